	.target	sm_80

	.elftype	@"ET_EXEC"


//--------------------- .note.nv.tkinfo           --------------------------
	.section	.note.nv.tkinfo,"",@"SHT_NOTE"
	.sectionflags	@"SHF_NOTE_NV_TKINFO"
	.tkinfo
        /*0018*/ 	.word	0x00000002
        /*0030*/ 	.string	""
        /*0030*/ 	.string	"ptxas"
        /*0030*/ 	.string	"Cuda compilation tools, release 13.0, V13.0.88"
        /*0030*/ 	.string	"Build cuda_13.0.r13.0/compiler.36424714_0"
        /*0030*/ 	.string	"-arch sm_80 -m 64 "



//--------------------- .note.nv.cuinfo           --------------------------
	.section	.note.nv.cuinfo,"",@"SHT_NOTE"
	.sectionflags	@"SHF_NOTE_NV_CUINFO"
        /*0018*/ 	.short	0x0002
        /*001a*/ 	.short	0x0050
        /*001c*/ 	.short	0x0082
	.zero		2


//--------------------- .nv.info                  --------------------------
	.section	.nv.info,"",@"SHT_CUDA_INFO"
	.align	4


	//----- nvinfo : EIATTR_REGCOUNT
	.align		4
        /*0000*/ 	.byte	0x04, 0x2f
        /*0002*/ 	.short	(.L_1 - .L_0)
	.align		4
.L_0:
        /*0004*/ 	.word	index@(_ZN10layer_norm13ln_bwd_kernelINS_13Kernel_traitsIfffffjLj5120ELj1ELj1ELj4ELj16ENS_18Kernel_traits_baseILj5120EfffffjLj128EEEEELb1ELb1ELb1ELb1EEEvNS_9BwdParamsE)
        /*0008*/ 	.word	0x000000ff


	//----- nvinfo : EIATTR_FRAME_SIZE
	.align		4
.L_1:
        /*000c*/ 	.byte	0x04, 0x11
        /*000e*/ 	.short	(.L_3 - .L_2)
	.align		4
.L_2:
        /*0010*/ 	.word	index@($__internal_199_$__cuda_sm70_shflsync_down_p)
        /*0014*/ 	.word	0x00000000


	//----- nvinfo : EIATTR_FRAME_SIZE
	.align		4
.L_3:
        /*0018*/ 	.byte	0x04, 0x11
        /*001a*/ 	.short	(.L_5 - .L_4)
	.align		4
.L_4:
        /*001c*/ 	.word	index@(_ZN10layer_norm13ln_bwd_kernelINS_13Kernel_traitsIfffffjLj5120ELj1ELj1ELj4ELj16ENS_18Kernel_traits_baseILj5120EfffffjLj128EEEEELb1ELb1ELb1ELb1EEEvNS_9BwdParamsE)
        /*0020*/ 	.word	0x00000248


	//----- nvinfo : EIATTR_REGCOUNT
	.align		4
.L_5:
        /*0024*/ 	.byte	0x04, 0x2f
        /*0026*/ 	.short	(.L_7 - .L_6)
	.align		4
.L_6:
        /*0028*/ 	.word	index@(_ZN10layer_norm22ln_bwd_finalize_kernelINS_22Kernel_traits_finalizeILj5120EfffffjLb1ELj1024ELj4ENS_18Kernel_traits_baseILj5120EfffffjLj1024EEEEELb1ELb1EEEvNS_9BwdParamsE)
        /*002c*/ 	.word	0x00000020


	//----- nvinfo : EIATTR_FRAME_SIZE
	.align		4
.L_7:
        /*0030*/ 	.byte	0x04, 0x11
        /*0032*/ 	.short	(.L_9 - .L_8)
	.align		4
.L_8:
        /*0034*/ 	.word	index@($__internal_198_$__cuda_sm70_shflsync_bfly_p)
        /*0038*/ 	.word	0x00000000


	//----- nvinfo : EIATTR_FRAME_SIZE
	.align		4
.L_9:
        /*003c*/ 	.byte	0x04, 0x11
        /*003e*/ 	.short	(.L_11 - .L_10)
	.align		4
.L_10:
        /*0040*/ 	.word	index@(_ZN10layer_norm22ln_bwd_finalize_kernelINS_22Kernel_traits_finalizeILj5120EfffffjLb1ELj1024ELj4ENS_18Kernel_traits_baseILj5120EfffffjLj1024EEEEELb1ELb1EEEvNS_9BwdParamsE)
        /*0044*/ 	.word	0x00000000


	//----- nvinfo : EIATTR_REGCOUNT
	.align		4
.L_11:
        /*0048*/ 	.byte	0x04, 0x2f
        /*004a*/ 	.short	(.L_13 - .L_12)
	.align		4
.L_12:
        /*004c*/ 	.word	index@(_ZN10layer_norm13ln_bwd_kernelINS_13Kernel_traitsIfffffjLj5120ELj1ELj1ELj4ELj16ENS_18Kernel_traits_baseILj5120EfffffjLj128EEEEELb1ELb1ELb1ELb0EEEvNS_9BwdParamsE)
        /*0050*/ 	.word	0x00000020


	//----- nvinfo : EIATTR_FRAME_SIZE
	.align		4
.L_13:
        /*0054*/ 	.byte	0x04, 0x11
        /*0056*/ 	.short	(.L_15 - .L_14)
	.align		4
.L_14:
        /*0058*/ 	.word	index@($__internal_197_$__cuda_sm70_shflsync_down_p)
        /*005c*/ 	.word	0x00000000


	//----- nvinfo : EIATTR_FRAME_SIZE
	.align		4
.L_15:
        /*0060*/ 	.byte	0x04, 0x11
        /*0062*/ 	.short	(.L_17 - .L_16)
	.align		4
.L_16:
        /*0064*/ 	.word	index@(_ZN10layer_norm13ln_bwd_kernelINS_13Kernel_traitsIfffffjLj5120ELj1ELj1ELj4ELj16ENS_18Kernel_traits_baseILj5120EfffffjLj128EEEEELb1ELb1ELb1ELb0EEEvNS_9BwdParamsE)
        /*0068*/ 	.word	0x00000608


	//----- nvinfo : EIATTR_REGCOUNT
	.align		4
.L_17:
        /*006c*/ 	.byte	0x04, 0x2f
        /*006e*/ 	.short	(.L_19 - .L_18)
	.align		4
.L_18:
        /*0070*/ 	.word	index@(_ZN10layer_norm22ln_bwd_finalize_kernelINS_22Kernel_traits_finalizeILj5120EfffffjLb1ELj1024ELj4ENS_18Kernel_traits_baseILj5120EfffffjLj1024EEEEELb1ELb0EEEvNS_9BwdParamsE)
        /*0074*/ 	.word	0x00000020


	//----- nvinfo : EIATTR_FRAME_SIZE
	.align		4
.L_19:
        /*0078*/ 	.byte	0x04, 0x11
        /*007a*/ 	.short	(.L_21 - .L_20)
	.align		4
.L_20:
        /*007c*/ 	.word	index@($__internal_196_$__cuda_sm70_shflsync_bfly_p)
        /*0080*/ 	.word	0x00000000


	//----- nvinfo : EIATTR_FRAME_SIZE
	.align		4
.L_21:
        /*0084*/ 	.byte	0x04, 0x11
        /*0086*/ 	.short	(.L_23 - .L_22)
	.align		4
.L_22:
        /*0088*/ 	.word	index@(_ZN10layer_norm22ln_bwd_finalize_kernelINS_22Kernel_traits_finalizeILj5120EfffffjLb1ELj1024ELj4ENS_18Kernel_traits_baseILj5120EfffffjLj1024EEEEELb1ELb0EEEvNS_9BwdParamsE)
        /*008c*/ 	.word	0x00000000


	//----- nvinfo : EIATTR_REGCOUNT
	.align		4
.L_23:
        /*0090*/ 	.byte	0x04, 0x2f
        /*0092*/ 	.short	(.L_25 - .L_24)
	.align		4
.L_24:
        /*0094*/ 	.word	index@(_ZN10layer_norm13ln_bwd_kernelINS_13Kernel_traitsIfffffjLj5120ELj1ELj1ELj4ELj16ENS_18Kernel_traits_baseILj5120EfffffjLj128EEEEELb1ELb1ELb0ELb1EEEvNS_9BwdParamsE)
        /*0098*/ 	.word	0x000000ff


	//----- nvinfo : EIATTR_FRAME_SIZE
	.align		4
.L_25:
        /*009c*/ 	.byte	0x04, 0x11
        /*009e*/ 	.short	(.L_27 - .L_26)
	.align		4
.L_26:
        /*00a0*/ 	.word	index@($__internal_195_$__cuda_sm70_shflsync_down_p)
        /*00a4*/ 	.word	0x00000000


	//----- nvinfo : EIATTR_FRAME_SIZE
	.align		4
.L_27:
        /*00a8*/ 	.byte	0x04, 0x11
        /*00aa*/ 	.short	(.L_29 - .L_28)
	.align		4
.L_28:
        /*00ac*/ 	.word	index@(_ZN10layer_norm13ln_bwd_kernelINS_13Kernel_traitsIfffffjLj5120ELj1ELj1ELj4ELj16ENS_18Kernel_traits_baseILj5120EfffffjLj128EEEEELb1ELb1ELb0ELb1EEEvNS_9BwdParamsE)
        /*00b0*/ 	.word	0x00000230


	//----- nvinfo : EIATTR_REGCOUNT
	.align		4
.L_29:
        /*00b4*/ 	.byte	0x04, 0x2f
        /*00b6*/ 	.short	(.L_31 - .L_30)
	.align		4
.L_30:
        /*00b8*/ 	.word	index@(_ZN10layer_norm13ln_bwd_kernelINS_13Kernel_traitsIfffffjLj5120ELj1ELj1ELj4ELj16ENS_18Kernel_traits_baseILj5120EfffffjLj128EEEEELb1ELb1ELb0ELb0EEEvNS_9BwdParamsE)
        /*00bc*/ 	.word	0x000000ff


	//----- nvinfo : EIATTR_FRAME_SIZE
	.align		4
.L_31:
        /*00c0*/ 	.byte	0x04, 0x11
        /*00c2*/ 	.short	(.L_33 - .L_32)
	.align		4
.L_32:
        /*00c4*/ 	.word	index@($__internal_194_$__cuda_sm70_shflsync_down_p)
        /*00c8*/ 	.word	0x00000000


	//----- nvinfo : EIATTR_FRAME_SIZE
	.align		4
.L_33:
        /*00cc*/ 	.byte	0x04, 0x11
        /*00ce*/ 	.short	(.L_35 - .L_34)
	.align		4
.L_34:
        /*00d0*/ 	.word	index@(_ZN10layer_norm13ln_bwd_kernelINS_13Kernel_traitsIfffffjLj5120ELj1ELj1ELj4ELj16ENS_18Kernel_traits_baseILj5120EfffffjLj128EEEEELb1ELb1ELb0ELb0EEEvNS_9BwdParamsE)
        /*00d4*/ 	.word	0x00000198


	//----- nvinfo : EIATTR_REGCOUNT
	.align		4
.L_35:
        /*00d8*/ 	.byte	0x04, 0x2f
        /*00da*/ 	.short	(.L_37 - .L_36)
	.align		4
.L_36:
        /*00dc*/ 	.word	index@(_ZN10layer_norm13ln_bwd_kernelINS_13Kernel_traitsIfffffjLj5120ELj1ELj1ELj4ELj16ENS_18Kernel_traits_baseILj5120EfffffjLj128EEEEELb1ELb0ELb1ELb1EEEvNS_9BwdParamsE)
        /*00e0*/ 	.word	0x000000ff


	//----- nvinfo : EIATTR_FRAME_SIZE
	.align		4
.L_37:
        /*00e4*/ 	.byte	0x04, 0x11
        /*00e6*/ 	.short	(.L_39 - .L_38)
	.align		4
.L_38:
        /*00e8*/ 	.word	index@($__internal_193_$__cuda_sm70_shflsync_down_p)
        /*00ec*/ 	.word	0x00000000


	//----- nvinfo : EIATTR_FRAME_SIZE
	.align		4
.L_39:
        /*00f0*/ 	.byte	0x04, 0x11
        /*00f2*/ 	.short	(.L_41 - .L_40)
	.align		4
.L_40:
        /*00f4*/ 	.word	index@(_ZN10layer_norm13ln_bwd_kernelINS_13Kernel_traitsIfffffjLj5120ELj1ELj1ELj4ELj16ENS_18Kernel_traits_baseILj5120EfffffjLj128EEEEELb1ELb0ELb1ELb1EEEvNS_9BwdParamsE)
        /*00f8*/ 	.word	0x000000e0


	//----- nvinfo : EIATTR_REGCOUNT
	.align		4
.L_41:
        /*00fc*/ 	.byte	0x04, 0x2f
        /*00fe*/ 	.short	(.L_43 - .L_42)
	.align		4
.L_42:
        /*0100*/ 	.word	index@(_ZN10layer_norm22ln_bwd_finalize_kernelINS_22Kernel_traits_finalizeILj5120EfffffjLb0ELj1024ELj4ENS_18Kernel_traits_baseILj5120EfffffjLj1024EEEEELb0ELb1EEEvNS_9BwdParamsE)
        /*0104*/ 	.word	0x00000020


	//----- nvinfo : EIATTR_FRAME_SIZE
	.align		4
.L_43:
        /*0108*/ 	.byte	0x04, 0x11
        /*010a*/ 	.short	(.L_45 - .L_44)
	.align		4
.L_44:
        /*010c*/ 	.word	index@($__internal_192_$__cuda_sm70_shflsync_bfly_p)
        /*0110*/ 	.word	0x00000000


	//----- nvinfo : EIATTR_FRAME_SIZE
	.align		4
.L_45:
        /*0114*/ 	.byte	0x04, 0x11
        /*0116*/ 	.short	(.L_47 - .L_46)
	.align		4
.L_46:
        /*0118*/ 	.word	index@(_ZN10layer_norm22ln_bwd_finalize_kernelINS_22Kernel_traits_finalizeILj5120EfffffjLb0ELj1024ELj4ENS_18Kernel_traits_baseILj5120EfffffjLj1024EEEEELb0ELb1EEEvNS_9BwdParamsE)
        /*011c*/ 	.word	0x00000000


	//----- nvinfo : EIATTR_REGCOUNT
	.align		4
.L_47:
        /*0120*/ 	.byte	0x04, 0x2f
        /*0122*/ 	.short	(.L_49 - .L_48)
	.align		4
.L_48:
        /*0124*/ 	.word	index@(_ZN10layer_norm13ln_bwd_kernelINS_13Kernel_traitsIfffffjLj5120ELj1ELj1ELj4ELj16ENS_18Kernel_traits_baseILj5120EfffffjLj128EEEEELb1ELb0ELb1ELb0EEEvNS_9BwdParamsE)
        /*0128*/ 	.word	0x000000ff


	//----- nvinfo : EIATTR_FRAME_SIZE
	.align		4
.L_49:
        /*012c*/ 	.byte	0x04, 0x11
        /*012e*/ 	.short	(.L_51 - .L_50)
	.align		4
.L_50:
        /*0130*/ 	.word	index@($__internal_191_$__cuda_sm70_shflsync_down_p)
        /*0134*/ 	.word	0x00000000


	//----- nvinfo : EIATTR_FRAME_SIZE
	.align		4
.L_51:
        /*0138*/ 	.byte	0x04, 0x11
        /*013a*/ 	.short	(.L_53 - .L_52)
	.align		4
.L_52:
        /*013c*/ 	.word	index@(_ZN10layer_norm13ln_bwd_kernelINS_13Kernel_traitsIfffffjLj5120ELj1ELj1ELj4ELj16ENS_18Kernel_traits_baseILj5120EfffffjLj128EEEEELb1ELb0ELb1ELb0EEEvNS_9BwdParamsE)
        /*0140*/ 	.word	0x00000070


	//----- nvinfo : EIATTR_REGCOUNT
	.align		4
.L_53:
        /*0144*/ 	.byte	0x04, 0x2f
        /*0146*/ 	.short	(.L_55 - .L_54)
	.align		4
.L_54:
        /*0148*/ 	.word	index@(_ZN10layer_norm22ln_bwd_finalize_kernelINS_22Kernel_traits_finalizeILj5120EfffffjLb0ELj1024ELj4ENS_18Kernel_traits_baseILj5120EfffffjLj1024EEEEELb0ELb0EEEvNS_9BwdParamsE)
        /*014c*/ 	.word	0x0000001e


	//----- nvinfo : EIATTR_FRAME_SIZE
	.align		4
.L_55:
        /*0150*/ 	.byte	0x04, 0x11
        /*0152*/ 	.short	(.L_57 - .L_56)
	.align		4
.L_56:
        /*0154*/ 	.word	index@($__internal_190_$__cuda_sm70_shflsync_bfly_p)
        /*0158*/ 	.word	0x00000000


	//----- nvinfo : EIATTR_FRAME_SIZE
	.align		4
.L_57:
        /*015c*/ 	.byte	0x04, 0x11
        /*015e*/ 	.short	(.L_59 - .L_58)
	.align		4
.L_58:
        /*0160*/ 	.word	index@(_ZN10layer_norm22ln_bwd_finalize_kernelINS_22Kernel_traits_finalizeILj5120EfffffjLb0ELj1024ELj4ENS_18Kernel_traits_baseILj5120EfffffjLj1024EEEEELb0ELb0EEEvNS_9BwdParamsE)
        /*0164*/ 	.word	0x00000000


	//----- nvinfo : EIATTR_REGCOUNT
	.align		4
.L_59:
        /*0168*/ 	.byte	0x04, 0x2f
        /*016a*/ 	.short	(.L_61 - .L_60)
	.align		4
.L_60:
        /*016c*/ 	.word	index@(_ZN10layer_norm13ln_bwd_kernelINS_13Kernel_traitsIfffffjLj5120ELj1ELj1ELj4ELj16ENS_18Kernel_traits_baseILj5120EfffffjLj128EEEEELb1ELb0ELb0ELb1EEEvNS_9BwdParamsE)
        /*0170*/ 	.word	0x000000ff


	//----- nvinfo : EIATTR_FRAME_SIZE
	.align		4
.L_61:
        /*0174*/ 	.byte	0x04, 0x11
        /*0176*/ 	.short	(.L_63 - .L_62)
	.align		4
.L_62:
        /*0178*/ 	.word	index@($__internal_189_$__cuda_sm70_shflsync_down_p)
        /*017c*/ 	.word	0x00000000


	//----- nvinfo : EIATTR_FRAME_SIZE
	.align		4
.L_63:
        /*0180*/ 	.byte	0x04, 0x11
        /*0182*/ 	.short	(.L_65 - .L_64)
	.align		4
.L_64:
        /*0184*/ 	.word	index@(_ZN10layer_norm13ln_bwd_kernelINS_13Kernel_traitsIfffffjLj5120ELj1ELj1ELj4ELj16ENS_18Kernel_traits_baseILj5120EfffffjLj128EEEEELb1ELb0ELb0ELb1EEEvNS_9BwdParamsE)
        /*0188*/ 	.word	0x000000a0


	//----- nvinfo : EIATTR_REGCOUNT
	.align		4
.L_65:
        /*018c*/ 	.byte	0x04, 0x2f
        /*018e*/ 	.short	(.L_67 - .L_66)
	.align		4
.L_66:
        /*0190*/ 	.word	index@(_ZN10layer_norm13ln_bwd_kernelINS_13Kernel_traitsIfffffjLj5120ELj1ELj1ELj4ELj16ENS_18Kernel_traits_baseILj5120EfffffjLj128EEEEELb1ELb0ELb0ELb0EEEvNS_9BwdParamsE)
        /*0194*/ 	.word	0x000000ff


	//----- nvinfo : EIATTR_FRAME_SIZE
	.align		4
.L_67:
        /*0198*/ 	.byte	0x04, 0x11
        /*019a*/ 	.short	(.L_69 - .L_68)
	.align		4
.L_68:
        /*019c*/ 	.word	index@($__internal_188_$__cuda_sm70_shflsync_down_p)
        /*01a0*/ 	.word	0x00000000


	//----- nvinfo : EIATTR_FRAME_SIZE
	.align		4
.L_69:
        /*01a4*/ 	.byte	0x04, 0x11
        /*01a6*/ 	.short	(.L_71 - .L_70)
	.align		4
.L_70:
        /*01a8*/ 	.word	index@(_ZN10layer_norm13ln_bwd_kernelINS_13Kernel_traitsIfffffjLj5120ELj1ELj1ELj4ELj16ENS_18Kernel_traits_baseILj5120EfffffjLj128EEEEELb1ELb0ELb0ELb0EEEvNS_9BwdParamsE)
        /*01ac*/ 	.word	0x00000058


	//----- nvinfo : EIATTR_REGCOUNT
	.align		4
.L_71:
        /*01b0*/ 	.byte	0x04, 0x2f
        /*01b2*/ 	.short	(.L_73 - .L_72)
	.align		4
.L_72:
        /*01b4*/ 	.word	index@(_ZN10layer_norm13ln_bwd_kernelINS_13Kernel_traitsIfffffjLj5120ELj1ELj1ELj4ELj16ENS_18Kernel_traits_baseILj5120EfffffjLj128EEEEELb0ELb1ELb1ELb1EEEvNS_9BwdParamsE)
        /*01b8*/ 	.word	0x000000ff


	//----- nvinfo : EIATTR_FRAME_SIZE
	.align		4
.L_73:
        /*01bc*/ 	.byte	0x04, 0x11
        /*01be*/ 	.short	(.L_75 - .L_74)
	.align		4
.L_74:
        /*01c0*/ 	.word	index@($__internal_187_$__cuda_sm70_shflsync_down_p)
        /*01c4*/ 	.word	0x00000000


	//----- nvinfo : EIATTR_FRAME_SIZE
	.align		4
.L_75:
        /*01c8*/ 	.byte	0x04, 0x11
        /*01ca*/ 	.short	(.L_77 - .L_76)
	.align		4
.L_76:
        /*01cc*/ 	.word	index@(_ZN10layer_norm13ln_bwd_kernelINS_13Kernel_traitsIfffffjLj5120ELj1ELj1ELj4ELj16ENS_18Kernel_traits_baseILj5120EfffffjLj128EEEEELb0ELb1ELb1ELb1EEEvNS_9BwdParamsE)
        /*01d0*/ 	.word	0x00000218


	//----- nvinfo : EIATTR_REGCOUNT
	.align		4
.L_77:
        /*01d4*/ 	.byte	0x04, 0x2f
        /*01d6*/ 	.short	(.L_79 - .L_78)
	.align		4
.L_78:
        /*01d8*/ 	.word	index@(_ZN10layer_norm13ln_bwd_kernelINS_13Kernel_traitsIfffffjLj5120ELj1ELj1ELj4ELj16ENS_18Kernel_traits_baseILj5120EfffffjLj128EEEEELb0ELb1ELb1ELb0EEEvNS_9BwdParamsE)
        /*01dc*/ 	.word	0x000000ff


	//----- nvinfo : EIATTR_FRAME_SIZE
	.align		4
.L_79:
        /*01e0*/ 	.byte	0x04, 0x11
        /*01e2*/ 	.short	(.L_81 - .L_80)
	.align		4
.L_80:
        /*01e4*/ 	.word	index@($__internal_186_$__cuda_sm70_shflsync_down_p)
        /*01e8*/ 	.word	0x00000000


	//----- nvinfo : EIATTR_FRAME_SIZE
	.align		4
.L_81:
        /*01ec*/ 	.byte	0x04, 0x11
        /*01ee*/ 	.short	(.L_83 - .L_82)
	.align		4
.L_82:
        /*01f0*/ 	.word	index@(_ZN10layer_norm13ln_bwd_kernelINS_13Kernel_traitsIfffffjLj5120ELj1ELj1ELj4ELj16ENS_18Kernel_traits_baseILj5120EfffffjLj128EEEEELb0ELb1ELb1ELb0EEEvNS_9BwdParamsE)
        /*01f4*/ 	.word	0x00000190


	//----- nvinfo : EIATTR_REGCOUNT
	.align		4
.L_83:
        /*01f8*/ 	.byte	0x04, 0x2f
        /*01fa*/ 	.short	(.L_85 - .L_84)
	.align		4
.L_84:
        /*01fc*/ 	.word	index@(_ZN10layer_norm13ln_bwd_kernelINS_13Kernel_traitsIfffffjLj5120ELj1ELj1ELj4ELj16ENS_18Kernel_traits_baseILj5120EfffffjLj128EEEEELb0ELb1ELb0ELb1EEEvNS_9BwdParamsE)
        /*0200*/ 	.word	0x00000020


	//----- nvinfo : EIATTR_FRAME_SIZE
	.align		4
.L_85:
        /*0204*/ 	.byte	0x04, 0x11
        /*0206*/ 	.short	(.L_87 - .L_86)
	.align		4
.L_86:
        /*0208*/ 	.word	index@($__internal_185_$__cuda_sm70_shflsync_down_p)
        /*020c*/ 	.word	0x00000000


	//----- nvinfo : EIATTR_FRAME_SIZE
	.align		4
.L_87:
        /*0210*/ 	.byte	0x04, 0x11
        /*0212*/ 	.short	(.L_89 - .L_88)
	.align		4
.L_88:
        /*0214*/ 	.word	index@(_ZN10layer_norm13ln_bwd_kernelINS_13Kernel_traitsIfffffjLj5120ELj1ELj1ELj4ELj16ENS_18Kernel_traits_baseILj5120EfffffjLj128EEEEELb0ELb1ELb0ELb1EEEvNS_9BwdParamsE)
        /*0218*/ 	.word	0x000006b0


	//----- nvinfo : EIATTR_REGCOUNT
	.align		4
.L_89:
        /*021c*/ 	.byte	0x04, 0x2f
        /*021e*/ 	.short	(.L_91 - .L_90)
	.align		4
.L_90:
        /*0220*/ 	.word	index@(_ZN10layer_norm13ln_bwd_kernelINS_13Kernel_traitsIfffffjLj5120ELj1ELj1ELj4ELj16ENS_18Kernel_traits_baseILj5120EfffffjLj128EEEEELb0ELb1ELb0ELb0EEEvNS_9BwdParamsE)
        /*0224*/ 	.word	0x000000ff


	//----- nvinfo : EIATTR_FRAME_SIZE
	.align		4
.L_91:
        /*0228*/ 	.byte	0x04, 0x11
        /*022a*/ 	.short	(.L_93 - .L_92)
	.align		4
.L_92:
        /*022c*/ 	.word	index@($__internal_184_$__cuda_sm70_shflsync_down_p)
        /*0230*/ 	.word	0x00000000


	//----- nvinfo : EIATTR_FRAME_SIZE
	.align		4
.L_93:
        /*0234*/ 	.byte	0x04, 0x11
        /*0236*/ 	.short	(.L_95 - .L_94)
	.align		4
.L_94:
        /*0238*/ 	.word	index@(_ZN10layer_norm13ln_bwd_kernelINS_13Kernel_traitsIfffffjLj5120ELj1ELj1ELj4ELj16ENS_18Kernel_traits_baseILj5120EfffffjLj128EEEEELb0ELb1ELb0ELb0EEEvNS_9BwdParamsE)
        /*023c*/ 	.word	0x00000168


	//----- nvinfo : EIATTR_REGCOUNT
	.align		4
.L_95:
        /*0240*/ 	.byte	0x04, 0x2f
        /*0242*/ 	.short	(.L_97 - .L_96)
	.align		4
.L_96:
        /*0244*/ 	.word	index@(_ZN10layer_norm13ln_bwd_kernelINS_13Kernel_traitsIfffffjLj5120ELj1ELj1ELj4ELj16ENS_18Kernel_traits_baseILj5120EfffffjLj128EEEEELb0ELb0ELb1ELb1EEEvNS_9BwdParamsE)
        /*0248*/ 	.word	0x000000ff


	//----- nvinfo : EIATTR_FRAME_SIZE
	.align		4
.L_97:
        /*024c*/ 	.byte	0x04, 0x11
        /*024e*/ 	.short	(.L_99 - .L_98)
	.align		4
.L_98:
        /*0250*/ 	.word	index@($__internal_183_$__cuda_sm70_shflsync_down_p)
        /*0254*/ 	.word	0x00000000


	//----- nvinfo : EIATTR_FRAME_SIZE
	.align		4
.L_99:
        /*0258*/ 	.byte	0x04, 0x11
        /*025a*/ 	.short	(.L_101 - .L_100)
	.align		4
.L_100:
        /*025c*/ 	.word	index@(_ZN10layer_norm13ln_bwd_kernelINS_13Kernel_traitsIfffffjLj5120ELj1ELj1ELj4ELj16ENS_18Kernel_traits_baseILj5120EfffffjLj128EEEEELb0ELb0ELb1ELb1EEEvNS_9BwdParamsE)
        /*0260*/ 	.word	0x00000080


	//----- nvinfo : EIATTR_REGCOUNT
	.align		4
.L_101:
        /*0264*/ 	.byte	0x04, 0x2f
        /*0266*/ 	.short	(.L_103 - .L_102)
	.align		4
.L_102:
        /*0268*/ 	.word	index@(_ZN10layer_norm13ln_bwd_kernelINS_13Kernel_traitsIfffffjLj5120ELj1ELj1ELj4ELj16ENS_18Kernel_traits_baseILj5120EfffffjLj128EEEEELb0ELb0ELb1ELb0EEEvNS_9BwdParamsE)
        /*026c*/ 	.word	0x000000ff


	//----- nvinfo : EIATTR_FRAME_SIZE
	.align		4
.L_103:
        /*0270*/ 	.byte	0x04, 0x11
        /*0272*/ 	.short	(.L_105 - .L_104)
	.align		4
.L_104:
        /*0274*/ 	.word	index@($__internal_182_$__cuda_sm70_shflsync_down_p)
        /*0278*/ 	.word	0x00000000


	//----- nvinfo : EIATTR_FRAME_SIZE
	.align		4
.L_105:
        /*027c*/ 	.byte	0x04, 0x11
        /*027e*/ 	.short	(.L_107 - .L_106)
	.align		4
.L_106:
        /*0280*/ 	.word	index@(_ZN10layer_norm13ln_bwd_kernelINS_13Kernel_traitsIfffffjLj5120ELj1ELj1ELj4ELj16ENS_18Kernel_traits_baseILj5120EfffffjLj128EEEEELb0ELb0ELb1ELb0EEEvNS_9BwdParamsE)
        /*0284*/ 	.word	0x00000040


	//----- nvinfo : EIATTR_REGCOUNT
	.align		4
.L_107:
        /*0288*/ 	.byte	0x04, 0x2f
        /*028a*/ 	.short	(.L_109 - .L_108)
	.align		4
.L_108:
        /*028c*/ 	.word	index@(_ZN10layer_norm13ln_bwd_kernelINS_13Kernel_traitsIfffffjLj5120ELj1ELj1ELj4ELj16ENS_18Kernel_traits_baseILj5120EfffffjLj128EEEEELb0ELb0ELb0ELb1EEEvNS_9BwdParamsE)
        /*0290*/ 	.word	0x000000ff


	//----- nvinfo : EIATTR_FRAME_SIZE
	.align		4
.L_109:
        /*0294*/ 	.byte	0x04, 0x11
        /*0296*/ 	.short	(.L_111 - .L_110)
	.align		4
.L_110:
        /*0298*/ 	.word	index@($__internal_181_$__cuda_sm70_shflsync_down_p)
        /*029c*/ 	.word	0x00000000


	//----- nvinfo : EIATTR_FRAME_SIZE
	.align		4
.L_111:
        /*02a0*/ 	.byte	0x04, 0x11
        /*02a2*/ 	.short	(.L_113 - .L_112)
	.align		4
.L_112:
        /*02a4*/ 	.word	index@(_ZN10layer_norm13ln_bwd_kernelINS_13Kernel_traitsIfffffjLj5120ELj1ELj1ELj4ELj16ENS_18Kernel_traits_baseILj5120EfffffjLj128EEEEELb0ELb0ELb0ELb1EEEvNS_9BwdParamsE)
        /*02a8*/ 	.word	0x00000078


	//----- nvinfo : EIATTR_REGCOUNT
	.align		4
.L_113:
        /*02ac*/ 	.byte	0x04, 0x2f
        /*02ae*/ 	.short	(.L_115 - .L_114)
	.align		4
.L_114:
        /*02b0*/ 	.word	index@(_ZN10layer_norm13ln_bwd_kernelINS_13Kernel_traitsIfffffjLj5120ELj1ELj1ELj4ELj16ENS_18Kernel_traits_baseILj5120EfffffjLj128EEEEELb0ELb0ELb0ELb0EEEvNS_9BwdParamsE)
        /*02b4*/ 	.word	0x000000ff


	//----- nvinfo : EIATTR_FRAME_SIZE
	.align		4
.L_115:
        /*02b8*/ 	.byte	0x04, 0x11
        /*02ba*/ 	.short	(.L_117 - .L_116)
	.align		4
.L_116:
        /*02bc*/ 	.word	index@($__internal_180_$__cuda_sm70_shflsync_down_p)
        /*02c0*/ 	.word	0x00000000


	//----- nvinfo : EIATTR_FRAME_SIZE
	.align		4
.L_117:
        /*02c4*/ 	.byte	0x04, 0x11
        /*02c6*/ 	.short	(.L_119 - .L_118)
	.align		4
.L_118:
        /*02c8*/ 	.word	index@(_ZN10layer_norm13ln_bwd_kernelINS_13Kernel_traitsIfffffjLj5120ELj1ELj1ELj4ELj16ENS_18Kernel_traits_baseILj5120EfffffjLj128EEEEELb0ELb0ELb0ELb0EEEvNS_9BwdParamsE)
        /*02cc*/ 	.word	0x00000028


	//----- nvinfo : EIATTR_REGCOUNT
	.align		4
.L_119:
        /*02d0*/ 	.byte	0x04, 0x2f
        /*02d2*/ 	.short	(.L_121 - .L_120)
	.align		4
.L_120:
        /*02d4*/ 	.word	index@(_ZN10layer_norm13ln_bwd_kernelINS_13Kernel_traitsI6__halfffffjLj5120ELj1ELj1ELj4ELj16ENS_18Kernel_traits_baseILj5120ES2_ffffjLj128EEEEELb1ELb1ELb1ELb1EEEvNS_9BwdParamsE)
        /*02d8*/ 	.word	0x000000ff


	//----- nvinfo : EIATTR_FRAME_SIZE
	.align		4
.L_121:
        /*02dc*/ 	.byte	0x04, 0x11
        /*02de*/ 	.short	(.L_123 - .L_122)
	.align		4
.L_122:
        /*02e0*/ 	.word	index@($__internal_179_$__cuda_sm70_shflsync_down_p)
        /*02e4*/ 	.word	0x00000000


	//----- nvinfo : EIATTR_FRAME_SIZE
	.align		4
.L_123:
        /*02e8*/ 	.byte	0x04, 0x11
        /*02ea*/ 	.short	(.L_125 - .L_124)
	.align		4
.L_124:
        /*02ec*/ 	.word	index@(_ZN10layer_norm13ln_bwd_kernelINS_13Kernel_traitsI6__halfffffjLj5120ELj1ELj1ELj4ELj16ENS_18Kernel_traits_baseILj5120ES2_ffffjLj128EEEEELb1ELb1ELb1ELb1EEEvNS_9BwdParamsE)
        /*02f0*/ 	.word	0x00000220


	//----- nvinfo : EIATTR_REGCOUNT
	.align		4
.L_125:
        /*02f4*/ 	.byte	0x04, 0x2f
        /*02f6*/ 	.short	(.L_127 - .L_126)
	.align		4
.L_126:
        /*02f8*/ 	.word	index@(_ZN10layer_norm22ln_bwd_finalize_kernelINS_22Kernel_traits_finalizeILj5120E6__halfffffjLb1ELj1024ELj4ENS_18Kernel_traits_baseILj5120ES2_ffffjLj1024EEEEELb1ELb1EEEvNS_9BwdParamsE)
        /*02fc*/ 	.word	0x00000020


	//----- nvinfo : EIATTR_FRAME_SIZE
	.align		4
.L_127:
        /*0300*/ 	.byte	0x04, 0x11
        /*0302*/ 	.short	(.L_129 - .L_128)
	.align		4
.L_128:
        /*0304*/ 	.word	index@($__internal_178_$__cuda_sm70_shflsync_bfly_p)
        /*0308*/ 	.word	0x00000000


	//----- nvinfo : EIATTR_FRAME_SIZE
	.align		4
.L_129:
        /*030c*/ 	.byte	0x04, 0x11
        /*030e*/ 	.short	(.L_131 - .L_130)
	.align		4
.L_130:
        /*0310*/ 	.word	index@(_ZN10layer_norm22ln_bwd_finalize_kernelINS_22Kernel_traits_finalizeILj5120E6__halfffffjLb1ELj1024ELj4ENS_18Kernel_traits_baseILj5120ES2_ffffjLj1024EEEEELb1ELb1EEEvNS_9BwdParamsE)
        /*0314*/ 	.word	0x00000000


	//----- nvinfo : EIATTR_REGCOUNT
	.align		4
.L_131:
        /*0318*/ 	.byte	0x04, 0x2f
        /*031a*/ 	.short	(.L_133 - .L_132)
	.align		4
.L_132:
        /*031c*/ 	.word	index@(_ZN10layer_norm13ln_bwd_kernelINS_13Kernel_traitsI6__halfffffjLj5120ELj1ELj1ELj4ELj16ENS_18Kernel_traits_baseILj5120ES2_ffffjLj128EEEEELb1ELb1ELb1ELb0EEEvNS_9BwdParamsE)
        /*0320*/ 	.word	0x00000020


	//----- nvinfo : EIATTR_FRAME_SIZE
	.align		4
.L_133:
        /*0324*/ 	.byte	0x04, 0x11
        /*0326*/ 	.short	(.L_135 - .L_134)
	.align		4
.L_134:
        /*0328*/ 	.word	index@($__internal_177_$__cuda_sm70_shflsync_down_p)
        /*032c*/ 	.word	0x00000000


	//----- nvinfo : EIATTR_FRAME_SIZE
	.align		4
.L_135:
        /*0330*/ 	.byte	0x04, 0x11
        /*0332*/ 	.short	(.L_137 - .L_136)
	.align		4
.L_136:
        /*0334*/ 	.word	index@(_ZN10layer_norm13ln_bwd_kernelINS_13Kernel_traitsI6__halfffffjLj5120ELj1ELj1ELj4ELj16ENS_18Kernel_traits_baseILj5120ES2_ffffjLj128EEEEELb1ELb1ELb1ELb0EEEvNS_9BwdParamsE)
        /*0338*/ 	.word	0x00000610


	//----- nvinfo : EIATTR_REGCOUNT
	.align		4
.L_137:
        /*033c*/ 	.byte	0x04, 0x2f
        /*033e*/ 	.short	(.L_139 - .L_138)
	.align		4
.L_138:
        /*0340*/ 	.word	index@(_ZN10layer_norm22ln_bwd_finalize_kernelINS_22Kernel_traits_finalizeILj5120E6__halfffffjLb1ELj1024ELj4ENS_18Kernel_traits_baseILj5120ES2_ffffjLj1024EEEEELb1ELb0EEEvNS_9BwdParamsE)
        /*0344*/ 	.word	0x00000020


	//----- nvinfo : EIATTR_FRAME_SIZE
	.align		4
.L_139:
        /*0348*/ 	.byte	0x04, 0x11
        /*034a*/ 	.short	(.L_141 - .L_140)
	.align		4
.L_140:
        /*034c*/ 	.word	index@($__internal_176_$__cuda_sm70_shflsync_bfly_p)
        /*0350*/ 	.word	0x00000000


	//----- nvinfo : EIATTR_FRAME_SIZE
	.align		4
.L_141:
        /*0354*/ 	.byte	0x04, 0x11
        /*0356*/ 	.short	(.L_143 - .L_142)
	.align		4
.L_142:
        /*0358*/ 	.word	index@(_ZN10layer_norm22ln_bwd_finalize_kernelINS_22Kernel_traits_finalizeILj5120E6__halfffffjLb1ELj1024ELj4ENS_18Kernel_traits_baseILj5120ES2_ffffjLj1024EEEEELb1ELb0EEEvNS_9BwdParamsE)
        /*035c*/ 	.word	0x00000000


	//----- nvinfo : EIATTR_REGCOUNT
	.align		4
.L_143:
        /*0360*/ 	.byte	0x04, 0x2f
        /*0362*/ 	.short	(.L_145 - .L_144)
	.align		4
.L_144:
        /*0364*/ 	.word	index@(_ZN10layer_norm13ln_bwd_kernelINS_13Kernel_traitsI6__halfffffjLj5120ELj1ELj1ELj4ELj16ENS_18Kernel_traits_baseILj5120ES2_ffffjLj128EEEEELb1ELb1ELb0ELb1EEEvNS_9BwdParamsE)
        /*0368*/ 	.word	0x000000ff


	//----- nvinfo : EIATTR_FRAME_SIZE
	.align		4
.L_145:
        /*036c*/ 	.byte	0x04, 0x11
        /*036e*/ 	.short	(.L_147 - .L_146)
	.align		4
.L_146:
        /*0370*/ 	.word	index@($__internal_175_$__cuda_sm70_shflsync_down_p)
        /*0374*/ 	.word	0x00000000


	//----- nvinfo : EIATTR_FRAME_SIZE
	.align		4
.L_147:
        /*0378*/ 	.byte	0x04, 0x11
        /*037a*/ 	.short	(.L_149 - .L_148)
	.align		4
.L_148:
        /*037c*/ 	.word	index@(_ZN10layer_norm13ln_bwd_kernelINS_13Kernel_traitsI6__halfffffjLj5120ELj1ELj1ELj4ELj16ENS_18Kernel_traits_baseILj5120ES2_ffffjLj128EEEEELb1ELb1ELb0ELb1EEEvNS_9BwdParamsE)
        /*0380*/ 	.word	0x000001f0


	//----- nvinfo : EIATTR_REGCOUNT
	.align		4
.L_149:
        /*0384*/ 	.byte	0x04, 0x2f
        /*0386*/ 	.short	(.L_151 - .L_150)
	.align		4
.L_150:
        /*0388*/ 	.word	index@(_ZN10layer_norm13ln_bwd_kernelINS_13Kernel_traitsI6__halfffffjLj5120ELj1ELj1ELj4ELj16ENS_18Kernel_traits_baseILj5120ES2_ffffjLj128EEEEELb1ELb1ELb0ELb0EEEvNS_9BwdParamsE)
        /*038c*/ 	.word	0x000000ff


	//----- nvinfo : EIATTR_FRAME_SIZE
	.align		4
.L_151:
        /*0390*/ 	.byte	0x04, 0x11
        /*0392*/ 	.short	(.L_153 - .L_152)
	.align		4
.L_152:
        /*0394*/ 	.word	index@($__internal_174_$__cuda_sm70_shflsync_down_p)
        /*0398*/ 	.word	0x00000000


	//----- nvinfo : EIATTR_FRAME_SIZE
	.align		4
.L_153:
        /*039c*/ 	.byte	0x04, 0x11
        /*039e*/ 	.short	(.L_155 - .L_154)
	.align		4
.L_154:
        /*03a0*/ 	.word	index@(_ZN10layer_norm13ln_bwd_kernelINS_13Kernel_traitsI6__halfffffjLj5120ELj1ELj1ELj4ELj16ENS_18Kernel_traits_baseILj5120ES2_ffffjLj128EEEEELb1ELb1ELb0ELb0EEEvNS_9BwdParamsE)
        /*03a4*/ 	.word	0x00000198


	//----- nvinfo : EIATTR_REGCOUNT
	.align		4
.L_155:
        /*03a8*/ 	.byte	0x04, 0x2f
        /*03aa*/ 	.short	(.L_157 - .L_156)
	.align		4
.L_156:
        /*03ac*/ 	.word	index@(_ZN10layer_norm13ln_bwd_kernelINS_13Kernel_traitsI6__halfffffjLj5120ELj1ELj1ELj4ELj16ENS_18Kernel_traits_baseILj5120ES2_ffffjLj128EEEEELb1ELb0ELb1ELb1EEEvNS_9BwdParamsE)
        /*03b0*/ 	.word	0x000000ff


	//----- nvinfo : EIATTR_FRAME_SIZE
	.align		4
.L_157:
        /*03b4*/ 	.byte	0x04, 0x11
        /*03b6*/ 	.short	(.L_159 - .L_158)
	.align		4
.L_158:
        /*03b8*/ 	.word	index@($__internal_173_$__cuda_sm70_shflsync_down_p)
        /*03bc*/ 	.word	0x00000000


	//----- nvinfo : EIATTR_FRAME_SIZE
	.align		4
.L_159:
        /*03c0*/ 	.byte	0x04, 0x11
        /*03c2*/ 	.short	(.L_161 - .L_160)
	.align		4
.L_160:
        /*03c4*/ 	.word	index@(_ZN10layer_norm13ln_bwd_kernelINS_13Kernel_traitsI6__halfffffjLj5120ELj1ELj1ELj4ELj16ENS_18Kernel_traits_baseILj5120ES2_ffffjLj128EEEEELb1ELb0ELb1ELb1EEEvNS_9BwdParamsE)
        /*03c8*/ 	.word	0x00000070


	//----- nvinfo : EIATTR_REGCOUNT
	.align		4
.L_161:
        /*03cc*/ 	.byte	0x04, 0x2f
        /*03ce*/ 	.short	(.L_163 - .L_162)
	.align		4
.L_162:
        /*03d0*/ 	.word	index@(_ZN10layer_norm22ln_bwd_finalize_kernelINS_22Kernel_traits_finalizeILj5120E6__halfffffjLb0ELj1024ELj4ENS_18Kernel_traits_baseILj5120ES2_ffffjLj1024EEEEELb0ELb1EEEvNS_9BwdParamsE)
        /*03d4*/ 	.word	0x00000020


	//----- nvinfo : EIATTR_FRAME_SIZE
	.align		4
.L_163:
        /*03d8*/ 	.byte	0x04, 0x11
        /*03da*/ 	.short	(.L_165 - .L_164)
	.align		4
.L_164:
        /*03dc*/ 	.word	index@($__internal_172_$__cuda_sm70_shflsync_bfly_p)
        /*03e0*/ 	.word	0x00000000


	//----- nvinfo : EIATTR_FRAME_SIZE
	.align		4
.L_165:
        /*03e4*/ 	.byte	0x04, 0x11
        /*03e6*/ 	.short	(.L_167 - .L_166)
	.align		4
.L_166:
        /*03e8*/ 	.word	index@(_ZN10layer_norm22ln_bwd_finalize_kernelINS_22Kernel_traits_finalizeILj5120E6__halfffffjLb0ELj1024ELj4ENS_18Kernel_traits_baseILj5120ES2_ffffjLj1024EEEEELb0ELb1EEEvNS_9BwdParamsE)
        /*03ec*/ 	.word	0x00000000


	//----- nvinfo : EIATTR_REGCOUNT
	.align		4
.L_167:
        /*03f0*/ 	.byte	0x04, 0x2f
        /*03f2*/ 	.short	(.L_169 - .L_168)
	.align		4
.L_168:
        /*03f4*/ 	.word	index@(_ZN10layer_norm13ln_bwd_kernelINS_13Kernel_traitsI6__halfffffjLj5120ELj1ELj1ELj4ELj16ENS_18Kernel_traits_baseILj5120ES2_ffffjLj128EEEEELb1ELb0ELb1ELb0EEEvNS_9BwdParamsE)
        /*03f8*/ 	.word	0x000000ff


	//----- nvinfo : EIATTR_FRAME_SIZE
	.align		4
.L_169:
        /*03fc*/ 	.byte	0x04, 0x11
        /*03fe*/ 	.short	(.L_171 - .L_170)
	.align		4
.L_170:
        /*0400*/ 	.word	index@($__internal_171_$__cuda_sm70_shflsync_down_p)
        /*0404*/ 	.word	0x00000000


	//----- nvinfo : EIATTR_FRAME_SIZE
	.align		4
.L_171:
        /*0408*/ 	.byte	0x04, 0x11
        /*040a*/ 	.short	(.L_173 - .L_172)
	.align		4
.L_172:
        /*040c*/ 	.word	index@(_ZN10layer_norm13ln_bwd_kernelINS_13Kernel_traitsI6__halfffffjLj5120ELj1ELj1ELj4ELj16ENS_18Kernel_traits_baseILj5120ES2_ffffjLj128EEEEELb1ELb0ELb1ELb0EEEvNS_9BwdParamsE)
        /*0410*/ 	.word	0x00000078


	//----- nvinfo : EIATTR_REGCOUNT
	.align		4
.L_173:
        /*0414*/ 	.byte	0x04, 0x2f
        /*0416*/ 	.short	(.L_175 - .L_174)
	.align		4
.L_174:
        /*0418*/ 	.word	index@(_ZN10layer_norm22ln_bwd_finalize_kernelINS_22Kernel_traits_finalizeILj5120E6__halfffffjLb0ELj1024ELj4ENS_18Kernel_traits_baseILj5120ES2_ffffjLj1024EEEEELb0ELb0EEEvNS_9BwdParamsE)
        /*041c*/ 	.word	0x0000001e


	//----- nvinfo : EIATTR_FRAME_SIZE
	.align		4
.L_175:
        /*0420*/ 	.byte	0x04, 0x11
        /*0422*/ 	.short	(.L_177 - .L_176)
	.align		4
.L_176:
        /*0424*/ 	.word	index@($__internal_170_$__cuda_sm70_shflsync_bfly_p)
        /*0428*/ 	.word	0x00000000


	//----- nvinfo : EIATTR_FRAME_SIZE
	.align		4
.L_177:
        /*042c*/ 	.byte	0x04, 0x11
        /*042e*/ 	.short	(.L_179 - .L_178)
	.align		4
.L_178:
        /*0430*/ 	.word	index@(_ZN10layer_norm22ln_bwd_finalize_kernelINS_22Kernel_traits_finalizeILj5120E6__halfffffjLb0ELj1024ELj4ENS_18Kernel_traits_baseILj5120ES2_ffffjLj1024EEEEELb0ELb0EEEvNS_9BwdParamsE)
        /*0434*/ 	.word	0x00000000


	//----- nvinfo : EIATTR_REGCOUNT
	.align		4
.L_179:
        /*0438*/ 	.byte	0x04, 0x2f
        /*043a*/ 	.short	(.L_181 - .L_180)
	.align		4
.L_180:
        /*043c*/ 	.word	index@(_ZN10layer_norm13ln_bwd_kernelINS_13Kernel_traitsI6__halfffffjLj5120ELj1ELj1ELj4ELj16ENS_18Kernel_traits_baseILj5120ES2_ffffjLj128EEEEELb1ELb0ELb0ELb1EEEvNS_9BwdParamsE)
        /*0440*/ 	.word	0x000000ff


	//----- nvinfo : EIATTR_FRAME_SIZE
	.align		4
.L_181:
        /*0444*/ 	.byte	0x04, 0x11
        /*0446*/ 	.short	(.L_183 - .L_182)
	.align		4
.L_182:
        /*0448*/ 	.word	index@($__internal_169_$__cuda_sm70_shflsync_down_p)
        /*044c*/ 	.word	0x00000000


	//----- nvinfo : EIATTR_FRAME_SIZE
	.align		4
.L_183:
        /*0450*/ 	.byte	0x04, 0x11
        /*0452*/ 	.short	(.L_185 - .L_184)
	.align		4
.L_184:
        /*0454*/ 	.word	index@(_ZN10layer_norm13ln_bwd_kernelINS_13Kernel_traitsI6__halfffffjLj5120ELj1ELj1ELj4ELj16ENS_18Kernel_traits_baseILj5120ES2_ffffjLj128EEEEELb1ELb0ELb0ELb1EEEvNS_9BwdParamsE)
        /*0458*/ 	.word	0x000000b8


	//----- nvinfo : EIATTR_REGCOUNT
	.align		4
.L_185:
        /*045c*/ 	.byte	0x04, 0x2f
        /*045e*/ 	.short	(.L_187 - .L_186)
	.align		4
.L_186:
        /*0460*/ 	.word	index@(_ZN10layer_norm13ln_bwd_kernelINS_13Kernel_traitsI6__halfffffjLj5120ELj1ELj1ELj4ELj16ENS_18Kernel_traits_baseILj5120ES2_ffffjLj128EEEEELb1ELb0ELb0ELb0EEEvNS_9BwdParamsE)
        /*0464*/ 	.word	0x000000ff


	//----- nvinfo : EIATTR_FRAME_SIZE
	.align		4
.L_187:
        /*0468*/ 	.byte	0x04, 0x11
        /*046a*/ 	.short	(.L_189 - .L_188)
	.align		4
.L_188:
        /*046c*/ 	.word	index@($__internal_168_$__cuda_sm70_shflsync_down_p)
        /*0470*/ 	.word	0x00000000


	//----- nvinfo : EIATTR_FRAME_SIZE
	.align		4
.L_189:
        /*0474*/ 	.byte	0x04, 0x11
        /*0476*/ 	.short	(.L_191 - .L_190)
	.align		4
.L_190:
        /*0478*/ 	.word	index@(_ZN10layer_norm13ln_bwd_kernelINS_13Kernel_traitsI6__halfffffjLj5120ELj1ELj1ELj4ELj16ENS_18Kernel_traits_baseILj5120ES2_ffffjLj128EEEEELb1ELb0ELb0ELb0EEEvNS_9BwdParamsE)
        /*047c*/ 	.word	0x00000050


	//----- nvinfo : EIATTR_REGCOUNT
	.align		4
.L_191:
        /*0480*/ 	.byte	0x04, 0x2f
        /*0482*/ 	.short	(.L_193 - .L_192)
	.align		4
.L_192:
        /*0484*/ 	.word	index@(_ZN10layer_norm13ln_bwd_kernelINS_13Kernel_traitsI6__halfffffjLj5120ELj1ELj1ELj4ELj16ENS_18Kernel_traits_baseILj5120ES2_ffffjLj128EEEEELb0ELb1ELb1ELb1EEEvNS_9BwdParamsE)
        /*0488*/ 	.word	0x000000ff


	//----- nvinfo : EIATTR_FRAME_SIZE
	.align		4
.L_193:
        /*048c*/ 	.byte	0x04, 0x11
        /*048e*/ 	.short	(.L_195 - .L_194)
	.align		4
.L_194:
        /*0490*/ 	.word	index@($__internal_167_$__cuda_sm70_shflsync_down_p)
        /*0494*/ 	.word	0x00000000


	//----- nvinfo : EIATTR_FRAME_SIZE
	.align		4
.L_195:
        /*0498*/ 	.byte	0x04, 0x11
        /*049a*/ 	.short	(.L_197 - .L_196)
	.align		4
.L_196:
        /*049c*/ 	.word	index@(_ZN10layer_norm13ln_bwd_kernelINS_13Kernel_traitsI6__halfffffjLj5120ELj1ELj1ELj4ELj16ENS_18Kernel_traits_baseILj5120ES2_ffffjLj128EEEEELb0ELb1ELb1ELb1EEEvNS_9BwdParamsE)
        /*04a0*/ 	.word	0x00000208


	//----- nvinfo : EIATTR_REGCOUNT
	.align		4
.L_197:
        /*04a4*/ 	.byte	0x04, 0x2f
        /*04a6*/ 	.short	(.L_199 - .L_198)
	.align		4
.L_198:
        /*04a8*/ 	.word	index@(_ZN10layer_norm13ln_bwd_kernelINS_13Kernel_traitsI6__halfffffjLj5120ELj1ELj1ELj4ELj16ENS_18Kernel_traits_baseILj5120ES2_ffffjLj128EEEEELb0ELb1ELb1ELb0EEEvNS_9BwdParamsE)
        /*04ac*/ 	.word	0x000000ff


	//----- nvinfo : EIATTR_FRAME_SIZE
	.align		4
.L_199:
        /*04b0*/ 	.byte	0x04, 0x11
        /*04b2*/ 	.short	(.L_201 - .L_200)
	.align		4
.L_200:
        /*04b4*/ 	.word	index@($__internal_166_$__cuda_sm70_shflsync_down_p)
        /*04b8*/ 	.word	0x00000000


	//----- nvinfo : EIATTR_FRAME_SIZE
	.align		4
.L_201:
        /*04bc*/ 	.byte	0x04, 0x11
        /*04be*/ 	.short	(.L_203 - .L_202)
	.align		4
.L_202:
        /*04c0*/ 	.word	index@(_ZN10layer_norm13ln_bwd_kernelINS_13Kernel_traitsI6__halfffffjLj5120ELj1ELj1ELj4ELj16ENS_18Kernel_traits_baseILj5120ES2_ffffjLj128EEEEELb0ELb1ELb1ELb0EEEvNS_9BwdParamsE)
        /*04c4*/ 	.word	0x00000190


	//----- nvinfo : EIATTR_REGCOUNT
	.align		4
.L_203:
        /*04c8*/ 	.byte	0x04, 0x2f
        /*04ca*/ 	.short	(.L_205 - .L_204)
	.align		4
.L_204:
        /*04cc*/ 	.word	index@(_ZN10layer_norm13ln_bwd_kernelINS_13Kernel_traitsI6__halfffffjLj5120ELj1ELj1ELj4ELj16ENS_18Kernel_traits_baseILj5120ES2_ffffjLj128EEEEELb0ELb1ELb0ELb1EEEvNS_9BwdParamsE)
        /*04d0*/ 	.word	0x000000ff


	//----- nvinfo : EIATTR_FRAME_SIZE
	.align		4
.L_205:
        /*04d4*/ 	.byte	0x04, 0x11
        /*04d6*/ 	.short	(.L_207 - .L_206)
	.align		4
.L_206:
        /*04d8*/ 	.word	index@($__internal_165_$__cuda_sm70_shflsync_down_p)
        /*04dc*/ 	.word	0x00000000


	//----- nvinfo : EIATTR_FRAME_SIZE
	.align		4
.L_207:
        /*04e0*/ 	.byte	0x04, 0x11
        /*04e2*/ 	.short	(.L_209 - .L_208)
	.align		4
.L_208:
        /*04e4*/ 	.word	index@(_ZN10layer_norm13ln_bwd_kernelINS_13Kernel_traitsI6__halfffffjLj5120ELj1ELj1ELj4ELj16ENS_18Kernel_traits_baseILj5120ES2_ffffjLj128EEEEELb0ELb1ELb0ELb1EEEvNS_9BwdParamsE)
        /*04e8*/ 	.word	0x000001e8


	//----- nvinfo : EIATTR_REGCOUNT
	.align		4
.L_209:
        /*04ec*/ 	.byte	0x04, 0x2f
        /*04ee*/ 	.short	(.L_211 - .L_210)
	.align		4
.L_210:
        /*04f0*/ 	.word	index@(_ZN10layer_norm13ln_bwd_kernelINS_13Kernel_traitsI6__halfffffjLj5120ELj1ELj1ELj4ELj16ENS_18Kernel_traits_baseILj5120ES2_ffffjLj128EEEEELb0ELb1ELb0ELb0EEEvNS_9BwdParamsE)
        /*04f4*/ 	.word	0x000000ff


	//----- nvinfo : EIATTR_FRAME_SIZE
	.align		4
.L_211:
        /*04f8*/ 	.byte	0x04, 0x11
        /*04fa*/ 	.short	(.L_213 - .L_212)
	.align		4
.L_212:
        /*04fc*/ 	.word	index@($__internal_164_$__cuda_sm70_shflsync_down_p)
        /*0500*/ 	.word	0x00000000


	//----- nvinfo : EIATTR_FRAME_SIZE
	.align		4
.L_213:
        /*0504*/ 	.byte	0x04, 0x11
        /*0506*/ 	.short	(.L_215 - .L_214)
	.align		4
.L_214:
        /*0508*/ 	.word	index@(_ZN10layer_norm13ln_bwd_kernelINS_13Kernel_traitsI6__halfffffjLj5120ELj1ELj1ELj4ELj16ENS_18Kernel_traits_baseILj5120ES2_ffffjLj128EEEEELb0ELb1ELb0ELb0EEEvNS_9BwdParamsE)
        /*050c*/ 	.word	0x00000168


	//----- nvinfo : EIATTR_REGCOUNT
	.align		4
.L_215:
        /*0510*/ 	.byte	0x04, 0x2f
        /*0512*/ 	.short	(.L_217 - .L_216)
	.align		4
.L_216:
        /*0514*/ 	.word	index@(_ZN10layer_norm13ln_bwd_kernelINS_13Kernel_traitsI6__halfffffjLj5120ELj1ELj1ELj4ELj16ENS_18Kernel_traits_baseILj5120ES2_ffffjLj128EEEEELb0ELb0ELb1ELb1EEEvNS_9BwdParamsE)
        /*0518*/ 	.word	0x000000ff


	//----- nvinfo : EIATTR_FRAME_SIZE
	.align		4
.L_217:
        /*051c*/ 	.byte	0x04, 0x11
        /*051e*/ 	.short	(.L_219 - .L_218)
	.align		4
.L_218:
        /*0520*/ 	.word	index@($__internal_163_$__cuda_sm70_shflsync_down_p)
        /*0524*/ 	.word	0x00000000


	//----- nvinfo : EIATTR_FRAME_SIZE
	.align		4
.L_219:
        /*0528*/ 	.byte	0x04, 0x11
        /*052a*/ 	.short	(.L_221 - .L_220)
	.align		4
.L_220:
        /*052c*/ 	.word	index@(_ZN10layer_norm13ln_bwd_kernelINS_13Kernel_traitsI6__halfffffjLj5120ELj1ELj1ELj4ELj16ENS_18Kernel_traits_baseILj5120ES2_ffffjLj128EEEEELb0ELb0ELb1ELb1EEEvNS_9BwdParamsE)
        /*0530*/ 	.word	0x00000058


	//----- nvinfo : EIATTR_REGCOUNT
	.align		4
.L_221:
        /*0534*/ 	.byte	0x04, 0x2f
        /*0536*/ 	.short	(.L_223 - .L_222)
	.align		4
.L_222:
        /*0538*/ 	.word	index@(_ZN10layer_norm13ln_bwd_kernelINS_13Kernel_traitsI6__halfffffjLj5120ELj1ELj1ELj4ELj16ENS_18Kernel_traits_baseILj5120ES2_ffffjLj128EEEEELb0ELb0ELb1ELb0EEEvNS_9BwdParamsE)
        /*053c*/ 	.word	0x000000ff


	//----- nvinfo : EIATTR_FRAME_SIZE
	.align		4
.L_223:
        /*0540*/ 	.byte	0x04, 0x11
        /*0542*/ 	.short	(.L_225 - .L_224)
	.align		4
.L_224:
        /*0544*/ 	.word	index@($__internal_162_$__cuda_sm70_shflsync_down_p)
        /*0548*/ 	.word	0x00000000


	//----- nvinfo : EIATTR_FRAME_SIZE
	.align		4
.L_225:
        /*054c*/ 	.byte	0x04, 0x11
        /*054e*/ 	.short	(.L_227 - .L_226)
	.align		4
.L_226:
        /*0550*/ 	.word	index@(_ZN10layer_norm13ln_bwd_kernelINS_13Kernel_traitsI6__halfffffjLj5120ELj1ELj1ELj4ELj16ENS_18Kernel_traits_baseILj5120ES2_ffffjLj128EEEEELb0ELb0ELb1ELb0EEEvNS_9BwdParamsE)
        /*0554*/ 	.word	0x00000040


	//----- nvinfo : EIATTR_REGCOUNT
	.align		4
.L_227:
        /*0558*/ 	.byte	0x04, 0x2f
        /*055a*/ 	.short	(.L_229 - .L_228)
	.align		4
.L_228:
        /*055c*/ 	.word	index@(_ZN10layer_norm13ln_bwd_kernelINS_13Kernel_traitsI6__halfffffjLj5120ELj1ELj1ELj4ELj16ENS_18Kernel_traits_baseILj5120ES2_ffffjLj128EEEEELb0ELb0ELb0ELb1EEEvNS_9BwdParamsE)
        /*0560*/ 	.word	0x000000ff


	//----- nvinfo : EIATTR_FRAME_SIZE
	.align		4
.L_229:
        /*0564*/ 	.byte	0x04, 0x11
        /*0566*/ 	.short	(.L_231 - .L_230)
	.align		4
.L_230:
        /*0568*/ 	.word	index@($__internal_161_$__cuda_sm70_shflsync_down_p)
        /*056c*/ 	.word	0x00000000


	//----- nvinfo : EIATTR_FRAME_SIZE
	.align		4
.L_231:
        /*0570*/ 	.byte	0x04, 0x11
        /*0572*/ 	.short	(.L_233 - .L_232)
	.align		4
.L_232:
        /*0574*/ 	.word	index@(_ZN10layer_norm13ln_bwd_kernelINS_13Kernel_traitsI6__halfffffjLj5120ELj1ELj1ELj4ELj16ENS_18Kernel_traits_baseILj5120ES2_ffffjLj128EEEEELb0ELb0ELb0ELb1EEEvNS_9BwdParamsE)
        /*0578*/ 	.word	0x00000078


	//----- nvinfo : EIATTR_REGCOUNT
	.align		4
.L_233:
        /*057c*/ 	.byte	0x04, 0x2f
        /*057e*/ 	.short	(.L_235 - .L_234)
	.align		4
.L_234:
        /*0580*/ 	.word	index@(_ZN10layer_norm13ln_bwd_kernelINS_13Kernel_traitsI6__halfffffjLj5120ELj1ELj1ELj4ELj16ENS_18Kernel_traits_baseILj5120ES2_ffffjLj128EEEEELb0ELb0ELb0ELb0EEEvNS_9BwdParamsE)
        /*0584*/ 	.word	0x000000ff


	//----- nvinfo : EIATTR_FRAME_SIZE
	.align		4
.L_235:
        /*0588*/ 	.byte	0x04, 0x11
        /*058a*/ 	.short	(.L_237 - .L_236)
	.align		4
.L_236:
        /*058c*/ 	.word	index@($__internal_160_$__cuda_sm70_shflsync_down_p)
        /*0590*/ 	.word	0x00000000


	//----- nvinfo : EIATTR_FRAME_SIZE
	.align		4
.L_237:
        /*0594*/ 	.byte	0x04, 0x11
        /*0596*/ 	.short	(.L_239 - .L_238)
	.align		4
.L_238:
        /*0598*/ 	.word	index@(_ZN10layer_norm13ln_bwd_kernelINS_13Kernel_traitsI6__halfffffjLj5120ELj1ELj1ELj4ELj16ENS_18Kernel_traits_baseILj5120ES2_ffffjLj128EEEEELb0ELb0ELb0ELb0EEEvNS_9BwdParamsE)
        /*059c*/ 	.word	0x00000028


	//----- nvinfo : EIATTR_REGCOUNT
	.align		4
.L_239:
        /*05a0*/ 	.byte	0x04, 0x2f
        /*05a2*/ 	.short	(.L_241 - .L_240)
	.align		4
.L_240:
        /*05a4*/ 	.word	index@(_ZN10layer_norm13ln_bwd_kernelINS_13Kernel_traitsIf6__halffS2_fjLj5120ELj1ELj1ELj4ELj16ENS_18Kernel_traits_baseILj5120EfS2_fS2_fjLj128EEEEELb1ELb1ELb1ELb1EEEvNS_9BwdParamsE)
        /*05a8*/ 	.word	0x000000ff


	//----- nvinfo : EIATTR_FRAME_SIZE
	.align		4
.L_241:
        /*05ac*/ 	.byte	0x04, 0x11
        /*05ae*/ 	.short	(.L_243 - .L_242)
	.align		4
.L_242:
        /*05b0*/ 	.word	index@($__internal_159_$__cuda_sm70_shflsync_down_p)
        /*05b4*/ 	.word	0x00000000


	//----- nvinfo : EIATTR_FRAME_SIZE
	.align		4
.L_243:
        /*05b8*/ 	.byte	0x04, 0x11
        /*05ba*/ 	.short	(.L_245 - .L_244)
	.align		4
.L_244:
        /*05bc*/ 	.word	index@(_ZN10layer_norm13ln_bwd_kernelINS_13Kernel_traitsIf6__halffS2_fjLj5120ELj1ELj1ELj4ELj16ENS_18Kernel_traits_baseILj5120EfS2_fS2_fjLj128EEEEELb1ELb1ELb1ELb1EEEvNS_9BwdParamsE)
        /*05c0*/ 	.word	0x00000260


	//----- nvinfo : EIATTR_REGCOUNT
	.align		4
.L_245:
        /*05c4*/ 	.byte	0x04, 0x2f
        /*05c6*/ 	.short	(.L_247 - .L_246)
	.align		4
.L_246:
        /*05c8*/ 	.word	index@(_ZN10layer_norm22ln_bwd_finalize_kernelINS_22Kernel_traits_finalizeILj5120Ef6__halffS2_fjLb1ELj1024ELj4ENS_18Kernel_traits_baseILj5120EfS2_fS2_fjLj1024EEEEELb1ELb1EEEvNS_9BwdParamsE)
        /*05cc*/ 	.word	0x00000020


	//----- nvinfo : EIATTR_FRAME_SIZE
	.align		4
.L_247:
        /*05d0*/ 	.byte	0x04, 0x11
        /*05d2*/ 	.short	(.L_249 - .L_248)
	.align		4
.L_248:
        /*05d4*/ 	.word	index@($__internal_158_$__cuda_sm70_shflsync_bfly_p)
        /*05d8*/ 	.word	0x00000000


	//----- nvinfo : EIATTR_FRAME_SIZE
	.align		4
.L_249:
        /*05dc*/ 	.byte	0x04, 0x11
        /*05de*/ 	.short	(.L_251 - .L_250)
	.align		4
.L_250:
        /*05e0*/ 	.word	index@(_ZN10layer_norm22ln_bwd_finalize_kernelINS_22Kernel_traits_finalizeILj5120Ef6__halffS2_fjLb1ELj1024ELj4ENS_18Kernel_traits_baseILj5120EfS2_fS2_fjLj1024EEEEELb1ELb1EEEvNS_9BwdParamsE)
        /*05e4*/ 	.word	0x00000000


	//----- nvinfo : EIATTR_REGCOUNT
	.align		4
.L_251:
        /*05e8*/ 	.byte	0x04, 0x2f
        /*05ea*/ 	.short	(.L_253 - .L_252)
	.align		4
.L_252:
        /*05ec*/ 	.word	index@(_ZN10layer_norm13ln_bwd_kernelINS_13Kernel_traitsIf6__halffS2_fjLj5120ELj1ELj1ELj4ELj16ENS_18Kernel_traits_baseILj5120EfS2_fS2_fjLj128EEEEELb1ELb1ELb1ELb0EEEvNS_9BwdParamsE)
        /*05f0*/ 	.word	0x00000020


	//----- nvinfo : EIATTR_FRAME_SIZE
	.align		4
.L_253:
        /*05f4*/ 	.byte	0x04, 0x11
        /*05f6*/ 	.short	(.L_255 - .L_254)
	.align		4
.L_254:
        /*05f8*/ 	.word	index@($__internal_157_$__cuda_sm70_shflsync_down_p)
        /*05fc*/ 	.word	0x00000000


	//----- nvinfo : EIATTR_FRAME_SIZE
	.align		4
.L_255:
        /*0600*/ 	.byte	0x04, 0x11
        /*0602*/ 	.short	(.L_257 - .L_256)
	.align		4
.L_256:
        /*0604*/ 	.word	index@(_ZN10layer_norm13ln_bwd_kernelINS_13Kernel_traitsIf6__halffS2_fjLj5120ELj1ELj1ELj4ELj16ENS_18Kernel_traits_baseILj5120EfS2_fS2_fjLj128EEEEELb1ELb1ELb1ELb0EEEvNS_9BwdParamsE)
        /*0608*/ 	.word	0x00000600


	//----- nvinfo : EIATTR_REGCOUNT
	.align		4
.L_257:
        /*060c*/ 	.byte	0x04, 0x2f
        /*060e*/ 	.short	(.L_259 - .L_258)
	.align		4
.L_258:
        /*0610*/ 	.word	index@(_ZN10layer_norm22ln_bwd_finalize_kernelINS_22Kernel_traits_finalizeILj5120Ef6__halffS2_fjLb1ELj1024ELj4ENS_18Kernel_traits_baseILj5120EfS2_fS2_fjLj1024EEEEELb1ELb0EEEvNS_9BwdParamsE)
        /*0614*/ 	.word	0x00000020


	//----- nvinfo : EIATTR_FRAME_SIZE
	.align		4
.L_259:
        /*0618*/ 	.byte	0x04, 0x11
        /*061a*/ 	.short	(.L_261 - .L_260)
	.align		4
.L_260:
        /*061c*/ 	.word	index@($__internal_156_$__cuda_sm70_shflsync_bfly_p)
        /*0620*/ 	.word	0x00000000


	//----- nvinfo : EIATTR_FRAME_SIZE
	.align		4
.L_261:
        /*0624*/ 	.byte	0x04, 0x11
        /*0626*/ 	.short	(.L_263 - .L_262)
	.align		4
.L_262:
        /*0628*/ 	.word	index@(_ZN10layer_norm22ln_bwd_finalize_kernelINS_22Kernel_traits_finalizeILj5120Ef6__halffS2_fjLb1ELj1024ELj4ENS_18Kernel_traits_baseILj5120EfS2_fS2_fjLj1024EEEEELb1ELb0EEEvNS_9BwdParamsE)
        /*062c*/ 	.word	0x00000000


	//----- nvinfo : EIATTR_REGCOUNT
	.align		4
.L_263:
        /*0630*/ 	.byte	0x04, 0x2f
        /*0632*/ 	.short	(.L_265 - .L_264)
	.align		4
.L_264:
        /*0634*/ 	.word	index@(_ZN10layer_norm13ln_bwd_kernelINS_13Kernel_traitsIf6__halffS2_fjLj5120ELj1ELj1ELj4ELj16ENS_18Kernel_traits_baseILj5120EfS2_fS2_fjLj128EEEEELb1ELb1ELb0ELb1EEEvNS_9BwdParamsE)
        /*0638*/ 	.word	0x000000a8


	//----- nvinfo : EIATTR_FRAME_SIZE
	.align		4
.L_265:
        /*063c*/ 	.byte	0x04, 0x11
        /*063e*/ 	.short	(.L_267 - .L_266)
	.align		4
.L_266:
        /*0640*/ 	.word	index@($__internal_155_$__cuda_sm70_shflsync_down_p)
        /*0644*/ 	.word	0x00000000


	//----- nvinfo : EIATTR_FRAME_SIZE
	.align		4
.L_267:
        /*0648*/ 	.byte	0x04, 0x11
        /*064a*/ 	.short	(.L_269 - .L_268)
	.align		4
.L_268:
        /*064c*/ 	.word	index@(_ZN10layer_norm13ln_bwd_kernelINS_13Kernel_traitsIf6__halffS2_fjLj5120ELj1ELj1ELj4ELj16ENS_18Kernel_traits_baseILj5120EfS2_fS2_fjLj128EEEEELb1ELb1ELb0ELb1EEEvNS_9BwdParamsE)
        /*0650*/ 	.word	0x00000348


	//----- nvinfo : EIATTR_REGCOUNT
	.align		4
.L_269:
        /*0654*/ 	.byte	0x04, 0x2f
        /*0656*/ 	.short	(.L_271 - .L_270)
	.align		4
.L_270:
        /*0658*/ 	.word	index@(_ZN10layer_norm13ln_bwd_kernelINS_13Kernel_traitsIf6__halffS2_fjLj5120ELj1ELj1ELj4ELj16ENS_18Kernel_traits_baseILj5120EfS2_fS2_fjLj128EEEEELb1ELb1ELb0ELb0EEEvNS_9BwdParamsE)
        /*065c*/ 	.word	0x000000ff


	//----- nvinfo : EIATTR_FRAME_SIZE
	.align		4
.L_271:
        /*0660*/ 	.byte	0x04, 0x11
        /*0662*/ 	.short	(.L_273 - .L_272)
	.align		4
.L_272:
        /*0664*/ 	.word	index@($__internal_154_$__cuda_sm70_shflsync_down_p)
        /*0668*/ 	.word	0x00000000


	//----- nvinfo : EIATTR_FRAME_SIZE
	.align		4
.L_273:
        /*066c*/ 	.byte	0x04, 0x11
        /*066e*/ 	.short	(.L_275 - .L_274)
	.align		4
.L_274:
        /*0670*/ 	.word	index@(_ZN10layer_norm13ln_bwd_kernelINS_13Kernel_traitsIf6__halffS2_fjLj5120ELj1ELj1ELj4ELj16ENS_18Kernel_traits_baseILj5120EfS2_fS2_fjLj128EEEEELb1ELb1ELb0ELb0EEEvNS_9BwdParamsE)
        /*0674*/ 	.word	0x000001b8


	//----- nvinfo : EIATTR_REGCOUNT
	.align		4
.L_275:
        /*0678*/ 	.byte	0x04, 0x2f
        /*067a*/ 	.short	(.L_277 - .L_276)
	.align		4
.L_276:
        /*067c*/ 	.word	index@(_ZN10layer_norm13ln_bwd_kernelINS_13Kernel_traitsIf6__halffS2_fjLj5120ELj1ELj1ELj4ELj16ENS_18Kernel_traits_baseILj5120EfS2_fS2_fjLj128EEEEELb1ELb0ELb1ELb1EEEvNS_9BwdParamsE)
        /*0680*/ 	.word	0x000000ff


	//----- nvinfo : EIATTR_FRAME_SIZE
	.align		4
.L_277:
        /*0684*/ 	.byte	0x04, 0x11
        /*0686*/ 	.short	(.L_279 - .L_278)
	.align		4
.L_278:
        /*0688*/ 	.word	index@($__internal_153_$__cuda_sm70_shflsync_down_p)
        /*068c*/ 	.word	0x00000000


	//----- nvinfo : EIATTR_FRAME_SIZE
	.align		4
.L_279:
        /*0690*/ 	.byte	0x04, 0x11
        /*0692*/ 	.short	(.L_281 - .L_280)
	.align		4
.L_280:
        /*0694*/ 	.word	index@(_ZN10layer_norm13ln_bwd_kernelINS_13Kernel_traitsIf6__halffS2_fjLj5120ELj1ELj1ELj4ELj16ENS_18Kernel_traits_baseILj5120EfS2_fS2_fjLj128EEEEELb1ELb0ELb1ELb1EEEvNS_9BwdParamsE)
        /*0698*/ 	.word	0x000000c0


	//----- nvinfo : EIATTR_REGCOUNT
	.align		4
.L_281:
        /*069c*/ 	.byte	0x04, 0x2f
        /*069e*/ 	.short	(.L_283 - .L_282)
	.align		4
.L_282:
        /*06a0*/ 	.word	index@(_ZN10layer_norm22ln_bwd_finalize_kernelINS_22Kernel_traits_finalizeILj5120Ef6__halffS2_fjLb0ELj1024ELj4ENS_18Kernel_traits_baseILj5120EfS2_fS2_fjLj1024EEEEELb0ELb1EEEvNS_9BwdParamsE)
        /*06a4*/ 	.word	0x00000020


	//----- nvinfo : EIATTR_FRAME_SIZE
	.align		4
.L_283:
        /*06a8*/ 	.byte	0x04, 0x11
        /*06aa*/ 	.short	(.L_285 - .L_284)
	.align		4
.L_284:
        /*06ac*/ 	.word	index@($__internal_152_$__cuda_sm70_shflsync_bfly_p)
        /*06b0*/ 	.word	0x00000000


	//----- nvinfo : EIATTR_FRAME_SIZE
	.align		4
.L_285:
        /*06b4*/ 	.byte	0x04, 0x11
        /*06b6*/ 	.short	(.L_287 - .L_286)
	.align		4
.L_286:
        /*06b8*/ 	.word	index@(_ZN10layer_norm22ln_bwd_finalize_kernelINS_22Kernel_traits_finalizeILj5120Ef6__halffS2_fjLb0ELj1024ELj4ENS_18Kernel_traits_baseILj5120EfS2_fS2_fjLj1024EEEEELb0ELb1EEEvNS_9BwdParamsE)
        /*06bc*/ 	.word	0x00000000


	//----- nvinfo : EIATTR_REGCOUNT
	.align		4
.L_287:
        /*06c0*/ 	.byte	0x04, 0x2f
        /*06c2*/ 	.short	(.L_289 - .L_288)
	.align		4
.L_288:
        /*06c4*/ 	.word	index@(_ZN10layer_norm13ln_bwd_kernelINS_13Kernel_traitsIf6__halffS2_fjLj5120ELj1ELj1ELj4ELj16ENS_18Kernel_traits_baseILj5120EfS2_fS2_fjLj128EEEEELb1ELb0ELb1ELb0EEEvNS_9BwdParamsE)
        /*06c8*/ 	.word	0x000000ff


	//----- nvinfo : EIATTR_FRAME_SIZE
	.align		4
.L_289:
        /*06cc*/ 	.byte	0x04, 0x11
        /*06ce*/ 	.short	(.L_291 - .L_290)
	.align		4
.L_290:
        /*06d0*/ 	.word	index@($__internal_151_$__cuda_sm70_shflsync_down_p)
        /*06d4*/ 	.word	0x00000000


	//----- nvinfo : EIATTR_FRAME_SIZE
	.align		4
.L_291:
        /*06d8*/ 	.byte	0x04, 0x11
        /*06da*/ 	.short	(.L_293 - .L_292)
	.align		4
.L_292:
        /*06dc*/ 	.word	index@(_ZN10layer_norm13ln_bwd_kernelINS_13Kernel_traitsIf6__halffS2_fjLj5120ELj1ELj1ELj4ELj16ENS_18Kernel_traits_baseILj5120EfS2_fS2_fjLj128EEEEELb1ELb0ELb1ELb0EEEvNS_9BwdParamsE)
        /*06e0*/ 	.word	0x00000090


	//----- nvinfo : EIATTR_REGCOUNT
	.align		4
.L_293:
        /*06e4*/ 	.byte	0x04, 0x2f
        /*06e6*/ 	.short	(.L_295 - .L_294)
	.align		4
.L_294:
        /*06e8*/ 	.word	index@(_ZN10layer_norm22ln_bwd_finalize_kernelINS_22Kernel_traits_finalizeILj5120Ef6__halffS2_fjLb0ELj1024ELj4ENS_18Kernel_traits_baseILj5120EfS2_fS2_fjLj1024EEEEELb0ELb0EEEvNS_9BwdParamsE)
        /*06ec*/ 	.word	0x0000001e


	//----- nvinfo : EIATTR_FRAME_SIZE
	.align		4
.L_295:
        /*06f0*/ 	.byte	0x04, 0x11
        /*06f2*/ 	.short	(.L_297 - .L_296)
	.align		4
.L_296:
        /*06f4*/ 	.word	index@($__internal_150_$__cuda_sm70_shflsync_bfly_p)
        /*06f8*/ 	.word	0x00000000


	//----- nvinfo : EIATTR_FRAME_SIZE
	.align		4
.L_297:
        /*06fc*/ 	.byte	0x04, 0x11
        /*06fe*/ 	.short	(.L_299 - .L_298)
	.align		4
.L_298:
        /*0700*/ 	.word	index@(_ZN10layer_norm22ln_bwd_finalize_kernelINS_22Kernel_traits_finalizeILj5120Ef6__halffS2_fjLb0ELj1024ELj4ENS_18Kernel_traits_baseILj5120EfS2_fS2_fjLj1024EEEEELb0ELb0EEEvNS_9BwdParamsE)
        /*0704*/ 	.word	0x00000000


	//----- nvinfo : EIATTR_REGCOUNT
	.align		4
.L_299:
        /*0708*/ 	.byte	0x04, 0x2f
        /*070a*/ 	.short	(.L_301 - .L_300)
	.align		4
.L_300:
        /*070c*/ 	.word	index@(_ZN10layer_norm13ln_bwd_kernelINS_13Kernel_traitsIf6__halffS2_fjLj5120ELj1ELj1ELj4ELj16ENS_18Kernel_traits_baseILj5120EfS2_fS2_fjLj128EEEEELb1ELb0ELb0ELb1EEEvNS_9BwdParamsE)
        /*0710*/ 	.word	0x000000ff


	//----- nvinfo : EIATTR_FRAME_SIZE
	.align		4
.L_301:
        /*0714*/ 	.byte	0x04, 0x11
        /*0716*/ 	.short	(.L_303 - .L_302)
	.align		4
.L_302:
        /*0718*/ 	.word	index@($__internal_149_$__cuda_sm70_shflsync_down_p)
        /*071c*/ 	.word	0x00000000


	//----- nvinfo : EIATTR_FRAME_SIZE
	.align		4
.L_303:
        /*0720*/ 	.byte	0x04, 0x11
        /*0722*/ 	.short	(.L_305 - .L_304)
	.align		4
.L_304:
        /*0724*/ 	.word	index@(_ZN10layer_norm13ln_bwd_kernelINS_13Kernel_traitsIf6__halffS2_fjLj5120ELj1ELj1ELj4ELj16ENS_18Kernel_traits_baseILj5120EfS2_fS2_fjLj128EEEEELb1ELb0ELb0ELb1EEEvNS_9BwdParamsE)
        /*0728*/ 	.word	0x00000060


	//----- nvinfo : EIATTR_REGCOUNT
	.align		4
.L_305:
        /*072c*/ 	.byte	0x04, 0x2f
        /*072e*/ 	.short	(.L_307 - .L_306)
	.align		4
.L_306:
        /*0730*/ 	.word	index@(_ZN10layer_norm13ln_bwd_kernelINS_13Kernel_traitsIf6__halffS2_fjLj5120ELj1ELj1ELj4ELj16ENS_18Kernel_traits_baseILj5120EfS2_fS2_fjLj128EEEEELb1ELb0ELb0ELb0EEEvNS_9BwdParamsE)
        /*0734*/ 	.word	0x000000ff


	//----- nvinfo : EIATTR_FRAME_SIZE
	.align		4
.L_307:
        /*0738*/ 	.byte	0x04, 0x11
        /*073a*/ 	.short	(.L_309 - .L_308)
	.align		4
.L_308:
        /*073c*/ 	.word	index@($__internal_148_$__cuda_sm70_shflsync_down_p)
        /*0740*/ 	.word	0x00000000


	//----- nvinfo : EIATTR_FRAME_SIZE
	.align		4
.L_309:
        /*0744*/ 	.byte	0x04, 0x11
        /*0746*/ 	.short	(.L_311 - .L_310)
	.align		4
.L_310:
        /*0748*/ 	.word	index@(_ZN10layer_norm13ln_bwd_kernelINS_13Kernel_traitsIf6__halffS2_fjLj5120ELj1ELj1ELj4ELj16ENS_18Kernel_traits_baseILj5120EfS2_fS2_fjLj128EEEEELb1ELb0ELb0ELb0EEEvNS_9BwdParamsE)
        /*074c*/ 	.word	0x00000070


	//----- nvinfo : EIATTR_REGCOUNT
	.align		4
.L_311:
        /*0750*/ 	.byte	0x04, 0x2f
        /*0752*/ 	.short	(.L_313 - .L_312)
	.align		4
.L_312:
        /*0754*/ 	.word	index@(_ZN10layer_norm13ln_bwd_kernelINS_13Kernel_traitsIf6__halffS2_fjLj5120ELj1ELj1ELj4ELj16ENS_18Kernel_traits_baseILj5120EfS2_fS2_fjLj128EEEEELb0ELb1ELb1ELb1EEEvNS_9BwdParamsE)
        /*0758*/ 	.word	0x000000ff


	//----- nvinfo : EIATTR_FRAME_SIZE
	.align		4
.L_313:
        /*075c*/ 	.byte	0x04, 0x11
        /*075e*/ 	.short	(.L_315 - .L_314)
	.align		4
.L_314:
        /*0760*/ 	.word	index@($__internal_147_$__cuda_sm70_shflsync_down_p)
        /*0764*/ 	.word	0x00000000


	//----- nvinfo : EIATTR_FRAME_SIZE
	.align		4
.L_315:
        /*0768*/ 	.byte	0x04, 0x11
        /*076a*/ 	.short	(.L_317 - .L_316)
	.align		4
.L_316:
        /*076c*/ 	.word	index@(_ZN10layer_norm13ln_bwd_kernelINS_13Kernel_traitsIf6__halffS2_fjLj5120ELj1ELj1ELj4ELj16ENS_18Kernel_traits_baseILj5120EfS2_fS2_fjLj128EEEEELb0ELb1ELb1ELb1EEEvNS_9BwdParamsE)
        /*0770*/ 	.word	0x00000218


	//----- nvinfo : EIATTR_REGCOUNT
	.align		4
.L_317:
        /*0774*/ 	.byte	0x04, 0x2f
        /*0776*/ 	.short	(.L_319 - .L_318)
	.align		4
.L_318:
        /*0778*/ 	.word	index@(_ZN10layer_norm13ln_bwd_kernelINS_13Kernel_traitsIf6__halffS2_fjLj5120ELj1ELj1ELj4ELj16ENS_18Kernel_traits_baseILj5120EfS2_fS2_fjLj128EEEEELb0ELb1ELb1ELb0EEEvNS_9BwdParamsE)
        /*077c*/ 	.word	0x000000ff


	//----- nvinfo : EIATTR_FRAME_SIZE
	.align		4
.L_319:
        /*0780*/ 	.byte	0x04, 0x11
        /*0782*/ 	.short	(.L_321 - .L_320)
	.align		4
.L_320:
        /*0784*/ 	.word	index@($__internal_146_$__cuda_sm70_shflsync_down_p)
        /*0788*/ 	.word	0x00000000


	//----- nvinfo : EIATTR_FRAME_SIZE
	.align		4
.L_321:
        /*078c*/ 	.byte	0x04, 0x11
        /*078e*/ 	.short	(.L_323 - .L_322)
	.align		4
.L_322:
        /*0790*/ 	.word	index@(_ZN10layer_norm13ln_bwd_kernelINS_13Kernel_traitsIf6__halffS2_fjLj5120ELj1ELj1ELj4ELj16ENS_18Kernel_traits_baseILj5120EfS2_fS2_fjLj128EEEEELb0ELb1ELb1ELb0EEEvNS_9BwdParamsE)
        /*0794*/ 	.word	0x000001c8


	//----- nvinfo : EIATTR_REGCOUNT
	.align		4
.L_323:
        /*0798*/ 	.byte	0x04, 0x2f
        /*079a*/ 	.short	(.L_325 - .L_324)
	.align		4
.L_324:
        /*079c*/ 	.word	index@(_ZN10layer_norm13ln_bwd_kernelINS_13Kernel_traitsIf6__halffS2_fjLj5120ELj1ELj1ELj4ELj16ENS_18Kernel_traits_baseILj5120EfS2_fS2_fjLj128EEEEELb0ELb1ELb0ELb1EEEvNS_9BwdParamsE)
        /*07a0*/ 	.word	0x00000020


	//----- nvinfo : EIATTR_FRAME_SIZE
	.align		4
.L_325:
        /*07a4*/ 	.byte	0x04, 0x11
        /*07a6*/ 	.short	(.L_327 - .L_326)
	.align		4
.L_326:
        /*07a8*/ 	.word	index@($__internal_145_$__cuda_sm70_shflsync_down_p)
        /*07ac*/ 	.word	0x00000000


	//----- nvinfo : EIATTR_FRAME_SIZE
	.align		4
.L_327:
        /*07b0*/ 	.byte	0x04, 0x11
        /*07b2*/ 	.short	(.L_329 - .L_328)
	.align		4
.L_328:
        /*07b4*/ 	.word	index@(_ZN10layer_norm13ln_bwd_kernelINS_13Kernel_traitsIf6__halffS2_fjLj5120ELj1ELj1ELj4ELj16ENS_18Kernel_traits_baseILj5120EfS2_fS2_fjLj128EEEEELb0ELb1ELb0ELb1EEEvNS_9BwdParamsE)
        /*07b8*/ 	.word	0x00000728


	//----- nvinfo : EIATTR_REGCOUNT
	.align		4
.L_329:
        /*07bc*/ 	.byte	0x04, 0x2f
        /*07be*/ 	.short	(.L_331 - .L_330)
	.align		4
.L_330:
        /*07c0*/ 	.word	index@(_ZN10layer_norm13ln_bwd_kernelINS_13Kernel_traitsIf6__halffS2_fjLj5120ELj1ELj1ELj4ELj16ENS_18Kernel_traits_baseILj5120EfS2_fS2_fjLj128EEEEELb0ELb1ELb0ELb0EEEvNS_9BwdParamsE)
        /*07c4*/ 	.word	0x00000020


	//----- nvinfo : EIATTR_FRAME_SIZE
	.align		4
.L_331:
        /*07c8*/ 	.byte	0x04, 0x11
        /*07ca*/ 	.short	(.L_333 - .L_332)
	.align		4
.L_332:
        /*07cc*/ 	.word	index@($__internal_144_$__cuda_sm70_shflsync_down_p)
        /*07d0*/ 	.word	0x00000000


	//----- nvinfo : EIATTR_FRAME_SIZE
	.align		4
.L_333:
        /*07d4*/ 	.byte	0x04, 0x11
        /*07d6*/ 	.short	(.L_335 - .L_334)
	.align		4
.L_334:
        /*07d8*/ 	.word	index@(_ZN10layer_norm13ln_bwd_kernelINS_13Kernel_traitsIf6__halffS2_fjLj5120ELj1ELj1ELj4ELj16ENS_18Kernel_traits_baseILj5120EfS2_fS2_fjLj128EEEEELb0ELb1ELb0ELb0EEEvNS_9BwdParamsE)
        /*07dc*/ 	.word	0x000005c8


	//----- nvinfo : EIATTR_REGCOUNT
	.align		4
.L_335:
        /*07e0*/ 	.byte	0x04, 0x2f
        /*07e2*/ 	.short	(.L_337 - .L_336)
	.align		4
.L_336:
        /*07e4*/ 	.word	index@(_ZN10layer_norm13ln_bwd_kernelINS_13Kernel_traitsIf6__halffS2_fjLj5120ELj1ELj1ELj4ELj16ENS_18Kernel_traits_baseILj5120EfS2_fS2_fjLj128EEEEELb0ELb0ELb1ELb1EEEvNS_9BwdParamsE)
        /*07e8*/ 	.word	0x000000ff


	//----- nvinfo : EIATTR_FRAME_SIZE
	.align		4
.L_337:
        /*07ec*/ 	.byte	0x04, 0x11
        /*07ee*/ 	.short	(.L_339 - .L_338)
	.align		4
.L_338:
        /*07f0*/ 	.word	index@($__internal_143_$__cuda_sm70_shflsync_down_p)
        /*07f4*/ 	.word	0x00000000


	//----- nvinfo : EIATTR_FRAME_SIZE
	.align		4
.L_339:
        /*07f8*/ 	.byte	0x04, 0x11
        /*07fa*/ 	.short	(.L_341 - .L_340)
	.align		4
.L_340:
        /*07fc*/ 	.word	index@(_ZN10layer_norm13ln_bwd_kernelINS_13Kernel_traitsIf6__halffS2_fjLj5120ELj1ELj1ELj4ELj16ENS_18Kernel_traits_baseILj5120EfS2_fS2_fjLj128EEEEELb0ELb0ELb1ELb1EEEvNS_9BwdParamsE)
        /*0800*/ 	.word	0x00000068


	//----- nvinfo : EIATTR_REGCOUNT
	.align		4
.L_341:
        /*0804*/ 	.byte	0x04, 0x2f
        /*0806*/ 	.short	(.L_343 - .L_342)
	.align		4
.L_342:
        /*0808*/ 	.word	index@(_ZN10layer_norm13ln_bwd_kernelINS_13Kernel_traitsIf6__halffS2_fjLj5120ELj1ELj1ELj4ELj16ENS_18Kernel_traits_baseILj5120EfS2_fS2_fjLj128EEEEELb0ELb0ELb1ELb0EEEvNS_9BwdParamsE)
        /*080c*/ 	.word	0x000000ff


	//----- nvinfo : EIATTR_FRAME_SIZE
	.align		4
.L_343:
        /*0810*/ 	.byte	0x04, 0x11
        /*0812*/ 	.short	(.L_345 - .L_344)
	.align		4
.L_344:
        /*0814*/ 	.word	index@($__internal_142_$__cuda_sm70_shflsync_down_p)
        /*0818*/ 	.word	0x00000000


	//----- nvinfo : EIATTR_FRAME_SIZE
	.align		4
.L_345:
        /*081c*/ 	.byte	0x04, 0x11
        /*081e*/ 	.short	(.L_347 - .L_346)
	.align		4
.L_346:
        /*0820*/ 	.word	index@(_ZN10layer_norm13ln_bwd_kernelINS_13Kernel_traitsIf6__halffS2_fjLj5120ELj1ELj1ELj4ELj16ENS_18Kernel_traits_baseILj5120EfS2_fS2_fjLj128EEEEELb0ELb0ELb1ELb0EEEvNS_9BwdParamsE)
        /*0824*/ 	.word	0x00000070


	//----- nvinfo : EIATTR_REGCOUNT
	.align		4
.L_347:
        /*0828*/ 	.byte	0x04, 0x2f
        /*082a*/ 	.short	(.L_349 - .L_348)
	.align		4
.L_348:
        /*082c*/ 	.word	index@(_ZN10layer_norm13ln_bwd_kernelINS_13Kernel_traitsIf6__halffS2_fjLj5120ELj1ELj1ELj4ELj16ENS_18Kernel_traits_baseILj5120EfS2_fS2_fjLj128EEEEELb0ELb0ELb0ELb1EEEvNS_9BwdParamsE)
        /*0830*/ 	.word	0x000000ff


	//----- nvinfo : EIATTR_FRAME_SIZE
	.align		4
.L_349:
        /*0834*/ 	.byte	0x04, 0x11
        /*0836*/ 	.short	(.L_351 - .L_350)
	.align		4
.L_350:
        /*0838*/ 	.word	index@($__internal_141_$__cuda_sm70_shflsync_down_p)
        /*083c*/ 	.word	0x00000000


	//----- nvinfo : EIATTR_FRAME_SIZE
	.align		4
.L_351:
        /*0840*/ 	.byte	0x04, 0x11
        /*0842*/ 	.short	(.L_353 - .L_352)
	.align		4
.L_352:
        /*0844*/ 	.word	index@(_ZN10layer_norm13ln_bwd_kernelINS_13Kernel_traitsIf6__halffS2_fjLj5120ELj1ELj1ELj4ELj16ENS_18Kernel_traits_baseILj5120EfS2_fS2_fjLj128EEEEELb0ELb0ELb0ELb1EEEvNS_9BwdParamsE)
        /*0848*/ 	.word	0x00000040


	//----- nvinfo : EIATTR_REGCOUNT
	.align		4
.L_353:
        /*084c*/ 	.byte	0x04, 0x2f
        /*084e*/ 	.short	(.L_355 - .L_354)
	.align		4
.L_354:
        /*0850*/ 	.word	index@(_ZN10layer_norm13ln_bwd_kernelINS_13Kernel_traitsIf6__halffS2_fjLj5120ELj1ELj1ELj4ELj16ENS_18Kernel_traits_baseILj5120EfS2_fS2_fjLj128EEEEELb0ELb0ELb0ELb0EEEvNS_9BwdParamsE)
        /*0854*/ 	.word	0x000000ff


	//----- nvinfo : EIATTR_FRAME_SIZE
	.align		4
.L_355:
        /*0858*/ 	.byte	0x04, 0x11
        /*085a*/ 	.short	(.L_357 - .L_356)
	.align		4
.L_356:
        /*085c*/ 	.word	index@($__internal_140_$__cuda_sm70_shflsync_down_p)
        /*0860*/ 	.word	0x00000000


	//----- nvinfo : EIATTR_FRAME_SIZE
	.align		4
.L_357:
        /*0864*/ 	.byte	0x04, 0x11
        /*0866*/ 	.short	(.L_359 - .L_358)
	.align		4
.L_358:
        /*0868*/ 	.word	index@(_ZN10layer_norm13ln_bwd_kernelINS_13Kernel_traitsIf6__halffS2_fjLj5120ELj1ELj1ELj4ELj16ENS_18Kernel_traits_baseILj5120EfS2_fS2_fjLj128EEEEELb0ELb0ELb0ELb0EEEvNS_9BwdParamsE)
        /*086c*/ 	.word	0x00000048


	//----- nvinfo : EIATTR_REGCOUNT
	.align		4
.L_359:
        /*0870*/ 	.byte	0x04, 0x2f
        /*0872*/ 	.short	(.L_361 - .L_360)
	.align		4
.L_360:
        /*0874*/ 	.word	index@(_ZN10layer_norm13ln_bwd_kernelINS_13Kernel_traitsI6__halfS2_fS2_fjLj5120ELj1ELj1ELj4ELj16ENS_18Kernel_traits_baseILj5120ES2_S2_fS2_fjLj128EEEEELb1ELb1ELb1ELb1EEEvNS_9BwdParamsE)
        /*0878*/ 	.word	0x000000ff


	//----- nvinfo : EIATTR_FRAME_SIZE
	.align		4
.L_361:
        /*087c*/ 	.byte	0x04, 0x11
        /*087e*/ 	.short	(.L_363 - .L_362)
	.align		4
.L_362:
        /*0880*/ 	.word	index@($__internal_139_$__cuda_sm70_shflsync_down_p)
        /*0884*/ 	.word	0x00000000


	//----- nvinfo : EIATTR_FRAME_SIZE
	.align		4
.L_363:
        /*0888*/ 	.byte	0x04, 0x11
        /*088a*/ 	.short	(.L_365 - .L_364)
	.align		4
.L_364:
        /*088c*/ 	.word	index@(_ZN10layer_norm13ln_bwd_kernelINS_13Kernel_traitsI6__halfS2_fS2_fjLj5120ELj1ELj1ELj4ELj16ENS_18Kernel_traits_baseILj5120ES2_S2_fS2_fjLj128EEEEELb1ELb1ELb1ELb1EEEvNS_9BwdParamsE)
        /*0890*/ 	.word	0x00000268


	//----- nvinfo : EIATTR_REGCOUNT
	.align		4
.L_365:
        /*0894*/ 	.byte	0x04, 0x2f
        /*0896*/ 	.short	(.L_367 - .L_366)
	.align		4
.L_366:
        /*0898*/ 	.word	index@(_ZN10layer_norm22ln_bwd_finalize_kernelINS_22Kernel_traits_finalizeILj5120E6__halfS2_fS2_fjLb1ELj1024ELj4ENS_18Kernel_traits_baseILj5120ES2_S2_fS2_fjLj1024EEEEELb1ELb1EEEvNS_9BwdParamsE)
        /*089c*/ 	.word	0x00000020


	//----- nvinfo : EIATTR_FRAME_SIZE
	.align		4
.L_367:
        /*08a0*/ 	.byte	0x04, 0x11
        /*08a2*/ 	.short	(.L_369 - .L_368)
	.align		4
.L_368:
        /*08a4*/ 	.word	index@($__internal_138_$__cuda_sm70_shflsync_bfly_p)
        /*08a8*/ 	.word	0x00000000


	//----- nvinfo : EIATTR_FRAME_SIZE
	.align		4
.L_369:
        /*08ac*/ 	.byte	0x04, 0x11
        /*08ae*/ 	.short	(.L_371 - .L_370)
	.align		4
.L_370:
        /*08b0*/ 	.word	index@(_ZN10layer_norm22ln_bwd_finalize_kernelINS_22Kernel_traits_finalizeILj5120E6__halfS2_fS2_fjLb1ELj1024ELj4ENS_18Kernel_traits_baseILj5120ES2_S2_fS2_fjLj1024EEEEELb1ELb1EEEvNS_9BwdParamsE)
        /*08b4*/ 	.word	0x00000000


	//----- nvinfo : EIATTR_REGCOUNT
	.align		4
.L_371:
        /*08b8*/ 	.byte	0x04, 0x2f
        /*08ba*/ 	.short	(.L_373 - .L_372)
	.align		4
.L_372:
        /*08bc*/ 	.word	index@(_ZN10layer_norm13ln_bwd_kernelINS_13Kernel_traitsI6__halfS2_fS2_fjLj5120ELj1ELj1ELj4ELj16ENS_18Kernel_traits_baseILj5120ES2_S2_fS2_fjLj128EEEEELb1ELb1ELb1ELb0EEEvNS_9BwdParamsE)
        /*08c0*/ 	.word	0x00000020


	//----- nvinfo : EIATTR_FRAME_SIZE
	.align		4
.L_373:
        /*08c4*/ 	.byte	0x04, 0x11
        /*08c6*/ 	.short	(.L_375 - .L_374)
	.align		4
.L_374:
        /*08c8*/ 	.word	index@($__internal_137_$__cuda_sm70_shflsync_down_p)
        /*08cc*/ 	.word	0x00000000


	//----- nvinfo : EIATTR_FRAME_SIZE
	.align		4
.L_375:
        /*08d0*/ 	.byte	0x04, 0x11
        /*08d2*/ 	.short	(.L_377 - .L_376)
	.align		4
.L_376:
        /*08d4*/ 	.word	index@(_ZN10layer_norm13ln_bwd_kernelINS_13Kernel_traitsI6__halfS2_fS2_fjLj5120ELj1ELj1ELj4ELj16ENS_18Kernel_traits_baseILj5120ES2_S2_fS2_fjLj128EEEEELb1ELb1ELb1ELb0EEEvNS_9BwdParamsE)
        /*08d8*/ 	.word	0x000005d8


	//----- nvinfo : EIATTR_REGCOUNT
	.align		4
.L_377:
        /*08dc*/ 	.byte	0x04, 0x2f
        /*08de*/ 	.short	(.L_379 - .L_378)
	.align		4
.L_378:
        /*08e0*/ 	.word	index@(_ZN10layer_norm22ln_bwd_finalize_kernelINS_22Kernel_traits_finalizeILj5120E6__halfS2_fS2_fjLb1ELj1024ELj4ENS_18Kernel_traits_baseILj5120ES2_S2_fS2_fjLj1024EEEEELb1ELb0EEEvNS_9BwdParamsE)
        /*08e4*/ 	.word	0x00000020


	//----- nvinfo : EIATTR_FRAME_SIZE
	.align		4
.L_379:
        /*08e8*/ 	.byte	0x04, 0x11
        /*08ea*/ 	.short	(.L_381 - .L_380)
	.align		4
.L_380:
        /*08ec*/ 	.word	index@($__internal_136_$__cuda_sm70_shflsync_bfly_p)
        /*08f0*/ 	.word	0x00000000


	//----- nvinfo : EIATTR_FRAME_SIZE
	.align		4
.L_381:
        /*08f4*/ 	.byte	0x04, 0x11
        /*08f6*/ 	.short	(.L_383 - .L_382)
	.align		4
.L_382:
        /*08f8*/ 	.word	index@(_ZN10layer_norm22ln_bwd_finalize_kernelINS_22Kernel_traits_finalizeILj5120E6__halfS2_fS2_fjLb1ELj1024ELj4ENS_18Kernel_traits_baseILj5120ES2_S2_fS2_fjLj1024EEEEELb1ELb0EEEvNS_9BwdParamsE)
        /*08fc*/ 	.word	0x00000000


	//----- nvinfo : EIATTR_REGCOUNT
	.align		4
.L_383:
        /*0900*/ 	.byte	0x04, 0x2f
        /*0902*/ 	.short	(.L_385 - .L_384)
	.align		4
.L_384:
        /*0904*/ 	.word	index@(_ZN10layer_norm13ln_bwd_kernelINS_13Kernel_traitsI6__halfS2_fS2_fjLj5120ELj1ELj1ELj4ELj16ENS_18Kernel_traits_baseILj5120ES2_S2_fS2_fjLj128EEEEELb1ELb1ELb0ELb1EEEvNS_9BwdParamsE)
        /*0908*/ 	.word	0x000000ff


	//----- nvinfo : EIATTR_FRAME_SIZE
	.align		4
.L_385:
        /*090c*/ 	.byte	0x04, 0x11
        /*090e*/ 	.short	(.L_387 - .L_386)
	.align		4
.L_386:
        /*0910*/ 	.word	index@($__internal_135_$__cuda_sm70_shflsync_down_p)
        /*0914*/ 	.word	0x00000000


	//----- nvinfo : EIATTR_FRAME_SIZE
	.align		4
.L_387:
        /*0918*/ 	.byte	0x04, 0x11
        /*091a*/ 	.short	(.L_389 - .L_388)
	.align		4
.L_388:
        /*091c*/ 	.word	index@(_ZN10layer_norm13ln_bwd_kernelINS_13Kernel_traitsI6__halfS2_fS2_fjLj5120ELj1ELj1ELj4ELj16ENS_18Kernel_traits_baseILj5120ES2_S2_fS2_fjLj128EEEEELb1ELb1ELb0ELb1EEEvNS_9BwdParamsE)
        /*0920*/ 	.word	0x00000170


	//----- nvinfo : EIATTR_REGCOUNT
	.align		4
.L_389:
        /*0924*/ 	.byte	0x04, 0x2f
        /*0926*/ 	.short	(.L_391 - .L_390)
	.align		4
.L_390:
        /*0928*/ 	.word	index@(_ZN10layer_norm13ln_bwd_kernelINS_13Kernel_traitsI6__halfS2_fS2_fjLj5120ELj1ELj1ELj4ELj16ENS_18Kernel_traits_baseILj5120ES2_S2_fS2_fjLj128EEEEELb1ELb1ELb0ELb0EEEvNS_9BwdParamsE)
        /*092c*/ 	.word	0x000000ff


	//----- nvinfo : EIATTR_FRAME_SIZE
	.align		4
.L_391:
        /*0930*/ 	.byte	0x04, 0x11
        /*0932*/ 	.short	(.L_393 - .L_392)
	.align		4
.L_392:
        /*0934*/ 	.word	index@($__internal_134_$__cuda_sm70_shflsync_down_p)
        /*0938*/ 	.word	0x00000000


	//----- nvinfo : EIATTR_FRAME_SIZE
	.align		4
.L_393:
        /*093c*/ 	.byte	0x04, 0x11
        /*093e*/ 	.short	(.L_395 - .L_394)
	.align		4
.L_394:
        /*0940*/ 	.word	index@(_ZN10layer_norm13ln_bwd_kernelINS_13Kernel_traitsI6__halfS2_fS2_fjLj5120ELj1ELj1ELj4ELj16ENS_18Kernel_traits_baseILj5120ES2_S2_fS2_fjLj128EEEEELb1ELb1ELb0ELb0EEEvNS_9BwdParamsE)
        /*0944*/ 	.word	0x000001b8


	//----- nvinfo : EIATTR_REGCOUNT
	.align		4
.L_395:
        /*0948*/ 	.byte	0x04, 0x2f
        /*094a*/ 	.short	(.L_397 - .L_396)
	.align		4
.L_396:
        /*094c*/ 	.word	index@(_ZN10layer_norm13ln_bwd_kernelINS_13Kernel_traitsI6__halfS2_fS2_fjLj5120ELj1ELj1ELj4ELj16ENS_18Kernel_traits_baseILj5120ES2_S2_fS2_fjLj128EEEEELb1ELb0ELb1ELb1EEEvNS_9BwdParamsE)
        /*0950*/ 	.word	0x000000ff


	//----- nvinfo : EIATTR_FRAME_SIZE
	.align		4
.L_397:
        /*0954*/ 	.byte	0x04, 0x11
        /*0956*/ 	.short	(.L_399 - .L_398)
	.align		4
.L_398:
        /*0958*/ 	.word	index@($__internal_133_$__cuda_sm70_shflsync_down_p)
        /*095c*/ 	.word	0x00000000


	//----- nvinfo : EIATTR_FRAME_SIZE
	.align		4
.L_399:
        /*0960*/ 	.byte	0x04, 0x11
        /*0962*/ 	.short	(.L_401 - .L_400)
	.align		4
.L_400:
        /*0964*/ 	.word	index@(_ZN10layer_norm13ln_bwd_kernelINS_13Kernel_traitsI6__halfS2_fS2_fjLj5120ELj1ELj1ELj4ELj16ENS_18Kernel_traits_baseILj5120ES2_S2_fS2_fjLj128EEEEELb1ELb0ELb1ELb1EEEvNS_9BwdParamsE)
        /*0968*/ 	.word	0x00000080


	//----- nvinfo : EIATTR_REGCOUNT
	.align		4
.L_401:
        /*096c*/ 	.byte	0x04, 0x2f
        /*096e*/ 	.short	(.L_403 - .L_402)
	.align		4
.L_402:
        /*0970*/ 	.word	index@(_ZN10layer_norm22ln_bwd_finalize_kernelINS_22Kernel_traits_finalizeILj5120E6__halfS2_fS2_fjLb0ELj1024ELj4ENS_18Kernel_traits_baseILj5120ES2_S2_fS2_fjLj1024EEEEELb0ELb1EEEvNS_9BwdParamsE)
        /*0974*/ 	.word	0x00000020


	//----- nvinfo : EIATTR_FRAME_SIZE
	.align		4
.L_403:
        /*0978*/ 	.byte	0x04, 0x11
        /*097a*/ 	.short	(.L_405 - .L_404)
	.align		4
.L_404:
        /*097c*/ 	.word	index@($__internal_132_$__cuda_sm70_shflsync_bfly_p)
        /*0980*/ 	.word	0x00000000


	//----- nvinfo : EIATTR_FRAME_SIZE
	.align		4
.L_405:
        /*0984*/ 	.byte	0x04, 0x11
        /*0986*/ 	.short	(.L_407 - .L_406)
	.align		4
.L_406:
        /*0988*/ 	.word	index@(_ZN10layer_norm22ln_bwd_finalize_kernelINS_22Kernel_traits_finalizeILj5120E6__halfS2_fS2_fjLb0ELj1024ELj4ENS_18Kernel_traits_baseILj5120ES2_S2_fS2_fjLj1024EEEEELb0ELb1EEEvNS_9BwdParamsE)
        /*098c*/ 	.word	0x00000000


	//----- nvinfo : EIATTR_REGCOUNT
	.align		4
.L_407:
        /*0990*/ 	.byte	0x04, 0x2f
        /*0992*/ 	.short	(.L_409 - .L_408)
	.align		4
.L_408:
        /*0994*/ 	.word	index@(_ZN10layer_norm13ln_bwd_kernelINS_13Kernel_traitsI6__halfS2_fS2_fjLj5120ELj1ELj1ELj4ELj16ENS_18Kernel_traits_baseILj5120ES2_S2_fS2_fjLj128EEEEELb1ELb0ELb1ELb0EEEvNS_9BwdParamsE)
        /*0998*/ 	.word	0x000000ff


	//----- nvinfo : EIATTR_FRAME_SIZE
	.align		4
.L_409:
        /*099c*/ 	.byte	0x04, 0x11
        /*099e*/ 	.short	(.L_411 - .L_410)
	.align		4
.L_410:
        /*09a0*/ 	.word	index@($__internal_131_$__cuda_sm70_shflsync_down_p)
        /*09a4*/ 	.word	0x00000000


	//----- nvinfo : EIATTR_FRAME_SIZE
	.align		4
.L_411:
        /*09a8*/ 	.byte	0x04, 0x11
        /*09aa*/ 	.short	(.L_413 - .L_412)
	.align		4
.L_412:
        /*09ac*/ 	.word	index@(_ZN10layer_norm13ln_bwd_kernelINS_13Kernel_traitsI6__halfS2_fS2_fjLj5120ELj1ELj1ELj4ELj16ENS_18Kernel_traits_baseILj5120ES2_S2_fS2_fjLj128EEEEELb1ELb0ELb1ELb0EEEvNS_9BwdParamsE)
        /*09b0*/ 	.word	0x00000088


	//----- nvinfo : EIATTR_REGCOUNT
	.align		4
.L_413:
        /*09b4*/ 	.byte	0x04, 0x2f
        /*09b6*/ 	.short	(.L_415 - .L_414)
	.align		4
.L_414:
        /*09b8*/ 	.word	index@(_ZN10layer_norm22ln_bwd_finalize_kernelINS_22Kernel_traits_finalizeILj5120E6__halfS2_fS2_fjLb0ELj1024ELj4ENS_18Kernel_traits_baseILj5120ES2_S2_fS2_fjLj1024EEEEELb0ELb0EEEvNS_9BwdParamsE)
        /*09bc*/ 	.word	0x0000001e


	//----- nvinfo : EIATTR_FRAME_SIZE
	.align		4
.L_415:
        /*09c0*/ 	.byte	0x04, 0x11
        /*09c2*/ 	.short	(.L_417 - .L_416)
	.align		4
.L_416:
        /*09c4*/ 	.word	index@($__internal_130_$__cuda_sm70_shflsync_bfly_p)
        /*09c8*/ 	.word	0x00000000


	//----- nvinfo : EIATTR_FRAME_SIZE
	.align		4
.L_417:
        /*09cc*/ 	.byte	0x04, 0x11
        /*09ce*/ 	.short	(.L_419 - .L_418)
	.align		4
.L_418:
        /*09d0*/ 	.word	index@(_ZN10layer_norm22ln_bwd_finalize_kernelINS_22Kernel_traits_finalizeILj5120E6__halfS2_fS2_fjLb0ELj1024ELj4ENS_18Kernel_traits_baseILj5120ES2_S2_fS2_fjLj1024EEEEELb0ELb0EEEvNS_9BwdParamsE)
        /*09d4*/ 	.word	0x00000000


	//----- nvinfo : EIATTR_REGCOUNT
	.align		4
.L_419:
        /*09d8*/ 	.byte	0x04, 0x2f
        /*09da*/ 	.short	(.L_421 - .L_420)
	.align		4
.L_420:
        /*09dc*/ 	.word	index@(_ZN10layer_norm13ln_bwd_kernelINS_13Kernel_traitsI6__halfS2_fS2_fjLj5120ELj1ELj1ELj4ELj16ENS_18Kernel_traits_baseILj5120ES2_S2_fS2_fjLj128EEEEELb1ELb0ELb0ELb1EEEvNS_9BwdParamsE)
        /*09e0*/ 	.word	0x000000ff


	//----- nvinfo : EIATTR_FRAME_SIZE
	.align		4
.L_421:
        /*09e4*/ 	.byte	0x04, 0x11
        /*09e6*/ 	.short	(.L_423 - .L_422)
	.align		4
.L_422:
        /*09e8*/ 	.word	index@($__internal_129_$__cuda_sm70_shflsync_down_p)
        /*09ec*/ 	.word	0x00000000


	//----- nvinfo : EIATTR_FRAME_SIZE
	.align		4
.L_423:
        /*09f0*/ 	.byte	0x04, 0x11
        /*09f2*/ 	.short	(.L_425 - .L_424)
	.align		4
.L_424:
        /*09f4*/ 	.word	index@(_ZN10layer_norm13ln_bwd_kernelINS_13Kernel_traitsI6__halfS2_fS2_fjLj5120ELj1ELj1ELj4ELj16ENS_18Kernel_traits_baseILj5120ES2_S2_fS2_fjLj128EEEEELb1ELb0ELb0ELb1EEEvNS_9BwdParamsE)
        /*09f8*/ 	.word	0x00000068


	//----- nvinfo : EIATTR_REGCOUNT
	.align		4
.L_425:
        /*09fc*/ 	.byte	0x04, 0x2f
        /*09fe*/ 	.short	(.L_427 - .L_426)
	.align		4
.L_426:
        /*0a00*/ 	.word	index@(_ZN10layer_norm13ln_bwd_kernelINS_13Kernel_traitsI6__halfS2_fS2_fjLj5120ELj1ELj1ELj4ELj16ENS_18Kernel_traits_baseILj5120ES2_S2_fS2_fjLj128EEEEELb1ELb0ELb0ELb0EEEvNS_9BwdParamsE)
        /*0a04*/ 	.word	0x000000ff


	//----- nvinfo : EIATTR_FRAME_SIZE
	.align		4
.L_427:
        /*0a08*/ 	.byte	0x04, 0x11
        /*0a0a*/ 	.short	(.L_429 - .L_428)
	.align		4
.L_428:
        /*0a0c*/ 	.word	index@($__internal_128_$__cuda_sm70_shflsync_down_p)
        /*0a10*/ 	.word	0x00000000


	//----- nvinfo : EIATTR_FRAME_SIZE
	.align		4
.L_429:
        /*0a14*/ 	.byte	0x04, 0x11
        /*0a16*/ 	.short	(.L_431 - .L_430)
	.align		4
.L_430:
        /*0a18*/ 	.word	index@(_ZN10layer_norm13ln_bwd_kernelINS_13Kernel_traitsI6__halfS2_fS2_fjLj5120ELj1ELj1ELj4ELj16ENS_18Kernel_traits_baseILj5120ES2_S2_fS2_fjLj128EEEEELb1ELb0ELb0ELb0EEEvNS_9BwdParamsE)
        /*0a1c*/ 	.word	0x00000070


	//----- nvinfo : EIATTR_REGCOUNT
	.align		4
.L_431:
        /*0a20*/ 	.byte	0x04, 0x2f
        /*0a22*/ 	.short	(.L_433 - .L_432)
	.align		4
.L_432:
        /*0a24*/ 	.word	index@(_ZN10layer_norm13ln_bwd_kernelINS_13Kernel_traitsI6__halfS2_fS2_fjLj5120ELj1ELj1ELj4ELj16ENS_18Kernel_traits_baseILj5120ES2_S2_fS2_fjLj128EEEEELb0ELb1ELb1ELb1EEEvNS_9BwdParamsE)
        /*0a28*/ 	.word	0x000000ff


	//----- nvinfo : EIATTR_FRAME_SIZE
	.align		4
.L_433:
        /*0a2c*/ 	.byte	0x04, 0x11
        /*0a2e*/ 	.short	(.L_435 - .L_434)
	.align		4
.L_434:
        /*0a30*/ 	.word	index@($__internal_127_$__cuda_sm70_shflsync_down_p)
        /*0a34*/ 	.word	0x00000000


	//----- nvinfo : EIATTR_FRAME_SIZE
	.align		4
.L_435:
        /*0a38*/ 	.byte	0x04, 0x11
        /*0a3a*/ 	.short	(.L_437 - .L_436)
	.align		4
.L_436:
        /*0a3c*/ 	.word	index@(_ZN10layer_norm13ln_bwd_kernelINS_13Kernel_traitsI6__halfS2_fS2_fjLj5120ELj1ELj1ELj4ELj16ENS_18Kernel_traits_baseILj5120ES2_S2_fS2_fjLj128EEEEELb0ELb1ELb1ELb1EEEvNS_9BwdParamsE)
        /*0a40*/ 	.word	0x00000220


	//----- nvinfo : EIATTR_REGCOUNT
	.align		4
.L_437:
        /*0a44*/ 	.byte	0x04, 0x2f
        /*0a46*/ 	.short	(.L_439 - .L_438)
	.align		4
.L_438:
        /*0a48*/ 	.word	index@(_ZN10layer_norm13ln_bwd_kernelINS_13Kernel_traitsI6__halfS2_fS2_fjLj5120ELj1ELj1ELj4ELj16ENS_18Kernel_traits_baseILj5120ES2_S2_fS2_fjLj128EEEEELb0ELb1ELb1ELb0EEEvNS_9BwdParamsE)
        /*0a4c*/ 	.word	0x000000ff


	//----- nvinfo : EIATTR_FRAME_SIZE
	.align		4
.L_439:
        /*0a50*/ 	.byte	0x04, 0x11
        /*0a52*/ 	.short	(.L_441 - .L_440)
	.align		4
.L_440:
        /*0a54*/ 	.word	index@($__internal_126_$__cuda_sm70_shflsync_down_p)
        /*0a58*/ 	.word	0x00000000


	//----- nvinfo : EIATTR_FRAME_SIZE
	.align		4
.L_441:
        /*0a5c*/ 	.byte	0x04, 0x11
        /*0a5e*/ 	.short	(.L_443 - .L_442)
	.align		4
.L_442:
        /*0a60*/ 	.word	index@(_ZN10layer_norm13ln_bwd_kernelINS_13Kernel_traitsI6__halfS2_fS2_fjLj5120ELj1ELj1ELj4ELj16ENS_18Kernel_traits_baseILj5120ES2_S2_fS2_fjLj128EEEEELb0ELb1ELb1ELb0EEEvNS_9BwdParamsE)
        /*0a64*/ 	.word	0x000001c0


	//----- nvinfo : EIATTR_REGCOUNT
	.align		4
.L_443:
        /*0a68*/ 	.byte	0x04, 0x2f
        /*0a6a*/ 	.short	(.L_445 - .L_444)
	.align		4
.L_444:
        /*0a6c*/ 	.word	index@(_ZN10layer_norm13ln_bwd_kernelINS_13Kernel_traitsI6__halfS2_fS2_fjLj5120ELj1ELj1ELj4ELj16ENS_18Kernel_traits_baseILj5120ES2_S2_fS2_fjLj128EEEEELb0ELb1ELb0ELb1EEEvNS_9BwdParamsE)
        /*0a70*/ 	.word	0x000000ff


	//----- nvinfo : EIATTR_FRAME_SIZE
	.align		4
.L_445:
        /*0a74*/ 	.byte	0x04, 0x11
        /*0a76*/ 	.short	(.L_447 - .L_446)
	.align		4
.L_446:
        /*0a78*/ 	.word	index@($__internal_125_$__cuda_sm70_shflsync_down_p)
        /*0a7c*/ 	.word	0x00000000


	//----- nvinfo : EIATTR_FRAME_SIZE
	.align		4
.L_447:
        /*0a80*/ 	.byte	0x04, 0x11
        /*0a82*/ 	.short	(.L_449 - .L_448)
	.align		4
.L_448:
        /*0a84*/ 	.word	index@(_ZN10layer_norm13ln_bwd_kernelINS_13Kernel_traitsI6__halfS2_fS2_fjLj5120ELj1ELj1ELj4ELj16ENS_18Kernel_traits_baseILj5120ES2_S2_fS2_fjLj128EEEEELb0ELb1ELb0ELb1EEEvNS_9BwdParamsE)
        /*0a88*/ 	.word	0x00000198


	//----- nvinfo : EIATTR_REGCOUNT
	.align		4
.L_449:
        /*0a8c*/ 	.byte	0x04, 0x2f
        /*0a8e*/ 	.short	(.L_451 - .L_450)
	.align		4
.L_450:
        /*0a90*/ 	.word	index@(_ZN10layer_norm13ln_bwd_kernelINS_13Kernel_traitsI6__halfS2_fS2_fjLj5120ELj1ELj1ELj4ELj16ENS_18Kernel_traits_baseILj5120ES2_S2_fS2_fjLj128EEEEELb0ELb1ELb0ELb0EEEvNS_9BwdParamsE)
        /*0a94*/ 	.word	0x00000020


	//----- nvinfo : EIATTR_FRAME_SIZE
	.align		4
.L_451:
        /*0a98*/ 	.byte	0x04, 0x11
        /*0a9a*/ 	.short	(.L_453 - .L_452)
	.align		4
.L_452:
        /*0a9c*/ 	.word	index@($__internal_124_$__cuda_sm70_shflsync_down_p)
        /*0aa0*/ 	.word	0x00000000


	//----- nvinfo : EIATTR_FRAME_SIZE
	.align		4
.L_453:
        /*0aa4*/ 	.byte	0x04, 0x11
        /*0aa6*/ 	.short	(.L_455 - .L_454)
	.align		4
.L_454:
        /*0aa8*/ 	.word	index@(_ZN10layer_norm13ln_bwd_kernelINS_13Kernel_traitsI6__halfS2_fS2_fjLj5120ELj1ELj1ELj4ELj16ENS_18Kernel_traits_baseILj5120ES2_S2_fS2_fjLj128EEEEELb0ELb1ELb0ELb0EEEvNS_9BwdParamsE)
        /*0aac*/ 	.word	0x00000588


	//----- nvinfo : EIATTR_REGCOUNT
	.align		4
.L_455:
        /*0ab0*/ 	.byte	0x04, 0x2f
        /*0ab2*/ 	.short	(.L_457 - .L_456)
	.align		4
.L_456:
        /*0ab4*/ 	.word	index@(_ZN10layer_norm13ln_bwd_kernelINS_13Kernel_traitsI6__halfS2_fS2_fjLj5120ELj1ELj1ELj4ELj16ENS_18Kernel_traits_baseILj5120ES2_S2_fS2_fjLj128EEEEELb0ELb0ELb1ELb1EEEvNS_9BwdParamsE)
        /*0ab8*/ 	.word	0x000000ff


	//----- nvinfo : EIATTR_FRAME_SIZE
	.align		4
.L_457:
        /*0abc*/ 	.byte	0x04, 0x11
        /*0abe*/ 	.short	(.L_459 - .L_458)
	.align		4
.L_458:
        /*0ac0*/ 	.word	index@($__internal_123_$__cuda_sm70_shflsync_down_p)
        /*0ac4*/ 	.word	0x00000000


	//----- nvinfo : EIATTR_FRAME_SIZE
	.align		4
.L_459:
        /*0ac8*/ 	.byte	0x04, 0x11
        /*0aca*/ 	.short	(.L_461 - .L_460)
	.align		4
.L_460:
        /*0acc*/ 	.word	index@(_ZN10layer_norm13ln_bwd_kernelINS_13Kernel_traitsI6__halfS2_fS2_fjLj5120ELj1ELj1ELj4ELj16ENS_18Kernel_traits_baseILj5120ES2_S2_fS2_fjLj128EEEEELb0ELb0ELb1ELb1EEEvNS_9BwdParamsE)
        /*0ad0*/ 	.word	0x00000078


	//----- nvinfo : EIATTR_REGCOUNT
	.align		4
.L_461:
        /*0ad4*/ 	.byte	0x04, 0x2f
        /*0ad6*/ 	.short	(.L_463 - .L_462)
	.align		4
.L_462:
        /*0ad8*/ 	.word	index@(_ZN10layer_norm13ln_bwd_kernelINS_13Kernel_traitsI6__halfS2_fS2_fjLj5120ELj1ELj1ELj4ELj16ENS_18Kernel_traits_baseILj5120ES2_S2_fS2_fjLj128EEEEELb0ELb0ELb1ELb0EEEvNS_9BwdParamsE)
        /*0adc*/ 	.word	0x000000ff


	//----- nvinfo : EIATTR_FRAME_SIZE
	.align		4
.L_463:
        /*0ae0*/ 	.byte	0x04, 0x11
        /*0ae2*/ 	.short	(.L_465 - .L_464)
	.align		4
.L_464:
        /*0ae4*/ 	.word	index@($__internal_122_$__cuda_sm70_shflsync_down_p)
        /*0ae8*/ 	.word	0x00000000


	//----- nvinfo : EIATTR_FRAME_SIZE
	.align		4
.L_465:
        /*0aec*/ 	.byte	0x04, 0x11
        /*0aee*/ 	.short	(.L_467 - .L_466)
	.align		4
.L_466:
        /*0af0*/ 	.word	index@(_ZN10layer_norm13ln_bwd_kernelINS_13Kernel_traitsI6__halfS2_fS2_fjLj5120ELj1ELj1ELj4ELj16ENS_18Kernel_traits_baseILj5120ES2_S2_fS2_fjLj128EEEEELb0ELb0ELb1ELb0EEEvNS_9BwdParamsE)
        /*0af4*/ 	.word	0x00000060


	//----- nvinfo : EIATTR_REGCOUNT
	.align		4
.L_467:
        /*0af8*/ 	.byte	0x04, 0x2f
        /*0afa*/ 	.short	(.L_469 - .L_468)
	.align		4
.L_468:
        /*0afc*/ 	.word	index@(_ZN10layer_norm13ln_bwd_kernelINS_13Kernel_traitsI6__halfS2_fS2_fjLj5120ELj1ELj1ELj4ELj16ENS_18Kernel_traits_baseILj5120ES2_S2_fS2_fjLj128EEEEELb0ELb0ELb0ELb1EEEvNS_9BwdParamsE)
        /*0b00*/ 	.word	0x000000ff


	//----- nvinfo : EIATTR_FRAME_SIZE
	.align		4
.L_469:
        /*0b04*/ 	.byte	0x04, 0x11
        /*0b06*/ 	.short	(.L_471 - .L_470)
	.align		4
.L_470:
        /*0b08*/ 	.word	index@($__internal_121_$__cuda_sm70_shflsync_down_p)
        /*0b0c*/ 	.word	0x00000000


	//----- nvinfo : EIATTR_FRAME_SIZE
	.align		4
.L_471:
        /*0b10*/ 	.byte	0x04, 0x11
        /*0b12*/ 	.short	(.L_473 - .L_472)
	.align		4
.L_472:
        /*0b14*/ 	.word	index@(_ZN10layer_norm13ln_bwd_kernelINS_13Kernel_traitsI6__halfS2_fS2_fjLj5120ELj1ELj1ELj4ELj16ENS_18Kernel_traits_baseILj5120ES2_S2_fS2_fjLj128EEEEELb0ELb0ELb0ELb1EEEvNS_9BwdParamsE)
        /*0b18*/ 	.word	0x00000038


	//----- nvinfo : EIATTR_REGCOUNT
	.align		4
.L_473:
        /*0b1c*/ 	.byte	0x04, 0x2f
        /*0b1e*/ 	.short	(.L_475 - .L_474)
	.align		4
.L_474:
        /*0b20*/ 	.word	index@(_ZN10layer_norm13ln_bwd_kernelINS_13Kernel_traitsI6__halfS2_fS2_fjLj5120ELj1ELj1ELj4ELj16ENS_18Kernel_traits_baseILj5120ES2_S2_fS2_fjLj128EEEEELb0ELb0ELb0ELb0EEEvNS_9BwdParamsE)
        /*0b24*/ 	.word	0x000000ff


	//----- nvinfo : EIATTR_FRAME_SIZE
	.align		4
.L_475:
        /*0b28*/ 	.byte	0x04, 0x11
        /*0b2a*/ 	.short	(.L_477 - .L_476)
	.align		4
.L_476:
        /*0b2c*/ 	.word	index@($__internal_120_$__cuda_sm70_shflsync_down_p)
        /*0b30*/ 	.word	0x00000000


	//----- nvinfo : EIATTR_FRAME_SIZE
	.align		4
.L_477:
        /*0b34*/ 	.byte	0x04, 0x11
        /*0b36*/ 	.short	(.L_479 - .L_478)
	.align		4
.L_478:
        /*0b38*/ 	.word	index@(_ZN10layer_norm13ln_bwd_kernelINS_13Kernel_traitsI6__halfS2_fS2_fjLj5120ELj1ELj1ELj4ELj16ENS_18Kernel_traits_baseILj5120ES2_S2_fS2_fjLj128EEEEELb0ELb0ELb0ELb0EEEvNS_9BwdParamsE)
        /*0b3c*/ 	.word	0x00000048


	//----- nvinfo : EIATTR_REGCOUNT
	.align		4
.L_479:
        /*0b40*/ 	.byte	0x04, 0x2f
        /*0b42*/ 	.short	(.L_481 - .L_480)
	.align		4
.L_480:
        /*0b44*/ 	.word	index@(_ZN10layer_norm13ln_bwd_kernelINS_13Kernel_traitsIf6__halfS2_S2_fjLj5120ELj1ELj1ELj4ELj16ENS_18Kernel_traits_baseILj5120EfS2_S2_S2_fjLj128EEEEELb1ELb1ELb1ELb1EEEvNS_9BwdParamsE)
        /*0b48*/ 	.word	0x000000ff


	//----- nvinfo : EIATTR_FRAME_SIZE
	.align		4
.L_481:
        /*0b4c*/ 	.byte	0x04, 0x11
        /*0b4e*/ 	.short	(.L_483 - .L_482)
	.align		4
.L_482:
        /*0b50*/ 	.word	index@($__internal_119_$__cuda_sm70_shflsync_down_p)
        /*0b54*/ 	.word	0x00000000


	//----- nvinfo : EIATTR_FRAME_SIZE
	.align		4
.L_483:
        /*0b58*/ 	.byte	0x04, 0x11
        /*0b5a*/ 	.short	(.L_485 - .L_484)
	.align		4
.L_484:
        /*0b5c*/ 	.word	index@(_ZN10layer_norm13ln_bwd_kernelINS_13Kernel_traitsIf6__halfS2_S2_fjLj5120ELj1ELj1ELj4ELj16ENS_18Kernel_traits_baseILj5120EfS2_S2_S2_fjLj128EEEEELb1ELb1ELb1ELb1EEEvNS_9BwdParamsE)
        /*0b60*/ 	.word	0x00000188


	//----- nvinfo : EIATTR_REGCOUNT
	.align		4
.L_485:
        /*0b64*/ 	.byte	0x04, 0x2f
        /*0b66*/ 	.short	(.L_487 - .L_486)
	.align		4
.L_486:
        /*0b68*/ 	.word	index@(_ZN10layer_norm22ln_bwd_finalize_kernelINS_22Kernel_traits_finalizeILj5120Ef6__halfS2_S2_fjLb1ELj1024ELj4ENS_18Kernel_traits_baseILj5120EfS2_S2_S2_fjLj1024EEEEELb1ELb1EEEvNS_9BwdParamsE)
        /*0b6c*/ 	.word	0x00000020


	//----- nvinfo : EIATTR_FRAME_SIZE
	.align		4
.L_487:
        /*0b70*/ 	.byte	0x04, 0x11
        /*0b72*/ 	.short	(.L_489 - .L_488)
	.align		4
.L_488:
        /*0b74*/ 	.word	index@($__internal_118_$__cuda_sm70_shflsync_bfly_p)
        /*0b78*/ 	.word	0x00000000


	//----- nvinfo : EIATTR_FRAME_SIZE
	.align		4
.L_489:
        /*0b7c*/ 	.byte	0x04, 0x11
        /*0b7e*/ 	.short	(.L_491 - .L_490)
	.align		4
.L_490:
        /*0b80*/ 	.word	index@(_ZN10layer_norm22ln_bwd_finalize_kernelINS_22Kernel_traits_finalizeILj5120Ef6__halfS2_S2_fjLb1ELj1024ELj4ENS_18Kernel_traits_baseILj5120EfS2_S2_S2_fjLj1024EEEEELb1ELb1EEEvNS_9BwdParamsE)
        /*0b84*/ 	.word	0x00000000


	//----- nvinfo : EIATTR_REGCOUNT
	.align		4
.L_491:
        /*0b88*/ 	.byte	0x04, 0x2f
        /*0b8a*/ 	.short	(.L_493 - .L_492)
	.align		4
.L_492:
        /*0b8c*/ 	.word	index@(_ZN10layer_norm13ln_bwd_kernelINS_13Kernel_traitsIf6__halfS2_S2_fjLj5120ELj1ELj1ELj4ELj16ENS_18Kernel_traits_baseILj5120EfS2_S2_S2_fjLj128EEEEELb1ELb1ELb1ELb0EEEvNS_9BwdParamsE)
        /*0b90*/ 	.word	0x000000ff


	//----- nvinfo : EIATTR_FRAME_SIZE
	.align		4
.L_493:
        /*0b94*/ 	.byte	0x04, 0x11
        /*0b96*/ 	.short	(.L_495 - .L_494)
	.align		4
.L_494:
        /*0b98*/ 	.word	index@($__internal_117_$__cuda_sm70_shflsync_down_p)
        /*0b9c*/ 	.word	0x00000000


	//----- nvinfo : EIATTR_FRAME_SIZE
	.align		4
.L_495:
        /*0ba0*/ 	.byte	0x04, 0x11
        /*0ba2*/ 	.short	(.L_497 - .L_496)
	.align		4
.L_496:
        /*0ba4*/ 	.word	index@(_ZN10layer_norm13ln_bwd_kernelINS_13Kernel_traitsIf6__halfS2_S2_fjLj5120ELj1ELj1ELj4ELj16ENS_18Kernel_traits_baseILj5120EfS2_S2_S2_fjLj128EEEEELb1ELb1ELb1ELb0EEEvNS_9BwdParamsE)
        /*0ba8*/ 	.word	0x00000180


	//----- nvinfo : EIATTR_REGCOUNT
	.align		4
.L_497:
        /*0bac*/ 	.byte	0x04, 0x2f
        /*0bae*/ 	.short	(.L_499 - .L_498)
	.align		4
.L_498:
        /*0bb0*/ 	.word	index@(_ZN10layer_norm22ln_bwd_finalize_kernelINS_22Kernel_traits_finalizeILj5120Ef6__halfS2_S2_fjLb1ELj1024ELj4ENS_18Kernel_traits_baseILj5120EfS2_S2_S2_fjLj1024EEEEELb1ELb0EEEvNS_9BwdParamsE)
        /*0bb4*/ 	.word	0x00000020


	//----- nvinfo : EIATTR_FRAME_SIZE
	.align		4
.L_499:
        /*0bb8*/ 	.byte	0x04, 0x11
        /*0bba*/ 	.short	(.L_501 - .L_500)
	.align		4
.L_500:
        /*0bbc*/ 	.word	index@($__internal_116_$__cuda_sm70_shflsync_bfly_p)
        /*0bc0*/ 	.word	0x00000000


	//----- nvinfo : EIATTR_FRAME_SIZE
	.align		4
.L_501:
        /*0bc4*/ 	.byte	0x04, 0x11
        /*0bc6*/ 	.short	(.L_503 - .L_502)
	.align		4
.L_502:
        /*0bc8*/ 	.word	index@(_ZN10layer_norm22ln_bwd_finalize_kernelINS_22Kernel_traits_finalizeILj5120Ef6__halfS2_S2_fjLb1ELj1024ELj4ENS_18Kernel_traits_baseILj5120EfS2_S2_S2_fjLj1024EEEEELb1ELb0EEEvNS_9BwdParamsE)
        /*0bcc*/ 	.word	0x00000000


	//----- nvinfo : EIATTR_REGCOUNT
	.align		4
.L_503:
        /*0bd0*/ 	.byte	0x04, 0x2f
        /*0bd2*/ 	.short	(.L_505 - .L_504)
	.align		4
.L_504:
        /*0bd4*/ 	.word	index@(_ZN10layer_norm13ln_bwd_kernelINS_13Kernel_traitsIf6__halfS2_S2_fjLj5120ELj1ELj1ELj4ELj16ENS_18Kernel_traits_baseILj5120EfS2_S2_S2_fjLj128EEEEELb1ELb1ELb0ELb1EEEvNS_9BwdParamsE)
        /*0bd8*/ 	.word	0x000000ff


	//----- nvinfo : EIATTR_FRAME_SIZE
	.align		4
.L_505:
        /*0bdc*/ 	.byte	0x04, 0x11
        /*0bde*/ 	.short	(.L_507 - .L_506)
	.align		4
.L_506:
        /*0be0*/ 	.word	index@($__internal_115_$__cuda_sm70_shflsync_down_p)
        /*0be4*/ 	.word	0x00000000


	//----- nvinfo : EIATTR_FRAME_SIZE
	.align		4
.L_507:
        /*0be8*/ 	.byte	0x04, 0x11
        /*0bea*/ 	.short	(.L_509 - .L_508)
	.align		4
.L_508:
        /*0bec*/ 	.word	index@(_ZN10layer_norm13ln_bwd_kernelINS_13Kernel_traitsIf6__halfS2_S2_fjLj5120ELj1ELj1ELj4ELj16ENS_18Kernel_traits_baseILj5120EfS2_S2_S2_fjLj128EEEEELb1ELb1ELb0ELb1EEEvNS_9BwdParamsE)
        /*0bf0*/ 	.word	0x00000140


	//----- nvinfo : EIATTR_REGCOUNT
	.align		4
.L_509:
        /*0bf4*/ 	.byte	0x04, 0x2f
        /*0bf6*/ 	.short	(.L_511 - .L_510)
	.align		4
.L_510:
        /*0bf8*/ 	.word	index@(_ZN10layer_norm13ln_bwd_kernelINS_13Kernel_traitsIf6__halfS2_S2_fjLj5120ELj1ELj1ELj4ELj16ENS_18Kernel_traits_baseILj5120EfS2_S2_S2_fjLj128EEEEELb1ELb1ELb0ELb0EEEvNS_9BwdParamsE)
        /*0bfc*/ 	.word	0x000000ff


	//----- nvinfo : EIATTR_FRAME_SIZE
	.align		4
.L_511:
        /*0c00*/ 	.byte	0x04, 0x11
        /*0c02*/ 	.short	(.L_513 - .L_512)
	.align		4
.L_512:
        /*0c04*/ 	.word	index@($__internal_114_$__cuda_sm70_shflsync_down_p)
        /*0c08*/ 	.word	0x00000000


	//----- nvinfo : EIATTR_FRAME_SIZE
	.align		4
.L_513:
        /*0c0c*/ 	.byte	0x04, 0x11
        /*0c0e*/ 	.short	(.L_515 - .L_514)
	.align		4
.L_514:
        /*0c10*/ 	.word	index@(_ZN10layer_norm13ln_bwd_kernelINS_13Kernel_traitsIf6__halfS2_S2_fjLj5120ELj1ELj1ELj4ELj16ENS_18Kernel_traits_baseILj5120EfS2_S2_S2_fjLj128EEEEELb1ELb1ELb0ELb0EEEvNS_9BwdParamsE)
        /*0c14*/ 	.word	0x00000158


	//----- nvinfo : EIATTR_REGCOUNT
	.align		4
.L_515:
        /*0c18*/ 	.byte	0x04, 0x2f
        /*0c1a*/ 	.short	(.L_517 - .L_516)
	.align		4
.L_516:
        /*0c1c*/ 	.word	index@(_ZN10layer_norm13ln_bwd_kernelINS_13Kernel_traitsIf6__halfS2_S2_fjLj5120ELj1ELj1ELj4ELj16ENS_18Kernel_traits_baseILj5120EfS2_S2_S2_fjLj128EEEEELb1ELb0ELb1ELb1EEEvNS_9BwdParamsE)
        /*0c20*/ 	.word	0x000000ff


	//----- nvinfo : EIATTR_FRAME_SIZE
	.align		4
.L_517:
        /*0c24*/ 	.byte	0x04, 0x11
        /*0c26*/ 	.short	(.L_519 - .L_518)
	.align		4
.L_518:
        /*0c28*/ 	.word	index@($__internal_113_$__cuda_sm70_shflsync_down_p)
        /*0c2c*/ 	.word	0x00000000


	//----- nvinfo : EIATTR_FRAME_SIZE
	.align		4
.L_519:
        /*0c30*/ 	.byte	0x04, 0x11
        /*0c32*/ 	.short	(.L_521 - .L_520)
	.align		4
.L_520:
        /*0c34*/ 	.word	index@(_ZN10layer_norm13ln_bwd_kernelINS_13Kernel_traitsIf6__halfS2_S2_fjLj5120ELj1ELj1ELj4ELj16ENS_18Kernel_traits_baseILj5120EfS2_S2_S2_fjLj128EEEEELb1ELb0ELb1ELb1EEEvNS_9BwdParamsE)
        /*0c38*/ 	.word	0x00000020


	//----- nvinfo : EIATTR_REGCOUNT
	.align		4
.L_521:
        /*0c3c*/ 	.byte	0x04, 0x2f
        /*0c3e*/ 	.short	(.L_523 - .L_522)
	.align		4
.L_522:
        /*0c40*/ 	.word	index@(_ZN10layer_norm22ln_bwd_finalize_kernelINS_22Kernel_traits_finalizeILj5120Ef6__halfS2_S2_fjLb0ELj1024ELj4ENS_18Kernel_traits_baseILj5120EfS2_S2_S2_fjLj1024EEEEELb0ELb1EEEvNS_9BwdParamsE)
        /*0c44*/ 	.word	0x00000020


	//----- nvinfo : EIATTR_FRAME_SIZE
	.align		4
.L_523:
        /*0c48*/ 	.byte	0x04, 0x11
        /*0c4a*/ 	.short	(.L_525 - .L_524)
	.align		4
.L_524:
        /*0c4c*/ 	.word	index@($__internal_112_$__cuda_sm70_shflsync_bfly_p)
        /*0c50*/ 	.word	0x00000000


	//----- nvinfo : EIATTR_FRAME_SIZE
	.align		4
.L_525:
        /*0c54*/ 	.byte	0x04, 0x11
        /*0c56*/ 	.short	(.L_527 - .L_526)
	.align		4
.L_526:
        /*0c58*/ 	.word	index@(_ZN10layer_norm22ln_bwd_finalize_kernelINS_22Kernel_traits_finalizeILj5120Ef6__halfS2_S2_fjLb0ELj1024ELj4ENS_18Kernel_traits_baseILj5120EfS2_S2_S2_fjLj1024EEEEELb0ELb1EEEvNS_9BwdParamsE)
        /*0c5c*/ 	.word	0x00000000


	//----- nvinfo : EIATTR_REGCOUNT
	.align		4
.L_527:
        /*0c60*/ 	.byte	0x04, 0x2f
        /*0c62*/ 	.short	(.L_529 - .L_528)
	.align		4
.L_528:
        /*0c64*/ 	.word	index@(_ZN10layer_norm13ln_bwd_kernelINS_13Kernel_traitsIf6__halfS2_S2_fjLj5120ELj1ELj1ELj4ELj16ENS_18Kernel_traits_baseILj5120EfS2_S2_S2_fjLj128EEEEELb1ELb0ELb1ELb0EEEvNS_9BwdParamsE)
        /*0c68*/ 	.word	0x000000ff


	//----- nvinfo : EIATTR_FRAME_SIZE
	.align		4
.L_529:
        /*0c6c*/ 	.byte	0x04, 0x11
        /*0c6e*/ 	.short	(.L_531 - .L_530)
	.align		4
.L_530:
        /*0c70*/ 	.word	index@($__internal_111_$__cuda_sm70_shflsync_down_p)
        /*0c74*/ 	.word	0x00000000


	//----- nvinfo : EIATTR_FRAME_SIZE
	.align		4
.L_531:
        /*0c78*/ 	.byte	0x04, 0x11
        /*0c7a*/ 	.short	(.L_533 - .L_532)
	.align		4
.L_532:
        /*0c7c*/ 	.word	index@(_ZN10layer_norm13ln_bwd_kernelINS_13Kernel_traitsIf6__halfS2_S2_fjLj5120ELj1ELj1ELj4ELj16ENS_18Kernel_traits_baseILj5120EfS2_S2_S2_fjLj128EEEEELb1ELb0ELb1ELb0EEEvNS_9BwdParamsE)
        /*0c80*/ 	.word	0x00000020


	//----- nvinfo : EIATTR_REGCOUNT
	.align		4
.L_533:
        /*0c84*/ 	.byte	0x04, 0x2f
        /*0c86*/ 	.short	(.L_535 - .L_534)
	.align		4
.L_534:
        /*0c88*/ 	.word	index@(_ZN10layer_norm22ln_bwd_finalize_kernelINS_22Kernel_traits_finalizeILj5120Ef6__halfS2_S2_fjLb0ELj1024ELj4ENS_18Kernel_traits_baseILj5120EfS2_S2_S2_fjLj1024EEEEELb0ELb0EEEvNS_9BwdParamsE)
        /*0c8c*/ 	.word	0x0000001e


	//----- nvinfo : EIATTR_FRAME_SIZE
	.align		4
.L_535:
        /*0c90*/ 	.byte	0x04, 0x11
        /*0c92*/ 	.short	(.L_537 - .L_536)
	.align		4
.L_536:
        /*0c94*/ 	.word	index@($__internal_110_$__cuda_sm70_shflsync_bfly_p)
        /*0c98*/ 	.word	0x00000000


	//----- nvinfo : EIATTR_FRAME_SIZE
	.align		4
.L_537:
        /*0c9c*/ 	.byte	0x04, 0x11
        /*0c9e*/ 	.short	(.L_539 - .L_538)
	.align		4
.L_538:
        /*0ca0*/ 	.word	index@(_ZN10layer_norm22ln_bwd_finalize_kernelINS_22Kernel_traits_finalizeILj5120Ef6__halfS2_S2_fjLb0ELj1024ELj4ENS_18Kernel_traits_baseILj5120EfS2_S2_S2_fjLj1024EEEEELb0ELb0EEEvNS_9BwdParamsE)
        /*0ca4*/ 	.word	0x00000000


	//----- nvinfo : EIATTR_REGCOUNT
	.align		4
.L_539:
        /*0ca8*/ 	.byte	0x04, 0x2f
        /*0caa*/ 	.short	(.L_541 - .L_540)
	.align		4
.L_540:
        /*0cac*/ 	.word	index@(_ZN10layer_norm13ln_bwd_kernelINS_13Kernel_traitsIf6__halfS2_S2_fjLj5120ELj1ELj1ELj4ELj16ENS_18Kernel_traits_baseILj5120EfS2_S2_S2_fjLj128EEEEELb1ELb0ELb0ELb1EEEvNS_9BwdParamsE)
        /*0cb0*/ 	.word	0x000000ff


	//----- nvinfo : EIATTR_FRAME_SIZE
	.align		4
.L_541:
        /*0cb4*/ 	.byte	0x04, 0x11
        /*0cb6*/ 	.short	(.L_543 - .L_542)
	.align		4
.L_542:
        /*0cb8*/ 	.word	index@($__internal_109_$__cuda_sm70_shflsync_down_p)
        /*0cbc*/ 	.word	0x00000000


	//----- nvinfo : EIATTR_FRAME_SIZE
	.align		4
.L_543:
        /*0cc0*/ 	.byte	0x04, 0x11
        /*0cc2*/ 	.short	(.L_545 - .L_544)
	.align		4
.L_544:
        /*0cc4*/ 	.word	index@(_ZN10layer_norm13ln_bwd_kernelINS_13Kernel_traitsIf6__halfS2_S2_fjLj5120ELj1ELj1ELj4ELj16ENS_18Kernel_traits_baseILj5120EfS2_S2_S2_fjLj128EEEEELb1ELb0ELb0ELb1EEEvNS_9BwdParamsE)
        /*0cc8*/ 	.word	0x00000000


	//----- nvinfo : EIATTR_REGCOUNT
	.align		4
.L_545:
        /*0ccc*/ 	.byte	0x04, 0x2f
        /*0cce*/ 	.short	(.L_547 - .L_546)
	.align		4
.L_546:
        /*0cd0*/ 	.word	index@(_ZN10layer_norm13ln_bwd_kernelINS_13Kernel_traitsIf6__halfS2_S2_fjLj5120ELj1ELj1ELj4ELj16ENS_18Kernel_traits_baseILj5120EfS2_S2_S2_fjLj128EEEEELb1ELb0ELb0ELb0EEEvNS_9BwdParamsE)
        /*0cd4*/ 	.word	0x000000ff


	//----- nvinfo : EIATTR_FRAME_SIZE
	.align		4
.L_547:
        /*0cd8*/ 	.byte	0x04, 0x11
        /*0cda*/ 	.short	(.L_549 - .L_548)
	.align		4
.L_548:
        /*0cdc*/ 	.word	index@($__internal_108_$__cuda_sm70_shflsync_down_p)
        /*0ce0*/ 	.word	0x00000000


	//----- nvinfo : EIATTR_FRAME_SIZE
	.align		4
.L_549:
        /*0ce4*/ 	.byte	0x04, 0x11
        /*0ce6*/ 	.short	(.L_551 - .L_550)
	.align		4
.L_550:
        /*0ce8*/ 	.word	index@(_ZN10layer_norm13ln_bwd_kernelINS_13Kernel_traitsIf6__halfS2_S2_fjLj5120ELj1ELj1ELj4ELj16ENS_18Kernel_traits_baseILj5120EfS2_S2_S2_fjLj128EEEEELb1ELb0ELb0ELb0EEEvNS_9BwdParamsE)
        /*0cec*/ 	.word	0x00000000


	//----- nvinfo : EIATTR_REGCOUNT
	.align		4
.L_551:
        /*0cf0*/ 	.byte	0x04, 0x2f
        /*0cf2*/ 	.short	(.L_553 - .L_552)
	.align		4
.L_552:
        /*0cf4*/ 	.word	index@(_ZN10layer_norm13ln_bwd_kernelINS_13Kernel_traitsIf6__halfS2_S2_fjLj5120ELj1ELj1ELj4ELj16ENS_18Kernel_traits_baseILj5120EfS2_S2_S2_fjLj128EEEEELb0ELb1ELb1ELb1EEEvNS_9BwdParamsE)
        /*0cf8*/ 	.word	0x000000ff


	//----- nvinfo : EIATTR_FRAME_SIZE
	.align		4
.L_553:
        /*0cfc*/ 	.byte	0x04, 0x11
        /*0cfe*/ 	.short	(.L_555 - .L_554)
	.align		4
.L_554:
        /*0d00*/ 	.word	index@($__internal_107_$__cuda_sm70_shflsync_down_p)
        /*0d04*/ 	.word	0x00000000


	//----- nvinfo : EIATTR_FRAME_SIZE
	.align		4
.L_555:
        /*0d08*/ 	.byte	0x04, 0x11
        /*0d0a*/ 	.short	(.L_557 - .L_556)
	.align		4
.L_556:
        /*0d0c*/ 	.word	index@(_ZN10layer_norm13ln_bwd_kernelINS_13Kernel_traitsIf6__halfS2_S2_fjLj5120ELj1ELj1ELj4ELj16ENS_18Kernel_traits_baseILj5120EfS2_S2_S2_fjLj128EEEEELb0ELb1ELb1ELb1EEEvNS_9BwdParamsE)
        /*0d10*/ 	.word	0x00000140


	//----- nvinfo : EIATTR_REGCOUNT
	.align		4
.L_557:
        /*0d14*/ 	.byte	0x04, 0x2f
        /*0d16*/ 	.short	(.L_559 - .L_558)
	.align		4
.L_558:
        /*0d18*/ 	.word	index@(_ZN10layer_norm13ln_bwd_kernelINS_13Kernel_traitsIf6__halfS2_S2_fjLj5120ELj1ELj1ELj4ELj16ENS_18Kernel_traits_baseILj5120EfS2_S2_S2_fjLj128EEEEELb0ELb1ELb1ELb0EEEvNS_9BwdParamsE)
        /*0d1c*/ 	.word	0x000000ff


	//----- nvinfo : EIATTR_FRAME_SIZE
	.align		4
.L_559:
        /*0d20*/ 	.byte	0x04, 0x11
        /*0d22*/ 	.short	(.L_561 - .L_560)
	.align		4
.L_560:
        /*0d24*/ 	.word	index@($__internal_106_$__cuda_sm70_shflsync_down_p)
        /*0d28*/ 	.word	0x00000000


	//----- nvinfo : EIATTR_FRAME_SIZE
	.align		4
.L_561:
        /*0d2c*/ 	.byte	0x04, 0x11
        /*0d2e*/ 	.short	(.L_563 - .L_562)
	.align		4
.L_562:
        /*0d30*/ 	.word	index@(_ZN10layer_norm13ln_bwd_kernelINS_13Kernel_traitsIf6__halfS2_S2_fjLj5120ELj1ELj1ELj4ELj16ENS_18Kernel_traits_baseILj5120EfS2_S2_S2_fjLj128EEEEELb0ELb1ELb1ELb0EEEvNS_9BwdParamsE)
        /*0d34*/ 	.word	0x00000150


	//----- nvinfo : EIATTR_REGCOUNT
	.align		4
.L_563:
        /*0d38*/ 	.byte	0x04, 0x2f
        /*0d3a*/ 	.short	(.L_565 - .L_564)
	.align		4
.L_564:
        /*0d3c*/ 	.word	index@(_ZN10layer_norm13ln_bwd_kernelINS_13Kernel_traitsIf6__halfS2_S2_fjLj5120ELj1ELj1ELj4ELj16ENS_18Kernel_traits_baseILj5120EfS2_S2_S2_fjLj128EEEEELb0ELb1ELb0ELb1EEEvNS_9BwdParamsE)
        /*0d40*/ 	.word	0x000000ff


	//----- nvinfo : EIATTR_FRAME_SIZE
	.align		4
.L_565:
        /*0d44*/ 	.byte	0x04, 0x11
        /*0d46*/ 	.short	(.L_567 - .L_566)
	.align		4
.L_566:
        /*0d48*/ 	.word	index@($__internal_105_$__cuda_sm70_shflsync_down_p)
        /*0d4c*/ 	.word	0x00000000


	//----- nvinfo : EIATTR_FRAME_SIZE
	.align		4
.L_567:
        /*0d50*/ 	.byte	0x04, 0x11
        /*0d52*/ 	.short	(.L_569 - .L_568)
	.align		4
.L_568:
        /*0d54*/ 	.word	index@(_ZN10layer_norm13ln_bwd_kernelINS_13Kernel_traitsIf6__halfS2_S2_fjLj5120ELj1ELj1ELj4ELj16ENS_18Kernel_traits_baseILj5120EfS2_S2_S2_fjLj128EEEEELb0ELb1ELb0ELb1EEEvNS_9BwdParamsE)
        /*0d58*/ 	.word	0x00000120


	//----- nvinfo : EIATTR_REGCOUNT
	.align		4
.L_569:
        /*0d5c*/ 	.byte	0x04, 0x2f
        /*0d5e*/ 	.short	(.L_571 - .L_570)
	.align		4
.L_570:
        /*0d60*/ 	.word	index@(_ZN10layer_norm13ln_bwd_kernelINS_13Kernel_traitsIf6__halfS2_S2_fjLj5120ELj1ELj1ELj4ELj16ENS_18Kernel_traits_baseILj5120EfS2_S2_S2_fjLj128EEEEELb0ELb1ELb0ELb0EEEvNS_9BwdParamsE)
        /*0d64*/ 	.word	0x000000ff


	//----- nvinfo : EIATTR_FRAME_SIZE
	.align		4
.L_571:
        /*0d68*/ 	.byte	0x04, 0x11
        /*0d6a*/ 	.short	(.L_573 - .L_572)
	.align		4
.L_572:
        /*0d6c*/ 	.word	index@($__internal_104_$__cuda_sm70_shflsync_down_p)
        /*0d70*/ 	.word	0x00000000


	//----- nvinfo : EIATTR_FRAME_SIZE
	.align		4
.L_573:
        /*0d74*/ 	.byte	0x04, 0x11
        /*0d76*/ 	.short	(.L_575 - .L_574)
	.align		4
.L_574:
        /*0d78*/ 	.word	index@(_ZN10layer_norm13ln_bwd_kernelINS_13Kernel_traitsIf6__halfS2_S2_fjLj5120ELj1ELj1ELj4ELj16ENS_18Kernel_traits_baseILj5120EfS2_S2_S2_fjLj128EEEEELb0ELb1ELb0ELb0EEEvNS_9BwdParamsE)
        /*0d7c*/ 	.word	0x00000120


	//----- nvinfo : EIATTR_REGCOUNT
	.align		4
.L_575:
        /*0d80*/ 	.byte	0x04, 0x2f
        /*0d82*/ 	.short	(.L_577 - .L_576)
	.align		4
.L_576:
        /*0d84*/ 	.word	index@(_ZN10layer_norm13ln_bwd_kernelINS_13Kernel_traitsIf6__halfS2_S2_fjLj5120ELj1ELj1ELj4ELj16ENS_18Kernel_traits_baseILj5120EfS2_S2_S2_fjLj128EEEEELb0ELb0ELb1ELb1EEEvNS_9BwdParamsE)
        /*0d88*/ 	.word	0x000000fe


	//----- nvinfo : EIATTR_FRAME_SIZE
	.align		4
.L_577:
        /*0d8c*/ 	.byte	0x04, 0x11
        /*0d8e*/ 	.short	(.L_579 - .L_578)
	.align		4
.L_578:
        /*0d90*/ 	.word	index@($__internal_103_$__cuda_sm70_shflsync_down_p)
        /*0d94*/ 	.word	0x00000000


	//----- nvinfo : EIATTR_FRAME_SIZE
	.align		4
.L_579:
        /*0d98*/ 	.byte	0x04, 0x11
        /*0d9a*/ 	.short	(.L_581 - .L_580)
	.align		4
.L_580:
        /*0d9c*/ 	.word	index@(_ZN10layer_norm13ln_bwd_kernelINS_13Kernel_traitsIf6__halfS2_S2_fjLj5120ELj1ELj1ELj4ELj16ENS_18Kernel_traits_baseILj5120EfS2_S2_S2_fjLj128EEEEELb0ELb0ELb1ELb1EEEvNS_9BwdParamsE)
        /*0da0*/ 	.word	0x00000000


	//----- nvinfo : EIATTR_REGCOUNT
	.align		4
.L_581:
        /*0da4*/ 	.byte	0x04, 0x2f
        /*0da6*/ 	.short	(.L_583 - .L_582)
	.align		4
.L_582:
        /*0da8*/ 	.word	index@(_ZN10layer_norm13ln_bwd_kernelINS_13Kernel_traitsIf6__halfS2_S2_fjLj5120ELj1ELj1ELj4ELj16ENS_18Kernel_traits_baseILj5120EfS2_S2_S2_fjLj128EEEEELb0ELb0ELb1ELb0EEEvNS_9BwdParamsE)
        /*0dac*/ 	.word	0x000000ff


	//----- nvinfo : EIATTR_FRAME_SIZE
	.align		4
.L_583:
        /*0db0*/ 	.byte	0x04, 0x11
        /*0db2*/ 	.short	(.L_585 - .L_584)
	.align		4
.L_584:
        /*0db4*/ 	.word	index@($__internal_102_$__cuda_sm70_shflsync_down_p)
        /*0db8*/ 	.word	0x00000000


	//----- nvinfo : EIATTR_FRAME_SIZE
	.align		4
.L_585:
        /*0dbc*/ 	.byte	0x04, 0x11
        /*0dbe*/ 	.short	(.L_587 - .L_586)
	.align		4
.L_586:
        /*0dc0*/ 	.word	index@(_ZN10layer_norm13ln_bwd_kernelINS_13Kernel_traitsIf6__halfS2_S2_fjLj5120ELj1ELj1ELj4ELj16ENS_18Kernel_traits_baseILj5120EfS2_S2_S2_fjLj128EEEEELb0ELb0ELb1ELb0EEEvNS_9BwdParamsE)
        /*0dc4*/ 	.word	0x00000000


	//----- nvinfo : EIATTR_REGCOUNT
	.align		4
.L_587:
        /*0dc8*/ 	.byte	0x04, 0x2f
        /*0dca*/ 	.short	(.L_589 - .L_588)
	.align		4
.L_588:
        /*0dcc*/ 	.word	index@(_ZN10layer_norm13ln_bwd_kernelINS_13Kernel_traitsIf6__halfS2_S2_fjLj5120ELj1ELj1ELj4ELj16ENS_18Kernel_traits_baseILj5120EfS2_S2_S2_fjLj128EEEEELb0ELb0ELb0ELb1EEEvNS_9BwdParamsE)
        /*0dd0*/ 	.word	0x000000ff


	//----- nvinfo : EIATTR_FRAME_SIZE
	.align		4
.L_589:
        /*0dd4*/ 	.byte	0x04, 0x11
        /*0dd6*/ 	.short	(.L_591 - .L_590)
	.align		4
.L_590:
        /*0dd8*/ 	.word	index@($__internal_101_$__cuda_sm70_shflsync_down_p)
        /*0ddc*/ 	.word	0x00000000


	//----- nvinfo : EIATTR_FRAME_SIZE
	.align		4
.L_591:
        /*0de0*/ 	.byte	0x04, 0x11
        /*0de2*/ 	.short	(.L_593 - .L_592)
	.align		4
.L_592:
        /*0de4*/ 	.word	index@(_ZN10layer_norm13ln_bwd_kernelINS_13Kernel_traitsIf6__halfS2_S2_fjLj5120ELj1ELj1ELj4ELj16ENS_18Kernel_traits_baseILj5120EfS2_S2_S2_fjLj128EEEEELb0ELb0ELb0ELb1EEEvNS_9BwdParamsE)
        /*0de8*/ 	.word	0x00000000


	//----- nvinfo : EIATTR_REGCOUNT
	.align		4
.L_593:
        /*0dec*/ 	.byte	0x04, 0x2f
        /*0dee*/ 	.short	(.L_595 - .L_594)
	.align		4
.L_594:
        /*0df0*/ 	.word	index@(_ZN10layer_norm13ln_bwd_kernelINS_13Kernel_traitsIf6__halfS2_S2_fjLj5120ELj1ELj1ELj4ELj16ENS_18Kernel_traits_baseILj5120EfS2_S2_S2_fjLj128EEEEELb0ELb0ELb0ELb0EEEvNS_9BwdParamsE)
        /*0df4*/ 	.word	0x000000fd


	//----- nvinfo : EIATTR_FRAME_SIZE
	.align		4
.L_595:
        /*0df8*/ 	.byte	0x04, 0x11
        /*0dfa*/ 	.short	(.L_597 - .L_596)
	.align		4
.L_596:
        /*0dfc*/ 	.word	index@($__internal_100_$__cuda_sm70_shflsync_down_p)
        /*0e00*/ 	.word	0x00000000


	//----- nvinfo : EIATTR_FRAME_SIZE
	.align		4
.L_597:
        /*0e04*/ 	.byte	0x04, 0x11
        /*0e06*/ 	.short	(.L_599 - .L_598)
	.align		4
.L_598:
        /*0e08*/ 	.word	index@(_ZN10layer_norm13ln_bwd_kernelINS_13Kernel_traitsIf6__halfS2_S2_fjLj5120ELj1ELj1ELj4ELj16ENS_18Kernel_traits_baseILj5120EfS2_S2_S2_fjLj128EEEEELb0ELb0ELb0ELb0EEEvNS_9BwdParamsE)
        /*0e0c*/ 	.word	0x00000000


	//----- nvinfo : EIATTR_REGCOUNT
	.align		4
.L_599:
        /*0e10*/ 	.byte	0x04, 0x2f
        /*0e12*/ 	.short	(.L_601 - .L_600)
	.align		4
.L_600:
        /*0e14*/ 	.word	index@(_ZN10layer_norm13ln_bwd_kernelINS_13Kernel_traitsIf13__nv_bfloat16fS2_fjLj5120ELj1ELj1ELj4ELj16ENS_18Kernel_traits_baseILj5120EfS2_fS2_fjLj128EEEEELb1ELb1ELb1ELb1EEEvNS_9BwdParamsE)
        /*0e18*/ 	.word	0x000000ff


	//----- nvinfo : EIATTR_FRAME_SIZE
	.align		4
.L_601:
        /*0e1c*/ 	.byte	0x04, 0x11
        /*0e1e*/ 	.short	(.L_603 - .L_602)
	.align		4
.L_602:
        /*0e20*/ 	.word	index@($__internal_99_$__cuda_sm70_shflsync_down_p)
        /*0e24*/ 	.word	0x00000000


	//----- nvinfo : EIATTR_FRAME_SIZE
	.align		4
.L_603:
        /*0e28*/ 	.byte	0x04, 0x11
        /*0e2a*/ 	.short	(.L_605 - .L_604)
	.align		4
.L_604:
        /*0e2c*/ 	.word	index@(_ZN10layer_norm13ln_bwd_kernelINS_13Kernel_traitsIf13__nv_bfloat16fS2_fjLj5120ELj1ELj1ELj4ELj16ENS_18Kernel_traits_baseILj5120EfS2_fS2_fjLj128EEEEELb1ELb1ELb1ELb1EEEvNS_9BwdParamsE)
        /*0e30*/ 	.word	0x00000260


	//----- nvinfo : EIATTR_REGCOUNT
	.align		4
.L_605:
        /*0e34*/ 	.byte	0x04, 0x2f
        /*0e36*/ 	.short	(.L_607 - .L_606)
	.align		4
.L_606:
        /*0e38*/ 	.word	index@(_ZN10layer_norm22ln_bwd_finalize_kernelINS_22Kernel_traits_finalizeILj5120Ef13__nv_bfloat16fS2_fjLb1ELj1024ELj4ENS_18Kernel_traits_baseILj5120EfS2_fS2_fjLj1024EEEEELb1ELb1EEEvNS_9BwdParamsE)
        /*0e3c*/ 	.word	0x00000020


	//----- nvinfo : EIATTR_FRAME_SIZE
	.align		4
.L_607:
        /*0e40*/ 	.byte	0x04, 0x11
        /*0e42*/ 	.short	(.L_609 - .L_608)
	.align		4
.L_608:
        /*0e44*/ 	.word	index@($__internal_98_$__cuda_sm70_shflsync_bfly_p)
        /*0e48*/ 	.word	0x00000000


	//----- nvinfo : EIATTR_FRAME_SIZE
	.align		4
.L_609:
        /*0e4c*/ 	.byte	0x04, 0x11
        /*0e4e*/ 	.short	(.L_611 - .L_610)
	.align		4
.L_610:
        /*0e50*/ 	.word	index@(_ZN10layer_norm22ln_bwd_finalize_kernelINS_22Kernel_traits_finalizeILj5120Ef13__nv_bfloat16fS2_fjLb1ELj1024ELj4ENS_18Kernel_traits_baseILj5120EfS2_fS2_fjLj1024EEEEELb1ELb1EEEvNS_9BwdParamsE)
        /*0e54*/ 	.word	0x00000000


	//----- nvinfo : EIATTR_REGCOUNT
	.align		4
.L_611:
        /*0e58*/ 	.byte	0x04, 0x2f
        /*0e5a*/ 	.short	(.L_613 - .L_612)
	.align		4
.L_612:
        /*0e5c*/ 	.word	index@(_ZN10layer_norm13ln_bwd_kernelINS_13Kernel_traitsIf13__nv_bfloat16fS2_fjLj5120ELj1ELj1ELj4ELj16ENS_18Kernel_traits_baseILj5120EfS2_fS2_fjLj128EEEEELb1ELb1ELb1ELb0EEEvNS_9BwdParamsE)
        /*0e60*/ 	.word	0x00000020


	//----- nvinfo : EIATTR_FRAME_SIZE
	.align		4
.L_613:
        /*0e64*/ 	.byte	0x04, 0x11
        /*0e66*/ 	.short	(.L_615 - .L_614)
	.align		4
.L_614:
        /*0e68*/ 	.word	index@($__internal_97_$__cuda_sm70_shflsync_down_p)
        /*0e6c*/ 	.word	0x00000000


	//----- nvinfo : EIATTR_FRAME_SIZE
	.align		4
.L_615:
        /*0e70*/ 	.byte	0x04, 0x11
        /*0e72*/ 	.short	(.L_617 - .L_616)
	.align		4
.L_616:
        /*0e74*/ 	.word	index@(_ZN10layer_norm13ln_bwd_kernelINS_13Kernel_traitsIf13__nv_bfloat16fS2_fjLj5120ELj1ELj1ELj4ELj16ENS_18Kernel_traits_baseILj5120EfS2_fS2_fjLj128EEEEELb1ELb1ELb1ELb0EEEvNS_9BwdParamsE)
        /*0e78*/ 	.word	0x00000600


	//----- nvinfo : EIATTR_REGCOUNT
	.align		4
.L_617:
        /*0e7c*/ 	.byte	0x04, 0x2f
        /*0e7e*/ 	.short	(.L_619 - .L_618)
	.align		4
.L_618:
        /*0e80*/ 	.word	index@(_ZN10layer_norm22ln_bwd_finalize_kernelINS_22Kernel_traits_finalizeILj5120Ef13__nv_bfloat16fS2_fjLb1ELj1024ELj4ENS_18Kernel_traits_baseILj5120EfS2_fS2_fjLj1024EEEEELb1ELb0EEEvNS_9BwdParamsE)
        /*0e84*/ 	.word	0x00000020


	//----- nvinfo : EIATTR_FRAME_SIZE
	.align		4
.L_619:
        /*0e88*/ 	.byte	0x04, 0x11
        /*0e8a*/ 	.short	(.L_621 - .L_620)
	.align		4
.L_620:
        /*0e8c*/ 	.word	index@($__internal_96_$__cuda_sm70_shflsync_bfly_p)
        /*0e90*/ 	.word	0x00000000


	//----- nvinfo : EIATTR_FRAME_SIZE
	.align		4
.L_621:
        /*0e94*/ 	.byte	0x04, 0x11
        /*0e96*/ 	.short	(.L_623 - .L_622)
	.align		4
.L_622:
        /*0e98*/ 	.word	index@(_ZN10layer_norm22ln_bwd_finalize_kernelINS_22Kernel_traits_finalizeILj5120Ef13__nv_bfloat16fS2_fjLb1ELj1024ELj4ENS_18Kernel_traits_baseILj5120EfS2_fS2_fjLj1024EEEEELb1ELb0EEEvNS_9BwdParamsE)
        /*0e9c*/ 	.word	0x00000000


	//----- nvinfo : EIATTR_REGCOUNT
	.align		4
.L_623:
        /*0ea0*/ 	.byte	0x04, 0x2f
        /*0ea2*/ 	.short	(.L_625 - .L_624)
	.align		4
.L_624:
        /*0ea4*/ 	.word	index@(_ZN10layer_norm13ln_bwd_kernelINS_13Kernel_traitsIf13__nv_bfloat16fS2_fjLj5120ELj1ELj1ELj4ELj16ENS_18Kernel_traits_baseILj5120EfS2_fS2_fjLj128EEEEELb1ELb1ELb0ELb1EEEvNS_9BwdParamsE)
        /*0ea8*/ 	.word	0x000000a8


	//----- nvinfo : EIATTR_FRAME_SIZE
	.align		4
.L_625:
        /*0eac*/ 	.byte	0x04, 0x11
        /*0eae*/ 	.short	(.L_627 - .L_626)
	.align		4
.L_626:
        /*0eb0*/ 	.word	index@($__internal_95_$__cuda_sm70_shflsync_down_p)
        /*0eb4*/ 	.word	0x00000000


	//----- nvinfo : EIATTR_FRAME_SIZE
	.align		4
.L_627:
        /*0eb8*/ 	.byte	0x04, 0x11
        /*0eba*/ 	.short	(.L_629 - .L_628)
	.align		4
.L_628:
        /*0ebc*/ 	.word	index@(_ZN10layer_norm13ln_bwd_kernelINS_13Kernel_traitsIf13__nv_bfloat16fS2_fjLj5120ELj1ELj1ELj4ELj16ENS_18Kernel_traits_baseILj5120EfS2_fS2_fjLj128EEEEELb1ELb1ELb0ELb1EEEvNS_9BwdParamsE)
        /*0ec0*/ 	.word	0x00000348


	//----- nvinfo : EIATTR_REGCOUNT
	.align		4
.L_629:
        /*0ec4*/ 	.byte	0x04, 0x2f
        /*0ec6*/ 	.short	(.L_631 - .L_630)
	.align		4
.L_630:
        /*0ec8*/ 	.word	index@(_ZN10layer_norm13ln_bwd_kernelINS_13Kernel_traitsIf13__nv_bfloat16fS2_fjLj5120ELj1ELj1ELj4ELj16ENS_18Kernel_traits_baseILj5120EfS2_fS2_fjLj128EEEEELb1ELb1ELb0ELb0EEEvNS_9BwdParamsE)
        /*0ecc*/ 	.word	0x000000ff


	//----- nvinfo : EIATTR_FRAME_SIZE
	.align		4
.L_631:
        /*0ed0*/ 	.byte	0x04, 0x11
        /*0ed2*/ 	.short	(.L_633 - .L_632)
	.align		4
.L_632:
        /*0ed4*/ 	.word	index@($__internal_94_$__cuda_sm70_shflsync_down_p)
        /*0ed8*/ 	.word	0x00000000


	//----- nvinfo : EIATTR_FRAME_SIZE
	.align		4
.L_633:
        /*0edc*/ 	.byte	0x04, 0x11
        /*0ede*/ 	.short	(.L_635 - .L_634)
	.align		4
.L_634:
        /*0ee0*/ 	.word	index@(_ZN10layer_norm13ln_bwd_kernelINS_13Kernel_traitsIf13__nv_bfloat16fS2_fjLj5120ELj1ELj1ELj4ELj16ENS_18Kernel_traits_baseILj5120EfS2_fS2_fjLj128EEEEELb1ELb1ELb0ELb0EEEvNS_9BwdParamsE)
        /*0ee4*/ 	.word	0x000001b8


	//----- nvinfo : EIATTR_REGCOUNT
	.align		4
.L_635:
        /*0ee8*/ 	.byte	0x04, 0x2f
        /*0eea*/ 	.short	(.L_637 - .L_636)
	.align		4
.L_636:
        /*0eec*/ 	.word	index@(_ZN10layer_norm13ln_bwd_kernelINS_13Kernel_traitsIf13__nv_bfloat16fS2_fjLj5120ELj1ELj1ELj4ELj16ENS_18Kernel_traits_baseILj5120EfS2_fS2_fjLj128EEEEELb1ELb0ELb1ELb1EEEvNS_9BwdParamsE)
        /*0ef0*/ 	.word	0x000000ff


	//----- nvinfo : EIATTR_FRAME_SIZE
	.align		4
.L_637:
        /*0ef4*/ 	.byte	0x04, 0x11
        /*0ef6*/ 	.short	(.L_639 - .L_638)
	.align		4
.L_638:
        /*0ef8*/ 	.word	index@($__internal_93_$__cuda_sm70_shflsync_down_p)
        /*0efc*/ 	.word	0x00000000


	//----- nvinfo : EIATTR_FRAME_SIZE
	.align		4
.L_639:
        /*0f00*/ 	.byte	0x04, 0x11
        /*0f02*/ 	.short	(.L_641 - .L_640)
	.align		4
.L_640:
        /*0f04*/ 	.word	index@(_ZN10layer_norm13ln_bwd_kernelINS_13Kernel_traitsIf13__nv_bfloat16fS2_fjLj5120ELj1ELj1ELj4ELj16ENS_18Kernel_traits_baseILj5120EfS2_fS2_fjLj128EEEEELb1ELb0ELb1ELb1EEEvNS_9BwdParamsE)
        /*0f08*/ 	.word	0x000000c0


	//----- nvinfo : EIATTR_REGCOUNT
	.align		4
.L_641:
        /*0f0c*/ 	.byte	0x04, 0x2f
        /*0f0e*/ 	.short	(.L_643 - .L_642)
	.align		4
.L_642:
        /*0f10*/ 	.word	index@(_ZN10layer_norm22ln_bwd_finalize_kernelINS_22Kernel_traits_finalizeILj5120Ef13__nv_bfloat16fS2_fjLb0ELj1024ELj4ENS_18Kernel_traits_baseILj5120EfS2_fS2_fjLj1024EEEEELb0ELb1EEEvNS_9BwdParamsE)
        /*0f14*/ 	.word	0x00000020


	//----- nvinfo : EIATTR_FRAME_SIZE
	.align		4
.L_643:
        /*0f18*/ 	.byte	0x04, 0x11
        /*0f1a*/ 	.short	(.L_645 - .L_644)
	.align		4
.L_644:
        /*0f1c*/ 	.word	index@($__internal_92_$__cuda_sm70_shflsync_bfly_p)
        /*0f20*/ 	.word	0x00000000


	//----- nvinfo : EIATTR_FRAME_SIZE
	.align		4
.L_645:
        /*0f24*/ 	.byte	0x04, 0x11
        /*0f26*/ 	.short	(.L_647 - .L_646)
	.align		4
.L_646:
        /*0f28*/ 	.word	index@(_ZN10layer_norm22ln_bwd_finalize_kernelINS_22Kernel_traits_finalizeILj5120Ef13__nv_bfloat16fS2_fjLb0ELj1024ELj4ENS_18Kernel_traits_baseILj5120EfS2_fS2_fjLj1024EEEEELb0ELb1EEEvNS_9BwdParamsE)
        /*0f2c*/ 	.word	0x00000000


	//----- nvinfo : EIATTR_REGCOUNT
	.align		4
.L_647:
        /*0f30*/ 	.byte	0x04, 0x2f
        /*0f32*/ 	.short	(.L_649 - .L_648)
	.align		4
.L_648:
        /*0f34*/ 	.word	index@(_ZN10layer_norm13ln_bwd_kernelINS_13Kernel_traitsIf13__nv_bfloat16fS2_fjLj5120ELj1ELj1ELj4ELj16ENS_18Kernel_traits_baseILj5120EfS2_fS2_fjLj128EEEEELb1ELb0ELb1ELb0EEEvNS_9BwdParamsE)
        /*0f38*/ 	.word	0x000000ff


	//----- nvinfo : EIATTR_FRAME_SIZE
	.align		4
.L_649:
        /*0f3c*/ 	.byte	0x04, 0x11
        /*0f3e*/ 	.short	(.L_651 - .L_650)
	.align		4
.L_650:
        /*0f40*/ 	.word	index@($__internal_91_$__cuda_sm70_shflsync_down_p)
        /*0f44*/ 	.word	0x00000000


	//----- nvinfo : EIATTR_FRAME_SIZE
	.align		4
.L_651:
        /*0f48*/ 	.byte	0x04, 0x11
        /*0f4a*/ 	.short	(.L_653 - .L_652)
	.align		4
.L_652:
        /*0f4c*/ 	.word	index@(_ZN10layer_norm13ln_bwd_kernelINS_13Kernel_traitsIf13__nv_bfloat16fS2_fjLj5120ELj1ELj1ELj4ELj16ENS_18Kernel_traits_baseILj5120EfS2_fS2_fjLj128EEEEELb1ELb0ELb1ELb0EEEvNS_9BwdParamsE)
        /*0f50*/ 	.word	0x00000090


	//----- nvinfo : EIATTR_REGCOUNT
	.align		4
.L_653:
        /*0f54*/ 	.byte	0x04, 0x2f
        /*0f56*/ 	.short	(.L_655 - .L_654)
	.align		4
.L_654:
        /*0f58*/ 	.word	index@(_ZN10layer_norm22ln_bwd_finalize_kernelINS_22Kernel_traits_finalizeILj5120Ef13__nv_bfloat16fS2_fjLb0ELj1024ELj4ENS_18Kernel_traits_baseILj5120EfS2_fS2_fjLj1024EEEEELb0ELb0EEEvNS_9BwdParamsE)
        /*0f5c*/ 	.word	0x0000001e


	//----- nvinfo : EIATTR_FRAME_SIZE
	.align		4
.L_655:
        /*0f60*/ 	.byte	0x04, 0x11
        /*0f62*/ 	.short	(.L_657 - .L_656)
	.align		4
.L_656:
        /*0f64*/ 	.word	index@($__internal_90_$__cuda_sm70_shflsync_bfly_p)
        /*0f68*/ 	.word	0x00000000


	//----- nvinfo : EIATTR_FRAME_SIZE
	.align		4
.L_657:
        /*0f6c*/ 	.byte	0x04, 0x11
        /*0f6e*/ 	.short	(.L_659 - .L_658)
	.align		4
.L_658:
        /*0f70*/ 	.word	index@(_ZN10layer_norm22ln_bwd_finalize_kernelINS_22Kernel_traits_finalizeILj5120Ef13__nv_bfloat16fS2_fjLb0ELj1024ELj4ENS_18Kernel_traits_baseILj5120EfS2_fS2_fjLj1024EEEEELb0ELb0EEEvNS_9BwdParamsE)
        /*0f74*/ 	.word	0x00000000


	//----- nvinfo : EIATTR_REGCOUNT
	.align		4
.L_659:
        /*0f78*/ 	.byte	0x04, 0x2f
        /*0f7a*/ 	.short	(.L_661 - .L_660)
	.align		4
.L_660:
        /*0f7c*/ 	.word	index@(_ZN10layer_norm13ln_bwd_kernelINS_13Kernel_traitsIf13__nv_bfloat16fS2_fjLj5120ELj1ELj1ELj4ELj16ENS_18Kernel_traits_baseILj5120EfS2_fS2_fjLj128EEEEELb1ELb0ELb0ELb1EEEvNS_9BwdParamsE)
        /*0f80*/ 	.word	0x000000ff


	//----- nvinfo : EIATTR_FRAME_SIZE
	.align		4
.L_661:
        /*0f84*/ 	.byte	0x04, 0x11
        /*0f86*/ 	.short	(.L_663 - .L_662)
	.align		4
.L_662:
        /*0f88*/ 	.word	index@($__internal_89_$__cuda_sm70_shflsync_down_p)
        /*0f8c*/ 	.word	0x00000000


	//----- nvinfo : EIATTR_FRAME_SIZE
	.align		4
.L_663:
        /*0f90*/ 	.byte	0x04, 0x11
        /*0f92*/ 	.short	(.L_665 - .L_664)
	.align		4
.L_664:
        /*0f94*/ 	.word	index@(_ZN10layer_norm13ln_bwd_kernelINS_13Kernel_traitsIf13__nv_bfloat16fS2_fjLj5120ELj1ELj1ELj4ELj16ENS_18Kernel_traits_baseILj5120EfS2_fS2_fjLj128EEEEELb1ELb0ELb0ELb1EEEvNS_9BwdParamsE)
        /*0f98*/ 	.word	0x00000060


	//----- nvinfo : EIATTR_REGCOUNT
	.align		4
.L_665:
        /*0f9c*/ 	.byte	0x04, 0x2f
        /*0f9e*/ 	.short	(.L_667 - .L_666)
	.align		4
.L_666:
        /*0fa0*/ 	.word	index@(_ZN10layer_norm13ln_bwd_kernelINS_13Kernel_traitsIf13__nv_bfloat16fS2_fjLj5120ELj1ELj1ELj4ELj16ENS_18Kernel_traits_baseILj5120EfS2_fS2_fjLj128EEEEELb1ELb0ELb0ELb0EEEvNS_9BwdParamsE)
        /*0fa4*/ 	.word	0x000000ff


	//----- nvinfo : EIATTR_FRAME_SIZE
	.align		4
.L_667:
        /*0fa8*/ 	.byte	0x04, 0x11
        /*0faa*/ 	.short	(.L_669 - .L_668)
	.align		4
.L_668:
        /*0fac*/ 	.word	index@($__internal_88_$__cuda_sm70_shflsync_down_p)
        /*0fb0*/ 	.word	0x00000000


	//----- nvinfo : EIATTR_FRAME_SIZE
	.align		4
.L_669:
        /*0fb4*/ 	.byte	0x04, 0x11
        /*0fb6*/ 	.short	(.L_671 - .L_670)
	.align		4
.L_670:
        /*0fb8*/ 	.word	index@(_ZN10layer_norm13ln_bwd_kernelINS_13Kernel_traitsIf13__nv_bfloat16fS2_fjLj5120ELj1ELj1ELj4ELj16ENS_18Kernel_traits_baseILj5120EfS2_fS2_fjLj128EEEEELb1ELb0ELb0ELb0EEEvNS_9BwdParamsE)
        /*0fbc*/ 	.word	0x00000070


	//----- nvinfo : EIATTR_REGCOUNT
	.align		4
.L_671:
        /*0fc0*/ 	.byte	0x04, 0x2f
        /*0fc2*/ 	.short	(.L_673 - .L_672)
	.align		4
.L_672:
        /*0fc4*/ 	.word	index@(_ZN10layer_norm13ln_bwd_kernelINS_13Kernel_traitsIf13__nv_bfloat16fS2_fjLj5120ELj1ELj1ELj4ELj16ENS_18Kernel_traits_baseILj5120EfS2_fS2_fjLj128EEEEELb0ELb1ELb1ELb1EEEvNS_9BwdParamsE)
        /*0fc8*/ 	.word	0x000000ff


	//----- nvinfo : EIATTR_FRAME_SIZE
	.align		4
.L_673:
        /*0fcc*/ 	.byte	0x04, 0x11
        /*0fce*/ 	.short	(.L_675 - .L_674)
	.align		4
.L_674:
        /*0fd0*/ 	.word	index@($__internal_87_$__cuda_sm70_shflsync_down_p)
        /*0fd4*/ 	.word	0x00000000


	//----- nvinfo : EIATTR_FRAME_SIZE
	.align		4
.L_675:
        /*0fd8*/ 	.byte	0x04, 0x11
        /*0fda*/ 	.short	(.L_677 - .L_676)
	.align		4
.L_676:
        /*0fdc*/ 	.word	index@(_ZN10layer_norm13ln_bwd_kernelINS_13Kernel_traitsIf13__nv_bfloat16fS2_fjLj5120ELj1ELj1ELj4ELj16ENS_18Kernel_traits_baseILj5120EfS2_fS2_fjLj128EEEEELb0ELb1ELb1ELb1EEEvNS_9BwdParamsE)
        /*0fe0*/ 	.word	0x00000218


	//----- nvinfo : EIATTR_REGCOUNT
	.align		4
.L_677:
        /*0fe4*/ 	.byte	0x04, 0x2f
        /*0fe6*/ 	.short	(.L_679 - .L_678)
	.align		4
.L_678:
        /*0fe8*/ 	.word	index@(_ZN10layer_norm13ln_bwd_kernelINS_13Kernel_traitsIf13__nv_bfloat16fS2_fjLj5120ELj1ELj1ELj4ELj16ENS_18Kernel_traits_baseILj5120EfS2_fS2_fjLj128EEEEELb0ELb1ELb1ELb0EEEvNS_9BwdParamsE)
        /*0fec*/ 	.word	0x000000ff


	//----- nvinfo : EIATTR_FRAME_SIZE
	.align		4
.L_679:
        /*0ff0*/ 	.byte	0x04, 0x11
        /*0ff2*/ 	.short	(.L_681 - .L_680)
	.align		4
.L_680:
        /*0ff4*/ 	.word	index@($__internal_86_$__cuda_sm70_shflsync_down_p)
        /*0ff8*/ 	.word	0x00000000


	//----- nvinfo : EIATTR_FRAME_SIZE
	.align		4
.L_681:
        /*0ffc*/ 	.byte	0x04, 0x11
        /*0ffe*/ 	.short	(.L_683 - .L_682)
	.align		4
.L_682:
        /*1000*/ 	.word	index@(_ZN10layer_norm13ln_bwd_kernelINS_13Kernel_traitsIf13__nv_bfloat16fS2_fjLj5120ELj1ELj1ELj4ELj16ENS_18Kernel_traits_baseILj5120EfS2_fS2_fjLj128EEEEELb0ELb1ELb1ELb0EEEvNS_9BwdParamsE)
        /*1004*/ 	.word	0x000001c8


	//----- nvinfo : EIATTR_REGCOUNT
	.align		4
.L_683:
        /*1008*/ 	.byte	0x04, 0x2f
        /*100a*/ 	.short	(.L_685 - .L_684)
	.align		4
.L_684:
        /*100c*/ 	.word	index@(_ZN10layer_norm13ln_bwd_kernelINS_13Kernel_traitsIf13__nv_bfloat16fS2_fjLj5120ELj1ELj1ELj4ELj16ENS_18Kernel_traits_baseILj5120EfS2_fS2_fjLj128EEEEELb0ELb1ELb0ELb1EEEvNS_9BwdParamsE)
        /*1010*/ 	.word	0x00000020


	//----- nvinfo : EIATTR_FRAME_SIZE
	.align		4
.L_685:
        /*1014*/ 	.byte	0x04, 0x11
        /*1016*/ 	.short	(.L_687 - .L_686)
	.align		4
.L_686:
        /*1018*/ 	.word	index@($__internal_85_$__cuda_sm70_shflsync_down_p)
        /*101c*/ 	.word	0x00000000


	//----- nvinfo : EIATTR_FRAME_SIZE
	.align		4
.L_687:
        /*1020*/ 	.byte	0x04, 0x11
        /*1022*/ 	.short	(.L_689 - .L_688)
	.align		4
.L_688:
        /*1024*/ 	.word	index@(_ZN10layer_norm13ln_bwd_kernelINS_13Kernel_traitsIf13__nv_bfloat16fS2_fjLj5120ELj1ELj1ELj4ELj16ENS_18Kernel_traits_baseILj5120EfS2_fS2_fjLj128EEEEELb0ELb1ELb0ELb1EEEvNS_9BwdParamsE)
        /*1028*/ 	.word	0x00000728


	//----- nvinfo : EIATTR_REGCOUNT
	.align		4
.L_689:
        /*102c*/ 	.byte	0x04, 0x2f
        /*102e*/ 	.short	(.L_691 - .L_690)
	.align		4
.L_690:
        /*1030*/ 	.word	index@(_ZN10layer_norm13ln_bwd_kernelINS_13Kernel_traitsIf13__nv_bfloat16fS2_fjLj5120ELj1ELj1ELj4ELj16ENS_18Kernel_traits_baseILj5120EfS2_fS2_fjLj128EEEEELb0ELb1ELb0ELb0EEEvNS_9BwdParamsE)
        /*1034*/ 	.word	0x00000020


	//----- nvinfo : EIATTR_FRAME_SIZE
	.align		4
.L_691:
        /*1038*/ 	.byte	0x04, 0x11
        /*103a*/ 	.short	(.L_693 - .L_692)
	.align		4
.L_692:
        /*103c*/ 	.word	index@($__internal_84_$__cuda_sm70_shflsync_down_p)
        /*1040*/ 	.word	0x00000000


	//----- nvinfo : EIATTR_FRAME_SIZE
	.align		4
.L_693:
        /*1044*/ 	.byte	0x04, 0x11
        /*1046*/ 	.short	(.L_695 - .L_694)
	.align		4
.L_694:
        /*1048*/ 	.word	index@(_ZN10layer_norm13ln_bwd_kernelINS_13Kernel_traitsIf13__nv_bfloat16fS2_fjLj5120ELj1ELj1ELj4ELj16ENS_18Kernel_traits_baseILj5120EfS2_fS2_fjLj128EEEEELb0ELb1ELb0ELb0EEEvNS_9BwdParamsE)
        /*104c*/ 	.word	0x000005c8


	//----- nvinfo : EIATTR_REGCOUNT
	.align		4
.L_695:
        /*1050*/ 	.byte	0x04, 0x2f
        /*1052*/ 	.short	(.L_697 - .L_696)
	.align		4
.L_696:
        /*1054*/ 	.word	index@(_ZN10layer_norm13ln_bwd_kernelINS_13Kernel_traitsIf13__nv_bfloat16fS2_fjLj5120ELj1ELj1ELj4ELj16ENS_18Kernel_traits_baseILj5120EfS2_fS2_fjLj128EEEEELb0ELb0ELb1ELb1EEEvNS_9BwdParamsE)
        /*1058*/ 	.word	0x000000ff


	//----- nvinfo : EIATTR_FRAME_SIZE
	.align		4
.L_697:
        /*105c*/ 	.byte	0x04, 0x11
        /*105e*/ 	.short	(.L_699 - .L_698)
	.align		4
.L_698:
        /*1060*/ 	.word	index@($__internal_83_$__cuda_sm70_shflsync_down_p)
        /*1064*/ 	.word	0x00000000


	//----- nvinfo : EIATTR_FRAME_SIZE
	.align		4
.L_699:
        /*1068*/ 	.byte	0x04, 0x11
        /*106a*/ 	.short	(.L_701 - .L_700)
	.align		4
.L_700:
        /*106c*/ 	.word	index@(_ZN10layer_norm13ln_bwd_kernelINS_13Kernel_traitsIf13__nv_bfloat16fS2_fjLj5120ELj1ELj1ELj4ELj16ENS_18Kernel_traits_baseILj5120EfS2_fS2_fjLj128EEEEELb0ELb0ELb1ELb1EEEvNS_9BwdParamsE)
        /*1070*/ 	.word	0x00000068


	//----- nvinfo : EIATTR_REGCOUNT
	.align		4
.L_701:
        /*1074*/ 	.byte	0x04, 0x2f
        /*1076*/ 	.short	(.L_703 - .L_702)
	.align		4
.L_702:
        /*1078*/ 	.word	index@(_ZN10layer_norm13ln_bwd_kernelINS_13Kernel_traitsIf13__nv_bfloat16fS2_fjLj5120ELj1ELj1ELj4ELj16ENS_18Kernel_traits_baseILj5120EfS2_fS2_fjLj128EEEEELb0ELb0ELb1ELb0EEEvNS_9BwdParamsE)
        /*107c*/ 	.word	0x000000ff


	//----- nvinfo : EIATTR_FRAME_SIZE
	.align		4
.L_703:
        /*1080*/ 	.byte	0x04, 0x11
        /*1082*/ 	.short	(.L_705 - .L_704)
	.align		4
.L_704:
        /*1084*/ 	.word	index@($__internal_82_$__cuda_sm70_shflsync_down_p)
        /*1088*/ 	.word	0x00000000


	//----- nvinfo : EIATTR_FRAME_SIZE
	.align		4
.L_705:
        /*108c*/ 	.byte	0x04, 0x11
        /*108e*/ 	.short	(.L_707 - .L_706)
	.align		4
.L_706:
        /*1090*/ 	.word	index@(_ZN10layer_norm13ln_bwd_kernelINS_13Kernel_traitsIf13__nv_bfloat16fS2_fjLj5120ELj1ELj1ELj4ELj16ENS_18Kernel_traits_baseILj5120EfS2_fS2_fjLj128EEEEELb0ELb0ELb1ELb0EEEvNS_9BwdParamsE)
        /*1094*/ 	.word	0x00000070


	//----- nvinfo : EIATTR_REGCOUNT
	.align		4
.L_707:
        /*1098*/ 	.byte	0x04, 0x2f
        /*109a*/ 	.short	(.L_709 - .L_708)
	.align		4
.L_708:
        /*109c*/ 	.word	index@(_ZN10layer_norm13ln_bwd_kernelINS_13Kernel_traitsIf13__nv_bfloat16fS2_fjLj5120ELj1ELj1ELj4ELj16ENS_18Kernel_traits_baseILj5120EfS2_fS2_fjLj128EEEEELb0ELb0ELb0ELb1EEEvNS_9BwdParamsE)
        /*10a0*/ 	.word	0x000000ff


	//----- nvinfo : EIATTR_FRAME_SIZE
	.align		4
.L_709:
        /*10a4*/ 	.byte	0x04, 0x11
        /*10a6*/ 	.short	(.L_711 - .L_710)
	.align		4
.L_710:
        /*10a8*/ 	.word	index@($__internal_81_$__cuda_sm70_shflsync_down_p)
        /*10ac*/ 	.word	0x00000000


	//----- nvinfo : EIATTR_FRAME_SIZE
	.align		4
.L_711:
        /*10b0*/ 	.byte	0x04, 0x11
        /*10b2*/ 	.short	(.L_713 - .L_712)
	.align		4
.L_712:
        /*10b4*/ 	.word	index@(_ZN10layer_norm13ln_bwd_kernelINS_13Kernel_traitsIf13__nv_bfloat16fS2_fjLj5120ELj1ELj1ELj4ELj16ENS_18Kernel_traits_baseILj5120EfS2_fS2_fjLj128EEEEELb0ELb0ELb0ELb1EEEvNS_9BwdParamsE)
        /*10b8*/ 	.word	0x00000040


	//----- nvinfo : EIATTR_REGCOUNT
	.align		4
.L_713:
        /*10bc*/ 	.byte	0x04, 0x2f
        /*10be*/ 	.short	(.L_715 - .L_714)
	.align		4
.L_714:
        /*10c0*/ 	.word	index@(_ZN10layer_norm13ln_bwd_kernelINS_13Kernel_traitsIf13__nv_bfloat16fS2_fjLj5120ELj1ELj1ELj4ELj16ENS_18Kernel_traits_baseILj5120EfS2_fS2_fjLj128EEEEELb0ELb0ELb0ELb0EEEvNS_9BwdParamsE)
        /*10c4*/ 	.word	0x000000ff


	//----- nvinfo : EIATTR_FRAME_SIZE
	.align		4
.L_715:
        /*10c8*/ 	.byte	0x04, 0x11
        /*10ca*/ 	.short	(.L_717 - .L_716)
	.align		4
.L_716:
        /*10cc*/ 	.word	index@($__internal_80_$__cuda_sm70_shflsync_down_p)
        /*10d0*/ 	.word	0x00000000


	//----- nvinfo : EIATTR_FRAME_SIZE
	.align		4
.L_717:
        /*10d4*/ 	.byte	0x04, 0x11
        /*10d6*/ 	.short	(.L_719 - .L_718)
	.align		4
.L_718:
        /*10d8*/ 	.word	index@(_ZN10layer_norm13ln_bwd_kernelINS_13Kernel_traitsIf13__nv_bfloat16fS2_fjLj5120ELj1ELj1ELj4ELj16ENS_18Kernel_traits_baseILj5120EfS2_fS2_fjLj128EEEEELb0ELb0ELb0ELb0EEEvNS_9BwdParamsE)
        /*10dc*/ 	.word	0x00000048


	//----- nvinfo : EIATTR_REGCOUNT
	.align		4
.L_719:
        /*10e0*/ 	.byte	0x04, 0x2f
        /*10e2*/ 	.short	(.L_721 - .L_720)
	.align		4
.L_720:
        /*10e4*/ 	.word	index@(_ZN10layer_norm13ln_bwd_kernelINS_13Kernel_traitsI13__nv_bfloat16S2_fS2_fjLj5120ELj1ELj1ELj4ELj16ENS_18Kernel_traits_baseILj5120ES2_S2_fS2_fjLj128EEEEELb1ELb1ELb1ELb1EEEvNS_9BwdParamsE)
        /*10e8*/ 	.word	0x000000ff


	//----- nvinfo : EIATTR_FRAME_SIZE
	.align		4
.L_721:
        /*10ec*/ 	.byte	0x04, 0x11
        /*10ee*/ 	.short	(.L_723 - .L_722)
	.align		4
.L_722:
        /*10f0*/ 	.word	index@($__internal_79_$__cuda_sm70_shflsync_down_p)
        /*10f4*/ 	.word	0x00000000


	//----- nvinfo : EIATTR_FRAME_SIZE
	.align		4
.L_723:
        /*10f8*/ 	.byte	0x04, 0x11
        /*10fa*/ 	.short	(.L_725 - .L_724)
	.align		4
.L_724:
        /*10fc*/ 	.word	index@(_ZN10layer_norm13ln_bwd_kernelINS_13Kernel_traitsI13__nv_bfloat16S2_fS2_fjLj5120ELj1ELj1ELj4ELj16ENS_18Kernel_traits_baseILj5120ES2_S2_fS2_fjLj128EEEEELb1ELb1ELb1ELb1EEEvNS_9BwdParamsE)
        /*1100*/ 	.word	0x00000268


	//----- nvinfo : EIATTR_REGCOUNT
	.align		4
.L_725:
        /*1104*/ 	.byte	0x04, 0x2f
        /*1106*/ 	.short	(.L_727 - .L_726)
	.align		4
.L_726:
        /*1108*/ 	.word	index@(_ZN10layer_norm22ln_bwd_finalize_kernelINS_22Kernel_traits_finalizeILj5120E13__nv_bfloat16S2_fS2_fjLb1ELj1024ELj4ENS_18Kernel_traits_baseILj5120ES2_S2_fS2_fjLj1024EEEEELb1ELb1EEEvNS_9BwdParamsE)
        /*110c*/ 	.word	0x00000020


	//----- nvinfo : EIATTR_FRAME_SIZE
	.align		4
.L_727:
        /*1110*/ 	.byte	0x04, 0x11
        /*1112*/ 	.short	(.L_729 - .L_728)
	.align		4
.L_728:
        /*1114*/ 	.word	index@($__internal_78_$__cuda_sm70_shflsync_bfly_p)
        /*1118*/ 	.word	0x00000000


	//----- nvinfo : EIATTR_FRAME_SIZE
	.align		4
.L_729:
        /*111c*/ 	.byte	0x04, 0x11
        /*111e*/ 	.short	(.L_731 - .L_730)
	.align		4
.L_730:
        /*1120*/ 	.word	index@(_ZN10layer_norm22ln_bwd_finalize_kernelINS_22Kernel_traits_finalizeILj5120E13__nv_bfloat16S2_fS2_fjLb1ELj1024ELj4ENS_18Kernel_traits_baseILj5120ES2_S2_fS2_fjLj1024EEEEELb1ELb1EEEvNS_9BwdParamsE)
        /*1124*/ 	.word	0x00000000


	//----- nvinfo : EIATTR_REGCOUNT
	.align		4
.L_731:
        /*1128*/ 	.byte	0x04, 0x2f
        /*112a*/ 	.short	(.L_733 - .L_732)
	.align		4
.L_732:
        /*112c*/ 	.word	index@(_ZN10layer_norm13ln_bwd_kernelINS_13Kernel_traitsI13__nv_bfloat16S2_fS2_fjLj5120ELj1ELj1ELj4ELj16ENS_18Kernel_traits_baseILj5120ES2_S2_fS2_fjLj128EEEEELb1ELb1ELb1ELb0EEEvNS_9BwdParamsE)
        /*1130*/ 	.word	0x00000020


	//----- nvinfo : EIATTR_FRAME_SIZE
	.align		4
.L_733:
        /*1134*/ 	.byte	0x04, 0x11
        /*1136*/ 	.short	(.L_735 - .L_734)
	.align		4
.L_734:
        /*1138*/ 	.word	index@($__internal_77_$__cuda_sm70_shflsync_down_p)
        /*113c*/ 	.word	0x00000000


	//----- nvinfo : EIATTR_FRAME_SIZE
	.align		4
.L_735:
        /*1140*/ 	.byte	0x04, 0x11
        /*1142*/ 	.short	(.L_737 - .L_736)
	.align		4
.L_736:
        /*1144*/ 	.word	index@(_ZN10layer_norm13ln_bwd_kernelINS_13Kernel_traitsI13__nv_bfloat16S2_fS2_fjLj5120ELj1ELj1ELj4ELj16ENS_18Kernel_traits_baseILj5120ES2_S2_fS2_fjLj128EEEEELb1ELb1ELb1ELb0EEEvNS_9BwdParamsE)
        /*1148*/ 	.word	0x000005d8


	//----- nvinfo : EIATTR_REGCOUNT
	.align		4
.L_737:
        /*114c*/ 	.byte	0x04, 0x2f
        /*114e*/ 	.short	(.L_739 - .L_738)
	.align		4
.L_738:
        /*1150*/ 	.word	index@(_ZN10layer_norm22ln_bwd_finalize_kernelINS_22Kernel_traits_finalizeILj5120E13__nv_bfloat16S2_fS2_fjLb1ELj1024ELj4ENS_18Kernel_traits_baseILj5120ES2_S2_fS2_fjLj1024EEEEELb1ELb0EEEvNS_9BwdParamsE)
        /*1154*/ 	.word	0x00000020


	//----- nvinfo : EIATTR_FRAME_SIZE
	.align		4
.L_739:
        /*1158*/ 	.byte	0x04, 0x11
        /*115a*/ 	.short	(.L_741 - .L_740)
	.align		4
.L_740:
        /*115c*/ 	.word	index@($__internal_76_$__cuda_sm70_shflsync_bfly_p)
        /*1160*/ 	.word	0x00000000


	//----- nvinfo : EIATTR_FRAME_SIZE
	.align		4
.L_741:
        /*1164*/ 	.byte	0x04, 0x11
        /*1166*/ 	.short	(.L_743 - .L_742)
	.align		4
.L_742:
        /*1168*/ 	.word	index@(_ZN10layer_norm22ln_bwd_finalize_kernelINS_22Kernel_traits_finalizeILj5120E13__nv_bfloat16S2_fS2_fjLb1ELj1024ELj4ENS_18Kernel_traits_baseILj5120ES2_S2_fS2_fjLj1024EEEEELb1ELb0EEEvNS_9BwdParamsE)
        /*116c*/ 	.word	0x00000000


	//----- nvinfo : EIATTR_REGCOUNT
	.align		4
.L_743:
        /*1170*/ 	.byte	0x04, 0x2f
        /*1172*/ 	.short	(.L_745 - .L_744)
	.align		4
.L_744:
        /*1174*/ 	.word	index@(_ZN10layer_norm13ln_bwd_kernelINS_13Kernel_traitsI13__nv_bfloat16S2_fS2_fjLj5120ELj1ELj1ELj4ELj16ENS_18Kernel_traits_baseILj5120ES2_S2_fS2_fjLj128EEEEELb1ELb1ELb0ELb1EEEvNS_9BwdParamsE)
        /*1178*/ 	.word	0x000000ff


	//----- nvinfo : EIATTR_FRAME_SIZE
	.align		4
.L_745:
        /*117c*/ 	.byte	0x04, 0x11
        /*117e*/ 	.short	(.L_747 - .L_746)
	.align		4
.L_746:
        /*1180*/ 	.word	index@($__internal_75_$__cuda_sm70_shflsync_down_p)
        /*1184*/ 	.word	0x00000000


	//----- nvinfo : EIATTR_FRAME_SIZE
	.align		4
.L_747:
        /*1188*/ 	.byte	0x04, 0x11
        /*118a*/ 	.short	(.L_749 - .L_748)
	.align		4
.L_748:
        /*118c*/ 	.word	index@(_ZN10layer_norm13ln_bwd_kernelINS_13Kernel_traitsI13__nv_bfloat16S2_fS2_fjLj5120ELj1ELj1ELj4ELj16ENS_18Kernel_traits_baseILj5120ES2_S2_fS2_fjLj128EEEEELb1ELb1ELb0ELb1EEEvNS_9BwdParamsE)
        /*1190*/ 	.word	0x00000178


	//----- nvinfo : EIATTR_REGCOUNT
	.align		4
.L_749:
        /*1194*/ 	.byte	0x04, 0x2f
        /*1196*/ 	.short	(.L_751 - .L_750)
	.align		4
.L_750:
        /*1198*/ 	.word	index@(_ZN10layer_norm13ln_bwd_kernelINS_13Kernel_traitsI13__nv_bfloat16S2_fS2_fjLj5120ELj1ELj1ELj4ELj16ENS_18Kernel_traits_baseILj5120ES2_S2_fS2_fjLj128EEEEELb1ELb1ELb0ELb0EEEvNS_9BwdParamsE)
        /*119c*/ 	.word	0x000000ff


	//----- nvinfo : EIATTR_FRAME_SIZE
	.align		4
.L_751:
        /*11a0*/ 	.byte	0x04, 0x11
        /*11a2*/ 	.short	(.L_753 - .L_752)
	.align		4
.L_752:
        /*11a4*/ 	.word	index@($__internal_74_$__cuda_sm70_shflsync_down_p)
        /*11a8*/ 	.word	0x00000000


	//----- nvinfo : EIATTR_FRAME_SIZE
	.align		4
.L_753:
        /*11ac*/ 	.byte	0x04, 0x11
        /*11ae*/ 	.short	(.L_755 - .L_754)
	.align		4
.L_754:
        /*11b0*/ 	.word	index@(_ZN10layer_norm13ln_bwd_kernelINS_13Kernel_traitsI13__nv_bfloat16S2_fS2_fjLj5120ELj1ELj1ELj4ELj16ENS_18Kernel_traits_baseILj5120ES2_S2_fS2_fjLj128EEEEELb1ELb1ELb0ELb0EEEvNS_9BwdParamsE)
        /*11b4*/ 	.word	0x000001b8


	//----- nvinfo : EIATTR_REGCOUNT
	.align		4
.L_755:
        /*11b8*/ 	.byte	0x04, 0x2f
        /*11ba*/ 	.short	(.L_757 - .L_756)
	.align		4
.L_756:
        /*11bc*/ 	.word	index@(_ZN10layer_norm13ln_bwd_kernelINS_13Kernel_traitsI13__nv_bfloat16S2_fS2_fjLj5120ELj1ELj1ELj4ELj16ENS_18Kernel_traits_baseILj5120ES2_S2_fS2_fjLj128EEEEELb1ELb0ELb1ELb1EEEvNS_9BwdParamsE)
        /*11c0*/ 	.word	0x000000ff


	//----- nvinfo : EIATTR_FRAME_SIZE
	.align		4
.L_757:
        /*11c4*/ 	.byte	0x04, 0x11
        /*11c6*/ 	.short	(.L_759 - .L_758)
	.align		4
.L_758:
        /*11c8*/ 	.word	index@($__internal_73_$__cuda_sm70_shflsync_down_p)
        /*11cc*/ 	.word	0x00000000


	//----- nvinfo : EIATTR_FRAME_SIZE
	.align		4
.L_759:
        /*11d0*/ 	.byte	0x04, 0x11
        /*11d2*/ 	.short	(.L_761 - .L_760)
	.align		4
.L_760:
        /*11d4*/ 	.word	index@(_ZN10layer_norm13ln_bwd_kernelINS_13Kernel_traitsI13__nv_bfloat16S2_fS2_fjLj5120ELj1ELj1ELj4ELj16ENS_18Kernel_traits_baseILj5120ES2_S2_fS2_fjLj128EEEEELb1ELb0ELb1ELb1EEEvNS_9BwdParamsE)
        /*11d8*/ 	.word	0x00000080


	//----- nvinfo : EIATTR_REGCOUNT
	.align		4
.L_761:
        /*11dc*/ 	.byte	0x04, 0x2f
        /*11de*/ 	.short	(.L_763 - .L_762)
	.align		4
.L_762:
        /*11e0*/ 	.word	index@(_ZN10layer_norm22ln_bwd_finalize_kernelINS_22Kernel_traits_finalizeILj5120E13__nv_bfloat16S2_fS2_fjLb0ELj1024ELj4ENS_18Kernel_traits_baseILj5120ES2_S2_fS2_fjLj1024EEEEELb0ELb1EEEvNS_9BwdParamsE)
        /*11e4*/ 	.word	0x00000020


	//----- nvinfo : EIATTR_FRAME_SIZE
	.align		4
.L_763:
        /*11e8*/ 	.byte	0x04, 0x11
        /*11ea*/ 	.short	(.L_765 - .L_764)
	.align		4
.L_764:
        /*11ec*/ 	.word	index@($__internal_72_$__cuda_sm70_shflsync_bfly_p)
        /*11f0*/ 	.word	0x00000000


	//----- nvinfo : EIATTR_FRAME_SIZE
	.align		4
.L_765:
        /*11f4*/ 	.byte	0x04, 0x11
        /*11f6*/ 	.short	(.L_767 - .L_766)
	.align		4
.L_766:
        /*11f8*/ 	.word	index@(_ZN10layer_norm22ln_bwd_finalize_kernelINS_22Kernel_traits_finalizeILj5120E13__nv_bfloat16S2_fS2_fjLb0ELj1024ELj4ENS_18Kernel_traits_baseILj5120ES2_S2_fS2_fjLj1024EEEEELb0ELb1EEEvNS_9BwdParamsE)
        /*11fc*/ 	.word	0x00000000


	//----- nvinfo : EIATTR_REGCOUNT
	.align		4
.L_767:
        /*1200*/ 	.byte	0x04, 0x2f
        /*1202*/ 	.short	(.L_769 - .L_768)
	.align		4
.L_768:
        /*1204*/ 	.word	index@(_ZN10layer_norm13ln_bwd_kernelINS_13Kernel_traitsI13__nv_bfloat16S2_fS2_fjLj5120ELj1ELj1ELj4ELj16ENS_18Kernel_traits_baseILj5120ES2_S2_fS2_fjLj128EEEEELb1ELb0ELb1ELb0EEEvNS_9BwdParamsE)
        /*1208*/ 	.word	0x000000ff


	//----- nvinfo : EIATTR_FRAME_SIZE
	.align		4
.L_769:
        /*120c*/ 	.byte	0x04, 0x11
        /*120e*/ 	.short	(.L_771 - .L_770)
	.align		4
.L_770:
        /*1210*/ 	.word	index@($__internal_71_$__cuda_sm70_shflsync_down_p)
        /*1214*/ 	.word	0x00000000


	//----- nvinfo : EIATTR_FRAME_SIZE
	.align		4
.L_771:
        /*1218*/ 	.byte	0x04, 0x11
        /*121a*/ 	.short	(.L_773 - .L_772)
	.align		4
.L_772:
        /*121c*/ 	.word	index@(_ZN10layer_norm13ln_bwd_kernelINS_13Kernel_traitsI13__nv_bfloat16S2_fS2_fjLj5120ELj1ELj1ELj4ELj16ENS_18Kernel_traits_baseILj5120ES2_S2_fS2_fjLj128EEEEELb1ELb0ELb1ELb0EEEvNS_9BwdParamsE)
        /*1220*/ 	.word	0x00000088


	//----- nvinfo : EIATTR_REGCOUNT
	.align		4
.L_773:
        /*1224*/ 	.byte	0x04, 0x2f
        /*1226*/ 	.short	(.L_775 - .L_774)
	.align		4
.L_774:
        /*1228*/ 	.word	index@(_ZN10layer_norm22ln_bwd_finalize_kernelINS_22Kernel_traits_finalizeILj5120E13__nv_bfloat16S2_fS2_fjLb0ELj1024ELj4ENS_18Kernel_traits_baseILj5120ES2_S2_fS2_fjLj1024EEEEELb0ELb0EEEvNS_9BwdParamsE)
        /*122c*/ 	.word	0x0000001e


	//----- nvinfo : EIATTR_FRAME_SIZE
	.align		4
.L_775:
        /*1230*/ 	.byte	0x04, 0x11
        /*1232*/ 	.short	(.L_777 - .L_776)
	.align		4
.L_776:
        /*1234*/ 	.word	index@($__internal_70_$__cuda_sm70_shflsync_bfly_p)
        /*1238*/ 	.word	0x00000000


	//----- nvinfo : EIATTR_FRAME_SIZE
	.align		4
.L_777:
        /*123c*/ 	.byte	0x04, 0x11
        /*123e*/ 	.short	(.L_779 - .L_778)
	.align		4
.L_778:
        /*1240*/ 	.word	index@(_ZN10layer_norm22ln_bwd_finalize_kernelINS_22Kernel_traits_finalizeILj5120E13__nv_bfloat16S2_fS2_fjLb0ELj1024ELj4ENS_18Kernel_traits_baseILj5120ES2_S2_fS2_fjLj1024EEEEELb0ELb0EEEvNS_9BwdParamsE)
        /*1244*/ 	.word	0x00000000


	//----- nvinfo : EIATTR_REGCOUNT
	.align		4
.L_779:
        /*1248*/ 	.byte	0x04, 0x2f
        /*124a*/ 	.short	(.L_781 - .L_780)
	.align		4
.L_780:
        /*124c*/ 	.word	index@(_ZN10layer_norm13ln_bwd_kernelINS_13Kernel_traitsI13__nv_bfloat16S2_fS2_fjLj5120ELj1ELj1ELj4ELj16ENS_18Kernel_traits_baseILj5120ES2_S2_fS2_fjLj128EEEEELb1ELb0ELb0ELb1EEEvNS_9BwdParamsE)
        /*1250*/ 	.word	0x000000ff


	//----- nvinfo : EIATTR_FRAME_SIZE
	.align		4
.L_781:
        /*1254*/ 	.byte	0x04, 0x11
        /*1256*/ 	.short	(.L_783 - .L_782)
	.align		4
.L_782:
        /*1258*/ 	.word	index@($__internal_69_$__cuda_sm70_shflsync_down_p)
        /*125c*/ 	.word	0x00000000


	//----- nvinfo : EIATTR_FRAME_SIZE
	.align		4
.L_783:
        /*1260*/ 	.byte	0x04, 0x11
        /*1262*/ 	.short	(.L_785 - .L_784)
	.align		4
.L_784:
        /*1264*/ 	.word	index@(_ZN10layer_norm13ln_bwd_kernelINS_13Kernel_traitsI13__nv_bfloat16S2_fS2_fjLj5120ELj1ELj1ELj4ELj16ENS_18Kernel_traits_baseILj5120ES2_S2_fS2_fjLj128EEEEELb1ELb0ELb0ELb1EEEvNS_9BwdParamsE)
        /*1268*/ 	.word	0x00000068


	//----- nvinfo : EIATTR_REGCOUNT
	.align		4
.L_785:
        /*126c*/ 	.byte	0x04, 0x2f
        /*126e*/ 	.short	(.L_787 - .L_786)
	.align		4
.L_786:
        /*1270*/ 	.word	index@(_ZN10layer_norm13ln_bwd_kernelINS_13Kernel_traitsI13__nv_bfloat16S2_fS2_fjLj5120ELj1ELj1ELj4ELj16ENS_18Kernel_traits_baseILj5120ES2_S2_fS2_fjLj128EEEEELb1ELb0ELb0ELb0EEEvNS_9BwdParamsE)
        /*1274*/ 	.word	0x000000ff


	//----- nvinfo : EIATTR_FRAME_SIZE
	.align		4
.L_787:
        /*1278*/ 	.byte	0x04, 0x11
        /*127a*/ 	.short	(.L_789 - .L_788)
	.align		4
.L_788:
        /*127c*/ 	.word	index@($__internal_68_$__cuda_sm70_shflsync_down_p)
        /*1280*/ 	.word	0x00000000


	//----- nvinfo : EIATTR_FRAME_SIZE
	.align		4
.L_789:
        /*1284*/ 	.byte	0x04, 0x11
        /*1286*/ 	.short	(.L_791 - .L_790)
	.align		4
.L_790:
        /*1288*/ 	.word	index@(_ZN10layer_norm13ln_bwd_kernelINS_13Kernel_traitsI13__nv_bfloat16S2_fS2_fjLj5120ELj1ELj1ELj4ELj16ENS_18Kernel_traits_baseILj5120ES2_S2_fS2_fjLj128EEEEELb1ELb0ELb0ELb0EEEvNS_9BwdParamsE)
        /*128c*/ 	.word	0x00000070


	//----- nvinfo : EIATTR_REGCOUNT
	.align		4
.L_791:
        /*1290*/ 	.byte	0x04, 0x2f
        /*1292*/ 	.short	(.L_793 - .L_792)
	.align		4
.L_792:
        /*1294*/ 	.word	index@(_ZN10layer_norm13ln_bwd_kernelINS_13Kernel_traitsI13__nv_bfloat16S2_fS2_fjLj5120ELj1ELj1ELj4ELj16ENS_18Kernel_traits_baseILj5120ES2_S2_fS2_fjLj128EEEEELb0ELb1ELb1ELb1EEEvNS_9BwdParamsE)
        /*1298*/ 	.word	0x000000ff


	//----- nvinfo : EIATTR_FRAME_SIZE
	.align		4
.L_793:
        /*129c*/ 	.byte	0x04, 0x11
        /*129e*/ 	.short	(.L_795 - .L_794)
	.align		4
.L_794:
        /*12a0*/ 	.word	index@($__internal_67_$__cuda_sm70_shflsync_down_p)
        /*12a4*/ 	.word	0x00000000


	//----- nvinfo : EIATTR_FRAME_SIZE
	.align		4
.L_795:
        /*12a8*/ 	.byte	0x04, 0x11
        /*12aa*/ 	.short	(.L_797 - .L_796)
	.align		4
.L_796:
        /*12ac*/ 	.word	index@(_ZN10layer_norm13ln_bwd_kernelINS_13Kernel_traitsI13__nv_bfloat16S2_fS2_fjLj5120ELj1ELj1ELj4ELj16ENS_18Kernel_traits_baseILj5120ES2_S2_fS2_fjLj128EEEEELb0ELb1ELb1ELb1EEEvNS_9BwdParamsE)
        /*12b0*/ 	.word	0x00000220


	//----- nvinfo : EIATTR_REGCOUNT
	.align		4
.L_797:
        /*12b4*/ 	.byte	0x04, 0x2f
        /*12b6*/ 	.short	(.L_799 - .L_798)
	.align		4
.L_798:
        /*12b8*/ 	.word	index@(_ZN10layer_norm13ln_bwd_kernelINS_13Kernel_traitsI13__nv_bfloat16S2_fS2_fjLj5120ELj1ELj1ELj4ELj16ENS_18Kernel_traits_baseILj5120ES2_S2_fS2_fjLj128EEEEELb0ELb1ELb1ELb0EEEvNS_9BwdParamsE)
        /*12bc*/ 	.word	0x000000ff


	//----- nvinfo : EIATTR_FRAME_SIZE
	.align		4
.L_799:
        /*12c0*/ 	.byte	0x04, 0x11
        /*12c2*/ 	.short	(.L_801 - .L_800)
	.align		4
.L_800:
        /*12c4*/ 	.word	index@($__internal_66_$__cuda_sm70_shflsync_down_p)
        /*12c8*/ 	.word	0x00000000


	//----- nvinfo : EIATTR_FRAME_SIZE
	.align		4
.L_801:
        /*12cc*/ 	.byte	0x04, 0x11
        /*12ce*/ 	.short	(.L_803 - .L_802)
	.align		4
.L_802:
        /*12d0*/ 	.word	index@(_ZN10layer_norm13ln_bwd_kernelINS_13Kernel_traitsI13__nv_bfloat16S2_fS2_fjLj5120ELj1ELj1ELj4ELj16ENS_18Kernel_traits_baseILj5120ES2_S2_fS2_fjLj128EEEEELb0ELb1ELb1ELb0EEEvNS_9BwdParamsE)
        /*12d4*/ 	.word	0x000001c0


	//----- nvinfo : EIATTR_REGCOUNT
	.align		4
.L_803:
        /*12d8*/ 	.byte	0x04, 0x2f
        /*12da*/ 	.short	(.L_805 - .L_804)
	.align		4
.L_804:
        /*12dc*/ 	.word	index@(_ZN10layer_norm13ln_bwd_kernelINS_13Kernel_traitsI13__nv_bfloat16S2_fS2_fjLj5120ELj1ELj1ELj4ELj16ENS_18Kernel_traits_baseILj5120ES2_S2_fS2_fjLj128EEEEELb0ELb1ELb0ELb1EEEvNS_9BwdParamsE)
        /*12e0*/ 	.word	0x000000ff


	//----- nvinfo : EIATTR_FRAME_SIZE
	.align		4
.L_805:
        /*12e4*/ 	.byte	0x04, 0x11
        /*12e6*/ 	.short	(.L_807 - .L_806)
	.align		4
.L_806:
        /*12e8*/ 	.word	index@($__internal_65_$__cuda_sm70_shflsync_down_p)
        /*12ec*/ 	.word	0x00000000


	//----- nvinfo : EIATTR_FRAME_SIZE
	.align		4
.L_807:
        /*12f0*/ 	.byte	0x04, 0x11
        /*12f2*/ 	.short	(.L_809 - .L_808)
	.align		4
.L_808:
        /*12f4*/ 	.word	index@(_ZN10layer_norm13ln_bwd_kernelINS_13Kernel_traitsI13__nv_bfloat16S2_fS2_fjLj5120ELj1ELj1ELj4ELj16ENS_18Kernel_traits_baseILj5120ES2_S2_fS2_fjLj128EEEEELb0ELb1ELb0ELb1EEEvNS_9BwdParamsE)
        /*12f8*/ 	.word	0x00000198


	//----- nvinfo : EIATTR_REGCOUNT
	.align		4
.L_809:
        /*12fc*/ 	.byte	0x04, 0x2f
        /*12fe*/ 	.short	(.L_811 - .L_810)
	.align		4
.L_810:
        /*1300*/ 	.word	index@(_ZN10layer_norm13ln_bwd_kernelINS_13Kernel_traitsI13__nv_bfloat16S2_fS2_fjLj5120ELj1ELj1ELj4ELj16ENS_18Kernel_traits_baseILj5120ES2_S2_fS2_fjLj128EEEEELb0ELb1ELb0ELb0EEEvNS_9BwdParamsE)
        /*1304*/ 	.word	0x00000020


	//----- nvinfo : EIATTR_FRAME_SIZE
	.align		4
.L_811:
        /*1308*/ 	.byte	0x04, 0x11
        /*130a*/ 	.short	(.L_813 - .L_812)
	.align		4
.L_812:
        /*130c*/ 	.word	index@($__internal_64_$__cuda_sm70_shflsync_down_p)
        /*1310*/ 	.word	0x00000000


	//----- nvinfo : EIATTR_FRAME_SIZE
	.align		4
.L_813:
        /*1314*/ 	.byte	0x04, 0x11
        /*1316*/ 	.short	(.L_815 - .L_814)
	.align		4
.L_814:
        /*1318*/ 	.word	index@(_ZN10layer_norm13ln_bwd_kernelINS_13Kernel_traitsI13__nv_bfloat16S2_fS2_fjLj5120ELj1ELj1ELj4ELj16ENS_18Kernel_traits_baseILj5120ES2_S2_fS2_fjLj128EEEEELb0ELb1ELb0ELb0EEEvNS_9BwdParamsE)
        /*131c*/ 	.word	0x00000588


	//----- nvinfo : EIATTR_REGCOUNT
	.align		4
.L_815:
        /*1320*/ 	.byte	0x04, 0x2f
        /*1322*/ 	.short	(.L_817 - .L_816)
	.align		4
.L_816:
        /*1324*/ 	.word	index@(_ZN10layer_norm13ln_bwd_kernelINS_13Kernel_traitsI13__nv_bfloat16S2_fS2_fjLj5120ELj1ELj1ELj4ELj16ENS_18Kernel_traits_baseILj5120ES2_S2_fS2_fjLj128EEEEELb0ELb0ELb1ELb1EEEvNS_9BwdParamsE)
        /*1328*/ 	.word	0x000000ff


	//----- nvinfo : EIATTR_FRAME_SIZE
	.align		4
.L_817:
        /*132c*/ 	.byte	0x04, 0x11
        /*132e*/ 	.short	(.L_819 - .L_818)
	.align		4
.L_818:
        /*1330*/ 	.word	index@($__internal_63_$__cuda_sm70_shflsync_down_p)
        /*1334*/ 	.word	0x00000000


	//----- nvinfo : EIATTR_FRAME_SIZE
	.align		4
.L_819:
        /*1338*/ 	.byte	0x04, 0x11
        /*133a*/ 	.short	(.L_821 - .L_820)
	.align		4
.L_820:
        /*133c*/ 	.word	index@(_ZN10layer_norm13ln_bwd_kernelINS_13Kernel_traitsI13__nv_bfloat16S2_fS2_fjLj5120ELj1ELj1ELj4ELj16ENS_18Kernel_traits_baseILj5120ES2_S2_fS2_fjLj128EEEEELb0ELb0ELb1ELb1EEEvNS_9BwdParamsE)
        /*1340*/ 	.word	0x00000078


	//----- nvinfo : EIATTR_REGCOUNT
	.align		4
.L_821:
        /*1344*/ 	.byte	0x04, 0x2f
        /*1346*/ 	.short	(.L_823 - .L_822)
	.align		4
.L_822:
        /*1348*/ 	.word	index@(_ZN10layer_norm13ln_bwd_kernelINS_13Kernel_traitsI13__nv_bfloat16S2_fS2_fjLj5120ELj1ELj1ELj4ELj16ENS_18Kernel_traits_baseILj5120ES2_S2_fS2_fjLj128EEEEELb0ELb0ELb1ELb0EEEvNS_9BwdParamsE)
        /*134c*/ 	.word	0x000000ff


	//----- nvinfo : EIATTR_FRAME_SIZE
	.align		4
.L_823:
        /*1350*/ 	.byte	0x04, 0x11
        /*1352*/ 	.short	(.L_825 - .L_824)
	.align		4
.L_824:
        /*1354*/ 	.word	index@($__internal_62_$__cuda_sm70_shflsync_down_p)
        /*1358*/ 	.word	0x00000000


	//----- nvinfo : EIATTR_FRAME_SIZE
	.align		4
.L_825:
        /*135c*/ 	.byte	0x04, 0x11
        /*135e*/ 	.short	(.L_827 - .L_826)
	.align		4
.L_826:
        /*1360*/ 	.word	index@(_ZN10layer_norm13ln_bwd_kernelINS_13Kernel_traitsI13__nv_bfloat16S2_fS2_fjLj5120ELj1ELj1ELj4ELj16ENS_18Kernel_traits_baseILj5120ES2_S2_fS2_fjLj128EEEEELb0ELb0ELb1ELb0EEEvNS_9BwdParamsE)
        /*1364*/ 	.word	0x00000060


	//----- nvinfo : EIATTR_REGCOUNT
	.align		4
.L_827:
        /*1368*/ 	.byte	0x04, 0x2f
        /*136a*/ 	.short	(.L_829 - .L_828)
	.align		4
.L_828:
        /*136c*/ 	.word	index@(_ZN10layer_norm13ln_bwd_kernelINS_13Kernel_traitsI13__nv_bfloat16S2_fS2_fjLj5120ELj1ELj1ELj4ELj16ENS_18Kernel_traits_baseILj5120ES2_S2_fS2_fjLj128EEEEELb0ELb0ELb0ELb1EEEvNS_9BwdParamsE)
        /*1370*/ 	.word	0x000000ff


	//----- nvinfo : EIATTR_FRAME_SIZE
	.align		4
.L_829:
        /*1374*/ 	.byte	0x04, 0x11
        /*1376*/ 	.short	(.L_831 - .L_830)
	.align		4
.L_830:
        /*1378*/ 	.word	index@($__internal_61_$__cuda_sm70_shflsync_down_p)
        /*137c*/ 	.word	0x00000000


	//----- nvinfo : EIATTR_FRAME_SIZE
	.align		4
.L_831:
        /*1380*/ 	.byte	0x04, 0x11
        /*1382*/ 	.short	(.L_833 - .L_832)
	.align		4
.L_832:
        /*1384*/ 	.word	index@(_ZN10layer_norm13ln_bwd_kernelINS_13Kernel_traitsI13__nv_bfloat16S2_fS2_fjLj5120ELj1ELj1ELj4ELj16ENS_18Kernel_traits_baseILj5120ES2_S2_fS2_fjLj128EEEEELb0ELb0ELb0ELb1EEEvNS_9BwdParamsE)
        /*1388*/ 	.word	0x00000038


	//----- nvinfo : EIATTR_REGCOUNT
	.align		4
.L_833:
        /*138c*/ 	.byte	0x04, 0x2f
        /*138e*/ 	.short	(.L_835 - .L_834)
	.align		4
.L_834:
        /*1390*/ 	.word	index@(_ZN10layer_norm13ln_bwd_kernelINS_13Kernel_traitsI13__nv_bfloat16S2_fS2_fjLj5120ELj1ELj1ELj4ELj16ENS_18Kernel_traits_baseILj5120ES2_S2_fS2_fjLj128EEEEELb0ELb0ELb0ELb0EEEvNS_9BwdParamsE)
        /*1394*/ 	.word	0x000000ff


	//----- nvinfo : EIATTR_FRAME_SIZE
	.align		4
.L_835:
        /*1398*/ 	.byte	0x04, 0x11
        /*139a*/ 	.short	(.L_837 - .L_836)
	.align		4
.L_836:
        /*139c*/ 	.word	index@($__internal_60_$__cuda_sm70_shflsync_down_p)
        /*13a0*/ 	.word	0x00000000


	//----- nvinfo : EIATTR_FRAME_SIZE
	.align		4
.L_837:
        /*13a4*/ 	.byte	0x04, 0x11
        /*13a6*/ 	.short	(.L_839 - .L_838)
	.align		4
.L_838:
        /*13a8*/ 	.word	index@(_ZN10layer_norm13ln_bwd_kernelINS_13Kernel_traitsI13__nv_bfloat16S2_fS2_fjLj5120ELj1ELj1ELj4ELj16ENS_18Kernel_traits_baseILj5120ES2_S2_fS2_fjLj128EEEEELb0ELb0ELb0ELb0EEEvNS_9BwdParamsE)
        /*13ac*/ 	.word	0x00000048


	//----- nvinfo : EIATTR_REGCOUNT
	.align		4
.L_839:
        /*13b0*/ 	.byte	0x04, 0x2f
        /*13b2*/ 	.short	(.L_841 - .L_840)
	.align		4
.L_840:
        /*13b4*/ 	.word	index@(_ZN10layer_norm13ln_bwd_kernelINS_13Kernel_traitsIf13__nv_bfloat16S2_S2_fjLj5120ELj1ELj1ELj4ELj16ENS_18Kernel_traits_baseILj5120EfS2_S2_S2_fjLj128EEEEELb1ELb1ELb1ELb1EEEvNS_9BwdParamsE)
        /*13b8*/ 	.word	0x000000ff


	//----- nvinfo : EIATTR_FRAME_SIZE
	.align		4
.L_841:
        /*13bc*/ 	.byte	0x04, 0x11
        /*13be*/ 	.short	(.L_843 - .L_842)
	.align		4
.L_842:
        /*13c0*/ 	.word	index@($__internal_59_$__cuda_sm70_shflsync_down_p)
        /*13c4*/ 	.word	0x00000000


	//----- nvinfo : EIATTR_FRAME_SIZE
	.align		4
.L_843:
        /*13c8*/ 	.byte	0x04, 0x11
        /*13ca*/ 	.short	(.L_845 - .L_844)
	.align		4
.L_844:
        /*13cc*/ 	.word	index@(_ZN10layer_norm13ln_bwd_kernelINS_13Kernel_traitsIf13__nv_bfloat16S2_S2_fjLj5120ELj1ELj1ELj4ELj16ENS_18Kernel_traits_baseILj5120EfS2_S2_S2_fjLj128EEEEELb1ELb1ELb1ELb1EEEvNS_9BwdParamsE)
        /*13d0*/ 	.word	0x00000188


	//----- nvinfo : EIATTR_REGCOUNT
	.align		4
.L_845:
        /*13d4*/ 	.byte	0x04, 0x2f
        /*13d6*/ 	.short	(.L_847 - .L_846)
	.align		4
.L_846:
        /*13d8*/ 	.word	index@(_ZN10layer_norm22ln_bwd_finalize_kernelINS_22Kernel_traits_finalizeILj5120Ef13__nv_bfloat16S2_S2_fjLb1ELj1024ELj4ENS_18Kernel_traits_baseILj5120EfS2_S2_S2_fjLj1024EEEEELb1ELb1EEEvNS_9BwdParamsE)
        /*13dc*/ 	.word	0x00000020


	//----- nvinfo : EIATTR_FRAME_SIZE
	.align		4
.L_847:
        /*13e0*/ 	.byte	0x04, 0x11
        /*13e2*/ 	.short	(.L_849 - .L_848)
	.align		4
.L_848:
        /*13e4*/ 	.word	index@($__internal_58_$__cuda_sm70_shflsync_bfly_p)
        /*13e8*/ 	.word	0x00000000


	//----- nvinfo : EIATTR_FRAME_SIZE
	.align		4
.L_849:
        /*13ec*/ 	.byte	0x04, 0x11
        /*13ee*/ 	.short	(.L_851 - .L_850)
	.align		4
.L_850:
        /*13f0*/ 	.word	index@(_ZN10layer_norm22ln_bwd_finalize_kernelINS_22Kernel_traits_finalizeILj5120Ef13__nv_bfloat16S2_S2_fjLb1ELj1024ELj4ENS_18Kernel_traits_baseILj5120EfS2_S2_S2_fjLj1024EEEEELb1ELb1EEEvNS_9BwdParamsE)
        /*13f4*/ 	.word	0x00000000


	//----- nvinfo : EIATTR_REGCOUNT
	.align		4
.L_851:
        /*13f8*/ 	.byte	0x04, 0x2f
        /*13fa*/ 	.short	(.L_853 - .L_852)
	.align		4
.L_852:
        /*13fc*/ 	.word	index@(_ZN10layer_norm13ln_bwd_kernelINS_13Kernel_traitsIf13__nv_bfloat16S2_S2_fjLj5120ELj1ELj1ELj4ELj16ENS_18Kernel_traits_baseILj5120EfS2_S2_S2_fjLj128EEEEELb1ELb1ELb1ELb0EEEvNS_9BwdParamsE)
        /*1400*/ 	.word	0x000000ff


	//----- nvinfo : EIATTR_FRAME_SIZE
	.align		4
.L_853:
        /*1404*/ 	.byte	0x04, 0x11
        /*1406*/ 	.short	(.L_855 - .L_854)
	.align		4
.L_854:
        /*1408*/ 	.word	index@($__internal_57_$__cuda_sm70_shflsync_down_p)
        /*140c*/ 	.word	0x00000000


	//----- nvinfo : EIATTR_FRAME_SIZE
	.align		4
.L_855:
        /*1410*/ 	.byte	0x04, 0x11
        /*1412*/ 	.short	(.L_857 - .L_856)
	.align		4
.L_856:
        /*1414*/ 	.word	index@(_ZN10layer_norm13ln_bwd_kernelINS_13Kernel_traitsIf13__nv_bfloat16S2_S2_fjLj5120ELj1ELj1ELj4ELj16ENS_18Kernel_traits_baseILj5120EfS2_S2_S2_fjLj128EEEEELb1ELb1ELb1ELb0EEEvNS_9BwdParamsE)
        /*1418*/ 	.word	0x00000180


	//----- nvinfo : EIATTR_REGCOUNT
	.align		4
.L_857:
        /*141c*/ 	.byte	0x04, 0x2f
        /*141e*/ 	.short	(.L_859 - .L_858)
	.align		4
.L_858:
        /*1420*/ 	.word	index@(_ZN10layer_norm22ln_bwd_finalize_kernelINS_22Kernel_traits_finalizeILj5120Ef13__nv_bfloat16S2_S2_fjLb1ELj1024ELj4ENS_18Kernel_traits_baseILj5120EfS2_S2_S2_fjLj1024EEEEELb1ELb0EEEvNS_9BwdParamsE)
        /*1424*/ 	.word	0x00000020


	//----- nvinfo : EIATTR_FRAME_SIZE
	.align		4
.L_859:
        /*1428*/ 	.byte	0x04, 0x11
        /*142a*/ 	.short	(.L_861 - .L_860)
	.align		4
.L_860:
        /*142c*/ 	.word	index@($__internal_56_$__cuda_sm70_shflsync_bfly_p)
        /*1430*/ 	.word	0x00000000


	//----- nvinfo : EIATTR_FRAME_SIZE
	.align		4
.L_861:
        /*1434*/ 	.byte	0x04, 0x11
        /*1436*/ 	.short	(.L_863 - .L_862)
	.align		4
.L_862:
        /*1438*/ 	.word	index@(_ZN10layer_norm22ln_bwd_finalize_kernelINS_22Kernel_traits_finalizeILj5120Ef13__nv_bfloat16S2_S2_fjLb1ELj1024ELj4ENS_18Kernel_traits_baseILj5120EfS2_S2_S2_fjLj1024EEEEELb1ELb0EEEvNS_9BwdParamsE)
        /*143c*/ 	.word	0x00000000


	//----- nvinfo : EIATTR_REGCOUNT
	.align		4
.L_863:
        /*1440*/ 	.byte	0x04, 0x2f
        /*1442*/ 	.short	(.L_865 - .L_864)
	.align		4
.L_864:
        /*1444*/ 	.word	index@(_ZN10layer_norm13ln_bwd_kernelINS_13Kernel_traitsIf13__nv_bfloat16S2_S2_fjLj5120ELj1ELj1ELj4ELj16ENS_18Kernel_traits_baseILj5120EfS2_S2_S2_fjLj128EEEEELb1ELb1ELb0ELb1EEEvNS_9BwdParamsE)
        /*1448*/ 	.word	0x000000ff


	//----- nvinfo : EIATTR_FRAME_SIZE
	.align		4
.L_865:
        /*144c*/ 	.byte	0x04, 0x11
        /*144e*/ 	.short	(.L_867 - .L_866)
	.align		4
.L_866:
        /*1450*/ 	.word	index@($__internal_55_$__cuda_sm70_shflsync_down_p)
        /*1454*/ 	.word	0x00000000


	//----- nvinfo : EIATTR_FRAME_SIZE
	.align		4
.L_867:
        /*1458*/ 	.byte	0x04, 0x11
        /*145a*/ 	.short	(.L_869 - .L_868)
	.align		4
.L_868:
        /*145c*/ 	.word	index@(_ZN10layer_norm13ln_bwd_kernelINS_13Kernel_traitsIf13__nv_bfloat16S2_S2_fjLj5120ELj1ELj1ELj4ELj16ENS_18Kernel_traits_baseILj5120EfS2_S2_S2_fjLj128EEEEELb1ELb1ELb0ELb1EEEvNS_9BwdParamsE)
        /*1460*/ 	.word	0x00000140


	//----- nvinfo : EIATTR_REGCOUNT
	.align		4
.L_869:
        /*1464*/ 	.byte	0x04, 0x2f
        /*1466*/ 	.short	(.L_871 - .L_870)
	.align		4
.L_870:
        /*1468*/ 	.word	index@(_ZN10layer_norm13ln_bwd_kernelINS_13Kernel_traitsIf13__nv_bfloat16S2_S2_fjLj5120ELj1ELj1ELj4ELj16ENS_18Kernel_traits_baseILj5120EfS2_S2_S2_fjLj128EEEEELb1ELb1ELb0ELb0EEEvNS_9BwdParamsE)
        /*146c*/ 	.word	0x000000ff


	//----- nvinfo : EIATTR_FRAME_SIZE
	.align		4
.L_871:
        /*1470*/ 	.byte	0x04, 0x11
        /*1472*/ 	.short	(.L_873 - .L_872)
	.align		4
.L_872:
        /*1474*/ 	.word	index@($__internal_54_$__cuda_sm70_shflsync_down_p)
        /*1478*/ 	.word	0x00000000


	//----- nvinfo : EIATTR_FRAME_SIZE
	.align		4
.L_873:
        /*147c*/ 	.byte	0x04, 0x11
        /*147e*/ 	.short	(.L_875 - .L_874)
	.align		4
.L_874:
        /*1480*/ 	.word	index@(_ZN10layer_norm13ln_bwd_kernelINS_13Kernel_traitsIf13__nv_bfloat16S2_S2_fjLj5120ELj1ELj1ELj4ELj16ENS_18Kernel_traits_baseILj5120EfS2_S2_S2_fjLj128EEEEELb1ELb1ELb0ELb0EEEvNS_9BwdParamsE)
        /*1484*/ 	.word	0x00000150


	//----- nvinfo : EIATTR_REGCOUNT
	.align		4
.L_875:
        /*1488*/ 	.byte	0x04, 0x2f
        /*148a*/ 	.short	(.L_877 - .L_876)
	.align		4
.L_876:
        /*148c*/ 	.word	index@(_ZN10layer_norm13ln_bwd_kernelINS_13Kernel_traitsIf13__nv_bfloat16S2_S2_fjLj5120ELj1ELj1ELj4ELj16ENS_18Kernel_traits_baseILj5120EfS2_S2_S2_fjLj128EEEEELb1ELb0ELb1ELb1EEEvNS_9BwdParamsE)
        /*1490*/ 	.word	0x000000ff


	//----- nvinfo : EIATTR_FRAME_SIZE
	.align		4
.L_877:
        /*1494*/ 	.byte	0x04, 0x11
        /*1496*/ 	.short	(.L_879 - .L_878)
	.align		4
.L_878:
        /*1498*/ 	.word	index@($__internal_53_$__cuda_sm70_shflsync_down_p)
        /*149c*/ 	.word	0x00000000


	//----- nvinfo : EIATTR_FRAME_SIZE
	.align		4
.L_879:
        /*14a0*/ 	.byte	0x04, 0x11
        /*14a2*/ 	.short	(.L_881 - .L_880)
	.align		4
.L_880:
        /*14a4*/ 	.word	index@(_ZN10layer_norm13ln_bwd_kernelINS_13Kernel_traitsIf13__nv_bfloat16S2_S2_fjLj5120ELj1ELj1ELj4ELj16ENS_18Kernel_traits_baseILj5120EfS2_S2_S2_fjLj128EEEEELb1ELb0ELb1ELb1EEEvNS_9BwdParamsE)
        /*14a8*/ 	.word	0x00000020


	//----- nvinfo : EIATTR_REGCOUNT
	.align		4
.L_881:
        /*14ac*/ 	.byte	0x04, 0x2f
        /*14ae*/ 	.short	(.L_883 - .L_882)
	.align		4
.L_882:
        /*14b0*/ 	.word	index@(_ZN10layer_norm22ln_bwd_finalize_kernelINS_22Kernel_traits_finalizeILj5120Ef13__nv_bfloat16S2_S2_fjLb0ELj1024ELj4ENS_18Kernel_traits_baseILj5120EfS2_S2_S2_fjLj1024EEEEELb0ELb1EEEvNS_9BwdParamsE)
        /*14b4*/ 	.word	0x00000020


	//----- nvinfo : EIATTR_FRAME_SIZE
	.align		4
.L_883:
        /*14b8*/ 	.byte	0x04, 0x11
        /*14ba*/ 	.short	(.L_885 - .L_884)
	.align		4
.L_884:
        /*14bc*/ 	.word	index@($__internal_52_$__cuda_sm70_shflsync_bfly_p)
        /*14c0*/ 	.word	0x00000000


	//----- nvinfo : EIATTR_FRAME_SIZE
	.align		4
.L_885:
        /*14c4*/ 	.byte	0x04, 0x11
        /*14c6*/ 	.short	(.L_887 - .L_886)
	.align		4
.L_886:
        /*14c8*/ 	.word	index@(_ZN10layer_norm22ln_bwd_finalize_kernelINS_22Kernel_traits_finalizeILj5120Ef13__nv_bfloat16S2_S2_fjLb0ELj1024ELj4ENS_18Kernel_traits_baseILj5120EfS2_S2_S2_fjLj1024EEEEELb0ELb1EEEvNS_9BwdParamsE)
        /*14cc*/ 	.word	0x00000000


	//----- nvinfo : EIATTR_REGCOUNT
	.align		4
.L_887:
        /*14d0*/ 	.byte	0x04, 0x2f
        /*14d2*/ 	.short	(.L_889 - .L_888)
	.align		4
.L_888:
        /*14d4*/ 	.word	index@(_ZN10layer_norm13ln_bwd_kernelINS_13Kernel_traitsIf13__nv_bfloat16S2_S2_fjLj5120ELj1ELj1ELj4ELj16ENS_18Kernel_traits_baseILj5120EfS2_S2_S2_fjLj128EEEEELb1ELb0ELb1ELb0EEEvNS_9BwdParamsE)
        /*14d8*/ 	.word	0x000000ff


	//----- nvinfo : EIATTR_FRAME_SIZE
	.align		4
.L_889:
        /*14dc*/ 	.byte	0x04, 0x11
        /*14de*/ 	.short	(.L_891 - .L_890)
	.align		4
.L_890:
        /*14e0*/ 	.word	index@($__internal_51_$__cuda_sm70_shflsync_down_p)
        /*14e4*/ 	.word	0x00000000


	//----- nvinfo : EIATTR_FRAME_SIZE
	.align		4
.L_891:
        /*14e8*/ 	.byte	0x04, 0x11
        /*14ea*/ 	.short	(.L_893 - .L_892)
	.align		4
.L_892:
        /*14ec*/ 	.word	index@(_ZN10layer_norm13ln_bwd_kernelINS_13Kernel_traitsIf13__nv_bfloat16S2_S2_fjLj5120ELj1ELj1ELj4ELj16ENS_18Kernel_traits_baseILj5120EfS2_S2_S2_fjLj128EEEEELb1ELb0ELb1ELb0EEEvNS_9BwdParamsE)
        /*14f0*/ 	.word	0x00000020


	//----- nvinfo : EIATTR_REGCOUNT
	.align		4
.L_893:
        /*14f4*/ 	.byte	0x04, 0x2f
        /*14f6*/ 	.short	(.L_895 - .L_894)
	.align		4
.L_894:
        /*14f8*/ 	.word	index@(_ZN10layer_norm22ln_bwd_finalize_kernelINS_22Kernel_traits_finalizeILj5120Ef13__nv_bfloat16S2_S2_fjLb0ELj1024ELj4ENS_18Kernel_traits_baseILj5120EfS2_S2_S2_fjLj1024EEEEELb0ELb0EEEvNS_9BwdParamsE)
        /*14fc*/ 	.word	0x0000001e


	//----- nvinfo : EIATTR_FRAME_SIZE
	.align		4
.L_895:
        /*1500*/ 	.byte	0x04, 0x11
        /*1502*/ 	.short	(.L_897 - .L_896)
	.align		4
.L_896:
        /*1504*/ 	.word	index@($__internal_50_$__cuda_sm70_shflsync_bfly_p)
        /*1508*/ 	.word	0x00000000


	//----- nvinfo : EIATTR_FRAME_SIZE
	.align		4
.L_897:
        /*150c*/ 	.byte	0x04, 0x11
        /*150e*/ 	.short	(.L_899 - .L_898)
	.align		4
.L_898:
        /*1510*/ 	.word	index@(_ZN10layer_norm22ln_bwd_finalize_kernelINS_22Kernel_traits_finalizeILj5120Ef13__nv_bfloat16S2_S2_fjLb0ELj1024ELj4ENS_18Kernel_traits_baseILj5120EfS2_S2_S2_fjLj1024EEEEELb0ELb0EEEvNS_9BwdParamsE)
        /*1514*/ 	.word	0x00000000


	//----- nvinfo : EIATTR_REGCOUNT
	.align		4
.L_899:
        /*1518*/ 	.byte	0x04, 0x2f
        /*151a*/ 	.short	(.L_901 - .L_900)
	.align		4
.L_900:
        /*151c*/ 	.word	index@(_ZN10layer_norm13ln_bwd_kernelINS_13Kernel_traitsIf13__nv_bfloat16S2_S2_fjLj5120ELj1ELj1ELj4ELj16ENS_18Kernel_traits_baseILj5120EfS2_S2_S2_fjLj128EEEEELb1ELb0ELb0ELb1EEEvNS_9BwdParamsE)
        /*1520*/ 	.word	0x000000ff


	//----- nvinfo : EIATTR_FRAME_SIZE
	.align		4
.L_901:
        /*1524*/ 	.byte	0x04, 0x11
        /*1526*/ 	.short	(.L_903 - .L_902)
	.align		4
.L_902:
        /*1528*/ 	.word	index@($__internal_49_$__cuda_sm70_shflsync_down_p)
        /*152c*/ 	.word	0x00000000


	//----- nvinfo : EIATTR_FRAME_SIZE
	.align		4
.L_903:
        /*1530*/ 	.byte	0x04, 0x11
        /*1532*/ 	.short	(.L_905 - .L_904)
	.align		4
.L_904:
        /*1534*/ 	.word	index@(_ZN10layer_norm13ln_bwd_kernelINS_13Kernel_traitsIf13__nv_bfloat16S2_S2_fjLj5120ELj1ELj1ELj4ELj16ENS_18Kernel_traits_baseILj5120EfS2_S2_S2_fjLj128EEEEELb1ELb0ELb0ELb1EEEvNS_9BwdParamsE)
        /*1538*/ 	.word	0x00000000


	//----- nvinfo : EIATTR_REGCOUNT
	.align		4
.L_905:
        /*153c*/ 	.byte	0x04, 0x2f
        /*153e*/ 	.short	(.L_907 - .L_906)
	.align		4
.L_906:
        /*1540*/ 	.word	index@(_ZN10layer_norm13ln_bwd_kernelINS_13Kernel_traitsIf13__nv_bfloat16S2_S2_fjLj5120ELj1ELj1ELj4ELj16ENS_18Kernel_traits_baseILj5120EfS2_S2_S2_fjLj128EEEEELb1ELb0ELb0ELb0EEEvNS_9BwdParamsE)
        /*1544*/ 	.word	0x000000ff


	//----- nvinfo : EIATTR_FRAME_SIZE
	.align		4
.L_907:
        /*1548*/ 	.byte	0x04, 0x11
        /*154a*/ 	.short	(.L_909 - .L_908)
	.align		4
.L_908:
        /*154c*/ 	.word	index@($__internal_48_$__cuda_sm70_shflsync_down_p)
        /*1550*/ 	.word	0x00000000


	//----- nvinfo : EIATTR_FRAME_SIZE
	.align		4
.L_909:
        /*1554*/ 	.byte	0x04, 0x11
        /*1556*/ 	.short	(.L_911 - .L_910)
	.align		4
.L_910:
        /*1558*/ 	.word	index@(_ZN10layer_norm13ln_bwd_kernelINS_13Kernel_traitsIf13__nv_bfloat16S2_S2_fjLj5120ELj1ELj1ELj4ELj16ENS_18Kernel_traits_baseILj5120EfS2_S2_S2_fjLj128EEEEELb1ELb0ELb0ELb0EEEvNS_9BwdParamsE)
        /*155c*/ 	.word	0x00000000


	//----- nvinfo : EIATTR_REGCOUNT
	.align		4
.L_911:
        /*1560*/ 	.byte	0x04, 0x2f
        /*1562*/ 	.short	(.L_913 - .L_912)
	.align		4
.L_912:
        /*1564*/ 	.word	index@(_ZN10layer_norm13ln_bwd_kernelINS_13Kernel_traitsIf13__nv_bfloat16S2_S2_fjLj5120ELj1ELj1ELj4ELj16ENS_18Kernel_traits_baseILj5120EfS2_S2_S2_fjLj128EEEEELb0ELb1ELb1ELb1EEEvNS_9BwdParamsE)
        /*1568*/ 	.word	0x000000ff


	//----- nvinfo : EIATTR_FRAME_SIZE
	.align		4
.L_913:
        /*156c*/ 	.byte	0x04, 0x11
        /*156e*/ 	.short	(.L_915 - .L_914)
	.align		4
.L_914:
        /*1570*/ 	.word	index@($__internal_47_$__cuda_sm70_shflsync_down_p)
        /*1574*/ 	.word	0x00000000


	//----- nvinfo : EIATTR_FRAME_SIZE
	.align		4
.L_915:
        /*1578*/ 	.byte	0x04, 0x11
        /*157a*/ 	.short	(.L_917 - .L_916)
	.align		4
.L_916:
        /*157c*/ 	.word	index@(_ZN10layer_norm13ln_bwd_kernelINS_13Kernel_traitsIf13__nv_bfloat16S2_S2_fjLj5120ELj1ELj1ELj4ELj16ENS_18Kernel_traits_baseILj5120EfS2_S2_S2_fjLj128EEEEELb0ELb1ELb1ELb1EEEvNS_9BwdParamsE)
        /*1580*/ 	.word	0x00000140


	//----- nvinfo : EIATTR_REGCOUNT
	.align		4
.L_917:
        /*1584*/ 	.byte	0x04, 0x2f
        /*1586*/ 	.short	(.L_919 - .L_918)
	.align		4
.L_918:
        /*1588*/ 	.word	index@(_ZN10layer_norm13ln_bwd_kernelINS_13Kernel_traitsIf13__nv_bfloat16S2_S2_fjLj5120ELj1ELj1ELj4ELj16ENS_18Kernel_traits_baseILj5120EfS2_S2_S2_fjLj128EEEEELb0ELb1ELb1ELb0EEEvNS_9BwdParamsE)
        /*158c*/ 	.word	0x000000ff


	//----- nvinfo : EIATTR_FRAME_SIZE
	.align		4
.L_919:
        /*1590*/ 	.byte	0x04, 0x11
        /*1592*/ 	.short	(.L_921 - .L_920)
	.align		4
.L_920:
        /*1594*/ 	.word	index@($__internal_46_$__cuda_sm70_shflsync_down_p)
        /*1598*/ 	.word	0x00000000


	//----- nvinfo : EIATTR_FRAME_SIZE
	.align		4
.L_921:
        /*159c*/ 	.byte	0x04, 0x11
        /*159e*/ 	.short	(.L_923 - .L_922)
	.align		4
.L_922:
        /*15a0*/ 	.word	index@(_ZN10layer_norm13ln_bwd_kernelINS_13Kernel_traitsIf13__nv_bfloat16S2_S2_fjLj5120ELj1ELj1ELj4ELj16ENS_18Kernel_traits_baseILj5120EfS2_S2_S2_fjLj128EEEEELb0ELb1ELb1ELb0EEEvNS_9BwdParamsE)
        /*15a4*/ 	.word	0x00000150


	//----- nvinfo : EIATTR_REGCOUNT
	.align		4
.L_923:
        /*15a8*/ 	.byte	0x04, 0x2f
        /*15aa*/ 	.short	(.L_925 - .L_924)
	.align		4
.L_924:
        /*15ac*/ 	.word	index@(_ZN10layer_norm13ln_bwd_kernelINS_13Kernel_traitsIf13__nv_bfloat16S2_S2_fjLj5120ELj1ELj1ELj4ELj16ENS_18Kernel_traits_baseILj5120EfS2_S2_S2_fjLj128EEEEELb0ELb1ELb0ELb1EEEvNS_9BwdParamsE)
        /*15b0*/ 	.word	0x000000ff


	//----- nvinfo : EIATTR_FRAME_SIZE
	.align		4
.L_925:
        /*15b4*/ 	.byte	0x04, 0x11
        /*15b6*/ 	.short	(.L_927 - .L_926)
	.align		4
.L_926:
        /*15b8*/ 	.word	index@($__internal_45_$__cuda_sm70_shflsync_down_p)
        /*15bc*/ 	.word	0x00000000


	//----- nvinfo : EIATTR_FRAME_SIZE
	.align		4
.L_927:
        /*15c0*/ 	.byte	0x04, 0x11
        /*15c2*/ 	.short	(.L_929 - .L_928)
	.align		4
.L_928:
        /*15c4*/ 	.word	index@(_ZN10layer_norm13ln_bwd_kernelINS_13Kernel_traitsIf13__nv_bfloat16S2_S2_fjLj5120ELj1ELj1ELj4ELj16ENS_18Kernel_traits_baseILj5120EfS2_S2_S2_fjLj128EEEEELb0ELb1ELb0ELb1EEEvNS_9BwdParamsE)
        /*15c8*/ 	.word	0x00000120


	//----- nvinfo : EIATTR_REGCOUNT
	.align		4
.L_929:
        /*15cc*/ 	.byte	0x04, 0x2f
        /*15ce*/ 	.short	(.L_931 - .L_930)
	.align		4
.L_930:
        /*15d0*/ 	.word	index@(_ZN10layer_norm13ln_bwd_kernelINS_13Kernel_traitsIf13__nv_bfloat16S2_S2_fjLj5120ELj1ELj1ELj4ELj16ENS_18Kernel_traits_baseILj5120EfS2_S2_S2_fjLj128EEEEELb0ELb1ELb0ELb0EEEvNS_9BwdParamsE)
        /*15d4*/ 	.word	0x000000ff


	//----- nvinfo : EIATTR_FRAME_SIZE
	.align		4
.L_931:
        /*15d8*/ 	.byte	0x04, 0x11
        /*15da*/ 	.short	(.L_933 - .L_932)
	.align		4
.L_932:
        /*15dc*/ 	.word	index@($__internal_44_$__cuda_sm70_shflsync_down_p)
        /*15e0*/ 	.word	0x00000000


	//----- nvinfo : EIATTR_FRAME_SIZE
	.align		4
.L_933:
        /*15e4*/ 	.byte	0x04, 0x11
        /*15e6*/ 	.short	(.L_935 - .L_934)
	.align		4
.L_934:
        /*15e8*/ 	.word	index@(_ZN10layer_norm13ln_bwd_kernelINS_13Kernel_traitsIf13__nv_bfloat16S2_S2_fjLj5120ELj1ELj1ELj4ELj16ENS_18Kernel_traits_baseILj5120EfS2_S2_S2_fjLj128EEEEELb0ELb1ELb0ELb0EEEvNS_9BwdParamsE)
        /*15ec*/ 	.word	0x00000118


	//----- nvinfo : EIATTR_REGCOUNT
	.align		4
.L_935:
        /*15f0*/ 	.byte	0x04, 0x2f
        /*15f2*/ 	.short	(.L_937 - .L_936)
	.align		4
.L_936:
        /*15f4*/ 	.word	index@(_ZN10layer_norm13ln_bwd_kernelINS_13Kernel_traitsIf13__nv_bfloat16S2_S2_fjLj5120ELj1ELj1ELj4ELj16ENS_18Kernel_traits_baseILj5120EfS2_S2_S2_fjLj128EEEEELb0ELb0ELb1ELb1EEEvNS_9BwdParamsE)
        /*15f8*/ 	.word	0x000000fe


	//----- nvinfo : EIATTR_FRAME_SIZE
	.align		4
.L_937:
        /*15fc*/ 	.byte	0x04, 0x11
        /*15fe*/ 	.short	(.L_939 - .L_938)
	.align		4
.L_938:
        /*1600*/ 	.word	index@($__internal_43_$__cuda_sm70_shflsync_down_p)
        /*1604*/ 	.word	0x00000000


	//----- nvinfo : EIATTR_FRAME_SIZE
	.align		4
.L_939:
        /*1608*/ 	.byte	0x04, 0x11
        /*160a*/ 	.short	(.L_941 - .L_940)
	.align		4
.L_940:
        /*160c*/ 	.word	index@(_ZN10layer_norm13ln_bwd_kernelINS_13Kernel_traitsIf13__nv_bfloat16S2_S2_fjLj5120ELj1ELj1ELj4ELj16ENS_18Kernel_traits_baseILj5120EfS2_S2_S2_fjLj128EEEEELb0ELb0ELb1ELb1EEEvNS_9BwdParamsE)
        /*1610*/ 	.word	0x00000000


	//----- nvinfo : EIATTR_REGCOUNT
	.align		4
.L_941:
        /*1614*/ 	.byte	0x04, 0x2f
        /*1616*/ 	.short	(.L_943 - .L_942)
	.align		4
.L_942:
        /*1618*/ 	.word	index@(_ZN10layer_norm13ln_bwd_kernelINS_13Kernel_traitsIf13__nv_bfloat16S2_S2_fjLj5120ELj1ELj1ELj4ELj16ENS_18Kernel_traits_baseILj5120EfS2_S2_S2_fjLj128EEEEELb0ELb0ELb1ELb0EEEvNS_9BwdParamsE)
        /*161c*/ 	.word	0x000000ff


	//----- nvinfo : EIATTR_FRAME_SIZE
	.align		4
.L_943:
        /*1620*/ 	.byte	0x04, 0x11
        /*1622*/ 	.short	(.L_945 - .L_944)
	.align		4
.L_944:
        /*1624*/ 	.word	index@($__internal_42_$__cuda_sm70_shflsync_down_p)
        /*1628*/ 	.word	0x00000000


	//----- nvinfo : EIATTR_FRAME_SIZE
	.align		4
.L_945:
        /*162c*/ 	.byte	0x04, 0x11
        /*162e*/ 	.short	(.L_947 - .L_946)
	.align		4
.L_946:
        /*1630*/ 	.word	index@(_ZN10layer_norm13ln_bwd_kernelINS_13Kernel_traitsIf13__nv_bfloat16S2_S2_fjLj5120ELj1ELj1ELj4ELj16ENS_18Kernel_traits_baseILj5120EfS2_S2_S2_fjLj128EEEEELb0ELb0ELb1ELb0EEEvNS_9BwdParamsE)
        /*1634*/ 	.word	0x00000000


	//----- nvinfo : EIATTR_REGCOUNT
	.align		4
.L_947:
        /*1638*/ 	.byte	0x04, 0x2f
        /*163a*/ 	.short	(.L_949 - .L_948)
	.align		4
.L_948:
        /*163c*/ 	.word	index@(_ZN10layer_norm13ln_bwd_kernelINS_13Kernel_traitsIf13__nv_bfloat16S2_S2_fjLj5120ELj1ELj1ELj4ELj16ENS_18Kernel_traits_baseILj5120EfS2_S2_S2_fjLj128EEEEELb0ELb0ELb0ELb1EEEvNS_9BwdParamsE)
        /*1640*/ 	.word	0x000000ff


	//----- nvinfo : EIATTR_FRAME_SIZE
	.align		4
.L_949:
        /*1644*/ 	.byte	0x04, 0x11
        /*1646*/ 	.short	(.L_951 - .L_950)
	.align		4
.L_950:
        /*1648*/ 	.word	index@($__internal_41_$__cuda_sm70_shflsync_down_p)
        /*164c*/ 	.word	0x00000000


	//----- nvinfo : EIATTR_FRAME_SIZE
	.align		4
.L_951:
        /*1650*/ 	.byte	0x04, 0x11
        /*1652*/ 	.short	(.L_953 - .L_952)
	.align		4
.L_952:
        /*1654*/ 	.word	index@(_ZN10layer_norm13ln_bwd_kernelINS_13Kernel_traitsIf13__nv_bfloat16S2_S2_fjLj5120ELj1ELj1ELj4ELj16ENS_18Kernel_traits_baseILj5120EfS2_S2_S2_fjLj128EEEEELb0ELb0ELb0ELb1EEEvNS_9BwdParamsE)
        /*1658*/ 	.word	0x00000000


	//----- nvinfo : EIATTR_REGCOUNT
	.align		4
.L_953:
        /*165c*/ 	.byte	0x04, 0x2f
        /*165e*/ 	.short	(.L_955 - .L_954)
	.align		4
.L_954:
        /*1660*/ 	.word	index@(_ZN10layer_norm13ln_bwd_kernelINS_13Kernel_traitsIf13__nv_bfloat16S2_S2_fjLj5120ELj1ELj1ELj4ELj16ENS_18Kernel_traits_baseILj5120EfS2_S2_S2_fjLj128EEEEELb0ELb0ELb0ELb0EEEvNS_9BwdParamsE)
        /*1664*/ 	.word	0x000000fb


	//----- nvinfo : EIATTR_FRAME_SIZE
	.align		4
.L_955:
        /*1668*/ 	.byte	0x04, 0x11
        /*166a*/ 	.short	(.L_957 - .L_956)
	.align		4
.L_956:
        /*166c*/ 	.word	index@($__internal_40_$__cuda_sm70_shflsync_down_p)
        /*1670*/ 	.word	0x00000000


	//----- nvinfo : EIATTR_FRAME_SIZE
	.align		4
.L_957:
        /*1674*/ 	.byte	0x04, 0x11
        /*1676*/ 	.short	(.L_959 - .L_958)
	.align		4
.L_958:
        /*1678*/ 	.word	index@(_ZN10layer_norm13ln_bwd_kernelINS_13Kernel_traitsIf13__nv_bfloat16S2_S2_fjLj5120ELj1ELj1ELj4ELj16ENS_18Kernel_traits_baseILj5120EfS2_S2_S2_fjLj128EEEEELb0ELb0ELb0ELb0EEEvNS_9BwdParamsE)
        /*167c*/ 	.word	0x00000000


	//----- nvinfo : EIATTR_REGCOUNT
	.align		4
.L_959:
        /*1680*/ 	.byte	0x04, 0x2f
        /*1682*/ 	.short	(.L_961 - .L_960)
	.align		4
.L_960:
        /*1684*/ 	.word	index@(_ZN10layer_norm13ln_bwd_kernelINS_13Kernel_traitsI6__halfS2_S2_S2_fjLj5120ELj1ELj1ELj4ELj16ENS_18Kernel_traits_baseILj5120ES2_S2_S2_S2_fjLj128EEEEELb1ELb1ELb1ELb1EEEvNS_9BwdParamsE)
        /*1688*/ 	.word	0x000000ff


	//----- nvinfo : EIATTR_FRAME_SIZE
	.align		4
.L_961:
        /*168c*/ 	.byte	0x04, 0x11
        /*168e*/ 	.short	(.L_963 - .L_962)
	.align		4
.L_962:
        /*1690*/ 	.word	index@($__internal_39_$__cuda_sm70_shflsync_down_p)
        /*1694*/ 	.word	0x00000000


	//----- nvinfo : EIATTR_FRAME_SIZE
	.align		4
.L_963:
        /*1698*/ 	.byte	0x04, 0x11
        /*169a*/ 	.short	(.L_965 - .L_964)
	.align		4
.L_964:
        /*169c*/ 	.word	index@(_ZN10layer_norm13ln_bwd_kernelINS_13Kernel_traitsI6__halfS2_S2_S2_fjLj5120ELj1ELj1ELj4ELj16ENS_18Kernel_traits_baseILj5120ES2_S2_S2_S2_fjLj128EEEEELb1ELb1ELb1ELb1EEEvNS_9BwdParamsE)
        /*16a0*/ 	.word	0x00000190


	//----- nvinfo : EIATTR_REGCOUNT
	.align		4
.L_965:
        /*16a4*/ 	.byte	0x04, 0x2f
        /*16a6*/ 	.short	(.L_967 - .L_966)
	.align		4
.L_966:
        /*16a8*/ 	.word	index@(_ZN10layer_norm22ln_bwd_finalize_kernelINS_22Kernel_traits_finalizeILj5120E6__halfS2_S2_S2_fjLb1ELj1024ELj4ENS_18Kernel_traits_baseILj5120ES2_S2_S2_S2_fjLj1024EEEEELb1ELb1EEEvNS_9BwdParamsE)
        /*16ac*/ 	.word	0x00000020


	//----- nvinfo : EIATTR_FRAME_SIZE
	.align		4
.L_967:
        /*16b0*/ 	.byte	0x04, 0x11
        /*16b2*/ 	.short	(.L_969 - .L_968)
	.align		4
.L_968:
        /*16b4*/ 	.word	index@($__internal_38_$__cuda_sm70_shflsync_bfly_p)
        /*16b8*/ 	.word	0x00000000


	//----- nvinfo : EIATTR_FRAME_SIZE
	.align		4
.L_969:
        /*16bc*/ 	.byte	0x04, 0x11
        /*16be*/ 	.short	(.L_971 - .L_970)
	.align		4
.L_970:
        /*16c0*/ 	.word	index@(_ZN10layer_norm22ln_bwd_finalize_kernelINS_22Kernel_traits_finalizeILj5120E6__halfS2_S2_S2_fjLb1ELj1024ELj4ENS_18Kernel_traits_baseILj5120ES2_S2_S2_S2_fjLj1024EEEEELb1ELb1EEEvNS_9BwdParamsE)
        /*16c4*/ 	.word	0x00000000


	//----- nvinfo : EIATTR_REGCOUNT
	.align		4
.L_971:
        /*16c8*/ 	.byte	0x04, 0x2f
        /*16ca*/ 	.short	(.L_973 - .L_972)
	.align		4
.L_972:
        /*16cc*/ 	.word	index@(_ZN10layer_norm13ln_bwd_kernelINS_13Kernel_traitsI6__halfS2_S2_S2_fjLj5120ELj1ELj1ELj4ELj16ENS_18Kernel_traits_baseILj5120ES2_S2_S2_S2_fjLj128EEEEELb1ELb1ELb1ELb0EEEvNS_9BwdParamsE)
        /*16d0*/ 	.word	0x000000ff


	//----- nvinfo : EIATTR_FRAME_SIZE
	.align		4
.L_973:
        /*16d4*/ 	.byte	0x04, 0x11
        /*16d6*/ 	.short	(.L_975 - .L_974)
	.align		4
.L_974:
        /*16d8*/ 	.word	index@($__internal_37_$__cuda_sm70_shflsync_down_p)
        /*16dc*/ 	.word	0x00000000


	//----- nvinfo : EIATTR_FRAME_SIZE
	.align		4
.L_975:
        /*16e0*/ 	.byte	0x04, 0x11
        /*16e2*/ 	.short	(.L_977 - .L_976)
	.align		4
.L_976:
        /*16e4*/ 	.word	index@(_ZN10layer_norm13ln_bwd_kernelINS_13Kernel_traitsI6__halfS2_S2_S2_fjLj5120ELj1ELj1ELj4ELj16ENS_18Kernel_traits_baseILj5120ES2_S2_S2_S2_fjLj128EEEEELb1ELb1ELb1ELb0EEEvNS_9BwdParamsE)
        /*16e8*/ 	.word	0x00000180


	//----- nvinfo : EIATTR_REGCOUNT
	.align		4
.L_977:
        /*16ec*/ 	.byte	0x04, 0x2f
        /*16ee*/ 	.short	(.L_979 - .L_978)
	.align		4
.L_978:
        /*16f0*/ 	.word	index@(_ZN10layer_norm22ln_bwd_finalize_kernelINS_22Kernel_traits_finalizeILj5120E6__halfS2_S2_S2_fjLb1ELj1024ELj4ENS_18Kernel_traits_baseILj5120ES2_S2_S2_S2_fjLj1024EEEEELb1ELb0EEEvNS_9BwdParamsE)
        /*16f4*/ 	.word	0x00000020


	//----- nvinfo : EIATTR_FRAME_SIZE
	.align		4
.L_979:
        /*16f8*/ 	.byte	0x04, 0x11
        /*16fa*/ 	.short	(.L_981 - .L_980)
	.align		4
.L_980:
        /*16fc*/ 	.word	index@($__internal_36_$__cuda_sm70_shflsync_bfly_p)
        /*1700*/ 	.word	0x00000000


	//----- nvinfo : EIATTR_FRAME_SIZE
	.align		4
.L_981:
        /*1704*/ 	.byte	0x04, 0x11
        /*1706*/ 	.short	(.L_983 - .L_982)
	.align		4
.L_982:
        /*1708*/ 	.word	index@(_ZN10layer_norm22ln_bwd_finalize_kernelINS_22Kernel_traits_finalizeILj5120E6__halfS2_S2_S2_fjLb1ELj1024ELj4ENS_18Kernel_traits_baseILj5120ES2_S2_S2_S2_fjLj1024EEEEELb1ELb0EEEvNS_9BwdParamsE)
        /*170c*/ 	.word	0x00000000


	//----- nvinfo : EIATTR_REGCOUNT
	.align		4
.L_983:
        /*1710*/ 	.byte	0x04, 0x2f
        /*1712*/ 	.short	(.L_985 - .L_984)
	.align		4
.L_984:
        /*1714*/ 	.word	index@(_ZN10layer_norm13ln_bwd_kernelINS_13Kernel_traitsI6__halfS2_S2_S2_fjLj5120ELj1ELj1ELj4ELj16ENS_18Kernel_traits_baseILj5120ES2_S2_S2_S2_fjLj128EEEEELb1ELb1ELb0ELb1EEEvNS_9BwdParamsE)
        /*1718*/ 	.word	0x000000ff


	//----- nvinfo : EIATTR_FRAME_SIZE
	.align		4
.L_985:
        /*171c*/ 	.byte	0x04, 0x11
        /*171e*/ 	.short	(.L_987 - .L_986)
	.align		4
.L_986:
        /*1720*/ 	.word	index@($__internal_35_$__cuda_sm70_shflsync_down_p)
        /*1724*/ 	.word	0x00000000


	//----- nvinfo : EIATTR_FRAME_SIZE
	.align		4
.L_987:
        /*1728*/ 	.byte	0x04, 0x11
        /*172a*/ 	.short	(.L_989 - .L_988)
	.align		4
.L_988:
        /*172c*/ 	.word	index@(_ZN10layer_norm13ln_bwd_kernelINS_13Kernel_traitsI6__halfS2_S2_S2_fjLj5120ELj1ELj1ELj4ELj16ENS_18Kernel_traits_baseILj5120ES2_S2_S2_S2_fjLj128EEEEELb1ELb1ELb0ELb1EEEvNS_9BwdParamsE)
        /*1730*/ 	.word	0x000000f8


	//----- nvinfo : EIATTR_REGCOUNT
	.align		4
.L_989:
        /*1734*/ 	.byte	0x04, 0x2f
        /*1736*/ 	.short	(.L_991 - .L_990)
	.align		4
.L_990:
        /*1738*/ 	.word	index@(_ZN10layer_norm13ln_bwd_kernelINS_13Kernel_traitsI6__halfS2_S2_S2_fjLj5120ELj1ELj1ELj4ELj16ENS_18Kernel_traits_baseILj5120ES2_S2_S2_S2_fjLj128EEEEELb1ELb1ELb0ELb0EEEvNS_9BwdParamsE)
        /*173c*/ 	.word	0x000000ff


	//----- nvinfo : EIATTR_FRAME_SIZE
	.align		4
.L_991:
        /*1740*/ 	.byte	0x04, 0x11
        /*1742*/ 	.short	(.L_993 - .L_992)
	.align		4
.L_992:
        /*1744*/ 	.word	index@($__internal_34_$__cuda_sm70_shflsync_down_p)
        /*1748*/ 	.word	0x00000000


	//----- nvinfo : EIATTR_FRAME_SIZE
	.align		4
.L_993:
        /*174c*/ 	.byte	0x04, 0x11
        /*174e*/ 	.short	(.L_995 - .L_994)
	.align		4
.L_994:
        /*1750*/ 	.word	index@(_ZN10layer_norm13ln_bwd_kernelINS_13Kernel_traitsI6__halfS2_S2_S2_fjLj5120ELj1ELj1ELj4ELj16ENS_18Kernel_traits_baseILj5120ES2_S2_S2_S2_fjLj128EEEEELb1ELb1ELb0ELb0EEEvNS_9BwdParamsE)
        /*1754*/ 	.word	0x00000150


	//----- nvinfo : EIATTR_REGCOUNT
	.align		4
.L_995:
        /*1758*/ 	.byte	0x04, 0x2f
        /*175a*/ 	.short	(.L_997 - .L_996)
	.align		4
.L_996:
        /*175c*/ 	.word	index@(_ZN10layer_norm13ln_bwd_kernelINS_13Kernel_traitsI6__halfS2_S2_S2_fjLj5120ELj1ELj1ELj4ELj16ENS_18Kernel_traits_baseILj5120ES2_S2_S2_S2_fjLj128EEEEELb1ELb0ELb1ELb1EEEvNS_9BwdParamsE)
        /*1760*/ 	.word	0x000000ff


	//----- nvinfo : EIATTR_FRAME_SIZE
	.align		4
.L_997:
        /*1764*/ 	.byte	0x04, 0x11
        /*1766*/ 	.short	(.L_999 - .L_998)
	.align		4
.L_998:
        /*1768*/ 	.word	index@($__internal_33_$__cuda_sm70_shflsync_down_p)
        /*176c*/ 	.word	0x00000000


	//----- nvinfo : EIATTR_FRAME_SIZE
	.align		4
.L_999:
        /*1770*/ 	.byte	0x04, 0x11
        /*1772*/ 	.short	(.L_1001 - .L_1000)
	.align		4
.L_1000:
        /*1774*/ 	.word	index@(_ZN10layer_norm13ln_bwd_kernelINS_13Kernel_traitsI6__halfS2_S2_S2_fjLj5120ELj1ELj1ELj4ELj16ENS_18Kernel_traits_baseILj5120ES2_S2_S2_S2_fjLj128EEEEELb1ELb0ELb1ELb1EEEvNS_9BwdParamsE)
        /*1778*/ 	.word	0x00000020


	//----- nvinfo : EIATTR_REGCOUNT
	.align		4
.L_1001:
        /*177c*/ 	.byte	0x04, 0x2f
        /*177e*/ 	.short	(.L_1003 - .L_1002)
	.align		4
.L_1002:
        /*1780*/ 	.word	index@(_ZN10layer_norm22ln_bwd_finalize_kernelINS_22Kernel_traits_finalizeILj5120E6__halfS2_S2_S2_fjLb0ELj1024ELj4ENS_18Kernel_traits_baseILj5120ES2_S2_S2_S2_fjLj1024EEEEELb0ELb1EEEvNS_9BwdParamsE)
        /*1784*/ 	.word	0x00000020


	//----- nvinfo : EIATTR_FRAME_SIZE
	.align		4
.L_1003:
        /*1788*/ 	.byte	0x04, 0x11
        /*178a*/ 	.short	(.L_1005 - .L_1004)
	.align		4
.L_1004:
        /*178c*/ 	.word	index@($__internal_32_$__cuda_sm70_shflsync_bfly_p)
        /*1790*/ 	.word	0x00000000


	//----- nvinfo : EIATTR_FRAME_SIZE
	.align		4
.L_1005:
        /*1794*/ 	.byte	0x04, 0x11
        /*1796*/ 	.short	(.L_1007 - .L_1006)
	.align		4
.L_1006:
        /*1798*/ 	.word	index@(_ZN10layer_norm22ln_bwd_finalize_kernelINS_22Kernel_traits_finalizeILj5120E6__halfS2_S2_S2_fjLb0ELj1024ELj4ENS_18Kernel_traits_baseILj5120ES2_S2_S2_S2_fjLj1024EEEEELb0ELb1EEEvNS_9BwdParamsE)
        /*179c*/ 	.word	0x00000000


	//----- nvinfo : EIATTR_REGCOUNT
	.align		4
.L_1007:
        /*17a0*/ 	.byte	0x04, 0x2f
        /*17a2*/ 	.short	(.L_1009 - .L_1008)
	.align		4
.L_1008:
        /*17a4*/ 	.word	index@(_ZN10layer_norm13ln_bwd_kernelINS_13Kernel_traitsI6__halfS2_S2_S2_fjLj5120ELj1ELj1ELj4ELj16ENS_18Kernel_traits_baseILj5120ES2_S2_S2_S2_fjLj128EEEEELb1ELb0ELb1ELb0EEEvNS_9BwdParamsE)
        /*17a8*/ 	.word	0x000000ff


	//----- nvinfo : EIATTR_FRAME_SIZE
	.align		4
.L_1009:
        /*17ac*/ 	.byte	0x04, 0x11
        /*17ae*/ 	.short	(.L_1011 - .L_1010)
	.align		4
.L_1010:
        /*17b0*/ 	.word	index@($__internal_31_$__cuda_sm70_shflsync_down_p)
        /*17b4*/ 	.word	0x00000000


	//----- nvinfo : EIATTR_FRAME_SIZE
	.align		4
.L_1011:
        /*17b8*/ 	.byte	0x04, 0x11
        /*17ba*/ 	.short	(.L_1013 - .L_1012)
	.align		4
.L_1012:
        /*17bc*/ 	.word	index@(_ZN10layer_norm13ln_bwd_kernelINS_13Kernel_traitsI6__halfS2_S2_S2_fjLj5120ELj1ELj1ELj4ELj16ENS_18Kernel_traits_baseILj5120ES2_S2_S2_S2_fjLj128EEEEELb1ELb0ELb1ELb0EEEvNS_9BwdParamsE)
        /*17c0*/ 	.word	0x00000028


	//----- nvinfo : EIATTR_REGCOUNT
	.align		4
.L_1013:
        /*17c4*/ 	.byte	0x04, 0x2f
        /*17c6*/ 	.short	(.L_1015 - .L_1014)
	.align		4
.L_1014:
        /*17c8*/ 	.word	index@(_ZN10layer_norm22ln_bwd_finalize_kernelINS_22Kernel_traits_finalizeILj5120E6__halfS2_S2_S2_fjLb0ELj1024ELj4ENS_18Kernel_traits_baseILj5120ES2_S2_S2_S2_fjLj1024EEEEELb0ELb0EEEvNS_9BwdParamsE)
        /*17cc*/ 	.word	0x0000001e


	//----- nvinfo : EIATTR_FRAME_SIZE
	.align		4
.L_1015:
        /*17d0*/ 	.byte	0x04, 0x11
        /*17d2*/ 	.short	(.L_1017 - .L_1016)
	.align		4
.L_1016:
        /*17d4*/ 	.word	index@($__internal_30_$__cuda_sm70_shflsync_bfly_p)
        /*17d8*/ 	.word	0x00000000


	//----- nvinfo : EIATTR_FRAME_SIZE
	.align		4
.L_1017:
        /*17dc*/ 	.byte	0x04, 0x11
        /*17de*/ 	.short	(.L_1019 - .L_1018)
	.align		4
.L_1018:
        /*17e0*/ 	.word	index@(_ZN10layer_norm22ln_bwd_finalize_kernelINS_22Kernel_traits_finalizeILj5120E6__halfS2_S2_S2_fjLb0ELj1024ELj4ENS_18Kernel_traits_baseILj5120ES2_S2_S2_S2_fjLj1024EEEEELb0ELb0EEEvNS_9BwdParamsE)
        /*17e4*/ 	.word	0x00000000


	//----- nvinfo : EIATTR_REGCOUNT
	.align		4
.L_1019:
        /*17e8*/ 	.byte	0x04, 0x2f
        /*17ea*/ 	.short	(.L_1021 - .L_1020)
	.align		4
.L_1020:
        /*17ec*/ 	.word	index@(_ZN10layer_norm13ln_bwd_kernelINS_13Kernel_traitsI6__halfS2_S2_S2_fjLj5120ELj1ELj1ELj4ELj16ENS_18Kernel_traits_baseILj5120ES2_S2_S2_S2_fjLj128EEEEELb1ELb0ELb0ELb1EEEvNS_9BwdParamsE)
        /*17f0*/ 	.word	0x000000ff


	//----- nvinfo : EIATTR_FRAME_SIZE
	.align		4
.L_1021:
        /*17f4*/ 	.byte	0x04, 0x11
        /*17f6*/ 	.short	(.L_1023 - .L_1022)
	.align		4
.L_1022:
        /*17f8*/ 	.word	index@($__internal_29_$__cuda_sm70_shflsync_down_p)
        /*17fc*/ 	.word	0x00000000


	//----- nvinfo : EIATTR_FRAME_SIZE
	.align		4
.L_1023:
        /*1800*/ 	.byte	0x04, 0x11
        /*1802*/ 	.short	(.L_1025 - .L_1024)
	.align		4
.L_1024:
        /*1804*/ 	.word	index@(_ZN10layer_norm13ln_bwd_kernelINS_13Kernel_traitsI6__halfS2_S2_S2_fjLj5120ELj1ELj1ELj4ELj16ENS_18Kernel_traits_baseILj5120ES2_S2_S2_S2_fjLj128EEEEELb1ELb0ELb0ELb1EEEvNS_9BwdParamsE)
        /*1808*/ 	.word	0x00000000


	//----- nvinfo : EIATTR_REGCOUNT
	.align		4
.L_1025:
        /*180c*/ 	.byte	0x04, 0x2f
        /*180e*/ 	.short	(.L_1027 - .L_1026)
	.align		4
.L_1026:
        /*1810*/ 	.word	index@(_ZN10layer_norm13ln_bwd_kernelINS_13Kernel_traitsI6__halfS2_S2_S2_fjLj5120ELj1ELj1ELj4ELj16ENS_18Kernel_traits_baseILj5120ES2_S2_S2_S2_fjLj128EEEEELb1ELb0ELb0ELb0EEEvNS_9BwdParamsE)
        /*1814*/ 	.word	0x000000ff


	//----- nvinfo : EIATTR_FRAME_SIZE
	.align		4
.L_1027:
        /*1818*/ 	.byte	0x04, 0x11
        /*181a*/ 	.short	(.L_1029 - .L_1028)
	.align		4
.L_1028:
        /*181c*/ 	.word	index@($__internal_28_$__cuda_sm70_shflsync_down_p)
        /*1820*/ 	.word	0x00000000


	//----- nvinfo : EIATTR_FRAME_SIZE
	.align		4
.L_1029:
        /*1824*/ 	.byte	0x04, 0x11
        /*1826*/ 	.short	(.L_1031 - .L_1030)
	.align		4
.L_1030:
        /*1828*/ 	.word	index@(_ZN10layer_norm13ln_bwd_kernelINS_13Kernel_traitsI6__halfS2_S2_S2_fjLj5120ELj1ELj1ELj4ELj16ENS_18Kernel_traits_baseILj5120ES2_S2_S2_S2_fjLj128EEEEELb1ELb0ELb0ELb0EEEvNS_9BwdParamsE)
        /*182c*/ 	.word	0x00000000


	//----- nvinfo : EIATTR_REGCOUNT
	.align		4
.L_1031:
        /*1830*/ 	.byte	0x04, 0x2f
        /*1832*/ 	.short	(.L_1033 - .L_1032)
	.align		4
.L_1032:
        /*1834*/ 	.word	index@(_ZN10layer_norm13ln_bwd_kernelINS_13Kernel_traitsI6__halfS2_S2_S2_fjLj5120ELj1ELj1ELj4ELj16ENS_18Kernel_traits_baseILj5120ES2_S2_S2_S2_fjLj128EEEEELb0ELb1ELb1ELb1EEEvNS_9BwdParamsE)
        /*1838*/ 	.word	0x000000ff


	//----- nvinfo : EIATTR_FRAME_SIZE
	.align		4
.L_1033:
        /*183c*/ 	.byte	0x04, 0x11
        /*183e*/ 	.short	(.L_1035 - .L_1034)
	.align		4
.L_1034:
        /*1840*/ 	.word	index@($__internal_27_$__cuda_sm70_shflsync_down_p)
        /*1844*/ 	.word	0x00000000


	//----- nvinfo : EIATTR_FRAME_SIZE
	.align		4
.L_1035:
        /*1848*/ 	.byte	0x04, 0x11
        /*184a*/ 	.short	(.L_1037 - .L_1036)
	.align		4
.L_1036:
        /*184c*/ 	.word	index@(_ZN10layer_norm13ln_bwd_kernelINS_13Kernel_traitsI6__halfS2_S2_S2_fjLj5120ELj1ELj1ELj4ELj16ENS_18Kernel_traits_baseILj5120ES2_S2_S2_S2_fjLj128EEEEELb0ELb1ELb1ELb1EEEvNS_9BwdParamsE)
        /*1850*/ 	.word	0x00000128


	//----- nvinfo : EIATTR_REGCOUNT
	.align		4
.L_1037:
        /*1854*/ 	.byte	0x04, 0x2f
        /*1856*/ 	.short	(.L_1039 - .L_1038)
	.align		4
.L_1038:
        /*1858*/ 	.word	index@(_ZN10layer_norm13ln_bwd_kernelINS_13Kernel_traitsI6__halfS2_S2_S2_fjLj5120ELj1ELj1ELj4ELj16ENS_18Kernel_traits_baseILj5120ES2_S2_S2_S2_fjLj128EEEEELb0ELb1ELb1ELb0EEEvNS_9BwdParamsE)
        /*185c*/ 	.word	0x000000ff


	//----- nvinfo : EIATTR_FRAME_SIZE
	.align		4
.L_1039:
        /*1860*/ 	.byte	0x04, 0x11
        /*1862*/ 	.short	(.L_1041 - .L_1040)
	.align		4
.L_1040:
        /*1864*/ 	.word	index@($__internal_26_$__cuda_sm70_shflsync_down_p)
        /*1868*/ 	.word	0x00000000


	//----- nvinfo : EIATTR_FRAME_SIZE
	.align		4
.L_1041:
        /*186c*/ 	.byte	0x04, 0x11
        /*186e*/ 	.short	(.L_1043 - .L_1042)
	.align		4
.L_1042:
        /*1870*/ 	.word	index@(_ZN10layer_norm13ln_bwd_kernelINS_13Kernel_traitsI6__halfS2_S2_S2_fjLj5120ELj1ELj1ELj4ELj16ENS_18Kernel_traits_baseILj5120ES2_S2_S2_S2_fjLj128EEEEELb0ELb1ELb1ELb0EEEvNS_9BwdParamsE)
        /*1874*/ 	.word	0x00000148


	//----- nvinfo : EIATTR_REGCOUNT
	.align		4
.L_1043:
        /*1878*/ 	.byte	0x04, 0x2f
        /*187a*/ 	.short	(.L_1045 - .L_1044)
	.align		4
.L_1044:
        /*187c*/ 	.word	index@(_ZN10layer_norm13ln_bwd_kernelINS_13Kernel_traitsI6__halfS2_S2_S2_fjLj5120ELj1ELj1ELj4ELj16ENS_18Kernel_traits_baseILj5120ES2_S2_S2_S2_fjLj128EEEEELb0ELb1ELb0ELb1EEEvNS_9BwdParamsE)
        /*1880*/ 	.word	0x000000ff


	//----- nvinfo : EIATTR_FRAME_SIZE
	.align		4
.L_1045:
        /*1884*/ 	.byte	0x04, 0x11
        /*1886*/ 	.short	(.L_1047 - .L_1046)
	.align		4
.L_1046:
        /*1888*/ 	.word	index@($__internal_25_$__cuda_sm70_shflsync_down_p)
        /*188c*/ 	.word	0x00000000


	//----- nvinfo : EIATTR_FRAME_SIZE
	.align		4
.L_1047:
        /*1890*/ 	.byte	0x04, 0x11
        /*1892*/ 	.short	(.L_1049 - .L_1048)
	.align		4
.L_1048:
        /*1894*/ 	.word	index@(_ZN10layer_norm13ln_bwd_kernelINS_13Kernel_traitsI6__halfS2_S2_S2_fjLj5120ELj1ELj1ELj4ELj16ENS_18Kernel_traits_baseILj5120ES2_S2_S2_S2_fjLj128EEEEELb0ELb1ELb0ELb1EEEvNS_9BwdParamsE)
        /*1898*/ 	.word	0x00000118


	//----- nvinfo : EIATTR_REGCOUNT
	.align		4
.L_1049:
        /*189c*/ 	.byte	0x04, 0x2f
        /*189e*/ 	.short	(.L_1051 - .L_1050)
	.align		4
.L_1050:
        /*18a0*/ 	.word	index@(_ZN10layer_norm13ln_bwd_kernelINS_13Kernel_traitsI6__halfS2_S2_S2_fjLj5120ELj1ELj1ELj4ELj16ENS_18Kernel_traits_baseILj5120ES2_S2_S2_S2_fjLj128EEEEELb0ELb1ELb0ELb0EEEvNS_9BwdParamsE)
        /*18a4*/ 	.word	0x000000ff


	//----- nvinfo : EIATTR_FRAME_SIZE
	.align		4
.L_1051:
        /*18a8*/ 	.byte	0x04, 0x11
        /*18aa*/ 	.short	(.L_1053 - .L_1052)
	.align		4
.L_1052:
        /*18ac*/ 	.word	index@($__internal_24_$__cuda_sm70_shflsync_down_p)
        /*18b0*/ 	.word	0x00000000


	//----- nvinfo : EIATTR_FRAME_SIZE
	.align		4
.L_1053:
        /*18b4*/ 	.byte	0x04, 0x11
        /*18b6*/ 	.short	(.L_1055 - .L_1054)
	.align		4
.L_1054:
        /*18b8*/ 	.word	index@(_ZN10layer_norm13ln_bwd_kernelINS_13Kernel_traitsI6__halfS2_S2_S2_fjLj5120ELj1ELj1ELj4ELj16ENS_18Kernel_traits_baseILj5120ES2_S2_S2_S2_fjLj128EEEEELb0ELb1ELb0ELb0EEEvNS_9BwdParamsE)
        /*18bc*/ 	.word	0x00000118


	//----- nvinfo : EIATTR_REGCOUNT
	.align		4
.L_1055:
        /*18c0*/ 	.byte	0x04, 0x2f
        /*18c2*/ 	.short	(.L_1057 - .L_1056)
	.align		4
.L_1056:
        /*18c4*/ 	.word	index@(_ZN10layer_norm13ln_bwd_kernelINS_13Kernel_traitsI6__halfS2_S2_S2_fjLj5120ELj1ELj1ELj4ELj16ENS_18Kernel_traits_baseILj5120ES2_S2_S2_S2_fjLj128EEEEELb0ELb0ELb1ELb1EEEvNS_9BwdParamsE)
        /*18c8*/ 	.word	0x000000ff


	//----- nvinfo : EIATTR_FRAME_SIZE
	.align		4
.L_1057:
        /*18cc*/ 	.byte	0x04, 0x11
        /*18ce*/ 	.short	(.L_1059 - .L_1058)
	.align		4
.L_1058:
        /*18d0*/ 	.word	index@($__internal_23_$__cuda_sm70_shflsync_down_p)
        /*18d4*/ 	.word	0x00000000


	//----- nvinfo : EIATTR_FRAME_SIZE
	.align		4
.L_1059:
        /*18d8*/ 	.byte	0x04, 0x11
        /*18da*/ 	.short	(.L_1061 - .L_1060)
	.align		4
.L_1060:
        /*18dc*/ 	.word	index@(_ZN10layer_norm13ln_bwd_kernelINS_13Kernel_traitsI6__halfS2_S2_S2_fjLj5120ELj1ELj1ELj4ELj16ENS_18Kernel_traits_baseILj5120ES2_S2_S2_S2_fjLj128EEEEELb0ELb0ELb1ELb1EEEvNS_9BwdParamsE)
        /*18e0*/ 	.word	0x00000008


	//----- nvinfo : EIATTR_REGCOUNT
	.align		4
.L_1061:
        /*18e4*/ 	.byte	0x04, 0x2f
        /*18e6*/ 	.short	(.L_1063 - .L_1062)
	.align		4
.L_1062:
        /*18e8*/ 	.word	index@(_ZN10layer_norm13ln_bwd_kernelINS_13Kernel_traitsI6__halfS2_S2_S2_fjLj5120ELj1ELj1ELj4ELj16ENS_18Kernel_traits_baseILj5120ES2_S2_S2_S2_fjLj128EEEEELb0ELb0ELb1ELb0EEEvNS_9BwdParamsE)
        /*18ec*/ 	.word	0x000000fe


	//----- nvinfo : EIATTR_FRAME_SIZE
	.align		4
.L_1063:
        /*18f0*/ 	.byte	0x04, 0x11
        /*18f2*/ 	.short	(.L_1065 - .L_1064)
	.align		4
.L_1064:
        /*18f4*/ 	.word	index@($__internal_22_$__cuda_sm70_shflsync_down_p)
        /*18f8*/ 	.word	0x00000000


	//----- nvinfo : EIATTR_FRAME_SIZE
	.align		4
.L_1065:
        /*18fc*/ 	.byte	0x04, 0x11
        /*18fe*/ 	.short	(.L_1067 - .L_1066)
	.align		4
.L_1066:
        /*1900*/ 	.word	index@(_ZN10layer_norm13ln_bwd_kernelINS_13Kernel_traitsI6__halfS2_S2_S2_fjLj5120ELj1ELj1ELj4ELj16ENS_18Kernel_traits_baseILj5120ES2_S2_S2_S2_fjLj128EEEEELb0ELb0ELb1ELb0EEEvNS_9BwdParamsE)
        /*1904*/ 	.word	0x00000000


	//----- nvinfo : EIATTR_REGCOUNT
	.align		4
.L_1067:
        /*1908*/ 	.byte	0x04, 0x2f
        /*190a*/ 	.short	(.L_1069 - .L_1068)
	.align		4
.L_1068:
        /*190c*/ 	.word	index@(_ZN10layer_norm13ln_bwd_kernelINS_13Kernel_traitsI6__halfS2_S2_S2_fjLj5120ELj1ELj1ELj4ELj16ENS_18Kernel_traits_baseILj5120ES2_S2_S2_S2_fjLj128EEEEELb0ELb0ELb0ELb1EEEvNS_9BwdParamsE)
        /*1910*/ 	.word	0x000000fe


	//----- nvinfo : EIATTR_FRAME_SIZE
	.align		4
.L_1069:
        /*1914*/ 	.byte	0x04, 0x11
        /*1916*/ 	.short	(.L_1071 - .L_1070)
	.align		4
.L_1070:
        /*1918*/ 	.word	index@($__internal_21_$__cuda_sm70_shflsync_down_p)
        /*191c*/ 	.word	0x00000000


	//----- nvinfo : EIATTR_FRAME_SIZE
	.align		4
.L_1071:
        /*1920*/ 	.byte	0x04, 0x11
        /*1922*/ 	.short	(.L_1073 - .L_1072)
	.align		4
.L_1072:
        /*1924*/ 	.word	index@(_ZN10layer_norm13ln_bwd_kernelINS_13Kernel_traitsI6__halfS2_S2_S2_fjLj5120ELj1ELj1ELj4ELj16ENS_18Kernel_traits_baseILj5120ES2_S2_S2_S2_fjLj128EEEEELb0ELb0ELb0ELb1EEEvNS_9BwdParamsE)
        /*1928*/ 	.word	0x00000000


	//----- nvinfo : EIATTR_REGCOUNT
	.align		4
.L_1073:
        /*192c*/ 	.byte	0x04, 0x2f
        /*192e*/ 	.short	(.L_1075 - .L_1074)
	.align		4
.L_1074:
        /*1930*/ 	.word	index@(_ZN10layer_norm13ln_bwd_kernelINS_13Kernel_traitsI6__halfS2_S2_S2_fjLj5120ELj1ELj1ELj4ELj16ENS_18Kernel_traits_baseILj5120ES2_S2_S2_S2_fjLj128EEEEELb0ELb0ELb0ELb0EEEvNS_9BwdParamsE)
        /*1934*/ 	.word	0x000000fd


	//----- nvinfo : EIATTR_FRAME_SIZE
	.align		4
.L_1075:
        /*1938*/ 	.byte	0x04, 0x11
        /*193a*/ 	.short	(.L_1077 - .L_1076)
	.align		4
.L_1076:
        /*193c*/ 	.word	index@($__internal_20_$__cuda_sm70_shflsync_down_p)
        /*1940*/ 	.word	0x00000000


	//----- nvinfo : EIATTR_FRAME_SIZE
	.align		4
.L_1077:
        /*1944*/ 	.byte	0x04, 0x11
        /*1946*/ 	.short	(.L_1079 - .L_1078)
	.align		4
.L_1078:
        /*1948*/ 	.word	index@(_ZN10layer_norm13ln_bwd_kernelINS_13Kernel_traitsI6__halfS2_S2_S2_fjLj5120ELj1ELj1ELj4ELj16ENS_18Kernel_traits_baseILj5120ES2_S2_S2_S2_fjLj128EEEEELb0ELb0ELb0ELb0EEEvNS_9BwdParamsE)
        /*194c*/ 	.word	0x00000000


	//----- nvinfo : EIATTR_REGCOUNT
	.align		4
.L_1079:
        /*1950*/ 	.byte	0x04, 0x2f
        /*1952*/ 	.short	(.L_1081 - .L_1080)
	.align		4
.L_1080:
        /*1954*/ 	.word	index@(_ZN10layer_norm13ln_bwd_kernelINS_13Kernel_traitsI13__nv_bfloat16S2_S2_S2_fjLj5120ELj1ELj1ELj4ELj16ENS_18Kernel_traits_baseILj5120ES2_S2_S2_S2_fjLj128EEEEELb1ELb1ELb1ELb1EEEvNS_9BwdParamsE)
        /*1958*/ 	.word	0x000000ff


	//----- nvinfo : EIATTR_FRAME_SIZE
	.align		4
.L_1081:
        /*195c*/ 	.byte	0x04, 0x11
        /*195e*/ 	.short	(.L_1083 - .L_1082)
	.align		4
.L_1082:
        /*1960*/ 	.word	index@($__internal_19_$__cuda_sm70_shflsync_down_p)
        /*1964*/ 	.word	0x00000000


	//----- nvinfo : EIATTR_FRAME_SIZE
	.align		4
.L_1083:
        /*1968*/ 	.byte	0x04, 0x11
        /*196a*/ 	.short	(.L_1085 - .L_1084)
	.align		4
.L_1084:
        /*196c*/ 	.word	index@(_ZN10layer_norm13ln_bwd_kernelINS_13Kernel_traitsI13__nv_bfloat16S2_S2_S2_fjLj5120ELj1ELj1ELj4ELj16ENS_18Kernel_traits_baseILj5120ES2_S2_S2_S2_fjLj128EEEEELb1ELb1ELb1ELb1EEEvNS_9BwdParamsE)
        /*1970*/ 	.word	0x00000190


	//----- nvinfo : EIATTR_REGCOUNT
	.align		4
.L_1085:
        /*1974*/ 	.byte	0x04, 0x2f
        /*1976*/ 	.short	(.L_1087 - .L_1086)
	.align		4
.L_1086:
        /*1978*/ 	.word	index@(_ZN10layer_norm22ln_bwd_finalize_kernelINS_22Kernel_traits_finalizeILj5120E13__nv_bfloat16S2_S2_S2_fjLb1ELj1024ELj4ENS_18Kernel_traits_baseILj5120ES2_S2_S2_S2_fjLj1024EEEEELb1ELb1EEEvNS_9BwdParamsE)
        /*197c*/ 	.word	0x00000020


	//----- nvinfo : EIATTR_FRAME_SIZE
	.align		4
.L_1087:
        /*1980*/ 	.byte	0x04, 0x11
        /*1982*/ 	.short	(.L_1089 - .L_1088)
	.align		4
.L_1088:
        /*1984*/ 	.word	index@($__internal_18_$__cuda_sm70_shflsync_bfly_p)
        /*1988*/ 	.word	0x00000000


	//----- nvinfo : EIATTR_FRAME_SIZE
	.align		4
.L_1089:
        /*198c*/ 	.byte	0x04, 0x11
        /*198e*/ 	.short	(.L_1091 - .L_1090)
	.align		4
.L_1090:
        /*1990*/ 	.word	index@(_ZN10layer_norm22ln_bwd_finalize_kernelINS_22Kernel_traits_finalizeILj5120E13__nv_bfloat16S2_S2_S2_fjLb1ELj1024ELj4ENS_18Kernel_traits_baseILj5120ES2_S2_S2_S2_fjLj1024EEEEELb1ELb1EEEvNS_9BwdParamsE)
        /*1994*/ 	.word	0x00000000


	//----- nvinfo : EIATTR_REGCOUNT
	.align		4
.L_1091:
        /*1998*/ 	.byte	0x04, 0x2f
        /*199a*/ 	.short	(.L_1093 - .L_1092)
	.align		4
.L_1092:
        /*199c*/ 	.word	index@(_ZN10layer_norm13ln_bwd_kernelINS_13Kernel_traitsI13__nv_bfloat16S2_S2_S2_fjLj5120ELj1ELj1ELj4ELj16ENS_18Kernel_traits_baseILj5120ES2_S2_S2_S2_fjLj128EEEEELb1ELb1ELb1ELb0EEEvNS_9BwdParamsE)
        /*19a0*/ 	.word	0x000000ff


	//----- nvinfo : EIATTR_FRAME_SIZE
	.align		4
.L_1093:
        /*19a4*/ 	.byte	0x04, 0x11
        /*19a6*/ 	.short	(.L_1095 - .L_1094)
	.align		4
.L_1094:
        /*19a8*/ 	.word	index@($__internal_17_$__cuda_sm70_shflsync_down_p)
        /*19ac*/ 	.word	0x00000000


	//----- nvinfo : EIATTR_FRAME_SIZE
	.align		4
.L_1095:
        /*19b0*/ 	.byte	0x04, 0x11
        /*19b2*/ 	.short	(.L_1097 - .L_1096)
	.align		4
.L_1096:
        /*19b4*/ 	.word	index@(_ZN10layer_norm13ln_bwd_kernelINS_13Kernel_traitsI13__nv_bfloat16S2_S2_S2_fjLj5120ELj1ELj1ELj4ELj16ENS_18Kernel_traits_baseILj5120ES2_S2_S2_S2_fjLj128EEEEELb1ELb1ELb1ELb0EEEvNS_9BwdParamsE)
        /*19b8*/ 	.word	0x00000180


	//----- nvinfo : EIATTR_REGCOUNT
	.align		4
.L_1097:
        /*19bc*/ 	.byte	0x04, 0x2f
        /*19be*/ 	.short	(.L_1099 - .L_1098)
	.align		4
.L_1098:
        /*19c0*/ 	.word	index@(_ZN10layer_norm22ln_bwd_finalize_kernelINS_22Kernel_traits_finalizeILj5120E13__nv_bfloat16S2_S2_S2_fjLb1ELj1024ELj4ENS_18Kernel_traits_baseILj5120ES2_S2_S2_S2_fjLj1024EEEEELb1ELb0EEEvNS_9BwdParamsE)
        /*19c4*/ 	.word	0x00000020


	//----- nvinfo : EIATTR_FRAME_SIZE
	.align		4
.L_1099:
        /*19c8*/ 	.byte	0x04, 0x11
        /*19ca*/ 	.short	(.L_1101 - .L_1100)
	.align		4
.L_1100:
        /*19cc*/ 	.word	index@($__internal_16_$__cuda_sm70_shflsync_bfly_p)
        /*19d0*/ 	.word	0x00000000


	//----- nvinfo : EIATTR_FRAME_SIZE
	.align		4
.L_1101:
        /*19d4*/ 	.byte	0x04, 0x11
        /*19d6*/ 	.short	(.L_1103 - .L_1102)
	.align		4
.L_1102:
        /*19d8*/ 	.word	index@(_ZN10layer_norm22ln_bwd_finalize_kernelINS_22Kernel_traits_finalizeILj5120E13__nv_bfloat16S2_S2_S2_fjLb1ELj1024ELj4ENS_18Kernel_traits_baseILj5120ES2_S2_S2_S2_fjLj1024EEEEELb1ELb0EEEvNS_9BwdParamsE)
        /*19dc*/ 	.word	0x00000000


	//----- nvinfo : EIATTR_REGCOUNT
	.align		4
.L_1103:
        /*19e0*/ 	.byte	0x04, 0x2f
        /*19e2*/ 	.short	(.L_1105 - .L_1104)
	.align		4
.L_1104:
        /*19e4*/ 	.word	index@(_ZN10layer_norm13ln_bwd_kernelINS_13Kernel_traitsI13__nv_bfloat16S2_S2_S2_fjLj5120ELj1ELj1ELj4ELj16ENS_18Kernel_traits_baseILj5120ES2_S2_S2_S2_fjLj128EEEEELb1ELb1ELb0ELb1EEEvNS_9BwdParamsE)
        /*19e8*/ 	.word	0x000000ff


	//----- nvinfo : EIATTR_FRAME_SIZE
	.align		4
.L_1105:
        /*19ec*/ 	.byte	0x04, 0x11
        /*19ee*/ 	.short	(.L_1107 - .L_1106)
	.align		4
.L_1106:
        /*19f0*/ 	.word	index@($__internal_15_$__cuda_sm70_shflsync_down_p)
        /*19f4*/ 	.word	0x00000000


	//----- nvinfo : EIATTR_FRAME_SIZE
	.align		4
.L_1107:
        /*19f8*/ 	.byte	0x04, 0x11
        /*19fa*/ 	.short	(.L_1109 - .L_1108)
	.align		4
.L_1108:
        /*19fc*/ 	.word	index@(_ZN10layer_norm13ln_bwd_kernelINS_13Kernel_traitsI13__nv_bfloat16S2_S2_S2_fjLj5120ELj1ELj1ELj4ELj16ENS_18Kernel_traits_baseILj5120ES2_S2_S2_S2_fjLj128EEEEELb1ELb1ELb0ELb1EEEvNS_9BwdParamsE)
        /*1a00*/ 	.word	0x000000f8


	//----- nvinfo : EIATTR_REGCOUNT
	.align		4
.L_1109:
        /*1a04*/ 	.byte	0x04, 0x2f
        /*1a06*/ 	.short	(.L_1111 - .L_1110)
	.align		4
.L_1110:
        /*1a08*/ 	.word	index@(_ZN10layer_norm13ln_bwd_kernelINS_13Kernel_traitsI13__nv_bfloat16S2_S2_S2_fjLj5120ELj1ELj1ELj4ELj16ENS_18Kernel_traits_baseILj5120ES2_S2_S2_S2_fjLj128EEEEELb1ELb1ELb0ELb0EEEvNS_9BwdParamsE)
        /*1a0c*/ 	.word	0x000000ff


	//----- nvinfo : EIATTR_FRAME_SIZE
	.align		4
.L_1111:
        /*1a10*/ 	.byte	0x04, 0x11
        /*1a12*/ 	.short	(.L_1113 - .L_1112)
	.align		4
.L_1112:
        /*1a14*/ 	.word	index@($__internal_14_$__cuda_sm70_shflsync_down_p)
        /*1a18*/ 	.word	0x00000000


	//----- nvinfo : EIATTR_FRAME_SIZE
	.align		4
.L_1113:
        /*1a1c*/ 	.byte	0x04, 0x11
        /*1a1e*/ 	.short	(.L_1115 - .L_1114)
	.align		4
.L_1114:
        /*1a20*/ 	.word	index@(_ZN10layer_norm13ln_bwd_kernelINS_13Kernel_traitsI13__nv_bfloat16S2_S2_S2_fjLj5120ELj1ELj1ELj4ELj16ENS_18Kernel_traits_baseILj5120ES2_S2_S2_S2_fjLj128EEEEELb1ELb1ELb0ELb0EEEvNS_9BwdParamsE)
        /*1a24*/ 	.word	0x00000148


	//----- nvinfo : EIATTR_REGCOUNT
	.align		4
.L_1115:
        /*1a28*/ 	.byte	0x04, 0x2f
        /*1a2a*/ 	.short	(.L_1117 - .L_1116)
	.align		4
.L_1116:
        /*1a2c*/ 	.word	index@(_ZN10layer_norm13ln_bwd_kernelINS_13Kernel_traitsI13__nv_bfloat16S2_S2_S2_fjLj5120ELj1ELj1ELj4ELj16ENS_18Kernel_traits_baseILj5120ES2_S2_S2_S2_fjLj128EEEEELb1ELb0ELb1ELb1EEEvNS_9BwdParamsE)
        /*1a30*/ 	.word	0x000000ff


	//----- nvinfo : EIATTR_FRAME_SIZE
	.align		4
.L_1117:
        /*1a34*/ 	.byte	0x04, 0x11
        /*1a36*/ 	.short	(.L_1119 - .L_1118)
	.align		4
.L_1118:
        /*1a38*/ 	.word	index@($__internal_13_$__cuda_sm70_shflsync_down_p)
        /*1a3c*/ 	.word	0x00000000


	//----- nvinfo : EIATTR_FRAME_SIZE
	.align		4
.L_1119:
        /*1a40*/ 	.byte	0x04, 0x11
        /*1a42*/ 	.short	(.L_1121 - .L_1120)
	.align		4
.L_1120:
        /*1a44*/ 	.word	index@(_ZN10layer_norm13ln_bwd_kernelINS_13Kernel_traitsI13__nv_bfloat16S2_S2_S2_fjLj5120ELj1ELj1ELj4ELj16ENS_18Kernel_traits_baseILj5120ES2_S2_S2_S2_fjLj128EEEEELb1ELb0ELb1ELb1EEEvNS_9BwdParamsE)
        /*1a48*/ 	.word	0x00000020


	//----- nvinfo : EIATTR_REGCOUNT
	.align		4
.L_1121:
        /*1a4c*/ 	.byte	0x04, 0x2f
        /*1a4e*/ 	.short	(.L_1123 - .L_1122)
	.align		4
.L_1122:
        /*1a50*/ 	.word	index@(_ZN10layer_norm22ln_bwd_finalize_kernelINS_22Kernel_traits_finalizeILj5120E13__nv_bfloat16S2_S2_S2_fjLb0ELj1024ELj4ENS_18Kernel_traits_baseILj5120ES2_S2_S2_S2_fjLj1024EEEEELb0ELb1EEEvNS_9BwdParamsE)
        /*1a54*/ 	.word	0x00000020


	//----- nvinfo : EIATTR_FRAME_SIZE
	.align		4
.L_1123:
        /*1a58*/ 	.byte	0x04, 0x11
        /*1a5a*/ 	.short	(.L_1125 - .L_1124)
	.align		4
.L_1124:
        /*1a5c*/ 	.word	index@($__internal_12_$__cuda_sm70_shflsync_bfly_p)
        /*1a60*/ 	.word	0x00000000


	//----- nvinfo : EIATTR_FRAME_SIZE
	.align		4
.L_1125:
        /*1a64*/ 	.byte	0x04, 0x11
        /*1a66*/ 	.short	(.L_1127 - .L_1126)
	.align		4
.L_1126:
        /*1a68*/ 	.word	index@(_ZN10layer_norm22ln_bwd_finalize_kernelINS_22Kernel_traits_finalizeILj5120E13__nv_bfloat16S2_S2_S2_fjLb0ELj1024ELj4ENS_18Kernel_traits_baseILj5120ES2_S2_S2_S2_fjLj1024EEEEELb0ELb1EEEvNS_9BwdParamsE)
        /*1a6c*/ 	.word	0x00000000


	//----- nvinfo : EIATTR_REGCOUNT
	.align		4
.L_1127:
        /*1a70*/ 	.byte	0x04, 0x2f
        /*1a72*/ 	.short	(.L_1129 - .L_1128)
	.align		4
.L_1128:
        /*1a74*/ 	.word	index@(_ZN10layer_norm13ln_bwd_kernelINS_13Kernel_traitsI13__nv_bfloat16S2_S2_S2_fjLj5120ELj1ELj1ELj4ELj16ENS_18Kernel_traits_baseILj5120ES2_S2_S2_S2_fjLj128EEEEELb1ELb0ELb1ELb0EEEvNS_9BwdParamsE)
        /*1a78*/ 	.word	0x000000ff


	//----- nvinfo : EIATTR_FRAME_SIZE
	.align		4
.L_1129:
        /*1a7c*/ 	.byte	0x04, 0x11
        /*1a7e*/ 	.short	(.L_1131 - .L_1130)
	.align		4
.L_1130:
        /*1a80*/ 	.word	index@($__internal_11_$__cuda_sm70_shflsync_down_p)
        /*1a84*/ 	.word	0x00000000


	//----- nvinfo : EIATTR_FRAME_SIZE
	.align		4
.L_1131:
        /*1a88*/ 	.byte	0x04, 0x11
        /*1a8a*/ 	.short	(.L_1133 - .L_1132)
	.align		4
.L_1132:
        /*1a8c*/ 	.word	index@(_ZN10layer_norm13ln_bwd_kernelINS_13Kernel_traitsI13__nv_bfloat16S2_S2_S2_fjLj5120ELj1ELj1ELj4ELj16ENS_18Kernel_traits_baseILj5120ES2_S2_S2_S2_fjLj128EEEEELb1ELb0ELb1ELb0EEEvNS_9BwdParamsE)
        /*1a90*/ 	.word	0x00000028


	//----- nvinfo : EIATTR_REGCOUNT
	.align		4
.L_1133:
        /*1a94*/ 	.byte	0x04, 0x2f
        /*1a96*/ 	.short	(.L_1135 - .L_1134)
	.align		4
.L_1134:
        /*1a98*/ 	.word	index@(_ZN10layer_norm22ln_bwd_finalize_kernelINS_22Kernel_traits_finalizeILj5120E13__nv_bfloat16S2_S2_S2_fjLb0ELj1024ELj4ENS_18Kernel_traits_baseILj5120ES2_S2_S2_S2_fjLj1024EEEEELb0ELb0EEEvNS_9BwdParamsE)
        /*1a9c*/ 	.word	0x0000001e


	//----- nvinfo : EIATTR_FRAME_SIZE
	.align		4
.L_1135:
        /*1aa0*/ 	.byte	0x04, 0x11
        /*1aa2*/ 	.short	(.L_1137 - .L_1136)
	.align		4
.L_1136:
        /*1aa4*/ 	.word	index@($__internal_10_$__cuda_sm70_shflsync_bfly_p)
        /*1aa8*/ 	.word	0x00000000


	//----- nvinfo : EIATTR_FRAME_SIZE
	.align		4
.L_1137:
        /*1aac*/ 	.byte	0x04, 0x11
        /*1aae*/ 	.short	(.L_1139 - .L_1138)
	.align		4
.L_1138:
        /*1ab0*/ 	.word	index@(_ZN10layer_norm22ln_bwd_finalize_kernelINS_22Kernel_traits_finalizeILj5120E13__nv_bfloat16S2_S2_S2_fjLb0ELj1024ELj4ENS_18Kernel_traits_baseILj5120ES2_S2_S2_S2_fjLj1024EEEEELb0ELb0EEEvNS_9BwdParamsE)
        /*1ab4*/ 	.word	0x00000000


	//----- nvinfo : EIATTR_REGCOUNT
	.align		4
.L_1139:
        /*1ab8*/ 	.byte	0x04, 0x2f
        /*1aba*/ 	.short	(.L_1141 - .L_1140)
	.align		4
.L_1140:
        /*1abc*/ 	.word	index@(_ZN10layer_norm13ln_bwd_kernelINS_13Kernel_traitsI13__nv_bfloat16S2_S2_S2_fjLj5120ELj1ELj1ELj4ELj16ENS_18Kernel_traits_baseILj5120ES2_S2_S2_S2_fjLj128EEEEELb1ELb0ELb0ELb1EEEvNS_9BwdParamsE)
        /*1ac0*/ 	.word	0x000000ff


	//----- nvinfo : EIATTR_FRAME_SIZE
	.align		4
.L_1141:
        /*1ac4*/ 	.byte	0x04, 0x11
        /*1ac6*/ 	.short	(.L_1143 - .L_1142)
	.align		4
.L_1142:
        /*1ac8*/ 	.word	index@($__internal_9_$__cuda_sm70_shflsync_down_p)
        /*1acc*/ 	.word	0x00000000


	//----- nvinfo : EIATTR_FRAME_SIZE
	.align		4
.L_1143:
        /*1ad0*/ 	.byte	0x04, 0x11
        /*1ad2*/ 	.short	(.L_1145 - .L_1144)
	.align		4
.L_1144:
        /*1ad4*/ 	.word	index@(_ZN10layer_norm13ln_bwd_kernelINS_13Kernel_traitsI13__nv_bfloat16S2_S2_S2_fjLj5120ELj1ELj1ELj4ELj16ENS_18Kernel_traits_baseILj5120ES2_S2_S2_S2_fjLj128EEEEELb1ELb0ELb0ELb1EEEvNS_9BwdParamsE)
        /*1ad8*/ 	.word	0x00000000


	//----- nvinfo : EIATTR_REGCOUNT
	.align		4
.L_1145:
        /*1adc*/ 	.byte	0x04, 0x2f
        /*1ade*/ 	.short	(.L_1147 - .L_1146)
	.align		4
.L_1146:
        /*1ae0*/ 	.word	index@(_ZN10layer_norm13ln_bwd_kernelINS_13Kernel_traitsI13__nv_bfloat16S2_S2_S2_fjLj5120ELj1ELj1ELj4ELj16ENS_18Kernel_traits_baseILj5120ES2_S2_S2_S2_fjLj128EEEEELb1ELb0ELb0ELb0EEEvNS_9BwdParamsE)
        /*1ae4*/ 	.word	0x000000ff


	//----- nvinfo : EIATTR_FRAME_SIZE
	.align		4
.L_1147:
        /*1ae8*/ 	.byte	0x04, 0x11
        /*1aea*/ 	.short	(.L_1149 - .L_1148)
	.align		4
.L_1148:
        /*1aec*/ 	.word	index@($__internal_8_$__cuda_sm70_shflsync_down_p)
        /*1af0*/ 	.word	0x00000000


	//----- nvinfo : EIATTR_FRAME_SIZE
	.align		4
.L_1149:
        /*1af4*/ 	.byte	0x04, 0x11
        /*1af6*/ 	.short	(.L_1151 - .L_1150)
	.align		4
.L_1150:
        /*1af8*/ 	.word	index@(_ZN10layer_norm13ln_bwd_kernelINS_13Kernel_traitsI13__nv_bfloat16S2_S2_S2_fjLj5120ELj1ELj1ELj4ELj16ENS_18Kernel_traits_baseILj5120ES2_S2_S2_S2_fjLj128EEEEELb1ELb0ELb0ELb0EEEvNS_9BwdParamsE)
        /*1afc*/ 	.word	0x00000000


	//----- nvinfo : EIATTR_REGCOUNT
	.align		4
.L_1151:
        /*1b00*/ 	.byte	0x04, 0x2f
        /*1b02*/ 	.short	(.L_1153 - .L_1152)
	.align		4
.L_1152:
        /*1b04*/ 	.word	index@(_ZN10layer_norm13ln_bwd_kernelINS_13Kernel_traitsI13__nv_bfloat16S2_S2_S2_fjLj5120ELj1ELj1ELj4ELj16ENS_18Kernel_traits_baseILj5120ES2_S2_S2_S2_fjLj128EEEEELb0ELb1ELb1ELb1EEEvNS_9BwdParamsE)
        /*1b08*/ 	.word	0x000000ff


	//----- nvinfo : EIATTR_FRAME_SIZE
	.align		4
.L_1153:
        /*1b0c*/ 	.byte	0x04, 0x11
        /*1b0e*/ 	.short	(.L_1155 - .L_1154)
	.align		4
.L_1154:
        /*1b10*/ 	.word	index@($__internal_7_$__cuda_sm70_shflsync_down_p)
        /*1b14*/ 	.word	0x00000000


	//----- nvinfo : EIATTR_FRAME_SIZE
	.align		4
.L_1155:
        /*1b18*/ 	.byte	0x04, 0x11
        /*1b1a*/ 	.short	(.L_1157 - .L_1156)
	.align		4
.L_1156:
        /*1b1c*/ 	.word	index@(_ZN10layer_norm13ln_bwd_kernelINS_13Kernel_traitsI13__nv_bfloat16S2_S2_S2_fjLj5120ELj1ELj1ELj4ELj16ENS_18Kernel_traits_baseILj5120ES2_S2_S2_S2_fjLj128EEEEELb0ELb1ELb1ELb1EEEvNS_9BwdParamsE)
        /*1b20*/ 	.word	0x00000128


	//----- nvinfo : EIATTR_REGCOUNT
	.align		4
.L_1157:
        /*1b24*/ 	.byte	0x04, 0x2f
        /*1b26*/ 	.short	(.L_1159 - .L_1158)
	.align		4
.L_1158:
        /*1b28*/ 	.word	index@(_ZN10layer_norm13ln_bwd_kernelINS_13Kernel_traitsI13__nv_bfloat16S2_S2_S2_fjLj5120ELj1ELj1ELj4ELj16ENS_18Kernel_traits_baseILj5120ES2_S2_S2_S2_fjLj128EEEEELb0ELb1ELb1ELb0EEEvNS_9BwdParamsE)
        /*1b2c*/ 	.word	0x000000ff


	//----- nvinfo : EIATTR_FRAME_SIZE
	.align		4
.L_1159:
        /*1b30*/ 	.byte	0x04, 0x11
        /*1b32*/ 	.short	(.L_1161 - .L_1160)
	.align		4
.L_1160:
        /*1b34*/ 	.word	index@($__internal_6_$__cuda_sm70_shflsync_down_p)
        /*1b38*/ 	.word	0x00000000


	//----- nvinfo : EIATTR_FRAME_SIZE
	.align		4
.L_1161:
        /*1b3c*/ 	.byte	0x04, 0x11
        /*1b3e*/ 	.short	(.L_1163 - .L_1162)
	.align		4
.L_1162:
        /*1b40*/ 	.word	index@(_ZN10layer_norm13ln_bwd_kernelINS_13Kernel_traitsI13__nv_bfloat16S2_S2_S2_fjLj5120ELj1ELj1ELj4ELj16ENS_18Kernel_traits_baseILj5120ES2_S2_S2_S2_fjLj128EEEEELb0ELb1ELb1ELb0EEEvNS_9BwdParamsE)
        /*1b44*/ 	.word	0x00000148


	//----- nvinfo : EIATTR_REGCOUNT
	.align		4
.L_1163:
        /*1b48*/ 	.byte	0x04, 0x2f
        /*1b4a*/ 	.short	(.L_1165 - .L_1164)
	.align		4
.L_1164:
        /*1b4c*/ 	.word	index@(_ZN10layer_norm13ln_bwd_kernelINS_13Kernel_traitsI13__nv_bfloat16S2_S2_S2_fjLj5120ELj1ELj1ELj4ELj16ENS_18Kernel_traits_baseILj5120ES2_S2_S2_S2_fjLj128EEEEELb0ELb1ELb0ELb1EEEvNS_9BwdParamsE)
        /*1b50*/ 	.word	0x000000ff


	//----- nvinfo : EIATTR_FRAME_SIZE
	.align		4
.L_1165:
        /*1b54*/ 	.byte	0x04, 0x11
        /*1b56*/ 	.short	(.L_1167 - .L_1166)
	.align		4
.L_1166:
        /*1b58*/ 	.word	index@($__internal_5_$__cuda_sm70_shflsync_down_p)
        /*1b5c*/ 	.word	0x00000000


	//----- nvinfo : EIATTR_FRAME_SIZE
	.align		4
.L_1167:
        /*1b60*/ 	.byte	0x04, 0x11
        /*1b62*/ 	.short	(.L_1169 - .L_1168)
	.align		4
.L_1168:
        /*1b64*/ 	.word	index@(_ZN10layer_norm13ln_bwd_kernelINS_13Kernel_traitsI13__nv_bfloat16S2_S2_S2_fjLj5120ELj1ELj1ELj4ELj16ENS_18Kernel_traits_baseILj5120ES2_S2_S2_S2_fjLj128EEEEELb0ELb1ELb0ELb1EEEvNS_9BwdParamsE)
        /*1b68*/ 	.word	0x00000118


	//----- nvinfo : EIATTR_REGCOUNT
	.align		4
.L_1169:
        /*1b6c*/ 	.byte	0x04, 0x2f
        /*1b6e*/ 	.short	(.L_1171 - .L_1170)
	.align		4
.L_1170:
        /*1b70*/ 	.word	index@(_ZN10layer_norm13ln_bwd_kernelINS_13Kernel_traitsI13__nv_bfloat16S2_S2_S2_fjLj5120ELj1ELj1ELj4ELj16ENS_18Kernel_traits_baseILj5120ES2_S2_S2_S2_fjLj128EEEEELb0ELb1ELb0ELb0EEEvNS_9BwdParamsE)
        /*1b74*/ 	.word	0x000000ff


	//----- nvinfo : EIATTR_FRAME_SIZE
	.align		4
.L_1171:
        /*1b78*/ 	.byte	0x04, 0x11
        /*1b7a*/ 	.short	(.L_1173 - .L_1172)
	.align		4
.L_1172:
        /*1b7c*/ 	.word	index@($__internal_4_$__cuda_sm70_shflsync_down_p)
        /*1b80*/ 	.word	0x00000000


	//----- nvinfo : EIATTR_FRAME_SIZE
	.align		4
.L_1173:
        /*1b84*/ 	.byte	0x04, 0x11
        /*1b86*/ 	.short	(.L_1175 - .L_1174)
	.align		4
.L_1174:
        /*1b88*/ 	.word	index@(_ZN10layer_norm13ln_bwd_kernelINS_13Kernel_traitsI13__nv_bfloat16S2_S2_S2_fjLj5120ELj1ELj1ELj4ELj16ENS_18Kernel_traits_baseILj5120ES2_S2_S2_S2_fjLj128EEEEELb0ELb1ELb0ELb0EEEvNS_9BwdParamsE)
        /*1b8c*/ 	.word	0x00000118


	//----- nvinfo : EIATTR_REGCOUNT
	.align		4
.L_1175:
        /*1b90*/ 	.byte	0x04, 0x2f
        /*1b92*/ 	.short	(.L_1177 - .L_1176)
	.align		4
.L_1176:
        /*1b94*/ 	.word	index@(_ZN10layer_norm13ln_bwd_kernelINS_13Kernel_traitsI13__nv_bfloat16S2_S2_S2_fjLj5120ELj1ELj1ELj4ELj16ENS_18Kernel_traits_baseILj5120ES2_S2_S2_S2_fjLj128EEEEELb0ELb0ELb1ELb1EEEvNS_9BwdParamsE)
        /*1b98*/ 	.word	0x000000ff


	//----- nvinfo : EIATTR_FRAME_SIZE
	.align		4
.L_1177:
        /*1b9c*/ 	.byte	0x04, 0x11
        /*1b9e*/ 	.short	(.L_1179 - .L_1178)
	.align		4
.L_1178:
        /*1ba0*/ 	.word	index@($__internal_3_$__cuda_sm70_shflsync_down_p)
        /*1ba4*/ 	.word	0x00000000


	//----- nvinfo : EIATTR_FRAME_SIZE
	.align		4
.L_1179:
        /*1ba8*/ 	.byte	0x04, 0x11
        /*1baa*/ 	.short	(.L_1181 - .L_1180)
	.align		4
.L_1180:
        /*1bac*/ 	.word	index@(_ZN10layer_norm13ln_bwd_kernelINS_13Kernel_traitsI13__nv_bfloat16S2_S2_S2_fjLj5120ELj1ELj1ELj4ELj16ENS_18Kernel_traits_baseILj5120ES2_S2_S2_S2_fjLj128EEEEELb0ELb0ELb1ELb1EEEvNS_9BwdParamsE)
        /*1bb0*/ 	.word	0x00000008


	//----- nvinfo : EIATTR_REGCOUNT
	.align		4
.L_1181:
        /*1bb4*/ 	.byte	0x04, 0x2f
        /*1bb6*/ 	.short	(.L_1183 - .L_1182)
	.align		4
.L_1182:
        /*1bb8*/ 	.word	index@(_ZN10layer_norm13ln_bwd_kernelINS_13Kernel_traitsI13__nv_bfloat16S2_S2_S2_fjLj5120ELj1ELj1ELj4ELj16ENS_18Kernel_traits_baseILj5120ES2_S2_S2_S2_fjLj128EEEEELb0ELb0ELb1ELb0EEEvNS_9BwdParamsE)
        /*1bbc*/ 	.word	0x000000fe


	//----- nvinfo : EIATTR_FRAME_SIZE
	.align		4
.L_1183:
        /*1bc0*/ 	.byte	0x04, 0x11
        /*1bc2*/ 	.short	(.L_1185 - .L_1184)
	.align		4
.L_1184:
        /*1bc4*/ 	.word	index@($__internal_2_$__cuda_sm70_shflsync_down_p)
        /*1bc8*/ 	.word	0x00000000


	//----- nvinfo : EIATTR_FRAME_SIZE
	.align		4
.L_1185:
        /*1bcc*/ 	.byte	0x04, 0x11
        /*1bce*/ 	.short	(.L_1187 - .L_1186)
	.align		4
.L_1186:
        /*1bd0*/ 	.word	index@(_ZN10layer_norm13ln_bwd_kernelINS_13Kernel_traitsI13__nv_bfloat16S2_S2_S2_fjLj5120ELj1ELj1ELj4ELj16ENS_18Kernel_traits_baseILj5120ES2_S2_S2_S2_fjLj128EEEEELb0ELb0ELb1ELb0EEEvNS_9BwdParamsE)
        /*1bd4*/ 	.word	0x00000000


	//----- nvinfo : EIATTR_REGCOUNT
	.align		4
.L_1187:
        /*1bd8*/ 	.byte	0x04, 0x2f
        /*1bda*/ 	.short	(.L_1189 - .L_1188)
	.align		4
.L_1188:
        /*1bdc*/ 	.word	index@(_ZN10layer_norm13ln_bwd_kernelINS_13Kernel_traitsI13__nv_bfloat16S2_S2_S2_fjLj5120ELj1ELj1ELj4ELj16ENS_18Kernel_traits_baseILj5120ES2_S2_S2_S2_fjLj128EEEEELb0ELb0ELb0ELb1EEEvNS_9BwdParamsE)
        /*1be0*/ 	.word	0x000000fe


	//----- nvinfo : EIATTR_FRAME_SIZE
	.align		4
.L_1189:
        /*1be4*/ 	.byte	0x04, 0x11
        /*1be6*/ 	.short	(.L_1191 - .L_1190)
	.align		4
.L_1190:
        /*1be8*/ 	.word	index@($__internal_1_$__cuda_sm70_shflsync_down_p)
        /*1bec*/ 	.word	0x00000000


	//----- nvinfo : EIATTR_FRAME_SIZE
	.align		4
.L_1191:
        /*1bf0*/ 	.byte	0x04, 0x11
        /*1bf2*/ 	.short	(.L_1193 - .L_1192)
	.align		4
.L_1192:
        /*1bf4*/ 	.word	index@(_ZN10layer_norm13ln_bwd_kernelINS_13Kernel_traitsI13__nv_bfloat16S2_S2_S2_fjLj5120ELj1ELj1ELj4ELj16ENS_18Kernel_traits_baseILj5120ES2_S2_S2_S2_fjLj128EEEEELb0ELb0ELb0ELb1EEEvNS_9BwdParamsE)
        /*1bf8*/ 	.word	0x00000000


	//----- nvinfo : EIATTR_REGCOUNT
	.align		4
.L_1193:
        /*1bfc*/ 	.byte	0x04, 0x2f
        /*1bfe*/ 	.short	(.L_1195 - .L_1194)
	.align		4
.L_1194:
        /*1c00*/ 	.word	index@(_ZN10layer_norm13ln_bwd_kernelINS_13Kernel_traitsI13__nv_bfloat16S2_S2_S2_fjLj5120ELj1ELj1ELj4ELj16ENS_18Kernel_traits_baseILj5120ES2_S2_S2_S2_fjLj128EEEEELb0ELb0ELb0ELb0EEEvNS_9BwdParamsE)
        /*1c04*/ 	.word	0x000000fd


	//----- nvinfo : EIATTR_FRAME_SIZE
	.align		4
.L_1195:
        /*1c08*/ 	.byte	0x04, 0x11
        /*1c0a*/ 	.short	(.L_1197 - .L_1196)
	.align		4
.L_1196:
        /*1c0c*/ 	.word	index@($__internal_0_$__cuda_sm70_shflsync_down_p)
        /*1c10*/ 	.word	0x00000000


	//----- nvinfo : EIATTR_FRAME_SIZE
	.align		4
.L_1197:
        /*1c14*/ 	.byte	0x04, 0x11
        /*1c16*/ 	.short	(.L_1199 - .L_1198)
	.align		4
.L_1198:
        /*1c18*/ 	.word	index@(_ZN10layer_norm13ln_bwd_kernelINS_13Kernel_traitsI13__nv_bfloat16S2_S2_S2_fjLj5120ELj1ELj1ELj4ELj16ENS_18Kernel_traits_baseILj5120ES2_S2_S2_S2_fjLj128EEEEELb0ELb0ELb0ELb0EEEvNS_9BwdParamsE)
        /*1c1c*/ 	.word	0x00000000


	//----- nvinfo : EIATTR_MIN_STACK_SIZE
	.align		4
.L_1199:
        /*1c20*/ 	.byte	0x04, 0x12
        /*1c22*/ 	.short	(.L_1201 - .L_1200)
	.align		4
.L_1200:
        /*1c24*/ 	.word	index@(_ZN10layer_norm13ln_bwd_kernelINS_13Kernel_traitsI13__nv_bfloat16S2_S2_S2_fjLj5120ELj1ELj1ELj4ELj16ENS_18Kernel_traits_baseILj5120ES2_S2_S2_S2_fjLj128EEEEELb0ELb0ELb0ELb0EEEvNS_9BwdParamsE)
        /*1c28*/ 	.word	0x00000000


	//----- nvinfo : EIATTR_MIN_STACK_SIZE
	.align		4
.L_1201:
        /*1c2c*/ 	.byte	0x04, 0x12
        /*1c2e*/ 	.short	(.L_1203 - .L_1202)
	.align		4
.L_1202:
        /*1c30*/ 	.word	index@(_ZN10layer_norm13ln_bwd_kernelINS_13Kernel_traitsI13__nv_bfloat16S2_S2_S2_fjLj5120ELj1ELj1ELj4ELj16ENS_18Kernel_traits_baseILj5120ES2_S2_S2_S2_fjLj128EEEEELb0ELb0ELb0ELb1EEEvNS_9BwdParamsE)
        /*1c34*/ 	.word	0x00000000


	//----- nvinfo : EIATTR_MIN_STACK_SIZE
	.align		4
.L_1203:
        /*1c38*/ 	.byte	0x04, 0x12
        /*1c3a*/ 	.short	(.L_1205 - .L_1204)
	.align		4
.L_1204:
        /*1c3c*/ 	.word	index@(_ZN10layer_norm13ln_bwd_kernelINS_13Kernel_traitsI13__nv_bfloat16S2_S2_S2_fjLj5120ELj1ELj1ELj4ELj16ENS_18Kernel_traits_baseILj5120ES2_S2_S2_S2_fjLj128EEEEELb0ELb0ELb1ELb0EEEvNS_9BwdParamsE)
        /*1c40*/ 	.word	0x00000000


	//----- nvinfo : EIATTR_MIN_STACK_SIZE
	.align		4
.L_1205:
        /*1c44*/ 	.byte	0x04, 0x12
        /*1c46*/ 	.short	(.L_1207 - .L_1206)
	.align		4
.L_1206:
        /*1c48*/ 	.word	index@(_ZN10layer_norm13ln_bwd_kernelINS_13Kernel_traitsI13__nv_bfloat16S2_S2_S2_fjLj5120ELj1ELj1ELj4ELj16ENS_18Kernel_traits_baseILj5120ES2_S2_S2_S2_fjLj128EEEEELb0ELb0ELb1ELb1EEEvNS_9BwdParamsE)
        /*1c4c*/ 	.word	0x00000008


	//----- nvinfo : EIATTR_MIN_STACK_SIZE
	.align		4
.L_1207:
        /*1c50*/ 	.byte	0x04, 0x12
        /*1c52*/ 	.short	(.L_1209 - .L_1208)
	.align		4
.L_1208:
        /*1c54*/ 	.word	index@(_ZN10layer_norm13ln_bwd_kernelINS_13Kernel_traitsI13__nv_bfloat16S2_S2_S2_fjLj5120ELj1ELj1ELj4ELj16ENS_18Kernel_traits_baseILj5120ES2_S2_S2_S2_fjLj128EEEEELb0ELb1ELb0ELb0EEEvNS_9BwdParamsE)
        /*1c58*/ 	.word	0x00000118


	//----- nvinfo : EIATTR_MIN_STACK_SIZE
	.align		4
.L_1209:
        /*1c5c*/ 	.byte	0x04, 0x12
        /*1c5e*/ 	.short	(.L_1211 - .L_1210)
	.align		4
.L_1210:
        /*1c60*/ 	.word	index@(_ZN10layer_norm13ln_bwd_kernelINS_13Kernel_traitsI13__nv_bfloat16S2_S2_S2_fjLj5120ELj1ELj1ELj4ELj16ENS_18Kernel_traits_baseILj5120ES2_S2_S2_S2_fjLj128EEEEELb0ELb1ELb0ELb1EEEvNS_9BwdParamsE)
        /*1c64*/ 	.word	0x00000118


	//----- nvinfo : EIATTR_MIN_STACK_SIZE
	.align		4
.L_1211:
        /*1c68*/ 	.byte	0x04, 0x12
        /*1c6a*/ 	.short	(.L_1213 - .L_1212)
	.align		4
.L_1212:
        /*1c6c*/ 	.word	index@(_ZN10layer_norm13ln_bwd_kernelINS_13Kernel_traitsI13__nv_bfloat16S2_S2_S2_fjLj5120ELj1ELj1ELj4ELj16ENS_18Kernel_traits_baseILj5120ES2_S2_S2_S2_fjLj128EEEEELb0ELb1ELb1ELb0EEEvNS_9BwdParamsE)
        /*1c70*/ 	.word	0x00000148


	//----- nvinfo : EIATTR_MIN_STACK_SIZE
	.align		4
.L_1213:
        /*1c74*/ 	.byte	0x04, 0x12
        /*1c76*/ 	.short	(.L_1215 - .L_1214)
	.align		4
.L_1214:
        /*1c78*/ 	.word	index@(_ZN10layer_norm13ln_bwd_kernelINS_13Kernel_traitsI13__nv_bfloat16S2_S2_S2_fjLj5120ELj1ELj1ELj4ELj16ENS_18Kernel_traits_baseILj5120ES2_S2_S2_S2_fjLj128EEEEELb0ELb1ELb1ELb1EEEvNS_9BwdParamsE)
        /*1c7c*/ 	.word	0x00000128


	//----- nvinfo : EIATTR_MIN_STACK_SIZE
	.align		4
.L_1215:
        /*1c80*/ 	.byte	0x04, 0x12
        /*1c82*/ 	.short	(.L_1217 - .L_1216)
	.align		4
.L_1216:
        /*1c84*/ 	.word	index@(_ZN10layer_norm13ln_bwd_kernelINS_13Kernel_traitsI13__nv_bfloat16S2_S2_S2_fjLj5120ELj1ELj1ELj4ELj16ENS_18Kernel_traits_baseILj5120ES2_S2_S2_S2_fjLj128EEEEELb1ELb0ELb0ELb0EEEvNS_9BwdParamsE)
        /*1c88*/ 	.word	0x00000000


	//----- nvinfo : EIATTR_MIN_STACK_SIZE
	.align		4
.L_1217:
        /*1c8c*/ 	.byte	0x04, 0x12
        /*1c8e*/ 	.short	(.L_1219 - .L_1218)
	.align		4
.L_1218:
        /*1c90*/ 	.word	index@(_ZN10layer_norm13ln_bwd_kernelINS_13Kernel_traitsI13__nv_bfloat16S2_S2_S2_fjLj5120ELj1ELj1ELj4ELj16ENS_18Kernel_traits_baseILj5120ES2_S2_S2_S2_fjLj128EEEEELb1ELb0ELb0ELb1EEEvNS_9BwdParamsE)
        /*1c94*/ 	.word	0x00000000


	//----- nvinfo : EIATTR_MIN_STACK_SIZE
	.align		4
.L_1219:
        /*1c98*/ 	.byte	0x04, 0x12
        /*1c9a*/ 	.short	(.L_1221 - .L_1220)
	.align		4
.L_1220:
        /*1c9c*/ 	.word	index@(_ZN10layer_norm22ln_bwd_finalize_kernelINS_22Kernel_traits_finalizeILj5120E13__nv_bfloat16S2_S2_S2_fjLb0ELj1024ELj4ENS_18Kernel_traits_baseILj5120ES2_S2_S2_S2_fjLj1024EEEEELb0ELb0EEEvNS_9BwdParamsE)
        /*1ca0*/ 	.word	0x00000000


	//----- nvinfo : EIATTR_MIN_STACK_SIZE
	.align		4
.L_1221:
        /*1ca4*/ 	.byte	0x04, 0x12
        /*1ca6*/ 	.short	(.L_1223 - .L_1222)
	.align		4
.L_1222:
        /*1ca8*/ 	.word	index@(_ZN10layer_norm13ln_bwd_kernelINS_13Kernel_traitsI13__nv_bfloat16S2_S2_S2_fjLj5120ELj1ELj1ELj4ELj16ENS_18Kernel_traits_baseILj5120ES2_S2_S2_S2_fjLj128EEEEELb1ELb0ELb1ELb0EEEvNS_9BwdParamsE)
        /*1cac*/ 	.word	0x00000028


	//----- nvinfo : EIATTR_MIN_STACK_SIZE
	.align		4
.L_1223:
        /*1cb0*/ 	.byte	0x04, 0x12
        /*1cb2*/ 	.short	(.L_1225 - .L_1224)
	.align		4
.L_1224:
        /*1cb4*/ 	.word	index@(_ZN10layer_norm22ln_bwd_finalize_kernelINS_22Kernel_traits_finalizeILj5120E13__nv_bfloat16S2_S2_S2_fjLb0ELj1024ELj4ENS_18Kernel_traits_baseILj5120ES2_S2_S2_S2_fjLj1024EEEEELb0ELb1EEEvNS_9BwdParamsE)
        /*1cb8*/ 	.word	0x00000000


	//----- nvinfo : EIATTR_MIN_STACK_SIZE
	.align		4
.L_1225:
        /*1cbc*/ 	.byte	0x04, 0x12
        /*1cbe*/ 	.short	(.L_1227 - .L_1226)
	.align		4
.L_1226:
        /*1cc0*/ 	.word	index@(_ZN10layer_norm13ln_bwd_kernelINS_13Kernel_traitsI13__nv_bfloat16S2_S2_S2_fjLj5120ELj1ELj1ELj4ELj16ENS_18Kernel_traits_baseILj5120ES2_S2_S2_S2_fjLj128EEEEELb1ELb0ELb1ELb1EEEvNS_9BwdParamsE)
        /*1cc4*/ 	.word	0x00000020


	//----- nvinfo : EIATTR_MIN_STACK_SIZE
	.align		4
.L_1227:
        /*1cc8*/ 	.byte	0x04, 0x12
        /*1cca*/ 	.short	(.L_1229 - .L_1228)
	.align		4
.L_1228:
        /*1ccc*/ 	.word	index@(_ZN10layer_norm13ln_bwd_kernelINS_13Kernel_traitsI13__nv_bfloat16S2_S2_S2_fjLj5120ELj1ELj1ELj4ELj16ENS_18Kernel_traits_baseILj5120ES2_S2_S2_S2_fjLj128EEEEELb1ELb1ELb0ELb0EEEvNS_9BwdParamsE)
        /*1cd0*/ 	.word	0x00000148


	//----- nvinfo : EIATTR_MIN_STACK_SIZE
	.align		4
.L_1229:
        /*1cd4*/ 	.byte	0x04, 0x12
        /*1cd6*/ 	.short	(.L_1231 - .L_1230)
	.align		4
.L_1230:
        /*1cd8*/ 	.word	index@(_ZN10layer_norm13ln_bwd_kernelINS_13Kernel_traitsI13__nv_bfloat16S2_S2_S2_fjLj5120ELj1ELj1ELj4ELj16ENS_18Kernel_traits_baseILj5120ES2_S2_S2_S2_fjLj128EEEEELb1ELb1ELb0ELb1EEEvNS_9BwdParamsE)
        /*1cdc*/ 	.word	0x000000f8


	//----- nvinfo : EIATTR_MIN_STACK_SIZE
	.align		4
.L_1231:
        /*1ce0*/ 	.byte	0x04, 0x12
        /*1ce2*/ 	.short	(.L_1233 - .L_1232)
	.align		4
.L_1232:
        /*1ce4*/ 	.word	index@(_ZN10layer_norm22ln_bwd_finalize_kernelINS_22Kernel_traits_finalizeILj5120E13__nv_bfloat16S2_S2_S2_fjLb1ELj1024ELj4ENS_18Kernel_traits_baseILj5120ES2_S2_S2_S2_fjLj1024EEEEELb1ELb0EEEvNS_9BwdParamsE)
        /*1ce8*/ 	.word	0x00000000


	//----- nvinfo : EIATTR_MIN_STACK_SIZE
	.align		4
.L_1233:
        /*1cec*/ 	.byte	0x04, 0x12
        /*1cee*/ 	.short	(.L_1235 - .L_1234)
	.align		4
.L_1234:
        /*1cf0*/ 	.word	index@(_ZN10layer_norm13ln_bwd_kernelINS_13Kernel_traitsI13__nv_bfloat16S2_S2_S2_fjLj5120ELj1ELj1ELj4ELj16ENS_18Kernel_traits_baseILj5120ES2_S2_S2_S2_fjLj128EEEEELb1ELb1ELb1ELb0EEEvNS_9BwdParamsE)
        /*1cf4*/ 	.word	0x00000180


	//----- nvinfo : EIATTR_MIN_STACK_SIZE
	.align		4
.L_1235:
        /*1cf8*/ 	.byte	0x04, 0x12
        /*1cfa*/ 	.short	(.L_1237 - .L_1236)
	.align		4
.L_1236:
        /*1cfc*/ 	.word	index@(_ZN10layer_norm22ln_bwd_finalize_kernelINS_22Kernel_traits_finalizeILj5120E13__nv_bfloat16S2_S2_S2_fjLb1ELj1024ELj4ENS_18Kernel_traits_baseILj5120ES2_S2_S2_S2_fjLj1024EEEEELb1ELb1EEEvNS_9BwdParamsE)
        /*1d00*/ 	.word	0x00000000


	//----- nvinfo : EIATTR_MIN_STACK_SIZE
	.align		4
.L_1237:
        /*1d04*/ 	.byte	0x04, 0x12
        /*1d06*/ 	.short	(.L_1239 - .L_1238)
	.align		4
.L_1238:
        /*1d08*/ 	.word	index@(_ZN10layer_norm13ln_bwd_kernelINS_13Kernel_traitsI13__nv_bfloat16S2_S2_S2_fjLj5120ELj1ELj1ELj4ELj16ENS_18Kernel_traits_baseILj5120ES2_S2_S2_S2_fjLj128EEEEELb1ELb1ELb1ELb1EEEvNS_9BwdParamsE)
        /*1d0c*/ 	.word	0x00000190


	//----- nvinfo : EIATTR_MIN_STACK_SIZE
	.align		4
.L_1239:
        /*1d10*/ 	.byte	0x04, 0x12
        /*1d12*/ 	.short	(.L_1241 - .L_1240)
	.align		4
.L_1240:
        /*1d14*/ 	.word	index@(_ZN10layer_norm13ln_bwd_kernelINS_13Kernel_traitsI6__halfS2_S2_S2_fjLj5120ELj1ELj1ELj4ELj16ENS_18Kernel_traits_baseILj5120ES2_S2_S2_S2_fjLj128EEEEELb0ELb0ELb0ELb0EEEvNS_9BwdParamsE)
        /*1d18*/ 	.word	0x00000000


	//----- nvinfo : EIATTR_MIN_STACK_SIZE
	.align		4
.L_1241:
        /*1d1c*/ 	.byte	0x04, 0x12
        /*1d1e*/ 	.short	(.L_1243 - .L_1242)
	.align		4
.L_1242:
        /*1d20*/ 	.word	index@(_ZN10layer_norm13ln_bwd_kernelINS_13Kernel_traitsI6__halfS2_S2_S2_fjLj5120ELj1ELj1ELj4ELj16ENS_18Kernel_traits_baseILj5120ES2_S2_S2_S2_fjLj128EEEEELb0ELb0ELb0ELb1EEEvNS_9BwdParamsE)
        /*1d24*/ 	.word	0x00000000


	//----- nvinfo : EIATTR_MIN_STACK_SIZE
	.align		4
.L_1243:
        /*1d28*/ 	.byte	0x04, 0x12
        /*1d2a*/ 	.short	(.L_1245 - .L_1244)
	.align		4
.L_1244:
        /*1d2c*/ 	.word	index@(_ZN10layer_norm13ln_bwd_kernelINS_13Kernel_traitsI6__halfS2_S2_S2_fjLj5120ELj1ELj1ELj4ELj16ENS_18Kernel_traits_baseILj5120ES2_S2_S2_S2_fjLj128EEEEELb0ELb0ELb1ELb0EEEvNS_9BwdParamsE)
        /*1d30*/ 	.word	0x00000000


	//----- nvinfo : EIATTR_MIN_STACK_SIZE
	.align		4
.L_1245:
        /*1d34*/ 	.byte	0x04, 0x12
        /*1d36*/ 	.short	(.L_1247 - .L_1246)
	.align		4
.L_1246:
        /*1d38*/ 	.word	index@(_ZN10layer_norm13ln_bwd_kernelINS_13Kernel_traitsI6__halfS2_S2_S2_fjLj5120ELj1ELj1ELj4ELj16ENS_18Kernel_traits_baseILj5120ES2_S2_S2_S2_fjLj128EEEEELb0ELb0ELb1ELb1EEEvNS_9BwdParamsE)
        /*1d3c*/ 	.word	0x00000008


	//----- nvinfo : EIATTR_MIN_STACK_SIZE
	.align		4
.L_1247:
        /*1d40*/ 	.byte	0x04, 0x12
        /*1d42*/ 	.short	(.L_1249 - .L_1248)
	.align		4
.L_1248:
        /*1d44*/ 	.word	index@(_ZN10layer_norm13ln_bwd_kernelINS_13Kernel_traitsI6__halfS2_S2_S2_fjLj5120ELj1ELj1ELj4ELj16ENS_18Kernel_traits_baseILj5120ES2_S2_S2_S2_fjLj128EEEEELb0ELb1ELb0ELb0EEEvNS_9BwdParamsE)
        /*1d48*/ 	.word	0x00000118


	//----- nvinfo : EIATTR_MIN_STACK_SIZE
	.align		4
.L_1249:
        /*1d4c*/ 	.byte	0x04, 0x12
        /*1d4e*/ 	.short	(.L_1251 - .L_1250)
	.align		4
.L_1250:
        /*1d50*/ 	.word	index@(_ZN10layer_norm13ln_bwd_kernelINS_13Kernel_traitsI6__halfS2_S2_S2_fjLj5120ELj1ELj1ELj4ELj16ENS_18Kernel_traits_baseILj5120ES2_S2_S2_S2_fjLj128EEEEELb0ELb1ELb0ELb1EEEvNS_9BwdParamsE)
        /*1d54*/ 	.word	0x00000118


	//----- nvinfo : EIATTR_MIN_STACK_SIZE
	.align		4
.L_1251:
        /*1d58*/ 	.byte	0x04, 0x12
        /*1d5a*/ 	.short	(.L_1253 - .L_1252)
	.align		4
.L_1252:
        /*1d5c*/ 	.word	index@(_ZN10layer_norm13ln_bwd_kernelINS_13Kernel_traitsI6__halfS2_S2_S2_fjLj5120ELj1ELj1ELj4ELj16ENS_18Kernel_traits_baseILj5120ES2_S2_S2_S2_fjLj128EEEEELb0ELb1ELb1ELb0EEEvNS_9BwdParamsE)
        /*1d60*/ 	.word	0x00000148


	//----- nvinfo : EIATTR_MIN_STACK_SIZE
	.align		4
.L_1253:
        /*1d64*/ 	.byte	0x04, 0x12
        /*1d66*/ 	.short	(.L_1255 - .L_1254)
	.align		4
.L_1254:
        /*1d68*/ 	.word	index@(_ZN10layer_norm13ln_bwd_kernelINS_13Kernel_traitsI6__halfS2_S2_S2_fjLj5120ELj1ELj1ELj4ELj16ENS_18Kernel_traits_baseILj5120ES2_S2_S2_S2_fjLj128EEEEELb0ELb1ELb1ELb1EEEvNS_9BwdParamsE)
        /*1d6c*/ 	.word	0x00000128


	//----- nvinfo : EIATTR_MIN_STACK_SIZE
	.align		4
.L_1255:
        /*1d70*/ 	.byte	0x04, 0x12
        /*1d72*/ 	.short	(.L_1257 - .L_1256)
	.align		4
.L_1256:
        /*1d74*/ 	.word	index@(_ZN10layer_norm13ln_bwd_kernelINS_13Kernel_traitsI6__halfS2_S2_S2_fjLj5120ELj1ELj1ELj4ELj16ENS_18Kernel_traits_baseILj5120ES2_S2_S2_S2_fjLj128EEEEELb1ELb0ELb0ELb0EEEvNS_9BwdParamsE)
        /*1d78*/ 	.word	0x00000000


	//----- nvinfo : EIATTR_MIN_STACK_SIZE
	.align		4
.L_1257:
        /*1d7c*/ 	.byte	0x04, 0x12
        /*1d7e*/ 	.short	(.L_1259 - .L_1258)
	.align		4
.L_1258:
        /*1d80*/ 	.word	index@(_ZN10layer_norm13ln_bwd_kernelINS_13Kernel_traitsI6__halfS2_S2_S2_fjLj5120ELj1ELj1ELj4ELj16ENS_18Kernel_traits_baseILj5120ES2_S2_S2_S2_fjLj128EEEEELb1ELb0ELb0ELb1EEEvNS_9BwdParamsE)
        /*1d84*/ 	.word	0x00000000


	//----- nvinfo : EIATTR_MIN_STACK_SIZE
	.align		4
.L_1259:
        /*1d88*/ 	.byte	0x04, 0x12
        /*1d8a*/ 	.short	(.L_1261 - .L_1260)
	.align		4
.L_1260:
        /*1d8c*/ 	.word	index@(_ZN10layer_norm22ln_bwd_finalize_kernelINS_22Kernel_traits_finalizeILj5120E6__halfS2_S2_S2_fjLb0ELj1024ELj4ENS_18Kernel_traits_baseILj5120ES2_S2_S2_S2_fjLj1024EEEEELb0ELb0EEEvNS_9BwdParamsE)
        /*1d90*/ 	.word	0x00000000


	//----- nvinfo : EIATTR_MIN_STACK_SIZE
	.align		4
.L_1261:
        /*1d94*/ 	.byte	0x04, 0x12
        /*1d96*/ 	.short	(.L_1263 - .L_1262)
	.align		4
.L_1262:
        /*1d98*/ 	.word	index@(_ZN10layer_norm13ln_bwd_kernelINS_13Kernel_traitsI6__halfS2_S2_S2_fjLj5120ELj1ELj1ELj4ELj16ENS_18Kernel_traits_baseILj5120ES2_S2_S2_S2_fjLj128EEEEELb1ELb0ELb1ELb0EEEvNS_9BwdParamsE)
        /*1d9c*/ 	.word	0x00000028


	//----- nvinfo : EIATTR_MIN_STACK_SIZE
	.align		4
.L_1263:
        /*1da0*/ 	.byte	0x04, 0x12
        /*1da2*/ 	.short	(.L_1265 - .L_1264)
	.align		4
.L_1264:
        /*1da4*/ 	.word	index@(_ZN10layer_norm22ln_bwd_finalize_kernelINS_22Kernel_traits_finalizeILj5120E6__halfS2_S2_S2_fjLb0ELj1024ELj4ENS_18Kernel_traits_baseILj5120ES2_S2_S2_S2_fjLj1024EEEEELb0ELb1EEEvNS_9BwdParamsE)
        /*1da8*/ 	.word	0x00000000


	//----- nvinfo : EIATTR_MIN_STACK_SIZE
	.align		4
.L_1265:
        /*1dac*/ 	.byte	0x04, 0x12
        /*1dae*/ 	.short	(.L_1267 - .L_1266)
	.align		4
.L_1266:
        /*1db0*/ 	.word	index@(_ZN10layer_norm13ln_bwd_kernelINS_13Kernel_traitsI6__halfS2_S2_S2_fjLj5120ELj1ELj1ELj4ELj16ENS_18Kernel_traits_baseILj5120ES2_S2_S2_S2_fjLj128EEEEELb1ELb0ELb1ELb1EEEvNS_9BwdParamsE)
        /*1db4*/ 	.word	0x00000020


	//----- nvinfo : EIATTR_MIN_STACK_SIZE
	.align		4
.L_1267:
        /*1db8*/ 	.byte	0x04, 0x12
        /*1dba*/ 	.short	(.L_1269 - .L_1268)
	.align		4
.L_1268:
        /*1dbc*/ 	.word	index@(_ZN10layer_norm13ln_bwd_kernelINS_13Kernel_traitsI6__halfS2_S2_S2_fjLj5120ELj1ELj1ELj4ELj16ENS_18Kernel_traits_baseILj5120ES2_S2_S2_S2_fjLj128EEEEELb1ELb1ELb0ELb0EEEvNS_9BwdParamsE)
        /*1dc0*/ 	.word	0x00000150


	//----- nvinfo : EIATTR_MIN_STACK_SIZE
	.align		4
.L_1269:
        /*1dc4*/ 	.byte	0x04, 0x12
        /*1dc6*/ 	.short	(.L_1271 - .L_1270)
	.align		4
.L_1270:
        /*1dc8*/ 	.word	index@(_ZN10layer_norm13ln_bwd_kernelINS_13Kernel_traitsI6__halfS2_S2_S2_fjLj5120ELj1ELj1ELj4ELj16ENS_18Kernel_traits_baseILj5120ES2_S2_S2_S2_fjLj128EEEEELb1ELb1ELb0ELb1EEEvNS_9BwdParamsE)
        /*1dcc*/ 	.word	0x000000f8


	//----- nvinfo : EIATTR_MIN_STACK_SIZE
	.align		4
.L_1271:
        /*1dd0*/ 	.byte	0x04, 0x12
        /*1dd2*/ 	.short	(.L_1273 - .L_1272)
	.align		4
.L_1272:
        /*1dd4*/ 	.word	index@(_ZN10layer_norm22ln_bwd_finalize_kernelINS_22Kernel_traits_finalizeILj5120E6__halfS2_S2_S2_fjLb1ELj1024ELj4ENS_18Kernel_traits_baseILj5120ES2_S2_S2_S2_fjLj1024EEEEELb1ELb0EEEvNS_9BwdParamsE)
        /*1dd8*/ 	.word	0x00000000


	//----- nvinfo : EIATTR_MIN_STACK_SIZE
	.align		4
.L_1273:
        /*1ddc*/ 	.byte	0x04, 0x12
        /*1dde*/ 	.short	(.L_1275 - .L_1274)
	.align		4
.L_1274:
        /*1de0*/ 	.word	index@(_ZN10layer_norm13ln_bwd_kernelINS_13Kernel_traitsI6__halfS2_S2_S2_fjLj5120ELj1ELj1ELj4ELj16ENS_18Kernel_traits_baseILj5120ES2_S2_S2_S2_fjLj128EEEEELb1ELb1ELb1ELb0EEEvNS_9BwdParamsE)
        /*1de4*/ 	.word	0x00000180


	//----- nvinfo : EIATTR_MIN_STACK_SIZE
	.align		4
.L_1275:
        /*1de8*/ 	.byte	0x04, 0x12
        /*1dea*/ 	.short	(.L_1277 - .L_1276)
	.align		4
.L_1276:
        /*1dec*/ 	.word	index@(_ZN10layer_norm22ln_bwd_finalize_kernelINS_22Kernel_traits_finalizeILj5120E6__halfS2_S2_S2_fjLb1ELj1024ELj4ENS_18Kernel_traits_baseILj5120ES2_S2_S2_S2_fjLj1024EEEEELb1ELb1EEEvNS_9BwdParamsE)
        /*1df0*/ 	.word	0x00000000


	//----- nvinfo : EIATTR_MIN_STACK_SIZE
	.align		4
.L_1277:
        /*1df4*/ 	.byte	0x04, 0x12
        /*1df6*/ 	.short	(.L_1279 - .L_1278)
	.align		4
.L_1278:
        /*1df8*/ 	.word	index@(_ZN10layer_norm13ln_bwd_kernelINS_13Kernel_traitsI6__halfS2_S2_S2_fjLj5120ELj1ELj1ELj4ELj16ENS_18Kernel_traits_baseILj5120ES2_S2_S2_S2_fjLj128EEEEELb1ELb1ELb1ELb1EEEvNS_9BwdParamsE)
        /*1dfc*/ 	.word	0x00000190


	//----- nvinfo : EIATTR_MIN_STACK_SIZE
	.align		4
.L_1279:
        /*1e00*/ 	.byte	0x04, 0x12
        /*1e02*/ 	.short	(.L_1281 - .L_1280)
	.align		4
.L_1280:
        /*1e04*/ 	.word	index@(_ZN10layer_norm13ln_bwd_kernelINS_13Kernel_traitsIf13__nv_bfloat16S2_S2_fjLj5120ELj1ELj1ELj4ELj16ENS_18Kernel_traits_baseILj5120EfS2_S2_S2_fjLj128EEEEELb0ELb0ELb0ELb0EEEvNS_9BwdParamsE)
        /*1e08*/ 	.word	0x00000000


	//----- nvinfo : EIATTR_MIN_STACK_SIZE
	.align		4
.L_1281:
        /*1e0c*/ 	.byte	0x04, 0x12
        /*1e0e*/ 	.short	(.L_1283 - .L_1282)
	.align		4
.L_1282:
        /*1e10*/ 	.word	index@(_ZN10layer_norm13ln_bwd_kernelINS_13Kernel_traitsIf13__nv_bfloat16S2_S2_fjLj5120ELj1ELj1ELj4ELj16ENS_18Kernel_traits_baseILj5120EfS2_S2_S2_fjLj128EEEEELb0ELb0ELb0ELb1EEEvNS_9BwdParamsE)
        /*1e14*/ 	.word	0x00000000


	//----- nvinfo : EIATTR_MIN_STACK_SIZE
	.align		4
.L_1283:
        /*1e18*/ 	.byte	0x04, 0x12
        /*1e1a*/ 	.short	(.L_1285 - .L_1284)
	.align		4
.L_1284:
        /*1e1c*/ 	.word	index@(_ZN10layer_norm13ln_bwd_kernelINS_13Kernel_traitsIf13__nv_bfloat16S2_S2_fjLj5120ELj1ELj1ELj4ELj16ENS_18Kernel_traits_baseILj5120EfS2_S2_S2_fjLj128EEEEELb0ELb0ELb1ELb0EEEvNS_9BwdParamsE)
        /*1e20*/ 	.word	0x00000000


	//----- nvinfo : EIATTR_MIN_STACK_SIZE
	.align		4
.L_1285:
        /*1e24*/ 	.byte	0x04, 0x12
        /*1e26*/ 	.short	(.L_1287 - .L_1286)
	.align		4
.L_1286:
        /*1e28*/ 	.word	index@(_ZN10layer_norm13ln_bwd_kernelINS_13Kernel_traitsIf13__nv_bfloat16S2_S2_fjLj5120ELj1ELj1ELj4ELj16ENS_18Kernel_traits_baseILj5120EfS2_S2_S2_fjLj128EEEEELb0ELb0ELb1ELb1EEEvNS_9BwdParamsE)
        /*1e2c*/ 	.word	0x00000000


	//----- nvinfo : EIATTR_MIN_STACK_SIZE
	.align		4
.L_1287:
        /*1e30*/ 	.byte	0x04, 0x12
        /*1e32*/ 	.short	(.L_1289 - .L_1288)
	.align		4
.L_1288:
        /*1e34*/ 	.word	index@(_ZN10layer_norm13ln_bwd_kernelINS_13Kernel_traitsIf13__nv_bfloat16S2_S2_fjLj5120ELj1ELj1ELj4ELj16ENS_18Kernel_traits_baseILj5120EfS2_S2_S2_fjLj128EEEEELb0ELb1ELb0ELb0EEEvNS_9BwdParamsE)
        /*1e38*/ 	.word	0x00000118


	//----- nvinfo : EIATTR_MIN_STACK_SIZE
	.align		4
.L_1289:
        /*1e3c*/ 	.byte	0x04, 0x12
        /*1e3e*/ 	.short	(.L_1291 - .L_1290)
	.align		4
.L_1290:
        /*1e40*/ 	.word	index@(_ZN10layer_norm13ln_bwd_kernelINS_13Kernel_traitsIf13__nv_bfloat16S2_S2_fjLj5120ELj1ELj1ELj4ELj16ENS_18Kernel_traits_baseILj5120EfS2_S2_S2_fjLj128EEEEELb0ELb1ELb0ELb1EEEvNS_9BwdParamsE)
        /*1e44*/ 	.word	0x00000120


	//----- nvinfo : EIATTR_MIN_STACK_SIZE
	.align		4
.L_1291:
        /*1e48*/ 	.byte	0x04, 0x12
        /*1e4a*/ 	.short	(.L_1293 - .L_1292)
	.align		4
.L_1292:
        /*1e4c*/ 	.word	index@(_ZN10layer_norm13ln_bwd_kernelINS_13Kernel_traitsIf13__nv_bfloat16S2_S2_fjLj5120ELj1ELj1ELj4ELj16ENS_18Kernel_traits_baseILj5120EfS2_S2_S2_fjLj128EEEEELb0ELb1ELb1ELb0EEEvNS_9BwdParamsE)
        /*1e50*/ 	.word	0x00000150


	//----- nvinfo : EIATTR_MIN_STACK_SIZE
	.align		4
.L_1293:
        /*1e54*/ 	.byte	0x04, 0x12
        /*1e56*/ 	.short	(.L_1295 - .L_1294)
	.align		4
.L_1294:
        /*1e58*/ 	.word	index@(_ZN10layer_norm13ln_bwd_kernelINS_13Kernel_traitsIf13__nv_bfloat16S2_S2_fjLj5120ELj1ELj1ELj4ELj16ENS_18Kernel_traits_baseILj5120EfS2_S2_S2_fjLj128EEEEELb0ELb1ELb1ELb1EEEvNS_9BwdParamsE)
        /*1e5c*/ 	.word	0x00000140


	//----- nvinfo : EIATTR_MIN_STACK_SIZE
	.align		4
.L_1295:
        /*1e60*/ 	.byte	0x04, 0x12
        /*1e62*/ 	.short	(.L_1297 - .L_1296)
	.align		4
.L_1296:
        /*1e64*/ 	.word	index@(_ZN10layer_norm13ln_bwd_kernelINS_13Kernel_traitsIf13__nv_bfloat16S2_S2_fjLj5120ELj1ELj1ELj4ELj16ENS_18Kernel_traits_baseILj5120EfS2_S2_S2_fjLj128EEEEELb1ELb0ELb0ELb0EEEvNS_9BwdParamsE)
        /*1e68*/ 	.word	0x00000000


	//----- nvinfo : EIATTR_MIN_STACK_SIZE
	.align		4
.L_1297:
        /*1e6c*/ 	.byte	0x04, 0x12
        /*1e6e*/ 	.short	(.L_1299 - .L_1298)
	.align		4
.L_1298:
        /*1e70*/ 	.word	index@(_ZN10layer_norm13ln_bwd_kernelINS_13Kernel_traitsIf13__nv_bfloat16S2_S2_fjLj5120ELj1ELj1ELj4ELj16ENS_18Kernel_traits_baseILj5120EfS2_S2_S2_fjLj128EEEEELb1ELb0ELb0ELb1EEEvNS_9BwdParamsE)
        /*1e74*/ 	.word	0x00000000


	//----- nvinfo : EIATTR_MIN_STACK_SIZE
	.align		4
.L_1299:
        /*1e78*/ 	.byte	0x04, 0x12
        /*1e7a*/ 	.short	(.L_1301 - .L_1300)
	.align		4
.L_1300:
        /*1e7c*/ 	.word	index@(_ZN10layer_norm22ln_bwd_finalize_kernelINS_22Kernel_traits_finalizeILj5120Ef13__nv_bfloat16S2_S2_fjLb0ELj1024ELj4ENS_18Kernel_traits_baseILj5120EfS2_S2_S2_fjLj1024EEEEELb0ELb0EEEvNS_9BwdParamsE)
        /*1e80*/ 	.word	0x00000000


	//----- nvinfo : EIATTR_MIN_STACK_SIZE
	.align		4
.L_1301:
        /*1e84*/ 	.byte	0x04, 0x12
        /*1e86*/ 	.short	(.L_1303 - .L_1302)
	.align		4
.L_1302:
        /*1e88*/ 	.word	index@(_ZN10layer_norm13ln_bwd_kernelINS_13Kernel_traitsIf13__nv_bfloat16S2_S2_fjLj5120ELj1ELj1ELj4ELj16ENS_18Kernel_traits_baseILj5120EfS2_S2_S2_fjLj128EEEEELb1ELb0ELb1ELb0EEEvNS_9BwdParamsE)
        /*1e8c*/ 	.word	0x00000020


	//----- nvinfo : EIATTR_MIN_STACK_SIZE
	.align		4
.L_1303:
        /*1e90*/ 	.byte	0x04, 0x12
        /*1e92*/ 	.short	(.L_1305 - .L_1304)
	.align		4
.L_1304:
        /*1e94*/ 	.word	index@(_ZN10layer_norm22ln_bwd_finalize_kernelINS_22Kernel_traits_finalizeILj5120Ef13__nv_bfloat16S2_S2_fjLb0ELj1024ELj4ENS_18Kernel_traits_baseILj5120EfS2_S2_S2_fjLj1024EEEEELb0ELb1EEEvNS_9BwdParamsE)
        /*1e98*/ 	.word	0x00000000


	//----- nvinfo : EIATTR_MIN_STACK_SIZE
	.align		4
.L_1305:
        /*1e9c*/ 	.byte	0x04, 0x12
        /*1e9e*/ 	.short	(.L_1307 - .L_1306)
	.align		4
.L_1306:
        /*1ea0*/ 	.word	index@(_ZN10layer_norm13ln_bwd_kernelINS_13Kernel_traitsIf13__nv_bfloat16S2_S2_fjLj5120ELj1ELj1ELj4ELj16ENS_18Kernel_traits_baseILj5120EfS2_S2_S2_fjLj128EEEEELb1ELb0ELb1ELb1EEEvNS_9BwdParamsE)
        /*1ea4*/ 	.word	0x00000020


	//----- nvinfo : EIATTR_MIN_STACK_SIZE
	.align		4
.L_1307:
        /*1ea8*/ 	.byte	0x04, 0x12
        /*1eaa*/ 	.short	(.L_1309 - .L_1308)
	.align		4
.L_1308:
        /*1eac*/ 	.word	index@(_ZN10layer_norm13ln_bwd_kernelINS_13Kernel_traitsIf13__nv_bfloat16S2_S2_fjLj5120ELj1ELj1ELj4ELj16ENS_18Kernel_traits_baseILj5120EfS2_S2_S2_fjLj128EEEEELb1ELb1ELb0ELb0EEEvNS_9BwdParamsE)
        /*1eb0*/ 	.word	0x00000150


	//----- nvinfo : EIATTR_MIN_STACK_SIZE
	.align		4
.L_1309:
        /*1eb4*/ 	.byte	0x04, 0x12
        /*1eb6*/ 	.short	(.L_1311 - .L_1310)
	.align		4
.L_1310:
        /*1eb8*/ 	.word	index@(_ZN10layer_norm13ln_bwd_kernelINS_13Kernel_traitsIf13__nv_bfloat16S2_S2_fjLj5120ELj1ELj1ELj4ELj16ENS_18Kernel_traits_baseILj5120EfS2_S2_S2_fjLj128EEEEELb1ELb1ELb0ELb1EEEvNS_9BwdParamsE)
        /*1ebc*/ 	.word	0x00000140


	//----- nvinfo : EIATTR_MIN_STACK_SIZE
	.align		4
.L_1311:
        /*1ec0*/ 	.byte	0x04, 0x12
        /*1ec2*/ 	.short	(.L_1313 - .L_1312)
	.align		4
.L_1312:
        /*1ec4*/ 	.word	index@(_ZN10layer_norm22ln_bwd_finalize_kernelINS_22Kernel_traits_finalizeILj5120Ef13__nv_bfloat16S2_S2_fjLb1ELj1024ELj4ENS_18Kernel_traits_baseILj5120EfS2_S2_S2_fjLj1024EEEEELb1ELb0EEEvNS_9BwdParamsE)
        /*1ec8*/ 	.word	0x00000000


	//----- nvinfo : EIATTR_MIN_STACK_SIZE
	.align		4
.L_1313:
        /*1ecc*/ 	.byte	0x04, 0x12
        /*1ece*/ 	.short	(.L_1315 - .L_1314)
	.align		4
.L_1314:
        /*1ed0*/ 	.word	index@(_ZN10layer_norm13ln_bwd_kernelINS_13Kernel_traitsIf13__nv_bfloat16S2_S2_fjLj5120ELj1ELj1ELj4ELj16ENS_18Kernel_traits_baseILj5120EfS2_S2_S2_fjLj128EEEEELb1ELb1ELb1ELb0EEEvNS_9BwdParamsE)
        /*1ed4*/ 	.word	0x00000180


	//----- nvinfo : EIATTR_MIN_STACK_SIZE
	.align		4
.L_1315:
        /*1ed8*/ 	.byte	0x04, 0x12
        /*1eda*/ 	.short	(.L_1317 - .L_1316)
	.align		4
.L_1316:
        /*1edc*/ 	.word	index@(_ZN10layer_norm22ln_bwd_finalize_kernelINS_22Kernel_traits_finalizeILj5120Ef13__nv_bfloat16S2_S2_fjLb1ELj1024ELj4ENS_18Kernel_traits_baseILj5120EfS2_S2_S2_fjLj1024EEEEELb1ELb1EEEvNS_9BwdParamsE)
        /*1ee0*/ 	.word	0x00000000


	//----- nvinfo : EIATTR_MIN_STACK_SIZE
	.align		4
.L_1317:
        /*1ee4*/ 	.byte	0x04, 0x12
        /*1ee6*/ 	.short	(.L_1319 - .L_1318)
	.align		4
.L_1318:
        /*1ee8*/ 	.word	index@(_ZN10layer_norm13ln_bwd_kernelINS_13Kernel_traitsIf13__nv_bfloat16S2_S2_fjLj5120ELj1ELj1ELj4ELj16ENS_18Kernel_traits_baseILj5120EfS2_S2_S2_fjLj128EEEEELb1ELb1ELb1ELb1EEEvNS_9BwdParamsE)
        /*1eec*/ 	.word	0x00000188


	//----- nvinfo : EIATTR_MIN_STACK_SIZE
	.align		4
.L_1319:
        /*1ef0*/ 	.byte	0x04, 0x12
        /*1ef2*/ 	.short	(.L_1321 - .L_1320)
	.align		4
.L_1320:
        /*1ef4*/ 	.word	index@(_ZN10layer_norm13ln_bwd_kernelINS_13Kernel_traitsI13__nv_bfloat16S2_fS2_fjLj5120ELj1ELj1ELj4ELj16ENS_18Kernel_traits_baseILj5120ES2_S2_fS2_fjLj128EEEEELb0ELb0ELb0ELb0EEEvNS_9BwdParamsE)
        /*1ef8*/ 	.word	0x00000048


	//----- nvinfo : EIATTR_MIN_STACK_SIZE
	.align		4
.L_1321:
        /*1efc*/ 	.byte	0x04, 0x12
        /*1efe*/ 	.short	(.L_1323 - .L_1322)
	.align		4
.L_1322:
        /*1f00*/ 	.word	index@(_ZN10layer_norm13ln_bwd_kernelINS_13Kernel_traitsI13__nv_bfloat16S2_fS2_fjLj5120ELj1ELj1ELj4ELj16ENS_18Kernel_traits_baseILj5120ES2_S2_fS2_fjLj128EEEEELb0ELb0ELb0ELb1EEEvNS_9BwdParamsE)
        /*1f04*/ 	.word	0x00000038


	//----- nvinfo : EIATTR_MIN_STACK_SIZE
	.align		4
.L_1323:
        /*1f08*/ 	.byte	0x04, 0x12
        /*1f0a*/ 	.short	(.L_1325 - .L_1324)
	.align		4
.L_1324:
        /*1f0c*/ 	.word	index@(_ZN10layer_norm13ln_bwd_kernelINS_13Kernel_traitsI13__nv_bfloat16S2_fS2_fjLj5120ELj1ELj1ELj4ELj16ENS_18Kernel_traits_baseILj5120ES2_S2_fS2_fjLj128EEEEELb0ELb0ELb1ELb0EEEvNS_9BwdParamsE)
        /*1f10*/ 	.word	0x00000060


	//----- nvinfo : EIATTR_MIN_STACK_SIZE
	.align		4
.L_1325:
        /*1f14*/ 	.byte	0x04, 0x12
        /*1f16*/ 	.short	(.L_1327 - .L_1326)
	.align		4
.L_1326:
        /*1f18*/ 	.word	index@(_ZN10layer_norm13ln_bwd_kernelINS_13Kernel_traitsI13__nv_bfloat16S2_fS2_fjLj5120ELj1ELj1ELj4ELj16ENS_18Kernel_traits_baseILj5120ES2_S2_fS2_fjLj128EEEEELb0ELb0ELb1ELb1EEEvNS_9BwdParamsE)
        /*1f1c*/ 	.word	0x00000078


	//----- nvinfo : EIATTR_MIN_STACK_SIZE
	.align		4
.L_1327:
        /*1f20*/ 	.byte	0x04, 0x12
        /*1f22*/ 	.short	(.L_1329 - .L_1328)
	.align		4
.L_1328:
        /*1f24*/ 	.word	index@(_ZN10layer_norm13ln_bwd_kernelINS_13Kernel_traitsI13__nv_bfloat16S2_fS2_fjLj5120ELj1ELj1ELj4ELj16ENS_18Kernel_traits_baseILj5120ES2_S2_fS2_fjLj128EEEEELb0ELb1ELb0ELb0EEEvNS_9BwdParamsE)
        /*1f28*/ 	.word	0x00000588


	//----- nvinfo : EIATTR_MIN_STACK_SIZE
	.align		4
.L_1329:
        /*1f2c*/ 	.byte	0x04, 0x12
        /*1f2e*/ 	.short	(.L_1331 - .L_1330)
	.align		4
.L_1330:
        /*1f30*/ 	.word	index@(_ZN10layer_norm13ln_bwd_kernelINS_13Kernel_traitsI13__nv_bfloat16S2_fS2_fjLj5120ELj1ELj1ELj4ELj16ENS_18Kernel_traits_baseILj5120ES2_S2_fS2_fjLj128EEEEELb0ELb1ELb0ELb1EEEvNS_9BwdParamsE)
        /*1f34*/ 	.word	0x00000198


	//----- nvinfo : EIATTR_MIN_STACK_SIZE
	.align		4
.L_1331:
        /*1f38*/ 	.byte	0x04, 0x12
        /*1f3a*/ 	.short	(.L_1333 - .L_1332)
	.align		4
.L_1332:
        /*1f3c*/ 	.word	index@(_ZN10layer_norm13ln_bwd_kernelINS_13Kernel_traitsI13__nv_bfloat16S2_fS2_fjLj5120ELj1ELj1ELj4ELj16ENS_18Kernel_traits_baseILj5120ES2_S2_fS2_fjLj128EEEEELb0ELb1ELb1ELb0EEEvNS_9BwdParamsE)
        /*1f40*/ 	.word	0x000001c0


	//----- nvinfo : EIATTR_MIN_STACK_SIZE
	.align		4
.L_1333:
        /*1f44*/ 	.byte	0x04, 0x12
        /*1f46*/ 	.short	(.L_1335 - .L_1334)
	.align		4
.L_1334:
        /*1f48*/ 	.word	index@(_ZN10layer_norm13ln_bwd_kernelINS_13Kernel_traitsI13__nv_bfloat16S2_fS2_fjLj5120ELj1ELj1ELj4ELj16ENS_18Kernel_traits_baseILj5120ES2_S2_fS2_fjLj128EEEEELb0ELb1ELb1ELb1EEEvNS_9BwdParamsE)
        /*1f4c*/ 	.word	0x00000220


	//----- nvinfo : EIATTR_MIN_STACK_SIZE
	.align		4
.L_1335:
        /*1f50*/ 	.byte	0x04, 0x12
        /*1f52*/ 	.short	(.L_1337 - .L_1336)
	.align		4
.L_1336:
        /*1f54*/ 	.word	index@(_ZN10layer_norm13ln_bwd_kernelINS_13Kernel_traitsI13__nv_bfloat16S2_fS2_fjLj5120ELj1ELj1ELj4ELj16ENS_18Kernel_traits_baseILj5120ES2_S2_fS2_fjLj128EEEEELb1ELb0ELb0ELb0EEEvNS_9BwdParamsE)
        /*1f58*/ 	.word	0x00000070


	//----- nvinfo : EIATTR_MIN_STACK_SIZE
	.align		4
.L_1337:
        /*1f5c*/ 	.byte	0x04, 0x12
        /*1f5e*/ 	.short	(.L_1339 - .L_1338)
	.align		4
.L_1338:
        /*1f60*/ 	.word	index@(_ZN10layer_norm13ln_bwd_kernelINS_13Kernel_traitsI13__nv_bfloat16S2_fS2_fjLj5120ELj1ELj1ELj4ELj16ENS_18Kernel_traits_baseILj5120ES2_S2_fS2_fjLj128EEEEELb1ELb0ELb0ELb1EEEvNS_9BwdParamsE)
        /*1f64*/ 	.word	0x00000068


	//----- nvinfo : EIATTR_MIN_STACK_SIZE
	.align		4
.L_1339:
        /*1f68*/ 	.byte	0x04, 0x12
        /*1f6a*/ 	.short	(.L_1341 - .L_1340)
	.align		4
.L_1340:
        /*1f6c*/ 	.word	index@(_ZN10layer_norm22ln_bwd_finalize_kernelINS_22Kernel_traits_finalizeILj5120E13__nv_bfloat16S2_fS2_fjLb0ELj1024ELj4ENS_18Kernel_traits_baseILj5120ES2_S2_fS2_fjLj1024EEEEELb0ELb0EEEvNS_9BwdParamsE)
        /*1f70*/ 	.word	0x00000000


	//----- nvinfo : EIATTR_MIN_STACK_SIZE
	.align		4
.L_1341:
        /*1f74*/ 	.byte	0x04, 0x12
        /*1f76*/ 	.short	(.L_1343 - .L_1342)
	.align		4
.L_1342:
        /*1f78*/ 	.word	index@(_ZN10layer_norm13ln_bwd_kernelINS_13Kernel_traitsI13__nv_bfloat16S2_fS2_fjLj5120ELj1ELj1ELj4ELj16ENS_18Kernel_traits_baseILj5120ES2_S2_fS2_fjLj128EEEEELb1ELb0ELb1ELb0EEEvNS_9BwdParamsE)
        /*1f7c*/ 	.word	0x00000088


	//----- nvinfo : EIATTR_MIN_STACK_SIZE
	.align		4
.L_1343:
        /*1f80*/ 	.byte	0x04, 0x12
        /*1f82*/ 	.short	(.L_1345 - .L_1344)
	.align		4
.L_1344:
        /*1f84*/ 	.word	index@(_ZN10layer_norm22ln_bwd_finalize_kernelINS_22Kernel_traits_finalizeILj5120E13__nv_bfloat16S2_fS2_fjLb0ELj1024ELj4ENS_18Kernel_traits_baseILj5120ES2_S2_fS2_fjLj1024EEEEELb0ELb1EEEvNS_9BwdParamsE)
        /*1f88*/ 	.word	0x00000000


	//----- nvinfo : EIATTR_MIN_STACK_SIZE
	.align		4
.L_1345:
        /*1f8c*/ 	.byte	0x04, 0x12
        /*1f8e*/ 	.short	(.L_1347 - .L_1346)
	.align		4
.L_1346:
        /*1f90*/ 	.word	index@(_ZN10layer_norm13ln_bwd_kernelINS_13Kernel_traitsI13__nv_bfloat16S2_fS2_fjLj5120ELj1ELj1ELj4ELj16ENS_18Kernel_traits_baseILj5120ES2_S2_fS2_fjLj128EEEEELb1ELb0ELb1ELb1EEEvNS_9BwdParamsE)
        /*1f94*/ 	.word	0x00000080


	//----- nvinfo : EIATTR_MIN_STACK_SIZE
	.align		4
.L_1347:
        /*1f98*/ 	.byte	0x04, 0x12
        /*1f9a*/ 	.short	(.L_1349 - .L_1348)
	.align		4
.L_1348:
        /*1f9c*/ 	.word	index@(_ZN10layer_norm13ln_bwd_kernelINS_13Kernel_traitsI13__nv_bfloat16S2_fS2_fjLj5120ELj1ELj1ELj4ELj16ENS_18Kernel_traits_baseILj5120ES2_S2_fS2_fjLj128EEEEELb1ELb1ELb0ELb0EEEvNS_9BwdParamsE)
        /*1fa0*/ 	.word	0x000001b8


	//----- nvinfo : EIATTR_MIN_STACK_SIZE
	.align		4
.L_1349:
        /*1fa4*/ 	.byte	0x04, 0x12
        /*1fa6*/ 	.short	(.L_1351 - .L_1350)
	.align		4
.L_1350:
        /*1fa8*/ 	.word	index@(_ZN10layer_norm13ln_bwd_kernelINS_13Kernel_traitsI13__nv_bfloat16S2_fS2_fjLj5120ELj1ELj1ELj4ELj16ENS_18Kernel_traits_baseILj5120ES2_S2_fS2_fjLj128EEEEELb1ELb1ELb0ELb1EEEvNS_9BwdParamsE)
        /*1fac*/ 	.word	0x00000178


	//----- nvinfo : EIATTR_MIN_STACK_SIZE
	.align		4
.L_1351:
        /*1fb0*/ 	.byte	0x04, 0x12
        /*1fb2*/ 	.short	(.L_1353 - .L_1352)
	.align		4
.L_1352:
        /*1fb4*/ 	.word	index@(_ZN10layer_norm22ln_bwd_finalize_kernelINS_22Kernel_traits_finalizeILj5120E13__nv_bfloat16S2_fS2_fjLb1ELj1024ELj4ENS_18Kernel_traits_baseILj5120ES2_S2_fS2_fjLj1024EEEEELb1ELb0EEEvNS_9BwdParamsE)
        /*1fb8*/ 	.word	0x00000000


	//----- nvinfo : EIATTR_MIN_STACK_SIZE
	.align		4
.L_1353:
        /*1fbc*/ 	.byte	0x04, 0x12
        /*1fbe*/ 	.short	(.L_1355 - .L_1354)
	.align		4
.L_1354:
        /*1fc0*/ 	.word	index@(_ZN10layer_norm13ln_bwd_kernelINS_13Kernel_traitsI13__nv_bfloat16S2_fS2_fjLj5120ELj1ELj1ELj4ELj16ENS_18Kernel_traits_baseILj5120ES2_S2_fS2_fjLj128EEEEELb1ELb1ELb1ELb0EEEvNS_9BwdParamsE)
        /*1fc4*/ 	.word	0x000005d8


	//----- nvinfo : EIATTR_MIN_STACK_SIZE
	.align		4
.L_1355:
        /*1fc8*/ 	.byte	0x04, 0x12
        /*1fca*/ 	.short	(.L_1357 - .L_1356)
	.align		4
.L_1356:
        /*1fcc*/ 	.word	index@(_ZN10layer_norm22ln_bwd_finalize_kernelINS_22Kernel_traits_finalizeILj5120E13__nv_bfloat16S2_fS2_fjLb1ELj1024ELj4ENS_18Kernel_traits_baseILj5120ES2_S2_fS2_fjLj1024EEEEELb1ELb1EEEvNS_9BwdParamsE)
        /*1fd0*/ 	.word	0x00000000


	//----- nvinfo : EIATTR_MIN_STACK_SIZE
	.align		4
.L_1357:
        /*1fd4*/ 	.byte	0x04, 0x12
        /*1fd6*/ 	.short	(.L_1359 - .L_1358)
	.align		4
.L_1358:
        /*1fd8*/ 	.word	index@(_ZN10layer_norm13ln_bwd_kernelINS_13Kernel_traitsI13__nv_bfloat16S2_fS2_fjLj5120ELj1ELj1ELj4ELj16ENS_18Kernel_traits_baseILj5120ES2_S2_fS2_fjLj128EEEEELb1ELb1ELb1ELb1EEEvNS_9BwdParamsE)
        /*1fdc*/ 	.word	0x00000268


	//----- nvinfo : EIATTR_MIN_STACK_SIZE
	.align		4
.L_1359:
        /*1fe0*/ 	.byte	0x04, 0x12
        /*1fe2*/ 	.short	(.L_1361 - .L_1360)
	.align		4
.L_1360:
        /*1fe4*/ 	.word	index@(_ZN10layer_norm13ln_bwd_kernelINS_13Kernel_traitsIf13__nv_bfloat16fS2_fjLj5120ELj1ELj1ELj4ELj16ENS_18Kernel_traits_baseILj5120EfS2_fS2_fjLj128EEEEELb0ELb0ELb0ELb0EEEvNS_9BwdParamsE)
        /*1fe8*/ 	.word	0x00000048


	//----- nvinfo : EIATTR_MIN_STACK_SIZE
	.align		4
.L_1361:
        /*1fec*/ 	.byte	0x04, 0x12
        /*1fee*/ 	.short	(.L_1363 - .L_1362)
	.align		4
.L_1362:
        /*1ff0*/ 	.word	index@(_ZN10layer_norm13ln_bwd_kernelINS_13Kernel_traitsIf13__nv_bfloat16fS2_fjLj5120ELj1ELj1ELj4ELj16ENS_18Kernel_traits_baseILj5120EfS2_fS2_fjLj128EEEEELb0ELb0ELb0ELb1EEEvNS_9BwdParamsE)
        /*1ff4*/ 	.word	0x00000040


	//----- nvinfo : EIATTR_MIN_STACK_SIZE
	.align		4
.L_1363:
        /*1ff8*/ 	.byte	0x04, 0x12
        /*1ffa*/ 	.short	(.L_1365 - .L_1364)
	.align		4
.L_1364:
        /*1ffc*/ 	.word	index@(_ZN10layer_norm13ln_bwd_kernelINS_13Kernel_traitsIf13__nv_bfloat16fS2_fjLj5120ELj1ELj1ELj4ELj16ENS_18Kernel_traits_baseILj5120EfS2_fS2_fjLj128EEEEELb0ELb0ELb1ELb0EEEvNS_9BwdParamsE)
        /*2000*/ 	.word	0x00000070


	//----- nvinfo : EIATTR_MIN_STACK_SIZE
	.align		4
.L_1365:
        /*2004*/ 	.byte	0x04, 0x12
        /*2006*/ 	.short	(.L_1367 - .L_1366)
	.align		4
.L_1366:
        /*2008*/ 	.word	index@(_ZN10layer_norm13ln_bwd_kernelINS_13Kernel_traitsIf13__nv_bfloat16fS2_fjLj5120ELj1ELj1ELj4ELj16ENS_18Kernel_traits_baseILj5120EfS2_fS2_fjLj128EEEEELb0ELb0ELb1ELb1EEEvNS_9BwdParamsE)
        /*200c*/ 	.word	0x00000068


	//----- nvinfo : EIATTR_MIN_STACK_SIZE
	.align		4
.L_1367:
        /*2010*/ 	.byte	0x04, 0x12
        /*2012*/ 	.short	(.L_1369 - .L_1368)
	.align		4
.L_1368:
        /*2014*/ 	.word	index@(_ZN10layer_norm13ln_bwd_kernelINS_13Kernel_traitsIf13__nv_bfloat16fS2_fjLj5120ELj1ELj1ELj4ELj16ENS_18Kernel_traits_baseILj5120EfS2_fS2_fjLj128EEEEELb0ELb1ELb0ELb0EEEvNS_9BwdParamsE)
        /*2018*/ 	.word	0x000005c8


	//----- nvinfo : EIATTR_MIN_STACK_SIZE
	.align		4
.L_1369:
        /*201c*/ 	.byte	0x04, 0x12
        /*201e*/ 	.short	(.L_1371 - .L_1370)
	.align		4
.L_1370:
        /*2020*/ 	.word	index@(_ZN10layer_norm13ln_bwd_kernelINS_13Kernel_traitsIf13__nv_bfloat16fS2_fjLj5120ELj1ELj1ELj4ELj16ENS_18Kernel_traits_baseILj5120EfS2_fS2_fjLj128EEEEELb0ELb1ELb0ELb1EEEvNS_9BwdParamsE)
        /*2024*/ 	.word	0x00000728


	//----- nvinfo : EIATTR_MIN_STACK_SIZE
	.align		4
.L_1371:
        /*2028*/ 	.byte	0x04, 0x12
        /*202a*/ 	.short	(.L_1373 - .L_1372)
	.align		4
.L_1372:
        /*202c*/ 	.word	index@(_ZN10layer_norm13ln_bwd_kernelINS_13Kernel_traitsIf13__nv_bfloat16fS2_fjLj5120ELj1ELj1ELj4ELj16ENS_18Kernel_traits_baseILj5120EfS2_fS2_fjLj128EEEEELb0ELb1ELb1ELb0EEEvNS_9BwdParamsE)
        /*2030*/ 	.word	0x000001c8


	//----- nvinfo : EIATTR_MIN_STACK_SIZE
	.align		4
.L_1373:
        /*2034*/ 	.byte	0x04, 0x12
        /*2036*/ 	.short	(.L_1375 - .L_1374)
	.align		4
.L_1374:
        /*2038*/ 	.word	index@(_ZN10layer_norm13ln_bwd_kernelINS_13Kernel_traitsIf13__nv_bfloat16fS2_fjLj5120ELj1ELj1ELj4ELj16ENS_18Kernel_traits_baseILj5120EfS2_fS2_fjLj128EEEEELb0ELb1ELb1ELb1EEEvNS_9BwdParamsE)
        /*203c*/ 	.word	0x00000218


	//----- nvinfo : EIATTR_MIN_STACK_SIZE
	.align		4
.L_1375:
        /*2040*/ 	.byte	0x04, 0x12
        /*2042*/ 	.short	(.L_1377 - .L_1376)
	.align		4
.L_1376:
        /*2044*/ 	.word	index@(_ZN10layer_norm13ln_bwd_kernelINS_13Kernel_traitsIf13__nv_bfloat16fS2_fjLj5120ELj1ELj1ELj4ELj16ENS_18Kernel_traits_baseILj5120EfS2_fS2_fjLj128EEEEELb1ELb0ELb0ELb0EEEvNS_9BwdParamsE)
        /*2048*/ 	.word	0x00000070


	//----- nvinfo : EIATTR_MIN_STACK_SIZE
	.align		4
.L_1377:
        /*204c*/ 	.byte	0x04, 0x12
        /*204e*/ 	.short	(.L_1379 - .L_1378)
	.align		4
.L_1378:
        /*2050*/ 	.word	index@(_ZN10layer_norm13ln_bwd_kernelINS_13Kernel_traitsIf13__nv_bfloat16fS2_fjLj5120ELj1ELj1ELj4ELj16ENS_18Kernel_traits_baseILj5120EfS2_fS2_fjLj128EEEEELb1ELb0ELb0ELb1EEEvNS_9BwdParamsE)
        /*2054*/ 	.word	0x00000060


	//----- nvinfo : EIATTR_MIN_STACK_SIZE
	.align		4
.L_1379:
        /*2058*/ 	.byte	0x04, 0x12
        /*205a*/ 	.short	(.L_1381 - .L_1380)
	.align		4
.L_1380:
        /*205c*/ 	.word	index@(_ZN10layer_norm22ln_bwd_finalize_kernelINS_22Kernel_traits_finalizeILj5120Ef13__nv_bfloat16fS2_fjLb0ELj1024ELj4ENS_18Kernel_traits_baseILj5120EfS2_fS2_fjLj1024EEEEELb0ELb0EEEvNS_9BwdParamsE)
        /*2060*/ 	.word	0x00000000


	//----- nvinfo : EIATTR_MIN_STACK_SIZE
	.align		4
.L_1381:
        /*2064*/ 	.byte	0x04, 0x12
        /*2066*/ 	.short	(.L_1383 - .L_1382)
	.align		4
.L_1382:
        /*2068*/ 	.word	index@(_ZN10layer_norm13ln_bwd_kernelINS_13Kernel_traitsIf13__nv_bfloat16fS2_fjLj5120ELj1ELj1ELj4ELj16ENS_18Kernel_traits_baseILj5120EfS2_fS2_fjLj128EEEEELb1ELb0ELb1ELb0EEEvNS_9BwdParamsE)
        /*206c*/ 	.word	0x00000090


	//----- nvinfo : EIATTR_MIN_STACK_SIZE
	.align		4
.L_1383:
        /*2070*/ 	.byte	0x04, 0x12
        /*2072*/ 	.short	(.L_1385 - .L_1384)
	.align		4
.L_1384:
        /*2074*/ 	.word	index@(_ZN10layer_norm22ln_bwd_finalize_kernelINS_22Kernel_traits_finalizeILj5120Ef13__nv_bfloat16fS2_fjLb0ELj1024ELj4ENS_18Kernel_traits_baseILj5120EfS2_fS2_fjLj1024EEEEELb0ELb1EEEvNS_9BwdParamsE)
        /*2078*/ 	.word	0x00000000


	//----- nvinfo : EIATTR_MIN_STACK_SIZE
	.align		4
.L_1385:
        /*207c*/ 	.byte	0x04, 0x12
        /*207e*/ 	.short	(.L_1387 - .L_1386)
	.align		4
.L_1386:
        /*2080*/ 	.word	index@(_ZN10layer_norm13ln_bwd_kernelINS_13Kernel_traitsIf13__nv_bfloat16fS2_fjLj5120ELj1ELj1ELj4ELj16ENS_18Kernel_traits_baseILj5120EfS2_fS2_fjLj128EEEEELb1ELb0ELb1ELb1EEEvNS_9BwdParamsE)
        /*2084*/ 	.word	0x000000c0


	//----- nvinfo : EIATTR_MIN_STACK_SIZE
	.align		4
.L_1387:
        /*2088*/ 	.byte	0x04, 0x12
        /*208a*/ 	.short	(.L_1389 - .L_1388)
	.align		4
.L_1388:
        /*208c*/ 	.word	index@(_ZN10layer_norm13ln_bwd_kernelINS_13Kernel_traitsIf13__nv_bfloat16fS2_fjLj5120ELj1ELj1ELj4ELj16ENS_18Kernel_traits_baseILj5120EfS2_fS2_fjLj128EEEEELb1ELb1ELb0ELb0EEEvNS_9BwdParamsE)
        /*2090*/ 	.word	0x000001b8


	//----- nvinfo : EIATTR_MIN_STACK_SIZE
	.align		4
.L_1389:
        /*2094*/ 	.byte	0x04, 0x12
        /*2096*/ 	.short	(.L_1391 - .L_1390)
	.align		4
.L_1390:
        /*2098*/ 	.word	index@(_ZN10layer_norm13ln_bwd_kernelINS_13Kernel_traitsIf13__nv_bfloat16fS2_fjLj5120ELj1ELj1ELj4ELj16ENS_18Kernel_traits_baseILj5120EfS2_fS2_fjLj128EEEEELb1ELb1ELb0ELb1EEEvNS_9BwdParamsE)
        /*209c*/ 	.word	0x00000348


	//----- nvinfo : EIATTR_MIN_STACK_SIZE
	.align		4
.L_1391:
        /*20a0*/ 	.byte	0x04, 0x12
        /*20a2*/ 	.short	(.L_1393 - .L_1392)
	.align		4
.L_1392:
        /*20a4*/ 	.word	index@(_ZN10layer_norm22ln_bwd_finalize_kernelINS_22Kernel_traits_finalizeILj5120Ef13__nv_bfloat16fS2_fjLb1ELj1024ELj4ENS_18Kernel_traits_baseILj5120EfS2_fS2_fjLj1024EEEEELb1ELb0EEEvNS_9BwdParamsE)
        /*20a8*/ 	.word	0x00000000


	//----- nvinfo : EIATTR_MIN_STACK_SIZE
	.align		4
.L_1393:
        /*20ac*/ 	.byte	0x04, 0x12
        /*20ae*/ 	.short	(.L_1395 - .L_1394)
	.align		4
.L_1394:
        /*20b0*/ 	.word	index@(_ZN10layer_norm13ln_bwd_kernelINS_13Kernel_traitsIf13__nv_bfloat16fS2_fjLj5120ELj1ELj1ELj4ELj16ENS_18Kernel_traits_baseILj5120EfS2_fS2_fjLj128EEEEELb1ELb1ELb1ELb0EEEvNS_9BwdParamsE)
        /*20b4*/ 	.word	0x00000600


	//----- nvinfo : EIATTR_MIN_STACK_SIZE
	.align		4
.L_1395:
        /*20b8*/ 	.byte	0x04, 0x12
        /*20ba*/ 	.short	(.L_1397 - .L_1396)
	.align		4
.L_1396:
        /*20bc*/ 	.word	index@(_ZN10layer_norm22ln_bwd_finalize_kernelINS_22Kernel_traits_finalizeILj5120Ef13__nv_bfloat16fS2_fjLb1ELj1024ELj4ENS_18Kernel_traits_baseILj5120EfS2_fS2_fjLj1024EEEEELb1ELb1EEEvNS_9BwdParamsE)
        /*20c0*/ 	.word	0x00000000


	//----- nvinfo : EIATTR_MIN_STACK_SIZE
	.align		4
.L_1397:
        /*20c4*/ 	.byte	0x04, 0x12
        /*20c6*/ 	.short	(.L_1399 - .L_1398)
	.align		4
.L_1398:
        /*20c8*/ 	.word	index@(_ZN10layer_norm13ln_bwd_kernelINS_13Kernel_traitsIf13__nv_bfloat16fS2_fjLj5120ELj1ELj1ELj4ELj16ENS_18Kernel_traits_baseILj5120EfS2_fS2_fjLj128EEEEELb1ELb1ELb1ELb1EEEvNS_9BwdParamsE)
        /*20cc*/ 	.word	0x00000260


	//----- nvinfo : EIATTR_MIN_STACK_SIZE
	.align		4
.L_1399:
        /*20d0*/ 	.byte	0x04, 0x12
        /*20d2*/ 	.short	(.L_1401 - .L_1400)
	.align		4
.L_1400:
        /*20d4*/ 	.word	index@(_ZN10layer_norm13ln_bwd_kernelINS_13Kernel_traitsIf6__halfS2_S2_fjLj5120ELj1ELj1ELj4ELj16ENS_18Kernel_traits_baseILj5120EfS2_S2_S2_fjLj128EEEEELb0ELb0ELb0ELb0EEEvNS_9BwdParamsE)
        /*20d8*/ 	.word	0x00000000


	//----- nvinfo : EIATTR_MIN_STACK_SIZE
	.align		4
.L_1401:
        /*20dc*/ 	.byte	0x04, 0x12
        /*20de*/ 	.short	(.L_1403 - .L_1402)
	.align		4
.L_1402:
        /*20e0*/ 	.word	index@(_ZN10layer_norm13ln_bwd_kernelINS_13Kernel_traitsIf6__halfS2_S2_fjLj5120ELj1ELj1ELj4ELj16ENS_18Kernel_traits_baseILj5120EfS2_S2_S2_fjLj128EEEEELb0ELb0ELb0ELb1EEEvNS_9BwdParamsE)
        /*20e4*/ 	.word	0x00000000


	//----- nvinfo : EIATTR_MIN_STACK_SIZE
	.align		4
.L_1403:
        /*20e8*/ 	.byte	0x04, 0x12
        /*20ea*/ 	.short	(.L_1405 - .L_1404)
	.align		4
.L_1404:
        /*20ec*/ 	.word	index@(_ZN10layer_norm13ln_bwd_kernelINS_13Kernel_traitsIf6__halfS2_S2_fjLj5120ELj1ELj1ELj4ELj16ENS_18Kernel_traits_baseILj5120EfS2_S2_S2_fjLj128EEEEELb0ELb0ELb1ELb0EEEvNS_9BwdParamsE)
        /*20f0*/ 	.word	0x00000000


	//----- nvinfo : EIATTR_MIN_STACK_SIZE
	.align		4
.L_1405:
        /*20f4*/ 	.byte	0x04, 0x12
        /*20f6*/ 	.short	(.L_1407 - .L_1406)
	.align		4
.L_1406:
        /*20f8*/ 	.word	index@(_ZN10layer_norm13ln_bwd_kernelINS_13Kernel_traitsIf6__halfS2_S2_fjLj5120ELj1ELj1ELj4ELj16ENS_18Kernel_traits_baseILj5120EfS2_S2_S2_fjLj128EEEEELb0ELb0ELb1ELb1EEEvNS_9BwdParamsE)
        /*20fc*/ 	.word	0x00000000


	//----- nvinfo : EIATTR_MIN_STACK_SIZE
	.align		4
.L_1407:
        /*2100*/ 	.byte	0x04, 0x12
        /*2102*/ 	.short	(.L_1409 - .L_1408)
	.align		4
.L_1408:
        /*2104*/ 	.word	index@(_ZN10layer_norm13ln_bwd_kernelINS_13Kernel_traitsIf6__halfS2_S2_fjLj5120ELj1ELj1ELj4ELj16ENS_18Kernel_traits_baseILj5120EfS2_S2_S2_fjLj128EEEEELb0ELb1ELb0ELb0EEEvNS_9BwdParamsE)
        /*2108*/ 	.word	0x00000120


	//----- nvinfo : EIATTR_MIN_STACK_SIZE
	.align		4
.L_1409:
        /*210c*/ 	.byte	0x04, 0x12
        /*210e*/ 	.short	(.L_1411 - .L_1410)
	.align		4
.L_1410:
        /*2110*/ 	.word	index@(_ZN10layer_norm13ln_bwd_kernelINS_13Kernel_traitsIf6__halfS2_S2_fjLj5120ELj1ELj1ELj4ELj16ENS_18Kernel_traits_baseILj5120EfS2_S2_S2_fjLj128EEEEELb0ELb1ELb0ELb1EEEvNS_9BwdParamsE)
        /*2114*/ 	.word	0x00000120


	//----- nvinfo : EIATTR_MIN_STACK_SIZE
	.align		4
.L_1411:
        /*2118*/ 	.byte	0x04, 0x12
        /*211a*/ 	.short	(.L_1413 - .L_1412)
	.align		4
.L_1412:
        /*211c*/ 	.word	index@(_ZN10layer_norm13ln_bwd_kernelINS_13Kernel_traitsIf6__halfS2_S2_fjLj5120ELj1ELj1ELj4ELj16ENS_18Kernel_traits_baseILj5120EfS2_S2_S2_fjLj128EEEEELb0ELb1ELb1ELb0EEEvNS_9BwdParamsE)
        /*2120*/ 	.word	0x00000150


	//----- nvinfo : EIATTR_MIN_STACK_SIZE
	.align		4
.L_1413:
        /*2124*/ 	.byte	0x04, 0x12
        /*2126*/ 	.short	(.L_1415 - .L_1414)
	.align		4
.L_1414:
        /*2128*/ 	.word	index@(_ZN10layer_norm13ln_bwd_kernelINS_13Kernel_traitsIf6__halfS2_S2_fjLj5120ELj1ELj1ELj4ELj16ENS_18Kernel_traits_baseILj5120EfS2_S2_S2_fjLj128EEEEELb0ELb1ELb1ELb1EEEvNS_9BwdParamsE)
        /*212c*/ 	.word	0x00000140


	//----- nvinfo : EIATTR_MIN_STACK_SIZE
	.align		4
.L_1415:
        /*2130*/ 	.byte	0x04, 0x12
        /*2132*/ 	.short	(.L_1417 - .L_1416)
	.align		4
.L_1416:
        /*2134*/ 	.word	index@(_ZN10layer_norm13ln_bwd_kernelINS_13Kernel_traitsIf6__halfS2_S2_fjLj5120ELj1ELj1ELj4ELj16ENS_18Kernel_traits_baseILj5120EfS2_S2_S2_fjLj128EEEEELb1ELb0ELb0ELb0EEEvNS_9BwdParamsE)
        /*2138*/ 	.word	0x00000000


	//----- nvinfo : EIATTR_MIN_STACK_SIZE
	.align		4
.L_1417:
        /*213c*/ 	.byte	0x04, 0x12
        /*213e*/ 	.short	(.L_1419 - .L_1418)
	.align		4
.L_1418:
        /*2140*/ 	.word	index@(_ZN10layer_norm13ln_bwd_kernelINS_13Kernel_traitsIf6__halfS2_S2_fjLj5120ELj1ELj1ELj4ELj16ENS_18Kernel_traits_baseILj5120EfS2_S2_S2_fjLj128EEEEELb1ELb0ELb0ELb1EEEvNS_9BwdParamsE)
        /*2144*/ 	.word	0x00000000


	//----- nvinfo : EIATTR_MIN_STACK_SIZE
	.align		4
.L_1419:
        /*2148*/ 	.byte	0x04, 0x12
        /*214a*/ 	.short	(.L_1421 - .L_1420)
	.align		4
.L_1420:
        /*214c*/ 	.word	index@(_ZN10layer_norm22ln_bwd_finalize_kernelINS_22Kernel_traits_finalizeILj5120Ef6__halfS2_S2_fjLb0ELj1024ELj4ENS_18Kernel_traits_baseILj5120EfS2_S2_S2_fjLj1024EEEEELb0ELb0EEEvNS_9BwdParamsE)
        /*2150*/ 	.word	0x00000000


	//----- nvinfo : EIATTR_MIN_STACK_SIZE
	.align		4
.L_1421:
        /*2154*/ 	.byte	0x04, 0x12
        /*2156*/ 	.short	(.L_1423 - .L_1422)
	.align		4
.L_1422:
        /*2158*/ 	.word	index@(_ZN10layer_norm13ln_bwd_kernelINS_13Kernel_traitsIf6__halfS2_S2_fjLj5120ELj1ELj1ELj4ELj16ENS_18Kernel_traits_baseILj5120EfS2_S2_S2_fjLj128EEEEELb1ELb0ELb1ELb0EEEvNS_9BwdParamsE)
        /*215c*/ 	.word	0x00000020


	//----- nvinfo : EIATTR_MIN_STACK_SIZE
	.align		4
.L_1423:
        /*2160*/ 	.byte	0x04, 0x12
        /*2162*/ 	.short	(.L_1425 - .L_1424)
	.align		4
.L_1424:
        /*2164*/ 	.word	index@(_ZN10layer_norm22ln_bwd_finalize_kernelINS_22Kernel_traits_finalizeILj5120Ef6__halfS2_S2_fjLb0ELj1024ELj4ENS_18Kernel_traits_baseILj5120EfS2_S2_S2_fjLj1024EEEEELb0ELb1EEEvNS_9BwdParamsE)
        /*2168*/ 	.word	0x00000000


	//----- nvinfo : EIATTR_MIN_STACK_SIZE
	.align		4
.L_1425:
        /*216c*/ 	.byte	0x04, 0x12
        /*216e*/ 	.short	(.L_1427 - .L_1426)
	.align		4
.L_1426:
        /*2170*/ 	.word	index@(_ZN10layer_norm13ln_bwd_kernelINS_13Kernel_traitsIf6__halfS2_S2_fjLj5120ELj1ELj1ELj4ELj16ENS_18Kernel_traits_baseILj5120EfS2_S2_S2_fjLj128EEEEELb1ELb0ELb1ELb1EEEvNS_9BwdParamsE)
        /*2174*/ 	.word	0x00000020


	//----- nvinfo : EIATTR_MIN_STACK_SIZE
	.align		4
.L_1427:
        /*2178*/ 	.byte	0x04, 0x12
        /*217a*/ 	.short	(.L_1429 - .L_1428)
	.align		4
.L_1428:
        /*217c*/ 	.word	index@(_ZN10layer_norm13ln_bwd_kernelINS_13Kernel_traitsIf6__halfS2_S2_fjLj5120ELj1ELj1ELj4ELj16ENS_18Kernel_traits_baseILj5120EfS2_S2_S2_fjLj128EEEEELb1ELb1ELb0ELb0EEEvNS_9BwdParamsE)
        /*2180*/ 	.word	0x00000158


	//----- nvinfo : EIATTR_MIN_STACK_SIZE
	.align		4
.L_1429:
        /*2184*/ 	.byte	0x04, 0x12
        /*2186*/ 	.short	(.L_1431 - .L_1430)
	.align		4
.L_1430:
        /*2188*/ 	.word	index@(_ZN10layer_norm13ln_bwd_kernelINS_13Kernel_traitsIf6__halfS2_S2_fjLj5120ELj1ELj1ELj4ELj16ENS_18Kernel_traits_baseILj5120EfS2_S2_S2_fjLj128EEEEELb1ELb1ELb0ELb1EEEvNS_9BwdParamsE)
        /*218c*/ 	.word	0x00000140


	//----- nvinfo : EIATTR_MIN_STACK_SIZE
	.align		4
.L_1431:
        /*2190*/ 	.byte	0x04, 0x12
        /*2192*/ 	.short	(.L_1433 - .L_1432)
	.align		4
.L_1432:
        /*2194*/ 	.word	index@(_ZN10layer_norm22ln_bwd_finalize_kernelINS_22Kernel_traits_finalizeILj5120Ef6__halfS2_S2_fjLb1ELj1024ELj4ENS_18Kernel_traits_baseILj5120EfS2_S2_S2_fjLj1024EEEEELb1ELb0EEEvNS_9BwdParamsE)
        /*2198*/ 	.word	0x00000000


	//----- nvinfo : EIATTR_MIN_STACK_SIZE
	.align		4
.L_1433:
        /*219c*/ 	.byte	0x04, 0x12
        /*219e*/ 	.short	(.L_1435 - .L_1434)
	.align		4
.L_1434:
        /*21a0*/ 	.word	index@(_ZN10layer_norm13ln_bwd_kernelINS_13Kernel_traitsIf6__halfS2_S2_fjLj5120ELj1ELj1ELj4ELj16ENS_18Kernel_traits_baseILj5120EfS2_S2_S2_fjLj128EEEEELb1ELb1ELb1ELb0EEEvNS_9BwdParamsE)
        /*21a4*/ 	.word	0x00000180


	//----- nvinfo : EIATTR_MIN_STACK_SIZE
	.align		4
.L_1435:
        /*21a8*/ 	.byte	0x04, 0x12
        /*21aa*/ 	.short	(.L_1437 - .L_1436)
	.align		4
.L_1436:
        /*21ac*/ 	.word	index@(_ZN10layer_norm22ln_bwd_finalize_kernelINS_22Kernel_traits_finalizeILj5120Ef6__halfS2_S2_fjLb1ELj1024ELj4ENS_18Kernel_traits_baseILj5120EfS2_S2_S2_fjLj1024EEEEELb1ELb1EEEvNS_9BwdParamsE)
        /*21b0*/ 	.word	0x00000000


	//----- nvinfo : EIATTR_MIN_STACK_SIZE
	.align		4
.L_1437:
        /*21b4*/ 	.byte	0x04, 0x12
        /*21b6*/ 	.short	(.L_1439 - .L_1438)
	.align		4
.L_1438:
        /*21b8*/ 	.word	index@(_ZN10layer_norm13ln_bwd_kernelINS_13Kernel_traitsIf6__halfS2_S2_fjLj5120ELj1ELj1ELj4ELj16ENS_18Kernel_traits_baseILj5120EfS2_S2_S2_fjLj128EEEEELb1ELb1ELb1ELb1EEEvNS_9BwdParamsE)
        /*21bc*/ 	.word	0x00000188


	//----- nvinfo : EIATTR_MIN_STACK_SIZE
	.align		4
.L_1439:
        /*21c0*/ 	.byte	0x04, 0x12
        /*21c2*/ 	.short	(.L_1441 - .L_1440)
	.align		4
.L_1440:
        /*21c4*/ 	.word	index@(_ZN10layer_norm13ln_bwd_kernelINS_13Kernel_traitsI6__halfS2_fS2_fjLj5120ELj1ELj1ELj4ELj16ENS_18Kernel_traits_baseILj5120ES2_S2_fS2_fjLj128EEEEELb0ELb0ELb0ELb0EEEvNS_9BwdParamsE)
        /*21c8*/ 	.word	0x00000048


	//----- nvinfo : EIATTR_MIN_STACK_SIZE
	.align		4
.L_1441:
        /*21cc*/ 	.byte	0x04, 0x12
        /*21ce*/ 	.short	(.L_1443 - .L_1442)
	.align		4
.L_1442:
        /*21d0*/ 	.word	index@(_ZN10layer_norm13ln_bwd_kernelINS_13Kernel_traitsI6__halfS2_fS2_fjLj5120ELj1ELj1ELj4ELj16ENS_18Kernel_traits_baseILj5120ES2_S2_fS2_fjLj128EEEEELb0ELb0ELb0ELb1EEEvNS_9BwdParamsE)
        /*21d4*/ 	.word	0x00000038


	//----- nvinfo : EIATTR_MIN_STACK_SIZE
	.align		4
.L_1443:
        /*21d8*/ 	.byte	0x04, 0x12
        /*21da*/ 	.short	(.L_1445 - .L_1444)
	.align		4
.L_1444:
        /*21dc*/ 	.word	index@(_ZN10layer_norm13ln_bwd_kernelINS_13Kernel_traitsI6__halfS2_fS2_fjLj5120ELj1ELj1ELj4ELj16ENS_18Kernel_traits_baseILj5120ES2_S2_fS2_fjLj128EEEEELb0ELb0ELb1ELb0EEEvNS_9BwdParamsE)
        /*21e0*/ 	.word	0x00000060


	//----- nvinfo : EIATTR_MIN_STACK_SIZE
	.align		4
.L_1445:
        /*21e4*/ 	.byte	0x04, 0x12
        /*21e6*/ 	.short	(.L_1447 - .L_1446)
	.align		4
.L_1446:
        /*21e8*/ 	.word	index@(_ZN10layer_norm13ln_bwd_kernelINS_13Kernel_traitsI6__halfS2_fS2_fjLj5120ELj1ELj1ELj4ELj16ENS_18Kernel_traits_baseILj5120ES2_S2_fS2_fjLj128EEEEELb0ELb0ELb1ELb1EEEvNS_9BwdParamsE)
        /*21ec*/ 	.word	0x00000078


	//----- nvinfo : EIATTR_MIN_STACK_SIZE
	.align		4
.L_1447:
        /*21f0*/ 	.byte	0x04, 0x12
        /*21f2*/ 	.short	(.L_1449 - .L_1448)
	.align		4
.L_1448:
        /*21f4*/ 	.word	index@(_ZN10layer_norm13ln_bwd_kernelINS_13Kernel_traitsI6__halfS2_fS2_fjLj5120ELj1ELj1ELj4ELj16ENS_18Kernel_traits_baseILj5120ES2_S2_fS2_fjLj128EEEEELb0ELb1ELb0ELb0EEEvNS_9BwdParamsE)
        /*21f8*/ 	.word	0x00000588


	//----- nvinfo : EIATTR_MIN_STACK_SIZE
	.align		4
.L_1449:
        /*21fc*/ 	.byte	0x04, 0x12
        /*21fe*/ 	.short	(.L_1451 - .L_1450)
	.align		4
.L_1450:
        /*2200*/ 	.word	index@(_ZN10layer_norm13ln_bwd_kernelINS_13Kernel_traitsI6__halfS2_fS2_fjLj5120ELj1ELj1ELj4ELj16ENS_18Kernel_traits_baseILj5120ES2_S2_fS2_fjLj128EEEEELb0ELb1ELb0ELb1EEEvNS_9BwdParamsE)
        /*2204*/ 	.word	0x00000198


	//----- nvinfo : EIATTR_MIN_STACK_SIZE
	.align		4
.L_1451:
        /*2208*/ 	.byte	0x04, 0x12
        /*220a*/ 	.short	(.L_1453 - .L_1452)
	.align		4
.L_1452:
        /*220c*/ 	.word	index@(_ZN10layer_norm13ln_bwd_kernelINS_13Kernel_traitsI6__halfS2_fS2_fjLj5120ELj1ELj1ELj4ELj16ENS_18Kernel_traits_baseILj5120ES2_S2_fS2_fjLj128EEEEELb0ELb1ELb1ELb0EEEvNS_9BwdParamsE)
        /*2210*/ 	.word	0x000001c0


	//----- nvinfo : EIATTR_MIN_STACK_SIZE
	.align		4
.L_1453:
        /*2214*/ 	.byte	0x04, 0x12
        /*2216*/ 	.short	(.L_1455 - .L_1454)
	.align		4
.L_1454:
        /*2218*/ 	.word	index@(_ZN10layer_norm13ln_bwd_kernelINS_13Kernel_traitsI6__halfS2_fS2_fjLj5120ELj1ELj1ELj4ELj16ENS_18Kernel_traits_baseILj5120ES2_S2_fS2_fjLj128EEEEELb0ELb1ELb1ELb1EEEvNS_9BwdParamsE)
        /*221c*/ 	.word	0x00000220


	//----- nvinfo : EIATTR_MIN_STACK_SIZE
	.align		4
.L_1455:
        /*2220*/ 	.byte	0x04, 0x12
        /*2222*/ 	.short	(.L_1457 - .L_1456)
	.align		4
.L_1456:
        /*2224*/ 	.word	index@(_ZN10layer_norm13ln_bwd_kernelINS_13Kernel_traitsI6__halfS2_fS2_fjLj5120ELj1ELj1ELj4ELj16ENS_18Kernel_traits_baseILj5120ES2_S2_fS2_fjLj128EEEEELb1ELb0ELb0ELb0EEEvNS_9BwdParamsE)
        /*2228*/ 	.word	0x00000070


	//----- nvinfo : EIATTR_MIN_STACK_SIZE
	.align		4
.L_1457:
        /*222c*/ 	.byte	0x04, 0x12
        /*222e*/ 	.short	(.L_1459 - .L_1458)
	.align		4
.L_1458:
        /*2230*/ 	.word	index@(_ZN10layer_norm13ln_bwd_kernelINS_13Kernel_traitsI6__halfS2_fS2_fjLj5120ELj1ELj1ELj4ELj16ENS_18Kernel_traits_baseILj5120ES2_S2_fS2_fjLj128EEEEELb1ELb0ELb0ELb1EEEvNS_9BwdParamsE)
        /*2234*/ 	.word	0x00000068


	//----- nvinfo : EIATTR_MIN_STACK_SIZE
	.align		4
.L_1459:
        /*2238*/ 	.byte	0x04, 0x12
        /*223a*/ 	.short	(.L_1461 - .L_1460)
	.align		4
.L_1460:
        /*223c*/ 	.word	index@(_ZN10layer_norm22ln_bwd_finalize_kernelINS_22Kernel_traits_finalizeILj5120E6__halfS2_fS2_fjLb0ELj1024ELj4ENS_18Kernel_traits_baseILj5120ES2_S2_fS2_fjLj1024EEEEELb0ELb0EEEvNS_9BwdParamsE)
        /*2240*/ 	.word	0x00000000


	//----- nvinfo : EIATTR_MIN_STACK_SIZE
	.align		4
.L_1461:
        /*2244*/ 	.byte	0x04, 0x12
        /*2246*/ 	.short	(.L_1463 - .L_1462)
	.align		4
.L_1462:
        /*2248*/ 	.word	index@(_ZN10layer_norm13ln_bwd_kernelINS_13Kernel_traitsI6__halfS2_fS2_fjLj5120ELj1ELj1ELj4ELj16ENS_18Kernel_traits_baseILj5120ES2_S2_fS2_fjLj128EEEEELb1ELb0ELb1ELb0EEEvNS_9BwdParamsE)
        /*224c*/ 	.word	0x00000088


	//----- nvinfo : EIATTR_MIN_STACK_SIZE
	.align		4
.L_1463:
        /*2250*/ 	.byte	0x04, 0x12
        /*2252*/ 	.short	(.L_1465 - .L_1464)
	.align		4
.L_1464:
        /*2254*/ 	.word	index@(_ZN10layer_norm22ln_bwd_finalize_kernelINS_22Kernel_traits_finalizeILj5120E6__halfS2_fS2_fjLb0ELj1024ELj4ENS_18Kernel_traits_baseILj5120ES2_S2_fS2_fjLj1024EEEEELb0ELb1EEEvNS_9BwdParamsE)
        /*2258*/ 	.word	0x00000000


	//----- nvinfo : EIATTR_MIN_STACK_SIZE
	.align		4
.L_1465:
        /*225c*/ 	.byte	0x04, 0x12
        /*225e*/ 	.short	(.L_1467 - .L_1466)
	.align		4
.L_1466:
        /*2260*/ 	.word	index@(_ZN10layer_norm13ln_bwd_kernelINS_13Kernel_traitsI6__halfS2_fS2_fjLj5120ELj1ELj1ELj4ELj16ENS_18Kernel_traits_baseILj5120ES2_S2_fS2_fjLj128EEEEELb1ELb0ELb1ELb1EEEvNS_9BwdParamsE)
        /*2264*/ 	.word	0x00000080


	//----- nvinfo : EIATTR_MIN_STACK_SIZE
	.align		4
.L_1467:
        /*2268*/ 	.byte	0x04, 0x12
        /*226a*/ 	.short	(.L_1469 - .L_1468)
	.align		4
.L_1468:
        /*226c*/ 	.word	index@(_ZN10layer_norm13ln_bwd_kernelINS_13Kernel_traitsI6__halfS2_fS2_fjLj5120ELj1ELj1ELj4ELj16ENS_18Kernel_traits_baseILj5120ES2_S2_fS2_fjLj128EEEEELb1ELb1ELb0ELb0EEEvNS_9BwdParamsE)
        /*2270*/ 	.word	0x000001b8


	//----- nvinfo : EIATTR_MIN_STACK_SIZE
	.align		4
.L_1469:
        /*2274*/ 	.byte	0x04, 0x12
        /*2276*/ 	.short	(.L_1471 - .L_1470)
	.align		4
.L_1470:
        /*2278*/ 	.word	index@(_ZN10layer_norm13ln_bwd_kernelINS_13Kernel_traitsI6__halfS2_fS2_fjLj5120ELj1ELj1ELj4ELj16ENS_18Kernel_traits_baseILj5120ES2_S2_fS2_fjLj128EEEEELb1ELb1ELb0ELb1EEEvNS_9BwdParamsE)
        /*227c*/ 	.word	0x00000170


	//----- nvinfo : EIATTR_MIN_STACK_SIZE
	.align		4
.L_1471:
        /*2280*/ 	.byte	0x04, 0x12
        /*2282*/ 	.short	(.L_1473 - .L_1472)
	.align		4
.L_1472:
        /*2284*/ 	.word	index@(_ZN10layer_norm22ln_bwd_finalize_kernelINS_22Kernel_traits_finalizeILj5120E6__halfS2_fS2_fjLb1ELj1024ELj4ENS_18Kernel_traits_baseILj5120ES2_S2_fS2_fjLj1024EEEEELb1ELb0EEEvNS_9BwdParamsE)
        /*2288*/ 	.word	0x00000000


	//----- nvinfo : EIATTR_MIN_STACK_SIZE
	.align		4
.L_1473:
        /*228c*/ 	.byte	0x04, 0x12
        /*228e*/ 	.short	(.L_1475 - .L_1474)
	.align		4
.L_1474:
        /*2290*/ 	.word	index@(_ZN10layer_norm13ln_bwd_kernelINS_13Kernel_traitsI6__halfS2_fS2_fjLj5120ELj1ELj1ELj4ELj16ENS_18Kernel_traits_baseILj5120ES2_S2_fS2_fjLj128EEEEELb1ELb1ELb1ELb0EEEvNS_9BwdParamsE)
        /*2294*/ 	.word	0x000005d8


	//----- nvinfo : EIATTR_MIN_STACK_SIZE
	.align		4
.L_1475:
        /*2298*/ 	.byte	0x04, 0x12
        /*229a*/ 	.short	(.L_1477 - .L_1476)
	.align		4
.L_1476:
        /*229c*/ 	.word	index@(_ZN10layer_norm22ln_bwd_finalize_kernelINS_22Kernel_traits_finalizeILj5120E6__halfS2_fS2_fjLb1ELj1024ELj4ENS_18Kernel_traits_baseILj5120ES2_S2_fS2_fjLj1024EEEEELb1ELb1EEEvNS_9BwdParamsE)
        /*22a0*/ 	.word	0x00000000


	//----- nvinfo : EIATTR_MIN_STACK_SIZE
	.align		4
.L_1477:
        /*22a4*/ 	.byte	0x04, 0x12
        /*22a6*/ 	.short	(.L_1479 - .L_1478)
	.align		4
.L_1478:
        /*22a8*/ 	.word	index@(_ZN10layer_norm13ln_bwd_kernelINS_13Kernel_traitsI6__halfS2_fS2_fjLj5120ELj1ELj1ELj4ELj16ENS_18Kernel_traits_baseILj5120ES2_S2_fS2_fjLj128EEEEELb1ELb1ELb1ELb1EEEvNS_9BwdParamsE)
        /*22ac*/ 	.word	0x00000268


	//----- nvinfo : EIATTR_MIN_STACK_SIZE
	.align		4
.L_1479:
        /*22b0*/ 	.byte	0x04, 0x12
        /*22b2*/ 	.short	(.L_1481 - .L_1480)
	.align		4
.L_1480:
        /*22b4*/ 	.word	index@(_ZN10layer_norm13ln_bwd_kernelINS_13Kernel_traitsIf6__halffS2_fjLj5120ELj1ELj1ELj4ELj16ENS_18Kernel_traits_baseILj5120EfS2_fS2_fjLj128EEEEELb0ELb0ELb0ELb0EEEvNS_9BwdParamsE)
        /*22b8*/ 	.word	0x00000048


	//----- nvinfo : EIATTR_MIN_STACK_SIZE
	.align		4
.L_1481:
        /*22bc*/ 	.byte	0x04, 0x12
        /*22be*/ 	.short	(.L_1483 - .L_1482)
	.align		4
.L_1482:
        /*22c0*/ 	.word	index@(_ZN10layer_norm13ln_bwd_kernelINS_13Kernel_traitsIf6__halffS2_fjLj5120ELj1ELj1ELj4ELj16ENS_18Kernel_traits_baseILj5120EfS2_fS2_fjLj128EEEEELb0ELb0ELb0ELb1EEEvNS_9BwdParamsE)
        /*22c4*/ 	.word	0x00000040


	//----- nvinfo : EIATTR_MIN_STACK_SIZE
	.align		4
.L_1483:
        /*22c8*/ 	.byte	0x04, 0x12
        /*22ca*/ 	.short	(.L_1485 - .L_1484)
	.align		4
.L_1484:
        /*22cc*/ 	.word	index@(_ZN10layer_norm13ln_bwd_kernelINS_13Kernel_traitsIf6__halffS2_fjLj5120ELj1ELj1ELj4ELj16ENS_18Kernel_traits_baseILj5120EfS2_fS2_fjLj128EEEEELb0ELb0ELb1ELb0EEEvNS_9BwdParamsE)
        /*22d0*/ 	.word	0x00000070


	//----- nvinfo : EIATTR_MIN_STACK_SIZE
	.align		4
.L_1485:
        /*22d4*/ 	.byte	0x04, 0x12
        /*22d6*/ 	.short	(.L_1487 - .L_1486)
	.align		4
.L_1486:
        /*22d8*/ 	.word	index@(_ZN10layer_norm13ln_bwd_kernelINS_13Kernel_traitsIf6__halffS2_fjLj5120ELj1ELj1ELj4ELj16ENS_18Kernel_traits_baseILj5120EfS2_fS2_fjLj128EEEEELb0ELb0ELb1ELb1EEEvNS_9BwdParamsE)
        /*22dc*/ 	.word	0x00000068


	//----- nvinfo : EIATTR_MIN_STACK_SIZE
	.align		4
.L_1487:
        /*22e0*/ 	.byte	0x04, 0x12
        /*22e2*/ 	.short	(.L_1489 - .L_1488)
	.align		4
.L_1488:
        /*22e4*/ 	.word	index@(_ZN10layer_norm13ln_bwd_kernelINS_13Kernel_traitsIf6__halffS2_fjLj5120ELj1ELj1ELj4ELj16ENS_18Kernel_traits_baseILj5120EfS2_fS2_fjLj128EEEEELb0ELb1ELb0ELb0EEEvNS_9BwdParamsE)
        /*22e8*/ 	.word	0x000005c8


	//----- nvinfo : EIATTR_MIN_STACK_SIZE
	.align		4
.L_1489:
        /*22ec*/ 	.byte	0x04, 0x12
        /*22ee*/ 	.short	(.L_1491 - .L_1490)
	.align		4
.L_1490:
        /*22f0*/ 	.word	index@(_ZN10layer_norm13ln_bwd_kernelINS_13Kernel_traitsIf6__halffS2_fjLj5120ELj1ELj1ELj4ELj16ENS_18Kernel_traits_baseILj5120EfS2_fS2_fjLj128EEEEELb0ELb1ELb0ELb1EEEvNS_9BwdParamsE)
        /*22f4*/ 	.word	0x00000728


	//----- nvinfo : EIATTR_MIN_STACK_SIZE
	.align		4
.L_1491:
        /*22f8*/ 	.byte	0x04, 0x12
        /*22fa*/ 	.short	(.L_1493 - .L_1492)
	.align		4
.L_1492:
        /*22fc*/ 	.word	index@(_ZN10layer_norm13ln_bwd_kernelINS_13Kernel_traitsIf6__halffS2_fjLj5120ELj1ELj1ELj4ELj16ENS_18Kernel_traits_baseILj5120EfS2_fS2_fjLj128EEEEELb0ELb1ELb1ELb0EEEvNS_9BwdParamsE)
        /*2300*/ 	.word	0x000001c8


	//----- nvinfo : EIATTR_MIN_STACK_SIZE
	.align		4
.L_1493:
        /*2304*/ 	.byte	0x04, 0x12
        /*2306*/ 	.short	(.L_1495 - .L_1494)
	.align		4
.L_1494:
        /*2308*/ 	.word	index@(_ZN10layer_norm13ln_bwd_kernelINS_13Kernel_traitsIf6__halffS2_fjLj5120ELj1ELj1ELj4ELj16ENS_18Kernel_traits_baseILj5120EfS2_fS2_fjLj128EEEEELb0ELb1ELb1ELb1EEEvNS_9BwdParamsE)
        /*230c*/ 	.word	0x00000218


	//----- nvinfo : EIATTR_MIN_STACK_SIZE
	.align		4
.L_1495:
        /*2310*/ 	.byte	0x04, 0x12
        /*2312*/ 	.short	(.L_1497 - .L_1496)
	.align		4
.L_1496:
        /*2314*/ 	.word	index@(_ZN10layer_norm13ln_bwd_kernelINS_13Kernel_traitsIf6__halffS2_fjLj5120ELj1ELj1ELj4ELj16ENS_18Kernel_traits_baseILj5120EfS2_fS2_fjLj128EEEEELb1ELb0ELb0ELb0EEEvNS_9BwdParamsE)
        /*2318*/ 	.word	0x00000070


	//----- nvinfo : EIATTR_MIN_STACK_SIZE
	.align		4
.L_1497:
        /*231c*/ 	.byte	0x04, 0x12
        /*231e*/ 	.short	(.L_1499 - .L_1498)
	.align		4
.L_1498:
        /*2320*/ 	.word	index@(_ZN10layer_norm13ln_bwd_kernelINS_13Kernel_traitsIf6__halffS2_fjLj5120ELj1ELj1ELj4ELj16ENS_18Kernel_traits_baseILj5120EfS2_fS2_fjLj128EEEEELb1ELb0ELb0ELb1EEEvNS_9BwdParamsE)
        /*2324*/ 	.word	0x00000060


	//----- nvinfo : EIATTR_MIN_STACK_SIZE
	.align		4
.L_1499:
        /*2328*/ 	.byte	0x04, 0x12
        /*232a*/ 	.short	(.L_1501 - .L_1500)
	.align		4
.L_1500:
        /*232c*/ 	.word	index@(_ZN10layer_norm22ln_bwd_finalize_kernelINS_22Kernel_traits_finalizeILj5120Ef6__halffS2_fjLb0ELj1024ELj4ENS_18Kernel_traits_baseILj5120EfS2_fS2_fjLj1024EEEEELb0ELb0EEEvNS_9BwdParamsE)
        /*2330*/ 	.word	0x00000000


	//----- nvinfo : EIATTR_MIN_STACK_SIZE
	.align		4
.L_1501:
        /*2334*/ 	.byte	0x04, 0x12
        /*2336*/ 	.short	(.L_1503 - .L_1502)
	.align		4
.L_1502:
        /*2338*/ 	.word	index@(_ZN10layer_norm13ln_bwd_kernelINS_13Kernel_traitsIf6__halffS2_fjLj5120ELj1ELj1ELj4ELj16ENS_18Kernel_traits_baseILj5120EfS2_fS2_fjLj128EEEEELb1ELb0ELb1ELb0EEEvNS_9BwdParamsE)
        /*233c*/ 	.word	0x00000090


	//----- nvinfo : EIATTR_MIN_STACK_SIZE
	.align		4
.L_1503:
        /*2340*/ 	.byte	0x04, 0x12
        /*2342*/ 	.short	(.L_1505 - .L_1504)
	.align		4
.L_1504:
        /*2344*/ 	.word	index@(_ZN10layer_norm22ln_bwd_finalize_kernelINS_22Kernel_traits_finalizeILj5120Ef6__halffS2_fjLb0ELj1024ELj4ENS_18Kernel_traits_baseILj5120EfS2_fS2_fjLj1024EEEEELb0ELb1EEEvNS_9BwdParamsE)
        /*2348*/ 	.word	0x00000000


	//----- nvinfo : EIATTR_MIN_STACK_SIZE
	.align		4
.L_1505:
        /*234c*/ 	.byte	0x04, 0x12
        /*234e*/ 	.short	(.L_1507 - .L_1506)
	.align		4
.L_1506:
        /*2350*/ 	.word	index@(_ZN10layer_norm13ln_bwd_kernelINS_13Kernel_traitsIf6__halffS2_fjLj5120ELj1ELj1ELj4ELj16ENS_18Kernel_traits_baseILj5120EfS2_fS2_fjLj128EEEEELb1ELb0ELb1ELb1EEEvNS_9BwdParamsE)
        /*2354*/ 	.word	0x000000c0


	//----- nvinfo : EIATTR_MIN_STACK_SIZE
	.align		4
.L_1507:
        /*2358*/ 	.byte	0x04, 0x12
        /*235a*/ 	.short	(.L_1509 - .L_1508)
	.align		4
.L_1508:
        /*235c*/ 	.word	index@(_ZN10layer_norm13ln_bwd_kernelINS_13Kernel_traitsIf6__halffS2_fjLj5120ELj1ELj1ELj4ELj16ENS_18Kernel_traits_baseILj5120EfS2_fS2_fjLj128EEEEELb1ELb1ELb0ELb0EEEvNS_9BwdParamsE)
        /*2360*/ 	.word	0x000001b8


	//----- nvinfo : EIATTR_MIN_STACK_SIZE
	.align		4
.L_1509:
        /*2364*/ 	.byte	0x04, 0x12
        /*2366*/ 	.short	(.L_1511 - .L_1510)
	.align		4
.L_1510:
        /*2368*/ 	.word	index@(_ZN10layer_norm13ln_bwd_kernelINS_13Kernel_traitsIf6__halffS2_fjLj5120ELj1ELj1ELj4ELj16ENS_18Kernel_traits_baseILj5120EfS2_fS2_fjLj128EEEEELb1ELb1ELb0ELb1EEEvNS_9BwdParamsE)
        /*236c*/ 	.word	0x00000348


	//----- nvinfo : EIATTR_MIN_STACK_SIZE
	.align		4
.L_1511:
        /*2370*/ 	.byte	0x04, 0x12
        /*2372*/ 	.short	(.L_1513 - .L_1512)
	.align		4
.L_1512:
        /*2374*/ 	.word	index@(_ZN10layer_norm22ln_bwd_finalize_kernelINS_22Kernel_traits_finalizeILj5120Ef6__halffS2_fjLb1ELj1024ELj4ENS_18Kernel_traits_baseILj5120EfS2_fS2_fjLj1024EEEEELb1ELb0EEEvNS_9BwdParamsE)
        /*2378*/ 	.word	0x00000000


	//----- nvinfo : EIATTR_MIN_STACK_SIZE
	.align		4
.L_1513:
        /*237c*/ 	.byte	0x04, 0x12
        /*237e*/ 	.short	(.L_1515 - .L_1514)
	.align		4
.L_1514:
        /*2380*/ 	.word	index@(_ZN10layer_norm13ln_bwd_kernelINS_13Kernel_traitsIf6__halffS2_fjLj5120ELj1ELj1ELj4ELj16ENS_18Kernel_traits_baseILj5120EfS2_fS2_fjLj128EEEEELb1ELb1ELb1ELb0EEEvNS_9BwdParamsE)
        /*2384*/ 	.word	0x00000600


	//----- nvinfo : EIATTR_MIN_STACK_SIZE
	.align		4
.L_1515:
        /*2388*/ 	.byte	0x04, 0x12
        /*238a*/ 	.short	(.L_1517 - .L_1516)
	.align		4
.L_1516:
        /*238c*/ 	.word	index@(_ZN10layer_norm22ln_bwd_finalize_kernelINS_22Kernel_traits_finalizeILj5120Ef6__halffS2_fjLb1ELj1024ELj4ENS_18Kernel_traits_baseILj5120EfS2_fS2_fjLj1024EEEEELb1ELb1EEEvNS_9BwdParamsE)
        /*2390*/ 	.word	0x00000000


	//----- nvinfo : EIATTR_MIN_STACK_SIZE
	.align		4
.L_1517:
        /*2394*/ 	.byte	0x04, 0x12
        /*2396*/ 	.short	(.L_1519 - .L_1518)
	.align		4
.L_1518:
        /*2398*/ 	.word	index@(_ZN10layer_norm13ln_bwd_kernelINS_13Kernel_traitsIf6__halffS2_fjLj5120ELj1ELj1ELj4ELj16ENS_18Kernel_traits_baseILj5120EfS2_fS2_fjLj128EEEEELb1ELb1ELb1ELb1EEEvNS_9BwdParamsE)
        /*239c*/ 	.word	0x00000260


	//----- nvinfo : EIATTR_MIN_STACK_SIZE
	.align		4
.L_1519:
        /*23a0*/ 	.byte	0x04, 0x12
        /*23a2*/ 	.short	(.L_1521 - .L_1520)
	.align		4
.L_1520:
        /*23a4*/ 	.word	index@(_ZN10layer_norm13ln_bwd_kernelINS_13Kernel_traitsI6__halfffffjLj5120ELj1ELj1ELj4ELj16ENS_18Kernel_traits_baseILj5120ES2_ffffjLj128EEEEELb0ELb0ELb0ELb0EEEvNS_9BwdParamsE)
        /*23a8*/ 	.word	0x00000028


	//----- nvinfo : EIATTR_MIN_STACK_SIZE
	.align		4
.L_1521:
        /*23ac*/ 	.byte	0x04, 0x12
        /*23ae*/ 	.short	(.L_1523 - .L_1522)
	.align		4
.L_1522:
        /*23b0*/ 	.word	index@(_ZN10layer_norm13ln_bwd_kernelINS_13Kernel_traitsI6__halfffffjLj5120ELj1ELj1ELj4ELj16ENS_18Kernel_traits_baseILj5120ES2_ffffjLj128EEEEELb0ELb0ELb0ELb1EEEvNS_9BwdParamsE)
        /*23b4*/ 	.word	0x00000078


	//----- nvinfo : EIATTR_MIN_STACK_SIZE
	.align		4
.L_1523:
        /*23b8*/ 	.byte	0x04, 0x12
        /*23ba*/ 	.short	(.L_1525 - .L_1524)
	.align		4
.L_1524:
        /*23bc*/ 	.word	index@(_ZN10layer_norm13ln_bwd_kernelINS_13Kernel_traitsI6__halfffffjLj5120ELj1ELj1ELj4ELj16ENS_18Kernel_traits_baseILj5120ES2_ffffjLj128EEEEELb0ELb0ELb1ELb0EEEvNS_9BwdParamsE)
        /*23c0*/ 	.word	0x00000040


	//----- nvinfo : EIATTR_MIN_STACK_SIZE
	.align		4
.L_1525:
        /*23c4*/ 	.byte	0x04, 0x12
        /*23c6*/ 	.short	(.L_1527 - .L_1526)
	.align		4
.L_1526:
        /*23c8*/ 	.word	index@(_ZN10layer_norm13ln_bwd_kernelINS_13Kernel_traitsI6__halfffffjLj5120ELj1ELj1ELj4ELj16ENS_18Kernel_traits_baseILj5120ES2_ffffjLj128EEEEELb0ELb0ELb1ELb1EEEvNS_9BwdParamsE)
        /*23cc*/ 	.word	0x00000058


	//----- nvinfo : EIATTR_MIN_STACK_SIZE
	.align		4
.L_1527:
        /*23d0*/ 	.byte	0x04, 0x12
        /*23d2*/ 	.short	(.L_1529 - .L_1528)
	.align		4
.L_1528:
        /*23d4*/ 	.word	index@(_ZN10layer_norm13ln_bwd_kernelINS_13Kernel_traitsI6__halfffffjLj5120ELj1ELj1ELj4ELj16ENS_18Kernel_traits_baseILj5120ES2_ffffjLj128EEEEELb0ELb1ELb0ELb0EEEvNS_9BwdParamsE)
        /*23d8*/ 	.word	0x00000168


	//----- nvinfo : EIATTR_MIN_STACK_SIZE
	.align		4
.L_1529:
        /*23dc*/ 	.byte	0x04, 0x12
        /*23de*/ 	.short	(.L_1531 - .L_1530)
	.align		4
.L_1530:
        /*23e0*/ 	.word	index@(_ZN10layer_norm13ln_bwd_kernelINS_13Kernel_traitsI6__halfffffjLj5120ELj1ELj1ELj4ELj16ENS_18Kernel_traits_baseILj5120ES2_ffffjLj128EEEEELb0ELb1ELb0ELb1EEEvNS_9BwdParamsE)
        /*23e4*/ 	.word	0x000001e8


	//----- nvinfo : EIATTR_MIN_STACK_SIZE
	.align		4
.L_1531:
        /*23e8*/ 	.byte	0x04, 0x12
        /*23ea*/ 	.short	(.L_1533 - .L_1532)
	.align		4
.L_1532:
        /*23ec*/ 	.word	index@(_ZN10layer_norm13ln_bwd_kernelINS_13Kernel_traitsI6__halfffffjLj5120ELj1ELj1ELj4ELj16ENS_18Kernel_traits_baseILj5120ES2_ffffjLj128EEEEELb0ELb1ELb1ELb0EEEvNS_9BwdParamsE)
        /*23f0*/ 	.word	0x00000190


	//----- nvinfo : EIATTR_MIN_STACK_SIZE
	.align		4
.L_1533:
        /*23f4*/ 	.byte	0x04, 0x12
        /*23f6*/ 	.short	(.L_1535 - .L_1534)
	.align		4
.L_1534:
        /*23f8*/ 	.word	index@(_ZN10layer_norm13ln_bwd_kernelINS_13Kernel_traitsI6__halfffffjLj5120ELj1ELj1ELj4ELj16ENS_18Kernel_traits_baseILj5120ES2_ffffjLj128EEEEELb0ELb1ELb1ELb1EEEvNS_9BwdParamsE)
        /*23fc*/ 	.word	0x00000208


	//----- nvinfo : EIATTR_MIN_STACK_SIZE
	.align		4
.L_1535:
        /*2400*/ 	.byte	0x04, 0x12
        /*2402*/ 	.short	(.L_1537 - .L_1536)
	.align		4
.L_1536:
        /*2404*/ 	.word	index@(_ZN10layer_norm13ln_bwd_kernelINS_13Kernel_traitsI6__halfffffjLj5120ELj1ELj1ELj4ELj16ENS_18Kernel_traits_baseILj5120ES2_ffffjLj128EEEEELb1ELb0ELb0ELb0EEEvNS_9BwdParamsE)
        /*2408*/ 	.word	0x00000050


	//----- nvinfo : EIATTR_MIN_STACK_SIZE
	.align		4
.L_1537:
        /*240c*/ 	.byte	0x04, 0x12
        /*240e*/ 	.short	(.L_1539 - .L_1538)
	.align		4
.L_1538:
        /*2410*/ 	.word	index@(_ZN10layer_norm13ln_bwd_kernelINS_13Kernel_traitsI6__halfffffjLj5120ELj1ELj1ELj4ELj16ENS_18Kernel_traits_baseILj5120ES2_ffffjLj128EEEEELb1ELb0ELb0ELb1EEEvNS_9BwdParamsE)
        /*2414*/ 	.word	0x000000b8


	//----- nvinfo : EIATTR_MIN_STACK_SIZE
	.align		4
.L_1539:
        /*2418*/ 	.byte	0x04, 0x12
        /*241a*/ 	.short	(.L_1541 - .L_1540)
	.align		4
.L_1540:
        /*241c*/ 	.word	index@(_ZN10layer_norm22ln_bwd_finalize_kernelINS_22Kernel_traits_finalizeILj5120E6__halfffffjLb0ELj1024ELj4ENS_18Kernel_traits_baseILj5120ES2_ffffjLj1024EEEEELb0ELb0EEEvNS_9BwdParamsE)
        /*2420*/ 	.word	0x00000000


	//----- nvinfo : EIATTR_MIN_STACK_SIZE
	.align		4
.L_1541:
        /*2424*/ 	.byte	0x04, 0x12
        /*2426*/ 	.short	(.L_1543 - .L_1542)
	.align		4
.L_1542:
        /*2428*/ 	.word	index@(_ZN10layer_norm13ln_bwd_kernelINS_13Kernel_traitsI6__halfffffjLj5120ELj1ELj1ELj4ELj16ENS_18Kernel_traits_baseILj5120ES2_ffffjLj128EEEEELb1ELb0ELb1ELb0EEEvNS_9BwdParamsE)
        /*242c*/ 	.word	0x00000078


	//----- nvinfo : EIATTR_MIN_STACK_SIZE
	.align		4
.L_1543:
        /*2430*/ 	.byte	0x04, 0x12
        /*2432*/ 	.short	(.L_1545 - .L_1544)
	.align		4
.L_1544:
        /*2434*/ 	.word	index@(_ZN10layer_norm22ln_bwd_finalize_kernelINS_22Kernel_traits_finalizeILj5120E6__halfffffjLb0ELj1024ELj4ENS_18Kernel_traits_baseILj5120ES2_ffffjLj1024EEEEELb0ELb1EEEvNS_9BwdParamsE)
        /*2438*/ 	.word	0x00000000


	//----- nvinfo : EIATTR_MIN_STACK_SIZE
	.align		4
.L_1545:
        /*243c*/ 	.byte	0x04, 0x12
        /*243e*/ 	.short	(.L_1547 - .L_1546)
	.align		4
.L_1546:
        /*2440*/ 	.word	index@(_ZN10layer_norm13ln_bwd_kernelINS_13Kernel_traitsI6__halfffffjLj5120ELj1ELj1ELj4ELj16ENS_18Kernel_traits_baseILj5120ES2_ffffjLj128EEEEELb1ELb0ELb1ELb1EEEvNS_9BwdParamsE)
        /*2444*/ 	.word	0x00000070


	//----- nvinfo : EIATTR_MIN_STACK_SIZE
	.align		4
.L_1547:
        /*2448*/ 	.byte	0x04, 0x12
        /*244a*/ 	.short	(.L_1549 - .L_1548)
	.align		4
.L_1548:
        /*244c*/ 	.word	index@(_ZN10layer_norm13ln_bwd_kernelINS_13Kernel_traitsI6__halfffffjLj5120ELj1ELj1ELj4ELj16ENS_18Kernel_traits_baseILj5120ES2_ffffjLj128EEEEELb1ELb1ELb0ELb0EEEvNS_9BwdParamsE)
        /*2450*/ 	.word	0x00000198


	//----- nvinfo : EIATTR_MIN_STACK_SIZE
	.align		4
.L_1549:
        /*2454*/ 	.byte	0x04, 0x12
        /*2456*/ 	.short	(.L_1551 - .L_1550)
	.align		4
.L_1550:
        /*2458*/ 	.word	index@(_ZN10layer_norm13ln_bwd_kernelINS_13Kernel_traitsI6__halfffffjLj5120ELj1ELj1ELj4ELj16ENS_18Kernel_traits_baseILj5120ES2_ffffjLj128EEEEELb1ELb1ELb0ELb1EEEvNS_9BwdParamsE)
        /*245c*/ 	.word	0x000001f0


	//----- nvinfo : EIATTR_MIN_STACK_SIZE
	.align		4
.L_1551:
        /*2460*/ 	.byte	0x04, 0x12
        /*2462*/ 	.short	(.L_1553 - .L_1552)
	.align		4
.L_1552:
        /*2464*/ 	.word	index@(_ZN10layer_norm22ln_bwd_finalize_kernelINS_22Kernel_traits_finalizeILj5120E6__halfffffjLb1ELj1024ELj4ENS_18Kernel_traits_baseILj5120ES2_ffffjLj1024EEEEELb1ELb0EEEvNS_9BwdParamsE)
        /*2468*/ 	.word	0x00000000


	//----- nvinfo : EIATTR_MIN_STACK_SIZE
	.align		4
.L_1553:
        /*246c*/ 	.byte	0x04, 0x12
        /*246e*/ 	.short	(.L_1555 - .L_1554)
	.align		4
.L_1554:
        /*2470*/ 	.word	index@(_ZN10layer_norm13ln_bwd_kernelINS_13Kernel_traitsI6__halfffffjLj5120ELj1ELj1ELj4ELj16ENS_18Kernel_traits_baseILj5120ES2_ffffjLj128EEEEELb1ELb1ELb1ELb0EEEvNS_9BwdParamsE)
        /*2474*/ 	.word	0x00000610


	//----- nvinfo : EIATTR_MIN_STACK_SIZE
	.align		4
.L_1555:
        /*2478*/ 	.byte	0x04, 0x12
        /*247a*/ 	.short	(.L_1557 - .L_1556)
	.align		4
.L_1556:
        /*247c*/ 	.word	index@(_ZN10layer_norm22ln_bwd_finalize_kernelINS_22Kernel_traits_finalizeILj5120E6__halfffffjLb1ELj1024ELj4ENS_18Kernel_traits_baseILj5120ES2_ffffjLj1024EEEEELb1ELb1EEEvNS_9BwdParamsE)
        /*2480*/ 	.word	0x00000000


	//----- nvinfo : EIATTR_MIN_STACK_SIZE
	.align		4
.L_1557:
        /*2484*/ 	.byte	0x04, 0x12
        /*2486*/ 	.short	(.L_1559 - .L_1558)
	.align		4
.L_1558:
        /*2488*/ 	.word	index@(_ZN10layer_norm13ln_bwd_kernelINS_13Kernel_traitsI6__halfffffjLj5120ELj1ELj1ELj4ELj16ENS_18Kernel_traits_baseILj5120ES2_ffffjLj128EEEEELb1ELb1ELb1ELb1EEEvNS_9BwdParamsE)
        /*248c*/ 	.word	0x00000220


	//----- nvinfo : EIATTR_MIN_STACK_SIZE
	.align		4
.L_1559:
        /*2490*/ 	.byte	0x04, 0x12
        /*2492*/ 	.short	(.L_1561 - .L_1560)
	.align		4
.L_1560:
        /*2494*/ 	.word	index@(_ZN10layer_norm13ln_bwd_kernelINS_13Kernel_traitsIfffffjLj5120ELj1ELj1ELj4ELj16ENS_18Kernel_traits_baseILj5120EfffffjLj128EEEEELb0ELb0ELb0ELb0EEEvNS_9BwdParamsE)
        /*2498*/ 	.word	0x00000028


	//----- nvinfo : EIATTR_MIN_STACK_SIZE
	.align		4
.L_1561:
        /*249c*/ 	.byte	0x04, 0x12
        /*249e*/ 	.short	(.L_1563 - .L_1562)
	.align		4
.L_1562:
        /*24a0*/ 	.word	index@(_ZN10layer_norm13ln_bwd_kernelINS_13Kernel_traitsIfffffjLj5120ELj1ELj1ELj4ELj16ENS_18Kernel_traits_baseILj5120EfffffjLj128EEEEELb0ELb0ELb0ELb1EEEvNS_9BwdParamsE)
        /*24a4*/ 	.word	0x00000078


	//----- nvinfo : EIATTR_MIN_STACK_SIZE
	.align		4
.L_1563:
        /*24a8*/ 	.byte	0x04, 0x12
        /*24aa*/ 	.short	(.L_1565 - .L_1564)
	.align		4
.L_1564:
        /*24ac*/ 	.word	index@(_ZN10layer_norm13ln_bwd_kernelINS_13Kernel_traitsIfffffjLj5120ELj1ELj1ELj4ELj16ENS_18Kernel_traits_baseILj5120EfffffjLj128EEEEELb0ELb0ELb1ELb0EEEvNS_9BwdParamsE)
        /*24b0*/ 	.word	0x00000040


	//----- nvinfo : EIATTR_MIN_STACK_SIZE
	.align		4
.L_1565:
        /*24b4*/ 	.byte	0x04, 0x12
        /*24b6*/ 	.short	(.L_1567 - .L_1566)
	.align		4
.L_1566:
        /*24b8*/ 	.word	index@(_ZN10layer_norm13ln_bwd_kernelINS_13Kernel_traitsIfffffjLj5120ELj1ELj1ELj4ELj16ENS_18Kernel_traits_baseILj5120EfffffjLj128EEEEELb0ELb0ELb1ELb1EEEvNS_9BwdParamsE)
        /*24bc*/ 	.word	0x00000080


	//----- nvinfo : EIATTR_MIN_STACK_SIZE
	.align		4
.L_1567:
        /*24c0*/ 	.byte	0x04, 0x12
        /*24c2*/ 	.short	(.L_1569 - .L_1568)
	.align		4
.L_1568:
        /*24c4*/ 	.word	index@(_ZN10layer_norm13ln_bwd_kernelINS_13Kernel_traitsIfffffjLj5120ELj1ELj1ELj4ELj16ENS_18Kernel_traits_baseILj5120EfffffjLj128EEEEELb0ELb1ELb0ELb0EEEvNS_9BwdParamsE)
        /*24c8*/ 	.word	0x00000168


	//----- nvinfo : EIATTR_MIN_STACK_SIZE
	.align		4
.L_1569:
        /*24cc*/ 	.byte	0x04, 0x12
        /*24ce*/ 	.short	(.L_1571 - .L_1570)
	.align		4
.L_1570:
        /*24d0*/ 	.word	index@(_ZN10layer_norm13ln_bwd_kernelINS_13Kernel_traitsIfffffjLj5120ELj1ELj1ELj4ELj16ENS_18Kernel_traits_baseILj5120EfffffjLj128EEEEELb0ELb1ELb0ELb1EEEvNS_9BwdParamsE)
        /*24d4*/ 	.word	0x000006b0


	//----- nvinfo : EIATTR_MIN_STACK_SIZE
	.align		4
.L_1571:
        /*24d8*/ 	.byte	0x04, 0x12
        /*24da*/ 	.short	(.L_1573 - .L_1572)
	.align		4
.L_1572:
        /*24dc*/ 	.word	index@(_ZN10layer_norm13ln_bwd_kernelINS_13Kernel_traitsIfffffjLj5120ELj1ELj1ELj4ELj16ENS_18Kernel_traits_baseILj5120EfffffjLj128EEEEELb0ELb1ELb1ELb0EEEvNS_9BwdParamsE)
        /*24e0*/ 	.word	0x00000190


	//----- nvinfo : EIATTR_MIN_STACK_SIZE
	.align		4
.L_1573:
        /*24e4*/ 	.byte	0x04, 0x12
        /*24e6*/ 	.short	(.L_1575 - .L_1574)
	.align		4
.L_1574:
        /*24e8*/ 	.word	index@(_ZN10layer_norm13ln_bwd_kernelINS_13Kernel_traitsIfffffjLj5120ELj1ELj1ELj4ELj16ENS_18Kernel_traits_baseILj5120EfffffjLj128EEEEELb0ELb1ELb1ELb1EEEvNS_9BwdParamsE)
        /*24ec*/ 	.word	0x00000218


	//----- nvinfo : EIATTR_MIN_STACK_SIZE
	.align		4
.L_1575:
        /*24f0*/ 	.byte	0x04, 0x12
        /*24f2*/ 	.short	(.L_1577 - .L_1576)
	.align		4
.L_1576:
        /*24f4*/ 	.word	index@(_ZN10layer_norm13ln_bwd_kernelINS_13Kernel_traitsIfffffjLj5120ELj1ELj1ELj4ELj16ENS_18Kernel_traits_baseILj5120EfffffjLj128EEEEELb1ELb0ELb0ELb0EEEvNS_9BwdParamsE)
        /*24f8*/ 	.word	0x00000058


	//----- nvinfo : EIATTR_MIN_STACK_SIZE
	.align		4
.L_1577:
        /*24fc*/ 	.byte	0x04, 0x12
        /*24fe*/ 	.short	(.L_1579 - .L_1578)
	.align		4
.L_1578:
        /*2500*/ 	.word	index@(_ZN10layer_norm13ln_bwd_kernelINS_13Kernel_traitsIfffffjLj5120ELj1ELj1ELj4ELj16ENS_18Kernel_traits_baseILj5120EfffffjLj128EEEEELb1ELb0ELb0ELb1EEEvNS_9BwdParamsE)
        /*2504*/ 	.word	0x000000a0


	//----- nvinfo : EIATTR_MIN_STACK_SIZE
	.align		4
.L_1579:
        /*2508*/ 	.byte	0x04, 0x12
        /*250a*/ 	.short	(.L_1581 - .L_1580)
	.align		4
.L_1580:
        /*250c*/ 	.word	index@(_ZN10layer_norm22ln_bwd_finalize_kernelINS_22Kernel_traits_finalizeILj5120EfffffjLb0ELj1024ELj4ENS_18Kernel_traits_baseILj5120EfffffjLj1024EEEEELb0ELb0EEEvNS_9BwdParamsE)
        /*2510*/ 	.word	0x00000000


	//----- nvinfo : EIATTR_MIN_STACK_SIZE
	.align		4
.L_1581:
        /*2514*/ 	.byte	0x04, 0x12
        /*2516*/ 	.short	(.L_1583 - .L_1582)
	.align		4
.L_1582:
        /*2518*/ 	.word	index@(_ZN10layer_norm13ln_bwd_kernelINS_13Kernel_traitsIfffffjLj5120ELj1ELj1ELj4ELj16ENS_18Kernel_traits_baseILj5120EfffffjLj128EEEEELb1ELb0ELb1ELb0EEEvNS_9BwdParamsE)
        /*251c*/ 	.word	0x00000070


	//----- nvinfo : EIATTR_MIN_STACK_SIZE
	.align		4
.L_1583:
        /*2520*/ 	.byte	0x04, 0x12
        /*2522*/ 	.short	(.L_1585 - .L_1584)
	.align		4
.L_1584:
        /*2524*/ 	.word	index@(_ZN10layer_norm22ln_bwd_finalize_kernelINS_22Kernel_traits_finalizeILj5120EfffffjLb0ELj1024ELj4ENS_18Kernel_traits_baseILj5120EfffffjLj1024EEEEELb0ELb1EEEvNS_9BwdParamsE)
        /*2528*/ 	.word	0x00000000


	//----- nvinfo : EIATTR_MIN_STACK_SIZE
	.align		4
.L_1585:
        /*252c*/ 	.byte	0x04, 0x12
        /*252e*/ 	.short	(.L_1587 - .L_1586)
	.align		4
.L_1586:
        /*2530*/ 	.word	index@(_ZN10layer_norm13ln_bwd_kernelINS_13Kernel_traitsIfffffjLj5120ELj1ELj1ELj4ELj16ENS_18Kernel_traits_baseILj5120EfffffjLj128EEEEELb1ELb0ELb1ELb1EEEvNS_9BwdParamsE)
        /*2534*/ 	.word	0x000000e0


	//----- nvinfo : EIATTR_MIN_STACK_SIZE
	.align		4
.L_1587:
        /*2538*/ 	.byte	0x04, 0x12
        /*253a*/ 	.short	(.L_1589 - .L_1588)
	.align		4
.L_1588:
        /*253c*/ 	.word	index@(_ZN10layer_norm13ln_bwd_kernelINS_13Kernel_traitsIfffffjLj5120ELj1ELj1ELj4ELj16ENS_18Kernel_traits_baseILj5120EfffffjLj128EEEEELb1ELb1ELb0ELb0EEEvNS_9BwdParamsE)
        /*2540*/ 	.word	0x00000198


	//----- nvinfo : EIATTR_MIN_STACK_SIZE
	.align		4
.L_1589:
        /*2544*/ 	.byte	0x04, 0x12
        /*2546*/ 	.short	(.L_1591 - .L_1590)
	.align		4
.L_1590:
        /*2548*/ 	.word	index@(_ZN10layer_norm13ln_bwd_kernelINS_13Kernel_traitsIfffffjLj5120ELj1ELj1ELj4ELj16ENS_18Kernel_traits_baseILj5120EfffffjLj128EEEEELb1ELb1ELb0ELb1EEEvNS_9BwdParamsE)
        /*254c*/ 	.word	0x00000230


	//----- nvinfo : EIATTR_MIN_STACK_SIZE
	.align		4
.L_1591:
        /*2550*/ 	.byte	0x04, 0x12
        /*2552*/ 	.short	(.L_1593 - .L_1592)
	.align		4
.L_1592:
        /*2554*/ 	.word	index@(_ZN10layer_norm22ln_bwd_finalize_kernelINS_22Kernel_traits_finalizeILj5120EfffffjLb1ELj1024ELj4ENS_18Kernel_traits_baseILj5120EfffffjLj1024EEEEELb1ELb0EEEvNS_9BwdParamsE)
        /*2558*/ 	.word	0x00000000


	//----- nvinfo : EIATTR_MIN_STACK_SIZE
	.align		4
.L_1593:
        /*255c*/ 	.byte	0x04, 0x12
        /*255e*/ 	.short	(.L_1595 - .L_1594)
	.align		4
.L_1594:
        /*2560*/ 	.word	index@(_ZN10layer_norm13ln_bwd_kernelINS_13Kernel_traitsIfffffjLj5120ELj1ELj1ELj4ELj16ENS_18Kernel_traits_baseILj5120EfffffjLj128EEEEELb1ELb1ELb1ELb0EEEvNS_9BwdParamsE)
        /*2564*/ 	.word	0x00000608


	//----- nvinfo : EIATTR_MIN_STACK_SIZE
	.align		4
.L_1595:
        /*2568*/ 	.byte	0x04, 0x12
        /*256a*/ 	.short	(.L_1597 - .L_1596)
	.align		4
.L_1596:
        /*256c*/ 	.word	index@(_ZN10layer_norm22ln_bwd_finalize_kernelINS_22Kernel_traits_finalizeILj5120EfffffjLb1ELj1024ELj4ENS_18Kernel_traits_baseILj5120EfffffjLj1024EEEEELb1ELb1EEEvNS_9BwdParamsE)
        /*2570*/ 	.word	0x00000000


	//----- nvinfo : EIATTR_MIN_STACK_SIZE
	.align		4
.L_1597:
        /*2574*/ 	.byte	0x04, 0x12
        /*2576*/ 	.short	(.L_1599 - .L_1598)
	.align		4
.L_1598:
        /*2578*/ 	.word	index@(_ZN10layer_norm13ln_bwd_kernelINS_13Kernel_traitsIfffffjLj5120ELj1ELj1ELj4ELj16ENS_18Kernel_traits_baseILj5120EfffffjLj128EEEEELb1ELb1ELb1ELb1EEEvNS_9BwdParamsE)
        /*257c*/ 	.word	0x00000248
.L_1599:


//--------------------- .nv.info._ZN10layer_norm13ln_bwd_kernelINS_13Kernel_traitsI13__nv_bfloat16S2_S2_S2_fjLj5120ELj1ELj1ELj4ELj16ENS_18Kernel_traits_baseILj5120ES2_S2_S2_S2_fjLj128EEEEELb0ELb0ELb0ELb0EEEvNS_9BwdParamsE --------------------------
	.section	.nv.info._ZN10layer_norm13ln_bwd_kernelINS_13Kernel_traitsI13__nv_bfloat16S2_S2_S2_fjLj5120ELj1ELj1ELj4ELj16ENS_18Kernel_traits_baseILj5120ES2_S2_S2_S2_fjLj128EEEEELb0ELb0ELb0ELb0EEEvNS_9BwdParamsE,"",@"SHT_CUDA_INFO"
	.sectionflags	@""
	.align	4


	//----- nvinfo : EIATTR_CUDA_API_VERSION
	.align		4
        /*0000*/ 	.byte	0x04, 0x37
        /*0002*/ 	.short	(.L_1601 - .L_1600)
.L_1600:
        /*0004*/ 	.word	0x00000082


	//----- nvinfo : EIATTR_SW2861232_WAR
	.align		4
.L_1601:
        /*0008*/ 	.byte	0x01, 0x35
	.zero		2


	//----- nvinfo : EIATTR_PARAM_CBANK
	.align		4
        /*000c*/ 	.byte	0x04, 0x0a
        /*000e*/ 	.short	(.L_1603 - .L_1602)
	.align		4
.L_1602:
        /*0010*/ 	.word	index@(.nv.constant0._ZN10layer_norm13ln_bwd_kernelINS_13Kernel_traitsI13__nv_bfloat16S2_S2_S2_fjLj5120ELj1ELj1ELj4ELj16ENS_18Kernel_traits_baseILj5120ES2_S2_S2_S2_fjLj128EEEEELb0ELb0ELb0ELb0EEEvNS_9BwdParamsE)
        /*0014*/ 	.short	0x0160
        /*0016*/ 	.short	0x0128


	//----- nvinfo : EIATTR_CBANK_PARAM_SIZE
	.align		4
.L_1603:
        /*0018*/ 	.byte	0x03, 0x19
        /*001a*/ 	.short	0x0128


	//----- nvinfo : EIATTR_KPARAM_INFO
	.align		4
        /*001c*/ 	.byte	0x04, 0x17
        /*001e*/ 	.short	(.L_1605 - .L_1604)
.L_1604:
        /*0020*/ 	.word	0x00000000
        /*0024*/ 	.short	0x0000
        /*0026*/ 	.short	0x0000
        /*0028*/ 	.byte	0x00, 0xf0, 0xa1, 0x04


	//----- nvinfo : EIATTR_MAXREG_COUNT
	.align		4
.L_1605:
        /*002c*/ 	.byte	0x03, 0x1b
        /*002e*/ 	.short	0x00ff


	//----- nvinfo : EIATTR_NUM_BARRIERS
	.align		4
        /*0030*/ 	.byte	0x02, 0x4c
        /*0032*/ 	.byte	0x01
	.zero		1


	//----- nvinfo : EIATTR_MERCURY_ISA_VERSION
	.align		4
        /*0034*/ 	.byte	0x03, 0x5f
        /*0036*/ 	.short	0x0000


	//----- nvinfo : EIATTR_COOP_GROUP_MASK_REGIDS
	.align		4
        /*0038*/ 	.byte	0x04, 0x29
        /*003a*/ 	.short	(.L_1607 - .L_1606)


	//   ....[0]....
.L_1606:
        /*003c*/ 	.word	0xffffffff


	//   ....[1]....
        /*0040*/ 	.word	0xffffffff


	//   ....[2]....
        /*0044*/ 	.word	0xffffffff


	//   ....[3]....
        /*0048*/ 	.word	0xffffffff


	//   ....[4]....
        /*004c*/ 	.word	0xffffffff


	//   ....[5]....
        /*0050*/ 	.word	0xffffffff


	//   ....[6]....
        /*0054*/ 	.word	0xffffffff


	//   ....[7]....
        /*0058*/ 	.word	0xffffffff


	//   ....[8]....
        /*005c*/ 	.word	0xffffffff


	//   ....[9]....
        /*0060*/ 	.word	0xffffffff


	//   ....[10]....
        /*0064*/ 	.word	0xffffffff


	//   ....[11]....
        /*0068*/ 	.word	0xffffffff


	//   ....[12]....
        /*006c*/ 	.word	0xffffffff


	//   ....[13]....
        /*0070*/ 	.word	0xffffffff


	//   ....[14]....
        /*0074*/ 	.word	0xffffffff


	//   ....[15]....
        /*0078*/ 	.word	0xffffffff


	//   ....[16]....
        /*007c*/ 	.word	0xffffffff


	//   ....[17]....
        /*0080*/ 	.word	0xffffffff


	//   ....[18]....
        /*0084*/ 	.word	0xffffffff


	//   ....[19]....
        /*0088*/ 	.word	0xffffffff


	//----- nvinfo : EIATTR_COOP_GROUP_INSTR_OFFSETS
	.align		4
.L_1607:
        /*008c*/ 	.byte	0x04, 0x28
        /*008e*/ 	.short	(.L_1609 - .L_1608)


	//   ....[0]....
.L_1608:
        /*0090*/ 	.word	0x00002470


	//   ....[1]....
        /*0094*/ 	.word	0x00002490


	//   ....[2]....
        /*0098*/ 	.word	0x000024b0


	//   ....[3]....
        /*009c*/ 	.word	0x000024d0


	//   ....[4]....
        /*00a0*/ 	.word	0x000024f0


	//   ....[5]....
        /*00a4*/ 	.word	0x00002510


	//   ....[6]....
        /*00a8*/ 	.word	0x00002530


	//   ....[7]....
        /*00ac*/ 	.word	0x00002550


	//   ....[8]....
        /*00b0*/ 	.word	0x00002570


	//   ....[9]....
        /*00b4*/ 	.word	0x00002590


	//   ....[10]....
        /*00b8*/ 	.word	0x00004480


	//   ....[11]....
        /*00bc*/ 	.word	0x00004500


	//   ....[12]....
        /*00c0*/ 	.word	0x00004580


	//   ....[13]....
        /*00c4*/ 	.word	0x000045f0


	//   ....[14]....
        /*00c8*/ 	.word	0x00004670


	//   ....[15]....
        /*00cc*/ 	.word	0x000046e0


	//   ....[16]....
        /*00d0*/ 	.word	0x00004760


	//   ....[17]....
        /*00d4*/ 	.word	0x000047d0


	//   ....[18]....
        /*00d8*/ 	.word	0x00004850


	//   ....[19]....
        /*00dc*/ 	.word	0x000048c0


	//----- nvinfo : EIATTR_EXIT_INSTR_OFFSETS
	.align		4
.L_1609:
        /*00e0*/ 	.byte	0x04, 0x1c
        /*00e2*/ 	.short	(.L_1611 - .L_1610)


	//   ....[0]....
.L_1610:
        /*00e4*/ 	.word	0x000043a0


	//   ....[1]....
        /*00e8*/ 	.word	0x00004420


	//----- nvinfo : EIATTR_MAX_THREADS
	.align		4
.L_1611:
        /*00ec*/ 	.byte	0x04, 0x05
        /*00ee*/ 	.short	(.L_1613 - .L_1612)
.L_1612:
        /*00f0*/ 	.word	0x00000080
        /*00f4*/ 	.word	0x00000001
        /*00f8*/ 	.word	0x00000001


	//----- nvinfo : EIATTR_CRS_STACK_SIZE
	.align		4
.L_1613:
        /*00fc*/ 	.byte	0x04, 0x1e
        /*00fe*/ 	.short	(.L_1615 - .L_1614)
.L_1614:
        /*0100*/ 	.word	0x00000000
.L_1615:


//--------------------- .nv.info._ZN10layer_norm13ln_bwd_kernelINS_13Kernel_traitsI13__nv_bfloat16S2_S2_S2_fjLj5120ELj1ELj1ELj4ELj16ENS_18Kernel_traits_baseILj5120ES2_S2_S2_S2_fjLj128EEEEELb0ELb0ELb0ELb1EEEvNS_9BwdParamsE --------------------------
	.section	.nv.info._ZN10layer_norm13ln_bwd_kernelINS_13Kernel_traitsI13__nv_bfloat16S2_S2_S2_fjLj5120ELj1ELj1ELj4ELj16ENS_18Kernel_traits_baseILj5120ES2_S2_S2_S2_fjLj128EEEEELb0ELb0ELb0ELb1EEEvNS_9BwdParamsE,"",@"SHT_CUDA_INFO"
	.sectionflags	@""
	.align	4


	//----- nvinfo : EIATTR_CUDA_API_VERSION
	.align		4
        /*0000*/ 	.byte	0x04, 0x37
        /*0002*/ 	.short	(.L_1617 - .L_1616)
.L_1616:
        /*0004*/ 	.word	0x00000082


	//----- nvinfo : EIATTR_SW2861232_WAR
	.align		4
.L_1617:
        /*0008*/ 	.byte	0x01, 0x35
	.zero		2


	//----- nvinfo : EIATTR_PARAM_CBANK
	.align		4
        /*000c*/ 	.byte	0x04, 0x0a
        /*000e*/ 	.short	(.L_1619 - .L_1618)
	.align		4
.L_1618:
        /*0010*/ 	.word	index@(.nv.constant0._ZN10layer_norm13ln_bwd_kernelINS_13Kernel_traitsI13__nv_bfloat16S2_S2_S2_fjLj5120ELj1ELj1ELj4ELj16ENS_18Kernel_traits_baseILj5120ES2_S2_S2_S2_fjLj128EEEEELb0ELb0ELb0ELb1EEEvNS_9BwdParamsE)
        /*0014*/ 	.short	0x0160
        /*0016*/ 	.short	0x0128


	//----- nvinfo : EIATTR_CBANK_PARAM_SIZE
	.align		4
.L_1619:
        /*0018*/ 	.byte	0x03, 0x19
        /*001a*/ 	.short	0x0128


	//----- nvinfo : EIATTR_KPARAM_INFO
	.align		4
        /*001c*/ 	.byte	0x04, 0x17
        /*001e*/ 	.short	(.L_1621 - .L_1620)
.L_1620:
        /*0020*/ 	.word	0x00000000
        /*0024*/ 	.short	0x0000
        /*0026*/ 	.short	0x0000
        /*0028*/ 	.byte	0x00, 0xf0, 0xa1, 0x04


	//----- nvinfo : EIATTR_MAXREG_COUNT
	.align		4
.L_1621:
        /*002c*/ 	.byte	0x03, 0x1b
        /*002e*/ 	.short	0x00ff


	//----- nvinfo : EIATTR_NUM_BARRIERS
	.align		4
        /*0030*/ 	.byte	0x02, 0x4c
        /*0032*/ 	.byte	0x01
	.zero		1


	//----- nvinfo : EIATTR_MERCURY_ISA_VERSION
	.align		4
        /*0034*/ 	.byte	0x03, 0x5f
        /*0036*/ 	.short	0x0000


	//----- nvinfo : EIATTR_COOP_GROUP_MASK_REGIDS
	.align		4
        /*0038*/ 	.byte	0x04, 0x29
        /*003a*/ 	.short	(.L_1623 - .L_1622)


	//   ....[0]....
.L_1622:
        /*003c*/ 	.word	0xffffffff


	//   ....[1]....
        /*0040*/ 	.word	0xffffffff


	//   ....[2]....
        /*0044*/ 	.word	0xffffffff


	//   ....[3]....
        /*0048*/ 	.word	0xffffffff


	//   ....[4]....
        /*004c*/ 	.word	0xffffffff


	//   ....[5]....
        /*0050*/ 	.word	0xffffffff


	//   ....[6]....
        /*0054*/ 	.word	0xffffffff


	//   ....[7]....
        /*0058*/ 	.word	0xffffffff


	//   ....[8]....
        /*005c*/ 	.word	0xffffffff


	//   ....[9]....
        /*0060*/ 	.word	0xffffffff


	//   ....[10]....
        /*0064*/ 	.word	0xffffffff


	//   ....[11]....
        /*0068*/ 	.word	0xffffffff


	//   ....[12]....
        /*006c*/ 	.word	0xffffffff


	//   ....[13]....
        /*0070*/ 	.word	0xffffffff


	//   ....[14]....
        /*0074*/ 	.word	0xffffffff


	//   ....[15]....
        /*0078*/ 	.word	0xffffffff


	//   ....[16]....
        /*007c*/ 	.word	0xffffffff


	//   ....[17]....
        /*0080*/ 	.word	0xffffffff


	//   ....[18]....
        /*0084*/ 	.word	0xffffffff


	//   ....[19]....
        /*0088*/ 	.word	0xffffffff


	//----- nvinfo : EIATTR_COOP_GROUP_INSTR_OFFSETS
	.align		4
.L_1623:
        /*008c*/ 	.byte	0x04, 0x28
        /*008e*/ 	.short	(.L_1625 - .L_1624)


	//   ....[0]....
.L_1624:
        /*0090*/ 	.word	0x000022f0


	//   ....[1]....
        /*0094*/ 	.word	0x00002310


	//   ....[2]....
        /*0098*/ 	.word	0x00002330


	//   ....[3]....
        /*009c*/ 	.word	0x00002350


	//   ....[4]....
        /*00a0*/ 	.word	0x00002370


	//   ....[5]....
        /*00a4*/ 	.word	0x00002390


	//   ....[6]....
        /*00a8*/ 	.word	0x000023b0


	//   ....[7]....
        /*00ac*/ 	.word	0x000023d0


	//   ....[8]....
        /*00b0*/ 	.word	0x000023f0


	//   ....[9]....
        /*00b4*/ 	.word	0x00002410


	//   ....[10]....
        /*00b8*/ 	.word	0x00004450


	//   ....[11]....
        /*00bc*/ 	.word	0x000044d0


	//   ....[12]....
        /*00c0*/ 	.word	0x00004550


	//   ....[13]....
        /*00c4*/ 	.word	0x000045c0


	//   ....[14]....
        /*00c8*/ 	.word	0x00004640


	//   ....[15]....
        /*00cc*/ 	.word	0x000046b0


	//   ....[16]....
        /*00d0*/ 	.word	0x00004730


	//   ....[17]....
        /*00d4*/ 	.word	0x000047a0


	//   ....[18]....
        /*00d8*/ 	.word	0x00004820


	//   ....[19]....
        /*00dc*/ 	.word	0x00004890


	//----- nvinfo : EIATTR_EXIT_INSTR_OFFSETS
	.align		4
.L_1625:
        /*00e0*/ 	.byte	0x04, 0x1c
        /*00e2*/ 	.short	(.L_1627 - .L_1626)


	//   ....[0]....
.L_1626:
        /*00e4*/ 	.word	0x000043f0


	//----- nvinfo : EIATTR_MAX_THREADS
	.align		4
.L_1627:
        /*00e8*/ 	.byte	0x04, 0x05
        /*00ea*/ 	.short	(.L_1629 - .L_1628)
.L_1628:
        /*00ec*/ 	.word	0x00000080
        /*00f0*/ 	.word	0x00000001
        /*00f4*/ 	.word	0x00000001


	//----- nvinfo : EIATTR_CRS_STACK_SIZE
	.align		4
.L_1629:
        /*00f8*/ 	.byte	0x04, 0x1e
        /*00fa*/ 	.short	(.L_1631 - .L_1630)
.L_1630:
        /*00fc*/ 	.word	0x00000000
.L_1631:


//--------------------- .nv.info._ZN10layer_norm13ln_bwd_kernelINS_13Kernel_traitsI13__nv_bfloat16S2_S2_S2_fjLj5120ELj1ELj1ELj4ELj16ENS_18Kernel_traits_baseILj5120ES2_S2_S2_S2_fjLj128EEEEELb0ELb0ELb1ELb0EEEvNS_9BwdParamsE --------------------------
	.section	.nv.info._ZN10layer_norm13ln_bwd_kernelINS_13Kernel_traitsI13__nv_bfloat16S2_S2_S2_fjLj5120ELj1ELj1ELj4ELj16ENS_18Kernel_traits_baseILj5120ES2_S2_S2_S2_fjLj128EEEEELb0ELb0ELb1ELb0EEEvNS_9BwdParamsE,"",@"SHT_CUDA_INFO"
	.sectionflags	@""
	.align	4


	//----- nvinfo : EIATTR_CUDA_API_VERSION
	.align		4
        /*0000*/ 	.byte	0x04, 0x37
        /*0002*/ 	.short	(.L_1633 - .L_1632)
.L_1632:
        /*0004*/ 	.word	0x00000082


	//----- nvinfo : EIATTR_SW2861232_WAR
	.align		4
.L_1633:
        /*0008*/ 	.byte	0x01, 0x35
	.zero		2


	//----- nvinfo : EIATTR_PARAM_CBANK
	.align		4
        /*000c*/ 	.byte	0x04, 0x0a
        /*000e*/ 	.short	(.L_1635 - .L_1634)
	.align		4
.L_1634:
        /*0010*/ 	.word	index@(.nv.constant0._ZN10layer_norm13ln_bwd_kernelINS_13Kernel_traitsI13__nv_bfloat16S2_S2_S2_fjLj5120ELj1ELj1ELj4ELj16ENS_18Kernel_traits_baseILj5120ES2_S2_S2_S2_fjLj128EEEEELb0ELb0ELb1ELb0EEEvNS_9BwdParamsE)
        /*0014*/ 	.short	0x0160
        /*0016*/ 	.short	0x0128


	//----- nvinfo : EIATTR_CBANK_PARAM_SIZE
	.align		4
.L_1635:
        /*0018*/ 	.byte	0x03, 0x19
        /*001a*/ 	.short	0x0128


	//----- nvinfo : EIATTR_KPARAM_INFO
	.align		4
        /*001c*/ 	.byte	0x04, 0x17
        /*001e*/ 	.short	(.L_1637 - .L_1636)
.L_1636:
        /*0020*/ 	.word	0x00000000
        /*0024*/ 	.short	0x0000
        /*0026*/ 	.short	0x0000
        /*0028*/ 	.byte	0x00, 0xf0, 0xa1, 0x04


	//----- nvinfo : EIATTR_MAXREG_COUNT
	.align		4
.L_1637:
        /*002c*/ 	.byte	0x03, 0x1b
        /*002e*/ 	.short	0x00ff


	//----- nvinfo : EIATTR_NUM_BARRIERS
	.align		4
        /*0030*/ 	.byte	0x02, 0x4c
        /*0032*/ 	.byte	0x01
	.zero		1


	//----- nvinfo : EIATTR_MERCURY_ISA_VERSION
	.align		4
        /*0034*/ 	.byte	0x03, 0x5f
        /*0036*/ 	.short	0x0000


	//----- nvinfo : EIATTR_COOP_GROUP_MASK_REGIDS
	.align		4
        /*0038*/ 	.byte	0x04, 0x29
        /*003a*/ 	.short	(.L_1639 - .L_1638)


	//   ....[0]....
.L_1638:
        /*003c*/ 	.word	0xffffffff


	//   ....[1]....
        /*0040*/ 	.word	0xffffffff


	//   ....[2]....
        /*0044*/ 	.word	0xffffffff


	//   ....[3]....
        /*0048*/ 	.word	0xffffffff


	//   ....[4]....
        /*004c*/ 	.word	0xffffffff


	//   ....[5]....
        /*0050*/ 	.word	0xffffffff


	//   ....[6]....
        /*0054*/ 	.word	0xffffffff


	//   ....[7]....
        /*0058*/ 	.word	0xffffffff


	//   ....[8]....
        /*005c*/ 	.word	0xffffffff


	//   ....[9]....
        /*0060*/ 	.word	0xffffffff


	//   ....[10]....
        /*0064*/ 	.word	0xffffffff


	//   ....[11]....
        /*0068*/ 	.word	0xffffffff


	//   ....[12]....
        /*006c*/ 	.word	0xffffffff


	//   ....[13]....
        /*0070*/ 	.word	0xffffffff


	//   ....[14]....
        /*0074*/ 	.word	0xffffffff


	//   ....[15]....
        /*0078*/ 	.word	0xffffffff


	//   ....[16]....
        /*007c*/ 	.word	0xffffffff


	//   ....[17]....
        /*0080*/ 	.word	0xffffffff


	//   ....[18]....
        /*0084*/ 	.word	0xffffffff


	//   ....[19]....
        /*0088*/ 	.word	0xffffffff


	//----- nvinfo : EIATTR_COOP_GROUP_INSTR_OFFSETS
	.align		4
.L_1639:
        /*008c*/ 	.byte	0x04, 0x28
        /*008e*/ 	.short	(.L_1641 - .L_1640)


	//   ....[0]....
.L_1640:
        /*0090*/ 	.word	0x000027d0


	//   ....[1]....
        /*0094*/ 	.word	0x000027f0


	//   ....[2]....
        /*0098*/ 	.word	0x00002810


	//   ....[3]....
        /*009c*/ 	.word	0x00002830


	//   ....[4]....
        /*00a0*/ 	.word	0x00002850


	//   ....[5]....
        /*00a4*/ 	.word	0x00002870


	//   ....[6]....
        /*00a8*/ 	.word	0x00002890


	//   ....[7]....
        /*00ac*/ 	.word	0x000028b0


	//   ....[8]....
        /*00b0*/ 	.word	0x000028d0


	//   ....[9]....
        /*00b4*/ 	.word	0x000028f0


	//   ....[10]....
        /*00b8*/ 	.word	0x00005fc0


	//   ....[11]....
        /*00bc*/ 	.word	0x00006040


	//   ....[12]....
        /*00c0*/ 	.word	0x000060c0


	//   ....[13]....
        /*00c4*/ 	.word	0x00006130


	//   ....[14]....
        /*00c8*/ 	.word	0x000061b0


	//   ....[15]....
        /*00cc*/ 	.word	0x00006220


	//   ....[16]....
        /*00d0*/ 	.word	0x000062a0


	//   ....[17]....
        /*00d4*/ 	.word	0x00006310


	//   ....[18]....
        /*00d8*/ 	.word	0x00006390


	//   ....[19]....
        /*00dc*/ 	.word	0x00006400


	//----- nvinfo : EIATTR_EXIT_INSTR_OFFSETS
	.align		4
.L_1641:
        /*00e0*/ 	.byte	0x04, 0x1c
        /*00e2*/ 	.short	(.L_1643 - .L_1642)


	//   ....[0]....
.L_1642:
        /*00e4*/ 	.word	0x00005ee0


	//   ....[1]....
        /*00e8*/ 	.word	0x00005f60


	//----- nvinfo : EIATTR_MAX_THREADS
	.align		4
.L_1643:
        /*00ec*/ 	.byte	0x04, 0x05
        /*00ee*/ 	.short	(.L_1645 - .L_1644)
.L_1644:
        /*00f0*/ 	.word	0x00000080
        /*00f4*/ 	.word	0x00000001
        /*00f8*/ 	.word	0x00000001


	//----- nvinfo : EIATTR_CRS_STACK_SIZE
	.align		4
.L_1645:
        /*00fc*/ 	.byte	0x04, 0x1e
        /*00fe*/ 	.short	(.L_1647 - .L_1646)
.L_1646:
        /*0100*/ 	.word	0x00000000
.L_1647:


//--------------------- .nv.info._ZN10layer_norm13ln_bwd_kernelINS_13Kernel_traitsI13__nv_bfloat16S2_S2_S2_fjLj5120ELj1ELj1ELj4ELj16ENS_18Kernel_traits_baseILj5120ES2_S2_S2_S2_fjLj128EEEEELb0ELb0ELb1ELb1EEEvNS_9BwdParamsE --------------------------
	.section	.nv.info._ZN10layer_norm13ln_bwd_kernelINS_13Kernel_traitsI13__nv_bfloat16S2_S2_S2_fjLj5120ELj1ELj1ELj4ELj16ENS_18Kernel_traits_baseILj5120ES2_S2_S2_S2_fjLj128EEEEELb0ELb0ELb1ELb1EEEvNS_9BwdParamsE,"",@"SHT_CUDA_INFO"
	.sectionflags	@""
	.align	4


	//----- nvinfo : EIATTR_CUDA_API_VERSION
	.align		4
        /*0000*/ 	.byte	0x04, 0x37
        /*0002*/ 	.short	(.L_1649 - .L_1648)
.L_1648:
        /*0004*/ 	.word	0x00000082


	//----- nvinfo : EIATTR_SW2861232_WAR
	.align		4
.L_1649:
        /*0008*/ 	.byte	0x01, 0x35
	.zero		2


	//----- nvinfo : EIATTR_PARAM_CBANK
	.align		4
        /*000c*/ 	.byte	0x04, 0x0a
        /*000e*/ 	.short	(.L_1651 - .L_1650)
	.align		4
.L_1650:
        /*0010*/ 	.word	index@(.nv.constant0._ZN10layer_norm13ln_bwd_kernelINS_13Kernel_traitsI13__nv_bfloat16S2_S2_S2_fjLj5120ELj1ELj1ELj4ELj16ENS_18Kernel_traits_baseILj5120ES2_S2_S2_S2_fjLj128EEEEELb0ELb0ELb1ELb1EEEvNS_9BwdParamsE)
        /*0014*/ 	.short	0x0160
        /*0016*/ 	.short	0x0128


	//----- nvinfo : EIATTR_CBANK_PARAM_SIZE
	.align		4
.L_1651:
        /*0018*/ 	.byte	0x03, 0x19
        /*001a*/ 	.short	0x0128


	//----- nvinfo : EIATTR_KPARAM_INFO
	.align		4
        /*001c*/ 	.byte	0x04, 0x17
        /*001e*/ 	.short	(.L_1653 - .L_1652)
.L_1652:
        /*0020*/ 	.word	0x00000000
        /*0024*/ 	.short	0x0000
        /*0026*/ 	.short	0x0000
        /*0028*/ 	.byte	0x00, 0xf0, 0xa1, 0x04


	//----- nvinfo : EIATTR_MAXREG_COUNT
	.align		4
.L_1653:
        /*002c*/ 	.byte	0x03, 0x1b
        /*002e*/ 	.short	0x00ff


	//----- nvinfo : EIATTR_NUM_BARRIERS
	.align		4
        /*0030*/ 	.byte	0x02, 0x4c
        /*0032*/ 	.byte	0x01
	.zero		1


	//----- nvinfo : EIATTR_ANNOTATIONS
	.align		4
        /*0034*/ 	.byte	0x04, 0x55
        /*0036*/ 	.short	(.L_1655 - .L_1654)


	//   ....[0]....
.L_1654:
        /*0038*/ 	.word	0x00000001
        /*003c*/ 	.byte	0x50, 0x06, 0x00, 0x00, 0x01, 0x00, 0x00, 0x00, 0xc0, 0x06, 0x00, 0x00, 0x01, 0x00, 0x00, 0x00
        /*004c*/ 	.byte	0x50, 0x0e, 0x00, 0x00, 0x01, 0x00, 0x00, 0x00, 0x90, 0x0e, 0x00, 0x00


	//----- nvinfo : EIATTR_MERCURY_ISA_VERSION
	.align		4
.L_1655:
        /*0058*/ 	.byte	0x03, 0x5f
        /*005a*/ 	.short	0x0000


	//----- nvinfo : EIATTR_COOP_GROUP_MASK_REGIDS
	.align		4
        /*005c*/ 	.byte	0x04, 0x29
        /*005e*/ 	.short	(.L_1657 - .L_1656)


	//   ....[0]....
.L_1656:
        /*0060*/ 	.word	0xffffffff


	//   ....[1]....
        /*0064*/ 	.word	0xffffffff


	//   ....[2]....
        /*0068*/ 	.word	0xffffffff


	//   ....[3]....
        /*006c*/ 	.word	0xffffffff


	//   ....[4]....
        /*0070*/ 	.word	0xffffffff


	//   ....[5]....
        /*0074*/ 	.word	0xffffffff


	//   ....[6]....
        /*0078*/ 	.word	0xffffffff


	//   ....[7]....
        /*007c*/ 	.word	0xffffffff


	//   ....[8]....
        /*0080*/ 	.word	0xffffffff


	//   ....[9]....
        /*0084*/ 	.word	0xffffffff


	//   ....[10]....
        /*0088*/ 	.word	0xffffffff


	//   ....[11]....
        /*008c*/ 	.word	0xffffffff


	//   ....[12]....
        /*0090*/ 	.word	0xffffffff


	//   ....[13]....
        /*0094*/ 	.word	0xffffffff


	//   ....[14]....
        /*0098*/ 	.word	0xffffffff


	//   ....[15]....
        /*009c*/ 	.word	0xffffffff


	//   ....[16]....
        /*00a0*/ 	.word	0xffffffff


	//   ....[17]....
        /*00a4*/ 	.word	0xffffffff


	//   ....[18]....
        /*00a8*/ 	.word	0xffffffff


	//   ....[19]....
        /*00ac*/ 	.word	0xffffffff


	//----- nvinfo : EIATTR_COOP_GROUP_INSTR_OFFSETS
	.align		4
.L_1657:
        /*00b0*/ 	.byte	0x04, 0x28
        /*00b2*/ 	.short	(.L_1659 - .L_1658)


	//   ....[0]....
.L_1658:
        /*00b4*/ 	.word	0x00002510


	//   ....[1]....
        /*00b8*/ 	.word	0x00002530


	//   ....[2]....
        /*00bc*/ 	.word	0x00002550


	//   ....[3]....
        /*00c0*/ 	.word	0x00002570


	//   ....[4]....
        /*00c4*/ 	.word	0x00002590


	//   ....[5]....
        /*00c8*/ 	.word	0x000025b0


	//   ....[6]....
        /*00cc*/ 	.word	0x000025d0


	//   ....[7]....
        /*00d0*/ 	.word	0x000025f0


	//   ....[8]....
        /*00d4*/ 	.word	0x00002610


	//   ....[9]....
        /*00d8*/ 	.word	0x00002630


	//   ....[10]....
        /*00dc*/ 	.word	0x00005820


	//   ....[11]....
        /*00e0*/ 	.word	0x000058a0


	//   ....[12]....
        /*00e4*/ 	.word	0x00005920


	//   ....[13]....
        /*00e8*/ 	.word	0x00005990


	//   ....[14]....
        /*00ec*/ 	.word	0x00005a10


	//   ....[15]....
        /*00f0*/ 	.word	0x00005a80


	//   ....[16]....
        /*00f4*/ 	.word	0x00005b00


	//   ....[17]....
        /*00f8*/ 	.word	0x00005b70


	//   ....[18]....
        /*00fc*/ 	.word	0x00005bf0


	//   ....[19]....
        /*0100*/ 	.word	0x00005c60


	//----- nvinfo : EIATTR_EXIT_INSTR_OFFSETS
	.align		4
.L_1659:
        /*0104*/ 	.byte	0x04, 0x1c
        /*0106*/ 	.short	(.L_1661 - .L_1660)


	//   ....[0]....
.L_1660:
        /*0108*/ 	.word	0x000057c0


	//----- nvinfo : EIATTR_MAX_THREADS
	.align		4
.L_1661:
        /*010c*/ 	.byte	0x04, 0x05
        /*010e*/ 	.short	(.L_1663 - .L_1662)
.L_1662:
        /*0110*/ 	.word	0x00000080
        /*0114*/ 	.word	0x00000001
        /*0118*/ 	.word	0x00000001


	//----- nvinfo : EIATTR_CRS_STACK_SIZE
	.align		4
.L_1663:
        /*011c*/ 	.byte	0x04, 0x1e
        /*011e*/ 	.short	(.L_1665 - .L_1664)
.L_1664:
        /*0120*/ 	.word	0x00000000
.L_1665:


//--------------------- .nv.info._ZN10layer_norm13ln_bwd_kernelINS_13Kernel_traitsI13__nv_bfloat16S2_S2_S2_fjLj5120ELj1ELj1ELj4ELj16ENS_18Kernel_traits_baseILj5120ES2_S2_S2_S2_fjLj128EEEEELb0ELb1ELb0ELb0EEEvNS_9BwdParamsE --------------------------
	.section	.nv.info._ZN10layer_norm13ln_bwd_kernelINS_13Kernel_traitsI13__nv_bfloat16S2_S2_S2_fjLj5120ELj1ELj1ELj4ELj16ENS_18Kernel_traits_baseILj5120ES2_S2_S2_S2_fjLj128EEEEELb0ELb1ELb0ELb0EEEvNS_9BwdParamsE,"",@"SHT_CUDA_INFO"
	.sectionflags	@""
	.align	4


	//----- nvinfo : EIATTR_CUDA_API_VERSION
	.align		4
        /*0000*/ 	.byte	0x04, 0x37
        /*0002*/ 	.short	(.L_1667 - .L_1666)
.L_1666:
        /*0004*/ 	.word	0x00000082


	//----- nvinfo : EIATTR_SW2861232_WAR
	.align		4
.L_1667:
        /*0008*/ 	.byte	0x01, 0x35
	.zero		2


	//----- nvinfo : EIATTR_PARAM_CBANK
	.align		4
        /*000c*/ 	.byte	0x04, 0x0a
        /*000e*/ 	.short	(.L_1669 - .L_1668)
	.align		4
.L_1668:
        /*0010*/ 	.word	index@(.nv.constant0._ZN10layer_norm13ln_bwd_kernelINS_13Kernel_traitsI13__nv_bfloat16S2_S2_S2_fjLj5120ELj1ELj1ELj4ELj16ENS_18Kernel_traits_baseILj5120ES2_S2_S2_S2_fjLj128EEEEELb0ELb1ELb0ELb0EEEvNS_9BwdParamsE)
        /*0014*/ 	.short	0x0160
        /*0016*/ 	.short	0x0128


	//----- nvinfo : EIATTR_CBANK_PARAM_SIZE
	.align		4
.L_1669:
        /*0018*/ 	.byte	0x03, 0x19
        /*001a*/ 	.short	0x0128


	//----- nvinfo : EIATTR_KPARAM_INFO
	.align		4
        /*001c*/ 	.byte	0x04, 0x17
        /*001e*/ 	.short	(.L_1671 - .L_1670)
.L_1670:
        /*0020*/ 	.word	0x00000000
        /*0024*/ 	.short	0x0000
        /*0026*/ 	.short	0x0000
        /*0028*/ 	.byte	0x00, 0xf0, 0xa1, 0x04


	//----- nvinfo : EIATTR_MAXREG_COUNT
	.align		4
.L_1671:
        /*002c*/ 	.byte	0x03, 0x1b
        /*002e*/ 	.short	0x00ff


	//----- nvinfo : EIATTR_NUM_BARRIERS
	.align		4
        /*0030*/ 	.byte	0x02, 0x4c
        /*0032*/ 	.byte	0x01
	.zero		1


	//----- nvinfo : EIATTR_ANNOTATIONS
	.align		4
        /*0034*/ 	.byte	0x04, 0x55
        /*0036*/ 	.short	(.L_1673 - .L_1672)


	//   ....[0]....
.L_1672:
        /*0038*/ 	.word	0x00000001
        /*003c*/ 	.byte	0x00, 0x07, 0x00, 0x00, 0x01, 0x00, 0x00, 0x00, 0x30, 0x07, 0x00, 0x00, 0x01, 0x00, 0x00, 0x00
        /* <DEDUP_REMOVED lines=68> */
        /*048c*/ 	.byte	0x60, 0x4a, 0x00, 0x00, 0x01, 0x00, 0x00, 0x00, 0xc0, 0x4c, 0x00, 0x00


	//----- nvinfo : EIATTR_MERCURY_ISA_VERSION
	.align		4
.L_1673:
        /*0498*/ 	.byte	0x03, 0x5f
        /*049a*/ 	.short	0x0000


	//----- nvinfo : EIATTR_COOP_GROUP_MASK_REGIDS
	.align		4
        /*049c*/ 	.byte	0x04, 0x29
        /*049e*/ 	.short	(.L_1675 - .L_1674)


	//   ....[0]....
.L_1674:
        /*04a0*/ 	.word	0xffffffff


	//   ....[1]....
        /*04a4*/ 	.word	0xffffffff


	//   ....[2]....
        /*04a8*/ 	.word	0xffffffff


	//   ....[3]....
        /*04ac*/ 	.word	0xffffffff


	//   ....[4]....
        /*04b0*/ 	.word	0xffffffff


	//   ....[5]....
        /*04b4*/ 	.word	0xffffffff


	//   ....[6]....
        /*04b8*/ 	.word	0xffffffff


	//   ....[7]....
        /*04bc*/ 	.word	0xffffffff


	//   ....[8]....
        /*04c0*/ 	.word	0xffffffff


	//   ....[9]....
        /*04c4*/ 	.word	0xffffffff


	//   ....[10]....
        /*04c8*/ 	.word	0xffffffff


	//   ....[11]....
        /*04cc*/ 	.word	0xffffffff


	//   ....[12]....
        /*04d0*/ 	.word	0xffffffff


	//   ....[13]....
        /*04d4*/ 	.word	0xffffffff


	//   ....[14]....
        /*04d8*/ 	.word	0xffffffff


	//   ....[15]....
        /*04dc*/ 	.word	0xffffffff


	//   ....[16]....
        /*04e0*/ 	.word	0xffffffff


	//   ....[17]....
        /*04e4*/ 	.word	0xffffffff


	//   ....[18]....
        /*04e8*/ 	.word	0xffffffff


	//   ....[19]....
        /*04ec*/ 	.word	0xffffffff


	//----- nvinfo : EIATTR_COOP_GROUP_INSTR_OFFSETS
	.align		4
.L_1675:
        /*04f0*/ 	.byte	0x04, 0x28
        /*04f2*/ 	.short	(.L_1677 - .L_1676)


	//   ....[0]....
.L_1676:
        /*04f4*/ 	.word	0x00002fc0


	//   ....[1]....
        /*04f8*/ 	.word	0x00002fe0


	//   ....[2]....
        /*04fc*/ 	.word	0x00003010


	//   ....[3]....
        /*0500*/ 	.word	0x00003030


	//   ....[4]....
        /*0504*/ 	.word	0x00003050


	//   ....[5]....
        /*0508*/ 	.word	0x00003070


	//   ....[6]....
        /*050c*/ 	.word	0x00003080


	//   ....[7]....
        /*0510*/ 	.word	0x000030b0


	//   ....[8]....
        /*0514*/ 	.word	0x000030c0


	//   ....[9]....
        /*0518*/ 	.word	0x000030e0


	//   ....[10]....
        /*051c*/ 	.word	0x00005b60


	//   ....[11]....
        /*0520*/ 	.word	0x00005be0


	//   ....[12]....
        /*0524*/ 	.word	0x00005c60


	//   ....[13]....
        /*0528*/ 	.word	0x00005cd0


	//   ....[14]....
        /*052c*/ 	.word	0x00005d50


	//   ....[15]....
        /*0530*/ 	.word	0x00005dc0


	//   ....[16]....
        /*0534*/ 	.word	0x00005e40


	//   ....[17]....
        /*0538*/ 	.word	0x00005eb0


	//   ....[18]....
        /*053c*/ 	.word	0x00005f30


	//   ....[19]....
        /*0540*/ 	.word	0x00005fa0


	//----- nvinfo : EIATTR_EXIT_INSTR_OFFSETS
	.align		4
.L_1677:
        /*0544*/ 	.byte	0x04, 0x1c
        /*0546*/ 	.short	(.L_1679 - .L_1678)


	//   ....[0]....
.L_1678:
        /*0548*/ 	.word	0x00005a50


	//   ....[1]....
        /*054c*/ 	.word	0x00005b00


	//----- nvinfo : EIATTR_MAX_THREADS
	.align		4
.L_1679:
        /*0550*/ 	.byte	0x04, 0x05
        /*0552*/ 	.short	(.L_1681 - .L_1680)
.L_1680:
        /*0554*/ 	.word	0x00000080
        /*0558*/ 	.word	0x00000001
        /*055c*/ 	.word	0x00000001


	//----- nvinfo : EIATTR_CRS_STACK_SIZE
	.align		4
.L_1681:
        /*0560*/ 	.byte	0x04, 0x1e
        /*0562*/ 	.short	(.L_1683 - .L_1682)
.L_1682:
        /*0564*/ 	.word	0x00000000
.L_1683:


//--------------------- .nv.info._ZN10layer_norm13ln_bwd_kernelINS_13Kernel_traitsI13__nv_bfloat16S2_S2_S2_fjLj5120ELj1ELj1ELj4ELj16ENS_18Kernel_traits_baseILj5120ES2_S2_S2_S2_fjLj128EEEEELb0ELb1ELb0ELb1EEEvNS_9BwdParamsE --------------------------
	.section	.nv.info._ZN10layer_norm13ln_bwd_kernelINS_13Kernel_traitsI13__nv_bfloat16S2_S2_S2_fjLj5120ELj1ELj1ELj4ELj16ENS_18Kernel_traits_baseILj5120ES2_S2_S2_S2_fjLj128EEEEELb0ELb1ELb0ELb1EEEvNS_9BwdParamsE,"",@"SHT_CUDA_INFO"
	.sectionflags	@""
	.align	4


	//----- nvinfo : EIATTR_CUDA_API_VERSION
	.align		4
        /*0000*/ 	.byte	0x04, 0x37
        /*0002*/ 	.short	(.L_1685 - .L_1684)
.L_1684:
        /*0004*/ 	.word	0x00000082


	//----- nvinfo : EIATTR_SW2861232_WAR
	.align		4
.L_1685:
        /*0008*/ 	.byte	0x01, 0x35
	.zero		2


	//----- nvinfo : EIATTR_PARAM_CBANK
	.align		4
        /*000c*/ 	.byte	0x04, 0x0a
        /*000e*/ 	.short	(.L_1687 - .L_1686)
	.align		4
.L_1686:
        /*0010*/ 	.word	index@(.nv.constant0._ZN10layer_norm13ln_bwd_kernelINS_13Kernel_traitsI13__nv_bfloat16S2_S2_S2_fjLj5120ELj1ELj1ELj4ELj16ENS_18Kernel_traits_baseILj5120ES2_S2_S2_S2_fjLj128EEEEELb0ELb1ELb0ELb1EEEvNS_9BwdParamsE)
        /*0014*/ 	.short	0x0160
        /*0016*/ 	.short	0x0128


	//----- nvinfo : EIATTR_CBANK_PARAM_SIZE
	.align		4
.L_1687:
        /*0018*/ 	.byte	0x03, 0x19
        /*001a*/ 	.short	0x0128


	//----- nvinfo : EIATTR_KPARAM_INFO
	.align		4
        /*001c*/ 	.byte	0x04, 0x17
        /*001e*/ 	.short	(.L_1689 - .L_1688)
.L_1688:
        /*0020*/ 	.word	0x00000000
        /*0024*/ 	.short	0x0000
        /*0026*/ 	.short	0x0000
        /*0028*/ 	.byte	0x00, 0xf0, 0xa1, 0x04


	//----- nvinfo : EIATTR_MAXREG_COUNT
	.align		4
.L_1689:
        /*002c*/ 	.byte	0x03, 0x1b
        /*002e*/ 	.short	0x00ff


	//----- nvinfo : EIATTR_NUM_BARRIERS
	.align		4
        /*0030*/ 	.byte	0x02, 0x4c
        /*0032*/ 	.byte	0x01
	.zero		1


	//----- nvinfo : EIATTR_ANNOTATIONS
	.align		4
        /*0034*/ 	.byte	0x04, 0x55
        /*0036*/ 	.short	(.L_1691 - .L_1690)


	//   ....[0]....
.L_1690:
        /* <DEDUP_REMOVED lines=71> */


	//----- nvinfo : EIATTR_MERCURY_ISA_VERSION
	.align		4
.L_1691:
        /*0498*/ 	.byte	0x03, 0x5f
        /*049a*/ 	.short	0x0000


	//----- nvinfo : EIATTR_COOP_GROUP_MASK_REGIDS
	.align		4
        /*049c*/ 	.byte	0x04, 0x29
        /*049e*/ 	.short	(.L_1693 - .L_1692)


	//   ....[0]....
.L_1692:
        /*04a0*/ 	.word	0xffffffff


	//   ....[1]....
        /*04a4*/ 	.word	0xffffffff


	//   ....[2]....
        /*04a8*/ 	.word	0xffffffff


	//   ....[3]....
        /*04ac*/ 	.word	0xffffffff


	//   ....[4]....
        /*04b0*/ 	.word	0xffffffff


	//   ....[5]....
        /*04b4*/ 	.word	0xffffffff


	//   ....[6]....
        /*04b8*/ 	.word	0xffffffff


	//   ....[7]....
        /*04bc*/ 	.word	0xffffffff


	//   ....[8]....
        /*04c0*/ 	.word	0xffffffff


	//   ....[9]....
        /*04c4*/ 	.word	0xffffffff


	//   ....[10]....
        /*04c8*/ 	.word	0xffffffff


	//   ....[11]....
        /*04cc*/ 	.word	0xffffffff


	//   ....[12]....
        /*04d0*/ 	.word	0xffffffff


	//   ....[13]....
        /*04d4*/ 	.word	0xffffffff


	//   ....[14]....
        /*04d8*/ 	.word	0xffffffff


	//   ....[15]....
        /*04dc*/ 	.word	0xffffffff


	//   ....[16]....
        /*04e0*/ 	.word	0xffffffff


	//   ....[17]....
        /*04e4*/ 	.word	0xffffffff


	//   ....[18]....
        /*04e8*/ 	.word	0xffffffff


	//   ....[19]....
        /*04ec*/ 	.word	0xffffffff


	//----- nvinfo : EIATTR_COOP_GROUP_INSTR_OFFSETS
	.align		4
.L_1693:
        /*04f0*/ 	.byte	0x04, 0x28
        /*04f2*/ 	.short	(.L_1695 - .L_1694)


	//   ....[0]....
.L_1694:
        /*04f4*/ 	.word	0x00002f90


	//   ....[1]....
        /*04f8*/ 	.word	0x00002fb0


	//   ....[2]....
        /*04fc*/ 	.word	0x00002fe0


	//   ....[3]....
        /*0500*/ 	.word	0x00003000


	//   ....[4]....
        /*0504*/ 	.word	0x00003020


	//   ....[5]....
        /*0508*/ 	.word	0x00003040


	//   ....[6]....
        /*050c*/ 	.word	0x00003060


	//   ....[7]....
        /*0510*/ 	.word	0x00003070


	//   ....[8]....
        /*0514*/ 	.word	0x000030a0


	//   ....[9]....
        /*0518*/ 	.word	0x000030b0


	//   ....[10]....
        /*051c*/ 	.word	0x00005e40


	//   ....[11]....
        /*0520*/ 	.word	0x00005ec0


	//   ....[12]....
        /*0524*/ 	.word	0x00005f40


	//   ....[13]....
        /*0528*/ 	.word	0x00005fb0


	//   ....[14]....
        /*052c*/ 	.word	0x00006030


	//   ....[15]....
        /*0530*/ 	.word	0x000060a0


	//   ....[16]....
        /*0534*/ 	.word	0x00006120


	//   ....[17]....
        /*0538*/ 	.word	0x00006190


	//   ....[18]....
        /*053c*/ 	.word	0x00006210


	//   ....[19]....
        /*0540*/ 	.word	0x00006280


	//----- nvinfo : EIATTR_EXIT_INSTR_OFFSETS
	.align		4
.L_1695:
        /*0544*/ 	.byte	0x04, 0x1c
        /*0546*/ 	.short	(.L_1697 - .L_1696)


	//   ....[0]....
.L_1696:
        /*0548*/ 	.word	0x00005de0


	//----- nvinfo : EIATTR_MAX_THREADS
	.align		4
.L_1697:
        /*054c*/ 	.byte	0x04, 0x05
        /*054e*/ 	.short	(.L_1699 - .L_1698)
.L_1698:
        /*0550*/ 	.word	0x00000080
        /*0554*/ 	.word	0x00000001
        /*0558*/ 	.word	0x00000001


	//----- nvinfo : EIATTR_CRS_STACK_SIZE
	.align		4
.L_1699:
        /*055c*/ 	.byte	0x04, 0x1e
        /*055e*/ 	.short	(.L_1701 - .L_1700)
.L_1700:
        /*0560*/ 	.word	0x00000000
.L_1701:


//--------------------- .nv.info._ZN10layer_norm13ln_bwd_kernelINS_13Kernel_traitsI13__nv_bfloat16S2_S2_S2_fjLj5120ELj1ELj1ELj4ELj16ENS_18Kernel_traits_baseILj5120ES2_S2_S2_S2_fjLj128EEEEELb0ELb1ELb1ELb0EEEvNS_9BwdParamsE --------------------------
	.section	.nv.info._ZN10layer_norm13ln_bwd_kernelINS_13Kernel_traitsI13__nv_bfloat16S2_S2_S2_fjLj5120ELj1ELj1ELj4ELj16ENS_18Kernel_traits_baseILj5120ES2_S2_S2_S2_fjLj128EEEEELb0ELb1ELb1ELb0EEEvNS_9BwdParamsE,"",@"SHT_CUDA_INFO"
	.sectionflags	@""
	.align	4


	//----- nvinfo : EIATTR_CUDA_API_VERSION
	.align		4
        /*0000*/ 	.byte	0x04, 0x37
        /*0002*/ 	.short	(.L_1703 - .L_1702)
.L_1702:
        /*0004*/ 	.word	0x00000082


	//----- nvinfo : EIATTR_SW2861232_WAR
	.align		4
.L_1703:
        /*0008*/ 	.byte	0x01, 0x35
	.zero		2


	//----- nvinfo : EIATTR_PARAM_CBANK
	.align		4
        /*000c*/ 	.byte	0x04, 0x0a
        /*000e*/ 	.short	(.L_1705 - .L_1704)
	.align		4
.L_1704:
        /*0010*/ 	.word	index@(.nv.constant0._ZN10layer_norm13ln_bwd_kernelINS_13Kernel_traitsI13__nv_bfloat16S2_S2_S2_fjLj5120ELj1ELj1ELj4ELj16ENS_18Kernel_traits_baseILj5120ES2_S2_S2_S2_fjLj128EEEEELb0ELb1ELb1ELb0EEEvNS_9BwdParamsE)
        /*0014*/ 	.short	0x0160
        /*0016*/ 	.short	0x0128


	//----- nvinfo : EIATTR_CBANK_PARAM_SIZE
	.align		4
.L_1705:
        /*0018*/ 	.byte	0x03, 0x19
        /*001a*/ 	.short	0x0128


	//----- nvinfo : EIATTR_KPARAM_INFO
	.align		4
        /*001c*/ 	.byte	0x04, 0x17
        /*001e*/ 	.short	(.L_1707 - .L_1706)
.L_1706:
        /*0020*/ 	.word	0x00000000
        /*0024*/ 	.short	0x0000
        /*0026*/ 	.short	0x0000
        /*0028*/ 	.byte	0x00, 0xf0, 0xa1, 0x04


	//----- nvinfo : EIATTR_MAXREG_COUNT
	.align		4
.L_1707:
        /*002c*/ 	.byte	0x03, 0x1b
        /*002e*/ 	.short	0x00ff


	//----- nvinfo : EIATTR_NUM_BARRIERS
	.align		4
        /*0030*/ 	.byte	0x02, 0x4c
        /*0032*/ 	.byte	0x01
	.zero		1


	//----- nvinfo : EIATTR_ANNOTATIONS
	.align		4
        /*0034*/ 	.byte	0x04, 0x55
        /*0036*/ 	.short	(.L_1709 - .L_1708)


	//   ....[0]....
.L_1708:
        /* <DEDUP_REMOVED lines=83> */


	//----- nvinfo : EIATTR_MERCURY_ISA_VERSION
	.align		4
.L_1709:
        /*0558*/ 	.byte	0x03, 0x5f
        /*055a*/ 	.short	0x0000


	//----- nvinfo : EIATTR_COOP_GROUP_MASK_REGIDS
	.align		4
        /*055c*/ 	.byte	0x04, 0x29
        /*055e*/ 	.short	(.L_1711 - .L_1710)


	//   ....[0]....
.L_1710:
        /*0560*/ 	.word	0xffffffff


	//   ....[1]....
        /*0564*/ 	.word	0xffffffff


	//   ....[2]....
        /*0568*/ 	.word	0xffffffff


	//   ....[3]....
        /*056c*/ 	.word	0xffffffff


	//   ....[4]....
        /*0570*/ 	.word	0xffffffff


	//   ....[5]....
        /*0574*/ 	.word	0xffffffff


	//   ....[6]....
        /*0578*/ 	.word	0xffffffff


	//   ....[7]....
        /*057c*/ 	.word	0xffffffff


	//   ....[8]....
        /*0580*/ 	.word	0xffffffff


	//   ....[9]....
        /*0584*/ 	.word	0xffffffff


	//   ....[10]....
        /*0588*/ 	.word	0xffffffff


	//   ....[11]....
        /*058c*/ 	.word	0xffffffff


	//   ....[12]....
        /*0590*/ 	.word	0xffffffff


	//   ....[13]....
        /*0594*/ 	.word	0xffffffff


	//   ....[14]....
        /*0598*/ 	.word	0xffffffff


	//   ....[15]....
        /*059c*/ 	.word	0xffffffff


	//   ....[16]....
        /*05a0*/ 	.word	0xffffffff


	//   ....[17]....
        /*05a4*/ 	.word	0xffffffff


	//   ....[18]....
        /*05a8*/ 	.word	0xffffffff


	//   ....[19]....
        /*05ac*/ 	.word	0xffffffff


	//----- nvinfo : EIATTR_COOP_GROUP_INSTR_OFFSETS
	.align		4
.L_1711:
        /*05b0*/ 	.byte	0x04, 0x28
        /*05b2*/ 	.short	(.L_1713 - .L_1712)


	//   ....[0]....
.L_1712:
        /*05b4*/ 	.word	0x000033e0


	//   ....[1]....
        /*05b8*/ 	.word	0x00003400


	//   ....[2]....
        /*05bc*/ 	.word	0x00003430


	//   ....[3]....
        /*05c0*/ 	.word	0x00003450


	//   ....[4]....
        /*05c4*/ 	.word	0x00003470


	//   ....[5]....
        /*05c8*/ 	.word	0x00003490


	//   ....[6]....
        /*05cc*/ 	.word	0x000034a0


	//   ....[7]....
        /*05d0*/ 	.word	0x000034d0


	//   ....[8]....
        /*05d4*/ 	.word	0x000034e0


	//   ....[9]....
        /*05d8*/ 	.word	0x00003500


	//   ....[10]....
        /*05dc*/ 	.word	0x000080f0


	//   ....[11]....
        /*05e0*/ 	.word	0x00008170


	//   ....[12]....
        /*05e4*/ 	.word	0x000081f0


	//   ....[13]....
        /*05e8*/ 	.word	0x00008260


	//   ....[14]....
        /*05ec*/ 	.word	0x000082e0


	//   ....[15]....
        /*05f0*/ 	.word	0x00008350


	//   ....[16]....
        /*05f4*/ 	.word	0x000083d0


	//   ....[17]....
        /*05f8*/ 	.word	0x00008440


	//   ....[18]....
        /*05fc*/ 	.word	0x000084c0


	//   ....[19]....
        /*0600*/ 	.word	0x00008530


	//----- nvinfo : EIATTR_EXIT_INSTR_OFFSETS
	.align		4
.L_1713:
        /*0604*/ 	.byte	0x04, 0x1c
        /*0606*/ 	.short	(.L_1715 - .L_1714)


	//   ....[0]....
.L_1714:
        /*0608*/ 	.word	0x00007fe0


	//   ....[1]....
        /*060c*/ 	.word	0x00008090


	//----- nvinfo : EIATTR_MAX_THREADS
	.align		4
.L_1715:
        /*0610*/ 	.byte	0x04, 0x05
        /*0612*/ 	.short	(.L_1717 - .L_1716)
.L_1716:
        /*0614*/ 	.word	0x00000080
        /*0618*/ 	.word	0x00000001
        /*061c*/ 	.word	0x00000001


	//----- nvinfo : EIATTR_CRS_STACK_SIZE
	.align		4
.L_1717:
        /*0620*/ 	.byte	0x04, 0x1e
        /*0622*/ 	.short	(.L_1719 - .L_1718)
.L_1718:
        /*0624*/ 	.word	0x00000000
.L_1719:


//--------------------- .nv.info._ZN10layer_norm13ln_bwd_kernelINS_13Kernel_traitsI13__nv_bfloat16S2_S2_S2_fjLj5120ELj1ELj1ELj4ELj16ENS_18Kernel_traits_baseILj5120ES2_S2_S2_S2_fjLj128EEEEELb0ELb1ELb1ELb1EEEvNS_9BwdParamsE --------------------------
	.section	.nv.info._ZN10layer_norm13ln_bwd_kernelINS_13Kernel_traitsI13__nv_bfloat16S2_S2_S2_fjLj5120ELj1ELj1ELj4ELj16ENS_18Kernel_traits_baseILj5120ES2_S2_S2_S2_fjLj128EEEEELb0ELb1ELb1ELb1EEEvNS_9BwdParamsE,"",@"SHT_CUDA_INFO"
	.sectionflags	@""
	.align	4


	//----- nvinfo : EIATTR_CUDA_API_VERSION
	.align		4
        /*0000*/ 	.byte	0x04, 0x37
        /*0002*/ 	.short	(.L_1721 - .L_1720)
.L_1720:
        /*0004*/ 	.word	0x00000082


	//----- nvinfo : EIATTR_SW2861232_WAR
	.align		4
.L_1721:
        /*0008*/ 	.byte	0x01, 0x35
	.zero		2


	//----- nvinfo : EIATTR_PARAM_CBANK
	.align		4
        /*000c*/ 	.byte	0x04, 0x0a
        /*000e*/ 	.short	(.L_1723 - .L_1722)
	.align		4
.L_1722:
        /*0010*/ 	.word	index@(.nv.constant0._ZN10layer_norm13ln_bwd_kernelINS_13Kernel_traitsI13__nv_bfloat16S2_S2_S2_fjLj5120ELj1ELj1ELj4ELj16ENS_18Kernel_traits_baseILj5120ES2_S2_S2_S2_fjLj128EEEEELb0ELb1ELb1ELb1EEEvNS_9BwdParamsE)
        /*0014*/ 	.short	0x0160
        /*0016*/ 	.short	0x0128


	//----- nvinfo : EIATTR_CBANK_PARAM_SIZE
	.align		4
.L_1723:
        /*0018*/ 	.byte	0x03, 0x19
        /*001a*/ 	.short	0x0128


	//----- nvinfo : EIATTR_KPARAM_INFO
	.align		4
        /*001c*/ 	.byte	0x04, 0x17
        /*001e*/ 	.short	(.L_1725 - .L_1724)
.L_1724:
        /*0020*/ 	.word	0x00000000
        /*0024*/ 	.short	0x0000
        /*0026*/ 	.short	0x0000
        /*0028*/ 	.byte	0x00, 0xf0, 0xa1, 0x04


	//----- nvinfo : EIATTR_MAXREG_COUNT
	.align		4
.L_1725:
        /*002c*/ 	.byte	0x03, 0x1b
        /*002e*/ 	.short	0x00ff


	//----- nvinfo : EIATTR_NUM_BARRIERS
	.align		4
        /*0030*/ 	.byte	0x02, 0x4c
        /*0032*/ 	.byte	0x01
	.zero		1


	//----- nvinfo : EIATTR_ANNOTATIONS
	.align		4
        /*0034*/ 	.byte	0x04, 0x55
        /*0036*/ 	.short	(.L_1727 - .L_1726)


	//   ....[0]....
.L_1726:
        /* <DEDUP_REMOVED lines=78> */


	//----- nvinfo : EIATTR_MERCURY_ISA_VERSION
	.align		4
.L_1727:
        /*0508*/ 	.byte	0x03, 0x5f
        /*050a*/ 	.short	0x0000


	//----- nvinfo : EIATTR_COOP_GROUP_MASK_REGIDS
	.align		4
        /*050c*/ 	.byte	0x04, 0x29
        /*050e*/ 	.short	(.L_1729 - .L_1728)


	//   ....[0]....
.L_1728:
        /*0510*/ 	.word	0xffffffff


	//   ....[1]....
        /*0514*/ 	.word	0xffffffff


	//   ....[2]....
        /*0518*/ 	.word	0xffffffff


	//   ....[3]....
        /*051c*/ 	.word	0xffffffff


	//   ....[4]....
        /*0520*/ 	.word	0xffffffff


	//   ....[5]....
        /*0524*/ 	.word	0xffffffff


	//   ....[6]....
        /*0528*/ 	.word	0xffffffff


	//   ....[7]....
        /*052c*/ 	.word	0xffffffff


	//   ....[8]....
        /*0530*/ 	.word	0xffffffff


	//   ....[9]....
        /*0534*/ 	.word	0xffffffff


	//   ....[10]....
        /*0538*/ 	.word	0xffffffff


	//   ....[11]....
        /*053c*/ 	.word	0xffffffff


	//   ....[12]....
        /*0540*/ 	.word	0xffffffff


	//   ....[13]....
        /*0544*/ 	.word	0xffffffff


	//   ....[14]....
        /*0548*/ 	.word	0xffffffff


	//   ....[15]....
        /*054c*/ 	.word	0xffffffff


	//   ....[16]....
        /*0550*/ 	.word	0xffffffff


	//   ....[17]....
        /*0554*/ 	.word	0xffffffff


	//   ....[18]....
        /*0558*/ 	.word	0xffffffff


	//   ....[19]....
        /*055c*/ 	.word	0xffffffff


	//----- nvinfo : EIATTR_COOP_GROUP_INSTR_OFFSETS
	.align		4
.L_1729:
        /*0560*/ 	.byte	0x04, 0x28
        /*0562*/ 	.short	(.L_1731 - .L_1730)


	//   ....[0]....
.L_1730:
        /*0564*/ 	.word	0x00003090


	//   ....[1]....
        /*0568*/ 	.word	0x000030b0


	//   ....[2]....
        /*056c*/ 	.word	0x000030e0


	//   ....[3]....
        /*0570*/ 	.word	0x00003100


	//   ....[4]....
        /*0574*/ 	.word	0x00003120


	//   ....[5]....
        /*0578*/ 	.word	0x00003140


	//   ....[6]....
        /*057c*/ 	.word	0x00003150


	//   ....[7]....
        /*0580*/ 	.word	0x00003180


	//   ....[8]....
        /*0584*/ 	.word	0x00003190


	//   ....[9]....
        /*0588*/ 	.word	0x000031b0


	//   ....[10]....
        /*058c*/ 	.word	0x00007860


	//   ....[11]....
        /*0590*/ 	.word	0x000078c0


	//   ....[12]....
        /*0594*/ 	.word	0x00007920


	//   ....[13]....
        /*0598*/ 	.word	0x00007970


	//   ....[14]....
        /*059c*/ 	.word	0x000079d0


	//   ....[15]....
        /*05a0*/ 	.word	0x00007a20


	//   ....[16]....
        /*05a4*/ 	.word	0x00007a80


	//   ....[17]....
        /*05a8*/ 	.word	0x00007ad0


	//   ....[18]....
        /*05ac*/ 	.word	0x00007b30


	//   ....[19]....
        /*05b0*/ 	.word	0x00007b80


	//----- nvinfo : EIATTR_EXIT_INSTR_OFFSETS
	.align		4
.L_1731:
        /*05b4*/ 	.byte	0x04, 0x1c
        /*05b6*/ 	.short	(.L_1733 - .L_1732)


	//   ....[0]....
.L_1732:
        /*05b8*/ 	.word	0x00007820


	//----- nvinfo : EIATTR_MAX_THREADS
	.align		4
.L_1733:
        /*05bc*/ 	.byte	0x04, 0x05
        /*05be*/ 	.short	(.L_1735 - .L_1734)
.L_1734:
        /*05c0*/ 	.word	0x00000080
        /*05c4*/ 	.word	0x00000001
        /*05c8*/ 	.word	0x00000001


	//----- nvinfo : EIATTR_CRS_STACK_SIZE
	.align		4
.L_1735:
        /*05cc*/ 	.byte	0x04, 0x1e
        /*05ce*/ 	.short	(.L_1737 - .L_1736)
.L_1736:
        /*05d0*/ 	.word	0x00000000
.L_1737:


//--------------------- .nv.info._ZN10layer_norm13ln_bwd_kernelINS_13Kernel_traitsI13__nv_bfloat16S2_S2_S2_fjLj5120ELj1ELj1ELj4ELj16ENS_18Kernel_traits_baseILj5120ES2_S2_S2_S2_fjLj128EEEEELb1ELb0ELb0ELb0EEEvNS_9BwdParamsE --------------------------
	.section	.nv.info._ZN10layer_norm13ln_bwd_kernelINS_13Kernel_traitsI13__nv_bfloat16S2_S2_S2_fjLj5120ELj1ELj1ELj4ELj16ENS_18Kernel_traits_baseILj5120ES2_S2_S2_S2_fjLj128EEEEELb1ELb0ELb0ELb0EEEvNS_9BwdParamsE,"",@"SHT_CUDA_INFO"
	.sectionflags	@""
	.align	4


	//----- nvinfo : EIATTR_CUDA_API_VERSION
	.align		4
        /*0000*/ 	.byte	0x04, 0x37
        /*0002*/ 	.short	(.L_1739 - .L_1738)
.L_1738:
        /*0004*/ 	.word	0x00000082


	//----- nvinfo : EIATTR_SW2861232_WAR
	.align		4
.L_1739:
        /*0008*/ 	.byte	0x01, 0x35
	.zero		2


	//----- nvinfo : EIATTR_PARAM_CBANK
	.align		4
        /*000c*/ 	.byte	0x04, 0x0a
        /*000e*/ 	.short	(.L_1741 - .L_1740)
	.align		4
.L_1740:
        /*0010*/ 	.word	index@(.nv.constant0._ZN10layer_norm13ln_bwd_kernelINS_13Kernel_traitsI13__nv_bfloat16S2_S2_S2_fjLj5120ELj1ELj1ELj4ELj16ENS_18Kernel_traits_baseILj5120ES2_S2_S2_S2_fjLj128EEEEELb1ELb0ELb0ELb0EEEvNS_9BwdParamsE)
        /*0014*/ 	.short	0x0160
        /*0016*/ 	.short	0x0128


	//----- nvinfo : EIATTR_CBANK_PARAM_SIZE
	.align		4
.L_1741:
        /*0018*/ 	.byte	0x03, 0x19
        /*001a*/ 	.short	0x0128


	//----- nvinfo : EIATTR_KPARAM_INFO
	.align		4
        /*001c*/ 	.byte	0x04, 0x17
        /*001e*/ 	.short	(.L_1743 - .L_1742)
.L_1742:
        /*0020*/ 	.word	0x00000000
        /*0024*/ 	.short	0x0000
        /*0026*/ 	.short	0x0000
        /*0028*/ 	.byte	0x00, 0xf0, 0xa1, 0x04


	//----- nvinfo : EIATTR_MAXREG_COUNT
	.align		4
.L_1743:
        /*002c*/ 	.byte	0x03, 0x1b
        /*002e*/ 	.short	0x00ff


	//----- nvinfo : EIATTR_NUM_BARRIERS
	.align		4
        /*0030*/ 	.byte	0x02, 0x4c
        /*0032*/ 	.byte	0x01
	.zero		1


	//----- nvinfo : EIATTR_MERCURY_ISA_VERSION
	.align		4
        /*0034*/ 	.byte	0x03, 0x5f
        /*0036*/ 	.short	0x0000


	//----- nvinfo : EIATTR_COOP_GROUP_MASK_REGIDS
	.align		4
        /*0038*/ 	.byte	0x04, 0x29
        /*003a*/ 	.short	(.L_1745 - .L_1744)


	//   ....[0]....
.L_1744:
        /*003c*/ 	.word	0xffffffff


	//   ....[1]....
        /*0040*/ 	.word	0xffffffff


	//   ....[2]....
        /*0044*/ 	.word	0xffffffff


	//   ....[3]....
        /*0048*/ 	.word	0xffffffff


	//   ....[4]....
        /*004c*/ 	.word	0xffffffff


	//   ....[5]....
        /*0050*/ 	.word	0xffffffff


	//   ....[6]....
        /*0054*/ 	.word	0xffffffff


	//   ....[7]....
        /*0058*/ 	.word	0xffffffff


	//   ....[8]....
        /*005c*/ 	.word	0xffffffff


	//   ....[9]....
        /*0060*/ 	.word	0xffffffff


	//   ....[10]....
        /*0064*/ 	.word	0xffffffff


	//   ....[11]....
        /*0068*/ 	.word	0xffffffff


	//   ....[12]....
        /*006c*/ 	.word	0xffffffff


	//   ....[13]....
        /*0070*/ 	.word	0xffffffff


	//   ....[14]....
        /*0074*/ 	.word	0xffffffff


	//   ....[15]....
        /*0078*/ 	.word	0xffffffff


	//   ....[16]....
        /*007c*/ 	.word	0xffffffff


	//   ....[17]....
        /*0080*/ 	.word	0xffffffff


	//   ....[18]....
        /*0084*/ 	.word	0xffffffff


	//   ....[19]....
        /*0088*/ 	.word	0xffffffff


	//----- nvinfo : EIATTR_COOP_GROUP_INSTR_OFFSETS
	.align		4
.L_1745:
        /*008c*/ 	.byte	0x04, 0x28
        /*008e*/ 	.short	(.L_1747 - .L_1746)


	//   ....[0]....
.L_1746:
        /*0090*/ 	.word	0x000025f0


	//   ....[1]....
        /*0094*/ 	.word	0x00002610


	//   ....[2]....
        /*0098*/ 	.word	0x00002630


	//   ....[3]....
        /*009c*/ 	.word	0x00002650


	//   ....[4]....
        /*00a0*/ 	.word	0x00002670


	//   ....[5]....
        /*00a4*/ 	.word	0x00002690


	//   ....[6]....
        /*00a8*/ 	.word	0x000026b0


	//   ....[7]....
        /*00ac*/ 	.word	0x000026d0


	//   ....[8]....
        /*00b0*/ 	.word	0x000026f0


	//   ....[9]....
        /*00b4*/ 	.word	0x00002710


	//   ....[10]....
        /*00b8*/ 	.word	0x00004dc0


	//   ....[11]....
        /*00bc*/ 	.word	0x00004e40


	//   ....[12]....
        /*00c0*/ 	.word	0x00004ec0


	//   ....[13]....
        /*00c4*/ 	.word	0x00004f30


	//   ....[14]....
        /*00c8*/ 	.word	0x00004fb0


	//   ....[15]....
        /*00cc*/ 	.word	0x00005020


	//   ....[16]....
        /*00d0*/ 	.word	0x000050a0


	//   ....[17]....
        /*00d4*/ 	.word	0x00005110


	//   ....[18]....
        /*00d8*/ 	.word	0x00005190


	//   ....[19]....
        /*00dc*/ 	.word	0x00005200


	//----- nvinfo : EIATTR_EXIT_INSTR_OFFSETS
	.align		4
.L_1747:
        /*00e0*/ 	.byte	0x04, 0x1c
        /*00e2*/ 	.short	(.L_1749 - .L_1748)


	//   ....[0]....
.L_1748:
        /*00e4*/ 	.word	0x00004ce0


	//   ....[1]....
        /*00e8*/ 	.word	0x00004d60


	//----- nvinfo : EIATTR_MAX_THREADS
	.align		4
.L_1749:
        /*00ec*/ 	.byte	0x04, 0x05
        /*00ee*/ 	.short	(.L_1751 - .L_1750)
.L_1750:
        /*00f0*/ 	.word	0x00000080
        /*00f4*/ 	.word	0x00000001
        /*00f8*/ 	.word	0x00000001


	//----- nvinfo : EIATTR_CRS_STACK_SIZE
	.align		4
.L_1751:
        /*00fc*/ 	.byte	0x04, 0x1e
        /*00fe*/ 	.short	(.L_1753 - .L_1752)
.L_1752:
        /*0100*/ 	.word	0x00000000
.L_1753:


//--------------------- .nv.info._ZN10layer_norm13ln_bwd_kernelINS_13Kernel_traitsI13__nv_bfloat16S2_S2_S2_fjLj5120ELj1ELj1ELj4ELj16ENS_18Kernel_traits_baseILj5120ES2_S2_S2_S2_fjLj128EEEEELb1ELb0ELb0ELb1EEEvNS_9BwdParamsE --------------------------
	.section	.nv.info._ZN10layer_norm13ln_bwd_kernelINS_13Kernel_traitsI13__nv_bfloat16S2_S2_S2_fjLj5120ELj1ELj1ELj4ELj16ENS_18Kernel_traits_baseILj5120ES2_S2_S2_S2_fjLj128EEEEELb1ELb0ELb0ELb1EEEvNS_9BwdParamsE,"",@"SHT_CUDA_INFO"
	.sectionflags	@""
	.align	4


	//----- nvinfo : EIATTR_CUDA_API_VERSION
	.align		4
        /*0000*/ 	.byte	0x04, 0x37
        /*0002*/ 	.short	(.L_1755 - .L_1754)
.L_1754:
        /*0004*/ 	.word	0x00000082


	//----- nvinfo : EIATTR_SW2861232_WAR
	.align		4
.L_1755:
        /*0008*/ 	.byte	0x01, 0x35
	.zero		2


	//----- nvinfo : EIATTR_PARAM_CBANK
	.align		4
        /*000c*/ 	.byte	0x04, 0x0a
        /*000e*/ 	.short	(.L_1757 - .L_1756)
	.align		4
.L_1756:
        /*0010*/ 	.word	index@(.nv.constant0._ZN10layer_norm13ln_bwd_kernelINS_13Kernel_traitsI13__nv_bfloat16S2_S2_S2_fjLj5120ELj1ELj1ELj4ELj16ENS_18Kernel_traits_baseILj5120ES2_S2_S2_S2_fjLj128EEEEELb1ELb0ELb0ELb1EEEvNS_9BwdParamsE)
        /*0014*/ 	.short	0x0160
        /*0016*/ 	.short	0x0128


	//----- nvinfo : EIATTR_CBANK_PARAM_SIZE
	.align		4
.L_1757:
        /*0018*/ 	.byte	0x03, 0x19
        /*001a*/ 	.short	0x0128


	//----- nvinfo : EIATTR_KPARAM_INFO
	.align		4
        /*001c*/ 	.byte	0x04, 0x17
        /*001e*/ 	.short	(.L_1759 - .L_1758)
.L_1758:
        /*0020*/ 	.word	0x00000000
        /*0024*/ 	.short	0x0000
        /*0026*/ 	.short	0x0000
        /*0028*/ 	.byte	0x00, 0xf0, 0xa1, 0x04


	//----- nvinfo : EIATTR_MAXREG_COUNT
	.align		4
.L_1759:
        /*002c*/ 	.byte	0x03, 0x1b
        /*002e*/ 	.short	0x00ff


	//----- nvinfo : EIATTR_NUM_BARRIERS
	.align		4
        /*0030*/ 	.byte	0x02, 0x4c
        /*0032*/ 	.byte	0x01
	.zero		1


	//----- nvinfo : EIATTR_MERCURY_ISA_VERSION
	.align		4
        /*0034*/ 	.byte	0x03, 0x5f
        /*0036*/ 	.short	0x0000


	//----- nvinfo : EIATTR_COOP_GROUP_MASK_REGIDS
	.align		4
        /*0038*/ 	.byte	0x04, 0x29
        /*003a*/ 	.short	(.L_1761 - .L_1760)


	//   ....[0]....
.L_1760:
        /*003c*/ 	.word	0xffffffff


	//   ....[1]....
        /*0040*/ 	.word	0xffffffff


	//   ....[2]....
        /*0044*/ 	.word	0xffffffff


	//   ....[3]....
        /*0048*/ 	.word	0xffffffff


	//   ....[4]....
        /*004c*/ 	.word	0xffffffff


	//   ....[5]....
        /*0050*/ 	.word	0xffffffff


	//   ....[6]....
        /*0054*/ 	.word	0xffffffff


	//   ....[7]....
        /*0058*/ 	.word	0xffffffff


	//   ....[8]....
        /*005c*/ 	.word	0xffffffff


	//   ....[9]....
        /*0060*/ 	.word	0xffffffff


	//   ....[10]....
        /*0064*/ 	.word	0xffffffff


	//   ....[11]....
        /*0068*/ 	.word	0xffffffff


	//   ....[12]....
        /*006c*/ 	.word	0xffffffff


	//   ....[13]....
        /*0070*/ 	.word	0xffffffff


	//   ....[14]....
        /*0074*/ 	.word	0xffffffff


	//   ....[15]....
        /*0078*/ 	.word	0xffffffff


	//   ....[16]....
        /*007c*/ 	.word	0xffffffff


	//   ....[17]....
        /*0080*/ 	.word	0xffffffff


	//   ....[18]....
        /*0084*/ 	.word	0xffffffff


	//   ....[19]....
        /*0088*/ 	.word	0xffffffff


	//----- nvinfo : EIATTR_COOP_GROUP_INSTR_OFFSETS
	.align		4
.L_1761:
        /*008c*/ 	.byte	0x04, 0x28
        /*008e*/ 	.short	(.L_1763 - .L_1762)


	//   ....[0]....
.L_1762:
        /*0090*/ 	.word	0x00002390


	//   ....[1]....
        /*0094*/ 	.word	0x000023b0


	//   ....[2]....
        /*0098*/ 	.word	0x000023d0


	//   ....[3]....
        /*009c*/ 	.word	0x000023f0


	//   ....[4]....
        /*00a0*/ 	.word	0x00002410


	//   ....[5]....
        /*00a4*/ 	.word	0x00002430


	//   ....[6]....
        /*00a8*/ 	.word	0x00002450


	//   ....[7]....
        /*00ac*/ 	.word	0x00002470


	//   ....[8]....
        /*00b0*/ 	.word	0x00002490


	//   ....[9]....
        /*00b4*/ 	.word	0x000024b0


	//   ....[10]....
        /*00b8*/ 	.word	0x00004b90


	//   ....[11]....
        /*00bc*/ 	.word	0x00004c10


	//   ....[12]....
        /*00c0*/ 	.word	0x00004c90


	//   ....[13]....
        /*00c4*/ 	.word	0x00004d00


	//   ....[14]....
        /*00c8*/ 	.word	0x00004d80


	//   ....[15]....
        /*00cc*/ 	.word	0x00004df0


	//   ....[16]....
        /*00d0*/ 	.word	0x00004e70


	//   ....[17]....
        /*00d4*/ 	.word	0x00004ee0


	//   ....[18]....
        /*00d8*/ 	.word	0x00004f60


	//   ....[19]....
        /*00dc*/ 	.word	0x00004fd0


	//----- nvinfo : EIATTR_EXIT_INSTR_OFFSETS
	.align		4
.L_1763:
        /*00e0*/ 	.byte	0x04, 0x1c
        /*00e2*/ 	.short	(.L_1765 - .L_1764)


	//   ....[0]....
.L_1764:
        /*00e4*/ 	.word	0x00004b30


	//----- nvinfo : EIATTR_MAX_THREADS
	.align		4
.L_1765:
        /*00e8*/ 	.byte	0x04, 0x05
        /*00ea*/ 	.short	(.L_1767 - .L_1766)
.L_1766:
        /*00ec*/ 	.word	0x00000080
        /*00f0*/ 	.word	0x00000001
        /*00f4*/ 	.word	0x00000001


	//----- nvinfo : EIATTR_CRS_STACK_SIZE
	.align		4
.L_1767:
        /*00f8*/ 	.byte	0x04, 0x1e
        /*00fa*/ 	.short	(.L_1769 - .L_1768)
.L_1768:
        /*00fc*/ 	.word	0x00000000
.L_1769:


//--------------------- .nv.info._ZN10layer_norm22ln_bwd_finalize_kernelINS_22Kernel_traits_finalizeILj5120E13__nv_bfloat16S2_S2_S2_fjLb0ELj1024ELj4ENS_18Kernel_traits_baseILj5120ES2_S2_S2_S2_fjLj1024EEEEELb0ELb0EEEvNS_9BwdParamsE --------------------------
	.section	.nv.info._ZN10layer_norm22ln_bwd_finalize_kernelINS_22Kernel_traits_finalizeILj5120E13__nv_bfloat16S2_S2_S2_fjLb0ELj1024ELj4ENS_18Kernel_traits_baseILj5120ES2_S2_S2_S2_fjLj1024EEEEELb0ELb0EEEvNS_9BwdParamsE,"",@"SHT_CUDA_INFO"
	.sectionflags	@""
	.align	4


	//----- nvinfo : EIATTR_CUDA_API_VERSION
	.align		4
        /*0000*/ 	.byte	0x04, 0x37
        /*0002*/ 	.short	(.L_1771 - .L_1770)
.L_1770:
        /*0004*/ 	.word	0x00000082


	//----- nvinfo : EIATTR_SW2861232_WAR
	.align		4
.L_1771:
        /*0008*/ 	.byte	0x01, 0x35
	.zero		2


	//----- nvinfo : EIATTR_PARAM_CBANK
	.align		4
        /*000c*/ 	.byte	0x04, 0x0a
        /*000e*/ 	.short	(.L_1773 - .L_1772)
	.align		4
.L_1772:
        /*0010*/ 	.word	index@(.nv.constant0._ZN10layer_norm22ln_bwd_finalize_kernelINS_22Kernel_traits_finalizeILj5120E13__nv_bfloat16S2_S2_S2_fjLb0ELj1024ELj4ENS_18Kernel_traits_baseILj5120ES2_S2_S2_S2_fjLj1024EEEEELb0ELb0EEEvNS_9BwdParamsE)
        /*0014*/ 	.short	0x0160
        /*0016*/ 	.short	0x0128


	//----- nvinfo : EIATTR_CBANK_PARAM_SIZE
	.align		4
.L_1773:
        /*0018*/ 	.byte	0x03, 0x19
        /*001a*/ 	.short	0x0128


	//----- nvinfo : EIATTR_KPARAM_INFO
	.align		4
        /*001c*/ 	.byte	0x04, 0x17
        /*001e*/ 	.short	(.L_1775 - .L_1774)
.L_1774:
        /*0020*/ 	.word	0x00000000
        /*0024*/ 	.short	0x0000
        /*0026*/ 	.short	0x0000
        /*0028*/ 	.byte	0x00, 0xf0, 0xa1, 0x04


	//----- nvinfo : EIATTR_MAXREG_COUNT
	.align		4
.L_1775:
        /*002c*/ 	.byte	0x03, 0x1b
        /*002e*/ 	.short	0x0040


	//----- nvinfo : EIATTR_NUM_BARRIERS
	.align		4
        /*0030*/ 	.byte	0x02, 0x4c
        /*0032*/ 	.byte	0x01
	.zero		1


	//----- nvinfo : EIATTR_MERCURY_ISA_VERSION
	.align		4
        /*0034*/ 	.byte	0x03, 0x5f
        /*0036*/ 	.short	0x0000


	//----- nvinfo : EIATTR_COOP_GROUP_MASK_REGIDS
	.align		4
        /*0038*/ 	.byte	0x04, 0x29
        /*003a*/ 	.short	(.L_1777 - .L_1776)


	//   ....[0]....
.L_1776:
        /*003c*/ 	.word	0xffffffff


	//   ....[1]....
        /*0040*/ 	.word	0xffffffff


	//   ....[2]....
        /*0044*/ 	.word	0xffffffff


	//   ....[3]....
        /*0048*/ 	.word	0xffffffff


	//   ....[4]....
        /*004c*/ 	.word	0xffffffff


	//   ....[5]....
        /*0050*/ 	.word	0xffffffff


	//   ....[6]....
        /*0054*/ 	.word	0xffffffff


	//   ....[7]....
        /*0058*/ 	.word	0xffffffff


	//   ....[8]....
        /*005c*/ 	.word	0xffffffff


	//   ....[9]....
        /*0060*/ 	.word	0xffffffff


	//   ....[10]....
        /*0064*/ 	.word	0xffffffff


	//   ....[11]....
        /*0068*/ 	.word	0xffffffff


	//   ....[12]....
        /*006c*/ 	.word	0xffffffff


	//   ....[13]....
        /*0070*/ 	.word	0xffffffff


	//   ....[14]....
        /*0074*/ 	.word	0xffffffff


	//   ....[15]....
        /*0078*/ 	.word	0xffffffff


	//   ....[16]....
        /*007c*/ 	.word	0xffffffff


	//   ....[17]....
        /*0080*/ 	.word	0xffffffff


	//   ....[18]....
        /*0084*/ 	.word	0xffffffff


	//   ....[19]....
        /*0088*/ 	.word	0xffffffff


	//----- nvinfo : EIATTR_COOP_GROUP_INSTR_OFFSETS
	.align		4
.L_1777:
        /*008c*/ 	.byte	0x04, 0x28
        /*008e*/ 	.short	(.L_1779 - .L_1778)


	//   ....[0]....
.L_1778:
        /*0090*/ 	.word	0x00000820


	//   ....[1]....
        /*0094*/ 	.word	0x00000850


	//   ....[2]....
        /*0098*/ 	.word	0x00000860


	//   ....[3]....
        /*009c*/ 	.word	0x00000890


	//   ....[4]....
        /*00a0*/ 	.word	0x000008a0


	//   ....[5]....
        /*00a4*/ 	.word	0x000008d0


	//   ....[6]....
        /*00a8*/ 	.word	0x000008f0


	//   ....[7]....
        /*00ac*/ 	.word	0x00000900


	//   ....[8]....
        /*00b0*/ 	.word	0x00000930


	//   ....[9]....
        /*00b4*/ 	.word	0x00000940


	//   ....[10]....
        /*00b8*/ 	.word	0x00000b50


	//   ....[11]....
        /*00bc*/ 	.word	0x00000bc0


	//   ....[12]....
        /*00c0*/ 	.word	0x00000c20


	//   ....[13]....
        /*00c4*/ 	.word	0x00000c80


	//   ....[14]....
        /*00c8*/ 	.word	0x00000cf0


	//   ....[15]....
        /*00cc*/ 	.word	0x00000d60


	//   ....[16]....
        /*00d0*/ 	.word	0x00000dc0


	//   ....[17]....
        /*00d4*/ 	.word	0x00000e20


	//   ....[18]....
        /*00d8*/ 	.word	0x00000e80


	//   ....[19]....
        /*00dc*/ 	.word	0x00000ee0


	//----- nvinfo : EIATTR_EXIT_INSTR_OFFSETS
	.align		4
.L_1779:
        /*00e0*/ 	.byte	0x04, 0x1c
        /*00e2*/ 	.short	(.L_1781 - .L_1780)


	//   ....[0]....
.L_1780:
        /*00e4*/ 	.word	0x00000070


	//   ....[1]....
        /*00e8*/ 	.word	0x00000af0


	//----- nvinfo : EIATTR_MAX_THREADS
	.align		4
.L_1781:
        /*00ec*/ 	.byte	0x04, 0x05
        /*00ee*/ 	.short	(.L_1783 - .L_1782)
.L_1782:
        /*00f0*/ 	.word	0x00000400
        /*00f4*/ 	.word	0x00000001
        /*00f8*/ 	.word	0x00000001


	//----- nvinfo : EIATTR_CRS_STACK_SIZE
	.align		4
.L_1783:
        /*00fc*/ 	.byte	0x04, 0x1e
        /*00fe*/ 	.short	(.L_1785 - .L_1784)
.L_1784:
        /*0100*/ 	.word	0x00000000
.L_1785:


//--------------------- .nv.info._ZN10layer_norm13ln_bwd_kernelINS_13Kernel_traitsI13__nv_bfloat16S2_S2_S2_fjLj5120ELj1ELj1ELj4ELj16ENS_18Kernel_traits_baseILj5120ES2_S2_S2_S2_fjLj128EEEEELb1ELb0ELb1ELb0EEEvNS_9BwdParamsE --------------------------
	.section	.nv.info._ZN10layer_norm13ln_bwd_kernelINS_13Kernel_traitsI13__nv_bfloat16S2_S2_S2_fjLj5120ELj1ELj1ELj4ELj16ENS_18Kernel_traits_baseILj5120ES2_S2_S2_S2_fjLj128EEEEELb1ELb0ELb1ELb0EEEvNS_9BwdParamsE,"",@"SHT_CUDA_INFO"
	.sectionflags	@""
	.align	4


	//----- nvinfo : EIATTR_CUDA_API_VERSION
	.align		4
        /*0000*/ 	.byte	0x04, 0x37
        /*0002*/ 	.short	(.L_1787 - .L_1786)
.L_1786:
        /*0004*/ 	.word	0x00000082


	//----- nvinfo : EIATTR_SW2861232_WAR
	.align		4
.L_1787:
        /*0008*/ 	.byte	0x01, 0x35
	.zero		2


	//----- nvinfo : EIATTR_PARAM_CBANK
	.align		4
        /*000c*/ 	.byte	0x04, 0x0a
        /*000e*/ 	.short	(.L_1789 - .L_1788)
	.align		4
.L_1788:
        /*0010*/ 	.word	index@(.nv.constant0._ZN10layer_norm13ln_bwd_kernelINS_13Kernel_traitsI13__nv_bfloat16S2_S2_S2_fjLj5120ELj1ELj1ELj4ELj16ENS_18Kernel_traits_baseILj5120ES2_S2_S2_S2_fjLj128EEEEELb1ELb0ELb1ELb0EEEvNS_9BwdParamsE)
        /*0014*/ 	.short	0x0160
        /*0016*/ 	.short	0x0128


	//----- nvinfo : EIATTR_CBANK_PARAM_SIZE
	.align		4
.L_1789:
        /*0018*/ 	.byte	0x03, 0x19
        /*001a*/ 	.short	0x0128


	//----- nvinfo : EIATTR_KPARAM_INFO
	.align		4
        /*001c*/ 	.byte	0x04, 0x17
        /*001e*/ 	.short	(.L_1791 - .L_1790)
.L_1790:
        /*0020*/ 	.word	0x00000000
        /*0024*/ 	.short	0x0000
        /*0026*/ 	.short	0x0000
        /*0028*/ 	.byte	0x00, 0xf0, 0xa1, 0x04


	//----- nvinfo : EIATTR_MAXREG_COUNT
	.align		4
.L_1791:
        /*002c*/ 	.byte	0x03, 0x1b
        /*002e*/ 	.short	0x00ff


	//----- nvinfo : EIATTR_NUM_BARRIERS
	.align		4
        /*0030*/ 	.byte	0x02, 0x4c
        /*0032*/ 	.byte	0x01
	.zero		1


	//----- nvinfo : EIATTR_ANNOTATIONS
	.align		4
        /*0034*/ 	.byte	0x04, 0x55
        /*0036*/ 	.short	(.L_1793 - .L_1792)


	//   ....[0]....
.L_1792:
        /* <DEDUP_REMOVED lines=10> */


	//----- nvinfo : EIATTR_MERCURY_ISA_VERSION
	.align		4
.L_1793:
        /*00c8*/ 	.byte	0x03, 0x5f
        /*00ca*/ 	.short	0x0000


	//----- nvinfo : EIATTR_COOP_GROUP_MASK_REGIDS
	.align		4
        /*00cc*/ 	.byte	0x04, 0x29
        /*00ce*/ 	.short	(.L_1795 - .L_1794)


	//   ....[0]....
.L_1794:
        /*00d0*/ 	.word	0xffffffff


	//   ....[1]....
        /*00d4*/ 	.word	0xffffffff


	//   ....[2]....
        /*00d8*/ 	.word	0xffffffff


	//   ....[3]....
        /*00dc*/ 	.word	0xffffffff


	//   ....[4]....
        /*00e0*/ 	.word	0xffffffff


	//   ....[5]....
        /*00e4*/ 	.word	0xffffffff


	//   ....[6]....
        /*00e8*/ 	.word	0xffffffff


	//   ....[7]....
        /*00ec*/ 	.word	0xffffffff


	//   ....[8]....
        /*00f0*/ 	.word	0xffffffff


	//   ....[9]....
        /*00f4*/ 	.word	0xffffffff


	//   ....[10]....
        /*00f8*/ 	.word	0xffffffff


	//   ....[11]....
        /*00fc*/ 	.word	0xffffffff


	//   ....[12]....
        /*0100*/ 	.word	0xffffffff


	//   ....[13]....
        /*0104*/ 	.word	0xffffffff


	//   ....[14]....
        /*0108*/ 	.word	0xffffffff


	//   ....[15]....
        /*010c*/ 	.word	0xffffffff


	//   ....[16]....
        /*0110*/ 	.word	0xffffffff


	//   ....[17]....
        /*0114*/ 	.word	0xffffffff


	//   ....[18]....
        /*0118*/ 	.word	0xffffffff


	//   ....[19]....
        /*011c*/ 	.word	0xffffffff


	//----- nvinfo : EIATTR_COOP_GROUP_INSTR_OFFSETS
	.align		4
.L_1795:
        /*0120*/ 	.byte	0x04, 0x28
        /*0122*/ 	.short	(.L_1797 - .L_1796)


	//   ....[0]....
.L_1796:
        /*0124*/ 	.word	0x00002c20


	//   ....[1]....
        /*0128*/ 	.word	0x00002c40


	//   ....[2]....
        /*012c*/ 	.word	0x00002c60


	//   ....[3]....
        /*0130*/ 	.word	0x00002c80


	//   ....[4]....
        /*0134*/ 	.word	0x00002ca0


	//   ....[5]....
        /*0138*/ 	.word	0x00002cc0


	//   ....[6]....
        /*013c*/ 	.word	0x00002ce0


	//   ....[7]....
        /*0140*/ 	.word	0x00002d00


	//   ....[8]....
        /*0144*/ 	.word	0x00002d20


	//   ....[9]....
        /*0148*/ 	.word	0x00002d40


	//   ....[10]....
        /*014c*/ 	.word	0x00007080


	//   ....[11]....
        /*0150*/ 	.word	0x00007100


	//   ....[12]....
        /*0154*/ 	.word	0x00007180


	//   ....[13]....
        /*0158*/ 	.word	0x000071f0


	//   ....[14]....
        /*015c*/ 	.word	0x00007270


	//   ....[15]....
        /*0160*/ 	.word	0x000072e0


	//   ....[16]....
        /*0164*/ 	.word	0x00007360


	//   ....[17]....
        /*0168*/ 	.word	0x000073d0


	//   ....[18]....
        /*016c*/ 	.word	0x00007450


	//   ....[19]....
        /*0170*/ 	.word	0x000074c0


	//----- nvinfo : EIATTR_EXIT_INSTR_OFFSETS
	.align		4
.L_1797:
        /*0174*/ 	.byte	0x04, 0x1c
        /*0176*/ 	.short	(.L_1799 - .L_1798)


	//   ....[0]....
.L_1798:
        /*0178*/ 	.word	0x00006fa0


	//   ....[1]....
        /*017c*/ 	.word	0x00007020


	//----- nvinfo : EIATTR_MAX_THREADS
	.align		4
.L_1799:
        /*0180*/ 	.byte	0x04, 0x05
        /*0182*/ 	.short	(.L_1801 - .L_1800)
.L_1800:
        /*0184*/ 	.word	0x00000080
        /*0188*/ 	.word	0x00000001
        /*018c*/ 	.word	0x00000001


	//----- nvinfo : EIATTR_CRS_STACK_SIZE
	.align		4
.L_1801:
        /*0190*/ 	.byte	0x04, 0x1e
        /*0192*/ 	.short	(.L_1803 - .L_1802)
.L_1802:
        /*0194*/ 	.word	0x00000000
.L_1803:


//--------------------- .nv.info._ZN10layer_norm22ln_bwd_finalize_kernelINS_22Kernel_traits_finalizeILj5120E13__nv_bfloat16S2_S2_S2_fjLb0ELj1024ELj4ENS_18Kernel_traits_baseILj5120ES2_S2_S2_S2_fjLj1024EEEEELb0ELb1EEEvNS_9BwdParamsE --------------------------
	.section	.nv.info._ZN10layer_norm22ln_bwd_finalize_kernelINS_22Kernel_traits_finalizeILj5120E13__nv_bfloat16S2_S2_S2_fjLb0ELj1024ELj4ENS_18Kernel_traits_baseILj5120ES2_S2_S2_S2_fjLj1024EEEEELb0ELb1EEEvNS_9BwdParamsE,"",@"SHT_CUDA_INFO"
	.sectionflags	@""
	.align	4


	//----- nvinfo : EIATTR_CUDA_API_VERSION
	.align		4
        /*0000*/ 	.byte	0x04, 0x37
        /*0002*/ 	.short	(.L_1805 - .L_1804)
.L_1804:
        /*0004*/ 	.word	0x00000082


	//----- nvinfo : EIATTR_SW2861232_WAR
	.align		4
.L_1805:
        /*0008*/ 	.byte	0x01, 0x35
	.zero		2


	//----- nvinfo : EIATTR_PARAM_CBANK
	.align		4
        /*000c*/ 	.byte	0x04, 0x0a
        /*000e*/ 	.short	(.L_1807 - .L_1806)
	.align		4
.L_1806:
        /*0010*/ 	.word	index@(.nv.constant0._ZN10layer_norm22ln_bwd_finalize_kernelINS_22Kernel_traits_finalizeILj5120E13__nv_bfloat16S2_S2_S2_fjLb0ELj1024ELj4ENS_18Kernel_traits_baseILj5120ES2_S2_S2_S2_fjLj1024EEEEELb0ELb1EEEvNS_9BwdParamsE)
        /*0014*/ 	.short	0x0160
        /*0016*/ 	.short	0x0128


	//----- nvinfo : EIATTR_CBANK_PARAM_SIZE
	.align		4
.L_1807:
        /*0018*/ 	.byte	0x03, 0x19
        /*001a*/ 	.short	0x0128


	//----- nvinfo : EIATTR_KPARAM_INFO
	.align		4
        /*001c*/ 	.byte	0x04, 0x17
        /*001e*/ 	.short	(.L_1809 - .L_1808)
.L_1808:
        /*0020*/ 	.word	0x00000000
        /*0024*/ 	.short	0x0000
        /*0026*/ 	.short	0x0000
        /*0028*/ 	.byte	0x00, 0xf0, 0xa1, 0x04


	//----- nvinfo : EIATTR_MAXREG_COUNT
	.align		4
.L_1809:
        /*002c*/ 	.byte	0x03, 0x1b
        /*002e*/ 	.short	0x0040


	//----- nvinfo : EIATTR_NUM_BARRIERS
	.align		4
        /*0030*/ 	.byte	0x02, 0x4c
        /*0032*/ 	.byte	0x01
	.zero		1


	//----- nvinfo : EIATTR_MERCURY_ISA_VERSION
	.align		4
        /*0034*/ 	.byte	0x03, 0x5f
        /*0036*/ 	.short	0x0000


	//----- nvinfo : EIATTR_COOP_GROUP_MASK_REGIDS
	.align		4
        /*0038*/ 	.byte	0x04, 0x29
        /*003a*/ 	.short	(.L_1811 - .L_1810)


	//   ....[0]....
.L_1810:
        /*003c*/ 	.word	0xffffffff


	//   ....[1]....
        /*0040*/ 	.word	0xffffffff


	//   ....[2]....
        /*0044*/ 	.word	0xffffffff


	//   ....[3]....
        /*0048*/ 	.word	0xffffffff


	//   ....[4]....
        /*004c*/ 	.word	0xffffffff


	//   ....[5]....
        /*0050*/ 	.word	0xffffffff


	//   ....[6]....
        /*0054*/ 	.word	0xffffffff


	//   ....[7]....
        /*0058*/ 	.word	0xffffffff


	//   ....[8]....
        /*005c*/ 	.word	0xffffffff


	//   ....[9]....
        /*0060*/ 	.word	0xffffffff


	//   ....[10]....
        /*0064*/ 	.word	0xffffffff


	//   ....[11]....
        /*0068*/ 	.word	0xffffffff


	//   ....[12]....
        /*006c*/ 	.word	0xffffffff


	//   ....[13]....
        /*0070*/ 	.word	0xffffffff


	//   ....[14]....
        /*0074*/ 	.word	0xffffffff


	//   ....[15]....
        /*0078*/ 	.word	0xffffffff


	//   ....[16]....
        /*007c*/ 	.word	0xffffffff


	//   ....[17]....
        /*0080*/ 	.word	0xffffffff


	//   ....[18]....
        /*0084*/ 	.word	0xffffffff


	//   ....[19]....
        /*0088*/ 	.word	0xffffffff


	//----- nvinfo : EIATTR_COOP_GROUP_INSTR_OFFSETS
	.align		4
.L_1811:
        /*008c*/ 	.byte	0x04, 0x28
        /*008e*/ 	.short	(.L_1813 - .L_1812)


	//   ....[0]....
.L_1812:
        /*0090*/ 	.word	0x000007f0


	//   ....[1]....
        /*0094*/ 	.word	0x00000820


	//   ....[2]....
        /*0098*/ 	.word	0x00000840


	//   ....[3]....
        /*009c*/ 	.word	0x00000850


	//   ....[4]....
        /*00a0*/ 	.word	0x00000880


	//   ....[5]....
        /*00a4*/ 	.word	0x00000890


	//   ....[6]....
        /*00a8*/ 	.word	0x000008c0


	//   ....[7]....
        /*00ac*/ 	.word	0x000008d0


	//   ....[8]....
        /*00b0*/ 	.word	0x00000900


	//   ....[9]....
        /*00b4*/ 	.word	0x00000910


	//   ....[10]....
        /*00b8*/ 	.word	0x00000b00


	//   ....[11]....
        /*00bc*/ 	.word	0x00000b80


	//   ....[12]....
        /*00c0*/ 	.word	0x00000be0


	//   ....[13]....
        /*00c4*/ 	.word	0x00000c40


	//   ....[14]....
        /*00c8*/ 	.word	0x00000cb0


	//   ....[15]....
        /*00cc*/ 	.word	0x00000d20


	//   ....[16]....
        /*00d0*/ 	.word	0x00000d80


	//   ....[17]....
        /*00d4*/ 	.word	0x00000de0


	//   ....[18]....
        /*00d8*/ 	.word	0x00000e40


	//   ....[19]....
        /*00dc*/ 	.word	0x00000ea0


	//----- nvinfo : EIATTR_EXIT_INSTR_OFFSETS
	.align		4
.L_1813:
        /*00e0*/ 	.byte	0x04, 0x1c
        /*00e2*/ 	.short	(.L_1815 - .L_1814)


	//   ....[0]....
.L_1814:
        /*00e4*/ 	.word	0x00000070


	//   ....[1]....
        /*00e8*/ 	.word	0x00000aa0


	//----- nvinfo : EIATTR_MAX_THREADS
	.align		4
.L_1815:
        /*00ec*/ 	.byte	0x04, 0x05
        /*00ee*/ 	.short	(.L_1817 - .L_1816)
.L_1816:
        /*00f0*/ 	.word	0x00000400
        /*00f4*/ 	.word	0x00000001
        /*00f8*/ 	.word	0x00000001


	//----- nvinfo : EIATTR_CRS_STACK_SIZE
	.align		4
.L_1817:
        /*00fc*/ 	.byte	0x04, 0x1e
        /*00fe*/ 	.short	(.L_1819 - .L_1818)
.L_1818:
        /*0100*/ 	.word	0x00000000
.L_1819:


//--------------------- .nv.info._ZN10layer_norm13ln_bwd_kernelINS_13Kernel_traitsI13__nv_bfloat16S2_S2_S2_fjLj5120ELj1ELj1ELj4ELj16ENS_18Kernel_traits_baseILj5120ES2_S2_S2_S2_fjLj128EEEEELb1ELb0ELb1ELb1EEEvNS_9BwdParamsE --------------------------
	.section	.nv.info._ZN10layer_norm13ln_bwd_kernelINS_13Kernel_traitsI13__nv_bfloat16S2_S2_S2_fjLj5120ELj1ELj1ELj4ELj16ENS_18Kernel_traits_baseILj5120ES2_S2_S2_S2_fjLj128EEEEELb1ELb0ELb1ELb1EEEvNS_9BwdParamsE,"",@"SHT_CUDA_INFO"
	.sectionflags	@""
	.align	4


	//----- nvinfo : EIATTR_CUDA_API_VERSION
	.align		4
        /*0000*/ 	.byte	0x04, 0x37
        /*0002*/ 	.short	(.L_1821 - .L_1820)
.L_1820:
        /*0004*/ 	.word	0x00000082


	//----- nvinfo : EIATTR_SW2861232_WAR
	.align		4
.L_1821:
        /*0008*/ 	.byte	0x01, 0x35
	.zero		2


	//----- nvinfo : EIATTR_PARAM_CBANK
	.align		4
        /*000c*/ 	.byte	0x04, 0x0a
        /*000e*/ 	.short	(.L_1823 - .L_1822)
	.align		4
.L_1822:
        /*0010*/ 	.word	index@(.nv.constant0._ZN10layer_norm13ln_bwd_kernelINS_13Kernel_traitsI13__nv_bfloat16S2_S2_S2_fjLj5120ELj1ELj1ELj4ELj16ENS_18Kernel_traits_baseILj5120ES2_S2_S2_S2_fjLj128EEEEELb1ELb0ELb1ELb1EEEvNS_9BwdParamsE)
        /*0014*/ 	.short	0x0160
        /*0016*/ 	.short	0x0128


	//----- nvinfo : EIATTR_CBANK_PARAM_SIZE
	.align		4
.L_1823:
        /*0018*/ 	.byte	0x03, 0x19
        /*001a*/ 	.short	0x0128


	//----- nvinfo : EIATTR_KPARAM_INFO
	.align		4
        /*001c*/ 	.byte	0x04, 0x17
        /*001e*/ 	.short	(.L_1825 - .L_1824)
.L_1824:
        /*0020*/ 	.word	0x00000000
        /*0024*/ 	.short	0x0000
        /*0026*/ 	.short	0x0000
        /*0028*/ 	.byte	0x00, 0xf0, 0xa1, 0x04


	//----- nvinfo : EIATTR_MAXREG_COUNT
	.align		4
.L_1825:
        /*002c*/ 	.byte	0x03, 0x1b
        /*002e*/ 	.short	0x00ff


	//----- nvinfo : EIATTR_NUM_BARRIERS
	.align		4
        /*0030*/ 	.byte	0x02, 0x4c
        /*0032*/ 	.byte	0x01
	.zero		1


	//----- nvinfo : EIATTR_ANNOTATIONS
	.align		4
        /*0034*/ 	.byte	0x04, 0x55
        /*0036*/ 	.short	(.L_1827 - .L_1826)


	//   ....[0]....
.L_1826:
        /* <DEDUP_REMOVED lines=9> */


	//----- nvinfo : EIATTR_MERCURY_ISA_VERSION
	.align		4
.L_1827:
        /*00b8*/ 	.byte	0x03, 0x5f
        /*00ba*/ 	.short	0x0000


	//----- nvinfo : EIATTR_COOP_GROUP_MASK_REGIDS
	.align		4
        /*00bc*/ 	.byte	0x04, 0x29
        /*00be*/ 	.short	(.L_1829 - .L_1828)


	//   ....[0]....
.L_1828:
        /*00c0*/ 	.word	0xffffffff


	//   ....[1]....
        /*00c4*/ 	.word	0xffffffff


	//   ....[2]....
        /*00c8*/ 	.word	0xffffffff


	//   ....[3]....
        /*00cc*/ 	.word	0xffffffff


	//   ....[4]....
        /*00d0*/ 	.word	0xffffffff


	//   ....[5]....
        /*00d4*/ 	.word	0xffffffff


	//   ....[6]....
        /*00d8*/ 	.word	0xffffffff


	//   ....[7]....
        /*00dc*/ 	.word	0xffffffff


	//   ....[8]....
        /*00e0*/ 	.word	0xffffffff


	//   ....[9]....
        /*00e4*/ 	.word	0xffffffff


	//   ....[10]....
        /*00e8*/ 	.word	0xffffffff


	//   ....[11]....
        /*00ec*/ 	.word	0xffffffff


	//   ....[12]....
        /*00f0*/ 	.word	0xffffffff


	//   ....[13]....
        /*00f4*/ 	.word	0xffffffff


	//   ....[14]....
        /*00f8*/ 	.word	0xffffffff


	//   ....[15]....
        /*00fc*/ 	.word	0xffffffff


	//   ....[16]....
        /*0100*/ 	.word	0xffffffff


	//   ....[17]....
        /*0104*/ 	.word	0xffffffff


	//   ....[18]....
        /*0108*/ 	.word	0xffffffff


	//   ....[19]....
        /*010c*/ 	.word	0xffffffff


	//----- nvinfo : EIATTR_COOP_GROUP_INSTR_OFFSETS
	.align		4
.L_1829:
        /*0110*/ 	.byte	0x04, 0x28
        /*0112*/ 	.short	(.L_1831 - .L_1830)


	//   ....[0]....
.L_1830:
        /*0114*/ 	.word	0x00002900


	//   ....[1]....
        /*0118*/ 	.word	0x00002920


	//   ....[2]....
        /*011c*/ 	.word	0x00002950


	//   ....[3]....
        /*0120*/ 	.word	0x00002970


	//   ....[4]....
        /*0124*/ 	.word	0x00002990


	//   ....[5]....
        /*0128*/ 	.word	0x000029b0


	//   ....[6]....
        /*012c*/ 	.word	0x000029d0


	//   ....[7]....
        /*0130*/ 	.word	0x000029f0


	//   ....[8]....
        /*0134*/ 	.word	0x00002a00


	//   ....[9]....
        /*0138*/ 	.word	0x00002a20


	//   ....[10]....
        /*013c*/ 	.word	0x00006830


	//   ....[11]....
        /*0140*/ 	.word	0x00006890


	//   ....[12]....
        /*0144*/ 	.word	0x000068f0


	//   ....[13]....
        /*0148*/ 	.word	0x00006940


	//   ....[14]....
        /*014c*/ 	.word	0x000069a0


	//   ....[15]....
        /*0150*/ 	.word	0x000069f0


	//   ....[16]....
        /*0154*/ 	.word	0x00006a50


	//   ....[17]....
        /*0158*/ 	.word	0x00006aa0


	//   ....[18]....
        /*015c*/ 	.word	0x00006b00


	//   ....[19]....
        /*0160*/ 	.word	0x00006b50


	//----- nvinfo : EIATTR_EXIT_INSTR_OFFSETS
	.align		4
.L_1831:
        /*0164*/ 	.byte	0x04, 0x1c
        /*0166*/ 	.short	(.L_1833 - .L_1832)


	//   ....[0]....
.L_1832:
        /*0168*/ 	.word	0x000067f0


	//----- nvinfo : EIATTR_MAX_THREADS
	.align		4
.L_1833:
        /*016c*/ 	.byte	0x04, 0x05
        /*016e*/ 	.short	(.L_1835 - .L_1834)
.L_1834:
        /*0170*/ 	.word	0x00000080
        /*0174*/ 	.word	0x00000001
        /*0178*/ 	.word	0x00000001


	//----- nvinfo : EIATTR_CRS_STACK_SIZE
	.align		4
.L_1835:
        /*017c*/ 	.byte	0x04, 0x1e
        /*017e*/ 	.short	(.L_1837 - .L_1836)
.L_1836:
        /*0180*/ 	.word	0x00000000
.L_1837:


//--------------------- .nv.info._ZN10layer_norm13ln_bwd_kernelINS_13Kernel_traitsI13__nv_bfloat16S2_S2_S2_fjLj5120ELj1ELj1ELj4ELj16ENS_18Kernel_traits_baseILj5120ES2_S2_S2_S2_fjLj128EEEEELb1ELb1ELb0ELb0EEEvNS_9BwdParamsE --------------------------
	.section	.nv.info._ZN10layer_norm13ln_bwd_kernelINS_13Kernel_traitsI13__nv_bfloat16S2_S2_S2_fjLj5120ELj1ELj1ELj4ELj16ENS_18Kernel_traits_baseILj5120ES2_S2_S2_S2_fjLj128EEEEELb1ELb1ELb0ELb0EEEvNS_9BwdParamsE,"",@"SHT_CUDA_INFO"
	.sectionflags	@""
	.align	4


	//----- nvinfo : EIATTR_CUDA_API_VERSION
	.align		4
        /*0000*/ 	.byte	0x04, 0x37
        /*0002*/ 	.short	(.L_1839 - .L_1838)
.L_1838:
        /*0004*/ 	.word	0x00000082


	//----- nvinfo : EIATTR_SW2861232_WAR
	.align		4
.L_1839:
        /*0008*/ 	.byte	0x01, 0x35
	.zero		2


	//----- nvinfo : EIATTR_PARAM_CBANK
	.align		4
        /*000c*/ 	.byte	0x04, 0x0a
        /*000e*/ 	.short	(.L_1841 - .L_1840)
	.align		4
.L_1840:
        /*0010*/ 	.word	index@(.nv.constant0._ZN10layer_norm13ln_bwd_kernelINS_13Kernel_traitsI13__nv_bfloat16S2_S2_S2_fjLj5120ELj1ELj1ELj4ELj16ENS_18Kernel_traits_baseILj5120ES2_S2_S2_S2_fjLj128EEEEELb1ELb1ELb0ELb0EEEvNS_9BwdParamsE)
        /*0014*/ 	.short	0x0160
        /*0016*/ 	.short	0x0128


	//----- nvinfo : EIATTR_CBANK_PARAM_SIZE
	.align		4
.L_1841:
        /*0018*/ 	.byte	0x03, 0x19
        /*001a*/ 	.short	0x0128


	//----- nvinfo : EIATTR_KPARAM_INFO
	.align		4
        /*001c*/ 	.byte	0x04, 0x17
        /*001e*/ 	.short	(.L_1843 - .L_1842)
.L_1842:
        /*0020*/ 	.word	0x00000000
        /*0024*/ 	.short	0x0000
        /*0026*/ 	.short	0x0000
        /*0028*/ 	.byte	0x00, 0xf0, 0xa1, 0x04


	//----- nvinfo : EIATTR_MAXREG_COUNT
	.align		4
.L_1843:
        /*002c*/ 	.byte	0x03, 0x1b
        /*002e*/ 	.short	0x00ff


	//----- nvinfo : EIATTR_NUM_BARRIERS
	.align		4
        /*0030*/ 	.byte	0x02, 0x4c
        /*0032*/ 	.byte	0x01
	.zero		1


	//----- nvinfo : EIATTR_ANNOTATIONS
	.align		4
        /*0034*/ 	.byte	0x04, 0x55
        /*0036*/ 	.short	(.L_1845 - .L_1844)


	//   ....[0]....
.L_1844:
        /* <DEDUP_REMOVED lines=87> */


	//----- nvinfo : EIATTR_MERCURY_ISA_VERSION
	.align		4
.L_1845:
        /*0598*/ 	.byte	0x03, 0x5f
        /*059a*/ 	.short	0x0000


	//----- nvinfo : EIATTR_COOP_GROUP_MASK_REGIDS
	.align		4
        /*059c*/ 	.byte	0x04, 0x29
        /*059e*/ 	.short	(.L_1847 - .L_1846)


	//   ....[0]....
.L_1846:
        /*05a0*/ 	.word	0xffffffff


	//   ....[1]....
        /*05a4*/ 	.word	0xffffffff


	//   ....[2]....
        /*05a8*/ 	.word	0xffffffff


	//   ....[3]....
        /*05ac*/ 	.word	0xffffffff


	//   ....[4]....
        /*05b0*/ 	.word	0xffffffff


	//   ....[5]....
        /*05b4*/ 	.word	0xffffffff


	//   ....[6]....
        /*05b8*/ 	.word	0xffffffff


	//   ....[7]....
        /*05bc*/ 	.word	0xffffffff


	//   ....[8]....
        /*05c0*/ 	.word	0xffffffff


	//   ....[9]....
        /*05c4*/ 	.word	0xffffffff


	//   ....[10]....
        /*05c8*/ 	.word	0xffffffff


	//   ....[11]....
        /*05cc*/ 	.word	0xffffffff


	//   ....[12]....
        /*05d0*/ 	.word	0xffffffff


	//   ....[13]....
        /*05d4*/ 	.word	0xffffffff


	//   ....[14]....
        /*05d8*/ 	.word	0xffffffff


	//   ....[15]....
        /*05dc*/ 	.word	0xffffffff


	//   ....[16]....
        /*05e0*/ 	.word	0xffffffff


	//   ....[17]....
        /*05e4*/ 	.word	0xffffffff


	//   ....[18]....
        /*05e8*/ 	.word	0xffffffff


	//   ....[19]....
        /*05ec*/ 	.word	0xffffffff


	//----- nvinfo : EIATTR_COOP_GROUP_INSTR_OFFSETS
	.align		4
.L_1847:
        /*05f0*/ 	.byte	0x04, 0x28
        /*05f2*/ 	.short	(.L_1849 - .L_1848)


	//   ....[0]....
.L_1848:
        /*05f4*/ 	.word	0x00003250


	//   ....[1]....
        /*05f8*/ 	.word	0x00003270


	//   ....[2]....
        /*05fc*/ 	.word	0x000032a0


	//   ....[3]....
        /*0600*/ 	.word	0x000032c0


	//   ....[4]....
        /*0604*/ 	.word	0x000032e0


	//   ....[5]....
        /*0608*/ 	.word	0x00003300


	//   ....[6]....
        /*060c*/ 	.word	0x00003310


	//   ....[7]....
        /*0610*/ 	.word	0x00003340


	//   ....[8]....
        /*0614*/ 	.word	0x00003350


	//   ....[9]....
        /*0618*/ 	.word	0x00003370


	//   ....[10]....
        /*061c*/ 	.word	0x00006ce0


	//   ....[11]....
        /*0620*/ 	.word	0x00006d60


	//   ....[12]....
        /*0624*/ 	.word	0x00006de0


	//   ....[13]....
        /*0628*/ 	.word	0x00006e50


	//   ....[14]....
        /*062c*/ 	.word	0x00006ed0


	//   ....[15]....
        /*0630*/ 	.word	0x00006f40


	//   ....[16]....
        /*0634*/ 	.word	0x00006fc0


	//   ....[17]....
        /*0638*/ 	.word	0x00007030


	//   ....[18]....
        /*063c*/ 	.word	0x000070b0


	//   ....[19]....
        /*0640*/ 	.word	0x00007120


	//----- nvinfo : EIATTR_EXIT_INSTR_OFFSETS
	.align		4
.L_1849:
        /*0644*/ 	.byte	0x04, 0x1c
        /*0646*/ 	.short	(.L_1851 - .L_1850)


	//   ....[0]....
.L_1850:
        /*0648*/ 	.word	0x00006bd0


	//   ....[1]....
        /*064c*/ 	.word	0x00006c80


	//----- nvinfo : EIATTR_MAX_THREADS
	.align		4
.L_1851:
        /*0650*/ 	.byte	0x04, 0x05
        /*0652*/ 	.short	(.L_1853 - .L_1852)
.L_1852:
        /*0654*/ 	.word	0x00000080
        /*0658*/ 	.word	0x00000001
        /*065c*/ 	.word	0x00000001


	//----- nvinfo : EIATTR_CRS_STACK_SIZE
	.align		4
.L_1853:
        /*0660*/ 	.byte	0x04, 0x1e
        /*0662*/ 	.short	(.L_1855 - .L_1854)
.L_1854:
        /*0664*/ 	.word	0x00000000
.L_1855:


//--------------------- .nv.info._ZN10layer_norm13ln_bwd_kernelINS_13Kernel_traitsI13__nv_bfloat16S2_S2_S2_fjLj5120ELj1ELj1ELj4ELj16ENS_18Kernel_traits_baseILj5120ES2_S2_S2_S2_fjLj128EEEEELb1ELb1ELb0ELb1EEEvNS_9BwdParamsE --------------------------
	.section	.nv.info._ZN10layer_norm13ln_bwd_kernelINS_13Kernel_traitsI13__nv_bfloat16S2_S2_S2_fjLj5120ELj1ELj1ELj4ELj16ENS_18Kernel_traits_baseILj5120ES2_S2_S2_S2_fjLj128EEEEELb1ELb1ELb0ELb1EEEvNS_9BwdParamsE,"",@"SHT_CUDA_INFO"
	.sectionflags	@""
	.align	4


	//----- nvinfo : EIATTR_CUDA_API_VERSION
	.align		4
        /*0000*/ 	.byte	0x04, 0x37
        /*0002*/ 	.short	(.L_1857 - .L_1856)
.L_1856:
        /*0004*/ 	.word	0x00000082


	//----- nvinfo : EIATTR_SW2861232_WAR
	.align		4
.L_1857:
        /*0008*/ 	.byte	0x01, 0x35
	.zero		2


	//----- nvinfo : EIATTR_PARAM_CBANK
	.align		4
        /*000c*/ 	.byte	0x04, 0x0a
        /*000e*/ 	.short	(.L_1859 - .L_1858)
	.align		4
.L_1858:
        /*0010*/ 	.word	index@(.nv.constant0._ZN10layer_norm13ln_bwd_kernelINS_13Kernel_traitsI13__nv_bfloat16S2_S2_S2_fjLj5120ELj1ELj1ELj4ELj16ENS_18Kernel_traits_baseILj5120ES2_S2_S2_S2_fjLj128EEEEELb1ELb1ELb0ELb1EEEvNS_9BwdParamsE)
        /*0014*/ 	.short	0x0160
        /*0016*/ 	.short	0x0128


	//----- nvinfo : EIATTR_CBANK_PARAM_SIZE
	.align		4
.L_1859:
        /*0018*/ 	.byte	0x03, 0x19
        /*001a*/ 	.short	0x0128


	//----- nvinfo : EIATTR_KPARAM_INFO
	.align		4
        /*001c*/ 	.byte	0x04, 0x17
        /*001e*/ 	.short	(.L_1861 - .L_1860)
.L_1860:
        /*0020*/ 	.word	0x00000000
        /*0024*/ 	.short	0x0000
        /*0026*/ 	.short	0x0000
        /*0028*/ 	.byte	0x00, 0xf0, 0xa1, 0x04


	//----- nvinfo : EIATTR_MAXREG_COUNT
	.align		4
.L_1861:
        /*002c*/ 	.byte	0x03, 0x1b
        /*002e*/ 	.short	0x00ff


	//----- nvinfo : EIATTR_NUM_BARRIERS
	.align		4
        /*0030*/ 	.byte	0x02, 0x4c
        /*0032*/ 	.byte	0x01
	.zero		1


	//----- nvinfo : EIATTR_ANNOTATIONS
	.align		4
        /*0034*/ 	.byte	0x04, 0x55
        /*0036*/ 	.short	(.L_1863 - .L_1862)


	//   ....[0]....
.L_1862:
        /* <DEDUP_REMOVED lines=72> */
        /*04ac*/ 	.byte	0x50, 0x60, 0x00, 0x00


	//----- nvinfo : EIATTR_MERCURY_ISA_VERSION
	.align		4
.L_1863:
        /*04b0*/ 	.byte	0x03, 0x5f
        /*04b2*/ 	.short	0x0000


	//----- nvinfo : EIATTR_COOP_GROUP_MASK_REGIDS
	.align		4
        /*04b4*/ 	.byte	0x04, 0x29
        /*04b6*/ 	.short	(.L_1865 - .L_1864)


	//   ....[0]....
.L_1864:
        /*04b8*/ 	.word	0xffffffff


	//   ....[1]....
        /*04bc*/ 	.word	0xffffffff


	//   ....[2]....
        /*04c0*/ 	.word	0xffffffff


	//   ....[3]....
        /*04c4*/ 	.word	0xffffffff


	//   ....[4]....
        /*04c8*/ 	.word	0xffffffff


	//   ....[5]....
        /*04cc*/ 	.word	0xffffffff


	//   ....[6]....
        /*04d0*/ 	.word	0xffffffff


	//   ....[7]....
        /*04d4*/ 	.word	0xffffffff


	//   ....[8]....
        /*04d8*/ 	.word	0xffffffff


	//   ....[9]....
        /*04dc*/ 	.word	0xffffffff


	//   ....[10]....
        /*04e0*/ 	.word	0xffffffff


	//   ....[11]....
        /*04e4*/ 	.word	0xffffffff


	//   ....[12]....
        /*04e8*/ 	.word	0xffffffff


	//   ....[13]....
        /*04ec*/ 	.word	0xffffffff


	//   ....[14]....
        /*04f0*/ 	.word	0xffffffff


	//   ....[15]....
        /*04f4*/ 	.word	0xffffffff


	//   ....[16]....
        /*04f8*/ 	.word	0xffffffff


	//   ....[17]....
        /*04fc*/ 	.word	0xffffffff


	//   ....[18]....
        /*0500*/ 	.word	0xffffffff


	//   ....[19]....
        /*0504*/ 	.word	0xffffffff


	//----- nvinfo : EIATTR_COOP_GROUP_INSTR_OFFSETS
	.align		4
.L_1865:
        /*0508*/ 	.byte	0x04, 0x28
        /*050a*/ 	.short	(.L_1867 - .L_1866)


	//   ....[0]....
.L_1866:
        /*050c*/ 	.word	0x00002c90


	//   ....[1]....
        /*0510*/ 	.word	0x00002cb0


	//   ....[2]....
        /*0514*/ 	.word	0x00002ce0


	//   ....[3]....
        /*0518*/ 	.word	0x00002d00


	//   ....[4]....
        /*051c*/ 	.word	0x00002d20


	//   ....[5]....
        /*0520*/ 	.word	0x00002d40


	//   ....[6]....
        /*0524*/ 	.word	0x00002d60


	//   ....[7]....
        /*0528*/ 	.word	0x00002d70


	//   ....[8]....
        /*052c*/ 	.word	0x00002da0


	//   ....[9]....
        /*0530*/ 	.word	0x00002db0


	//   ....[10]....
        /*0534*/ 	.word	0x00006a10


	//   ....[11]....
        /*0538*/ 	.word	0x00006a90


	//   ....[12]....
        /*053c*/ 	.word	0x00006b10


	//   ....[13]....
        /*0540*/ 	.word	0x00006b80


	//   ....[14]....
        /*0544*/ 	.word	0x00006c00


	//   ....[15]....
        /*0548*/ 	.word	0x00006c70


	//   ....[16]....
        /*054c*/ 	.word	0x00006cf0


	//   ....[17]....
        /*0550*/ 	.word	0x00006d60


	//   ....[18]....
        /*0554*/ 	.word	0x00006de0


	//   ....[19]....
        /*0558*/ 	.word	0x00006e50


	//----- nvinfo : EIATTR_EXIT_INSTR_OFFSETS
	.align		4
.L_1867:
        /*055c*/ 	.byte	0x04, 0x1c
        /*055e*/ 	.short	(.L_1869 - .L_1868)


	//   ....[0]....
.L_1868:
        /*0560*/ 	.word	0x000069b0


	//----- nvinfo : EIATTR_MAX_THREADS
	.align		4
.L_1869:
        /*0564*/ 	.byte	0x04, 0x05
        /*0566*/ 	.short	(.L_1871 - .L_1870)
.L_1870:
        /*0568*/ 	.word	0x00000080
        /*056c*/ 	.word	0x00000001
        /*0570*/ 	.word	0x00000001


	//----- nvinfo : EIATTR_CRS_STACK_SIZE
	.align		4
.L_1871:
        /*0574*/ 	.byte	0x04, 0x1e
        /*0576*/ 	.short	(.L_1873 - .L_1872)
.L_1872:
        /*0578*/ 	.word	0x00000000
.L_1873:


//--------------------- .nv.info._ZN10layer_norm22ln_bwd_finalize_kernelINS_22Kernel_traits_finalizeILj5120E13__nv_bfloat16S2_S2_S2_fjLb1ELj1024ELj4ENS_18Kernel_traits_baseILj5120ES2_S2_S2_S2_fjLj1024EEEEELb1ELb0EEEvNS_9BwdParamsE --------------------------
	.section	.nv.info._ZN10layer_norm22ln_bwd_finalize_kernelINS_22Kernel_traits_finalizeILj5120E13__nv_bfloat16S2_S2_S2_fjLb1ELj1024ELj4ENS_18Kernel_traits_baseILj5120ES2_S2_S2_S2_fjLj1024EEEEELb1ELb0EEEvNS_9BwdParamsE,"",@"SHT_CUDA_INFO"
	.sectionflags	@""
	.align	4


	//----- nvinfo : EIATTR_CUDA_API_VERSION
	.align		4
        /*0000*/ 	.byte	0x04, 0x37
        /*0002*/ 	.short	(.L_1875 - .L_1874)
.L_1874:
        /*0004*/ 	.word	0x00000082


	//----- nvinfo : EIATTR_SW2861232_WAR
	.align		4
.L_1875:
        /*0008*/ 	.byte	0x01, 0x35
	.zero		2


	//----- nvinfo : EIATTR_PARAM_CBANK
	.align		4
        /*000c*/ 	.byte	0x04, 0x0a
        /*000e*/ 	.short	(.L_1877 - .L_1876)
	.align		4
.L_1876:
        /*0010*/ 	.word	index@(.nv.constant0._ZN10layer_norm22ln_bwd_finalize_kernelINS_22Kernel_traits_finalizeILj5120E13__nv_bfloat16S2_S2_S2_fjLb1ELj1024ELj4ENS_18Kernel_traits_baseILj5120ES2_S2_S2_S2_fjLj1024EEEEELb1ELb0EEEvNS_9BwdParamsE)
        /*0014*/ 	.short	0x0160
        /*0016*/ 	.short	0x0128


	//----- nvinfo : EIATTR_CBANK_PARAM_SIZE
	.align		4
.L_1877:
        /*0018*/ 	.byte	0x03, 0x19
        /*001a*/ 	.short	0x0128


	//----- nvinfo : EIATTR_KPARAM_INFO
	.align		4
        /*001c*/ 	.byte	0x04, 0x17
        /*001e*/ 	.short	(.L_1879 - .L_1878)
.L_1878:
        /*0020*/ 	.word	0x00000000
        /*0024*/ 	.short	0x0000
        /*0026*/ 	.short	0x0000
        /*0028*/ 	.byte	0x00, 0xf0, 0xa1, 0x04


	//----- nvinfo : EIATTR_MAXREG_COUNT
	.align		4
.L_1879:
        /*002c*/ 	.byte	0x03, 0x1b
        /*002e*/ 	.short	0x0040


	//----- nvinfo : EIATTR_NUM_BARRIERS
	.align		4
        /*0030*/ 	.byte	0x02, 0x4c
        /*0032*/ 	.byte	0x01
	.zero		1


	//----- nvinfo : EIATTR_MERCURY_ISA_VERSION
	.align		4
        /*0034*/ 	.byte	0x03, 0x5f
        /*0036*/ 	.short	0x0000


	//----- nvinfo : EIATTR_COOP_GROUP_MASK_REGIDS
	.align		4
        /*0038*/ 	.byte	0x04, 0x29
        /*003a*/ 	.short	(.L_1881 - .L_1880)


	//   ....[0]....
.L_1880:
        /*003c*/ 	.word	0xffffffff


	//   ....[1]....
        /*0040*/ 	.word	0xffffffff


	//   ....[2]....
        /*0044*/ 	.word	0xffffffff


	//   ....[3]....
        /*0048*/ 	.word	0xffffffff


	//   ....[4]....
        /*004c*/ 	.word	0xffffffff


	//   ....[5]....
        /*0050*/ 	.word	0xffffffff


	//   ....[6]....
        /*0054*/ 	.word	0xffffffff


	//   ....[7]....
        /*0058*/ 	.word	0xffffffff


	//   ....[8]....
        /*005c*/ 	.word	0xffffffff


	//   ....[9]....
        /*0060*/ 	.word	0xffffffff


	//   ....[10]....
        /*0064*/ 	.word	0xffffffff


	//   ....[11]....
        /*0068*/ 	.word	0xffffffff


	//   ....[12]....
        /*006c*/ 	.word	0xffffffff


	//   ....[13]....
        /*0070*/ 	.word	0xffffffff


	//   ....[14]....
        /*0074*/ 	.word	0xffffffff


	//   ....[15]....
        /*0078*/ 	.word	0xffffffff


	//   ....[16]....
        /*007c*/ 	.word	0xffffffff


	//   ....[17]....
        /*0080*/ 	.word	0xffffffff


	//   ....[18]....
        /*0084*/ 	.word	0xffffffff


	//   ....[19]....
        /*0088*/ 	.word	0xffffffff


	//   ....[20]....
        /*008c*/ 	.word	0xffffffff


	//   ....[21]....
        /*0090*/ 	.word	0xffffffff


	//   ....[22]....
        /*0094*/ 	.word	0xffffffff


	//   ....[23]....
        /*0098*/ 	.word	0xffffffff


	//   ....[24]....
        /*009c*/ 	.word	0xffffffff


	//   ....[25]....
        /*00a0*/ 	.word	0xffffffff


	//   ....[26]....
        /*00a4*/ 	.word	0xffffffff


	//   ....[27]....
        /*00a8*/ 	.word	0xffffffff


	//   ....[28]....
        /*00ac*/ 	.word	0xffffffff


	//   ....[29]....
        /*00b0*/ 	.word	0xffffffff


	//----- nvinfo : EIATTR_COOP_GROUP_INSTR_OFFSETS
	.align		4
.L_1881:
        /*00b4*/ 	.byte	0x04, 0x28
        /*00b6*/ 	.short	(.L_1883 - .L_1882)


	//   ....[0]....
.L_1882:
        /*00b8*/ 	.word	0x000009d0


	//   ....[1]....
        /*00bc*/ 	.word	0x00000a00


	//   ....[2]....
        /*00c0*/ 	.word	0x00000a10


	//   ....[3]....
        /*00c4*/ 	.word	0x00000a30


	//   ....[4]....
        /*00c8*/ 	.word	0x00000a50


	//   ....[5]....
        /*00cc*/ 	.word	0x00000a60


	//   ....[6]....
        /*00d0*/ 	.word	0x00000a90


	//   ....[7]....
        /*00d4*/ 	.word	0x00000ab0


	//   ....[8]....
        /*00d8*/ 	.word	0x00000ac0


	//   ....[9]....
        /*00dc*/ 	.word	0x00000af0


	//   ....[10]....
        /*00e0*/ 	.word	0x00000b10


	//   ....[11]....
        /*00e4*/ 	.word	0x00000b20


	//   ....[12]....
        /*00e8*/ 	.word	0x00000b50


	//   ....[13]....
        /*00ec*/ 	.word	0x00000b70


	//   ....[14]....
        /*00f0*/ 	.word	0x00000b80


	//   ....[15]....
        /*00f4*/ 	.word	0x00000e20


	//   ....[16]....
        /*00f8*/ 	.word	0x00000e80


	//   ....[17]....
        /*00fc*/ 	.word	0x00000ee0


	//   ....[18]....
        /*0100*/ 	.word	0x00000f40


	//   ....[19]....
        /*0104*/ 	.word	0x00000fb0


	//   ....[20]....
        /*0108*/ 	.word	0x00001020


	//   ....[21]....
        /*010c*/ 	.word	0x00001080


	//   ....[22]....
        /*0110*/ 	.word	0x000010e0


	//   ....[23]....
        /*0114*/ 	.word	0x00001140


	//   ....[24]....
        /*0118*/ 	.word	0x000011b0


	//   ....[25]....
        /*011c*/ 	.word	0x00001220


	//   ....[26]....
        /*0120*/ 	.word	0x00001280


	//   ....[27]....
        /*0124*/ 	.word	0x000012e0


	//   ....[28]....
        /*0128*/ 	.word	0x00001340


	//   ....[29]....
        /*012c*/ 	.word	0x000013a0


	//----- nvinfo : EIATTR_EXIT_INSTR_OFFSETS
	.align		4
.L_1883:
        /*0130*/ 	.byte	0x04, 0x1c
        /*0132*/ 	.short	(.L_1885 - .L_1884)


	//   ....[0]....
.L_1884:
        /*0134*/ 	.word	0x00000070


	//   ....[1]....
        /*0138*/ 	.word	0x00000dc0


	//----- nvinfo : EIATTR_MAX_THREADS
	.align		4
.L_1885:
        /*013c*/ 	.byte	0x04, 0x05
        /*013e*/ 	.short	(.L_1887 - .L_1886)
.L_1886:
        /*0140*/ 	.word	0x00000400
        /*0144*/ 	.word	0x00000001
        /*0148*/ 	.word	0x00000001


	//----- nvinfo : EIATTR_CRS_STACK_SIZE
	.align		4
.L_1887:
        /*014c*/ 	.byte	0x04, 0x1e
        /*014e*/ 	.short	(.L_1889 - .L_1888)
.L_1888:
        /*0150*/ 	.word	0x00000000
.L_1889:


//--------------------- .nv.info._ZN10layer_norm13ln_bwd_kernelINS_13Kernel_traitsI13__nv_bfloat16S2_S2_S2_fjLj5120ELj1ELj1ELj4ELj16ENS_18Kernel_traits_baseILj5120ES2_S2_S2_S2_fjLj128EEEEELb1ELb1ELb1ELb0EEEvNS_9BwdParamsE --------------------------
	.section	.nv.info._ZN10layer_norm13ln_bwd_kernelINS_13Kernel_traitsI13__nv_bfloat16S2_S2_S2_fjLj5120ELj1ELj1ELj4ELj16ENS_18Kernel_traits_baseILj5120ES2_S2_S2_S2_fjLj128EEEEELb1ELb1ELb1ELb0EEEvNS_9BwdParamsE,"",@"SHT_CUDA_INFO"
	.sectionflags	@""
	.align	4


	//----- nvinfo : EIATTR_CUDA_API_VERSION
	.align		4
        /*0000*/ 	.byte	0x04, 0x37
        /*0002*/ 	.short	(.L_1891 - .L_1890)
.L_1890:
        /*0004*/ 	.word	0x00000082


	//----- nvinfo : EIATTR_SW2861232_WAR
	.align		4
.L_1891:
        /*0008*/ 	.byte	0x01, 0x35
	.zero		2


	//----- nvinfo : EIATTR_PARAM_CBANK
	.align		4
        /*000c*/ 	.byte	0x04, 0x0a
        /*000e*/ 	.short	(.L_1893 - .L_1892)
	.align		4
.L_1892:
        /*0010*/ 	.word	index@(.nv.constant0._ZN10layer_norm13ln_bwd_kernelINS_13Kernel_traitsI13__nv_bfloat16S2_S2_S2_fjLj5120ELj1ELj1ELj4ELj16ENS_18Kernel_traits_baseILj5120ES2_S2_S2_S2_fjLj128EEEEELb1ELb1ELb1ELb0EEEvNS_9BwdParamsE)
        /*0014*/ 	.short	0x0160
        /*0016*/ 	.short	0x0128


	//----- nvinfo : EIATTR_CBANK_PARAM_SIZE
	.align		4
.L_1893:
        /*0018*/ 	.byte	0x03, 0x19
        /*001a*/ 	.short	0x0128


	//----- nvinfo : EIATTR_KPARAM_INFO
	.align		4
        /*001c*/ 	.byte	0x04, 0x17
        /*001e*/ 	.short	(.L_1895 - .L_1894)
.L_1894:
        /*0020*/ 	.word	0x00000000
        /*0024*/ 	.short	0x0000
        /*0026*/ 	.short	0x0000
        /*0028*/ 	.byte	0x00, 0xf0, 0xa1, 0x04


	//----- nvinfo : EIATTR_MAXREG_COUNT
	.align		4
.L_1895:
        /*002c*/ 	.byte	0x03, 0x1b
        /*002e*/ 	.short	0x00ff


	//----- nvinfo : EIATTR_NUM_BARRIERS
	.align		4
        /*0030*/ 	.byte	0x02, 0x4c
        /*0032*/ 	.byte	0x01
	.zero		1


	//----- nvinfo : EIATTR_ANNOTATIONS
	.align		4
        /*0034*/ 	.byte	0x04, 0x55
        /*0036*/ 	.short	(.L_1897 - .L_1896)


	//   ....[0]....
.L_1896:
        /* <DEDUP_REMOVED lines=97> */


	//----- nvinfo : EIATTR_MERCURY_ISA_VERSION
	.align		4
.L_1897:
        /*0638*/ 	.byte	0x03, 0x5f
        /*063a*/ 	.short	0x0000


	//----- nvinfo : EIATTR_COOP_GROUP_MASK_REGIDS
	.align		4
        /*063c*/ 	.byte	0x04, 0x29
        /*063e*/ 	.short	(.L_1899 - .L_1898)


	//   ....[0]....
.L_1898:
        /*0640*/ 	.word	0xffffffff


	//   ....[1]....
        /*0644*/ 	.word	0xffffffff


	//   ....[2]....
        /*0648*/ 	.word	0xffffffff


	//   ....[3]....
        /*064c*/ 	.word	0xffffffff


	//   ....[4]....
        /*0650*/ 	.word	0xffffffff


	//   ....[5]....
        /*0654*/ 	.word	0xffffffff


	//   ....[6]....
        /*0658*/ 	.word	0xffffffff


	//   ....[7]....
        /*065c*/ 	.word	0xffffffff


	//   ....[8]....
        /*0660*/ 	.word	0xffffffff


	//   ....[9]....
        /*0664*/ 	.word	0xffffffff


	//   ....[10]....
        /*0668*/ 	.word	0xffffffff


	//   ....[11]....
        /*066c*/ 	.word	0xffffffff


	//   ....[12]....
        /*0670*/ 	.word	0xffffffff


	//   ....[13]....
        /*0674*/ 	.word	0xffffffff


	//   ....[14]....
        /*0678*/ 	.word	0xffffffff


	//   ....[15]....
        /*067c*/ 	.word	0xffffffff


	//   ....[16]....
        /*0680*/ 	.word	0xffffffff


	//   ....[17]....
        /*0684*/ 	.word	0xffffffff


	//   ....[18]....
        /*0688*/ 	.word	0xffffffff


	//   ....[19]....
        /*068c*/ 	.word	0xffffffff


	//----- nvinfo : EIATTR_COOP_GROUP_INSTR_OFFSETS
	.align		4
.L_1899:
        /*0690*/ 	.byte	0x04, 0x28
        /*0692*/ 	.short	(.L_1901 - .L_1900)


	//   ....[0]....
.L_1900:
        /*0694*/ 	.word	0x00003800


	//   ....[1]....
        /*0698*/ 	.word	0x00003820


	//   ....[2]....
        /*069c*/ 	.word	0x00003850


	//   ....[3]....
        /*06a0*/ 	.word	0x00003870


	//   ....[4]....
        /*06a4*/ 	.word	0x00003890


	//   ....[5]....
        /*06a8*/ 	.word	0x000038b0


	//   ....[6]....
        /*06ac*/ 	.word	0x000038c0


	//   ....[7]....
        /*06b0*/ 	.word	0x000038f0


	//   ....[8]....
        /*06b4*/ 	.word	0x00003900


	//   ....[9]....
        /*06b8*/ 	.word	0x00003920


	//   ....[10]....
        /*06bc*/ 	.word	0x000099c0


	//   ....[11]....
        /*06c0*/ 	.word	0x00009a40


	//   ....[12]....
        /*06c4*/ 	.word	0x00009ac0


	//   ....[13]....
        /*06c8*/ 	.word	0x00009b30


	//   ....[14]....
        /*06cc*/ 	.word	0x00009bb0


	//   ....[15]....
        /*06d0*/ 	.word	0x00009c20


	//   ....[16]....
        /*06d4*/ 	.word	0x00009ca0


	//   ....[17]....
        /*06d8*/ 	.word	0x00009d10


	//   ....[18]....
        /*06dc*/ 	.word	0x00009d90


	//   ....[19]....
        /*06e0*/ 	.word	0x00009e00


	//----- nvinfo : EIATTR_EXIT_INSTR_OFFSETS
	.align		4
.L_1901:
        /*06e4*/ 	.byte	0x04, 0x1c
        /*06e6*/ 	.short	(.L_1903 - .L_1902)


	//   ....[0]....
.L_1902:
        /*06e8*/ 	.word	0x000098b0


	//   ....[1]....
        /*06ec*/ 	.word	0x00009960


	//----- nvinfo : EIATTR_MAX_THREADS
	.align		4
.L_1903:
        /*06f0*/ 	.byte	0x04, 0x05
        /*06f2*/ 	.short	(.L_1905 - .L_1904)
.L_1904:
        /*06f4*/ 	.word	0x00000080
        /*06f8*/ 	.word	0x00000001
        /*06fc*/ 	.word	0x00000001


	//----- nvinfo : EIATTR_CRS_STACK_SIZE
	.align		4
.L_1905:
        /*0700*/ 	.byte	0x04, 0x1e
        /*0702*/ 	.short	(.L_1907 - .L_1906)
.L_1906:
        /*0704*/ 	.word	0x00000000
.L_1907:


//--------------------- .nv.info._ZN10layer_norm22ln_bwd_finalize_kernelINS_22Kernel_traits_finalizeILj5120E13__nv_bfloat16S2_S2_S2_fjLb1ELj1024ELj4ENS_18Kernel_traits_baseILj5120ES2_S2_S2_S2_fjLj1024EEEEELb1ELb1EEEvNS_9BwdParamsE --------------------------
	.section	.nv.info._ZN10layer_norm22ln_bwd_finalize_kernelINS_22Kernel_traits_finalizeILj5120E13__nv_bfloat16S2_S2_S2_fjLb1ELj1024ELj4ENS_18Kernel_traits_baseILj5120ES2_S2_S2_S2_fjLj1024EEEEELb1ELb1EEEvNS_9BwdParamsE,"",@"SHT_CUDA_INFO"
	.sectionflags	@""
	.align	4


	//----- nvinfo : EIATTR_CUDA_API_VERSION
	.align		4
        /*0000*/ 	.byte	0x04, 0x37
        /*0002*/ 	.short	(.L_1909 - .L_1908)
.L_1908:
        /*0004*/ 	.word	0x00000082


	//----- nvinfo : EIATTR_SW2861232_WAR
	.align		4
.L_1909:
        /*0008*/ 	.byte	0x01, 0x35
	.zero		2


	//----- nvinfo : EIATTR_PARAM_CBANK
	.align		4
        /*000c*/ 	.byte	0x04, 0x0a
        /*000e*/ 	.short	(.L_1911 - .L_1910)
	.align		4
.L_1910:
        /*0010*/ 	.word	index@(.nv.constant0._ZN10layer_norm22ln_bwd_finalize_kernelINS_22Kernel_traits_finalizeILj5120E13__nv_bfloat16S2_S2_S2_fjLb1ELj1024ELj4ENS_18Kernel_traits_baseILj5120ES2_S2_S2_S2_fjLj1024EEEEELb1ELb1EEEvNS_9BwdParamsE)
        /*0014*/ 	.short	0x0160
        /*0016*/ 	.short	0x0128


	//----- nvinfo : EIATTR_CBANK_PARAM_SIZE
	.align		4
.L_1911:
        /*0018*/ 	.byte	0x03, 0x19
        /*001a*/ 	.short	0x0128


	//----- nvinfo : EIATTR_KPARAM_INFO
	.align		4
        /*001c*/ 	.byte	0x04, 0x17
        /*001e*/ 	.short	(.L_1913 - .L_1912)
.L_1912:
        /*0020*/ 	.word	0x00000000
        /*0024*/ 	.short	0x0000
        /*0026*/ 	.short	0x0000
        /*0028*/ 	.byte	0x00, 0xf0, 0xa1, 0x04


	//----- nvinfo : EIATTR_MAXREG_COUNT
	.align		4
.L_1913:
        /*002c*/ 	.byte	0x03, 0x1b
        /*002e*/ 	.short	0x0040


	//----- nvinfo : EIATTR_NUM_BARRIERS
	.align		4
        /*0030*/ 	.byte	0x02, 0x4c
        /*0032*/ 	.byte	0x01
	.zero		1


	//----- nvinfo : EIATTR_MERCURY_ISA_VERSION
	.align		4
        /*0034*/ 	.byte	0x03, 0x5f
        /*0036*/ 	.short	0x0000


	//----- nvinfo : EIATTR_COOP_GROUP_MASK_REGIDS
	.align		4
        /*0038*/ 	.byte	0x04, 0x29
        /*003a*/ 	.short	(.L_1915 - .L_1914)


	//   ....[0]....
.L_1914:
        /*003c*/ 	.word	0xffffffff


	//   ....[1]....
        /*0040*/ 	.word	0xffffffff


	//   ....[2]....
        /*0044*/ 	.word	0xffffffff


	//   ....[3]....
        /*0048*/ 	.word	0xffffffff


	//   ....[4]....
        /*004c*/ 	.word	0xffffffff


	//   ....[5]....
        /*0050*/ 	.word	0xffffffff


	//   ....[6]....
        /*0054*/ 	.word	0xffffffff


	//   ....[7]....
        /*0058*/ 	.word	0xffffffff


	//   ....[8]....
        /*005c*/ 	.word	0xffffffff


	//   ....[9]....
        /*0060*/ 	.word	0xffffffff


	//   ....[10]....
        /*0064*/ 	.word	0xffffffff


	//   ....[11]....
        /*0068*/ 	.word	0xffffffff


	//   ....[12]....
        /*006c*/ 	.word	0xffffffff


	//   ....[13]....
        /*0070*/ 	.word	0xffffffff


	//   ....[14]....
        /*0074*/ 	.word	0xffffffff


	//   ....[15]....
        /*0078*/ 	.word	0xffffffff


	//   ....[16]....
        /*007c*/ 	.word	0xffffffff


	//   ....[17]....
        /*0080*/ 	.word	0xffffffff


	//   ....[18]....
        /*0084*/ 	.word	0xffffffff


	//   ....[19]....
        /*0088*/ 	.word	0xffffffff


	//   ....[20]....
        /*008c*/ 	.word	0xffffffff


	//   ....[21]....
        /*0090*/ 	.word	0xffffffff


	//   ....[22]....
        /*0094*/ 	.word	0xffffffff


	//   ....[23]....
        /*0098*/ 	.word	0xffffffff


	//   ....[24]....
        /*009c*/ 	.word	0xffffffff


	//   ....[25]....
        /*00a0*/ 	.word	0xffffffff


	//   ....[26]....
        /*00a4*/ 	.word	0xffffffff


	//   ....[27]....
        /*00a8*/ 	.word	0xffffffff


	//   ....[28]....
        /*00ac*/ 	.word	0xffffffff


	//   ....[29]....
        /*00b0*/ 	.word	0xffffffff


	//----- nvinfo : EIATTR_COOP_GROUP_INSTR_OFFSETS
	.align		4
.L_1915:
        /*00b4*/ 	.byte	0x04, 0x28
        /*00b6*/ 	.short	(.L_1917 - .L_1916)


	//   ....[0]....
.L_1916:
        /*00b8*/ 	.word	0x000009a0


	//   ....[1]....
        /*00bc*/ 	.word	0x000009d0


	//   ....[2]....
        /*00c0*/ 	.word	0x000009e0


	//   ....[3]....
        /*00c4*/ 	.word	0x00000a00


	//   ....[4]....
        /*00c8*/ 	.word	0x00000a20


	//   ....[5]....
        /*00cc*/ 	.word	0x00000a30


	//   ....[6]....
        /*00d0*/ 	.word	0x00000a60


	//   ....[7]....
        /*00d4*/ 	.word	0x00000a80


	//   ....[8]....
        /*00d8*/ 	.word	0x00000a90


	//   ....[9]....
        /*00dc*/ 	.word	0x00000ac0


	//   ....[10]....
        /*00e0*/ 	.word	0x00000ae0


	//   ....[11]....
        /*00e4*/ 	.word	0x00000af0


	//   ....[12]....
        /*00e8*/ 	.word	0x00000b20


	//   ....[13]....
        /*00ec*/ 	.word	0x00000b40


	//   ....[14]....
        /*00f0*/ 	.word	0x00000b50


	//   ....[15]....
        /*00f4*/ 	.word	0x00000dd0


	//   ....[16]....
        /*00f8*/ 	.word	0x00000e30


	//   ....[17]....
        /*00fc*/ 	.word	0x00000e90


	//   ....[18]....
        /*0100*/ 	.word	0x00000ef0


	//   ....[19]....
        /*0104*/ 	.word	0x00000f60


	//   ....[20]....
        /*0108*/ 	.word	0x00000fd0


	//   ....[21]....
        /*010c*/ 	.word	0x00001030


	//   ....[22]....
        /*0110*/ 	.word	0x00001090


	//   ....[23]....
        /*0114*/ 	.word	0x000010f0


	//   ....[24]....
        /*0118*/ 	.word	0x00001160


	//   ....[25]....
        /*011c*/ 	.word	0x000011d0


	//   ....[26]....
        /*0120*/ 	.word	0x00001230


	//   ....[27]....
        /*0124*/ 	.word	0x00001290


	//   ....[28]....
        /*0128*/ 	.word	0x000012f0


	//   ....[29]....
        /*012c*/ 	.word	0x00001350


	//----- nvinfo : EIATTR_EXIT_INSTR_OFFSETS
	.align		4
.L_1917:
        /*0130*/ 	.byte	0x04, 0x1c
        /*0132*/ 	.short	(.L_1919 - .L_1918)


	//   ....[0]....
.L_1918:
        /*0134*/ 	.word	0x00000070


	//   ....[1]....
        /*0138*/ 	.word	0x00000d70


	//----- nvinfo : EIATTR_MAX_THREADS
	.align		4
.L_1919:
        /*013c*/ 	.byte	0x04, 0x05
        /*013e*/ 	.short	(.L_1921 - .L_1920)
.L_1920:
        /*0140*/ 	.word	0x00000400
        /*0144*/ 	.word	0x00000001
        /*0148*/ 	.word	0x00000001


	//----- nvinfo : EIATTR_CRS_STACK_SIZE
	.align		4
.L_1921:
        /*014c*/ 	.byte	0x04, 0x1e
        /*014e*/ 	.short	(.L_1923 - .L_1922)
.L_1922:
        /*0150*/ 	.word	0x00000000
.L_1923:


//--------------------- .nv.info._ZN10layer_norm13ln_bwd_kernelINS_13Kernel_traitsI13__nv_bfloat16S2_S2_S2_fjLj5120ELj1ELj1ELj4ELj16ENS_18Kernel_traits_baseILj5120ES2_S2_S2_S2_fjLj128EEEEELb1ELb1ELb1ELb1EEEvNS_9BwdParamsE --------------------------
	.section	.nv.info._ZN10layer_norm13ln_bwd_kernelINS_13Kernel_traitsI13__nv_bfloat16S2_S2_S2_fjLj5120ELj1ELj1ELj4ELj16ENS_18Kernel_traits_baseILj5120ES2_S2_S2_S2_fjLj128EEEEELb1ELb1ELb1ELb1EEEvNS_9BwdParamsE,"",@"SHT_CUDA_INFO"
	.sectionflags	@""
	.align	4


	//----- nvinfo : EIATTR_CUDA_API_VERSION
	.align		4
        /*0000*/ 	.byte	0x04, 0x37
        /*0002*/ 	.short	(.L_1925 - .L_1924)
.L_1924:
        /*0004*/ 	.word	0x00000082


	//----- nvinfo : EIATTR_SW2861232_WAR
	.align		4
.L_1925:
        /*0008*/ 	.byte	0x01, 0x35
	.zero		2


	//----- nvinfo : EIATTR_PARAM_CBANK
	.align		4
        /*000c*/ 	.byte	0x04, 0x0a
        /*000e*/ 	.short	(.L_1927 - .L_1926)
	.align		4
.L_1926:
        /*0010*/ 	.word	index@(.nv.constant0._ZN10layer_norm13ln_bwd_kernelINS_13Kernel_traitsI13__nv_bfloat16S2_S2_S2_fjLj5120ELj1ELj1ELj4ELj16ENS_18Kernel_traits_baseILj5120ES2_S2_S2_S2_fjLj128EEEEELb1ELb1ELb1ELb1EEEvNS_9BwdParamsE)
        /*0014*/ 	.short	0x0160
        /*0016*/ 	.short	0x0128


	//----- nvinfo : EIATTR_CBANK_PARAM_SIZE
	.align		4
.L_1927:
        /*0018*/ 	.byte	0x03, 0x19
        /*001a*/ 	.short	0x0128


	//----- nvinfo : EIATTR_KPARAM_INFO
	.align		4
        /*001c*/ 	.byte	0x04, 0x17
        /*001e*/ 	.short	(.L_1929 - .L_1928)
.L_1928:
        /*0020*/ 	.word	0x00000000
        /*0024*/ 	.short	0x0000
        /*0026*/ 	.short	0x0000
        /*0028*/ 	.byte	0x00, 0xf0, 0xa1, 0x04


	//----- nvinfo : EIATTR_MAXREG_COUNT
	.align		4
.L_1929:
        /*002c*/ 	.byte	0x03, 0x1b
        /*002e*/ 	.short	0x00ff


	//----- nvinfo : EIATTR_NUM_BARRIERS
	.align		4
        /*0030*/ 	.byte	0x02, 0x4c
        /*0032*/ 	.byte	0x01
	.zero		1


	//----- nvinfo : EIATTR_ANNOTATIONS
	.align		4
        /*0034*/ 	.byte	0x04, 0x55
        /*0036*/ 	.short	(.L_1931 - .L_1930)


	//   ....[0]....
.L_1930:
        /* <DEDUP_REMOVED lines=106> */


	//----- nvinfo : EIATTR_MERCURY_ISA_VERSION
	.align		4
.L_1931:
        /*06c0*/ 	.byte	0x03, 0x5f
        /*06c2*/ 	.short	0x0000


	//----- nvinfo : EIATTR_COOP_GROUP_MASK_REGIDS
	.align		4
        /*06c4*/ 	.byte	0x04, 0x29
        /*06c6*/ 	.short	(.L_1933 - .L_1932)


	//   ....[0]....
.L_1932:
        /*06c8*/ 	.word	0xffffffff


	//   ....[1]....
        /*06cc*/ 	.word	0xffffffff


	//   ....[2]....
        /*06d0*/ 	.word	0xffffffff


	//   ....[3]....
        /*06d4*/ 	.word	0xffffffff


	//   ....[4]....
        /*06d8*/ 	.word	0xffffffff


	//   ....[5]....
        /*06dc*/ 	.word	0xffffffff


	//   ....[6]....
        /*06e0*/ 	.word	0xffffffff


	//   ....[7]....
        /*06e4*/ 	.word	0xffffffff


	//   ....[8]....
        /*06e8*/ 	.word	0xffffffff


	//   ....[9]....
        /*06ec*/ 	.word	0xffffffff


	//   ....[10]....
        /*06f0*/ 	.word	0xffffffff


	//   ....[11]....
        /*06f4*/ 	.word	0xffffffff


	//   ....[12]....
        /*06f8*/ 	.word	0xffffffff


	//   ....[13]....
        /*06fc*/ 	.word	0xffffffff


	//   ....[14]....
        /*0700*/ 	.word	0xffffffff


	//   ....[15]....
        /*0704*/ 	.word	0xffffffff


	//   ....[16]....
        /*0708*/ 	.word	0xffffffff


	//   ....[17]....
        /*070c*/ 	.word	0xffffffff


	//   ....[18]....
        /*0710*/ 	.word	0xffffffff


	//   ....[19]....
        /*0714*/ 	.word	0xffffffff


	//----- nvinfo : EIATTR_COOP_GROUP_INSTR_OFFSETS
	.align		4
.L_1933:
        /*0718*/ 	.byte	0x04, 0x28
        /*071a*/ 	.short	(.L_1935 - .L_1934)


	//   ....[0]....
.L_1934:
        /*071c*/ 	.word	0x00003610


	//   ....[1]....
        /*0720*/ 	.word	0x00003630


	//   ....[2]....
        /*0724*/ 	.word	0x00003660


	//   ....[3]....
        /*0728*/ 	.word	0x00003680


	//   ....[4]....
        /*072c*/ 	.word	0x000036a0


	//   ....[5]....
        /*0730*/ 	.word	0x000036c0


	//   ....[6]....
        /*0734*/ 	.word	0x000036e0


	//   ....[7]....
        /*0738*/ 	.word	0x00003700


	//   ....[8]....
        /*073c*/ 	.word	0x00003710


	//   ....[9]....
        /*0740*/ 	.word	0x00003730


	//   ....[10]....
        /*0744*/ 	.word	0x000092b0


	//   ....[11]....
        /*0748*/ 	.word	0x00009310


	//   ....[12]....
        /*074c*/ 	.word	0x00009370


	//   ....[13]....
        /*0750*/ 	.word	0x000093c0


	//   ....[14]....
        /*0754*/ 	.word	0x00009420


	//   ....[15]....
        /*0758*/ 	.word	0x00009470


	//   ....[16]....
        /*075c*/ 	.word	0x000094d0


	//   ....[17]....
        /*0760*/ 	.word	0x00009520


	//   ....[18]....
        /*0764*/ 	.word	0x00009580


	//   ....[19]....
        /*0768*/ 	.word	0x000095d0


	//----- nvinfo : EIATTR_EXIT_INSTR_OFFSETS
	.align		4
.L_1935:
        /*076c*/ 	.byte	0x04, 0x1c
        /*076e*/ 	.short	(.L_1937 - .L_1936)


	//   ....[0]....
.L_1936:
        /*0770*/ 	.word	0x00009270


	//----- nvinfo : EIATTR_MAX_THREADS
	.align		4
.L_1937:
        /*0774*/ 	.byte	0x04, 0x05
        /*0776*/ 	.short	(.L_1939 - .L_1938)
.L_1938:
        /*0778*/ 	.word	0x00000080
        /*077c*/ 	.word	0x00000001
        /*0780*/ 	.word	0x00000001


	//----- nvinfo : EIATTR_CRS_STACK_SIZE
	.align		4
.L_1939:
        /*0784*/ 	.byte	0x04, 0x1e
        /*0786*/ 	.short	(.L_1941 - .L_1940)
.L_1940:
        /*0788*/ 	.word	0x00000000
.L_1941:


//--------------------- .nv.info._ZN10layer_norm13ln_bwd_kernelINS_13Kernel_traitsI6__halfS2_S2_S2_fjLj5120ELj1ELj1ELj4ELj16ENS_18Kernel_traits_baseILj5120ES2_S2_S2_S2_fjLj128EEEEELb0ELb0ELb0ELb0EEEvNS_9BwdParamsE --------------------------
	.section	.nv.info._ZN10layer_norm13ln_bwd_kernelINS_13Kernel_traitsI6__halfS2_S2_S2_fjLj5120ELj1ELj1ELj4ELj16ENS_18Kernel_traits_baseILj5120ES2_S2_S2_S2_fjLj128EEEEELb0ELb0ELb0ELb0EEEvNS_9BwdParamsE,"",@"SHT_CUDA_INFO"
	.sectionflags	@""
	.align	4


	//----- nvinfo : EIATTR_CUDA_API_VERSION
	.align		4
        /*0000*/ 	.byte	0x04, 0x37
        /*0002*/ 	.short	(.L_1943 - .L_1942)
.L_1942:
        /*0004*/ 	.word	0x00000082


	//----- nvinfo : EIATTR_SW2861232_WAR
	.align		4
.L_1943:
        /*0008*/ 	.byte	0x01, 0x35
	.zero		2


	//----- nvinfo : EIATTR_PARAM_CBANK
	.align		4
        /*000c*/ 	.byte	0x04, 0x0a
        /*000e*/ 	.short	(.L_1945 - .L_1944)
	.align		4
.L_1944:
        /*0010*/ 	.word	index@(.nv.constant0._ZN10layer_norm13ln_bwd_kernelINS_13Kernel_traitsI6__halfS2_S2_S2_fjLj5120ELj1ELj1ELj4ELj16ENS_18Kernel_traits_baseILj5120ES2_S2_S2_S2_fjLj128EEEEELb0ELb0ELb0ELb0EEEvNS_9BwdParamsE)
        /*0014*/ 	.short	0x0160
        /*0016*/ 	.short	0x0128


	//----- nvinfo : EIATTR_CBANK_PARAM_SIZE
	.align		4
.L_1945:
        /*0018*/ 	.byte	0x03, 0x19
        /*001a*/ 	.short	0x0128


	//----- nvinfo : EIATTR_KPARAM_INFO
	.align		4
        /*001c*/ 	.byte	0x04, 0x17
        /*001e*/ 	.short	(.L_1947 - .L_1946)
.L_1946:
        /*0020*/ 	.word	0x00000000
        /*0024*/ 	.short	0x0000
        /*0026*/ 	.short	0x0000
        /*0028*/ 	.byte	0x00, 0xf0, 0xa1, 0x04


	//----- nvinfo : EIATTR_MAXREG_COUNT
	.align		4
.L_1947:
        /*002c*/ 	.byte	0x03, 0x1b
        /*002e*/ 	.short	0x00ff


	//----- nvinfo : EIATTR_NUM_BARRIERS
	.align		4
        /*0030*/ 	.byte	0x02, 0x4c
        /*0032*/ 	.byte	0x01
	.zero		1


	//----- nvinfo : EIATTR_MERCURY_ISA_VERSION
	.align		4
        /*0034*/ 	.byte	0x03, 0x5f
        /*0036*/ 	.short	0x0000


	//----- nvinfo : EIATTR_COOP_GROUP_MASK_REGIDS
	.align		4
        /*0038*/ 	.byte	0x04, 0x29
        /*003a*/ 	.short	(.L_1949 - .L_1948)


	//   ....[0]....
.L_1948:
        /*003c*/ 	.word	0xffffffff


	//   ....[1]....
        /*0040*/ 	.word	0xffffffff


	//   ....[2]....
        /*0044*/ 	.word	0xffffffff


	//   ....[3]....
        /*0048*/ 	.word	0xffffffff


	//   ....[4]....
        /*004c*/ 	.word	0xffffffff


	//   ....[5]....
        /*0050*/ 	.word	0xffffffff


	//   ....[6]....
        /*0054*/ 	.word	0xffffffff


	//   ....[7]....
        /*0058*/ 	.word	0xffffffff


	//   ....[8]....
        /*005c*/ 	.word	0xffffffff


	//   ....[9]....
        /*0060*/ 	.word	0xffffffff


	//   ....[10]....
        /*0064*/ 	.word	0xffffffff


	//   ....[11]....
        /*0068*/ 	.word	0xffffffff


	//   ....[12]....
        /*006c*/ 	.word	0xffffffff


	//   ....[13]....
        /*0070*/ 	.word	0xffffffff


	//   ....[14]....
        /*0074*/ 	.word	0xffffffff


	//   ....[15]....
        /*0078*/ 	.word	0xffffffff


	//   ....[16]....
        /*007c*/ 	.word	0xffffffff


	//   ....[17]....
        /*0080*/ 	.word	0xffffffff


	//   ....[18]....
        /*0084*/ 	.word	0xffffffff


	//   ....[19]....
        /*0088*/ 	.word	0xffffffff


	//----- nvinfo : EIATTR_COOP_GROUP_INSTR_OFFSETS
	.align		4
.L_1949:
        /*008c*/ 	.byte	0x04, 0x28
        /*008e*/ 	.short	(.L_1951 - .L_1950)


	//   ....[0]....
.L_1950:
        /*0090*/ 	.word	0x00002470


	//   ....[1]....
        /*0094*/ 	.word	0x00002490


	//   ....[2]....
        /*0098*/ 	.word	0x000024b0


	//   ....[3]....
        /*009c*/ 	.word	0x000024d0


	//   ....[4]....
        /*00a0*/ 	.word	0x000024f0


	//   ....[5]....
        /*00a4*/ 	.word	0x00002510


	//   ....[6]....
        /*00a8*/ 	.word	0x00002530


	//   ....[7]....
        /*00ac*/ 	.word	0x00002550


	//   ....[8]....
        /*00b0*/ 	.word	0x00002570


	//   ....[9]....
        /*00b4*/ 	.word	0x00002590


	//   ....[10]....
        /*00b8*/ 	.word	0x00004480


	//   ....[11]....
        /*00bc*/ 	.word	0x00004500


	//   ....[12]....
        /*00c0*/ 	.word	0x00004580


	//   ....[13]....
        /*00c4*/ 	.word	0x000045f0


	//   ....[14]....
        /*00c8*/ 	.word	0x00004670


	//   ....[15]....
        /*00cc*/ 	.word	0x000046e0


	//   ....[16]....
        /*00d0*/ 	.word	0x00004760


	//   ....[17]....
        /*00d4*/ 	.word	0x000047d0


	//   ....[18]....
        /*00d8*/ 	.word	0x00004850


	//   ....[19]....
        /*00dc*/ 	.word	0x000048c0


	//----- nvinfo : EIATTR_EXIT_INSTR_OFFSETS
	.align		4
.L_1951:
        /*00e0*/ 	.byte	0x04, 0x1c
        /*00e2*/ 	.short	(.L_1953 - .L_1952)


	//   ....[0]....
.L_1952:
        /*00e4*/ 	.word	0x000043a0


	//   ....[1]....
        /*00e8*/ 	.word	0x00004420


	//----- nvinfo : EIATTR_MAX_THREADS
	.align		4
.L_1953:
        /*00ec*/ 	.byte	0x04, 0x05
        /*00ee*/ 	.short	(.L_1955 - .L_1954)
.L_1954:
        /*00f0*/ 	.word	0x00000080
        /*00f4*/ 	.word	0x00000001
        /*00f8*/ 	.word	0x00000001


	//----- nvinfo : EIATTR_CRS_STACK_SIZE
	.align		4
.L_1955:
        /*00fc*/ 	.byte	0x04, 0x1e
        /*00fe*/ 	.short	(.L_1957 - .L_1956)
.L_1956:
        /*0100*/ 	.word	0x00000000
.L_1957:


//--------------------- .nv.info._ZN10layer_norm13ln_bwd_kernelINS_13Kernel_traitsI6__halfS2_S2_S2_fjLj5120ELj1ELj1ELj4ELj16ENS_18Kernel_traits_baseILj5120ES2_S2_S2_S2_fjLj128EEEEELb0ELb0ELb0ELb1EEEvNS_9BwdParamsE --------------------------
	.section	.nv.info._ZN10layer_norm13ln_bwd_kernelINS_13Kernel_traitsI6__halfS2_S2_S2_fjLj5120ELj1ELj1ELj4ELj16ENS_18Kernel_traits_baseILj5120ES2_S2_S2_S2_fjLj128EEEEELb0ELb0ELb0ELb1EEEvNS_9BwdParamsE,"",@"SHT_CUDA_INFO"
	.sectionflags	@""
	.align	4


	//----- nvinfo : EIATTR_CUDA_API_VERSION
	.align		4
        /*0000*/ 	.byte	0x04, 0x37
        /*0002*/ 	.short	(.L_1959 - .L_1958)
.L_1958:
        /*0004*/ 	.word	0x00000082


	//----- nvinfo : EIATTR_SW2861232_WAR
	.align		4
.L_1959:
        /*0008*/ 	.byte	0x01, 0x35
	.zero		2


	//----- nvinfo : EIATTR_PARAM_CBANK
	.align		4
        /*000c*/ 	.byte	0x04, 0x0a
        /*000e*/ 	.short	(.L_1961 - .L_1960)
	.align		4
.L_1960:
        /*0010*/ 	.word	index@(.nv.constant0._ZN10layer_norm13ln_bwd_kernelINS_13Kernel_traitsI6__halfS2_S2_S2_fjLj5120ELj1ELj1ELj4ELj16ENS_18Kernel_traits_baseILj5120ES2_S2_S2_S2_fjLj128EEEEELb0ELb0ELb0ELb1EEEvNS_9BwdParamsE)
        /*0014*/ 	.short	0x0160
        /*0016*/ 	.short	0x0128


	//----- nvinfo : EIATTR_CBANK_PARAM_SIZE
	.align		4
.L_1961:
        /*0018*/ 	.byte	0x03, 0x19
        /*001a*/ 	.short	0x0128


	//----- nvinfo : EIATTR_KPARAM_INFO
	.align		4
        /*001c*/ 	.byte	0x04, 0x17
        /*001e*/ 	.short	(.L_1963 - .L_1962)
.L_1962:
        /*0020*/ 	.word	0x00000000
        /*0024*/ 	.short	0x0000
        /*0026*/ 	.short	0x0000
        /*0028*/ 	.byte	0x00, 0xf0, 0xa1, 0x04


	//----- nvinfo : EIATTR_MAXREG_COUNT
	.align		4
.L_1963:
        /*002c*/ 	.byte	0x03, 0x1b
        /*002e*/ 	.short	0x00ff


	//----- nvinfo : EIATTR_NUM_BARRIERS
	.align		4
        /*0030*/ 	.byte	0x02, 0x4c
        /*0032*/ 	.byte	0x01
	.zero		1


	//----- nvinfo : EIATTR_MERCURY_ISA_VERSION
	.align		4
        /*0034*/ 	.byte	0x03, 0x5f
        /*0036*/ 	.short	0x0000


	//----- nvinfo : EIATTR_COOP_GROUP_MASK_REGIDS
	.align		4
        /*0038*/ 	.byte	0x04, 0x29
        /*003a*/ 	.short	(.L_1965 - .L_1964)


	//   ....[0]....
.L_1964:
        /*003c*/ 	.word	0xffffffff


	//   ....[1]....
        /*0040*/ 	.word	0xffffffff


	//   ....[2]....
        /*0044*/ 	.word	0xffffffff


	//   ....[3]....
        /*0048*/ 	.word	0xffffffff


	//   ....[4]....
        /*004c*/ 	.word	0xffffffff


	//   ....[5]....
        /*0050*/ 	.word	0xffffffff


	//   ....[6]....
        /*0054*/ 	.word	0xffffffff


	//   ....[7]....
        /*0058*/ 	.word	0xffffffff


	//   ....[8]....
        /*005c*/ 	.word	0xffffffff


	//   ....[9]....
        /*0060*/ 	.word	0xffffffff


	//   ....[10]....
        /*0064*/ 	.word	0xffffffff


	//   ....[11]....
        /*0068*/ 	.word	0xffffffff


	//   ....[12]....
        /*006c*/ 	.word	0xffffffff


	//   ....[13]....
        /*0070*/ 	.word	0xffffffff


	//   ....[14]....
        /*0074*/ 	.word	0xffffffff


	//   ....[15]....
        /*0078*/ 	.word	0xffffffff


	//   ....[16]....
        /*007c*/ 	.word	0xffffffff


	//   ....[17]....
        /*0080*/ 	.word	0xffffffff


	//   ....[18]....
        /*0084*/ 	.word	0xffffffff


	//   ....[19]....
        /*0088*/ 	.word	0xffffffff


	//----- nvinfo : EIATTR_COOP_GROUP_INSTR_OFFSETS
	.align		4
.L_1965:
        /*008c*/ 	.byte	0x04, 0x28
        /*008e*/ 	.short	(.L_1967 - .L_1966)


	//   ....[0]....
.L_1966:
        /*0090*/ 	.word	0x000022f0


	//   ....[1]....
        /*0094*/ 	.word	0x00002310


	//   ....[2]....
        /*0098*/ 	.word	0x00002330


	//   ....[3]....
        /*009c*/ 	.word	0x00002350


	//   ....[4]....
        /*00a0*/ 	.word	0x00002370


	//   ....[5]....
        /*00a4*/ 	.word	0x00002390


	//   ....[6]....
        /*00a8*/ 	.word	0x000023b0


	//   ....[7]....
        /*00ac*/ 	.word	0x000023d0


	//   ....[8]....
        /*00b0*/ 	.word	0x000023f0


	//   ....[9]....
        /*00b4*/ 	.word	0x00002410


	//   ....[10]....
        /*00b8*/ 	.word	0x00004450


	//   ....[11]....
        /*00bc*/ 	.word	0x000044d0


	//   ....[12]....
        /*00c0*/ 	.word	0x00004550


	//   ....[13]....
        /*00c4*/ 	.word	0x000045c0


	//   ....[14]....
        /*00c8*/ 	.word	0x00004640


	//   ....[15]....
        /*00cc*/ 	.word	0x000046b0


	//   ....[16]....
        /*00d0*/ 	.word	0x00004730


	//   ....[17]....
        /*00d4*/ 	.word	0x000047a0


	//   ....[18]....
        /*00d8*/ 	.word	0x00004820


	//   ....[19]....
        /*00dc*/ 	.word	0x00004890


	//----- nvinfo : EIATTR_EXIT_INSTR_OFFSETS
	.align		4
.L_1967:
        /*00e0*/ 	.byte	0x04, 0x1c
        /*00e2*/ 	.short	(.L_1969 - .L_1968)


	//   ....[0]....
.L_1968:
        /*00e4*/ 	.word	0x000043f0


	//----- nvinfo : EIATTR_MAX_THREADS
	.align		4
.L_1969:
        /*00e8*/ 	.byte	0x04, 0x05
        /*00ea*/ 	.short	(.L_1971 - .L_1970)
.L_1970:
        /*00ec*/ 	.word	0x00000080
        /*00f0*/ 	.word	0x00000001
        /*00f4*/ 	.word	0x00000001


	//----- nvinfo : EIATTR_CRS_STACK_SIZE
	.align		4
.L_1971:
        /*00f8*/ 	.byte	0x04, 0x1e
        /*00fa*/ 	.short	(.L_1973 - .L_1972)
.L_1972:
        /*00fc*/ 	.word	0x00000000
.L_1973:


//--------------------- .nv.info._ZN10layer_norm13ln_bwd_kernelINS_13Kernel_traitsI6__halfS2_S2_S2_fjLj5120ELj1ELj1ELj4ELj16ENS_18Kernel_traits_baseILj5120ES2_S2_S2_S2_fjLj128EEEEELb0ELb0ELb1ELb0EEEvNS_9BwdParamsE --------------------------
	.section	.nv.info._ZN10layer_norm13ln_bwd_kernelINS_13Kernel_traitsI6__halfS2_S2_S2_fjLj5120ELj1ELj1ELj4ELj16ENS_18Kernel_traits_baseILj5120ES2_S2_S2_S2_fjLj128EEEEELb0ELb0ELb1ELb0EEEvNS_9BwdParamsE,"",@"SHT_CUDA_INFO"
	.sectionflags	@""
	.align	4


	//----- nvinfo : EIATTR_CUDA_API_VERSION
	.align		4
        /*0000*/ 	.byte	0x04, 0x37
        /*0002*/ 	.short	(.L_1975 - .L_1974)
.L_1974:
        /*0004*/ 	.word	0x00000082


	//----- nvinfo : EIATTR_SW2861232_WAR
	.align		4
.L_1975:
        /*0008*/ 	.byte	0x01, 0x35
	.zero		2


	//----- nvinfo : EIATTR_PARAM_CBANK
	.align		4
        /*000c*/ 	.byte	0x04, 0x0a
        /*000e*/ 	.short	(.L_1977 - .L_1976)
	.align		4
.L_1976:
        /*0010*/ 	.word	index@(.nv.constant0._ZN10layer_norm13ln_bwd_kernelINS_13Kernel_traitsI6__halfS2_S2_S2_fjLj5120ELj1ELj1ELj4ELj16ENS_18Kernel_traits_baseILj5120ES2_S2_S2_S2_fjLj128EEEEELb0ELb0ELb1ELb0EEEvNS_9BwdParamsE)
        /*0014*/ 	.short	0x0160
        /*0016*/ 	.short	0x0128


	//----- nvinfo : EIATTR_CBANK_PARAM_SIZE
	.align		4
.L_1977:
        /*0018*/ 	.byte	0x03, 0x19
        /*001a*/ 	.short	0x0128


	//----- nvinfo : EIATTR_KPARAM_INFO
	.align		4
        /*001c*/ 	.byte	0x04, 0x17
        /*001e*/ 	.short	(.L_1979 - .L_1978)
.L_1978:
        /*0020*/ 	.word	0x00000000
        /*0024*/ 	.short	0x0000
        /*0026*/ 	.short	0x0000
        /*0028*/ 	.byte	0x00, 0xf0, 0xa1, 0x04


	//----- nvinfo : EIATTR_MAXREG_COUNT
	.align		4
.L_1979:
        /*002c*/ 	.byte	0x03, 0x1b
        /*002e*/ 	.short	0x00ff


	//----- nvinfo : EIATTR_NUM_BARRIERS
	.align		4
        /*0030*/ 	.byte	0x02, 0x4c
        /*0032*/ 	.byte	0x01
	.zero		1


	//----- nvinfo : EIATTR_MERCURY_ISA_VERSION
	.align		4
        /*0034*/ 	.byte	0x03, 0x5f
        /*0036*/ 	.short	0x0000


	//----- nvinfo : EIATTR_COOP_GROUP_MASK_REGIDS
	.align		4
        /*0038*/ 	.byte	0x04, 0x29
        /*003a*/ 	.short	(.L_1981 - .L_1980)


	//   ....[0]....
.L_1980:
        /*003c*/ 	.word	0xffffffff


	//   ....[1]....
        /*0040*/ 	.word	0xffffffff


	//   ....[2]....
        /*0044*/ 	.word	0xffffffff


	//   ....[3]....
        /*0048*/ 	.word	0xffffffff


	//   ....[4]....
        /*004c*/ 	.word	0xffffffff


	//   ....[5]....
        /*0050*/ 	.word	0xffffffff


	//   ....[6]....
        /*0054*/ 	.word	0xffffffff


	//   ....[7]....
        /*0058*/ 	.word	0xffffffff


	//   ....[8]....
        /*005c*/ 	.word	0xffffffff


	//   ....[9]....
        /*0060*/ 	.word	0xffffffff


	//   ....[10]....
        /*0064*/ 	.word	0xffffffff


	//   ....[11]....
        /*0068*/ 	.word	0xffffffff


	//   ....[12]....
        /*006c*/ 	.word	0xffffffff


	//   ....[13]....
        /*0070*/ 	.word	0xffffffff


	//   ....[14]....
        /*0074*/ 	.word	0xffffffff


	//   ....[15]....
        /*0078*/ 	.word	0xffffffff


	//   ....[16]....
        /*007c*/ 	.word	0xffffffff


	//   ....[17]....
        /*0080*/ 	.word	0xffffffff


	//   ....[18]....
        /*0084*/ 	.word	0xffffffff


	//   ....[19]....
        /*0088*/ 	.word	0xffffffff


	//----- nvinfo : EIATTR_COOP_GROUP_INSTR_OFFSETS
	.align		4
.L_1981:
        /*008c*/ 	.byte	0x04, 0x28
        /*008e*/ 	.short	(.L_1983 - .L_1982)


	//   ....[0]....
.L_1982:
        /*0090*/ 	.word	0x000027d0


	//   ....[1]....
        /*0094*/ 	.word	0x000027f0


	//   ....[2]....
        /*0098*/ 	.word	0x00002810


	//   ....[3]....
        /*009c*/ 	.word	0x00002830


	//   ....[4]....
        /*00a0*/ 	.word	0x00002850


	//   ....[5]....
        /*00a4*/ 	.word	0x00002870


	//   ....[6]....
        /*00a8*/ 	.word	0x00002890


	//   ....[7]....
        /*00ac*/ 	.word	0x000028b0


	//   ....[8]....
        /*00b0*/ 	.word	0x000028d0


	//   ....[9]....
        /*00b4*/ 	.word	0x000028f0


	//   ....[10]....
        /*00b8*/ 	.word	0x00005fc0


	//   ....[11]....
        /*00bc*/ 	.word	0x00006040


	//   ....[12]....
        /*00c0*/ 	.word	0x000060c0


	//   ....[13]....
        /*00c4*/ 	.word	0x00006130


	//   ....[14]....
        /*00c8*/ 	.word	0x000061b0


	//   ....[15]....
        /*00cc*/ 	.word	0x00006220


	//   ....[16]....
        /*00d0*/ 	.word	0x000062a0


	//   ....[17]....
        /*00d4*/ 	.word	0x00006310


	//   ....[18]....
        /*00d8*/ 	.word	0x00006390


	//   ....[19]....
        /*00dc*/ 	.word	0x00006400


	//----- nvinfo : EIATTR_EXIT_INSTR_OFFSETS
	.align		4
.L_1983:
        /*00e0*/ 	.byte	0x04, 0x1c
        /*00e2*/ 	.short	(.L_1985 - .L_1984)


	//   ....[0]....
.L_1984:
        /*00e4*/ 	.word	0x00005ee0


	//   ....[1]....
        /*00e8*/ 	.word	0x00005f60


	//----- nvinfo : EIATTR_MAX_THREADS
	.align		4
.L_1985:
        /*00ec*/ 	.byte	0x04, 0x05
        /*00ee*/ 	.short	(.L_1987 - .L_1986)
.L_1986:
        /*00f0*/ 	.word	0x00000080
        /*00f4*/ 	.word	0x00000001
        /*00f8*/ 	.word	0x00000001


	//----- nvinfo : EIATTR_CRS_STACK_SIZE
	.align		4
.L_1987:
        /*00fc*/ 	.byte	0x04, 0x1e
        /*00fe*/ 	.short	(.L_1989 - .L_1988)
.L_1988:
        /*0100*/ 	.word	0x00000000
.L_1989:


//--------------------- .nv.info._ZN10layer_norm13ln_bwd_kernelINS_13Kernel_traitsI6__halfS2_S2_S2_fjLj5120ELj1ELj1ELj4ELj16ENS_18Kernel_traits_baseILj5120ES2_S2_S2_S2_fjLj128EEEEELb0ELb0ELb1ELb1EEEvNS_9BwdParamsE --------------------------
	.section	.nv.info._ZN10layer_norm13ln_bwd_kernelINS_13Kernel_traitsI6__halfS2_S2_S2_fjLj5120ELj1ELj1ELj4ELj16ENS_18Kernel_traits_baseILj5120ES2_S2_S2_S2_fjLj128EEEEELb0ELb0ELb1ELb1EEEvNS_9BwdParamsE,"",@"SHT_CUDA_INFO"
	.sectionflags	@""
	.align	4


	//----- nvinfo : EIATTR_CUDA_API_VERSION
	.align		4
        /*0000*/ 	.byte	0x04, 0x37
        /*0002*/ 	.short	(.L_1991 - .L_1990)
.L_1990:
        /*0004*/ 	.word	0x00000082


	//----- nvinfo : EIATTR_SW2861232_WAR
	.align		4
.L_1991:
        /*0008*/ 	.byte	0x01, 0x35
	.zero		2


	//----- nvinfo : EIATTR_PARAM_CBANK
	.align		4
        /*000c*/ 	.byte	0x04, 0x0a
        /*000e*/ 	.short	(.L_1993 - .L_1992)
	.align		4
.L_1992:
        /*0010*/ 	.word	index@(.nv.constant0._ZN10layer_norm13ln_bwd_kernelINS_13Kernel_traitsI6__halfS2_S2_S2_fjLj5120ELj1ELj1ELj4ELj16ENS_18Kernel_traits_baseILj5120ES2_S2_S2_S2_fjLj128EEEEELb0ELb0ELb1ELb1EEEvNS_9BwdParamsE)
        /*0014*/ 	.short	0x0160
        /*0016*/ 	.short	0x0128


	//----- nvinfo : EIATTR_CBANK_PARAM_SIZE
	.align		4
.L_1993:
        /*0018*/ 	.byte	0x03, 0x19
        /*001a*/ 	.short	0x0128


	//----- nvinfo : EIATTR_KPARAM_INFO
	.align		4
        /*001c*/ 	.byte	0x04, 0x17
        /*001e*/ 	.short	(.L_1995 - .L_1994)
.L_1994:
        /*0020*/ 	.word	0x00000000
        /*0024*/ 	.short	0x0000
        /*0026*/ 	.short	0x0000
        /*0028*/ 	.byte	0x00, 0xf0, 0xa1, 0x04


	//----- nvinfo : EIATTR_MAXREG_COUNT
	.align		4
.L_1995:
        /*002c*/ 	.byte	0x03, 0x1b
        /*002e*/ 	.short	0x00ff


	//----- nvinfo : EIATTR_NUM_BARRIERS
	.align		4
        /*0030*/ 	.byte	0x02, 0x4c
        /*0032*/ 	.byte	0x01
	.zero		1


	//----- nvinfo : EIATTR_ANNOTATIONS
	.align		4
        /*0034*/ 	.byte	0x04, 0x55
        /*0036*/ 	.short	(.L_1997 - .L_1996)


	//   ....[0]....
.L_1996:
        /*0038*/ 	.word	0x00000001
        /*003c*/ 	.byte	0x40, 0x06, 0x00, 0x00, 0x01, 0x00, 0x00, 0x00, 0x60, 0x06, 0x00, 0x00, 0x01, 0x00, 0x00, 0x00
        /*004c*/ 	.byte	0x50, 0x0e, 0x00, 0x00, 0x01, 0x00, 0x00, 0x00, 0x90, 0x0e, 0x00, 0x00


	//----- nvinfo : EIATTR_MERCURY_ISA_VERSION
	.align		4
.L_1997:
        /*0058*/ 	.byte	0x03, 0x5f
        /*005a*/ 	.short	0x0000


	//----- nvinfo : EIATTR_COOP_GROUP_MASK_REGIDS
	.align		4
        /*005c*/ 	.byte	0x04, 0x29
        /*005e*/ 	.short	(.L_1999 - .L_1998)


	//   ....[0]....
.L_1998:
        /*0060*/ 	.word	0xffffffff


	//   ....[1]....
        /*0064*/ 	.word	0xffffffff


	//   ....[2]....
        /*0068*/ 	.word	0xffffffff


	//   ....[3]....
        /*006c*/ 	.word	0xffffffff


	//   ....[4]....
        /*0070*/ 	.word	0xffffffff


	//   ....[5]....
        /*0074*/ 	.word	0xffffffff


	//   ....[6]....
        /*0078*/ 	.word	0xffffffff


	//   ....[7]....
        /*007c*/ 	.word	0xffffffff


	//   ....[8]....
        /*0080*/ 	.word	0xffffffff


	//   ....[9]....
        /*0084*/ 	.word	0xffffffff


	//   ....[10]....
        /*0088*/ 	.word	0xffffffff


	//   ....[11]....
        /*008c*/ 	.word	0xffffffff


	//   ....[12]....
        /*0090*/ 	.word	0xffffffff


	//   ....[13]....
        /*0094*/ 	.word	0xffffffff


	//   ....[14]....
        /*0098*/ 	.word	0xffffffff


	//   ....[15]....
        /*009c*/ 	.word	0xffffffff


	//   ....[16]....
        /*00a0*/ 	.word	0xffffffff


	//   ....[17]....
        /*00a4*/ 	.word	0xffffffff


	//   ....[18]....
        /*00a8*/ 	.word	0xffffffff


	//   ....[19]....
        /*00ac*/ 	.word	0xffffffff


	//----- nvinfo : EIATTR_COOP_GROUP_INSTR_OFFSETS
	.align		4
.L_1999:
        /*00b0*/ 	.byte	0x04, 0x28
        /*00b2*/ 	.short	(.L_2001 - .L_2000)


	//   ....[0]....
.L_2000:
        /*00b4*/ 	.word	0x00002510


	//   ....[1]....
        /*00b8*/ 	.word	0x00002530


	//   ....[2]....
        /*00bc*/ 	.word	0x00002550


	//   ....[3]....
        /*00c0*/ 	.word	0x00002570


	//   ....[4]....
        /*00c4*/ 	.word	0x00002590


	//   ....[5]....
        /*00c8*/ 	.word	0x000025b0


	//   ....[6]....
        /*00cc*/ 	.word	0x000025d0


	//   ....[7]....
        /*00d0*/ 	.word	0x000025f0


	//   ....[8]....
        /*00d4*/ 	.word	0x00002610


	//   ....[9]....
        /*00d8*/ 	.word	0x00002630


	//   ....[10]....
        /*00dc*/ 	.word	0x00005820


	//   ....[11]....
        /*00e0*/ 	.word	0x000058a0


	//   ....[12]....
        /*00e4*/ 	.word	0x00005920


	//   ....[13]....
        /*00e8*/ 	.word	0x00005990


	//   ....[14]....
        /*00ec*/ 	.word	0x00005a10


	//   ....[15]....
        /*00f0*/ 	.word	0x00005a80


	//   ....[16]....
        /*00f4*/ 	.word	0x00005b00


	//   ....[17]....
        /*00f8*/ 	.word	0x00005b70


	//   ....[18]....
        /*00fc*/ 	.word	0x00005bf0


	//   ....[19]....
        /*0100*/ 	.word	0x00005c60


	//----- nvinfo : EIATTR_EXIT_INSTR_OFFSETS
	.align		4
.L_2001:
        /*0104*/ 	.byte	0x04, 0x1c
        /*0106*/ 	.short	(.L_2003 - .L_2002)


	//   ....[0]....
.L_2002:
        /*0108*/ 	.word	0x000057c0


	//----- nvinfo : EIATTR_MAX_THREADS
	.align		4
.L_2003:
        /*010c*/ 	.byte	0x04, 0x05
        /*010e*/ 	.short	(.L_2005 - .L_2004)
.L_2004:
        /*0110*/ 	.word	0x00000080
        /*0114*/ 	.word	0x00000001
        /*0118*/ 	.word	0x00000001


	//----- nvinfo : EIATTR_CRS_STACK_SIZE
	.align		4
.L_2005:
        /*011c*/ 	.byte	0x04, 0x1e
        /*011e*/ 	.short	(.L_2007 - .L_2006)
.L_2006:
        /*0120*/ 	.word	0x00000000
.L_2007:


//--------------------- .nv.info._ZN10layer_norm13ln_bwd_kernelINS_13Kernel_traitsI6__halfS2_S2_S2_fjLj5120ELj1ELj1ELj4ELj16ENS_18Kernel_traits_baseILj5120ES2_S2_S2_S2_fjLj128EEEEELb0ELb1ELb0ELb0EEEvNS_9BwdParamsE --------------------------
	.section	.nv.info._ZN10layer_norm13ln_bwd_kernelINS_13Kernel_traitsI6__halfS2_S2_S2_fjLj5120ELj1ELj1ELj4ELj16ENS_18Kernel_traits_baseILj5120ES2_S2_S2_S2_fjLj128EEEEELb0ELb1ELb0ELb0EEEvNS_9BwdParamsE,"",@"SHT_CUDA_INFO"
	.sectionflags	@""
	.align	4


	//----- nvinfo : EIATTR_CUDA_API_VERSION
	.align		4
        /*0000*/ 	.byte	0x04, 0x37
        /*0002*/ 	.short	(.L_2009 - .L_2008)
.L_2008:
        /*0004*/ 	.word	0x00000082


	//----- nvinfo : EIATTR_SW2861232_WAR
	.align		4
.L_2009:
        /*0008*/ 	.byte	0x01, 0x35
	.zero		2


	//----- nvinfo : EIATTR_PARAM_CBANK
	.align		4
        /*000c*/ 	.byte	0x04, 0x0a
        /*000e*/ 	.short	(.L_2011 - .L_2010)
	.align		4
.L_2010:
        /*0010*/ 	.word	index@(.nv.constant0._ZN10layer_norm13ln_bwd_kernelINS_13Kernel_traitsI6__halfS2_S2_S2_fjLj5120ELj1ELj1ELj4ELj16ENS_18Kernel_traits_baseILj5120ES2_S2_S2_S2_fjLj128EEEEELb0ELb1ELb0ELb0EEEvNS_9BwdParamsE)
        /*0014*/ 	.short	0x0160
        /*0016*/ 	.short	0x0128


	//----- nvinfo : EIATTR_CBANK_PARAM_SIZE
	.align		4
.L_2011:
        /*0018*/ 	.byte	0x03, 0x19
        /*001a*/ 	.short	0x0128


	//----- nvinfo : EIATTR_KPARAM_INFO
	.align		4
        /*001c*/ 	.byte	0x04, 0x17
        /*001e*/ 	.short	(.L_2013 - .L_2012)
.L_2012:
        /*0020*/ 	.word	0x00000000
        /*0024*/ 	.short	0x0000
        /*0026*/ 	.short	0x0000
        /*0028*/ 	.byte	0x00, 0xf0, 0xa1, 0x04


	//----- nvinfo : EIATTR_MAXREG_COUNT
	.align		4
.L_2013:
        /*002c*/ 	.byte	0x03, 0x1b
        /*002e*/ 	.short	0x00ff


	//----- nvinfo : EIATTR_NUM_BARRIERS
	.align		4
        /*0030*/ 	.byte	0x02, 0x4c
        /*0032*/ 	.byte	0x01
	.zero		1


	//----- nvinfo : EIATTR_ANNOTATIONS
	.align		4
        /*0034*/ 	.byte	0x04, 0x55
        /*0036*/ 	.short	(.L_2015 - .L_2014)


	//   ....[0]....
.L_2014:
        /* <DEDUP_REMOVED lines=70> */


	//----- nvinfo : EIATTR_MERCURY_ISA_VERSION
	.align		4
.L_2015:
        /*0488*/ 	.byte	0x03, 0x5f
        /*048a*/ 	.short	0x0000


	//----- nvinfo : EIATTR_COOP_GROUP_MASK_REGIDS
	.align		4
        /*048c*/ 	.byte	0x04, 0x29
        /*048e*/ 	.short	(.L_2017 - .L_2016)


	//   ....[0]....
.L_2016:
        /*0490*/ 	.word	0xffffffff


	//   ....[1]....
        /*0494*/ 	.word	0xffffffff


	//   ....[2]....
        /*0498*/ 	.word	0xffffffff


	//   ....[3]....
        /*049c*/ 	.word	0xffffffff


	//   ....[4]....
        /*04a0*/ 	.word	0xffffffff


	//   ....[5]....
        /*04a4*/ 	.word	0xffffffff


	//   ....[6]....
        /*04a8*/ 	.word	0xffffffff


	//   ....[7]....
        /*04ac*/ 	.word	0xffffffff


	//   ....[8]....
        /*04b0*/ 	.word	0xffffffff


	//   ....[9]....
        /*04b4*/ 	.word	0xffffffff


	//   ....[10]....
        /*04b8*/ 	.word	0xffffffff


	//   ....[11]....
        /*04bc*/ 	.word	0xffffffff


	//   ....[12]....
        /*04c0*/ 	.word	0xffffffff


	//   ....[13]....
        /*04c4*/ 	.word	0xffffffff


	//   ....[14]....
        /*04c8*/ 	.word	0xffffffff


	//   ....[15]....
        /*04cc*/ 	.word	0xffffffff


	//   ....[16]....
        /*04d0*/ 	.word	0xffffffff


	//   ....[17]....
        /*04d4*/ 	.word	0xffffffff


	//   ....[18]....
        /*04d8*/ 	.word	0xffffffff


	//   ....[19]....
        /*04dc*/ 	.word	0xffffffff


	//----- nvinfo : EIATTR_COOP_GROUP_INSTR_OFFSETS
	.align		4
.L_2017:
        /*04e0*/ 	.byte	0x04, 0x28
        /*04e2*/ 	.short	(.L_2019 - .L_2018)


	//   ....[0]....
.L_2018:
        /*04e4*/ 	.word	0x00002fc0


	//   ....[1]....
        /*04e8*/ 	.word	0x00002fe0


	//   ....[2]....
        /*04ec*/ 	.word	0x00003010


	//   ....[3]....
        /*04f0*/ 	.word	0x00003030


	//   ....[4]....
        /*04f4*/ 	.word	0x00003050


	//   ....[5]....
        /*04f8*/ 	.word	0x00003070


	//   ....[6]....
        /*04fc*/ 	.word	0x00003080


	//   ....[7]....
        /*0500*/ 	.word	0x000030b0


	//   ....[8]....
        /*0504*/ 	.word	0x000030c0


	//   ....[9]....
        /*0508*/ 	.word	0x000030e0


	//   ....[10]....
        /*050c*/ 	.word	0x00005b50


	//   ....[11]....
        /*0510*/ 	.word	0x00005bd0


	//   ....[12]....
        /*0514*/ 	.word	0x00005c50


	//   ....[13]....
        /*0518*/ 	.word	0x00005cc0


	//   ....[14]....
        /*051c*/ 	.word	0x00005d40


	//   ....[15]....
        /*0520*/ 	.word	0x00005db0


	//   ....[16]....
        /*0524*/ 	.word	0x00005e30


	//   ....[17]....
        /*0528*/ 	.word	0x00005ea0


	//   ....[18]....
        /*052c*/ 	.word	0x00005f20


	//   ....[19]....
        /*0530*/ 	.word	0x00005f90


	//----- nvinfo : EIATTR_EXIT_INSTR_OFFSETS
	.align		4
.L_2019:
        /*0534*/ 	.byte	0x04, 0x1c
        /*0536*/ 	.short	(.L_2021 - .L_2020)


	//   ....[0]....
.L_2020:
        /*0538*/ 	.word	0x00005a40


	//   ....[1]....
        /*053c*/ 	.word	0x00005af0


	//----- nvinfo : EIATTR_MAX_THREADS
	.align		4
.L_2021:
        /*0540*/ 	.byte	0x04, 0x05
        /*0542*/ 	.short	(.L_2023 - .L_2022)
.L_2022:
        /*0544*/ 	.word	0x00000080
        /*0548*/ 	.word	0x00000001
        /*054c*/ 	.word	0x00000001


	//----- nvinfo : EIATTR_CRS_STACK_SIZE
	.align		4
.L_2023:
        /*0550*/ 	.byte	0x04, 0x1e
        /*0552*/ 	.short	(.L_2025 - .L_2024)
.L_2024:
        /*0554*/ 	.word	0x00000000
.L_2025:


//--------------------- .nv.info._ZN10layer_norm13ln_bwd_kernelINS_13Kernel_traitsI6__halfS2_S2_S2_fjLj5120ELj1ELj1ELj4ELj16ENS_18Kernel_traits_baseILj5120ES2_S2_S2_S2_fjLj128EEEEELb0ELb1ELb0ELb1EEEvNS_9BwdParamsE --------------------------
	.section	.nv.info._ZN10layer_norm13ln_bwd_kernelINS_13Kernel_traitsI6__halfS2_S2_S2_fjLj5120ELj1ELj1ELj4ELj16ENS_18Kernel_traits_baseILj5120ES2_S2_S2_S2_fjLj128EEEEELb0ELb1ELb0ELb1EEEvNS_9BwdParamsE,"",@"SHT_CUDA_INFO"
	.sectionflags	@""
	.align	4


	//----- nvinfo : EIATTR_CUDA_API_VERSION
	.align		4
        /*0000*/ 	.byte	0x04, 0x37
        /*0002*/ 	.short	(.L_2027 - .L_2026)
.L_2026:
        /*0004*/ 	.word	0x00000082


	//----- nvinfo : EIATTR_SW2861232_WAR
	.align		4
.L_2027:
        /*0008*/ 	.byte	0x01, 0x35
	.zero		2


	//----- nvinfo : EIATTR_PARAM_CBANK
	.align		4
        /*000c*/ 	.byte	0x04, 0x0a
        /*000e*/ 	.short	(.L_2029 - .L_2028)
	.align		4
.L_2028:
        /*0010*/ 	.word	index@(.nv.constant0._ZN10layer_norm13ln_bwd_kernelINS_13Kernel_traitsI6__halfS2_S2_S2_fjLj5120ELj1ELj1ELj4ELj16ENS_18Kernel_traits_baseILj5120ES2_S2_S2_S2_fjLj128EEEEELb0ELb1ELb0ELb1EEEvNS_9BwdParamsE)
        /*0014*/ 	.short	0x0160
        /*0016*/ 	.short	0x0128


	//----- nvinfo : EIATTR_CBANK_PARAM_SIZE
	.align		4
.L_2029:
        /*0018*/ 	.byte	0x03, 0x19
        /*001a*/ 	.short	0x0128


	//----- nvinfo : EIATTR_KPARAM_INFO
	.align		4
        /*001c*/ 	.byte	0x04, 0x17
        /*001e*/ 	.short	(.L_2031 - .L_2030)
.L_2030:
        /*0020*/ 	.word	0x00000000
        /*0024*/ 	.short	0x0000
        /*0026*/ 	.short	0x0000
        /*0028*/ 	.byte	0x00, 0xf0, 0xa1, 0x04


	//----- nvinfo : EIATTR_MAXREG_COUNT
	.align		4
.L_2031:
        /*002c*/ 	.byte	0x03, 0x1b
        /*002e*/ 	.short	0x00ff


	//----- nvinfo : EIATTR_NUM_BARRIERS
	.align		4
        /*0030*/ 	.byte	0x02, 0x4c
        /*0032*/ 	.byte	0x01
	.zero		1


	//----- nvinfo : EIATTR_ANNOTATIONS
	.align		4
        /*0034*/ 	.byte	0x04, 0x55
        /*0036*/ 	.short	(.L_2033 - .L_2032)


	//   ....[0]....
.L_2032:
        /* <DEDUP_REMOVED lines=71> */


	//----- nvinfo : EIATTR_MERCURY_ISA_VERSION
	.align		4
.L_2033:
        /*0498*/ 	.byte	0x03, 0x5f
        /*049a*/ 	.short	0x0000


	//----- nvinfo : EIATTR_COOP_GROUP_MASK_REGIDS
	.align		4
        /*049c*/ 	.byte	0x04, 0x29
        /*049e*/ 	.short	(.L_2035 - .L_2034)


	//   ....[0]....
.L_2034:
        /*04a0*/ 	.word	0xffffffff


	//   ....[1]....
        /*04a4*/ 	.word	0xffffffff


	//   ....[2]....
        /*04a8*/ 	.word	0xffffffff


	//   ....[3]....
        /*04ac*/ 	.word	0xffffffff


	//   ....[4]....
        /*04b0*/ 	.word	0xffffffff


	//   ....[5]....
        /*04b4*/ 	.word	0xffffffff


	//   ....[6]....
        /*04b8*/ 	.word	0xffffffff


	//   ....[7]....
        /*04bc*/ 	.word	0xffffffff


	//   ....[8]....
        /*04c0*/ 	.word	0xffffffff


	//   ....[9]....
        /*04c4*/ 	.word	0xffffffff


	//   ....[10]....
        /*04c8*/ 	.word	0xffffffff


	//   ....[11]....
        /*04cc*/ 	.word	0xffffffff


	//   ....[12]....
        /*04d0*/ 	.word	0xffffffff


	//   ....[13]....
        /*04d4*/ 	.word	0xffffffff


	//   ....[14]....
        /*04d8*/ 	.word	0xffffffff


	//   ....[15]....
        /*04dc*/ 	.word	0xffffffff


	//   ....[16]....
        /*04e0*/ 	.word	0xffffffff


	//   ....[17]....
        /*04e4*/ 	.word	0xffffffff


	//   ....[18]....
        /*04e8*/ 	.word	0xffffffff


	//   ....[19]....
        /*04ec*/ 	.word	0xffffffff


	//----- nvinfo : EIATTR_COOP_GROUP_INSTR_OFFSETS
	.align		4
.L_2035:
        /*04f0*/ 	.byte	0x04, 0x28
        /*04f2*/ 	.short	(.L_2037 - .L_2036)


	//   ....[0]....
.L_2036:
        /*04f4*/ 	.word	0x00002f90


	//   ....[1]....
        /*04f8*/ 	.word	0x00002fb0


	//   ....[2]....
        /*04fc*/ 	.word	0x00002fe0


	//   ....[3]....
        /*0500*/ 	.word	0x00003000


	//   ....[4]....
        /*0504*/ 	.word	0x00003020


	//   ....[5]....
        /*0508*/ 	.word	0x00003040


	//   ....[6]....
        /*050c*/ 	.word	0x00003060


	//   ....[7]....
        /*0510*/ 	.word	0x00003070


	//   ....[8]....
        /*0514*/ 	.word	0x000030a0


	//   ....[9]....
        /*0518*/ 	.word	0x000030b0


	//   ....[10]....
        /*051c*/ 	.word	0x00005e40


	//   ....[11]....
        /*0520*/ 	.word	0x00005ec0


	//   ....[12]....
        /*0524*/ 	.word	0x00005f40


	//   ....[13]....
        /*0528*/ 	.word	0x00005fb0


	//   ....[14]....
        /*052c*/ 	.word	0x00006030


	//   ....[15]....
        /*0530*/ 	.word	0x000060a0


	//   ....[16]....
        /*0534*/ 	.word	0x00006120


	//   ....[17]....
        /*0538*/ 	.word	0x00006190


	//   ....[18]....
        /*053c*/ 	.word	0x00006210


	//   ....[19]....
        /*0540*/ 	.word	0x00006280


	//----- nvinfo : EIATTR_EXIT_INSTR_OFFSETS
	.align		4
.L_2037:
        /*0544*/ 	.byte	0x04, 0x1c
        /*0546*/ 	.short	(.L_2039 - .L_2038)


	//   ....[0]....
.L_2038:
        /*0548*/ 	.word	0x00005de0


	//----- nvinfo : EIATTR_MAX_THREADS
	.align		4
.L_2039:
        /*054c*/ 	.byte	0x04, 0x05
        /*054e*/ 	.short	(.L_2041 - .L_2040)
.L_2040:
        /*0550*/ 	.word	0x00000080
        /*0554*/ 	.word	0x00000001
        /*0558*/ 	.word	0x00000001


	//----- nvinfo : EIATTR_CRS_STACK_SIZE
	.align		4
.L_2041:
        /*055c*/ 	.byte	0x04, 0x1e
        /*055e*/ 	.short	(.L_2043 - .L_2042)
.L_2042:
        /*0560*/ 	.word	0x00000000
.L_2043:


//--------------------- .nv.info._ZN10layer_norm13ln_bwd_kernelINS_13Kernel_traitsI6__halfS2_S2_S2_fjLj5120ELj1ELj1ELj4ELj16ENS_18Kernel_traits_baseILj5120ES2_S2_S2_S2_fjLj128EEEEELb0ELb1ELb1ELb0EEEvNS_9BwdParamsE --------------------------
	.section	.nv.info._ZN10layer_norm13ln_bwd_kernelINS_13Kernel_traitsI6__halfS2_S2_S2_fjLj5120ELj1ELj1ELj4ELj16ENS_18Kernel_traits_baseILj5120ES2_S2_S2_S2_fjLj128EEEEELb0ELb1ELb1ELb0EEEvNS_9BwdParamsE,"",@"SHT_CUDA_INFO"
	.sectionflags	@""
	.align	4


	//----- nvinfo : EIATTR_CUDA_API_VERSION
	.align		4
        /*0000*/ 	.byte	0x04, 0x37
        /*0002*/ 	.short	(.L_2045 - .L_2044)
.L_2044:
        /*0004*/ 	.word	0x00000082


	//----- nvinfo : EIATTR_SW2861232_WAR
	.align		4
.L_2045:
        /*0008*/ 	.byte	0x01, 0x35
	.zero		2


	//----- nvinfo : EIATTR_PARAM_CBANK
	.align		4
        /*000c*/ 	.byte	0x04, 0x0a
        /*000e*/ 	.short	(.L_2047 - .L_2046)
	.align		4
.L_2046:
        /*0010*/ 	.word	index@(.nv.constant0._ZN10layer_norm13ln_bwd_kernelINS_13Kernel_traitsI6__halfS2_S2_S2_fjLj5120ELj1ELj1ELj4ELj16ENS_18Kernel_traits_baseILj5120ES2_S2_S2_S2_fjLj128EEEEELb0ELb1ELb1ELb0EEEvNS_9BwdParamsE)
        /*0014*/ 	.short	0x0160
        /*0016*/ 	.short	0x0128


	//----- nvinfo : EIATTR_CBANK_PARAM_SIZE
	.align		4
.L_2047:
        /*0018*/ 	.byte	0x03, 0x19
        /*001a*/ 	.short	0x0128


	//----- nvinfo : EIATTR_KPARAM_INFO
	.align		4
        /*001c*/ 	.byte	0x04, 0x17
        /*001e*/ 	.short	(.L_2049 - .L_2048)
.L_2048:
        /*0020*/ 	.word	0x00000000
        /*0024*/ 	.short	0x0000
        /*0026*/ 	.short	0x0000
        /*0028*/ 	.byte	0x00, 0xf0, 0xa1, 0x04


	//----- nvinfo : EIATTR_MAXREG_COUNT
	.align		4
.L_2049:
        /*002c*/ 	.byte	0x03, 0x1b
        /*002e*/ 	.short	0x00ff


	//----- nvinfo : EIATTR_NUM_BARRIERS
	.align		4
        /*0030*/ 	.byte	0x02, 0x4c
        /*0032*/ 	.byte	0x01
	.zero		1


	//----- nvinfo : EIATTR_ANNOTATIONS
	.align		4
        /*0034*/ 	.byte	0x04, 0x55
        /*0036*/ 	.short	(.L_2051 - .L_2050)


	//   ....[0]....
.L_2050:
        /* <DEDUP_REMOVED lines=83> */


	//----- nvinfo : EIATTR_MERCURY_ISA_VERSION
	.align		4
.L_2051:
        /*0558*/ 	.byte	0x03, 0x5f
        /*055a*/ 	.short	0x0000


	//----- nvinfo : EIATTR_COOP_GROUP_MASK_REGIDS
	.align		4
        /*055c*/ 	.byte	0x04, 0x29
        /*055e*/ 	.short	(.L_2053 - .L_2052)


	//   ....[0]....
.L_2052:
        /*0560*/ 	.word	0xffffffff


	//   ....[1]....
        /*0564*/ 	.word	0xffffffff


	//   ....[2]....
        /*0568*/ 	.word	0xffffffff


	//   ....[3]....
        /*056c*/ 	.word	0xffffffff


	//   ....[4]....
        /*0570*/ 	.word	0xffffffff


	//   ....[5]....
        /*0574*/ 	.word	0xffffffff


	//   ....[6]....
        /*0578*/ 	.word	0xffffffff


	//   ....[7]....
        /*057c*/ 	.word	0xffffffff


	//   ....[8]....
        /*0580*/ 	.word	0xffffffff


	//   ....[9]....
        /*0584*/ 	.word	0xffffffff


	//   ....[10]....
        /*0588*/ 	.word	0xffffffff


	//   ....[11]....
        /*058c*/ 	.word	0xffffffff


	//   ....[12]....
        /*0590*/ 	.word	0xffffffff


	//   ....[13]....
        /*0594*/ 	.word	0xffffffff


	//   ....[14]....
        /*0598*/ 	.word	0xffffffff


	//   ....[15]....
        /*059c*/ 	.word	0xffffffff


	//   ....[16]....
        /*05a0*/ 	.word	0xffffffff


	//   ....[17]....
        /*05a4*/ 	.word	0xffffffff


	//   ....[18]....
        /*05a8*/ 	.word	0xffffffff


	//   ....[19]....
        /*05ac*/ 	.word	0xffffffff


	//----- nvinfo : EIATTR_COOP_GROUP_INSTR_OFFSETS
	.align		4
.L_2053:
        /*05b0*/ 	.byte	0x04, 0x28
        /*05b2*/ 	.short	(.L_2055 - .L_2054)


	//   ....[0]....
.L_2054:
        /*05b4*/ 	.word	0x000033d0


	//   ....[1]....
        /*05b8*/ 	.word	0x000033f0


	//   ....[2]....
        /*05bc*/ 	.word	0x00003420


	//   ....[3]....
        /*05c0*/ 	.word	0x00003440


	//   ....[4]....
        /*05c4*/ 	.word	0x00003460


	//   ....[5]....
        /*05c8*/ 	.word	0x00003480


	//   ....[6]....
        /*05cc*/ 	.word	0x00003490


	//   ....[7]....
        /*05d0*/ 	.word	0x000034c0


	//   ....[8]....
        /*05d4*/ 	.word	0x000034d0


	//   ....[9]....
        /*05d8*/ 	.word	0x000034f0


	//   ....[10]....
        /*05dc*/ 	.word	0x000080e0


	//   ....[11]....
        /*05e0*/ 	.word	0x00008160


	//   ....[12]....
        /*05e4*/ 	.word	0x000081e0


	//   ....[13]....
        /*05e8*/ 	.word	0x00008250


	//   ....[14]....
        /*05ec*/ 	.word	0x000082d0


	//   ....[15]....
        /*05f0*/ 	.word	0x00008340


	//   ....[16]....
        /*05f4*/ 	.word	0x000083c0


	//   ....[17]....
        /*05f8*/ 	.word	0x00008430


	//   ....[18]....
        /*05fc*/ 	.word	0x000084b0


	//   ....[19]....
        /*0600*/ 	.word	0x00008520


	//----- nvinfo : EIATTR_EXIT_INSTR_OFFSETS
	.align		4
.L_2055:
        /*0604*/ 	.byte	0x04, 0x1c
        /*0606*/ 	.short	(.L_2057 - .L_2056)


	//   ....[0]....
.L_2056:
        /*0608*/ 	.word	0x00007fd0


	//   ....[1]....
        /*060c*/ 	.word	0x00008080


	//----- nvinfo : EIATTR_MAX_THREADS
	.align		4
.L_2057:
        /*0610*/ 	.byte	0x04, 0x05
        /*0612*/ 	.short	(.L_2059 - .L_2058)
.L_2058:
        /*0614*/ 	.word	0x00000080
        /*0618*/ 	.word	0x00000001
        /*061c*/ 	.word	0x00000001


	//----- nvinfo : EIATTR_CRS_STACK_SIZE
	.align		4
.L_2059:
        /*0620*/ 	.byte	0x04, 0x1e
        /*0622*/ 	.short	(.L_2061 - .L_2060)
.L_2060:
        /*0624*/ 	.word	0x00000000
.L_2061:


//--------------------- .nv.info._ZN10layer_norm13ln_bwd_kernelINS_13Kernel_traitsI6__halfS2_S2_S2_fjLj5120ELj1ELj1ELj4ELj16ENS_18Kernel_traits_baseILj5120ES2_S2_S2_S2_fjLj128EEEEELb0ELb1ELb1ELb1EEEvNS_9BwdParamsE --------------------------
	.section	.nv.info._ZN10layer_norm13ln_bwd_kernelINS_13Kernel_traitsI6__halfS2_S2_S2_fjLj5120ELj1ELj1ELj4ELj16ENS_18Kernel_traits_baseILj5120ES2_S2_S2_S2_fjLj128EEEEELb0ELb1ELb1ELb1EEEvNS_9BwdParamsE,"",@"SHT_CUDA_INFO"
	.sectionflags	@""
	.align	4


	//----- nvinfo : EIATTR_CUDA_API_VERSION
	.align		4
        /*0000*/ 	.byte	0x04, 0x37
        /*0002*/ 	.short	(.L_2063 - .L_2062)
.L_2062:
        /*0004*/ 	.word	0x00000082


	//----- nvinfo : EIATTR_SW2861232_WAR
	.align		4
.L_2063:
        /*0008*/ 	.byte	0x01, 0x35
	.zero		2


	//----- nvinfo : EIATTR_PARAM_CBANK
	.align		4
        /*000c*/ 	.byte	0x04, 0x0a
        /*000e*/ 	.short	(.L_2065 - .L_2064)
	.align		4
.L_2064:
        /*0010*/ 	.word	index@(.nv.constant0._ZN10layer_norm13ln_bwd_kernelINS_13Kernel_traitsI6__halfS2_S2_S2_fjLj5120ELj1ELj1ELj4ELj16ENS_18Kernel_traits_baseILj5120ES2_S2_S2_S2_fjLj128EEEEELb0ELb1ELb1ELb1EEEvNS_9BwdParamsE)
        /*0014*/ 	.short	0x0160
        /*0016*/ 	.short	0x0128


	//----- nvinfo : EIATTR_CBANK_PARAM_SIZE
	.align		4
.L_2065:
        /*0018*/ 	.byte	0x03, 0x19
        /*001a*/ 	.short	0x0128


	//----- nvinfo : EIATTR_KPARAM_INFO
	.align		4
        /*001c*/ 	.byte	0x04, 0x17
        /*001e*/ 	.short	(.L_2067 - .L_2066)
.L_2066:
        /*0020*/ 	.word	0x00000000
        /*0024*/ 	.short	0x0000
        /*0026*/ 	.short	0x0000
        /*0028*/ 	.byte	0x00, 0xf0, 0xa1, 0x04


	//----- nvinfo : EIATTR_MAXREG_COUNT
	.align		4
.L_2067:
        /*002c*/ 	.byte	0x03, 0x1b
        /*002e*/ 	.short	0x00ff


	//----- nvinfo : EIATTR_NUM_BARRIERS
	.align		4
        /*0030*/ 	.byte	0x02, 0x4c
        /*0032*/ 	.byte	0x01
	.zero		1


	//----- nvinfo : EIATTR_ANNOTATIONS
	.align		4
        /*0034*/ 	.byte	0x04, 0x55
        /*0036*/ 	.short	(.L_2069 - .L_2068)


	//   ....[0]....
.L_2068:
        /* <DEDUP_REMOVED lines=78> */


	//----- nvinfo : EIATTR_MERCURY_ISA_VERSION
	.align		4
.L_2069:
        /*0508*/ 	.byte	0x03, 0x5f
        /*050a*/ 	.short	0x0000


	//----- nvinfo : EIATTR_COOP_GROUP_MASK_REGIDS
	.align		4
        /*050c*/ 	.byte	0x04, 0x29
        /*050e*/ 	.short	(.L_2071 - .L_2070)


	//   ....[0]....
.L_2070:
        /*0510*/ 	.word	0xffffffff


	//   ....[1]....
        /*0514*/ 	.word	0xffffffff


	//   ....[2]....
        /*0518*/ 	.word	0xffffffff


	//   ....[3]....
        /*051c*/ 	.word	0xffffffff


	//   ....[4]....
        /*0520*/ 	.word	0xffffffff


	//   ....[5]....
        /*0524*/ 	.word	0xffffffff


	//   ....[6]....
        /*0528*/ 	.word	0xffffffff


	//   ....[7]....
        /*052c*/ 	.word	0xffffffff


	//   ....[8]....
        /*0530*/ 	.word	0xffffffff


	//   ....[9]....
        /*0534*/ 	.word	0xffffffff


	//   ....[10]....
        /*0538*/ 	.word	0xffffffff


	//   ....[11]....
        /*053c*/ 	.word	0xffffffff


	//   ....[12]....
        /*0540*/ 	.word	0xffffffff


	//   ....[13]....
        /*0544*/ 	.word	0xffffffff


	//   ....[14]....
        /*0548*/ 	.word	0xffffffff


	//   ....[15]....
        /*054c*/ 	.word	0xffffffff


	//   ....[16]....
        /*0550*/ 	.word	0xffffffff


	//   ....[17]....
        /*0554*/ 	.word	0xffffffff


	//   ....[18]....
        /*0558*/ 	.word	0xffffffff


	//   ....[19]....
        /*055c*/ 	.word	0xffffffff


	//----- nvinfo : EIATTR_COOP_GROUP_INSTR_OFFSETS
	.align		4
.L_2071:
        /*0560*/ 	.byte	0x04, 0x28
        /*0562*/ 	.short	(.L_2073 - .L_2072)


	//   ....[0]....
.L_2072:
        /*0564*/ 	.word	0x00003080


	//   ....[1]....
        /*0568*/ 	.word	0x000030a0


	//   ....[2]....
        /*056c*/ 	.word	0x000030d0


	//   ....[3]....
        /*0570*/ 	.word	0x000030f0


	//   ....[4]....
        /*0574*/ 	.word	0x00003110


	//   ....[5]....
        /*0578*/ 	.word	0x00003130


	//   ....[6]....
        /*057c*/ 	.word	0x00003140


	//   ....[7]....
        /*0580*/ 	.word	0x00003170


	//   ....[8]....
        /*0584*/ 	.word	0x00003180


	//   ....[9]....
        /*0588*/ 	.word	0x000031a0


	//   ....[10]....
        /*058c*/ 	.word	0x00007850


	//   ....[11]....
        /*0590*/ 	.word	0x000078b0


	//   ....[12]....
        /*0594*/ 	.word	0x00007910


	//   ....[13]....
        /*0598*/ 	.word	0x00007960


	//   ....[14]....
        /*059c*/ 	.word	0x000079c0


	//   ....[15]....
        /*05a0*/ 	.word	0x00007a10


	//   ....[16]....
        /*05a4*/ 	.word	0x00007a70


	//   ....[17]....
        /*05a8*/ 	.word	0x00007ac0


	//   ....[18]....
        /*05ac*/ 	.word	0x00007b20


	//   ....[19]....
        /*05b0*/ 	.word	0x00007b70


	//----- nvinfo : EIATTR_EXIT_INSTR_OFFSETS
	.align		4
.L_2073:
        /*05b4*/ 	.byte	0x04, 0x1c
        /*05b6*/ 	.short	(.L_2075 - .L_2074)


	//   ....[0]....
.L_2074:
        /*05b8*/ 	.word	0x00007810


	//----- nvinfo : EIATTR_MAX_THREADS
	.align		4
.L_2075:
        /*05bc*/ 	.byte	0x04, 0x05
        /*05be*/ 	.short	(.L_2077 - .L_2076)
.L_2076:
        /*05c0*/ 	.word	0x00000080
        /*05c4*/ 	.word	0x00000001
        /*05c8*/ 	.word	0x00000001


	//----- nvinfo : EIATTR_CRS_STACK_SIZE
	.align		4
.L_2077:
        /*05cc*/ 	.byte	0x04, 0x1e
        /*05ce*/ 	.short	(.L_2079 - .L_2078)
.L_2078:
        /*05d0*/ 	.word	0x00000000
.L_2079:


//--------------------- .nv.info._ZN10layer_norm13ln_bwd_kernelINS_13Kernel_traitsI6__halfS2_S2_S2_fjLj5120ELj1ELj1ELj4ELj16ENS_18Kernel_traits_baseILj5120ES2_S2_S2_S2_fjLj128EEEEELb1ELb0ELb0ELb0EEEvNS_9BwdParamsE --------------------------
	.section	.nv.info._ZN10layer_norm13ln_bwd_kernelINS_13Kernel_traitsI6__halfS2_S2_S2_fjLj5120ELj1ELj1ELj4ELj16ENS_18Kernel_traits_baseILj5120ES2_S2_S2_S2_fjLj128EEEEELb1ELb0ELb0ELb0EEEvNS_9BwdParamsE,"",@"SHT_CUDA_INFO"
	.sectionflags	@""
	.align	4


	//----- nvinfo : EIATTR_CUDA_API_VERSION
	.align		4
        /*0000*/ 	.byte	0x04, 0x37
        /*0002*/ 	.short	(.L_2081 - .L_2080)
.L_2080:
        /*0004*/ 	.word	0x00000082


	//----- nvinfo : EIATTR_SW2861232_WAR
	.align		4
.L_2081:
        /*0008*/ 	.byte	0x01, 0x35
	.zero		2


	//----- nvinfo : EIATTR_PARAM_CBANK
	.align		4
        /*000c*/ 	.byte	0x04, 0x0a
        /*000e*/ 	.short	(.L_2083 - .L_2082)
	.align		4
.L_2082:
        /*0010*/ 	.word	index@(.nv.constant0._ZN10layer_norm13ln_bwd_kernelINS_13Kernel_traitsI6__halfS2_S2_S2_fjLj5120ELj1ELj1ELj4ELj16ENS_18Kernel_traits_baseILj5120ES2_S2_S2_S2_fjLj128EEEEELb1ELb0ELb0ELb0EEEvNS_9BwdParamsE)
        /*0014*/ 	.short	0x0160
        /*0016*/ 	.short	0x0128


	//----- nvinfo : EIATTR_CBANK_PARAM_SIZE
	.align		4
.L_2083:
        /*0018*/ 	.byte	0x03, 0x19
        /*001a*/ 	.short	0x0128


	//----- nvinfo : EIATTR_KPARAM_INFO
	.align		4
        /*001c*/ 	.byte	0x04, 0x17
        /*001e*/ 	.short	(.L_2085 - .L_2084)
.L_2084:
        /*0020*/ 	.word	0x00000000
        /*0024*/ 	.short	0x0000
        /*0026*/ 	.short	0x0000
        /*0028*/ 	.byte	0x00, 0xf0, 0xa1, 0x04


	//----- nvinfo : EIATTR_MAXREG_COUNT
	.align		4
.L_2085:
        /*002c*/ 	.byte	0x03, 0x1b
        /*002e*/ 	.short	0x00ff


	//----- nvinfo : EIATTR_NUM_BARRIERS
	.align		4
        /*0030*/ 	.byte	0x02, 0x4c
        /*0032*/ 	.byte	0x01
	.zero		1


	//----- nvinfo : EIATTR_MERCURY_ISA_VERSION
	.align		4
        /*0034*/ 	.byte	0x03, 0x5f
        /*0036*/ 	.short	0x0000


	//----- nvinfo : EIATTR_COOP_GROUP_MASK_REGIDS
	.align		4
        /*0038*/ 	.byte	0x04, 0x29
        /*003a*/ 	.short	(.L_2087 - .L_2086)


	//   ....[0]....
.L_2086:
        /*003c*/ 	.word	0xffffffff


	//   ....[1]....
        /*0040*/ 	.word	0xffffffff


	//   ....[2]....
        /*0044*/ 	.word	0xffffffff


	//   ....[3]....
        /*0048*/ 	.word	0xffffffff


	//   ....[4]....
        /*004c*/ 	.word	0xffffffff


	//   ....[5]....
        /*0050*/ 	.word	0xffffffff


	//   ....[6]....
        /*0054*/ 	.word	0xffffffff


	//   ....[7]....
        /*0058*/ 	.word	0xffffffff


	//   ....[8]....
        /*005c*/ 	.word	0xffffffff


	//   ....[9]....
        /*0060*/ 	.word	0xffffffff


	//   ....[10]....
        /*0064*/ 	.word	0xffffffff


	//   ....[11]....
        /*0068*/ 	.word	0xffffffff


	//   ....[12]....
        /*006c*/ 	.word	0xffffffff


	//   ....[13]....
        /*0070*/ 	.word	0xffffffff


	//   ....[14]....
        /*0074*/ 	.word	0xffffffff


	//   ....[15]....
        /*0078*/ 	.word	0xffffffff


	//   ....[16]....
        /*007c*/ 	.word	0xffffffff


	//   ....[17]....
        /*0080*/ 	.word	0xffffffff


	//   ....[18]....
        /*0084*/ 	.word	0xffffffff


	//   ....[19]....
        /*0088*/ 	.word	0xffffffff


	//----- nvinfo : EIATTR_COOP_GROUP_INSTR_OFFSETS
	.align		4
.L_2087:
        /*008c*/ 	.byte	0x04, 0x28
        /*008e*/ 	.short	(.L_2089 - .L_2088)


	//   ....[0]....
.L_2088:
        /*0090*/ 	.word	0x000025f0


	//   ....[1]....
        /*0094*/ 	.word	0x00002610


	//   ....[2]....
        /*0098*/ 	.word	0x00002630


	//   ....[3]....
        /*009c*/ 	.word	0x00002650


	//   ....[4]....
        /*00a0*/ 	.word	0x00002670


	//   ....[5]....
        /*00a4*/ 	.word	0x00002690


	//   ....[6]....
        /*00a8*/ 	.word	0x000026b0


	//   ....[7]....
        /*00ac*/ 	.word	0x000026d0


	//   ....[8]....
        /*00b0*/ 	.word	0x000026f0


	//   ....[9]....
        /*00b4*/ 	.word	0x00002710


	//   ....[10]....
        /*00b8*/ 	.word	0x00004dc0


	//   ....[11]....
        /*00bc*/ 	.word	0x00004e40


	//   ....[12]....
        /*00c0*/ 	.word	0x00004ec0


	//   ....[13]....
        /*00c4*/ 	.word	0x00004f30


	//   ....[14]....
        /*00c8*/ 	.word	0x00004fb0


	//   ....[15]....
        /*00cc*/ 	.word	0x00005020


	//   ....[16]....
        /*00d0*/ 	.word	0x000050a0


	//   ....[17]....
        /*00d4*/ 	.word	0x00005110


	//   ....[18]....
        /*00d8*/ 	.word	0x00005190


	//   ....[19]....
        /*00dc*/ 	.word	0x00005200


	//----- nvinfo : EIATTR_EXIT_INSTR_OFFSETS
	.align		4
.L_2089:
        /*00e0*/ 	.byte	0x04, 0x1c
        /*00e2*/ 	.short	(.L_2091 - .L_2090)


	//   ....[0]....
.L_2090:
        /*00e4*/ 	.word	0x00004ce0


	//   ....[1]....
        /*00e8*/ 	.word	0x00004d60


	//----- nvinfo : EIATTR_MAX_THREADS
	.align		4
.L_2091:
        /*00ec*/ 	.byte	0x04, 0x05
        /*00ee*/ 	.short	(.L_2093 - .L_2092)
.L_2092:
        /*00f0*/ 	.word	0x00000080
        /*00f4*/ 	.word	0x00000001
        /*00f8*/ 	.word	0x00000001


	//----- nvinfo : EIATTR_CRS_STACK_SIZE
	.align		4
.L_2093:
        /*00fc*/ 	.byte	0x04, 0x1e
        /*00fe*/ 	.short	(.L_2095 - .L_2094)
.L_2094:
        /*0100*/ 	.word	0x00000000
.L_2095:


//--------------------- .nv.info._ZN10layer_norm13ln_bwd_kernelINS_13Kernel_traitsI6__halfS2_S2_S2_fjLj5120ELj1ELj1ELj4ELj16ENS_18Kernel_traits_baseILj5120ES2_S2_S2_S2_fjLj128EEEEELb1ELb0ELb0ELb1EEEvNS_9BwdParamsE --------------------------
	.section	.nv.info._ZN10layer_norm13ln_bwd_kernelINS_13Kernel_traitsI6__halfS2_S2_S2_fjLj5120ELj1ELj1ELj4ELj16ENS_18Kernel_traits_baseILj5120ES2_S2_S2_S2_fjLj128EEEEELb1ELb0ELb0ELb1EEEvNS_9BwdParamsE,"",@"SHT_CUDA_INFO"
	.sectionflags	@""
	.align	4


	//----- nvinfo : EIATTR_CUDA_API_VERSION
	.align		4
        /*0000*/ 	.byte	0x04, 0x37
        /*0002*/ 	.short	(.L_2097 - .L_2096)
.L_2096:
        /*0004*/ 	.word	0x00000082


	//----- nvinfo : EIATTR_SW2861232_WAR
	.align		4
.L_2097:
        /*0008*/ 	.byte	0x01, 0x35
	.zero		2


	//----- nvinfo : EIATTR_PARAM_CBANK
	.align		4
        /*000c*/ 	.byte	0x04, 0x0a
        /*000e*/ 	.short	(.L_2099 - .L_2098)
	.align		4
.L_2098:
        /*0010*/ 	.word	index@(.nv.constant0._ZN10layer_norm13ln_bwd_kernelINS_13Kernel_traitsI6__halfS2_S2_S2_fjLj5120ELj1ELj1ELj4ELj16ENS_18Kernel_traits_baseILj5120ES2_S2_S2_S2_fjLj128EEEEELb1ELb0ELb0ELb1EEEvNS_9BwdParamsE)
        /*0014*/ 	.short	0x0160
        /*0016*/ 	.short	0x0128


	//----- nvinfo : EIATTR_CBANK_PARAM_SIZE
	.align		4
.L_2099:
        /*0018*/ 	.byte	0x03, 0x19
        /*001a*/ 	.short	0x0128


	//----- nvinfo : EIATTR_KPARAM_INFO
	.align		4
        /*001c*/ 	.byte	0x04, 0x17
        /*001e*/ 	.short	(.L_2101 - .L_2100)
.L_2100:
        /*0020*/ 	.word	0x00000000
        /*0024*/ 	.short	0x0000
        /*0026*/ 	.short	0x0000
        /*0028*/ 	.byte	0x00, 0xf0, 0xa1, 0x04


	//----- nvinfo : EIATTR_MAXREG_COUNT
	.align		4
.L_2101:
        /*002c*/ 	.byte	0x03, 0x1b
        /*002e*/ 	.short	0x00ff


	//----- nvinfo : EIATTR_NUM_BARRIERS
	.align		4
        /*0030*/ 	.byte	0x02, 0x4c
        /*0032*/ 	.byte	0x01
	.zero		1


	//----- nvinfo : EIATTR_MERCURY_ISA_VERSION
	.align		4
        /*0034*/ 	.byte	0x03, 0x5f
        /*0036*/ 	.short	0x0000


	//----- nvinfo : EIATTR_COOP_GROUP_MASK_REGIDS
	.align		4
        /*0038*/ 	.byte	0x04, 0x29
        /*003a*/ 	.short	(.L_2103 - .L_2102)


	//   ....[0]....
.L_2102:
        /*003c*/ 	.word	0xffffffff


	//   ....[1]....
        /*0040*/ 	.word	0xffffffff


	//   ....[2]....
        /*0044*/ 	.word	0xffffffff


	//   ....[3]....
        /*0048*/ 	.word	0xffffffff


	//   ....[4]....
        /*004c*/ 	.word	0xffffffff


	//   ....[5]....
        /*0050*/ 	.word	0xffffffff


	//   ....[6]....
        /*0054*/ 	.word	0xffffffff


	//   ....[7]....
        /*0058*/ 	.word	0xffffffff


	//   ....[8]....
        /*005c*/ 	.word	0xffffffff


	//   ....[9]....
        /*0060*/ 	.word	0xffffffff


	//   ....[10]....
        /*0064*/ 	.word	0xffffffff


	//   ....[11]....
        /*0068*/ 	.word	0xffffffff


	//   ....[12]....
        /*006c*/ 	.word	0xffffffff


	//   ....[13]....
        /*0070*/ 	.word	0xffffffff


	//   ....[14]....
        /*0074*/ 	.word	0xffffffff


	//   ....[15]....
        /*0078*/ 	.word	0xffffffff


	//   ....[16]....
        /*007c*/ 	.word	0xffffffff


	//   ....[17]....
        /*0080*/ 	.word	0xffffffff


	//   ....[18]....
        /*0084*/ 	.word	0xffffffff


	//   ....[19]....
        /*0088*/ 	.word	0xffffffff


	//----- nvinfo : EIATTR_COOP_GROUP_INSTR_OFFSETS
	.align		4
.L_2103:
        /*008c*/ 	.byte	0x04, 0x28
        /*008e*/ 	.short	(.L_2105 - .L_2104)


	//   ....[0]....
.L_2104:
        /*0090*/ 	.word	0x000023a0


	//   ....[1]....
        /*0094*/ 	.word	0x000023c0


	//   ....[2]....
        /*0098*/ 	.word	0x000023e0


	//   ....[3]....
        /*009c*/ 	.word	0x00002400


	//   ....[4]....
        /*00a0*/ 	.word	0x00002420


	//   ....[5]....
        /*00a4*/ 	.word	0x00002440


	//   ....[6]....
        /*00a8*/ 	.word	0x00002460


	//   ....[7]....
        /*00ac*/ 	.word	0x00002480


	//   ....[8]....
        /*00b0*/ 	.word	0x000024a0


	//   ....[9]....
        /*00b4*/ 	.word	0x000024c0


	//   ....[10]....
        /*00b8*/ 	.word	0x00004ba0


	//   ....[11]....
        /*00bc*/ 	.word	0x00004c20


	//   ....[12]....
        /*00c0*/ 	.word	0x00004ca0


	//   ....[13]....
        /*00c4*/ 	.word	0x00004d10


	//   ....[14]....
        /*00c8*/ 	.word	0x00004d90


	//   ....[15]....
        /*00cc*/ 	.word	0x00004e00


	//   ....[16]....
        /*00d0*/ 	.word	0x00004e80


	//   ....[17]....
        /*00d4*/ 	.word	0x00004ef0


	//   ....[18]....
        /*00d8*/ 	.word	0x00004f70


	//   ....[19]....
        /*00dc*/ 	.word	0x00004fe0


	//----- nvinfo : EIATTR_EXIT_INSTR_OFFSETS
	.align		4
.L_2105:
        /*00e0*/ 	.byte	0x04, 0x1c
        /*00e2*/ 	.short	(.L_2107 - .L_2106)


	//   ....[0]....
.L_2106:
        /*00e4*/ 	.word	0x00004b40


	//----- nvinfo : EIATTR_MAX_THREADS
	.align		4
.L_2107:
        /*00e8*/ 	.byte	0x04, 0x05
        /*00ea*/ 	.short	(.L_2109 - .L_2108)
.L_2108:
        /*00ec*/ 	.word	0x00000080
        /*00f0*/ 	.word	0x00000001
        /*00f4*/ 	.word	0x00000001


	//----- nvinfo : EIATTR_CRS_STACK_SIZE
	.align		4
.L_2109:
        /*00f8*/ 	.byte	0x04, 0x1e
        /*00fa*/ 	.short	(.L_2111 - .L_2110)
.L_2110:
        /*00fc*/ 	.word	0x00000000
.L_2111:


//--------------------- .nv.info._ZN10layer_norm22ln_bwd_finalize_kernelINS_22Kernel_traits_finalizeILj5120E6__halfS2_S2_S2_fjLb0ELj1024ELj4ENS_18Kernel_traits_baseILj5120ES2_S2_S2_S2_fjLj1024EEEEELb0ELb0EEEvNS_9BwdParamsE --------------------------
	.section	.nv.info._ZN10layer_norm22ln_bwd_finalize_kernelINS_22Kernel_traits_finalizeILj5120E6__halfS2_S2_S2_fjLb0ELj1024ELj4ENS_18Kernel_traits_baseILj5120ES2_S2_S2_S2_fjLj1024EEEEELb0ELb0EEEvNS_9BwdParamsE,"",@"SHT_CUDA_INFO"
	.sectionflags	@""
	.align	4


	//----- nvinfo : EIATTR_CUDA_API_VERSION
	.align		4
        /*0000*/ 	.byte	0x04, 0x37
        /*0002*/ 	.short	(.L_2113 - .L_2112)
.L_2112:
        /*0004*/ 	.word	0x00000082


	//----- nvinfo : EIATTR_SW2861232_WAR
	.align		4
.L_2113:
        /*0008*/ 	.byte	0x01, 0x35
	.zero		2


	//----- nvinfo : EIATTR_PARAM_CBANK
	.align		4
        /*000c*/ 	.byte	0x04, 0x0a
        /*000e*/ 	.short	(.L_2115 - .L_2114)
	.align		4
.L_2114:
        /*0010*/ 	.word	index@(.nv.constant0._ZN10layer_norm22ln_bwd_finalize_kernelINS_22Kernel_traits_finalizeILj5120E6__halfS2_S2_S2_fjLb0ELj1024ELj4ENS_18Kernel_traits_baseILj5120ES2_S2_S2_S2_fjLj1024EEEEELb0ELb0EEEvNS_9BwdParamsE)
        /*0014*/ 	.short	0x0160
        /*0016*/ 	.short	0x0128


	//----- nvinfo : EIATTR_CBANK_PARAM_SIZE
	.align		4
.L_2115:
        /*0018*/ 	.byte	0x03, 0x19
        /*001a*/ 	.short	0x0128


	//----- nvinfo : EIATTR_KPARAM_INFO
	.align		4
        /*001c*/ 	.byte	0x04, 0x17
        /*001e*/ 	.short	(.L_2117 - .L_2116)
.L_2116:
        /*0020*/ 	.word	0x00000000
        /*0024*/ 	.short	0x0000
        /*0026*/ 	.short	0x0000
        /*0028*/ 	.byte	0x00, 0xf0, 0xa1, 0x04


	//----- nvinfo : EIATTR_MAXREG_COUNT
	.align		4
.L_2117:
        /*002c*/ 	.byte	0x03, 0x1b
        /*002e*/ 	.short	0x0040


	//----- nvinfo : EIATTR_NUM_BARRIERS
	.align		4
        /*0030*/ 	.byte	0x02, 0x4c
        /*0032*/ 	.byte	0x01
	.zero		1


	//----- nvinfo : EIATTR_MERCURY_ISA_VERSION
	.align		4
        /*0034*/ 	.byte	0x03, 0x5f
        /*0036*/ 	.short	0x0000


	//----- nvinfo : EIATTR_COOP_GROUP_MASK_REGIDS
	.align		4
        /*0038*/ 	.byte	0x04, 0x29
        /*003a*/ 	.short	(.L_2119 - .L_2118)


	//   ....[0]....
.L_2118:
        /*003c*/ 	.word	0xffffffff


	//   ....[1]....
        /*0040*/ 	.word	0xffffffff


	//   ....[2]....
        /*0044*/ 	.word	0xffffffff


	//   ....[3]....
        /*0048*/ 	.word	0xffffffff


	//   ....[4]....
        /*004c*/ 	.word	0xffffffff


	//   ....[5]....
        /*0050*/ 	.word	0xffffffff


	//   ....[6]....
        /*0054*/ 	.word	0xffffffff


	//   ....[7]....
        /*0058*/ 	.word	0xffffffff


	//   ....[8]....
        /*005c*/ 	.word	0xffffffff


	//   ....[9]....
        /*0060*/ 	.word	0xffffffff


	//   ....[10]....
        /*0064*/ 	.word	0xffffffff


	//   ....[11]....
        /*0068*/ 	.word	0xffffffff


	//   ....[12]....
        /*006c*/ 	.word	0xffffffff


	//   ....[13]....
        /*0070*/ 	.word	0xffffffff


	//   ....[14]....
        /*0074*/ 	.word	0xffffffff


	//   ....[15]....
        /*0078*/ 	.word	0xffffffff


	//   ....[16]....
        /*007c*/ 	.word	0xffffffff


	//   ....[17]....
        /*0080*/ 	.word	0xffffffff


	//   ....[18]....
        /*0084*/ 	.word	0xffffffff


	//   ....[19]....
        /*0088*/ 	.word	0xffffffff


	//----- nvinfo : EIATTR_COOP_GROUP_INSTR_OFFSETS
	.align		4
.L_2119:
        /*008c*/ 	.byte	0x04, 0x28
        /*008e*/ 	.short	(.L_2121 - .L_2120)


	//   ....[0]....
.L_2120:
        /*0090*/ 	.word	0x00000820


	//   ....[1]....
        /*0094*/ 	.word	0x00000850


	//   ....[2]....
        /*0098*/ 	.word	0x00000860


	//   ....[3]....
        /*009c*/ 	.word	0x00000890


	//   ....[4]....
        /*00a0*/ 	.word	0x000008a0


	//   ....[5]....
        /*00a4*/ 	.word	0x000008d0


	//   ....[6]....
        /*00a8*/ 	.word	0x000008f0


	//   ....[7]....
        /*00ac*/ 	.word	0x00000900


	//   ....[8]....
        /*00b0*/ 	.word	0x00000930


	//   ....[9]....
        /*00b4*/ 	.word	0x00000940


	//   ....[10]....
        /*00b8*/ 	.word	0x00000b50


	//   ....[11]....
        /*00bc*/ 	.word	0x00000bc0


	//   ....[12]....
        /*00c0*/ 	.word	0x00000c20


	//   ....[13]....
        /*00c4*/ 	.word	0x00000c80


	//   ....[14]....
        /*00c8*/ 	.word	0x00000cf0


	//   ....[15]....
        /*00cc*/ 	.word	0x00000d60


	//   ....[16]....
        /*00d0*/ 	.word	0x00000dc0


	//   ....[17]....
        /*00d4*/ 	.word	0x00000e20


	//   ....[18]....
        /*00d8*/ 	.word	0x00000e80


	//   ....[19]....
        /*00dc*/ 	.word	0x00000ee0


	//----- nvinfo : EIATTR_EXIT_INSTR_OFFSETS
	.align		4
.L_2121:
        /*00e0*/ 	.byte	0x04, 0x1c
        /*00e2*/ 	.short	(.L_2123 - .L_2122)


	//   ....[0]....
.L_2122:
        /*00e4*/ 	.word	0x00000070


	//   ....[1]....
        /*00e8*/ 	.word	0x00000af0


	//----- nvinfo : EIATTR_MAX_THREADS
	.align		4
.L_2123:
        /*00ec*/ 	.byte	0x04, 0x05
        /*00ee*/ 	.short	(.L_2125 - .L_2124)
.L_2124:
        /*00f0*/ 	.word	0x00000400
        /*00f4*/ 	.word	0x00000001
        /*00f8*/ 	.word	0x00000001


	//----- nvinfo : EIATTR_CRS_STACK_SIZE
	.align		4
.L_2125:
        /*00fc*/ 	.byte	0x04, 0x1e
        /*00fe*/ 	.short	(.L_2127 - .L_2126)
.L_2126:
        /*0100*/ 	.word	0x00000000
.L_2127:


//--------------------- .nv.info._ZN10layer_norm13ln_bwd_kernelINS_13Kernel_traitsI6__halfS2_S2_S2_fjLj5120ELj1ELj1ELj4ELj16ENS_18Kernel_traits_baseILj5120ES2_S2_S2_S2_fjLj128EEEEELb1ELb0ELb1ELb0EEEvNS_9BwdParamsE --------------------------
	.section	.nv.info._ZN10layer_norm13ln_bwd_kernelINS_13Kernel_traitsI6__halfS2_S2_S2_fjLj5120ELj1ELj1ELj4ELj16ENS_18Kernel_traits_baseILj5120ES2_S2_S2_S2_fjLj128EEEEELb1ELb0ELb1ELb0EEEvNS_9BwdParamsE,"",@"SHT_CUDA_INFO"
	.sectionflags	@""
	.align	4


	//----- nvinfo : EIATTR_CUDA_API_VERSION
	.align		4
        /*0000*/ 	.byte	0x04, 0x37
        /*0002*/ 	.short	(.L_2129 - .L_2128)
.L_2128:
        /*0004*/ 	.word	0x00000082


	//----- nvinfo : EIATTR_SW2861232_WAR
	.align		4
.L_2129:
        /*0008*/ 	.byte	0x01, 0x35
	.zero		2


	//----- nvinfo : EIATTR_PARAM_CBANK
	.align		4
        /*000c*/ 	.byte	0x04, 0x0a
        /*000e*/ 	.short	(.L_2131 - .L_2130)
	.align		4
.L_2130:
        /*0010*/ 	.word	index@(.nv.constant0._ZN10layer_norm13ln_bwd_kernelINS_13Kernel_traitsI6__halfS2_S2_S2_fjLj5120ELj1ELj1ELj4ELj16ENS_18Kernel_traits_baseILj5120ES2_S2_S2_S2_fjLj128EEEEELb1ELb0ELb1ELb0EEEvNS_9BwdParamsE)
        /*0014*/ 	.short	0x0160
        /*0016*/ 	.short	0x0128


	//----- nvinfo : EIATTR_CBANK_PARAM_SIZE
	.align		4
.L_2131:
        /*0018*/ 	.byte	0x03, 0x19
        /*001a*/ 	.short	0x0128


	//----- nvinfo : EIATTR_KPARAM_INFO
	.align		4
        /*001c*/ 	.byte	0x04, 0x17
        /*001e*/ 	.short	(.L_2133 - .L_2132)
.L_2132:
        /*0020*/ 	.word	0x00000000
        /*0024*/ 	.short	0x0000
        /*0026*/ 	.short	0x0000
        /*0028*/ 	.byte	0x00, 0xf0, 0xa1, 0x04


	//----- nvinfo : EIATTR_MAXREG_COUNT
	.align		4
.L_2133:
        /*002c*/ 	.byte	0x03, 0x1b
        /*002e*/ 	.short	0x00ff


	//----- nvinfo : EIATTR_NUM_BARRIERS
	.align		4
        /*0030*/ 	.byte	0x02, 0x4c
        /*0032*/ 	.byte	0x01
	.zero		1


	//----- nvinfo : EIATTR_ANNOTATIONS
	.align		4
        /*0034*/ 	.byte	0x04, 0x55
        /*0036*/ 	.short	(.L_2135 - .L_2134)


	//   ....[0]....
.L_2134:
        /* <DEDUP_REMOVED lines=10> */


	//----- nvinfo : EIATTR_MERCURY_ISA_VERSION
	.align		4
.L_2135:
        /*00c8*/ 	.byte	0x03, 0x5f
        /*00ca*/ 	.short	0x0000


	//----- nvinfo : EIATTR_COOP_GROUP_MASK_REGIDS
	.align		4
        /*00cc*/ 	.byte	0x04, 0x29
        /*00ce*/ 	.short	(.L_2137 - .L_2136)


	//   ....[0]....
.L_2136:
        /*00d0*/ 	.word	0xffffffff


	//   ....[1]....
        /*00d4*/ 	.word	0xffffffff


	//   ....[2]....
        /*00d8*/ 	.word	0xffffffff


	//   ....[3]....
        /*00dc*/ 	.word	0xffffffff


	//   ....[4]....
        /*00e0*/ 	.word	0xffffffff


	//   ....[5]....
        /*00e4*/ 	.word	0xffffffff


	//   ....[6]....
        /*00e8*/ 	.word	0xffffffff


	//   ....[7]....
        /*00ec*/ 	.word	0xffffffff


	//   ....[8]....
        /*00f0*/ 	.word	0xffffffff


	//   ....[9]....
        /*00f4*/ 	.word	0xffffffff


	//   ....[10]....
        /*00f8*/ 	.word	0xffffffff


	//   ....[11]....
        /*00fc*/ 	.word	0xffffffff


	//   ....[12]....
        /*0100*/ 	.word	0xffffffff


	//   ....[13]....
        /*0104*/ 	.word	0xffffffff


	//   ....[14]....
        /*0108*/ 	.word	0xffffffff


	//   ....[15]....
        /*010c*/ 	.word	0xffffffff


	//   ....[16]....
        /*0110*/ 	.word	0xffffffff


	//   ....[17]....
        /*0114*/ 	.word	0xffffffff


	//   ....[18]....
        /*0118*/ 	.word	0xffffffff


	//   ....[19]....
        /*011c*/ 	.word	0xffffffff


	//----- nvinfo : EIATTR_COOP_GROUP_INSTR_OFFSETS
	.align		4
.L_2137:
        /*0120*/ 	.byte	0x04, 0x28
        /*0122*/ 	.short	(.L_2139 - .L_2138)


	//   ....[0]....
.L_2138:
        /*0124*/ 	.word	0x00002c20


	//   ....[1]....
        /*0128*/ 	.word	0x00002c40


	//   ....[2]....
        /*012c*/ 	.word	0x00002c60


	//   ....[3]....
        /*0130*/ 	.word	0x00002c80


	//   ....[4]....
        /*0134*/ 	.word	0x00002ca0


	//   ....[5]....
        /*0138*/ 	.word	0x00002cc0


	//   ....[6]....
        /*013c*/ 	.word	0x00002ce0


	//   ....[7]....
        /*0140*/ 	.word	0x00002d00


	//   ....[8]....
        /*0144*/ 	.word	0x00002d20


	//   ....[9]....
        /*0148*/ 	.word	0x00002d40


	//   ....[10]....
        /*014c*/ 	.word	0x00007080


	//   ....[11]....
        /*0150*/ 	.word	0x00007100


	//   ....[12]....
        /*0154*/ 	.word	0x00007180


	//   ....[13]....
        /*0158*/ 	.word	0x000071f0


	//   ....[14]....
        /*015c*/ 	.word	0x00007270


	//   ....[15]....
        /*0160*/ 	.word	0x000072e0


	//   ....[16]....
        /*0164*/ 	.word	0x00007360


	//   ....[17]....
        /*0168*/ 	.word	0x000073d0


	//   ....[18]....
        /*016c*/ 	.word	0x00007450


	//   ....[19]....
        /*0170*/ 	.word	0x000074c0


	//----- nvinfo : EIATTR_EXIT_INSTR_OFFSETS
	.align		4
.L_2139:
        /*0174*/ 	.byte	0x04, 0x1c
        /*0176*/ 	.short	(.L_2141 - .L_2140)


	//   ....[0]....
.L_2140:
        /*0178*/ 	.word	0x00006fa0


	//   ....[1]....
        /*017c*/ 	.word	0x00007020


	//----- nvinfo : EIATTR_MAX_THREADS
	.align		4
.L_2141:
        /*0180*/ 	.byte	0x04, 0x05
        /*0182*/ 	.short	(.L_2143 - .L_2142)
.L_2142:
        /*0184*/ 	.word	0x00000080
        /*0188*/ 	.word	0x00000001
        /*018c*/ 	.word	0x00000001


	//----- nvinfo : EIATTR_CRS_STACK_SIZE
	.align		4
.L_2143:
        /*0190*/ 	.byte	0x04, 0x1e
        /*0192*/ 	.short	(.L_2145 - .L_2144)
.L_2144:
        /*0194*/ 	.word	0x00000000
.L_2145:


//--------------------- .nv.info._ZN10layer_norm22ln_bwd_finalize_kernelINS_22Kernel_traits_finalizeILj5120E6__halfS2_S2_S2_fjLb0ELj1024ELj4ENS_18Kernel_traits_baseILj5120ES2_S2_S2_S2_fjLj1024EEEEELb0ELb1EEEvNS_9BwdParamsE --------------------------
	.section	.nv.info._ZN10layer_norm22ln_bwd_finalize_kernelINS_22Kernel_traits_finalizeILj5120E6__halfS2_S2_S2_fjLb0ELj1024ELj4ENS_18Kernel_traits_baseILj5120ES2_S2_S2_S2_fjLj1024EEEEELb0ELb1EEEvNS_9BwdParamsE,"",@"SHT_CUDA_INFO"
	.sectionflags	@""
	.align	4


	//----- nvinfo : EIATTR_CUDA_API_VERSION
	.align		4
        /*0000*/ 	.byte	0x04, 0x37
        /*0002*/ 	.short	(.L_2147 - .L_2146)
.L_2146:
        /*0004*/ 	.word	0x00000082


	//----- nvinfo : EIATTR_SW2861232_WAR
	.align		4
.L_2147:
        /*0008*/ 	.byte	0x01, 0x35
	.zero		2


	//----- nvinfo : EIATTR_PARAM_CBANK
	.align		4
        /*000c*/ 	.byte	0x04, 0x0a
        /*000e*/ 	.short	(.L_2149 - .L_2148)
	.align		4
.L_2148:
        /*0010*/ 	.word	index@(.nv.constant0._ZN10layer_norm22ln_bwd_finalize_kernelINS_22Kernel_traits_finalizeILj5120E6__halfS2_S2_S2_fjLb0ELj1024ELj4ENS_18Kernel_traits_baseILj5120ES2_S2_S2_S2_fjLj1024EEEEELb0ELb1EEEvNS_9BwdParamsE)
        /*0014*/ 	.short	0x0160
        /*0016*/ 	.short	0x0128


	//----- nvinfo : EIATTR_CBANK_PARAM_SIZE
	.align		4
.L_2149:
        /*0018*/ 	.byte	0x03, 0x19
        /*001a*/ 	.short	0x0128


	//----- nvinfo : EIATTR_KPARAM_INFO
	.align		4
        /*001c*/ 	.byte	0x04, 0x17
        /*001e*/ 	.short	(.L_2151 - .L_2150)
.L_2150:
        /*0020*/ 	.word	0x00000000
        /*0024*/ 	.short	0x0000
        /*0026*/ 	.short	0x0000
        /*0028*/ 	.byte	0x00, 0xf0, 0xa1, 0x04


	//----- nvinfo : EIATTR_MAXREG_COUNT
	.align		4
.L_2151:
        /*002c*/ 	.byte	0x03, 0x1b
        /*002e*/ 	.short	0x0040


	//----- nvinfo : EIATTR_NUM_BARRIERS
	.align		4
        /*0030*/ 	.byte	0x02, 0x4c
        /*0032*/ 	.byte	0x01
	.zero		1


	//----- nvinfo : EIATTR_MERCURY_ISA_VERSION
	.align		4
        /*0034*/ 	.byte	0x03, 0x5f
        /*0036*/ 	.short	0x0000


	//----- nvinfo : EIATTR_COOP_GROUP_MASK_REGIDS
	.align		4
        /*0038*/ 	.byte	0x04, 0x29
        /*003a*/ 	.short	(.L_2153 - .L_2152)


	//   ....[0]....
.L_2152:
        /*003c*/ 	.word	0xffffffff


	//   ....[1]....
        /*0040*/ 	.word	0xffffffff


	//   ....[2]....
        /*0044*/ 	.word	0xffffffff


	//   ....[3]....
        /*0048*/ 	.word	0xffffffff


	//   ....[4]....
        /*004c*/ 	.word	0xffffffff


	//   ....[5]....
        /*0050*/ 	.word	0xffffffff


	//   ....[6]....
        /*0054*/ 	.word	0xffffffff


	//   ....[7]....
        /*0058*/ 	.word	0xffffffff


	//   ....[8]....
        /*005c*/ 	.word	0xffffffff


	//   ....[9]....
        /*0060*/ 	.word	0xffffffff


	//   ....[10]....
        /*0064*/ 	.word	0xffffffff


	//   ....[11]....
        /*0068*/ 	.word	0xffffffff


	//   ....[12]....
        /*006c*/ 	.word	0xffffffff


	//   ....[13]....
        /*0070*/ 	.word	0xffffffff


	//   ....[14]....
        /*0074*/ 	.word	0xffffffff


	//   ....[15]....
        /*0078*/ 	.word	0xffffffff


	//   ....[16]....
        /*007c*/ 	.word	0xffffffff


	//   ....[17]....
        /*0080*/ 	.word	0xffffffff


	//   ....[18]....
        /*0084*/ 	.word	0xffffffff


	//   ....[19]....
        /*0088*/ 	.word	0xffffffff


	//----- nvinfo : EIATTR_COOP_GROUP_INSTR_OFFSETS
	.align		4
.L_2153:
        /*008c*/ 	.byte	0x04, 0x28
        /*008e*/ 	.short	(.L_2155 - .L_2154)


	//   ....[0]....
.L_2154:
        /*0090*/ 	.word	0x000007f0


	//   ....[1]....
        /*0094*/ 	.word	0x00000820


	//   ....[2]....
        /*0098*/ 	.word	0x00000840


	//   ....[3]....
        /*009c*/ 	.word	0x00000850


	//   ....[4]....
        /*00a0*/ 	.word	0x00000880


	//   ....[5]....
        /*00a4*/ 	.word	0x00000890


	//   ....[6]....
        /*00a8*/ 	.word	0x000008c0


	//   ....[7]....
        /*00ac*/ 	.word	0x000008d0


	//   ....[8]....
        /*00b0*/ 	.word	0x00000900


	//   ....[9]....
        /*00b4*/ 	.word	0x00000910


	//   ....[10]....
        /*00b8*/ 	.word	0x00000b00


	//   ....[11]....
        /*00bc*/ 	.word	0x00000b80


	//   ....[12]....
        /*00c0*/ 	.word	0x00000be0


	//   ....[13]....
        /*00c4*/ 	.word	0x00000c40


	//   ....[14]....
        /*00c8*/ 	.word	0x00000cb0


	//   ....[15]....
        /*00cc*/ 	.word	0x00000d20


	//   ....[16]....
        /*00d0*/ 	.word	0x00000d80


	//   ....[17]....
        /*00d4*/ 	.word	0x00000de0


	//   ....[18]....
        /*00d8*/ 	.word	0x00000e40


	//   ....[19]....
        /*00dc*/ 	.word	0x00000ea0


	//----- nvinfo : EIATTR_EXIT_INSTR_OFFSETS
	.align		4
.L_2155:
        /*00e0*/ 	.byte	0x04, 0x1c
        /*00e2*/ 	.short	(.L_2157 - .L_2156)


	//   ....[0]....
.L_2156:
        /*00e4*/ 	.word	0x00000070


	//   ....[1]....
        /*00e8*/ 	.word	0x00000aa0


	//----- nvinfo : EIATTR_MAX_THREADS
	.align		4
.L_2157:
        /*00ec*/ 	.byte	0x04, 0x05
        /*00ee*/ 	.short	(.L_2159 - .L_2158)
.L_2158:
        /*00f0*/ 	.word	0x00000400
        /*00f4*/ 	.word	0x00000001
        /*00f8*/ 	.word	0x00000001


	//----- nvinfo : EIATTR_CRS_STACK_SIZE
	.align		4
.L_2159:
        /*00fc*/ 	.byte	0x04, 0x1e
        /*00fe*/ 	.short	(.L_2161 - .L_2160)
.L_2160:
        /*0100*/ 	.word	0x00000000
.L_2161:


//--------------------- .nv.info._ZN10layer_norm13ln_bwd_kernelINS_13Kernel_traitsI6__halfS2_S2_S2_fjLj5120ELj1ELj1ELj4ELj16ENS_18Kernel_traits_baseILj5120ES2_S2_S2_S2_fjLj128EEEEELb1ELb0ELb1ELb1EEEvNS_9BwdParamsE --------------------------
	.section	.nv.info._ZN10layer_norm13ln_bwd_kernelINS_13Kernel_traitsI6__halfS2_S2_S2_fjLj5120ELj1ELj1ELj4ELj16ENS_18Kernel_traits_baseILj5120ES2_S2_S2_S2_fjLj128EEEEELb1ELb0ELb1ELb1EEEvNS_9BwdParamsE,"",@"SHT_CUDA_INFO"
	.sectionflags	@""
	.align	4


	//----- nvinfo : EIATTR_CUDA_API_VERSION
	.align		4
        /*0000*/ 	.byte	0x04, 0x37
        /*0002*/ 	.short	(.L_2163 - .L_2162)
.L_2162:
        /*0004*/ 	.word	0x00000082


	//----- nvinfo : EIATTR_SW2861232_WAR
	.align		4
.L_2163:
        /*0008*/ 	.byte	0x01, 0x35
	.zero		2


	//----- nvinfo : EIATTR_PARAM_CBANK
	.align		4
        /*000c*/ 	.byte	0x04, 0x0a
        /*000e*/ 	.short	(.L_2165 - .L_2164)
	.align		4
.L_2164:
        /*0010*/ 	.word	index@(.nv.constant0._ZN10layer_norm13ln_bwd_kernelINS_13Kernel_traitsI6__halfS2_S2_S2_fjLj5120ELj1ELj1ELj4ELj16ENS_18Kernel_traits_baseILj5120ES2_S2_S2_S2_fjLj128EEEEELb1ELb0ELb1ELb1EEEvNS_9BwdParamsE)
        /*0014*/ 	.short	0x0160
        /*0016*/ 	.short	0x0128


	//----- nvinfo : EIATTR_CBANK_PARAM_SIZE
	.align		4
.L_2165:
        /*0018*/ 	.byte	0x03, 0x19
        /*001a*/ 	.short	0x0128


	//----- nvinfo : EIATTR_KPARAM_INFO
	.align		4
        /*001c*/ 	.byte	0x04, 0x17
        /*001e*/ 	.short	(.L_2167 - .L_2166)
.L_2166:
        /*0020*/ 	.word	0x00000000
        /*0024*/ 	.short	0x0000
        /*0026*/ 	.short	0x0000
        /*0028*/ 	.byte	0x00, 0xf0, 0xa1, 0x04


	//----- nvinfo : EIATTR_MAXREG_COUNT
	.align		4
.L_2167:
        /*002c*/ 	.byte	0x03, 0x1b
        /*002e*/ 	.short	0x00ff


	//----- nvinfo : EIATTR_NUM_BARRIERS
	.align		4
        /*0030*/ 	.byte	0x02, 0x4c
        /*0032*/ 	.byte	0x01
	.zero		1


	//----- nvinfo : EIATTR_ANNOTATIONS
	.align		4
        /*0034*/ 	.byte	0x04, 0x55
        /*0036*/ 	.short	(.L_2169 - .L_2168)


	//   ....[0]....
.L_2168:
        /* <DEDUP_REMOVED lines=9> */


	//----- nvinfo : EIATTR_MERCURY_ISA_VERSION
	.align		4
.L_2169:
        /*00b8*/ 	.byte	0x03, 0x5f
        /*00ba*/ 	.short	0x0000


	//----- nvinfo : EIATTR_COOP_GROUP_MASK_REGIDS
	.align		4
        /*00bc*/ 	.byte	0x04, 0x29
        /*00be*/ 	.short	(.L_2171 - .L_2170)


	//   ....[0]....
.L_2170:
        /*00c0*/ 	.word	0xffffffff


	//   ....[1]....
        /*00c4*/ 	.word	0xffffffff


	//   ....[2]....
        /*00c8*/ 	.word	0xffffffff


	//   ....[3]....
        /*00cc*/ 	.word	0xffffffff


	//   ....[4]....
        /*00d0*/ 	.word	0xffffffff


	//   ....[5]....
        /*00d4*/ 	.word	0xffffffff


	//   ....[6]....
        /*00d8*/ 	.word	0xffffffff


	//   ....[7]....
        /*00dc*/ 	.word	0xffffffff


	//   ....[8]....
        /*00e0*/ 	.word	0xffffffff


	//   ....[9]....
        /*00e4*/ 	.word	0xffffffff


	//   ....[10]....
        /*00e8*/ 	.word	0xffffffff


	//   ....[11]....
        /*00ec*/ 	.word	0xffffffff


	//   ....[12]....
        /*00f0*/ 	.word	0xffffffff


	//   ....[13]....
        /*00f4*/ 	.word	0xffffffff


	//   ....[14]....
        /*00f8*/ 	.word	0xffffffff


	//   ....[15]....
        /*00fc*/ 	.word	0xffffffff


	//   ....[16]....
        /*0100*/ 	.word	0xffffffff


	//   ....[17]....
        /*0104*/ 	.word	0xffffffff


	//   ....[18]....
        /*0108*/ 	.word	0xffffffff


	//   ....[19]....
        /*010c*/ 	.word	0xffffffff


	//----- nvinfo : EIATTR_COOP_GROUP_INSTR_OFFSETS
	.align		4
.L_2171:
        /*0110*/ 	.byte	0x04, 0x28
        /*0112*/ 	.short	(.L_2173 - .L_2172)


	//   ....[0]....
.L_2172:
        /*0114*/ 	.word	0x00002900


	//   ....[1]....
        /*0118*/ 	.word	0x00002920


	//   ....[2]....
        /*011c*/ 	.word	0x00002950


	//   ....[3]....
        /*0120*/ 	.word	0x00002970


	//   ....[4]....
        /*0124*/ 	.word	0x00002990


	//   ....[5]....
        /*0128*/ 	.word	0x000029b0


	//   ....[6]....
        /*012c*/ 	.word	0x000029d0


	//   ....[7]....
        /*0130*/ 	.word	0x000029f0


	//   ....[8]....
        /*0134*/ 	.word	0x00002a00


	//   ....[9]....
        /*0138*/ 	.word	0x00002a20


	//   ....[10]....
        /*013c*/ 	.word	0x00006830


	//   ....[11]....
        /*0140*/ 	.word	0x00006890


	//   ....[12]....
        /*0144*/ 	.word	0x000068f0


	//   ....[13]....
        /*0148*/ 	.word	0x00006940


	//   ....[14]....
        /*014c*/ 	.word	0x000069a0


	//   ....[15]....
        /*0150*/ 	.word	0x000069f0


	//   ....[16]....
        /*0154*/ 	.word	0x00006a50


	//   ....[17]....
        /*0158*/ 	.word	0x00006aa0


	//   ....[18]....
        /*015c*/ 	.word	0x00006b00


	//   ....[19]....
        /*0160*/ 	.word	0x00006b50


	//----- nvinfo : EIATTR_EXIT_INSTR_OFFSETS
	.align		4
.L_2173:
        /*0164*/ 	.byte	0x04, 0x1c
        /*0166*/ 	.short	(.L_2175 - .L_2174)


	//   ....[0]....
.L_2174:
        /*0168*/ 	.word	0x000067f0


	//----- nvinfo : EIATTR_MAX_THREADS
	.align		4
.L_2175:
        /*016c*/ 	.byte	0x04, 0x05
        /*016e*/ 	.short	(.L_2177 - .L_2176)
.L_2176:
        /*0170*/ 	.word	0x00000080
        /*0174*/ 	.word	0x00000001
        /*0178*/ 	.word	0x00000001


	//----- nvinfo : EIATTR_CRS_STACK_SIZE
	.align		4
.L_2177:
        /*017c*/ 	.byte	0x04, 0x1e
        /*017e*/ 	.short	(.L_2179 - .L_2178)
.L_2178:
        /*0180*/ 	.word	0x00000000
.L_2179:


//--------------------- .nv.info._ZN10layer_norm13ln_bwd_kernelINS_13Kernel_traitsI6__halfS2_S2_S2_fjLj5120ELj1ELj1ELj4ELj16ENS_18Kernel_traits_baseILj5120ES2_S2_S2_S2_fjLj128EEEEELb1ELb1ELb0ELb0EEEvNS_9BwdParamsE --------------------------
	.section	.nv.info._ZN10layer_norm13ln_bwd_kernelINS_13Kernel_traitsI6__halfS2_S2_S2_fjLj5120ELj1ELj1ELj4ELj16ENS_18Kernel_traits_baseILj5120ES2_S2_S2_S2_fjLj128EEEEELb1ELb1ELb0ELb0EEEvNS_9BwdParamsE,"",@"SHT_CUDA_INFO"
	.sectionflags	@""
	.align	4


	//----- nvinfo : EIATTR_CUDA_API_VERSION
	.align		4
        /*0000*/ 	.byte	0x04, 0x37
        /*0002*/ 	.short	(.L_2181 - .L_2180)
.L_2180:
        /*0004*/ 	.word	0x00000082


	//----- nvinfo : EIATTR_SW2861232_WAR
	.align		4
.L_2181:
        /*0008*/ 	.byte	0x01, 0x35
	.zero		2


	//----- nvinfo : EIATTR_PARAM_CBANK
	.align		4
        /*000c*/ 	.byte	0x04, 0x0a
        /*000e*/ 	.short	(.L_2183 - .L_2182)
	.align		4
.L_2182:
        /*0010*/ 	.word	index@(.nv.constant0._ZN10layer_norm13ln_bwd_kernelINS_13Kernel_traitsI6__halfS2_S2_S2_fjLj5120ELj1ELj1ELj4ELj16ENS_18Kernel_traits_baseILj5120ES2_S2_S2_S2_fjLj128EEEEELb1ELb1ELb0ELb0EEEvNS_9BwdParamsE)
        /*0014*/ 	.short	0x0160
        /*0016*/ 	.short	0x0128


	//----- nvinfo : EIATTR_CBANK_PARAM_SIZE
	.align		4
.L_2183:
        /*0018*/ 	.byte	0x03, 0x19
        /*001a*/ 	.short	0x0128


	//----- nvinfo : EIATTR_KPARAM_INFO
	.align		4
        /*001c*/ 	.byte	0x04, 0x17
        /*001e*/ 	.short	(.L_2185 - .L_2184)
.L_2184:
        /*0020*/ 	.word	0x00000000
        /*0024*/ 	.short	0x0000
        /*0026*/ 	.short	0x0000
        /*0028*/ 	.byte	0x00, 0xf0, 0xa1, 0x04


	//----- nvinfo : EIATTR_MAXREG_COUNT
	.align		4
.L_2185:
        /*002c*/ 	.byte	0x03, 0x1b
        /*002e*/ 	.short	0x00ff


	//----- nvinfo : EIATTR_NUM_BARRIERS
	.align		4
        /*0030*/ 	.byte	0x02, 0x4c
        /*0032*/ 	.byte	0x01
	.zero		1


	//----- nvinfo : EIATTR_ANNOTATIONS
	.align		4
        /*0034*/ 	.byte	0x04, 0x55
        /*0036*/ 	.short	(.L_2187 - .L_2186)


	//   ....[0]....
.L_2186:
        /* <DEDUP_REMOVED lines=90> */


	//----- nvinfo : EIATTR_MERCURY_ISA_VERSION
	.align		4
.L_2187:
        /*05c8*/ 	.byte	0x03, 0x5f
        /*05ca*/ 	.short	0x0000


	//----- nvinfo : EIATTR_COOP_GROUP_MASK_REGIDS
	.align		4
        /*05cc*/ 	.byte	0x04, 0x29
        /*05ce*/ 	.short	(.L_2189 - .L_2188)


	//   ....[0]....
.L_2188:
        /*05d0*/ 	.word	0xffffffff


	//   ....[1]....
        /*05d4*/ 	.word	0xffffffff


	//   ....[2]....
        /*05d8*/ 	.word	0xffffffff


	//   ....[3]....
        /*05dc*/ 	.word	0xffffffff


	//   ....[4]....
        /*05e0*/ 	.word	0xffffffff


	//   ....[5]....
        /*05e4*/ 	.word	0xffffffff


	//   ....[6]....
        /*05e8*/ 	.word	0xffffffff


	//   ....[7]....
        /*05ec*/ 	.word	0xffffffff


	//   ....[8]....
        /*05f0*/ 	.word	0xffffffff


	//   ....[9]....
        /*05f4*/ 	.word	0xffffffff


	//   ....[10]....
        /*05f8*/ 	.word	0xffffffff


	//   ....[11]....
        /*05fc*/ 	.word	0xffffffff


	//   ....[12]....
        /*0600*/ 	.word	0xffffffff


	//   ....[13]....
        /*0604*/ 	.word	0xffffffff


	//   ....[14]....
        /*0608*/ 	.word	0xffffffff


	//   ....[15]....
        /*060c*/ 	.word	0xffffffff


	//   ....[16]....
        /*0610*/ 	.word	0xffffffff


	//   ....[17]....
        /*0614*/ 	.word	0xffffffff


	//   ....[18]....
        /*0618*/ 	.word	0xffffffff


	//   ....[19]....
        /*061c*/ 	.word	0xffffffff


	//----- nvinfo : EIATTR_COOP_GROUP_INSTR_OFFSETS
	.align		4
.L_2189:
        /*0620*/ 	.byte	0x04, 0x28
        /*0622*/ 	.short	(.L_2191 - .L_2190)


	//   ....[0]....
.L_2190:
        /*0624*/ 	.word	0x00003230


	//   ....[1]....
        /*0628*/ 	.word	0x00003250


	//   ....[2]....
        /*062c*/ 	.word	0x00003280


	//   ....[3]....
        /*0630*/ 	.word	0x000032a0


	//   ....[4]....
        /*0634*/ 	.word	0x000032c0


	//   ....[5]....
        /*0638*/ 	.word	0x000032e0


	//   ....[6]....
        /*063c*/ 	.word	0x000032f0


	//   ....[7]....
        /*0640*/ 	.word	0x00003320


	//   ....[8]....
        /*0644*/ 	.word	0x00003330


	//   ....[9]....
        /*0648*/ 	.word	0x00003350


	//   ....[10]....
        /*064c*/ 	.word	0x00006d60


	//   ....[11]....
        /*0650*/ 	.word	0x00006de0


	//   ....[12]....
        /*0654*/ 	.word	0x00006e60


	//   ....[13]....
        /*0658*/ 	.word	0x00006ed0


	//   ....[14]....
        /*065c*/ 	.word	0x00006f50


	//   ....[15]....
        /*0660*/ 	.word	0x00006fc0


	//   ....[16]....
        /*0664*/ 	.word	0x00007040


	//   ....[17]....
        /*0668*/ 	.word	0x000070b0


	//   ....[18]....
        /*066c*/ 	.word	0x00007130


	//   ....[19]....
        /*0670*/ 	.word	0x000071a0


	//----- nvinfo : EIATTR_EXIT_INSTR_OFFSETS
	.align		4
.L_2191:
        /*0674*/ 	.byte	0x04, 0x1c
        /*0676*/ 	.short	(.L_2193 - .L_2192)


	//   ....[0]....
.L_2192:
        /*0678*/ 	.word	0x00006c50


	//   ....[1]....
        /*067c*/ 	.word	0x00006d00


	//----- nvinfo : EIATTR_MAX_THREADS
	.align		4
.L_2193:
        /*0680*/ 	.byte	0x04, 0x05
        /*0682*/ 	.short	(.L_2195 - .L_2194)
.L_2194:
        /*0684*/ 	.word	0x00000080
        /*0688*/ 	.word	0x00000001
        /*068c*/ 	.word	0x00000001


	//----- nvinfo : EIATTR_CRS_STACK_SIZE
	.align		4
.L_2195:
        /*0690*/ 	.byte	0x04, 0x1e
        /*0692*/ 	.short	(.L_2197 - .L_2196)
.L_2196:
        /*0694*/ 	.word	0x00000000
.L_2197:


//--------------------- .nv.info._ZN10layer_norm13ln_bwd_kernelINS_13Kernel_traitsI6__halfS2_S2_S2_fjLj5120ELj1ELj1ELj4ELj16ENS_18Kernel_traits_baseILj5120ES2_S2_S2_S2_fjLj128EEEEELb1ELb1ELb0ELb1EEEvNS_9BwdParamsE --------------------------
	.section	.nv.info._ZN10layer_norm13ln_bwd_kernelINS_13Kernel_traitsI6__halfS2_S2_S2_fjLj5120ELj1ELj1ELj4ELj16ENS_18Kernel_traits_baseILj5120ES2_S2_S2_S2_fjLj128EEEEELb1ELb1ELb0ELb1EEEvNS_9BwdParamsE,"",@"SHT_CUDA_INFO"
	.sectionflags	@""
	.align	4


	//----- nvinfo : EIATTR_CUDA_API_VERSION
	.align		4
        /*0000*/ 	.byte	0x04, 0x37
        /*0002*/ 	.short	(.L_2199 - .L_2198)
.L_2198:
        /*0004*/ 	.word	0x00000082


	//----- nvinfo : EIATTR_SW2861232_WAR
	.align		4
.L_2199:
        /*0008*/ 	.byte	0x01, 0x35
	.zero		2


	//----- nvinfo : EIATTR_PARAM_CBANK
	.align		4
        /*000c*/ 	.byte	0x04, 0x0a
        /*000e*/ 	.short	(.L_2201 - .L_2200)
	.align		4
.L_2200:
        /*0010*/ 	.word	index@(.nv.constant0._ZN10layer_norm13ln_bwd_kernelINS_13Kernel_traitsI6__halfS2_S2_S2_fjLj5120ELj1ELj1ELj4ELj16ENS_18Kernel_traits_baseILj5120ES2_S2_S2_S2_fjLj128EEEEELb1ELb1ELb0ELb1EEEvNS_9BwdParamsE)
        /*0014*/ 	.short	0x0160
        /*0016*/ 	.short	0x0128


	//----- nvinfo : EIATTR_CBANK_PARAM_SIZE
	.align		4
.L_2201:
        /*0018*/ 	.byte	0x03, 0x19
        /*001a*/ 	.short	0x0128


	//----- nvinfo : EIATTR_KPARAM_INFO
	.align		4
        /*001c*/ 	.byte	0x04, 0x17
        /*001e*/ 	.short	(.L_2203 - .L_2202)
.L_2202:
        /*0020*/ 	.word	0x00000000
        /*0024*/ 	.short	0x0000
        /*0026*/ 	.short	0x0000
        /*0028*/ 	.byte	0x00, 0xf0, 0xa1, 0x04


	//----- nvinfo : EIATTR_MAXREG_COUNT
	.align		4
.L_2203:
        /*002c*/ 	.byte	0x03, 0x1b
        /*002e*/ 	.short	0x00ff


	//----- nvinfo : EIATTR_NUM_BARRIERS
	.align		4
        /*0030*/ 	.byte	0x02, 0x4c
        /*0032*/ 	.byte	0x01
	.zero		1


	//----- nvinfo : EIATTR_ANNOTATIONS
	.align		4
        /*0034*/ 	.byte	0x04, 0x55
        /*0036*/ 	.short	(.L_2205 - .L_2204)


	//   ....[0]....
.L_2204:
        /* <DEDUP_REMOVED lines=73> */


	//----- nvinfo : EIATTR_MERCURY_ISA_VERSION
	.align		4
.L_2205:
        /*04b0*/ 	.byte	0x03, 0x5f
        /*04b2*/ 	.short	0x0000


	//----- nvinfo : EIATTR_COOP_GROUP_MASK_REGIDS
	.align		4
        /*04b4*/ 	.byte	0x04, 0x29
        /*04b6*/ 	.short	(.L_2207 - .L_2206)


	//   ....[0]....
.L_2206:
        /*04b8*/ 	.word	0xffffffff


	//   ....[1]....
        /*04bc*/ 	.word	0xffffffff


	//   ....[2]....
        /*04c0*/ 	.word	0xffffffff


	//   ....[3]....
        /*04c4*/ 	.word	0xffffffff


	//   ....[4]....
        /*04c8*/ 	.word	0xffffffff


	//   ....[5]....
        /*04cc*/ 	.word	0xffffffff


	//   ....[6]....
        /*04d0*/ 	.word	0xffffffff


	//   ....[7]....
        /*04d4*/ 	.word	0xffffffff


	//   ....[8]....
        /*04d8*/ 	.word	0xffffffff


	//   ....[9]....
        /*04dc*/ 	.word	0xffffffff


	//   ....[10]....
        /*04e0*/ 	.word	0xffffffff


	//   ....[11]....
        /*04e4*/ 	.word	0xffffffff


	//   ....[12]....
        /*04e8*/ 	.word	0xffffffff


	//   ....[13]....
        /*04ec*/ 	.word	0xffffffff


	//   ....[14]....
        /*04f0*/ 	.word	0xffffffff


	//   ....[15]....
        /*04f4*/ 	.word	0xffffffff


	//   ....[16]....
        /*04f8*/ 	.word	0xffffffff


	//   ....[17]....
        /*04fc*/ 	.word	0xffffffff


	//   ....[18]....
        /*0500*/ 	.word	0xffffffff


	//   ....[19]....
        /*0504*/ 	.word	0xffffffff


	//----- nvinfo : EIATTR_COOP_GROUP_INSTR_OFFSETS
	.align		4
.L_2207:
        /*0508*/ 	.byte	0x04, 0x28
        /*050a*/ 	.short	(.L_2209 - .L_2208)


	//   ....[0]....
.L_2208:
        /*050c*/ 	.word	0x00002c90


	//   ....[1]....
        /*0510*/ 	.word	0x00002cb0


	//   ....[2]....
        /*0514*/ 	.word	0x00002ce0


	//   ....[3]....
        /*0518*/ 	.word	0x00002d00


	//   ....[4]....
        /*051c*/ 	.word	0x00002d20


	//   ....[5]....
        /*0520*/ 	.word	0x00002d40


	//   ....[6]....
        /*0524*/ 	.word	0x00002d60


	//   ....[7]....
        /*0528*/ 	.word	0x00002d70


	//   ....[8]....
        /*052c*/ 	.word	0x00002da0


	//   ....[9]....
        /*0530*/ 	.word	0x00002db0


	//   ....[10]....
        /*0534*/ 	.word	0x00006a00


	//   ....[11]....
        /*0538*/ 	.word	0x00006a80


	//   ....[12]....
        /*053c*/ 	.word	0x00006b00


	//   ....[13]....
        /*0540*/ 	.word	0x00006b70


	//   ....[14]....
        /*0544*/ 	.word	0x00006bf0


	//   ....[15]....
        /*0548*/ 	.word	0x00006c60


	//   ....[16]....
        /*054c*/ 	.word	0x00006ce0


	//   ....[17]....
        /*0550*/ 	.word	0x00006d50


	//   ....[18]....
        /*0554*/ 	.word	0x00006dd0


	//   ....[19]....
        /*0558*/ 	.word	0x00006e40


	//----- nvinfo : EIATTR_EXIT_INSTR_OFFSETS
	.align		4
.L_2209:
        /*055c*/ 	.byte	0x04, 0x1c
        /*055e*/ 	.short	(.L_2211 - .L_2210)


	//   ....[0]....
.L_2210:
        /*0560*/ 	.word	0x000069a0


	//----- nvinfo : EIATTR_MAX_THREADS
	.align		4
.L_2211:
        /*0564*/ 	.byte	0x04, 0x05
        /*0566*/ 	.short	(.L_2213 - .L_2212)
.L_2212:
        /*0568*/ 	.word	0x00000080
        /*056c*/ 	.word	0x00000001
        /*0570*/ 	.word	0x00000001


	//----- nvinfo : EIATTR_CRS_STACK_SIZE
	.align		4
.L_2213:
        /*0574*/ 	.byte	0x04, 0x1e
        /*0576*/ 	.short	(.L_2215 - .L_2214)
.L_2214:
        /*0578*/ 	.word	0x00000000
.L_2215:


//--------------------- .nv.info._ZN10layer_norm22ln_bwd_finalize_kernelINS_22Kernel_traits_finalizeILj5120E6__halfS2_S2_S2_fjLb1ELj1024ELj4ENS_18Kernel_traits_baseILj5120ES2_S2_S2_S2_fjLj1024EEEEELb1ELb0EEEvNS_9BwdParamsE --------------------------
	.section	.nv.info._ZN10layer_norm22ln_bwd_finalize_kernelINS_22Kernel_traits_finalizeILj5120E6__halfS2_S2_S2_fjLb1ELj1024ELj4ENS_18Kernel_traits_baseILj5120ES2_S2_S2_S2_fjLj1024EEEEELb1ELb0EEEvNS_9BwdParamsE,"",@"SHT_CUDA_INFO"
	.sectionflags	@""
	.align	4


	//----- nvinfo : EIATTR_CUDA_API_VERSION
	.align		4
        /*0000*/ 	.byte	0x04, 0x37
        /*0002*/ 	.short	(.L_2217 - .L_2216)
.L_2216:
        /*0004*/ 	.word	0x00000082


	//----- nvinfo : EIATTR_SW2861232_WAR
	.align		4
.L_2217:
        /*0008*/ 	.byte	0x01, 0x35
	.zero		2


	//----- nvinfo : EIATTR_PARAM_CBANK
	.align		4
        /*000c*/ 	.byte	0x04, 0x0a
        /*000e*/ 	.short	(.L_2219 - .L_2218)
	.align		4
.L_2218:
        /*0010*/ 	.word	index@(.nv.constant0._ZN10layer_norm22ln_bwd_finalize_kernelINS_22Kernel_traits_finalizeILj5120E6__halfS2_S2_S2_fjLb1ELj1024ELj4ENS_18Kernel_traits_baseILj5120ES2_S2_S2_S2_fjLj1024EEEEELb1ELb0EEEvNS_9BwdParamsE)
        /*0014*/ 	.short	0x0160
        /*0016*/ 	.short	0x0128


	//----- nvinfo : EIATTR_CBANK_PARAM_SIZE
	.align		4
.L_2219:
        /*0018*/ 	.byte	0x03, 0x19
        /*001a*/ 	.short	0x0128


	//----- nvinfo : EIATTR_KPARAM_INFO
	.align		4
        /*001c*/ 	.byte	0x04, 0x17
        /*001e*/ 	.short	(.L_2221 - .L_2220)
.L_2220:
        /*0020*/ 	.word	0x00000000
        /*0024*/ 	.short	0x0000
        /*0026*/ 	.short	0x0000
        /*0028*/ 	.byte	0x00, 0xf0, 0xa1, 0x04


	//----- nvinfo : EIATTR_MAXREG_COUNT
	.align		4
.L_2221:
        /*002c*/ 	.byte	0x03, 0x1b
        /*002e*/ 	.short	0x0040


	//----- nvinfo : EIATTR_NUM_BARRIERS
	.align		4
        /*0030*/ 	.byte	0x02, 0x4c
        /*0032*/ 	.byte	0x01
	.zero		1


	//----- nvinfo : EIATTR_MERCURY_ISA_VERSION
	.align		4
        /*0034*/ 	.byte	0x03, 0x5f
        /*0036*/ 	.short	0x0000


	//----- nvinfo : EIATTR_COOP_GROUP_MASK_REGIDS
	.align		4
        /*0038*/ 	.byte	0x04, 0x29
        /*003a*/ 	.short	(.L_2223 - .L_2222)


	//   ....[0]....
.L_2222:
        /*003c*/ 	.word	0xffffffff


	//   ....[1]....
        /*0040*/ 	.word	0xffffffff


	//   ....[2]....
        /*0044*/ 	.word	0xffffffff


	//   ....[3]....
        /*0048*/ 	.word	0xffffffff


	//   ....[4]....
        /*004c*/ 	.word	0xffffffff


	//   ....[5]....
        /*0050*/ 	.word	0xffffffff


	//   ....[6]....
        /*0054*/ 	.word	0xffffffff


	//   ....[7]....
        /*0058*/ 	.word	0xffffffff


	//   ....[8]....
        /*005c*/ 	.word	0xffffffff


	//   ....[9]....
        /*0060*/ 	.word	0xffffffff


	//   ....[10]....
        /*0064*/ 	.word	0xffffffff


	//   ....[11]....
        /*0068*/ 	.word	0xffffffff


	//   ....[12]....
        /*006c*/ 	.word	0xffffffff


	//   ....[13]....
        /*0070*/ 	.word	0xffffffff


	//   ....[14]....
        /*0074*/ 	.word	0xffffffff


	//   ....[15]....
        /*0078*/ 	.word	0xffffffff


	//   ....[16]....
        /*007c*/ 	.word	0xffffffff


	//   ....[17]....
        /*0080*/ 	.word	0xffffffff


	//   ....[18]....
        /*0084*/ 	.word	0xffffffff


	//   ....[19]....
        /*0088*/ 	.word	0xffffffff


	//   ....[20]....
        /*008c*/ 	.word	0xffffffff


	//   ....[21]....
        /*0090*/ 	.word	0xffffffff


	//   ....[22]....
        /*0094*/ 	.word	0xffffffff


	//   ....[23]....
        /*0098*/ 	.word	0xffffffff


	//   ....[24]....
        /*009c*/ 	.word	0xffffffff


	//   ....[25]....
        /*00a0*/ 	.word	0xffffffff


	//   ....[26]....
        /*00a4*/ 	.word	0xffffffff


	//   ....[27]....
        /*00a8*/ 	.word	0xffffffff


	//   ....[28]....
        /*00ac*/ 	.word	0xffffffff


	//   ....[29]....
        /*00b0*/ 	.word	0xffffffff


	//----- nvinfo : EIATTR_COOP_GROUP_INSTR_OFFSETS
	.align		4
.L_2223:
        /*00b4*/ 	.byte	0x04, 0x28
        /*00b6*/ 	.short	(.L_2225 - .L_2224)


	//   ....[0]....
.L_2224:
        /*00b8*/ 	.word	0x000009d0


	//   ....[1]....
        /*00bc*/ 	.word	0x00000a00


	//   ....[2]....
        /*00c0*/ 	.word	0x00000a10


	//   ....[3]....
        /*00c4*/ 	.word	0x00000a30


	//   ....[4]....
        /*00c8*/ 	.word	0x00000a50


	//   ....[5]....
        /*00cc*/ 	.word	0x00000a60


	//   ....[6]....
        /*00d0*/ 	.word	0x00000a90


	//   ....[7]....
        /*00d4*/ 	.word	0x00000ab0


	//   ....[8]....
        /*00d8*/ 	.word	0x00000ac0


	//   ....[9]....
        /*00dc*/ 	.word	0x00000af0


	//   ....[10]....
        /*00e0*/ 	.word	0x00000b10


	//   ....[11]....
        /*00e4*/ 	.word	0x00000b20


	//   ....[12]....
        /*00e8*/ 	.word	0x00000b50


	//   ....[13]....
        /*00ec*/ 	.word	0x00000b70


	//   ....[14]....
        /*00f0*/ 	.word	0x00000b80


	//   ....[15]....
        /*00f4*/ 	.word	0x00000e20


	//   ....[16]....
        /*00f8*/ 	.word	0x00000e80


	//   ....[17]....
        /*00fc*/ 	.word	0x00000ee0


	//   ....[18]....
        /*0100*/ 	.word	0x00000f40


	//   ....[19]....
        /*0104*/ 	.word	0x00000fb0


	//   ....[20]....
        /*0108*/ 	.word	0x00001020


	//   ....[21]....
        /*010c*/ 	.word	0x00001080


	//   ....[22]....
        /*0110*/ 	.word	0x000010e0


	//   ....[23]....
        /*0114*/ 	.word	0x00001140


	//   ....[24]....
        /*0118*/ 	.word	0x000011b0


	//   ....[25]....
        /*011c*/ 	.word	0x00001220


	//   ....[26]....
        /*0120*/ 	.word	0x00001280


	//   ....[27]....
        /*0124*/ 	.word	0x000012e0


	//   ....[28]....
        /*0128*/ 	.word	0x00001340


	//   ....[29]....
        /*012c*/ 	.word	0x000013a0


	//----- nvinfo : EIATTR_EXIT_INSTR_OFFSETS
	.align		4
.L_2225:
        /*0130*/ 	.byte	0x04, 0x1c
        /*0132*/ 	.short	(.L_2227 - .L_2226)


	//   ....[0]....
.L_2226:
        /*0134*/ 	.word	0x00000070


	//   ....[1]....
        /*0138*/ 	.word	0x00000dc0


	//----- nvinfo : EIATTR_MAX_THREADS
	.align		4
.L_2227:
        /*013c*/ 	.byte	0x04, 0x05
        /*013e*/ 	.short	(.L_2229 - .L_2228)
.L_2228:
        /*0140*/ 	.word	0x00000400
        /*0144*/ 	.word	0x00000001
        /*0148*/ 	.word	0x00000001


	//----- nvinfo : EIATTR_CRS_STACK_SIZE
	.align		4
.L_2229:
        /*014c*/ 	.byte	0x04, 0x1e
        /*014e*/ 	.short	(.L_2231 - .L_2230)
.L_2230:
        /*0150*/ 	.word	0x00000000
.L_2231:


//--------------------- .nv.info._ZN10layer_norm13ln_bwd_kernelINS_13Kernel_traitsI6__halfS2_S2_S2_fjLj5120ELj1ELj1ELj4ELj16ENS_18Kernel_traits_baseILj5120ES2_S2_S2_S2_fjLj128EEEEELb1ELb1ELb1ELb0EEEvNS_9BwdParamsE --------------------------
	.section	.nv.info._ZN10layer_norm13ln_bwd_kernelINS_13Kernel_traitsI6__halfS2_S2_S2_fjLj5120ELj1ELj1ELj4ELj16ENS_18Kernel_traits_baseILj5120ES2_S2_S2_S2_fjLj128EEEEELb1ELb1ELb1ELb0EEEvNS_9BwdParamsE,"",@"SHT_CUDA_INFO"
	.sectionflags	@""
	.align	4


	//----- nvinfo : EIATTR_CUDA_API_VERSION
	.align		4
        /*0000*/ 	.byte	0x04, 0x37
        /*0002*/ 	.short	(.L_2233 - .L_2232)
.L_2232:
        /*0004*/ 	.word	0x00000082


	//----- nvinfo : EIATTR_SW2861232_WAR
	.align		4
.L_2233:
        /*0008*/ 	.byte	0x01, 0x35
	.zero		2


	//----- nvinfo : EIATTR_PARAM_CBANK
	.align		4
        /*000c*/ 	.byte	0x04, 0x0a
        /*000e*/ 	.short	(.L_2235 - .L_2234)
	.align		4
.L_2234:
        /*0010*/ 	.word	index@(.nv.constant0._ZN10layer_norm13ln_bwd_kernelINS_13Kernel_traitsI6__halfS2_S2_S2_fjLj5120ELj1ELj1ELj4ELj16ENS_18Kernel_traits_baseILj5120ES2_S2_S2_S2_fjLj128EEEEELb1ELb1ELb1ELb0EEEvNS_9BwdParamsE)
        /*0014*/ 	.short	0x0160
        /*0016*/ 	.short	0x0128


	//----- nvinfo : EIATTR_CBANK_PARAM_SIZE
	.align		4
.L_2235:
        /*0018*/ 	.byte	0x03, 0x19
        /*001a*/ 	.short	0x0128


	//----- nvinfo : EIATTR_KPARAM_INFO
	.align		4
        /*001c*/ 	.byte	0x04, 0x17
        /*001e*/ 	.short	(.L_2237 - .L_2236)
.L_2236:
        /*0020*/ 	.word	0x00000000
        /*0024*/ 	.short	0x0000
        /*0026*/ 	.short	0x0000
        /*0028*/ 	.byte	0x00, 0xf0, 0xa1, 0x04


	//----- nvinfo : EIATTR_MAXREG_COUNT
	.align		4
.L_2237:
        /*002c*/ 	.byte	0x03, 0x1b
        /*002e*/ 	.short	0x00ff


	//----- nvinfo : EIATTR_NUM_BARRIERS
	.align		4
        /*0030*/ 	.byte	0x02, 0x4c
        /*0032*/ 	.byte	0x01
	.zero		1


	//----- nvinfo : EIATTR_ANNOTATIONS
	.align		4
        /*0034*/ 	.byte	0x04, 0x55
        /*0036*/ 	.short	(.L_2239 - .L_2238)


	//   ....[0]....
.L_2238:
        /* <DEDUP_REMOVED lines=97> */


	//----- nvinfo : EIATTR_MERCURY_ISA_VERSION
	.align		4
.L_2239:
        /*0638*/ 	.byte	0x03, 0x5f
        /*063a*/ 	.short	0x0000


	//----- nvinfo : EIATTR_COOP_GROUP_MASK_REGIDS
	.align		4
        /*063c*/ 	.byte	0x04, 0x29
        /*063e*/ 	.short	(.L_2241 - .L_2240)


	//   ....[0]....
.L_2240:
        /*0640*/ 	.word	0xffffffff


	//   ....[1]....
        /*0644*/ 	.word	0xffffffff


	//   ....[2]....
        /*0648*/ 	.word	0xffffffff


	//   ....[3]....
        /*064c*/ 	.word	0xffffffff


	//   ....[4]....
        /*0650*/ 	.word	0xffffffff


	//   ....[5]....
        /*0654*/ 	.word	0xffffffff


	//   ....[6]....
        /*0658*/ 	.word	0xffffffff


	//   ....[7]....
        /*065c*/ 	.word	0xffffffff


	//   ....[8]....
        /*0660*/ 	.word	0xffffffff


	//   ....[9]....
        /*0664*/ 	.word	0xffffffff


	//   ....[10]....
        /*0668*/ 	.word	0xffffffff


	//   ....[11]....
        /*066c*/ 	.word	0xffffffff


	//   ....[12]....
        /*0670*/ 	.word	0xffffffff


	//   ....[13]....
        /*0674*/ 	.word	0xffffffff


	//   ....[14]....
        /*0678*/ 	.word	0xffffffff


	//   ....[15]....
        /*067c*/ 	.word	0xffffffff


	//   ....[16]....
        /*0680*/ 	.word	0xffffffff


	//   ....[17]....
        /*0684*/ 	.word	0xffffffff


	//   ....[18]....
        /*0688*/ 	.word	0xffffffff


	//   ....[19]....
        /*068c*/ 	.word	0xffffffff


	//----- nvinfo : EIATTR_COOP_GROUP_INSTR_OFFSETS
	.align		4
.L_2241:
        /*0690*/ 	.byte	0x04, 0x28
        /*0692*/ 	.short	(.L_2243 - .L_2242)


	//   ....[0]....
.L_2242:
        /*0694*/ 	.word	0x000037f0


	//   ....[1]....
        /*0698*/ 	.word	0x00003810


	//   ....[2]....
        /*069c*/ 	.word	0x00003840


	//   ....[3]....
        /*06a0*/ 	.word	0x00003860


	//   ....[4]....
        /*06a4*/ 	.word	0x00003880


	//   ....[5]....
        /*06a8*/ 	.word	0x000038a0


	//   ....[6]....
        /*06ac*/ 	.word	0x000038b0


	//   ....[7]....
        /*06b0*/ 	.word	0x000038e0


	//   ....[8]....
        /*06b4*/ 	.word	0x000038f0


	//   ....[9]....
        /*06b8*/ 	.word	0x00003910


	//   ....[10]....
        /*06bc*/ 	.word	0x000099b0


	//   ....[11]....
        /*06c0*/ 	.word	0x00009a30


	//   ....[12]....
        /*06c4*/ 	.word	0x00009ab0


	//   ....[13]....
        /*06c8*/ 	.word	0x00009b20


	//   ....[14]....
        /*06cc*/ 	.word	0x00009ba0


	//   ....[15]....
        /*06d0*/ 	.word	0x00009c10


	//   ....[16]....
        /*06d4*/ 	.word	0x00009c90


	//   ....[17]....
        /*06d8*/ 	.word	0x00009d00


	//   ....[18]....
        /*06dc*/ 	.word	0x00009d80


	//   ....[19]....
        /*06e0*/ 	.word	0x00009df0


	//----- nvinfo : EIATTR_EXIT_INSTR_OFFSETS
	.align		4
.L_2243:
        /*06e4*/ 	.byte	0x04, 0x1c
        /*06e6*/ 	.short	(.L_2245 - .L_2244)


	//   ....[0]....
.L_2244:
        /*06e8*/ 	.word	0x000098a0


	//   ....[1]....
        /*06ec*/ 	.word	0x00009950


	//----- nvinfo : EIATTR_MAX_THREADS
	.align		4
.L_2245:
        /*06f0*/ 	.byte	0x04, 0x05
        /*06f2*/ 	.short	(.L_2247 - .L_2246)
.L_2246:
        /*06f4*/ 	.word	0x00000080
        /*06f8*/ 	.word	0x00000001
        /*06fc*/ 	.word	0x00000001


	//----- nvinfo : EIATTR_CRS_STACK_SIZE
	.align		4
.L_2247:
        /*0700*/ 	.byte	0x04, 0x1e
        /*0702*/ 	.short	(.L_2249 - .L_2248)
.L_2248:
        /*0704*/ 	.word	0x00000000
.L_2249:


//--------------------- .nv.info._ZN10layer_norm22ln_bwd_finalize_kernelINS_22Kernel_traits_finalizeILj5120E6__halfS2_S2_S2_fjLb1ELj1024ELj4ENS_18Kernel_traits_baseILj5120ES2_S2_S2_S2_fjLj1024EEEEELb1ELb1EEEvNS_9BwdParamsE --------------------------
	.section	.nv.info._ZN10layer_norm22ln_bwd_finalize_kernelINS_22Kernel_traits_finalizeILj5120E6__halfS2_S2_S2_fjLb1ELj1024ELj4ENS_18Kernel_traits_baseILj5120ES2_S2_S2_S2_fjLj1024EEEEELb1ELb1EEEvNS_9BwdParamsE,"",@"SHT_CUDA_INFO"
	.sectionflags	@""
	.align	4


	//----- nvinfo : EIATTR_CUDA_API_VERSION
	.align		4
        /*0000*/ 	.byte	0x04, 0x37
        /*0002*/ 	.short	(.L_2251 - .L_2250)
.L_2250:
        /*0004*/ 	.word	0x00000082


	//----- nvinfo : EIATTR_SW2861232_WAR
	.align		4
.L_2251:
        /*0008*/ 	.byte	0x01, 0x35
	.zero		2


	//----- nvinfo : EIATTR_PARAM_CBANK
	.align		4
        /*000c*/ 	.byte	0x04, 0x0a
        /*000e*/ 	.short	(.L_2253 - .L_2252)
	.align		4
.L_2252:
        /*0010*/ 	.word	index@(.nv.constant0._ZN10layer_norm22ln_bwd_finalize_kernelINS_22Kernel_traits_finalizeILj5120E6__halfS2_S2_S2_fjLb1ELj1024ELj4ENS_18Kernel_traits_baseILj5120ES2_S2_S2_S2_fjLj1024EEEEELb1ELb1EEEvNS_9BwdParamsE)
        /*0014*/ 	.short	0x0160
        /*0016*/ 	.short	0x0128


	//----- nvinfo : EIATTR_CBANK_PARAM_SIZE
	.align		4
.L_2253:
        /*0018*/ 	.byte	0x03, 0x19
        /*001a*/ 	.short	0x0128


	//----- nvinfo : EIATTR_KPARAM_INFO
	.align		4
        /*001c*/ 	.byte	0x04, 0x17
        /*001e*/ 	.short	(.L_2255 - .L_2254)
.L_2254:
        /*0020*/ 	.word	0x00000000
        /*0024*/ 	.short	0x0000
        /*0026*/ 	.short	0x0000
        /*0028*/ 	.byte	0x00, 0xf0, 0xa1, 0x04


	//----- nvinfo : EIATTR_MAXREG_COUNT
	.align		4
.L_2255:
        /*002c*/ 	.byte	0x03, 0x1b
        /*002e*/ 	.short	0x0040


	//----- nvinfo : EIATTR_NUM_BARRIERS
	.align		4
        /*0030*/ 	.byte	0x02, 0x4c
        /*0032*/ 	.byte	0x01
	.zero		1


	//----- nvinfo : EIATTR_MERCURY_ISA_VERSION
	.align		4
        /*0034*/ 	.byte	0x03, 0x5f
        /*0036*/ 	.short	0x0000


	//----- nvinfo : EIATTR_COOP_GROUP_MASK_REGIDS
	.align		4
        /*0038*/ 	.byte	0x04, 0x29
        /*003a*/ 	.short	(.L_2257 - .L_2256)


	//   ....[0]....
.L_2256:
        /*003c*/ 	.word	0xffffffff


	//   ....[1]....
        /*0040*/ 	.word	0xffffffff


	//   ....[2]....
        /*0044*/ 	.word	0xffffffff


	//   ....[3]....
        /*0048*/ 	.word	0xffffffff


	//   ....[4]....
        /*004c*/ 	.word	0xffffffff


	//   ....[5]....
        /*0050*/ 	.word	0xffffffff


	//   ....[6]....
        /*0054*/ 	.word	0xffffffff


	//   ....[7]....
        /*0058*/ 	.word	0xffffffff


	//   ....[8]....
        /*005c*/ 	.word	0xffffffff


	//   ....[9]....
        /*0060*/ 	.word	0xffffffff


	//   ....[10]....
        /*0064*/ 	.word	0xffffffff


	//   ....[11]....
        /*0068*/ 	.word	0xffffffff


	//   ....[12]....
        /*006c*/ 	.word	0xffffffff


	//   ....[13]....
        /*0070*/ 	.word	0xffffffff


	//   ....[14]....
        /*0074*/ 	.word	0xffffffff


	//   ....[15]....
        /*0078*/ 	.word	0xffffffff


	//   ....[16]....
        /*007c*/ 	.word	0xffffffff


	//   ....[17]....
        /*0080*/ 	.word	0xffffffff


	//   ....[18]....
        /*0084*/ 	.word	0xffffffff


	//   ....[19]....
        /*0088*/ 	.word	0xffffffff


	//   ....[20]....
        /*008c*/ 	.word	0xffffffff


	//   ....[21]....
        /*0090*/ 	.word	0xffffffff


	//   ....[22]....
        /*0094*/ 	.word	0xffffffff


	//   ....[23]....
        /*0098*/ 	.word	0xffffffff


	//   ....[24]....
        /*009c*/ 	.word	0xffffffff


	//   ....[25]....
        /*00a0*/ 	.word	0xffffffff


	//   ....[26]....
        /*00a4*/ 	.word	0xffffffff


	//   ....[27]....
        /*00a8*/ 	.word	0xffffffff


	//   ....[28]....
        /*00ac*/ 	.word	0xffffffff


	//   ....[29]....
        /*00b0*/ 	.word	0xffffffff


	//----- nvinfo : EIATTR_COOP_GROUP_INSTR_OFFSETS
	.align		4
.L_2257:
        /*00b4*/ 	.byte	0x04, 0x28
        /*00b6*/ 	.short	(.L_2259 - .L_2258)


	//   ....[0]....
.L_2258:
        /*00b8*/ 	.word	0x000009a0


	//   ....[1]....
        /*00bc*/ 	.word	0x000009d0


	//   ....[2]....
        /*00c0*/ 	.word	0x000009e0


	//   ....[3]....
        /*00c4*/ 	.word	0x00000a00


	//   ....[4]....
        /*00c8*/ 	.word	0x00000a20


	//   ....[5]....
        /*00cc*/ 	.word	0x00000a30


	//   ....[6]....
        /*00d0*/ 	.word	0x00000a60


	//   ....[7]....
        /*00d4*/ 	.word	0x00000a80


	//   ....[8]....
        /*00d8*/ 	.word	0x00000a90


	//   ....[9]....
        /*00dc*/ 	.word	0x00000ac0


	//   ....[10]....
        /*00e0*/ 	.word	0x00000ae0


	//   ....[11]....
        /*00e4*/ 	.word	0x00000af0


	//   ....[12]....
        /*00e8*/ 	.word	0x00000b20


	//   ....[13]....
        /*00ec*/ 	.word	0x00000b40


	//   ....[14]....
        /*00f0*/ 	.word	0x00000b50


	//   ....[15]....
        /*00f4*/ 	.word	0x00000dd0


	//   ....[16]....
        /*00f8*/ 	.word	0x00000e30


	//   ....[17]....
        /*00fc*/ 	.word	0x00000e90


	//   ....[18]....
        /*0100*/ 	.word	0x00000ef0


	//   ....[19]....
        /*0104*/ 	.word	0x00000f60


	//   ....[20]....
        /*0108*/ 	.word	0x00000fd0


	//   ....[21]....
        /*010c*/ 	.word	0x00001030


	//   ....[22]....
        /*0110*/ 	.word	0x00001090


	//   ....[23]....
        /*0114*/ 	.word	0x000010f0


	//   ....[24]....
        /*0118*/ 	.word	0x00001160


	//   ....[25]....
        /*011c*/ 	.word	0x000011d0


	//   ....[26]....
        /*0120*/ 	.word	0x00001230


	//   ....[27]....
        /*0124*/ 	.word	0x00001290


	//   ....[28]....
        /*0128*/ 	.word	0x000012f0


	//   ....[29]....
        /*012c*/ 	.word	0x00001350


	//----- nvinfo : EIATTR_EXIT_INSTR_OFFSETS
	.align		4
.L_2259:
        /*0130*/ 	.byte	0x04, 0x1c
        /*0132*/ 	.short	(.L_2261 - .L_2260)


	//   ....[0]....
.L_2260:
        /*0134*/ 	.word	0x00000070


	//   ....[1]....
        /*0138*/ 	.word	0x00000d70


	//----- nvinfo : EIATTR_MAX_THREADS
	.align		4
.L_2261:
        /*013c*/ 	.byte	0x04, 0x05
        /*013e*/ 	.short	(.L_2263 - .L_2262)
.L_2262:
        /*0140*/ 	.word	0x00000400
        /*0144*/ 	.word	0x00000001
        /*0148*/ 	.word	0x00000001


	//----- nvinfo : EIATTR_CRS_STACK_SIZE
	.align		4
.L_2263:
        /*014c*/ 	.byte	0x04, 0x1e
        /*014e*/ 	.short	(.L_2265 - .L_2264)
.L_2264:
        /*0150*/ 	.word	0x00000000
.L_2265:


//--------------------- .nv.info._ZN10layer_norm13ln_bwd_kernelINS_13Kernel_traitsI6__halfS2_S2_S2_fjLj5120ELj1ELj1ELj4ELj16ENS_18Kernel_traits_baseILj5120ES2_S2_S2_S2_fjLj128EEEEELb1ELb1ELb1ELb1EEEvNS_9BwdParamsE --------------------------
	.section	.nv.info._ZN10layer_norm13ln_bwd_kernelINS_13Kernel_traitsI6__halfS2_S2_S2_fjLj5120ELj1ELj1ELj4ELj16ENS_18Kernel_traits_baseILj5120ES2_S2_S2_S2_fjLj128EEEEELb1ELb1ELb1ELb1EEEvNS_9BwdParamsE,"",@"SHT_CUDA_INFO"
	.sectionflags	@""
	.align	4


	//----- nvinfo : EIATTR_CUDA_API_VERSION
	.align		4
        /*0000*/ 	.byte	0x04, 0x37
        /*0002*/ 	.short	(.L_2267 - .L_2266)
.L_2266:
        /*0004*/ 	.word	0x00000082


	//----- nvinfo : EIATTR_SW2861232_WAR
	.align		4
.L_2267:
        /*0008*/ 	.byte	0x01, 0x35
	.zero		2


	//----- nvinfo : EIATTR_PARAM_CBANK
	.align		4
        /*000c*/ 	.byte	0x04, 0x0a
        /*000e*/ 	.short	(.L_2269 - .L_2268)
	.align		4
.L_2268:
        /*0010*/ 	.word	index@(.nv.constant0._ZN10layer_norm13ln_bwd_kernelINS_13Kernel_traitsI6__halfS2_S2_S2_fjLj5120ELj1ELj1ELj4ELj16ENS_18Kernel_traits_baseILj5120ES2_S2_S2_S2_fjLj128EEEEELb1ELb1ELb1ELb1EEEvNS_9BwdParamsE)
        /*0014*/ 	.short	0x0160
        /*0016*/ 	.short	0x0128


	//----- nvinfo : EIATTR_CBANK_PARAM_SIZE
	.align		4
.L_2269:
        /*0018*/ 	.byte	0x03, 0x19
        /*001a*/ 	.short	0x0128


	//----- nvinfo : EIATTR_KPARAM_INFO
	.align		4
        /*001c*/ 	.byte	0x04, 0x17
        /*001e*/ 	.short	(.L_2271 - .L_2270)
.L_2270:
        /*0020*/ 	.word	0x00000000
        /*0024*/ 	.short	0x0000
        /*0026*/ 	.short	0x0000
        /*0028*/ 	.byte	0x00, 0xf0, 0xa1, 0x04


	//----- nvinfo : EIATTR_MAXREG_COUNT
	.align		4
.L_2271:
        /*002c*/ 	.byte	0x03, 0x1b
        /*002e*/ 	.short	0x00ff


	//----- nvinfo : EIATTR_NUM_BARRIERS
	.align		4
        /*0030*/ 	.byte	0x02, 0x4c
        /*0032*/ 	.byte	0x01
	.zero		1


	//----- nvinfo : EIATTR_ANNOTATIONS
	.align		4
        /*0034*/ 	.byte	0x04, 0x55
        /*0036*/ 	.short	(.L_2273 - .L_2272)


	//   ....[0]....
.L_2272:
        /* <DEDUP_REMOVED lines=106> */


	//----- nvinfo : EIATTR_MERCURY_ISA_VERSION
	.align		4
.L_2273:
        /*06c0*/ 	.byte	0x03, 0x5f
        /*06c2*/ 	.short	0x0000


	//----- nvinfo : EIATTR_COOP_GROUP_MASK_REGIDS
	.align		4
        /*06c4*/ 	.byte	0x04, 0x29
        /*06c6*/ 	.short	(.L_2275 - .L_2274)


	//   ....[0]....
.L_2274:
        /*06c8*/ 	.word	0xffffffff


	//   ....[1]....
        /*06cc*/ 	.word	0xffffffff


	//   ....[2]....
        /*06d0*/ 	.word	0xffffffff


	//   ....[3]....
        /*06d4*/ 	.word	0xffffffff


	//   ....[4]....
        /*06d8*/ 	.word	0xffffffff


	//   ....[5]....
        /*06dc*/ 	.word	0xffffffff


	//   ....[6]....
        /*06e0*/ 	.word	0xffffffff


	//   ....[7]....
        /*06e4*/ 	.word	0xffffffff


	//   ....[8]....
        /*06e8*/ 	.word	0xffffffff


	//   ....[9]....
        /*06ec*/ 	.word	0xffffffff


	//   ....[10]....
        /*06f0*/ 	.word	0xffffffff


	//   ....[11]....
        /*06f4*/ 	.word	0xffffffff


	//   ....[12]....
        /*06f8*/ 	.word	0xffffffff


	//   ....[13]....
        /*06fc*/ 	.word	0xffffffff


	//   ....[14]....
        /*0700*/ 	.word	0xffffffff


	//   ....[15]....
        /*0704*/ 	.word	0xffffffff


	//   ....[16]....
        /*0708*/ 	.word	0xffffffff


	//   ....[17]....
        /*070c*/ 	.word	0xffffffff


	//   ....[18]....
        /*0710*/ 	.word	0xffffffff


	//   ....[19]....
        /*0714*/ 	.word	0xffffffff


	//----- nvinfo : EIATTR_COOP_GROUP_INSTR_OFFSETS
	.align		4
.L_2275:
        /*0718*/ 	.byte	0x04, 0x28
        /*071a*/ 	.short	(.L_2277 - .L_2276)


	//   ....[0]....
.L_2276:
        /*071c*/ 	.word	0x00003600


	//   ....[1]....
        /*0720*/ 	.word	0x00003620


	//   ....[2]....
        /*0724*/ 	.word	0x00003650


	//   ....[3]....
        /*0728*/ 	.word	0x00003670


	//   ....[4]....
        /*072c*/ 	.word	0x00003690


	//   ....[5]....
        /*0730*/ 	.word	0x000036b0


	//   ....[6]....
        /*0734*/ 	.word	0x000036d0


	//   ....[7]....
        /*0738*/ 	.word	0x000036f0


	//   ....[8]....
        /*073c*/ 	.word	0x00003700


	//   ....[9]....
        /*0740*/ 	.word	0x00003720


	//   ....[10]....
        /*0744*/ 	.word	0x000092a0


	//   ....[11]....
        /*0748*/ 	.word	0x00009300


	//   ....[12]....
        /*074c*/ 	.word	0x00009360


	//   ....[13]....
        /*0750*/ 	.word	0x000093b0


	//   ....[14]....
        /*0754*/ 	.word	0x00009410


	//   ....[15]....
        /*0758*/ 	.word	0x00009460


	//   ....[16]....
        /*075c*/ 	.word	0x000094c0


	//   ....[17]....
        /*0760*/ 	.word	0x00009510


	//   ....[18]....
        /*0764*/ 	.word	0x00009570


	//   ....[19]....
        /*0768*/ 	.word	0x000095c0


	//----- nvinfo : EIATTR_EXIT_INSTR_OFFSETS
	.align		4
.L_2277:
        /*076c*/ 	.byte	0x04, 0x1c
        /*076e*/ 	.short	(.L_2279 - .L_2278)


	//   ....[0]....
.L_2278:
        /*0770*/ 	.word	0x00009260


	//----- nvinfo : EIATTR_MAX_THREADS
	.align		4
.L_2279:
        /*0774*/ 	.byte	0x04, 0x05
        /*0776*/ 	.short	(.L_2281 - .L_2280)
.L_2280:
        /*0778*/ 	.word	0x00000080
        /*077c*/ 	.word	0x00000001
        /*0780*/ 	.word	0x00000001


	//----- nvinfo : EIATTR_CRS_STACK_SIZE
	.align		4
.L_2281:
        /*0784*/ 	.byte	0x04, 0x1e
        /*0786*/ 	.short	(.L_2283 - .L_2282)
.L_2282:
        /*0788*/ 	.word	0x00000000
.L_2283:


//--------------------- .nv.info._ZN10layer_norm13ln_bwd_kernelINS_13Kernel_traitsIf13__nv_bfloat16S2_S2_fjLj5120ELj1ELj1ELj4ELj16ENS_18Kernel_traits_baseILj5120EfS2_S2_S2_fjLj128EEEEELb0ELb0ELb0ELb0EEEvNS_9BwdParamsE --------------------------
	.section	.nv.info._ZN10layer_norm13ln_bwd_kernelINS_13Kernel_traitsIf13__nv_bfloat16S2_S2_fjLj5120ELj1ELj1ELj4ELj16ENS_18Kernel_traits_baseILj5120EfS2_S2_S2_fjLj128EEEEELb0ELb0ELb0ELb0EEEvNS_9BwdParamsE,"",@"SHT_CUDA_INFO"
	.sectionflags	@""
	.align	4


	//----- nvinfo : EIATTR_CUDA_API_VERSION
	.align		4
        /*0000*/ 	.byte	0x04, 0x37
        /*0002*/ 	.short	(.L_2285 - .L_2284)
.L_2284:
        /*0004*/ 	.word	0x00000082


	//----- nvinfo : EIATTR_SW2861232_WAR
	.align		4
.L_2285:
        /*0008*/ 	.byte	0x01, 0x35
	.zero		2


	//----- nvinfo : EIATTR_PARAM_CBANK
	.align		4
        /*000c*/ 	.byte	0x04, 0x0a
        /*000e*/ 	.short	(.L_2287 - .L_2286)
	.align		4
.L_2286:
        /*0010*/ 	.word	index@(.nv.constant0._ZN10layer_norm13ln_bwd_kernelINS_13Kernel_traitsIf13__nv_bfloat16S2_S2_fjLj5120ELj1ELj1ELj4ELj16ENS_18Kernel_traits_baseILj5120EfS2_S2_S2_fjLj128EEEEELb0ELb0ELb0ELb0EEEvNS_9BwdParamsE)
        /*0014*/ 	.short	0x0160
        /*0016*/ 	.short	0x0128


	//----- nvinfo : EIATTR_CBANK_PARAM_SIZE
	.align		4
.L_2287:
        /*0018*/ 	.byte	0x03, 0x19
        /*001a*/ 	.short	0x0128


	//----- nvinfo : EIATTR_KPARAM_INFO
	.align		4
        /*001c*/ 	.byte	0x04, 0x17
        /*001e*/ 	.short	(.L_2289 - .L_2288)
.L_2288:
        /*0020*/ 	.word	0x00000000
        /*0024*/ 	.short	0x0000
        /*0026*/ 	.short	0x0000
        /*0028*/ 	.byte	0x00, 0xf0, 0xa1, 0x04


	//----- nvinfo : EIATTR_MAXREG_COUNT
	.align		4
.L_2289:
        /*002c*/ 	.byte	0x03, 0x1b
        /*002e*/ 	.short	0x00ff


	//----- nvinfo : EIATTR_NUM_BARRIERS
	.align		4
        /*0030*/ 	.byte	0x02, 0x4c
        /*0032*/ 	.byte	0x01
	.zero		1


	//----- nvinfo : EIATTR_MERCURY_ISA_VERSION
	.align		4
        /*0034*/ 	.byte	0x03, 0x5f
        /*0036*/ 	.short	0x0000


	//----- nvinfo : EIATTR_COOP_GROUP_MASK_REGIDS
	.align		4
        /*0038*/ 	.byte	0x04, 0x29
        /*003a*/ 	.short	(.L_2291 - .L_2290)


	//   ....[0]....
.L_2290:
        /*003c*/ 	.word	0xffffffff


	//   ....[1]....
        /*0040*/ 	.word	0xffffffff


	//   ....[2]....
        /*0044*/ 	.word	0xffffffff


	//   ....[3]....
        /*0048*/ 	.word	0xffffffff


	//   ....[4]....
        /*004c*/ 	.word	0xffffffff


	//   ....[5]....
        /*0050*/ 	.word	0xffffffff


	//   ....[6]....
        /*0054*/ 	.word	0xffffffff


	//   ....[7]....
        /*0058*/ 	.word	0xffffffff


	//   ....[8]....
        /*005c*/ 	.word	0xffffffff


	//   ....[9]....
        /*0060*/ 	.word	0xffffffff


	//   ....[10]....
        /*0064*/ 	.word	0xffffffff


	//   ....[11]....
        /*0068*/ 	.word	0xffffffff


	//   ....[12]....
        /*006c*/ 	.word	0xffffffff


	//   ....[13]....
        /*0070*/ 	.word	0xffffffff


	//   ....[14]....
        /*0074*/ 	.word	0xffffffff


	//   ....[15]....
        /*0078*/ 	.word	0xffffffff


	//   ....[16]....
        /*007c*/ 	.word	0xffffffff


	//   ....[17]....
        /*0080*/ 	.word	0xffffffff


	//   ....[18]....
        /*0084*/ 	.word	0xffffffff


	//   ....[19]....
        /*0088*/ 	.word	0xffffffff


	//----- nvinfo : EIATTR_COOP_GROUP_INSTR_OFFSETS
	.align		4
.L_2291:
        /*008c*/ 	.byte	0x04, 0x28
        /*008e*/ 	.short	(.L_2293 - .L_2292)


	//   ....[0]....
.L_2292:
        /*0090*/ 	.word	0x00002240


	//   ....[1]....
        /*0094*/ 	.word	0x00002260


	//   ....[2]....
        /*0098*/ 	.word	0x00002280


	//   ....[3]....
        /*009c*/ 	.word	0x000022a0


	//   ....[4]....
        /*00a0*/ 	.word	0x000022c0


	//   ....[5]....
        /*00a4*/ 	.word	0x000022e0


	//   ....[6]....
        /*00a8*/ 	.word	0x00002300


	//   ....[7]....
        /*00ac*/ 	.word	0x00002320


	//   ....[8]....
        /*00b0*/ 	.word	0x00002340


	//   ....[9]....
        /*00b4*/ 	.word	0x00002360


	//   ....[10]....
        /*00b8*/ 	.word	0x00004250


	//   ....[11]....
        /*00bc*/ 	.word	0x000042d0


	//   ....[12]....
        /*00c0*/ 	.word	0x00004350


	//   ....[13]....
        /*00c4*/ 	.word	0x000043c0


	//   ....[14]....
        /*00c8*/ 	.word	0x00004440


	//   ....[15]....
        /*00cc*/ 	.word	0x000044b0


	//   ....[16]....
        /*00d0*/ 	.word	0x00004530


	//   ....[17]....
        /*00d4*/ 	.word	0x000045a0


	//   ....[18]....
        /*00d8*/ 	.word	0x00004620


	//   ....[19]....
        /*00dc*/ 	.word	0x00004690


	//----- nvinfo : EIATTR_EXIT_INSTR_OFFSETS
	.align		4
.L_2293:
        /*00e0*/ 	.byte	0x04, 0x1c
        /*00e2*/ 	.short	(.L_2295 - .L_2294)


	//   ....[0]....
.L_2294:
        /*00e4*/ 	.word	0x00004170


	//   ....[1]....
        /*00e8*/ 	.word	0x000041f0


	//----- nvinfo : EIATTR_MAX_THREADS
	.align		4
.L_2295:
        /*00ec*/ 	.byte	0x04, 0x05
        /*00ee*/ 	.short	(.L_2297 - .L_2296)
.L_2296:
        /*00f0*/ 	.word	0x00000080
        /*00f4*/ 	.word	0x00000001
        /*00f8*/ 	.word	0x00000001


	//----- nvinfo : EIATTR_CRS_STACK_SIZE
	.align		4
.L_2297:
        /*00fc*/ 	.byte	0x04, 0x1e
        /*00fe*/ 	.short	(.L_2299 - .L_2298)
.L_2298:
        /*0100*/ 	.word	0x00000000
.L_2299:


//--------------------- .nv.info._ZN10layer_norm13ln_bwd_kernelINS_13Kernel_traitsIf13__nv_bfloat16S2_S2_fjLj5120ELj1ELj1ELj4ELj16ENS_18Kernel_traits_baseILj5120EfS2_S2_S2_fjLj128EEEEELb0ELb0ELb0ELb1EEEvNS_9BwdParamsE --------------------------
	.section	.nv.info._ZN10layer_norm13ln_bwd_kernelINS_13Kernel_traitsIf13__nv_bfloat16S2_S2_fjLj5120ELj1ELj1ELj4ELj16ENS_18Kernel_traits_baseILj5120EfS2_S2_S2_fjLj128EEEEELb0ELb0ELb0ELb1EEEvNS_9BwdParamsE,"",@"SHT_CUDA_INFO"
	.sectionflags	@""
	.align	4


	//----- nvinfo : EIATTR_CUDA_API_VERSION
	.align		4
        /*0000*/ 	.byte	0x04, 0x37
        /*0002*/ 	.short	(.L_2301 - .L_2300)
.L_2300:
        /*0004*/ 	.word	0x00000082


	//----- nvinfo : EIATTR_SW2861232_WAR
	.align		4
.L_2301:
        /*0008*/ 	.byte	0x01, 0x35
	.zero		2


	//----- nvinfo : EIATTR_PARAM_CBANK
	.align		4
        /*000c*/ 	.byte	0x04, 0x0a
        /*000e*/ 	.short	(.L_2303 - .L_2302)
	.align		4
.L_2302:
        /*0010*/ 	.word	index@(.nv.constant0._ZN10layer_norm13ln_bwd_kernelINS_13Kernel_traitsIf13__nv_bfloat16S2_S2_fjLj5120ELj1ELj1ELj4ELj16ENS_18Kernel_traits_baseILj5120EfS2_S2_S2_fjLj128EEEEELb0ELb0ELb0ELb1EEEvNS_9BwdParamsE)
        /*0014*/ 	.short	0x0160
        /*0016*/ 	.short	0x0128


	//----- nvinfo : EIATTR_CBANK_PARAM_SIZE
	.align		4
.L_2303:
        /*0018*/ 	.byte	0x03, 0x19
        /*001a*/ 	.short	0x0128


	//----- nvinfo : EIATTR_KPARAM_INFO
	.align		4
        /*001c*/ 	.byte	0x04, 0x17
        /*001e*/ 	.short	(.L_2305 - .L_2304)
.L_2304:
        /*0020*/ 	.word	0x00000000
        /*0024*/ 	.short	0x0000
        /*0026*/ 	.short	0x0000
        /*0028*/ 	.byte	0x00, 0xf0, 0xa1, 0x04


	//----- nvinfo : EIATTR_MAXREG_COUNT
	.align		4
.L_2305:
        /*002c*/ 	.byte	0x03, 0x1b
        /*002e*/ 	.short	0x00ff


	//----- nvinfo : EIATTR_NUM_BARRIERS
	.align		4
        /*0030*/ 	.byte	0x02, 0x4c
        /*0032*/ 	.byte	0x01
	.zero		1


	//----- nvinfo : EIATTR_MERCURY_ISA_VERSION
	.align		4
        /*0034*/ 	.byte	0x03, 0x5f
        /*0036*/ 	.short	0x0000


	//----- nvinfo : EIATTR_COOP_GROUP_MASK_REGIDS
	.align		4
        /*0038*/ 	.byte	0x04, 0x29
        /*003a*/ 	.short	(.L_2307 - .L_2306)


	//   ....[0]....
.L_2306:
        /*003c*/ 	.word	0xffffffff


	//   ....[1]....
        /*0040*/ 	.word	0xffffffff


	//   ....[2]....
        /*0044*/ 	.word	0xffffffff


	//   ....[3]....
        /*0048*/ 	.word	0xffffffff


	//   ....[4]....
        /*004c*/ 	.word	0xffffffff


	//   ....[5]....
        /*0050*/ 	.word	0xffffffff


	//   ....[6]....
        /*0054*/ 	.word	0xffffffff


	//   ....[7]....
        /*0058*/ 	.word	0xffffffff


	//   ....[8]....
        /*005c*/ 	.word	0xffffffff


	//   ....[9]....
        /*0060*/ 	.word	0xffffffff


	//   ....[10]....
        /*0064*/ 	.word	0xffffffff


	//   ....[11]....
        /*0068*/ 	.word	0xffffffff


	//   ....[12]....
        /*006c*/ 	.word	0xffffffff


	//   ....[13]....
        /*0070*/ 	.word	0xffffffff


	//   ....[14]....
        /*0074*/ 	.word	0xffffffff


	//   ....[15]....
        /*0078*/ 	.word	0xffffffff


	//   ....[16]....
        /*007c*/ 	.word	0xffffffff


	//   ....[17]....
        /*0080*/ 	.word	0xffffffff


	//   ....[18]....
        /*0084*/ 	.word	0xffffffff


	//   ....[19]....
        /*0088*/ 	.word	0xffffffff


	//----- nvinfo : EIATTR_COOP_GROUP_INSTR_OFFSETS
	.align		4
.L_2307:
        /*008c*/ 	.byte	0x04, 0x28
        /*008e*/ 	.short	(.L_2309 - .L_2308)


	//   ....[0]....
.L_2308:
        /*0090*/ 	.word	0x000020c0


	//   ....[1]....
        /*0094*/ 	.word	0x000020e0


	//   ....[2]....
        /*0098*/ 	.word	0x00002100


	//   ....[3]....
        /*009c*/ 	.word	0x00002120


	//   ....[4]....
        /*00a0*/ 	.word	0x00002140


	//   ....[5]....
        /*00a4*/ 	.word	0x00002160


	//   ....[6]....
        /*00a8*/ 	.word	0x00002180


	//   ....[7]....
        /*00ac*/ 	.word	0x000021a0


	//   ....[8]....
        /*00b0*/ 	.word	0x000021c0


	//   ....[9]....
        /*00b4*/ 	.word	0x000021e0


	//   ....[10]....
        /*00b8*/ 	.word	0x000041e0


	//   ....[11]....
        /*00bc*/ 	.word	0x00004260


	//   ....[12]....
        /*00c0*/ 	.word	0x000042e0


	//   ....[13]....
        /*00c4*/ 	.word	0x00004350


	//   ....[14]....
        /*00c8*/ 	.word	0x000043d0


	//   ....[15]....
        /*00cc*/ 	.word	0x00004440


	//   ....[16]....
        /*00d0*/ 	.word	0x000044c0


	//   ....[17]....
        /*00d4*/ 	.word	0x00004530


	//   ....[18]....
        /*00d8*/ 	.word	0x000045b0


	//   ....[19]....
        /*00dc*/ 	.word	0x00004620


	//----- nvinfo : EIATTR_EXIT_INSTR_OFFSETS
	.align		4
.L_2309:
        /*00e0*/ 	.byte	0x04, 0x1c
        /*00e2*/ 	.short	(.L_2311 - .L_2310)


	//   ....[0]....
.L_2310:
        /*00e4*/ 	.word	0x00004180


	//----- nvinfo : EIATTR_MAX_THREADS
	.align		4
.L_2311:
        /*00e8*/ 	.byte	0x04, 0x05
        /*00ea*/ 	.short	(.L_2313 - .L_2312)
.L_2312:
        /*00ec*/ 	.word	0x00000080
        /*00f0*/ 	.word	0x00000001
        /*00f4*/ 	.word	0x00000001


	//----- nvinfo : EIATTR_CRS_STACK_SIZE
	.align		4
.L_2313:
        /*00f8*/ 	.byte	0x04, 0x1e
        /*00fa*/ 	.short	(.L_2315 - .L_2314)
.L_2314:
        /*00fc*/ 	.word	0x00000000
.L_2315:


//--------------------- .nv.info._ZN10layer_norm13ln_bwd_kernelINS_13Kernel_traitsIf13__nv_bfloat16S2_S2_fjLj5120ELj1ELj1ELj4ELj16ENS_18Kernel_traits_baseILj5120EfS2_S2_S2_fjLj128EEEEELb0ELb0ELb1ELb0EEEvNS_9BwdParamsE --------------------------
	.section	.nv.info._ZN10layer_norm13ln_bwd_kernelINS_13Kernel_traitsIf13__nv_bfloat16S2_S2_fjLj5120ELj1ELj1ELj4ELj16ENS_18Kernel_traits_baseILj5120EfS2_S2_S2_fjLj128EEEEELb0ELb0ELb1ELb0EEEvNS_9BwdParamsE,"",@"SHT_CUDA_INFO"
	.sectionflags	@""
	.align	4


	//----- nvinfo : EIATTR_CUDA_API_VERSION
	.align		4
        /*0000*/ 	.byte	0x04, 0x37
        /*0002*/ 	.short	(.L_2317 - .L_2316)
.L_2316:
        /*0004*/ 	.word	0x00000082


	//----- nvinfo : EIATTR_SW2861232_WAR
	.align		4
.L_2317:
        /*0008*/ 	.byte	0x01, 0x35
	.zero		2


	//----- nvinfo : EIATTR_PARAM_CBANK
	.align		4
        /*000c*/ 	.byte	0x04, 0x0a
        /*000e*/ 	.short	(.L_2319 - .L_2318)
	.align		4
.L_2318:
        /*0010*/ 	.word	index@(.nv.constant0._ZN10layer_norm13ln_bwd_kernelINS_13Kernel_traitsIf13__nv_bfloat16S2_S2_fjLj5120ELj1ELj1ELj4ELj16ENS_18Kernel_traits_baseILj5120EfS2_S2_S2_fjLj128EEEEELb0ELb0ELb1ELb0EEEvNS_9BwdParamsE)
        /*0014*/ 	.short	0x0160
        /*0016*/ 	.short	0x0128


	//----- nvinfo : EIATTR_CBANK_PARAM_SIZE
	.align		4
.L_2319:
        /*0018*/ 	.byte	0x03, 0x19
        /*001a*/ 	.short	0x0128


	//----- nvinfo : EIATTR_KPARAM_INFO
	.align		4
        /*001c*/ 	.byte	0x04, 0x17
        /*001e*/ 	.short	(.L_2321 - .L_2320)
.L_2320:
        /*0020*/ 	.word	0x00000000
        /*0024*/ 	.short	0x0000
        /*0026*/ 	.short	0x0000
        /*0028*/ 	.byte	0x00, 0xf0, 0xa1, 0x04


	//----- nvinfo : EIATTR_MAXREG_COUNT
	.align		4
.L_2321:
        /*002c*/ 	.byte	0x03, 0x1b
        /*002e*/ 	.short	0x00ff


	//----- nvinfo : EIATTR_NUM_BARRIERS
	.align		4
        /*0030*/ 	.byte	0x02, 0x4c
        /*0032*/ 	.byte	0x01
	.zero		1


	//----- nvinfo : EIATTR_MERCURY_ISA_VERSION
	.align		4
        /*0034*/ 	.byte	0x03, 0x5f
        /*0036*/ 	.short	0x0000


	//----- nvinfo : EIATTR_COOP_GROUP_MASK_REGIDS
	.align		4
        /*0038*/ 	.byte	0x04, 0x29
        /*003a*/ 	.short	(.L_2323 - .L_2322)


	//   ....[0]....
.L_2322:
        /*003c*/ 	.word	0xffffffff


	//   ....[1]....
        /*0040*/ 	.word	0xffffffff


	//   ....[2]....
        /*0044*/ 	.word	0xffffffff


	//   ....[3]....
        /*0048*/ 	.word	0xffffffff


	//   ....[4]....
        /*004c*/ 	.word	0xffffffff


	//   ....[5]....
        /*0050*/ 	.word	0xffffffff


	//   ....[6]....
        /*0054*/ 	.word	0xffffffff


	//   ....[7]....
        /*0058*/ 	.word	0xffffffff


	//   ....[8]....
        /*005c*/ 	.word	0xffffffff


	//   ....[9]....
        /*0060*/ 	.word	0xffffffff


	//   ....[10]....
        /*0064*/ 	.word	0xffffffff


	//   ....[11]....
        /*0068*/ 	.word	0xffffffff


	//   ....[12]....
        /*006c*/ 	.word	0xffffffff


	//   ....[13]....
        /*0070*/ 	.word	0xffffffff


	//   ....[14]....
        /*0074*/ 	.word	0xffffffff


	//   ....[15]....
        /*0078*/ 	.word	0xffffffff


	//   ....[16]....
        /*007c*/ 	.word	0xffffffff


	//   ....[17]....
        /*0080*/ 	.word	0xffffffff


	//   ....[18]....
        /*0084*/ 	.word	0xffffffff


	//   ....[19]....
        /*0088*/ 	.word	0xffffffff


	//----- nvinfo : EIATTR_COOP_GROUP_INSTR_OFFSETS
	.align		4
.L_2323:
        /*008c*/ 	.byte	0x04, 0x28
        /*008e*/ 	.short	(.L_2325 - .L_2324)


	//   ....[0]....
.L_2324:
        /*0090*/ 	.word	0x00002580


	//   ....[1]....
        /*0094*/ 	.word	0x000025a0


	//   ....[2]....
        /*0098*/ 	.word	0x000025c0


	//   ....[3]....
        /*009c*/ 	.word	0x000025e0


	//   ....[4]....
        /*00a0*/ 	.word	0x00002600


	//   ....[5]....
        /*00a4*/ 	.word	0x00002620


	//   ....[6]....
        /*00a8*/ 	.word	0x00002640


	//   ....[7]....
        /*00ac*/ 	.word	0x00002660


	//   ....[8]....
        /*00b0*/ 	.word	0x00002680


	//   ....[9]....
        /*00b4*/ 	.word	0x000026a0


	//   ....[10]....
        /*00b8*/ 	.word	0x00005d70


	//   ....[11]....
        /*00bc*/ 	.word	0x00005df0


	//   ....[12]....
        /*00c0*/ 	.word	0x00005e70


	//   ....[13]....
        /*00c4*/ 	.word	0x00005ee0


	//   ....[14]....
        /*00c8*/ 	.word	0x00005f60


	//   ....[15]....
        /*00cc*/ 	.word	0x00005fd0


	//   ....[16]....
        /*00d0*/ 	.word	0x00006050


	//   ....[17]....
        /*00d4*/ 	.word	0x000060c0


	//   ....[18]....
        /*00d8*/ 	.word	0x00006140


	//   ....[19]....
        /*00dc*/ 	.word	0x000061b0


	//----- nvinfo : EIATTR_EXIT_INSTR_OFFSETS
	.align		4
.L_2325:
        /*00e0*/ 	.byte	0x04, 0x1c
        /*00e2*/ 	.short	(.L_2327 - .L_2326)


	//   ....[0]....
.L_2326:
        /*00e4*/ 	.word	0x00005c90


	//   ....[1]....
        /*00e8*/ 	.word	0x00005d10


	//----- nvinfo : EIATTR_MAX_THREADS
	.align		4
.L_2327:
        /*00ec*/ 	.byte	0x04, 0x05
        /*00ee*/ 	.short	(.L_2329 - .L_2328)
.L_2328:
        /*00f0*/ 	.word	0x00000080
        /*00f4*/ 	.word	0x00000001
        /*00f8*/ 	.word	0x00000001


	//----- nvinfo : EIATTR_CRS_STACK_SIZE
	.align		4
.L_2329:
        /*00fc*/ 	.byte	0x04, 0x1e
        /*00fe*/ 	.short	(.L_2331 - .L_2330)
.L_2330:
        /*0100*/ 	.word	0x00000000
.L_2331:


//--------------------- .nv.info._ZN10layer_norm13ln_bwd_kernelINS_13Kernel_traitsIf13__nv_bfloat16S2_S2_fjLj5120ELj1ELj1ELj4ELj16ENS_18Kernel_traits_baseILj5120EfS2_S2_S2_fjLj128EEEEELb0ELb0ELb1ELb1EEEvNS_9BwdParamsE --------------------------
	.section	.nv.info._ZN10layer_norm13ln_bwd_kernelINS_13Kernel_traitsIf13__nv_bfloat16S2_S2_fjLj5120ELj1ELj1ELj4ELj16ENS_18Kernel_traits_baseILj5120EfS2_S2_S2_fjLj128EEEEELb0ELb0ELb1ELb1EEEvNS_9BwdParamsE,"",@"SHT_CUDA_INFO"
	.sectionflags	@""
	.align	4


	//----- nvinfo : EIATTR_CUDA_API_VERSION
	.align		4
        /*0000*/ 	.byte	0x04, 0x37
        /*0002*/ 	.short	(.L_2333 - .L_2332)
.L_2332:
        /*0004*/ 	.word	0x00000082


	//----- nvinfo : EIATTR_SW2861232_WAR
	.align		4
.L_2333:
        /*0008*/ 	.byte	0x01, 0x35
	.zero		2


	//----- nvinfo : EIATTR_PARAM_CBANK
	.align		4
        /*000c*/ 	.byte	0x04, 0x0a
        /*000e*/ 	.short	(.L_2335 - .L_2334)
	.align		4
.L_2334:
        /*0010*/ 	.word	index@(.nv.constant0._ZN10layer_norm13ln_bwd_kernelINS_13Kernel_traitsIf13__nv_bfloat16S2_S2_fjLj5120ELj1ELj1ELj4ELj16ENS_18Kernel_traits_baseILj5120EfS2_S2_S2_fjLj128EEEEELb0ELb0ELb1ELb1EEEvNS_9BwdParamsE)
        /*0014*/ 	.short	0x0160
        /*0016*/ 	.short	0x0128


	//----- nvinfo : EIATTR_CBANK_PARAM_SIZE
	.align		4
.L_2335:
        /*0018*/ 	.byte	0x03, 0x19
        /*001a*/ 	.short	0x0128


	//----- nvinfo : EIATTR_KPARAM_INFO
	.align		4
        /*001c*/ 	.byte	0x04, 0x17
        /*001e*/ 	.short	(.L_2337 - .L_2336)
.L_2336:
        /*0020*/ 	.word	0x00000000
        /*0024*/ 	.short	0x0000
        /*0026*/ 	.short	0x0000
        /*0028*/ 	.byte	0x00, 0xf0, 0xa1, 0x04


	//----- nvinfo : EIATTR_MAXREG_COUNT
	.align		4
.L_2337:
        /*002c*/ 	.byte	0x03, 0x1b
        /*002e*/ 	.short	0x00ff


	//----- nvinfo : EIATTR_NUM_BARRIERS
	.align		4
        /*0030*/ 	.byte	0x02, 0x4c
        /*0032*/ 	.byte	0x01
	.zero		1


	//----- nvinfo : EIATTR_MERCURY_ISA_VERSION
	.align		4
        /*0034*/ 	.byte	0x03, 0x5f
        /*0036*/ 	.short	0x0000


	//----- nvinfo : EIATTR_COOP_GROUP_MASK_REGIDS
	.align		4
        /*0038*/ 	.byte	0x04, 0x29
        /*003a*/ 	.short	(.L_2339 - .L_2338)


	//   ....[0]....
.L_2338:
        /*003c*/ 	.word	0xffffffff


	//   ....[1]....
        /*0040*/ 	.word	0xffffffff


	//   ....[2]....
        /*0044*/ 	.word	0xffffffff


	//   ....[3]....
        /*0048*/ 	.word	0xffffffff


	//   ....[4]....
        /*004c*/ 	.word	0xffffffff


	//   ....[5]....
        /*0050*/ 	.word	0xffffffff


	//   ....[6]....
        /*0054*/ 	.word	0xffffffff


	//   ....[7]....
        /*0058*/ 	.word	0xffffffff


	//   ....[8]....
        /*005c*/ 	.word	0xffffffff


	//   ....[9]....
        /*0060*/ 	.word	0xffffffff


	//   ....[10]....
        /*0064*/ 	.word	0xffffffff


	//   ....[11]....
        /*0068*/ 	.word	0xffffffff


	//   ....[12]....
        /*006c*/ 	.word	0xffffffff


	//   ....[13]....
        /*0070*/ 	.word	0xffffffff


	//   ....[14]....
        /*0074*/ 	.word	0xffffffff


	//   ....[15]....
        /*0078*/ 	.word	0xffffffff


	//   ....[16]....
        /*007c*/ 	.word	0xffffffff


	//   ....[17]....
        /*0080*/ 	.word	0xffffffff


	//   ....[18]....
        /*0084*/ 	.word	0xffffffff


	//   ....[19]....
        /*0088*/ 	.word	0xffffffff


	//----- nvinfo : EIATTR_COOP_GROUP_INSTR_OFFSETS
	.align		4
.L_2339:
        /*008c*/ 	.byte	0x04, 0x28
        /*008e*/ 	.short	(.L_2341 - .L_2340)


	//   ....[0]....
.L_2340:
        /*0090*/ 	.word	0x000022c0


	//   ....[1]....
        /*0094*/ 	.word	0x000022e0


	//   ....[2]....
        /*0098*/ 	.word	0x00002300


	//   ....[3]....
        /*009c*/ 	.word	0x00002320


	//   ....[4]....
        /*00a0*/ 	.word	0x00002340


	//   ....[5]....
        /*00a4*/ 	.word	0x00002360


	//   ....[6]....
        /*00a8*/ 	.word	0x00002380


	//   ....[7]....
        /*00ac*/ 	.word	0x000023a0


	//   ....[8]....
        /*00b0*/ 	.word	0x000023c0


	//   ....[9]....
        /*00b4*/ 	.word	0x000023e0


	//   ....[10]....
        /*00b8*/ 	.word	0x000055a0


	//   ....[11]....
        /*00bc*/ 	.word	0x00005620


	//   ....[12]....
        /*00c0*/ 	.word	0x000056a0


	//   ....[13]....
        /*00c4*/ 	.word	0x00005710


	//   ....[14]....
        /*00c8*/ 	.word	0x00005790


	//   ....[15]....
        /*00cc*/ 	.word	0x00005800


	//   ....[16]....
        /*00d0*/ 	.word	0x00005880


	//   ....[17]....
        /*00d4*/ 	.word	0x000058f0


	//   ....[18]....
        /*00d8*/ 	.word	0x00005970


	//   ....[19]....
        /*00dc*/ 	.word	0x000059e0


	//----- nvinfo : EIATTR_EXIT_INSTR_OFFSETS
	.align		4
.L_2341:
        /*00e0*/ 	.byte	0x04, 0x1c
        /*00e2*/ 	.short	(.L_2343 - .L_2342)


	//   ....[0]....
.L_2342:
        /*00e4*/ 	.word	0x00005540


	//----- nvinfo : EIATTR_MAX_THREADS
	.align		4
.L_2343:
        /*00e8*/ 	.byte	0x04, 0x05
        /*00ea*/ 	.short	(.L_2345 - .L_2344)
.L_2344:
        /*00ec*/ 	.word	0x00000080
        /*00f0*/ 	.word	0x00000001
        /*00f4*/ 	.word	0x00000001


	//----- nvinfo : EIATTR_CRS_STACK_SIZE
	.align		4
.L_2345:
        /*00f8*/ 	.byte	0x04, 0x1e
        /*00fa*/ 	.short	(.L_2347 - .L_2346)
.L_2346:
        /*00fc*/ 	.word	0x00000000
.L_2347:


//--------------------- .nv.info._ZN10layer_norm13ln_bwd_kernelINS_13Kernel_traitsIf13__nv_bfloat16S2_S2_fjLj5120ELj1ELj1ELj4ELj16ENS_18Kernel_traits_baseILj5120EfS2_S2_S2_fjLj128EEEEELb0ELb1ELb0ELb0EEEvNS_9BwdParamsE --------------------------
	.section	.nv.info._ZN10layer_norm13ln_bwd_kernelINS_13Kernel_traitsIf13__nv_bfloat16S2_S2_fjLj5120ELj1ELj1ELj4ELj16ENS_18Kernel_traits_baseILj5120EfS2_S2_S2_fjLj128EEEEELb0ELb1ELb0ELb0EEEvNS_9BwdParamsE,"",@"SHT_CUDA_INFO"
	.sectionflags	@""
	.align	4


	//----- nvinfo : EIATTR_CUDA_API_VERSION
	.align		4
        /*0000*/ 	.byte	0x04, 0x37
        /*0002*/ 	.short	(.L_2349 - .L_2348)
.L_2348:
        /*0004*/ 	.word	0x00000082


	//----- nvinfo : EIATTR_SW2861232_WAR
	.align		4
.L_2349:
        /*0008*/ 	.byte	0x01, 0x35
	.zero		2


	//----- nvinfo : EIATTR_PARAM_CBANK
	.align		4
        /*000c*/ 	.byte	0x04, 0x0a
        /*000e*/ 	.short	(.L_2351 - .L_2350)
	.align		4
.L_2350:
        /*0010*/ 	.word	index@(.nv.constant0._ZN10layer_norm13ln_bwd_kernelINS_13Kernel_traitsIf13__nv_bfloat16S2_S2_fjLj5120ELj1ELj1ELj4ELj16ENS_18Kernel_traits_baseILj5120EfS2_S2_S2_fjLj128EEEEELb0ELb1ELb0ELb0EEEvNS_9BwdParamsE)
        /*0014*/ 	.short	0x0160
        /*0016*/ 	.short	0x0128


	//----- nvinfo : EIATTR_CBANK_PARAM_SIZE
	.align		4
.L_2351:
        /*0018*/ 	.byte	0x03, 0x19
        /*001a*/ 	.short	0x0128


	//----- nvinfo : EIATTR_KPARAM_INFO
	.align		4
        /*001c*/ 	.byte	0x04, 0x17
        /*001e*/ 	.short	(.L_2353 - .L_2352)
.L_2352:
        /*0020*/ 	.word	0x00000000
        /*0024*/ 	.short	0x0000
        /*0026*/ 	.short	0x0000
        /*0028*/ 	.byte	0x00, 0xf0, 0xa1, 0x04


	//----- nvinfo : EIATTR_MAXREG_COUNT
	.align		4
.L_2353:
        /*002c*/ 	.byte	0x03, 0x1b
        /*002e*/ 	.short	0x00ff


	//----- nvinfo : EIATTR_NUM_BARRIERS
	.align		4
        /*0030*/ 	.byte	0x02, 0x4c
        /*0032*/ 	.byte	0x01
	.zero		1


	//----- nvinfo : EIATTR_ANNOTATIONS
	.align		4
        /*0034*/ 	.byte	0x04, 0x55
        /*0036*/ 	.short	(.L_2355 - .L_2354)


	//   ....[0]....
.L_2354:
        /* <DEDUP_REMOVED lines=72> */


	//----- nvinfo : EIATTR_MERCURY_ISA_VERSION
	.align		4
.L_2355:
        /*04a8*/ 	.byte	0x03, 0x5f
        /*04aa*/ 	.short	0x0000


	//----- nvinfo : EIATTR_COOP_GROUP_MASK_REGIDS
	.align		4
        /*04ac*/ 	.byte	0x04, 0x29
        /*04ae*/ 	.short	(.L_2357 - .L_2356)


	//   ....[0]....
.L_2356:
        /*04b0*/ 	.word	0xffffffff


	//   ....[1]....
        /*04b4*/ 	.word	0xffffffff


	//   ....[2]....
        /*04b8*/ 	.word	0xffffffff


	//   ....[3]....
        /*04bc*/ 	.word	0xffffffff


	//   ....[4]....
        /*04c0*/ 	.word	0xffffffff


	//   ....[5]....
        /*04c4*/ 	.word	0xffffffff


	//   ....[6]....
        /*04c8*/ 	.word	0xffffffff


	//   ....[7]....
        /*04cc*/ 	.word	0xffffffff


	//   ....[8]....
        /*04d0*/ 	.word	0xffffffff


	//   ....[9]....
        /*04d4*/ 	.word	0xffffffff


	//   ....[10]....
        /*04d8*/ 	.word	0xffffffff


	//   ....[11]....
        /*04dc*/ 	.word	0xffffffff


	//   ....[12]....
        /*04e0*/ 	.word	0xffffffff


	//   ....[13]....
        /*04e4*/ 	.word	0xffffffff


	//   ....[14]....
        /*04e8*/ 	.word	0xffffffff


	//   ....[15]....
        /*04ec*/ 	.word	0xffffffff


	//   ....[16]....
        /*04f0*/ 	.word	0xffffffff


	//   ....[17]....
        /*04f4*/ 	.word	0xffffffff


	//   ....[18]....
        /*04f8*/ 	.word	0xffffffff


	//   ....[19]....
        /*04fc*/ 	.word	0xffffffff


	//----- nvinfo : EIATTR_COOP_GROUP_INSTR_OFFSETS
	.align		4
.L_2357:
        /*0500*/ 	.byte	0x04, 0x28
        /*0502*/ 	.short	(.L_2359 - .L_2358)


	//   ....[0]....
.L_2358:
        /*0504*/ 	.word	0x00002b00


	//   ....[1]....
        /*0508*/ 	.word	0x00002b30


	//   ....[2]....
        /*050c*/ 	.word	0x00002b40


	//   ....[3]....
        /*0510*/ 	.word	0x00002b70


	//   ....[4]....
        /*0514*/ 	.word	0x00002b90


	//   ....[5]....
        /*0518*/ 	.word	0x00002bb0


	//   ....[6]....
        /*051c*/ 	.word	0x00002bd0


	//   ....[7]....
        /*0520*/ 	.word	0x00002bf0


	//   ....[8]....
        /*0524*/ 	.word	0x00002c00


	//   ....[9]....
        /*0528*/ 	.word	0x00002c20


	//   ....[10]....
        /*052c*/ 	.word	0x00005730


	//   ....[11]....
        /*0530*/ 	.word	0x000057b0


	//   ....[12]....
        /*0534*/ 	.word	0x00005830


	//   ....[13]....
        /*0538*/ 	.word	0x000058a0


	//   ....[14]....
        /*053c*/ 	.word	0x00005920


	//   ....[15]....
        /*0540*/ 	.word	0x00005990


	//   ....[16]....
        /*0544*/ 	.word	0x00005a10


	//   ....[17]....
        /*0548*/ 	.word	0x00005a80


	//   ....[18]....
        /*054c*/ 	.word	0x00005b00


	//   ....[19]....
        /*0550*/ 	.word	0x00005b70


	//----- nvinfo : EIATTR_EXIT_INSTR_OFFSETS
	.align		4
.L_2359:
        /*0554*/ 	.byte	0x04, 0x1c
        /*0556*/ 	.short	(.L_2361 - .L_2360)


	//   ....[0]....
.L_2360:
        /*0558*/ 	.word	0x00005620


	//   ....[1]....
        /*055c*/ 	.word	0x000056d0


	//----- nvinfo : EIATTR_MAX_THREADS
	.align		4
.L_2361:
        /*0560*/ 	.byte	0x04, 0x05
        /*0562*/ 	.short	(.L_2363 - .L_2362)
.L_2362:
        /*0564*/ 	.word	0x00000080
        /*0568*/ 	.word	0x00000001
        /*056c*/ 	.word	0x00000001


	//----- nvinfo : EIATTR_CRS_STACK_SIZE
	.align		4
.L_2363:
        /*0570*/ 	.byte	0x04, 0x1e
        /*0572*/ 	.short	(.L_2365 - .L_2364)
.L_2364:
        /*0574*/ 	.word	0x00000000
.L_2365:


//--------------------- .nv.info._ZN10layer_norm13ln_bwd_kernelINS_13Kernel_traitsIf13__nv_bfloat16S2_S2_fjLj5120ELj1ELj1ELj4ELj16ENS_18Kernel_traits_baseILj5120EfS2_S2_S2_fjLj128EEEEELb0ELb1ELb0ELb1EEEvNS_9BwdParamsE --------------------------
	.section	.nv.info._ZN10layer_norm13ln_bwd_kernelINS_13Kernel_traitsIf13__nv_bfloat16S2_S2_fjLj5120ELj1ELj1ELj4ELj16ENS_18Kernel_traits_baseILj5120EfS2_S2_S2_fjLj128EEEEELb0ELb1ELb0ELb1EEEvNS_9BwdParamsE,"",@"SHT_CUDA_INFO"
	.sectionflags	@""
	.align	4


	//----- nvinfo : EIATTR_CUDA_API_VERSION
	.align		4
        /*0000*/ 	.byte	0x04, 0x37
        /*0002*/ 	.short	(.L_2367 - .L_2366)
.L_2366:
        /*0004*/ 	.word	0x00000082


	//----- nvinfo : EIATTR_SW2861232_WAR
	.align		4
.L_2367:
        /*0008*/ 	.byte	0x01, 0x35
	.zero		2


	//----- nvinfo : EIATTR_PARAM_CBANK
	.align		4
        /*000c*/ 	.byte	0x04, 0x0a
        /*000e*/ 	.short	(.L_2369 - .L_2368)
	.align		4
.L_2368:
        /*0010*/ 	.word	index@(.nv.constant0._ZN10layer_norm13ln_bwd_kernelINS_13Kernel_traitsIf13__nv_bfloat16S2_S2_fjLj5120ELj1ELj1ELj4ELj16ENS_18Kernel_traits_baseILj5120EfS2_S2_S2_fjLj128EEEEELb0ELb1ELb0ELb1EEEvNS_9BwdParamsE)
        /*0014*/ 	.short	0x0160
        /*0016*/ 	.short	0x0128


	//----- nvinfo : EIATTR_CBANK_PARAM_SIZE
	.align		4
.L_2369:
        /*0018*/ 	.byte	0x03, 0x19
        /*001a*/ 	.short	0x0128


	//----- nvinfo : EIATTR_KPARAM_INFO
	.align		4
        /*001c*/ 	.byte	0x04, 0x17
        /*001e*/ 	.short	(.L_2371 - .L_2370)
.L_2370:
        /*0020*/ 	.word	0x00000000
        /*0024*/ 	.short	0x0000
        /*0026*/ 	.short	0x0000
        /*0028*/ 	.byte	0x00, 0xf0, 0xa1, 0x04


	//----- nvinfo : EIATTR_MAXREG_COUNT
	.align		4
.L_2371:
        /*002c*/ 	.byte	0x03, 0x1b
        /*002e*/ 	.short	0x00ff


	//----- nvinfo : EIATTR_NUM_BARRIERS
	.align		4
        /*0030*/ 	.byte	0x02, 0x4c
        /*0032*/ 	.byte	0x01
	.zero		1


	//----- nvinfo : EIATTR_ANNOTATIONS
	.align		4
        /*0034*/ 	.byte	0x04, 0x55
        /*0036*/ 	.short	(.L_2373 - .L_2372)


	//   ....[0]....
.L_2372:
        /* <DEDUP_REMOVED lines=126> */


	//----- nvinfo : EIATTR_MERCURY_ISA_VERSION
	.align		4
.L_2373:
        /*0808*/ 	.byte	0x03, 0x5f
        /*080a*/ 	.short	0x0000


	//----- nvinfo : EIATTR_COOP_GROUP_MASK_REGIDS
	.align		4
        /*080c*/ 	.byte	0x04, 0x29
        /*080e*/ 	.short	(.L_2375 - .L_2374)


	//   ....[0]....
.L_2374:
        /*0810*/ 	.word	0xffffffff


	//   ....[1]....
        /*0814*/ 	.word	0xffffffff


	//   ....[2]....
        /*0818*/ 	.word	0xffffffff


	//   ....[3]....
        /*081c*/ 	.word	0xffffffff


	//   ....[4]....
        /*0820*/ 	.word	0xffffffff


	//   ....[5]....
        /*0824*/ 	.word	0xffffffff


	//   ....[6]....
        /*0828*/ 	.word	0xffffffff


	//   ....[7]....
        /*082c*/ 	.word	0xffffffff


	//   ....[8]....
        /*0830*/ 	.word	0xffffffff


	//   ....[9]....
        /*0834*/ 	.word	0xffffffff


	//   ....[10]....
        /*0838*/ 	.word	0xffffffff


	//   ....[11]....
        /*083c*/ 	.word	0xffffffff


	//   ....[12]....
        /*0840*/ 	.word	0xffffffff


	//   ....[13]....
        /*0844*/ 	.word	0xffffffff


	//   ....[14]....
        /*0848*/ 	.word	0xffffffff


	//   ....[15]....
        /*084c*/ 	.word	0xffffffff


	//   ....[16]....
        /*0850*/ 	.word	0xffffffff


	//   ....[17]....
        /*0854*/ 	.word	0xffffffff


	//   ....[18]....
        /*0858*/ 	.word	0xffffffff


	//   ....[19]....
        /*085c*/ 	.word	0xffffffff


	//----- nvinfo : EIATTR_COOP_GROUP_INSTR_OFFSETS
	.align		4
.L_2375:
        /*0860*/ 	.byte	0x04, 0x28
        /*0862*/ 	.short	(.L_2377 - .L_2376)


	//   ....[0]....
.L_2376:
        /*0864*/ 	.word	0x00002a80


	//   ....[1]....
        /*0868*/ 	.word	0x00002aa0


	//   ....[2]....
        /*086c*/ 	.word	0x00002ad0


	//   ....[3]....
        /*0870*/ 	.word	0x00002af0


	//   ....[4]....
        /*0874*/ 	.word	0x00002b10


	//   ....[5]....
        /*0878*/ 	.word	0x00002b30


	//   ....[6]....
        /*087c*/ 	.word	0x00002b50


	//   ....[7]....
        /*0880*/ 	.word	0x00002b60


	//   ....[8]....
        /*0884*/ 	.word	0x00002b90


	//   ....[9]....
        /*0888*/ 	.word	0x00002ba0


	//   ....[10]....
        /*088c*/ 	.word	0x00005cc0


	//   ....[11]....
        /*0890*/ 	.word	0x00005d40


	//   ....[12]....
        /*0894*/ 	.word	0x00005dc0


	//   ....[13]....
        /*0898*/ 	.word	0x00005e30


	//   ....[14]....
        /*089c*/ 	.word	0x00005eb0


	//   ....[15]....
        /*08a0*/ 	.word	0x00005f20


	//   ....[16]....
        /*08a4*/ 	.word	0x00005fa0


	//   ....[17]....
        /*08a8*/ 	.word	0x00006010


	//   ....[18]....
        /*08ac*/ 	.word	0x00006090


	//   ....[19]....
        /*08b0*/ 	.word	0x00006100


	//----- nvinfo : EIATTR_EXIT_INSTR_OFFSETS
	.align		4
.L_2377:
        /*08b4*/ 	.byte	0x04, 0x1c
        /*08b6*/ 	.short	(.L_2379 - .L_2378)


	//   ....[0]....
.L_2378:
        /*08b8*/ 	.word	0x00005c60


	//----- nvinfo : EIATTR_MAX_THREADS
	.align		4
.L_2379:
        /*08bc*/ 	.byte	0x04, 0x05
        /*08be*/ 	.short	(.L_2381 - .L_2380)
.L_2380:
        /*08c0*/ 	.word	0x00000080
        /*08c4*/ 	.word	0x00000001
        /*08c8*/ 	.word	0x00000001


	//----- nvinfo : EIATTR_CRS_STACK_SIZE
	.align		4
.L_2381:
        /*08cc*/ 	.byte	0x04, 0x1e
        /*08ce*/ 	.short	(.L_2383 - .L_2382)
.L_2382:
        /*08d0*/ 	.word	0x00000000
.L_2383:


//--------------------- .nv.info._ZN10layer_norm13ln_bwd_kernelINS_13Kernel_traitsIf13__nv_bfloat16S2_S2_fjLj5120ELj1ELj1ELj4ELj16ENS_18Kernel_traits_baseILj5120EfS2_S2_S2_fjLj128EEEEELb0ELb1ELb1ELb0EEEvNS_9BwdParamsE --------------------------
	.section	.nv.info._ZN10layer_norm13ln_bwd_kernelINS_13Kernel_traitsIf13__nv_bfloat16S2_S2_fjLj5120ELj1ELj1ELj4ELj16ENS_18Kernel_traits_baseILj5120EfS2_S2_S2_fjLj128EEEEELb0ELb1ELb1ELb0EEEvNS_9BwdParamsE,"",@"SHT_CUDA_INFO"
	.sectionflags	@""
	.align	4


	//----- nvinfo : EIATTR_CUDA_API_VERSION
	.align		4
        /*0000*/ 	.byte	0x04, 0x37
        /*0002*/ 	.short	(.L_2385 - .L_2384)
.L_2384:
        /*0004*/ 	.word	0x00000082


	//----- nvinfo : EIATTR_SW2861232_WAR
	.align		4
.L_2385:
        /*0008*/ 	.byte	0x01, 0x35
	.zero		2


	//----- nvinfo : EIATTR_PARAM_CBANK
	.align		4
        /*000c*/ 	.byte	0x04, 0x0a
        /*000e*/ 	.short	(.L_2387 - .L_2386)
	.align		4
.L_2386:
        /*0010*/ 	.word	index@(.nv.constant0._ZN10layer_norm13ln_bwd_kernelINS_13Kernel_traitsIf13__nv_bfloat16S2_S2_fjLj5120ELj1ELj1ELj4ELj16ENS_18Kernel_traits_baseILj5120EfS2_S2_S2_fjLj128EEEEELb0ELb1ELb1ELb0EEEvNS_9BwdParamsE)
        /*0014*/ 	.short	0x0160
        /*0016*/ 	.short	0x0128


	//----- nvinfo : EIATTR_CBANK_PARAM_SIZE
	.align		4
.L_2387:
        /*0018*/ 	.byte	0x03, 0x19
        /*001a*/ 	.short	0x0128


	//----- nvinfo : EIATTR_KPARAM_INFO
	.align		4
        /*001c*/ 	.byte	0x04, 0x17
        /*001e*/ 	.short	(.L_2389 - .L_2388)
.L_2388:
        /*0020*/ 	.word	0x00000000
        /*0024*/ 	.short	0x0000
        /*0026*/ 	.short	0x0000
        /*0028*/ 	.byte	0x00, 0xf0, 0xa1, 0x04


	//----- nvinfo : EIATTR_MAXREG_COUNT
	.align		4
.L_2389:
        /*002c*/ 	.byte	0x03, 0x1b
        /*002e*/ 	.short	0x00ff


	//----- nvinfo : EIATTR_NUM_BARRIERS
	.align		4
        /*0030*/ 	.byte	0x02, 0x4c
        /*0032*/ 	.byte	0x01
	.zero		1


	//----- nvinfo : EIATTR_ANNOTATIONS
	.align		4
        /*0034*/ 	.byte	0x04, 0x55
        /*0036*/ 	.short	(.L_2391 - .L_2390)


	//   ....[0]....
.L_2390:
        /* <DEDUP_REMOVED lines=84> */


	//----- nvinfo : EIATTR_MERCURY_ISA_VERSION
	.align		4
.L_2391:
        /*0568*/ 	.byte	0x03, 0x5f
        /*056a*/ 	.short	0x0000


	//----- nvinfo : EIATTR_COOP_GROUP_MASK_REGIDS
	.align		4
        /*056c*/ 	.byte	0x04, 0x29
        /*056e*/ 	.short	(.L_2393 - .L_2392)


	//   ....[0]....
.L_2392:
        /*0570*/ 	.word	0xffffffff


	//   ....[1]....
        /*0574*/ 	.word	0xffffffff


	//   ....[2]....
        /*0578*/ 	.word	0xffffffff


	//   ....[3]....
        /*057c*/ 	.word	0xffffffff


	//   ....[4]....
        /*0580*/ 	.word	0xffffffff


	//   ....[5]....
        /*0584*/ 	.word	0xffffffff


	//   ....[6]....
        /*0588*/ 	.word	0xffffffff


	//   ....[7]....
        /*058c*/ 	.word	0xffffffff


	//   ....[8]....
        /*0590*/ 	.word	0xffffffff


	//   ....[9]....
        /*0594*/ 	.word	0xffffffff


	//   ....[10]....
        /*0598*/ 	.word	0xffffffff


	//   ....[11]....
        /*059c*/ 	.word	0xffffffff


	//   ....[12]....
        /*05a0*/ 	.word	0xffffffff


	//   ....[13]....
        /*05a4*/ 	.word	0xffffffff


	//   ....[14]....
        /*05a8*/ 	.word	0xffffffff


	//   ....[15]....
        /*05ac*/ 	.word	0xffffffff


	//   ....[16]....
        /*05b0*/ 	.word	0xffffffff


	//   ....[17]....
        /*05b4*/ 	.word	0xffffffff


	//   ....[18]....
        /*05b8*/ 	.word	0xffffffff


	//   ....[19]....
        /*05bc*/ 	.word	0xffffffff


	//----- nvinfo : EIATTR_COOP_GROUP_INSTR_OFFSETS
	.align		4
.L_2393:
        /*05c0*/ 	.byte	0x04, 0x28
        /*05c2*/ 	.short	(.L_2395 - .L_2394)


	//   ....[0]....
.L_2394:
        /*05c4*/ 	.word	0x00002f80


	//   ....[1]....
        /*05c8*/ 	.word	0x00002fb0


	//   ....[2]....
        /*05cc*/ 	.word	0x00002fc0


	//   ....[3]....
        /*05d0*/ 	.word	0x00002ff0


	//   ....[4]....
        /*05d4*/ 	.word	0x00003010


	//   ....[5]....
        /*05d8*/ 	.word	0x00003030


	//   ....[6]....
        /*05dc*/ 	.word	0x00003040


	//   ....[7]....
        /*05e0*/ 	.word	0x00003070


	//   ....[8]....
        /*05e4*/ 	.word	0x00003080


	//   ....[9]....
        /*05e8*/ 	.word	0x000030a0


	//   ....[10]....
        /*05ec*/ 	.word	0x00007d10


	//   ....[11]....
        /*05f0*/ 	.word	0x00007d90


	//   ....[12]....
        /*05f4*/ 	.word	0x00007e10


	//   ....[13]....
        /*05f8*/ 	.word	0x00007e80


	//   ....[14]....
        /*05fc*/ 	.word	0x00007f00


	//   ....[15]....
        /*0600*/ 	.word	0x00007f70


	//   ....[16]....
        /*0604*/ 	.word	0x00007ff0


	//   ....[17]....
        /*0608*/ 	.word	0x00008060


	//   ....[18]....
        /*060c*/ 	.word	0x000080e0


	//   ....[19]....
        /*0610*/ 	.word	0x00008150


	//----- nvinfo : EIATTR_EXIT_INSTR_OFFSETS
	.align		4
.L_2395:
        /*0614*/ 	.byte	0x04, 0x1c
        /*0616*/ 	.short	(.L_2397 - .L_2396)


	//   ....[0]....
.L_2396:
        /*0618*/ 	.word	0x00007c00


	//   ....[1]....
        /*061c*/ 	.word	0x00007cb0


	//----- nvinfo : EIATTR_MAX_THREADS
	.align		4
.L_2397:
        /*0620*/ 	.byte	0x04, 0x05
        /*0622*/ 	.short	(.L_2399 - .L_2398)
.L_2398:
        /*0624*/ 	.word	0x00000080
        /*0628*/ 	.word	0x00000001
        /*062c*/ 	.word	0x00000001


	//----- nvinfo : EIATTR_CRS_STACK_SIZE
	.align		4
.L_2399:
        /*0630*/ 	.byte	0x04, 0x1e
        /*0632*/ 	.short	(.L_2401 - .L_2400)
.L_2400:
        /*0634*/ 	.word	0x00000000
.L_2401:


//--------------------- .nv.info._ZN10layer_norm13ln_bwd_kernelINS_13Kernel_traitsIf13__nv_bfloat16S2_S2_fjLj5120ELj1ELj1ELj4ELj16ENS_18Kernel_traits_baseILj5120EfS2_S2_S2_fjLj128EEEEELb0ELb1ELb1ELb1EEEvNS_9BwdParamsE --------------------------
	.section	.nv.info._ZN10layer_norm13ln_bwd_kernelINS_13Kernel_traitsIf13__nv_bfloat16S2_S2_fjLj5120ELj1ELj1ELj4ELj16ENS_18Kernel_traits_baseILj5120EfS2_S2_S2_fjLj128EEEEELb0ELb1ELb1ELb1EEEvNS_9BwdParamsE,"",@"SHT_CUDA_INFO"
	.sectionflags	@""
	.align	4


	//----- nvinfo : EIATTR_CUDA_API_VERSION
	.align		4
        /*0000*/ 	.byte	0x04, 0x37
        /*0002*/ 	.short	(.L_2403 - .L_2402)
.L_2402:
        /*0004*/ 	.word	0x00000082


	//----- nvinfo : EIATTR_SW2861232_WAR
	.align		4
.L_2403:
        /*0008*/ 	.byte	0x01, 0x35
	.zero		2


	//----- nvinfo : EIATTR_PARAM_CBANK
	.align		4
        /*000c*/ 	.byte	0x04, 0x0a
        /*000e*/ 	.short	(.L_2405 - .L_2404)
	.align		4
.L_2404:
        /*0010*/ 	.word	index@(.nv.constant0._ZN10layer_norm13ln_bwd_kernelINS_13Kernel_traitsIf13__nv_bfloat16S2_S2_fjLj5120ELj1ELj1ELj4ELj16ENS_18Kernel_traits_baseILj5120EfS2_S2_S2_fjLj128EEEEELb0ELb1ELb1ELb1EEEvNS_9BwdParamsE)
        /*0014*/ 	.short	0x0160
        /*0016*/ 	.short	0x0128


	//----- nvinfo : EIATTR_CBANK_PARAM_SIZE
	.align		4
.L_2405:
        /*0018*/ 	.byte	0x03, 0x19
        /*001a*/ 	.short	0x0128


	//----- nvinfo : EIATTR_KPARAM_INFO
	.align		4
        /*001c*/ 	.byte	0x04, 0x17
        /*001e*/ 	.short	(.L_2407 - .L_2406)
.L_2406:
        /*0020*/ 	.word	0x00000000
        /*0024*/ 	.short	0x0000
        /*0026*/ 	.short	0x0000
        /*0028*/ 	.byte	0x00, 0xf0, 0xa1, 0x04


	//----- nvinfo : EIATTR_MAXREG_COUNT
	.align		4
.L_2407:
        /*002c*/ 	.byte	0x03, 0x1b
        /*002e*/ 	.short	0x00ff


	//----- nvinfo : EIATTR_NUM_BARRIERS
	.align		4
        /*0030*/ 	.byte	0x02, 0x4c
        /*0032*/ 	.byte	0x01
	.zero		1


	//----- nvinfo : EIATTR_ANNOTATIONS
	.align		4
        /*0034*/ 	.byte	0x04, 0x55
        /*0036*/ 	.short	(.L_2409 - .L_2408)


	//   ....[0]....
.L_2408:
        /* <DEDUP_REMOVED lines=64> */


	//----- nvinfo : EIATTR_MERCURY_ISA_VERSION
	.align		4
.L_2409:
        /*0428*/ 	.byte	0x03, 0x5f
        /*042a*/ 	.short	0x0000


	//----- nvinfo : EIATTR_COOP_GROUP_MASK_REGIDS
	.align		4
        /*042c*/ 	.byte	0x04, 0x29
        /*042e*/ 	.short	(.L_2411 - .L_2410)


	//   ....[0]....
.L_2410:
        /*0430*/ 	.word	0xffffffff


	//   ....[1]....
        /*0434*/ 	.word	0xffffffff


	//   ....[2]....
        /*0438*/ 	.word	0xffffffff


	//   ....[3]....
        /*043c*/ 	.word	0xffffffff


	//   ....[4]....
        /*0440*/ 	.word	0xffffffff


	//   ....[5]....
        /*0444*/ 	.word	0xffffffff


	//   ....[6]....
        /*0448*/ 	.word	0xffffffff


	//   ....[7]....
        /*044c*/ 	.word	0xffffffff


	//   ....[8]....
        /*0450*/ 	.word	0xffffffff


	//   ....[9]....
        /*0454*/ 	.word	0xffffffff


	//   ....[10]....
        /*0458*/ 	.word	0xffffffff


	//   ....[11]....
        /*045c*/ 	.word	0xffffffff


	//   ....[12]....
        /*0460*/ 	.word	0xffffffff


	//   ....[13]....
        /*0464*/ 	.word	0xffffffff


	//   ....[14]....
        /*0468*/ 	.word	0xffffffff


	//   ....[15]....
        /*046c*/ 	.word	0xffffffff


	//   ....[16]....
        /*0470*/ 	.word	0xffffffff


	//   ....[17]....
        /*0474*/ 	.word	0xffffffff


	//   ....[18]....
        /*0478*/ 	.word	0xffffffff


	//   ....[19]....
        /*047c*/ 	.word	0xffffffff


	//----- nvinfo : EIATTR_COOP_GROUP_INSTR_OFFSETS
	.align		4
.L_2411:
        /*0480*/ 	.byte	0x04, 0x28
        /*0482*/ 	.short	(.L_2413 - .L_2412)


	//   ....[0]....
.L_2412:
        /*0484*/ 	.word	0x00002c40


	//   ....[1]....
        /*0488*/ 	.word	0x00002c70


	//   ....[2]....
        /*048c*/ 	.word	0x00002c80


	//   ....[3]....
        /*0490*/ 	.word	0x00002cb0


	//   ....[4]....
        /*0494*/ 	.word	0x00002cd0


	//   ....[5]....
        /*0498*/ 	.word	0x00002cf0


	//   ....[6]....
        /*049c*/ 	.word	0x00002d10


	//   ....[7]....
        /*04a0*/ 	.word	0x00002d30


	//   ....[8]....
        /*04a4*/ 	.word	0x00002d40


	//   ....[9]....
        /*04a8*/ 	.word	0x00002d60


	//   ....[10]....
        /*04ac*/ 	.word	0x000072c0


	//   ....[11]....
        /*04b0*/ 	.word	0x00007320


	//   ....[12]....
        /*04b4*/ 	.word	0x00007380


	//   ....[13]....
        /*04b8*/ 	.word	0x000073d0


	//   ....[14]....
        /*04bc*/ 	.word	0x00007430


	//   ....[15]....
        /*04c0*/ 	.word	0x00007480


	//   ....[16]....
        /*04c4*/ 	.word	0x000074e0


	//   ....[17]....
        /*04c8*/ 	.word	0x00007530


	//   ....[18]....
        /*04cc*/ 	.word	0x00007590


	//   ....[19]....
        /*04d0*/ 	.word	0x000075e0


	//----- nvinfo : EIATTR_EXIT_INSTR_OFFSETS
	.align		4
.L_2413:
        /*04d4*/ 	.byte	0x04, 0x1c
        /*04d6*/ 	.short	(.L_2415 - .L_2414)


	//   ....[0]....
.L_2414:
        /*04d8*/ 	.word	0x00007280


	//----- nvinfo : EIATTR_MAX_THREADS
	.align		4
.L_2415:
        /*04dc*/ 	.byte	0x04, 0x05
        /*04de*/ 	.short	(.L_2417 - .L_2416)
.L_2416:
        /*04e0*/ 	.word	0x00000080
        /*04e4*/ 	.word	0x00000001
        /*04e8*/ 	.word	0x00000001


	//----- nvinfo : EIATTR_CRS_STACK_SIZE
	.align		4
.L_2417:
        /*04ec*/ 	.byte	0x04, 0x1e
        /*04ee*/ 	.short	(.L_2419 - .L_2418)
.L_2418:
        /*04f0*/ 	.word	0x00000000
.L_2419:


//--------------------- .nv.info._ZN10layer_norm13ln_bwd_kernelINS_13Kernel_traitsIf13__nv_bfloat16S2_S2_fjLj5120ELj1ELj1ELj4ELj16ENS_18Kernel_traits_baseILj5120EfS2_S2_S2_fjLj128EEEEELb1ELb0ELb0ELb0EEEvNS_9BwdParamsE --------------------------
	.section	.nv.info._ZN10layer_norm13ln_bwd_kernelINS_13Kernel_traitsIf13__nv_bfloat16S2_S2_fjLj5120ELj1ELj1ELj4ELj16ENS_18Kernel_traits_baseILj5120EfS2_S2_S2_fjLj128EEEEELb1ELb0ELb0ELb0EEEvNS_9BwdParamsE,"",@"SHT_CUDA_INFO"
	.sectionflags	@""
	.align	4


	//----- nvinfo : EIATTR_CUDA_API_VERSION
	.align		4
        /*0000*/ 	.byte	0x04, 0x37
        /*0002*/ 	.short	(.L_2421 - .L_2420)
.L_2420:
        /*0004*/ 	.word	0x00000082


	//----- nvinfo : EIATTR_SW2861232_WAR
	.align		4
.L_2421:
        /*0008*/ 	.byte	0x01, 0x35
	.zero		2


	//----- nvinfo : EIATTR_PARAM_CBANK
	.align		4
        /*000c*/ 	.byte	0x04, 0x0a
        /*000e*/ 	.short	(.L_2423 - .L_2422)
	.align		4
.L_2422:
        /*0010*/ 	.word	index@(.nv.constant0._ZN10layer_norm13ln_bwd_kernelINS_13Kernel_traitsIf13__nv_bfloat16S2_S2_fjLj5120ELj1ELj1ELj4ELj16ENS_18Kernel_traits_baseILj5120EfS2_S2_S2_fjLj128EEEEELb1ELb0ELb0ELb0EEEvNS_9BwdParamsE)
        /*0014*/ 	.short	0x0160
        /*0016*/ 	.short	0x0128


	//----- nvinfo : EIATTR_CBANK_PARAM_SIZE
	.align		4
.L_2423:
        /*0018*/ 	.byte	0x03, 0x19
        /*001a*/ 	.short	0x0128


	//----- nvinfo : EIATTR_KPARAM_INFO
	.align		4
        /*001c*/ 	.byte	0x04, 0x17
        /*001e*/ 	.short	(.L_2425 - .L_2424)
.L_2424:
        /*0020*/ 	.word	0x00000000
        /*0024*/ 	.short	0x0000
        /*0026*/ 	.short	0x0000
        /*0028*/ 	.byte	0x00, 0xf0, 0xa1, 0x04


	//----- nvinfo : EIATTR_MAXREG_COUNT
	.align		4
.L_2425:
        /*002c*/ 	.byte	0x03, 0x1b
        /*002e*/ 	.short	0x00ff


	//----- nvinfo : EIATTR_NUM_BARRIERS
	.align		4
        /*0030*/ 	.byte	0x02, 0x4c
        /*0032*/ 	.byte	0x01
	.zero		1


	//----- nvinfo : EIATTR_MERCURY_ISA_VERSION
	.align		4
        /*0034*/ 	.byte	0x03, 0x5f
        /*0036*/ 	.short	0x0000


	//----- nvinfo : EIATTR_COOP_GROUP_MASK_REGIDS
	.align		4
        /*0038*/ 	.byte	0x04, 0x29
        /*003a*/ 	.short	(.L_2427 - .L_2426)


	//   ....[0]....
.L_2426:
        /*003c*/ 	.word	0xffffffff


	//   ....[1]....
        /*0040*/ 	.word	0xffffffff


	//   ....[2]....
        /*0044*/ 	.word	0xffffffff


	//   ....[3]....
        /*0048*/ 	.word	0xffffffff


	//   ....[4]....
        /*004c*/ 	.word	0xffffffff


	//   ....[5]....
        /*0050*/ 	.word	0xffffffff


	//   ....[6]....
        /*0054*/ 	.word	0xffffffff


	//   ....[7]....
        /*0058*/ 	.word	0xffffffff


	//   ....[8]....
        /*005c*/ 	.word	0xffffffff


	//   ....[9]....
        /*0060*/ 	.word	0xffffffff


	//   ....[10]....
        /*0064*/ 	.word	0xffffffff


	//   ....[11]....
        /*0068*/ 	.word	0xffffffff


	//   ....[12]....
        /*006c*/ 	.word	0xffffffff


	//   ....[13]....
        /*0070*/ 	.word	0xffffffff


	//   ....[14]....
        /*0074*/ 	.word	0xffffffff


	//   ....[15]....
        /*0078*/ 	.word	0xffffffff


	//   ....[16]....
        /*007c*/ 	.word	0xffffffff


	//   ....[17]....
        /*0080*/ 	.word	0xffffffff


	//   ....[18]....
        /*0084*/ 	.word	0xffffffff


	//   ....[19]....
        /*0088*/ 	.word	0xffffffff


	//----- nvinfo : EIATTR_COOP_GROUP_INSTR_OFFSETS
	.align		4
.L_2427:
        /*008c*/ 	.byte	0x04, 0x28
        /*008e*/ 	.short	(.L_2429 - .L_2428)


	//   ....[0]....
.L_2428:
        /*0090*/ 	.word	0x000023c0


	//   ....[1]....
        /*0094*/ 	.word	0x000023e0


	//   ....[2]....
        /*0098*/ 	.word	0x00002400


	//   ....[3]....
        /*009c*/ 	.word	0x00002420


	//   ....[4]....
        /*00a0*/ 	.word	0x00002440


	//   ....[5]....
        /*00a4*/ 	.word	0x00002460


	//   ....[6]....
        /*00a8*/ 	.word	0x00002480


	//   ....[7]....
        /*00ac*/ 	.word	0x000024a0


	//   ....[8]....
        /*00b0*/ 	.word	0x000024c0


	//   ....[9]....
        /*00b4*/ 	.word	0x000024e0


	//   ....[10]....
        /*00b8*/ 	.word	0x00004b90


	//   ....[11]....
        /*00bc*/ 	.word	0x00004c10


	//   ....[12]....
        /*00c0*/ 	.word	0x00004c90


	//   ....[13]....
        /*00c4*/ 	.word	0x00004d00


	//   ....[14]....
        /*00c8*/ 	.word	0x00004d80


	//   ....[15]....
        /*00cc*/ 	.word	0x00004df0


	//   ....[16]....
        /*00d0*/ 	.word	0x00004e70


	//   ....[17]....
        /*00d4*/ 	.word	0x00004ee0


	//   ....[18]....
        /*00d8*/ 	.word	0x00004f60


	//   ....[19]....
        /*00dc*/ 	.word	0x00004fd0


	//----- nvinfo : EIATTR_EXIT_INSTR_OFFSETS
	.align		4
.L_2429:
        /*00e0*/ 	.byte	0x04, 0x1c
        /*00e2*/ 	.short	(.L_2431 - .L_2430)


	//   ....[0]....
.L_2430:
        /*00e4*/ 	.word	0x00004ab0


	//   ....[1]....
        /*00e8*/ 	.word	0x00004b30


	//----- nvinfo : EIATTR_MAX_THREADS
	.align		4
.L_2431:
        /*00ec*/ 	.byte	0x04, 0x05
        /*00ee*/ 	.short	(.L_2433 - .L_2432)
.L_2432:
        /*00f0*/ 	.word	0x00000080
        /*00f4*/ 	.word	0x00000001
        /*00f8*/ 	.word	0x00000001


	//----- nvinfo : EIATTR_CRS_STACK_SIZE
	.align		4
.L_2433:
        /*00fc*/ 	.byte	0x04, 0x1e
        /*00fe*/ 	.short	(.L_2435 - .L_2434)
.L_2434:
        /*0100*/ 	.word	0x00000000
.L_2435:


//--------------------- .nv.info._ZN10layer_norm13ln_bwd_kernelINS_13Kernel_traitsIf13__nv_bfloat16S2_S2_fjLj5120ELj1ELj1ELj4ELj16ENS_18Kernel_traits_baseILj5120EfS2_S2_S2_fjLj128EEEEELb1ELb0ELb0ELb1EEEvNS_9BwdParamsE --------------------------
	.section	.nv.info._ZN10layer_norm13ln_bwd_kernelINS_13Kernel_traitsIf13__nv_bfloat16S2_S2_fjLj5120ELj1ELj1ELj4ELj16ENS_18Kernel_traits_baseILj5120EfS2_S2_S2_fjLj128EEEEELb1ELb0ELb0ELb1EEEvNS_9BwdParamsE,"",@"SHT_CUDA_INFO"
	.sectionflags	@""
	.align	4


	//----- nvinfo : EIATTR_CUDA_API_VERSION
	.align		4
        /*0000*/ 	.byte	0x04, 0x37
        /*0002*/ 	.short	(.L_2437 - .L_2436)
.L_2436:
        /*0004*/ 	.word	0x00000082


	//----- nvinfo : EIATTR_SW2861232_WAR
	.align		4
.L_2437:
        /*0008*/ 	.byte	0x01, 0x35
	.zero		2


	//----- nvinfo : EIATTR_PARAM_CBANK
	.align		4
        /*000c*/ 	.byte	0x04, 0x0a
        /*000e*/ 	.short	(.L_2439 - .L_2438)
	.align		4
.L_2438:
        /*0010*/ 	.word	index@(.nv.constant0._ZN10layer_norm13ln_bwd_kernelINS_13Kernel_traitsIf13__nv_bfloat16S2_S2_fjLj5120ELj1ELj1ELj4ELj16ENS_18Kernel_traits_baseILj5120EfS2_S2_S2_fjLj128EEEEELb1ELb0ELb0ELb1EEEvNS_9BwdParamsE)
        /*0014*/ 	.short	0x0160
        /*0016*/ 	.short	0x0128


	//----- nvinfo : EIATTR_CBANK_PARAM_SIZE
	.align		4
.L_2439:
        /*0018*/ 	.byte	0x03, 0x19
        /*001a*/ 	.short	0x0128


	//----- nvinfo : EIATTR_KPARAM_INFO
	.align		4
        /*001c*/ 	.byte	0x04, 0x17
        /*001e*/ 	.short	(.L_2441 - .L_2440)
.L_2440:
        /*0020*/ 	.word	0x00000000
        /*0024*/ 	.short	0x0000
        /*0026*/ 	.short	0x0000
        /*0028*/ 	.byte	0x00, 0xf0, 0xa1, 0x04


	//----- nvinfo : EIATTR_MAXREG_COUNT
	.align		4
.L_2441:
        /*002c*/ 	.byte	0x03, 0x1b
        /*002e*/ 	.short	0x00ff


	//----- nvinfo : EIATTR_NUM_BARRIERS
	.align		4
        /*0030*/ 	.byte	0x02, 0x4c
        /*0032*/ 	.byte	0x01
	.zero		1


	//----- nvinfo : EIATTR_MERCURY_ISA_VERSION
	.align		4
        /*0034*/ 	.byte	0x03, 0x5f
        /*0036*/ 	.short	0x0000


	//----- nvinfo : EIATTR_COOP_GROUP_MASK_REGIDS
	.align		4
        /*0038*/ 	.byte	0x04, 0x29
        /*003a*/ 	.short	(.L_2443 - .L_2442)


	//   ....[0]....
.L_2442:
        /*003c*/ 	.word	0xffffffff


	//   ....[1]....
        /*0040*/ 	.word	0xffffffff


	//   ....[2]....
        /*0044*/ 	.word	0xffffffff


	//   ....[3]....
        /*0048*/ 	.word	0xffffffff


	//   ....[4]....
        /*004c*/ 	.word	0xffffffff


	//   ....[5]....
        /*0050*/ 	.word	0xffffffff


	//   ....[6]....
        /*0054*/ 	.word	0xffffffff


	//   ....[7]....
        /*0058*/ 	.word	0xffffffff


	//   ....[8]....
        /*005c*/ 	.word	0xffffffff


	//   ....[9]....
        /*0060*/ 	.word	0xffffffff


	//   ....[10]....
        /*0064*/ 	.word	0xffffffff


	//   ....[11]....
        /*0068*/ 	.word	0xffffffff


	//   ....[12]....
        /*006c*/ 	.word	0xffffffff


	//   ....[13]....
        /*0070*/ 	.word	0xffffffff


	//   ....[14]....
        /*0074*/ 	.word	0xffffffff


	//   ....[15]....
        /*0078*/ 	.word	0xffffffff


	//   ....[16]....
        /*007c*/ 	.word	0xffffffff


	//   ....[17]....
        /*0080*/ 	.word	0xffffffff


	//   ....[18]....
        /*0084*/ 	.word	0xffffffff


	//   ....[19]....
        /*0088*/ 	.word	0xffffffff


	//----- nvinfo : EIATTR_COOP_GROUP_INSTR_OFFSETS
	.align		4
.L_2443:
        /*008c*/ 	.byte	0x04, 0x28
        /*008e*/ 	.short	(.L_2445 - .L_2444)


	//   ....[0]....
.L_2444:
        /*0090*/ 	.word	0x00002180


	//   ....[1]....
        /*0094*/ 	.word	0x000021a0


	//   ....[2]....
        /*0098*/ 	.word	0x000021c0


	//   ....[3]....
        /*009c*/ 	.word	0x000021e0


	//   ....[4]....
        /*00a0*/ 	.word	0x00002200


	//   ....[5]....
        /*00a4*/ 	.word	0x00002220


	//   ....[6]....
        /*00a8*/ 	.word	0x00002240


	//   ....[7]....
        /*00ac*/ 	.word	0x00002260


	//   ....[8]....
        /*00b0*/ 	.word	0x00002280


	//   ....[9]....
        /*00b4*/ 	.word	0x000022a0


	//   ....[10]....
        /*00b8*/ 	.word	0x000049a0


	//   ....[11]....
        /*00bc*/ 	.word	0x00004a20


	//   ....[12]....
        /*00c0*/ 	.word	0x00004aa0


	//   ....[13]....
        /*00c4*/ 	.word	0x00004b10


	//   ....[14]....
        /*00c8*/ 	.word	0x00004b90


	//   ....[15]....
        /*00cc*/ 	.word	0x00004c00


	//   ....[16]....
        /*00d0*/ 	.word	0x00004c80


	//   ....[17]....
        /*00d4*/ 	.word	0x00004cf0


	//   ....[18]....
        /*00d8*/ 	.word	0x00004d70


	//   ....[19]....
        /*00dc*/ 	.word	0x00004de0


	//----- nvinfo : EIATTR_EXIT_INSTR_OFFSETS
	.align		4
.L_2445:
        /*00e0*/ 	.byte	0x04, 0x1c
        /*00e2*/ 	.short	(.L_2447 - .L_2446)


	//   ....[0]....
.L_2446:
        /*00e4*/ 	.word	0x00004940


	//----- nvinfo : EIATTR_MAX_THREADS
	.align		4
.L_2447:
        /*00e8*/ 	.byte	0x04, 0x05
        /*00ea*/ 	.short	(.L_2449 - .L_2448)
.L_2448:
        /*00ec*/ 	.word	0x00000080
        /*00f0*/ 	.word	0x00000001
        /*00f4*/ 	.word	0x00000001


	//----- nvinfo : EIATTR_CRS_STACK_SIZE
	.align		4
.L_2449:
        /*00f8*/ 	.byte	0x04, 0x1e
        /*00fa*/ 	.short	(.L_2451 - .L_2450)
.L_2450:
        /*00fc*/ 	.word	0x00000000
.L_2451:


//--------------------- .nv.info._ZN10layer_norm22ln_bwd_finalize_kernelINS_22Kernel_traits_finalizeILj5120Ef13__nv_bfloat16S2_S2_fjLb0ELj1024ELj4ENS_18Kernel_traits_baseILj5120EfS2_S2_S2_fjLj1024EEEEELb0ELb0EEEvNS_9BwdParamsE --------------------------
	.section	.nv.info._ZN10layer_norm22ln_bwd_finalize_kernelINS_22Kernel_traits_finalizeILj5120Ef13__nv_bfloat16S2_S2_fjLb0ELj1024ELj4ENS_18Kernel_traits_baseILj5120EfS2_S2_S2_fjLj1024EEEEELb0ELb0EEEvNS_9BwdParamsE,"",@"SHT_CUDA_INFO"
	.sectionflags	@""
	.align	4


	//----- nvinfo : EIATTR_CUDA_API_VERSION
	.align		4
        /*0000*/ 	.byte	0x04, 0x37
        /*0002*/ 	.short	(.L_2453 - .L_2452)
.L_2452:
        /*0004*/ 	.word	0x00000082


	//----- nvinfo : EIATTR_SW2861232_WAR
	.align		4
.L_2453:
        /*0008*/ 	.byte	0x01, 0x35
	.zero		2


	//----- nvinfo : EIATTR_PARAM_CBANK
	.align		4
        /*000c*/ 	.byte	0x04, 0x0a
        /*000e*/ 	.short	(.L_2455 - .L_2454)
	.align		4
.L_2454:
        /*0010*/ 	.word	index@(.nv.constant0._ZN10layer_norm22ln_bwd_finalize_kernelINS_22Kernel_traits_finalizeILj5120Ef13__nv_bfloat16S2_S2_fjLb0ELj1024ELj4ENS_18Kernel_traits_baseILj5120EfS2_S2_S2_fjLj1024EEEEELb0ELb0EEEvNS_9BwdParamsE)
        /*0014*/ 	.short	0x0160
        /*0016*/ 	.short	0x0128


	//----- nvinfo : EIATTR_CBANK_PARAM_SIZE
	.align		4
.L_2455:
        /*0018*/ 	.byte	0x03, 0x19
        /*001a*/ 	.short	0x0128


	//----- nvinfo : EIATTR_KPARAM_INFO
	.align		4
        /*001c*/ 	.byte	0x04, 0x17
        /*001e*/ 	.short	(.L_2457 - .L_2456)
.L_2456:
        /*0020*/ 	.word	0x00000000
        /*0024*/ 	.short	0x0000
        /*0026*/ 	.short	0x0000
        /*0028*/ 	.byte	0x00, 0xf0, 0xa1, 0x04


	//----- nvinfo : EIATTR_MAXREG_COUNT
	.align		4
.L_2457:
        /*002c*/ 	.byte	0x03, 0x1b
        /*002e*/ 	.short	0x0040


	//----- nvinfo : EIATTR_NUM_BARRIERS
	.align		4
        /*0030*/ 	.byte	0x02, 0x4c
        /*0032*/ 	.byte	0x01
	.zero		1


	//----- nvinfo : EIATTR_MERCURY_ISA_VERSION
	.align		4
        /*0034*/ 	.byte	0x03, 0x5f
        /*0036*/ 	.short	0x0000


	//----- nvinfo : EIATTR_COOP_GROUP_MASK_REGIDS
	.align		4
        /*0038*/ 	.byte	0x04, 0x29
        /*003a*/ 	.short	(.L_2459 - .L_2458)


	//   ....[0]....
.L_2458:
        /*003c*/ 	.word	0xffffffff


	//   ....[1]....
        /*0040*/ 	.word	0xffffffff


	//   ....[2]....
        /*0044*/ 	.word	0xffffffff


	//   ....[3]....
        /*0048*/ 	.word	0xffffffff


	//   ....[4]....
        /*004c*/ 	.word	0xffffffff


	//   ....[5]....
        /*0050*/ 	.word	0xffffffff


	//   ....[6]....
        /*0054*/ 	.word	0xffffffff


	//   ....[7]....
        /*0058*/ 	.word	0xffffffff


	//   ....[8]....
        /*005c*/ 	.word	0xffffffff


	//   ....[9]....
        /*0060*/ 	.word	0xffffffff


	//   ....[10]....
        /*0064*/ 	.word	0xffffffff


	//   ....[11]....
        /*0068*/ 	.word	0xffffffff


	//   ....[12]....
        /*006c*/ 	.word	0xffffffff


	//   ....[13]....
        /*0070*/ 	.word	0xffffffff


	//   ....[14]....
        /*0074*/ 	.word	0xffffffff


	//   ....[15]....
        /*0078*/ 	.word	0xffffffff


	//   ....[16]....
        /*007c*/ 	.word	0xffffffff


	//   ....[17]....
        /*0080*/ 	.word	0xffffffff


	//   ....[18]....
        /*0084*/ 	.word	0xffffffff


	//   ....[19]....
        /*0088*/ 	.word	0xffffffff


	//----- nvinfo : EIATTR_COOP_GROUP_INSTR_OFFSETS
	.align		4
.L_2459:
        /*008c*/ 	.byte	0x04, 0x28
        /*008e*/ 	.short	(.L_2461 - .L_2460)


	//   ....[0]....
.L_2460:
        /*0090*/ 	.word	0x00000820


	//   ....[1]....
        /*0094*/ 	.word	0x00000850


	//   ....[2]....
        /*0098*/ 	.word	0x00000860


	//   ....[3]....
        /*009c*/ 	.word	0x00000890


	//   ....[4]....
        /*00a0*/ 	.word	0x000008a0


	//   ....[5]....
        /*00a4*/ 	.word	0x000008d0


	//   ....[6]....
        /*00a8*/ 	.word	0x000008f0


	//   ....[7]....
        /*00ac*/ 	.word	0x00000900


	//   ....[8]....
        /*00b0*/ 	.word	0x00000930


	//   ....[9]....
        /*00b4*/ 	.word	0x00000940


	//   ....[10]....
        /*00b8*/ 	.word	0x00000b30


	//   ....[11]....
        /*00bc*/ 	.word	0x00000ba0


	//   ....[12]....
        /*00c0*/ 	.word	0x00000c00


	//   ....[13]....
        /*00c4*/ 	.word	0x00000c60


	//   ....[14]....
        /*00c8*/ 	.word	0x00000cd0


	//   ....[15]....
        /*00cc*/ 	.word	0x00000d40


	//   ....[16]....
        /*00d0*/ 	.word	0x00000da0


	//   ....[17]....
        /*00d4*/ 	.word	0x00000e00


	//   ....[18]....
        /*00d8*/ 	.word	0x00000e60


	//   ....[19]....
        /*00dc*/ 	.word	0x00000ec0


	//----- nvinfo : EIATTR_EXIT_INSTR_OFFSETS
	.align		4
.L_2461:
        /*00e0*/ 	.byte	0x04, 0x1c
        /*00e2*/ 	.short	(.L_2463 - .L_2462)


	//   ....[0]....
.L_2462:
        /*00e4*/ 	.word	0x00000070


	//   ....[1]....
        /*00e8*/ 	.word	0x00000ad0


	//----- nvinfo : EIATTR_MAX_THREADS
	.align		4
.L_2463:
        /*00ec*/ 	.byte	0x04, 0x05
        /*00ee*/ 	.short	(.L_2465 - .L_2464)
.L_2464:
        /*00f0*/ 	.word	0x00000400
        /*00f4*/ 	.word	0x00000001
        /*00f8*/ 	.word	0x00000001


	//----- nvinfo : EIATTR_CRS_STACK_SIZE
	.align		4
.L_2465:
        /*00fc*/ 	.byte	0x04, 0x1e
        /*00fe*/ 	.short	(.L_2467 - .L_2466)
.L_2466:
        /*0100*/ 	.word	0x00000000
.L_2467:


//--------------------- .nv.info._ZN10layer_norm13ln_bwd_kernelINS_13Kernel_traitsIf13__nv_bfloat16S2_S2_fjLj5120ELj1ELj1ELj4ELj16ENS_18Kernel_traits_baseILj5120EfS2_S2_S2_fjLj128EEEEELb1ELb0ELb1ELb0EEEvNS_9BwdParamsE --------------------------
	.section	.nv.info._ZN10layer_norm13ln_bwd_kernelINS_13Kernel_traitsIf13__nv_bfloat16S2_S2_fjLj5120ELj1ELj1ELj4ELj16ENS_18Kernel_traits_baseILj5120EfS2_S2_S2_fjLj128EEEEELb1ELb0ELb1ELb0EEEvNS_9BwdParamsE,"",@"SHT_CUDA_INFO"
	.sectionflags	@""
	.align	4


	//----- nvinfo : EIATTR_CUDA_API_VERSION
	.align		4
        /*0000*/ 	.byte	0x04, 0x37
        /*0002*/ 	.short	(.L_2469 - .L_2468)
.L_2468:
        /*0004*/ 	.word	0x00000082


	//----- nvinfo : EIATTR_SW2861232_WAR
	.align		4
.L_2469:
        /*0008*/ 	.byte	0x01, 0x35
	.zero		2


	//----- nvinfo : EIATTR_PARAM_CBANK
	.align		4
        /*000c*/ 	.byte	0x04, 0x0a
        /*000e*/ 	.short	(.L_2471 - .L_2470)
	.align		4
.L_2470:
        /*0010*/ 	.word	index@(.nv.constant0._ZN10layer_norm13ln_bwd_kernelINS_13Kernel_traitsIf13__nv_bfloat16S2_S2_fjLj5120ELj1ELj1ELj4ELj16ENS_18Kernel_traits_baseILj5120EfS2_S2_S2_fjLj128EEEEELb1ELb0ELb1ELb0EEEvNS_9BwdParamsE)
        /*0014*/ 	.short	0x0160
        /*0016*/ 	.short	0x0128


	//----- nvinfo : EIATTR_CBANK_PARAM_SIZE
	.align		4
.L_2471:
        /*0018*/ 	.byte	0x03, 0x19
        /*001a*/ 	.short	0x0128


	//----- nvinfo : EIATTR_KPARAM_INFO
	.align		4
        /*001c*/ 	.byte	0x04, 0x17
        /*001e*/ 	.short	(.L_2473 - .L_2472)
.L_2472:
        /*0020*/ 	.word	0x00000000
        /*0024*/ 	.short	0x0000
        /*0026*/ 	.short	0x0000
        /*0028*/ 	.byte	0x00, 0xf0, 0xa1, 0x04


	//----- nvinfo : EIATTR_MAXREG_COUNT
	.align		4
.L_2473:
        /*002c*/ 	.byte	0x03, 0x1b
        /*002e*/ 	.short	0x00ff


	//----- nvinfo : EIATTR_NUM_BARRIERS
	.align		4
        /*0030*/ 	.byte	0x02, 0x4c
        /*0032*/ 	.byte	0x01
	.zero		1


	//----- nvinfo : EIATTR_ANNOTATIONS
	.align		4
        /*0034*/ 	.byte	0x04, 0x55
        /*0036*/ 	.short	(.L_2475 - .L_2474)


	//   ....[0]....
.L_2474:
        /* <DEDUP_REMOVED lines=10> */


	//----- nvinfo : EIATTR_MERCURY_ISA_VERSION
	.align		4
.L_2475:
        /*00c8*/ 	.byte	0x03, 0x5f
        /*00ca*/ 	.short	0x0000


	//----- nvinfo : EIATTR_COOP_GROUP_MASK_REGIDS
	.align		4
        /*00cc*/ 	.byte	0x04, 0x29
        /*00ce*/ 	.short	(.L_2477 - .L_2476)


	//   ....[0]....
.L_2476:
        /*00d0*/ 	.word	0xffffffff


	//   ....[1]....
        /*00d4*/ 	.word	0xffffffff


	//   ....[2]....
        /*00d8*/ 	.word	0xffffffff


	//   ....[3]....
        /*00dc*/ 	.word	0xffffffff


	//   ....[4]....
        /*00e0*/ 	.word	0xffffffff


	//   ....[5]....
        /*00e4*/ 	.word	0xffffffff


	//   ....[6]....
        /*00e8*/ 	.word	0xffffffff


	//   ....[7]....
        /*00ec*/ 	.word	0xffffffff


	//   ....[8]....
        /*00f0*/ 	.word	0xffffffff


	//   ....[9]....
        /*00f4*/ 	.word	0xffffffff


	//   ....[10]....
        /*00f8*/ 	.word	0xffffffff


	//   ....[11]....
        /*00fc*/ 	.word	0xffffffff


	//   ....[12]....
        /*0100*/ 	.word	0xffffffff


	//   ....[13]....
        /*0104*/ 	.word	0xffffffff


	//   ....[14]....
        /*0108*/ 	.word	0xffffffff


	//   ....[15]....
        /*010c*/ 	.word	0xffffffff


	//   ....[16]....
        /*0110*/ 	.word	0xffffffff


	//   ....[17]....
        /*0114*/ 	.word	0xffffffff


	//   ....[18]....
        /*0118*/ 	.word	0xffffffff


	//   ....[19]....
        /*011c*/ 	.word	0xffffffff


	//----- nvinfo : EIATTR_COOP_GROUP_INSTR_OFFSETS
	.align		4
.L_2477:
        /*0120*/ 	.byte	0x04, 0x28
        /*0122*/ 	.short	(.L_2479 - .L_2478)


	//   ....[0]....
.L_2478:
        /*0124*/ 	.word	0x000029b0


	//   ....[1]....
        /*0128*/ 	.word	0x000029d0


	//   ....[2]....
        /*012c*/ 	.word	0x000029f0


	//   ....[3]....
        /*0130*/ 	.word	0x00002a10


	//   ....[4]....
        /*0134*/ 	.word	0x00002a30


	//   ....[5]....
        /*0138*/ 	.word	0x00002a50


	//   ....[6]....
        /*013c*/ 	.word	0x00002a70


	//   ....[7]....
        /*0140*/ 	.word	0x00002a90


	//   ....[8]....
        /*0144*/ 	.word	0x00002ab0


	//   ....[9]....
        /*0148*/ 	.word	0x00002ad0


	//   ....[10]....
        /*014c*/ 	.word	0x000070e0


	//   ....[11]....
        /*0150*/ 	.word	0x00007160


	//   ....[12]....
        /*0154*/ 	.word	0x000071e0


	//   ....[13]....
        /*0158*/ 	.word	0x00007250


	//   ....[14]....
        /*015c*/ 	.word	0x000072d0


	//   ....[15]....
        /*0160*/ 	.word	0x00007340


	//   ....[16]....
        /*0164*/ 	.word	0x000073c0


	//   ....[17]....
        /*0168*/ 	.word	0x00007430


	//   ....[18]....
        /*016c*/ 	.word	0x000074b0


	//   ....[19]....
        /*0170*/ 	.word	0x00007520


	//----- nvinfo : EIATTR_EXIT_INSTR_OFFSETS
	.align		4
.L_2479:
        /*0174*/ 	.byte	0x04, 0x1c
        /*0176*/ 	.short	(.L_2481 - .L_2480)


	//   ....[0]....
.L_2480:
        /*0178*/ 	.word	0x00007000


	//   ....[1]....
        /*017c*/ 	.word	0x00007080


	//----- nvinfo : EIATTR_MAX_THREADS
	.align		4
.L_2481:
        /*0180*/ 	.byte	0x04, 0x05
        /*0182*/ 	.short	(.L_2483 - .L_2482)
.L_2482:
        /*0184*/ 	.word	0x00000080
        /*0188*/ 	.word	0x00000001
        /*018c*/ 	.word	0x00000001


	//----- nvinfo : EIATTR_CRS_STACK_SIZE
	.align		4
.L_2483:
        /*0190*/ 	.byte	0x04, 0x1e
        /*0192*/ 	.short	(.L_2485 - .L_2484)
.L_2484:
        /*0194*/ 	.word	0x00000000
.L_2485:


//--------------------- .nv.info._ZN10layer_norm22ln_bwd_finalize_kernelINS_22Kernel_traits_finalizeILj5120Ef13__nv_bfloat16S2_S2_fjLb0ELj1024ELj4ENS_18Kernel_traits_baseILj5120EfS2_S2_S2_fjLj1024EEEEELb0ELb1EEEvNS_9BwdParamsE --------------------------
	.section	.nv.info._ZN10layer_norm22ln_bwd_finalize_kernelINS_22Kernel_traits_finalizeILj5120Ef13__nv_bfloat16S2_S2_fjLb0ELj1024ELj4ENS_18Kernel_traits_baseILj5120EfS2_S2_S2_fjLj1024EEEEELb0ELb1EEEvNS_9BwdParamsE,"",@"SHT_CUDA_INFO"
	.sectionflags	@""
	.align	4


	//----- nvinfo : EIATTR_CUDA_API_VERSION
	.align		4
        /*0000*/ 	.byte	0x04, 0x37
        /*0002*/ 	.short	(.L_2487 - .L_2486)
.L_2486:
        /*0004*/ 	.word	0x00000082


	//----- nvinfo : EIATTR_SW2861232_WAR
	.align		4
.L_2487:
        /*0008*/ 	.byte	0x01, 0x35
	.zero		2


	//----- nvinfo : EIATTR_PARAM_CBANK
	.align		4
        /*000c*/ 	.byte	0x04, 0x0a
        /*000e*/ 	.short	(.L_2489 - .L_2488)
	.align		4
.L_2488:
        /*0010*/ 	.word	index@(.nv.constant0._ZN10layer_norm22ln_bwd_finalize_kernelINS_22Kernel_traits_finalizeILj5120Ef13__nv_bfloat16S2_S2_fjLb0ELj1024ELj4ENS_18Kernel_traits_baseILj5120EfS2_S2_S2_fjLj1024EEEEELb0ELb1EEEvNS_9BwdParamsE)
        /*0014*/ 	.short	0x0160
        /*0016*/ 	.short	0x0128


	//----- nvinfo : EIATTR_CBANK_PARAM_SIZE
	.align		4
.L_2489:
        /*0018*/ 	.byte	0x03, 0x19
        /*001a*/ 	.short	0x0128


	//----- nvinfo : EIATTR_KPARAM_INFO
	.align		4
        /*001c*/ 	.byte	0x04, 0x17
        /*001e*/ 	.short	(.L_2491 - .L_2490)
.L_2490:
        /*0020*/ 	.word	0x00000000
        /*0024*/ 	.short	0x0000
        /*0026*/ 	.short	0x0000
        /*0028*/ 	.byte	0x00, 0xf0, 0xa1, 0x04


	//----- nvinfo : EIATTR_MAXREG_COUNT
	.align		4
.L_2491:
        /*002c*/ 	.byte	0x03, 0x1b
        /*002e*/ 	.short	0x0040


	//----- nvinfo : EIATTR_NUM_BARRIERS
	.align		4
        /*0030*/ 	.byte	0x02, 0x4c
        /*0032*/ 	.byte	0x01
	.zero		1


	//----- nvinfo : EIATTR_MERCURY_ISA_VERSION
	.align		4
        /*0034*/ 	.byte	0x03, 0x5f
        /*0036*/ 	.short	0x0000


	//----- nvinfo : EIATTR_COOP_GROUP_MASK_REGIDS
	.align		4
        /*0038*/ 	.byte	0x04, 0x29
        /*003a*/ 	.short	(.L_2493 - .L_2492)


	//   ....[0]....
.L_2492:
        /*003c*/ 	.word	0xffffffff


	//   ....[1]....
        /*0040*/ 	.word	0xffffffff


	//   ....[2]....
        /*0044*/ 	.word	0xffffffff


	//   ....[3]....
        /*0048*/ 	.word	0xffffffff


	//   ....[4]....
        /*004c*/ 	.word	0xffffffff


	//   ....[5]....
        /*0050*/ 	.word	0xffffffff


	//   ....[6]....
        /*0054*/ 	.word	0xffffffff


	//   ....[7]....
        /*0058*/ 	.word	0xffffffff


	//   ....[8]....
        /*005c*/ 	.word	0xffffffff


	//   ....[9]....
        /*0060*/ 	.word	0xffffffff


	//   ....[10]....
        /*0064*/ 	.word	0xffffffff


	//   ....[11]....
        /*0068*/ 	.word	0xffffffff


	//   ....[12]....
        /*006c*/ 	.word	0xffffffff


	//   ....[13]....
        /*0070*/ 	.word	0xffffffff


	//   ....[14]....
        /*0074*/ 	.word	0xffffffff


	//   ....[15]....
        /*0078*/ 	.word	0xffffffff


	//   ....[16]....
        /*007c*/ 	.word	0xffffffff


	//   ....[17]....
        /*0080*/ 	.word	0xffffffff


	//   ....[18]....
        /*0084*/ 	.word	0xffffffff


	//   ....[19]....
        /*0088*/ 	.word	0xffffffff


	//----- nvinfo : EIATTR_COOP_GROUP_INSTR_OFFSETS
	.align		4
.L_2493:
        /*008c*/ 	.byte	0x04, 0x28
        /*008e*/ 	.short	(.L_2495 - .L_2494)


	//   ....[0]....
.L_2494:
        /*0090*/ 	.word	0x000007f0


	//   ....[1]....
        /*0094*/ 	.word	0x00000820


	//   ....[2]....
        /*0098*/ 	.word	0x00000840


	//   ....[3]....
        /*009c*/ 	.word	0x00000850


	//   ....[4]....
        /*00a0*/ 	.word	0x00000880


	//   ....[5]....
        /*00a4*/ 	.word	0x00000890


	//   ....[6]....
        /*00a8*/ 	.word	0x000008c0


	//   ....[7]....
        /*00ac*/ 	.word	0x000008d0


	//   ....[8]....
        /*00b0*/ 	.word	0x00000900


	//   ....[9]....
        /*00b4*/ 	.word	0x00000910


	//   ....[10]....
        /*00b8*/ 	.word	0x00000ab0


	//   ....[11]....
        /*00bc*/ 	.word	0x00000b30


	//   ....[12]....
        /*00c0*/ 	.word	0x00000b90


	//   ....[13]....
        /*00c4*/ 	.word	0x00000bf0


	//   ....[14]....
        /*00c8*/ 	.word	0x00000c60


	//   ....[15]....
        /*00cc*/ 	.word	0x00000cd0


	//   ....[16]....
        /*00d0*/ 	.word	0x00000d30


	//   ....[17]....
        /*00d4*/ 	.word	0x00000d90


	//   ....[18]....
        /*00d8*/ 	.word	0x00000df0


	//   ....[19]....
        /*00dc*/ 	.word	0x00000e50


	//----- nvinfo : EIATTR_EXIT_INSTR_OFFSETS
	.align		4
.L_2495:
        /*00e0*/ 	.byte	0x04, 0x1c
        /*00e2*/ 	.short	(.L_2497 - .L_2496)


	//   ....[0]....
.L_2496:
        /*00e4*/ 	.word	0x00000070


	//   ....[1]....
        /*00e8*/ 	.word	0x00000a50


	//----- nvinfo : EIATTR_MAX_THREADS
	.align		4
.L_2497:
        /*00ec*/ 	.byte	0x04, 0x05
        /*00ee*/ 	.short	(.L_2499 - .L_2498)
.L_2498:
        /*00f0*/ 	.word	0x00000400
        /*00f4*/ 	.word	0x00000001
        /*00f8*/ 	.word	0x00000001


	//----- nvinfo : EIATTR_CRS_STACK_SIZE
	.align		4
.L_2499:
        /*00fc*/ 	.byte	0x04, 0x1e
        /*00fe*/ 	.short	(.L_2501 - .L_2500)
.L_2500:
        /*0100*/ 	.word	0x00000000
.L_2501:


//--------------------- .nv.info._ZN10layer_norm13ln_bwd_kernelINS_13Kernel_traitsIf13__nv_bfloat16S2_S2_fjLj5120ELj1ELj1ELj4ELj16ENS_18Kernel_traits_baseILj5120EfS2_S2_S2_fjLj128EEEEELb1ELb0ELb1ELb1EEEvNS_9BwdParamsE --------------------------
	.section	.nv.info._ZN10layer_norm13ln_bwd_kernelINS_13Kernel_traitsIf13__nv_bfloat16S2_S2_fjLj5120ELj1ELj1ELj4ELj16ENS_18Kernel_traits_baseILj5120EfS2_S2_S2_fjLj128EEEEELb1ELb0ELb1ELb1EEEvNS_9BwdParamsE,"",@"SHT_CUDA_INFO"
	.sectionflags	@""
	.align	4


	//----- nvinfo : EIATTR_CUDA_API_VERSION
	.align		4
        /*0000*/ 	.byte	0x04, 0x37
        /*0002*/ 	.short	(.L_2503 - .L_2502)
.L_2502:
        /*0004*/ 	.word	0x00000082


	//----- nvinfo : EIATTR_SW2861232_WAR
	.align		4
.L_2503:
        /*0008*/ 	.byte	0x01, 0x35
	.zero		2


	//----- nvinfo : EIATTR_PARAM_CBANK
	.align		4
        /*000c*/ 	.byte	0x04, 0x0a
        /*000e*/ 	.short	(.L_2505 - .L_2504)
	.align		4
.L_2504:
        /*0010*/ 	.word	index@(.nv.constant0._ZN10layer_norm13ln_bwd_kernelINS_13Kernel_traitsIf13__nv_bfloat16S2_S2_fjLj5120ELj1ELj1ELj4ELj16ENS_18Kernel_traits_baseILj5120EfS2_S2_S2_fjLj128EEEEELb1ELb0ELb1ELb1EEEvNS_9BwdParamsE)
        /*0014*/ 	.short	0x0160
        /*0016*/ 	.short	0x0128


	//----- nvinfo : EIATTR_CBANK_PARAM_SIZE
	.align		4
.L_2505:
        /*0018*/ 	.byte	0x03, 0x19
        /*001a*/ 	.short	0x0128


	//----- nvinfo : EIATTR_KPARAM_INFO
	.align		4
        /*001c*/ 	.byte	0x04, 0x17
        /*001e*/ 	.short	(.L_2507 - .L_2506)
.L_2506:
        /*0020*/ 	.word	0x00000000
        /*0024*/ 	.short	0x0000
        /*0026*/ 	.short	0x0000
        /*0028*/ 	.byte	0x00, 0xf0, 0xa1, 0x04


	//----- nvinfo : EIATTR_MAXREG_COUNT
	.align		4
.L_2507:
        /*002c*/ 	.byte	0x03, 0x1b
        /*002e*/ 	.short	0x00ff


	//----- nvinfo : EIATTR_NUM_BARRIERS
	.align		4
        /*0030*/ 	.byte	0x02, 0x4c
        /*0032*/ 	.byte	0x01
	.zero		1


	//----- nvinfo : EIATTR_ANNOTATIONS
	.align		4
        /*0034*/ 	.byte	0x04, 0x55
        /*0036*/ 	.short	(.L_2509 - .L_2508)


	//   ....[0]....
.L_2508:
        /*0038*/ 	.word	0x00000001
        /*003c*/ 	.byte	0x80, 0x06, 0x00, 0x00, 0x01, 0x00, 0x00, 0x00, 0x90, 0x06, 0x00, 0x00, 0x01, 0x00, 0x00, 0x00
        /*004c*/ 	.byte	0x00, 0x15, 0x00, 0x00, 0x01, 0x00, 0x00, 0x00, 0x50, 0x15, 0x00, 0x00, 0x01, 0x00, 0x00, 0x00
        /*005c*/ 	.byte	0xb0, 0x15, 0x00, 0x00, 0x01, 0x00, 0x00, 0x00, 0x00, 0x16, 0x00, 0x00, 0x01, 0x00, 0x00, 0x00
        /*006c*/ 	.byte	0x60, 0x26, 0x00, 0x00, 0x01, 0x00, 0x00, 0x00, 0x70, 0x26, 0x00, 0x00, 0x01, 0x00, 0x00, 0x00
        /*007c*/ 	.byte	0x30, 0x4f, 0x00, 0x00, 0x01, 0x00, 0x00, 0x00, 0x30, 0x5b, 0x00, 0x00, 0x01, 0x00, 0x00, 0x00
        /*008c*/ 	.byte	0xf0, 0x6b, 0x00, 0x00, 0x01, 0x00, 0x00, 0x00, 0x00, 0x6c, 0x00, 0x00, 0x01, 0x00, 0x00, 0x00
        /*009c*/ 	.byte	0x50, 0x6c, 0x00, 0x00, 0x01, 0x00, 0x00, 0x00, 0x60, 0x6c, 0x00, 0x00


	//----- nvinfo : EIATTR_MERCURY_ISA_VERSION
	.align		4
.L_2509:
        /*00a8*/ 	.byte	0x03, 0x5f
        /*00aa*/ 	.short	0x0000


	//----- nvinfo : EIATTR_COOP_GROUP_MASK_REGIDS
	.align		4
        /*00ac*/ 	.byte	0x04, 0x29
        /*00ae*/ 	.short	(.L_2511 - .L_2510)


	//   ....[0]....
.L_2510:
        /*00b0*/ 	.word	0xffffffff


	//   ....[1]....
        /*00b4*/ 	.word	0xffffffff


	//   ....[2]....
        /*00b8*/ 	.word	0xffffffff


	//   ....[3]....
        /*00bc*/ 	.word	0xffffffff


	//   ....[4]....
        /*00c0*/ 	.word	0xffffffff


	//   ....[5]....
        /*00c4*/ 	.word	0xffffffff


	//   ....[6]....
        /*00c8*/ 	.word	0xffffffff


	//   ....[7]....
        /*00cc*/ 	.word	0xffffffff


	//   ....[8]....
        /*00d0*/ 	.word	0xffffffff


	//   ....[9]....
        /*00d4*/ 	.word	0xffffffff


	//   ....[10]....
        /*00d8*/ 	.word	0xffffffff


	//   ....[11]....
        /*00dc*/ 	.word	0xffffffff


	//   ....[12]....
        /*00e0*/ 	.word	0xffffffff


	//   ....[13]....
        /*00e4*/ 	.word	0xffffffff


	//   ....[14]....
        /*00e8*/ 	.word	0xffffffff


	//   ....[15]....
        /*00ec*/ 	.word	0xffffffff


	//   ....[16]....
        /*00f0*/ 	.word	0xffffffff


	//   ....[17]....
        /*00f4*/ 	.word	0xffffffff


	//   ....[18]....
        /*00f8*/ 	.word	0xffffffff


	//   ....[19]....
        /*00fc*/ 	.word	0xffffffff


	//----- nvinfo : EIATTR_COOP_GROUP_INSTR_OFFSETS
	.align		4
.L_2511:
        /*0100*/ 	.byte	0x04, 0x28
        /*0102*/ 	.short	(.L_2513 - .L_2512)


	//   ....[0]....
.L_2512:
        /*0104*/ 	.word	0x000026d0


	//   ....[1]....
        /*0108*/ 	.word	0x000026f0


	//   ....[2]....
        /*010c*/ 	.word	0x00002720


	//   ....[3]....
        /*0110*/ 	.word	0x00002740


	//   ....[4]....
        /*0114*/ 	.word	0x00002760


	//   ....[5]....
        /*0118*/ 	.word	0x00002780


	//   ....[6]....
        /*011c*/ 	.word	0x000027a0


	//   ....[7]....
        /*0120*/ 	.word	0x000027c0


	//   ....[8]....
        /*0124*/ 	.word	0x000027d0


	//   ....[9]....
        /*0128*/ 	.word	0x000027f0


	//   ....[10]....
        /*012c*/ 	.word	0x000068a0


	//   ....[11]....
        /*0130*/ 	.word	0x00006900


	//   ....[12]....
        /*0134*/ 	.word	0x00006960


	//   ....[13]....
        /*0138*/ 	.word	0x000069b0


	//   ....[14]....
        /*013c*/ 	.word	0x00006a10


	//   ....[15]....
        /*0140*/ 	.word	0x00006a60


	//   ....[16]....
        /*0144*/ 	.word	0x00006ac0


	//   ....[17]....
        /*0148*/ 	.word	0x00006b10


	//   ....[18]....
        /*014c*/ 	.word	0x00006b70


	//   ....[19]....
        /*0150*/ 	.word	0x00006bc0


	//----- nvinfo : EIATTR_EXIT_INSTR_OFFSETS
	.align		4
.L_2513:
        /*0154*/ 	.byte	0x04, 0x1c
        /*0156*/ 	.short	(.L_2515 - .L_2514)


	//   ....[0]....
.L_2514:
        /*0158*/ 	.word	0x00006860


	//----- nvinfo : EIATTR_MAX_THREADS
	.align		4
.L_2515:
        /*015c*/ 	.byte	0x04, 0x05
        /*015e*/ 	.short	(.L_2517 - .L_2516)
.L_2516:
        /*0160*/ 	.word	0x00000080
        /*0164*/ 	.word	0x00000001
        /*0168*/ 	.word	0x00000001


	//----- nvinfo : EIATTR_CRS_STACK_SIZE
	.align		4
.L_2517:
        /*016c*/ 	.byte	0x04, 0x1e
        /*016e*/ 	.short	(.L_2519 - .L_2518)
.L_2518:
        /*0170*/ 	.word	0x00000000
.L_2519:


//--------------------- .nv.info._ZN10layer_norm13ln_bwd_kernelINS_13Kernel_traitsIf13__nv_bfloat16S2_S2_fjLj5120ELj1ELj1ELj4ELj16ENS_18Kernel_traits_baseILj5120EfS2_S2_S2_fjLj128EEEEELb1ELb1ELb0ELb0EEEvNS_9BwdParamsE --------------------------
	.section	.nv.info._ZN10layer_norm13ln_bwd_kernelINS_13Kernel_traitsIf13__nv_bfloat16S2_S2_fjLj5120ELj1ELj1ELj4ELj16ENS_18Kernel_traits_baseILj5120EfS2_S2_S2_fjLj128EEEEELb1ELb1ELb0ELb0EEEvNS_9BwdParamsE,"",@"SHT_CUDA_INFO"
	.sectionflags	@""
	.align	4


	//----- nvinfo : EIATTR_CUDA_API_VERSION
	.align		4
        /*0000*/ 	.byte	0x04, 0x37
        /*0002*/ 	.short	(.L_2521 - .L_2520)
.L_2520:
        /*0004*/ 	.word	0x00000082


	//----- nvinfo : EIATTR_SW2861232_WAR
	.align		4
.L_2521:
        /*0008*/ 	.byte	0x01, 0x35
	.zero		2


	//----- nvinfo : EIATTR_PARAM_CBANK
	.align		4
        /*000c*/ 	.byte	0x04, 0x0a
        /*000e*/ 	.short	(.L_2523 - .L_2522)
	.align		4
.L_2522:
        /*0010*/ 	.word	index@(.nv.constant0._ZN10layer_norm13ln_bwd_kernelINS_13Kernel_traitsIf13__nv_bfloat16S2_S2_fjLj5120ELj1ELj1ELj4ELj16ENS_18Kernel_traits_baseILj5120EfS2_S2_S2_fjLj128EEEEELb1ELb1ELb0ELb0EEEvNS_9BwdParamsE)
        /*0014*/ 	.short	0x0160
        /*0016*/ 	.short	0x0128


	//----- nvinfo : EIATTR_CBANK_PARAM_SIZE
	.align		4
.L_2523:
        /*0018*/ 	.byte	0x03, 0x19
        /*001a*/ 	.short	0x0128


	//----- nvinfo : EIATTR_KPARAM_INFO
	.align		4
        /*001c*/ 	.byte	0x04, 0x17
        /*001e*/ 	.short	(.L_2525 - .L_2524)
.L_2524:
        /*0020*/ 	.word	0x00000000
        /*0024*/ 	.short	0x0000
        /*0026*/ 	.short	0x0000
        /*0028*/ 	.byte	0x00, 0xf0, 0xa1, 0x04


	//----- nvinfo : EIATTR_MAXREG_COUNT
	.align		4
.L_2525:
        /*002c*/ 	.byte	0x03, 0x1b
        /*002e*/ 	.short	0x00ff


	//----- nvinfo : EIATTR_NUM_BARRIERS
	.align		4
        /*0030*/ 	.byte	0x02, 0x4c
        /*0032*/ 	.byte	0x01
	.zero		1


	//----- nvinfo : EIATTR_ANNOTATIONS
	.align		4
        /*0034*/ 	.byte	0x04, 0x55
        /*0036*/ 	.short	(.L_2527 - .L_2526)


	//   ....[0]....
.L_2526:
        /* <DEDUP_REMOVED lines=85> */


	//----- nvinfo : EIATTR_MERCURY_ISA_VERSION
	.align		4
.L_2527:
        /*0578*/ 	.byte	0x03, 0x5f
        /*057a*/ 	.short	0x0000


	//----- nvinfo : EIATTR_COOP_GROUP_MASK_REGIDS
	.align		4
        /*057c*/ 	.byte	0x04, 0x29
        /*057e*/ 	.short	(.L_2529 - .L_2528)


	//   ....[0]....
.L_2528:
        /*0580*/ 	.word	0xffffffff


	//   ....[1]....
        /*0584*/ 	.word	0xffffffff


	//   ....[2]....
        /*0588*/ 	.word	0xffffffff


	//   ....[3]....
        /*058c*/ 	.word	0xffffffff


	//   ....[4]....
        /*0590*/ 	.word	0xffffffff


	//   ....[5]....
        /*0594*/ 	.word	0xffffffff


	//   ....[6]....
        /*0598*/ 	.word	0xffffffff


	//   ....[7]....
        /*059c*/ 	.word	0xffffffff


	//   ....[8]....
        /*05a0*/ 	.word	0xffffffff


	//   ....[9]....
        /*05a4*/ 	.word	0xffffffff


	//   ....[10]....
        /*05a8*/ 	.word	0xffffffff


	//   ....[11]....
        /*05ac*/ 	.word	0xffffffff


	//   ....[12]....
        /*05b0*/ 	.word	0xffffffff


	//   ....[13]....
        /*05b4*/ 	.word	0xffffffff


	//   ....[14]....
        /*05b8*/ 	.word	0xffffffff


	//   ....[15]....
        /*05bc*/ 	.word	0xffffffff


	//   ....[16]....
        /*05c0*/ 	.word	0xffffffff


	//   ....[17]....
        /*05c4*/ 	.word	0xffffffff


	//   ....[18]....
        /*05c8*/ 	.word	0xffffffff


	//   ....[19]....
        /*05cc*/ 	.word	0xffffffff


	//----- nvinfo : EIATTR_COOP_GROUP_INSTR_OFFSETS
	.align		4
.L_2529:
        /*05d0*/ 	.byte	0x04, 0x28
        /*05d2*/ 	.short	(.L_2531 - .L_2530)


	//   ....[0]....
.L_2530:
        /*05d4*/ 	.word	0x00002dc0


	//   ....[1]....
        /*05d8*/ 	.word	0x00002df0


	//   ....[2]....
        /*05dc*/ 	.word	0x00002e00


	//   ....[3]....
        /*05e0*/ 	.word	0x00002e30


	//   ....[4]....
        /*05e4*/ 	.word	0x00002e50


	//   ....[5]....
        /*05e8*/ 	.word	0x00002e70


	//   ....[6]....
        /*05ec*/ 	.word	0x00002e90


	//   ....[7]....
        /*05f0*/ 	.word	0x00002eb0


	//   ....[8]....
        /*05f4*/ 	.word	0x00002ec0


	//   ....[9]....
        /*05f8*/ 	.word	0x00002ee0


	//   ....[10]....
        /*05fc*/ 	.word	0x000067f0


	//   ....[11]....
        /*0600*/ 	.word	0x00006870


	//   ....[12]....
        /*0604*/ 	.word	0x000068f0


	//   ....[13]....
        /*0608*/ 	.word	0x00006960


	//   ....[14]....
        /*060c*/ 	.word	0x000069e0


	//   ....[15]....
        /*0610*/ 	.word	0x00006a50


	//   ....[16]....
        /*0614*/ 	.word	0x00006ad0


	//   ....[17]....
        /*0618*/ 	.word	0x00006b40


	//   ....[18]....
        /*061c*/ 	.word	0x00006bc0


	//   ....[19]....
        /*0620*/ 	.word	0x00006c30


	//----- nvinfo : EIATTR_EXIT_INSTR_OFFSETS
	.align		4
.L_2531:
        /*0624*/ 	.byte	0x04, 0x1c
        /*0626*/ 	.short	(.L_2533 - .L_2532)


	//   ....[0]....
.L_2532:
        /*0628*/ 	.word	0x000066e0


	//   ....[1]....
        /*062c*/ 	.word	0x00006790


	//----- nvinfo : EIATTR_MAX_THREADS
	.align		4
.L_2533:
        /*0630*/ 	.byte	0x04, 0x05
        /*0632*/ 	.short	(.L_2535 - .L_2534)
.L_2534:
        /*0634*/ 	.word	0x00000080
        /*0638*/ 	.word	0x00000001
        /*063c*/ 	.word	0x00000001


	//----- nvinfo : EIATTR_CRS_STACK_SIZE
	.align		4
.L_2535:
        /*0640*/ 	.byte	0x04, 0x1e
        /*0642*/ 	.short	(.L_2537 - .L_2536)
.L_2536:
        /*0644*/ 	.word	0x00000000
.L_2537:


//--------------------- .nv.info._ZN10layer_norm13ln_bwd_kernelINS_13Kernel_traitsIf13__nv_bfloat16S2_S2_fjLj5120ELj1ELj1ELj4ELj16ENS_18Kernel_traits_baseILj5120EfS2_S2_S2_fjLj128EEEEELb1ELb1ELb0ELb1EEEvNS_9BwdParamsE --------------------------
	.section	.nv.info._ZN10layer_norm13ln_bwd_kernelINS_13Kernel_traitsIf13__nv_bfloat16S2_S2_fjLj5120ELj1ELj1ELj4ELj16ENS_18Kernel_traits_baseILj5120EfS2_S2_S2_fjLj128EEEEELb1ELb1ELb0ELb1EEEvNS_9BwdParamsE,"",@"SHT_CUDA_INFO"
	.sectionflags	@""
	.align	4


	//----- nvinfo : EIATTR_CUDA_API_VERSION
	.align		4
        /*0000*/ 	.byte	0x04, 0x37
        /*0002*/ 	.short	(.L_2539 - .L_2538)
.L_2538:
        /*0004*/ 	.word	0x00000082


	//----- nvinfo : EIATTR_SW2861232_WAR
	.align		4
.L_2539:
        /*0008*/ 	.byte	0x01, 0x35
	.zero		2


	//----- nvinfo : EIATTR_PARAM_CBANK
	.align		4
        /*000c*/ 	.byte	0x04, 0x0a
        /*000e*/ 	.short	(.L_2541 - .L_2540)
	.align		4
.L_2540:
        /*0010*/ 	.word	index@(.nv.constant0._ZN10layer_norm13ln_bwd_kernelINS_13Kernel_traitsIf13__nv_bfloat16S2_S2_fjLj5120ELj1ELj1ELj4ELj16ENS_18Kernel_traits_baseILj5120EfS2_S2_S2_fjLj128EEEEELb1ELb1ELb0ELb1EEEvNS_9BwdParamsE)
        /*0014*/ 	.short	0x0160
        /*0016*/ 	.short	0x0128


	//----- nvinfo : EIATTR_CBANK_PARAM_SIZE
	.align		4
.L_2541:
        /*0018*/ 	.byte	0x03, 0x19
        /*001a*/ 	.short	0x0128


	//----- nvinfo : EIATTR_KPARAM_INFO
	.align		4
        /*001c*/ 	.byte	0x04, 0x17
        /*001e*/ 	.short	(.L_2543 - .L_2542)
.L_2542:
        /*0020*/ 	.word	0x00000000
        /*0024*/ 	.short	0x0000
        /*0026*/ 	.short	0x0000
        /*0028*/ 	.byte	0x00, 0xf0, 0xa1, 0x04


	//----- nvinfo : EIATTR_MAXREG_COUNT
	.align		4
.L_2543:
        /*002c*/ 	.byte	0x03, 0x1b
        /*002e*/ 	.short	0x00ff


	//----- nvinfo : EIATTR_NUM_BARRIERS
	.align		4
        /*0030*/ 	.byte	0x02, 0x4c
        /*0032*/ 	.byte	0x01
	.zero		1


	//----- nvinfo : EIATTR_ANNOTATIONS
	.align		4
        /*0034*/ 	.byte	0x04, 0x55
        /*0036*/ 	.short	(.L_2545 - .L_2544)


	//   ....[0]....
.L_2544:
        /* <DEDUP_REMOVED lines=141> */


	//----- nvinfo : EIATTR_MERCURY_ISA_VERSION
	.align		4
.L_2545:
        /*08f8*/ 	.byte	0x03, 0x5f
        /*08fa*/ 	.short	0x0000


	//----- nvinfo : EIATTR_COOP_GROUP_MASK_REGIDS
	.align		4
        /*08fc*/ 	.byte	0x04, 0x29
        /*08fe*/ 	.short	(.L_2547 - .L_2546)


	//   ....[0]....
.L_2546:
        /*0900*/ 	.word	0xffffffff


	//   ....[1]....
        /*0904*/ 	.word	0xffffffff


	//   ....[2]....
        /*0908*/ 	.word	0xffffffff


	//   ....[3]....
        /*090c*/ 	.word	0xffffffff


	//   ....[4]....
        /*0910*/ 	.word	0xffffffff


	//   ....[5]....
        /*0914*/ 	.word	0xffffffff


	//   ....[6]....
        /*0918*/ 	.word	0xffffffff


	//   ....[7]....
        /*091c*/ 	.word	0xffffffff


	//   ....[8]....
        /*0920*/ 	.word	0xffffffff


	//   ....[9]....
        /*0924*/ 	.word	0xffffffff


	//   ....[10]....
        /*0928*/ 	.word	0xffffffff


	//   ....[11]....
        /*092c*/ 	.word	0xffffffff


	//   ....[12]....
        /*0930*/ 	.word	0xffffffff


	//   ....[13]....
        /*0934*/ 	.word	0xffffffff


	//   ....[14]....
        /*0938*/ 	.word	0xffffffff


	//   ....[15]....
        /*093c*/ 	.word	0xffffffff


	//   ....[16]....
        /*0940*/ 	.word	0xffffffff


	//   ....[17]....
        /*0944*/ 	.word	0xffffffff


	//   ....[18]....
        /*0948*/ 	.word	0xffffffff


	//   ....[19]....
        /*094c*/ 	.word	0xffffffff


	//----- nvinfo : EIATTR_COOP_GROUP_INSTR_OFFSETS
	.align		4
.L_2547:
        /*0950*/ 	.byte	0x04, 0x28
        /*0952*/ 	.short	(.L_2549 - .L_2548)


	//   ....[0]....
.L_2548:
        /*0954*/ 	.word	0x00002c80


	//   ....[1]....
        /*0958*/ 	.word	0x00002ca0


	//   ....[2]....
        /*095c*/ 	.word	0x00002cd0


	//   ....[3]....
        /*0960*/ 	.word	0x00002cf0


	//   ....[4]....
        /*0964*/ 	.word	0x00002d10


	//   ....[5]....
        /*0968*/ 	.word	0x00002d30


	//   ....[6]....
        /*096c*/ 	.word	0x00002d50


	//   ....[7]....
        /*0970*/ 	.word	0x00002d60


	//   ....[8]....
        /*0974*/ 	.word	0x00002d90


	//   ....[9]....
        /*0978*/ 	.word	0x00002da0


	//   ....[10]....
        /*097c*/ 	.word	0x00006a90


	//   ....[11]....
        /*0980*/ 	.word	0x00006b10


	//   ....[12]....
        /*0984*/ 	.word	0x00006b90


	//   ....[13]....
        /*0988*/ 	.word	0x00006c00


	//   ....[14]....
        /*098c*/ 	.word	0x00006c80


	//   ....[15]....
        /*0990*/ 	.word	0x00006cf0


	//   ....[16]....
        /*0994*/ 	.word	0x00006d70


	//   ....[17]....
        /*0998*/ 	.word	0x00006de0


	//   ....[18]....
        /*099c*/ 	.word	0x00006e60


	//   ....[19]....
        /*09a0*/ 	.word	0x00006ed0


	//----- nvinfo : EIATTR_EXIT_INSTR_OFFSETS
	.align		4
.L_2549:
        /*09a4*/ 	.byte	0x04, 0x1c
        /*09a6*/ 	.short	(.L_2551 - .L_2550)


	//   ....[0]....
.L_2550:
        /*09a8*/ 	.word	0x00006a30


	//----- nvinfo : EIATTR_MAX_THREADS
	.align		4
.L_2551:
        /*09ac*/ 	.byte	0x04, 0x05
        /*09ae*/ 	.short	(.L_2553 - .L_2552)
.L_2552:
        /*09b0*/ 	.word	0x00000080
        /*09b4*/ 	.word	0x00000001
        /*09b8*/ 	.word	0x00000001


	//----- nvinfo : EIATTR_CRS_STACK_SIZE
	.align		4
.L_2553:
        /*09bc*/ 	.byte	0x04, 0x1e
        /*09be*/ 	.short	(.L_2555 - .L_2554)
.L_2554:
        /*09c0*/ 	.word	0x00000000
.L_2555:


//--------------------- .nv.info._ZN10layer_norm22ln_bwd_finalize_kernelINS_22Kernel_traits_finalizeILj5120Ef13__nv_bfloat16S2_S2_fjLb1ELj1024ELj4ENS_18Kernel_traits_baseILj5120EfS2_S2_S2_fjLj1024EEEEELb1ELb0EEEvNS_9BwdParamsE --------------------------
	.section	.nv.info._ZN10layer_norm22ln_bwd_finalize_kernelINS_22Kernel_traits_finalizeILj5120Ef13__nv_bfloat16S2_S2_fjLb1ELj1024ELj4ENS_18Kernel_traits_baseILj5120EfS2_S2_S2_fjLj1024EEEEELb1ELb0EEEvNS_9BwdParamsE,"",@"SHT_CUDA_INFO"
	.sectionflags	@""
	.align	4


	//----- nvinfo : EIATTR_CUDA_API_VERSION
	.align		4
        /*0000*/ 	.byte	0x04, 0x37
        /*0002*/ 	.short	(.L_2557 - .L_2556)
.L_2556:
        /*0004*/ 	.word	0x00000082


	//----- nvinfo : EIATTR_SW2861232_WAR
	.align		4
.L_2557:
        /*0008*/ 	.byte	0x01, 0x35
	.zero		2


	//----- nvinfo : EIATTR_PARAM_CBANK
	.align		4
        /*000c*/ 	.byte	0x04, 0x0a
        /*000e*/ 	.short	(.L_2559 - .L_2558)
	.align		4
.L_2558:
        /*0010*/ 	.word	index@(.nv.constant0._ZN10layer_norm22ln_bwd_finalize_kernelINS_22Kernel_traits_finalizeILj5120Ef13__nv_bfloat16S2_S2_fjLb1ELj1024ELj4ENS_18Kernel_traits_baseILj5120EfS2_S2_S2_fjLj1024EEEEELb1ELb0EEEvNS_9BwdParamsE)
        /*0014*/ 	.short	0x0160
        /*0016*/ 	.short	0x0128


	//----- nvinfo : EIATTR_CBANK_PARAM_SIZE
	.align		4
.L_2559:
        /*0018*/ 	.byte	0x03, 0x19
        /*001a*/ 	.short	0x0128


	//----- nvinfo : EIATTR_KPARAM_INFO
	.align		4
        /*001c*/ 	.byte	0x04, 0x17
        /*001e*/ 	.short	(.L_2561 - .L_2560)
.L_2560:
        /*0020*/ 	.word	0x00000000
        /*0024*/ 	.short	0x0000
        /*0026*/ 	.short	0x0000
        /*0028*/ 	.byte	0x00, 0xf0, 0xa1, 0x04


	//----- nvinfo : EIATTR_MAXREG_COUNT
	.align		4
.L_2561:
        /*002c*/ 	.byte	0x03, 0x1b
        /*002e*/ 	.short	0x0040


	//----- nvinfo : EIATTR_NUM_BARRIERS
	.align		4
        /*0030*/ 	.byte	0x02, 0x4c
        /*0032*/ 	.byte	0x01
	.zero		1


	//----- nvinfo : EIATTR_MERCURY_ISA_VERSION
	.align		4
        /*0034*/ 	.byte	0x03, 0x5f
        /*0036*/ 	.short	0x0000


	//----- nvinfo : EIATTR_COOP_GROUP_MASK_REGIDS
	.align		4
        /*0038*/ 	.byte	0x04, 0x29
        /*003a*/ 	.short	(.L_2563 - .L_2562)


	//   ....[0]....
.L_2562:
        /*003c*/ 	.word	0xffffffff


	//   ....[1]....
        /*0040*/ 	.word	0xffffffff


	//   ....[2]....
        /*0044*/ 	.word	0xffffffff


	//   ....[3]....
        /*0048*/ 	.word	0xffffffff


	//   ....[4]....
        /*004c*/ 	.word	0xffffffff


	//   ....[5]....
        /*0050*/ 	.word	0xffffffff


	//   ....[6]....
        /*0054*/ 	.word	0xffffffff


	//   ....[7]....
        /*0058*/ 	.word	0xffffffff


	//   ....[8]....
        /*005c*/ 	.word	0xffffffff


	//   ....[9]....
        /*0060*/ 	.word	0xffffffff


	//   ....[10]....
        /*0064*/ 	.word	0xffffffff


	//   ....[11]....
        /*0068*/ 	.word	0xffffffff


	//   ....[12]....
        /*006c*/ 	.word	0xffffffff


	//   ....[13]....
        /*0070*/ 	.word	0xffffffff


	//   ....[14]....
        /*0074*/ 	.word	0xffffffff


	//   ....[15]....
        /*0078*/ 	.word	0xffffffff


	//   ....[16]....
        /*007c*/ 	.word	0xffffffff


	//   ....[17]....
        /*0080*/ 	.word	0xffffffff


	//   ....[18]....
        /*0084*/ 	.word	0xffffffff


	//   ....[19]....
        /*0088*/ 	.word	0xffffffff


	//   ....[20]....
        /*008c*/ 	.word	0xffffffff


	//   ....[21]....
        /*0090*/ 	.word	0xffffffff


	//   ....[22]....
        /*0094*/ 	.word	0xffffffff


	//   ....[23]....
        /*0098*/ 	.word	0xffffffff


	//   ....[24]....
        /*009c*/ 	.word	0xffffffff


	//   ....[25]....
        /*00a0*/ 	.word	0xffffffff


	//   ....[26]....
        /*00a4*/ 	.word	0xffffffff


	//   ....[27]....
        /*00a8*/ 	.word	0xffffffff


	//   ....[28]....
        /*00ac*/ 	.word	0xffffffff


	//   ....[29]....
        /*00b0*/ 	.word	0xffffffff


	//----- nvinfo : EIATTR_COOP_GROUP_INSTR_OFFSETS
	.align		4
.L_2563:
        /*00b4*/ 	.byte	0x04, 0x28
        /*00b6*/ 	.short	(.L_2565 - .L_2564)


	//   ....[0]....
.L_2564:
        /*00b8*/ 	.word	0x000009d0


	//   ....[1]....
        /*00bc*/ 	.word	0x00000a00


	//   ....[2]....
        /*00c0*/ 	.word	0x00000a10


	//   ....[3]....
        /*00c4*/ 	.word	0x00000a30


	//   ....[4]....
        /*00c8*/ 	.word	0x00000a50


	//   ....[5]....
        /*00cc*/ 	.word	0x00000a60


	//   ....[6]....
        /*00d0*/ 	.word	0x00000a90


	//   ....[7]....
        /*00d4*/ 	.word	0x00000ab0


	//   ....[8]....
        /*00d8*/ 	.word	0x00000ac0


	//   ....[9]....
        /*00dc*/ 	.word	0x00000af0


	//   ....[10]....
        /*00e0*/ 	.word	0x00000b10


	//   ....[11]....
        /*00e4*/ 	.word	0x00000b20


	//   ....[12]....
        /*00e8*/ 	.word	0x00000b50


	//   ....[13]....
        /*00ec*/ 	.word	0x00000b70


	//   ....[14]....
        /*00f0*/ 	.word	0x00000b80


	//   ....[15]....
        /*00f4*/ 	.word	0x00000df0


	//   ....[16]....
        /*00f8*/ 	.word	0x00000e50


	//   ....[17]....
        /*00fc*/ 	.word	0x00000eb0


	//   ....[18]....
        /*0100*/ 	.word	0x00000f10


	//   ....[19]....
        /*0104*/ 	.word	0x00000f80


	//   ....[20]....
        /*0108*/ 	.word	0x00000ff0


	//   ....[21]....
        /*010c*/ 	.word	0x00001050


	//   ....[22]....
        /*0110*/ 	.word	0x000010b0


	//   ....[23]....
        /*0114*/ 	.word	0x00001110


	//   ....[24]....
        /*0118*/ 	.word	0x00001180


	//   ....[25]....
        /*011c*/ 	.word	0x000011f0


	//   ....[26]....
        /*0120*/ 	.word	0x00001250


	//   ....[27]....
        /*0124*/ 	.word	0x000012b0


	//   ....[28]....
        /*0128*/ 	.word	0x00001310


	//   ....[29]....
        /*012c*/ 	.word	0x00001370


	//----- nvinfo : EIATTR_EXIT_INSTR_OFFSETS
	.align		4
.L_2565:
        /*0130*/ 	.byte	0x04, 0x1c
        /*0132*/ 	.short	(.L_2567 - .L_2566)


	//   ....[0]....
.L_2566:
        /*0134*/ 	.word	0x00000070


	//   ....[1]....
        /*0138*/ 	.word	0x00000d90


	//----- nvinfo : EIATTR_MAX_THREADS
	.align		4
.L_2567:
        /*013c*/ 	.byte	0x04, 0x05
        /*013e*/ 	.short	(.L_2569 - .L_2568)
.L_2568:
        /*0140*/ 	.word	0x00000400
        /*0144*/ 	.word	0x00000001
        /*0148*/ 	.word	0x00000001


	//----- nvinfo : EIATTR_CRS_STACK_SIZE
	.align		4
.L_2569:
        /*014c*/ 	.byte	0x04, 0x1e
        /*014e*/ 	.short	(.L_2571 - .L_2570)
.L_2570:
        /*0150*/ 	.word	0x00000000
.L_2571:


//--------------------- .nv.info._ZN10layer_norm13ln_bwd_kernelINS_13Kernel_traitsIf13__nv_bfloat16S2_S2_fjLj5120ELj1ELj1ELj4ELj16ENS_18Kernel_traits_baseILj5120EfS2_S2_S2_fjLj128EEEEELb1ELb1ELb1ELb0EEEvNS_9BwdParamsE --------------------------
	.section	.nv.info._ZN10layer_norm13ln_bwd_kernelINS_13Kernel_traitsIf13__nv_bfloat16S2_S2_fjLj5120ELj1ELj1ELj4ELj16ENS_18Kernel_traits_baseILj5120EfS2_S2_S2_fjLj128EEEEELb1ELb1ELb1ELb0EEEvNS_9BwdParamsE,"",@"SHT_CUDA_INFO"
	.sectionflags	@""
	.align	4


	//----- nvinfo : EIATTR_CUDA_API_VERSION
	.align		4
        /*0000*/ 	.byte	0x04, 0x37
        /*0002*/ 	.short	(.L_2573 - .L_2572)
.L_2572:
        /*0004*/ 	.word	0x00000082


	//----- nvinfo : EIATTR_SW2861232_WAR
	.align		4
.L_2573:
        /*0008*/ 	.byte	0x01, 0x35
	.zero		2


	//----- nvinfo : EIATTR_PARAM_CBANK
	.align		4
        /*000c*/ 	.byte	0x04, 0x0a
        /*000e*/ 	.short	(.L_2575 - .L_2574)
	.align		4
.L_2574:
        /*0010*/ 	.word	index@(.nv.constant0._ZN10layer_norm13ln_bwd_kernelINS_13Kernel_traitsIf13__nv_bfloat16S2_S2_fjLj5120ELj1ELj1ELj4ELj16ENS_18Kernel_traits_baseILj5120EfS2_S2_S2_fjLj128EEEEELb1ELb1ELb1ELb0EEEvNS_9BwdParamsE)
        /*0014*/ 	.short	0x0160
        /*0016*/ 	.short	0x0128


	//----- nvinfo : EIATTR_CBANK_PARAM_SIZE
	.align		4
.L_2575:
        /*0018*/ 	.byte	0x03, 0x19
        /*001a*/ 	.short	0x0128


	//----- nvinfo : EIATTR_KPARAM_INFO
	.align		4
        /*001c*/ 	.byte	0x04, 0x17
        /*001e*/ 	.short	(.L_2577 - .L_2576)
.L_2576:
        /*0020*/ 	.word	0x00000000
        /*0024*/ 	.short	0x0000
        /*0026*/ 	.short	0x0000
        /*0028*/ 	.byte	0x00, 0xf0, 0xa1, 0x04


	//----- nvinfo : EIATTR_MAXREG_COUNT
	.align		4
.L_2577:
        /*002c*/ 	.byte	0x03, 0x1b
        /*002e*/ 	.short	0x00ff


	//----- nvinfo : EIATTR_NUM_BARRIERS
	.align		4
        /*0030*/ 	.byte	0x02, 0x4c
        /*0032*/ 	.byte	0x01
	.zero		1


	//----- nvinfo : EIATTR_ANNOTATIONS
	.align		4
        /*0034*/ 	.byte	0x04, 0x55
        /*0036*/ 	.short	(.L_2579 - .L_2578)


	//   ....[0]....
.L_2578:
        /* <DEDUP_REMOVED lines=98> */


	//----- nvinfo : EIATTR_MERCURY_ISA_VERSION
	.align		4
.L_2579:
        /*0648*/ 	.byte	0x03, 0x5f
        /*064a*/ 	.short	0x0000


	//----- nvinfo : EIATTR_COOP_GROUP_MASK_REGIDS
	.align		4
        /*064c*/ 	.byte	0x04, 0x29
        /*064e*/ 	.short	(.L_2581 - .L_2580)


	//   ....[0]....
.L_2580:
        /*0650*/ 	.word	0xffffffff


	//   ....[1]....
        /*0654*/ 	.word	0xffffffff


	//   ....[2]....
        /*0658*/ 	.word	0xffffffff


	//   ....[3]....
        /*065c*/ 	.word	0xffffffff


	//   ....[4]....
        /*0660*/ 	.word	0xffffffff


	//   ....[5]....
        /*0664*/ 	.word	0xffffffff


	//   ....[6]....
        /*0668*/ 	.word	0xffffffff


	//   ....[7]....
        /*066c*/ 	.word	0xffffffff


	//   ....[8]....
        /*0670*/ 	.word	0xffffffff


	//   ....[9]....
        /*0674*/ 	.word	0xffffffff


	//   ....[10]....
        /*0678*/ 	.word	0xffffffff


	//   ....[11]....
        /*067c*/ 	.word	0xffffffff


	//   ....[12]....
        /*0680*/ 	.word	0xffffffff


	//   ....[13]....
        /*0684*/ 	.word	0xffffffff


	//   ....[14]....
        /*0688*/ 	.word	0xffffffff


	//   ....[15]....
        /*068c*/ 	.word	0xffffffff


	//   ....[16]....
        /*0690*/ 	.word	0xffffffff


	//   ....[17]....
        /*0694*/ 	.word	0xffffffff


	//   ....[18]....
        /*0698*/ 	.word	0xffffffff


	//   ....[19]....
        /*069c*/ 	.word	0xffffffff


	//----- nvinfo : EIATTR_COOP_GROUP_INSTR_OFFSETS
	.align		4
.L_2581:
        /*06a0*/ 	.byte	0x04, 0x28
        /*06a2*/ 	.short	(.L_2583 - .L_2582)


	//   ....[0]....
.L_2582:
        /*06a4*/ 	.word	0x00003430


	//   ....[1]....
        /*06a8*/ 	.word	0x00003460


	//   ....[2]....
        /*06ac*/ 	.word	0x00003470


	//   ....[3]....
        /*06b0*/ 	.word	0x000034a0


	//   ....[4]....
        /*06b4*/ 	.word	0x000034c0


	//   ....[5]....
        /*06b8*/ 	.word	0x000034e0


	//   ....[6]....
        /*06bc*/ 	.word	0x000034f0


	//   ....[7]....
        /*06c0*/ 	.word	0x00003520


	//   ....[8]....
        /*06c4*/ 	.word	0x00003530


	//   ....[9]....
        /*06c8*/ 	.word	0x00003550


	//   ....[10]....
        /*06cc*/ 	.word	0x000095f0


	//   ....[11]....
        /*06d0*/ 	.word	0x00009670


	//   ....[12]....
        /*06d4*/ 	.word	0x000096f0


	//   ....[13]....
        /*06d8*/ 	.word	0x00009760


	//   ....[14]....
        /*06dc*/ 	.word	0x000097e0


	//   ....[15]....
        /*06e0*/ 	.word	0x00009850


	//   ....[16]....
        /*06e4*/ 	.word	0x000098d0


	//   ....[17]....
        /*06e8*/ 	.word	0x00009940


	//   ....[18]....
        /*06ec*/ 	.word	0x000099c0


	//   ....[19]....
        /*06f0*/ 	.word	0x00009a30


	//----- nvinfo : EIATTR_EXIT_INSTR_OFFSETS
	.align		4
.L_2583:
        /*06f4*/ 	.byte	0x04, 0x1c
        /*06f6*/ 	.short	(.L_2585 - .L_2584)


	//   ....[0]....
.L_2584:
        /*06f8*/ 	.word	0x000094e0


	//   ....[1]....
        /*06fc*/ 	.word	0x00009590


	//----- nvinfo : EIATTR_MAX_THREADS
	.align		4
.L_2585:
        /*0700*/ 	.byte	0x04, 0x05
        /*0702*/ 	.short	(.L_2587 - .L_2586)
.L_2586:
        /*0704*/ 	.word	0x00000080
        /*0708*/ 	.word	0x00000001
        /*070c*/ 	.word	0x00000001


	//----- nvinfo : EIATTR_CRS_STACK_SIZE
	.align		4
.L_2587:
        /*0710*/ 	.byte	0x04, 0x1e
        /*0712*/ 	.short	(.L_2589 - .L_2588)
.L_2588:
        /*0714*/ 	.word	0x00000000
.L_2589:


//--------------------- .nv.info._ZN10layer_norm22ln_bwd_finalize_kernelINS_22Kernel_traits_finalizeILj5120Ef13__nv_bfloat16S2_S2_fjLb1ELj1024ELj4ENS_18Kernel_traits_baseILj5120EfS2_S2_S2_fjLj1024EEEEELb1ELb1EEEvNS_9BwdParamsE --------------------------
	.section	.nv.info._ZN10layer_norm22ln_bwd_finalize_kernelINS_22Kernel_traits_finalizeILj5120Ef13__nv_bfloat16S2_S2_fjLb1ELj1024ELj4ENS_18Kernel_traits_baseILj5120EfS2_S2_S2_fjLj1024EEEEELb1ELb1EEEvNS_9BwdParamsE,"",@"SHT_CUDA_INFO"
	.sectionflags	@""
	.align	4


	//----- nvinfo : EIATTR_CUDA_API_VERSION
	.align		4
        /*0000*/ 	.byte	0x04, 0x37
        /*0002*/ 	.short	(.L_2591 - .L_2590)
.L_2590:
        /*0004*/ 	.word	0x00000082


	//----- nvinfo : EIATTR_SW2861232_WAR
	.align		4
.L_2591:
        /*0008*/ 	.byte	0x01, 0x35
	.zero		2


	//----- nvinfo : EIATTR_PARAM_CBANK
	.align		4
        /*000c*/ 	.byte	0x04, 0x0a
        /*000e*/ 	.short	(.L_2593 - .L_2592)
	.align		4
.L_2592:
        /*0010*/ 	.word	index@(.nv.constant0._ZN10layer_norm22ln_bwd_finalize_kernelINS_22Kernel_traits_finalizeILj5120Ef13__nv_bfloat16S2_S2_fjLb1ELj1024ELj4ENS_18Kernel_traits_baseILj5120EfS2_S2_S2_fjLj1024EEEEELb1ELb1EEEvNS_9BwdParamsE)
        /*0014*/ 	.short	0x0160
        /*0016*/ 	.short	0x0128


	//----- nvinfo : EIATTR_CBANK_PARAM_SIZE
	.align		4
.L_2593:
        /*0018*/ 	.byte	0x03, 0x19
        /*001a*/ 	.short	0x0128


	//----- nvinfo : EIATTR_KPARAM_INFO
	.align		4
        /*001c*/ 	.byte	0x04, 0x17
        /*001e*/ 	.short	(.L_2595 - .L_2594)
.L_2594:
        /*0020*/ 	.word	0x00000000
        /*0024*/ 	.short	0x0000
        /*0026*/ 	.short	0x0000
        /*0028*/ 	.byte	0x00, 0xf0, 0xa1, 0x04


	//----- nvinfo : EIATTR_MAXREG_COUNT
	.align		4
.L_2595:
        /*002c*/ 	.byte	0x03, 0x1b
        /*002e*/ 	.short	0x0040


	//----- nvinfo : EIATTR_NUM_BARRIERS
	.align		4
        /*0030*/ 	.byte	0x02, 0x4c
        /*0032*/ 	.byte	0x01
	.zero		1


	//----- nvinfo : EIATTR_MERCURY_ISA_VERSION
	.align		4
        /*0034*/ 	.byte	0x03, 0x5f
        /*0036*/ 	.short	0x0000


	//----- nvinfo : EIATTR_COOP_GROUP_MASK_REGIDS
	.align		4
        /*0038*/ 	.byte	0x04, 0x29
        /*003a*/ 	.short	(.L_2597 - .L_2596)


	//   ....[0]....
.L_2596:
        /*003c*/ 	.word	0xffffffff


	//   ....[1]....
        /*0040*/ 	.word	0xffffffff


	//   ....[2]....
        /*0044*/ 	.word	0xffffffff


	//   ....[3]....
        /*0048*/ 	.word	0xffffffff


	//   ....[4]....
        /*004c*/ 	.word	0xffffffff


	//   ....[5]....
        /*0050*/ 	.word	0xffffffff


	//   ....[6]....
        /*0054*/ 	.word	0xffffffff


	//   ....[7]....
        /*0058*/ 	.word	0xffffffff


	//   ....[8]....
        /*005c*/ 	.word	0xffffffff


	//   ....[9]....
        /*0060*/ 	.word	0xffffffff


	//   ....[10]....
        /*0064*/ 	.word	0xffffffff


	//   ....[11]....
        /*0068*/ 	.word	0xffffffff


	//   ....[12]....
        /*006c*/ 	.word	0xffffffff


	//   ....[13]....
        /*0070*/ 	.word	0xffffffff


	//   ....[14]....
        /*0074*/ 	.word	0xffffffff


	//   ....[15]....
        /*0078*/ 	.word	0xffffffff


	//   ....[16]....
        /*007c*/ 	.word	0xffffffff


	//   ....[17]....
        /*0080*/ 	.word	0xffffffff


	//   ....[18]....
        /*0084*/ 	.word	0xffffffff


	//   ....[19]....
        /*0088*/ 	.word	0xffffffff


	//   ....[20]....
        /*008c*/ 	.word	0xffffffff


	//   ....[21]....
        /*0090*/ 	.word	0xffffffff


	//   ....[22]....
        /*0094*/ 	.word	0xffffffff


	//   ....[23]....
        /*0098*/ 	.word	0xffffffff


	//   ....[24]....
        /*009c*/ 	.word	0xffffffff


	//   ....[25]....
        /*00a0*/ 	.word	0xffffffff


	//   ....[26]....
        /*00a4*/ 	.word	0xffffffff


	//   ....[27]....
        /*00a8*/ 	.word	0xffffffff


	//   ....[28]....
        /*00ac*/ 	.word	0xffffffff


	//   ....[29]....
        /*00b0*/ 	.word	0xffffffff


	//----- nvinfo : EIATTR_COOP_GROUP_INSTR_OFFSETS
	.align		4
.L_2597:
        /*00b4*/ 	.byte	0x04, 0x28
        /*00b6*/ 	.short	(.L_2599 - .L_2598)


	//   ....[0]....
.L_2598:
        /*00b8*/ 	.word	0x000009a0


	//   ....[1]....
        /*00bc*/ 	.word	0x000009d0


	//   ....[2]....
        /*00c0*/ 	.word	0x000009e0


	//   ....[3]....
        /*00c4*/ 	.word	0x00000a00


	//   ....[4]....
        /*00c8*/ 	.word	0x00000a20


	//   ....[5]....
        /*00cc*/ 	.word	0x00000a30


	//   ....[6]....
        /*00d0*/ 	.word	0x00000a60


	//   ....[7]....
        /*00d4*/ 	.word	0x00000a80


	//   ....[8]....
        /*00d8*/ 	.word	0x00000a90


	//   ....[9]....
        /*00dc*/ 	.word	0x00000ac0


	//   ....[10]....
        /*00e0*/ 	.word	0x00000ae0


	//   ....[11]....
        /*00e4*/ 	.word	0x00000af0


	//   ....[12]....
        /*00e8*/ 	.word	0x00000b20


	//   ....[13]....
        /*00ec*/ 	.word	0x00000b40


	//   ....[14]....
        /*00f0*/ 	.word	0x00000b50


	//   ....[15]....
        /*00f4*/ 	.word	0x00000da0


	//   ....[16]....
        /*00f8*/ 	.word	0x00000e00


	//   ....[17]....
        /*00fc*/ 	.word	0x00000e60


	//   ....[18]....
        /*0100*/ 	.word	0x00000ec0


	//   ....[19]....
        /*0104*/ 	.word	0x00000f30


	//   ....[20]....
        /*0108*/ 	.word	0x00000fa0


	//   ....[21]....
        /*010c*/ 	.word	0x00001000


	//   ....[22]....
        /*0110*/ 	.word	0x00001060


	//   ....[23]....
        /*0114*/ 	.word	0x000010c0


	//   ....[24]....
        /*0118*/ 	.word	0x00001130


	//   ....[25]....
        /*011c*/ 	.word	0x000011a0


	//   ....[26]....
        /*0120*/ 	.word	0x00001200


	//   ....[27]....
        /*0124*/ 	.word	0x00001260


	//   ....[28]....
        /*0128*/ 	.word	0x000012c0


	//   ....[29]....
        /*012c*/ 	.word	0x00001320


	//----- nvinfo : EIATTR_EXIT_INSTR_OFFSETS
	.align		4
.L_2599:
        /*0130*/ 	.byte	0x04, 0x1c
        /*0132*/ 	.short	(.L_2601 - .L_2600)


	//   ....[0]....
.L_2600:
        /*0134*/ 	.word	0x00000070


	//   ....[1]....
        /*0138*/ 	.word	0x00000d40


	//----- nvinfo : EIATTR_MAX_THREADS
	.align		4
.L_2601:
        /*013c*/ 	.byte	0x04, 0x05
        /*013e*/ 	.short	(.L_2603 - .L_2602)
.L_2602:
        /*0140*/ 	.word	0x00000400
        /*0144*/ 	.word	0x00000001
        /*0148*/ 	.word	0x00000001


	//----- nvinfo : EIATTR_CRS_STACK_SIZE
	.align		4
.L_2603:
        /*014c*/ 	.byte	0x04, 0x1e
        /*014e*/ 	.short	(.L_2605 - .L_2604)
.L_2604:
        /*0150*/ 	.word	0x00000000
.L_2605:


//--------------------- .nv.info._ZN10layer_norm13ln_bwd_kernelINS_13Kernel_traitsIf13__nv_bfloat16S2_S2_fjLj5120ELj1ELj1ELj4ELj16ENS_18Kernel_traits_baseILj5120EfS2_S2_S2_fjLj128EEEEELb1ELb1ELb1ELb1EEEvNS_9BwdParamsE --------------------------
	.section	.nv.info._ZN10layer_norm13ln_bwd_kernelINS_13Kernel_traitsIf13__nv_bfloat16S2_S2_fjLj5120ELj1ELj1ELj4ELj16ENS_18Kernel_traits_baseILj5120EfS2_S2_S2_fjLj128EEEEELb1ELb1ELb1ELb1EEEvNS_9BwdParamsE,"",@"SHT_CUDA_INFO"
	.sectionflags	@""
	.align	4


	//----- nvinfo : EIATTR_CUDA_API_VERSION
	.align		4
        /*0000*/ 	.byte	0x04, 0x37
        /*0002*/ 	.short	(.L_2607 - .L_2606)
.L_2606:
        /*0004*/ 	.word	0x00000082


	//----- nvinfo : EIATTR_SW2861232_WAR
	.align		4
.L_2607:
        /*0008*/ 	.byte	0x01, 0x35
	.zero		2


	//----- nvinfo : EIATTR_PARAM_CBANK
	.align		4
        /*000c*/ 	.byte	0x04, 0x0a
        /*000e*/ 	.short	(.L_2609 - .L_2608)
	.align		4
.L_2608:
        /*0010*/ 	.word	index@(.nv.constant0._ZN10layer_norm13ln_bwd_kernelINS_13Kernel_traitsIf13__nv_bfloat16S2_S2_fjLj5120ELj1ELj1ELj4ELj16ENS_18Kernel_traits_baseILj5120EfS2_S2_S2_fjLj128EEEEELb1ELb1ELb1ELb1EEEvNS_9BwdParamsE)
        /*0014*/ 	.short	0x0160
        /*0016*/ 	.short	0x0128


	//----- nvinfo : EIATTR_CBANK_PARAM_SIZE
	.align		4
.L_2609:
        /*0018*/ 	.byte	0x03, 0x19
        /*001a*/ 	.short	0x0128


	//----- nvinfo : EIATTR_KPARAM_INFO
	.align		4
        /*001c*/ 	.byte	0x04, 0x17
        /*001e*/ 	.short	(.L_2611 - .L_2610)
.L_2610:
        /*0020*/ 	.word	0x00000000
        /*0024*/ 	.short	0x0000
        /*0026*/ 	.short	0x0000
        /*0028*/ 	.byte	0x00, 0xf0, 0xa1, 0x04


	//----- nvinfo : EIATTR_MAXREG_COUNT
	.align		4
.L_2611:
        /*002c*/ 	.byte	0x03, 0x1b
        /*002e*/ 	.short	0x00ff


	//----- nvinfo : EIATTR_NUM_BARRIERS
	.align		4
        /*0030*/ 	.byte	0x02, 0x4c
        /*0032*/ 	.byte	0x01
	.zero		1


	//----- nvinfo : EIATTR_ANNOTATIONS
	.align		4
        /*0034*/ 	.byte	0x04, 0x55
        /*0036*/ 	.short	(.L_2613 - .L_2612)


	//   ....[0]....
.L_2612:
        /* <DEDUP_REMOVED lines=82> */


	//----- nvinfo : EIATTR_MERCURY_ISA_VERSION
	.align		4
.L_2613:
        /*0548*/ 	.byte	0x03, 0x5f
        /*054a*/ 	.short	0x0000


	//----- nvinfo : EIATTR_COOP_GROUP_MASK_REGIDS
	.align		4
        /*054c*/ 	.byte	0x04, 0x29
        /*054e*/ 	.short	(.L_2615 - .L_2614)


	//   ....[0]....
.L_2614:
        /*0550*/ 	.word	0xffffffff


	//   ....[1]....
        /*0554*/ 	.word	0xffffffff


	//   ....[2]....
        /*0558*/ 	.word	0xffffffff


	//   ....[3]....
        /*055c*/ 	.word	0xffffffff


	//   ....[4]....
        /*0560*/ 	.word	0xffffffff


	//   ....[5]....
        /*0564*/ 	.word	0xffffffff


	//   ....[6]....
        /*0568*/ 	.word	0xffffffff


	//   ....[7]....
        /*056c*/ 	.word	0xffffffff


	//   ....[8]....
        /*0570*/ 	.word	0xffffffff


	//   ....[9]....
        /*0574*/ 	.word	0xffffffff


	//   ....[10]....
        /*0578*/ 	.word	0xffffffff


	//   ....[11]....
        /*057c*/ 	.word	0xffffffff


	//   ....[12]....
        /*0580*/ 	.word	0xffffffff


	//   ....[13]....
        /*0584*/ 	.word	0xffffffff


	//   ....[14]....
        /*0588*/ 	.word	0xffffffff


	//   ....[15]....
        /*058c*/ 	.word	0xffffffff


	//   ....[16]....
        /*0590*/ 	.word	0xffffffff


	//   ....[17]....
        /*0594*/ 	.word	0xffffffff


	//   ....[18]....
        /*0598*/ 	.word	0xffffffff


	//   ....[19]....
        /*059c*/ 	.word	0xffffffff


	//----- nvinfo : EIATTR_COOP_GROUP_INSTR_OFFSETS
	.align		4
.L_2615:
        /*05a0*/ 	.byte	0x04, 0x28
        /*05a2*/ 	.short	(.L_2617 - .L_2616)


	//   ....[0]....
.L_2616:
        /*05a4*/ 	.word	0x00003000


	//   ....[1]....
        /*05a8*/ 	.word	0x00003020


	//   ....[2]....
        /*05ac*/ 	.word	0x00003050


	//   ....[3]....
        /*05b0*/ 	.word	0x00003070


	//   ....[4]....
        /*05b4*/ 	.word	0x00003090


	//   ....[5]....
        /*05b8*/ 	.word	0x000030b0


	//   ....[6]....
        /*05bc*/ 	.word	0x000030d0


	//   ....[7]....
        /*05c0*/ 	.word	0x000030f0


	//   ....[8]....
        /*05c4*/ 	.word	0x00003100


	//   ....[9]....
        /*05c8*/ 	.word	0x00003120


	//   ....[10]....
        /*05cc*/ 	.word	0x00008b50


	//   ....[11]....
        /*05d0*/ 	.word	0x00008bb0


	//   ....[12]....
        /*05d4*/ 	.word	0x00008c10


	//   ....[13]....
        /*05d8*/ 	.word	0x00008c60


	//   ....[14]....
        /*05dc*/ 	.word	0x00008cc0


	//   ....[15]....
        /*05e0*/ 	.word	0x00008d10


	//   ....[16]....
        /*05e4*/ 	.word	0x00008d70


	//   ....[17]....
        /*05e8*/ 	.word	0x00008dc0


	//   ....[18]....
        /*05ec*/ 	.word	0x00008e20


	//   ....[19]....
        /*05f0*/ 	.word	0x00008e70


	//----- nvinfo : EIATTR_EXIT_INSTR_OFFSETS
	.align		4
.L_2617:
        /*05f4*/ 	.byte	0x04, 0x1c
        /*05f6*/ 	.short	(.L_2619 - .L_2618)


	//   ....[0]....
.L_2618:
        /*05f8*/ 	.word	0x00008b10


	//----- nvinfo : EIATTR_MAX_THREADS
	.align		4
.L_2619:
        /*05fc*/ 	.byte	0x04, 0x05
        /*05fe*/ 	.short	(.L_2621 - .L_2620)
.L_2620:
        /*0600*/ 	.word	0x00000080
        /*0604*/ 	.word	0x00000001
        /*0608*/ 	.word	0x00000001


	//----- nvinfo : EIATTR_CRS_STACK_SIZE
	.align		4
.L_2621:
        /*060c*/ 	.byte	0x04, 0x1e
        /*060e*/ 	.short	(.L_2623 - .L_2622)
.L_2622:
        /*0610*/ 	.word	0x00000000
.L_2623:


//--------------------- .nv.info._ZN10layer_norm13ln_bwd_kernelINS_13Kernel_traitsI13__nv_bfloat16S2_fS2_fjLj5120ELj1ELj1ELj4ELj16ENS_18Kernel_traits_baseILj5120ES2_S2_fS2_fjLj128EEEEELb0ELb0ELb0ELb0EEEvNS_9BwdParamsE --------------------------
	.section	.nv.info._ZN10layer_norm13ln_bwd_kernelINS_13Kernel_traitsI13__nv_bfloat16S2_fS2_fjLj5120ELj1ELj1ELj4ELj16ENS_18Kernel_traits_baseILj5120ES2_S2_fS2_fjLj128EEEEELb0ELb0ELb0ELb0EEEvNS_9BwdParamsE,"",@"SHT_CUDA_INFO"
	.sectionflags	@""
	.align	4


	//----- nvinfo : EIATTR_CUDA_API_VERSION
	.align		4
        /*0000*/ 	.byte	0x04, 0x37
        /*0002*/ 	.short	(.L_2625 - .L_2624)
.L_2624:
        /*0004*/ 	.word	0x00000082


	//----- nvinfo : EIATTR_SW2861232_WAR
	.align		4
.L_2625:
        /*0008*/ 	.byte	0x01, 0x35
	.zero		2


	//----- nvinfo : EIATTR_PARAM_CBANK
	.align		4
        /*000c*/ 	.byte	0x04, 0x0a
        /*000e*/ 	.short	(.L_2627 - .L_2626)
	.align		4
.L_2626:
        /*0010*/ 	.word	index@(.nv.constant0._ZN10layer_norm13ln_bwd_kernelINS_13Kernel_traitsI13__nv_bfloat16S2_fS2_fjLj5120ELj1ELj1ELj4ELj16ENS_18Kernel_traits_baseILj5120ES2_S2_fS2_fjLj128EEEEELb0ELb0ELb0ELb0EEEvNS_9BwdParamsE)
        /*0014*/ 	.short	0x0160
        /*0016*/ 	.short	0x0128


	//----- nvinfo : EIATTR_CBANK_PARAM_SIZE
	.align		4
.L_2627:
        /*0018*/ 	.byte	0x03, 0x19
        /*001a*/ 	.short	0x0128


	//----- nvinfo : EIATTR_KPARAM_INFO
	.align		4
        /*001c*/ 	.byte	0x04, 0x17
        /*001e*/ 	.short	(.L_2629 - .L_2628)
.L_2628:
        /*0020*/ 	.word	0x00000000
        /*0024*/ 	.short	0x0000
        /*0026*/ 	.short	0x0000
        /*0028*/ 	.byte	0x00, 0xf0, 0xa1, 0x04


	//----- nvinfo : EIATTR_MAXREG_COUNT
	.align		4
.L_2629:
        /*002c*/ 	.byte	0x03, 0x1b
        /*002e*/ 	.short	0x00ff


	//----- nvinfo : EIATTR_NUM_BARRIERS
	.align		4
        /*0030*/ 	.byte	0x02, 0x4c
        /*0032*/ 	.byte	0x01
	.zero		1


	//----- nvinfo : EIATTR_ANNOTATIONS
	.align		4
        /*0034*/ 	.byte	0x04, 0x55
        /*0036*/ 	.short	(.L_2631 - .L_2630)


	//   ....[0]....
.L_2630:
        /* <DEDUP_REMOVED lines=18> */


	//----- nvinfo : EIATTR_MERCURY_ISA_VERSION
	.align		4
.L_2631:
        /*0148*/ 	.byte	0x03, 0x5f
        /*014a*/ 	.short	0x0000


	//----- nvinfo : EIATTR_COOP_GROUP_MASK_REGIDS
	.align		4
        /*014c*/ 	.byte	0x04, 0x29
        /*014e*/ 	.short	(.L_2633 - .L_2632)


	//   ....[0]....
.L_2632:
        /*0150*/ 	.word	0xffffffff


	//   ....[1]....
        /*0154*/ 	.word	0xffffffff


	//   ....[2]....
        /*0158*/ 	.word	0xffffffff


	//   ....[3]....
        /*015c*/ 	.word	0xffffffff


	//   ....[4]....
        /*0160*/ 	.word	0xffffffff


	//   ....[5]....
        /*0164*/ 	.word	0xffffffff


	//   ....[6]....
        /*0168*/ 	.word	0xffffffff


	//   ....[7]....
        /*016c*/ 	.word	0xffffffff


	//   ....[8]....
        /*0170*/ 	.word	0xffffffff


	//   ....[9]....
        /*0174*/ 	.word	0xffffffff


	//   ....[10]....
        /*0178*/ 	.word	0xffffffff


	//   ....[11]....
        /*017c*/ 	.word	0xffffffff


	//   ....[12]....
        /*0180*/ 	.word	0xffffffff


	//   ....[13]....
        /*0184*/ 	.word	0xffffffff


	//   ....[14]....
        /*0188*/ 	.word	0xffffffff


	//   ....[15]....
        /*018c*/ 	.word	0xffffffff


	//   ....[16]....
        /*0190*/ 	.word	0xffffffff


	//   ....[17]....
        /*0194*/ 	.word	0xffffffff


	//   ....[18]....
        /*0198*/ 	.word	0xffffffff


	//   ....[19]....
        /*019c*/ 	.word	0xffffffff


	//----- nvinfo : EIATTR_COOP_GROUP_INSTR_OFFSETS
	.align		4
.L_2633:
        /*01a0*/ 	.byte	0x04, 0x28
        /*01a2*/ 	.short	(.L_2635 - .L_2634)


	//   ....[0]....
.L_2634:
        /*01a4*/ 	.word	0x000024e0


	//   ....[1]....
        /*01a8*/ 	.word	0x00002500


	//   ....[2]....
        /*01ac*/ 	.word	0x00002530


	//   ....[3]....
        /*01b0*/ 	.word	0x00002550


	//   ....[4]....
        /*01b4*/ 	.word	0x00002570


	//   ....[5]....
        /*01b8*/ 	.word	0x00002590


	//   ....[6]....
        /*01bc*/ 	.word	0x000025a0


	//   ....[7]....
        /*01c0*/ 	.word	0x000025d0


	//   ....[8]....
        /*01c4*/ 	.word	0x000025e0


	//   ....[9]....
        /*01c8*/ 	.word	0x00002600


	//   ....[10]....
        /*01cc*/ 	.word	0x00003ff0


	//   ....[11]....
        /*01d0*/ 	.word	0x00004070


	//   ....[12]....
        /*01d4*/ 	.word	0x000040f0


	//   ....[13]....
        /*01d8*/ 	.word	0x00004160


	//   ....[14]....
        /*01dc*/ 	.word	0x000041e0


	//   ....[15]....
        /*01e0*/ 	.word	0x00004250


	//   ....[16]....
        /*01e4*/ 	.word	0x000042d0


	//   ....[17]....
        /*01e8*/ 	.word	0x00004340


	//   ....[18]....
        /*01ec*/ 	.word	0x000043c0


	//   ....[19]....
        /*01f0*/ 	.word	0x00004430


	//----- nvinfo : EIATTR_EXIT_INSTR_OFFSETS
	.align		4
.L_2635:
        /*01f4*/ 	.byte	0x04, 0x1c
        /*01f6*/ 	.short	(.L_2637 - .L_2636)


	//   ....[0]....
.L_2636:
        /*01f8*/ 	.word	0x00003f10


	//   ....[1]....
        /*01fc*/ 	.word	0x00003f90


	//----- nvinfo : EIATTR_MAX_THREADS
	.align		4
.L_2637:
        /*0200*/ 	.byte	0x04, 0x05
        /*0202*/ 	.short	(.L_2639 - .L_2638)
.L_2638:
        /*0204*/ 	.word	0x00000080
        /*0208*/ 	.word	0x00000001
        /*020c*/ 	.word	0x00000001


	//----- nvinfo : EIATTR_CRS_STACK_SIZE
	.align		4
.L_2639:
        /*0210*/ 	.byte	0x04, 0x1e
        /*0212*/ 	.short	(.L_2641 - .L_2640)
.L_2640:
        /*0214*/ 	.word	0x00000000
.L_2641:


//--------------------- .nv.info._ZN10layer_norm13ln_bwd_kernelINS_13Kernel_traitsI13__nv_bfloat16S2_fS2_fjLj5120ELj1ELj1ELj4ELj16ENS_18Kernel_traits_baseILj5120ES2_S2_fS2_fjLj128EEEEELb0ELb0ELb0ELb1EEEvNS_9BwdParamsE --------------------------
	.section	.nv.info._ZN10layer_norm13ln_bwd_kernelINS_13Kernel_traitsI13__nv_bfloat16S2_fS2_fjLj5120ELj1ELj1ELj4ELj16ENS_18Kernel_traits_baseILj5120ES2_S2_fS2_fjLj128EEEEELb0ELb0ELb0ELb1EEEvNS_9BwdParamsE,"",@"SHT_CUDA_INFO"
	.sectionflags	@""
	.align	4


	//----- nvinfo : EIATTR_CUDA_API_VERSION
	.align		4
        /*0000*/ 	.byte	0x04, 0x37
        /*0002*/ 	.short	(.L_2643 - .L_2642)
.L_2642:
        /*0004*/ 	.word	0x00000082


	//----- nvinfo : EIATTR_SW2861232_WAR
	.align		4
.L_2643:
        /*0008*/ 	.byte	0x01, 0x35
	.zero		2


	//----- nvinfo : EIATTR_PARAM_CBANK
	.align		4
        /*000c*/ 	.byte	0x04, 0x0a
        /*000e*/ 	.short	(.L_2645 - .L_2644)
	.align		4
.L_2644:
        /*0010*/ 	.word	index@(.nv.constant0._ZN10layer_norm13ln_bwd_kernelINS_13Kernel_traitsI13__nv_bfloat16S2_fS2_fjLj5120ELj1ELj1ELj4ELj16ENS_18Kernel_traits_baseILj5120ES2_S2_fS2_fjLj128EEEEELb0ELb0ELb0ELb1EEEvNS_9BwdParamsE)
        /*0014*/ 	.short	0x0160
        /*0016*/ 	.short	0x0128


	//----- nvinfo : EIATTR_CBANK_PARAM_SIZE
	.align		4
.L_2645:
        /*0018*/ 	.byte	0x03, 0x19
        /*001a*/ 	.short	0x0128


	//----- nvinfo : EIATTR_KPARAM_INFO
	.align		4
        /*001c*/ 	.byte	0x04, 0x17
        /*001e*/ 	.short	(.L_2647 - .L_2646)
.L_2646:
        /*0020*/ 	.word	0x00000000
        /*0024*/ 	.short	0x0000
        /*0026*/ 	.short	0x0000
        /*0028*/ 	.byte	0x00, 0xf0, 0xa1, 0x04


	//----- nvinfo : EIATTR_MAXREG_COUNT
	.align		4
.L_2647:
        /*002c*/ 	.byte	0x03, 0x1b
        /*002e*/ 	.short	0x00ff


	//----- nvinfo : EIATTR_NUM_BARRIERS
	.align		4
        /*0030*/ 	.byte	0x02, 0x4c
        /*0032*/ 	.byte	0x01
	.zero		1


	//----- nvinfo : EIATTR_ANNOTATIONS
	.align		4
        /*0034*/ 	.byte	0x04, 0x55
        /*0036*/ 	.short	(.L_2649 - .L_2648)


	//   ....[0]....
.L_2648:
        /* <DEDUP_REMOVED lines=14> */


	//----- nvinfo : EIATTR_MERCURY_ISA_VERSION
	.align		4
.L_2649:
        /*0108*/ 	.byte	0x03, 0x5f
        /*010a*/ 	.short	0x0000


	//----- nvinfo : EIATTR_COOP_GROUP_MASK_REGIDS
	.align		4
        /*010c*/ 	.byte	0x04, 0x29
        /*010e*/ 	.short	(.L_2651 - .L_2650)


	//   ....[0]....
.L_2650:
        /*0110*/ 	.word	0xffffffff


	//   ....[1]....
        /*0114*/ 	.word	0xffffffff


	//   ....[2]....
        /*0118*/ 	.word	0xffffffff


	//   ....[3]....
        /*011c*/ 	.word	0xffffffff


	//   ....[4]....
        /*0120*/ 	.word	0xffffffff


	//   ....[5]....
        /*0124*/ 	.word	0xffffffff


	//   ....[6]....
        /*0128*/ 	.word	0xffffffff


	//   ....[7]....
        /*012c*/ 	.word	0xffffffff


	//   ....[8]....
        /*0130*/ 	.word	0xffffffff


	//   ....[9]....
        /*0134*/ 	.word	0xffffffff


	//   ....[10]....
        /*0138*/ 	.word	0xffffffff


	//   ....[11]....
        /*013c*/ 	.word	0xffffffff


	//   ....[12]....
        /*0140*/ 	.word	0xffffffff


	//   ....[13]....
        /*0144*/ 	.word	0xffffffff


	//   ....[14]....
        /*0148*/ 	.word	0xffffffff


	//   ....[15]....
        /*014c*/ 	.word	0xffffffff


	//   ....[16]....
        /*0150*/ 	.word	0xffffffff


	//   ....[17]....
        /*0154*/ 	.word	0xffffffff


	//   ....[18]....
        /*0158*/ 	.word	0xffffffff


	//   ....[19]....
        /*015c*/ 	.word	0xffffffff


	//----- nvinfo : EIATTR_COOP_GROUP_INSTR_OFFSETS
	.align		4
.L_2651:
        /*0160*/ 	.byte	0x04, 0x28
        /*0162*/ 	.short	(.L_2653 - .L_2652)


	//   ....[0]....
.L_2652:
        /*0164*/ 	.word	0x000022d0


	//   ....[1]....
        /*0168*/ 	.word	0x000022f0


	//   ....[2]....
        /*016c*/ 	.word	0x00002320


	//   ....[3]....
        /*0170*/ 	.word	0x00002340


	//   ....[4]....
        /*0174*/ 	.word	0x00002360


	//   ....[5]....
        /*0178*/ 	.word	0x00002380


	//   ....[6]....
        /*017c*/ 	.word	0x000023a0


	//   ....[7]....
        /*0180*/ 	.word	0x000023c0


	//   ....[8]....
        /*0184*/ 	.word	0x000023d0


	//   ....[9]....
        /*0188*/ 	.word	0x000023f0


	//   ....[10]....
        /*018c*/ 	.word	0x00004040


	//   ....[11]....
        /*0190*/ 	.word	0x000040b0


	//   ....[12]....
        /*0194*/ 	.word	0x00004120


	//   ....[13]....
        /*0198*/ 	.word	0x00004180


	//   ....[14]....
        /*019c*/ 	.word	0x000041f0


	//   ....[15]....
        /*01a0*/ 	.word	0x00004250


	//   ....[16]....
        /*01a4*/ 	.word	0x000042c0


	//   ....[17]....
        /*01a8*/ 	.word	0x00004320


	//   ....[18]....
        /*01ac*/ 	.word	0x00004390


	//   ....[19]....
        /*01b0*/ 	.word	0x000043f0


	//----- nvinfo : EIATTR_EXIT_INSTR_OFFSETS
	.align		4
.L_2653:
        /*01b4*/ 	.byte	0x04, 0x1c
        /*01b6*/ 	.short	(.L_2655 - .L_2654)


	//   ....[0]....
.L_2654:
        /*01b8*/ 	.word	0x00003ff0


	//----- nvinfo : EIATTR_MAX_THREADS
	.align		4
.L_2655:
        /*01bc*/ 	.byte	0x04, 0x05
        /*01be*/ 	.short	(.L_2657 - .L_2656)
.L_2656:
        /*01c0*/ 	.word	0x00000080
        /*01c4*/ 	.word	0x00000001
        /*01c8*/ 	.word	0x00000001


	//----- nvinfo : EIATTR_CRS_STACK_SIZE
	.align		4
.L_2657:
        /*01cc*/ 	.byte	0x04, 0x1e
        /*01ce*/ 	.short	(.L_2659 - .L_2658)
.L_2658:
        /*01d0*/ 	.word	0x00000000
.L_2659:


//--------------------- .nv.info._ZN10layer_norm13ln_bwd_kernelINS_13Kernel_traitsI13__nv_bfloat16S2_fS2_fjLj5120ELj1ELj1ELj4ELj16ENS_18Kernel_traits_baseILj5120ES2_S2_fS2_fjLj128EEEEELb0ELb0ELb1ELb0EEEvNS_9BwdParamsE --------------------------
	.section	.nv.info._ZN10layer_norm13ln_bwd_kernelINS_13Kernel_traitsI13__nv_bfloat16S2_fS2_fjLj5120ELj1ELj1ELj4ELj16ENS_18Kernel_traits_baseILj5120ES2_S2_fS2_fjLj128EEEEELb0ELb0ELb1ELb0EEEvNS_9BwdParamsE,"",@"SHT_CUDA_INFO"
	.sectionflags	@""
	.align	4


	//----- nvinfo : EIATTR_CUDA_API_VERSION
	.align		4
        /*0000*/ 	.byte	0x04, 0x37
        /*0002*/ 	.short	(.L_2661 - .L_2660)
.L_2660:
        /*0004*/ 	.word	0x00000082


	//----- nvinfo : EIATTR_SW2861232_WAR
	.align		4
.L_2661:
        /*0008*/ 	.byte	0x01, 0x35
	.zero		2


	//----- nvinfo : EIATTR_PARAM_CBANK
	.align		4
        /*000c*/ 	.byte	0x04, 0x0a
        /*000e*/ 	.short	(.L_2663 - .L_2662)
	.align		4
.L_2662:
        /*0010*/ 	.word	index@(.nv.constant0._ZN10layer_norm13ln_bwd_kernelINS_13Kernel_traitsI13__nv_bfloat16S2_fS2_fjLj5120ELj1ELj1ELj4ELj16ENS_18Kernel_traits_baseILj5120ES2_S2_fS2_fjLj128EEEEELb0ELb0ELb1ELb0EEEvNS_9BwdParamsE)
        /*0014*/ 	.short	0x0160
        /*0016*/ 	.short	0x0128


	//----- nvinfo : EIATTR_CBANK_PARAM_SIZE
	.align		4
.L_2663:
        /*0018*/ 	.byte	0x03, 0x19
        /*001a*/ 	.short	0x0128


	//----- nvinfo : EIATTR_KPARAM_INFO
	.align		4
        /*001c*/ 	.byte	0x04, 0x17
        /*001e*/ 	.short	(.L_2665 - .L_2664)
.L_2664:
        /*0020*/ 	.word	0x00000000
        /*0024*/ 	.short	0x0000
        /*0026*/ 	.short	0x0000
        /*0028*/ 	.byte	0x00, 0xf0, 0xa1, 0x04


	//----- nvinfo : EIATTR_MAXREG_COUNT
	.align		4
.L_2665:
        /*002c*/ 	.byte	0x03, 0x1b
        /*002e*/ 	.short	0x00ff


	//----- nvinfo : EIATTR_NUM_BARRIERS
	.align		4
        /*0030*/ 	.byte	0x02, 0x4c
        /*0032*/ 	.byte	0x01
	.zero		1


	//----- nvinfo : EIATTR_ANNOTATIONS
	.align		4
        /*0034*/ 	.byte	0x04, 0x55
        /*0036*/ 	.short	(.L_2667 - .L_2666)


	//   ....[0]....
.L_2666:
        /* <DEDUP_REMOVED lines=24> */


	//----- nvinfo : EIATTR_MERCURY_ISA_VERSION
	.align		4
.L_2667:
        /*01a8*/ 	.byte	0x03, 0x5f
        /*01aa*/ 	.short	0x0000


	//----- nvinfo : EIATTR_COOP_GROUP_MASK_REGIDS
	.align		4
        /*01ac*/ 	.byte	0x04, 0x29
        /*01ae*/ 	.short	(.L_2669 - .L_2668)


	//   ....[0]....
.L_2668:
        /*01b0*/ 	.word	0xffffffff


	//   ....[1]....
        /*01b4*/ 	.word	0xffffffff


	//   ....[2]....
        /*01b8*/ 	.word	0xffffffff


	//   ....[3]....
        /*01bc*/ 	.word	0xffffffff


	//   ....[4]....
        /*01c0*/ 	.word	0xffffffff


	//   ....[5]....
        /*01c4*/ 	.word	0xffffffff


	//   ....[6]....
        /*01c8*/ 	.word	0xffffffff


	//   ....[7]....
        /*01cc*/ 	.word	0xffffffff


	//   ....[8]....
        /*01d0*/ 	.word	0xffffffff


	//   ....[9]....
        /*01d4*/ 	.word	0xffffffff


	//   ....[10]....
        /*01d8*/ 	.word	0xffffffff


	//   ....[11]....
        /*01dc*/ 	.word	0xffffffff


	//   ....[12]....
        /*01e0*/ 	.word	0xffffffff


	//   ....[13]....
        /*01e4*/ 	.word	0xffffffff


	//   ....[14]....
        /*01e8*/ 	.word	0xffffffff


	//   ....[15]....
        /*01ec*/ 	.word	0xffffffff


	//   ....[16]....
        /*01f0*/ 	.word	0xffffffff


	//   ....[17]....
        /*01f4*/ 	.word	0xffffffff


	//   ....[18]....
        /*01f8*/ 	.word	0xffffffff


	//   ....[19]....
        /*01fc*/ 	.word	0xffffffff


	//----- nvinfo : EIATTR_COOP_GROUP_INSTR_OFFSETS
	.align		4
.L_2669:
        /*0200*/ 	.byte	0x04, 0x28
        /*0202*/ 	.short	(.L_2671 - .L_2670)


	//   ....[0]....
.L_2670:
        /*0204*/ 	.word	0x00002970


	//   ....[1]....
        /*0208*/ 	.word	0x00002990


	//   ....[2]....
        /*020c*/ 	.word	0x000029c0


	//   ....[3]....
        /*0210*/ 	.word	0x000029e0


	//   ....[4]....
        /*0214*/ 	.word	0x00002a00


	//   ....[5]....
        /*0218*/ 	.word	0x00002a20


	//   ....[6]....
        /*021c*/ 	.word	0x00002a30


	//   ....[7]....
        /*0220*/ 	.word	0x00002a60


	//   ....[8]....
        /*0224*/ 	.word	0x00002a70


	//   ....[9]....
        /*0228*/ 	.word	0x00002a90


	//   ....[10]....
        /*022c*/ 	.word	0x00005d50


	//   ....[11]....
        /*0230*/ 	.word	0x00005dd0


	//   ....[12]....
        /*0234*/ 	.word	0x00005e50


	//   ....[13]....
        /*0238*/ 	.word	0x00005ec0


	//   ....[14]....
        /*023c*/ 	.word	0x00005f40


	//   ....[15]....
        /*0240*/ 	.word	0x00005fb0


	//   ....[16]....
        /*0244*/ 	.word	0x00006030


	//   ....[17]....
        /*0248*/ 	.word	0x000060a0


	//   ....[18]....
        /*024c*/ 	.word	0x00006120


	//   ....[19]....
        /*0250*/ 	.word	0x00006190


	//----- nvinfo : EIATTR_EXIT_INSTR_OFFSETS
	.align		4
.L_2671:
        /*0254*/ 	.byte	0x04, 0x1c
        /*0256*/ 	.short	(.L_2673 - .L_2672)


	//   ....[0]....
.L_2672:
        /*0258*/ 	.word	0x00005c70


	//   ....[1]....
        /*025c*/ 	.word	0x00005cf0


	//----- nvinfo : EIATTR_MAX_THREADS
	.align		4
.L_2673:
        /*0260*/ 	.byte	0x04, 0x05
        /*0262*/ 	.short	(.L_2675 - .L_2674)
.L_2674:
        /*0264*/ 	.word	0x00000080
        /*0268*/ 	.word	0x00000001
        /*026c*/ 	.word	0x00000001


	//----- nvinfo : EIATTR_CRS_STACK_SIZE
	.align		4
.L_2675:
        /*0270*/ 	.byte	0x04, 0x1e
        /*0272*/ 	.short	(.L_2677 - .L_2676)
.L_2676:
        /*0274*/ 	.word	0x00000000
.L_2677:


//--------------------- .nv.info._ZN10layer_norm13ln_bwd_kernelINS_13Kernel_traitsI13__nv_bfloat16S2_fS2_fjLj5120ELj1ELj1ELj4ELj16ENS_18Kernel_traits_baseILj5120ES2_S2_fS2_fjLj128EEEEELb0ELb0ELb1ELb1EEEvNS_9BwdParamsE --------------------------
	.section	.nv.info._ZN10layer_norm13ln_bwd_kernelINS_13Kernel_traitsI13__nv_bfloat16S2_fS2_fjLj5120ELj1ELj1ELj4ELj16ENS_18Kernel_traits_baseILj5120ES2_S2_fS2_fjLj128EEEEELb0ELb0ELb1ELb1EEEvNS_9BwdParamsE,"",@"SHT_CUDA_INFO"
	.sectionflags	@""
	.align	4


	//----- nvinfo : EIATTR_CUDA_API_VERSION
	.align		4
        /*0000*/ 	.byte	0x04, 0x37
        /*0002*/ 	.short	(.L_2679 - .L_2678)
.L_2678:
        /*0004*/ 	.word	0x00000082


	//----- nvinfo : EIATTR_SW2861232_WAR
	.align		4
.L_2679:
        /*0008*/ 	.byte	0x01, 0x35
	.zero		2


	//----- nvinfo : EIATTR_PARAM_CBANK
	.align		4
        /*000c*/ 	.byte	0x04, 0x0a
        /*000e*/ 	.short	(.L_2681 - .L_2680)
	.align		4
.L_2680:
        /*0010*/ 	.word	index@(.nv.constant0._ZN10layer_norm13ln_bwd_kernelINS_13Kernel_traitsI13__nv_bfloat16S2_fS2_fjLj5120ELj1ELj1ELj4ELj16ENS_18Kernel_traits_baseILj5120ES2_S2_fS2_fjLj128EEEEELb0ELb0ELb1ELb1EEEvNS_9BwdParamsE)
        /*0014*/ 	.short	0x0160
        /*0016*/ 	.short	0x0128


	//----- nvinfo : EIATTR_CBANK_PARAM_SIZE
	.align		4
.L_2681:
        /*0018*/ 	.byte	0x03, 0x19
        /*001a*/ 	.short	0x0128


	//----- nvinfo : EIATTR_KPARAM_INFO
	.align		4
        /*001c*/ 	.byte	0x04, 0x17
        /*001e*/ 	.short	(.L_2683 - .L_2682)
.L_2682:
        /*0020*/ 	.word	0x00000000
        /*0024*/ 	.short	0x0000
        /*0026*/ 	.short	0x0000
        /*0028*/ 	.byte	0x00, 0xf0, 0xa1, 0x04


	//----- nvinfo : EIATTR_MAXREG_COUNT
	.align		4
.L_2683:
        /*002c*/ 	.byte	0x03, 0x1b
        /*002e*/ 	.short	0x00ff


	//----- nvinfo : EIATTR_NUM_BARRIERS
	.align		4
        /*0030*/ 	.byte	0x02, 0x4c
        /*0032*/ 	.byte	0x01
	.zero		1


	//----- nvinfo : EIATTR_ANNOTATIONS
	.align		4
        /*0034*/ 	.byte	0x04, 0x55
        /*0036*/ 	.short	(.L_2685 - .L_2684)


	//   ....[0]....
.L_2684:
        /* <DEDUP_REMOVED lines=30> */


	//----- nvinfo : EIATTR_MERCURY_ISA_VERSION
	.align		4
.L_2685:
        /*0208*/ 	.byte	0x03, 0x5f
        /*020a*/ 	.short	0x0000


	//----- nvinfo : EIATTR_COOP_GROUP_MASK_REGIDS
	.align		4
        /*020c*/ 	.byte	0x04, 0x29
        /*020e*/ 	.short	(.L_2687 - .L_2686)


	//   ....[0]....
.L_2686:
        /*0210*/ 	.word	0xffffffff


	//   ....[1]....
        /*0214*/ 	.word	0xffffffff


	//   ....[2]....
        /*0218*/ 	.word	0xffffffff


	//   ....[3]....
        /*021c*/ 	.word	0xffffffff


	//   ....[4]....
        /*0220*/ 	.word	0xffffffff


	//   ....[5]....
        /*0224*/ 	.word	0xffffffff


	//   ....[6]....
        /*0228*/ 	.word	0xffffffff


	//   ....[7]....
        /*022c*/ 	.word	0xffffffff


	//   ....[8]....
        /*0230*/ 	.word	0xffffffff


	//   ....[9]....
        /*0234*/ 	.word	0xffffffff


	//   ....[10]....
        /*0238*/ 	.word	0xffffffff


	//   ....[11]....
        /*023c*/ 	.word	0xffffffff


	//   ....[12]....
        /*0240*/ 	.word	0xffffffff


	//   ....[13]....
        /*0244*/ 	.word	0xffffffff


	//   ....[14]....
        /*0248*/ 	.word	0xffffffff


	//   ....[15]....
        /*024c*/ 	.word	0xffffffff


	//   ....[16]....
        /*0250*/ 	.word	0xffffffff


	//   ....[17]....
        /*0254*/ 	.word	0xffffffff


	//   ....[18]....
        /*0258*/ 	.word	0xffffffff


	//   ....[19]....
        /*025c*/ 	.word	0xffffffff


	//----- nvinfo : EIATTR_COOP_GROUP_INSTR_OFFSETS
	.align		4
.L_2687:
        /*0260*/ 	.byte	0x04, 0x28
        /*0262*/ 	.short	(.L_2689 - .L_2688)


	//   ....[0]....
.L_2688:
        /*0264*/ 	.word	0x000026f0


	//   ....[1]....
        /*0268*/ 	.word	0x00002710


	//   ....[2]....
        /*026c*/ 	.word	0x00002740


	//   ....[3]....
        /*0270*/ 	.word	0x00002760


	//   ....[4]....
        /*0274*/ 	.word	0x00002780


	//   ....[5]....
        /*0278*/ 	.word	0x000027a0


	//   ....[6]....
        /*027c*/ 	.word	0x000027b0


	//   ....[7]....
        /*0280*/ 	.word	0x000027e0


	//   ....[8]....
        /*0284*/ 	.word	0x000027f0


	//   ....[9]....
        /*0288*/ 	.word	0x00002810


	//   ....[10]....
        /*028c*/ 	.word	0x00005770


	//   ....[11]....
        /*0290*/ 	.word	0x000057f0


	//   ....[12]....
        /*0294*/ 	.word	0x00005870


	//   ....[13]....
        /*0298*/ 	.word	0x000058e0


	//   ....[14]....
        /*029c*/ 	.word	0x00005960


	//   ....[15]....
        /*02a0*/ 	.word	0x000059d0


	//   ....[16]....
        /*02a4*/ 	.word	0x00005a50


	//   ....[17]....
        /*02a8*/ 	.word	0x00005ac0


	//   ....[18]....
        /*02ac*/ 	.word	0x00005b40


	//   ....[19]....
        /*02b0*/ 	.word	0x00005bb0


	//----- nvinfo : EIATTR_EXIT_INSTR_OFFSETS
	.align		4
.L_2689:
        /*02b4*/ 	.byte	0x04, 0x1c
        /*02b6*/ 	.short	(.L_2691 - .L_2690)


	//   ....[0]....
.L_2690:
        /*02b8*/ 	.word	0x00005710


	//----- nvinfo : EIATTR_MAX_THREADS
	.align		4
.L_2691:
        /*02bc*/ 	.byte	0x04, 0x05
        /*02be*/ 	.short	(.L_2693 - .L_2692)
.L_2692:
        /*02c0*/ 	.word	0x00000080
        /*02c4*/ 	.word	0x00000001
        /*02c8*/ 	.word	0x00000001


	//----- nvinfo : EIATTR_CRS_STACK_SIZE
	.align		4
.L_2693:
        /*02cc*/ 	.byte	0x04, 0x1e
        /*02ce*/ 	.short	(.L_2695 - .L_2694)
.L_2694:
        /*02d0*/ 	.word	0x00000000
.L_2695:


//--------------------- .nv.info._ZN10layer_norm13ln_bwd_kernelINS_13Kernel_traitsI13__nv_bfloat16S2_fS2_fjLj5120ELj1ELj1ELj4ELj16ENS_18Kernel_traits_baseILj5120ES2_S2_fS2_fjLj128EEEEELb0ELb1ELb0ELb0EEEvNS_9BwdParamsE --------------------------
	.section	.nv.info._ZN10layer_norm13ln_bwd_kernelINS_13Kernel_traitsI13__nv_bfloat16S2_fS2_fjLj5120ELj1ELj1ELj4ELj16ENS_18Kernel_traits_baseILj5120ES2_S2_fS2_fjLj128EEEEELb0ELb1ELb0ELb0EEEvNS_9BwdParamsE,"",@"SHT_CUDA_INFO"
	.sectionflags	@""
	.align	4


	//----- nvinfo : EIATTR_CUDA_API_VERSION
	.align		4
        /*0000*/ 	.byte	0x04, 0x37
        /*0002*/ 	.short	(.L_2697 - .L_2696)
.L_2696:
        /*0004*/ 	.word	0x00000082


	//----- nvinfo : EIATTR_SW2861232_WAR
	.align		4
.L_2697:
        /*0008*/ 	.byte	0x01, 0x35
	.zero		2


	//----- nvinfo : EIATTR_PARAM_CBANK
	.align		4
        /*000c*/ 	.byte	0x04, 0x0a
        /*000e*/ 	.short	(.L_2699 - .L_2698)
	.align		4
.L_2698:
        /*0010*/ 	.word	index@(.nv.constant0._ZN10layer_norm13ln_bwd_kernelINS_13Kernel_traitsI13__nv_bfloat16S2_fS2_fjLj5120ELj1ELj1ELj4ELj16ENS_18Kernel_traits_baseILj5120ES2_S2_fS2_fjLj128EEEEELb0ELb1ELb0ELb0EEEvNS_9BwdParamsE)
        /*0014*/ 	.short	0x0160
        /*0016*/ 	.short	0x0128


	//----- nvinfo : EIATTR_CBANK_PARAM_SIZE
	.align		4
.L_2699:
        /*0018*/ 	.byte	0x03, 0x19
        /*001a*/ 	.short	0x0128


	//----- nvinfo : EIATTR_KPARAM_INFO
	.align		4
        /*001c*/ 	.byte	0x04, 0x17
        /*001e*/ 	.short	(.L_2701 - .L_2700)
.L_2700:
        /*0020*/ 	.word	0x00000000
        /*0024*/ 	.short	0x0000
        /*0026*/ 	.short	0x0000
        /*0028*/ 	.byte	0x00, 0xf0, 0xa1, 0x04


	//----- nvinfo : EIATTR_MAXREG_COUNT
	.align		4
.L_2701:
        /*002c*/ 	.byte	0x03, 0x1b
        /*002e*/ 	.short	0x00ff


	//----- nvinfo : EIATTR_NUM_BARRIERS
	.align		4
        /*0030*/ 	.byte	0x02, 0x4c
        /*0032*/ 	.byte	0x01
	.zero		1


	//----- nvinfo : EIATTR_ANNOTATIONS
	.align		4
        /*0034*/ 	.byte	0x04, 0x55
        /*0036*/ 	.short	(.L_2703 - .L_2702)


	//   ....[0]....
.L_2702:
        /* <DEDUP_REMOVED lines=521> */


	//----- nvinfo : EIATTR_MERCURY_ISA_VERSION
	.align		4
.L_2703:
        /*20b8*/ 	.byte	0x03, 0x5f
        /*20ba*/ 	.short	0x0000


	//----- nvinfo : EIATTR_COOP_GROUP_MASK_REGIDS
	.align		4
        /*20bc*/ 	.byte	0x04, 0x29
        /*20be*/ 	.short	(.L_2705 - .L_2704)


	//   ....[0]....
.L_2704:
        /*20c0*/ 	.word	0xffffffff


	//   ....[1]....
        /*20c4*/ 	.word	0xffffffff


	//   ....[2]....
        /*20c8*/ 	.word	0xffffffff


	//   ....[3]....
        /*20cc*/ 	.word	0xffffffff


	//   ....[4]....
        /*20d0*/ 	.word	0xffffffff


	//   ....[5]....
        /*20d4*/ 	.word	0xffffffff


	//   ....[6]....
        /*20d8*/ 	.word	0xffffffff


	//   ....[7]....
        /*20dc*/ 	.word	0xffffffff


	//   ....[8]....
        /*20e0*/ 	.word	0xffffffff


	//   ....[9]....
        /*20e4*/ 	.word	0xffffffff


	//   ....[10]....
        /*20e8*/ 	.word	0xffffffff


	//   ....[11]....
        /*20ec*/ 	.word	0xffffffff


	//   ....[12]....
        /*20f0*/ 	.word	0xffffffff


	//   ....[13]....
        /*20f4*/ 	.word	0xffffffff


	//   ....[14]....
        /*20f8*/ 	.word	0xffffffff


	//   ....[15]....
        /*20fc*/ 	.word	0xffffffff


	//   ....[16]....
        /*2100*/ 	.word	0xffffffff


	//   ....[17]....
        /*2104*/ 	.word	0xffffffff


	//   ....[18]....
        /*2108*/ 	.word	0xffffffff


	//   ....[19]....
        /*210c*/ 	.word	0xffffffff


	//----- nvinfo : EIATTR_COOP_GROUP_INSTR_OFFSETS
	.align		4
.L_2705:
        /*2110*/ 	.byte	0x04, 0x28
        /*2112*/ 	.short	(.L_2707 - .L_2706)


	//   ....[0]....
.L_2706:
        /*2114*/ 	.word	0x00004e60


	//   ....[1]....
        /*2118*/ 	.word	0x00004e90


	//   ....[2]....
        /*211c*/ 	.word	0x00004ea0


	//   ....[3]....
        /*2120*/ 	.word	0x00004ed0


	//   ....[4]....
        /*2124*/ 	.word	0x00004ef0


	//   ....[5]....
        /*2128*/ 	.word	0x00004f10


	//   ....[6]....
        /*212c*/ 	.word	0x00004f20


	//   ....[7]....
        /*2130*/ 	.word	0x00004f50


	//   ....[8]....
        /*2134*/ 	.word	0x00004f60


	//   ....[9]....
        /*2138*/ 	.word	0x00004f80


	//   ....[10]....
        /*213c*/ 	.word	0x00008a50


	//   ....[11]....
        /*2140*/ 	.word	0x00008ad0


	//   ....[12]....
        /*2144*/ 	.word	0x00008b50


	//   ....[13]....
        /*2148*/ 	.word	0x00008bc0


	//   ....[14]....
        /*214c*/ 	.word	0x00008c40


	//   ....[15]....
        /*2150*/ 	.word	0x00008cb0


	//   ....[16]....
        /*2154*/ 	.word	0x00008d30


	//   ....[17]....
        /*2158*/ 	.word	0x00008da0


	//   ....[18]....
        /*215c*/ 	.word	0x00008e20


	//   ....[19]....
        /*2160*/ 	.word	0x00008e90


	//----- nvinfo : EIATTR_EXIT_INSTR_OFFSETS
	.align		4
.L_2707:
        /*2164*/ 	.byte	0x04, 0x1c
        /*2166*/ 	.short	(.L_2709 - .L_2708)


	//   ....[0]....
.L_2708:
        /*2168*/ 	.word	0x00008800


	//   ....[1]....
        /*216c*/ 	.word	0x000089f0


	//----- nvinfo : EIATTR_MAX_THREADS
	.align		4
.L_2709:
        /*2170*/ 	.byte	0x04, 0x05
        /*2172*/ 	.short	(.L_2711 - .L_2710)
.L_2710:
        /*2174*/ 	.word	0x00000080
        /*2178*/ 	.word	0x00000001
        /*217c*/ 	.word	0x00000001


	//----- nvinfo : EIATTR_CRS_STACK_SIZE
	.align		4
.L_2711:
        /*2180*/ 	.byte	0x04, 0x1e
        /*2182*/ 	.short	(.L_2713 - .L_2712)
.L_2712:
        /*2184*/ 	.word	0x00000000
.L_2713:


//--------------------- .nv.info._ZN10layer_norm13ln_bwd_kernelINS_13Kernel_traitsI13__nv_bfloat16S2_fS2_fjLj5120ELj1ELj1ELj4ELj16ENS_18Kernel_traits_baseILj5120ES2_S2_fS2_fjLj128EEEEELb0ELb1ELb0ELb1EEEvNS_9BwdParamsE --------------------------
	.section	.nv.info._ZN10layer_norm13ln_bwd_kernelINS_13Kernel_traitsI13__nv_bfloat16S2_fS2_fjLj5120ELj1ELj1ELj4ELj16ENS_18Kernel_traits_baseILj5120ES2_S2_fS2_fjLj128EEEEELb0ELb1ELb0ELb1EEEvNS_9BwdParamsE,"",@"SHT_CUDA_INFO"
	.sectionflags	@""
	.align	4


	//----- nvinfo : EIATTR_CUDA_API_VERSION
	.align		4
        /*0000*/ 	.byte	0x04, 0x37
        /*0002*/ 	.short	(.L_2715 - .L_2714)
.L_2714:
        /*0004*/ 	.word	0x00000082


	//----- nvinfo : EIATTR_SW2861232_WAR
	.align		4
.L_2715:
        /*0008*/ 	.byte	0x01, 0x35
	.zero		2


	//----- nvinfo : EIATTR_PARAM_CBANK
	.align		4
        /*000c*/ 	.byte	0x04, 0x0a
        /*000e*/ 	.short	(.L_2717 - .L_2716)
	.align		4
.L_2716:
        /*0010*/ 	.word	index@(.nv.constant0._ZN10layer_norm13ln_bwd_kernelINS_13Kernel_traitsI13__nv_bfloat16S2_fS2_fjLj5120ELj1ELj1ELj4ELj16ENS_18Kernel_traits_baseILj5120ES2_S2_fS2_fjLj128EEEEELb0ELb1ELb0ELb1EEEvNS_9BwdParamsE)
        /*0014*/ 	.short	0x0160
        /*0016*/ 	.short	0x0128


	//----- nvinfo : EIATTR_CBANK_PARAM_SIZE
	.align		4
.L_2717:
        /*0018*/ 	.byte	0x03, 0x19
        /*001a*/ 	.short	0x0128


	//----- nvinfo : EIATTR_KPARAM_INFO
	.align		4
        /*001c*/ 	.byte	0x04, 0x17
        /*001e*/ 	.short	(.L_2719 - .L_2718)
.L_2718:
        /*0020*/ 	.word	0x00000000
        /*0024*/ 	.short	0x0000
        /*0026*/ 	.short	0x0000
        /*0028*/ 	.byte	0x00, 0xf0, 0xa1, 0x04


	//----- nvinfo : EIATTR_MAXREG_COUNT
	.align		4
.L_2719:
        /*002c*/ 	.byte	0x03, 0x1b
        /*002e*/ 	.short	0x00ff


	//----- nvinfo : EIATTR_NUM_BARRIERS
	.align		4
        /*0030*/ 	.byte	0x02, 0x4c
        /*0032*/ 	.byte	0x01
	.zero		1


	//----- nvinfo : EIATTR_ANNOTATIONS
	.align		4
        /*0034*/ 	.byte	0x04, 0x55
        /*0036*/ 	.short	(.L_2721 - .L_2720)


	//   ....[0]....
.L_2720:
        /* <DEDUP_REMOVED lines=114> */


	//----- nvinfo : EIATTR_MERCURY_ISA_VERSION
	.align		4
.L_2721:
        /*0748*/ 	.byte	0x03, 0x5f
        /*074a*/ 	.short	0x0000


	//----- nvinfo : EIATTR_COOP_GROUP_MASK_REGIDS
	.align		4
        /*074c*/ 	.byte	0x04, 0x29
        /*074e*/ 	.short	(.L_2723 - .L_2722)


	//   ....[0]....
.L_2722:
        /*0750*/ 	.word	0xffffffff


	//   ....[1]....
        /*0754*/ 	.word	0xffffffff


	//   ....[2]....
        /*0758*/ 	.word	0xffffffff


	//   ....[3]....
        /*075c*/ 	.word	0xffffffff


	//   ....[4]....
        /*0760*/ 	.word	0xffffffff


	//   ....[5]....
        /*0764*/ 	.word	0xffffffff


	//   ....[6]....
        /*0768*/ 	.word	0xffffffff


	//   ....[7]....
        /*076c*/ 	.word	0xffffffff


	//   ....[8]....
        /*0770*/ 	.word	0xffffffff


	//   ....[9]....
        /*0774*/ 	.word	0xffffffff


	//   ....[10]....
        /*0778*/ 	.word	0xffffffff


	//   ....[11]....
        /*077c*/ 	.word	0xffffffff


	//   ....[12]....
        /*0780*/ 	.word	0xffffffff


	//   ....[13]....
        /*0784*/ 	.word	0xffffffff


	//   ....[14]....
        /*0788*/ 	.word	0xffffffff


	//   ....[15]....
        /*078c*/ 	.word	0xffffffff


	//   ....[16]....
        /*0790*/ 	.word	0xffffffff


	//   ....[17]....
        /*0794*/ 	.word	0xffffffff


	//   ....[18]....
        /*0798*/ 	.word	0xffffffff


	//   ....[19]....
        /*079c*/ 	.word	0xffffffff


	//----- nvinfo : EIATTR_COOP_GROUP_INSTR_OFFSETS
	.align		4
.L_2723:
        /*07a0*/ 	.byte	0x04, 0x28
        /*07a2*/ 	.short	(.L_2725 - .L_2724)


	//   ....[0]....
.L_2724:
        /*07a4*/ 	.word	0x00002f20


	//   ....[1]....
        /*07a8*/ 	.word	0x00002f40


	//   ....[2]....
        /*07ac*/ 	.word	0x00002f70


	//   ....[3]....
        /*07b0*/ 	.word	0x00002f90


	//   ....[4]....
        /*07b4*/ 	.word	0x00002fb0


	//   ....[5]....
        /*07b8*/ 	.word	0x00002fd0


	//   ....[6]....
        /*07bc*/ 	.word	0x00002ff0


	//   ....[7]....
        /*07c0*/ 	.word	0x00003010


	//   ....[8]....
        /*07c4*/ 	.word	0x00003020


	//   ....[9]....
        /*07c8*/ 	.word	0x00003040


	//   ....[10]....
        /*07cc*/ 	.word	0x00005d00


	//   ....[11]....
        /*07d0*/ 	.word	0x00005d80


	//   ....[12]....
        /*07d4*/ 	.word	0x00005e00


	//   ....[13]....
        /*07d8*/ 	.word	0x00005e70


	//   ....[14]....
        /*07dc*/ 	.word	0x00005ef0


	//   ....[15]....
        /*07e0*/ 	.word	0x00005f60


	//   ....[16]....
        /*07e4*/ 	.word	0x00005fe0


	//   ....[17]....
        /*07e8*/ 	.word	0x00006050


	//   ....[18]....
        /*07ec*/ 	.word	0x000060d0


	//   ....[19]....
        /*07f0*/ 	.word	0x00006140


	//----- nvinfo : EIATTR_EXIT_INSTR_OFFSETS
	.align		4
.L_2725:
        /*07f4*/ 	.byte	0x04, 0x1c
        /*07f6*/ 	.short	(.L_2727 - .L_2726)


	//   ....[0]....
.L_2726:
        /*07f8*/ 	.word	0x00005ca0


	//----- nvinfo : EIATTR_MAX_THREADS
	.align		4
.L_2727:
        /*07fc*/ 	.byte	0x04, 0x05
        /*07fe*/ 	.short	(.L_2729 - .L_2728)
.L_2728:
        /*0800*/ 	.word	0x00000080
        /*0804*/ 	.word	0x00000001
        /*0808*/ 	.word	0x00000001


	//----- nvinfo : EIATTR_CRS_STACK_SIZE
	.align		4
.L_2729:
        /*080c*/ 	.byte	0x04, 0x1e
        /*080e*/ 	.short	(.L_2731 - .L_2730)
.L_2730:
        /*0810*/ 	.word	0x00000000
.L_2731:


//--------------------- .nv.info._ZN10layer_norm13ln_bwd_kernelINS_13Kernel_traitsI13__nv_bfloat16S2_fS2_fjLj5120ELj1ELj1ELj4ELj16ENS_18Kernel_traits_baseILj5120ES2_S2_fS2_fjLj128EEEEELb0ELb1ELb1ELb0EEEvNS_9BwdParamsE --------------------------
	.section	.nv.info._ZN10layer_norm13ln_bwd_kernelINS_13Kernel_traitsI13__nv_bfloat16S2_fS2_fjLj5120ELj1ELj1ELj4ELj16ENS_18Kernel_traits_baseILj5120ES2_S2_fS2_fjLj128EEEEELb0ELb1ELb1ELb0EEEvNS_9BwdParamsE,"",@"SHT_CUDA_INFO"
	.sectionflags	@""
	.align	4


	//----- nvinfo : EIATTR_CUDA_API_VERSION
	.align		4
        /*0000*/ 	.byte	0x04, 0x37
        /*0002*/ 	.short	(.L_2733 - .L_2732)
.L_2732:
        /*0004*/ 	.word	0x00000082


	//----- nvinfo : EIATTR_SW2861232_WAR
	.align		4
.L_2733:
        /*0008*/ 	.byte	0x01, 0x35
	.zero		2


	//----- nvinfo : EIATTR_PARAM_CBANK
	.align		4
        /*000c*/ 	.byte	0x04, 0x0a
        /*000e*/ 	.short	(.L_2735 - .L_2734)
	.align		4
.L_2734:
        /*0010*/ 	.word	index@(.nv.constant0._ZN10layer_norm13ln_bwd_kernelINS_13Kernel_traitsI13__nv_bfloat16S2_fS2_fjLj5120ELj1ELj1ELj4ELj16ENS_18Kernel_traits_baseILj5120ES2_S2_fS2_fjLj128EEEEELb0ELb1ELb1ELb0EEEvNS_9BwdParamsE)
        /*0014*/ 	.short	0x0160
        /*0016*/ 	.short	0x0128


	//----- nvinfo : EIATTR_CBANK_PARAM_SIZE
	.align		4
.L_2735:
        /*0018*/ 	.byte	0x03, 0x19
        /*001a*/ 	.short	0x0128


	//----- nvinfo : EIATTR_KPARAM_INFO
	.align		4
        /*001c*/ 	.byte	0x04, 0x17
        /*001e*/ 	.short	(.L_2737 - .L_2736)
.L_2736:
        /*0020*/ 	.word	0x00000000
        /*0024*/ 	.short	0x0000
        /*0026*/ 	.short	0x0000
        /*0028*/ 	.byte	0x00, 0xf0, 0xa1, 0x04


	//----- nvinfo : EIATTR_MAXREG_COUNT
	.align		4
.L_2737:
        /*002c*/ 	.byte	0x03, 0x1b
        /*002e*/ 	.short	0x00ff


	//----- nvinfo : EIATTR_NUM_BARRIERS
	.align		4
        /*0030*/ 	.byte	0x02, 0x4c
        /*0032*/ 	.byte	0x01
	.zero		1


	//----- nvinfo : EIATTR_ANNOTATIONS
	.align		4
        /*0034*/ 	.byte	0x04, 0x55
        /*0036*/ 	.short	(.L_2739 - .L_2738)


	//   ....[0]....
.L_2738:
        /* <DEDUP_REMOVED lines=115> */


	//----- nvinfo : EIATTR_MERCURY_ISA_VERSION
	.align		4
.L_2739:
        /*0758*/ 	.byte	0x03, 0x5f
        /*075a*/ 	.short	0x0000


	//----- nvinfo : EIATTR_COOP_GROUP_MASK_REGIDS
	.align		4
        /*075c*/ 	.byte	0x04, 0x29
        /*075e*/ 	.short	(.L_2741 - .L_2740)


	//   ....[0]....
.L_2740:
        /*0760*/ 	.word	0xffffffff


	//   ....[1]....
        /*0764*/ 	.word	0xffffffff


	//   ....[2]....
        /*0768*/ 	.word	0xffffffff


	//   ....[3]....
        /*076c*/ 	.word	0xffffffff


	//   ....[4]....
        /*0770*/ 	.word	0xffffffff


	//   ....[5]....
        /*0774*/ 	.word	0xffffffff


	//   ....[6]....
        /*0778*/ 	.word	0xffffffff


	//   ....[7]....
        /*077c*/ 	.word	0xffffffff


	//   ....[8]....
        /*0780*/ 	.word	0xffffffff


	//   ....[9]....
        /*0784*/ 	.word	0xffffffff


	//   ....[10]....
        /*0788*/ 	.word	0xffffffff


	//   ....[11]....
        /*078c*/ 	.word	0xffffffff


	//   ....[12]....
        /*0790*/ 	.word	0xffffffff


	//   ....[13]....
        /*0794*/ 	.word	0xffffffff


	//   ....[14]....
        /*0798*/ 	.word	0xffffffff


	//   ....[15]....
        /*079c*/ 	.word	0xffffffff


	//   ....[16]....
        /*07a0*/ 	.word	0xffffffff


	//   ....[17]....
        /*07a4*/ 	.word	0xffffffff


	//   ....[18]....
        /*07a8*/ 	.word	0xffffffff


	//   ....[19]....
        /*07ac*/ 	.word	0xffffffff


	//----- nvinfo : EIATTR_COOP_GROUP_INSTR_OFFSETS
	.align		4
.L_2741:
        /*07b0*/ 	.byte	0x04, 0x28
        /*07b2*/ 	.short	(.L_2743 - .L_2742)


	//   ....[0]....
.L_2742:
        /*07b4*/ 	.word	0x00003520


	//   ....[1]....
        /*07b8*/ 	.word	0x00003540


	//   ....[2]....
        /*07bc*/ 	.word	0x00003570


	//   ....[3]....
        /*07c0*/ 	.word	0x00003590


	//   ....[4]....
        /*07c4*/ 	.word	0x000035b0


	//   ....[5]....
        /*07c8*/ 	.word	0x000035d0


	//   ....[6]....
        /*07cc*/ 	.word	0x000035e0


	//   ....[7]....
        /*07d0*/ 	.word	0x00003610


	//   ....[8]....
        /*07d4*/ 	.word	0x00003620


	//   ....[9]....
        /*07d8*/ 	.word	0x00003640


	//   ....[10]....
        /*07dc*/ 	.word	0x00007d90


	//   ....[11]....
        /*07e0*/ 	.word	0x00007e10


	//   ....[12]....
        /*07e4*/ 	.word	0x00007e90


	//   ....[13]....
        /*07e8*/ 	.word	0x00007f00


	//   ....[14]....
        /*07ec*/ 	.word	0x00007f80


	//   ....[15]....
        /*07f0*/ 	.word	0x00007ff0


	//   ....[16]....
        /*07f4*/ 	.word	0x00008070


	//   ....[17]....
        /*07f8*/ 	.word	0x000080e0


	//   ....[18]....
        /*07fc*/ 	.word	0x00008160


	//   ....[19]....
        /*0800*/ 	.word	0x000081d0


	//----- nvinfo : EIATTR_EXIT_INSTR_OFFSETS
	.align		4
.L_2743:
        /*0804*/ 	.byte	0x04, 0x1c
        /*0806*/ 	.short	(.L_2745 - .L_2744)


	//   ....[0]....
.L_2744:
        /*0808*/ 	.word	0x00007c80


	//   ....[1]....
        /*080c*/ 	.word	0x00007d30


	//----- nvinfo : EIATTR_MAX_THREADS
	.align		4
.L_2745:
        /*0810*/ 	.byte	0x04, 0x05
        /*0812*/ 	.short	(.L_2747 - .L_2746)
.L_2746:
        /*0814*/ 	.word	0x00000080
        /*0818*/ 	.word	0x00000001
        /*081c*/ 	.word	0x00000001


	//----- nvinfo : EIATTR_CRS_STACK_SIZE
	.align		4
.L_2747:
        /*0820*/ 	.byte	0x04, 0x1e
        /*0822*/ 	.short	(.L_2749 - .L_2748)
.L_2748:
        /*0824*/ 	.word	0x00000000
.L_2749:


//--------------------- .nv.info._ZN10layer_norm13ln_bwd_kernelINS_13Kernel_traitsI13__nv_bfloat16S2_fS2_fjLj5120ELj1ELj1ELj4ELj16ENS_18Kernel_traits_baseILj5120ES2_S2_fS2_fjLj128EEEEELb0ELb1ELb1ELb1EEEvNS_9BwdParamsE --------------------------
	.section	.nv.info._ZN10layer_norm13ln_bwd_kernelINS_13Kernel_traitsI13__nv_bfloat16S2_fS2_fjLj5120ELj1ELj1ELj4ELj16ENS_18Kernel_traits_baseILj5120ES2_S2_fS2_fjLj128EEEEELb0ELb1ELb1ELb1EEEvNS_9BwdParamsE,"",@"SHT_CUDA_INFO"
	.sectionflags	@""
	.align	4


	//----- nvinfo : EIATTR_CUDA_API_VERSION
	.align		4
        /*0000*/ 	.byte	0x04, 0x37
        /*0002*/ 	.short	(.L_2751 - .L_2750)
.L_2750:
        /*0004*/ 	.word	0x00000082


	//----- nvinfo : EIATTR_SW2861232_WAR
	.align		4
.L_2751:
        /*0008*/ 	.byte	0x01, 0x35
	.zero		2


	//----- nvinfo : EIATTR_PARAM_CBANK
	.align		4
        /*000c*/ 	.byte	0x04, 0x0a
        /*000e*/ 	.short	(.L_2753 - .L_2752)
	.align		4
.L_2752:
        /*0010*/ 	.word	index@(.nv.constant0._ZN10layer_norm13ln_bwd_kernelINS_13Kernel_traitsI13__nv_bfloat16S2_fS2_fjLj5120ELj1ELj1ELj4ELj16ENS_18Kernel_traits_baseILj5120ES2_S2_fS2_fjLj128EEEEELb0ELb1ELb1ELb1EEEvNS_9BwdParamsE)
        /*0014*/ 	.short	0x0160
        /*0016*/ 	.short	0x0128


	//----- nvinfo : EIATTR_CBANK_PARAM_SIZE
	.align		4
.L_2753:
        /*0018*/ 	.byte	0x03, 0x19
        /*001a*/ 	.short	0x0128


	//----- nvinfo : EIATTR_KPARAM_INFO
	.align		4
        /*001c*/ 	.byte	0x04, 0x17
        /*001e*/ 	.short	(.L_2755 - .L_2754)
.L_2754:
        /*0020*/ 	.word	0x00000000
        /*0024*/ 	.short	0x0000
        /*0026*/ 	.short	0x0000
        /*0028*/ 	.byte	0x00, 0xf0, 0xa1, 0x04


	//----- nvinfo : EIATTR_MAXREG_COUNT
	.align		4
.L_2755:
        /*002c*/ 	.byte	0x03, 0x1b
        /*002e*/ 	.short	0x00ff


	//----- nvinfo : EIATTR_NUM_BARRIERS
	.align		4
        /*0030*/ 	.byte	0x02, 0x4c
        /*0032*/ 	.byte	0x01
	.zero		1


	//----- nvinfo : EIATTR_ANNOTATIONS
	.align		4
        /*0034*/ 	.byte	0x04, 0x55
        /*0036*/ 	.short	(.L_2757 - .L_2756)


	//   ....[0]....
.L_2756:
        /* <DEDUP_REMOVED lines=152> */


	//----- nvinfo : EIATTR_MERCURY_ISA_VERSION
	.align		4
.L_2757:
        /*09a8*/ 	.byte	0x03, 0x5f
        /*09aa*/ 	.short	0x0000


	//----- nvinfo : EIATTR_COOP_GROUP_MASK_REGIDS
	.align		4
        /*09ac*/ 	.byte	0x04, 0x29
        /*09ae*/ 	.short	(.L_2759 - .L_2758)


	//   ....[0]....
.L_2758:
        /*09b0*/ 	.word	0xffffffff


	//   ....[1]....
        /*09b4*/ 	.word	0xffffffff


	//   ....[2]....
        /*09b8*/ 	.word	0xffffffff


	//   ....[3]....
        /*09bc*/ 	.word	0xffffffff


	//   ....[4]....
        /*09c0*/ 	.word	0xffffffff


	//   ....[5]....
        /*09c4*/ 	.word	0xffffffff


	//   ....[6]....
        /*09c8*/ 	.word	0xffffffff


	//   ....[7]....
        /*09cc*/ 	.word	0xffffffff


	//   ....[8]....
        /*09d0*/ 	.word	0xffffffff


	//   ....[9]....
        /*09d4*/ 	.word	0xffffffff


	//   ....[10]....
        /*09d8*/ 	.word	0xffffffff


	//   ....[11]....
        /*09dc*/ 	.word	0xffffffff


	//   ....[12]....
        /*09e0*/ 	.word	0xffffffff


	//   ....[13]....
        /*09e4*/ 	.word	0xffffffff


	//   ....[14]....
        /*09e8*/ 	.word	0xffffffff


	//   ....[15]....
        /*09ec*/ 	.word	0xffffffff


	//   ....[16]....
        /*09f0*/ 	.word	0xffffffff


	//   ....[17]....
        /*09f4*/ 	.word	0xffffffff


	//   ....[18]....
        /*09f8*/ 	.word	0xffffffff


	//   ....[19]....
        /*09fc*/ 	.word	0xffffffff


	//----- nvinfo : EIATTR_COOP_GROUP_INSTR_OFFSETS
	.align		4
.L_2759:
        /*0a00*/ 	.byte	0x04, 0x28
        /*0a02*/ 	.short	(.L_2761 - .L_2760)


	//   ....[0]....
.L_2760:
        /*0a04*/ 	.word	0x000034c0


	//   ....[1]....
        /*0a08*/ 	.word	0x000034e0


	//   ....[2]....
        /*0a0c*/ 	.word	0x00003510


	//   ....[3]....
        /*0a10*/ 	.word	0x00003530


	//   ....[4]....
        /*0a14*/ 	.word	0x00003550


	//   ....[5]....
        /*0a18*/ 	.word	0x00003570


	//   ....[6]....
        /*0a1c*/ 	.word	0x00003590


	//   ....[7]....
        /*0a20*/ 	.word	0x000035b0


	//   ....[8]....
        /*0a24*/ 	.word	0x000035c0


	//   ....[9]....
        /*0a28*/ 	.word	0x000035e0


	//   ....[10]....
        /*0a2c*/ 	.word	0x00007bf0


	//   ....[11]....
        /*0a30*/ 	.word	0x00007c70


	//   ....[12]....
        /*0a34*/ 	.word	0x00007cf0


	//   ....[13]....
        /*0a38*/ 	.word	0x00007d60


	//   ....[14]....
        /*0a3c*/ 	.word	0x00007de0


	//   ....[15]....
        /*0a40*/ 	.word	0x00007e50


	//   ....[16]....
        /*0a44*/ 	.word	0x00007ed0


	//   ....[17]....
        /*0a48*/ 	.word	0x00007f40


	//   ....[18]....
        /*0a4c*/ 	.word	0x00007fc0


	//   ....[19]....
        /*0a50*/ 	.word	0x00008030


	//----- nvinfo : EIATTR_EXIT_INSTR_OFFSETS
	.align		4
.L_2761:
        /*0a54*/ 	.byte	0x04, 0x1c
        /*0a56*/ 	.short	(.L_2763 - .L_2762)


	//   ....[0]....
.L_2762:
        /*0a58*/ 	.word	0x00007b90


	//----- nvinfo : EIATTR_MAX_THREADS
	.align		4
.L_2763:
        /*0a5c*/ 	.byte	0x04, 0x05
        /*0a5e*/ 	.short	(.L_2765 - .L_2764)
.L_2764:
        /*0a60*/ 	.word	0x00000080
        /*0a64*/ 	.word	0x00000001
        /*0a68*/ 	.word	0x00000001


	//----- nvinfo : EIATTR_CRS_STACK_SIZE
	.align		4
.L_2765:
        /*0a6c*/ 	.byte	0x04, 0x1e
        /*0a6e*/ 	.short	(.L_2767 - .L_2766)
.L_2766:
        /*0a70*/ 	.word	0x00000000
.L_2767:


//--------------------- .nv.info._ZN10layer_norm13ln_bwd_kernelINS_13Kernel_traitsI13__nv_bfloat16S2_fS2_fjLj5120ELj1ELj1ELj4ELj16ENS_18Kernel_traits_baseILj5120ES2_S2_fS2_fjLj128EEEEELb1ELb0ELb0ELb0EEEvNS_9BwdParamsE --------------------------
	.section	.nv.info._ZN10layer_norm13ln_bwd_kernelINS_13Kernel_traitsI13__nv_bfloat16S2_fS2_fjLj5120ELj1ELj1ELj4ELj16ENS_18Kernel_traits_baseILj5120ES2_S2_fS2_fjLj128EEEEELb1ELb0ELb0ELb0EEEvNS_9BwdParamsE,"",@"SHT_CUDA_INFO"
	.sectionflags	@""
	.align	4


	//----- nvinfo : EIATTR_CUDA_API_VERSION
	.align		4
        /*0000*/ 	.byte	0x04, 0x37
        /*0002*/ 	.short	(.L_2769 - .L_2768)
.L_2768:
        /*0004*/ 	.word	0x00000082


	//----- nvinfo : EIATTR_SW2861232_WAR
	.align		4
.L_2769:
        /*0008*/ 	.byte	0x01, 0x35
	.zero		2


	//----- nvinfo : EIATTR_PARAM_CBANK
	.align		4
        /*000c*/ 	.byte	0x04, 0x0a
        /*000e*/ 	.short	(.L_2771 - .L_2770)
	.align		4
.L_2770:
        /*0010*/ 	.word	index@(.nv.constant0._ZN10layer_norm13ln_bwd_kernelINS_13Kernel_traitsI13__nv_bfloat16S2_fS2_fjLj5120ELj1ELj1ELj4ELj16ENS_18Kernel_traits_baseILj5120ES2_S2_fS2_fjLj128EEEEELb1ELb0ELb0ELb0EEEvNS_9BwdParamsE)
        /*0014*/ 	.short	0x0160
        /*0016*/ 	.short	0x0128


	//----- nvinfo : EIATTR_CBANK_PARAM_SIZE
	.align		4
.L_2771:
        /*0018*/ 	.byte	0x03, 0x19
        /*001a*/ 	.short	0x0128


	//----- nvinfo : EIATTR_KPARAM_INFO
	.align		4
        /*001c*/ 	.byte	0x04, 0x17
        /*001e*/ 	.short	(.L_2773 - .L_2772)
.L_2772:
        /*0020*/ 	.word	0x00000000
        /*0024*/ 	.short	0x0000
        /*0026*/ 	.short	0x0000
        /*0028*/ 	.byte	0x00, 0xf0, 0xa1, 0x04


	//----- nvinfo : EIATTR_MAXREG_COUNT
	.align		4
.L_2773:
        /*002c*/ 	.byte	0x03, 0x1b
        /*002e*/ 	.short	0x00ff


	//----- nvinfo : EIATTR_NUM_BARRIERS
	.align		4
        /*0030*/ 	.byte	0x02, 0x4c
        /*0032*/ 	.byte	0x01
	.zero		1


	//----- nvinfo : EIATTR_ANNOTATIONS
	.align		4
        /*0034*/ 	.byte	0x04, 0x55
        /*0036*/ 	.short	(.L_2775 - .L_2774)


	//   ....[0]....
.L_2774:
        /* <DEDUP_REMOVED lines=29> */


	//----- nvinfo : EIATTR_MERCURY_ISA_VERSION
	.align		4
.L_2775:
        /*01f8*/ 	.byte	0x03, 0x5f
        /*01fa*/ 	.short	0x0000


	//----- nvinfo : EIATTR_COOP_GROUP_MASK_REGIDS
	.align		4
        /*01fc*/ 	.byte	0x04, 0x29
        /*01fe*/ 	.short	(.L_2777 - .L_2776)


	//   ....[0]....
.L_2776:
        /*0200*/ 	.word	0xffffffff


	//   ....[1]....
        /*0204*/ 	.word	0xffffffff


	//   ....[2]....
        /*0208*/ 	.word	0xffffffff


	//   ....[3]....
        /*020c*/ 	.word	0xffffffff


	//   ....[4]....
        /*0210*/ 	.word	0xffffffff


	//   ....[5]....
        /*0214*/ 	.word	0xffffffff


	//   ....[6]....
        /*0218*/ 	.word	0xffffffff


	//   ....[7]....
        /*021c*/ 	.word	0xffffffff


	//   ....[8]....
        /*0220*/ 	.word	0xffffffff


	//   ....[9]....
        /*0224*/ 	.word	0xffffffff


	//   ....[10]....
        /*0228*/ 	.word	0xffffffff


	//   ....[11]....
        /*022c*/ 	.word	0xffffffff


	//   ....[12]....
        /*0230*/ 	.word	0xffffffff


	//   ....[13]....
        /*0234*/ 	.word	0xffffffff


	//   ....[14]....
        /*0238*/ 	.word	0xffffffff


	//   ....[15]....
        /*023c*/ 	.word	0xffffffff


	//   ....[16]....
        /*0240*/ 	.word	0xffffffff


	//   ....[17]....
        /*0244*/ 	.word	0xffffffff


	//   ....[18]....
        /*0248*/ 	.word	0xffffffff


	//   ....[19]....
        /*024c*/ 	.word	0xffffffff


	//----- nvinfo : EIATTR_COOP_GROUP_INSTR_OFFSETS
	.align		4
.L_2777:
        /*0250*/ 	.byte	0x04, 0x28
        /*0252*/ 	.short	(.L_2779 - .L_2778)


	//   ....[0]....
.L_2778:
        /*0254*/ 	.word	0x000027e0


	//   ....[1]....
        /*0258*/ 	.word	0x00002800


	//   ....[2]....
        /*025c*/ 	.word	0x00002830


	//   ....[3]....
        /*0260*/ 	.word	0x00002850


	//   ....[4]....
        /*0264*/ 	.word	0x00002870


	//   ....[5]....
        /*0268*/ 	.word	0x00002890


	//   ....[6]....
        /*026c*/ 	.word	0x000028a0


	//   ....[7]....
        /*0270*/ 	.word	0x000028d0


	//   ....[8]....
        /*0274*/ 	.word	0x000028e0


	//   ....[9]....
        /*0278*/ 	.word	0x00002900


	//   ....[10]....
        /*027c*/ 	.word	0x00004ae0


	//   ....[11]....
        /*0280*/ 	.word	0x00004b60


	//   ....[12]....
        /*0284*/ 	.word	0x00004be0


	//   ....[13]....
        /*0288*/ 	.word	0x00004c50


	//   ....[14]....
        /*028c*/ 	.word	0x00004cd0


	//   ....[15]....
        /*0290*/ 	.word	0x00004d40


	//   ....[16]....
        /*0294*/ 	.word	0x00004dc0


	//   ....[17]....
        /*0298*/ 	.word	0x00004e30


	//   ....[18]....
        /*029c*/ 	.word	0x00004eb0


	//   ....[19]....
        /*02a0*/ 	.word	0x00004f20


	//----- nvinfo : EIATTR_EXIT_INSTR_OFFSETS
	.align		4
.L_2779:
        /*02a4*/ 	.byte	0x04, 0x1c
        /*02a6*/ 	.short	(.L_2781 - .L_2780)


	//   ....[0]....
.L_2780:
        /*02a8*/ 	.word	0x00004a00


	//   ....[1]....
        /*02ac*/ 	.word	0x00004a80


	//----- nvinfo : EIATTR_MAX_THREADS
	.align		4
.L_2781:
        /*02b0*/ 	.byte	0x04, 0x05
        /*02b2*/ 	.short	(.L_2783 - .L_2782)
.L_2782:
        /*02b4*/ 	.word	0x00000080
        /*02b8*/ 	.word	0x00000001
        /*02bc*/ 	.word	0x00000001


	//----- nvinfo : EIATTR_CRS_STACK_SIZE
	.align		4
.L_2783:
        /*02c0*/ 	.byte	0x04, 0x1e
        /*02c2*/ 	.short	(.L_2785 - .L_2784)
.L_2784:
        /*02c4*/ 	.word	0x00000000
.L_2785:


//--------------------- .nv.info._ZN10layer_norm13ln_bwd_kernelINS_13Kernel_traitsI13__nv_bfloat16S2_fS2_fjLj5120ELj1ELj1ELj4ELj16ENS_18Kernel_traits_baseILj5120ES2_S2_fS2_fjLj128EEEEELb1ELb0ELb0ELb1EEEvNS_9BwdParamsE --------------------------
	.section	.nv.info._ZN10layer_norm13ln_bwd_kernelINS_13Kernel_traitsI13__nv_bfloat16S2_fS2_fjLj5120ELj1ELj1ELj4ELj16ENS_18Kernel_traits_baseILj5120ES2_S2_fS2_fjLj128EEEEELb1ELb0ELb0ELb1EEEvNS_9BwdParamsE,"",@"SHT_CUDA_INFO"
	.sectionflags	@""
	.align	4


	//----- nvinfo : EIATTR_CUDA_API_VERSION
	.align		4
        /*0000*/ 	.byte	0x04, 0x37
        /*0002*/ 	.short	(.L_2787 - .L_2786)
.L_2786:
        /*0004*/ 	.word	0x00000082


	//----- nvinfo : EIATTR_SW2861232_WAR
	.align		4
.L_2787:
        /*0008*/ 	.byte	0x01, 0x35
	.zero		2


	//----- nvinfo : EIATTR_PARAM_CBANK
	.align		4
        /*000c*/ 	.byte	0x04, 0x0a
        /*000e*/ 	.short	(.L_2789 - .L_2788)
	.align		4
.L_2788:
        /*0010*/ 	.word	index@(.nv.constant0._ZN10layer_norm13ln_bwd_kernelINS_13Kernel_traitsI13__nv_bfloat16S2_fS2_fjLj5120ELj1ELj1ELj4ELj16ENS_18Kernel_traits_baseILj5120ES2_S2_fS2_fjLj128EEEEELb1ELb0ELb0ELb1EEEvNS_9BwdParamsE)
        /*0014*/ 	.short	0x0160
        /*0016*/ 	.short	0x0128


	//----- nvinfo : EIATTR_CBANK_PARAM_SIZE
	.align		4
.L_2789:
        /*0018*/ 	.byte	0x03, 0x19
        /*001a*/ 	.short	0x0128


	//----- nvinfo : EIATTR_KPARAM_INFO
	.align		4
        /*001c*/ 	.byte	0x04, 0x17
        /*001e*/ 	.short	(.L_2791 - .L_2790)
.L_2790:
        /*0020*/ 	.word	0x00000000
        /*0024*/ 	.short	0x0000
        /*0026*/ 	.short	0x0000
        /*0028*/ 	.byte	0x00, 0xf0, 0xa1, 0x04


	//----- nvinfo : EIATTR_MAXREG_COUNT
	.align		4
.L_2791:
        /*002c*/ 	.byte	0x03, 0x1b
        /*002e*/ 	.short	0x00ff


	//----- nvinfo : EIATTR_NUM_BARRIERS
	.align		4
        /*0030*/ 	.byte	0x02, 0x4c
        /*0032*/ 	.byte	0x01
	.zero		1


	//----- nvinfo : EIATTR_ANNOTATIONS
	.align		4
        /*0034*/ 	.byte	0x04, 0x55
        /*0036*/ 	.short	(.L_2793 - .L_2792)


	//   ....[0]....
.L_2792:
        /* <DEDUP_REMOVED lines=26> */


	//----- nvinfo : EIATTR_MERCURY_ISA_VERSION
	.align		4
.L_2793:
        /*01c8*/ 	.byte	0x03, 0x5f
        /*01ca*/ 	.short	0x0000


	//----- nvinfo : EIATTR_COOP_GROUP_MASK_REGIDS
	.align		4
        /*01cc*/ 	.byte	0x04, 0x29
        /*01ce*/ 	.short	(.L_2795 - .L_2794)


	//   ....[0]....
.L_2794:
        /*01d0*/ 	.word	0xffffffff


	//   ....[1]....
        /*01d4*/ 	.word	0xffffffff


	//   ....[2]....
        /*01d8*/ 	.word	0xffffffff


	//   ....[3]....
        /*01dc*/ 	.word	0xffffffff


	//   ....[4]....
        /*01e0*/ 	.word	0xffffffff


	//   ....[5]....
        /*01e4*/ 	.word	0xffffffff


	//   ....[6]....
        /*01e8*/ 	.word	0xffffffff


	//   ....[7]....
        /*01ec*/ 	.word	0xffffffff


	//   ....[8]....
        /*01f0*/ 	.word	0xffffffff


	//   ....[9]....
        /*01f4*/ 	.word	0xffffffff


	//   ....[10]....
        /*01f8*/ 	.word	0xffffffff


	//   ....[11]....
        /*01fc*/ 	.word	0xffffffff


	//   ....[12]....
        /*0200*/ 	.word	0xffffffff


	//   ....[13]....
        /*0204*/ 	.word	0xffffffff


	//   ....[14]....
        /*0208*/ 	.word	0xffffffff


	//   ....[15]....
        /*020c*/ 	.word	0xffffffff


	//   ....[16]....
        /*0210*/ 	.word	0xffffffff


	//   ....[17]....
        /*0214*/ 	.word	0xffffffff


	//   ....[18]....
        /*0218*/ 	.word	0xffffffff


	//   ....[19]....
        /*021c*/ 	.word	0xffffffff


	//----- nvinfo : EIATTR_COOP_GROUP_INSTR_OFFSETS
	.align		4
.L_2795:
        /*0220*/ 	.byte	0x04, 0x28
        /*0222*/ 	.short	(.L_2797 - .L_2796)


	//   ....[0]....
.L_2796:
        /*0224*/ 	.word	0x00002530


	//   ....[1]....
        /*0228*/ 	.word	0x00002550


	//   ....[2]....
        /*022c*/ 	.word	0x00002580


	//   ....[3]....
        /*0230*/ 	.word	0x000025a0


	//   ....[4]....
        /*0234*/ 	.word	0x000025c0


	//   ....[5]....
        /*0238*/ 	.word	0x000025e0


	//   ....[6]....
        /*023c*/ 	.word	0x00002600


	//   ....[7]....
        /*0240*/ 	.word	0x00002620


	//   ....[8]....
        /*0244*/ 	.word	0x00002630


	//   ....[9]....
        /*0248*/ 	.word	0x00002650


	//   ....[10]....
        /*024c*/ 	.word	0x000049e0


	//   ....[11]....
        /*0250*/ 	.word	0x00004a60


	//   ....[12]....
        /*0254*/ 	.word	0x00004ae0


	//   ....[13]....
        /*0258*/ 	.word	0x00004b50


	//   ....[14]....
        /*025c*/ 	.word	0x00004bd0


	//   ....[15]....
        /*0260*/ 	.word	0x00004c40


	//   ....[16]....
        /*0264*/ 	.word	0x00004cc0


	//   ....[17]....
        /*0268*/ 	.word	0x00004d30


	//   ....[18]....
        /*026c*/ 	.word	0x00004db0


	//   ....[19]....
        /*0270*/ 	.word	0x00004e20


	//----- nvinfo : EIATTR_EXIT_INSTR_OFFSETS
	.align		4
.L_2797:
        /*0274*/ 	.byte	0x04, 0x1c
        /*0276*/ 	.short	(.L_2799 - .L_2798)


	//   ....[0]....
.L_2798:
        /*0278*/ 	.word	0x00004980


	//----- nvinfo : EIATTR_MAX_THREADS
	.align		4
.L_2799:
        /*027c*/ 	.byte	0x04, 0x05
        /*027e*/ 	.short	(.L_2801 - .L_2800)
.L_2800:
        /*0280*/ 	.word	0x00000080
        /*0284*/ 	.word	0x00000001
        /*0288*/ 	.word	0x00000001


	//----- nvinfo : EIATTR_CRS_STACK_SIZE
	.align		4
.L_2801:
        /*028c*/ 	.byte	0x04, 0x1e
        /*028e*/ 	.short	(.L_2803 - .L_2802)
.L_2802:
        /*0290*/ 	.word	0x00000000
.L_2803:


//--------------------- .nv.info._ZN10layer_norm22ln_bwd_finalize_kernelINS_22Kernel_traits_finalizeILj5120E13__nv_bfloat16S2_fS2_fjLb0ELj1024ELj4ENS_18Kernel_traits_baseILj5120ES2_S2_fS2_fjLj1024EEEEELb0ELb0EEEvNS_9BwdParamsE --------------------------
	.section	.nv.info._ZN10layer_norm22ln_bwd_finalize_kernelINS_22Kernel_traits_finalizeILj5120E13__nv_bfloat16S2_fS2_fjLb0ELj1024ELj4ENS_18Kernel_traits_baseILj5120ES2_S2_fS2_fjLj1024EEEEELb0ELb0EEEvNS_9BwdParamsE,"",@"SHT_CUDA_INFO"
	.sectionflags	@""
	.align	4


	//----- nvinfo : EIATTR_CUDA_API_VERSION
	.align		4
        /*0000*/ 	.byte	0x04, 0x37
        /*0002*/ 	.short	(.L_2805 - .L_2804)
.L_2804:
        /*0004*/ 	.word	0x00000082


	//----- nvinfo : EIATTR_SW2861232_WAR
	.align		4
.L_2805:
        /*0008*/ 	.byte	0x01, 0x35
	.zero		2


	//----- nvinfo : EIATTR_PARAM_CBANK
	.align		4
        /*000c*/ 	.byte	0x04, 0x0a
        /*000e*/ 	.short	(.L_2807 - .L_2806)
	.align		4
.L_2806:
        /*0010*/ 	.word	index@(.nv.constant0._ZN10layer_norm22ln_bwd_finalize_kernelINS_22Kernel_traits_finalizeILj5120E13__nv_bfloat16S2_fS2_fjLb0ELj1024ELj4ENS_18Kernel_traits_baseILj5120ES2_S2_fS2_fjLj1024EEEEELb0ELb0EEEvNS_9BwdParamsE)
        /*0014*/ 	.short	0x0160
        /*0016*/ 	.short	0x0128


	//----- nvinfo : EIATTR_CBANK_PARAM_SIZE
	.align		4
.L_2807:
        /*0018*/ 	.byte	0x03, 0x19
        /*001a*/ 	.short	0x0128


	//----- nvinfo : EIATTR_KPARAM_INFO
	.align		4
        /*001c*/ 	.byte	0x04, 0x17
        /*001e*/ 	.short	(.L_2809 - .L_2808)
.L_2808:
        /*0020*/ 	.word	0x00000000
        /*0024*/ 	.short	0x0000
        /*0026*/ 	.short	0x0000
        /*0028*/ 	.byte	0x00, 0xf0, 0xa1, 0x04


	//----- nvinfo : EIATTR_MAXREG_COUNT
	.align		4
.L_2809:
        /*002c*/ 	.byte	0x03, 0x1b
        /*002e*/ 	.short	0x0040


	//----- nvinfo : EIATTR_NUM_BARRIERS
	.align		4
        /*0030*/ 	.byte	0x02, 0x4c
        /*0032*/ 	.byte	0x01
	.zero		1


	//----- nvinfo : EIATTR_MERCURY_ISA_VERSION
	.align		4
        /*0034*/ 	.byte	0x03, 0x5f
        /*0036*/ 	.short	0x0000


	//----- nvinfo : EIATTR_COOP_GROUP_MASK_REGIDS
	.align		4
        /*0038*/ 	.byte	0x04, 0x29
        /*003a*/ 	.short	(.L_2811 - .L_2810)


	//   ....[0]....
.L_2810:
        /*003c*/ 	.word	0xffffffff


	//   ....[1]....
        /*0040*/ 	.word	0xffffffff


	//   ....[2]....
        /*0044*/ 	.word	0xffffffff


	//   ....[3]....
        /*0048*/ 	.word	0xffffffff


	//   ....[4]....
        /*004c*/ 	.word	0xffffffff


	//   ....[5]....
        /*0050*/ 	.word	0xffffffff


	//   ....[6]....
        /*0054*/ 	.word	0xffffffff


	//   ....[7]....
        /*0058*/ 	.word	0xffffffff


	//   ....[8]....
        /*005c*/ 	.word	0xffffffff


	//   ....[9]....
        /*0060*/ 	.word	0xffffffff


	//   ....[10]....
        /*0064*/ 	.word	0xffffffff


	//   ....[11]....
        /*0068*/ 	.word	0xffffffff


	//   ....[12]....
        /*006c*/ 	.word	0xffffffff


	//   ....[13]....
        /*0070*/ 	.word	0xffffffff


	//   ....[14]....
        /*0074*/ 	.word	0xffffffff


	//   ....[15]....
        /*0078*/ 	.word	0xffffffff


	//   ....[16]....
        /*007c*/ 	.word	0xffffffff


	//   ....[17]....
        /*0080*/ 	.word	0xffffffff


	//   ....[18]....
        /*0084*/ 	.word	0xffffffff


	//   ....[19]....
        /*0088*/ 	.word	0xffffffff


	//----- nvinfo : EIATTR_COOP_GROUP_INSTR_OFFSETS
	.align		4
.L_2811:
        /*008c*/ 	.byte	0x04, 0x28
        /*008e*/ 	.short	(.L_2813 - .L_2812)


	//   ....[0]....
.L_2812:
        /*0090*/ 	.word	0x00000820


	//   ....[1]....
        /*0094*/ 	.word	0x00000850


	//   ....[2]....
        /*0098*/ 	.word	0x00000860


	//   ....[3]....
        /*009c*/ 	.word	0x00000890


	//   ....[4]....
        /*00a0*/ 	.word	0x000008a0


	//   ....[5]....
        /*00a4*/ 	.word	0x000008d0


	//   ....[6]....
        /*00a8*/ 	.word	0x000008f0


	//   ....[7]....
        /*00ac*/ 	.word	0x00000900


	//   ....[8]....
        /*00b0*/ 	.word	0x00000930


	//   ....[9]....
        /*00b4*/ 	.word	0x00000940


	//   ....[10]....
        /*00b8*/ 	.word	0x00000b50


	//   ....[11]....
        /*00bc*/ 	.word	0x00000bc0


	//   ....[12]....
        /*00c0*/ 	.word	0x00000c20


	//   ....[13]....
        /*00c4*/ 	.word	0x00000c80


	//   ....[14]....
        /*00c8*/ 	.word	0x00000cf0


	//   ....[15]....
        /*00cc*/ 	.word	0x00000d60


	//   ....[16]....
        /*00d0*/ 	.word	0x00000dc0


	//   ....[17]....
        /*00d4*/ 	.word	0x00000e20


	//   ....[18]....
        /*00d8*/ 	.word	0x00000e80


	//   ....[19]....
        /*00dc*/ 	.word	0x00000ee0


	//----- nvinfo : EIATTR_EXIT_INSTR_OFFSETS
	.align		4
.L_2813:
        /*00e0*/ 	.byte	0x04, 0x1c
        /*00e2*/ 	.short	(.L_2815 - .L_2814)


	//   ....[0]....
.L_2814:
        /*00e4*/ 	.word	0x00000070


	//   ....[1]....
        /*00e8*/ 	.word	0x00000af0


	//----- nvinfo : EIATTR_MAX_THREADS
	.align		4
.L_2815:
        /*00ec*/ 	.byte	0x04, 0x05
        /*00ee*/ 	.short	(.L_2817 - .L_2816)
.L_2816:
        /*00f0*/ 	.word	0x00000400
        /*00f4*/ 	.word	0x00000001
        /*00f8*/ 	.word	0x00000001


	//----- nvinfo : EIATTR_CRS_STACK_SIZE
	.align		4
.L_2817:
        /*00fc*/ 	.byte	0x04, 0x1e
        /*00fe*/ 	.short	(.L_2819 - .L_2818)
.L_2818:
        /*0100*/ 	.word	0x00000000
.L_2819:


//--------------------- .nv.info._ZN10layer_norm13ln_bwd_kernelINS_13Kernel_traitsI13__nv_bfloat16S2_fS2_fjLj5120ELj1ELj1ELj4ELj16ENS_18Kernel_traits_baseILj5120ES2_S2_fS2_fjLj128EEEEELb1ELb0ELb1ELb0EEEvNS_9BwdParamsE --------------------------
	.section	.nv.info._ZN10layer_norm13ln_bwd_kernelINS_13Kernel_traitsI13__nv_bfloat16S2_fS2_fjLj5120ELj1ELj1ELj4ELj16ENS_18Kernel_traits_baseILj5120ES2_S2_fS2_fjLj128EEEEELb1ELb0ELb1ELb0EEEvNS_9BwdParamsE,"",@"SHT_CUDA_INFO"
	.sectionflags	@""
	.align	4


	//----- nvinfo : EIATTR_CUDA_API_VERSION
	.align		4
        /*0000*/ 	.byte	0x04, 0x37
        /*0002*/ 	.short	(.L_2821 - .L_2820)
.L_2820:
        /*0004*/ 	.word	0x00000082


	//----- nvinfo : EIATTR_SW2861232_WAR
	.align		4
.L_2821:
        /*0008*/ 	.byte	0x01, 0x35
	.zero		2


	//----- nvinfo : EIATTR_PARAM_CBANK
	.align		4
        /*000c*/ 	.byte	0x04, 0x0a
        /*000e*/ 	.short	(.L_2823 - .L_2822)
	.align		4
.L_2822:
        /*0010*/ 	.word	index@(.nv.constant0._ZN10layer_norm13ln_bwd_kernelINS_13Kernel_traitsI13__nv_bfloat16S2_fS2_fjLj5120ELj1ELj1ELj4ELj16ENS_18Kernel_traits_baseILj5120ES2_S2_fS2_fjLj128EEEEELb1ELb0ELb1ELb0EEEvNS_9BwdParamsE)
        /*0014*/ 	.short	0x0160
        /*0016*/ 	.short	0x0128


	//----- nvinfo : EIATTR_CBANK_PARAM_SIZE
	.align		4
.L_2823:
        /*0018*/ 	.byte	0x03, 0x19
        /*001a*/ 	.short	0x0128


	//----- nvinfo : EIATTR_KPARAM_INFO
	.align		4
        /*001c*/ 	.byte	0x04, 0x17
        /*001e*/ 	.short	(.L_2825 - .L_2824)
.L_2824:
        /*0020*/ 	.word	0x00000000
        /*0024*/ 	.short	0x0000
        /*0026*/ 	.short	0x0000
        /*0028*/ 	.byte	0x00, 0xf0, 0xa1, 0x04


	//----- nvinfo : EIATTR_MAXREG_COUNT
	.align		4
.L_2825:
        /*002c*/ 	.byte	0x03, 0x1b
        /*002e*/ 	.short	0x00ff


	//----- nvinfo : EIATTR_NUM_BARRIERS
	.align		4
        /*0030*/ 	.byte	0x02, 0x4c
        /*0032*/ 	.byte	0x01
	.zero		1


	//----- nvinfo : EIATTR_ANNOTATIONS
	.align		4
        /*0034*/ 	.byte	0x04, 0x55
        /*0036*/ 	.short	(.L_2827 - .L_2826)


	//   ....[0]....
.L_2826:
        /* <DEDUP_REMOVED lines=35> */


	//----- nvinfo : EIATTR_MERCURY_ISA_VERSION
	.align		4
.L_2827:
        /*0258*/ 	.byte	0x03, 0x5f
        /*025a*/ 	.short	0x0000


	//----- nvinfo : EIATTR_COOP_GROUP_MASK_REGIDS
	.align		4
        /*025c*/ 	.byte	0x04, 0x29
        /*025e*/ 	.short	(.L_2829 - .L_2828)


	//   ....[0]....
.L_2828:
        /*0260*/ 	.word	0xffffffff


	//   ....[1]....
        /*0264*/ 	.word	0xffffffff


	//   ....[2]....
        /*0268*/ 	.word	0xffffffff


	//   ....[3]....
        /*026c*/ 	.word	0xffffffff


	//   ....[4]....
        /*0270*/ 	.word	0xffffffff


	//   ....[5]....
        /*0274*/ 	.word	0xffffffff


	//   ....[6]....
        /*0278*/ 	.word	0xffffffff


	//   ....[7]....
        /*027c*/ 	.word	0xffffffff


	//   ....[8]....
        /*0280*/ 	.word	0xffffffff


	//   ....[9]....
        /*0284*/ 	.word	0xffffffff


	//   ....[10]....
        /*0288*/ 	.word	0xffffffff


	//   ....[11]....
        /*028c*/ 	.word	0xffffffff


	//   ....[12]....
        /*0290*/ 	.word	0xffffffff


	//   ....[13]....
        /*0294*/ 	.word	0xffffffff


	//   ....[14]....
        /*0298*/ 	.word	0xffffffff


	//   ....[15]....
        /*029c*/ 	.word	0xffffffff


	//   ....[16]....
        /*02a0*/ 	.word	0xffffffff


	//   ....[17]....
        /*02a4*/ 	.word	0xffffffff


	//   ....[18]....
        /*02a8*/ 	.word	0xffffffff


	//   ....[19]....
        /*02ac*/ 	.word	0xffffffff


	//----- nvinfo : EIATTR_COOP_GROUP_INSTR_OFFSETS
	.align		4
.L_2829:
        /*02b0*/ 	.byte	0x04, 0x28
        /*02b2*/ 	.short	(.L_2831 - .L_2830)


	//   ....[0]....
.L_2830:
        /*02b4*/ 	.word	0x00002e20


	//   ....[1]....
        /*02b8*/ 	.word	0x00002e40


	//   ....[2]....
        /*02bc*/ 	.word	0x00002e70


	//   ....[3]....
        /*02c0*/ 	.word	0x00002e90


	//   ....[4]....
        /*02c4*/ 	.word	0x00002eb0


	//   ....[5]....
        /*02c8*/ 	.word	0x00002ed0


	//   ....[6]....
        /*02cc*/ 	.word	0x00002ee0


	//   ....[7]....
        /*02d0*/ 	.word	0x00002f10


	//   ....[8]....
        /*02d4*/ 	.word	0x00002f20


	//   ....[9]....
        /*02d8*/ 	.word	0x00002f40


	//   ....[10]....
        /*02dc*/ 	.word	0x00006980


	//   ....[11]....
        /*02e0*/ 	.word	0x00006a00


	//   ....[12]....
        /*02e4*/ 	.word	0x00006a80


	//   ....[13]....
        /*02e8*/ 	.word	0x00006af0


	//   ....[14]....
        /*02ec*/ 	.word	0x00006b70


	//   ....[15]....
        /*02f0*/ 	.word	0x00006be0


	//   ....[16]....
        /*02f4*/ 	.word	0x00006c60


	//   ....[17]....
        /*02f8*/ 	.word	0x00006cd0


	//   ....[18]....
        /*02fc*/ 	.word	0x00006d50


	//   ....[19]....
        /*0300*/ 	.word	0x00006dc0


	//----- nvinfo : EIATTR_EXIT_INSTR_OFFSETS
	.align		4
.L_2831:
        /*0304*/ 	.byte	0x04, 0x1c
        /*0306*/ 	.short	(.L_2833 - .L_2832)


	//   ....[0]....
.L_2832:
        /*0308*/ 	.word	0x000068a0


	//   ....[1]....
        /*030c*/ 	.word	0x00006920


	//----- nvinfo : EIATTR_MAX_THREADS
	.align		4
.L_2833:
        /*0310*/ 	.byte	0x04, 0x05
        /*0312*/ 	.short	(.L_2835 - .L_2834)
.L_2834:
        /*0314*/ 	.word	0x00000080
        /*0318*/ 	.word	0x00000001
        /*031c*/ 	.word	0x00000001


	//----- nvinfo : EIATTR_CRS_STACK_SIZE
	.align		4
.L_2835:
        /*0320*/ 	.byte	0x04, 0x1e
        /*0322*/ 	.short	(.L_2837 - .L_2836)
.L_2836:
        /*0324*/ 	.word	0x00000000
.L_2837:


//--------------------- .nv.info._ZN10layer_norm22ln_bwd_finalize_kernelINS_22Kernel_traits_finalizeILj5120E13__nv_bfloat16S2_fS2_fjLb0ELj1024ELj4ENS_18Kernel_traits_baseILj5120ES2_S2_fS2_fjLj1024EEEEELb0ELb1EEEvNS_9BwdParamsE --------------------------
	.section	.nv.info._ZN10layer_norm22ln_bwd_finalize_kernelINS_22Kernel_traits_finalizeILj5120E13__nv_bfloat16S2_fS2_fjLb0ELj1024ELj4ENS_18Kernel_traits_baseILj5120ES2_S2_fS2_fjLj1024EEEEELb0ELb1EEEvNS_9BwdParamsE,"",@"SHT_CUDA_INFO"
	.sectionflags	@""
	.align	4


	//----- nvinfo : EIATTR_CUDA_API_VERSION
	.align		4
        /*0000*/ 	.byte	0x04, 0x37
        /*0002*/ 	.short	(.L_2839 - .L_2838)
.L_2838:
        /*0004*/ 	.word	0x00000082


	//----- nvinfo : EIATTR_SW2861232_WAR
	.align		4
.L_2839:
        /*0008*/ 	.byte	0x01, 0x35
	.zero		2


	//----- nvinfo : EIATTR_PARAM_CBANK
	.align		4
        /*000c*/ 	.byte	0x04, 0x0a
        /*000e*/ 	.short	(.L_2841 - .L_2840)
	.align		4
.L_2840:
        /*0010*/ 	.word	index@(.nv.constant0._ZN10layer_norm22ln_bwd_finalize_kernelINS_22Kernel_traits_finalizeILj5120E13__nv_bfloat16S2_fS2_fjLb0ELj1024ELj4ENS_18Kernel_traits_baseILj5120ES2_S2_fS2_fjLj1024EEEEELb0ELb1EEEvNS_9BwdParamsE)
        /*0014*/ 	.short	0x0160
        /*0016*/ 	.short	0x0128


	//----- nvinfo : EIATTR_CBANK_PARAM_SIZE
	.align		4
.L_2841:
        /*0018*/ 	.byte	0x03, 0x19
        /*001a*/ 	.short	0x0128


	//----- nvinfo : EIATTR_KPARAM_INFO
	.align		4
        /*001c*/ 	.byte	0x04, 0x17
        /*001e*/ 	.short	(.L_2843 - .L_2842)
.L_2842:
        /*0020*/ 	.word	0x00000000
        /*0024*/ 	.short	0x0000
        /*0026*/ 	.short	0x0000
        /*0028*/ 	.byte	0x00, 0xf0, 0xa1, 0x04


	//----- nvinfo : EIATTR_MAXREG_COUNT
	.align		4
.L_2843:
        /*002c*/ 	.byte	0x03, 0x1b
        /*002e*/ 	.short	0x0040


	//----- nvinfo : EIATTR_NUM_BARRIERS
	.align		4
        /*0030*/ 	.byte	0x02, 0x4c
        /*0032*/ 	.byte	0x01
	.zero		1


	//----- nvinfo : EIATTR_MERCURY_ISA_VERSION
	.align		4
        /*0034*/ 	.byte	0x03, 0x5f
        /*0036*/ 	.short	0x0000


	//----- nvinfo : EIATTR_COOP_GROUP_MASK_REGIDS
	.align		4
        /*0038*/ 	.byte	0x04, 0x29
        /*003a*/ 	.short	(.L_2845 - .L_2844)


	//   ....[0]....
.L_2844:
        /*003c*/ 	.word	0xffffffff


	//   ....[1]....
        /*0040*/ 	.word	0xffffffff


	//   ....[2]....
        /*0044*/ 	.word	0xffffffff


	//   ....[3]....
        /*0048*/ 	.word	0xffffffff


	//   ....[4]....
        /*004c*/ 	.word	0xffffffff


	//   ....[5]....
        /*0050*/ 	.word	0xffffffff


	//   ....[6]....
        /*0054*/ 	.word	0xffffffff


	//   ....[7]....
        /*0058*/ 	.word	0xffffffff


	//   ....[8]....
        /*005c*/ 	.word	0xffffffff


	//   ....[9]....
        /*0060*/ 	.word	0xffffffff


	//   ....[10]....
        /*0064*/ 	.word	0xffffffff


	//   ....[11]....
        /*0068*/ 	.word	0xffffffff


	//   ....[12]....
        /*006c*/ 	.word	0xffffffff


	//   ....[13]....
        /*0070*/ 	.word	0xffffffff


	//   ....[14]....
        /*0074*/ 	.word	0xffffffff


	//   ....[15]....
        /*0078*/ 	.word	0xffffffff


	//   ....[16]....
        /*007c*/ 	.word	0xffffffff


	//   ....[17]....
        /*0080*/ 	.word	0xffffffff


	//   ....[18]....
        /*0084*/ 	.word	0xffffffff


	//   ....[19]....
        /*0088*/ 	.word	0xffffffff


	//----- nvinfo : EIATTR_COOP_GROUP_INSTR_OFFSETS
	.align		4
.L_2845:
        /*008c*/ 	.byte	0x04, 0x28
        /*008e*/ 	.short	(.L_2847 - .L_2846)


	//   ....[0]....
.L_2846:
        /*0090*/ 	.word	0x000007f0


	//   ....[1]....
        /*0094*/ 	.word	0x00000820


	//   ....[2]....
        /*0098*/ 	.word	0x00000840


	//   ....[3]....
        /*009c*/ 	.word	0x00000850


	//   ....[4]....
        /*00a0*/ 	.word	0x00000880


	//   ....[5]....
        /*00a4*/ 	.word	0x00000890


	//   ....[6]....
        /*00a8*/ 	.word	0x000008c0


	//   ....[7]....
        /*00ac*/ 	.word	0x000008d0


	//   ....[8]....
        /*00b0*/ 	.word	0x00000900


	//   ....[9]....
        /*00b4*/ 	.word	0x00000910


	//   ....[10]....
        /*00b8*/ 	.word	0x00000b00


	//   ....[11]....
        /*00bc*/ 	.word	0x00000b80


	//   ....[12]....
        /*00c0*/ 	.word	0x00000be0


	//   ....[13]....
        /*00c4*/ 	.word	0x00000c40


	//   ....[14]....
        /*00c8*/ 	.word	0x00000cb0


	//   ....[15]....
        /*00cc*/ 	.word	0x00000d20


	//   ....[16]....
        /*00d0*/ 	.word	0x00000d80


	//   ....[17]....
        /*00d4*/ 	.word	0x00000de0


	//   ....[18]....
        /*00d8*/ 	.word	0x00000e40


	//   ....[19]....
        /*00dc*/ 	.word	0x00000ea0


	//----- nvinfo : EIATTR_EXIT_INSTR_OFFSETS
	.align		4
.L_2847:
        /*00e0*/ 	.byte	0x04, 0x1c
        /*00e2*/ 	.short	(.L_2849 - .L_2848)


	//   ....[0]....
.L_2848:
        /*00e4*/ 	.word	0x00000070


	//   ....[1]....
        /*00e8*/ 	.word	0x00000aa0


	//----- nvinfo : EIATTR_MAX_THREADS
	.align		4
.L_2849:
        /*00ec*/ 	.byte	0x04, 0x05
        /*00ee*/ 	.short	(.L_2851 - .L_2850)
.L_2850:
        /*00f0*/ 	.word	0x00000400
        /*00f4*/ 	.word	0x00000001
        /*00f8*/ 	.word	0x00000001


	//----- nvinfo : EIATTR_CRS_STACK_SIZE
	.align		4
.L_2851:
        /*00fc*/ 	.byte	0x04, 0x1e
        /*00fe*/ 	.short	(.L_2853 - .L_2852)
.L_2852:
        /*0100*/ 	.word	0x00000000
.L_2853:


//--------------------- .nv.info._ZN10layer_norm13ln_bwd_kernelINS_13Kernel_traitsI13__nv_bfloat16S2_fS2_fjLj5120ELj1ELj1ELj4ELj16ENS_18Kernel_traits_baseILj5120ES2_S2_fS2_fjLj128EEEEELb1ELb0ELb1ELb1EEEvNS_9BwdParamsE --------------------------
	.section	.nv.info._ZN10layer_norm13ln_bwd_kernelINS_13Kernel_traitsI13__nv_bfloat16S2_fS2_fjLj5120ELj1ELj1ELj4ELj16ENS_18Kernel_traits_baseILj5120ES2_S2_fS2_fjLj128EEEEELb1ELb0ELb1ELb1EEEvNS_9BwdParamsE,"",@"SHT_CUDA_INFO"
	.sectionflags	@""
	.align	4


	//----- nvinfo : EIATTR_CUDA_API_VERSION
	.align		4
        /*0000*/ 	.byte	0x04, 0x37
        /*0002*/ 	.short	(.L_2855 - .L_2854)
.L_2854:
        /*0004*/ 	.word	0x00000082


	//----- nvinfo : EIATTR_SW2861232_WAR
	.align		4
.L_2855:
        /*0008*/ 	.byte	0x01, 0x35
	.zero		2


	//----- nvinfo : EIATTR_PARAM_CBANK
	.align		4
        /*000c*/ 	.byte	0x04, 0x0a
        /*000e*/ 	.short	(.L_2857 - .L_2856)
	.align		4
.L_2856:
        /*0010*/ 	.word	index@(.nv.constant0._ZN10layer_norm13ln_bwd_kernelINS_13Kernel_traitsI13__nv_bfloat16S2_fS2_fjLj5120ELj1ELj1ELj4ELj16ENS_18Kernel_traits_baseILj5120ES2_S2_fS2_fjLj128EEEEELb1ELb0ELb1ELb1EEEvNS_9BwdParamsE)
        /*0014*/ 	.short	0x0160
        /*0016*/ 	.short	0x0128


	//----- nvinfo : EIATTR_CBANK_PARAM_SIZE
	.align		4
.L_2857:
        /*0018*/ 	.byte	0x03, 0x19
        /*001a*/ 	.short	0x0128


	//----- nvinfo : EIATTR_KPARAM_INFO
	.align		4
        /*001c*/ 	.byte	0x04, 0x17
        /*001e*/ 	.short	(.L_2859 - .L_2858)
.L_2858:
        /*0020*/ 	.word	0x00000000
        /*0024*/ 	.short	0x0000
        /*0026*/ 	.short	0x0000
        /*0028*/ 	.byte	0x00, 0xf0, 0xa1, 0x04


	//----- nvinfo : EIATTR_MAXREG_COUNT
	.align		4
.L_2859:
        /*002c*/ 	.byte	0x03, 0x1b
        /*002e*/ 	.short	0x00ff


	//----- nvinfo : EIATTR_NUM_BARRIERS
	.align		4
        /*0030*/ 	.byte	0x02, 0x4c
        /*0032*/ 	.byte	0x01
	.zero		1


	//----- nvinfo : EIATTR_ANNOTATIONS
	.align		4
        /*0034*/ 	.byte	0x04, 0x55
        /*0036*/ 	.short	(.L_2861 - .L_2860)


	//   ....[0]....
.L_2860:
        /* <DEDUP_REMOVED lines=33> */


	//----- nvinfo : EIATTR_MERCURY_ISA_VERSION
	.align		4
.L_2861:
        /*0238*/ 	.byte	0x03, 0x5f
        /*023a*/ 	.short	0x0000


	//----- nvinfo : EIATTR_COOP_GROUP_MASK_REGIDS
	.align		4
        /*023c*/ 	.byte	0x04, 0x29
        /*023e*/ 	.short	(.L_2863 - .L_2862)


	//   ....[0]....
.L_2862:
        /*0240*/ 	.word	0xffffffff


	//   ....[1]....
        /*0244*/ 	.word	0xffffffff


	//   ....[2]....
        /*0248*/ 	.word	0xffffffff


	//   ....[3]....
        /*024c*/ 	.word	0xffffffff


	//   ....[4]....
        /*0250*/ 	.word	0xffffffff


	//   ....[5]....
        /*0254*/ 	.word	0xffffffff


	//   ....[6]....
        /*0258*/ 	.word	0xffffffff


	//   ....[7]....
        /*025c*/ 	.word	0xffffffff


	//   ....[8]....
        /*0260*/ 	.word	0xffffffff


	//   ....[9]....
        /*0264*/ 	.word	0xffffffff


	//   ....[10]....
        /*0268*/ 	.word	0xffffffff


	//   ....[11]....
        /*026c*/ 	.word	0xffffffff


	//   ....[12]....
        /*0270*/ 	.word	0xffffffff


	//   ....[13]....
        /*0274*/ 	.word	0xffffffff


	//   ....[14]....
        /*0278*/ 	.word	0xffffffff


	//   ....[15]....
        /*027c*/ 	.word	0xffffffff


	//   ....[16]....
        /*0280*/ 	.word	0xffffffff


	//   ....[17]....
        /*0284*/ 	.word	0xffffffff


	//   ....[18]....
        /*0288*/ 	.word	0xffffffff


	//   ....[19]....
        /*028c*/ 	.word	0xffffffff


	//----- nvinfo : EIATTR_COOP_GROUP_INSTR_OFFSETS
	.align		4
.L_2863:
        /*0290*/ 	.byte	0x04, 0x28
        /*0292*/ 	.short	(.L_2865 - .L_2864)


	//   ....[0]....
.L_2864:
        /*0294*/ 	.word	0x00002aa0


	//   ....[1]....
        /*0298*/ 	.word	0x00002ac0


	//   ....[2]....
        /*029c*/ 	.word	0x00002af0


	//   ....[3]....
        /*02a0*/ 	.word	0x00002b10


	//   ....[4]....
        /*02a4*/ 	.word	0x00002b30


	//   ....[5]....
        /*02a8*/ 	.word	0x00002b50


	//   ....[6]....
        /*02ac*/ 	.word	0x00002b70


	//   ....[7]....
        /*02b0*/ 	.word	0x00002b90


	//   ....[8]....
        /*02b4*/ 	.word	0x00002ba0


	//   ....[9]....
        /*02b8*/ 	.word	0x00002bc0


	//   ....[10]....
        /*02bc*/ 	.word	0x00006260


	//   ....[11]....
        /*02c0*/ 	.word	0x000062d0


	//   ....[12]....
        /*02c4*/ 	.word	0x00006340


	//   ....[13]....
        /*02c8*/ 	.word	0x000063a0


	//   ....[14]....
        /*02cc*/ 	.word	0x00006410


	//   ....[15]....
        /*02d0*/ 	.word	0x00006470


	//   ....[16]....
        /*02d4*/ 	.word	0x000064e0


	//   ....[17]....
        /*02d8*/ 	.word	0x00006540


	//   ....[18]....
        /*02dc*/ 	.word	0x000065b0


	//   ....[19]....
        /*02e0*/ 	.word	0x00006610


	//----- nvinfo : EIATTR_EXIT_INSTR_OFFSETS
	.align		4
.L_2865:
        /*02e4*/ 	.byte	0x04, 0x1c
        /*02e6*/ 	.short	(.L_2867 - .L_2866)


	//   ....[0]....
.L_2866:
        /*02e8*/ 	.word	0x00006210


	//----- nvinfo : EIATTR_MAX_THREADS
	.align		4
.L_2867:
        /*02ec*/ 	.byte	0x04, 0x05
        /*02ee*/ 	.short	(.L_2869 - .L_2868)
.L_2868:
        /*02f0*/ 	.word	0x00000080
        /*02f4*/ 	.word	0x00000001
        /*02f8*/ 	.word	0x00000001


	//----- nvinfo : EIATTR_CRS_STACK_SIZE
	.align		4
.L_2869:
        /*02fc*/ 	.byte	0x04, 0x1e
        /*02fe*/ 	.short	(.L_2871 - .L_2870)
.L_2870:
        /*0300*/ 	.word	0x00000000
.L_2871:


//--------------------- .nv.info._ZN10layer_norm13ln_bwd_kernelINS_13Kernel_traitsI13__nv_bfloat16S2_fS2_fjLj5120ELj1ELj1ELj4ELj16ENS_18Kernel_traits_baseILj5120ES2_S2_fS2_fjLj128EEEEELb1ELb1ELb0ELb0EEEvNS_9BwdParamsE --------------------------
	.section	.nv.info._ZN10layer_norm13ln_bwd_kernelINS_13Kernel_traitsI13__nv_bfloat16S2_fS2_fjLj5120ELj1ELj1ELj4ELj16ENS_18Kernel_traits_baseILj5120ES2_S2_fS2_fjLj128EEEEELb1ELb1ELb0ELb0EEEvNS_9BwdParamsE,"",@"SHT_CUDA_INFO"
	.sectionflags	@""
	.align	4


	//----- nvinfo : EIATTR_CUDA_API_VERSION
	.align		4
        /*0000*/ 	.byte	0x04, 0x37
        /*0002*/ 	.short	(.L_2873 - .L_2872)
.L_2872:
        /*0004*/ 	.word	0x00000082


	//----- nvinfo : EIATTR_SW2861232_WAR
	.align		4
.L_2873:
        /*0008*/ 	.byte	0x01, 0x35
	.zero		2


	//----- nvinfo : EIATTR_PARAM_CBANK
	.align		4
        /*000c*/ 	.byte	0x04, 0x0a
        /*000e*/ 	.short	(.L_2875 - .L_2874)
	.align		4
.L_2874:
        /*0010*/ 	.word	index@(.nv.constant0._ZN10layer_norm13ln_bwd_kernelINS_13Kernel_traitsI13__nv_bfloat16S2_fS2_fjLj5120ELj1ELj1ELj4ELj16ENS_18Kernel_traits_baseILj5120ES2_S2_fS2_fjLj128EEEEELb1ELb1ELb0ELb0EEEvNS_9BwdParamsE)
        /*0014*/ 	.short	0x0160
        /*0016*/ 	.short	0x0128


	//----- nvinfo : EIATTR_CBANK_PARAM_SIZE
	.align		4
.L_2875:
        /*0018*/ 	.byte	0x03, 0x19
        /*001a*/ 	.short	0x0128


	//----- nvinfo : EIATTR_KPARAM_INFO
	.align		4
        /*001c*/ 	.byte	0x04, 0x17
        /*001e*/ 	.short	(.L_2877 - .L_2876)
.L_2876:
        /*0020*/ 	.word	0x00000000
        /*0024*/ 	.short	0x0000
        /*0026*/ 	.short	0x0000
        /*0028*/ 	.byte	0x00, 0xf0, 0xa1, 0x04


	//----- nvinfo : EIATTR_MAXREG_COUNT
	.align		4
.L_2877:
        /*002c*/ 	.byte	0x03, 0x1b
        /*002e*/ 	.short	0x00ff


	//----- nvinfo : EIATTR_NUM_BARRIERS
	.align		4
        /*0030*/ 	.byte	0x02, 0x4c
        /*0032*/ 	.byte	0x01
	.zero		1


	//----- nvinfo : EIATTR_ANNOTATIONS
	.align		4
        /*0034*/ 	.byte	0x04, 0x55
        /*0036*/ 	.short	(.L_2879 - .L_2878)


	//   ....[0]....
.L_2878:
        /* <DEDUP_REMOVED lines=112> */


	//----- nvinfo : EIATTR_MERCURY_ISA_VERSION
	.align		4
.L_2879:
        /*0728*/ 	.byte	0x03, 0x5f
        /*072a*/ 	.short	0x0000


	//----- nvinfo : EIATTR_COOP_GROUP_MASK_REGIDS
	.align		4
        /*072c*/ 	.byte	0x04, 0x29
        /*072e*/ 	.short	(.L_2881 - .L_2880)


	//   ....[0]....
.L_2880:
        /*0730*/ 	.word	0xffffffff


	//   ....[1]....
        /*0734*/ 	.word	0xffffffff


	//   ....[2]....
        /*0738*/ 	.word	0xffffffff


	//   ....[3]....
        /*073c*/ 	.word	0xffffffff


	//   ....[4]....
        /*0740*/ 	.word	0xffffffff


	//   ....[5]....
        /*0744*/ 	.word	0xffffffff


	//   ....[6]....
        /*0748*/ 	.word	0xffffffff


	//   ....[7]....
        /*074c*/ 	.word	0xffffffff


	//   ....[8]....
        /*0750*/ 	.word	0xffffffff


	//   ....[9]....
        /*0754*/ 	.word	0xffffffff


	//   ....[10]....
        /*0758*/ 	.word	0xffffffff


	//   ....[11]....
        /*075c*/ 	.word	0xffffffff


	//   ....[12]....
        /*0760*/ 	.word	0xffffffff


	//   ....[13]....
        /*0764*/ 	.word	0xffffffff


	//   ....[14]....
        /*0768*/ 	.word	0xffffffff


	//   ....[15]....
        /*076c*/ 	.word	0xffffffff


	//   ....[16]....
        /*0770*/ 	.word	0xffffffff


	//   ....[17]....
        /*0774*/ 	.word	0xffffffff


	//   ....[18]....
        /*0778*/ 	.word	0xffffffff


	//   ....[19]....
        /*077c*/ 	.word	0xffffffff


	//----- nvinfo : EIATTR_COOP_GROUP_INSTR_OFFSETS
	.align		4
.L_2881:
        /*0780*/ 	.byte	0x04, 0x28
        /*0782*/ 	.short	(.L_2883 - .L_2882)


	//   ....[0]....
.L_2882:
        /*0784*/ 	.word	0x00003280


	//   ....[1]....
        /*0788*/ 	.word	0x000032a0


	//   ....[2]....
        /*078c*/ 	.word	0x000032d0


	//   ....[3]....
        /*0790*/ 	.word	0x000032f0


	//   ....[4]....
        /*0794*/ 	.word	0x00003310


	//   ....[5]....
        /*0798*/ 	.word	0x00003330


	//   ....[6]....
        /*079c*/ 	.word	0x00003340


	//   ....[7]....
        /*07a0*/ 	.word	0x00003370


	//   ....[8]....
        /*07a4*/ 	.word	0x00003380


	//   ....[9]....
        /*07a8*/ 	.word	0x000033a0


	//   ....[10]....
        /*07ac*/ 	.word	0x00006a00


	//   ....[11]....
        /*07b0*/ 	.word	0x00006a80


	//   ....[12]....
        /*07b4*/ 	.word	0x00006b00


	//   ....[13]....
        /*07b8*/ 	.word	0x00006b70


	//   ....[14]....
        /*07bc*/ 	.word	0x00006bf0


	//   ....[15]....
        /*07c0*/ 	.word	0x00006c60


	//   ....[16]....
        /*07c4*/ 	.word	0x00006ce0


	//   ....[17]....
        /*07c8*/ 	.word	0x00006d50


	//   ....[18]....
        /*07cc*/ 	.word	0x00006dd0


	//   ....[19]....
        /*07d0*/ 	.word	0x00006e40


	//----- nvinfo : EIATTR_EXIT_INSTR_OFFSETS
	.align		4
.L_2883:
        /*07d4*/ 	.byte	0x04, 0x1c
        /*07d6*/ 	.short	(.L_2885 - .L_2884)


	//   ....[0]....
.L_2884:
        /*07d8*/ 	.word	0x000068f0


	//   ....[1]....
        /*07dc*/ 	.word	0x000069a0


	//----- nvinfo : EIATTR_MAX_THREADS
	.align		4
.L_2885:
        /*07e0*/ 	.byte	0x04, 0x05
        /*07e2*/ 	.short	(.L_2887 - .L_2886)
.L_2886:
        /*07e4*/ 	.word	0x00000080
        /*07e8*/ 	.word	0x00000001
        /*07ec*/ 	.word	0x00000001


	//----- nvinfo : EIATTR_CRS_STACK_SIZE
	.align		4
.L_2887:
        /*07f0*/ 	.byte	0x04, 0x1e
        /*07f2*/ 	.short	(.L_2889 - .L_2888)
.L_2888:
        /*07f4*/ 	.word	0x00000000
.L_2889:


//--------------------- .nv.info._ZN10layer_norm13ln_bwd_kernelINS_13Kernel_traitsI13__nv_bfloat16S2_fS2_fjLj5120ELj1ELj1ELj4ELj16ENS_18Kernel_traits_baseILj5120ES2_S2_fS2_fjLj128EEEEELb1ELb1ELb0ELb1EEEvNS_9BwdParamsE --------------------------
	.section	.nv.info._ZN10layer_norm13ln_bwd_kernelINS_13Kernel_traitsI13__nv_bfloat16S2_fS2_fjLj5120ELj1ELj1ELj4ELj16ENS_18Kernel_traits_baseILj5120ES2_S2_fS2_fjLj128EEEEELb1ELb1ELb0ELb1EEEvNS_9BwdParamsE,"",@"SHT_CUDA_INFO"
	.sectionflags	@""
	.align	4


	//----- nvinfo : EIATTR_CUDA_API_VERSION
	.align		4
        /*0000*/ 	.byte	0x04, 0x37
        /*0002*/ 	.short	(.L_2891 - .L_2890)
.L_2890:
        /*0004*/ 	.word	0x00000082


	//----- nvinfo : EIATTR_SW2861232_WAR
	.align		4
.L_2891:
        /*0008*/ 	.byte	0x01, 0x35
	.zero		2


	//----- nvinfo : EIATTR_PARAM_CBANK
	.align		4
        /*000c*/ 	.byte	0x04, 0x0a
        /*000e*/ 	.short	(.L_2893 - .L_2892)
	.align		4
.L_2892:
        /*0010*/ 	.word	index@(.nv.constant0._ZN10layer_norm13ln_bwd_kernelINS_13Kernel_traitsI13__nv_bfloat16S2_fS2_fjLj5120ELj1ELj1ELj4ELj16ENS_18Kernel_traits_baseILj5120ES2_S2_fS2_fjLj128EEEEELb1ELb1ELb0ELb1EEEvNS_9BwdParamsE)
        /*0014*/ 	.short	0x0160
        /*0016*/ 	.short	0x0128


	//----- nvinfo : EIATTR_CBANK_PARAM_SIZE
	.align		4
.L_2893:
        /*0018*/ 	.byte	0x03, 0x19
        /*001a*/ 	.short	0x0128


	//----- nvinfo : EIATTR_KPARAM_INFO
	.align		4
        /*001c*/ 	.byte	0x04, 0x17
        /*001e*/ 	.short	(.L_2895 - .L_2894)
.L_2894:
        /*0020*/ 	.word	0x00000000
        /*0024*/ 	.short	0x0000
        /*0026*/ 	.short	0x0000
        /*0028*/ 	.byte	0x00, 0xf0, 0xa1, 0x04


	//----- nvinfo : EIATTR_MAXREG_COUNT
	.align		4
.L_2895:
        /*002c*/ 	.byte	0x03, 0x1b
        /*002e*/ 	.short	0x00ff


	//----- nvinfo : EIATTR_NUM_BARRIERS
	.align		4
        /*0030*/ 	.byte	0x02, 0x4c
        /*0032*/ 	.byte	0x01
	.zero		1


	//----- nvinfo : EIATTR_ANNOTATIONS
	.align		4
        /*0034*/ 	.byte	0x04, 0x55
        /*0036*/ 	.short	(.L_2897 - .L_2896)


	//   ....[0]....
.L_2896:
        /* <DEDUP_REMOVED lines=127> */


	//----- nvinfo : EIATTR_MERCURY_ISA_VERSION
	.align		4
.L_2897:
        /*0818*/ 	.byte	0x03, 0x5f
        /*081a*/ 	.short	0x0000


	//----- nvinfo : EIATTR_COOP_GROUP_MASK_REGIDS
	.align		4
        /*081c*/ 	.byte	0x04, 0x29
        /*081e*/ 	.short	(.L_2899 - .L_2898)


	//   ....[0]....
.L_2898:
        /*0820*/ 	.word	0xffffffff


	//   ....[1]....
        /*0824*/ 	.word	0xffffffff


	//   ....[2]....
        /*0828*/ 	.word	0xffffffff


	//   ....[3]....
        /*082c*/ 	.word	0xffffffff


	//   ....[4]....
        /*0830*/ 	.word	0xffffffff


	//   ....[5]....
        /*0834*/ 	.word	0xffffffff


	//   ....[6]....
        /*0838*/ 	.word	0xffffffff


	//   ....[7]....
        /*083c*/ 	.word	0xffffffff


	//   ....[8]....
        /*0840*/ 	.word	0xffffffff


	//   ....[9]....
        /*0844*/ 	.word	0xffffffff


	//   ....[10]....
        /*0848*/ 	.word	0xffffffff


	//   ....[11]....
        /*084c*/ 	.word	0xffffffff


	//   ....[12]....
        /*0850*/ 	.word	0xffffffff


	//   ....[13]....
        /*0854*/ 	.word	0xffffffff


	//   ....[14]....
        /*0858*/ 	.word	0xffffffff


	//   ....[15]....
        /*085c*/ 	.word	0xffffffff


	//   ....[16]....
        /*0860*/ 	.word	0xffffffff


	//   ....[17]....
        /*0864*/ 	.word	0xffffffff


	//   ....[18]....
        /*0868*/ 	.word	0xffffffff


	//   ....[19]....
        /*086c*/ 	.word	0xffffffff


	//----- nvinfo : EIATTR_COOP_GROUP_INSTR_OFFSETS
	.align		4
.L_2899:
        /*0870*/ 	.byte	0x04, 0x28
        /*0872*/ 	.short	(.L_2901 - .L_2900)


	//   ....[0]....
.L_2900:
        /*0874*/ 	.word	0x00002d90


	//   ....[1]....
        /*0878*/ 	.word	0x00002db0


	//   ....[2]....
        /*087c*/ 	.word	0x00002de0


	//   ....[3]....
        /*0880*/ 	.word	0x00002e00


	//   ....[4]....
        /*0884*/ 	.word	0x00002e20


	//   ....[5]....
        /*0888*/ 	.word	0x00002e40


	//   ....[6]....
        /*088c*/ 	.word	0x00002e60


	//   ....[7]....
        /*0890*/ 	.word	0x00002e80


	//   ....[8]....
        /*0894*/ 	.word	0x00002e90


	//   ....[9]....
        /*0898*/ 	.word	0x00002eb0


	//   ....[10]....
        /*089c*/ 	.word	0x000069c0


	//   ....[11]....
        /*08a0*/ 	.word	0x00006a40


	//   ....[12]....
        /*08a4*/ 	.word	0x00006ac0


	//   ....[13]....
        /*08a8*/ 	.word	0x00006b30


	//   ....[14]....
        /*08ac*/ 	.word	0x00006bb0


	//   ....[15]....
        /*08b0*/ 	.word	0x00006c20


	//   ....[16]....
        /*08b4*/ 	.word	0x00006ca0


	//   ....[17]....
        /*08b8*/ 	.word	0x00006d10


	//   ....[18]....
        /*08bc*/ 	.word	0x00006d90


	//   ....[19]....
        /*08c0*/ 	.word	0x00006e00


	//----- nvinfo : EIATTR_EXIT_INSTR_OFFSETS
	.align		4
.L_2901:
        /*08c4*/ 	.byte	0x04, 0x1c
        /*08c6*/ 	.short	(.L_2903 - .L_2902)


	//   ....[0]....
.L_2902:
        /*08c8*/ 	.word	0x00006960


	//----- nvinfo : EIATTR_MAX_THREADS
	.align		4
.L_2903:
        /*08cc*/ 	.byte	0x04, 0x05
        /*08ce*/ 	.short	(.L_2905 - .L_2904)
.L_2904:
        /*08d0*/ 	.word	0x00000080
        /*08d4*/ 	.word	0x00000001
        /*08d8*/ 	.word	0x00000001


	//----- nvinfo : EIATTR_CRS_STACK_SIZE
	.align		4
.L_2905:
        /*08dc*/ 	.byte	0x04, 0x1e
        /*08de*/ 	.short	(.L_2907 - .L_2906)
.L_2906:
        /*08e0*/ 	.word	0x00000000
.L_2907:


//--------------------- .nv.info._ZN10layer_norm22ln_bwd_finalize_kernelINS_22Kernel_traits_finalizeILj5120E13__nv_bfloat16S2_fS2_fjLb1ELj1024ELj4ENS_18Kernel_traits_baseILj5120ES2_S2_fS2_fjLj1024EEEEELb1ELb0EEEvNS_9BwdParamsE --------------------------
	.section	.nv.info._ZN10layer_norm22ln_bwd_finalize_kernelINS_22Kernel_traits_finalizeILj5120E13__nv_bfloat16S2_fS2_fjLb1ELj1024ELj4ENS_18Kernel_traits_baseILj5120ES2_S2_fS2_fjLj1024EEEEELb1ELb0EEEvNS_9BwdParamsE,"",@"SHT_CUDA_INFO"
	.sectionflags	@""
	.align	4


	//----- nvinfo : EIATTR_CUDA_API_VERSION
	.align		4
        /*0000*/ 	.byte	0x04, 0x37
        /*0002*/ 	.short	(.L_2909 - .L_2908)
.L_2908:
        /*0004*/ 	.word	0x00000082


	//----- nvinfo : EIATTR_SW2861232_WAR
	.align		4
.L_2909:
        /*0008*/ 	.byte	0x01, 0x35
	.zero		2


	//----- nvinfo : EIATTR_PARAM_CBANK
	.align		4
        /*000c*/ 	.byte	0x04, 0x0a
        /*000e*/ 	.short	(.L_2911 - .L_2910)
	.align		4
.L_2910:
        /*0010*/ 	.word	index@(.nv.constant0._ZN10layer_norm22ln_bwd_finalize_kernelINS_22Kernel_traits_finalizeILj5120E13__nv_bfloat16S2_fS2_fjLb1ELj1024ELj4ENS_18Kernel_traits_baseILj5120ES2_S2_fS2_fjLj1024EEEEELb1ELb0EEEvNS_9BwdParamsE)
        /*0014*/ 	.short	0x0160
        /*0016*/ 	.short	0x0128


	//----- nvinfo : EIATTR_CBANK_PARAM_SIZE
	.align		4
.L_2911:
        /*0018*/ 	.byte	0x03, 0x19
        /*001a*/ 	.short	0x0128


	//----- nvinfo : EIATTR_KPARAM_INFO
	.align		4
        /*001c*/ 	.byte	0x04, 0x17
        /*001e*/ 	.short	(.L_2913 - .L_2912)
.L_2912:
        /*0020*/ 	.word	0x00000000
        /*0024*/ 	.short	0x0000
        /*0026*/ 	.short	0x0000
        /*0028*/ 	.byte	0x00, 0xf0, 0xa1, 0x04


	//----- nvinfo : EIATTR_MAXREG_COUNT
	.align		4
.L_2913:
        /*002c*/ 	.byte	0x03, 0x1b
        /*002e*/ 	.short	0x0040


	//----- nvinfo : EIATTR_NUM_BARRIERS
	.align		4
        /*0030*/ 	.byte	0x02, 0x4c
        /*0032*/ 	.byte	0x01
	.zero		1


	//----- nvinfo : EIATTR_MERCURY_ISA_VERSION
	.align		4
        /*0034*/ 	.byte	0x03, 0x5f
        /*0036*/ 	.short	0x0000


	//----- nvinfo : EIATTR_COOP_GROUP_MASK_REGIDS
	.align		4
        /*0038*/ 	.byte	0x04, 0x29
        /*003a*/ 	.short	(.L_2915 - .L_2914)


	//   ....[0]....
.L_2914:
        /*003c*/ 	.word	0xffffffff


	//   ....[1]....
        /*0040*/ 	.word	0xffffffff


	//   ....[2]....
        /*0044*/ 	.word	0xffffffff


	//   ....[3]....
        /*0048*/ 	.word	0xffffffff


	//   ....[4]....
        /*004c*/ 	.word	0xffffffff


	//   ....[5]....
        /*0050*/ 	.word	0xffffffff


	//   ....[6]....
        /*0054*/ 	.word	0xffffffff


	//   ....[7]....
        /*0058*/ 	.word	0xffffffff


	//   ....[8]....
        /*005c*/ 	.word	0xffffffff


	//   ....[9]....
        /*0060*/ 	.word	0xffffffff


	//   ....[10]....
        /*0064*/ 	.word	0xffffffff


	//   ....[11]....
        /*0068*/ 	.word	0xffffffff


	//   ....[12]....
        /*006c*/ 	.word	0xffffffff


	//   ....[13]....
        /*0070*/ 	.word	0xffffffff


	//   ....[14]....
        /*0074*/ 	.word	0xffffffff


	//   ....[15]....
        /*0078*/ 	.word	0xffffffff


	//   ....[16]....
        /*007c*/ 	.word	0xffffffff


	//   ....[17]....
        /*0080*/ 	.word	0xffffffff


	//   ....[18]....
        /*0084*/ 	.word	0xffffffff


	//   ....[19]....
        /*0088*/ 	.word	0xffffffff


	//   ....[20]....
        /*008c*/ 	.word	0xffffffff


	//   ....[21]....
        /*0090*/ 	.word	0xffffffff


	//   ....[22]....
        /*0094*/ 	.word	0xffffffff


	//   ....[23]....
        /*0098*/ 	.word	0xffffffff


	//   ....[24]....
        /*009c*/ 	.word	0xffffffff


	//   ....[25]....
        /*00a0*/ 	.word	0xffffffff


	//   ....[26]....
        /*00a4*/ 	.word	0xffffffff


	//   ....[27]....
        /*00a8*/ 	.word	0xffffffff


	//   ....[28]....
        /*00ac*/ 	.word	0xffffffff


	//   ....[29]....
        /*00b0*/ 	.word	0xffffffff


	//----- nvinfo : EIATTR_COOP_GROUP_INSTR_OFFSETS
	.align		4
.L_2915:
        /*00b4*/ 	.byte	0x04, 0x28
        /*00b6*/ 	.short	(.L_2917 - .L_2916)


	//   ....[0]....
.L_2916:
        /*00b8*/ 	.word	0x000009d0


	//   ....[1]....
        /*00bc*/ 	.word	0x00000a00


	//   ....[2]....
        /*00c0*/ 	.word	0x00000a10


	//   ....[3]....
        /*00c4*/ 	.word	0x00000a30


	//   ....[4]....
        /*00c8*/ 	.word	0x00000a50


	//   ....[5]....
        /*00cc*/ 	.word	0x00000a60


	//   ....[6]....
        /*00d0*/ 	.word	0x00000a90


	//   ....[7]....
        /*00d4*/ 	.word	0x00000ab0


	//   ....[8]....
        /*00d8*/ 	.word	0x00000ac0


	//   ....[9]....
        /*00dc*/ 	.word	0x00000af0


	//   ....[10]....
        /*00e0*/ 	.word	0x00000b10


	//   ....[11]....
        /*00e4*/ 	.word	0x00000b20


	//   ....[12]....
        /*00e8*/ 	.word	0x00000b50


	//   ....[13]....
        /*00ec*/ 	.word	0x00000b70


	//   ....[14]....
        /*00f0*/ 	.word	0x00000b80


	//   ....[15]....
        /*00f4*/ 	.word	0x00000e20


	//   ....[16]....
        /*00f8*/ 	.word	0x00000e80


	//   ....[17]....
        /*00fc*/ 	.word	0x00000ee0


	//   ....[18]....
        /*0100*/ 	.word	0x00000f40


	//   ....[19]....
        /*0104*/ 	.word	0x00000fb0


	//   ....[20]....
        /*0108*/ 	.word	0x00001020


	//   ....[21]....
        /*010c*/ 	.word	0x00001080


	//   ....[22]....
        /*0110*/ 	.word	0x000010e0


	//   ....[23]....
        /*0114*/ 	.word	0x00001140


	//   ....[24]....
        /*0118*/ 	.word	0x000011b0


	//   ....[25]....
        /*011c*/ 	.word	0x00001220


	//   ....[26]....
        /*0120*/ 	.word	0x00001280


	//   ....[27]....
        /*0124*/ 	.word	0x000012e0


	//   ....[28]....
        /*0128*/ 	.word	0x00001340


	//   ....[29]....
        /*012c*/ 	.word	0x000013a0


	//----- nvinfo : EIATTR_EXIT_INSTR_OFFSETS
	.align		4
.L_2917:
        /*0130*/ 	.byte	0x04, 0x1c
        /*0132*/ 	.short	(.L_2919 - .L_2918)


	//   ....[0]....
.L_2918:
        /*0134*/ 	.word	0x00000070


	//   ....[1]....
        /*0138*/ 	.word	0x00000dc0


	//----- nvinfo : EIATTR_MAX_THREADS
	.align		4
.L_2919:
        /*013c*/ 	.byte	0x04, 0x05
        /*013e*/ 	.short	(.L_2921 - .L_2920)
.L_2920:
        /*0140*/ 	.word	0x00000400
        /*0144*/ 	.word	0x00000001
        /*0148*/ 	.word	0x00000001


	//----- nvinfo : EIATTR_CRS_STACK_SIZE
	.align		4
.L_2921:
        /*014c*/ 	.byte	0x04, 0x1e
        /*014e*/ 	.short	(.L_2923 - .L_2922)
.L_2922:
        /*0150*/ 	.word	0x00000000
.L_2923:


//--------------------- .nv.info._ZN10layer_norm13ln_bwd_kernelINS_13Kernel_traitsI13__nv_bfloat16S2_fS2_fjLj5120ELj1ELj1ELj4ELj16ENS_18Kernel_traits_baseILj5120ES2_S2_fS2_fjLj128EEEEELb1ELb1ELb1ELb0EEEvNS_9BwdParamsE --------------------------
	.section	.nv.info._ZN10layer_norm13ln_bwd_kernelINS_13Kernel_traitsI13__nv_bfloat16S2_fS2_fjLj5120ELj1ELj1ELj4ELj16ENS_18Kernel_traits_baseILj5120ES2_S2_fS2_fjLj128EEEEELb1ELb1ELb1ELb0EEEvNS_9BwdParamsE,"",@"SHT_CUDA_INFO"
	.sectionflags	@""
	.align	4


	//----- nvinfo : EIATTR_CUDA_API_VERSION
	.align		4
        /*0000*/ 	.byte	0x04, 0x37
        /*0002*/ 	.short	(.L_2925 - .L_2924)
.L_2924:
        /*0004*/ 	.word	0x00000082


	//----- nvinfo : EIATTR_SW2861232_WAR
	.align		4
.L_2925:
        /*0008*/ 	.byte	0x01, 0x35
	.zero		2


	//----- nvinfo : EIATTR_PARAM_CBANK
	.align		4
        /*000c*/ 	.byte	0x04, 0x0a
        /*000e*/ 	.short	(.L_2927 - .L_2926)
	.align		4
.L_2926:
        /*0010*/ 	.word	index@(.nv.constant0._ZN10layer_norm13ln_bwd_kernelINS_13Kernel_traitsI13__nv_bfloat16S2_fS2_fjLj5120ELj1ELj1ELj4ELj16ENS_18Kernel_traits_baseILj5120ES2_S2_fS2_fjLj128EEEEELb1ELb1ELb1ELb0EEEvNS_9BwdParamsE)
        /*0014*/ 	.short	0x0160
        /*0016*/ 	.short	0x0128


	//----- nvinfo : EIATTR_CBANK_PARAM_SIZE
	.align		4
.L_2927:
        /*0018*/ 	.byte	0x03, 0x19
        /*001a*/ 	.short	0x0128


	//----- nvinfo : EIATTR_KPARAM_INFO
	.align		4
        /*001c*/ 	.byte	0x04, 0x17
        /*001e*/ 	.short	(.L_2929 - .L_2928)
.L_2928:
        /*0020*/ 	.word	0x00000000
        /*0024*/ 	.short	0x0000
        /*0026*/ 	.short	0x0000
        /*0028*/ 	.byte	0x00, 0xf0, 0xa1, 0x04


	//----- nvinfo : EIATTR_MAXREG_COUNT
	.align		4
.L_2929:
        /*002c*/ 	.byte	0x03, 0x1b
        /*002e*/ 	.short	0x00ff


	//----- nvinfo : EIATTR_NUM_BARRIERS
	.align		4
        /*0030*/ 	.byte	0x02, 0x4c
        /*0032*/ 	.byte	0x01
	.zero		1


	//----- nvinfo : EIATTR_ANNOTATIONS
	.align		4
        /*0034*/ 	.byte	0x04, 0x55
        /*0036*/ 	.short	(.L_2931 - .L_2930)


	//   ....[0]....
.L_2930:
        /* <DEDUP_REMOVED lines=669> */


	//----- nvinfo : EIATTR_MERCURY_ISA_VERSION
	.align		4
.L_2931:
        /*29f8*/ 	.byte	0x03, 0x5f
        /*29fa*/ 	.short	0x0000


	//----- nvinfo : EIATTR_COOP_GROUP_MASK_REGIDS
	.align		4
        /*29fc*/ 	.byte	0x04, 0x29
        /*29fe*/ 	.short	(.L_2933 - .L_2932)


	//   ....[0]....
.L_2932:
        /*2a00*/ 	.word	0xffffffff


	//   ....[1]....
        /*2a04*/ 	.word	0xffffffff


	//   ....[2]....
        /*2a08*/ 	.word	0xffffffff


	//   ....[3]....
        /*2a0c*/ 	.word	0xffffffff


	//   ....[4]....
        /*2a10*/ 	.word	0xffffffff


	//   ....[5]....
        /*2a14*/ 	.word	0xffffffff


	//   ....[6]....
        /*2a18*/ 	.word	0xffffffff


	//   ....[7]....
        /*2a1c*/ 	.word	0xffffffff


	//   ....[8]....
        /*2a20*/ 	.word	0xffffffff


	//   ....[9]....
        /*2a24*/ 	.word	0xffffffff


	//   ....[10]....
        /*2a28*/ 	.word	0xffffffff


	//   ....[11]....
        /*2a2c*/ 	.word	0xffffffff


	//   ....[12]....
        /*2a30*/ 	.word	0xffffffff


	//   ....[13]....
        /*2a34*/ 	.word	0xffffffff


	//   ....[14]....
        /*2a38*/ 	.word	0xffffffff


	//   ....[15]....
        /*2a3c*/ 	.word	0xffffffff


	//   ....[16]....
        /*2a40*/ 	.word	0xffffffff


	//   ....[17]....
        /*2a44*/ 	.word	0xffffffff


	//   ....[18]....
        /*2a48*/ 	.word	0xffffffff


	//   ....[19]....
        /*2a4c*/ 	.word	0xffffffff


	//----- nvinfo : EIATTR_COOP_GROUP_INSTR_OFFSETS
	.align		4
.L_2933:
        /*2a50*/ 	.byte	0x04, 0x28
        /*2a52*/ 	.short	(.L_2935 - .L_2934)


	//   ....[0]....
.L_2934:
        /*2a54*/ 	.word	0x000066c0


	//   ....[1]....
        /*2a58*/ 	.word	0x00006700


	//   ....[2]....
        /*2a5c*/ 	.word	0x00006710


	//   ....[3]....
        /*2a60*/ 	.word	0x00006740


	//   ....[4]....
        /*2a64*/ 	.word	0x00006760


	//   ....[5]....
        /*2a68*/ 	.word	0x00006780


	//   ....[6]....
        /*2a6c*/ 	.word	0x00006790


	//   ....[7]....
        /*2a70*/ 	.word	0x000067c0


	//   ....[8]....
        /*2a74*/ 	.word	0x000067d0


	//   ....[9]....
        /*2a78*/ 	.word	0x000067f0


	//   ....[10]....
        /*2a7c*/ 	.word	0x0000daf0


	//   ....[11]....
        /*2a80*/ 	.word	0x0000db70


	//   ....[12]....
        /*2a84*/ 	.word	0x0000dc00


	//   ....[13]....
        /*2a88*/ 	.word	0x0000dc70


	//   ....[14]....
        /*2a8c*/ 	.word	0x0000dcf0


	//   ....[15]....
        /*2a90*/ 	.word	0x0000dd60


	//   ....[16]....
        /*2a94*/ 	.word	0x0000dde0


	//   ....[17]....
        /*2a98*/ 	.word	0x0000de50


	//   ....[18]....
        /*2a9c*/ 	.word	0x0000ded0


	//   ....[19]....
        /*2aa0*/ 	.word	0x0000df40


	//----- nvinfo : EIATTR_EXIT_INSTR_OFFSETS
	.align		4
.L_2935:
        /*2aa4*/ 	.byte	0x04, 0x1c
        /*2aa6*/ 	.short	(.L_2937 - .L_2936)


	//   ....[0]....
.L_2936:
        /*2aa8*/ 	.word	0x0000d8a0


	//   ....[1]....
        /*2aac*/ 	.word	0x0000da90


	//----- nvinfo : EIATTR_MAX_THREADS
	.align		4
.L_2937:
        /*2ab0*/ 	.byte	0x04, 0x05
        /*2ab2*/ 	.short	(.L_2939 - .L_2938)
.L_2938:
        /*2ab4*/ 	.word	0x00000080
        /*2ab8*/ 	.word	0x00000001
        /*2abc*/ 	.word	0x00000001


	//----- nvinfo : EIATTR_CRS_STACK_SIZE
	.align		4
.L_2939:
        /*2ac0*/ 	.byte	0x04, 0x1e
        /*2ac2*/ 	.short	(.L_2941 - .L_2940)
.L_2940:
        /*2ac4*/ 	.word	0x00000000
.L_2941:


//--------------------- .nv.info._ZN10layer_norm22ln_bwd_finalize_kernelINS_22Kernel_traits_finalizeILj5120E13__nv_bfloat16S2_fS2_fjLb1ELj1024ELj4ENS_18Kernel_traits_baseILj5120ES2_S2_fS2_fjLj1024EEEEELb1ELb1EEEvNS_9BwdParamsE --------------------------
	.section	.nv.info._ZN10layer_norm22ln_bwd_finalize_kernelINS_22Kernel_traits_finalizeILj5120E13__nv_bfloat16S2_fS2_fjLb1ELj1024ELj4ENS_18Kernel_traits_baseILj5120ES2_S2_fS2_fjLj1024EEEEELb1ELb1EEEvNS_9BwdParamsE,"",@"SHT_CUDA_INFO"
	.sectionflags	@""
	.align	4


	//----- nvinfo : EIATTR_CUDA_API_VERSION
	.align		4
        /*0000*/ 	.byte	0x04, 0x37
        /*0002*/ 	.short	(.L_2943 - .L_2942)
.L_2942:
        /*0004*/ 	.word	0x00000082


	//----- nvinfo : EIATTR_SW2861232_WAR
	.align		4
.L_2943:
        /*0008*/ 	.byte	0x01, 0x35
	.zero		2


	//----- nvinfo : EIATTR_PARAM_CBANK
	.align		4
        /*000c*/ 	.byte	0x04, 0x0a
        /*000e*/ 	.short	(.L_2945 - .L_2944)
	.align		4
.L_2944:
        /*0010*/ 	.word	index@(.nv.constant0._ZN10layer_norm22ln_bwd_finalize_kernelINS_22Kernel_traits_finalizeILj5120E13__nv_bfloat16S2_fS2_fjLb1ELj1024ELj4ENS_18Kernel_traits_baseILj5120ES2_S2_fS2_fjLj1024EEEEELb1ELb1EEEvNS_9BwdParamsE)
        /*0014*/ 	.short	0x0160
        /*0016*/ 	.short	0x0128


	//----- nvinfo : EIATTR_CBANK_PARAM_SIZE
	.align		4
.L_2945:
        /*0018*/ 	.byte	0x03, 0x19
        /*001a*/ 	.short	0x0128


	//----- nvinfo : EIATTR_KPARAM_INFO
	.align		4
        /*001c*/ 	.byte	0x04, 0x17
        /*001e*/ 	.short	(.L_2947 - .L_2946)
.L_2946:
        /*0020*/ 	.word	0x00000000
        /*0024*/ 	.short	0x0000
        /*0026*/ 	.short	0x0000
        /*0028*/ 	.byte	0x00, 0xf0, 0xa1, 0x04


	//----- nvinfo : EIATTR_MAXREG_COUNT
	.align		4
.L_2947:
        /*002c*/ 	.byte	0x03, 0x1b
        /*002e*/ 	.short	0x0040


	//----- nvinfo : EIATTR_NUM_BARRIERS
	.align		4
        /*0030*/ 	.byte	0x02, 0x4c
        /*0032*/ 	.byte	0x01
	.zero		1


	//----- nvinfo : EIATTR_MERCURY_ISA_VERSION
	.align		4
        /*0034*/ 	.byte	0x03, 0x5f
        /*0036*/ 	.short	0x0000


	//----- nvinfo : EIATTR_COOP_GROUP_MASK_REGIDS
	.align		4
        /*0038*/ 	.byte	0x04, 0x29
        /*003a*/ 	.short	(.L_2949 - .L_2948)


	//   ....[0]....
.L_2948:
        /*003c*/ 	.word	0xffffffff


	//   ....[1]....
        /*0040*/ 	.word	0xffffffff


	//   ....[2]....
        /*0044*/ 	.word	0xffffffff


	//   ....[3]....
        /*0048*/ 	.word	0xffffffff


	//   ....[4]....
        /*004c*/ 	.word	0xffffffff


	//   ....[5]....
        /*0050*/ 	.word	0xffffffff


	//   ....[6]....
        /*0054*/ 	.word	0xffffffff


	//   ....[7]....
        /*0058*/ 	.word	0xffffffff


	//   ....[8]....
        /*005c*/ 	.word	0xffffffff


	//   ....[9]....
        /*0060*/ 	.word	0xffffffff


	//   ....[10]....
        /*0064*/ 	.word	0xffffffff


	//   ....[11]....
        /*0068*/ 	.word	0xffffffff


	//   ....[12]....
        /*006c*/ 	.word	0xffffffff


	//   ....[13]....
        /*0070*/ 	.word	0xffffffff


	//   ....[14]....
        /*0074*/ 	.word	0xffffffff


	//   ....[15]....
        /*0078*/ 	.word	0xffffffff


	//   ....[16]....
        /*007c*/ 	.word	0xffffffff


	//   ....[17]....
        /*0080*/ 	.word	0xffffffff


	//   ....[18]....
        /*0084*/ 	.word	0xffffffff


	//   ....[19]....
        /*0088*/ 	.word	0xffffffff


	//   ....[20]....
        /*008c*/ 	.word	0xffffffff


	//   ....[21]....
        /*0090*/ 	.word	0xffffffff


	//   ....[22]....
        /*0094*/ 	.word	0xffffffff


	//   ....[23]....
        /*0098*/ 	.word	0xffffffff


	//   ....[24]....
        /*009c*/ 	.word	0xffffffff


	//   ....[25]....
        /*00a0*/ 	.word	0xffffffff


	//   ....[26]....
        /*00a4*/ 	.word	0xffffffff


	//   ....[27]....
        /*00a8*/ 	.word	0xffffffff


	//   ....[28]....
        /*00ac*/ 	.word	0xffffffff


	//   ....[29]....
        /*00b0*/ 	.word	0xffffffff


	//----- nvinfo : EIATTR_COOP_GROUP_INSTR_OFFSETS
	.align		4
.L_2949:
        /*00b4*/ 	.byte	0x04, 0x28
        /*00b6*/ 	.short	(.L_2951 - .L_2950)


	//   ....[0]....
.L_2950:
        /*00b8*/ 	.word	0x000009a0


	//   ....[1]....
        /*00bc*/ 	.word	0x000009d0


	//   ....[2]....
        /*00c0*/ 	.word	0x000009e0


	//   ....[3]....
        /*00c4*/ 	.word	0x00000a00


	//   ....[4]....
        /*00c8*/ 	.word	0x00000a20


	//   ....[5]....
        /*00cc*/ 	.word	0x00000a30


	//   ....[6]....
        /*00d0*/ 	.word	0x00000a60


	//   ....[7]....
        /*00d4*/ 	.word	0x00000a80


	//   ....[8]....
        /*00d8*/ 	.word	0x00000a90


	//   ....[9]....
        /*00dc*/ 	.word	0x00000ac0


	//   ....[10]....
        /*00e0*/ 	.word	0x00000ae0


	//   ....[11]....
        /*00e4*/ 	.word	0x00000af0


	//   ....[12]....
        /*00e8*/ 	.word	0x00000b20


	//   ....[13]....
        /*00ec*/ 	.word	0x00000b40


	//   ....[14]....
        /*00f0*/ 	.word	0x00000b50


	//   ....[15]....
        /*00f4*/ 	.word	0x00000dd0


	//   ....[16]....
        /*00f8*/ 	.word	0x00000e30


	//   ....[17]....
        /*00fc*/ 	.word	0x00000e90


	//   ....[18]....
        /*0100*/ 	.word	0x00000ef0


	//   ....[19]....
        /*0104*/ 	.word	0x00000f60


	//   ....[20]....
        /*0108*/ 	.word	0x00000fd0


	//   ....[21]....
        /*010c*/ 	.word	0x00001030


	//   ....[22]....
        /*0110*/ 	.word	0x00001090


	//   ....[23]....
        /*0114*/ 	.word	0x000010f0


	//   ....[24]....
        /*0118*/ 	.word	0x00001160


	//   ....[25]....
        /*011c*/ 	.word	0x000011d0


	//   ....[26]....
        /*0120*/ 	.word	0x00001230


	//   ....[27]....
        /*0124*/ 	.word	0x00001290


	//   ....[28]....
        /*0128*/ 	.word	0x000012f0


	//   ....[29]....
        /*012c*/ 	.word	0x00001350


	//----- nvinfo : EIATTR_EXIT_INSTR_OFFSETS
	.align		4
.L_2951:
        /*0130*/ 	.byte	0x04, 0x1c
        /*0132*/ 	.short	(.L_2953 - .L_2952)


	//   ....[0]....
.L_2952:
        /*0134*/ 	.word	0x00000070


	//   ....[1]....
        /*0138*/ 	.word	0x00000d70


	//----- nvinfo : EIATTR_MAX_THREADS
	.align		4
.L_2953:
        /*013c*/ 	.byte	0x04, 0x05
        /*013e*/ 	.short	(.L_2955 - .L_2954)
.L_2954:
        /*0140*/ 	.word	0x00000400
        /*0144*/ 	.word	0x00000001
        /*0148*/ 	.word	0x00000001


	//----- nvinfo : EIATTR_CRS_STACK_SIZE
	.align		4
.L_2955:
        /*014c*/ 	.byte	0x04, 0x1e
        /*014e*/ 	.short	(.L_2957 - .L_2956)
.L_2956:
        /*0150*/ 	.word	0x00000000
.L_2957:


//--------------------- .nv.info._ZN10layer_norm13ln_bwd_kernelINS_13Kernel_traitsI13__nv_bfloat16S2_fS2_fjLj5120ELj1ELj1ELj4ELj16ENS_18Kernel_traits_baseILj5120ES2_S2_fS2_fjLj128EEEEELb1ELb1ELb1ELb1EEEvNS_9BwdParamsE --------------------------
	.section	.nv.info._ZN10layer_norm13ln_bwd_kernelINS_13Kernel_traitsI13__nv_bfloat16S2_fS2_fjLj5120ELj1ELj1ELj4ELj16ENS_18Kernel_traits_baseILj5120ES2_S2_fS2_fjLj128EEEEELb1ELb1ELb1ELb1EEEvNS_9BwdParamsE,"",@"SHT_CUDA_INFO"
	.sectionflags	@""
	.align	4


	//----- nvinfo : EIATTR_CUDA_API_VERSION
	.align		4
        /*0000*/ 	.byte	0x04, 0x37
        /*0002*/ 	.short	(.L_2959 - .L_2958)
.L_2958:
        /*0004*/ 	.word	0x00000082


	//----- nvinfo : EIATTR_SW2861232_WAR
	.align		4
.L_2959:
        /*0008*/ 	.byte	0x01, 0x35
	.zero		2


	//----- nvinfo : EIATTR_PARAM_CBANK
	.align		4
        /*000c*/ 	.byte	0x04, 0x0a
        /*000e*/ 	.short	(.L_2961 - .L_2960)
	.align		4
.L_2960:
        /*0010*/ 	.word	index@(.nv.constant0._ZN10layer_norm13ln_bwd_kernelINS_13Kernel_traitsI13__nv_bfloat16S2_fS2_fjLj5120ELj1ELj1ELj4ELj16ENS_18Kernel_traits_baseILj5120ES2_S2_fS2_fjLj128EEEEELb1ELb1ELb1ELb1EEEvNS_9BwdParamsE)
        /*0014*/ 	.short	0x0160
        /*0016*/ 	.short	0x0128


	//----- nvinfo : EIATTR_CBANK_PARAM_SIZE
	.align		4
.L_2961:
        /*0018*/ 	.byte	0x03, 0x19
        /*001a*/ 	.short	0x0128


	//----- nvinfo : EIATTR_KPARAM_INFO
	.align		4
        /*001c*/ 	.byte	0x04, 0x17
        /*001e*/ 	.short	(.L_2963 - .L_2962)
.L_2962:
        /*0020*/ 	.word	0x00000000
        /*0024*/ 	.short	0x0000
        /*0026*/ 	.short	0x0000
        /*0028*/ 	.byte	0x00, 0xf0, 0xa1, 0x04


	//----- nvinfo : EIATTR_MAXREG_COUNT
	.align		4
.L_2963:
        /*002c*/ 	.byte	0x03, 0x1b
        /*002e*/ 	.short	0x00ff


	//----- nvinfo : EIATTR_NUM_BARRIERS
	.align		4
        /*0030*/ 	.byte	0x02, 0x4c
        /*0032*/ 	.byte	0x01
	.zero		1


	//----- nvinfo : EIATTR_ANNOTATIONS
	.align		4
        /*0034*/ 	.byte	0x04, 0x55
        /*0036*/ 	.short	(.L_2965 - .L_2964)


	//   ....[0]....
.L_2964:
        /* <DEDUP_REMOVED lines=156> */


	//----- nvinfo : EIATTR_MERCURY_ISA_VERSION
	.align		4
.L_2965:
        /*09e8*/ 	.byte	0x03, 0x5f
        /*09ea*/ 	.short	0x0000


	//----- nvinfo : EIATTR_COOP_GROUP_MASK_REGIDS
	.align		4
        /*09ec*/ 	.byte	0x04, 0x29
        /*09ee*/ 	.short	(.L_2967 - .L_2966)


	//   ....[0]....
.L_2966:
        /*09f0*/ 	.word	0xffffffff


	//   ....[1]....
        /*09f4*/ 	.word	0xffffffff


	//   ....[2]....
        /*09f8*/ 	.word	0xffffffff


	//   ....[3]....
        /*09fc*/ 	.word	0xffffffff


	//   ....[4]....
        /*0a00*/ 	.word	0xffffffff


	//   ....[5]....
        /*0a04*/ 	.word	0xffffffff


	//   ....[6]....
        /*0a08*/ 	.word	0xffffffff


	//   ....[7]....
        /*0a0c*/ 	.word	0xffffffff


	//   ....[8]....
        /*0a10*/ 	.word	0xffffffff


	//   ....[9]....
        /*0a14*/ 	.word	0xffffffff


	//   ....[10]....
        /*0a18*/ 	.word	0xffffffff


	//   ....[11]....
        /*0a1c*/ 	.word	0xffffffff


	//   ....[12]....
        /*0a20*/ 	.word	0xffffffff


	//   ....[13]....
        /*0a24*/ 	.word	0xffffffff


	//   ....[14]....
        /*0a28*/ 	.word	0xffffffff


	//   ....[15]....
        /*0a2c*/ 	.word	0xffffffff


	//   ....[16]....
        /*0a30*/ 	.word	0xffffffff


	//   ....[17]....
        /*0a34*/ 	.word	0xffffffff


	//   ....[18]....
        /*0a38*/ 	.word	0xffffffff


	//   ....[19]....
        /*0a3c*/ 	.word	0xffffffff


	//----- nvinfo : EIATTR_COOP_GROUP_INSTR_OFFSETS
	.align		4
.L_2967:
        /*0a40*/ 	.byte	0x04, 0x28
        /*0a42*/ 	.short	(.L_2969 - .L_2968)


	//   ....[0]....
.L_2968:
        /*0a44*/ 	.word	0x00003b10


	//   ....[1]....
        /*0a48*/ 	.word	0x00003b30


	//   ....[2]....
        /*0a4c*/ 	.word	0x00003b60


	//   ....[3]....
        /*0a50*/ 	.word	0x00003b80


	//   ....[4]....
        /*0a54*/ 	.word	0x00003ba0


	//   ....[5]....
        /*0a58*/ 	.word	0x00003bc0


	//   ....[6]....
        /*0a5c*/ 	.word	0x00003be0


	//   ....[7]....
        /*0a60*/ 	.word	0x00003c00


	//   ....[8]....
        /*0a64*/ 	.word	0x00003c10


	//   ....[9]....
        /*0a68*/ 	.word	0x00003c30


	//   ....[10]....
        /*0a6c*/ 	.word	0x00009720


	//   ....[11]....
        /*0a70*/ 	.word	0x000097a0


	//   ....[12]....
        /*0a74*/ 	.word	0x00009820


	//   ....[13]....
        /*0a78*/ 	.word	0x00009890


	//   ....[14]....
        /*0a7c*/ 	.word	0x00009910


	//   ....[15]....
        /*0a80*/ 	.word	0x00009980


	//   ....[16]....
        /*0a84*/ 	.word	0x00009a00


	//   ....[17]....
        /*0a88*/ 	.word	0x00009a70


	//   ....[18]....
        /*0a8c*/ 	.word	0x00009af0


	//   ....[19]....
        /*0a90*/ 	.word	0x00009b60


	//----- nvinfo : EIATTR_EXIT_INSTR_OFFSETS
	.align		4
.L_2969:
        /*0a94*/ 	.byte	0x04, 0x1c
        /*0a96*/ 	.short	(.L_2971 - .L_2970)


	//   ....[0]....
.L_2970:
        /*0a98*/ 	.word	0x000096c0


	//----- nvinfo : EIATTR_MAX_THREADS
	.align		4
.L_2971:
        /*0a9c*/ 	.byte	0x04, 0x05
        /*0a9e*/ 	.short	(.L_2973 - .L_2972)
.L_2972:
        /*0aa0*/ 	.word	0x00000080
        /*0aa4*/ 	.word	0x00000001
        /*0aa8*/ 	.word	0x00000001


	//----- nvinfo : EIATTR_CRS_STACK_SIZE
	.align		4
.L_2973:
        /*0aac*/ 	.byte	0x04, 0x1e
        /*0aae*/ 	.short	(.L_2975 - .L_2974)
.L_2974:
        /*0ab0*/ 	.word	0x00000000
.L_2975:


//--------------------- .nv.info._ZN10layer_norm13ln_bwd_kernelINS_13Kernel_traitsIf13__nv_bfloat16fS2_fjLj5120ELj1ELj1ELj4ELj16ENS_18Kernel_traits_baseILj5120EfS2_fS2_fjLj128EEEEELb0ELb0ELb0ELb0EEEvNS_9BwdParamsE --------------------------
	.section	.nv.info._ZN10layer_norm13ln_bwd_kernelINS_13Kernel_traitsIf13__nv_bfloat16fS2_fjLj5120ELj1ELj1ELj4ELj16ENS_18Kernel_traits_baseILj5120EfS2_fS2_fjLj128EEEEELb0ELb0ELb0ELb0EEEvNS_9BwdParamsE,"",@"SHT_CUDA_INFO"
	.sectionflags	@""
	.align	4


	//----- nvinfo : EIATTR_CUDA_API_VERSION
	.align		4
        /*0000*/ 	.byte	0x04, 0x37
        /*0002*/ 	.short	(.L_2977 - .L_2976)
.L_2976:
        /*0004*/ 	.word	0x00000082


	//----- nvinfo : EIATTR_SW2861232_WAR
	.align		4
.L_2977:
        /*0008*/ 	.byte	0x01, 0x35
	.zero		2


	//----- nvinfo : EIATTR_PARAM_CBANK
	.align		4
        /*000c*/ 	.byte	0x04, 0x0a
        /*000e*/ 	.short	(.L_2979 - .L_2978)
	.align		4
.L_2978:
        /*0010*/ 	.word	index@(.nv.constant0._ZN10layer_norm13ln_bwd_kernelINS_13Kernel_traitsIf13__nv_bfloat16fS2_fjLj5120ELj1ELj1ELj4ELj16ENS_18Kernel_traits_baseILj5120EfS2_fS2_fjLj128EEEEELb0ELb0ELb0ELb0EEEvNS_9BwdParamsE)
        /*0014*/ 	.short	0x0160
        /*0016*/ 	.short	0x0128


	//----- nvinfo : EIATTR_CBANK_PARAM_SIZE
	.align		4
.L_2979:
        /*0018*/ 	.byte	0x03, 0x19
        /*001a*/ 	.short	0x0128


	//----- nvinfo : EIATTR_KPARAM_INFO
	.align		4
        /*001c*/ 	.byte	0x04, 0x17
        /*001e*/ 	.short	(.L_2981 - .L_2980)
.L_2980:
        /*0020*/ 	.word	0x00000000
        /*0024*/ 	.short	0x0000
        /*0026*/ 	.short	0x0000
        /*0028*/ 	.byte	0x00, 0xf0, 0xa1, 0x04


	//----- nvinfo : EIATTR_MAXREG_COUNT
	.align		4
.L_2981:
        /*002c*/ 	.byte	0x03, 0x1b
        /*002e*/ 	.short	0x00ff


	//----- nvinfo : EIATTR_NUM_BARRIERS
	.align		4
        /*0030*/ 	.byte	0x02, 0x4c
        /*0032*/ 	.byte	0x01
	.zero		1


	//----- nvinfo : EIATTR_ANNOTATIONS
	.align		4
        /*0034*/ 	.byte	0x04, 0x55
        /*0036*/ 	.short	(.L_2983 - .L_2982)


	//   ....[0]....
.L_2982:
        /* <DEDUP_REMOVED lines=19> */


	//----- nvinfo : EIATTR_MERCURY_ISA_VERSION
	.align		4
.L_2983:
        /*0158*/ 	.byte	0x03, 0x5f
        /*015a*/ 	.short	0x0000


	//----- nvinfo : EIATTR_COOP_GROUP_MASK_REGIDS
	.align		4
        /*015c*/ 	.byte	0x04, 0x29
        /*015e*/ 	.short	(.L_2985 - .L_2984)


	//   ....[0]....
.L_2984:
        /*0160*/ 	.word	0xffffffff


	//   ....[1]....
        /*0164*/ 	.word	0xffffffff


	//   ....[2]....
        /*0168*/ 	.word	0xffffffff


	//   ....[3]....
        /*016c*/ 	.word	0xffffffff


	//   ....[4]....
        /*0170*/ 	.word	0xffffffff


	//   ....[5]....
        /*0174*/ 	.word	0xffffffff


	//   ....[6]....
        /*0178*/ 	.word	0xffffffff


	//   ....[7]....
        /*017c*/ 	.word	0xffffffff


	//   ....[8]....
        /*0180*/ 	.word	0xffffffff


	//   ....[9]....
        /*0184*/ 	.word	0xffffffff


	//   ....[10]....
        /*0188*/ 	.word	0xffffffff


	//   ....[11]....
        /*018c*/ 	.word	0xffffffff


	//   ....[12]....
        /*0190*/ 	.word	0xffffffff


	//   ....[13]....
        /*0194*/ 	.word	0xffffffff


	//   ....[14]....
        /*0198*/ 	.word	0xffffffff


	//   ....[15]....
        /*019c*/ 	.word	0xffffffff


	//   ....[16]....
        /*01a0*/ 	.word	0xffffffff


	//   ....[17]....
        /*01a4*/ 	.word	0xffffffff


	//   ....[18]....
        /*01a8*/ 	.word	0xffffffff


	//   ....[19]....
        /*01ac*/ 	.word	0xffffffff


	//----- nvinfo : EIATTR_COOP_GROUP_INSTR_OFFSETS
	.align		4
.L_2985:
        /*01b0*/ 	.byte	0x04, 0x28
        /*01b2*/ 	.short	(.L_2987 - .L_2986)


	//   ....[0]....
.L_2986:
        /*01b4*/ 	.word	0x00002230


	//   ....[1]....
        /*01b8*/ 	.word	0x00002260


	//   ....[2]....
        /*01bc*/ 	.word	0x00002270


	//   ....[3]....
        /*01c0*/ 	.word	0x000022a0


	//   ....[4]....
        /*01c4*/ 	.word	0x000022c0


	//   ....[5]....
        /*01c8*/ 	.word	0x000022e0


	//   ....[6]....
        /*01cc*/ 	.word	0x00002300


	//   ....[7]....
        /*01d0*/ 	.word	0x00002320


	//   ....[8]....
        /*01d4*/ 	.word	0x00002330


	//   ....[9]....
        /*01d8*/ 	.word	0x00002350


	//   ....[10]....
        /*01dc*/ 	.word	0x00003de0


	//   ....[11]....
        /*01e0*/ 	.word	0x00003e60


	//   ....[12]....
        /*01e4*/ 	.word	0x00003ee0


	//   ....[13]....
        /*01e8*/ 	.word	0x00003f50


	//   ....[14]....
        /*01ec*/ 	.word	0x00003fd0


	//   ....[15]....
        /*01f0*/ 	.word	0x00004040


	//   ....[16]....
        /*01f4*/ 	.word	0x000040c0


	//   ....[17]....
        /*01f8*/ 	.word	0x00004130


	//   ....[18]....
        /*01fc*/ 	.word	0x000041b0


	//   ....[19]....
        /*0200*/ 	.word	0x00004220


	//----- nvinfo : EIATTR_EXIT_INSTR_OFFSETS
	.align		4
.L_2987:
        /*0204*/ 	.byte	0x04, 0x1c
        /*0206*/ 	.short	(.L_2989 - .L_2988)


	//   ....[0]....
.L_2988:
        /*0208*/ 	.word	0x00003d00


	//   ....[1]....
        /*020c*/ 	.word	0x00003d80


	//----- nvinfo : EIATTR_MAX_THREADS
	.align		4
.L_2989:
        /*0210*/ 	.byte	0x04, 0x05
        /*0212*/ 	.short	(.L_2991 - .L_2990)
.L_2990:
        /*0214*/ 	.word	0x00000080
        /*0218*/ 	.word	0x00000001
        /*021c*/ 	.word	0x00000001


	//----- nvinfo : EIATTR_CRS_STACK_SIZE
	.align		4
.L_2991:
        /*0220*/ 	.byte	0x04, 0x1e
        /*0222*/ 	.short	(.L_2993 - .L_2992)
.L_2992:
        /*0224*/ 	.word	0x00000000
.L_2993:


//--------------------- .nv.info._ZN10layer_norm13ln_bwd_kernelINS_13Kernel_traitsIf13__nv_bfloat16fS2_fjLj5120ELj1ELj1ELj4ELj16ENS_18Kernel_traits_baseILj5120EfS2_fS2_fjLj128EEEEELb0ELb0ELb0ELb1EEEvNS_9BwdParamsE --------------------------
	.section	.nv.info._ZN10layer_norm13ln_bwd_kernelINS_13Kernel_traitsIf13__nv_bfloat16fS2_fjLj5120ELj1ELj1ELj4ELj16ENS_18Kernel_traits_baseILj5120EfS2_fS2_fjLj128EEEEELb0ELb0ELb0ELb1EEEvNS_9BwdParamsE,"",@"SHT_CUDA_INFO"
	.sectionflags	@""
	.align	4


	//----- nvinfo : EIATTR_CUDA_API_VERSION
	.align		4
        /*0000*/ 	.byte	0x04, 0x37
        /*0002*/ 	.short	(.L_2995 - .L_2994)
.L_2994:
        /*0004*/ 	.word	0x00000082


	//----- nvinfo : EIATTR_SW2861232_WAR
	.align		4
.L_2995:
        /*0008*/ 	.byte	0x01, 0x35
	.zero		2


	//----- nvinfo : EIATTR_PARAM_CBANK
	.align		4
        /*000c*/ 	.byte	0x04, 0x0a
        /*000e*/ 	.short	(.L_2997 - .L_2996)
	.align		4
.L_2996:
        /*0010*/ 	.word	index@(.nv.constant0._ZN10layer_norm13ln_bwd_kernelINS_13Kernel_traitsIf13__nv_bfloat16fS2_fjLj5120ELj1ELj1ELj4ELj16ENS_18Kernel_traits_baseILj5120EfS2_fS2_fjLj128EEEEELb0ELb0ELb0ELb1EEEvNS_9BwdParamsE)
        /*0014*/ 	.short	0x0160
        /*0016*/ 	.short	0x0128


	//----- nvinfo : EIATTR_CBANK_PARAM_SIZE
	.align		4
.L_2997:
        /*0018*/ 	.byte	0x03, 0x19
        /*001a*/ 	.short	0x0128


	//----- nvinfo : EIATTR_KPARAM_INFO
	.align		4
        /*001c*/ 	.byte	0x04, 0x17
        /*001e*/ 	.short	(.L_2999 - .L_2998)
.L_2998:
        /*0020*/ 	.word	0x00000000
        /*0024*/ 	.short	0x0000
        /*0026*/ 	.short	0x0000
        /*0028*/ 	.byte	0x00, 0xf0, 0xa1, 0x04


	//----- nvinfo : EIATTR_MAXREG_COUNT
	.align		4
.L_2999:
        /*002c*/ 	.byte	0x03, 0x1b
        /*002e*/ 	.short	0x00ff


	//----- nvinfo : EIATTR_NUM_BARRIERS
	.align		4
        /*0030*/ 	.byte	0x02, 0x4c
        /*0032*/ 	.byte	0x01
	.zero		1


	//----- nvinfo : EIATTR_ANNOTATIONS
	.align		4
        /*0034*/ 	.byte	0x04, 0x55
        /*0036*/ 	.short	(.L_3001 - .L_3000)


	//   ....[0]....
.L_3000:
        /* <DEDUP_REMOVED lines=31> */


	//----- nvinfo : EIATTR_MERCURY_ISA_VERSION
	.align		4
.L_3001:
        /*0218*/ 	.byte	0x03, 0x5f
        /*021a*/ 	.short	0x0000


	//----- nvinfo : EIATTR_COOP_GROUP_MASK_REGIDS
	.align		4
        /*021c*/ 	.byte	0x04, 0x29
        /*021e*/ 	.short	(.L_3003 - .L_3002)


	//   ....[0]....
.L_3002:
        /*0220*/ 	.word	0xffffffff


	//   ....[1]....
        /*0224*/ 	.word	0xffffffff


	//   ....[2]....
        /*0228*/ 	.word	0xffffffff


	//   ....[3]....
        /*022c*/ 	.word	0xffffffff


	//   ....[4]....
        /*0230*/ 	.word	0xffffffff


	//   ....[5]....
        /*0234*/ 	.word	0xffffffff


	//   ....[6]....
        /*0238*/ 	.word	0xffffffff


	//   ....[7]....
        /*023c*/ 	.word	0xffffffff


	//   ....[8]....
        /*0240*/ 	.word	0xffffffff


	//   ....[9]....
        /*0244*/ 	.word	0xffffffff


	//   ....[10]....
        /*0248*/ 	.word	0xffffffff


	//   ....[11]....
        /*024c*/ 	.word	0xffffffff


	//   ....[12]....
        /*0250*/ 	.word	0xffffffff


	//   ....[13]....
        /*0254*/ 	.word	0xffffffff


	//   ....[14]....
        /*0258*/ 	.word	0xffffffff


	//   ....[15]....
        /*025c*/ 	.word	0xffffffff


	//   ....[16]....
        /*0260*/ 	.word	0xffffffff


	//   ....[17]....
        /*0264*/ 	.word	0xffffffff


	//   ....[18]....
        /*0268*/ 	.word	0xffffffff


	//   ....[19]....
        /*026c*/ 	.word	0xffffffff


	//----- nvinfo : EIATTR_COOP_GROUP_INSTR_OFFSETS
	.align		4
.L_3003:
        /*0270*/ 	.byte	0x04, 0x28
        /*0272*/ 	.short	(.L_3005 - .L_3004)


	//   ....[0]....
.L_3004:
        /*0274*/ 	.word	0x000023b0


	//   ....[1]....
        /*0278*/ 	.word	0x000023d0


	//   ....[2]....
        /*027c*/ 	.word	0x00002400


	//   ....[3]....
        /*0280*/ 	.word	0x00002420


	//   ....[4]....
        /*0284*/ 	.word	0x00002440


	//   ....[5]....
        /*0288*/ 	.word	0x00002460


	//   ....[6]....
        /*028c*/ 	.word	0x00002480


	//   ....[7]....
        /*0290*/ 	.word	0x000024a0


	//   ....[8]....
        /*0294*/ 	.word	0x000024b0


	//   ....[9]....
        /*0298*/ 	.word	0x000024d0


	//   ....[10]....
        /*029c*/ 	.word	0x00004130


	//   ....[11]....
        /*02a0*/ 	.word	0x000041b0


	//   ....[12]....
        /*02a4*/ 	.word	0x00004230


	//   ....[13]....
        /*02a8*/ 	.word	0x000042a0


	//   ....[14]....
        /*02ac*/ 	.word	0x00004320


	//   ....[15]....
        /*02b0*/ 	.word	0x00004390


	//   ....[16]....
        /*02b4*/ 	.word	0x00004410


	//   ....[17]....
        /*02b8*/ 	.word	0x00004480


	//   ....[18]....
        /*02bc*/ 	.word	0x00004500


	//   ....[19]....
        /*02c0*/ 	.word	0x00004570


	//----- nvinfo : EIATTR_EXIT_INSTR_OFFSETS
	.align		4
.L_3005:
        /*02c4*/ 	.byte	0x04, 0x1c
        /*02c6*/ 	.short	(.L_3007 - .L_3006)


	//   ....[0]....
.L_3006:
        /*02c8*/ 	.word	0x000040d0


	//----- nvinfo : EIATTR_MAX_THREADS
	.align		4
.L_3007:
        /*02cc*/ 	.byte	0x04, 0x05
        /*02ce*/ 	.short	(.L_3009 - .L_3008)
.L_3008:
        /*02d0*/ 	.word	0x00000080
        /*02d4*/ 	.word	0x00000001
        /*02d8*/ 	.word	0x00000001


	//----- nvinfo : EIATTR_CRS_STACK_SIZE
	.align		4
.L_3009:
        /*02dc*/ 	.byte	0x04, 0x1e
        /*02de*/ 	.short	(.L_3011 - .L_3010)
.L_3010:
        /*02e0*/ 	.word	0x00000000
.L_3011:


//--------------------- .nv.info._ZN10layer_norm13ln_bwd_kernelINS_13Kernel_traitsIf13__nv_bfloat16fS2_fjLj5120ELj1ELj1ELj4ELj16ENS_18Kernel_traits_baseILj5120EfS2_fS2_fjLj128EEEEELb0ELb0ELb1ELb0EEEvNS_9BwdParamsE --------------------------
	.section	.nv.info._ZN10layer_norm13ln_bwd_kernelINS_13Kernel_traitsIf13__nv_bfloat16fS2_fjLj5120ELj1ELj1ELj4ELj16ENS_18Kernel_traits_baseILj5120EfS2_fS2_fjLj128EEEEELb0ELb0ELb1ELb0EEEvNS_9BwdParamsE,"",@"SHT_CUDA_INFO"
	.sectionflags	@""
	.align	4


	//----- nvinfo : EIATTR_CUDA_API_VERSION
	.align		4
        /*0000*/ 	.byte	0x04, 0x37
        /*0002*/ 	.short	(.L_3013 - .L_3012)
.L_3012:
        /*0004*/ 	.word	0x00000082


	//----- nvinfo : EIATTR_SW2861232_WAR
	.align		4
.L_3013:
        /*0008*/ 	.byte	0x01, 0x35
	.zero		2


	//----- nvinfo : EIATTR_PARAM_CBANK
	.align		4
        /*000c*/ 	.byte	0x04, 0x0a
        /*000e*/ 	.short	(.L_3015 - .L_3014)
	.align		4
.L_3014:
        /*0010*/ 	.word	index@(.nv.constant0._ZN10layer_norm13ln_bwd_kernelINS_13Kernel_traitsIf13__nv_bfloat16fS2_fjLj5120ELj1ELj1ELj4ELj16ENS_18Kernel_traits_baseILj5120EfS2_fS2_fjLj128EEEEELb0ELb0ELb1ELb0EEEvNS_9BwdParamsE)
        /*0014*/ 	.short	0x0160
        /*0016*/ 	.short	0x0128


	//----- nvinfo : EIATTR_CBANK_PARAM_SIZE
	.align		4
.L_3015:
        /*0018*/ 	.byte	0x03, 0x19
        /*001a*/ 	.short	0x0128


	//----- nvinfo : EIATTR_KPARAM_INFO
	.align		4
        /*001c*/ 	.byte	0x04, 0x17
        /*001e*/ 	.short	(.L_3017 - .L_3016)
.L_3016:
        /*0020*/ 	.word	0x00000000
        /*0024*/ 	.short	0x0000
        /*0026*/ 	.short	0x0000
        /*0028*/ 	.byte	0x00, 0xf0, 0xa1, 0x04


	//----- nvinfo : EIATTR_MAXREG_COUNT
	.align		4
.L_3017:
        /*002c*/ 	.byte	0x03, 0x1b
        /*002e*/ 	.short	0x00ff


	//----- nvinfo : EIATTR_NUM_BARRIERS
	.align		4
        /*0030*/ 	.byte	0x02, 0x4c
        /*0032*/ 	.byte	0x01
	.zero		1


	//----- nvinfo : EIATTR_ANNOTATIONS
	.align		4
        /*0034*/ 	.byte	0x04, 0x55
        /*0036*/ 	.short	(.L_3019 - .L_3018)


	//   ....[0]....
.L_3018:
        /* <DEDUP_REMOVED lines=28> */


	//----- nvinfo : EIATTR_MERCURY_ISA_VERSION
	.align		4
.L_3019:
        /*01e8*/ 	.byte	0x03, 0x5f
        /*01ea*/ 	.short	0x0000


	//----- nvinfo : EIATTR_COOP_GROUP_MASK_REGIDS
	.align		4
        /*01ec*/ 	.byte	0x04, 0x29
        /*01ee*/ 	.short	(.L_3021 - .L_3020)


	//   ....[0]....
.L_3020:
        /*01f0*/ 	.word	0xffffffff


	//   ....[1]....
        /*01f4*/ 	.word	0xffffffff


	//   ....[2]....
        /*01f8*/ 	.word	0xffffffff


	//   ....[3]....
        /*01fc*/ 	.word	0xffffffff


	//   ....[4]....
        /*0200*/ 	.word	0xffffffff


	//   ....[5]....
        /*0204*/ 	.word	0xffffffff


	//   ....[6]....
        /*0208*/ 	.word	0xffffffff


	//   ....[7]....
        /*020c*/ 	.word	0xffffffff


	//   ....[8]....
        /*0210*/ 	.word	0xffffffff


	//   ....[9]....
        /*0214*/ 	.word	0xffffffff


	//   ....[10]....
        /*0218*/ 	.word	0xffffffff


	//   ....[11]....
        /*021c*/ 	.word	0xffffffff


	//   ....[12]....
        /*0220*/ 	.word	0xffffffff


	//   ....[13]....
        /*0224*/ 	.word	0xffffffff


	//   ....[14]....
        /*0228*/ 	.word	0xffffffff


	//   ....[15]....
        /*022c*/ 	.word	0xffffffff


	//   ....[16]....
        /*0230*/ 	.word	0xffffffff


	//   ....[17]....
        /*0234*/ 	.word	0xffffffff


	//   ....[18]....
        /*0238*/ 	.word	0xffffffff


	//   ....[19]....
        /*023c*/ 	.word	0xffffffff


	//----- nvinfo : EIATTR_COOP_GROUP_INSTR_OFFSETS
	.align		4
.L_3021:
        /*0240*/ 	.byte	0x04, 0x28
        /*0242*/ 	.short	(.L_3023 - .L_3022)


	//   ....[0]....
.L_3022:
        /*0244*/ 	.word	0x00002680


	//   ....[1]....
        /*0248*/ 	.word	0x000026b0


	//   ....[2]....
        /*024c*/ 	.word	0x000026c0


	//   ....[3]....
        /*0250*/ 	.word	0x000026f0


	//   ....[4]....
        /*0254*/ 	.word	0x00002710


	//   ....[5]....
        /*0258*/ 	.word	0x00002730


	//   ....[6]....
        /*025c*/ 	.word	0x00002750


	//   ....[7]....
        /*0260*/ 	.word	0x00002770


	//   ....[8]....
        /*0264*/ 	.word	0x00002780


	//   ....[9]....
        /*0268*/ 	.word	0x000027a0


	//   ....[10]....
        /*026c*/ 	.word	0x00005b40


	//   ....[11]....
        /*0270*/ 	.word	0x00005bc0


	//   ....[12]....
        /*0274*/ 	.word	0x00005c40


	//   ....[13]....
        /*0278*/ 	.word	0x00005cb0


	//   ....[14]....
        /*027c*/ 	.word	0x00005d30


	//   ....[15]....
        /*0280*/ 	.word	0x00005da0


	//   ....[16]....
        /*0284*/ 	.word	0x00005e20


	//   ....[17]....
        /*0288*/ 	.word	0x00005e90


	//   ....[18]....
        /*028c*/ 	.word	0x00005f10


	//   ....[19]....
        /*0290*/ 	.word	0x00005f80


	//----- nvinfo : EIATTR_EXIT_INSTR_OFFSETS
	.align		4
.L_3023:
        /*0294*/ 	.byte	0x04, 0x1c
        /*0296*/ 	.short	(.L_3025 - .L_3024)


	//   ....[0]....
.L_3024:
        /*0298*/ 	.word	0x00005a60


	//   ....[1]....
        /*029c*/ 	.word	0x00005ae0


	//----- nvinfo : EIATTR_MAX_THREADS
	.align		4
.L_3025:
        /*02a0*/ 	.byte	0x04, 0x05
        /*02a2*/ 	.short	(.L_3027 - .L_3026)
.L_3026:
        /*02a4*/ 	.word	0x00000080
        /*02a8*/ 	.word	0x00000001
        /*02ac*/ 	.word	0x00000001


	//----- nvinfo : EIATTR_CRS_STACK_SIZE
	.align		4
.L_3027:
        /*02b0*/ 	.byte	0x04, 0x1e
        /*02b2*/ 	.short	(.L_3029 - .L_3028)
.L_3028:
        /*02b4*/ 	.word	0x00000000
.L_3029:


//--------------------- .nv.info._ZN10layer_norm13ln_bwd_kernelINS_13Kernel_traitsIf13__nv_bfloat16fS2_fjLj5120ELj1ELj1ELj4ELj16ENS_18Kernel_traits_baseILj5120EfS2_fS2_fjLj128EEEEELb0ELb0ELb1ELb1EEEvNS_9BwdParamsE --------------------------
	.section	.nv.info._ZN10layer_norm13ln_bwd_kernelINS_13Kernel_traitsIf13__nv_bfloat16fS2_fjLj5120ELj1ELj1ELj4ELj16ENS_18Kernel_traits_baseILj5120EfS2_fS2_fjLj128EEEEELb0ELb0ELb1ELb1EEEvNS_9BwdParamsE,"",@"SHT_CUDA_INFO"
	.sectionflags	@""
	.align	4


	//----- nvinfo : EIATTR_CUDA_API_VERSION
	.align		4
        /*0000*/ 	.byte	0x04, 0x37
        /*0002*/ 	.short	(.L_3031 - .L_3030)
.L_3030:
        /*0004*/ 	.word	0x00000082


	//----- nvinfo : EIATTR_SW2861232_WAR
	.align		4
.L_3031:
        /*0008*/ 	.byte	0x01, 0x35
	.zero		2


	//----- nvinfo : EIATTR_PARAM_CBANK
	.align		4
        /*000c*/ 	.byte	0x04, 0x0a
        /*000e*/ 	.short	(.L_3033 - .L_3032)
	.align		4
.L_3032:
        /*0010*/ 	.word	index@(.nv.constant0._ZN10layer_norm13ln_bwd_kernelINS_13Kernel_traitsIf13__nv_bfloat16fS2_fjLj5120ELj1ELj1ELj4ELj16ENS_18Kernel_traits_baseILj5120EfS2_fS2_fjLj128EEEEELb0ELb0ELb1ELb1EEEvNS_9BwdParamsE)
        /*0014*/ 	.short	0x0160
        /*0016*/ 	.short	0x0128


	//----- nvinfo : EIATTR_CBANK_PARAM_SIZE
	.align		4
.L_3033:
        /*0018*/ 	.byte	0x03, 0x19
        /*001a*/ 	.short	0x0128


	//----- nvinfo : EIATTR_KPARAM_INFO
	.align		4
        /*001c*/ 	.byte	0x04, 0x17
        /*001e*/ 	.short	(.L_3035 - .L_3034)
.L_3034:
        /*0020*/ 	.word	0x00000000
        /*0024*/ 	.short	0x0000
        /*0026*/ 	.short	0x0000
        /*0028*/ 	.byte	0x00, 0xf0, 0xa1, 0x04


	//----- nvinfo : EIATTR_MAXREG_COUNT
	.align		4
.L_3035:
        /*002c*/ 	.byte	0x03, 0x1b
        /*002e*/ 	.short	0x00ff


	//----- nvinfo : EIATTR_NUM_BARRIERS
	.align		4
        /*0030*/ 	.byte	0x02, 0x4c
        /*0032*/ 	.byte	0x01
	.zero		1


	//----- nvinfo : EIATTR_ANNOTATIONS
	.align		4
        /*0034*/ 	.byte	0x04, 0x55
        /*0036*/ 	.short	(.L_3037 - .L_3036)


	//   ....[0]....
.L_3036:
        /* <DEDUP_REMOVED lines=24> */


	//----- nvinfo : EIATTR_MERCURY_ISA_VERSION
	.align		4
.L_3037:
        /*01a8*/ 	.byte	0x03, 0x5f
        /*01aa*/ 	.short	0x0000


	//----- nvinfo : EIATTR_COOP_GROUP_MASK_REGIDS
	.align		4
        /*01ac*/ 	.byte	0x04, 0x29
        /*01ae*/ 	.short	(.L_3039 - .L_3038)


	//   ....[0]....
.L_3038:
        /*01b0*/ 	.word	0xffffffff


	//   ....[1]....
        /*01b4*/ 	.word	0xffffffff


	//   ....[2]....
        /*01b8*/ 	.word	0xffffffff


	//   ....[3]....
        /*01bc*/ 	.word	0xffffffff


	//   ....[4]....
        /*01c0*/ 	.word	0xffffffff


	//   ....[5]....
        /*01c4*/ 	.word	0xffffffff


	//   ....[6]....
        /*01c8*/ 	.word	0xffffffff


	//   ....[7]....
        /*01cc*/ 	.word	0xffffffff


	//   ....[8]....
        /*01d0*/ 	.word	0xffffffff


	//   ....[9]....
        /*01d4*/ 	.word	0xffffffff


	//   ....[10]....
        /*01d8*/ 	.word	0xffffffff


	//   ....[11]....
        /*01dc*/ 	.word	0xffffffff


	//   ....[12]....
        /*01e0*/ 	.word	0xffffffff


	//   ....[13]....
        /*01e4*/ 	.word	0xffffffff


	//   ....[14]....
        /*01e8*/ 	.word	0xffffffff


	//   ....[15]....
        /*01ec*/ 	.word	0xffffffff


	//   ....[16]....
        /*01f0*/ 	.word	0xffffffff


	//   ....[17]....
        /*01f4*/ 	.word	0xffffffff


	//   ....[18]....
        /*01f8*/ 	.word	0xffffffff


	//   ....[19]....
        /*01fc*/ 	.word	0xffffffff


	//----- nvinfo : EIATTR_COOP_GROUP_INSTR_OFFSETS
	.align		4
.L_3039:
        /*0200*/ 	.byte	0x04, 0x28
        /*0202*/ 	.short	(.L_3041 - .L_3040)


	//   ....[0]....
.L_3040:
        /*0204*/ 	.word	0x000023e0


	//   ....[1]....
        /*0208*/ 	.word	0x00002410


	//   ....[2]....
        /*020c*/ 	.word	0x00002420


	//   ....[3]....
        /*0210*/ 	.word	0x00002450


	//   ....[4]....
        /*0214*/ 	.word	0x00002470


	//   ....[5]....
        /*0218*/ 	.word	0x00002490


	//   ....[6]....
        /*021c*/ 	.word	0x000024b0


	//   ....[7]....
        /*0220*/ 	.word	0x000024d0


	//   ....[8]....
        /*0224*/ 	.word	0x000024e0


	//   ....[9]....
        /*0228*/ 	.word	0x00002500


	//   ....[10]....
        /*022c*/ 	.word	0x00005490


	//   ....[11]....
        /*0230*/ 	.word	0x00005510


	//   ....[12]....
        /*0234*/ 	.word	0x00005590


	//   ....[13]....
        /*0238*/ 	.word	0x00005600


	//   ....[14]....
        /*023c*/ 	.word	0x00005680


	//   ....[15]....
        /*0240*/ 	.word	0x000056f0


	//   ....[16]....
        /*0244*/ 	.word	0x00005770


	//   ....[17]....
        /*0248*/ 	.word	0x000057e0


	//   ....[18]....
        /*024c*/ 	.word	0x00005860


	//   ....[19]....
        /*0250*/ 	.word	0x000058d0


	//----- nvinfo : EIATTR_EXIT_INSTR_OFFSETS
	.align		4
.L_3041:
        /*0254*/ 	.byte	0x04, 0x1c
        /*0256*/ 	.short	(.L_3043 - .L_3042)


	//   ....[0]....
.L_3042:
        /*0258*/ 	.word	0x00005430


	//----- nvinfo : EIATTR_MAX_THREADS
	.align		4
.L_3043:
        /*025c*/ 	.byte	0x04, 0x05
        /*025e*/ 	.short	(.L_3045 - .L_3044)
.L_3044:
        /*0260*/ 	.word	0x00000080
        /*0264*/ 	.word	0x00000001
        /*0268*/ 	.word	0x00000001


	//----- nvinfo : EIATTR_CRS_STACK_SIZE
	.align		4
.L_3045:
        /*026c*/ 	.byte	0x04, 0x1e
        /*026e*/ 	.short	(.L_3047 - .L_3046)
.L_3046:
        /*0270*/ 	.word	0x00000000
.L_3047:


//--------------------- .nv.info._ZN10layer_norm13ln_bwd_kernelINS_13Kernel_traitsIf13__nv_bfloat16fS2_fjLj5120ELj1ELj1ELj4ELj16ENS_18Kernel_traits_baseILj5120EfS2_fS2_fjLj128EEEEELb0ELb1ELb0ELb0EEEvNS_9BwdParamsE --------------------------
	.section	.nv.info._ZN10layer_norm13ln_bwd_kernelINS_13Kernel_traitsIf13__nv_bfloat16fS2_fjLj5120ELj1ELj1ELj4ELj16ENS_18Kernel_traits_baseILj5120EfS2_fS2_fjLj128EEEEELb0ELb1ELb0ELb0EEEvNS_9BwdParamsE,"",@"SHT_CUDA_INFO"
	.sectionflags	@""
	.align	4


	//----- nvinfo : EIATTR_CUDA_API_VERSION
	.align		4
        /*0000*/ 	.byte	0x04, 0x37
        /*0002*/ 	.short	(.L_3049 - .L_3048)
.L_3048:
        /*0004*/ 	.word	0x00000082


	//----- nvinfo : EIATTR_SW2861232_WAR
	.align		4
.L_3049:
        /*0008*/ 	.byte	0x01, 0x35
	.zero		2


	//----- nvinfo : EIATTR_PARAM_CBANK
	.align		4
        /*000c*/ 	.byte	0x04, 0x0a
        /*000e*/ 	.short	(.L_3051 - .L_3050)
	.align		4
.L_3050:
        /*0010*/ 	.word	index@(.nv.constant0._ZN10layer_norm13ln_bwd_kernelINS_13Kernel_traitsIf13__nv_bfloat16fS2_fjLj5120ELj1ELj1ELj4ELj16ENS_18Kernel_traits_baseILj5120EfS2_fS2_fjLj128EEEEELb0ELb1ELb0ELb0EEEvNS_9BwdParamsE)
        /*0014*/ 	.short	0x0160
        /*0016*/ 	.short	0x0128


	//----- nvinfo : EIATTR_CBANK_PARAM_SIZE
	.align		4
.L_3051:
        /*0018*/ 	.byte	0x03, 0x19
        /*001a*/ 	.short	0x0128


	//----- nvinfo : EIATTR_KPARAM_INFO
	.align		4
        /*001c*/ 	.byte	0x04, 0x17
        /*001e*/ 	.short	(.L_3053 - .L_3052)
.L_3052:
        /*0020*/ 	.word	0x00000000
        /*0024*/ 	.short	0x0000
        /*0026*/ 	.short	0x0000
        /*0028*/ 	.byte	0x00, 0xf0, 0xa1, 0x04


	//----- nvinfo : EIATTR_MAXREG_COUNT
	.align		4
.L_3053:
        /*002c*/ 	.byte	0x03, 0x1b
        /*002e*/ 	.short	0x00ff


	//----- nvinfo : EIATTR_NUM_BARRIERS
	.align		4
        /*0030*/ 	.byte	0x02, 0x4c
        /*0032*/ 	.byte	0x01
	.zero		1


	//----- nvinfo : EIATTR_ANNOTATIONS
	.align		4
        /*0034*/ 	.byte	0x04, 0x55
        /*0036*/ 	.short	(.L_3055 - .L_3054)


	//   ....[0]....
.L_3054:
        /* <DEDUP_REMOVED lines=513> */


	//----- nvinfo : EIATTR_MERCURY_ISA_VERSION
	.align		4
.L_3055:
        /*2030*/ 	.byte	0x03, 0x5f
        /*2032*/ 	.short	0x0000


	//----- nvinfo : EIATTR_COOP_GROUP_MASK_REGIDS
	.align		4
        /*2034*/ 	.byte	0x04, 0x29
        /*2036*/ 	.short	(.L_3057 - .L_3056)


	//   ....[0]....
.L_3056:
        /*2038*/ 	.word	0xffffffff


	//   ....[1]....
        /*203c*/ 	.word	0xffffffff


	//   ....[2]....
        /*2040*/ 	.word	0xffffffff


	//   ....[3]....
        /*2044*/ 	.word	0xffffffff


	//   ....[4]....
        /*2048*/ 	.word	0xffffffff


	//   ....[5]....
        /*204c*/ 	.word	0xffffffff


	//   ....[6]....
        /*2050*/ 	.word	0xffffffff


	//   ....[7]....
        /*2054*/ 	.word	0xffffffff


	//   ....[8]....
        /*2058*/ 	.word	0xffffffff


	//   ....[9]....
        /*205c*/ 	.word	0xffffffff


	//   ....[10]....
        /*2060*/ 	.word	0xffffffff


	//   ....[11]....
        /*2064*/ 	.word	0xffffffff


	//   ....[12]....
        /*2068*/ 	.word	0xffffffff


	//   ....[13]....
        /*206c*/ 	.word	0xffffffff


	//   ....[14]....
        /*2070*/ 	.word	0xffffffff


	//   ....[15]....
        /*2074*/ 	.word	0xffffffff


	//   ....[16]....
        /*2078*/ 	.word	0xffffffff


	//   ....[17]....
        /*207c*/ 	.word	0xffffffff


	//   ....[18]....
        /*2080*/ 	.word	0xffffffff


	//   ....[19]....
        /*2084*/ 	.word	0xffffffff


	//----- nvinfo : EIATTR_COOP_GROUP_INSTR_OFFSETS
	.align		4
.L_3057:
        /*2088*/ 	.byte	0x04, 0x28
        /*208a*/ 	.short	(.L_3059 - .L_3058)


	//   ....[0]....
.L_3058:
        /*208c*/ 	.word	0x000048c0


	//   ....[1]....
        /*2090*/ 	.word	0x000048f0


	//   ....[2]....
        /*2094*/ 	.word	0x00004900


	//   ....[3]....
        /*2098*/ 	.word	0x00004930


	//   ....[4]....
        /*209c*/ 	.word	0x00004950


	//   ....[5]....
        /*20a0*/ 	.word	0x00004970


	//   ....[6]....
        /*20a4*/ 	.word	0x00004980


	//   ....[7]....
        /*20a8*/ 	.word	0x000049b0


	//   ....[8]....
        /*20ac*/ 	.word	0x000049c0


	//   ....[9]....
        /*20b0*/ 	.word	0x000049e0


	//   ....[10]....
        /*20b4*/ 	.word	0x000084b0


	//   ....[11]....
        /*20b8*/ 	.word	0x00008530


	//   ....[12]....
        /*20bc*/ 	.word	0x000085b0


	//   ....[13]....
        /*20c0*/ 	.word	0x00008620


	//   ....[14]....
        /*20c4*/ 	.word	0x000086a0


	//   ....[15]....
        /*20c8*/ 	.word	0x00008710


	//   ....[16]....
        /*20cc*/ 	.word	0x00008790


	//   ....[17]....
        /*20d0*/ 	.word	0x00008800


	//   ....[18]....
        /*20d4*/ 	.word	0x00008880


	//   ....[19]....
        /*20d8*/ 	.word	0x000088f0


	//----- nvinfo : EIATTR_EXIT_INSTR_OFFSETS
	.align		4
.L_3059:
        /*20dc*/ 	.byte	0x04, 0x1c
        /*20de*/ 	.short	(.L_3061 - .L_3060)


	//   ....[0]....
.L_3060:
        /*20e0*/ 	.word	0x00008260


	//   ....[1]....
        /*20e4*/ 	.word	0x00008450


	//----- nvinfo : EIATTR_MAX_THREADS
	.align		4
.L_3061:
        /*20e8*/ 	.byte	0x04, 0x05
        /*20ea*/ 	.short	(.L_3063 - .L_3062)
.L_3062:
        /*20ec*/ 	.word	0x00000080
        /*20f0*/ 	.word	0x00000001
        /*20f4*/ 	.word	0x00000001


	//----- nvinfo : EIATTR_CRS_STACK_SIZE
	.align		4
.L_3063:
        /*20f8*/ 	.byte	0x04, 0x1e
        /*20fa*/ 	.short	(.L_3065 - .L_3064)
.L_3064:
        /*20fc*/ 	.word	0x00000000
.L_3065:


//--------------------- .nv.info._ZN10layer_norm13ln_bwd_kernelINS_13Kernel_traitsIf13__nv_bfloat16fS2_fjLj5120ELj1ELj1ELj4ELj16ENS_18Kernel_traits_baseILj5120EfS2_fS2_fjLj128EEEEELb0ELb1ELb0ELb1EEEvNS_9BwdParamsE --------------------------
	.section	.nv.info._ZN10layer_norm13ln_bwd_kernelINS_13Kernel_traitsIf13__nv_bfloat16fS2_fjLj5120ELj1ELj1ELj4ELj16ENS_18Kernel_traits_baseILj5120EfS2_fS2_fjLj128EEEEELb0ELb1ELb0ELb1EEEvNS_9BwdParamsE,"",@"SHT_CUDA_INFO"
	.sectionflags	@""
	.align	4


	//----- nvinfo : EIATTR_CUDA_API_VERSION
	.align		4
        /*0000*/ 	.byte	0x04, 0x37
        /*0002*/ 	.short	(.L_3067 - .L_3066)
.L_3066:
        /*0004*/ 	.word	0x00000082


	//----- nvinfo : EIATTR_SW2861232_WAR
	.align		4
.L_3067:
        /*0008*/ 	.byte	0x01, 0x35
	.zero		2


	//----- nvinfo : EIATTR_PARAM_CBANK
	.align		4
        /*000c*/ 	.byte	0x04, 0x0a
        /*000e*/ 	.short	(.L_3069 - .L_3068)
	.align		4
.L_3068:
        /*0010*/ 	.word	index@(.nv.constant0._ZN10layer_norm13ln_bwd_kernelINS_13Kernel_traitsIf13__nv_bfloat16fS2_fjLj5120ELj1ELj1ELj4ELj16ENS_18Kernel_traits_baseILj5120EfS2_fS2_fjLj128EEEEELb0ELb1ELb0ELb1EEEvNS_9BwdParamsE)
        /*0014*/ 	.short	0x0160
        /*0016*/ 	.short	0x0128


	//----- nvinfo : EIATTR_CBANK_PARAM_SIZE
	.align		4
.L_3069:
        /*0018*/ 	.byte	0x03, 0x19
        /*001a*/ 	.short	0x0128


	//----- nvinfo : EIATTR_KPARAM_INFO
	.align		4
        /*001c*/ 	.byte	0x04, 0x17
        /*001e*/ 	.short	(.L_3071 - .L_3070)
.L_3070:
        /*0020*/ 	.word	0x00000000
        /*0024*/ 	.short	0x0000
        /*0026*/ 	.short	0x0000
        /*0028*/ 	.byte	0x00, 0xf0, 0xa1, 0x04


	//----- nvinfo : EIATTR_MAXREG_COUNT
	.align		4
.L_3071:
        /*002c*/ 	.byte	0x03, 0x1b
        /*002e*/ 	.short	0x00ff


	//----- nvinfo : EIATTR_NUM_BARRIERS
	.align		4
        /*0030*/ 	.byte	0x02, 0x4c
        /*0032*/ 	.byte	0x01
	.zero		1


	//----- nvinfo : EIATTR_ANNOTATIONS
	.align		4
        /*0034*/ 	.byte	0x04, 0x55
        /*0036*/ 	.short	(.L_3073 - .L_3072)


	//   ....[0]....
.L_3072:
        /* <DEDUP_REMOVED lines=883> */


	//----- nvinfo : EIATTR_MERCURY_ISA_VERSION
	.align		4
.L_3073:
        /*3750*/ 	.byte	0x03, 0x5f
        /*3752*/ 	.short	0x0000


	//----- nvinfo : EIATTR_COOP_GROUP_MASK_REGIDS
	.align		4
        /*3754*/ 	.byte	0x04, 0x29
        /*3756*/ 	.short	(.L_3075 - .L_3074)


	//   ....[0]....
.L_3074:
        /*3758*/ 	.word	0xffffffff


	//   ....[1]....
        /*375c*/ 	.word	0xffffffff


	//   ....[2]....
        /*3760*/ 	.word	0xffffffff


	//   ....[3]....
        /*3764*/ 	.word	0xffffffff


	//   ....[4]....
        /*3768*/ 	.word	0xffffffff


	//   ....[5]....
        /*376c*/ 	.word	0xffffffff


	//   ....[6]....
        /*3770*/ 	.word	0xffffffff


	//   ....[7]....
        /*3774*/ 	.word	0xffffffff


	//   ....[8]....
        /*3778*/ 	.word	0xffffffff


	//   ....[9]....
        /*377c*/ 	.word	0xffffffff


	//   ....[10]....
        /*3780*/ 	.word	0xffffffff


	//   ....[11]....
        /*3784*/ 	.word	0xffffffff


	//   ....[12]....
        /*3788*/ 	.word	0xffffffff


	//   ....[13]....
        /*378c*/ 	.word	0xffffffff


	//   ....[14]....
        /*3790*/ 	.word	0xffffffff


	//   ....[15]....
        /*3794*/ 	.word	0xffffffff


	//   ....[16]....
        /*3798*/ 	.word	0xffffffff


	//   ....[17]....
        /*379c*/ 	.word	0xffffffff


	//   ....[18]....
        /*37a0*/ 	.word	0xffffffff


	//   ....[19]....
        /*37a4*/ 	.word	0xffffffff


	//----- nvinfo : EIATTR_COOP_GROUP_INSTR_OFFSETS
	.align		4
.L_3075:
        /*37a8*/ 	.byte	0x04, 0x28
        /*37aa*/ 	.short	(.L_3077 - .L_3076)


	//   ....[0]....
.L_3076:
        /*37ac*/ 	.word	0x00005990


	//   ....[1]....
        /*37b0*/ 	.word	0x000059b0


	//   ....[2]....
        /*37b4*/ 	.word	0x000059e0


	//   ....[3]....
        /*37b8*/ 	.word	0x00005a00


	//   ....[4]....
        /*37bc*/ 	.word	0x00005a20


	//   ....[5]....
        /*37c0*/ 	.word	0x00005a40


	//   ....[6]....
        /*37c4*/ 	.word	0x00005a60


	//   ....[7]....
        /*37c8*/ 	.word	0x00005a80


	//   ....[8]....
        /*37cc*/ 	.word	0x00005a90


	//   ....[9]....
        /*37d0*/ 	.word	0x00005ab0


	//   ....[10]....
        /*37d4*/ 	.word	0x0000ad40


	//   ....[11]....
        /*37d8*/ 	.word	0x0000adc0


	//   ....[12]....
        /*37dc*/ 	.word	0x0000ae40


	//   ....[13]....
        /*37e0*/ 	.word	0x0000aeb0


	//   ....[14]....
        /*37e4*/ 	.word	0x0000af30


	//   ....[15]....
        /*37e8*/ 	.word	0x0000afa0


	//   ....[16]....
        /*37ec*/ 	.word	0x0000b020


	//   ....[17]....
        /*37f0*/ 	.word	0x0000b090


	//   ....[18]....
        /*37f4*/ 	.word	0x0000b110


	//   ....[19]....
        /*37f8*/ 	.word	0x0000b180


	//----- nvinfo : EIATTR_EXIT_INSTR_OFFSETS
	.align		4
.L_3077:
        /*37fc*/ 	.byte	0x04, 0x1c
        /*37fe*/ 	.short	(.L_3079 - .L_3078)


	//   ....[0]....
.L_3078:
        /*3800*/ 	.word	0x0000ace0


	//----- nvinfo : EIATTR_MAX_THREADS
	.align		4
.L_3079:
        /*3804*/ 	.byte	0x04, 0x05
        /*3806*/ 	.short	(.L_3081 - .L_3080)
.L_3080:
        /*3808*/ 	.word	0x00000080
        /*380c*/ 	.word	0x00000001
        /*3810*/ 	.word	0x00000001


	//----- nvinfo : EIATTR_CRS_STACK_SIZE
	.align		4
.L_3081:
        /*3814*/ 	.byte	0x04, 0x1e
        /*3816*/ 	.short	(.L_3083 - .L_3082)
.L_3082:
        /*3818*/ 	.word	0x00000000
.L_3083:


//--------------------- .nv.info._ZN10layer_norm13ln_bwd_kernelINS_13Kernel_traitsIf13__nv_bfloat16fS2_fjLj5120ELj1ELj1ELj4ELj16ENS_18Kernel_traits_baseILj5120EfS2_fS2_fjLj128EEEEELb0ELb1ELb1ELb0EEEvNS_9BwdParamsE --------------------------
	.section	.nv.info._ZN10layer_norm13ln_bwd_kernelINS_13Kernel_traitsIf13__nv_bfloat16fS2_fjLj5120ELj1ELj1ELj4ELj16ENS_18Kernel_traits_baseILj5120EfS2_fS2_fjLj128EEEEELb0ELb1ELb1ELb0EEEvNS_9BwdParamsE,"",@"SHT_CUDA_INFO"
	.sectionflags	@""
	.align	4


	//----- nvinfo : EIATTR_CUDA_API_VERSION
	.align		4
        /*0000*/ 	.byte	0x04, 0x37
        /*0002*/ 	.short	(.L_3085 - .L_3084)
.L_3084:
        /*0004*/ 	.word	0x00000082


	//----- nvinfo : EIATTR_SW2861232_WAR
	.align		4
.L_3085:
        /*0008*/ 	.byte	0x01, 0x35
	.zero		2


	//----- nvinfo : EIATTR_PARAM_CBANK
	.align		4
        /*000c*/ 	.byte	0x04, 0x0a
        /*000e*/ 	.short	(.L_3087 - .L_3086)
	.align		4
.L_3086:
        /*0010*/ 	.word	index@(.nv.constant0._ZN10layer_norm13ln_bwd_kernelINS_13Kernel_traitsIf13__nv_bfloat16fS2_fjLj5120ELj1ELj1ELj4ELj16ENS_18Kernel_traits_baseILj5120EfS2_fS2_fjLj128EEEEELb0ELb1ELb1ELb0EEEvNS_9BwdParamsE)
        /*0014*/ 	.short	0x0160
        /*0016*/ 	.short	0x0128


	//----- nvinfo : EIATTR_CBANK_PARAM_SIZE
	.align		4
.L_3087:
        /*0018*/ 	.byte	0x03, 0x19
        /*001a*/ 	.short	0x0128


	//----- nvinfo : EIATTR_KPARAM_INFO
	.align		4
        /*001c*/ 	.byte	0x04, 0x17
        /*001e*/ 	.short	(.L_3089 - .L_3088)
.L_3088:
        /*0020*/ 	.word	0x00000000
        /*0024*/ 	.short	0x0000
        /*0026*/ 	.short	0x0000
        /*0028*/ 	.byte	0x00, 0xf0, 0xa1, 0x04


	//----- nvinfo : EIATTR_MAXREG_COUNT
	.align		4
.L_3089:
        /*002c*/ 	.byte	0x03, 0x1b
        /*002e*/ 	.short	0x00ff


	//----- nvinfo : EIATTR_NUM_BARRIERS
	.align		4
        /*0030*/ 	.byte	0x02, 0x4c
        /*0032*/ 	.byte	0x01
	.zero		1


	//----- nvinfo : EIATTR_ANNOTATIONS
	.align		4
        /*0034*/ 	.byte	0x04, 0x55
        /*0036*/ 	.short	(.L_3091 - .L_3090)


	//   ....[0]....
.L_3090:
        /* <DEDUP_REMOVED lines=117> */


	//----- nvinfo : EIATTR_MERCURY_ISA_VERSION
	.align		4
.L_3091:
        /*0778*/ 	.byte	0x03, 0x5f
        /*077a*/ 	.short	0x0000


	//----- nvinfo : EIATTR_COOP_GROUP_MASK_REGIDS
	.align		4
        /*077c*/ 	.byte	0x04, 0x29
        /*077e*/ 	.short	(.L_3093 - .L_3092)


	//   ....[0]....
.L_3092:
        /*0780*/ 	.word	0xffffffff


	//   ....[1]....
        /*0784*/ 	.word	0xffffffff


	//   ....[2]....
        /*0788*/ 	.word	0xffffffff


	//   ....[3]....
        /*078c*/ 	.word	0xffffffff


	//   ....[4]....
        /*0790*/ 	.word	0xffffffff


	//   ....[5]....
        /*0794*/ 	.word	0xffffffff


	//   ....[6]....
        /*0798*/ 	.word	0xffffffff


	//   ....[7]....
        /*079c*/ 	.word	0xffffffff


	//   ....[8]....
        /*07a0*/ 	.word	0xffffffff


	//   ....[9]....
        /*07a4*/ 	.word	0xffffffff


	//   ....[10]....
        /*07a8*/ 	.word	0xffffffff


	//   ....[11]....
        /*07ac*/ 	.word	0xffffffff


	//   ....[12]....
        /*07b0*/ 	.word	0xffffffff


	//   ....[13]....
        /*07b4*/ 	.word	0xffffffff


	//   ....[14]....
        /*07b8*/ 	.word	0xffffffff


	//   ....[15]....
        /*07bc*/ 	.word	0xffffffff


	//   ....[16]....
        /*07c0*/ 	.word	0xffffffff


	//   ....[17]....
        /*07c4*/ 	.word	0xffffffff


	//   ....[18]....
        /*07c8*/ 	.word	0xffffffff


	//   ....[19]....
        /*07cc*/ 	.word	0xffffffff


	//----- nvinfo : EIATTR_COOP_GROUP_INSTR_OFFSETS
	.align		4
.L_3093:
        /*07d0*/ 	.byte	0x04, 0x28
        /*07d2*/ 	.short	(.L_3095 - .L_3094)


	//   ....[0]....
.L_3094:
        /*07d4*/ 	.word	0x00003050


	//   ....[1]....
        /*07d8*/ 	.word	0x00003080


	//   ....[2]....
        /*07dc*/ 	.word	0x00003090


	//   ....[3]....
        /*07e0*/ 	.word	0x000030c0


	//   ....[4]....
        /*07e4*/ 	.word	0x000030e0


	//   ....[5]....
        /*07e8*/ 	.word	0x00003100


	//   ....[6]....
        /*07ec*/ 	.word	0x00003120


	//   ....[7]....
        /*07f0*/ 	.word	0x00003140


	//   ....[8]....
        /*07f4*/ 	.word	0x00003150


	//   ....[9]....
        /*07f8*/ 	.word	0x00003170


	//   ....[10]....
        /*07fc*/ 	.word	0x000078c0


	//   ....[11]....
        /*0800*/ 	.word	0x00007940


	//   ....[12]....
        /*0804*/ 	.word	0x000079c0


	//   ....[13]....
        /*0808*/ 	.word	0x00007a30


	//   ....[14]....
        /*080c*/ 	.word	0x00007ab0


	//   ....[15]....
        /*0810*/ 	.word	0x00007b20


	//   ....[16]....
        /*0814*/ 	.word	0x00007ba0


	//   ....[17]....
        /*0818*/ 	.word	0x00007c10


	//   ....[18]....
        /*081c*/ 	.word	0x00007c90


	//   ....[19]....
        /*0820*/ 	.word	0x00007d00


	//----- nvinfo : EIATTR_EXIT_INSTR_OFFSETS
	.align		4
.L_3095:
        /*0824*/ 	.byte	0x04, 0x1c
        /*0826*/ 	.short	(.L_3097 - .L_3096)


	//   ....[0]....
.L_3096:
        /*0828*/ 	.word	0x000077b0


	//   ....[1]....
        /*082c*/ 	.word	0x00007860


	//----- nvinfo : EIATTR_MAX_THREADS
	.align		4
.L_3097:
        /*0830*/ 	.byte	0x04, 0x05
        /*0832*/ 	.short	(.L_3099 - .L_3098)
.L_3098:
        /*0834*/ 	.word	0x00000080
        /*0838*/ 	.word	0x00000001
        /*083c*/ 	.word	0x00000001


	//----- nvinfo : EIATTR_CRS_STACK_SIZE
	.align		4
.L_3099:
        /*0840*/ 	.byte	0x04, 0x1e
        /*0842*/ 	.short	(.L_3101 - .L_3100)
.L_3100:
        /*0844*/ 	.word	0x00000000
.L_3101:


//--------------------- .nv.info._ZN10layer_norm13ln_bwd_kernelINS_13Kernel_traitsIf13__nv_bfloat16fS2_fjLj5120ELj1ELj1ELj4ELj16ENS_18Kernel_traits_baseILj5120EfS2_fS2_fjLj128EEEEELb0ELb1ELb1ELb1EEEvNS_9BwdParamsE --------------------------
	.section	.nv.info._ZN10layer_norm13ln_bwd_kernelINS_13Kernel_traitsIf13__nv_bfloat16fS2_fjLj5120ELj1ELj1ELj4ELj16ENS_18Kernel_traits_baseILj5120EfS2_fS2_fjLj128EEEEELb0ELb1ELb1ELb1EEEvNS_9BwdParamsE,"",@"SHT_CUDA_INFO"
	.sectionflags	@""
	.align	4


	//----- nvinfo : EIATTR_CUDA_API_VERSION
	.align		4
        /*0000*/ 	.byte	0x04, 0x37
        /*0002*/ 	.short	(.L_3103 - .L_3102)
.L_3102:
        /*0004*/ 	.word	0x00000082


	//----- nvinfo : EIATTR_SW2861232_WAR
	.align		4
.L_3103:
        /*0008*/ 	.byte	0x01, 0x35
	.zero		2


	//----- nvinfo : EIATTR_PARAM_CBANK
	.align		4
        /*000c*/ 	.byte	0x04, 0x0a
        /*000e*/ 	.short	(.L_3105 - .L_3104)
	.align		4
.L_3104:
        /*0010*/ 	.word	index@(.nv.constant0._ZN10layer_norm13ln_bwd_kernelINS_13Kernel_traitsIf13__nv_bfloat16fS2_fjLj5120ELj1ELj1ELj4ELj16ENS_18Kernel_traits_baseILj5120EfS2_fS2_fjLj128EEEEELb0ELb1ELb1ELb1EEEvNS_9BwdParamsE)
        /*0014*/ 	.short	0x0160
        /*0016*/ 	.short	0x0128


	//----- nvinfo : EIATTR_CBANK_PARAM_SIZE
	.align		4
.L_3105:
        /*0018*/ 	.byte	0x03, 0x19
        /*001a*/ 	.short	0x0128


	//----- nvinfo : EIATTR_KPARAM_INFO
	.align		4
        /*001c*/ 	.byte	0x04, 0x17
        /*001e*/ 	.short	(.L_3107 - .L_3106)
.L_3106:
        /*0020*/ 	.word	0x00000000
        /*0024*/ 	.short	0x0000
        /*0026*/ 	.short	0x0000
        /*0028*/ 	.byte	0x00, 0xf0, 0xa1, 0x04


	//----- nvinfo : EIATTR_MAXREG_COUNT
	.align		4
.L_3107:
        /*002c*/ 	.byte	0x03, 0x1b
        /*002e*/ 	.short	0x00ff


	//----- nvinfo : EIATTR_NUM_BARRIERS
	.align		4
        /*0030*/ 	.byte	0x02, 0x4c
        /*0032*/ 	.byte	0x01
	.zero		1


	//----- nvinfo : EIATTR_ANNOTATIONS
	.align		4
        /*0034*/ 	.byte	0x04, 0x55
        /*0036*/ 	.short	(.L_3109 - .L_3108)


	//   ....[0]....
.L_3108:
        /* <DEDUP_REMOVED lines=132> */


	//----- nvinfo : EIATTR_MERCURY_ISA_VERSION
	.align		4
.L_3109:
        /*0868*/ 	.byte	0x03, 0x5f
        /*086a*/ 	.short	0x0000


	//----- nvinfo : EIATTR_COOP_GROUP_MASK_REGIDS
	.align		4
        /*086c*/ 	.byte	0x04, 0x29
        /*086e*/ 	.short	(.L_3111 - .L_3110)


	//   ....[0]....
.L_3110:
        /*0870*/ 	.word	0xffffffff


	//   ....[1]....
        /*0874*/ 	.word	0xffffffff


	//   ....[2]....
        /*0878*/ 	.word	0xffffffff


	//   ....[3]....
        /*087c*/ 	.word	0xffffffff


	//   ....[4]....
        /*0880*/ 	.word	0xffffffff


	//   ....[5]....
        /*0884*/ 	.word	0xffffffff


	//   ....[6]....
        /*0888*/ 	.word	0xffffffff


	//   ....[7]....
        /*088c*/ 	.word	0xffffffff


	//   ....[8]....
        /*0890*/ 	.word	0xffffffff


	//   ....[9]....
        /*0894*/ 	.word	0xffffffff


	//   ....[10]....
        /*0898*/ 	.word	0xffffffff


	//   ....[11]....
        /*089c*/ 	.word	0xffffffff


	//   ....[12]....
        /*08a0*/ 	.word	0xffffffff


	//   ....[13]....
        /*08a4*/ 	.word	0xffffffff


	//   ....[14]....
        /*08a8*/ 	.word	0xffffffff


	//   ....[15]....
        /*08ac*/ 	.word	0xffffffff


	//   ....[16]....
        /*08b0*/ 	.word	0xffffffff


	//   ....[17]....
        /*08b4*/ 	.word	0xffffffff


	//   ....[18]....
        /*08b8*/ 	.word	0xffffffff


	//   ....[19]....
        /*08bc*/ 	.word	0xffffffff


	//----- nvinfo : EIATTR_COOP_GROUP_INSTR_OFFSETS
	.align		4
.L_3111:
        /*08c0*/ 	.byte	0x04, 0x28
        /*08c2*/ 	.short	(.L_3113 - .L_3112)


	//   ....[0]....
.L_3112:
        /*08c4*/ 	.word	0x00002ed0


	//   ....[1]....
        /*08c8*/ 	.word	0x00002ef0


	//   ....[2]....
        /*08cc*/ 	.word	0x00002f20


	//   ....[3]....
        /*08d0*/ 	.word	0x00002f40


	//   ....[4]....
        /*08d4*/ 	.word	0x00002f60


	//   ....[5]....
        /*08d8*/ 	.word	0x00002f80


	//   ....[6]....
        /*08dc*/ 	.word	0x00002fa0


	//   ....[7]....
        /*08e0*/ 	.word	0x00002fc0


	//   ....[8]....
        /*08e4*/ 	.word	0x00002fd0


	//   ....[9]....
        /*08e8*/ 	.word	0x00002ff0


	//   ....[10]....
        /*08ec*/ 	.word	0x00007480


	//   ....[11]....
        /*08f0*/ 	.word	0x00007500


	//   ....[12]....
        /*08f4*/ 	.word	0x00007580


	//   ....[13]....
        /*08f8*/ 	.word	0x000075f0


	//   ....[14]....
        /*08fc*/ 	.word	0x00007670


	//   ....[15]....
        /*0900*/ 	.word	0x000076e0


	//   ....[16]....
        /*0904*/ 	.word	0x00007760


	//   ....[17]....
        /*0908*/ 	.word	0x000077d0


	//   ....[18]....
        /*090c*/ 	.word	0x00007850


	//   ....[19]....
        /*0910*/ 	.word	0x000078c0


	//----- nvinfo : EIATTR_EXIT_INSTR_OFFSETS
	.align		4
.L_3113:
        /*0914*/ 	.byte	0x04, 0x1c
        /*0916*/ 	.short	(.L_3115 - .L_3114)


	//   ....[0]....
.L_3114:
        /*0918*/ 	.word	0x00007420


	//----- nvinfo : EIATTR_MAX_THREADS
	.align		4
.L_3115:
        /*091c*/ 	.byte	0x04, 0x05
        /*091e*/ 	.short	(.L_3117 - .L_3116)
.L_3116:
        /*0920*/ 	.word	0x00000080
        /*0924*/ 	.word	0x00000001
        /*0928*/ 	.word	0x00000001


	//----- nvinfo : EIATTR_CRS_STACK_SIZE
	.align		4
.L_3117:
        /*092c*/ 	.byte	0x04, 0x1e
        /*092e*/ 	.short	(.L_3119 - .L_3118)
.L_3118:
        /*0930*/ 	.word	0x00000000
.L_3119:


//--------------------- .nv.info._ZN10layer_norm13ln_bwd_kernelINS_13Kernel_traitsIf13__nv_bfloat16fS2_fjLj5120ELj1ELj1ELj4ELj16ENS_18Kernel_traits_baseILj5120EfS2_fS2_fjLj128EEEEELb1ELb0ELb0ELb0EEEvNS_9BwdParamsE --------------------------
	.section	.nv.info._ZN10layer_norm13ln_bwd_kernelINS_13Kernel_traitsIf13__nv_bfloat16fS2_fjLj5120ELj1ELj1ELj4ELj16ENS_18Kernel_traits_baseILj5120EfS2_fS2_fjLj128EEEEELb1ELb0ELb0ELb0EEEvNS_9BwdParamsE,"",@"SHT_CUDA_INFO"
	.sectionflags	@""
	.align	4


	//----- nvinfo : EIATTR_CUDA_API_VERSION
	.align		4
        /*0000*/ 	.byte	0x04, 0x37
        /*0002*/ 	.short	(.L_3121 - .L_3120)
.L_3120:
        /*0004*/ 	.word	0x00000082


	//----- nvinfo : EIATTR_SW2861232_WAR
	.align		4
.L_3121:
        /*0008*/ 	.byte	0x01, 0x35
	.zero		2


	//----- nvinfo : EIATTR_PARAM_CBANK
	.align		4
        /*000c*/ 	.byte	0x04, 0x0a
        /*000e*/ 	.short	(.L_3123 - .L_3122)
	.align		4
.L_3122:
        /*0010*/ 	.word	index@(.nv.constant0._ZN10layer_norm13ln_bwd_kernelINS_13Kernel_traitsIf13__nv_bfloat16fS2_fjLj5120ELj1ELj1ELj4ELj16ENS_18Kernel_traits_baseILj5120EfS2_fS2_fjLj128EEEEELb1ELb0ELb0ELb0EEEvNS_9BwdParamsE)
        /*0014*/ 	.short	0x0160
        /*0016*/ 	.short	0x0128


	//----- nvinfo : EIATTR_CBANK_PARAM_SIZE
	.align		4
.L_3123:
        /*0018*/ 	.byte	0x03, 0x19
        /*001a*/ 	.short	0x0128


	//----- nvinfo : EIATTR_KPARAM_INFO
	.align		4
        /*001c*/ 	.byte	0x04, 0x17
        /*001e*/ 	.short	(.L_3125 - .L_3124)
.L_3124:
        /*0020*/ 	.word	0x00000000
        /*0024*/ 	.short	0x0000
        /*0026*/ 	.short	0x0000
        /*0028*/ 	.byte	0x00, 0xf0, 0xa1, 0x04


	//----- nvinfo : EIATTR_MAXREG_COUNT
	.align		4
.L_3125:
        /*002c*/ 	.byte	0x03, 0x1b
        /*002e*/ 	.short	0x00ff


	//----- nvinfo : EIATTR_NUM_BARRIERS
	.align		4
        /*0030*/ 	.byte	0x02, 0x4c
        /*0032*/ 	.byte	0x01
	.zero		1


	//----- nvinfo : EIATTR_ANNOTATIONS
	.align		4
        /*0034*/ 	.byte	0x04, 0x55
        /*0036*/ 	.short	(.L_3127 - .L_3126)


	//   ....[0]....
.L_3126:
        /* <DEDUP_REMOVED lines=30> */


	//----- nvinfo : EIATTR_MERCURY_ISA_VERSION
	.align		4
.L_3127:
        /*0208*/ 	.byte	0x03, 0x5f
        /*020a*/ 	.short	0x0000


	//----- nvinfo : EIATTR_COOP_GROUP_MASK_REGIDS
	.align		4
        /*020c*/ 	.byte	0x04, 0x29
        /*020e*/ 	.short	(.L_3129 - .L_3128)


	//   ....[0]....
.L_3128:
        /*0210*/ 	.word	0xffffffff


	//   ....[1]....
        /*0214*/ 	.word	0xffffffff


	//   ....[2]....
        /*0218*/ 	.word	0xffffffff


	//   ....[3]....
        /*021c*/ 	.word	0xffffffff


	//   ....[4]....
        /*0220*/ 	.word	0xffffffff


	//   ....[5]....
        /*0224*/ 	.word	0xffffffff


	//   ....[6]....
        /*0228*/ 	.word	0xffffffff


	//   ....[7]....
        /*022c*/ 	.word	0xffffffff


	//   ....[8]....
        /*0230*/ 	.word	0xffffffff


	//   ....[9]....
        /*0234*/ 	.word	0xffffffff


	//   ....[10]....
        /*0238*/ 	.word	0xffffffff


	//   ....[11]....
        /*023c*/ 	.word	0xffffffff


	//   ....[12]....
        /*0240*/ 	.word	0xffffffff


	//   ....[13]....
        /*0244*/ 	.word	0xffffffff


	//   ....[14]....
        /*0248*/ 	.word	0xffffffff


	//   ....[15]....
        /*024c*/ 	.word	0xffffffff


	//   ....[16]....
        /*0250*/ 	.word	0xffffffff


	//   ....[17]....
        /*0254*/ 	.word	0xffffffff


	//   ....[18]....
        /*0258*/ 	.word	0xffffffff


	//   ....[19]....
        /*025c*/ 	.word	0xffffffff


	//----- nvinfo : EIATTR_COOP_GROUP_INSTR_OFFSETS
	.align		4
.L_3129:
        /*0260*/ 	.byte	0x04, 0x28
        /*0262*/ 	.short	(.L_3131 - .L_3130)


	//   ....[0]....
.L_3130:
        /*0264*/ 	.word	0x00002550


	//   ....[1]....
        /*0268*/ 	.word	0x00002580


	//   ....[2]....
        /*026c*/ 	.word	0x00002590


	//   ....[3]....
        /*0270*/ 	.word	0x000025c0


	//   ....[4]....
        /*0274*/ 	.word	0x000025e0


	//   ....[5]....
        /*0278*/ 	.word	0x00002600


	//   ....[6]....
        /*027c*/ 	.word	0x00002620


	//   ....[7]....
        /*0280*/ 	.word	0x00002640


	//   ....[8]....
        /*0284*/ 	.word	0x00002650


	//   ....[9]....
        /*0288*/ 	.word	0x00002670


	//   ....[10]....
        /*028c*/ 	.word	0x000048e0


	//   ....[11]....
        /*0290*/ 	.word	0x00004960


	//   ....[12]....
        /*0294*/ 	.word	0x000049e0


	//   ....[13]....
        /*0298*/ 	.word	0x00004a50


	//   ....[14]....
        /*029c*/ 	.word	0x00004ad0


	//   ....[15]....
        /*02a0*/ 	.word	0x00004b40


	//   ....[16]....
        /*02a4*/ 	.word	0x00004bc0


	//   ....[17]....
        /*02a8*/ 	.word	0x00004c30


	//   ....[18]....
        /*02ac*/ 	.word	0x00004cb0


	//   ....[19]....
        /*02b0*/ 	.word	0x00004d20


	//----- nvinfo : EIATTR_EXIT_INSTR_OFFSETS
	.align		4
.L_3131:
        /*02b4*/ 	.byte	0x04, 0x1c
        /*02b6*/ 	.short	(.L_3133 - .L_3132)


	//   ....[0]....
.L_3132:
        /*02b8*/ 	.word	0x00004800


	//   ....[1]....
        /*02bc*/ 	.word	0x00004880


	//----- nvinfo : EIATTR_MAX_THREADS
	.align		4
.L_3133:
        /*02c0*/ 	.byte	0x04, 0x05
        /*02c2*/ 	.short	(.L_3135 - .L_3134)
.L_3134:
        /*02c4*/ 	.word	0x00000080
        /*02c8*/ 	.word	0x00000001
        /*02cc*/ 	.word	0x00000001


	//----- nvinfo : EIATTR_CRS_STACK_SIZE
	.align		4
.L_3135:
        /*02d0*/ 	.byte	0x04, 0x1e
        /*02d2*/ 	.short	(.L_3137 - .L_3136)
.L_3136:
        /*02d4*/ 	.word	0x00000000
.L_3137:


//--------------------- .nv.info._ZN10layer_norm13ln_bwd_kernelINS_13Kernel_traitsIf13__nv_bfloat16fS2_fjLj5120ELj1ELj1ELj4ELj16ENS_18Kernel_traits_baseILj5120EfS2_fS2_fjLj128EEEEELb1ELb0ELb0ELb1EEEvNS_9BwdParamsE --------------------------
	.section	.nv.info._ZN10layer_norm13ln_bwd_kernelINS_13Kernel_traitsIf13__nv_bfloat16fS2_fjLj5120ELj1ELj1ELj4ELj16ENS_18Kernel_traits_baseILj5120EfS2_fS2_fjLj128EEEEELb1ELb0ELb0ELb1EEEvNS_9BwdParamsE,"",@"SHT_CUDA_INFO"
	.sectionflags	@""
	.align	4


	//----- nvinfo : EIATTR_CUDA_API_VERSION
	.align		4
        /*0000*/ 	.byte	0x04, 0x37
        /*0002*/ 	.short	(.L_3139 - .L_3138)
.L_3138:
        /*0004*/ 	.word	0x00000082


	//----- nvinfo : EIATTR_SW2861232_WAR
	.align		4
.L_3139:
        /*0008*/ 	.byte	0x01, 0x35
	.zero		2


	//----- nvinfo : EIATTR_PARAM_CBANK
	.align		4
        /*000c*/ 	.byte	0x04, 0x0a
        /*000e*/ 	.short	(.L_3141 - .L_3140)
	.align		4
.L_3140:
        /*0010*/ 	.word	index@(.nv.constant0._ZN10layer_norm13ln_bwd_kernelINS_13Kernel_traitsIf13__nv_bfloat16fS2_fjLj5120ELj1ELj1ELj4ELj16ENS_18Kernel_traits_baseILj5120EfS2_fS2_fjLj128EEEEELb1ELb0ELb0ELb1EEEvNS_9BwdParamsE)
        /*0014*/ 	.short	0x0160
        /*0016*/ 	.short	0x0128


	//----- nvinfo : EIATTR_CBANK_PARAM_SIZE
	.align		4
.L_3141:
        /*0018*/ 	.byte	0x03, 0x19
        /*001a*/ 	.short	0x0128


	//----- nvinfo : EIATTR_KPARAM_INFO
	.align		4
        /*001c*/ 	.byte	0x04, 0x17
        /*001e*/ 	.short	(.L_3143 - .L_3142)
.L_3142:
        /*0020*/ 	.word	0x00000000
        /*0024*/ 	.short	0x0000
        /*0026*/ 	.short	0x0000
        /*0028*/ 	.byte	0x00, 0xf0, 0xa1, 0x04


	//----- nvinfo : EIATTR_MAXREG_COUNT
	.align		4
.L_3143:
        /*002c*/ 	.byte	0x03, 0x1b
        /*002e*/ 	.short	0x00ff


	//----- nvinfo : EIATTR_NUM_BARRIERS
	.align		4
        /*0030*/ 	.byte	0x02, 0x4c
        /*0032*/ 	.byte	0x01
	.zero		1


	//----- nvinfo : EIATTR_ANNOTATIONS
	.align		4
        /*0034*/ 	.byte	0x04, 0x55
        /*0036*/ 	.short	(.L_3145 - .L_3144)


	//   ....[0]....
.L_3144:
        /* <DEDUP_REMOVED lines=46> */


	//----- nvinfo : EIATTR_MERCURY_ISA_VERSION
	.align		4
.L_3145:
        /*0308*/ 	.byte	0x03, 0x5f
        /*030a*/ 	.short	0x0000


	//----- nvinfo : EIATTR_COOP_GROUP_MASK_REGIDS
	.align		4
        /*030c*/ 	.byte	0x04, 0x29
        /*030e*/ 	.short	(.L_3147 - .L_3146)


	//   ....[0]....
.L_3146:
        /*0310*/ 	.word	0xffffffff


	//   ....[1]....
        /*0314*/ 	.word	0xffffffff


	//   ....[2]....
        /*0318*/ 	.word	0xffffffff


	//   ....[3]....
        /*031c*/ 	.word	0xffffffff


	//   ....[4]....
        /*0320*/ 	.word	0xffffffff


	//   ....[5]....
        /*0324*/ 	.word	0xffffffff


	//   ....[6]....
        /*0328*/ 	.word	0xffffffff


	//   ....[7]....
        /*032c*/ 	.word	0xffffffff


	//   ....[8]....
        /*0330*/ 	.word	0xffffffff


	//   ....[9]....
        /*0334*/ 	.word	0xffffffff


	//   ....[10]....
        /*0338*/ 	.word	0xffffffff


	//   ....[11]....
        /*033c*/ 	.word	0xffffffff


	//   ....[12]....
        /*0340*/ 	.word	0xffffffff


	//   ....[13]....
        /*0344*/ 	.word	0xffffffff


	//   ....[14]....
        /*0348*/ 	.word	0xffffffff


	//   ....[15]....
        /*034c*/ 	.word	0xffffffff


	//   ....[16]....
        /*0350*/ 	.word	0xffffffff


	//   ....[17]....
        /*0354*/ 	.word	0xffffffff


	//   ....[18]....
        /*0358*/ 	.word	0xffffffff


	//   ....[19]....
        /*035c*/ 	.word	0xffffffff


	//----- nvinfo : EIATTR_COOP_GROUP_INSTR_OFFSETS
	.align		4
.L_3147:
        /*0360*/ 	.byte	0x04, 0x28
        /*0362*/ 	.short	(.L_3149 - .L_3148)


	//   ....[0]....
.L_3148:
        /*0364*/ 	.word	0x00002340


	//   ....[1]....
        /*0368*/ 	.word	0x00002360


	//   ....[2]....
        /*036c*/ 	.word	0x00002390


	//   ....[3]....
        /*0370*/ 	.word	0x000023b0


	//   ....[4]....
        /*0374*/ 	.word	0x000023d0


	//   ....[5]....
        /*0378*/ 	.word	0x000023f0


	//   ....[6]....
        /*037c*/ 	.word	0x00002410


	//   ....[7]....
        /*0380*/ 	.word	0x00002430


	//   ....[8]....
        /*0384*/ 	.word	0x00002440


	//   ....[9]....
        /*0388*/ 	.word	0x00002460


	//   ....[10]....
        /*038c*/ 	.word	0x000047f0


	//   ....[11]....
        /*0390*/ 	.word	0x00004860


	//   ....[12]....
        /*0394*/ 	.word	0x000048d0


	//   ....[13]....
        /*0398*/ 	.word	0x00004930


	//   ....[14]....
        /*039c*/ 	.word	0x000049a0


	//   ....[15]....
        /*03a0*/ 	.word	0x00004a00


	//   ....[16]....
        /*03a4*/ 	.word	0x00004a70


	//   ....[17]....
        /*03a8*/ 	.word	0x00004ad0


	//   ....[18]....
        /*03ac*/ 	.word	0x00004b40


	//   ....[19]....
        /*03b0*/ 	.word	0x00004ba0


	//----- nvinfo : EIATTR_EXIT_INSTR_OFFSETS
	.align		4
.L_3149:
        /*03b4*/ 	.byte	0x04, 0x1c
        /*03b6*/ 	.short	(.L_3151 - .L_3150)


	//   ....[0]....
.L_3150:
        /*03b8*/ 	.word	0x000047a0


	//----- nvinfo : EIATTR_MAX_THREADS
	.align		4
.L_3151:
        /*03bc*/ 	.byte	0x04, 0x05
        /*03be*/ 	.short	(.L_3153 - .L_3152)
.L_3152:
        /*03c0*/ 	.word	0x00000080
        /*03c4*/ 	.word	0x00000001
        /*03c8*/ 	.word	0x00000001


	//----- nvinfo : EIATTR_CRS_STACK_SIZE
	.align		4
.L_3153:
        /*03cc*/ 	.byte	0x04, 0x1e
        /*03ce*/ 	.short	(.L_3155 - .L_3154)
.L_3154:
        /*03d0*/ 	.word	0x00000000
.L_3155:


//--------------------- .nv.info._ZN10layer_norm22ln_bwd_finalize_kernelINS_22Kernel_traits_finalizeILj5120Ef13__nv_bfloat16fS2_fjLb0ELj1024ELj4ENS_18Kernel_traits_baseILj5120EfS2_fS2_fjLj1024EEEEELb0ELb0EEEvNS_9BwdParamsE --------------------------
	.section	.nv.info._ZN10layer_norm22ln_bwd_finalize_kernelINS_22Kernel_traits_finalizeILj5120Ef13__nv_bfloat16fS2_fjLb0ELj1024ELj4ENS_18Kernel_traits_baseILj5120EfS2_fS2_fjLj1024EEEEELb0ELb0EEEvNS_9BwdParamsE,"",@"SHT_CUDA_INFO"
	.sectionflags	@""
	.align	4


	//----- nvinfo : EIATTR_CUDA_API_VERSION
	.align		4
        /*0000*/ 	.byte	0x04, 0x37
        /*0002*/ 	.short	(.L_3157 - .L_3156)
.L_3156:
        /*0004*/ 	.word	0x00000082


	//----- nvinfo : EIATTR_SW2861232_WAR
	.align		4
.L_3157:
        /*0008*/ 	.byte	0x01, 0x35
	.zero		2


	//----- nvinfo : EIATTR_PARAM_CBANK
	.align		4
        /*000c*/ 	.byte	0x04, 0x0a
        /*000e*/ 	.short	(.L_3159 - .L_3158)
	.align		4
.L_3158:
        /*0010*/ 	.word	index@(.nv.constant0._ZN10layer_norm22ln_bwd_finalize_kernelINS_22Kernel_traits_finalizeILj5120Ef13__nv_bfloat16fS2_fjLb0ELj1024ELj4ENS_18Kernel_traits_baseILj5120EfS2_fS2_fjLj1024EEEEELb0ELb0EEEvNS_9BwdParamsE)
        /*0014*/ 	.short	0x0160
        /*0016*/ 	.short	0x0128


	//----- nvinfo : EIATTR_CBANK_PARAM_SIZE
	.align		4
.L_3159:
        /*0018*/ 	.byte	0x03, 0x19
        /*001a*/ 	.short	0x0128


	//----- nvinfo : EIATTR_KPARAM_INFO
	.align		4
        /*001c*/ 	.byte	0x04, 0x17
        /*001e*/ 	.short	(.L_3161 - .L_3160)
.L_3160:
        /*0020*/ 	.word	0x00000000
        /*0024*/ 	.short	0x0000
        /*0026*/ 	.short	0x0000
        /*0028*/ 	.byte	0x00, 0xf0, 0xa1, 0x04


	//----- nvinfo : EIATTR_MAXREG_COUNT
	.align		4
.L_3161:
        /*002c*/ 	.byte	0x03, 0x1b
        /*002e*/ 	.short	0x0040


	//----- nvinfo : EIATTR_NUM_BARRIERS
	.align		4
        /*0030*/ 	.byte	0x02, 0x4c
        /*0032*/ 	.byte	0x01
	.zero		1


	//----- nvinfo : EIATTR_MERCURY_ISA_VERSION
	.align		4
        /*0034*/ 	.byte	0x03, 0x5f
        /*0036*/ 	.short	0x0000


	//----- nvinfo : EIATTR_COOP_GROUP_MASK_REGIDS
	.align		4
        /*0038*/ 	.byte	0x04, 0x29
        /*003a*/ 	.short	(.L_3163 - .L_3162)


	//   ....[0]....
.L_3162:
        /*003c*/ 	.word	0xffffffff


	//   ....[1]....
        /*0040*/ 	.word	0xffffffff


	//   ....[2]....
        /*0044*/ 	.word	0xffffffff


	//   ....[3]....
        /*0048*/ 	.word	0xffffffff


	//   ....[4]....
        /*004c*/ 	.word	0xffffffff


	//   ....[5]....
        /*0050*/ 	.word	0xffffffff


	//   ....[6]....
        /*0054*/ 	.word	0xffffffff


	//   ....[7]....
        /*0058*/ 	.word	0xffffffff


	//   ....[8]....
        /*005c*/ 	.word	0xffffffff


	//   ....[9]....
        /*0060*/ 	.word	0xffffffff


	//   ....[10]....
        /*0064*/ 	.word	0xffffffff


	//   ....[11]....
        /*0068*/ 	.word	0xffffffff


	//   ....[12]....
        /*006c*/ 	.word	0xffffffff


	//   ....[13]....
        /*0070*/ 	.word	0xffffffff


	//   ....[14]....
        /*0074*/ 	.word	0xffffffff


	//   ....[15]....
        /*0078*/ 	.word	0xffffffff


	//   ....[16]....
        /*007c*/ 	.word	0xffffffff


	//   ....[17]....
        /*0080*/ 	.word	0xffffffff


	//   ....[18]....
        /*0084*/ 	.word	0xffffffff


	//   ....[19]....
        /*0088*/ 	.word	0xffffffff


	//----- nvinfo : EIATTR_COOP_GROUP_INSTR_OFFSETS
	.align		4
.L_3163:
        /*008c*/ 	.byte	0x04, 0x28
        /*008e*/ 	.short	(.L_3165 - .L_3164)


	//   ....[0]....
.L_3164:
        /*0090*/ 	.word	0x00000820


	//   ....[1]....
        /*0094*/ 	.word	0x00000850


	//   ....[2]....
        /*0098*/ 	.word	0x00000860


	//   ....[3]....
        /*009c*/ 	.word	0x00000890


	//   ....[4]....
        /*00a0*/ 	.word	0x000008a0


	//   ....[5]....
        /*00a4*/ 	.word	0x000008d0


	//   ....[6]....
        /*00a8*/ 	.word	0x000008f0


	//   ....[7]....
        /*00ac*/ 	.word	0x00000900


	//   ....[8]....
        /*00b0*/ 	.word	0x00000930


	//   ....[9]....
        /*00b4*/ 	.word	0x00000940


	//   ....[10]....
        /*00b8*/ 	.word	0x00000b30


	//   ....[11]....
        /*00bc*/ 	.word	0x00000ba0


	//   ....[12]....
        /*00c0*/ 	.word	0x00000c00


	//   ....[13]....
        /*00c4*/ 	.word	0x00000c60


	//   ....[14]....
        /*00c8*/ 	.word	0x00000cd0


	//   ....[15]....
        /*00cc*/ 	.word	0x00000d40


	//   ....[16]....
        /*00d0*/ 	.word	0x00000da0


	//   ....[17]....
        /*00d4*/ 	.word	0x00000e00


	//   ....[18]....
        /*00d8*/ 	.word	0x00000e60


	//   ....[19]....
        /*00dc*/ 	.word	0x00000ec0


	//----- nvinfo : EIATTR_EXIT_INSTR_OFFSETS
	.align		4
.L_3165:
        /*00e0*/ 	.byte	0x04, 0x1c
        /*00e2*/ 	.short	(.L_3167 - .L_3166)


	//   ....[0]....
.L_3166:
        /*00e4*/ 	.word	0x00000070


	//   ....[1]....
        /*00e8*/ 	.word	0x00000ad0


	//----- nvinfo : EIATTR_MAX_THREADS
	.align		4
.L_3167:
        /*00ec*/ 	.byte	0x04, 0x05
        /*00ee*/ 	.short	(.L_3169 - .L_3168)
.L_3168:
        /*00f0*/ 	.word	0x00000400
        /*00f4*/ 	.word	0x00000001
        /*00f8*/ 	.word	0x00000001


	//----- nvinfo : EIATTR_CRS_STACK_SIZE
	.align		4
.L_3169:
        /*00fc*/ 	.byte	0x04, 0x1e
        /*00fe*/ 	.short	(.L_3171 - .L_3170)
.L_3170:
        /*0100*/ 	.word	0x00000000
.L_3171:


//--------------------- .nv.info._ZN10layer_norm13ln_bwd_kernelINS_13Kernel_traitsIf13__nv_bfloat16fS2_fjLj5120ELj1ELj1ELj4ELj16ENS_18Kernel_traits_baseILj5120EfS2_fS2_fjLj128EEEEELb1ELb0ELb1ELb0EEEvNS_9BwdParamsE --------------------------
	.section	.nv.info._ZN10layer_norm13ln_bwd_kernelINS_13Kernel_traitsIf13__nv_bfloat16fS2_fjLj5120ELj1ELj1ELj4ELj16ENS_18Kernel_traits_baseILj5120EfS2_fS2_fjLj128EEEEELb1ELb0ELb1ELb0EEEvNS_9BwdParamsE,"",@"SHT_CUDA_INFO"
	.sectionflags	@""
	.align	4


	//----- nvinfo : EIATTR_CUDA_API_VERSION
	.align		4
        /*0000*/ 	.byte	0x04, 0x37
        /*0002*/ 	.short	(.L_3173 - .L_3172)
.L_3172:
        /*0004*/ 	.word	0x00000082


	//----- nvinfo : EIATTR_SW2861232_WAR
	.align		4
.L_3173:
        /*0008*/ 	.byte	0x01, 0x35
	.zero		2


	//----- nvinfo : EIATTR_PARAM_CBANK
	.align		4
        /*000c*/ 	.byte	0x04, 0x0a
        /*000e*/ 	.short	(.L_3175 - .L_3174)
	.align		4
.L_3174:
        /*0010*/ 	.word	index@(.nv.constant0._ZN10layer_norm13ln_bwd_kernelINS_13Kernel_traitsIf13__nv_bfloat16fS2_fjLj5120ELj1ELj1ELj4ELj16ENS_18Kernel_traits_baseILj5120EfS2_fS2_fjLj128EEEEELb1ELb0ELb1ELb0EEEvNS_9BwdParamsE)
        /*0014*/ 	.short	0x0160
        /*0016*/ 	.short	0x0128


	//----- nvinfo : EIATTR_CBANK_PARAM_SIZE
	.align		4
.L_3175:
        /*0018*/ 	.byte	0x03, 0x19
        /*001a*/ 	.short	0x0128


	//----- nvinfo : EIATTR_KPARAM_INFO
	.align		4
        /*001c*/ 	.byte	0x04, 0x17
        /*001e*/ 	.short	(.L_3177 - .L_3176)
.L_3176:
        /*0020*/ 	.word	0x00000000
        /*0024*/ 	.short	0x0000
        /*0026*/ 	.short	0x0000
        /*0028*/ 	.byte	0x00, 0xf0, 0xa1, 0x04


	//----- nvinfo : EIATTR_MAXREG_COUNT
	.align		4
.L_3177:
        /*002c*/ 	.byte	0x03, 0x1b
        /*002e*/ 	.short	0x00ff


	//----- nvinfo : EIATTR_NUM_BARRIERS
	.align		4
        /*0030*/ 	.byte	0x02, 0x4c
        /*0032*/ 	.byte	0x01
	.zero		1


	//----- nvinfo : EIATTR_ANNOTATIONS
	.align		4
        /*0034*/ 	.byte	0x04, 0x55
        /*0036*/ 	.short	(.L_3179 - .L_3178)


	//   ....[0]....
.L_3178:
        /* <DEDUP_REMOVED lines=38> */


	//----- nvinfo : EIATTR_MERCURY_ISA_VERSION
	.align		4
.L_3179:
        /*0288*/ 	.byte	0x03, 0x5f
        /*028a*/ 	.short	0x0000


	//----- nvinfo : EIATTR_COOP_GROUP_MASK_REGIDS
	.align		4
        /*028c*/ 	.byte	0x04, 0x29
        /*028e*/ 	.short	(.L_3181 - .L_3180)


	//   ....[0]....
.L_3180:
        /*0290*/ 	.word	0xffffffff


	//   ....[1]....
        /*0294*/ 	.word	0xffffffff


	//   ....[2]....
        /*0298*/ 	.word	0xffffffff


	//   ....[3]....
        /*029c*/ 	.word	0xffffffff


	//   ....[4]....
        /*02a0*/ 	.word	0xffffffff


	//   ....[5]....
        /*02a4*/ 	.word	0xffffffff


	//   ....[6]....
        /*02a8*/ 	.word	0xffffffff


	//   ....[7]....
        /*02ac*/ 	.word	0xffffffff


	//   ....[8]....
        /*02b0*/ 	.word	0xffffffff


	//   ....[9]....
        /*02b4*/ 	.word	0xffffffff


	//   ....[10]....
        /*02b8*/ 	.word	0xffffffff


	//   ....[11]....
        /*02bc*/ 	.word	0xffffffff


	//   ....[12]....
        /*02c0*/ 	.word	0xffffffff


	//   ....[13]....
        /*02c4*/ 	.word	0xffffffff


	//   ....[14]....
        /*02c8*/ 	.word	0xffffffff


	//   ....[15]....
        /*02cc*/ 	.word	0xffffffff


	//   ....[16]....
        /*02d0*/ 	.word	0xffffffff


	//   ....[17]....
        /*02d4*/ 	.word	0xffffffff


	//   ....[18]....
        /*02d8*/ 	.word	0xffffffff


	//   ....[19]....
        /*02dc*/ 	.word	0xffffffff


	//----- nvinfo : EIATTR_COOP_GROUP_INSTR_OFFSETS
	.align		4
.L_3181:
        /*02e0*/ 	.byte	0x04, 0x28
        /*02e2*/ 	.short	(.L_3183 - .L_3182)


	//   ....[0]....
.L_3182:
        /*02e4*/ 	.word	0x00002bc0


	//   ....[1]....
        /*02e8*/ 	.word	0x00002bf0


	//   ....[2]....
        /*02ec*/ 	.word	0x00002c00


	//   ....[3]....
        /*02f0*/ 	.word	0x00002c30


	//   ....[4]....
        /*02f4*/ 	.word	0x00002c50


	//   ....[5]....
        /*02f8*/ 	.word	0x00002c70


	//   ....[6]....
        /*02fc*/ 	.word	0x00002c80


	//   ....[7]....
        /*0300*/ 	.word	0x00002cb0


	//   ....[8]....
        /*0304*/ 	.word	0x00002cc0


	//   ....[9]....
        /*0308*/ 	.word	0x00002ce0


	//   ....[10]....
        /*030c*/ 	.word	0x000067b0


	//   ....[11]....
        /*0310*/ 	.word	0x00006830


	//   ....[12]....
        /*0314*/ 	.word	0x000068b0


	//   ....[13]....
        /*0318*/ 	.word	0x00006920


	//   ....[14]....
        /*031c*/ 	.word	0x000069a0


	//   ....[15]....
        /*0320*/ 	.word	0x00006a10


	//   ....[16]....
        /*0324*/ 	.word	0x00006a90


	//   ....[17]....
        /*0328*/ 	.word	0x00006b00


	//   ....[18]....
        /*032c*/ 	.word	0x00006b80


	//   ....[19]....
        /*0330*/ 	.word	0x00006bf0


	//----- nvinfo : EIATTR_EXIT_INSTR_OFFSETS
	.align		4
.L_3183:
        /*0334*/ 	.byte	0x04, 0x1c
        /*0336*/ 	.short	(.L_3185 - .L_3184)


	//   ....[0]....
.L_3184:
        /*0338*/ 	.word	0x000066d0


	//   ....[1]....
        /*033c*/ 	.word	0x00006750


	//----- nvinfo : EIATTR_MAX_THREADS
	.align		4
.L_3185:
        /*0340*/ 	.byte	0x04, 0x05
        /*0342*/ 	.short	(.L_3187 - .L_3186)
.L_3186:
        /*0344*/ 	.word	0x00000080
        /*0348*/ 	.word	0x00000001
        /*034c*/ 	.word	0x00000001


	//----- nvinfo : EIATTR_CRS_STACK_SIZE
	.align		4
.L_3187:
        /*0350*/ 	.byte	0x04, 0x1e
        /*0352*/ 	.short	(.L_3189 - .L_3188)
.L_3188:
        /*0354*/ 	.word	0x00000000
.L_3189:


//--------------------- .nv.info._ZN10layer_norm22ln_bwd_finalize_kernelINS_22Kernel_traits_finalizeILj5120Ef13__nv_bfloat16fS2_fjLb0ELj1024ELj4ENS_18Kernel_traits_baseILj5120EfS2_fS2_fjLj1024EEEEELb0ELb1EEEvNS_9BwdParamsE --------------------------
	.section	.nv.info._ZN10layer_norm22ln_bwd_finalize_kernelINS_22Kernel_traits_finalizeILj5120Ef13__nv_bfloat16fS2_fjLb0ELj1024ELj4ENS_18Kernel_traits_baseILj5120EfS2_fS2_fjLj1024EEEEELb0ELb1EEEvNS_9BwdParamsE,"",@"SHT_CUDA_INFO"
	.sectionflags	@""
	.align	4


	//----- nvinfo : EIATTR_CUDA_API_VERSION
	.align		4
        /*0000*/ 	.byte	0x04, 0x37
        /*0002*/ 	.short	(.L_3191 - .L_3190)
.L_3190:
        /*0004*/ 	.word	0x00000082


	//----- nvinfo : EIATTR_SW2861232_WAR
	.align		4
.L_3191:
        /*0008*/ 	.byte	0x01, 0x35
	.zero		2


	//----- nvinfo : EIATTR_PARAM_CBANK
	.align		4
        /*000c*/ 	.byte	0x04, 0x0a
        /*000e*/ 	.short	(.L_3193 - .L_3192)
	.align		4
.L_3192:
        /*0010*/ 	.word	index@(.nv.constant0._ZN10layer_norm22ln_bwd_finalize_kernelINS_22Kernel_traits_finalizeILj5120Ef13__nv_bfloat16fS2_fjLb0ELj1024ELj4ENS_18Kernel_traits_baseILj5120EfS2_fS2_fjLj1024EEEEELb0ELb1EEEvNS_9BwdParamsE)
        /*0014*/ 	.short	0x0160
        /*0016*/ 	.short	0x0128


	//----- nvinfo : EIATTR_CBANK_PARAM_SIZE
	.align		4
.L_3193:
        /*0018*/ 	.byte	0x03, 0x19
        /*001a*/ 	.short	0x0128


	//----- nvinfo : EIATTR_KPARAM_INFO
	.align		4
        /*001c*/ 	.byte	0x04, 0x17
        /*001e*/ 	.short	(.L_3195 - .L_3194)
.L_3194:
        /*0020*/ 	.word	0x00000000
        /*0024*/ 	.short	0x0000
        /*0026*/ 	.short	0x0000
        /*0028*/ 	.byte	0x00, 0xf0, 0xa1, 0x04


	//----- nvinfo : EIATTR_MAXREG_COUNT
	.align		4
.L_3195:
        /*002c*/ 	.byte	0x03, 0x1b
        /*002e*/ 	.short	0x0040


	//----- nvinfo : EIATTR_NUM_BARRIERS
	.align		4
        /*0030*/ 	.byte	0x02, 0x4c
        /*0032*/ 	.byte	0x01
	.zero		1


	//----- nvinfo : EIATTR_MERCURY_ISA_VERSION
	.align		4
        /*0034*/ 	.byte	0x03, 0x5f
        /*0036*/ 	.short	0x0000


	//----- nvinfo : EIATTR_COOP_GROUP_MASK_REGIDS
	.align		4
        /*0038*/ 	.byte	0x04, 0x29
        /*003a*/ 	.short	(.L_3197 - .L_3196)


	//   ....[0]....
.L_3196:
        /*003c*/ 	.word	0xffffffff


	//   ....[1]....
        /*0040*/ 	.word	0xffffffff


	//   ....[2]....
        /*0044*/ 	.word	0xffffffff


	//   ....[3]....
        /*0048*/ 	.word	0xffffffff


	//   ....[4]....
        /*004c*/ 	.word	0xffffffff


	//   ....[5]....
        /*0050*/ 	.word	0xffffffff


	//   ....[6]....
        /*0054*/ 	.word	0xffffffff


	//   ....[7]....
        /*0058*/ 	.word	0xffffffff


	//   ....[8]....
        /*005c*/ 	.word	0xffffffff


	//   ....[9]....
        /*0060*/ 	.word	0xffffffff


	//   ....[10]....
        /*0064*/ 	.word	0xffffffff


	//   ....[11]....
        /*0068*/ 	.word	0xffffffff


	//   ....[12]....
        /*006c*/ 	.word	0xffffffff


	//   ....[13]....
        /*0070*/ 	.word	0xffffffff


	//   ....[14]....
        /*0074*/ 	.word	0xffffffff


	//   ....[15]....
        /*0078*/ 	.word	0xffffffff


	//   ....[16]....
        /*007c*/ 	.word	0xffffffff


	//   ....[17]....
        /*0080*/ 	.word	0xffffffff


	//   ....[18]....
        /*0084*/ 	.word	0xffffffff


	//   ....[19]....
        /*0088*/ 	.word	0xffffffff


	//----- nvinfo : EIATTR_COOP_GROUP_INSTR_OFFSETS
	.align		4
.L_3197:
        /*008c*/ 	.byte	0x04, 0x28
        /*008e*/ 	.short	(.L_3199 - .L_3198)


	//   ....[0]....
.L_3198:
        /*0090*/ 	.word	0x000007f0


	//   ....[1]....
        /*0094*/ 	.word	0x00000820


	//   ....[2]....
        /*0098*/ 	.word	0x00000840


	//   ....[3]....
        /*009c*/ 	.word	0x00000850


	//   ....[4]....
        /*00a0*/ 	.word	0x00000880


	//   ....[5]....
        /*00a4*/ 	.word	0x00000890


	//   ....[6]....
        /*00a8*/ 	.word	0x000008c0


	//   ....[7]....
        /*00ac*/ 	.word	0x000008d0


	//   ....[8]....
        /*00b0*/ 	.word	0x00000900


	//   ....[9]....
        /*00b4*/ 	.word	0x00000910


	//   ....[10]....
        /*00b8*/ 	.word	0x00000ab0


	//   ....[11]....
        /*00bc*/ 	.word	0x00000b30


	//   ....[12]....
        /*00c0*/ 	.word	0x00000b90


	//   ....[13]....
        /*00c4*/ 	.word	0x00000bf0


	//   ....[14]....
        /*00c8*/ 	.word	0x00000c60


	//   ....[15]....
        /*00cc*/ 	.word	0x00000cd0


	//   ....[16]....
        /*00d0*/ 	.word	0x00000d30


	//   ....[17]....
        /*00d4*/ 	.word	0x00000d90


	//   ....[18]....
        /*00d8*/ 	.word	0x00000df0


	//   ....[19]....
        /*00dc*/ 	.word	0x00000e50


	//----- nvinfo : EIATTR_EXIT_INSTR_OFFSETS
	.align		4
.L_3199:
        /*00e0*/ 	.byte	0x04, 0x1c
        /*00e2*/ 	.short	(.L_3201 - .L_3200)


	//   ....[0]....
.L_3200:
        /*00e4*/ 	.word	0x00000070


	//   ....[1]....
        /*00e8*/ 	.word	0x00000a50


	//----- nvinfo : EIATTR_MAX_THREADS
	.align		4
.L_3201:
        /*00ec*/ 	.byte	0x04, 0x05
        /*00ee*/ 	.short	(.L_3203 - .L_3202)
.L_3202:
        /*00f0*/ 	.word	0x00000400
        /*00f4*/ 	.word	0x00000001
        /*00f8*/ 	.word	0x00000001


	//----- nvinfo : EIATTR_CRS_STACK_SIZE
	.align		4
.L_3203:
        /*00fc*/ 	.byte	0x04, 0x1e
        /*00fe*/ 	.short	(.L_3205 - .L_3204)
.L_3204:
        /*0100*/ 	.word	0x00000000
.L_3205:


//--------------------- .nv.info._ZN10layer_norm13ln_bwd_kernelINS_13Kernel_traitsIf13__nv_bfloat16fS2_fjLj5120ELj1ELj1ELj4ELj16ENS_18Kernel_traits_baseILj5120EfS2_fS2_fjLj128EEEEELb1ELb0ELb1ELb1EEEvNS_9BwdParamsE --------------------------
	.section	.nv.info._ZN10layer_norm13ln_bwd_kernelINS_13Kernel_traitsIf13__nv_bfloat16fS2_fjLj5120ELj1ELj1ELj4ELj16ENS_18Kernel_traits_baseILj5120EfS2_fS2_fjLj128EEEEELb1ELb0ELb1ELb1EEEvNS_9BwdParamsE,"",@"SHT_CUDA_INFO"
	.sectionflags	@""
	.align	4


	//----- nvinfo : EIATTR_CUDA_API_VERSION
	.align		4
        /*0000*/ 	.byte	0x04, 0x37
        /*0002*/ 	.short	(.L_3207 - .L_3206)
.L_3206:
        /*0004*/ 	.word	0x00000082


	//----- nvinfo : EIATTR_SW2861232_WAR
	.align		4
.L_3207:
        /*0008*/ 	.byte	0x01, 0x35
	.zero		2


	//----- nvinfo : EIATTR_PARAM_CBANK
	.align		4
        /*000c*/ 	.byte	0x04, 0x0a
        /*000e*/ 	.short	(.L_3209 - .L_3208)
	.align		4
.L_3208:
        /*0010*/ 	.word	index@(.nv.constant0._ZN10layer_norm13ln_bwd_kernelINS_13Kernel_traitsIf13__nv_bfloat16fS2_fjLj5120ELj1ELj1ELj4ELj16ENS_18Kernel_traits_baseILj5120EfS2_fS2_fjLj128EEEEELb1ELb0ELb1ELb1EEEvNS_9BwdParamsE)
        /*0014*/ 	.short	0x0160
        /*0016*/ 	.short	0x0128


	//----- nvinfo : EIATTR_CBANK_PARAM_SIZE
	.align		4
.L_3209:
        /*0018*/ 	.byte	0x03, 0x19
        /*001a*/ 	.short	0x0128


	//----- nvinfo : EIATTR_KPARAM_INFO
	.align		4
        /*001c*/ 	.byte	0x04, 0x17
        /*001e*/ 	.short	(.L_3211 - .L_3210)
.L_3210:
        /*0020*/ 	.word	0x00000000
        /*0024*/ 	.short	0x0000
        /*0026*/ 	.short	0x0000
        /*0028*/ 	.byte	0x00, 0xf0, 0xa1, 0x04


	//----- nvinfo : EIATTR_MAXREG_COUNT
	.align		4
.L_3211:
        /*002c*/ 	.byte	0x03, 0x1b
        /*002e*/ 	.short	0x00ff


	//----- nvinfo : EIATTR_NUM_BARRIERS
	.align		4
        /*0030*/ 	.byte	0x02, 0x4c
        /*0032*/ 	.byte	0x01
	.zero		1


	//----- nvinfo : EIATTR_ANNOTATIONS
	.align		4
        /*0034*/ 	.byte	0x04, 0x55
        /*0036*/ 	.short	(.L_3213 - .L_3212)


	//   ....[0]....
.L_3212:
        /* <DEDUP_REMOVED lines=42> */


	//----- nvinfo : EIATTR_MERCURY_ISA_VERSION
	.align		4
.L_3213:
        /*02c8*/ 	.byte	0x03, 0x5f
        /*02ca*/ 	.short	0x0000


	//----- nvinfo : EIATTR_COOP_GROUP_MASK_REGIDS
	.align		4
        /*02cc*/ 	.byte	0x04, 0x29
        /*02ce*/ 	.short	(.L_3215 - .L_3214)


	//   ....[0]....
.L_3214:
        /*02d0*/ 	.word	0xffffffff


	//   ....[1]....
        /*02d4*/ 	.word	0xffffffff


	//   ....[2]....
        /*02d8*/ 	.word	0xffffffff


	//   ....[3]....
        /*02dc*/ 	.word	0xffffffff


	//   ....[4]....
        /*02e0*/ 	.word	0xffffffff


	//   ....[5]....
        /*02e4*/ 	.word	0xffffffff


	//   ....[6]....
        /*02e8*/ 	.word	0xffffffff


	//   ....[7]....
        /*02ec*/ 	.word	0xffffffff


	//   ....[8]....
        /*02f0*/ 	.word	0xffffffff


	//   ....[9]....
        /*02f4*/ 	.word	0xffffffff


	//   ....[10]....
        /*02f8*/ 	.word	0xffffffff


	//   ....[11]....
        /*02fc*/ 	.word	0xffffffff


	//   ....[12]....
        /*0300*/ 	.word	0xffffffff


	//   ....[13]....
        /*0304*/ 	.word	0xffffffff


	//   ....[14]....
        /*0308*/ 	.word	0xffffffff


	//   ....[15]....
        /*030c*/ 	.word	0xffffffff


	//   ....[16]....
        /*0310*/ 	.word	0xffffffff


	//   ....[17]....
        /*0314*/ 	.word	0xffffffff


	//   ....[18]....
        /*0318*/ 	.word	0xffffffff


	//   ....[19]....
        /*031c*/ 	.word	0xffffffff


	//----- nvinfo : EIATTR_COOP_GROUP_INSTR_OFFSETS
	.align		4
.L_3215:
        /*0320*/ 	.byte	0x04, 0x28
        /*0322*/ 	.short	(.L_3217 - .L_3216)


	//   ....[0]....
.L_3216:
        /*0324*/ 	.word	0x00002b00


	//   ....[1]....
        /*0328*/ 	.word	0x00002b30


	//   ....[2]....
        /*032c*/ 	.word	0x00002b40


	//   ....[3]....
        /*0330*/ 	.word	0x00002b70


	//   ....[4]....
        /*0334*/ 	.word	0x00002b90


	//   ....[5]....
        /*0338*/ 	.word	0x00002bb0


	//   ....[6]....
        /*033c*/ 	.word	0x00002bd0


	//   ....[7]....
        /*0340*/ 	.word	0x00002bf0


	//   ....[8]....
        /*0344*/ 	.word	0x00002c00


	//   ....[9]....
        /*0348*/ 	.word	0x00002c20


	//   ....[10]....
        /*034c*/ 	.word	0x000062f0


	//   ....[11]....
        /*0350*/ 	.word	0x00006350


	//   ....[12]....
        /*0354*/ 	.word	0x000063b0


	//   ....[13]....
        /*0358*/ 	.word	0x00006400


	//   ....[14]....
        /*035c*/ 	.word	0x00006460


	//   ....[15]....
        /*0360*/ 	.word	0x000064b0


	//   ....[16]....
        /*0364*/ 	.word	0x00006510


	//   ....[17]....
        /*0368*/ 	.word	0x00006560


	//   ....[18]....
        /*036c*/ 	.word	0x000065c0


	//   ....[19]....
        /*0370*/ 	.word	0x00006610


	//----- nvinfo : EIATTR_EXIT_INSTR_OFFSETS
	.align		4
.L_3217:
        /*0374*/ 	.byte	0x04, 0x1c
        /*0376*/ 	.short	(.L_3219 - .L_3218)


	//   ....[0]....
.L_3218:
        /*0378*/ 	.word	0x000062b0


	//----- nvinfo : EIATTR_MAX_THREADS
	.align		4
.L_3219:
        /*037c*/ 	.byte	0x04, 0x05
        /*037e*/ 	.short	(.L_3221 - .L_3220)
.L_3220:
        /*0380*/ 	.word	0x00000080
        /*0384*/ 	.word	0x00000001
        /*0388*/ 	.word	0x00000001


	//----- nvinfo : EIATTR_CRS_STACK_SIZE
	.align		4
.L_3221:
        /*038c*/ 	.byte	0x04, 0x1e
        /*038e*/ 	.short	(.L_3223 - .L_3222)
.L_3222:
        /*0390*/ 	.word	0x00000000
.L_3223:


//--------------------- .nv.info._ZN10layer_norm13ln_bwd_kernelINS_13Kernel_traitsIf13__nv_bfloat16fS2_fjLj5120ELj1ELj1ELj4ELj16ENS_18Kernel_traits_baseILj5120EfS2_fS2_fjLj128EEEEELb1ELb1ELb0ELb0EEEvNS_9BwdParamsE --------------------------
	.section	.nv.info._ZN10layer_norm13ln_bwd_kernelINS_13Kernel_traitsIf13__nv_bfloat16fS2_fjLj5120ELj1ELj1ELj4ELj16ENS_18Kernel_traits_baseILj5120EfS2_fS2_fjLj128EEEEELb1ELb1ELb0ELb0EEEvNS_9BwdParamsE,"",@"SHT_CUDA_INFO"
	.sectionflags	@""
	.align	4


	//----- nvinfo : EIATTR_CUDA_API_VERSION
	.align		4
        /*0000*/ 	.byte	0x04, 0x37
        /*0002*/ 	.short	(.L_3225 - .L_3224)
.L_3224:
        /*0004*/ 	.word	0x00000082


	//----- nvinfo : EIATTR_SW2861232_WAR
	.align		4
.L_3225:
        /*0008*/ 	.byte	0x01, 0x35
	.zero		2


	//----- nvinfo : EIATTR_PARAM_CBANK
	.align		4
        /*000c*/ 	.byte	0x04, 0x0a
        /*000e*/ 	.short	(.L_3227 - .L_3226)
	.align		4
.L_3226:
        /*0010*/ 	.word	index@(.nv.constant0._ZN10layer_norm13ln_bwd_kernelINS_13Kernel_traitsIf13__nv_bfloat16fS2_fjLj5120ELj1ELj1ELj4ELj16ENS_18Kernel_traits_baseILj5120EfS2_fS2_fjLj128EEEEELb1ELb1ELb0ELb0EEEvNS_9BwdParamsE)
        /*0014*/ 	.short	0x0160
        /*0016*/ 	.short	0x0128


	//----- nvinfo : EIATTR_CBANK_PARAM_SIZE
	.align		4
.L_3227:
        /*0018*/ 	.byte	0x03, 0x19
        /*001a*/ 	.short	0x0128


	//----- nvinfo : EIATTR_KPARAM_INFO
	.align		4
        /*001c*/ 	.byte	0x04, 0x17
        /*001e*/ 	.short	(.L_3229 - .L_3228)
.L_3228:
        /*0020*/ 	.word	0x00000000
        /*0024*/ 	.short	0x0000
        /*0026*/ 	.short	0x0000
        /*0028*/ 	.byte	0x00, 0xf0, 0xa1, 0x04


	//----- nvinfo : EIATTR_MAXREG_COUNT
	.align		4
.L_3229:
        /*002c*/ 	.byte	0x03, 0x1b
        /*002e*/ 	.short	0x00ff


	//----- nvinfo : EIATTR_NUM_BARRIERS
	.align		4
        /*0030*/ 	.byte	0x02, 0x4c
        /*0032*/ 	.byte	0x01
	.zero		1


	//----- nvinfo : EIATTR_ANNOTATIONS
	.align		4
        /*0034*/ 	.byte	0x04, 0x55
        /*0036*/ 	.short	(.L_3231 - .L_3230)


	//   ....[0]....
.L_3230:
        /* <DEDUP_REMOVED lines=112> */


	//----- nvinfo : EIATTR_MERCURY_ISA_VERSION
	.align		4
.L_3231:
        /*0728*/ 	.byte	0x03, 0x5f
        /*072a*/ 	.short	0x0000


	//----- nvinfo : EIATTR_COOP_GROUP_MASK_REGIDS
	.align		4
        /*072c*/ 	.byte	0x04, 0x29
        /*072e*/ 	.short	(.L_3233 - .L_3232)


	//   ....[0]....
.L_3232:
        /*0730*/ 	.word	0xffffffff


	//   ....[1]....
        /*0734*/ 	.word	0xffffffff


	//   ....[2]....
        /*0738*/ 	.word	0xffffffff


	//   ....[3]....
        /*073c*/ 	.word	0xffffffff


	//   ....[4]....
        /*0740*/ 	.word	0xffffffff


	//   ....[5]....
        /*0744*/ 	.word	0xffffffff


	//   ....[6]....
        /*0748*/ 	.word	0xffffffff


	//   ....[7]....
        /*074c*/ 	.word	0xffffffff


	//   ....[8]....
        /*0750*/ 	.word	0xffffffff


	//   ....[9]....
        /*0754*/ 	.word	0xffffffff


	//   ....[10]....
        /*0758*/ 	.word	0xffffffff


	//   ....[11]....
        /*075c*/ 	.word	0xffffffff


	//   ....[12]....
        /*0760*/ 	.word	0xffffffff


	//   ....[13]....
        /*0764*/ 	.word	0xffffffff


	//   ....[14]....
        /*0768*/ 	.word	0xffffffff


	//   ....[15]....
        /*076c*/ 	.word	0xffffffff


	//   ....[16]....
        /*0770*/ 	.word	0xffffffff


	//   ....[17]....
        /*0774*/ 	.word	0xffffffff


	//   ....[18]....
        /*0778*/ 	.word	0xffffffff


	//   ....[19]....
        /*077c*/ 	.word	0xffffffff


	//----- nvinfo : EIATTR_COOP_GROUP_INSTR_OFFSETS
	.align		4
.L_3233:
        /*0780*/ 	.byte	0x04, 0x28
        /*0782*/ 	.short	(.L_3235 - .L_3234)


	//   ....[0]....
.L_3234:
        /*0784*/ 	.word	0x00002e00


	//   ....[1]....
        /*0788*/ 	.word	0x00002e30


	//   ....[2]....
        /*078c*/ 	.word	0x00002e40


	//   ....[3]....
        /*0790*/ 	.word	0x00002e70


	//   ....[4]....
        /*0794*/ 	.word	0x00002e90


	//   ....[5]....
        /*0798*/ 	.word	0x00002eb0


	//   ....[6]....
        /*079c*/ 	.word	0x00002ed0


	//   ....[7]....
        /*07a0*/ 	.word	0x00002ef0


	//   ....[8]....
        /*07a4*/ 	.word	0x00002f00


	//   ....[9]....
        /*07a8*/ 	.word	0x00002f20


	//   ....[10]....
        /*07ac*/ 	.word	0x00006610


	//   ....[11]....
        /*07b0*/ 	.word	0x00006690


	//   ....[12]....
        /*07b4*/ 	.word	0x00006710


	//   ....[13]....
        /*07b8*/ 	.word	0x00006780


	//   ....[14]....
        /*07bc*/ 	.word	0x00006800


	//   ....[15]....
        /*07c0*/ 	.word	0x00006870


	//   ....[16]....
        /*07c4*/ 	.word	0x000068f0


	//   ....[17]....
        /*07c8*/ 	.word	0x00006960


	//   ....[18]....
        /*07cc*/ 	.word	0x000069e0


	//   ....[19]....
        /*07d0*/ 	.word	0x00006a50


	//----- nvinfo : EIATTR_EXIT_INSTR_OFFSETS
	.align		4
.L_3235:
        /*07d4*/ 	.byte	0x04, 0x1c
        /*07d6*/ 	.short	(.L_3237 - .L_3236)


	//   ....[0]....
.L_3236:
        /*07d8*/ 	.word	0x00006500


	//   ....[1]....
        /*07dc*/ 	.word	0x000065b0


	//----- nvinfo : EIATTR_MAX_THREADS
	.align		4
.L_3237:
        /*07e0*/ 	.byte	0x04, 0x05
        /*07e2*/ 	.short	(.L_3239 - .L_3238)
.L_3238:
        /*07e4*/ 	.word	0x00000080
        /*07e8*/ 	.word	0x00000001
        /*07ec*/ 	.word	0x00000001


	//----- nvinfo : EIATTR_CRS_STACK_SIZE
	.align		4
.L_3239:
        /*07f0*/ 	.byte	0x04, 0x1e
        /*07f2*/ 	.short	(.L_3241 - .L_3240)
.L_3240:
        /*07f4*/ 	.word	0x00000000
.L_3241:


//--------------------- .nv.info._ZN10layer_norm13ln_bwd_kernelINS_13Kernel_traitsIf13__nv_bfloat16fS2_fjLj5120ELj1ELj1ELj4ELj16ENS_18Kernel_traits_baseILj5120EfS2_fS2_fjLj128EEEEELb1ELb1ELb0ELb1EEEvNS_9BwdParamsE --------------------------
	.section	.nv.info._ZN10layer_norm13ln_bwd_kernelINS_13Kernel_traitsIf13__nv_bfloat16fS2_fjLj5120ELj1ELj1ELj4ELj16ENS_18Kernel_traits_baseILj5120EfS2_fS2_fjLj128EEEEELb1ELb1ELb0ELb1EEEvNS_9BwdParamsE,"",@"SHT_CUDA_INFO"
	.sectionflags	@""
	.align	4


	//----- nvinfo : EIATTR_CUDA_API_VERSION
	.align		4
        /*0000*/ 	.byte	0x04, 0x37
        /*0002*/ 	.short	(.L_3243 - .L_3242)
.L_3242:
        /*0004*/ 	.word	0x00000082


	//----- nvinfo : EIATTR_SW2861232_WAR
	.align		4
.L_3243:
        /*0008*/ 	.byte	0x01, 0x35
	.zero		2


	//----- nvinfo : EIATTR_PARAM_CBANK
	.align		4
        /*000c*/ 	.byte	0x04, 0x0a
        /*000e*/ 	.short	(.L_3245 - .L_3244)
	.align		4
.L_3244:
        /*0010*/ 	.word	index@(.nv.constant0._ZN10layer_norm13ln_bwd_kernelINS_13Kernel_traitsIf13__nv_bfloat16fS2_fjLj5120ELj1ELj1ELj4ELj16ENS_18Kernel_traits_baseILj5120EfS2_fS2_fjLj128EEEEELb1ELb1ELb0ELb1EEEvNS_9BwdParamsE)
        /*0014*/ 	.short	0x0160
        /*0016*/ 	.short	0x0128


	//----- nvinfo : EIATTR_CBANK_PARAM_SIZE
	.align		4
.L_3245:
        /*0018*/ 	.byte	0x03, 0x19
        /*001a*/ 	.short	0x0128


	//----- nvinfo : EIATTR_KPARAM_INFO
	.align		4
        /*001c*/ 	.byte	0x04, 0x17
        /*001e*/ 	.short	(.L_3247 - .L_3246)
.L_3246:
        /*0020*/ 	.word	0x00000000
        /*0024*/ 	.short	0x0000
        /*0026*/ 	.short	0x0000
        /*0028*/ 	.byte	0x00, 0xf0, 0xa1, 0x04


	//----- nvinfo : EIATTR_MAXREG_COUNT
	.align		4
.L_3247:
        /*002c*/ 	.byte	0x03, 0x1b
        /*002e*/ 	.short	0x00ff


	//----- nvinfo : EIATTR_NUM_BARRIERS
	.align		4
        /*0030*/ 	.byte	0x02, 0x4c
        /*0032*/ 	.byte	0x01
	.zero		1


	//----- nvinfo : EIATTR_ANNOTATIONS
	.align		4
        /*0034*/ 	.byte	0x04, 0x55
        /*0036*/ 	.short	(.L_3249 - .L_3248)


	//   ....[0]....
.L_3248:
        /* <DEDUP_REMOVED lines=291> */


	//----- nvinfo : EIATTR_MERCURY_ISA_VERSION
	.align		4
.L_3249:
        /*1258*/ 	.byte	0x03, 0x5f
        /*125a*/ 	.short	0x0000


	//----- nvinfo : EIATTR_COOP_GROUP_MASK_REGIDS
	.align		4
        /*125c*/ 	.byte	0x04, 0x29
        /*125e*/ 	.short	(.L_3251 - .L_3250)


	//   ....[0]....
.L_3250:
        /*1260*/ 	.word	0xffffffff


	//   ....[1]....
        /*1264*/ 	.word	0xffffffff


	//   ....[2]....
        /*1268*/ 	.word	0xffffffff


	//   ....[3]....
        /*126c*/ 	.word	0xffffffff


	//   ....[4]....
        /*1270*/ 	.word	0xffffffff


	//   ....[5]....
        /*1274*/ 	.word	0xffffffff


	//   ....[6]....
        /*1278*/ 	.word	0xffffffff


	//   ....[7]....
        /*127c*/ 	.word	0xffffffff


	//   ....[8]....
        /*1280*/ 	.word	0xffffffff


	//   ....[9]....
        /*1284*/ 	.word	0xffffffff


	//   ....[10]....
        /*1288*/ 	.word	0xffffffff


	//   ....[11]....
        /*128c*/ 	.word	0xffffffff


	//   ....[12]....
        /*1290*/ 	.word	0xffffffff


	//   ....[13]....
        /*1294*/ 	.word	0xffffffff


	//   ....[14]....
        /*1298*/ 	.word	0xffffffff


	//   ....[15]....
        /*129c*/ 	.word	0xffffffff


	//   ....[16]....
        /*12a0*/ 	.word	0xffffffff


	//   ....[17]....
        /*12a4*/ 	.word	0xffffffff


	//   ....[18]....
        /*12a8*/ 	.word	0xffffffff


	//   ....[19]....
        /*12ac*/ 	.word	0xffffffff


	//----- nvinfo : EIATTR_COOP_GROUP_INSTR_OFFSETS
	.align		4
.L_3251:
        /*12b0*/ 	.byte	0x04, 0x28
        /*12b2*/ 	.short	(.L_3253 - .L_3252)


	//   ....[0]....
.L_3252:
        /*12b4*/ 	.word	0x00003800


	//   ....[1]....
        /*12b8*/ 	.word	0x00003820


	//   ....[2]....
        /*12bc*/ 	.word	0x00003850


	//   ....[3]....
        /*12c0*/ 	.word	0x00003870


	//   ....[4]....
        /*12c4*/ 	.word	0x00003890


	//   ....[5]....
        /*12c8*/ 	.word	0x000038b0


	//   ....[6]....
        /*12cc*/ 	.word	0x000038d0


	//   ....[7]....
        /*12d0*/ 	.word	0x000038f0


	//   ....[8]....
        /*12d4*/ 	.word	0x00003900


	//   ....[9]....
        /*12d8*/ 	.word	0x00003920


	//   ....[10]....
        /*12dc*/ 	.word	0x00007370


	//   ....[11]....
        /*12e0*/ 	.word	0x000073f0


	//   ....[12]....
        /*12e4*/ 	.word	0x00007470


	//   ....[13]....
        /*12e8*/ 	.word	0x000074e0


	//   ....[14]....
        /*12ec*/ 	.word	0x00007560


	//   ....[15]....
        /*12f0*/ 	.word	0x000075d0


	//   ....[16]....
        /*12f4*/ 	.word	0x00007650


	//   ....[17]....
        /*12f8*/ 	.word	0x000076c0


	//   ....[18]....
        /*12fc*/ 	.word	0x00007740


	//   ....[19]....
        /*1300*/ 	.word	0x000077b0


	//----- nvinfo : EIATTR_EXIT_INSTR_OFFSETS
	.align		4
.L_3253:
        /*1304*/ 	.byte	0x04, 0x1c
        /*1306*/ 	.short	(.L_3255 - .L_3254)


	//   ....[0]....
.L_3254:
        /*1308*/ 	.word	0x00007310


	//----- nvinfo : EIATTR_MAX_THREADS
	.align		4
.L_3255:
        /*130c*/ 	.byte	0x04, 0x05
        /*130e*/ 	.short	(.L_3257 - .L_3256)
.L_3256:
        /*1310*/ 	.word	0x00000080
        /*1314*/ 	.word	0x00000001
        /*1318*/ 	.word	0x00000001


	//----- nvinfo : EIATTR_CRS_STACK_SIZE
	.align		4
.L_3257:
        /*131c*/ 	.byte	0x04, 0x1e
        /*131e*/ 	.short	(.L_3259 - .L_3258)
.L_3258:
        /*1320*/ 	.word	0x00000000
.L_3259:


//--------------------- .nv.info._ZN10layer_norm22ln_bwd_finalize_kernelINS_22Kernel_traits_finalizeILj5120Ef13__nv_bfloat16fS2_fjLb1ELj1024ELj4ENS_18Kernel_traits_baseILj5120EfS2_fS2_fjLj1024EEEEELb1ELb0EEEvNS_9BwdParamsE --------------------------
	.section	.nv.info._ZN10layer_norm22ln_bwd_finalize_kernelINS_22Kernel_traits_finalizeILj5120Ef13__nv_bfloat16fS2_fjLb1ELj1024ELj4ENS_18Kernel_traits_baseILj5120EfS2_fS2_fjLj1024EEEEELb1ELb0EEEvNS_9BwdParamsE,"",@"SHT_CUDA_INFO"
	.sectionflags	@""
	.align	4


	//----- nvinfo : EIATTR_CUDA_API_VERSION
	.align		4
        /*0000*/ 	.byte	0x04, 0x37
        /*0002*/ 	.short	(.L_3261 - .L_3260)
.L_3260:
        /*0004*/ 	.word	0x00000082


	//----- nvinfo : EIATTR_SW2861232_WAR
	.align		4
.L_3261:
        /*0008*/ 	.byte	0x01, 0x35
	.zero		2


	//----- nvinfo : EIATTR_PARAM_CBANK
	.align		4
        /*000c*/ 	.byte	0x04, 0x0a
        /*000e*/ 	.short	(.L_3263 - .L_3262)
	.align		4
.L_3262:
        /*0010*/ 	.word	index@(.nv.constant0._ZN10layer_norm22ln_bwd_finalize_kernelINS_22Kernel_traits_finalizeILj5120Ef13__nv_bfloat16fS2_fjLb1ELj1024ELj4ENS_18Kernel_traits_baseILj5120EfS2_fS2_fjLj1024EEEEELb1ELb0EEEvNS_9BwdParamsE)
        /*0014*/ 	.short	0x0160
        /*0016*/ 	.short	0x0128


	//----- nvinfo : EIATTR_CBANK_PARAM_SIZE
	.align		4
.L_3263:
        /*0018*/ 	.byte	0x03, 0x19
        /*001a*/ 	.short	0x0128


	//----- nvinfo : EIATTR_KPARAM_INFO
	.align		4
        /*001c*/ 	.byte	0x04, 0x17
        /*001e*/ 	.short	(.L_3265 - .L_3264)
.L_3264:
        /*0020*/ 	.word	0x00000000
        /*0024*/ 	.short	0x0000
        /*0026*/ 	.short	0x0000
        /*0028*/ 	.byte	0x00, 0xf0, 0xa1, 0x04


	//----- nvinfo : EIATTR_MAXREG_COUNT
	.align		4
.L_3265:
        /*002c*/ 	.byte	0x03, 0x1b
        /*002e*/ 	.short	0x0040


	//----- nvinfo : EIATTR_NUM_BARRIERS
	.align		4
        /*0030*/ 	.byte	0x02, 0x4c
        /*0032*/ 	.byte	0x01
	.zero		1


	//----- nvinfo : EIATTR_MERCURY_ISA_VERSION
	.align		4
        /*0034*/ 	.byte	0x03, 0x5f
        /*0036*/ 	.short	0x0000


	//----- nvinfo : EIATTR_COOP_GROUP_MASK_REGIDS
	.align		4
        /*0038*/ 	.byte	0x04, 0x29
        /*003a*/ 	.short	(.L_3267 - .L_3266)


	//   ....[0]....
.L_3266:
        /*003c*/ 	.word	0xffffffff


	//   ....[1]....
        /*0040*/ 	.word	0xffffffff


	//   ....[2]....
        /*0044*/ 	.word	0xffffffff


	//   ....[3]....
        /*0048*/ 	.word	0xffffffff


	//   ....[4]....
        /*004c*/ 	.word	0xffffffff


	//   ....[5]....
        /*0050*/ 	.word	0xffffffff


	//   ....[6]....
        /*0054*/ 	.word	0xffffffff


	//   ....[7]....
        /*0058*/ 	.word	0xffffffff


	//   ....[8]....
        /*005c*/ 	.word	0xffffffff


	//   ....[9]....
        /*0060*/ 	.word	0xffffffff


	//   ....[10]....
        /*0064*/ 	.word	0xffffffff


	//   ....[11]....
        /*0068*/ 	.word	0xffffffff


	//   ....[12]....
        /*006c*/ 	.word	0xffffffff


	//   ....[13]....
        /*0070*/ 	.word	0xffffffff


	//   ....[14]....
        /*0074*/ 	.word	0xffffffff


	//   ....[15]....
        /*0078*/ 	.word	0xffffffff


	//   ....[16]....
        /*007c*/ 	.word	0xffffffff


	//   ....[17]....
        /*0080*/ 	.word	0xffffffff


	//   ....[18]....
        /*0084*/ 	.word	0xffffffff


	//   ....[19]....
        /*0088*/ 	.word	0xffffffff


	//   ....[20]....
        /*008c*/ 	.word	0xffffffff


	//   ....[21]....
        /*0090*/ 	.word	0xffffffff


	//   ....[22]....
        /*0094*/ 	.word	0xffffffff


	//   ....[23]....
        /*0098*/ 	.word	0xffffffff


	//   ....[24]....
        /*009c*/ 	.word	0xffffffff


	//   ....[25]....
        /*00a0*/ 	.word	0xffffffff


	//   ....[26]....
        /*00a4*/ 	.word	0xffffffff


	//   ....[27]....
        /*00a8*/ 	.word	0xffffffff


	//   ....[28]....
        /*00ac*/ 	.word	0xffffffff


	//   ....[29]....
        /*00b0*/ 	.word	0xffffffff


	//----- nvinfo : EIATTR_COOP_GROUP_INSTR_OFFSETS
	.align		4
.L_3267:
        /*00b4*/ 	.byte	0x04, 0x28
        /*00b6*/ 	.short	(.L_3269 - .L_3268)


	//   ....[0]....
.L_3268:
        /*00b8*/ 	.word	0x000009d0


	//   ....[1]....
        /*00bc*/ 	.word	0x00000a00


	//   ....[2]....
        /*00c0*/ 	.word	0x00000a10


	//   ....[3]....
        /*00c4*/ 	.word	0x00000a30


	//   ....[4]....
        /*00c8*/ 	.word	0x00000a50


	//   ....[5]....
        /*00cc*/ 	.word	0x00000a60


	//   ....[6]....
        /*00d0*/ 	.word	0x00000a90


	//   ....[7]....
        /*00d4*/ 	.word	0x00000ab0


	//   ....[8]....
        /*00d8*/ 	.word	0x00000ac0


	//   ....[9]....
        /*00dc*/ 	.word	0x00000af0


	//   ....[10]....
        /*00e0*/ 	.word	0x00000b10


	//   ....[11]....
        /*00e4*/ 	.word	0x00000b20


	//   ....[12]....
        /*00e8*/ 	.word	0x00000b50


	//   ....[13]....
        /*00ec*/ 	.word	0x00000b70


	//   ....[14]....
        /*00f0*/ 	.word	0x00000b80


	//   ....[15]....
        /*00f4*/ 	.word	0x00000df0


	//   ....[16]....
        /*00f8*/ 	.word	0x00000e50


	//   ....[17]....
        /*00fc*/ 	.word	0x00000eb0


	//   ....[18]....
        /*0100*/ 	.word	0x00000f10


	//   ....[19]....
        /*0104*/ 	.word	0x00000f80


	//   ....[20]....
        /*0108*/ 	.word	0x00000ff0


	//   ....[21]....
        /*010c*/ 	.word	0x00001050


	//   ....[22]....
        /*0110*/ 	.word	0x000010b0


	//   ....[23]....
        /*0114*/ 	.word	0x00001110


	//   ....[24]....
        /*0118*/ 	.word	0x00001180


	//   ....[25]....
        /*011c*/ 	.word	0x000011f0


	//   ....[26]....
        /*0120*/ 	.word	0x00001250


	//   ....[27]....
        /*0124*/ 	.word	0x000012b0


	//   ....[28]....
        /*0128*/ 	.word	0x00001310


	//   ....[29]....
        /*012c*/ 	.word	0x00001370


	//----- nvinfo : EIATTR_EXIT_INSTR_OFFSETS
	.align		4
.L_3269:
        /*0130*/ 	.byte	0x04, 0x1c
        /*0132*/ 	.short	(.L_3271 - .L_3270)


	//   ....[0]....
.L_3270:
        /*0134*/ 	.word	0x00000070


	//   ....[1]....
        /*0138*/ 	.word	0x00000d90


	//----- nvinfo : EIATTR_MAX_THREADS
	.align		4
.L_3271:
        /*013c*/ 	.byte	0x04, 0x05
        /*013e*/ 	.short	(.L_3273 - .L_3272)
.L_3272:
        /*0140*/ 	.word	0x00000400
        /*0144*/ 	.word	0x00000001
        /*0148*/ 	.word	0x00000001


	//----- nvinfo : EIATTR_CRS_STACK_SIZE
	.align		4
.L_3273:
        /*014c*/ 	.byte	0x04, 0x1e
        /*014e*/ 	.short	(.L_3275 - .L_3274)
.L_3274:
        /*0150*/ 	.word	0x00000000
.L_3275:


//--------------------- .nv.info._ZN10layer_norm13ln_bwd_kernelINS_13Kernel_traitsIf13__nv_bfloat16fS2_fjLj5120ELj1ELj1ELj4ELj16ENS_18Kernel_traits_baseILj5120EfS2_fS2_fjLj128EEEEELb1ELb1ELb1ELb0EEEvNS_9BwdParamsE --------------------------
	.section	.nv.info._ZN10layer_norm13ln_bwd_kernelINS_13Kernel_traitsIf13__nv_bfloat16fS2_fjLj5120ELj1ELj1ELj4ELj16ENS_18Kernel_traits_baseILj5120EfS2_fS2_fjLj128EEEEELb1ELb1ELb1ELb0EEEvNS_9BwdParamsE,"",@"SHT_CUDA_INFO"
	.sectionflags	@""
	.align	4


	//----- nvinfo : EIATTR_CUDA_API_VERSION
	.align		4
        /*0000*/ 	.byte	0x04, 0x37
        /*0002*/ 	.short	(.L_3277 - .L_3276)
.L_3276:
        /*0004*/ 	.word	0x00000082


	//----- nvinfo : EIATTR_SW2861232_WAR
	.align		4
.L_3277:
        /*0008*/ 	.byte	0x01, 0x35
	.zero		2


	//----- nvinfo : EIATTR_PARAM_CBANK
	.align		4
        /*000c*/ 	.byte	0x04, 0x0a
        /*000e*/ 	.short	(.L_3279 - .L_3278)
	.align		4
.L_3278:
        /*0010*/ 	.word	index@(.nv.constant0._ZN10layer_norm13ln_bwd_kernelINS_13Kernel_traitsIf13__nv_bfloat16fS2_fjLj5120ELj1ELj1ELj4ELj16ENS_18Kernel_traits_baseILj5120EfS2_fS2_fjLj128EEEEELb1ELb1ELb1ELb0EEEvNS_9BwdParamsE)
        /*0014*/ 	.short	0x0160
        /*0016*/ 	.short	0x0128


	//----- nvinfo : EIATTR_CBANK_PARAM_SIZE
	.align		4
.L_3279:
        /*0018*/ 	.byte	0x03, 0x19
        /*001a*/ 	.short	0x0128


	//----- nvinfo : EIATTR_KPARAM_INFO
	.align		4
        /*001c*/ 	.byte	0x04, 0x17
        /*001e*/ 	.short	(.L_3281 - .L_3280)
.L_3280:
        /*0020*/ 	.word	0x00000000
        /*0024*/ 	.short	0x0000
        /*0026*/ 	.short	0x0000
        /*0028*/ 	.byte	0x00, 0xf0, 0xa1, 0x04


	//----- nvinfo : EIATTR_MAXREG_COUNT
	.align		4
.L_3281:
        /*002c*/ 	.byte	0x03, 0x1b
        /*002e*/ 	.short	0x00ff


	//----- nvinfo : EIATTR_NUM_BARRIERS
	.align		4
        /*0030*/ 	.byte	0x02, 0x4c
        /*0032*/ 	.byte	0x01
	.zero		1


	//----- nvinfo : EIATTR_ANNOTATIONS
	.align		4
        /*0034*/ 	.byte	0x04, 0x55
        /*0036*/ 	.short	(.L_3283 - .L_3282)


	//   ....[0]....
.L_3282:
        /* <DEDUP_REMOVED lines=654> */


	//----- nvinfo : EIATTR_MERCURY_ISA_VERSION
	.align		4
.L_3283:
        /*2908*/ 	.byte	0x03, 0x5f
        /*290a*/ 	.short	0x0000


	//----- nvinfo : EIATTR_COOP_GROUP_MASK_REGIDS
	.align		4
        /*290c*/ 	.byte	0x04, 0x29
        /*290e*/ 	.short	(.L_3285 - .L_3284)


	//   ....[0]....
.L_3284:
        /*2910*/ 	.word	0xffffffff


	//   ....[1]....
        /*2914*/ 	.word	0xffffffff


	//   ....[2]....
        /*2918*/ 	.word	0xffffffff


	//   ....[3]....
        /*291c*/ 	.word	0xffffffff


	//   ....[4]....
        /*2920*/ 	.word	0xffffffff


	//   ....[5]....
        /*2924*/ 	.word	0xffffffff


	//   ....[6]....
        /*2928*/ 	.word	0xffffffff


	//   ....[7]....
        /*292c*/ 	.word	0xffffffff


	//   ....[8]....
        /*2930*/ 	.word	0xffffffff


	//   ....[9]....
        /*2934*/ 	.word	0xffffffff


	//   ....[10]....
        /*2938*/ 	.word	0xffffffff


	//   ....[11]....
        /*293c*/ 	.word	0xffffffff


	//   ....[12]....
        /*2940*/ 	.word	0xffffffff


	//   ....[13]....
        /*2944*/ 	.word	0xffffffff


	//   ....[14]....
        /*2948*/ 	.word	0xffffffff


	//   ....[15]....
        /*294c*/ 	.word	0xffffffff


	//   ....[16]....
        /*2950*/ 	.word	0xffffffff


	//   ....[17]....
        /*2954*/ 	.word	0xffffffff


	//   ....[18]....
        /*2958*/ 	.word	0xffffffff


	//   ....[19]....
        /*295c*/ 	.word	0xffffffff


	//----- nvinfo : EIATTR_COOP_GROUP_INSTR_OFFSETS
	.align		4
.L_3285:
        /*2960*/ 	.byte	0x04, 0x28
        /*2962*/ 	.short	(.L_3287 - .L_3286)


	//   ....[0]....
.L_3286:
        /*2964*/ 	.word	0x00006080


	//   ....[1]....
        /*2968*/ 	.word	0x000060c0


	//   ....[2]....
        /*296c*/ 	.word	0x000060d0


	//   ....[3]....
        /*2970*/ 	.word	0x00006100


	//   ....[4]....
        /*2974*/ 	.word	0x00006120


	//   ....[5]....
        /*2978*/ 	.word	0x00006140


	//   ....[6]....
        /*297c*/ 	.word	0x00006150


	//   ....[7]....
        /*2980*/ 	.word	0x00006180


	//   ....[8]....
        /*2984*/ 	.word	0x00006190


	//   ....[9]....
        /*2988*/ 	.word	0x000061b0


	//   ....[10]....
        /*298c*/ 	.word	0x0000d4b0


	//   ....[11]....
        /*2990*/ 	.word	0x0000d530


	//   ....[12]....
        /*2994*/ 	.word	0x0000d5c0


	//   ....[13]....
        /*2998*/ 	.word	0x0000d630


	//   ....[14]....
        /*299c*/ 	.word	0x0000d6b0


	//   ....[15]....
        /*29a0*/ 	.word	0x0000d720


	//   ....[16]....
        /*29a4*/ 	.word	0x0000d7a0


	//   ....[17]....
        /*29a8*/ 	.word	0x0000d810


	//   ....[18]....
        /*29ac*/ 	.word	0x0000d890


	//   ....[19]....
        /*29b0*/ 	.word	0x0000d900


	//----- nvinfo : EIATTR_EXIT_INSTR_OFFSETS
	.align		4
.L_3287:
        /*29b4*/ 	.byte	0x04, 0x1c
        /*29b6*/ 	.short	(.L_3289 - .L_3288)


	//   ....[0]....
.L_3288:
        /*29b8*/ 	.word	0x0000d260


	//   ....[1]....
        /*29bc*/ 	.word	0x0000d450


	//----- nvinfo : EIATTR_MAX_THREADS
	.align		4
.L_3289:
        /*29c0*/ 	.byte	0x04, 0x05
        /*29c2*/ 	.short	(.L_3291 - .L_3290)
.L_3290:
        /*29c4*/ 	.word	0x00000080
        /*29c8*/ 	.word	0x00000001
        /*29cc*/ 	.word	0x00000001


	//----- nvinfo : EIATTR_CRS_STACK_SIZE
	.align		4
.L_3291:
        /*29d0*/ 	.byte	0x04, 0x1e
        /*29d2*/ 	.short	(.L_3293 - .L_3292)
.L_3292:
        /*29d4*/ 	.word	0x00000000
.L_3293:


//--------------------- .nv.info._ZN10layer_norm22ln_bwd_finalize_kernelINS_22Kernel_traits_finalizeILj5120Ef13__nv_bfloat16fS2_fjLb1ELj1024ELj4ENS_18Kernel_traits_baseILj5120EfS2_fS2_fjLj1024EEEEELb1ELb1EEEvNS_9BwdParamsE --------------------------
	.section	.nv.info._ZN10layer_norm22ln_bwd_finalize_kernelINS_22Kernel_traits_finalizeILj5120Ef13__nv_bfloat16fS2_fjLb1ELj1024ELj4ENS_18Kernel_traits_baseILj5120EfS2_fS2_fjLj1024EEEEELb1ELb1EEEvNS_9BwdParamsE,"",@"SHT_CUDA_INFO"
	.sectionflags	@""
	.align	4


	//----- nvinfo : EIATTR_CUDA_API_VERSION
	.align		4
        /*0000*/ 	.byte	0x04, 0x37
        /*0002*/ 	.short	(.L_3295 - .L_3294)
.L_3294:
        /*0004*/ 	.word	0x00000082


	//----- nvinfo : EIATTR_SW2861232_WAR
	.align		4
.L_3295:
        /*0008*/ 	.byte	0x01, 0x35
	.zero		2


	//----- nvinfo : EIATTR_PARAM_CBANK
	.align		4
        /*000c*/ 	.byte	0x04, 0x0a
        /*000e*/ 	.short	(.L_3297 - .L_3296)
	.align		4
.L_3296:
        /*0010*/ 	.word	index@(.nv.constant0._ZN10layer_norm22ln_bwd_finalize_kernelINS_22Kernel_traits_finalizeILj5120Ef13__nv_bfloat16fS2_fjLb1ELj1024ELj4ENS_18Kernel_traits_baseILj5120EfS2_fS2_fjLj1024EEEEELb1ELb1EEEvNS_9BwdParamsE)
        /*0014*/ 	.short	0x0160
        /*0016*/ 	.short	0x0128


	//----- nvinfo : EIATTR_CBANK_PARAM_SIZE
	.align		4
.L_3297:
        /*0018*/ 	.byte	0x03, 0x19
        /*001a*/ 	.short	0x0128


	//----- nvinfo : EIATTR_KPARAM_INFO
	.align		4
        /*001c*/ 	.byte	0x04, 0x17
        /*001e*/ 	.short	(.L_3299 - .L_3298)
.L_3298:
        /*0020*/ 	.word	0x00000000
        /*0024*/ 	.short	0x0000
        /*0026*/ 	.short	0x0000
        /*0028*/ 	.byte	0x00, 0xf0, 0xa1, 0x04


	//----- nvinfo : EIATTR_MAXREG_COUNT
	.align		4
.L_3299:
        /*002c*/ 	.byte	0x03, 0x1b
        /*002e*/ 	.short	0x0040


	//----- nvinfo : EIATTR_NUM_BARRIERS
	.align		4
        /*0030*/ 	.byte	0x02, 0x4c
        /*0032*/ 	.byte	0x01
	.zero		1


	//----- nvinfo : EIATTR_MERCURY_ISA_VERSION
	.align		4
        /*0034*/ 	.byte	0x03, 0x5f
        /*0036*/ 	.short	0x0000


	//----- nvinfo : EIATTR_COOP_GROUP_MASK_REGIDS
	.align		4
        /*0038*/ 	.byte	0x04, 0x29
        /*003a*/ 	.short	(.L_3301 - .L_3300)


	//   ....[0]....
.L_3300:
        /*003c*/ 	.word	0xffffffff


	//   ....[1]....
        /*0040*/ 	.word	0xffffffff


	//   ....[2]....
        /*0044*/ 	.word	0xffffffff


	//   ....[3]....
        /*0048*/ 	.word	0xffffffff


	//   ....[4]....
        /*004c*/ 	.word	0xffffffff


	//   ....[5]....
        /*0050*/ 	.word	0xffffffff


	//   ....[6]....
        /*0054*/ 	.word	0xffffffff


	//   ....[7]....
        /*0058*/ 	.word	0xffffffff


	//   ....[8]....
        /*005c*/ 	.word	0xffffffff


	//   ....[9]....
        /*0060*/ 	.word	0xffffffff


	//   ....[10]....
        /*0064*/ 	.word	0xffffffff


	//   ....[11]....
        /*0068*/ 	.word	0xffffffff


	//   ....[12]....
        /*006c*/ 	.word	0xffffffff


	//   ....[13]....
        /*0070*/ 	.word	0xffffffff


	//   ....[14]....
        /*0074*/ 	.word	0xffffffff


	//   ....[15]....
        /*0078*/ 	.word	0xffffffff


	//   ....[16]....
        /*007c*/ 	.word	0xffffffff


	//   ....[17]....
        /*0080*/ 	.word	0xffffffff


	//   ....[18]....
        /*0084*/ 	.word	0xffffffff


	//   ....[19]....
        /*0088*/ 	.word	0xffffffff


	//   ....[20]....
        /*008c*/ 	.word	0xffffffff


	//   ....[21]....
        /*0090*/ 	.word	0xffffffff


	//   ....[22]....
        /*0094*/ 	.word	0xffffffff


	//   ....[23]....
        /*0098*/ 	.word	0xffffffff


	//   ....[24]....
        /*009c*/ 	.word	0xffffffff


	//   ....[25]....
        /*00a0*/ 	.word	0xffffffff


	//   ....[26]....
        /*00a4*/ 	.word	0xffffffff


	//   ....[27]....
        /*00a8*/ 	.word	0xffffffff


	//   ....[28]....
        /*00ac*/ 	.word	0xffffffff


	//   ....[29]....
        /*00b0*/ 	.word	0xffffffff


	//----- nvinfo : EIATTR_COOP_GROUP_INSTR_OFFSETS
	.align		4
.L_3301:
        /*00b4*/ 	.byte	0x04, 0x28
        /*00b6*/ 	.short	(.L_3303 - .L_3302)


	//   ....[0]....
.L_3302:
        /*00b8*/ 	.word	0x000009a0


	//   ....[1]....
        /*00bc*/ 	.word	0x000009d0


	//   ....[2]....
        /*00c0*/ 	.word	0x000009e0


	//   ....[3]....
        /*00c4*/ 	.word	0x00000a00


	//   ....[4]....
        /*00c8*/ 	.word	0x00000a20


	//   ....[5]....
        /*00cc*/ 	.word	0x00000a30


	//   ....[6]....
        /*00d0*/ 	.word	0x00000a60


	//   ....[7]....
        /*00d4*/ 	.word	0x00000a80


	//   ....[8]....
        /*00d8*/ 	.word	0x00000a90


	//   ....[9]....
        /*00dc*/ 	.word	0x00000ac0


	//   ....[10]....
        /*00e0*/ 	.word	0x00000ae0


	//   ....[11]....
        /*00e4*/ 	.word	0x00000af0


	//   ....[12]....
        /*00e8*/ 	.word	0x00000b20


	//   ....[13]....
        /*00ec*/ 	.word	0x00000b40


	//   ....[14]....
        /*00f0*/ 	.word	0x00000b50


	//   ....[15]....
        /*00f4*/ 	.word	0x00000da0


	//   ....[16]....
        /*00f8*/ 	.word	0x00000e00


	//   ....[17]....
        /*00fc*/ 	.word	0x00000e60


	//   ....[18]....
        /*0100*/ 	.word	0x00000ec0


	//   ....[19]....
        /*0104*/ 	.word	0x00000f30


	//   ....[20]....
        /*0108*/ 	.word	0x00000fa0


	//   ....[21]....
        /*010c*/ 	.word	0x00001000


	//   ....[22]....
        /*0110*/ 	.word	0x00001060


	//   ....[23]....
        /*0114*/ 	.word	0x000010c0


	//   ....[24]....
        /*0118*/ 	.word	0x00001130


	//   ....[25]....
        /*011c*/ 	.word	0x000011a0


	//   ....[26]....
        /*0120*/ 	.word	0x00001200


	//   ....[27]....
        /*0124*/ 	.word	0x00001260


	//   ....[28]....
        /*0128*/ 	.word	0x000012c0


	//   ....[29]....
        /*012c*/ 	.word	0x00001320


	//----- nvinfo : EIATTR_EXIT_INSTR_OFFSETS
	.align		4
.L_3303:
        /*0130*/ 	.byte	0x04, 0x1c
        /*0132*/ 	.short	(.L_3305 - .L_3304)


	//   ....[0]....
.L_3304:
        /*0134*/ 	.word	0x00000070


	//   ....[1]....
        /*0138*/ 	.word	0x00000d40


	//----- nvinfo : EIATTR_MAX_THREADS
	.align		4
.L_3305:
        /*013c*/ 	.byte	0x04, 0x05
        /*013e*/ 	.short	(.L_3307 - .L_3306)
.L_3306:
        /*0140*/ 	.word	0x00000400
        /*0144*/ 	.word	0x00000001
        /*0148*/ 	.word	0x00000001


	//----- nvinfo : EIATTR_CRS_STACK_SIZE
	.align		4
.L_3307:
        /*014c*/ 	.byte	0x04, 0x1e
        /*014e*/ 	.short	(.L_3309 - .L_3308)
.L_3308:
        /*0150*/ 	.word	0x00000000
.L_3309:


//--------------------- .nv.info._ZN10layer_norm13ln_bwd_kernelINS_13Kernel_traitsIf13__nv_bfloat16fS2_fjLj5120ELj1ELj1ELj4ELj16ENS_18Kernel_traits_baseILj5120EfS2_fS2_fjLj128EEEEELb1ELb1ELb1ELb1EEEvNS_9BwdParamsE --------------------------
	.section	.nv.info._ZN10layer_norm13ln_bwd_kernelINS_13Kernel_traitsIf13__nv_bfloat16fS2_fjLj5120ELj1ELj1ELj4ELj16ENS_18Kernel_traits_baseILj5120EfS2_fS2_fjLj128EEEEELb1ELb1ELb1ELb1EEEvNS_9BwdParamsE,"",@"SHT_CUDA_INFO"
	.sectionflags	@""
	.align	4


	//----- nvinfo : EIATTR_CUDA_API_VERSION
	.align		4
        /*0000*/ 	.byte	0x04, 0x37
        /*0002*/ 	.short	(.L_3311 - .L_3310)
.L_3310:
        /*0004*/ 	.word	0x00000082


	//----- nvinfo : EIATTR_SW2861232_WAR
	.align		4
.L_3311:
        /*0008*/ 	.byte	0x01, 0x35
	.zero		2


	//----- nvinfo : EIATTR_PARAM_CBANK
	.align		4
        /*000c*/ 	.byte	0x04, 0x0a
        /*000e*/ 	.short	(.L_3313 - .L_3312)
	.align		4
.L_3312:
        /*0010*/ 	.word	index@(.nv.constant0._ZN10layer_norm13ln_bwd_kernelINS_13Kernel_traitsIf13__nv_bfloat16fS2_fjLj5120ELj1ELj1ELj4ELj16ENS_18Kernel_traits_baseILj5120EfS2_fS2_fjLj128EEEEELb1ELb1ELb1ELb1EEEvNS_9BwdParamsE)
        /*0014*/ 	.short	0x0160
        /*0016*/ 	.short	0x0128


	//----- nvinfo : EIATTR_CBANK_PARAM_SIZE
	.align		4
.L_3313:
        /*0018*/ 	.byte	0x03, 0x19
        /*001a*/ 	.short	0x0128


	//----- nvinfo : EIATTR_KPARAM_INFO
	.align		4
        /*001c*/ 	.byte	0x04, 0x17
        /*001e*/ 	.short	(.L_3315 - .L_3314)
.L_3314:
        /*0020*/ 	.word	0x00000000
        /*0024*/ 	.short	0x0000
        /*0026*/ 	.short	0x0000
        /*0028*/ 	.byte	0x00, 0xf0, 0xa1, 0x04


	//----- nvinfo : EIATTR_MAXREG_COUNT
	.align		4
.L_3315:
        /*002c*/ 	.byte	0x03, 0x1b
        /*002e*/ 	.short	0x00ff


	//----- nvinfo : EIATTR_NUM_BARRIERS
	.align		4
        /*0030*/ 	.byte	0x02, 0x4c
        /*0032*/ 	.byte	0x01
	.zero		1


	//----- nvinfo : EIATTR_ANNOTATIONS
	.align		4
        /*0034*/ 	.byte	0x04, 0x55
        /*0036*/ 	.short	(.L_3317 - .L_3316)


	//   ....[0]....
.L_3316:
        /* <DEDUP_REMOVED lines=134> */


	//----- nvinfo : EIATTR_MERCURY_ISA_VERSION
	.align		4
.L_3317:
        /*0888*/ 	.byte	0x03, 0x5f
        /*088a*/ 	.short	0x0000


	//----- nvinfo : EIATTR_COOP_GROUP_MASK_REGIDS
	.align		4
        /*088c*/ 	.byte	0x04, 0x29
        /*088e*/ 	.short	(.L_3319 - .L_3318)


	//   ....[0]....
.L_3318:
        /*0890*/ 	.word	0xffffffff


	//   ....[1]....
        /*0894*/ 	.word	0xffffffff


	//   ....[2]....
        /*0898*/ 	.word	0xffffffff


	//   ....[3]....
        /*089c*/ 	.word	0xffffffff


	//   ....[4]....
        /*08a0*/ 	.word	0xffffffff


	//   ....[5]....
        /*08a4*/ 	.word	0xffffffff


	//   ....[6]....
        /*08a8*/ 	.word	0xffffffff


	//   ....[7]....
        /*08ac*/ 	.word	0xffffffff


	//   ....[8]....
        /*08b0*/ 	.word	0xffffffff


	//   ....[9]....
        /*08b4*/ 	.word	0xffffffff


	//   ....[10]....
        /*08b8*/ 	.word	0xffffffff


	//   ....[11]....
        /*08bc*/ 	.word	0xffffffff


	//   ....[12]....
        /*08c0*/ 	.word	0xffffffff


	//   ....[13]....
        /*08c4*/ 	.word	0xffffffff


	//   ....[14]....
        /*08c8*/ 	.word	0xffffffff


	//   ....[15]....
        /*08cc*/ 	.word	0xffffffff


	//   ....[16]....
        /*08d0*/ 	.word	0xffffffff


	//   ....[17]....
        /*08d4*/ 	.word	0xffffffff


	//   ....[18]....
        /*08d8*/ 	.word	0xffffffff


	//   ....[19]....
        /*08dc*/ 	.word	0xffffffff


	//----- nvinfo : EIATTR_COOP_GROUP_INSTR_OFFSETS
	.align		4
.L_3319:
        /*08e0*/ 	.byte	0x04, 0x28
        /*08e2*/ 	.short	(.L_3321 - .L_3320)


	//   ....[0]....
.L_3320:
        /*08e4*/ 	.word	0x00003400


	//   ....[1]....
        /*08e8*/ 	.word	0x00003420


	//   ....[2]....
        /*08ec*/ 	.word	0x00003450


	//   ....[3]....
        /*08f0*/ 	.word	0x00003470


	//   ....[4]....
        /*08f4*/ 	.word	0x00003490


	//   ....[5]....
        /*08f8*/ 	.word	0x000034b0


	//   ....[6]....
        /*08fc*/ 	.word	0x000034d0


	//   ....[7]....
        /*0900*/ 	.word	0x000034f0


	//   ....[8]....
        /*0904*/ 	.word	0x00003500


	//   ....[9]....
        /*0908*/ 	.word	0x00003520


	//   ....[10]....
        /*090c*/ 	.word	0x00008e80


	//   ....[11]....
        /*0910*/ 	.word	0x00008f00


	//   ....[12]....
        /*0914*/ 	.word	0x00008f80


	//   ....[13]....
        /*0918*/ 	.word	0x00008ff0


	//   ....[14]....
        /*091c*/ 	.word	0x00009070


	//   ....[15]....
        /*0920*/ 	.word	0x000090e0


	//   ....[16]....
        /*0924*/ 	.word	0x00009160


	//   ....[17]....
        /*0928*/ 	.word	0x000091d0


	//   ....[18]....
        /*092c*/ 	.word	0x00009250


	//   ....[19]....
        /*0930*/ 	.word	0x000092c0


	//----- nvinfo : EIATTR_EXIT_INSTR_OFFSETS
	.align		4
.L_3321:
        /*0934*/ 	.byte	0x04, 0x1c
        /*0936*/ 	.short	(.L_3323 - .L_3322)


	//   ....[0]....
.L_3322:
        /*0938*/ 	.word	0x00008e20


	//----- nvinfo : EIATTR_MAX_THREADS
	.align		4
.L_3323:
        /*093c*/ 	.byte	0x04, 0x05
        /*093e*/ 	.short	(.L_3325 - .L_3324)
.L_3324:
        /*0940*/ 	.word	0x00000080
        /*0944*/ 	.word	0x00000001
        /*0948*/ 	.word	0x00000001


	//----- nvinfo : EIATTR_CRS_STACK_SIZE
	.align		4
.L_3325:
        /*094c*/ 	.byte	0x04, 0x1e
        /*094e*/ 	.short	(.L_3327 - .L_3326)
.L_3326:
        /*0950*/ 	.word	0x00000000
.L_3327:


//--------------------- .nv.info._ZN10layer_norm13ln_bwd_kernelINS_13Kernel_traitsIf6__halfS2_S2_fjLj5120ELj1ELj1ELj4ELj16ENS_18Kernel_traits_baseILj5120EfS2_S2_S2_fjLj128EEEEELb0ELb0ELb0ELb0EEEvNS_9BwdParamsE --------------------------
	.section	.nv.info._ZN10layer_norm13ln_bwd_kernelINS_13Kernel_traitsIf6__halfS2_S2_fjLj5120ELj1ELj1ELj4ELj16ENS_18Kernel_traits_baseILj5120EfS2_S2_S2_fjLj128EEEEELb0ELb0ELb0ELb0EEEvNS_9BwdParamsE,"",@"SHT_CUDA_INFO"
	.sectionflags	@""
	.align	4


	//----- nvinfo : EIATTR_CUDA_API_VERSION
	.align		4
        /*0000*/ 	.byte	0x04, 0x37
        /*0002*/ 	.short	(.L_3329 - .L_3328)
.L_3328:
        /*0004*/ 	.word	0x00000082


	//----- nvinfo : EIATTR_SW2861232_WAR
	.align		4
.L_3329:
        /*0008*/ 	.byte	0x01, 0x35
	.zero		2


	//----- nvinfo : EIATTR_PARAM_CBANK
	.align		4
        /*000c*/ 	.byte	0x04, 0x0a
        /*000e*/ 	.short	(.L_3331 - .L_3330)
	.align		4
.L_3330:
        /*0010*/ 	.word	index@(.nv.constant0._ZN10layer_norm13ln_bwd_kernelINS_13Kernel_traitsIf6__halfS2_S2_fjLj5120ELj1ELj1ELj4ELj16ENS_18Kernel_traits_baseILj5120EfS2_S2_S2_fjLj128EEEEELb0ELb0ELb0ELb0EEEvNS_9BwdParamsE)
        /*0014*/ 	.short	0x0160
        /*0016*/ 	.short	0x0128


	//----- nvinfo : EIATTR_CBANK_PARAM_SIZE
	.align		4
.L_3331:
        /*0018*/ 	.byte	0x03, 0x19
        /*001a*/ 	.short	0x0128


	//----- nvinfo : EIATTR_KPARAM_INFO
	.align		4
        /*001c*/ 	.byte	0x04, 0x17
        /*001e*/ 	.short	(.L_3333 - .L_3332)
.L_3332:
        /*0020*/ 	.word	0x00000000
        /*0024*/ 	.short	0x0000
        /*0026*/ 	.short	0x0000
        /*0028*/ 	.byte	0x00, 0xf0, 0xa1, 0x04


	//----- nvinfo : EIATTR_MAXREG_COUNT
	.align		4
.L_3333:
        /*002c*/ 	.byte	0x03, 0x1b
        /*002e*/ 	.short	0x00ff


	//----- nvinfo : EIATTR_NUM_BARRIERS
	.align		4
        /*0030*/ 	.byte	0x02, 0x4c
        /*0032*/ 	.byte	0x01
	.zero		1


	//----- nvinfo : EIATTR_MERCURY_ISA_VERSION
	.align		4
        /*0034*/ 	.byte	0x03, 0x5f
        /*0036*/ 	.short	0x0000


	//----- nvinfo : EIATTR_COOP_GROUP_MASK_REGIDS
	.align		4
        /*0038*/ 	.byte	0x04, 0x29
        /*003a*/ 	.short	(.L_3335 - .L_3334)


	//   ....[0]....
.L_3334:
        /*003c*/ 	.word	0xffffffff


	//   ....[1]....
        /*0040*/ 	.word	0xffffffff


	//   ....[2]....
        /*0044*/ 	.word	0xffffffff


	//   ....[3]....
        /*0048*/ 	.word	0xffffffff


	//   ....[4]....
        /*004c*/ 	.word	0xffffffff


	//   ....[5]....
        /*0050*/ 	.word	0xffffffff


	//   ....[6]....
        /*0054*/ 	.word	0xffffffff


	//   ....[7]....
        /*0058*/ 	.word	0xffffffff


	//   ....[8]....
        /*005c*/ 	.word	0xffffffff


	//   ....[9]....
        /*0060*/ 	.word	0xffffffff


	//   ....[10]....
        /*0064*/ 	.word	0xffffffff


	//   ....[11]....
        /*0068*/ 	.word	0xffffffff


	//   ....[12]....
        /*006c*/ 	.word	0xffffffff


	//   ....[13]....
        /*0070*/ 	.word	0xffffffff


	//   ....[14]....
        /*0074*/ 	.word	0xffffffff


	//   ....[15]....
        /*0078*/ 	.word	0xffffffff


	//   ....[16]....
        /*007c*/ 	.word	0xffffffff


	//   ....[17]....
        /*0080*/ 	.word	0xffffffff


	//   ....[18]....
        /*0084*/ 	.word	0xffffffff


	//   ....[19]....
        /*0088*/ 	.word	0xffffffff


	//----- nvinfo : EIATTR_COOP_GROUP_INSTR_OFFSETS
	.align		4
.L_3335:
        /*008c*/ 	.byte	0x04, 0x28
        /*008e*/ 	.short	(.L_3337 - .L_3336)


	//   ....[0]....
.L_3336:
        /*0090*/ 	.word	0x00002240


	//   ....[1]....
        /*0094*/ 	.word	0x00002260


	//   ....[2]....
        /*0098*/ 	.word	0x00002280


	//   ....[3]....
        /*009c*/ 	.word	0x000022a0


	//   ....[4]....
        /*00a0*/ 	.word	0x000022c0


	//   ....[5]....
        /*00a4*/ 	.word	0x000022e0


	//   ....[6]....
        /*00a8*/ 	.word	0x00002300


	//   ....[7]....
        /*00ac*/ 	.word	0x00002320


	//   ....[8]....
        /*00b0*/ 	.word	0x00002340


	//   ....[9]....
        /*00b4*/ 	.word	0x00002360


	//   ....[10]....
        /*00b8*/ 	.word	0x00004250


	//   ....[11]....
        /*00bc*/ 	.word	0x000042d0


	//   ....[12]....
        /*00c0*/ 	.word	0x00004350


	//   ....[13]....
        /*00c4*/ 	.word	0x000043c0


	//   ....[14]....
        /*00c8*/ 	.word	0x00004440


	//   ....[15]....
        /*00cc*/ 	.word	0x000044b0


	//   ....[16]....
        /*00d0*/ 	.word	0x00004530


	//   ....[17]....
        /*00d4*/ 	.word	0x000045a0


	//   ....[18]....
        /*00d8*/ 	.word	0x00004620


	//   ....[19]....
        /*00dc*/ 	.word	0x00004690


	//----- nvinfo : EIATTR_EXIT_INSTR_OFFSETS
	.align		4
.L_3337:
        /*00e0*/ 	.byte	0x04, 0x1c
        /*00e2*/ 	.short	(.L_3339 - .L_3338)


	//   ....[0]....
.L_3338:
        /*00e4*/ 	.word	0x00004170


	//   ....[1]....
        /*00e8*/ 	.word	0x000041f0


	//----- nvinfo : EIATTR_MAX_THREADS
	.align		4
.L_3339:
        /*00ec*/ 	.byte	0x04, 0x05
        /*00ee*/ 	.short	(.L_3341 - .L_3340)
.L_3340:
        /*00f0*/ 	.word	0x00000080
        /*00f4*/ 	.word	0x00000001
        /*00f8*/ 	.word	0x00000001


	//----- nvinfo : EIATTR_CRS_STACK_SIZE
	.align		4
.L_3341:
        /*00fc*/ 	.byte	0x04, 0x1e
        /*00fe*/ 	.short	(.L_3343 - .L_3342)
.L_3342:
        /*0100*/ 	.word	0x00000000
.L_3343:


//--------------------- .nv.info._ZN10layer_norm13ln_bwd_kernelINS_13Kernel_traitsIf6__halfS2_S2_fjLj5120ELj1ELj1ELj4ELj16ENS_18Kernel_traits_baseILj5120EfS2_S2_S2_fjLj128EEEEELb0ELb0ELb0ELb1EEEvNS_9BwdParamsE --------------------------
	.section	.nv.info._ZN10layer_norm13ln_bwd_kernelINS_13Kernel_traitsIf6__halfS2_S2_fjLj5120ELj1ELj1ELj4ELj16ENS_18Kernel_traits_baseILj5120EfS2_S2_S2_fjLj128EEEEELb0ELb0ELb0ELb1EEEvNS_9BwdParamsE,"",@"SHT_CUDA_INFO"
	.sectionflags	@""
	.align	4


	//----- nvinfo : EIATTR_CUDA_API_VERSION
	.align		4
        /*0000*/ 	.byte	0x04, 0x37
        /*0002*/ 	.short	(.L_3345 - .L_3344)
.L_3344:
        /*0004*/ 	.word	0x00000082


	//----- nvinfo : EIATTR_SW2861232_WAR
	.align		4
.L_3345:
        /*0008*/ 	.byte	0x01, 0x35
	.zero		2


	//----- nvinfo : EIATTR_PARAM_CBANK
	.align		4
        /*000c*/ 	.byte	0x04, 0x0a
        /*000e*/ 	.short	(.L_3347 - .L_3346)
	.align		4
.L_3346:
        /*0010*/ 	.word	index@(.nv.constant0._ZN10layer_norm13ln_bwd_kernelINS_13Kernel_traitsIf6__halfS2_S2_fjLj5120ELj1ELj1ELj4ELj16ENS_18Kernel_traits_baseILj5120EfS2_S2_S2_fjLj128EEEEELb0ELb0ELb0ELb1EEEvNS_9BwdParamsE)
        /*0014*/ 	.short	0x0160
        /*0016*/ 	.short	0x0128


	//----- nvinfo : EIATTR_CBANK_PARAM_SIZE
	.align		4
.L_3347:
        /*0018*/ 	.byte	0x03, 0x19
        /*001a*/ 	.short	0x0128


	//----- nvinfo : EIATTR_KPARAM_INFO
	.align		4
        /*001c*/ 	.byte	0x04, 0x17
        /*001e*/ 	.short	(.L_3349 - .L_3348)
.L_3348:
        /*0020*/ 	.word	0x00000000
        /*0024*/ 	.short	0x0000
        /*0026*/ 	.short	0x0000
        /*0028*/ 	.byte	0x00, 0xf0, 0xa1, 0x04


	//----- nvinfo : EIATTR_MAXREG_COUNT
	.align		4
.L_3349:
        /*002c*/ 	.byte	0x03, 0x1b
        /*002e*/ 	.short	0x00ff


	//----- nvinfo : EIATTR_NUM_BARRIERS
	.align		4
        /*0030*/ 	.byte	0x02, 0x4c
        /*0032*/ 	.byte	0x01
	.zero		1


	//----- nvinfo : EIATTR_MERCURY_ISA_VERSION
	.align		4
        /*0034*/ 	.byte	0x03, 0x5f
        /*0036*/ 	.short	0x0000


	//----- nvinfo : EIATTR_COOP_GROUP_MASK_REGIDS
	.align		4
        /*0038*/ 	.byte	0x04, 0x29
        /*003a*/ 	.short	(.L_3351 - .L_3350)


	//   ....[0]....
.L_3350:
        /*003c*/ 	.word	0xffffffff


	//   ....[1]....
        /*0040*/ 	.word	0xffffffff


	//   ....[2]....
        /*0044*/ 	.word	0xffffffff


	//   ....[3]....
        /*0048*/ 	.word	0xffffffff


	//   ....[4]....
        /*004c*/ 	.word	0xffffffff


	//   ....[5]....
        /*0050*/ 	.word	0xffffffff


	//   ....[6]....
        /*0054*/ 	.word	0xffffffff


	//   ....[7]....
        /*0058*/ 	.word	0xffffffff


	//   ....[8]....
        /*005c*/ 	.word	0xffffffff


	//   ....[9]....
        /*0060*/ 	.word	0xffffffff


	//   ....[10]....
        /*0064*/ 	.word	0xffffffff


	//   ....[11]....
        /*0068*/ 	.word	0xffffffff


	//   ....[12]....
        /*006c*/ 	.word	0xffffffff


	//   ....[13]....
        /*0070*/ 	.word	0xffffffff


	//   ....[14]....
        /*0074*/ 	.word	0xffffffff


	//   ....[15]....
        /*0078*/ 	.word	0xffffffff


	//   ....[16]....
        /*007c*/ 	.word	0xffffffff


	//   ....[17]....
        /*0080*/ 	.word	0xffffffff


	//   ....[18]....
        /*0084*/ 	.word	0xffffffff


	//   ....[19]....
        /*0088*/ 	.word	0xffffffff


	//----- nvinfo : EIATTR_COOP_GROUP_INSTR_OFFSETS
	.align		4
.L_3351:
        /*008c*/ 	.byte	0x04, 0x28
        /*008e*/ 	.short	(.L_3353 - .L_3352)


	//   ....[0]....
.L_3352:
        /*0090*/ 	.word	0x000020c0


	//   ....[1]....
        /*0094*/ 	.word	0x000020e0


	//   ....[2]....
        /*0098*/ 	.word	0x00002100


	//   ....[3]....
        /*009c*/ 	.word	0x00002120


	//   ....[4]....
        /*00a0*/ 	.word	0x00002140


	//   ....[5]....
        /*00a4*/ 	.word	0x00002160


	//   ....[6]....
        /*00a8*/ 	.word	0x00002180


	//   ....[7]....
        /*00ac*/ 	.word	0x000021a0


	//   ....[8]....
        /*00b0*/ 	.word	0x000021c0


	//   ....[9]....
        /*00b4*/ 	.word	0x000021e0


	//   ....[10]....
        /*00b8*/ 	.word	0x000041e0


	//   ....[11]....
        /*00bc*/ 	.word	0x00004260


	//   ....[12]....
        /*00c0*/ 	.word	0x000042e0


	//   ....[13]....
        /*00c4*/ 	.word	0x00004350


	//   ....[14]....
        /*00c8*/ 	.word	0x000043d0


	//   ....[15]....
        /*00cc*/ 	.word	0x00004440


	//   ....[16]....
        /*00d0*/ 	.word	0x000044c0


	//   ....[17]....
        /*00d4*/ 	.word	0x00004530


	//   ....[18]....
        /*00d8*/ 	.word	0x000045b0


	//   ....[19]....
        /*00dc*/ 	.word	0x00004620


	//----- nvinfo : EIATTR_EXIT_INSTR_OFFSETS
	.align		4
.L_3353:
        /*00e0*/ 	.byte	0x04, 0x1c
        /*00e2*/ 	.short	(.L_3355 - .L_3354)


	//   ....[0]....
.L_3354:
        /*00e4*/ 	.word	0x00004180


	//----- nvinfo : EIATTR_MAX_THREADS
	.align		4
.L_3355:
        /*00e8*/ 	.byte	0x04, 0x05
        /*00ea*/ 	.short	(.L_3357 - .L_3356)
.L_3356:
        /*00ec*/ 	.word	0x00000080
        /*00f0*/ 	.word	0x00000001
        /*00f4*/ 	.word	0x00000001


	//----- nvinfo : EIATTR_CRS_STACK_SIZE
	.align		4
.L_3357:
        /*00f8*/ 	.byte	0x04, 0x1e
        /*00fa*/ 	.short	(.L_3359 - .L_3358)
.L_3358:
        /*00fc*/ 	.word	0x00000000
.L_3359:


//--------------------- .nv.info._ZN10layer_norm13ln_bwd_kernelINS_13Kernel_traitsIf6__halfS2_S2_fjLj5120ELj1ELj1ELj4ELj16ENS_18Kernel_traits_baseILj5120EfS2_S2_S2_fjLj128EEEEELb0ELb0ELb1ELb0EEEvNS_9BwdParamsE --------------------------
	.section	.nv.info._ZN10layer_norm13ln_bwd_kernelINS_13Kernel_traitsIf6__halfS2_S2_fjLj5120ELj1ELj1ELj4ELj16ENS_18Kernel_traits_baseILj5120EfS2_S2_S2_fjLj128EEEEELb0ELb0ELb1ELb0EEEvNS_9BwdParamsE,"",@"SHT_CUDA_INFO"
	.sectionflags	@""
	.align	4


	//----- nvinfo : EIATTR_CUDA_API_VERSION
	.align		4
        /*0000*/ 	.byte	0x04, 0x37
        /*0002*/ 	.short	(.L_3361 - .L_3360)
.L_3360:
        /*0004*/ 	.word	0x00000082


	//----- nvinfo : EIATTR_SW2861232_WAR
	.align		4
.L_3361:
        /*0008*/ 	.byte	0x01, 0x35
	.zero		2


	//----- nvinfo : EIATTR_PARAM_CBANK
	.align		4
        /*000c*/ 	.byte	0x04, 0x0a
        /*000e*/ 	.short	(.L_3363 - .L_3362)
	.align		4
.L_3362:
        /*0010*/ 	.word	index@(.nv.constant0._ZN10layer_norm13ln_bwd_kernelINS_13Kernel_traitsIf6__halfS2_S2_fjLj5120ELj1ELj1ELj4ELj16ENS_18Kernel_traits_baseILj5120EfS2_S2_S2_fjLj128EEEEELb0ELb0ELb1ELb0EEEvNS_9BwdParamsE)
        /*0014*/ 	.short	0x0160
        /*0016*/ 	.short	0x0128


	//----- nvinfo : EIATTR_CBANK_PARAM_SIZE
	.align		4
.L_3363:
        /*0018*/ 	.byte	0x03, 0x19
        /*001a*/ 	.short	0x0128


	//----- nvinfo : EIATTR_KPARAM_INFO
	.align		4
        /*001c*/ 	.byte	0x04, 0x17
        /*001e*/ 	.short	(.L_3365 - .L_3364)
.L_3364:
        /*0020*/ 	.word	0x00000000
        /*0024*/ 	.short	0x0000
        /*0026*/ 	.short	0x0000
        /*0028*/ 	.byte	0x00, 0xf0, 0xa1, 0x04


	//----- nvinfo : EIATTR_MAXREG_COUNT
	.align		4
.L_3365:
        /*002c*/ 	.byte	0x03, 0x1b
        /*002e*/ 	.short	0x00ff


	//----- nvinfo : EIATTR_NUM_BARRIERS
	.align		4
        /*0030*/ 	.byte	0x02, 0x4c
        /*0032*/ 	.byte	0x01
	.zero		1


	//----- nvinfo : EIATTR_MERCURY_ISA_VERSION
	.align		4
        /*0034*/ 	.byte	0x03, 0x5f
        /*0036*/ 	.short	0x0000


	//----- nvinfo : EIATTR_COOP_GROUP_MASK_REGIDS
	.align		4
        /*0038*/ 	.byte	0x04, 0x29
        /*003a*/ 	.short	(.L_3367 - .L_3366)


	//   ....[0]....
.L_3366:
        /*003c*/ 	.word	0xffffffff


	//   ....[1]....
        /*0040*/ 	.word	0xffffffff


	//   ....[2]....
        /*0044*/ 	.word	0xffffffff


	//   ....[3]....
        /*0048*/ 	.word	0xffffffff


	//   ....[4]....
        /*004c*/ 	.word	0xffffffff


	//   ....[5]....
        /*0050*/ 	.word	0xffffffff


	//   ....[6]....
        /*0054*/ 	.word	0xffffffff


	//   ....[7]....
        /*0058*/ 	.word	0xffffffff


	//   ....[8]....
        /*005c*/ 	.word	0xffffffff


	//   ....[9]....
        /*0060*/ 	.word	0xffffffff


	//   ....[10]....
        /*0064*/ 	.word	0xffffffff


	//   ....[11]....
        /*0068*/ 	.word	0xffffffff


	//   ....[12]....
        /*006c*/ 	.word	0xffffffff


	//   ....[13]....
        /*0070*/ 	.word	0xffffffff


	//   ....[14]....
        /*0074*/ 	.word	0xffffffff


	//   ....[15]....
        /*0078*/ 	.word	0xffffffff


	//   ....[16]....
        /*007c*/ 	.word	0xffffffff


	//   ....[17]....
        /*0080*/ 	.word	0xffffffff


	//   ....[18]....
        /*0084*/ 	.word	0xffffffff


	//   ....[19]....
        /*0088*/ 	.word	0xffffffff


	//----- nvinfo : EIATTR_COOP_GROUP_INSTR_OFFSETS
	.align		4
.L_3367:
        /*008c*/ 	.byte	0x04, 0x28
        /*008e*/ 	.short	(.L_3369 - .L_3368)


	//   ....[0]....
.L_3368:
        /*0090*/ 	.word	0x00002580


	//   ....[1]....
        /*0094*/ 	.word	0x000025a0


	//   ....[2]....
        /*0098*/ 	.word	0x000025c0


	//   ....[3]....
        /*009c*/ 	.word	0x000025e0


	//   ....[4]....
        /*00a0*/ 	.word	0x00002600


	//   ....[5]....
        /*00a4*/ 	.word	0x00002620


	//   ....[6]....
        /*00a8*/ 	.word	0x00002640


	//   ....[7]....
        /*00ac*/ 	.word	0x00002660


	//   ....[8]....
        /*00b0*/ 	.word	0x00002680


	//   ....[9]....
        /*00b4*/ 	.word	0x000026a0


	//   ....[10]....
        /*00b8*/ 	.word	0x00005d70


	//   ....[11]....
        /*00bc*/ 	.word	0x00005df0


	//   ....[12]....
        /*00c0*/ 	.word	0x00005e70


	//   ....[13]....
        /*00c4*/ 	.word	0x00005ee0


	//   ....[14]....
        /*00c8*/ 	.word	0x00005f60


	//   ....[15]....
        /*00cc*/ 	.word	0x00005fd0


	//   ....[16]....
        /*00d0*/ 	.word	0x00006050


	//   ....[17]....
        /*00d4*/ 	.word	0x000060c0


	//   ....[18]....
        /*00d8*/ 	.word	0x00006140


	//   ....[19]....
        /*00dc*/ 	.word	0x000061b0


	//----- nvinfo : EIATTR_EXIT_INSTR_OFFSETS
	.align		4
.L_3369:
        /*00e0*/ 	.byte	0x04, 0x1c
        /*00e2*/ 	.short	(.L_3371 - .L_3370)


	//   ....[0]....
.L_3370:
        /*00e4*/ 	.word	0x00005c90


	//   ....[1]....
        /*00e8*/ 	.word	0x00005d10


	//----- nvinfo : EIATTR_MAX_THREADS
	.align		4
.L_3371:
        /*00ec*/ 	.byte	0x04, 0x05
        /*00ee*/ 	.short	(.L_3373 - .L_3372)
.L_3372:
        /*00f0*/ 	.word	0x00000080
        /*00f4*/ 	.word	0x00000001
        /*00f8*/ 	.word	0x00000001


	//----- nvinfo : EIATTR_CRS_STACK_SIZE
	.align		4
.L_3373:
        /*00fc*/ 	.byte	0x04, 0x1e
        /*00fe*/ 	.short	(.L_3375 - .L_3374)
.L_3374:
        /*0100*/ 	.word	0x00000000
.L_3375:


//--------------------- .nv.info._ZN10layer_norm13ln_bwd_kernelINS_13Kernel_traitsIf6__halfS2_S2_fjLj5120ELj1ELj1ELj4ELj16ENS_18Kernel_traits_baseILj5120EfS2_S2_S2_fjLj128EEEEELb0ELb0ELb1ELb1EEEvNS_9BwdParamsE --------------------------
	.section	.nv.info._ZN10layer_norm13ln_bwd_kernelINS_13Kernel_traitsIf6__halfS2_S2_fjLj5120ELj1ELj1ELj4ELj16ENS_18Kernel_traits_baseILj5120EfS2_S2_S2_fjLj128EEEEELb0ELb0ELb1ELb1EEEvNS_9BwdParamsE,"",@"SHT_CUDA_INFO"
	.sectionflags	@""
	.align	4


	//----- nvinfo : EIATTR_CUDA_API_VERSION
	.align		4
        /*0000*/ 	.byte	0x04, 0x37
        /*0002*/ 	.short	(.L_3377 - .L_3376)
.L_3376:
        /*0004*/ 	.word	0x00000082


	//----- nvinfo : EIATTR_SW2861232_WAR
	.align		4
.L_3377:
        /*0008*/ 	.byte	0x01, 0x35
	.zero		2


	//----- nvinfo : EIATTR_PARAM_CBANK
	.align		4
        /*000c*/ 	.byte	0x04, 0x0a
        /*000e*/ 	.short	(.L_3379 - .L_3378)
	.align		4
.L_3378:
        /*0010*/ 	.word	index@(.nv.constant0._ZN10layer_norm13ln_bwd_kernelINS_13Kernel_traitsIf6__halfS2_S2_fjLj5120ELj1ELj1ELj4ELj16ENS_18Kernel_traits_baseILj5120EfS2_S2_S2_fjLj128EEEEELb0ELb0ELb1ELb1EEEvNS_9BwdParamsE)
        /*0014*/ 	.short	0x0160
        /*0016*/ 	.short	0x0128


	//----- nvinfo : EIATTR_CBANK_PARAM_SIZE
	.align		4
.L_3379:
        /*0018*/ 	.byte	0x03, 0x19
        /*001a*/ 	.short	0x0128


	//----- nvinfo : EIATTR_KPARAM_INFO
	.align		4
        /*001c*/ 	.byte	0x04, 0x17
        /*001e*/ 	.short	(.L_3381 - .L_3380)
.L_3380:
        /*0020*/ 	.word	0x00000000
        /*0024*/ 	.short	0x0000
        /*0026*/ 	.short	0x0000
        /*0028*/ 	.byte	0x00, 0xf0, 0xa1, 0x04


	//----- nvinfo : EIATTR_MAXREG_COUNT
	.align		4
.L_3381:
        /*002c*/ 	.byte	0x03, 0x1b
        /*002e*/ 	.short	0x00ff


	//----- nvinfo : EIATTR_NUM_BARRIERS
	.align		4
        /*0030*/ 	.byte	0x02, 0x4c
        /*0032*/ 	.byte	0x01
	.zero		1


	//----- nvinfo : EIATTR_MERCURY_ISA_VERSION
	.align		4
        /*0034*/ 	.byte	0x03, 0x5f
        /*0036*/ 	.short	0x0000


	//----- nvinfo : EIATTR_COOP_GROUP_MASK_REGIDS
	.align		4
        /*0038*/ 	.byte	0x04, 0x29
        /*003a*/ 	.short	(.L_3383 - .L_3382)


	//   ....[0]....
.L_3382:
        /*003c*/ 	.word	0xffffffff


	//   ....[1]....
        /*0040*/ 	.word	0xffffffff


	//   ....[2]....
        /*0044*/ 	.word	0xffffffff


	//   ....[3]....
        /*0048*/ 	.word	0xffffffff


	//   ....[4]....
        /*004c*/ 	.word	0xffffffff


	//   ....[5]....
        /*0050*/ 	.word	0xffffffff


	//   ....[6]....
        /*0054*/ 	.word	0xffffffff


	//   ....[7]....
        /*0058*/ 	.word	0xffffffff


	//   ....[8]....
        /*005c*/ 	.word	0xffffffff


	//   ....[9]....
        /*0060*/ 	.word	0xffffffff


	//   ....[10]....
        /*0064*/ 	.word	0xffffffff


	//   ....[11]....
        /*0068*/ 	.word	0xffffffff


	//   ....[12]....
        /*006c*/ 	.word	0xffffffff


	//   ....[13]....
        /*0070*/ 	.word	0xffffffff


	//   ....[14]....
        /*0074*/ 	.word	0xffffffff


	//   ....[15]....
        /*0078*/ 	.word	0xffffffff


	//   ....[16]....
        /*007c*/ 	.word	0xffffffff


	//   ....[17]....
        /*0080*/ 	.word	0xffffffff


	//   ....[18]....
        /*0084*/ 	.word	0xffffffff


	//   ....[19]....
        /*0088*/ 	.word	0xffffffff


	//----- nvinfo : EIATTR_COOP_GROUP_INSTR_OFFSETS
	.align		4
.L_3383:
        /*008c*/ 	.byte	0x04, 0x28
        /*008e*/ 	.short	(.L_3385 - .L_3384)


	//   ....[0]....
.L_3384:
        /*0090*/ 	.word	0x000022c0


	//   ....[1]....
        /*0094*/ 	.word	0x000022e0


	//   ....[2]....
        /*0098*/ 	.word	0x00002300


	//   ....[3]....
        /*009c*/ 	.word	0x00002320


	//   ....[4]....
        /*00a0*/ 	.word	0x00002340


	//   ....[5]....
        /*00a4*/ 	.word	0x00002360


	//   ....[6]....
        /*00a8*/ 	.word	0x00002380


	//   ....[7]....
        /*00ac*/ 	.word	0x000023a0


	//   ....[8]....
        /*00b0*/ 	.word	0x000023c0


	//   ....[9]....
        /*00b4*/ 	.word	0x000023e0


	//   ....[10]....
        /*00b8*/ 	.word	0x000055a0


	//   ....[11]....
        /*00bc*/ 	.word	0x00005620


	//   ....[12]....
        /*00c0*/ 	.word	0x000056a0


	//   ....[13]....
        /*00c4*/ 	.word	0x00005710


	//   ....[14]....
        /*00c8*/ 	.word	0x00005790


	//   ....[15]....
        /*00cc*/ 	.word	0x00005800


	//   ....[16]....
        /*00d0*/ 	.word	0x00005880


	//   ....[17]....
        /*00d4*/ 	.word	0x000058f0


	//   ....[18]....
        /*00d8*/ 	.word	0x00005970


	//   ....[19]....
        /*00dc*/ 	.word	0x000059e0


	//----- nvinfo : EIATTR_EXIT_INSTR_OFFSETS
	.align		4
.L_3385:
        /*00e0*/ 	.byte	0x04, 0x1c
        /*00e2*/ 	.short	(.L_3387 - .L_3386)


	//   ....[0]....
.L_3386:
        /*00e4*/ 	.word	0x00005540


	//----- nvinfo : EIATTR_MAX_THREADS
	.align		4
.L_3387:
        /*00e8*/ 	.byte	0x04, 0x05
        /*00ea*/ 	.short	(.L_3389 - .L_3388)
.L_3388:
        /*00ec*/ 	.word	0x00000080
        /*00f0*/ 	.word	0x00000001
        /*00f4*/ 	.word	0x00000001


	//----- nvinfo : EIATTR_CRS_STACK_SIZE
	.align		4
.L_3389:
        /*00f8*/ 	.byte	0x04, 0x1e
        /*00fa*/ 	.short	(.L_3391 - .L_3390)
.L_3390:
        /*00fc*/ 	.word	0x00000000
.L_3391:


//--------------------- .nv.info._ZN10layer_norm13ln_bwd_kernelINS_13Kernel_traitsIf6__halfS2_S2_fjLj5120ELj1ELj1ELj4ELj16ENS_18Kernel_traits_baseILj5120EfS2_S2_S2_fjLj128EEEEELb0ELb1ELb0ELb0EEEvNS_9BwdParamsE --------------------------
	.section	.nv.info._ZN10layer_norm13ln_bwd_kernelINS_13Kernel_traitsIf6__halfS2_S2_fjLj5120ELj1ELj1ELj4ELj16ENS_18Kernel_traits_baseILj5120EfS2_S2_S2_fjLj128EEEEELb0ELb1ELb0ELb0EEEvNS_9BwdParamsE,"",@"SHT_CUDA_INFO"
	.sectionflags	@""
	.align	4


	//----- nvinfo : EIATTR_CUDA_API_VERSION
	.align		4
        /*0000*/ 	.byte	0x04, 0x37
        /*0002*/ 	.short	(.L_3393 - .L_3392)
.L_3392:
        /*0004*/ 	.word	0x00000082


	//----- nvinfo : EIATTR_SW2861232_WAR
	.align		4
.L_3393:
        /*0008*/ 	.byte	0x01, 0x35
	.zero		2


	//----- nvinfo : EIATTR_PARAM_CBANK
	.align		4
        /*000c*/ 	.byte	0x04, 0x0a
        /*000e*/ 	.short	(.L_3395 - .L_3394)
	.align		4
.L_3394:
        /*0010*/ 	.word	index@(.nv.constant0._ZN10layer_norm13ln_bwd_kernelINS_13Kernel_traitsIf6__halfS2_S2_fjLj5120ELj1ELj1ELj4ELj16ENS_18Kernel_traits_baseILj5120EfS2_S2_S2_fjLj128EEEEELb0ELb1ELb0ELb0EEEvNS_9BwdParamsE)
        /*0014*/ 	.short	0x0160
        /*0016*/ 	.short	0x0128


	//----- nvinfo : EIATTR_CBANK_PARAM_SIZE
	.align		4
.L_3395:
        /*0018*/ 	.byte	0x03, 0x19
        /*001a*/ 	.short	0x0128


	//----- nvinfo : EIATTR_KPARAM_INFO
	.align		4
        /*001c*/ 	.byte	0x04, 0x17
        /*001e*/ 	.short	(.L_3397 - .L_3396)
.L_3396:
        /*0020*/ 	.word	0x00000000
        /*0024*/ 	.short	0x0000
        /*0026*/ 	.short	0x0000
        /*0028*/ 	.byte	0x00, 0xf0, 0xa1, 0x04


	//----- nvinfo : EIATTR_MAXREG_COUNT
	.align		4
.L_3397:
        /*002c*/ 	.byte	0x03, 0x1b
        /*002e*/ 	.short	0x00ff


	//----- nvinfo : EIATTR_NUM_BARRIERS
	.align		4
        /*0030*/ 	.byte	0x02, 0x4c
        /*0032*/ 	.byte	0x01
	.zero		1


	//----- nvinfo : EIATTR_ANNOTATIONS
	.align		4
        /*0034*/ 	.byte	0x04, 0x55
        /*0036*/ 	.short	(.L_3399 - .L_3398)


	//   ....[0]....
.L_3398:
        /* <DEDUP_REMOVED lines=74> */


	//----- nvinfo : EIATTR_MERCURY_ISA_VERSION
	.align		4
.L_3399:
        /*04c8*/ 	.byte	0x03, 0x5f
        /*04ca*/ 	.short	0x0000


	//----- nvinfo : EIATTR_COOP_GROUP_MASK_REGIDS
	.align		4
        /*04cc*/ 	.byte	0x04, 0x29
        /*04ce*/ 	.short	(.L_3401 - .L_3400)


	//   ....[0]....
.L_3400:
        /*04d0*/ 	.word	0xffffffff


	//   ....[1]....
        /*04d4*/ 	.word	0xffffffff


	//   ....[2]....
        /*04d8*/ 	.word	0xffffffff


	//   ....[3]....
        /*04dc*/ 	.word	0xffffffff


	//   ....[4]....
        /*04e0*/ 	.word	0xffffffff


	//   ....[5]....
        /*04e4*/ 	.word	0xffffffff


	//   ....[6]....
        /*04e8*/ 	.word	0xffffffff


	//   ....[7]....
        /*04ec*/ 	.word	0xffffffff


	//   ....[8]....
        /*04f0*/ 	.word	0xffffffff


	//   ....[9]....
        /*04f4*/ 	.word	0xffffffff


	//   ....[10]....
        /*04f8*/ 	.word	0xffffffff


	//   ....[11]....
        /*04fc*/ 	.word	0xffffffff


	//   ....[12]....
        /*0500*/ 	.word	0xffffffff


	//   ....[13]....
        /*0504*/ 	.word	0xffffffff


	//   ....[14]....
        /*0508*/ 	.word	0xffffffff


	//   ....[15]....
        /*050c*/ 	.word	0xffffffff


	//   ....[16]....
        /*0510*/ 	.word	0xffffffff


	//   ....[17]....
        /*0514*/ 	.word	0xffffffff


	//   ....[18]....
        /*0518*/ 	.word	0xffffffff


	//   ....[19]....
        /*051c*/ 	.word	0xffffffff


	//----- nvinfo : EIATTR_COOP_GROUP_INSTR_OFFSETS
	.align		4
.L_3401:
        /*0520*/ 	.byte	0x04, 0x28
        /*0522*/ 	.short	(.L_3403 - .L_3402)


	//   ....[0]....
.L_3402:
        /*0524*/ 	.word	0x00002b00


	//   ....[1]....
        /*0528*/ 	.word	0x00002b30


	//   ....[2]....
        /*052c*/ 	.word	0x00002b40


	//   ....[3]....
        /*0530*/ 	.word	0x00002b70


	//   ....[4]....
        /*0534*/ 	.word	0x00002b90


	//   ....[5]....
        /*0538*/ 	.word	0x00002bb0


	//   ....[6]....
        /*053c*/ 	.word	0x00002bd0


	//   ....[7]....
        /*0540*/ 	.word	0x00002bf0


	//   ....[8]....
        /*0544*/ 	.word	0x00002c00


	//   ....[9]....
        /*0548*/ 	.word	0x00002c20


	//   ....[10]....
        /*054c*/ 	.word	0x00005780


	//   ....[11]....
        /*0550*/ 	.word	0x00005800


	//   ....[12]....
        /*0554*/ 	.word	0x00005880


	//   ....[13]....
        /*0558*/ 	.word	0x000058f0


	//   ....[14]....
        /*055c*/ 	.word	0x00005970


	//   ....[15]....
        /*0560*/ 	.word	0x000059e0


	//   ....[16]....
        /*0564*/ 	.word	0x00005a60


	//   ....[17]....
        /*0568*/ 	.word	0x00005ad0


	//   ....[18]....
        /*056c*/ 	.word	0x00005b50


	//   ....[19]....
        /*0570*/ 	.word	0x00005bc0


	//----- nvinfo : EIATTR_EXIT_INSTR_OFFSETS
	.align		4
.L_3403:
        /*0574*/ 	.byte	0x04, 0x1c
        /*0576*/ 	.short	(.L_3405 - .L_3404)


	//   ....[0]....
.L_3404:
        /*0578*/ 	.word	0x00005670


	//   ....[1]....
        /*057c*/ 	.word	0x00005720


	//----- nvinfo : EIATTR_MAX_THREADS
	.align		4
.L_3405:
        /*0580*/ 	.byte	0x04, 0x05
        /*0582*/ 	.short	(.L_3407 - .L_3406)
.L_3406:
        /*0584*/ 	.word	0x00000080
        /*0588*/ 	.word	0x00000001
        /*058c*/ 	.word	0x00000001


	//----- nvinfo : EIATTR_CRS_STACK_SIZE
	.align		4
.L_3407:
        /*0590*/ 	.byte	0x04, 0x1e
        /*0592*/ 	.short	(.L_3409 - .L_3408)
.L_3408:
        /*0594*/ 	.word	0x00000000
.L_3409:


//--------------------- .nv.info._ZN10layer_norm13ln_bwd_kernelINS_13Kernel_traitsIf6__halfS2_S2_fjLj5120ELj1ELj1ELj4ELj16ENS_18Kernel_traits_baseILj5120EfS2_S2_S2_fjLj128EEEEELb0ELb1ELb0ELb1EEEvNS_9BwdParamsE --------------------------
	.section	.nv.info._ZN10layer_norm13ln_bwd_kernelINS_13Kernel_traitsIf6__halfS2_S2_fjLj5120ELj1ELj1ELj4ELj16ENS_18Kernel_traits_baseILj5120EfS2_S2_S2_fjLj128EEEEELb0ELb1ELb0ELb1EEEvNS_9BwdParamsE,"",@"SHT_CUDA_INFO"
	.sectionflags	@""
	.align	4


	//----- nvinfo : EIATTR_CUDA_API_VERSION
	.align		4
        /*0000*/ 	.byte	0x04, 0x37
        /*0002*/ 	.short	(.L_3411 - .L_3410)
.L_3410:
        /*0004*/ 	.word	0x00000082


	//----- nvinfo : EIATTR_SW2861232_WAR
	.align		4
.L_3411:
        /*0008*/ 	.byte	0x01, 0x35
	.zero		2


	//----- nvinfo : EIATTR_PARAM_CBANK
	.align		4
        /*000c*/ 	.byte	0x04, 0x0a
        /*000e*/ 	.short	(.L_3413 - .L_3412)
	.align		4
.L_3412:
        /*0010*/ 	.word	index@(.nv.constant0._ZN10layer_norm13ln_bwd_kernelINS_13Kernel_traitsIf6__halfS2_S2_fjLj5120ELj1ELj1ELj4ELj16ENS_18Kernel_traits_baseILj5120EfS2_S2_S2_fjLj128EEEEELb0ELb1ELb0ELb1EEEvNS_9BwdParamsE)
        /*0014*/ 	.short	0x0160
        /*0016*/ 	.short	0x0128


	//----- nvinfo : EIATTR_CBANK_PARAM_SIZE
	.align		4
.L_3413:
        /*0018*/ 	.byte	0x03, 0x19
        /*001a*/ 	.short	0x0128


	//----- nvinfo : EIATTR_KPARAM_INFO
	.align		4
        /*001c*/ 	.byte	0x04, 0x17
        /*001e*/ 	.short	(.L_3415 - .L_3414)
.L_3414:
        /*0020*/ 	.word	0x00000000
        /*0024*/ 	.short	0x0000
        /*0026*/ 	.short	0x0000
        /*0028*/ 	.byte	0x00, 0xf0, 0xa1, 0x04


	//----- nvinfo : EIATTR_MAXREG_COUNT
	.align		4
.L_3415:
        /*002c*/ 	.byte	0x03, 0x1b
        /*002e*/ 	.short	0x00ff


	//----- nvinfo : EIATTR_NUM_BARRIERS
	.align		4
        /*0030*/ 	.byte	0x02, 0x4c
        /*0032*/ 	.byte	0x01
	.zero		1


	//----- nvinfo : EIATTR_ANNOTATIONS
	.align		4
        /*0034*/ 	.byte	0x04, 0x55
        /*0036*/ 	.short	(.L_3417 - .L_3416)


	//   ....[0]....
.L_3416:
        /* <DEDUP_REMOVED lines=127> */


	//----- nvinfo : EIATTR_MERCURY_ISA_VERSION
	.align		4
.L_3417:
        /*0810*/ 	.byte	0x03, 0x5f
        /*0812*/ 	.short	0x0000


	//----- nvinfo : EIATTR_COOP_GROUP_MASK_REGIDS
	.align		4
        /*0814*/ 	.byte	0x04, 0x29
        /*0816*/ 	.short	(.L_3419 - .L_3418)


	//   ....[0]....
.L_3418:
        /*0818*/ 	.word	0xffffffff


	//   ....[1]....
        /*081c*/ 	.word	0xffffffff


	//   ....[2]....
        /*0820*/ 	.word	0xffffffff


	//   ....[3]....
        /*0824*/ 	.word	0xffffffff


	//   ....[4]....
        /*0828*/ 	.word	0xffffffff


	//   ....[5]....
        /*082c*/ 	.word	0xffffffff


	//   ....[6]....
        /*0830*/ 	.word	0xffffffff


	//   ....[7]....
        /*0834*/ 	.word	0xffffffff


	//   ....[8]....
        /*0838*/ 	.word	0xffffffff


	//   ....[9]....
        /*083c*/ 	.word	0xffffffff


	//   ....[10]....
        /*0840*/ 	.word	0xffffffff


	//   ....[11]....
        /*0844*/ 	.word	0xffffffff


	//   ....[12]....
        /*0848*/ 	.word	0xffffffff


	//   ....[13]....
        /*084c*/ 	.word	0xffffffff


	//   ....[14]....
        /*0850*/ 	.word	0xffffffff


	//   ....[15]....
        /*0854*/ 	.word	0xffffffff


	//   ....[16]....
        /*0858*/ 	.word	0xffffffff


	//   ....[17]....
        /*085c*/ 	.word	0xffffffff


	//   ....[18]....
        /*0860*/ 	.word	0xffffffff


	//   ....[19]....
        /*0864*/ 	.word	0xffffffff


	//----- nvinfo : EIATTR_COOP_GROUP_INSTR_OFFSETS
	.align		4
.L_3419:
        /*0868*/ 	.byte	0x04, 0x28
        /*086a*/ 	.short	(.L_3421 - .L_3420)


	//   ....[0]....
.L_3420:
        /*086c*/ 	.word	0x00002a80


	//   ....[1]....
        /*0870*/ 	.word	0x00002aa0


	//   ....[2]....
        /*0874*/ 	.word	0x00002ad0


	//   ....[3]....
        /*0878*/ 	.word	0x00002af0


	//   ....[4]....
        /*087c*/ 	.word	0x00002b10


	//   ....[5]....
        /*0880*/ 	.word	0x00002b30


	//   ....[6]....
        /*0884*/ 	.word	0x00002b50


	//   ....[7]....
        /*0888*/ 	.word	0x00002b60


	//   ....[8]....
        /*088c*/ 	.word	0x00002b90


	//   ....[9]....
        /*0890*/ 	.word	0x00002ba0


	//   ....[10]....
        /*0894*/ 	.word	0x00005cc0


	//   ....[11]....
        /*0898*/ 	.word	0x00005d40


	//   ....[12]....
        /*089c*/ 	.word	0x00005dc0


	//   ....[13]....
        /*08a0*/ 	.word	0x00005e30


	//   ....[14]....
        /*08a4*/ 	.word	0x00005eb0


	//   ....[15]....
        /*08a8*/ 	.word	0x00005f20


	//   ....[16]....
        /*08ac*/ 	.word	0x00005fa0


	//   ....[17]....
        /*08b0*/ 	.word	0x00006010


	//   ....[18]....
        /*08b4*/ 	.word	0x00006090


	//   ....[19]....
        /*08b8*/ 	.word	0x00006100


	//----- nvinfo : EIATTR_EXIT_INSTR_OFFSETS
	.align		4
.L_3421:
        /*08bc*/ 	.byte	0x04, 0x1c
        /*08be*/ 	.short	(.L_3423 - .L_3422)


	//   ....[0]....
.L_3422:
        /*08c0*/ 	.word	0x00005c60


	//----- nvinfo : EIATTR_MAX_THREADS
	.align		4
.L_3423:
        /*08c4*/ 	.byte	0x04, 0x05
        /*08c6*/ 	.short	(.L_3425 - .L_3424)
.L_3424:
        /*08c8*/ 	.word	0x00000080
        /*08cc*/ 	.word	0x00000001
        /*08d0*/ 	.word	0x00000001


	//----- nvinfo : EIATTR_CRS_STACK_SIZE
	.align		4
.L_3425:
        /*08d4*/ 	.byte	0x04, 0x1e
        /*08d6*/ 	.short	(.L_3427 - .L_3426)
.L_3426:
        /*08d8*/ 	.word	0x00000000
.L_3427:


//--------------------- .nv.info._ZN10layer_norm13ln_bwd_kernelINS_13Kernel_traitsIf6__halfS2_S2_fjLj5120ELj1ELj1ELj4ELj16ENS_18Kernel_traits_baseILj5120EfS2_S2_S2_fjLj128EEEEELb0ELb1ELb1ELb0EEEvNS_9BwdParamsE --------------------------
	.section	.nv.info._ZN10layer_norm13ln_bwd_kernelINS_13Kernel_traitsIf6__halfS2_S2_fjLj5120ELj1ELj1ELj4ELj16ENS_18Kernel_traits_baseILj5120EfS2_S2_S2_fjLj128EEEEELb0ELb1ELb1ELb0EEEvNS_9BwdParamsE,"",@"SHT_CUDA_INFO"
	.sectionflags	@""
	.align	4


	//----- nvinfo : EIATTR_CUDA_API_VERSION
	.align		4
        /*0000*/ 	.byte	0x04, 0x37
        /*0002*/ 	.short	(.L_3429 - .L_3428)
.L_3428:
        /*0004*/ 	.word	0x00000082


	//----- nvinfo : EIATTR_SW2861232_WAR
	.align		4
.L_3429:
        /*0008*/ 	.byte	0x01, 0x35
	.zero		2


	//----- nvinfo : EIATTR_PARAM_CBANK
	.align		4
        /*000c*/ 	.byte	0x04, 0x0a
        /*000e*/ 	.short	(.L_3431 - .L_3430)
	.align		4
.L_3430:
        /*0010*/ 	.word	index@(.nv.constant0._ZN10layer_norm13ln_bwd_kernelINS_13Kernel_traitsIf6__halfS2_S2_fjLj5120ELj1ELj1ELj4ELj16ENS_18Kernel_traits_baseILj5120EfS2_S2_S2_fjLj128EEEEELb0ELb1ELb1ELb0EEEvNS_9BwdParamsE)
        /*0014*/ 	.short	0x0160
        /*0016*/ 	.short	0x0128


	//----- nvinfo : EIATTR_CBANK_PARAM_SIZE
	.align		4
.L_3431:
        /*0018*/ 	.byte	0x03, 0x19
        /*001a*/ 	.short	0x0128


	//----- nvinfo : EIATTR_KPARAM_INFO
	.align		4
        /*001c*/ 	.byte	0x04, 0x17
        /*001e*/ 	.short	(.L_3433 - .L_3432)
.L_3432:
        /*0020*/ 	.word	0x00000000
        /*0024*/ 	.short	0x0000
        /*0026*/ 	.short	0x0000
        /*0028*/ 	.byte	0x00, 0xf0, 0xa1, 0x04


	//----- nvinfo : EIATTR_MAXREG_COUNT
	.align		4
.L_3433:
        /*002c*/ 	.byte	0x03, 0x1b
        /*002e*/ 	.short	0x00ff


	//----- nvinfo : EIATTR_NUM_BARRIERS
	.align		4
        /*0030*/ 	.byte	0x02, 0x4c
        /*0032*/ 	.byte	0x01
	.zero		1


	//----- nvinfo : EIATTR_ANNOTATIONS
	.align		4
        /*0034*/ 	.byte	0x04, 0x55
        /*0036*/ 	.short	(.L_3435 - .L_3434)


	//   ....[0]....
.L_3434:
        /* <DEDUP_REMOVED lines=84> */


	//----- nvinfo : EIATTR_MERCURY_ISA_VERSION
	.align		4
.L_3435:
        /*0568*/ 	.byte	0x03, 0x5f
        /*056a*/ 	.short	0x0000


	//----- nvinfo : EIATTR_COOP_GROUP_MASK_REGIDS
	.align		4
        /*056c*/ 	.byte	0x04, 0x29
        /*056e*/ 	.short	(.L_3437 - .L_3436)


	//   ....[0]....
.L_3436:
        /*0570*/ 	.word	0xffffffff


	//   ....[1]....
        /*0574*/ 	.word	0xffffffff


	//   ....[2]....
        /*0578*/ 	.word	0xffffffff


	//   ....[3]....
        /*057c*/ 	.word	0xffffffff


	//   ....[4]....
        /*0580*/ 	.word	0xffffffff


	//   ....[5]....
        /*0584*/ 	.word	0xffffffff


	//   ....[6]....
        /*0588*/ 	.word	0xffffffff


	//   ....[7]....
        /*058c*/ 	.word	0xffffffff


	//   ....[8]....
        /*0590*/ 	.word	0xffffffff


	//   ....[9]....
        /*0594*/ 	.word	0xffffffff


	//   ....[10]....
        /*0598*/ 	.word	0xffffffff


	//   ....[11]....
        /*059c*/ 	.word	0xffffffff


	//   ....[12]....
        /*05a0*/ 	.word	0xffffffff


	//   ....[13]....
        /*05a4*/ 	.word	0xffffffff


	//   ....[14]....
        /*05a8*/ 	.word	0xffffffff


	//   ....[15]....
        /*05ac*/ 	.word	0xffffffff


	//   ....[16]....
        /*05b0*/ 	.word	0xffffffff


	//   ....[17]....
        /*05b4*/ 	.word	0xffffffff


	//   ....[18]....
        /*05b8*/ 	.word	0xffffffff


	//   ....[19]....
        /*05bc*/ 	.word	0xffffffff


	//----- nvinfo : EIATTR_COOP_GROUP_INSTR_OFFSETS
	.align		4
.L_3437:
        /*05c0*/ 	.byte	0x04, 0x28
        /*05c2*/ 	.short	(.L_3439 - .L_3438)


	//   ....[0]....
.L_3438:
        /*05c4*/ 	.word	0x00002f80


	//   ....[1]....
        /*05c8*/ 	.word	0x00002fb0


	//   ....[2]....
        /*05cc*/ 	.word	0x00002fc0


	//   ....[3]....
        /*05d0*/ 	.word	0x00002ff0


	//   ....[4]....
        /*05d4*/ 	.word	0x00003010


	//   ....[5]....
        /*05d8*/ 	.word	0x00003030


	//   ....[6]....
        /*05dc*/ 	.word	0x00003040


	//   ....[7]....
        /*05e0*/ 	.word	0x00003070


	//   ....[8]....
        /*05e4*/ 	.word	0x00003080


	//   ....[9]....
        /*05e8*/ 	.word	0x000030a0


	//   ....[10]....
        /*05ec*/ 	.word	0x00007d10


	//   ....[11]....
        /*05f0*/ 	.word	0x00007d90


	//   ....[12]....
        /*05f4*/ 	.word	0x00007e10


	//   ....[13]....
        /*05f8*/ 	.word	0x00007e80


	//   ....[14]....
        /*05fc*/ 	.word	0x00007f00


	//   ....[15]....
        /*0600*/ 	.word	0x00007f70


	//   ....[16]....
        /*0604*/ 	.word	0x00007ff0


	//   ....[17]....
        /*0608*/ 	.word	0x00008060


	//   ....[18]....
        /*060c*/ 	.word	0x000080e0


	//   ....[19]....
        /*0610*/ 	.word	0x00008150


	//----- nvinfo : EIATTR_EXIT_INSTR_OFFSETS
	.align		4
.L_3439:
        /*0614*/ 	.byte	0x04, 0x1c
        /*0616*/ 	.short	(.L_3441 - .L_3440)


	//   ....[0]....
.L_3440:
        /*0618*/ 	.word	0x00007c00


	//   ....[1]....
        /*061c*/ 	.word	0x00007cb0


	//----- nvinfo : EIATTR_MAX_THREADS
	.align		4
.L_3441:
        /*0620*/ 	.byte	0x04, 0x05
        /*0622*/ 	.short	(.L_3443 - .L_3442)
.L_3442:
        /*0624*/ 	.word	0x00000080
        /*0628*/ 	.word	0x00000001
        /*062c*/ 	.word	0x00000001


	//----- nvinfo : EIATTR_CRS_STACK_SIZE
	.align		4
.L_3443:
        /*0630*/ 	.byte	0x04, 0x1e
        /*0632*/ 	.short	(.L_3445 - .L_3444)
.L_3444:
        /*0634*/ 	.word	0x00000000
.L_3445:


//--------------------- .nv.info._ZN10layer_norm13ln_bwd_kernelINS_13Kernel_traitsIf6__halfS2_S2_fjLj5120ELj1ELj1ELj4ELj16ENS_18Kernel_traits_baseILj5120EfS2_S2_S2_fjLj128EEEEELb0ELb1ELb1ELb1EEEvNS_9BwdParamsE --------------------------
	.section	.nv.info._ZN10layer_norm13ln_bwd_kernelINS_13Kernel_traitsIf6__halfS2_S2_fjLj5120ELj1ELj1ELj4ELj16ENS_18Kernel_traits_baseILj5120EfS2_S2_S2_fjLj128EEEEELb0ELb1ELb1ELb1EEEvNS_9BwdParamsE,"",@"SHT_CUDA_INFO"
	.sectionflags	@""
	.align	4


	//----- nvinfo : EIATTR_CUDA_API_VERSION
	.align		4
        /*0000*/ 	.byte	0x04, 0x37
        /*0002*/ 	.short	(.L_3447 - .L_3446)
.L_3446:
        /*0004*/ 	.word	0x00000082


	//----- nvinfo : EIATTR_SW2861232_WAR
	.align		4
.L_3447:
        /*0008*/ 	.byte	0x01, 0x35
	.zero		2


	//----- nvinfo : EIATTR_PARAM_CBANK
	.align		4
        /*000c*/ 	.byte	0x04, 0x0a
        /*000e*/ 	.short	(.L_3449 - .L_3448)
	.align		4
.L_3448:
        /*0010*/ 	.word	index@(.nv.constant0._ZN10layer_norm13ln_bwd_kernelINS_13Kernel_traitsIf6__halfS2_S2_fjLj5120ELj1ELj1ELj4ELj16ENS_18Kernel_traits_baseILj5120EfS2_S2_S2_fjLj128EEEEELb0ELb1ELb1ELb1EEEvNS_9BwdParamsE)
        /*0014*/ 	.short	0x0160
        /*0016*/ 	.short	0x0128


	//----- nvinfo : EIATTR_CBANK_PARAM_SIZE
	.align		4
.L_3449:
        /*0018*/ 	.byte	0x03, 0x19
        /*001a*/ 	.short	0x0128


	//----- nvinfo : EIATTR_KPARAM_INFO
	.align		4
        /*001c*/ 	.byte	0x04, 0x17
        /*001e*/ 	.short	(.L_3451 - .L_3450)
.L_3450:
        /*0020*/ 	.word	0x00000000
        /*0024*/ 	.short	0x0000
        /*0026*/ 	.short	0x0000
        /*0028*/ 	.byte	0x00, 0xf0, 0xa1, 0x04


	//----- nvinfo : EIATTR_MAXREG_COUNT
	.align		4
.L_3451:
        /*002c*/ 	.byte	0x03, 0x1b
        /*002e*/ 	.short	0x00ff


	//----- nvinfo : EIATTR_NUM_BARRIERS
	.align		4
        /*0030*/ 	.byte	0x02, 0x4c
        /*0032*/ 	.byte	0x01
	.zero		1


	//----- nvinfo : EIATTR_ANNOTATIONS
	.align		4
        /*0034*/ 	.byte	0x04, 0x55
        /*0036*/ 	.short	(.L_3453 - .L_3452)


	//   ....[0]....
.L_3452:
        /* <DEDUP_REMOVED lines=64> */


	//----- nvinfo : EIATTR_MERCURY_ISA_VERSION
	.align		4
.L_3453:
        /*0428*/ 	.byte	0x03, 0x5f
        /*042a*/ 	.short	0x0000


	//----- nvinfo : EIATTR_COOP_GROUP_MASK_REGIDS
	.align		4
        /*042c*/ 	.byte	0x04, 0x29
        /*042e*/ 	.short	(.L_3455 - .L_3454)


	//   ....[0]....
.L_3454:
        /*0430*/ 	.word	0xffffffff


	//   ....[1]....
        /*0434*/ 	.word	0xffffffff


	//   ....[2]....
        /*0438*/ 	.word	0xffffffff


	//   ....[3]....
        /*043c*/ 	.word	0xffffffff


	//   ....[4]....
        /*0440*/ 	.word	0xffffffff


	//   ....[5]....
        /*0444*/ 	.word	0xffffffff


	//   ....[6]....
        /*0448*/ 	.word	0xffffffff


	//   ....[7]....
        /*044c*/ 	.word	0xffffffff


	//   ....[8]....
        /*0450*/ 	.word	0xffffffff


	//   ....[9]....
        /*0454*/ 	.word	0xffffffff


	//   ....[10]....
        /*0458*/ 	.word	0xffffffff


	//   ....[11]....
        /*045c*/ 	.word	0xffffffff


	//   ....[12]....
        /*0460*/ 	.word	0xffffffff


	//   ....[13]....
        /*0464*/ 	.word	0xffffffff


	//   ....[14]....
        /*0468*/ 	.word	0xffffffff


	//   ....[15]....
        /*046c*/ 	.word	0xffffffff


	//   ....[16]....
        /*0470*/ 	.word	0xffffffff


	//   ....[17]....
        /*0474*/ 	.word	0xffffffff


	//   ....[18]....
        /*0478*/ 	.word	0xffffffff


	//   ....[19]....
        /*047c*/ 	.word	0xffffffff


	//----- nvinfo : EIATTR_COOP_GROUP_INSTR_OFFSETS
	.align		4
.L_3455:
        /*0480*/ 	.byte	0x04, 0x28
        /*0482*/ 	.short	(.L_3457 - .L_3456)


	//   ....[0]....
.L_3456:
        /*0484*/ 	.word	0x00002c40


	//   ....[1]....
        /*0488*/ 	.word	0x00002c70


	//   ....[2]....
        /*048c*/ 	.word	0x00002c80


	//   ....[3]....
        /*0490*/ 	.word	0x00002cb0


	//   ....[4]....
        /*0494*/ 	.word	0x00002cd0


	//   ....[5]....
        /*0498*/ 	.word	0x00002cf0


	//   ....[6]....
        /*049c*/ 	.word	0x00002d10


	//   ....[7]....
        /*04a0*/ 	.word	0x00002d30


	//   ....[8]....
        /*04a4*/ 	.word	0x00002d40


	//   ....[9]....
        /*04a8*/ 	.word	0x00002d60


	//   ....[10]....
        /*04ac*/ 	.word	0x000072c0


	//   ....[11]....
        /*04b0*/ 	.word	0x00007320


	//   ....[12]....
        /*04b4*/ 	.word	0x00007380


	//   ....[13]....
        /*04b8*/ 	.word	0x000073d0


	//   ....[14]....
        /*04bc*/ 	.word	0x00007430


	//   ....[15]....
        /*04c0*/ 	.word	0x00007480


	//   ....[16]....
        /*04c4*/ 	.word	0x000074e0


	//   ....[17]....
        /*04c8*/ 	.word	0x00007530


	//   ....[18]....
        /*04cc*/ 	.word	0x00007590


	//   ....[19]....
        /*04d0*/ 	.word	0x000075e0


	//----- nvinfo : EIATTR_EXIT_INSTR_OFFSETS
	.align		4
.L_3457:
        /*04d4*/ 	.byte	0x04, 0x1c
        /*04d6*/ 	.short	(.L_3459 - .L_3458)


	//   ....[0]....
.L_3458:
        /*04d8*/ 	.word	0x00007280


	//----- nvinfo : EIATTR_MAX_THREADS
	.align		4
.L_3459:
        /*04dc*/ 	.byte	0x04, 0x05
        /*04de*/ 	.short	(.L_3461 - .L_3460)
.L_3460:
        /*04e0*/ 	.word	0x00000080
        /*04e4*/ 	.word	0x00000001
        /*04e8*/ 	.word	0x00000001


	//----- nvinfo : EIATTR_CRS_STACK_SIZE
	.align		4
.L_3461:
        /*04ec*/ 	.byte	0x04, 0x1e
        /*04ee*/ 	.short	(.L_3463 - .L_3462)
.L_3462:
        /*04f0*/ 	.word	0x00000000
.L_3463:


//--------------------- .nv.info._ZN10layer_norm13ln_bwd_kernelINS_13Kernel_traitsIf6__halfS2_S2_fjLj5120ELj1ELj1ELj4ELj16ENS_18Kernel_traits_baseILj5120EfS2_S2_S2_fjLj128EEEEELb1ELb0ELb0ELb0EEEvNS_9BwdParamsE --------------------------
	.section	.nv.info._ZN10layer_norm13ln_bwd_kernelINS_13Kernel_traitsIf6__halfS2_S2_fjLj5120ELj1ELj1ELj4ELj16ENS_18Kernel_traits_baseILj5120EfS2_S2_S2_fjLj128EEEEELb1ELb0ELb0ELb0EEEvNS_9BwdParamsE,"",@"SHT_CUDA_INFO"
	.sectionflags	@""
	.align	4


	//----- nvinfo : EIATTR_CUDA_API_VERSION
	.align		4
        /*0000*/ 	.byte	0x04, 0x37
        /*0002*/ 	.short	(.L_3465 - .L_3464)
.L_3464:
        /*0004*/ 	.word	0x00000082


	//----- nvinfo : EIATTR_SW2861232_WAR
	.align		4
.L_3465:
        /*0008*/ 	.byte	0x01, 0x35
	.zero		2


	//----- nvinfo : EIATTR_PARAM_CBANK
	.align		4
        /*000c*/ 	.byte	0x04, 0x0a
        /*000e*/ 	.short	(.L_3467 - .L_3466)
	.align		4
.L_3466:
        /*0010*/ 	.word	index@(.nv.constant0._ZN10layer_norm13ln_bwd_kernelINS_13Kernel_traitsIf6__halfS2_S2_fjLj5120ELj1ELj1ELj4ELj16ENS_18Kernel_traits_baseILj5120EfS2_S2_S2_fjLj128EEEEELb1ELb0ELb0ELb0EEEvNS_9BwdParamsE)
        /*0014*/ 	.short	0x0160
        /*0016*/ 	.short	0x0128


	//----- nvinfo : EIATTR_CBANK_PARAM_SIZE
	.align		4
.L_3467:
        /*0018*/ 	.byte	0x03, 0x19
        /*001a*/ 	.short	0x0128


	//----- nvinfo : EIATTR_KPARAM_INFO
	.align		4
        /*001c*/ 	.byte	0x04, 0x17
        /*001e*/ 	.short	(.L_3469 - .L_3468)
.L_3468:
        /*0020*/ 	.word	0x00000000
        /*0024*/ 	.short	0x0000
        /*0026*/ 	.short	0x0000
        /*0028*/ 	.byte	0x00, 0xf0, 0xa1, 0x04


	//----- nvinfo : EIATTR_MAXREG_COUNT
	.align		4
.L_3469:
        /*002c*/ 	.byte	0x03, 0x1b
        /*002e*/ 	.short	0x00ff


	//----- nvinfo : EIATTR_NUM_BARRIERS
	.align		4
        /*0030*/ 	.byte	0x02, 0x4c
        /*0032*/ 	.byte	0x01
	.zero		1


	//----- nvinfo : EIATTR_MERCURY_ISA_VERSION
	.align		4
        /*0034*/ 	.byte	0x03, 0x5f
        /*0036*/ 	.short	0x0000


	//----- nvinfo : EIATTR_COOP_GROUP_MASK_REGIDS
	.align		4
        /*0038*/ 	.byte	0x04, 0x29
        /*003a*/ 	.short	(.L_3471 - .L_3470)


	//   ....[0]....
.L_3470:
        /*003c*/ 	.word	0xffffffff


	//   ....[1]....
        /*0040*/ 	.word	0xffffffff


	//   ....[2]....
        /*0044*/ 	.word	0xffffffff


	//   ....[3]....
        /*0048*/ 	.word	0xffffffff


	//   ....[4]....
        /*004c*/ 	.word	0xffffffff


	//   ....[5]....
        /*0050*/ 	.word	0xffffffff


	//   ....[6]....
        /*0054*/ 	.word	0xffffffff


	//   ....[7]....
        /*0058*/ 	.word	0xffffffff


	//   ....[8]....
        /*005c*/ 	.word	0xffffffff


	//   ....[9]....
        /*0060*/ 	.word	0xffffffff


	//   ....[10]....
        /*0064*/ 	.word	0xffffffff


	//   ....[11]....
        /*0068*/ 	.word	0xffffffff


	//   ....[12]....
        /*006c*/ 	.word	0xffffffff


	//   ....[13]....
        /*0070*/ 	.word	0xffffffff


	//   ....[14]....
        /*0074*/ 	.word	0xffffffff


	//   ....[15]....
        /*0078*/ 	.word	0xffffffff


	//   ....[16]....
        /*007c*/ 	.word	0xffffffff


	//   ....[17]....
        /*0080*/ 	.word	0xffffffff


	//   ....[18]....
        /*0084*/ 	.word	0xffffffff


	//   ....[19]....
        /*0088*/ 	.word	0xffffffff


	//----- nvinfo : EIATTR_COOP_GROUP_INSTR_OFFSETS
	.align		4
.L_3471:
        /*008c*/ 	.byte	0x04, 0x28
        /*008e*/ 	.short	(.L_3473 - .L_3472)


	//   ....[0]....
.L_3472:
        /*0090*/ 	.word	0x000023c0


	//   ....[1]....
        /*0094*/ 	.word	0x000023e0


	//   ....[2]....
        /*0098*/ 	.word	0x00002400


	//   ....[3]....
        /*009c*/ 	.word	0x00002420


	//   ....[4]....
        /*00a0*/ 	.word	0x00002440


	//   ....[5]....
        /*00a4*/ 	.word	0x00002460


	//   ....[6]....
        /*00a8*/ 	.word	0x00002480


	//   ....[7]....
        /*00ac*/ 	.word	0x000024a0


	//   ....[8]....
        /*00b0*/ 	.word	0x000024c0


	//   ....[9]....
        /*00b4*/ 	.word	0x000024e0


	//   ....[10]....
        /*00b8*/ 	.word	0x00004b90


	//   ....[11]....
        /*00bc*/ 	.word	0x00004c10


	//   ....[12]....
        /*00c0*/ 	.word	0x00004c90


	//   ....[13]....
        /*00c4*/ 	.word	0x00004d00


	//   ....[14]....
        /*00c8*/ 	.word	0x00004d80


	//   ....[15]....
        /*00cc*/ 	.word	0x00004df0


	//   ....[16]....
        /*00d0*/ 	.word	0x00004e70


	//   ....[17]....
        /*00d4*/ 	.word	0x00004ee0


	//   ....[18]....
        /*00d8*/ 	.word	0x00004f60


	//   ....[19]....
        /*00dc*/ 	.word	0x00004fd0


	//----- nvinfo : EIATTR_EXIT_INSTR_OFFSETS
	.align		4
.L_3473:
        /*00e0*/ 	.byte	0x04, 0x1c
        /*00e2*/ 	.short	(.L_3475 - .L_3474)


	//   ....[0]....
.L_3474:
        /*00e4*/ 	.word	0x00004ab0


	//   ....[1]....
        /*00e8*/ 	.word	0x00004b30


	//----- nvinfo : EIATTR_MAX_THREADS
	.align		4
.L_3475:
        /*00ec*/ 	.byte	0x04, 0x05
        /*00ee*/ 	.short	(.L_3477 - .L_3476)
.L_3476:
        /*00f0*/ 	.word	0x00000080
        /*00f4*/ 	.word	0x00000001
        /*00f8*/ 	.word	0x00000001


	//----- nvinfo : EIATTR_CRS_STACK_SIZE
	.align		4
.L_3477:
        /*00fc*/ 	.byte	0x04, 0x1e
        /*00fe*/ 	.short	(.L_3479 - .L_3478)
.L_3478:
        /*0100*/ 	.word	0x00000000
.L_3479:


//--------------------- .nv.info._ZN10layer_norm13ln_bwd_kernelINS_13Kernel_traitsIf6__halfS2_S2_fjLj5120ELj1ELj1ELj4ELj16ENS_18Kernel_traits_baseILj5120EfS2_S2_S2_fjLj128EEEEELb1ELb0ELb0ELb1EEEvNS_9BwdParamsE --------------------------
	.section	.nv.info._ZN10layer_norm13ln_bwd_kernelINS_13Kernel_traitsIf6__halfS2_S2_fjLj5120ELj1ELj1ELj4ELj16ENS_18Kernel_traits_baseILj5120EfS2_S2_S2_fjLj128EEEEELb1ELb0ELb0ELb1EEEvNS_9BwdParamsE,"",@"SHT_CUDA_INFO"
	.sectionflags	@""
	.align	4


	//----- nvinfo : EIATTR_CUDA_API_VERSION
	.align		4
        /*0000*/ 	.byte	0x04, 0x37
        /*0002*/ 	.short	(.L_3481 - .L_3480)
.L_3480:
        /*0004*/ 	.word	0x00000082


	//----- nvinfo : EIATTR_SW2861232_WAR
	.align		4
.L_3481:
        /*0008*/ 	.byte	0x01, 0x35
	.zero		2


	//----- nvinfo : EIATTR_PARAM_CBANK
	.align		4
        /*000c*/ 	.byte	0x04, 0x0a
        /*000e*/ 	.short	(.L_3483 - .L_3482)
	.align		4
.L_3482:
        /*0010*/ 	.word	index@(.nv.constant0._ZN10layer_norm13ln_bwd_kernelINS_13Kernel_traitsIf6__halfS2_S2_fjLj5120ELj1ELj1ELj4ELj16ENS_18Kernel_traits_baseILj5120EfS2_S2_S2_fjLj128EEEEELb1ELb0ELb0ELb1EEEvNS_9BwdParamsE)
        /*0014*/ 	.short	0x0160
        /*0016*/ 	.short	0x0128


	//----- nvinfo : EIATTR_CBANK_PARAM_SIZE
	.align		4
.L_3483:
        /*0018*/ 	.byte	0x03, 0x19
        /*001a*/ 	.short	0x0128


	//----- nvinfo : EIATTR_KPARAM_INFO
	.align		4
        /*001c*/ 	.byte	0x04, 0x17
        /*001e*/ 	.short	(.L_3485 - .L_3484)
.L_3484:
        /*0020*/ 	.word	0x00000000
        /*0024*/ 	.short	0x0000
        /*0026*/ 	.short	0x0000
        /*0028*/ 	.byte	0x00, 0xf0, 0xa1, 0x04


	//----- nvinfo : EIATTR_MAXREG_COUNT
	.align		4
.L_3485:
        /*002c*/ 	.byte	0x03, 0x1b
        /*002e*/ 	.short	0x00ff


	//----- nvinfo : EIATTR_NUM_BARRIERS
	.align		4
        /*0030*/ 	.byte	0x02, 0x4c
        /*0032*/ 	.byte	0x01
	.zero		1


	//----- nvinfo : EIATTR_MERCURY_ISA_VERSION
	.align		4
        /*0034*/ 	.byte	0x03, 0x5f
        /*0036*/ 	.short	0x0000


	//----- nvinfo : EIATTR_COOP_GROUP_MASK_REGIDS
	.align		4
        /*0038*/ 	.byte	0x04, 0x29
        /*003a*/ 	.short	(.L_3487 - .L_3486)


	//   ....[0]....
.L_3486:
        /*003c*/ 	.word	0xffffffff


	//   ....[1]....
        /*0040*/ 	.word	0xffffffff


	//   ....[2]....
        /*0044*/ 	.word	0xffffffff


	//   ....[3]....
        /*0048*/ 	.word	0xffffffff


	//   ....[4]....
        /*004c*/ 	.word	0xffffffff


	//   ....[5]....
        /*0050*/ 	.word	0xffffffff


	//   ....[6]....
        /*0054*/ 	.word	0xffffffff


	//   ....[7]....
        /*0058*/ 	.word	0xffffffff


	//   ....[8]....
        /*005c*/ 	.word	0xffffffff


	//   ....[9]....
        /*0060*/ 	.word	0xffffffff


	//   ....[10]....
        /*0064*/ 	.word	0xffffffff


	//   ....[11]....
        /*0068*/ 	.word	0xffffffff


	//   ....[12]....
        /*006c*/ 	.word	0xffffffff


	//   ....[13]....
        /*0070*/ 	.word	0xffffffff


	//   ....[14]....
        /*0074*/ 	.word	0xffffffff


	//   ....[15]....
        /*0078*/ 	.word	0xffffffff


	//   ....[16]....
        /*007c*/ 	.word	0xffffffff


	//   ....[17]....
        /*0080*/ 	.word	0xffffffff


	//   ....[18]....
        /*0084*/ 	.word	0xffffffff


	//   ....[19]....
        /*0088*/ 	.word	0xffffffff


	//----- nvinfo : EIATTR_COOP_GROUP_INSTR_OFFSETS
	.align		4
.L_3487:
        /*008c*/ 	.byte	0x04, 0x28
        /*008e*/ 	.short	(.L_3489 - .L_3488)


	//   ....[0]....
.L_3488:
        /*0090*/ 	.word	0x00002180


	//   ....[1]....
        /*0094*/ 	.word	0x000021a0


	//   ....[2]....
        /*0098*/ 	.word	0x000021c0


	//   ....[3]....
        /*009c*/ 	.word	0x000021e0


	//   ....[4]....
        /*00a0*/ 	.word	0x00002200


	//   ....[5]....
        /*00a4*/ 	.word	0x00002220


	//   ....[6]....
        /*00a8*/ 	.word	0x00002240


	//   ....[7]....
        /*00ac*/ 	.word	0x00002260


	//   ....[8]....
        /*00b0*/ 	.word	0x00002280


	//   ....[9]....
        /*00b4*/ 	.word	0x000022a0


	//   ....[10]....
        /*00b8*/ 	.word	0x000049a0


	//   ....[11]....
        /*00bc*/ 	.word	0x00004a20


	//   ....[12]....
        /*00c0*/ 	.word	0x00004aa0


	//   ....[13]....
        /*00c4*/ 	.word	0x00004b10


	//   ....[14]....
        /*00c8*/ 	.word	0x00004b90


	//   ....[15]....
        /*00cc*/ 	.word	0x00004c00


	//   ....[16]....
        /*00d0*/ 	.word	0x00004c80


	//   ....[17]....
        /*00d4*/ 	.word	0x00004cf0


	//   ....[18]....
        /*00d8*/ 	.word	0x00004d70


	//   ....[19]....
        /*00dc*/ 	.word	0x00004de0


	//----- nvinfo : EIATTR_EXIT_INSTR_OFFSETS
	.align		4
.L_3489:
        /*00e0*/ 	.byte	0x04, 0x1c
        /*00e2*/ 	.short	(.L_3491 - .L_3490)


	//   ....[0]....
.L_3490:
        /*00e4*/ 	.word	0x00004940


	//----- nvinfo : EIATTR_MAX_THREADS
	.align		4
.L_3491:
        /*00e8*/ 	.byte	0x04, 0x05
        /*00ea*/ 	.short	(.L_3493 - .L_3492)
.L_3492:
        /*00ec*/ 	.word	0x00000080
        /*00f0*/ 	.word	0x00000001
        /*00f4*/ 	.word	0x00000001


	//----- nvinfo : EIATTR_CRS_STACK_SIZE
	.align		4
.L_3493:
        /*00f8*/ 	.byte	0x04, 0x1e
        /*00fa*/ 	.short	(.L_3495 - .L_3494)
.L_3494:
        /*00fc*/ 	.word	0x00000000
.L_3495:


//--------------------- .nv.info._ZN10layer_norm22ln_bwd_finalize_kernelINS_22Kernel_traits_finalizeILj5120Ef6__halfS2_S2_fjLb0ELj1024ELj4ENS_18Kernel_traits_baseILj5120EfS2_S2_S2_fjLj1024EEEEELb0ELb0EEEvNS_9BwdParamsE --------------------------
	.section	.nv.info._ZN10layer_norm22ln_bwd_finalize_kernelINS_22Kernel_traits_finalizeILj5120Ef6__halfS2_S2_fjLb0ELj1024ELj4ENS_18Kernel_traits_baseILj5120EfS2_S2_S2_fjLj1024EEEEELb0ELb0EEEvNS_9BwdParamsE,"",@"SHT_CUDA_INFO"
	.sectionflags	@""
	.align	4


	//----- nvinfo : EIATTR_CUDA_API_VERSION
	.align		4
        /*0000*/ 	.byte	0x04, 0x37
        /*0002*/ 	.short	(.L_3497 - .L_3496)
.L_3496:
        /*0004*/ 	.word	0x00000082


	//----- nvinfo : EIATTR_SW2861232_WAR
	.align		4
.L_3497:
        /*0008*/ 	.byte	0x01, 0x35
	.zero		2


	//----- nvinfo : EIATTR_PARAM_CBANK
	.align		4
        /*000c*/ 	.byte	0x04, 0x0a
        /*000e*/ 	.short	(.L_3499 - .L_3498)
	.align		4
.L_3498:
        /*0010*/ 	.word	index@(.nv.constant0._ZN10layer_norm22ln_bwd_finalize_kernelINS_22Kernel_traits_finalizeILj5120Ef6__halfS2_S2_fjLb0ELj1024ELj4ENS_18Kernel_traits_baseILj5120EfS2_S2_S2_fjLj1024EEEEELb0ELb0EEEvNS_9BwdParamsE)
        /*0014*/ 	.short	0x0160
        /*0016*/ 	.short	0x0128


	//----- nvinfo : EIATTR_CBANK_PARAM_SIZE
	.align		4
.L_3499:
        /*0018*/ 	.byte	0x03, 0x19
        /*001a*/ 	.short	0x0128


	//----- nvinfo : EIATTR_KPARAM_INFO
	.align		4
        /*001c*/ 	.byte	0x04, 0x17
        /*001e*/ 	.short	(.L_3501 - .L_3500)
.L_3500:
        /*0020*/ 	.word	0x00000000
        /*0024*/ 	.short	0x0000
        /*0026*/ 	.short	0x0000
        /*0028*/ 	.byte	0x00, 0xf0, 0xa1, 0x04


	//----- nvinfo : EIATTR_MAXREG_COUNT
	.align		4
.L_3501:
        /*002c*/ 	.byte	0x03, 0x1b
        /*002e*/ 	.short	0x0040


	//----- nvinfo : EIATTR_NUM_BARRIERS
	.align		4
        /*0030*/ 	.byte	0x02, 0x4c
        /*0032*/ 	.byte	0x01
	.zero		1


	//----- nvinfo : EIATTR_MERCURY_ISA_VERSION
	.align		4
        /*0034*/ 	.byte	0x03, 0x5f
        /*0036*/ 	.short	0x0000


	//----- nvinfo : EIATTR_COOP_GROUP_MASK_REGIDS
	.align		4
        /*0038*/ 	.byte	0x04, 0x29
        /*003a*/ 	.short	(.L_3503 - .L_3502)


	//   ....[0]....
.L_3502:
        /*003c*/ 	.word	0xffffffff


	//   ....[1]....
        /*0040*/ 	.word	0xffffffff


	//   ....[2]....
        /*0044*/ 	.word	0xffffffff


	//   ....[3]....
        /*0048*/ 	.word	0xffffffff


	//   ....[4]....
        /*004c*/ 	.word	0xffffffff


	//   ....[5]....
        /*0050*/ 	.word	0xffffffff


	//   ....[6]....
        /*0054*/ 	.word	0xffffffff


	//   ....[7]....
        /*0058*/ 	.word	0xffffffff


	//   ....[8]....
        /*005c*/ 	.word	0xffffffff


	//   ....[9]....
        /*0060*/ 	.word	0xffffffff


	//   ....[10]....
        /*0064*/ 	.word	0xffffffff


	//   ....[11]....
        /*0068*/ 	.word	0xffffffff


	//   ....[12]....
        /*006c*/ 	.word	0xffffffff


	//   ....[13]....
        /*0070*/ 	.word	0xffffffff


	//   ....[14]....
        /*0074*/ 	.word	0xffffffff


	//   ....[15]....
        /*0078*/ 	.word	0xffffffff


	//   ....[16]....
        /*007c*/ 	.word	0xffffffff


	//   ....[17]....
        /*0080*/ 	.word	0xffffffff


	//   ....[18]....
        /*0084*/ 	.word	0xffffffff


	//   ....[19]....
        /*0088*/ 	.word	0xffffffff


	//----- nvinfo : EIATTR_COOP_GROUP_INSTR_OFFSETS
	.align		4
.L_3503:
        /*008c*/ 	.byte	0x04, 0x28
        /*008e*/ 	.short	(.L_3505 - .L_3504)


	//   ....[0]....
.L_3504:
        /*0090*/ 	.word	0x00000820


	//   ....[1]....
        /*0094*/ 	.word	0x00000850


	//   ....[2]....
        /*0098*/ 	.word	0x00000860


	//   ....[3]....
        /*009c*/ 	.word	0x00000890


	//   ....[4]....
        /*00a0*/ 	.word	0x000008a0


	//   ....[5]....
        /*00a4*/ 	.word	0x000008d0


	//   ....[6]....
        /*00a8*/ 	.word	0x000008f0


	//   ....[7]....
        /*00ac*/ 	.word	0x00000900


	//   ....[8]....
        /*00b0*/ 	.word	0x00000930


	//   ....[9]....
        /*00b4*/ 	.word	0x00000940


	//   ....[10]....
        /*00b8*/ 	.word	0x00000b30


	//   ....[11]....
        /*00bc*/ 	.word	0x00000ba0


	//   ....[12]....
        /*00c0*/ 	.word	0x00000c00


	//   ....[13]....
        /*00c4*/ 	.word	0x00000c60


	//   ....[14]....
        /*00c8*/ 	.word	0x00000cd0


	//   ....[15]....
        /*00cc*/ 	.word	0x00000d40


	//   ....[16]....
        /*00d0*/ 	.word	0x00000da0


	//   ....[17]....
        /*00d4*/ 	.word	0x00000e00


	//   ....[18]....
        /*00d8*/ 	.word	0x00000e60


	//   ....[19]....
        /*00dc*/ 	.word	0x00000ec0


	//----- nvinfo : EIATTR_EXIT_INSTR_OFFSETS
	.align		4
.L_3505:
        /*00e0*/ 	.byte	0x04, 0x1c
        /*00e2*/ 	.short	(.L_3507 - .L_3506)


	//   ....[0]....
.L_3506:
        /*00e4*/ 	.word	0x00000070


	//   ....[1]....
        /*00e8*/ 	.word	0x00000ad0


	//----- nvinfo : EIATTR_MAX_THREADS
	.align		4
.L_3507:
        /*00ec*/ 	.byte	0x04, 0x05
        /*00ee*/ 	.short	(.L_3509 - .L_3508)
.L_3508:
        /*00f0*/ 	.word	0x00000400
        /*00f4*/ 	.word	0x00000001
        /*00f8*/ 	.word	0x00000001


	//----- nvinfo : EIATTR_CRS_STACK_SIZE
	.align		4
.L_3509:
        /*00fc*/ 	.byte	0x04, 0x1e
        /*00fe*/ 	.short	(.L_3511 - .L_3510)
.L_3510:
        /*0100*/ 	.word	0x00000000
.L_3511:


//--------------------- .nv.info._ZN10layer_norm13ln_bwd_kernelINS_13Kernel_traitsIf6__halfS2_S2_fjLj5120ELj1ELj1ELj4ELj16ENS_18Kernel_traits_baseILj5120EfS2_S2_S2_fjLj128EEEEELb1ELb0ELb1ELb0EEEvNS_9BwdParamsE --------------------------
	.section	.nv.info._ZN10layer_norm13ln_bwd_kernelINS_13Kernel_traitsIf6__halfS2_S2_fjLj5120ELj1ELj1ELj4ELj16ENS_18Kernel_traits_baseILj5120EfS2_S2_S2_fjLj128EEEEELb1ELb0ELb1ELb0EEEvNS_9BwdParamsE,"",@"SHT_CUDA_INFO"
	.sectionflags	@""
	.align	4


	//----- nvinfo : EIATTR_CUDA_API_VERSION
	.align		4
        /*0000*/ 	.byte	0x04, 0x37
        /*0002*/ 	.short	(.L_3513 - .L_3512)
.L_3512:
        /*0004*/ 	.word	0x00000082


	//----- nvinfo : EIATTR_SW2861232_WAR
	.align		4
.L_3513:
        /*0008*/ 	.byte	0x01, 0x35
	.zero		2


	//----- nvinfo : EIATTR_PARAM_CBANK
	.align		4
        /*000c*/ 	.byte	0x04, 0x0a
        /*000e*/ 	.short	(.L_3515 - .L_3514)
	.align		4
.L_3514:
        /*0010*/ 	.word	index@(.nv.constant0._ZN10layer_norm13ln_bwd_kernelINS_13Kernel_traitsIf6__halfS2_S2_fjLj5120ELj1ELj1ELj4ELj16ENS_18Kernel_traits_baseILj5120EfS2_S2_S2_fjLj128EEEEELb1ELb0ELb1ELb0EEEvNS_9BwdParamsE)
        /*0014*/ 	.short	0x0160
        /*0016*/ 	.short	0x0128


	//----- nvinfo : EIATTR_CBANK_PARAM_SIZE
	.align		4
.L_3515:
        /*0018*/ 	.byte	0x03, 0x19
        /*001a*/ 	.short	0x0128


	//----- nvinfo : EIATTR_KPARAM_INFO
	.align		4
        /*001c*/ 	.byte	0x04, 0x17
        /*001e*/ 	.short	(.L_3517 - .L_3516)
.L_3516:
        /*0020*/ 	.word	0x00000000
        /*0024*/ 	.short	0x0000
        /*0026*/ 	.short	0x0000
        /*0028*/ 	.byte	0x00, 0xf0, 0xa1, 0x04


	//----- nvinfo : EIATTR_MAXREG_COUNT
	.align		4
.L_3517:
        /*002c*/ 	.byte	0x03, 0x1b
        /*002e*/ 	.short	0x00ff


	//----- nvinfo : EIATTR_NUM_BARRIERS
	.align		4
        /*0030*/ 	.byte	0x02, 0x4c
        /*0032*/ 	.byte	0x01
	.zero		1


	//----- nvinfo : EIATTR_ANNOTATIONS
	.align		4
        /*0034*/ 	.byte	0x04, 0x55
        /*0036*/ 	.short	(.L_3519 - .L_3518)


	//   ....[0]....
.L_3518:
        /* <DEDUP_REMOVED lines=10> */


	//----- nvinfo : EIATTR_MERCURY_ISA_VERSION
	.align		4
.L_3519:
        /*00c8*/ 	.byte	0x03, 0x5f
        /*00ca*/ 	.short	0x0000


	//----- nvinfo : EIATTR_COOP_GROUP_MASK_REGIDS
	.align		4
        /*00cc*/ 	.byte	0x04, 0x29
        /*00ce*/ 	.short	(.L_3521 - .L_3520)


	//   ....[0]....
.L_3520:
        /*00d0*/ 	.word	0xffffffff


	//   ....[1]....
        /*00d4*/ 	.word	0xffffffff


	//   ....[2]....
        /*00d8*/ 	.word	0xffffffff


	//   ....[3]....
        /*00dc*/ 	.word	0xffffffff


	//   ....[4]....
        /*00e0*/ 	.word	0xffffffff


	//   ....[5]....
        /*00e4*/ 	.word	0xffffffff


	//   ....[6]....
        /*00e8*/ 	.word	0xffffffff


	//   ....[7]....
        /*00ec*/ 	.word	0xffffffff


	//   ....[8]....
        /*00f0*/ 	.word	0xffffffff


	//   ....[9]....
        /*00f4*/ 	.word	0xffffffff


	//   ....[10]....
        /*00f8*/ 	.word	0xffffffff


	//   ....[11]....
        /*00fc*/ 	.word	0xffffffff


	//   ....[12]....
        /*0100*/ 	.word	0xffffffff


	//   ....[13]....
        /*0104*/ 	.word	0xffffffff


	//   ....[14]....
        /*0108*/ 	.word	0xffffffff


	//   ....[15]....
        /*010c*/ 	.word	0xffffffff


	//   ....[16]....
        /*0110*/ 	.word	0xffffffff


	//   ....[17]....
        /*0114*/ 	.word	0xffffffff


	//   ....[18]....
        /*0118*/ 	.word	0xffffffff


	//   ....[19]....
        /*011c*/ 	.word	0xffffffff


	//----- nvinfo : EIATTR_COOP_GROUP_INSTR_OFFSETS
	.align		4
.L_3521:
        /*0120*/ 	.byte	0x04, 0x28
        /*0122*/ 	.short	(.L_3523 - .L_3522)


	//   ....[0]....
.L_3522:
        /*0124*/ 	.word	0x000029b0


	//   ....[1]....
        /*0128*/ 	.word	0x000029d0


	//   ....[2]....
        /*012c*/ 	.word	0x000029f0


	//   ....[3]....
        /*0130*/ 	.word	0x00002a10


	//   ....[4]....
        /*0134*/ 	.word	0x00002a30


	//   ....[5]....
        /*0138*/ 	.word	0x00002a50


	//   ....[6]....
        /*013c*/ 	.word	0x00002a70


	//   ....[7]....
        /*0140*/ 	.word	0x00002a90


	//   ....[8]....
        /*0144*/ 	.word	0x00002ab0


	//   ....[9]....
        /*0148*/ 	.word	0x00002ad0


	//   ....[10]....
        /*014c*/ 	.word	0x000070e0


	//   ....[11]....
        /*0150*/ 	.word	0x00007160


	//   ....[12]....
        /*0154*/ 	.word	0x000071e0


	//   ....[13]....
        /*0158*/ 	.word	0x00007250


	//   ....[14]....
        /*015c*/ 	.word	0x000072d0


	//   ....[15]....
        /*0160*/ 	.word	0x00007340


	//   ....[16]....
        /*0164*/ 	.word	0x000073c0


	//   ....[17]....
        /*0168*/ 	.word	0x00007430


	//   ....[18]....
        /*016c*/ 	.word	0x000074b0


	//   ....[19]....
        /*0170*/ 	.word	0x00007520


	//----- nvinfo : EIATTR_EXIT_INSTR_OFFSETS
	.align		4
.L_3523:
        /*0174*/ 	.byte	0x04, 0x1c
        /*0176*/ 	.short	(.L_3525 - .L_3524)


	//   ....[0]....
.L_3524:
        /*0178*/ 	.word	0x00007000


	//   ....[1]....
        /*017c*/ 	.word	0x00007080


	//----- nvinfo : EIATTR_MAX_THREADS
	.align		4
.L_3525:
        /*0180*/ 	.byte	0x04, 0x05
        /*0182*/ 	.short	(.L_3527 - .L_3526)
.L_3526:
        /*0184*/ 	.word	0x00000080
        /*0188*/ 	.word	0x00000001
        /*018c*/ 	.word	0x00000001


	//----- nvinfo : EIATTR_CRS_STACK_SIZE
	.align		4
.L_3527:
        /*0190*/ 	.byte	0x04, 0x1e
        /*0192*/ 	.short	(.L_3529 - .L_3528)
.L_3528:
        /*0194*/ 	.word	0x00000000
.L_3529:


//--------------------- .nv.info._ZN10layer_norm22ln_bwd_finalize_kernelINS_22Kernel_traits_finalizeILj5120Ef6__halfS2_S2_fjLb0ELj1024ELj4ENS_18Kernel_traits_baseILj5120EfS2_S2_S2_fjLj1024EEEEELb0ELb1EEEvNS_9BwdParamsE --------------------------
	.section	.nv.info._ZN10layer_norm22ln_bwd_finalize_kernelINS_22Kernel_traits_finalizeILj5120Ef6__halfS2_S2_fjLb0ELj1024ELj4ENS_18Kernel_traits_baseILj5120EfS2_S2_S2_fjLj1024EEEEELb0ELb1EEEvNS_9BwdParamsE,"",@"SHT_CUDA_INFO"
	.sectionflags	@""
	.align	4


	//----- nvinfo : EIATTR_CUDA_API_VERSION
	.align		4
        /*0000*/ 	.byte	0x04, 0x37
        /*0002*/ 	.short	(.L_3531 - .L_3530)
.L_3530:
        /*0004*/ 	.word	0x00000082


	//----- nvinfo : EIATTR_SW2861232_WAR
	.align		4
.L_3531:
        /*0008*/ 	.byte	0x01, 0x35
	.zero		2


	//----- nvinfo : EIATTR_PARAM_CBANK
	.align		4
        /*000c*/ 	.byte	0x04, 0x0a
        /*000e*/ 	.short	(.L_3533 - .L_3532)
	.align		4
.L_3532:
        /*0010*/ 	.word	index@(.nv.constant0._ZN10layer_norm22ln_bwd_finalize_kernelINS_22Kernel_traits_finalizeILj5120Ef6__halfS2_S2_fjLb0ELj1024ELj4ENS_18Kernel_traits_baseILj5120EfS2_S2_S2_fjLj1024EEEEELb0ELb1EEEvNS_9BwdParamsE)
        /*0014*/ 	.short	0x0160
        /*0016*/ 	.short	0x0128


	//----- nvinfo : EIATTR_CBANK_PARAM_SIZE
	.align		4
.L_3533:
        /*0018*/ 	.byte	0x03, 0x19
        /*001a*/ 	.short	0x0128


	//----- nvinfo : EIATTR_KPARAM_INFO
	.align		4
        /*001c*/ 	.byte	0x04, 0x17
        /*001e*/ 	.short	(.L_3535 - .L_3534)
.L_3534:
        /*0020*/ 	.word	0x00000000
        /*0024*/ 	.short	0x0000
        /*0026*/ 	.short	0x0000
        /*0028*/ 	.byte	0x00, 0xf0, 0xa1, 0x04


	//----- nvinfo : EIATTR_MAXREG_COUNT
	.align		4
.L_3535:
        /*002c*/ 	.byte	0x03, 0x1b
        /*002e*/ 	.short	0x0040


	//----- nvinfo : EIATTR_NUM_BARRIERS
	.align		4
        /*0030*/ 	.byte	0x02, 0x4c
        /*0032*/ 	.byte	0x01
	.zero		1


	//----- nvinfo : EIATTR_MERCURY_ISA_VERSION
	.align		4
        /*0034*/ 	.byte	0x03, 0x5f
        /*0036*/ 	.short	0x0000


	//----- nvinfo : EIATTR_COOP_GROUP_MASK_REGIDS
	.align		4
        /*0038*/ 	.byte	0x04, 0x29
        /*003a*/ 	.short	(.L_3537 - .L_3536)


	//   ....[0]....
.L_3536:
        /*003c*/ 	.word	0xffffffff


	//   ....[1]....
        /*0040*/ 	.word	0xffffffff


	//   ....[2]....
        /*0044*/ 	.word	0xffffffff


	//   ....[3]....
        /*0048*/ 	.word	0xffffffff


	//   ....[4]....
        /*004c*/ 	.word	0xffffffff


	//   ....[5]....
        /*0050*/ 	.word	0xffffffff


	//   ....[6]....
        /*0054*/ 	.word	0xffffffff


	//   ....[7]....
        /*0058*/ 	.word	0xffffffff


	//   ....[8]....
        /*005c*/ 	.word	0xffffffff


	//   ....[9]....
        /*0060*/ 	.word	0xffffffff


	//   ....[10]....
        /*0064*/ 	.word	0xffffffff


	//   ....[11]....
        /*0068*/ 	.word	0xffffffff


	//   ....[12]....
        /*006c*/ 	.word	0xffffffff


	//   ....[13]....
        /*0070*/ 	.word	0xffffffff


	//   ....[14]....
        /*0074*/ 	.word	0xffffffff


	//   ....[15]....
        /*0078*/ 	.word	0xffffffff


	//   ....[16]....
        /*007c*/ 	.word	0xffffffff


	//   ....[17]....
        /*0080*/ 	.word	0xffffffff


	//   ....[18]....
        /*0084*/ 	.word	0xffffffff


	//   ....[19]....
        /*0088*/ 	.word	0xffffffff


	//----- nvinfo : EIATTR_COOP_GROUP_INSTR_OFFSETS
	.align		4
.L_3537:
        /*008c*/ 	.byte	0x04, 0x28
        /*008e*/ 	.short	(.L_3539 - .L_3538)


	//   ....[0]....
.L_3538:
        /*0090*/ 	.word	0x000007f0


	//   ....[1]....
        /*0094*/ 	.word	0x00000820


	//   ....[2]....
        /*0098*/ 	.word	0x00000840


	//   ....[3]....
        /*009c*/ 	.word	0x00000850


	//   ....[4]....
        /*00a0*/ 	.word	0x00000880


	//   ....[5]....
        /*00a4*/ 	.word	0x00000890


	//   ....[6]....
        /*00a8*/ 	.word	0x000008c0


	//   ....[7]....
        /*00ac*/ 	.word	0x000008d0


	//   ....[8]....
        /*00b0*/ 	.word	0x00000900


	//   ....[9]....
        /*00b4*/ 	.word	0x00000910


	//   ....[10]....
        /*00b8*/ 	.word	0x00000ab0


	//   ....[11]....
        /*00bc*/ 	.word	0x00000b30


	//   ....[12]....
        /*00c0*/ 	.word	0x00000b90


	//   ....[13]....
        /*00c4*/ 	.word	0x00000bf0


	//   ....[14]....
        /*00c8*/ 	.word	0x00000c60


	//   ....[15]....
        /*00cc*/ 	.word	0x00000cd0


	//   ....[16]....
        /*00d0*/ 	.word	0x00000d30


	//   ....[17]....
        /*00d4*/ 	.word	0x00000d90


	//   ....[18]....
        /*00d8*/ 	.word	0x00000df0


	//   ....[19]....
        /*00dc*/ 	.word	0x00000e50


	//----- nvinfo : EIATTR_EXIT_INSTR_OFFSETS
	.align		4
.L_3539:
        /*00e0*/ 	.byte	0x04, 0x1c
        /*00e2*/ 	.short	(.L_3541 - .L_3540)


	//   ....[0]....
.L_3540:
        /*00e4*/ 	.word	0x00000070


	//   ....[1]....
        /*00e8*/ 	.word	0x00000a50


	//----- nvinfo : EIATTR_MAX_THREADS
	.align		4
.L_3541:
        /*00ec*/ 	.byte	0x04, 0x05
        /*00ee*/ 	.short	(.L_3543 - .L_3542)
.L_3542:
        /*00f0*/ 	.word	0x00000400
        /*00f4*/ 	.word	0x00000001
        /*00f8*/ 	.word	0x00000001


	//----- nvinfo : EIATTR_CRS_STACK_SIZE
	.align		4
.L_3543:
        /*00fc*/ 	.byte	0x04, 0x1e
        /*00fe*/ 	.short	(.L_3545 - .L_3544)
.L_3544:
        /*0100*/ 	.word	0x00000000
.L_3545:


//--------------------- .nv.info._ZN10layer_norm13ln_bwd_kernelINS_13Kernel_traitsIf6__halfS2_S2_fjLj5120ELj1ELj1ELj4ELj16ENS_18Kernel_traits_baseILj5120EfS2_S2_S2_fjLj128EEEEELb1ELb0ELb1ELb1EEEvNS_9BwdParamsE --------------------------
	.section	.nv.info._ZN10layer_norm13ln_bwd_kernelINS_13Kernel_traitsIf6__halfS2_S2_fjLj5120ELj1ELj1ELj4ELj16ENS_18Kernel_traits_baseILj5120EfS2_S2_S2_fjLj128EEEEELb1ELb0ELb1ELb1EEEvNS_9BwdParamsE,"",@"SHT_CUDA_INFO"
	.sectionflags	@""
	.align	4


	//----- nvinfo : EIATTR_CUDA_API_VERSION
	.align		4
        /*0000*/ 	.byte	0x04, 0x37
        /*0002*/ 	.short	(.L_3547 - .L_3546)
.L_3546:
        /*0004*/ 	.word	0x00000082


	//----- nvinfo : EIATTR_SW2861232_WAR
	.align		4
.L_3547:
        /*0008*/ 	.byte	0x01, 0x35
	.zero		2


	//----- nvinfo : EIATTR_PARAM_CBANK
	.align		4
        /*000c*/ 	.byte	0x04, 0x0a
        /*000e*/ 	.short	(.L_3549 - .L_3548)
	.align		4
.L_3548:
        /*0010*/ 	.word	index@(.nv.constant0._ZN10layer_norm13ln_bwd_kernelINS_13Kernel_traitsIf6__halfS2_S2_fjLj5120ELj1ELj1ELj4ELj16ENS_18Kernel_traits_baseILj5120EfS2_S2_S2_fjLj128EEEEELb1ELb0ELb1ELb1EEEvNS_9BwdParamsE)
        /*0014*/ 	.short	0x0160
        /*0016*/ 	.short	0x0128


	//----- nvinfo : EIATTR_CBANK_PARAM_SIZE
	.align		4
.L_3549:
        /*0018*/ 	.byte	0x03, 0x19
        /*001a*/ 	.short	0x0128


	//----- nvinfo : EIATTR_KPARAM_INFO
	.align		4
        /*001c*/ 	.byte	0x04, 0x17
        /*001e*/ 	.short	(.L_3551 - .L_3550)
.L_3550:
        /*0020*/ 	.word	0x00000000
        /*0024*/ 	.short	0x0000
        /*0026*/ 	.short	0x0000
        /*0028*/ 	.byte	0x00, 0xf0, 0xa1, 0x04


	//----- nvinfo : EIATTR_MAXREG_COUNT
	.align		4
.L_3551:
        /*002c*/ 	.byte	0x03, 0x1b
        /*002e*/ 	.short	0x00ff


	//----- nvinfo : EIATTR_NUM_BARRIERS
	.align		4
        /*0030*/ 	.byte	0x02, 0x4c
        /*0032*/ 	.byte	0x01
	.zero		1


	//----- nvinfo : EIATTR_ANNOTATIONS
	.align		4
        /*0034*/ 	.byte	0x04, 0x55
        /*0036*/ 	.short	(.L_3553 - .L_3552)


	//   ....[0]....
.L_3552:
        /* <DEDUP_REMOVED lines=8> */


	//----- nvinfo : EIATTR_MERCURY_ISA_VERSION
	.align		4
.L_3553:
        /*00a8*/ 	.byte	0x03, 0x5f
        /*00aa*/ 	.short	0x0000


	//----- nvinfo : EIATTR_COOP_GROUP_MASK_REGIDS
	.align		4
        /*00ac*/ 	.byte	0x04, 0x29
        /*00ae*/ 	.short	(.L_3555 - .L_3554)


	//   ....[0]....
.L_3554:
        /*00b0*/ 	.word	0xffffffff


	//   ....[1]....
        /*00b4*/ 	.word	0xffffffff


	//   ....[2]....
        /*00b8*/ 	.word	0xffffffff


	//   ....[3]....
        /*00bc*/ 	.word	0xffffffff


	//   ....[4]....
        /*00c0*/ 	.word	0xffffffff


	//   ....[5]....
        /*00c4*/ 	.word	0xffffffff


	//   ....[6]....
        /*00c8*/ 	.word	0xffffffff


	//   ....[7]....
        /*00cc*/ 	.word	0xffffffff


	//   ....[8]....
        /*00d0*/ 	.word	0xffffffff


	//   ....[9]....
        /*00d4*/ 	.word	0xffffffff


	//   ....[10]....
        /*00d8*/ 	.word	0xffffffff


	//   ....[11]....
        /*00dc*/ 	.word	0xffffffff


	//   ....[12]....
        /*00e0*/ 	.word	0xffffffff


	//   ....[13]....
        /*00e4*/ 	.word	0xffffffff


	//   ....[14]....
        /*00e8*/ 	.word	0xffffffff


	//   ....[15]....
        /*00ec*/ 	.word	0xffffffff


	//   ....[16]....
        /*00f0*/ 	.word	0xffffffff


	//   ....[17]....
        /*00f4*/ 	.word	0xffffffff


	//   ....[18]....
        /*00f8*/ 	.word	0xffffffff


	//   ....[19]....
        /*00fc*/ 	.word	0xffffffff


	//----- nvinfo : EIATTR_COOP_GROUP_INSTR_OFFSETS
	.align		4
.L_3555:
        /*0100*/ 	.byte	0x04, 0x28
        /*0102*/ 	.short	(.L_3557 - .L_3556)


	//   ....[0]....
.L_3556:
        /*0104*/ 	.word	0x000026d0


	//   ....[1]....
        /*0108*/ 	.word	0x000026f0


	//   ....[2]....
        /*010c*/ 	.word	0x00002720


	//   ....[3]....
        /*0110*/ 	.word	0x00002740


	//   ....[4]....
        /*0114*/ 	.word	0x00002760


	//   ....[5]....
        /*0118*/ 	.word	0x00002780


	//   ....[6]....
        /*011c*/ 	.word	0x000027a0


	//   ....[7]....
        /*0120*/ 	.word	0x000027c0


	//   ....[8]....
        /*0124*/ 	.word	0x000027d0


	//   ....[9]....
        /*0128*/ 	.word	0x000027f0


	//   ....[10]....
        /*012c*/ 	.word	0x000068a0


	//   ....[11]....
        /*0130*/ 	.word	0x00006900


	//   ....[12]....
        /*0134*/ 	.word	0x00006960


	//   ....[13]....
        /*0138*/ 	.word	0x000069b0


	//   ....[14]....
        /*013c*/ 	.word	0x00006a10


	//   ....[15]....
        /*0140*/ 	.word	0x00006a60


	//   ....[16]....
        /*0144*/ 	.word	0x00006ac0


	//   ....[17]....
        /*0148*/ 	.word	0x00006b10


	//   ....[18]....
        /*014c*/ 	.word	0x00006b70


	//   ....[19]....
        /*0150*/ 	.word	0x00006bc0


	//----- nvinfo : EIATTR_EXIT_INSTR_OFFSETS
	.align		4
.L_3557:
        /*0154*/ 	.byte	0x04, 0x1c
        /*0156*/ 	.short	(.L_3559 - .L_3558)


	//   ....[0]....
.L_3558:
        /*0158*/ 	.word	0x00006860


	//----- nvinfo : EIATTR_MAX_THREADS
	.align		4
.L_3559:
        /*015c*/ 	.byte	0x04, 0x05
        /*015e*/ 	.short	(.L_3561 - .L_3560)
.L_3560:
        /*0160*/ 	.word	0x00000080
        /*0164*/ 	.word	0x00000001
        /*0168*/ 	.word	0x00000001


	//----- nvinfo : EIATTR_CRS_STACK_SIZE
	.align		4
.L_3561:
        /*016c*/ 	.byte	0x04, 0x1e
        /*016e*/ 	.short	(.L_3563 - .L_3562)
.L_3562:
        /*0170*/ 	.word	0x00000000
.L_3563:


//--------------------- .nv.info._ZN10layer_norm13ln_bwd_kernelINS_13Kernel_traitsIf6__halfS2_S2_fjLj5120ELj1ELj1ELj4ELj16ENS_18Kernel_traits_baseILj5120EfS2_S2_S2_fjLj128EEEEELb1ELb1ELb0ELb0EEEvNS_9BwdParamsE --------------------------
	.section	.nv.info._ZN10layer_norm13ln_bwd_kernelINS_13Kernel_traitsIf6__halfS2_S2_fjLj5120ELj1ELj1ELj4ELj16ENS_18Kernel_traits_baseILj5120EfS2_S2_S2_fjLj128EEEEELb1ELb1ELb0ELb0EEEvNS_9BwdParamsE,"",@"SHT_CUDA_INFO"
	.sectionflags	@""
	.align	4


	//----- nvinfo : EIATTR_CUDA_API_VERSION
	.align		4
        /*0000*/ 	.byte	0x04, 0x37
        /*0002*/ 	.short	(.L_3565 - .L_3564)
.L_3564:
        /*0004*/ 	.word	0x00000082


	//----- nvinfo : EIATTR_SW2861232_WAR
	.align		4
.L_3565:
        /*0008*/ 	.byte	0x01, 0x35
	.zero		2


	//----- nvinfo : EIATTR_PARAM_CBANK
	.align		4
        /*000c*/ 	.byte	0x04, 0x0a
        /*000e*/ 	.short	(.L_3567 - .L_3566)
	.align		4
.L_3566:
        /*0010*/ 	.word	index@(.nv.constant0._ZN10layer_norm13ln_bwd_kernelINS_13Kernel_traitsIf6__halfS2_S2_fjLj5120ELj1ELj1ELj4ELj16ENS_18Kernel_traits_baseILj5120EfS2_S2_S2_fjLj128EEEEELb1ELb1ELb0ELb0EEEvNS_9BwdParamsE)
        /*0014*/ 	.short	0x0160
        /*0016*/ 	.short	0x0128


	//----- nvinfo : EIATTR_CBANK_PARAM_SIZE
	.align		4
.L_3567:
        /*0018*/ 	.byte	0x03, 0x19
        /*001a*/ 	.short	0x0128


	//----- nvinfo : EIATTR_KPARAM_INFO
	.align		4
        /*001c*/ 	.byte	0x04, 0x17
        /*001e*/ 	.short	(.L_3569 - .L_3568)
.L_3568:
        /*0020*/ 	.word	0x00000000
        /*0024*/ 	.short	0x0000
        /*0026*/ 	.short	0x0000
        /*0028*/ 	.byte	0x00, 0xf0, 0xa1, 0x04


	//----- nvinfo : EIATTR_MAXREG_COUNT
	.align		4
.L_3569:
        /*002c*/ 	.byte	0x03, 0x1b
        /*002e*/ 	.short	0x00ff


	//----- nvinfo : EIATTR_NUM_BARRIERS
	.align		4
        /*0030*/ 	.byte	0x02, 0x4c
        /*0032*/ 	.byte	0x01
	.zero		1


	//----- nvinfo : EIATTR_ANNOTATIONS
	.align		4
        /*0034*/ 	.byte	0x04, 0x55
        /*0036*/ 	.short	(.L_3571 - .L_3570)


	//   ....[0]....
.L_3570:
        /* <DEDUP_REMOVED lines=88> */


	//----- nvinfo : EIATTR_MERCURY_ISA_VERSION
	.align		4
.L_3571:
        /*05a8*/ 	.byte	0x03, 0x5f
        /*05aa*/ 	.short	0x0000


	//----- nvinfo : EIATTR_COOP_GROUP_MASK_REGIDS
	.align		4
        /*05ac*/ 	.byte	0x04, 0x29
        /*05ae*/ 	.short	(.L_3573 - .L_3572)


	//   ....[0]....
.L_3572:
        /*05b0*/ 	.word	0xffffffff


	//   ....[1]....
        /*05b4*/ 	.word	0xffffffff


	//   ....[2]....
        /*05b8*/ 	.word	0xffffffff


	//   ....[3]....
        /*05bc*/ 	.word	0xffffffff


	//   ....[4]....
        /*05c0*/ 	.word	0xffffffff


	//   ....[5]....
        /*05c4*/ 	.word	0xffffffff


	//   ....[6]....
        /*05c8*/ 	.word	0xffffffff


	//   ....[7]....
        /*05cc*/ 	.word	0xffffffff


	//   ....[8]....
        /*05d0*/ 	.word	0xffffffff


	//   ....[9]....
        /*05d4*/ 	.word	0xffffffff


	//   ....[10]....
        /*05d8*/ 	.word	0xffffffff


	//   ....[11]....
        /*05dc*/ 	.word	0xffffffff


	//   ....[12]....
        /*05e0*/ 	.word	0xffffffff


	//   ....[13]....
        /*05e4*/ 	.word	0xffffffff


	//   ....[14]....
        /*05e8*/ 	.word	0xffffffff


	//   ....[15]....
        /*05ec*/ 	.word	0xffffffff


	//   ....[16]....
        /*05f0*/ 	.word	0xffffffff


	//   ....[17]....
        /*05f4*/ 	.word	0xffffffff


	//   ....[18]....
        /*05f8*/ 	.word	0xffffffff


	//   ....[19]....
        /*05fc*/ 	.word	0xffffffff


	//----- nvinfo : EIATTR_COOP_GROUP_INSTR_OFFSETS
	.align		4
.L_3573:
        /*0600*/ 	.byte	0x04, 0x28
        /*0602*/ 	.short	(.L_3575 - .L_3574)


	//   ....[0]....
.L_3574:
        /*0604*/ 	.word	0x00002dc0


	//   ....[1]....
        /*0608*/ 	.word	0x00002df0


	//   ....[2]....
        /*060c*/ 	.word	0x00002e00


	//   ....[3]....
        /*0610*/ 	.word	0x00002e30


	//   ....[4]....
        /*0614*/ 	.word	0x00002e50


	//   ....[5]....
        /*0618*/ 	.word	0x00002e70


	//   ....[6]....
        /*061c*/ 	.word	0x00002e90


	//   ....[7]....
        /*0620*/ 	.word	0x00002eb0


	//   ....[8]....
        /*0624*/ 	.word	0x00002ec0


	//   ....[9]....
        /*0628*/ 	.word	0x00002ee0


	//   ....[10]....
        /*062c*/ 	.word	0x00006850


	//   ....[11]....
        /*0630*/ 	.word	0x000068d0


	//   ....[12]....
        /*0634*/ 	.word	0x00006950


	//   ....[13]....
        /*0638*/ 	.word	0x000069c0


	//   ....[14]....
        /*063c*/ 	.word	0x00006a40


	//   ....[15]....
        /*0640*/ 	.word	0x00006ab0


	//   ....[16]....
        /*0644*/ 	.word	0x00006b30


	//   ....[17]....
        /*0648*/ 	.word	0x00006ba0


	//   ....[18]....
        /*064c*/ 	.word	0x00006c20


	//   ....[19]....
        /*0650*/ 	.word	0x00006c90


	//----- nvinfo : EIATTR_EXIT_INSTR_OFFSETS
	.align		4
.L_3575:
        /*0654*/ 	.byte	0x04, 0x1c
        /*0656*/ 	.short	(.L_3577 - .L_3576)


	//   ....[0]....
.L_3576:
        /*0658*/ 	.word	0x00006740


	//   ....[1]....
        /*065c*/ 	.word	0x000067f0


	//----- nvinfo : EIATTR_MAX_THREADS
	.align		4
.L_3577:
        /*0660*/ 	.byte	0x04, 0x05
        /*0662*/ 	.short	(.L_3579 - .L_3578)
.L_3578:
        /*0664*/ 	.word	0x00000080
        /*0668*/ 	.word	0x00000001
        /*066c*/ 	.word	0x00000001


	//----- nvinfo : EIATTR_CRS_STACK_SIZE
	.align		4
.L_3579:
        /*0670*/ 	.byte	0x04, 0x1e
        /*0672*/ 	.short	(.L_3581 - .L_3580)
.L_3580:
        /*0674*/ 	.word	0x00000000
.L_3581:


//--------------------- .nv.info._ZN10layer_norm13ln_bwd_kernelINS_13Kernel_traitsIf6__halfS2_S2_fjLj5120ELj1ELj1ELj4ELj16ENS_18Kernel_traits_baseILj5120EfS2_S2_S2_fjLj128EEEEELb1ELb1ELb0ELb1EEEvNS_9BwdParamsE --------------------------
	.section	.nv.info._ZN10layer_norm13ln_bwd_kernelINS_13Kernel_traitsIf6__halfS2_S2_fjLj5120ELj1ELj1ELj4ELj16ENS_18Kernel_traits_baseILj5120EfS2_S2_S2_fjLj128EEEEELb1ELb1ELb0ELb1EEEvNS_9BwdParamsE,"",@"SHT_CUDA_INFO"
	.sectionflags	@""
	.align	4


	//----- nvinfo : EIATTR_CUDA_API_VERSION
	.align		4
        /*0000*/ 	.byte	0x04, 0x37
        /*0002*/ 	.short	(.L_3583 - .L_3582)
.L_3582:
        /*0004*/ 	.word	0x00000082


	//----- nvinfo : EIATTR_SW2861232_WAR
	.align		4
.L_3583:
        /*0008*/ 	.byte	0x01, 0x35
	.zero		2


	//----- nvinfo : EIATTR_PARAM_CBANK
	.align		4
        /*000c*/ 	.byte	0x04, 0x0a
        /*000e*/ 	.short	(.L_3585 - .L_3584)
	.align		4
.L_3584:
        /*0010*/ 	.word	index@(.nv.constant0._ZN10layer_norm13ln_bwd_kernelINS_13Kernel_traitsIf6__halfS2_S2_fjLj5120ELj1ELj1ELj4ELj16ENS_18Kernel_traits_baseILj5120EfS2_S2_S2_fjLj128EEEEELb1ELb1ELb0ELb1EEEvNS_9BwdParamsE)
        /*0014*/ 	.short	0x0160
        /*0016*/ 	.short	0x0128


	//----- nvinfo : EIATTR_CBANK_PARAM_SIZE
	.align		4
.L_3585:
        /*0018*/ 	.byte	0x03, 0x19
        /*001a*/ 	.short	0x0128


	//----- nvinfo : EIATTR_KPARAM_INFO
	.align		4
        /*001c*/ 	.byte	0x04, 0x17
        /*001e*/ 	.short	(.L_3587 - .L_3586)
.L_3586:
        /*0020*/ 	.word	0x00000000
        /*0024*/ 	.short	0x0000
        /*0026*/ 	.short	0x0000
        /*0028*/ 	.byte	0x00, 0xf0, 0xa1, 0x04


	//----- nvinfo : EIATTR_MAXREG_COUNT
	.align		4
.L_3587:
        /*002c*/ 	.byte	0x03, 0x1b
        /*002e*/ 	.short	0x00ff


	//----- nvinfo : EIATTR_NUM_BARRIERS
	.align		4
        /*0030*/ 	.byte	0x02, 0x4c
        /*0032*/ 	.byte	0x01
	.zero		1


	//----- nvinfo : EIATTR_ANNOTATIONS
	.align		4
        /*0034*/ 	.byte	0x04, 0x55
        /*0036*/ 	.short	(.L_3589 - .L_3588)


	//   ....[0]....
.L_3588:
        /* <DEDUP_REMOVED lines=141> */


	//----- nvinfo : EIATTR_MERCURY_ISA_VERSION
	.align		4
.L_3589:
        /*08f8*/ 	.byte	0x03, 0x5f
        /*08fa*/ 	.short	0x0000


	//----- nvinfo : EIATTR_COOP_GROUP_MASK_REGIDS
	.align		4
        /*08fc*/ 	.byte	0x04, 0x29
        /*08fe*/ 	.short	(.L_3591 - .L_3590)


	//   ....[0]....
.L_3590:
        /*0900*/ 	.word	0xffffffff


	//   ....[1]....
        /*0904*/ 	.word	0xffffffff


	//   ....[2]....
        /*0908*/ 	.word	0xffffffff


	//   ....[3]....
        /*090c*/ 	.word	0xffffffff


	//   ....[4]....
        /*0910*/ 	.word	0xffffffff


	//   ....[5]....
        /*0914*/ 	.word	0xffffffff


	//   ....[6]....
        /*0918*/ 	.word	0xffffffff


	//   ....[7]....
        /*091c*/ 	.word	0xffffffff


	//   ....[8]....
        /*0920*/ 	.word	0xffffffff


	//   ....[9]....
        /*0924*/ 	.word	0xffffffff


	//   ....[10]....
        /*0928*/ 	.word	0xffffffff


	//   ....[11]....
        /*092c*/ 	.word	0xffffffff


	//   ....[12]....
        /*0930*/ 	.word	0xffffffff


	//   ....[13]....
        /*0934*/ 	.word	0xffffffff


	//   ....[14]....
        /*0938*/ 	.word	0xffffffff


	//   ....[15]....
        /*093c*/ 	.word	0xffffffff


	//   ....[16]....
        /*0940*/ 	.word	0xffffffff


	//   ....[17]....
        /*0944*/ 	.word	0xffffffff


	//   ....[18]....
        /*0948*/ 	.word	0xffffffff


	//   ....[19]....
        /*094c*/ 	.word	0xffffffff


	//----- nvinfo : EIATTR_COOP_GROUP_INSTR_OFFSETS
	.align		4
.L_3591:
        /*0950*/ 	.byte	0x04, 0x28
        /*0952*/ 	.short	(.L_3593 - .L_3592)


	//   ....[0]....
.L_3592:
        /*0954*/ 	.word	0x00002c80


	//   ....[1]....
        /*0958*/ 	.word	0x00002ca0


	//   ....[2]....
        /*095c*/ 	.word	0x00002cd0


	//   ....[3]....
        /*0960*/ 	.word	0x00002cf0


	//   ....[4]....
        /*0964*/ 	.word	0x00002d10


	//   ....[5]....
        /*0968*/ 	.word	0x00002d30


	//   ....[6]....
        /*096c*/ 	.word	0x00002d50


	//   ....[7]....
        /*0970*/ 	.word	0x00002d60


	//   ....[8]....
        /*0974*/ 	.word	0x00002d90


	//   ....[9]....
        /*0978*/ 	.word	0x00002da0


	//   ....[10]....
        /*097c*/ 	.word	0x00006ac0


	//   ....[11]....
        /*0980*/ 	.word	0x00006b40


	//   ....[12]....
        /*0984*/ 	.word	0x00006bc0


	//   ....[13]....
        /*0988*/ 	.word	0x00006c30


	//   ....[14]....
        /*098c*/ 	.word	0x00006cb0


	//   ....[15]....
        /*0990*/ 	.word	0x00006d20


	//   ....[16]....
        /*0994*/ 	.word	0x00006da0


	//   ....[17]....
        /*0998*/ 	.word	0x00006e10


	//   ....[18]....
        /*099c*/ 	.word	0x00006e90


	//   ....[19]....
        /*09a0*/ 	.word	0x00006f00


	//----- nvinfo : EIATTR_EXIT_INSTR_OFFSETS
	.align		4
.L_3593:
        /*09a4*/ 	.byte	0x04, 0x1c
        /*09a6*/ 	.short	(.L_3595 - .L_3594)


	//   ....[0]....
.L_3594:
        /*09a8*/ 	.word	0x00006a60


	//----- nvinfo : EIATTR_MAX_THREADS
	.align		4
.L_3595:
        /*09ac*/ 	.byte	0x04, 0x05
        /*09ae*/ 	.short	(.L_3597 - .L_3596)
.L_3596:
        /*09b0*/ 	.word	0x00000080
        /*09b4*/ 	.word	0x00000001
        /*09b8*/ 	.word	0x00000001


	//----- nvinfo : EIATTR_CRS_STACK_SIZE
	.align		4
.L_3597:
        /*09bc*/ 	.byte	0x04, 0x1e
        /*09be*/ 	.short	(.L_3599 - .L_3598)
.L_3598:
        /*09c0*/ 	.word	0x00000000
.L_3599:


//--------------------- .nv.info._ZN10layer_norm22ln_bwd_finalize_kernelINS_22Kernel_traits_finalizeILj5120Ef6__halfS2_S2_fjLb1ELj1024ELj4ENS_18Kernel_traits_baseILj5120EfS2_S2_S2_fjLj1024EEEEELb1ELb0EEEvNS_9BwdParamsE --------------------------
	.section	.nv.info._ZN10layer_norm22ln_bwd_finalize_kernelINS_22Kernel_traits_finalizeILj5120Ef6__halfS2_S2_fjLb1ELj1024ELj4ENS_18Kernel_traits_baseILj5120EfS2_S2_S2_fjLj1024EEEEELb1ELb0EEEvNS_9BwdParamsE,"",@"SHT_CUDA_INFO"
	.sectionflags	@""
	.align	4


	//----- nvinfo : EIATTR_CUDA_API_VERSION
	.align		4
        /*0000*/ 	.byte	0x04, 0x37
        /*0002*/ 	.short	(.L_3601 - .L_3600)
.L_3600:
        /*0004*/ 	.word	0x00000082


	//----- nvinfo : EIATTR_SW2861232_WAR
	.align		4
.L_3601:
        /*0008*/ 	.byte	0x01, 0x35
	.zero		2


	//----- nvinfo : EIATTR_PARAM_CBANK
	.align		4
        /*000c*/ 	.byte	0x04, 0x0a
        /*000e*/ 	.short	(.L_3603 - .L_3602)
	.align		4
.L_3602:
        /*0010*/ 	.word	index@(.nv.constant0._ZN10layer_norm22ln_bwd_finalize_kernelINS_22Kernel_traits_finalizeILj5120Ef6__halfS2_S2_fjLb1ELj1024ELj4ENS_18Kernel_traits_baseILj5120EfS2_S2_S2_fjLj1024EEEEELb1ELb0EEEvNS_9BwdParamsE)
        /*0014*/ 	.short	0x0160
        /*0016*/ 	.short	0x0128


	//----- nvinfo : EIATTR_CBANK_PARAM_SIZE
	.align		4
.L_3603:
        /*0018*/ 	.byte	0x03, 0x19
        /*001a*/ 	.short	0x0128


	//----- nvinfo : EIATTR_KPARAM_INFO
	.align		4
        /*001c*/ 	.byte	0x04, 0x17
        /*001e*/ 	.short	(.L_3605 - .L_3604)
.L_3604:
        /*0020*/ 	.word	0x00000000
        /*0024*/ 	.short	0x0000
        /*0026*/ 	.short	0x0000
        /*0028*/ 	.byte	0x00, 0xf0, 0xa1, 0x04


	//----- nvinfo : EIATTR_MAXREG_COUNT
	.align		4
.L_3605:
        /*002c*/ 	.byte	0x03, 0x1b
        /*002e*/ 	.short	0x0040


	//----- nvinfo : EIATTR_NUM_BARRIERS
	.align		4
        /*0030*/ 	.byte	0x02, 0x4c
        /*0032*/ 	.byte	0x01
	.zero		1


	//----- nvinfo : EIATTR_MERCURY_ISA_VERSION
	.align		4
        /*0034*/ 	.byte	0x03, 0x5f
        /*0036*/ 	.short	0x0000


	//----- nvinfo : EIATTR_COOP_GROUP_MASK_REGIDS
	.align		4
        /*0038*/ 	.byte	0x04, 0x29
        /*003a*/ 	.short	(.L_3607 - .L_3606)


	//   ....[0]....
.L_3606:
        /*003c*/ 	.word	0xffffffff


	//   ....[1]....
        /*0040*/ 	.word	0xffffffff


	//   ....[2]....
        /*0044*/ 	.word	0xffffffff


	//   ....[3]....
        /*0048*/ 	.word	0xffffffff


	//   ....[4]....
        /*004c*/ 	.word	0xffffffff


	//   ....[5]....
        /*0050*/ 	.word	0xffffffff


	//   ....[6]....
        /*0054*/ 	.word	0xffffffff


	//   ....[7]....
        /*0058*/ 	.word	0xffffffff


	//   ....[8]....
        /*005c*/ 	.word	0xffffffff


	//   ....[9]....
        /*0060*/ 	.word	0xffffffff


	//   ....[10]....
        /*0064*/ 	.word	0xffffffff


	//   ....[11]....
        /*0068*/ 	.word	0xffffffff


	//   ....[12]....
        /*006c*/ 	.word	0xffffffff


	//   ....[13]....
        /*0070*/ 	.word	0xffffffff


	//   ....[14]....
        /*0074*/ 	.word	0xffffffff


	//   ....[15]....
        /*0078*/ 	.word	0xffffffff


	//   ....[16]....
        /*007c*/ 	.word	0xffffffff


	//   ....[17]....
        /*0080*/ 	.word	0xffffffff


	//   ....[18]....
        /*0084*/ 	.word	0xffffffff


	//   ....[19]....
        /*0088*/ 	.word	0xffffffff


	//   ....[20]....
        /*008c*/ 	.word	0xffffffff


	//   ....[21]....
        /*0090*/ 	.word	0xffffffff


	//   ....[22]....
        /*0094*/ 	.word	0xffffffff


	//   ....[23]....
        /*0098*/ 	.word	0xffffffff


	//   ....[24]....
        /*009c*/ 	.word	0xffffffff


	//   ....[25]....
        /*00a0*/ 	.word	0xffffffff


	//   ....[26]....
        /*00a4*/ 	.word	0xffffffff


	//   ....[27]....
        /*00a8*/ 	.word	0xffffffff


	//   ....[28]....
        /*00ac*/ 	.word	0xffffffff


	//   ....[29]....
        /*00b0*/ 	.word	0xffffffff


	//----- nvinfo : EIATTR_COOP_GROUP_INSTR_OFFSETS
	.align		4
.L_3607:
        /*00b4*/ 	.byte	0x04, 0x28
        /*00b6*/ 	.short	(.L_3609 - .L_3608)


	//   ....[0]....
.L_3608:
        /*00b8*/ 	.word	0x000009d0


	//   ....[1]....
        /*00bc*/ 	.word	0x00000a00


	//   ....[2]....
        /*00c0*/ 	.word	0x00000a10


	//   ....[3]....
        /*00c4*/ 	.word	0x00000a30


	//   ....[4]....
        /*00c8*/ 	.word	0x00000a50


	//   ....[5]....
        /*00cc*/ 	.word	0x00000a60


	//   ....[6]....
        /*00d0*/ 	.word	0x00000a90


	//   ....[7]....
        /*00d4*/ 	.word	0x00000ab0


	//   ....[8]....
        /*00d8*/ 	.word	0x00000ac0


	//   ....[9]....
        /*00dc*/ 	.word	0x00000af0


	//   ....[10]....
        /*00e0*/ 	.word	0x00000b10


	//   ....[11]....
        /*00e4*/ 	.word	0x00000b20


	//   ....[12]....
        /*00e8*/ 	.word	0x00000b50


	//   ....[13]....
        /*00ec*/ 	.word	0x00000b70


	//   ....[14]....
        /*00f0*/ 	.word	0x00000b80


	//   ....[15]....
        /*00f4*/ 	.word	0x00000df0


	//   ....[16]....
        /*00f8*/ 	.word	0x00000e50


	//   ....[17]....
        /*00fc*/ 	.word	0x00000eb0


	//   ....[18]....
        /*0100*/ 	.word	0x00000f10


	//   ....[19]....
        /*0104*/ 	.word	0x00000f80


	//   ....[20]....
        /*0108*/ 	.word	0x00000ff0


	//   ....[21]....
        /*010c*/ 	.word	0x00001050


	//   ....[22]....
        /*0110*/ 	.word	0x000010b0


	//   ....[23]....
        /*0114*/ 	.word	0x00001110


	//   ....[24]....
        /*0118*/ 	.word	0x00001180


	//   ....[25]....
        /*011c*/ 	.word	0x000011f0


	//   ....[26]....
        /*0120*/ 	.word	0x00001250


	//   ....[27]....
        /*0124*/ 	.word	0x000012b0


	//   ....[28]....
        /*0128*/ 	.word	0x00001310


	//   ....[29]....
        /*012c*/ 	.word	0x00001370


	//----- nvinfo : EIATTR_EXIT_INSTR_OFFSETS
	.align		4
.L_3609:
        /*0130*/ 	.byte	0x04, 0x1c
        /*0132*/ 	.short	(.L_3611 - .L_3610)


	//   ....[0]....
.L_3610:
        /*0134*/ 	.word	0x00000070


	//   ....[1]....
        /*0138*/ 	.word	0x00000d90


	//----- nvinfo : EIATTR_MAX_THREADS
	.align		4
.L_3611:
        /*013c*/ 	.byte	0x04, 0x05
        /*013e*/ 	.short	(.L_3613 - .L_3612)
.L_3612:
        /*0140*/ 	.word	0x00000400
        /*0144*/ 	.word	0x00000001
        /*0148*/ 	.word	0x00000001


	//----- nvinfo : EIATTR_CRS_STACK_SIZE
	.align		4
.L_3613:
        /*014c*/ 	.byte	0x04, 0x1e
        /*014e*/ 	.short	(.L_3615 - .L_3614)
.L_3614:
        /*0150*/ 	.word	0x00000000
.L_3615:


//--------------------- .nv.info._ZN10layer_norm13ln_bwd_kernelINS_13Kernel_traitsIf6__halfS2_S2_fjLj5120ELj1ELj1ELj4ELj16ENS_18Kernel_traits_baseILj5120EfS2_S2_S2_fjLj128EEEEELb1ELb1ELb1ELb0EEEvNS_9BwdParamsE --------------------------
	.section	.nv.info._ZN10layer_norm13ln_bwd_kernelINS_13Kernel_traitsIf6__halfS2_S2_fjLj5120ELj1ELj1ELj4ELj16ENS_18Kernel_traits_baseILj5120EfS2_S2_S2_fjLj128EEEEELb1ELb1ELb1ELb0EEEvNS_9BwdParamsE,"",@"SHT_CUDA_INFO"
	.sectionflags	@""
	.align	4


	//----- nvinfo : EIATTR_CUDA_API_VERSION
	.align		4
        /*0000*/ 	.byte	0x04, 0x37
        /*0002*/ 	.short	(.L_3617 - .L_3616)
.L_3616:
        /*0004*/ 	.word	0x00000082


	//----- nvinfo : EIATTR_SW2861232_WAR
	.align		4
.L_3617:
        /*0008*/ 	.byte	0x01, 0x35
	.zero		2


	//----- nvinfo : EIATTR_PARAM_CBANK
	.align		4
        /*000c*/ 	.byte	0x04, 0x0a
        /*000e*/ 	.short	(.L_3619 - .L_3618)
	.align		4
.L_3618:
        /*0010*/ 	.word	index@(.nv.constant0._ZN10layer_norm13ln_bwd_kernelINS_13Kernel_traitsIf6__halfS2_S2_fjLj5120ELj1ELj1ELj4ELj16ENS_18Kernel_traits_baseILj5120EfS2_S2_S2_fjLj128EEEEELb1ELb1ELb1ELb0EEEvNS_9BwdParamsE)
        /*0014*/ 	.short	0x0160
        /*0016*/ 	.short	0x0128


	//----- nvinfo : EIATTR_CBANK_PARAM_SIZE
	.align		4
.L_3619:
        /*0018*/ 	.byte	0x03, 0x19
        /*001a*/ 	.short	0x0128


	//----- nvinfo : EIATTR_KPARAM_INFO
	.align		4
        /*001c*/ 	.byte	0x04, 0x17
        /*001e*/ 	.short	(.L_3621 - .L_3620)
.L_3620:
        /*0020*/ 	.word	0x00000000
        /*0024*/ 	.short	0x0000
        /*0026*/ 	.short	0x0000
        /*0028*/ 	.byte	0x00, 0xf0, 0xa1, 0x04


	//----- nvinfo : EIATTR_MAXREG_COUNT
	.align		4
.L_3621:
        /*002c*/ 	.byte	0x03, 0x1b
        /*002e*/ 	.short	0x00ff


	//----- nvinfo : EIATTR_NUM_BARRIERS
	.align		4
        /*0030*/ 	.byte	0x02, 0x4c
        /*0032*/ 	.byte	0x01
	.zero		1


	//----- nvinfo : EIATTR_ANNOTATIONS
	.align		4
        /*0034*/ 	.byte	0x04, 0x55
        /*0036*/ 	.short	(.L_3623 - .L_3622)


	//   ....[0]....
.L_3622:
        /* <DEDUP_REMOVED lines=98> */


	//----- nvinfo : EIATTR_MERCURY_ISA_VERSION
	.align		4
.L_3623:
        /*0648*/ 	.byte	0x03, 0x5f
        /*064a*/ 	.short	0x0000


	//----- nvinfo : EIATTR_COOP_GROUP_MASK_REGIDS
	.align		4
        /*064c*/ 	.byte	0x04, 0x29
        /*064e*/ 	.short	(.L_3625 - .L_3624)


	//   ....[0]....
.L_3624:
        /*0650*/ 	.word	0xffffffff


	//   ....[1]....
        /*0654*/ 	.word	0xffffffff


	//   ....[2]....
        /*0658*/ 	.word	0xffffffff


	//   ....[3]....
        /*065c*/ 	.word	0xffffffff


	//   ....[4]....
        /*0660*/ 	.word	0xffffffff


	//   ....[5]....
        /*0664*/ 	.word	0xffffffff


	//   ....[6]....
        /*0668*/ 	.word	0xffffffff


	//   ....[7]....
        /*066c*/ 	.word	0xffffffff


	//   ....[8]....
        /*0670*/ 	.word	0xffffffff


	//   ....[9]....
        /*0674*/ 	.word	0xffffffff


	//   ....[10]....
        /*0678*/ 	.word	0xffffffff


	//   ....[11]....
        /*067c*/ 	.word	0xffffffff


	//   ....[12]....
        /*0680*/ 	.word	0xffffffff


	//   ....[13]....
        /*0684*/ 	.word	0xffffffff


	//   ....[14]....
        /*0688*/ 	.word	0xffffffff


	//   ....[15]....
        /*068c*/ 	.word	0xffffffff


	//   ....[16]....
        /*0690*/ 	.word	0xffffffff


	//   ....[17]....
        /*0694*/ 	.word	0xffffffff


	//   ....[18]....
        /*0698*/ 	.word	0xffffffff


	//   ....[19]....
        /*069c*/ 	.word	0xffffffff


	//----- nvinfo : EIATTR_COOP_GROUP_INSTR_OFFSETS
	.align		4
.L_3625:
        /*06a0*/ 	.byte	0x04, 0x28
        /*06a2*/ 	.short	(.L_3627 - .L_3626)


	//   ....[0]....
.L_3626:
        /*06a4*/ 	.word	0x00003430


	//   ....[1]....
        /*06a8*/ 	.word	0x00003460


	//   ....[2]....
        /*06ac*/ 	.word	0x00003470


	//   ....[3]....
        /*06b0*/ 	.word	0x000034a0


	//   ....[4]....
        /*06b4*/ 	.word	0x000034c0


	//   ....[5]....
        /*06b8*/ 	.word	0x000034e0


	//   ....[6]....
        /*06bc*/ 	.word	0x000034f0


	//   ....[7]....
        /*06c0*/ 	.word	0x00003520


	//   ....[8]....
        /*06c4*/ 	.word	0x00003530


	//   ....[9]....
        /*06c8*/ 	.word	0x00003550


	//   ....[10]....
        /*06cc*/ 	.word	0x000095f0


	//   ....[11]....
        /*06d0*/ 	.word	0x00009670


	//   ....[12]....
        /*06d4*/ 	.word	0x000096f0


	//   ....[13]....
        /*06d8*/ 	.word	0x00009760


	//   ....[14]....
        /*06dc*/ 	.word	0x000097e0


	//   ....[15]....
        /*06e0*/ 	.word	0x00009850


	//   ....[16]....
        /*06e4*/ 	.word	0x000098d0


	//   ....[17]....
        /*06e8*/ 	.word	0x00009940


	//   ....[18]....
        /*06ec*/ 	.word	0x000099c0


	//   ....[19]....
        /*06f0*/ 	.word	0x00009a30


	//----- nvinfo : EIATTR_EXIT_INSTR_OFFSETS
	.align		4
.L_3627:
        /*06f4*/ 	.byte	0x04, 0x1c
        /*06f6*/ 	.short	(.L_3629 - .L_3628)


	//   ....[0]....
.L_3628:
        /*06f8*/ 	.word	0x000094e0


	//   ....[1]....
        /*06fc*/ 	.word	0x00009590


	//----- nvinfo : EIATTR_MAX_THREADS
	.align		4
.L_3629:
        /*0700*/ 	.byte	0x04, 0x05
        /*0702*/ 	.short	(.L_3631 - .L_3630)
.L_3630:
        /*0704*/ 	.word	0x00000080
        /*0708*/ 	.word	0x00000001
        /*070c*/ 	.word	0x00000001


	//----- nvinfo : EIATTR_CRS_STACK_SIZE
	.align		4
.L_3631:
        /*0710*/ 	.byte	0x04, 0x1e
        /*0712*/ 	.short	(.L_3633 - .L_3632)
.L_3632:
        /*0714*/ 	.word	0x00000000
.L_3633:


//--------------------- .nv.info._ZN10layer_norm22ln_bwd_finalize_kernelINS_22Kernel_traits_finalizeILj5120Ef6__halfS2_S2_fjLb1ELj1024ELj4ENS_18Kernel_traits_baseILj5120EfS2_S2_S2_fjLj1024EEEEELb1ELb1EEEvNS_9BwdParamsE --------------------------
	.section	.nv.info._ZN10layer_norm22ln_bwd_finalize_kernelINS_22Kernel_traits_finalizeILj5120Ef6__halfS2_S2_fjLb1ELj1024ELj4ENS_18Kernel_traits_baseILj5120EfS2_S2_S2_fjLj1024EEEEELb1ELb1EEEvNS_9BwdParamsE,"",@"SHT_CUDA_INFO"
	.sectionflags	@""
	.align	4


	//----- nvinfo : EIATTR_CUDA_API_VERSION
	.align		4
        /*0000*/ 	.byte	0x04, 0x37
        /*0002*/ 	.short	(.L_3635 - .L_3634)
.L_3634:
        /*0004*/ 	.word	0x00000082


	//----- nvinfo : EIATTR_SW2861232_WAR
	.align		4
.L_3635:
        /*0008*/ 	.byte	0x01, 0x35
	.zero		2


	//----- nvinfo : EIATTR_PARAM_CBANK
	.align		4
        /*000c*/ 	.byte	0x04, 0x0a
        /*000e*/ 	.short	(.L_3637 - .L_3636)
	.align		4
.L_3636:
        /*0010*/ 	.word	index@(.nv.constant0._ZN10layer_norm22ln_bwd_finalize_kernelINS_22Kernel_traits_finalizeILj5120Ef6__halfS2_S2_fjLb1ELj1024ELj4ENS_18Kernel_traits_baseILj5120EfS2_S2_S2_fjLj1024EEEEELb1ELb1EEEvNS_9BwdParamsE)
        /*0014*/ 	.short	0x0160
        /*0016*/ 	.short	0x0128


	//----- nvinfo : EIATTR_CBANK_PARAM_SIZE
	.align		4
.L_3637:
        /*0018*/ 	.byte	0x03, 0x19
        /*001a*/ 	.short	0x0128


	//----- nvinfo : EIATTR_KPARAM_INFO
	.align		4
        /*001c*/ 	.byte	0x04, 0x17
        /*001e*/ 	.short	(.L_3639 - .L_3638)
.L_3638:
        /*0020*/ 	.word	0x00000000
        /*0024*/ 	.short	0x0000
        /*0026*/ 	.short	0x0000
        /*0028*/ 	.byte	0x00, 0xf0, 0xa1, 0x04


	//----- nvinfo : EIATTR_MAXREG_COUNT
	.align		4
.L_3639:
        /*002c*/ 	.byte	0x03, 0x1b
        /*002e*/ 	.short	0x0040


	//----- nvinfo : EIATTR_NUM_BARRIERS
	.align		4
        /*0030*/ 	.byte	0x02, 0x4c
        /*0032*/ 	.byte	0x01
	.zero		1


	//----- nvinfo : EIATTR_MERCURY_ISA_VERSION
	.align		4
        /*0034*/ 	.byte	0x03, 0x5f
        /*0036*/ 	.short	0x0000


	//----- nvinfo : EIATTR_COOP_GROUP_MASK_REGIDS
	.align		4
        /*0038*/ 	.byte	0x04, 0x29
        /*003a*/ 	.short	(.L_3641 - .L_3640)


	//   ....[0]....
.L_3640:
        /*003c*/ 	.word	0xffffffff


	//   ....[1]....
        /*0040*/ 	.word	0xffffffff


	//   ....[2]....
        /*0044*/ 	.word	0xffffffff


	//   ....[3]....
        /*0048*/ 	.word	0xffffffff


	//   ....[4]....
        /*004c*/ 	.word	0xffffffff


	//   ....[5]....
        /*0050*/ 	.word	0xffffffff


	//   ....[6]....
        /*0054*/ 	.word	0xffffffff


	//   ....[7]....
        /*0058*/ 	.word	0xffffffff


	//   ....[8]....
        /*005c*/ 	.word	0xffffffff


	//   ....[9]....
        /*0060*/ 	.word	0xffffffff


	//   ....[10]....
        /*0064*/ 	.word	0xffffffff


	//   ....[11]....
        /*0068*/ 	.word	0xffffffff


	//   ....[12]....
        /*006c*/ 	.word	0xffffffff


	//   ....[13]....
        /*0070*/ 	.word	0xffffffff


	//   ....[14]....
        /*0074*/ 	.word	0xffffffff


	//   ....[15]....
        /*0078*/ 	.word	0xffffffff


	//   ....[16]....
        /*007c*/ 	.word	0xffffffff


	//   ....[17]....
        /*0080*/ 	.word	0xffffffff


	//   ....[18]....
        /*0084*/ 	.word	0xffffffff


	//   ....[19]....
        /*0088*/ 	.word	0xffffffff


	//   ....[20]....
        /*008c*/ 	.word	0xffffffff


	//   ....[21]....
        /*0090*/ 	.word	0xffffffff


	//   ....[22]....
        /*0094*/ 	.word	0xffffffff


	//   ....[23]....
        /*0098*/ 	.word	0xffffffff


	//   ....[24]....
        /*009c*/ 	.word	0xffffffff


	//   ....[25]....
        /*00a0*/ 	.word	0xffffffff


	//   ....[26]....
        /*00a4*/ 	.word	0xffffffff


	//   ....[27]....
        /*00a8*/ 	.word	0xffffffff


	//   ....[28]....
        /*00ac*/ 	.word	0xffffffff


	//   ....[29]....
        /*00b0*/ 	.word	0xffffffff


	//----- nvinfo : EIATTR_COOP_GROUP_INSTR_OFFSETS
	.align		4
.L_3641:
        /*00b4*/ 	.byte	0x04, 0x28
        /*00b6*/ 	.short	(.L_3643 - .L_3642)


	//   ....[0]....
.L_3642:
        /*00b8*/ 	.word	0x000009a0


	//   ....[1]....
        /*00bc*/ 	.word	0x000009d0


	//   ....[2]....
        /*00c0*/ 	.word	0x000009e0


	//   ....[3]....
        /*00c4*/ 	.word	0x00000a00


	//   ....[4]....
        /*00c8*/ 	.word	0x00000a20


	//   ....[5]....
        /*00cc*/ 	.word	0x00000a30


	//   ....[6]....
        /*00d0*/ 	.word	0x00000a60


	//   ....[7]....
        /*00d4*/ 	.word	0x00000a80


	//   ....[8]....
        /*00d8*/ 	.word	0x00000a90


	//   ....[9]....
        /*00dc*/ 	.word	0x00000ac0


	//   ....[10]....
        /*00e0*/ 	.word	0x00000ae0


	//   ....[11]....
        /*00e4*/ 	.word	0x00000af0


	//   ....[12]....
        /*00e8*/ 	.word	0x00000b20


	//   ....[13]....
        /*00ec*/ 	.word	0x00000b40


	//   ....[14]....
        /*00f0*/ 	.word	0x00000b50


	//   ....[15]....
        /*00f4*/ 	.word	0x00000da0


	//   ....[16]....
        /*00f8*/ 	.word	0x00000e00


	//   ....[17]....
        /*00fc*/ 	.word	0x00000e60


	//   ....[18]....
        /*0100*/ 	.word	0x00000ec0


	//   ....[19]....
        /*0104*/ 	.word	0x00000f30


	//   ....[20]....
        /*0108*/ 	.word	0x00000fa0


	//   ....[21]....
        /*010c*/ 	.word	0x00001000


	//   ....[22]....
        /*0110*/ 	.word	0x00001060


	//   ....[23]....
        /*0114*/ 	.word	0x000010c0


	//   ....[24]....
        /*0118*/ 	.word	0x00001130


	//   ....[25]....
        /*011c*/ 	.word	0x000011a0


	//   ....[26]....
        /*0120*/ 	.word	0x00001200


	//   ....[27]....
        /*0124*/ 	.word	0x00001260


	//   ....[28]....
        /*0128*/ 	.word	0x000012c0


	//   ....[29]....
        /*012c*/ 	.word	0x00001320


	//----- nvinfo : EIATTR_EXIT_INSTR_OFFSETS
	.align		4
.L_3643:
        /*0130*/ 	.byte	0x04, 0x1c
        /*0132*/ 	.short	(.L_3645 - .L_3644)


	//   ....[0]....
.L_3644:
        /*0134*/ 	.word	0x00000070


	//   ....[1]....
        /*0138*/ 	.word	0x00000d40


	//----- nvinfo : EIATTR_MAX_THREADS
	.align		4
.L_3645:
        /*013c*/ 	.byte	0x04, 0x05
        /*013e*/ 	.short	(.L_3647 - .L_3646)
.L_3646:
        /*0140*/ 	.word	0x00000400
        /*0144*/ 	.word	0x00000001
        /*0148*/ 	.word	0x00000001


	//----- nvinfo : EIATTR_CRS_STACK_SIZE
	.align		4
.L_3647:
        /*014c*/ 	.byte	0x04, 0x1e
        /*014e*/ 	.short	(.L_3649 - .L_3648)
.L_3648:
        /*0150*/ 	.word	0x00000000
.L_3649:


//--------------------- .nv.info._ZN10layer_norm13ln_bwd_kernelINS_13Kernel_traitsIf6__halfS2_S2_fjLj5120ELj1ELj1ELj4ELj16ENS_18Kernel_traits_baseILj5120EfS2_S2_S2_fjLj128EEEEELb1ELb1ELb1ELb1EEEvNS_9BwdParamsE --------------------------
	.section	.nv.info._ZN10layer_norm13ln_bwd_kernelINS_13Kernel_traitsIf6__halfS2_S2_fjLj5120ELj1ELj1ELj4ELj16ENS_18Kernel_traits_baseILj5120EfS2_S2_S2_fjLj128EEEEELb1ELb1ELb1ELb1EEEvNS_9BwdParamsE,"",@"SHT_CUDA_INFO"
	.sectionflags	@""
	.align	4


	//----- nvinfo : EIATTR_CUDA_API_VERSION
	.align		4
        /*0000*/ 	.byte	0x04, 0x37
        /*0002*/ 	.short	(.L_3651 - .L_3650)
.L_3650:
        /*0004*/ 	.word	0x00000082


	//----- nvinfo : EIATTR_SW2861232_WAR
	.align		4
.L_3651:
        /*0008*/ 	.byte	0x01, 0x35
	.zero		2


	//----- nvinfo : EIATTR_PARAM_CBANK
	.align		4
        /*000c*/ 	.byte	0x04, 0x0a
        /*000e*/ 	.short	(.L_3653 - .L_3652)
	.align		4
.L_3652:
        /*0010*/ 	.word	index@(.nv.constant0._ZN10layer_norm13ln_bwd_kernelINS_13Kernel_traitsIf6__halfS2_S2_fjLj5120ELj1ELj1ELj4ELj16ENS_18Kernel_traits_baseILj5120EfS2_S2_S2_fjLj128EEEEELb1ELb1ELb1ELb1EEEvNS_9BwdParamsE)
        /*0014*/ 	.short	0x0160
        /*0016*/ 	.short	0x0128


	//----- nvinfo : EIATTR_CBANK_PARAM_SIZE
	.align		4
.L_3653:
        /*0018*/ 	.byte	0x03, 0x19
        /*001a*/ 	.short	0x0128


	//----- nvinfo : EIATTR_KPARAM_INFO
	.align		4
        /*001c*/ 	.byte	0x04, 0x17
        /*001e*/ 	.short	(.L_3655 - .L_3654)
.L_3654:
        /*0020*/ 	.word	0x00000000
        /*0024*/ 	.short	0x0000
        /*0026*/ 	.short	0x0000
        /*0028*/ 	.byte	0x00, 0xf0, 0xa1, 0x04


	//----- nvinfo : EIATTR_MAXREG_COUNT
	.align		4
.L_3655:
        /*002c*/ 	.byte	0x03, 0x1b
        /*002e*/ 	.short	0x00ff


	//----- nvinfo : EIATTR_NUM_BARRIERS
	.align		4
        /*0030*/ 	.byte	0x02, 0x4c
        /*0032*/ 	.byte	0x01
	.zero		1


	//----- nvinfo : EIATTR_ANNOTATIONS
	.align		4
        /*0034*/ 	.byte	0x04, 0x55
        /*0036*/ 	.short	(.L_3657 - .L_3656)


	//   ....[0]....
.L_3656:
        /* <DEDUP_REMOVED lines=82> */


	//----- nvinfo : EIATTR_MERCURY_ISA_VERSION
	.align		4
.L_3657:
        /*0548*/ 	.byte	0x03, 0x5f
        /*054a*/ 	.short	0x0000


	//----- nvinfo : EIATTR_COOP_GROUP_MASK_REGIDS
	.align		4
        /*054c*/ 	.byte	0x04, 0x29
        /*054e*/ 	.short	(.L_3659 - .L_3658)


	//   ....[0]....
.L_3658:
        /*0550*/ 	.word	0xffffffff


	//   ....[1]....
        /*0554*/ 	.word	0xffffffff


	//   ....[2]....
        /*0558*/ 	.word	0xffffffff


	//   ....[3]....
        /*055c*/ 	.word	0xffffffff


	//   ....[4]....
        /*0560*/ 	.word	0xffffffff


	//   ....[5]....
        /*0564*/ 	.word	0xffffffff


	//   ....[6]....
        /*0568*/ 	.word	0xffffffff


	//   ....[7]....
        /*056c*/ 	.word	0xffffffff


	//   ....[8]....
        /*0570*/ 	.word	0xffffffff


	//   ....[9]....
        /*0574*/ 	.word	0xffffffff


	//   ....[10]....
        /*0578*/ 	.word	0xffffffff


	//   ....[11]....
        /*057c*/ 	.word	0xffffffff


	//   ....[12]....
        /*0580*/ 	.word	0xffffffff


	//   ....[13]....
        /*0584*/ 	.word	0xffffffff


	//   ....[14]....
        /*0588*/ 	.word	0xffffffff


	//   ....[15]....
        /*058c*/ 	.word	0xffffffff


	//   ....[16]....
        /*0590*/ 	.word	0xffffffff


	//   ....[17]....
        /*0594*/ 	.word	0xffffffff


	//   ....[18]....
        /*0598*/ 	.word	0xffffffff


	//   ....[19]....
        /*059c*/ 	.word	0xffffffff


	//----- nvinfo : EIATTR_COOP_GROUP_INSTR_OFFSETS
	.align		4
.L_3659:
        /*05a0*/ 	.byte	0x04, 0x28
        /*05a2*/ 	.short	(.L_3661 - .L_3660)


	//   ....[0]....
.L_3660:
        /*05a4*/ 	.word	0x00003000


	//   ....[1]....
        /*05a8*/ 	.word	0x00003020


	//   ....[2]....
        /*05ac*/ 	.word	0x00003050


	//   ....[3]....
        /*05b0*/ 	.word	0x00003070


	//   ....[4]....
        /*05b4*/ 	.word	0x00003090


	//   ....[5]....
        /*05b8*/ 	.word	0x000030b0


	//   ....[6]....
        /*05bc*/ 	.word	0x000030d0


	//   ....[7]....
        /*05c0*/ 	.word	0x000030f0


	//   ....[8]....
        /*05c4*/ 	.word	0x00003100


	//   ....[9]....
        /*05c8*/ 	.word	0x00003120


	//   ....[10]....
        /*05cc*/ 	.word	0x00008b50


	//   ....[11]....
        /*05d0*/ 	.word	0x00008bb0


	//   ....[12]....
        /*05d4*/ 	.word	0x00008c10


	//   ....[13]....
        /*05d8*/ 	.word	0x00008c60


	//   ....[14]....
        /*05dc*/ 	.word	0x00008cc0


	//   ....[15]....
        /*05e0*/ 	.word	0x00008d10


	//   ....[16]....
        /*05e4*/ 	.word	0x00008d70


	//   ....[17]....
        /*05e8*/ 	.word	0x00008dc0


	//   ....[18]....
        /*05ec*/ 	.word	0x00008e20


	//   ....[19]....
        /*05f0*/ 	.word	0x00008e70


	//----- nvinfo : EIATTR_EXIT_INSTR_OFFSETS
	.align		4
.L_3661:
        /*05f4*/ 	.byte	0x04, 0x1c
        /*05f6*/ 	.short	(.L_3663 - .L_3662)


	//   ....[0]....
.L_3662:
        /*05f8*/ 	.word	0x00008b10


	//----- nvinfo : EIATTR_MAX_THREADS
	.align		4
.L_3663:
        /*05fc*/ 	.byte	0x04, 0x05
        /*05fe*/ 	.short	(.L_3665 - .L_3664)
.L_3664:
        /*0600*/ 	.word	0x00000080
        /*0604*/ 	.word	0x00000001
        /*0608*/ 	.word	0x00000001


	//----- nvinfo : EIATTR_CRS_STACK_SIZE
	.align		4
.L_3665:
        /*060c*/ 	.byte	0x04, 0x1e
        /*060e*/ 	.short	(.L_3667 - .L_3666)
.L_3666:
        /*0610*/ 	.word	0x00000000
.L_3667:


//--------------------- .nv.info._ZN10layer_norm13ln_bwd_kernelINS_13Kernel_traitsI6__halfS2_fS2_fjLj5120ELj1ELj1ELj4ELj16ENS_18Kernel_traits_baseILj5120ES2_S2_fS2_fjLj128EEEEELb0ELb0ELb0ELb0EEEvNS_9BwdParamsE --------------------------
	.section	.nv.info._ZN10layer_norm13ln_bwd_kernelINS_13Kernel_traitsI6__halfS2_fS2_fjLj5120ELj1ELj1ELj4ELj16ENS_18Kernel_traits_baseILj5120ES2_S2_fS2_fjLj128EEEEELb0ELb0ELb0ELb0EEEvNS_9BwdParamsE,"",@"SHT_CUDA_INFO"
	.sectionflags	@""
	.align	4


	//----- nvinfo : EIATTR_CUDA_API_VERSION
	.align		4
        /*0000*/ 	.byte	0x04, 0x37
        /*0002*/ 	.short	(.L_3669 - .L_3668)
.L_3668:
        /*0004*/ 	.word	0x00000082


	//----- nvinfo : EIATTR_SW2861232_WAR
	.align		4
.L_3669:
        /*0008*/ 	.byte	0x01, 0x35
	.zero		2


	//----- nvinfo : EIATTR_PARAM_CBANK
	.align		4
        /*000c*/ 	.byte	0x04, 0x0a
        /*000e*/ 	.short	(.L_3671 - .L_3670)
	.align		4
.L_3670:
        /*0010*/ 	.word	index@(.nv.constant0._ZN10layer_norm13ln_bwd_kernelINS_13Kernel_traitsI6__halfS2_fS2_fjLj5120ELj1ELj1ELj4ELj16ENS_18Kernel_traits_baseILj5120ES2_S2_fS2_fjLj128EEEEELb0ELb0ELb0ELb0EEEvNS_9BwdParamsE)
        /*0014*/ 	.short	0x0160
        /*0016*/ 	.short	0x0128


	//----- nvinfo : EIATTR_CBANK_PARAM_SIZE
	.align		4
.L_3671:
        /*0018*/ 	.byte	0x03, 0x19
        /*001a*/ 	.short	0x0128


	//----- nvinfo : EIATTR_KPARAM_INFO
	.align		4
        /*001c*/ 	.byte	0x04, 0x17
        /*001e*/ 	.short	(.L_3673 - .L_3672)
.L_3672:
        /*0020*/ 	.word	0x00000000
        /*0024*/ 	.short	0x0000
        /*0026*/ 	.short	0x0000
        /*0028*/ 	.byte	0x00, 0xf0, 0xa1, 0x04


	//----- nvinfo : EIATTR_MAXREG_COUNT
	.align		4
.L_3673:
        /*002c*/ 	.byte	0x03, 0x1b
        /*002e*/ 	.short	0x00ff


	//----- nvinfo : EIATTR_NUM_BARRIERS
	.align		4
        /*0030*/ 	.byte	0x02, 0x4c
        /*0032*/ 	.byte	0x01
	.zero		1


	//----- nvinfo : EIATTR_ANNOTATIONS
	.align		4
        /*0034*/ 	.byte	0x04, 0x55
        /*0036*/ 	.short	(.L_3675 - .L_3674)


	//   ....[0]....
.L_3674:
        /* <DEDUP_REMOVED lines=18> */


	//----- nvinfo : EIATTR_MERCURY_ISA_VERSION
	.align		4
.L_3675:
        /*0148*/ 	.byte	0x03, 0x5f
        /*014a*/ 	.short	0x0000


	//----- nvinfo : EIATTR_COOP_GROUP_MASK_REGIDS
	.align		4
        /*014c*/ 	.byte	0x04, 0x29
        /*014e*/ 	.short	(.L_3677 - .L_3676)


	//   ....[0]....
.L_3676:
        /*0150*/ 	.word	0xffffffff


	//   ....[1]....
        /*0154*/ 	.word	0xffffffff


	//   ....[2]....
        /*0158*/ 	.word	0xffffffff


	//   ....[3]....
        /*015c*/ 	.word	0xffffffff


	//   ....[4]....
        /*0160*/ 	.word	0xffffffff


	//   ....[5]....
        /*0164*/ 	.word	0xffffffff


	//   ....[6]....
        /*0168*/ 	.word	0xffffffff


	//   ....[7]....
        /*016c*/ 	.word	0xffffffff


	//   ....[8]....
        /*0170*/ 	.word	0xffffffff


	//   ....[9]....
        /*0174*/ 	.word	0xffffffff


	//   ....[10]....
        /*0178*/ 	.word	0xffffffff


	//   ....[11]....
        /*017c*/ 	.word	0xffffffff


	//   ....[12]....
        /*0180*/ 	.word	0xffffffff


	//   ....[13]....
        /*0184*/ 	.word	0xffffffff


	//   ....[14]....
        /*0188*/ 	.word	0xffffffff


	//   ....[15]....
        /*018c*/ 	.word	0xffffffff


	//   ....[16]....
        /*0190*/ 	.word	0xffffffff


	//   ....[17]....
        /*0194*/ 	.word	0xffffffff


	//   ....[18]....
        /*0198*/ 	.word	0xffffffff


	//   ....[19]....
        /*019c*/ 	.word	0xffffffff


	//----- nvinfo : EIATTR_COOP_GROUP_INSTR_OFFSETS
	.align		4
.L_3677:
        /*01a0*/ 	.byte	0x04, 0x28
        /*01a2*/ 	.short	(.L_3679 - .L_3678)


	//   ....[0]....
.L_3678:
        /*01a4*/ 	.word	0x000024e0


	//   ....[1]....
        /*01a8*/ 	.word	0x00002500


	//   ....[2]....
        /*01ac*/ 	.word	0x00002530


	//   ....[3]....
        /*01b0*/ 	.word	0x00002550


	//   ....[4]....
        /*01b4*/ 	.word	0x00002570


	//   ....[5]....
        /*01b8*/ 	.word	0x00002590


	//   ....[6]....
        /*01bc*/ 	.word	0x000025a0


	//   ....[7]....
        /*01c0*/ 	.word	0x000025d0


	//   ....[8]....
        /*01c4*/ 	.word	0x000025e0


	//   ....[9]....
        /*01c8*/ 	.word	0x00002600


	//   ....[10]....
        /*01cc*/ 	.word	0x00003ff0


	//   ....[11]....
        /*01d0*/ 	.word	0x00004070


	//   ....[12]....
        /*01d4*/ 	.word	0x000040f0


	//   ....[13]....
        /*01d8*/ 	.word	0x00004160


	//   ....[14]....
        /*01dc*/ 	.word	0x000041e0


	//   ....[15]....
        /*01e0*/ 	.word	0x00004250


	//   ....[16]....
        /*01e4*/ 	.word	0x000042d0


	//   ....[17]....
        /*01e8*/ 	.word	0x00004340


	//   ....[18]....
        /*01ec*/ 	.word	0x000043c0


	//   ....[19]....
        /*01f0*/ 	.word	0x00004430


	//----- nvinfo : EIATTR_EXIT_INSTR_OFFSETS
	.align		4
.L_3679:
        /*01f4*/ 	.byte	0x04, 0x1c
        /*01f6*/ 	.short	(.L_3681 - .L_3680)


	//   ....[0]....
.L_3680:
        /*01f8*/ 	.word	0x00003f10


	//   ....[1]....
        /*01fc*/ 	.word	0x00003f90


	//----- nvinfo : EIATTR_MAX_THREADS
	.align		4
.L_3681:
        /*0200*/ 	.byte	0x04, 0x05
        /*0202*/ 	.short	(.L_3683 - .L_3682)
.L_3682:
        /*0204*/ 	.word	0x00000080
        /*0208*/ 	.word	0x00000001
        /*020c*/ 	.word	0x00000001


	//----- nvinfo : EIATTR_CRS_STACK_SIZE
	.align		4
.L_3683:
        /*0210*/ 	.byte	0x04, 0x1e
        /*0212*/ 	.short	(.L_3685 - .L_3684)
.L_3684:
        /*0214*/ 	.word	0x00000000
.L_3685:


//--------------------- .nv.info._ZN10layer_norm13ln_bwd_kernelINS_13Kernel_traitsI6__halfS2_fS2_fjLj5120ELj1ELj1ELj4ELj16ENS_18Kernel_traits_baseILj5120ES2_S2_fS2_fjLj128EEEEELb0ELb0ELb0ELb1EEEvNS_9BwdParamsE --------------------------
	.section	.nv.info._ZN10layer_norm13ln_bwd_kernelINS_13Kernel_traitsI6__halfS2_fS2_fjLj5120ELj1ELj1ELj4ELj16ENS_18Kernel_traits_baseILj5120ES2_S2_fS2_fjLj128EEEEELb0ELb0ELb0ELb1EEEvNS_9BwdParamsE,"",@"SHT_CUDA_INFO"
	.sectionflags	@""
	.align	4


	//----- nvinfo : EIATTR_CUDA_API_VERSION
	.align		4
        /*0000*/ 	.byte	0x04, 0x37
        /*0002*/ 	.short	(.L_3687 - .L_3686)
.L_3686:
        /*0004*/ 	.word	0x00000082


	//----- nvinfo : EIATTR_SW2861232_WAR
	.align		4
.L_3687:
        /*0008*/ 	.byte	0x01, 0x35
	.zero		2


	//----- nvinfo : EIATTR_PARAM_CBANK
	.align		4
        /*000c*/ 	.byte	0x04, 0x0a
        /*000e*/ 	.short	(.L_3689 - .L_3688)
	.align		4
.L_3688:
        /*0010*/ 	.word	index@(.nv.constant0._ZN10layer_norm13ln_bwd_kernelINS_13Kernel_traitsI6__halfS2_fS2_fjLj5120ELj1ELj1ELj4ELj16ENS_18Kernel_traits_baseILj5120ES2_S2_fS2_fjLj128EEEEELb0ELb0ELb0ELb1EEEvNS_9BwdParamsE)
        /*0014*/ 	.short	0x0160
        /*0016*/ 	.short	0x0128


	//----- nvinfo : EIATTR_CBANK_PARAM_SIZE
	.align		4
.L_3689:
        /*0018*/ 	.byte	0x03, 0x19
        /*001a*/ 	.short	0x0128


	//----- nvinfo : EIATTR_KPARAM_INFO
	.align		4
        /*001c*/ 	.byte	0x04, 0x17
        /*001e*/ 	.short	(.L_3691 - .L_3690)
.L_3690:
        /*0020*/ 	.word	0x00000000
        /*0024*/ 	.short	0x0000
        /*0026*/ 	.short	0x0000
        /*0028*/ 	.byte	0x00, 0xf0, 0xa1, 0x04


	//----- nvinfo : EIATTR_MAXREG_COUNT
	.align		4
.L_3691:
        /*002c*/ 	.byte	0x03, 0x1b
        /*002e*/ 	.short	0x00ff


	//----- nvinfo : EIATTR_NUM_BARRIERS
	.align		4
        /*0030*/ 	.byte	0x02, 0x4c
        /*0032*/ 	.byte	0x01
	.zero		1


	//----- nvinfo : EIATTR_ANNOTATIONS
	.align		4
        /*0034*/ 	.byte	0x04, 0x55
        /*0036*/ 	.short	(.L_3693 - .L_3692)


	//   ....[0]....
.L_3692:
        /* <DEDUP_REMOVED lines=14> */


	//----- nvinfo : EIATTR_MERCURY_ISA_VERSION
	.align		4
.L_3693:
        /*0108*/ 	.byte	0x03, 0x5f
        /*010a*/ 	.short	0x0000


	//----- nvinfo : EIATTR_COOP_GROUP_MASK_REGIDS
	.align		4
        /*010c*/ 	.byte	0x04, 0x29
        /*010e*/ 	.short	(.L_3695 - .L_3694)


	//   ....[0]....
.L_3694:
        /*0110*/ 	.word	0xffffffff


	//   ....[1]....
        /*0114*/ 	.word	0xffffffff


	//   ....[2]....
        /*0118*/ 	.word	0xffffffff


	//   ....[3]....
        /*011c*/ 	.word	0xffffffff


	//   ....[4]....
        /*0120*/ 	.word	0xffffffff


	//   ....[5]....
        /*0124*/ 	.word	0xffffffff


	//   ....[6]....
        /*0128*/ 	.word	0xffffffff


	//   ....[7]....
        /*012c*/ 	.word	0xffffffff


	//   ....[8]....
        /*0130*/ 	.word	0xffffffff


	//   ....[9]....
        /*0134*/ 	.word	0xffffffff


	//   ....[10]....
        /*0138*/ 	.word	0xffffffff


	//   ....[11]....
        /*013c*/ 	.word	0xffffffff


	//   ....[12]....
        /*0140*/ 	.word	0xffffffff


	//   ....[13]....
        /*0144*/ 	.word	0xffffffff


	//   ....[14]....
        /*0148*/ 	.word	0xffffffff


	//   ....[15]....
        /*014c*/ 	.word	0xffffffff


	//   ....[16]....
        /*0150*/ 	.word	0xffffffff


	//   ....[17]....
        /*0154*/ 	.word	0xffffffff


	//   ....[18]....
        /*0158*/ 	.word	0xffffffff


	//   ....[19]....
        /*015c*/ 	.word	0xffffffff


	//----- nvinfo : EIATTR_COOP_GROUP_INSTR_OFFSETS
	.align		4
.L_3695:
        /*0160*/ 	.byte	0x04, 0x28
        /*0162*/ 	.short	(.L_3697 - .L_3696)


	//   ....[0]....
.L_3696:
        /*0164*/ 	.word	0x000022d0


	//   ....[1]....
        /*0168*/ 	.word	0x000022f0


	//   ....[2]....
        /*016c*/ 	.word	0x00002320


	//   ....[3]....
        /*0170*/ 	.word	0x00002340


	//   ....[4]....
        /*0174*/ 	.word	0x00002360


	//   ....[5]....
        /*0178*/ 	.word	0x00002380


	//   ....[6]....
        /*017c*/ 	.word	0x000023a0


	//   ....[7]....
        /*0180*/ 	.word	0x000023c0


	//   ....[8]....
        /*0184*/ 	.word	0x000023d0


	//   ....[9]....
        /*0188*/ 	.word	0x000023f0


	//   ....[10]....
        /*018c*/ 	.word	0x00004040


	//   ....[11]....
        /*0190*/ 	.word	0x000040b0


	//   ....[12]....
        /*0194*/ 	.word	0x00004120


	//   ....[13]....
        /*0198*/ 	.word	0x00004180


	//   ....[14]....
        /*019c*/ 	.word	0x000041f0


	//   ....[15]....
        /*01a0*/ 	.word	0x00004250


	//   ....[16]....
        /*01a4*/ 	.word	0x000042c0


	//   ....[17]....
        /*01a8*/ 	.word	0x00004320


	//   ....[18]....
        /*01ac*/ 	.word	0x00004390


	//   ....[19]....
        /*01b0*/ 	.word	0x000043f0


	//----- nvinfo : EIATTR_EXIT_INSTR_OFFSETS
	.align		4
.L_3697:
        /*01b4*/ 	.byte	0x04, 0x1c
        /*01b6*/ 	.short	(.L_3699 - .L_3698)


	//   ....[0]....
.L_3698:
        /*01b8*/ 	.word	0x00003ff0


	//----- nvinfo : EIATTR_MAX_THREADS
	.align		4
.L_3699:
        /*01bc*/ 	.byte	0x04, 0x05
        /*01be*/ 	.short	(.L_3701 - .L_3700)
.L_3700:
        /*01c0*/ 	.word	0x00000080
        /*01c4*/ 	.word	0x00000001
        /*01c8*/ 	.word	0x00000001


	//----- nvinfo : EIATTR_CRS_STACK_SIZE
	.align		4
.L_3701:
        /*01cc*/ 	.byte	0x04, 0x1e
        /*01ce*/ 	.short	(.L_3703 - .L_3702)
.L_3702:
        /*01d0*/ 	.word	0x00000000
.L_3703:


//--------------------- .nv.info._ZN10layer_norm13ln_bwd_kernelINS_13Kernel_traitsI6__halfS2_fS2_fjLj5120ELj1ELj1ELj4ELj16ENS_18Kernel_traits_baseILj5120ES2_S2_fS2_fjLj128EEEEELb0ELb0ELb1ELb0EEEvNS_9BwdParamsE --------------------------
	.section	.nv.info._ZN10layer_norm13ln_bwd_kernelINS_13Kernel_traitsI6__halfS2_fS2_fjLj5120ELj1ELj1ELj4ELj16ENS_18Kernel_traits_baseILj5120ES2_S2_fS2_fjLj128EEEEELb0ELb0ELb1ELb0EEEvNS_9BwdParamsE,"",@"SHT_CUDA_INFO"
	.sectionflags	@""
	.align	4


	//----- nvinfo : EIATTR_CUDA_API_VERSION
	.align		4
        /*0000*/ 	.byte	0x04, 0x37
        /*0002*/ 	.short	(.L_3705 - .L_3704)
.L_3704:
        /*0004*/ 	.word	0x00000082


	//----- nvinfo : EIATTR_SW2861232_WAR
	.align		4
.L_3705:
        /*0008*/ 	.byte	0x01, 0x35
	.zero		2


	//----- nvinfo : EIATTR_PARAM_CBANK
	.align		4
        /*000c*/ 	.byte	0x04, 0x0a
        /*000e*/ 	.short	(.L_3707 - .L_3706)
	.align		4
.L_3706:
        /*0010*/ 	.word	index@(.nv.constant0._ZN10layer_norm13ln_bwd_kernelINS_13Kernel_traitsI6__halfS2_fS2_fjLj5120ELj1ELj1ELj4ELj16ENS_18Kernel_traits_baseILj5120ES2_S2_fS2_fjLj128EEEEELb0ELb0ELb1ELb0EEEvNS_9BwdParamsE)
        /*0014*/ 	.short	0x0160
        /*0016*/ 	.short	0x0128


	//----- nvinfo : EIATTR_CBANK_PARAM_SIZE
	.align		4
.L_3707:
        /*0018*/ 	.byte	0x03, 0x19
        /*001a*/ 	.short	0x0128


	//----- nvinfo : EIATTR_KPARAM_INFO
	.align		4
        /*001c*/ 	.byte	0x04, 0x17
        /*001e*/ 	.short	(.L_3709 - .L_3708)
.L_3708:
        /*0020*/ 	.word	0x00000000
        /*0024*/ 	.short	0x0000
        /*0026*/ 	.short	0x0000
        /*0028*/ 	.byte	0x00, 0xf0, 0xa1, 0x04


	//----- nvinfo : EIATTR_MAXREG_COUNT
	.align		4
.L_3709:
        /*002c*/ 	.byte	0x03, 0x1b
        /*002e*/ 	.short	0x00ff


	//----- nvinfo : EIATTR_NUM_BARRIERS
	.align		4
        /*0030*/ 	.byte	0x02, 0x4c
        /*0032*/ 	.byte	0x01
	.zero		1


	//----- nvinfo : EIATTR_ANNOTATIONS
	.align		4
        /*0034*/ 	.byte	0x04, 0x55
        /*0036*/ 	.short	(.L_3711 - .L_3710)


	//   ....[0]....
.L_3710:
        /* <DEDUP_REMOVED lines=24> */


	//----- nvinfo : EIATTR_MERCURY_ISA_VERSION
	.align		4
.L_3711:
        /*01a8*/ 	.byte	0x03, 0x5f
        /*01aa*/ 	.short	0x0000


	//----- nvinfo : EIATTR_COOP_GROUP_MASK_REGIDS
	.align		4
        /*01ac*/ 	.byte	0x04, 0x29
        /*01ae*/ 	.short	(.L_3713 - .L_3712)


	//   ....[0]....
.L_3712:
        /*01b0*/ 	.word	0xffffffff


	//   ....[1]....
        /*01b4*/ 	.word	0xffffffff


	//   ....[2]....
        /*01b8*/ 	.word	0xffffffff


	//   ....[3]....
        /*01bc*/ 	.word	0xffffffff


	//   ....[4]....
        /*01c0*/ 	.word	0xffffffff


	//   ....[5]....
        /*01c4*/ 	.word	0xffffffff


	//   ....[6]....
        /*01c8*/ 	.word	0xffffffff


	//   ....[7]....
        /*01cc*/ 	.word	0xffffffff


	//   ....[8]....
        /*01d0*/ 	.word	0xffffffff


	//   ....[9]....
        /*01d4*/ 	.word	0xffffffff


	//   ....[10]....
        /*01d8*/ 	.word	0xffffffff


	//   ....[11]....
        /*01dc*/ 	.word	0xffffffff


	//   ....[12]....
        /*01e0*/ 	.word	0xffffffff


	//   ....[13]....
        /*01e4*/ 	.word	0xffffffff


	//   ....[14]....
        /*01e8*/ 	.word	0xffffffff


	//   ....[15]....
        /*01ec*/ 	.word	0xffffffff


	//   ....[16]....
        /*01f0*/ 	.word	0xffffffff


	//   ....[17]....
        /*01f4*/ 	.word	0xffffffff


	//   ....[18]....
        /*01f8*/ 	.word	0xffffffff


	//   ....[19]....
        /*01fc*/ 	.word	0xffffffff


	//----- nvinfo : EIATTR_COOP_GROUP_INSTR_OFFSETS
	.align		4
.L_3713:
        /*0200*/ 	.byte	0x04, 0x28
        /*0202*/ 	.short	(.L_3715 - .L_3714)


	//   ....[0]....
.L_3714:
        /*0204*/ 	.word	0x00002970


	//   ....[1]....
        /*0208*/ 	.word	0x00002990


	//   ....[2]....
        /*020c*/ 	.word	0x000029c0


	//   ....[3]....
        /*0210*/ 	.word	0x000029e0


	//   ....[4]....
        /*0214*/ 	.word	0x00002a00


	//   ....[5]....
        /*0218*/ 	.word	0x00002a20


	//   ....[6]....
        /*021c*/ 	.word	0x00002a30


	//   ....[7]....
        /*0220*/ 	.word	0x00002a60


	//   ....[8]....
        /*0224*/ 	.word	0x00002a70


	//   ....[9]....
        /*0228*/ 	.word	0x00002a90


	//   ....[10]....
        /*022c*/ 	.word	0x00005d50


	//   ....[11]....
        /*0230*/ 	.word	0x00005dd0


	//   ....[12]....
        /*0234*/ 	.word	0x00005e50


	//   ....[13]....
        /*0238*/ 	.word	0x00005ec0


	//   ....[14]....
        /*023c*/ 	.word	0x00005f40


	//   ....[15]....
        /*0240*/ 	.word	0x00005fb0


	//   ....[16]....
        /*0244*/ 	.word	0x00006030


	//   ....[17]....
        /*0248*/ 	.word	0x000060a0


	//   ....[18]....
        /*024c*/ 	.word	0x00006120


	//   ....[19]....
        /*0250*/ 	.word	0x00006190


	//----- nvinfo : EIATTR_EXIT_INSTR_OFFSETS
	.align		4
.L_3715:
        /*0254*/ 	.byte	0x04, 0x1c
        /*0256*/ 	.short	(.L_3717 - .L_3716)


	//   ....[0]....
.L_3716:
        /*0258*/ 	.word	0x00005c70


	//   ....[1]....
        /*025c*/ 	.word	0x00005cf0


	//----- nvinfo : EIATTR_MAX_THREADS
	.align		4
.L_3717:
        /*0260*/ 	.byte	0x04, 0x05
        /*0262*/ 	.short	(.L_3719 - .L_3718)
.L_3718:
        /*0264*/ 	.word	0x00000080
        /*0268*/ 	.word	0x00000001
        /*026c*/ 	.word	0x00000001


	//----- nvinfo : EIATTR_CRS_STACK_SIZE
	.align		4
.L_3719:
        /*0270*/ 	.byte	0x04, 0x1e
        /*0272*/ 	.short	(.L_3721 - .L_3720)
.L_3720:
        /*0274*/ 	.word	0x00000000
.L_3721:


//--------------------- .nv.info._ZN10layer_norm13ln_bwd_kernelINS_13Kernel_traitsI6__halfS2_fS2_fjLj5120ELj1ELj1ELj4ELj16ENS_18Kernel_traits_baseILj5120ES2_S2_fS2_fjLj128EEEEELb0ELb0ELb1ELb1EEEvNS_9BwdParamsE --------------------------
	.section	.nv.info._ZN10layer_norm13ln_bwd_kernelINS_13Kernel_traitsI6__halfS2_fS2_fjLj5120ELj1ELj1ELj4ELj16ENS_18Kernel_traits_baseILj5120ES2_S2_fS2_fjLj128EEEEELb0ELb0ELb1ELb1EEEvNS_9BwdParamsE,"",@"SHT_CUDA_INFO"
	.sectionflags	@""
	.align	4


	//----- nvinfo : EIATTR_CUDA_API_VERSION
	.align		4
        /*0000*/ 	.byte	0x04, 0x37
        /*0002*/ 	.short	(.L_3723 - .L_3722)
.L_3722:
        /*0004*/ 	.word	0x00000082


	//----- nvinfo : EIATTR_SW2861232_WAR
	.align		4
.L_3723:
        /*0008*/ 	.byte	0x01, 0x35
	.zero		2


	//----- nvinfo : EIATTR_PARAM_CBANK
	.align		4
        /*000c*/ 	.byte	0x04, 0x0a
        /*000e*/ 	.short	(.L_3725 - .L_3724)
	.align		4
.L_3724:
        /*0010*/ 	.word	index@(.nv.constant0._ZN10layer_norm13ln_bwd_kernelINS_13Kernel_traitsI6__halfS2_fS2_fjLj5120ELj1ELj1ELj4ELj16ENS_18Kernel_traits_baseILj5120ES2_S2_fS2_fjLj128EEEEELb0ELb0ELb1ELb1EEEvNS_9BwdParamsE)
        /*0014*/ 	.short	0x0160
        /*0016*/ 	.short	0x0128


	//----- nvinfo : EIATTR_CBANK_PARAM_SIZE
	.align		4
.L_3725:
        /*0018*/ 	.byte	0x03, 0x19
        /*001a*/ 	.short	0x0128


	//----- nvinfo : EIATTR_KPARAM_INFO
	.align		4
        /*001c*/ 	.byte	0x04, 0x17
        /*001e*/ 	.short	(.L_3727 - .L_3726)
.L_3726:
        /*0020*/ 	.word	0x00000000
        /*0024*/ 	.short	0x0000
        /*0026*/ 	.short	0x0000
        /*0028*/ 	.byte	0x00, 0xf0, 0xa1, 0x04


	//----- nvinfo : EIATTR_MAXREG_COUNT
	.align		4
.L_3727:
        /*002c*/ 	.byte	0x03, 0x1b
        /*002e*/ 	.short	0x00ff


	//----- nvinfo : EIATTR_NUM_BARRIERS
	.align		4
        /*0030*/ 	.byte	0x02, 0x4c
        /*0032*/ 	.byte	0x01
	.zero		1


	//----- nvinfo : EIATTR_ANNOTATIONS
	.align		4
        /*0034*/ 	.byte	0x04, 0x55
        /*0036*/ 	.short	(.L_3729 - .L_3728)


	//   ....[0]....
.L_3728:
        /* <DEDUP_REMOVED lines=30> */


	//----- nvinfo : EIATTR_MERCURY_ISA_VERSION
	.align		4
.L_3729:
        /*0208*/ 	.byte	0x03, 0x5f
        /*020a*/ 	.short	0x0000


	//----- nvinfo : EIATTR_COOP_GROUP_MASK_REGIDS
	.align		4
        /*020c*/ 	.byte	0x04, 0x29
        /*020e*/ 	.short	(.L_3731 - .L_3730)


	//   ....[0]....
.L_3730:
        /*0210*/ 	.word	0xffffffff


	//   ....[1]....
        /*0214*/ 	.word	0xffffffff


	//   ....[2]....
        /*0218*/ 	.word	0xffffffff


	//   ....[3]....
        /*021c*/ 	.word	0xffffffff


	//   ....[4]....
        /*0220*/ 	.word	0xffffffff


	//   ....[5]....
        /*0224*/ 	.word	0xffffffff


	//   ....[6]....
        /*0228*/ 	.word	0xffffffff


	//   ....[7]....
        /*022c*/ 	.word	0xffffffff


	//   ....[8]....
        /*0230*/ 	.word	0xffffffff


	//   ....[9]....
        /*0234*/ 	.word	0xffffffff


	//   ....[10]....
        /*0238*/ 	.word	0xffffffff


	//   ....[11]....
        /*023c*/ 	.word	0xffffffff


	//   ....[12]....
        /*0240*/ 	.word	0xffffffff


	//   ....[13]....
        /*0244*/ 	.word	0xffffffff


	//   ....[14]....
        /*0248*/ 	.word	0xffffffff


	//   ....[15]....
        /*024c*/ 	.word	0xffffffff


	//   ....[16]....
        /*0250*/ 	.word	0xffffffff


	//   ....[17]....
        /*0254*/ 	.word	0xffffffff


	//   ....[18]....
        /*0258*/ 	.word	0xffffffff


	//   ....[19]....
        /*025c*/ 	.word	0xffffffff


	//----- nvinfo : EIATTR_COOP_GROUP_INSTR_OFFSETS
	.align		4
.L_3731:
        /*0260*/ 	.byte	0x04, 0x28
        /*0262*/ 	.short	(.L_3733 - .L_3732)


	//   ....[0]....
.L_3732:
        /*0264*/ 	.word	0x000026f0


	//   ....[1]....
        /*0268*/ 	.word	0x00002710


	//   ....[2]....
        /*026c*/ 	.word	0x00002740


	//   ....[3]....
        /*0270*/ 	.word	0x00002760


	//   ....[4]....
        /*0274*/ 	.word	0x00002780


	//   ....[5]....
        /*0278*/ 	.word	0x000027a0


	//   ....[6]....
        /*027c*/ 	.word	0x000027b0


	//   ....[7]....
        /*0280*/ 	.word	0x000027e0


	//   ....[8]....
        /*0284*/ 	.word	0x000027f0


	//   ....[9]....
        /*0288*/ 	.word	0x00002810


	//   ....[10]....
        /*028c*/ 	.word	0x00005770


	//   ....[11]....
        /*0290*/ 	.word	0x000057f0


	//   ....[12]....
        /*0294*/ 	.word	0x00005870


	//   ....[13]....
        /*0298*/ 	.word	0x000058e0


	//   ....[14]....
        /*029c*/ 	.word	0x00005960


	//   ....[15]....
        /*02a0*/ 	.word	0x000059d0


	//   ....[16]....
        /*02a4*/ 	.word	0x00005a50


	//   ....[17]....
        /*02a8*/ 	.word	0x00005ac0


	//   ....[18]....
        /*02ac*/ 	.word	0x00005b40


	//   ....[19]....
        /*02b0*/ 	.word	0x00005bb0


	//----- nvinfo : EIATTR_EXIT_INSTR_OFFSETS
	.align		4
.L_3733:
        /*02b4*/ 	.byte	0x04, 0x1c
        /*02b6*/ 	.short	(.L_3735 - .L_3734)


	//   ....[0]....
.L_3734:
        /*02b8*/ 	.word	0x00005710


	//----- nvinfo : EIATTR_MAX_THREADS
	.align		4
.L_3735:
        /*02bc*/ 	.byte	0x04, 0x05
        /*02be*/ 	.short	(.L_3737 - .L_3736)
.L_3736:
        /*02c0*/ 	.word	0x00000080
        /*02c4*/ 	.word	0x00000001
        /*02c8*/ 	.word	0x00000001


	//----- nvinfo : EIATTR_CRS_STACK_SIZE
	.align		4
.L_3737:
        /*02cc*/ 	.byte	0x04, 0x1e
        /*02ce*/ 	.short	(.L_3739 - .L_3738)
.L_3738:
        /*02d0*/ 	.word	0x00000000
.L_3739:


//--------------------- .nv.info._ZN10layer_norm13ln_bwd_kernelINS_13Kernel_traitsI6__halfS2_fS2_fjLj5120ELj1ELj1ELj4ELj16ENS_18Kernel_traits_baseILj5120ES2_S2_fS2_fjLj128EEEEELb0ELb1ELb0ELb0EEEvNS_9BwdParamsE --------------------------
	.section	.nv.info._ZN10layer_norm13ln_bwd_kernelINS_13Kernel_traitsI6__halfS2_fS2_fjLj5120ELj1ELj1ELj4ELj16ENS_18Kernel_traits_baseILj5120ES2_S2_fS2_fjLj128EEEEELb0ELb1ELb0ELb0EEEvNS_9BwdParamsE,"",@"SHT_CUDA_INFO"
	.sectionflags	@""
	.align	4


	//----- nvinfo : EIATTR_CUDA_API_VERSION
	.align		4
        /*0000*/ 	.byte	0x04, 0x37
        /*0002*/ 	.short	(.L_3741 - .L_3740)
.L_3740:
        /*0004*/ 	.word	0x00000082


	//----- nvinfo : EIATTR_SW2861232_WAR
	.align		4
.L_3741:
        /*0008*/ 	.byte	0x01, 0x35
	.zero		2


	//----- nvinfo : EIATTR_PARAM_CBANK
	.align		4
        /*000c*/ 	.byte	0x04, 0x0a
        /*000e*/ 	.short	(.L_3743 - .L_3742)
	.align		4
.L_3742:
        /*0010*/ 	.word	index@(.nv.constant0._ZN10layer_norm13ln_bwd_kernelINS_13Kernel_traitsI6__halfS2_fS2_fjLj5120ELj1ELj1ELj4ELj16ENS_18Kernel_traits_baseILj5120ES2_S2_fS2_fjLj128EEEEELb0ELb1ELb0ELb0EEEvNS_9BwdParamsE)
        /*0014*/ 	.short	0x0160
        /*0016*/ 	.short	0x0128


	//----- nvinfo : EIATTR_CBANK_PARAM_SIZE
	.align		4
.L_3743:
        /*0018*/ 	.byte	0x03, 0x19
        /*001a*/ 	.short	0x0128


	//----- nvinfo : EIATTR_KPARAM_INFO
	.align		4
        /*001c*/ 	.byte	0x04, 0x17
        /*001e*/ 	.short	(.L_3745 - .L_3744)
.L_3744:
        /*0020*/ 	.word	0x00000000
        /*0024*/ 	.short	0x0000
        /*0026*/ 	.short	0x0000
        /*0028*/ 	.byte	0x00, 0xf0, 0xa1, 0x04


	//----- nvinfo : EIATTR_MAXREG_COUNT
	.align		4
.L_3745:
        /*002c*/ 	.byte	0x03, 0x1b
        /*002e*/ 	.short	0x00ff


	//----- nvinfo : EIATTR_NUM_BARRIERS
	.align		4
        /*0030*/ 	.byte	0x02, 0x4c
        /*0032*/ 	.byte	0x01
	.zero		1


	//----- nvinfo : EIATTR_ANNOTATIONS
	.align		4
        /*0034*/ 	.byte	0x04, 0x55
        /*0036*/ 	.short	(.L_3747 - .L_3746)


	//   ....[0]....
.L_3746:
        /* <DEDUP_REMOVED lines=518> */


	//----- nvinfo : EIATTR_MERCURY_ISA_VERSION
	.align		4
.L_3747:
        /*2080*/ 	.byte	0x03, 0x5f
        /*2082*/ 	.short	0x0000


	//----- nvinfo : EIATTR_COOP_GROUP_MASK_REGIDS
	.align		4
        /*2084*/ 	.byte	0x04, 0x29
        /*2086*/ 	.short	(.L_3749 - .L_3748)


	//   ....[0]....
.L_3748:
        /*2088*/ 	.word	0xffffffff


	//   ....[1]....
        /*208c*/ 	.word	0xffffffff


	//   ....[2]....
        /*2090*/ 	.word	0xffffffff


	//   ....[3]....
        /*2094*/ 	.word	0xffffffff


	//   ....[4]....
        /*2098*/ 	.word	0xffffffff


	//   ....[5]....
        /*209c*/ 	.word	0xffffffff


	//   ....[6]....
        /*20a0*/ 	.word	0xffffffff


	//   ....[7]....
        /*20a4*/ 	.word	0xffffffff


	//   ....[8]....
        /*20a8*/ 	.word	0xffffffff


	//   ....[9]....
        /*20ac*/ 	.word	0xffffffff


	//   ....[10]....
        /*20b0*/ 	.word	0xffffffff


	//   ....[11]....
        /*20b4*/ 	.word	0xffffffff


	//   ....[12]....
        /*20b8*/ 	.word	0xffffffff


	//   ....[13]....
        /*20bc*/ 	.word	0xffffffff


	//   ....[14]....
        /*20c0*/ 	.word	0xffffffff


	//   ....[15]....
        /*20c4*/ 	.word	0xffffffff


	//   ....[16]....
        /*20c8*/ 	.word	0xffffffff


	//   ....[17]....
        /*20cc*/ 	.word	0xffffffff


	//   ....[18]....
        /*20d0*/ 	.word	0xffffffff


	//   ....[19]....
        /*20d4*/ 	.word	0xffffffff


	//----- nvinfo : EIATTR_COOP_GROUP_INSTR_OFFSETS
	.align		4
.L_3749:
        /*20d8*/ 	.byte	0x04, 0x28
        /*20da*/ 	.short	(.L_3751 - .L_3750)


	//   ....[0]....
.L_3750:
        /*20dc*/ 	.word	0x00004e10


	//   ....[1]....
        /*20e0*/ 	.word	0x00004e40


	//   ....[2]....
        /*20e4*/ 	.word	0x00004e50


	//   ....[3]....
        /*20e8*/ 	.word	0x00004e80


	//   ....[4]....
        /*20ec*/ 	.word	0x00004ea0


	//   ....[5]....
        /*20f0*/ 	.word	0x00004ec0


	//   ....[6]....
        /*20f4*/ 	.word	0x00004ed0


	//   ....[7]....
        /*20f8*/ 	.word	0x00004f00


	//   ....[8]....
        /*20fc*/ 	.word	0x00004f10


	//   ....[9]....
        /*2100*/ 	.word	0x00004f30


	//   ....[10]....
        /*2104*/ 	.word	0x000089c0


	//   ....[11]....
        /*2108*/ 	.word	0x00008a40


	//   ....[12]....
        /*210c*/ 	.word	0x00008ac0


	//   ....[13]....
        /*2110*/ 	.word	0x00008b30


	//   ....[14]....
        /*2114*/ 	.word	0x00008bb0


	//   ....[15]....
        /*2118*/ 	.word	0x00008c20


	//   ....[16]....
        /*211c*/ 	.word	0x00008ca0


	//   ....[17]....
        /*2120*/ 	.word	0x00008d10


	//   ....[18]....
        /*2124*/ 	.word	0x00008d90


	//   ....[19]....
        /*2128*/ 	.word	0x00008e00


	//----- nvinfo : EIATTR_EXIT_INSTR_OFFSETS
	.align		4
.L_3751:
        /*212c*/ 	.byte	0x04, 0x1c
        /*212e*/ 	.short	(.L_3753 - .L_3752)


	//   ....[0]....
.L_3752:
        /*2130*/ 	.word	0x00008770


	//   ....[1]....
        /*2134*/ 	.word	0x00008960


	//----- nvinfo : EIATTR_MAX_THREADS
	.align		4
.L_3753:
        /*2138*/ 	.byte	0x04, 0x05
        /*213a*/ 	.short	(.L_3755 - .L_3754)
.L_3754:
        /*213c*/ 	.word	0x00000080
        /*2140*/ 	.word	0x00000001
        /*2144*/ 	.word	0x00000001


	//----- nvinfo : EIATTR_CRS_STACK_SIZE
	.align		4
.L_3755:
        /*2148*/ 	.byte	0x04, 0x1e
        /*214a*/ 	.short	(.L_3757 - .L_3756)
.L_3756:
        /*214c*/ 	.word	0x00000000
.L_3757:


//--------------------- .nv.info._ZN10layer_norm13ln_bwd_kernelINS_13Kernel_traitsI6__halfS2_fS2_fjLj5120ELj1ELj1ELj4ELj16ENS_18Kernel_traits_baseILj5120ES2_S2_fS2_fjLj128EEEEELb0ELb1ELb0ELb1EEEvNS_9BwdParamsE --------------------------
	.section	.nv.info._ZN10layer_norm13ln_bwd_kernelINS_13Kernel_traitsI6__halfS2_fS2_fjLj5120ELj1ELj1ELj4ELj16ENS_18Kernel_traits_baseILj5120ES2_S2_fS2_fjLj128EEEEELb0ELb1ELb0ELb1EEEvNS_9BwdParamsE,"",@"SHT_CUDA_INFO"
	.sectionflags	@""
	.align	4


	//----- nvinfo : EIATTR_CUDA_API_VERSION
	.align		4
        /*0000*/ 	.byte	0x04, 0x37
        /*0002*/ 	.short	(.L_3759 - .L_3758)
.L_3758:
        /*0004*/ 	.word	0x00000082


	//----- nvinfo : EIATTR_SW2861232_WAR
	.align		4
.L_3759:
        /*0008*/ 	.byte	0x01, 0x35
	.zero		2


	//----- nvinfo : EIATTR_PARAM_CBANK
	.align		4
        /*000c*/ 	.byte	0x04, 0x0a
        /*000e*/ 	.short	(.L_3761 - .L_3760)
	.align		4
.L_3760:
        /*0010*/ 	.word	index@(.nv.constant0._ZN10layer_norm13ln_bwd_kernelINS_13Kernel_traitsI6__halfS2_fS2_fjLj5120ELj1ELj1ELj4ELj16ENS_18Kernel_traits_baseILj5120ES2_S2_fS2_fjLj128EEEEELb0ELb1ELb0ELb1EEEvNS_9BwdParamsE)
        /*0014*/ 	.short	0x0160
        /*0016*/ 	.short	0x0128


	//----- nvinfo : EIATTR_CBANK_PARAM_SIZE
	.align		4
.L_3761:
        /*0018*/ 	.byte	0x03, 0x19
        /*001a*/ 	.short	0x0128


	//----- nvinfo : EIATTR_KPARAM_INFO
	.align		4
        /*001c*/ 	.byte	0x04, 0x17
        /*001e*/ 	.short	(.L_3763 - .L_3762)
.L_3762:
        /*0020*/ 	.word	0x00000000
        /*0024*/ 	.short	0x0000
        /*0026*/ 	.short	0x0000
        /*0028*/ 	.byte	0x00, 0xf0, 0xa1, 0x04


	//----- nvinfo : EIATTR_MAXREG_COUNT
	.align		4
.L_3763:
        /*002c*/ 	.byte	0x03, 0x1b
        /*002e*/ 	.short	0x00ff


	//----- nvinfo : EIATTR_NUM_BARRIERS
	.align		4
        /*0030*/ 	.byte	0x02, 0x4c
        /*0032*/ 	.byte	0x01
	.zero		1


	//----- nvinfo : EIATTR_ANNOTATIONS
	.align		4
        /*0034*/ 	.byte	0x04, 0x55
        /*0036*/ 	.short	(.L_3765 - .L_3764)


	//   ....[0]....
.L_3764:
        /* <DEDUP_REMOVED lines=114> */


	//----- nvinfo : EIATTR_MERCURY_ISA_VERSION
	.align		4
.L_3765:
        /*0748*/ 	.byte	0x03, 0x5f
        /*074a*/ 	.short	0x0000


	//----- nvinfo : EIATTR_COOP_GROUP_MASK_REGIDS
	.align		4
        /*074c*/ 	.byte	0x04, 0x29
        /*074e*/ 	.short	(.L_3767 - .L_3766)


	//   ....[0]....
.L_3766:
        /*0750*/ 	.word	0xffffffff


	//   ....[1]....
        /*0754*/ 	.word	0xffffffff


	//   ....[2]....
        /*0758*/ 	.word	0xffffffff


	//   ....[3]....
        /*075c*/ 	.word	0xffffffff


	//   ....[4]....
        /*0760*/ 	.word	0xffffffff


	//   ....[5]....
        /*0764*/ 	.word	0xffffffff


	//   ....[6]....
        /*0768*/ 	.word	0xffffffff


	//   ....[7]....
        /*076c*/ 	.word	0xffffffff


	//   ....[8]....
        /*0770*/ 	.word	0xffffffff


	//   ....[9]....
        /*0774*/ 	.word	0xffffffff


	//   ....[10]....
        /*0778*/ 	.word	0xffffffff


	//   ....[11]....
        /*077c*/ 	.word	0xffffffff


	//   ....[12]....
        /*0780*/ 	.word	0xffffffff


	//   ....[13]....
        /*0784*/ 	.word	0xffffffff


	//   ....[14]....
        /*0788*/ 	.word	0xffffffff


	//   ....[15]....
        /*078c*/ 	.word	0xffffffff


	//   ....[16]....
        /*0790*/ 	.word	0xffffffff


	//   ....[17]....
        /*0794*/ 	.word	0xffffffff


	//   ....[18]....
        /*0798*/ 	.word	0xffffffff


	//   ....[19]....
        /*079c*/ 	.word	0xffffffff


	//----- nvinfo : EIATTR_COOP_GROUP_INSTR_OFFSETS
	.align		4
.L_3767:
        /*07a0*/ 	.byte	0x04, 0x28
        /*07a2*/ 	.short	(.L_3769 - .L_3768)


	//   ....[0]....
.L_3768:
        /*07a4*/ 	.word	0x00002f20


	//   ....[1]....
        /*07a8*/ 	.word	0x00002f40


	//   ....[2]....
        /*07ac*/ 	.word	0x00002f70


	//   ....[3]....
        /*07b0*/ 	.word	0x00002f90


	//   ....[4]....
        /*07b4*/ 	.word	0x00002fb0


	//   ....[5]....
        /*07b8*/ 	.word	0x00002fd0


	//   ....[6]....
        /*07bc*/ 	.word	0x00002ff0


	//   ....[7]....
        /*07c0*/ 	.word	0x00003010


	//   ....[8]....
        /*07c4*/ 	.word	0x00003020


	//   ....[9]....
        /*07c8*/ 	.word	0x00003040


	//   ....[10]....
        /*07cc*/ 	.word	0x00005d00


	//   ....[11]....
        /*07d0*/ 	.word	0x00005d80


	//   ....[12]....
        /*07d4*/ 	.word	0x00005e00


	//   ....[13]....
        /*07d8*/ 	.word	0x00005e70


	//   ....[14]....
        /*07dc*/ 	.word	0x00005ef0


	//   ....[15]....
        /*07e0*/ 	.word	0x00005f60


	//   ....[16]....
        /*07e4*/ 	.word	0x00005fe0


	//   ....[17]....
        /*07e8*/ 	.word	0x00006050


	//   ....[18]....
        /*07ec*/ 	.word	0x000060d0


	//   ....[19]....
        /*07f0*/ 	.word	0x00006140


	//----- nvinfo : EIATTR_EXIT_INSTR_OFFSETS
	.align		4
.L_3769:
        /*07f4*/ 	.byte	0x04, 0x1c
        /*07f6*/ 	.short	(.L_3771 - .L_3770)


	//   ....[0]....
.L_3770:
        /*07f8*/ 	.word	0x00005ca0


	//----- nvinfo : EIATTR_MAX_THREADS
	.align		4
.L_3771:
        /*07fc*/ 	.byte	0x04, 0x05
        /*07fe*/ 	.short	(.L_3773 - .L_3772)
.L_3772:
        /*0800*/ 	.word	0x00000080
        /*0804*/ 	.word	0x00000001
        /*0808*/ 	.word	0x00000001


	//----- nvinfo : EIATTR_CRS_STACK_SIZE
	.align		4
.L_3773:
        /*080c*/ 	.byte	0x04, 0x1e
        /*080e*/ 	.short	(.L_3775 - .L_3774)
.L_3774:
        /*0810*/ 	.word	0x00000000
.L_3775:


//--------------------- .nv.info._ZN10layer_norm13ln_bwd_kernelINS_13Kernel_traitsI6__halfS2_fS2_fjLj5120ELj1ELj1ELj4ELj16ENS_18Kernel_traits_baseILj5120ES2_S2_fS2_fjLj128EEEEELb0ELb1ELb1ELb0EEEvNS_9BwdParamsE --------------------------
	.section	.nv.info._ZN10layer_norm13ln_bwd_kernelINS_13Kernel_traitsI6__halfS2_fS2_fjLj5120ELj1ELj1ELj4ELj16ENS_18Kernel_traits_baseILj5120ES2_S2_fS2_fjLj128EEEEELb0ELb1ELb1ELb0EEEvNS_9BwdParamsE,"",@"SHT_CUDA_INFO"
	.sectionflags	@""
	.align	4


	//----- nvinfo : EIATTR_CUDA_API_VERSION
	.align		4
        /*0000*/ 	.byte	0x04, 0x37
        /*0002*/ 	.short	(.L_3777 - .L_3776)
.L_3776:
        /*0004*/ 	.word	0x00000082


	//----- nvinfo : EIATTR_SW2861232_WAR
	.align		4
.L_3777:
        /*0008*/ 	.byte	0x01, 0x35
	.zero		2


	//----- nvinfo : EIATTR_PARAM_CBANK
	.align		4
        /*000c*/ 	.byte	0x04, 0x0a
        /*000e*/ 	.short	(.L_3779 - .L_3778)
	.align		4
.L_3778:
        /*0010*/ 	.word	index@(.nv.constant0._ZN10layer_norm13ln_bwd_kernelINS_13Kernel_traitsI6__halfS2_fS2_fjLj5120ELj1ELj1ELj4ELj16ENS_18Kernel_traits_baseILj5120ES2_S2_fS2_fjLj128EEEEELb0ELb1ELb1ELb0EEEvNS_9BwdParamsE)
        /*0014*/ 	.short	0x0160
        /*0016*/ 	.short	0x0128


	//----- nvinfo : EIATTR_CBANK_PARAM_SIZE
	.align		4
.L_3779:
        /*0018*/ 	.byte	0x03, 0x19
        /*001a*/ 	.short	0x0128


	//----- nvinfo : EIATTR_KPARAM_INFO
	.align		4
        /*001c*/ 	.byte	0x04, 0x17
        /*001e*/ 	.short	(.L_3781 - .L_3780)
.L_3780:
        /*0020*/ 	.word	0x00000000
        /*0024*/ 	.short	0x0000
        /*0026*/ 	.short	0x0000
        /*0028*/ 	.byte	0x00, 0xf0, 0xa1, 0x04


	//----- nvinfo : EIATTR_MAXREG_COUNT
	.align		4
.L_3781:
        /*002c*/ 	.byte	0x03, 0x1b
        /*002e*/ 	.short	0x00ff


	//----- nvinfo : EIATTR_NUM_BARRIERS
	.align		4
        /*0030*/ 	.byte	0x02, 0x4c
        /*0032*/ 	.byte	0x01
	.zero		1


	//----- nvinfo : EIATTR_ANNOTATIONS
	.align		4
        /*0034*/ 	.byte	0x04, 0x55
        /*0036*/ 	.short	(.L_3783 - .L_3782)


	//   ....[0]....
.L_3782:
        /* <DEDUP_REMOVED lines=115> */


	//----- nvinfo : EIATTR_MERCURY_ISA_VERSION
	.align		4
.L_3783:
        /*0758*/ 	.byte	0x03, 0x5f
        /*075a*/ 	.short	0x0000


	//----- nvinfo : EIATTR_COOP_GROUP_MASK_REGIDS
	.align		4
        /*075c*/ 	.byte	0x04, 0x29
        /*075e*/ 	.short	(.L_3785 - .L_3784)


	//   ....[0]....
.L_3784:
        /*0760*/ 	.word	0xffffffff


	//   ....[1]....
        /*0764*/ 	.word	0xffffffff


	//   ....[2]....
        /*0768*/ 	.word	0xffffffff


	//   ....[3]....
        /*076c*/ 	.word	0xffffffff


	//   ....[4]....
        /*0770*/ 	.word	0xffffffff


	//   ....[5]....
        /*0774*/ 	.word	0xffffffff


	//   ....[6]....
        /*0778*/ 	.word	0xffffffff


	//   ....[7]....
        /*077c*/ 	.word	0xffffffff


	//   ....[8]....
        /*0780*/ 	.word	0xffffffff


	//   ....[9]....
        /*0784*/ 	.word	0xffffffff


	//   ....[10]....
        /*0788*/ 	.word	0xffffffff


	//   ....[11]....
        /*078c*/ 	.word	0xffffffff


	//   ....[12]....
        /*0790*/ 	.word	0xffffffff


	//   ....[13]....
        /*0794*/ 	.word	0xffffffff


	//   ....[14]....
        /*0798*/ 	.word	0xffffffff


	//   ....[15]....
        /*079c*/ 	.word	0xffffffff


	//   ....[16]....
        /*07a0*/ 	.word	0xffffffff


	//   ....[17]....
        /*07a4*/ 	.word	0xffffffff


	//   ....[18]....
        /*07a8*/ 	.word	0xffffffff


	//   ....[19]....
        /*07ac*/ 	.word	0xffffffff


	//----- nvinfo : EIATTR_COOP_GROUP_INSTR_OFFSETS
	.align		4
.L_3785:
        /*07b0*/ 	.byte	0x04, 0x28
        /*07b2*/ 	.short	(.L_3787 - .L_3786)


	//   ....[0]....
.L_3786:
        /*07b4*/ 	.word	0x00003510


	//   ....[1]....
        /*07b8*/ 	.word	0x00003530


	//   ....[2]....
        /*07bc*/ 	.word	0x00003560


	//   ....[3]....
        /*07c0*/ 	.word	0x00003580


	//   ....[4]....
        /*07c4*/ 	.word	0x000035a0


	//   ....[5]....
        /*07c8*/ 	.word	0x000035c0


	//   ....[6]....
        /*07cc*/ 	.word	0x000035d0


	//   ....[7]....
        /*07d0*/ 	.word	0x00003600


	//   ....[8]....
        /*07d4*/ 	.word	0x00003610


	//   ....[9]....
        /*07d8*/ 	.word	0x00003630


	//   ....[10]....
        /*07dc*/ 	.word	0x00007d80


	//   ....[11]....
        /*07e0*/ 	.word	0x00007e00


	//   ....[12]....
        /*07e4*/ 	.word	0x00007e80


	//   ....[13]....
        /*07e8*/ 	.word	0x00007ef0


	//   ....[14]....
        /*07ec*/ 	.word	0x00007f70


	//   ....[15]....
        /*07f0*/ 	.word	0x00007fe0


	//   ....[16]....
        /*07f4*/ 	.word	0x00008060


	//   ....[17]....
        /*07f8*/ 	.word	0x000080d0


	//   ....[18]....
        /*07fc*/ 	.word	0x00008150


	//   ....[19]....
        /*0800*/ 	.word	0x000081c0


	//----- nvinfo : EIATTR_EXIT_INSTR_OFFSETS
	.align		4
.L_3787:
        /*0804*/ 	.byte	0x04, 0x1c
        /*0806*/ 	.short	(.L_3789 - .L_3788)


	//   ....[0]....
.L_3788:
        /*0808*/ 	.word	0x00007c70


	//   ....[1]....
        /*080c*/ 	.word	0x00007d20


	//----- nvinfo : EIATTR_MAX_THREADS
	.align		4
.L_3789:
        /*0810*/ 	.byte	0x04, 0x05
        /*0812*/ 	.short	(.L_3791 - .L_3790)
.L_3790:
        /*0814*/ 	.word	0x00000080
        /*0818*/ 	.word	0x00000001
        /*081c*/ 	.word	0x00000001


	//----- nvinfo : EIATTR_CRS_STACK_SIZE
	.align		4
.L_3791:
        /*0820*/ 	.byte	0x04, 0x1e
        /*0822*/ 	.short	(.L_3793 - .L_3792)
.L_3792:
        /*0824*/ 	.word	0x00000000
.L_3793:


//--------------------- .nv.info._ZN10layer_norm13ln_bwd_kernelINS_13Kernel_traitsI6__halfS2_fS2_fjLj5120ELj1ELj1ELj4ELj16ENS_18Kernel_traits_baseILj5120ES2_S2_fS2_fjLj128EEEEELb0ELb1ELb1ELb1EEEvNS_9BwdParamsE --------------------------
	.section	.nv.info._ZN10layer_norm13ln_bwd_kernelINS_13Kernel_traitsI6__halfS2_fS2_fjLj5120ELj1ELj1ELj4ELj16ENS_18Kernel_traits_baseILj5120ES2_S2_fS2_fjLj128EEEEELb0ELb1ELb1ELb1EEEvNS_9BwdParamsE,"",@"SHT_CUDA_INFO"
	.sectionflags	@""
	.align	4


	//----- nvinfo : EIATTR_CUDA_API_VERSION
	.align		4
        /*0000*/ 	.byte	0x04, 0x37
        /*0002*/ 	.short	(.L_3795 - .L_3794)
.L_3794:
        /*0004*/ 	.word	0x00000082


	//----- nvinfo : EIATTR_SW2861232_WAR
	.align		4
.L_3795:
        /*0008*/ 	.byte	0x01, 0x35
	.zero		2


	//----- nvinfo : EIATTR_PARAM_CBANK
	.align		4
        /*000c*/ 	.byte	0x04, 0x0a
        /*000e*/ 	.short	(.L_3797 - .L_3796)
	.align		4
.L_3796:
        /*0010*/ 	.word	index@(.nv.constant0._ZN10layer_norm13ln_bwd_kernelINS_13Kernel_traitsI6__halfS2_fS2_fjLj5120ELj1ELj1ELj4ELj16ENS_18Kernel_traits_baseILj5120ES2_S2_fS2_fjLj128EEEEELb0ELb1ELb1ELb1EEEvNS_9BwdParamsE)
        /*0014*/ 	.short	0x0160
        /*0016*/ 	.short	0x0128


	//----- nvinfo : EIATTR_CBANK_PARAM_SIZE
	.align		4
.L_3797:
        /*0018*/ 	.byte	0x03, 0x19
        /*001a*/ 	.short	0x0128


	//----- nvinfo : EIATTR_KPARAM_INFO
	.align		4
        /*001c*/ 	.byte	0x04, 0x17
        /*001e*/ 	.short	(.L_3799 - .L_3798)
.L_3798:
        /*0020*/ 	.word	0x00000000
        /*0024*/ 	.short	0x0000
        /*0026*/ 	.short	0x0000
        /*0028*/ 	.byte	0x00, 0xf0, 0xa1, 0x04


	//----- nvinfo : EIATTR_MAXREG_COUNT
	.align		4
.L_3799:
        /*002c*/ 	.byte	0x03, 0x1b
        /*002e*/ 	.short	0x00ff


	//----- nvinfo : EIATTR_NUM_BARRIERS
	.align		4
        /*0030*/ 	.byte	0x02, 0x4c
        /*0032*/ 	.byte	0x01
	.zero		1


	//----- nvinfo : EIATTR_ANNOTATIONS
	.align		4
        /*0034*/ 	.byte	0x04, 0x55
        /*0036*/ 	.short	(.L_3801 - .L_3800)


	//   ....[0]....
.L_3800:
        /* <DEDUP_REMOVED lines=152> */


	//----- nvinfo : EIATTR_MERCURY_ISA_VERSION
	.align		4
.L_3801:
        /*09a8*/ 	.byte	0x03, 0x5f
        /*09aa*/ 	.short	0x0000


	//----- nvinfo : EIATTR_COOP_GROUP_MASK_REGIDS
	.align		4
        /*09ac*/ 	.byte	0x04, 0x29
        /*09ae*/ 	.short	(.L_3803 - .L_3802)


	//   ....[0]....
.L_3802:
        /*09b0*/ 	.word	0xffffffff


	//   ....[1]....
        /*09b4*/ 	.word	0xffffffff


	//   ....[2]....
        /*09b8*/ 	.word	0xffffffff


	//   ....[3]....
        /*09bc*/ 	.word	0xffffffff


	//   ....[4]....
        /*09c0*/ 	.word	0xffffffff


	//   ....[5]....
        /*09c4*/ 	.word	0xffffffff


	//   ....[6]....
        /*09c8*/ 	.word	0xffffffff


	//   ....[7]....
        /*09cc*/ 	.word	0xffffffff


	//   ....[8]....
        /*09d0*/ 	.word	0xffffffff


	//   ....[9]....
        /*09d4*/ 	.word	0xffffffff


	//   ....[10]....
        /*09d8*/ 	.word	0xffffffff


	//   ....[11]....
        /*09dc*/ 	.word	0xffffffff


	//   ....[12]....
        /*09e0*/ 	.word	0xffffffff


	//   ....[13]....
        /*09e4*/ 	.word	0xffffffff


	//   ....[14]....
        /*09e8*/ 	.word	0xffffffff


	//   ....[15]....
        /*09ec*/ 	.word	0xffffffff


	//   ....[16]....
        /*09f0*/ 	.word	0xffffffff


	//   ....[17]....
        /*09f4*/ 	.word	0xffffffff


	//   ....[18]....
        /*09f8*/ 	.word	0xffffffff


	//   ....[19]....
        /*09fc*/ 	.word	0xffffffff


	//----- nvinfo : EIATTR_COOP_GROUP_INSTR_OFFSETS
	.align		4
.L_3803:
        /*0a00*/ 	.byte	0x04, 0x28
        /*0a02*/ 	.short	(.L_3805 - .L_3804)


	//   ....[0]....
.L_3804:
        /*0a04*/ 	.word	0x000034b0


	//   ....[1]....
        /*0a08*/ 	.word	0x000034d0


	//   ....[2]....
        /*0a0c*/ 	.word	0x00003500


	//   ....[3]....
        /*0a10*/ 	.word	0x00003520


	//   ....[4]....
        /*0a14*/ 	.word	0x00003540


	//   ....[5]....
        /*0a18*/ 	.word	0x00003560


	//   ....[6]....
        /*0a1c*/ 	.word	0x00003580


	//   ....[7]....
        /*0a20*/ 	.word	0x000035a0


	//   ....[8]....
        /*0a24*/ 	.word	0x000035b0


	//   ....[9]....
        /*0a28*/ 	.word	0x000035d0


	//   ....[10]....
        /*0a2c*/ 	.word	0x00007c30


	//   ....[11]....
        /*0a30*/ 	.word	0x00007cb0


	//   ....[12]....
        /*0a34*/ 	.word	0x00007d30


	//   ....[13]....
        /*0a38*/ 	.word	0x00007da0


	//   ....[14]....
        /*0a3c*/ 	.word	0x00007e20


	//   ....[15]....
        /*0a40*/ 	.word	0x00007e90


	//   ....[16]....
        /*0a44*/ 	.word	0x00007f10


	//   ....[17]....
        /*0a48*/ 	.word	0x00007f80


	//   ....[18]....
        /*0a4c*/ 	.word	0x00008000


	//   ....[19]....
        /*0a50*/ 	.word	0x00008070


	//----- nvinfo : EIATTR_EXIT_INSTR_OFFSETS
	.align		4
.L_3805:
        /*0a54*/ 	.byte	0x04, 0x1c
        /*0a56*/ 	.short	(.L_3807 - .L_3806)


	//   ....[0]....
.L_3806:
        /*0a58*/ 	.word	0x00007bd0


	//----- nvinfo : EIATTR_MAX_THREADS
	.align		4
.L_3807:
        /*0a5c*/ 	.byte	0x04, 0x05
        /*0a5e*/ 	.short	(.L_3809 - .L_3808)
.L_3808:
        /*0a60*/ 	.word	0x00000080
        /*0a64*/ 	.word	0x00000001
        /*0a68*/ 	.word	0x00000001


	//----- nvinfo : EIATTR_CRS_STACK_SIZE
	.align		4
.L_3809:
        /*0a6c*/ 	.byte	0x04, 0x1e
        /*0a6e*/ 	.short	(.L_3811 - .L_3810)
.L_3810:
        /*0a70*/ 	.word	0x00000000
.L_3811:


//--------------------- .nv.info._ZN10layer_norm13ln_bwd_kernelINS_13Kernel_traitsI6__halfS2_fS2_fjLj5120ELj1ELj1ELj4ELj16ENS_18Kernel_traits_baseILj5120ES2_S2_fS2_fjLj128EEEEELb1ELb0ELb0ELb0EEEvNS_9BwdParamsE --------------------------
	.section	.nv.info._ZN10layer_norm13ln_bwd_kernelINS_13Kernel_traitsI6__halfS2_fS2_fjLj5120ELj1ELj1ELj4ELj16ENS_18Kernel_traits_baseILj5120ES2_S2_fS2_fjLj128EEEEELb1ELb0ELb0ELb0EEEvNS_9BwdParamsE,"",@"SHT_CUDA_INFO"
	.sectionflags	@""
	.align	4


	//----- nvinfo : EIATTR_CUDA_API_VERSION
	.align		4
        /*0000*/ 	.byte	0x04, 0x37
        /*0002*/ 	.short	(.L_3813 - .L_3812)
.L_3812:
        /*0004*/ 	.word	0x00000082


	//----- nvinfo : EIATTR_SW2861232_WAR
	.align		4
.L_3813:
        /*0008*/ 	.byte	0x01, 0x35
	.zero		2


	//----- nvinfo : EIATTR_PARAM_CBANK
	.align		4
        /*000c*/ 	.byte	0x04, 0x0a
        /*000e*/ 	.short	(.L_3815 - .L_3814)
	.align		4
.L_3814:
        /*0010*/ 	.word	index@(.nv.constant0._ZN10layer_norm13ln_bwd_kernelINS_13Kernel_traitsI6__halfS2_fS2_fjLj5120ELj1ELj1ELj4ELj16ENS_18Kernel_traits_baseILj5120ES2_S2_fS2_fjLj128EEEEELb1ELb0ELb0ELb0EEEvNS_9BwdParamsE)
        /*0014*/ 	.short	0x0160
        /*0016*/ 	.short	0x0128


	//----- nvinfo : EIATTR_CBANK_PARAM_SIZE
	.align		4
.L_3815:
        /*0018*/ 	.byte	0x03, 0x19
        /*001a*/ 	.short	0x0128


	//----- nvinfo : EIATTR_KPARAM_INFO
	.align		4
        /*001c*/ 	.byte	0x04, 0x17
        /*001e*/ 	.short	(.L_3817 - .L_3816)
.L_3816:
        /*0020*/ 	.word	0x00000000
        /*0024*/ 	.short	0x0000
        /*0026*/ 	.short	0x0000
        /*0028*/ 	.byte	0x00, 0xf0, 0xa1, 0x04


	//----- nvinfo : EIATTR_MAXREG_COUNT
	.align		4
.L_3817:
        /*002c*/ 	.byte	0x03, 0x1b
        /*002e*/ 	.short	0x00ff


	//----- nvinfo : EIATTR_NUM_BARRIERS
	.align		4
        /*0030*/ 	.byte	0x02, 0x4c
        /*0032*/ 	.byte	0x01
	.zero		1


	//----- nvinfo : EIATTR_ANNOTATIONS
	.align		4
        /*0034*/ 	.byte	0x04, 0x55
        /*0036*/ 	.short	(.L_3819 - .L_3818)


	//   ....[0]....
.L_3818:
        /* <DEDUP_REMOVED lines=29> */


	//----- nvinfo : EIATTR_MERCURY_ISA_VERSION
	.align		4
.L_3819:
        /*01f8*/ 	.byte	0x03, 0x5f
        /*01fa*/ 	.short	0x0000


	//----- nvinfo : EIATTR_COOP_GROUP_MASK_REGIDS
	.align		4
        /*01fc*/ 	.byte	0x04, 0x29
        /*01fe*/ 	.short	(.L_3821 - .L_3820)


	//   ....[0]....
.L_3820:
        /*0200*/ 	.word	0xffffffff


	//   ....[1]....
        /*0204*/ 	.word	0xffffffff


	//   ....[2]....
        /*0208*/ 	.word	0xffffffff


	//   ....[3]....
        /*020c*/ 	.word	0xffffffff


	//   ....[4]....
        /*0210*/ 	.word	0xffffffff


	//   ....[5]....
        /*0214*/ 	.word	0xffffffff


	//   ....[6]....
        /*0218*/ 	.word	0xffffffff


	//   ....[7]....
        /*021c*/ 	.word	0xffffffff


	//   ....[8]....
        /*0220*/ 	.word	0xffffffff


	//   ....[9]....
        /*0224*/ 	.word	0xffffffff


	//   ....[10]....
        /*0228*/ 	.word	0xffffffff


	//   ....[11]....
        /*022c*/ 	.word	0xffffffff


	//   ....[12]....
        /*0230*/ 	.word	0xffffffff


	//   ....[13]....
        /*0234*/ 	.word	0xffffffff


	//   ....[14]....
        /*0238*/ 	.word	0xffffffff


	//   ....[15]....
        /*023c*/ 	.word	0xffffffff


	//   ....[16]....
        /*0240*/ 	.word	0xffffffff


	//   ....[17]....
        /*0244*/ 	.word	0xffffffff


	//   ....[18]....
        /*0248*/ 	.word	0xffffffff


	//   ....[19]....
        /*024c*/ 	.word	0xffffffff


	//----- nvinfo : EIATTR_COOP_GROUP_INSTR_OFFSETS
	.align		4
.L_3821:
        /*0250*/ 	.byte	0x04, 0x28
        /*0252*/ 	.short	(.L_3823 - .L_3822)


	//   ....[0]....
.L_3822:
        /*0254*/ 	.word	0x000027e0


	//   ....[1]....
        /*0258*/ 	.word	0x00002800


	//   ....[2]....
        /*025c*/ 	.word	0x00002830


	//   ....[3]....
        /*0260*/ 	.word	0x00002850


	//   ....[4]....
        /*0264*/ 	.word	0x00002870


	//   ....[5]....
        /*0268*/ 	.word	0x00002890


	//   ....[6]....
        /*026c*/ 	.word	0x000028a0


	//   ....[7]....
        /*0270*/ 	.word	0x000028d0


	//   ....[8]....
        /*0274*/ 	.word	0x000028e0


	//   ....[9]....
        /*0278*/ 	.word	0x00002900


	//   ....[10]....
        /*027c*/ 	.word	0x00004ae0


	//   ....[11]....
        /*0280*/ 	.word	0x00004b60


	//   ....[12]....
        /*0284*/ 	.word	0x00004be0


	//   ....[13]....
        /*0288*/ 	.word	0x00004c50


	//   ....[14]....
        /*028c*/ 	.word	0x00004cd0


	//   ....[15]....
        /*0290*/ 	.word	0x00004d40


	//   ....[16]....
        /*0294*/ 	.word	0x00004dc0


	//   ....[17]....
        /*0298*/ 	.word	0x00004e30


	//   ....[18]....
        /*029c*/ 	.word	0x00004eb0


	//   ....[19]....
        /*02a0*/ 	.word	0x00004f20


	//----- nvinfo : EIATTR_EXIT_INSTR_OFFSETS
	.align		4
.L_3823:
        /*02a4*/ 	.byte	0x04, 0x1c
        /*02a6*/ 	.short	(.L_3825 - .L_3824)


	//   ....[0]....
.L_3824:
        /*02a8*/ 	.word	0x00004a00


	//   ....[1]....
        /*02ac*/ 	.word	0x00004a80


	//----- nvinfo : EIATTR_MAX_THREADS
	.align		4
.L_3825:
        /*02b0*/ 	.byte	0x04, 0x05
        /*02b2*/ 	.short	(.L_3827 - .L_3826)
.L_3826:
        /*02b4*/ 	.word	0x00000080
        /*02b8*/ 	.word	0x00000001
        /*02bc*/ 	.word	0x00000001


	//----- nvinfo : EIATTR_CRS_STACK_SIZE
	.align		4
.L_3827:
        /*02c0*/ 	.byte	0x04, 0x1e
        /*02c2*/ 	.short	(.L_3829 - .L_3828)
.L_3828:
        /*02c4*/ 	.word	0x00000000
.L_3829:


//--------------------- .nv.info._ZN10layer_norm13ln_bwd_kernelINS_13Kernel_traitsI6__halfS2_fS2_fjLj5120ELj1ELj1ELj4ELj16ENS_18Kernel_traits_baseILj5120ES2_S2_fS2_fjLj128EEEEELb1ELb0ELb0ELb1EEEvNS_9BwdParamsE --------------------------
	.section	.nv.info._ZN10layer_norm13ln_bwd_kernelINS_13Kernel_traitsI6__halfS2_fS2_fjLj5120ELj1ELj1ELj4ELj16ENS_18Kernel_traits_baseILj5120ES2_S2_fS2_fjLj128EEEEELb1ELb0ELb0ELb1EEEvNS_9BwdParamsE,"",@"SHT_CUDA_INFO"
	.sectionflags	@""
	.align	4


	//----- nvinfo : EIATTR_CUDA_API_VERSION
	.align		4
        /*0000*/ 	.byte	0x04, 0x37
        /*0002*/ 	.short	(.L_3831 - .L_3830)
.L_3830:
        /*0004*/ 	.word	0x00000082


	//----- nvinfo : EIATTR_SW2861232_WAR
	.align		4
.L_3831:
        /*0008*/ 	.byte	0x01, 0x35
	.zero		2


	//----- nvinfo : EIATTR_PARAM_CBANK
	.align		4
        /*000c*/ 	.byte	0x04, 0x0a
        /*000e*/ 	.short	(.L_3833 - .L_3832)
	.align		4
.L_3832:
        /*0010*/ 	.word	index@(.nv.constant0._ZN10layer_norm13ln_bwd_kernelINS_13Kernel_traitsI6__halfS2_fS2_fjLj5120ELj1ELj1ELj4ELj16ENS_18Kernel_traits_baseILj5120ES2_S2_fS2_fjLj128EEEEELb1ELb0ELb0ELb1EEEvNS_9BwdParamsE)
        /*0014*/ 	.short	0x0160
        /*0016*/ 	.short	0x0128


	//----- nvinfo : EIATTR_CBANK_PARAM_SIZE
	.align		4
.L_3833:
        /*0018*/ 	.byte	0x03, 0x19
        /*001a*/ 	.short	0x0128


	//----- nvinfo : EIATTR_KPARAM_INFO
	.align		4
        /*001c*/ 	.byte	0x04, 0x17
        /*001e*/ 	.short	(.L_3835 - .L_3834)
.L_3834:
        /*0020*/ 	.word	0x00000000
        /*0024*/ 	.short	0x0000
        /*0026*/ 	.short	0x0000
        /*0028*/ 	.byte	0x00, 0xf0, 0xa1, 0x04


	//----- nvinfo : EIATTR_MAXREG_COUNT
	.align		4
.L_3835:
        /*002c*/ 	.byte	0x03, 0x1b
        /*002e*/ 	.short	0x00ff


	//----- nvinfo : EIATTR_NUM_BARRIERS
	.align		4
        /*0030*/ 	.byte	0x02, 0x4c
        /*0032*/ 	.byte	0x01
	.zero		1


	//----- nvinfo : EIATTR_ANNOTATIONS
	.align		4
        /*0034*/ 	.byte	0x04, 0x55
        /*0036*/ 	.short	(.L_3837 - .L_3836)


	//   ....[0]....
.L_3836:
        /* <DEDUP_REMOVED lines=26> */


	//----- nvinfo : EIATTR_MERCURY_ISA_VERSION
	.align		4
.L_3837:
        /*01c8*/ 	.byte	0x03, 0x5f
        /*01ca*/ 	.short	0x0000


	//----- nvinfo : EIATTR_COOP_GROUP_MASK_REGIDS
	.align		4
        /*01cc*/ 	.byte	0x04, 0x29
        /*01ce*/ 	.short	(.L_3839 - .L_3838)


	//   ....[0]....
.L_3838:
        /*01d0*/ 	.word	0xffffffff


	//   ....[1]....
        /*01d4*/ 	.word	0xffffffff


	//   ....[2]....
        /*01d8*/ 	.word	0xffffffff


	//   ....[3]....
        /*01dc*/ 	.word	0xffffffff


	//   ....[4]....
        /*01e0*/ 	.word	0xffffffff


	//   ....[5]....
        /*01e4*/ 	.word	0xffffffff


	//   ....[6]....
        /*01e8*/ 	.word	0xffffffff


	//   ....[7]....
        /*01ec*/ 	.word	0xffffffff


	//   ....[8]....
        /*01f0*/ 	.word	0xffffffff


	//   ....[9]....
        /*01f4*/ 	.word	0xffffffff


	//   ....[10]....
        /*01f8*/ 	.word	0xffffffff


	//   ....[11]....
        /*01fc*/ 	.word	0xffffffff


	//   ....[12]....
        /*0200*/ 	.word	0xffffffff


	//   ....[13]....
        /*0204*/ 	.word	0xffffffff


	//   ....[14]....
        /*0208*/ 	.word	0xffffffff


	//   ....[15]....
        /*020c*/ 	.word	0xffffffff


	//   ....[16]....
        /*0210*/ 	.word	0xffffffff


	//   ....[17]....
        /*0214*/ 	.word	0xffffffff


	//   ....[18]....
        /*0218*/ 	.word	0xffffffff


	//   ....[19]....
        /*021c*/ 	.word	0xffffffff


	//----- nvinfo : EIATTR_COOP_GROUP_INSTR_OFFSETS
	.align		4
.L_3839:
        /*0220*/ 	.byte	0x04, 0x28
        /*0222*/ 	.short	(.L_3841 - .L_3840)


	//   ....[0]....
.L_3840:
        /*0224*/ 	.word	0x00002530


	//   ....[1]....
        /*0228*/ 	.word	0x00002550


	//   ....[2]....
        /*022c*/ 	.word	0x00002580


	//   ....[3]....
        /*0230*/ 	.word	0x000025a0


	//   ....[4]....
        /*0234*/ 	.word	0x000025c0


	//   ....[5]....
        /*0238*/ 	.word	0x000025e0


	//   ....[6]....
        /*023c*/ 	.word	0x00002600


	//   ....[7]....
        /*0240*/ 	.word	0x00002620


	//   ....[8]....
        /*0244*/ 	.word	0x00002630


	//   ....[9]....
        /*0248*/ 	.word	0x00002650


	//   ....[10]....
        /*024c*/ 	.word	0x000049e0


	//   ....[11]....
        /*0250*/ 	.word	0x00004a60


	//   ....[12]....
        /*0254*/ 	.word	0x00004ae0


	//   ....[13]....
        /*0258*/ 	.word	0x00004b50


	//   ....[14]....
        /*025c*/ 	.word	0x00004bd0


	//   ....[15]....
        /*0260*/ 	.word	0x00004c40


	//   ....[16]....
        /*0264*/ 	.word	0x00004cc0


	//   ....[17]....
        /*0268*/ 	.word	0x00004d30


	//   ....[18]....
        /*026c*/ 	.word	0x00004db0


	//   ....[19]....
        /*0270*/ 	.word	0x00004e20


	//----- nvinfo : EIATTR_EXIT_INSTR_OFFSETS
	.align		4
.L_3841:
        /*0274*/ 	.byte	0x04, 0x1c
        /*0276*/ 	.short	(.L_3843 - .L_3842)


	//   ....[0]....
.L_3842:
        /*0278*/ 	.word	0x00004980


	//----- nvinfo : EIATTR_MAX_THREADS
	.align		4
.L_3843:
        /*027c*/ 	.byte	0x04, 0x05
        /*027e*/ 	.short	(.L_3845 - .L_3844)
.L_3844:
        /*0280*/ 	.word	0x00000080
        /*0284*/ 	.word	0x00000001
        /*0288*/ 	.word	0x00000001


	//----- nvinfo : EIATTR_CRS_STACK_SIZE
	.align		4
.L_3845:
        /*028c*/ 	.byte	0x04, 0x1e
        /*028e*/ 	.short	(.L_3847 - .L_3846)
.L_3846:
        /*0290*/ 	.word	0x00000000
.L_3847:


//--------------------- .nv.info._ZN10layer_norm22ln_bwd_finalize_kernelINS_22Kernel_traits_finalizeILj5120E6__halfS2_fS2_fjLb0ELj1024ELj4ENS_18Kernel_traits_baseILj5120ES2_S2_fS2_fjLj1024EEEEELb0ELb0EEEvNS_9BwdParamsE --------------------------
	.section	.nv.info._ZN10layer_norm22ln_bwd_finalize_kernelINS_22Kernel_traits_finalizeILj5120E6__halfS2_fS2_fjLb0ELj1024ELj4ENS_18Kernel_traits_baseILj5120ES2_S2_fS2_fjLj1024EEEEELb0ELb0EEEvNS_9BwdParamsE,"",@"SHT_CUDA_INFO"
	.sectionflags	@""
	.align	4


	//----- nvinfo : EIATTR_CUDA_API_VERSION
	.align		4
        /*0000*/ 	.byte	0x04, 0x37
        /*0002*/ 	.short	(.L_3849 - .L_3848)
.L_3848:
        /*0004*/ 	.word	0x00000082


	//----- nvinfo : EIATTR_SW2861232_WAR
	.align		4
.L_3849:
        /*0008*/ 	.byte	0x01, 0x35
	.zero		2


	//----- nvinfo : EIATTR_PARAM_CBANK
	.align		4
        /*000c*/ 	.byte	0x04, 0x0a
        /*000e*/ 	.short	(.L_3851 - .L_3850)
	.align		4
.L_3850:
        /*0010*/ 	.word	index@(.nv.constant0._ZN10layer_norm22ln_bwd_finalize_kernelINS_22Kernel_traits_finalizeILj5120E6__halfS2_fS2_fjLb0ELj1024ELj4ENS_18Kernel_traits_baseILj5120ES2_S2_fS2_fjLj1024EEEEELb0ELb0EEEvNS_9BwdParamsE)
        /*0014*/ 	.short	0x0160
        /*0016*/ 	.short	0x0128


	//----- nvinfo : EIATTR_CBANK_PARAM_SIZE
	.align		4
.L_3851:
        /*0018*/ 	.byte	0x03, 0x19
        /*001a*/ 	.short	0x0128


	//----- nvinfo : EIATTR_KPARAM_INFO
	.align		4
        /*001c*/ 	.byte	0x04, 0x17
        /*001e*/ 	.short	(.L_3853 - .L_3852)
.L_3852:
        /*0020*/ 	.word	0x00000000
        /*0024*/ 	.short	0x0000
        /*0026*/ 	.short	0x0000
        /*0028*/ 	.byte	0x00, 0xf0, 0xa1, 0x04


	//----- nvinfo : EIATTR_MAXREG_COUNT
	.align		4
.L_3853:
        /*002c*/ 	.byte	0x03, 0x1b
        /*002e*/ 	.short	0x0040


	//----- nvinfo : EIATTR_NUM_BARRIERS
	.align		4
        /*0030*/ 	.byte	0x02, 0x4c
        /*0032*/ 	.byte	0x01
	.zero		1


	//----- nvinfo : EIATTR_MERCURY_ISA_VERSION
	.align		4
        /*0034*/ 	.byte	0x03, 0x5f
        /*0036*/ 	.short	0x0000


	//----- nvinfo : EIATTR_COOP_GROUP_MASK_REGIDS
	.align		4
        /*0038*/ 	.byte	0x04, 0x29
        /*003a*/ 	.short	(.L_3855 - .L_3854)


	//   ....[0]....
.L_3854:
        /*003c*/ 	.word	0xffffffff


	//   ....[1]....
        /*0040*/ 	.word	0xffffffff


	//   ....[2]....
        /*0044*/ 	.word	0xffffffff


	//   ....[3]....
        /*0048*/ 	.word	0xffffffff


	//   ....[4]....
        /*004c*/ 	.word	0xffffffff


	//   ....[5]....
        /*0050*/ 	.word	0xffffffff


	//   ....[6]....
        /*0054*/ 	.word	0xffffffff


	//   ....[7]....
        /*0058*/ 	.word	0xffffffff


	//   ....[8]....
        /*005c*/ 	.word	0xffffffff


	//   ....[9]....
        /*0060*/ 	.word	0xffffffff


	//   ....[10]....
        /*0064*/ 	.word	0xffffffff


	//   ....[11]....
        /*0068*/ 	.word	0xffffffff


	//   ....[12]....
        /*006c*/ 	.word	0xffffffff


	//   ....[13]....
        /*0070*/ 	.word	0xffffffff


	//   ....[14]....
        /*0074*/ 	.word	0xffffffff


	//   ....[15]....
        /*0078*/ 	.word	0xffffffff


	//   ....[16]....
        /*007c*/ 	.word	0xffffffff


	//   ....[17]....
        /*0080*/ 	.word	0xffffffff


	//   ....[18]....
        /*0084*/ 	.word	0xffffffff


	//   ....[19]....
        /*0088*/ 	.word	0xffffffff


	//----- nvinfo : EIATTR_COOP_GROUP_INSTR_OFFSETS
	.align		4
.L_3855:
        /*008c*/ 	.byte	0x04, 0x28
        /*008e*/ 	.short	(.L_3857 - .L_3856)


	//   ....[0]....
.L_3856:
        /*0090*/ 	.word	0x00000820


	//   ....[1]....
        /*0094*/ 	.word	0x00000850


	//   ....[2]....
        /*0098*/ 	.word	0x00000860


	//   ....[3]....
        /*009c*/ 	.word	0x00000890


	//   ....[4]....
        /*00a0*/ 	.word	0x000008a0


	//   ....[5]....
        /*00a4*/ 	.word	0x000008d0


	//   ....[6]....
        /*00a8*/ 	.word	0x000008f0


	//   ....[7]....
        /*00ac*/ 	.word	0x00000900


	//   ....[8]....
        /*00b0*/ 	.word	0x00000930


	//   ....[9]....
        /*00b4*/ 	.word	0x00000940


	//   ....[10]....
        /*00b8*/ 	.word	0x00000b50


	//   ....[11]....
        /*00bc*/ 	.word	0x00000bc0


	//   ....[12]....
        /*00c0*/ 	.word	0x00000c20


	//   ....[13]....
        /*00c4*/ 	.word	0x00000c80


	//   ....[14]....
        /*00c8*/ 	.word	0x00000cf0


	//   ....[15]....
        /*00cc*/ 	.word	0x00000d60


	//   ....[16]....
        /*00d0*/ 	.word	0x00000dc0


	//   ....[17]....
        /*00d4*/ 	.word	0x00000e20


	//   ....[18]....
        /*00d8*/ 	.word	0x00000e80


	//   ....[19]....
        /*00dc*/ 	.word	0x00000ee0


	//----- nvinfo : EIATTR_EXIT_INSTR_OFFSETS
	.align		4
.L_3857:
        /*00e0*/ 	.byte	0x04, 0x1c
        /*00e2*/ 	.short	(.L_3859 - .L_3858)


	//   ....[0]....
.L_3858:
        /*00e4*/ 	.word	0x00000070


	//   ....[1]....
        /*00e8*/ 	.word	0x00000af0


	//----- nvinfo : EIATTR_MAX_THREADS
	.align		4
.L_3859:
        /*00ec*/ 	.byte	0x04, 0x05
        /*00ee*/ 	.short	(.L_3861 - .L_3860)
.L_3860:
        /*00f0*/ 	.word	0x00000400
        /*00f4*/ 	.word	0x00000001
        /*00f8*/ 	.word	0x00000001


	//----- nvinfo : EIATTR_CRS_STACK_SIZE
	.align		4
.L_3861:
        /*00fc*/ 	.byte	0x04, 0x1e
        /*00fe*/ 	.short	(.L_3863 - .L_3862)
.L_3862:
        /*0100*/ 	.word	0x00000000
.L_3863:


//--------------------- .nv.info._ZN10layer_norm13ln_bwd_kernelINS_13Kernel_traitsI6__halfS2_fS2_fjLj5120ELj1ELj1ELj4ELj16ENS_18Kernel_traits_baseILj5120ES2_S2_fS2_fjLj128EEEEELb1ELb0ELb1ELb0EEEvNS_9BwdParamsE --------------------------
	.section	.nv.info._ZN10layer_norm13ln_bwd_kernelINS_13Kernel_traitsI6__halfS2_fS2_fjLj5120ELj1ELj1ELj4ELj16ENS_18Kernel_traits_baseILj5120ES2_S2_fS2_fjLj128EEEEELb1ELb0ELb1ELb0EEEvNS_9BwdParamsE,"",@"SHT_CUDA_INFO"
	.sectionflags	@""
	.align	4


	//----- nvinfo : EIATTR_CUDA_API_VERSION
	.align		4
        /*0000*/ 	.byte	0x04, 0x37
        /*0002*/ 	.short	(.L_3865 - .L_3864)
.L_3864:
        /*0004*/ 	.word	0x00000082


	//----- nvinfo : EIATTR_SW2861232_WAR
	.align		4
.L_3865:
        /*0008*/ 	.byte	0x01, 0x35
	.zero		2


	//----- nvinfo : EIATTR_PARAM_CBANK
	.align		4
        /*000c*/ 	.byte	0x04, 0x0a
        /*000e*/ 	.short	(.L_3867 - .L_3866)
	.align		4
.L_3866:
        /*0010*/ 	.word	index@(.nv.constant0._ZN10layer_norm13ln_bwd_kernelINS_13Kernel_traitsI6__halfS2_fS2_fjLj5120ELj1ELj1ELj4ELj16ENS_18Kernel_traits_baseILj5120ES2_S2_fS2_fjLj128EEEEELb1ELb0ELb1ELb0EEEvNS_9BwdParamsE)
        /*0014*/ 	.short	0x0160
        /*0016*/ 	.short	0x0128


	//----- nvinfo : EIATTR_CBANK_PARAM_SIZE
	.align		4
.L_3867:
        /*0018*/ 	.byte	0x03, 0x19
        /*001a*/ 	.short	0x0128


	//----- nvinfo : EIATTR_KPARAM_INFO
	.align		4
        /*001c*/ 	.byte	0x04, 0x17
        /*001e*/ 	.short	(.L_3869 - .L_3868)
.L_3868:
        /*0020*/ 	.word	0x00000000
        /*0024*/ 	.short	0x0000
        /*0026*/ 	.short	0x0000
        /*0028*/ 	.byte	0x00, 0xf0, 0xa1, 0x04


	//----- nvinfo : EIATTR_MAXREG_COUNT
	.align		4
.L_3869:
        /*002c*/ 	.byte	0x03, 0x1b
        /*002e*/ 	.short	0x00ff


	//----- nvinfo : EIATTR_NUM_BARRIERS
	.align		4
        /*0030*/ 	.byte	0x02, 0x4c
        /*0032*/ 	.byte	0x01
	.zero		1


	//----- nvinfo : EIATTR_ANNOTATIONS
	.align		4
        /*0034*/ 	.byte	0x04, 0x55
        /*0036*/ 	.short	(.L_3871 - .L_3870)


	//   ....[0]....
.L_3870:
        /* <DEDUP_REMOVED lines=35> */


	//----- nvinfo : EIATTR_MERCURY_ISA_VERSION
	.align		4
.L_3871:
        /*0258*/ 	.byte	0x03, 0x5f
        /*025a*/ 	.short	0x0000


	//----- nvinfo : EIATTR_COOP_GROUP_MASK_REGIDS
	.align		4
        /*025c*/ 	.byte	0x04, 0x29
        /*025e*/ 	.short	(.L_3873 - .L_3872)


	//   ....[0]....
.L_3872:
        /*0260*/ 	.word	0xffffffff


	//   ....[1]....
        /*0264*/ 	.word	0xffffffff


	//   ....[2]....
        /*0268*/ 	.word	0xffffffff


	//   ....[3]....
        /*026c*/ 	.word	0xffffffff


	//   ....[4]....
        /*0270*/ 	.word	0xffffffff


	//   ....[5]....
        /*0274*/ 	.word	0xffffffff


	//   ....[6]....
        /*0278*/ 	.word	0xffffffff


	//   ....[7]....
        /*027c*/ 	.word	0xffffffff


	//   ....[8]....
        /*0280*/ 	.word	0xffffffff


	//   ....[9]....
        /*0284*/ 	.word	0xffffffff


	//   ....[10]....
        /*0288*/ 	.word	0xffffffff


	//   ....[11]....
        /*028c*/ 	.word	0xffffffff


	//   ....[12]....
        /*0290*/ 	.word	0xffffffff


	//   ....[13]....
        /*0294*/ 	.word	0xffffffff


	//   ....[14]....
        /*0298*/ 	.word	0xffffffff


	//   ....[15]....
        /*029c*/ 	.word	0xffffffff


	//   ....[16]....
        /*02a0*/ 	.word	0xffffffff


	//   ....[17]....
        /*02a4*/ 	.word	0xffffffff


	//   ....[18]....
        /*02a8*/ 	.word	0xffffffff


	//   ....[19]....
        /*02ac*/ 	.word	0xffffffff


	//----- nvinfo : EIATTR_COOP_GROUP_INSTR_OFFSETS
	.align		4
.L_3873:
        /*02b0*/ 	.byte	0x04, 0x28
        /*02b2*/ 	.short	(.L_3875 - .L_3874)


	//   ....[0]....
.L_3874:
        /*02b4*/ 	.word	0x00002e20


	//   ....[1]....
        /*02b8*/ 	.word	0x00002e40


	//   ....[2]....
        /*02bc*/ 	.word	0x00002e70


	//   ....[3]....
        /*02c0*/ 	.word	0x00002e90


	//   ....[4]....
        /*02c4*/ 	.word	0x00002eb0


	//   ....[5]....
        /*02c8*/ 	.word	0x00002ed0


	//   ....[6]....
        /*02cc*/ 	.word	0x00002ee0


	//   ....[7]....
        /*02d0*/ 	.word	0x00002f10


	//   ....[8]....
        /*02d4*/ 	.word	0x00002f20


	//   ....[9]....
        /*02d8*/ 	.word	0x00002f40


	//   ....[10]....
        /*02dc*/ 	.word	0x00006980


	//   ....[11]....
        /*02e0*/ 	.word	0x00006a00


	//   ....[12]....
        /*02e4*/ 	.word	0x00006a80


	//   ....[13]....
        /*02e8*/ 	.word	0x00006af0


	//   ....[14]....
        /*02ec*/ 	.word	0x00006b70


	//   ....[15]....
        /*02f0*/ 	.word	0x00006be0


	//   ....[16]....
        /*02f4*/ 	.word	0x00006c60


	//   ....[17]....
        /*02f8*/ 	.word	0x00006cd0


	//   ....[18]....
        /*02fc*/ 	.word	0x00006d50


	//   ....[19]....
        /*0300*/ 	.word	0x00006dc0


	//----- nvinfo : EIATTR_EXIT_INSTR_OFFSETS
	.align		4
.L_3875:
        /*0304*/ 	.byte	0x04, 0x1c
        /*0306*/ 	.short	(.L_3877 - .L_3876)


	//   ....[0]....
.L_3876:
        /*0308*/ 	.word	0x000068a0


	//   ....[1]....
        /*030c*/ 	.word	0x00006920


	//----- nvinfo : EIATTR_MAX_THREADS
	.align		4
.L_3877:
        /*0310*/ 	.byte	0x04, 0x05
        /*0312*/ 	.short	(.L_3879 - .L_3878)
.L_3878:
        /*0314*/ 	.word	0x00000080
        /*0318*/ 	.word	0x00000001
        /*031c*/ 	.word	0x00000001


	//----- nvinfo : EIATTR_CRS_STACK_SIZE
	.align		4
.L_3879:
        /*0320*/ 	.byte	0x04, 0x1e
        /*0322*/ 	.short	(.L_3881 - .L_3880)
.L_3880:
        /*0324*/ 	.word	0x00000000
.L_3881:


//--------------------- .nv.info._ZN10layer_norm22ln_bwd_finalize_kernelINS_22Kernel_traits_finalizeILj5120E6__halfS2_fS2_fjLb0ELj1024ELj4ENS_18Kernel_traits_baseILj5120ES2_S2_fS2_fjLj1024EEEEELb0ELb1EEEvNS_9BwdParamsE --------------------------
	.section	.nv.info._ZN10layer_norm22ln_bwd_finalize_kernelINS_22Kernel_traits_finalizeILj5120E6__halfS2_fS2_fjLb0ELj1024ELj4ENS_18Kernel_traits_baseILj5120ES2_S2_fS2_fjLj1024EEEEELb0ELb1EEEvNS_9BwdParamsE,"",@"SHT_CUDA_INFO"
	.sectionflags	@""
	.align	4


	//----- nvinfo : EIATTR_CUDA_API_VERSION
	.align		4
        /*0000*/ 	.byte	0x04, 0x37
        /*0002*/ 	.short	(.L_3883 - .L_3882)
.L_3882:
        /*0004*/ 	.word	0x00000082


	//----- nvinfo : EIATTR_SW2861232_WAR
	.align		4
.L_3883:
        /*0008*/ 	.byte	0x01, 0x35
	.zero		2


	//----- nvinfo : EIATTR_PARAM_CBANK
	.align		4
        /*000c*/ 	.byte	0x04, 0x0a
        /*000e*/ 	.short	(.L_3885 - .L_3884)
	.align		4
.L_3884:
        /*0010*/ 	.word	index@(.nv.constant0._ZN10layer_norm22ln_bwd_finalize_kernelINS_22Kernel_traits_finalizeILj5120E6__halfS2_fS2_fjLb0ELj1024ELj4ENS_18Kernel_traits_baseILj5120ES2_S2_fS2_fjLj1024EEEEELb0ELb1EEEvNS_9BwdParamsE)
        /*0014*/ 	.short	0x0160
        /*0016*/ 	.short	0x0128


	//----- nvinfo : EIATTR_CBANK_PARAM_SIZE
	.align		4
.L_3885:
        /*0018*/ 	.byte	0x03, 0x19
        /*001a*/ 	.short	0x0128


	//----- nvinfo : EIATTR_KPARAM_INFO
	.align		4
        /*001c*/ 	.byte	0x04, 0x17
        /*001e*/ 	.short	(.L_3887 - .L_3886)
.L_3886:
        /*0020*/ 	.word	0x00000000
        /*0024*/ 	.short	0x0000
        /*0026*/ 	.short	0x0000
        /*0028*/ 	.byte	0x00, 0xf0, 0xa1, 0x04


	//----- nvinfo : EIATTR_MAXREG_COUNT
	.align		4
.L_3887:
        /*002c*/ 	.byte	0x03, 0x1b
        /*002e*/ 	.short	0x0040


	//----- nvinfo : EIATTR_NUM_BARRIERS
	.align		4
        /*0030*/ 	.byte	0x02, 0x4c
        /*0032*/ 	.byte	0x01
	.zero		1


	//----- nvinfo : EIATTR_MERCURY_ISA_VERSION
	.align		4
        /*0034*/ 	.byte	0x03, 0x5f
        /*0036*/ 	.short	0x0000


	//----- nvinfo : EIATTR_COOP_GROUP_MASK_REGIDS
	.align		4
        /*0038*/ 	.byte	0x04, 0x29
        /*003a*/ 	.short	(.L_3889 - .L_3888)


	//   ....[0]....
.L_3888:
        /*003c*/ 	.word	0xffffffff


	//   ....[1]....
        /*0040*/ 	.word	0xffffffff


	//   ....[2]....
        /*0044*/ 	.word	0xffffffff


	//   ....[3]....
        /*0048*/ 	.word	0xffffffff


	//   ....[4]....
        /*004c*/ 	.word	0xffffffff


	//   ....[5]....
        /*0050*/ 	.word	0xffffffff


	//   ....[6]....
        /*0054*/ 	.word	0xffffffff


	//   ....[7]....
        /*0058*/ 	.word	0xffffffff


	//   ....[8]....
        /*005c*/ 	.word	0xffffffff


	//   ....[9]....
        /*0060*/ 	.word	0xffffffff


	//   ....[10]....
        /*0064*/ 	.word	0xffffffff


	//   ....[11]....
        /*0068*/ 	.word	0xffffffff


	//   ....[12]....
        /*006c*/ 	.word	0xffffffff


	//   ....[13]....
        /*0070*/ 	.word	0xffffffff


	//   ....[14]....
        /*0074*/ 	.word	0xffffffff


	//   ....[15]....
        /*0078*/ 	.word	0xffffffff


	//   ....[16]....
        /*007c*/ 	.word	0xffffffff


	//   ....[17]....
        /*0080*/ 	.word	0xffffffff


	//   ....[18]....
        /*0084*/ 	.word	0xffffffff


	//   ....[19]....
        /*0088*/ 	.word	0xffffffff


	//----- nvinfo : EIATTR_COOP_GROUP_INSTR_OFFSETS
	.align		4
.L_3889:
        /*008c*/ 	.byte	0x04, 0x28
        /*008e*/ 	.short	(.L_3891 - .L_3890)


	//   ....[0]....
.L_3890:
        /*0090*/ 	.word	0x000007f0


	//   ....[1]....
        /*0094*/ 	.word	0x00000820


	//   ....[2]....
        /*0098*/ 	.word	0x00000840


	//   ....[3]....
        /*009c*/ 	.word	0x00000850


	//   ....[4]....
        /*00a0*/ 	.word	0x00000880


	//   ....[5]....
        /*00a4*/ 	.word	0x00000890


	//   ....[6]....
        /*00a8*/ 	.word	0x000008c0


	//   ....[7]....
        /*00ac*/ 	.word	0x000008d0


	//   ....[8]....
        /*00b0*/ 	.word	0x00000900


	//   ....[9]....
        /*00b4*/ 	.word	0x00000910


	//   ....[10]....
        /*00b8*/ 	.word	0x00000b00


	//   ....[11]....
        /*00bc*/ 	.word	0x00000b80


	//   ....[12]....
        /*00c0*/ 	.word	0x00000be0


	//   ....[13]....
        /*00c4*/ 	.word	0x00000c40


	//   ....[14]....
        /*00c8*/ 	.word	0x00000cb0


	//   ....[15]....
        /*00cc*/ 	.word	0x00000d20


	//   ....[16]....
        /*00d0*/ 	.word	0x00000d80


	//   ....[17]....
        /*00d4*/ 	.word	0x00000de0


	//   ....[18]....
        /*00d8*/ 	.word	0x00000e40


	//   ....[19]....
        /*00dc*/ 	.word	0x00000ea0


	//----- nvinfo : EIATTR_EXIT_INSTR_OFFSETS
	.align		4
.L_3891:
        /*00e0*/ 	.byte	0x04, 0x1c
        /*00e2*/ 	.short	(.L_3893 - .L_3892)


	//   ....[0]....
.L_3892:
        /*00e4*/ 	.word	0x00000070


	//   ....[1]....
        /*00e8*/ 	.word	0x00000aa0


	//----- nvinfo : EIATTR_MAX_THREADS
	.align		4
.L_3893:
        /*00ec*/ 	.byte	0x04, 0x05
        /*00ee*/ 	.short	(.L_3895 - .L_3894)
.L_3894:
        /*00f0*/ 	.word	0x00000400
        /*00f4*/ 	.word	0x00000001
        /*00f8*/ 	.word	0x00000001


	//----- nvinfo : EIATTR_CRS_STACK_SIZE
	.align		4
.L_3895:
        /*00fc*/ 	.byte	0x04, 0x1e
        /*00fe*/ 	.short	(.L_3897 - .L_3896)
.L_3896:
        /*0100*/ 	.word	0x00000000
.L_3897:


//--------------------- .nv.info._ZN10layer_norm13ln_bwd_kernelINS_13Kernel_traitsI6__halfS2_fS2_fjLj5120ELj1ELj1ELj4ELj16ENS_18Kernel_traits_baseILj5120ES2_S2_fS2_fjLj128EEEEELb1ELb0ELb1ELb1EEEvNS_9BwdParamsE --------------------------
	.section	.nv.info._ZN10layer_norm13ln_bwd_kernelINS_13Kernel_traitsI6__halfS2_fS2_fjLj5120ELj1ELj1ELj4ELj16ENS_18Kernel_traits_baseILj5120ES2_S2_fS2_fjLj128EEEEELb1ELb0ELb1ELb1EEEvNS_9BwdParamsE,"",@"SHT_CUDA_INFO"
	.sectionflags	@""
	.align	4


	//----- nvinfo : EIATTR_CUDA_API_VERSION
	.align		4
        /*0000*/ 	.byte	0x04, 0x37
        /*0002*/ 	.short	(.L_3899 - .L_3898)
.L_3898:
        /*0004*/ 	.word	0x00000082


	//----- nvinfo : EIATTR_SW2861232_WAR
	.align		4
.L_3899:
        /*0008*/ 	.byte	0x01, 0x35
	.zero		2


	//----- nvinfo : EIATTR_PARAM_CBANK
	.align		4
        /*000c*/ 	.byte	0x04, 0x0a
        /*000e*/ 	.short	(.L_3901 - .L_3900)
	.align		4
.L_3900:
        /*0010*/ 	.word	index@(.nv.constant0._ZN10layer_norm13ln_bwd_kernelINS_13Kernel_traitsI6__halfS2_fS2_fjLj5120ELj1ELj1ELj4ELj16ENS_18Kernel_traits_baseILj5120ES2_S2_fS2_fjLj128EEEEELb1ELb0ELb1ELb1EEEvNS_9BwdParamsE)
        /*0014*/ 	.short	0x0160
        /*0016*/ 	.short	0x0128


	//----- nvinfo : EIATTR_CBANK_PARAM_SIZE
	.align		4
.L_3901:
        /*0018*/ 	.byte	0x03, 0x19
        /*001a*/ 	.short	0x0128


	//----- nvinfo : EIATTR_KPARAM_INFO
	.align		4
        /*001c*/ 	.byte	0x04, 0x17
        /*001e*/ 	.short	(.L_3903 - .L_3902)
.L_3902:
        /*0020*/ 	.word	0x00000000
        /*0024*/ 	.short	0x0000
        /*0026*/ 	.short	0x0000
        /*0028*/ 	.byte	0x00, 0xf0, 0xa1, 0x04


	//----- nvinfo : EIATTR_MAXREG_COUNT
	.align		4
.L_3903:
        /*002c*/ 	.byte	0x03, 0x1b
        /*002e*/ 	.short	0x00ff


	//----- nvinfo : EIATTR_NUM_BARRIERS
	.align		4
        /*0030*/ 	.byte	0x02, 0x4c
        /*0032*/ 	.byte	0x01
	.zero		1


	//----- nvinfo : EIATTR_ANNOTATIONS
	.align		4
        /*0034*/ 	.byte	0x04, 0x55
        /*0036*/ 	.short	(.L_3905 - .L_3904)


	//   ....[0]....
.L_3904:
        /* <DEDUP_REMOVED lines=33> */


	//----- nvinfo : EIATTR_MERCURY_ISA_VERSION
	.align		4
.L_3905:
        /*0238*/ 	.byte	0x03, 0x5f
        /*023a*/ 	.short	0x0000


	//----- nvinfo : EIATTR_COOP_GROUP_MASK_REGIDS
	.align		4
        /*023c*/ 	.byte	0x04, 0x29
        /*023e*/ 	.short	(.L_3907 - .L_3906)


	//   ....[0]....
.L_3906:
        /*0240*/ 	.word	0xffffffff


	//   ....[1]....
        /*0244*/ 	.word	0xffffffff


	//   ....[2]....
        /*0248*/ 	.word	0xffffffff


	//   ....[3]....
        /*024c*/ 	.word	0xffffffff


	//   ....[4]....
        /*0250*/ 	.word	0xffffffff


	//   ....[5]....
        /*0254*/ 	.word	0xffffffff


	//   ....[6]....
        /*0258*/ 	.word	0xffffffff


	//   ....[7]....
        /*025c*/ 	.word	0xffffffff


	//   ....[8]....
        /*0260*/ 	.word	0xffffffff


	//   ....[9]....
        /*0264*/ 	.word	0xffffffff


	//   ....[10]....
        /*0268*/ 	.word	0xffffffff


	//   ....[11]....
        /*026c*/ 	.word	0xffffffff


	//   ....[12]....
        /*0270*/ 	.word	0xffffffff


	//   ....[13]....
        /*0274*/ 	.word	0xffffffff


	//   ....[14]....
        /*0278*/ 	.word	0xffffffff


	//   ....[15]....
        /*027c*/ 	.word	0xffffffff


	//   ....[16]....
        /*0280*/ 	.word	0xffffffff


	//   ....[17]....
        /*0284*/ 	.word	0xffffffff


	//   ....[18]....
        /*0288*/ 	.word	0xffffffff


	//   ....[19]....
        /*028c*/ 	.word	0xffffffff


	//----- nvinfo : EIATTR_COOP_GROUP_INSTR_OFFSETS
	.align		4
.L_3907:
        /*0290*/ 	.byte	0x04, 0x28
        /*0292*/ 	.short	(.L_3909 - .L_3908)


	//   ....[0]....
.L_3908:
        /*0294*/ 	.word	0x00002aa0


	//   ....[1]....
        /*0298*/ 	.word	0x00002ac0


	//   ....[2]....
        /*029c*/ 	.word	0x00002af0


	//   ....[3]....
        /*02a0*/ 	.word	0x00002b10


	//   ....[4]....
        /*02a4*/ 	.word	0x00002b30


	//   ....[5]....
        /*02a8*/ 	.word	0x00002b50


	//   ....[6]....
        /*02ac*/ 	.word	0x00002b70


	//   ....[7]....
        /*02b0*/ 	.word	0x00002b90


	//   ....[8]....
        /*02b4*/ 	.word	0x00002ba0


	//   ....[9]....
        /*02b8*/ 	.word	0x00002bc0


	//   ....[10]....
        /*02bc*/ 	.word	0x00006260


	//   ....[11]....
        /*02c0*/ 	.word	0x000062d0


	//   ....[12]....
        /*02c4*/ 	.word	0x00006340


	//   ....[13]....
        /*02c8*/ 	.word	0x000063a0


	//   ....[14]....
        /*02cc*/ 	.word	0x00006410


	//   ....[15]....
        /*02d0*/ 	.word	0x00006470


	//   ....[16]....
        /*02d4*/ 	.word	0x000064e0


	//   ....[17]....
        /*02d8*/ 	.word	0x00006540


	//   ....[18]....
        /*02dc*/ 	.word	0x000065b0


	//   ....[19]....
        /*02e0*/ 	.word	0x00006610


	//----- nvinfo : EIATTR_EXIT_INSTR_OFFSETS
	.align		4
.L_3909:
        /*02e4*/ 	.byte	0x04, 0x1c
        /*02e6*/ 	.short	(.L_3911 - .L_3910)


	//   ....[0]....
.L_3910:
        /*02e8*/ 	.word	0x00006210


	//----- nvinfo : EIATTR_MAX_THREADS
	.align		4
.L_3911:
        /*02ec*/ 	.byte	0x04, 0x05
        /*02ee*/ 	.short	(.L_3913 - .L_3912)
.L_3912:
        /*02f0*/ 	.word	0x00000080
        /*02f4*/ 	.word	0x00000001
        /*02f8*/ 	.word	0x00000001


	//----- nvinfo : EIATTR_CRS_STACK_SIZE
	.align		4
.L_3913:
        /*02fc*/ 	.byte	0x04, 0x1e
        /*02fe*/ 	.short	(.L_3915 - .L_3914)
.L_3914:
        /*0300*/ 	.word	0x00000000
.L_3915:


//--------------------- .nv.info._ZN10layer_norm13ln_bwd_kernelINS_13Kernel_traitsI6__halfS2_fS2_fjLj5120ELj1ELj1ELj4ELj16ENS_18Kernel_traits_baseILj5120ES2_S2_fS2_fjLj128EEEEELb1ELb1ELb0ELb0EEEvNS_9BwdParamsE --------------------------
	.section	.nv.info._ZN10layer_norm13ln_bwd_kernelINS_13Kernel_traitsI6__halfS2_fS2_fjLj5120ELj1ELj1ELj4ELj16ENS_18Kernel_traits_baseILj5120ES2_S2_fS2_fjLj128EEEEELb1ELb1ELb0ELb0EEEvNS_9BwdParamsE,"",@"SHT_CUDA_INFO"
	.sectionflags	@""
	.align	4


	//----- nvinfo : EIATTR_CUDA_API_VERSION
	.align		4
        /*0000*/ 	.byte	0x04, 0x37
        /*0002*/ 	.short	(.L_3917 - .L_3916)
.L_3916:
        /*0004*/ 	.word	0x00000082


	//----- nvinfo : EIATTR_SW2861232_WAR
	.align		4
.L_3917:
        /*0008*/ 	.byte	0x01, 0x35
	.zero		2


	//----- nvinfo : EIATTR_PARAM_CBANK
	.align		4
        /*000c*/ 	.byte	0x04, 0x0a
        /*000e*/ 	.short	(.L_3919 - .L_3918)
	.align		4
.L_3918:
        /*0010*/ 	.word	index@(.nv.constant0._ZN10layer_norm13ln_bwd_kernelINS_13Kernel_traitsI6__halfS2_fS2_fjLj5120ELj1ELj1ELj4ELj16ENS_18Kernel_traits_baseILj5120ES2_S2_fS2_fjLj128EEEEELb1ELb1ELb0ELb0EEEvNS_9BwdParamsE)
        /*0014*/ 	.short	0x0160
        /*0016*/ 	.short	0x0128


	//----- nvinfo : EIATTR_CBANK_PARAM_SIZE
	.align		4
.L_3919:
        /*0018*/ 	.byte	0x03, 0x19
        /*001a*/ 	.short	0x0128


	//----- nvinfo : EIATTR_KPARAM_INFO
	.align		4
        /*001c*/ 	.byte	0x04, 0x17
        /*001e*/ 	.short	(.L_3921 - .L_3920)
.L_3920:
        /*0020*/ 	.word	0x00000000
        /*0024*/ 	.short	0x0000
        /*0026*/ 	.short	0x0000
        /*0028*/ 	.byte	0x00, 0xf0, 0xa1, 0x04


	//----- nvinfo : EIATTR_MAXREG_COUNT
	.align		4
.L_3921:
        /*002c*/ 	.byte	0x03, 0x1b
        /*002e*/ 	.short	0x00ff


	//----- nvinfo : EIATTR_NUM_BARRIERS
	.align		4
        /*0030*/ 	.byte	0x02, 0x4c
        /*0032*/ 	.byte	0x01
	.zero		1


	//----- nvinfo : EIATTR_ANNOTATIONS
	.align		4
        /*0034*/ 	.byte	0x04, 0x55
        /*0036*/ 	.short	(.L_3923 - .L_3922)


	//   ....[0]....
.L_3922:
        /* <DEDUP_REMOVED lines=112> */


	//----- nvinfo : EIATTR_MERCURY_ISA_VERSION
	.align		4
.L_3923:
        /*0728*/ 	.byte	0x03, 0x5f
        /*072a*/ 	.short	0x0000


	//----- nvinfo : EIATTR_COOP_GROUP_MASK_REGIDS
	.align		4
        /*072c*/ 	.byte	0x04, 0x29
        /*072e*/ 	.short	(.L_3925 - .L_3924)


	//   ....[0]....
.L_3924:
        /*0730*/ 	.word	0xffffffff


	//   ....[1]....
        /*0734*/ 	.word	0xffffffff


	//   ....[2]....
        /*0738*/ 	.word	0xffffffff


	//   ....[3]....
        /*073c*/ 	.word	0xffffffff


	//   ....[4]....
        /*0740*/ 	.word	0xffffffff


	//   ....[5]....
        /*0744*/ 	.word	0xffffffff


	//   ....[6]....
        /*0748*/ 	.word	0xffffffff


	//   ....[7]....
        /*074c*/ 	.word	0xffffffff


	//   ....[8]....
        /*0750*/ 	.word	0xffffffff


	//   ....[9]....
        /*0754*/ 	.word	0xffffffff


	//   ....[10]....
        /*0758*/ 	.word	0xffffffff


	//   ....[11]....
        /*075c*/ 	.word	0xffffffff


	//   ....[12]....
        /*0760*/ 	.word	0xffffffff


	//   ....[13]....
        /*0764*/ 	.word	0xffffffff


	//   ....[14]....
        /*0768*/ 	.word	0xffffffff


	//   ....[15]....
        /*076c*/ 	.word	0xffffffff


	//   ....[16]....
        /*0770*/ 	.word	0xffffffff


	//   ....[17]....
        /*0774*/ 	.word	0xffffffff


	//   ....[18]....
        /*0778*/ 	.word	0xffffffff


	//   ....[19]....
        /*077c*/ 	.word	0xffffffff


	//----- nvinfo : EIATTR_COOP_GROUP_INSTR_OFFSETS
	.align		4
.L_3925:
        /*0780*/ 	.byte	0x04, 0x28
        /*0782*/ 	.short	(.L_3927 - .L_3926)


	//   ....[0]....
.L_3926:
        /*0784*/ 	.word	0x00003270


	//   ....[1]....
        /*0788*/ 	.word	0x00003290


	//   ....[2]....
        /*078c*/ 	.word	0x000032c0


	//   ....[3]....
        /*0790*/ 	.word	0x000032e0


	//   ....[4]....
        /*0794*/ 	.word	0x00003300


	//   ....[5]....
        /*0798*/ 	.word	0x00003320


	//   ....[6]....
        /*079c*/ 	.word	0x00003330


	//   ....[7]....
        /*07a0*/ 	.word	0x00003360


	//   ....[8]....
        /*07a4*/ 	.word	0x00003370


	//   ....[9]....
        /*07a8*/ 	.word	0x00003390


	//   ....[10]....
        /*07ac*/ 	.word	0x00006a00


	//   ....[11]....
        /*07b0*/ 	.word	0x00006a80


	//   ....[12]....
        /*07b4*/ 	.word	0x00006b00


	//   ....[13]....
        /*07b8*/ 	.word	0x00006b70


	//   ....[14]....
        /*07bc*/ 	.word	0x00006bf0


	//   ....[15]....
        /*07c0*/ 	.word	0x00006c60


	//   ....[16]....
        /*07c4*/ 	.word	0x00006ce0


	//   ....[17]....
        /*07c8*/ 	.word	0x00006d50


	//   ....[18]....
        /*07cc*/ 	.word	0x00006dd0


	//   ....[19]....
        /*07d0*/ 	.word	0x00006e40


	//----- nvinfo : EIATTR_EXIT_INSTR_OFFSETS
	.align		4
.L_3927:
        /*07d4*/ 	.byte	0x04, 0x1c
        /*07d6*/ 	.short	(.L_3929 - .L_3928)


	//   ....[0]....
.L_3928:
        /*07d8*/ 	.word	0x000068f0


	//   ....[1]....
        /*07dc*/ 	.word	0x000069a0


	//----- nvinfo : EIATTR_MAX_THREADS
	.align		4
.L_3929:
        /*07e0*/ 	.byte	0x04, 0x05
        /*07e2*/ 	.short	(.L_3931 - .L_3930)
.L_3930:
        /*07e4*/ 	.word	0x00000080
        /*07e8*/ 	.word	0x00000001
        /*07ec*/ 	.word	0x00000001


	//----- nvinfo : EIATTR_CRS_STACK_SIZE
	.align		4
.L_3931:
        /*07f0*/ 	.byte	0x04, 0x1e
        /*07f2*/ 	.short	(.L_3933 - .L_3932)
.L_3932:
        /*07f4*/ 	.word	0x00000000
.L_3933:


//--------------------- .nv.info._ZN10layer_norm13ln_bwd_kernelINS_13Kernel_traitsI6__halfS2_fS2_fjLj5120ELj1ELj1ELj4ELj16ENS_18Kernel_traits_baseILj5120ES2_S2_fS2_fjLj128EEEEELb1ELb1ELb0ELb1EEEvNS_9BwdParamsE --------------------------
	.section	.nv.info._ZN10layer_norm13ln_bwd_kernelINS_13Kernel_traitsI6__halfS2_fS2_fjLj5120ELj1ELj1ELj4ELj16ENS_18Kernel_traits_baseILj5120ES2_S2_fS2_fjLj128EEEEELb1ELb1ELb0ELb1EEEvNS_9BwdParamsE,"",@"SHT_CUDA_INFO"
	.sectionflags	@""
	.align	4


	//----- nvinfo : EIATTR_CUDA_API_VERSION
	.align		4
        /*0000*/ 	.byte	0x04, 0x37
        /*0002*/ 	.short	(.L_3935 - .L_3934)
.L_3934:
        /*0004*/ 	.word	0x00000082


	//----- nvinfo : EIATTR_SW2861232_WAR
	.align		4
.L_3935:
        /*0008*/ 	.byte	0x01, 0x35
	.zero		2


	//----- nvinfo : EIATTR_PARAM_CBANK
	.align		4
        /*000c*/ 	.byte	0x04, 0x0a
        /*000e*/ 	.short	(.L_3937 - .L_3936)
	.align		4
.L_3936:
        /*0010*/ 	.word	index@(.nv.constant0._ZN10layer_norm13ln_bwd_kernelINS_13Kernel_traitsI6__halfS2_fS2_fjLj5120ELj1ELj1ELj4ELj16ENS_18Kernel_traits_baseILj5120ES2_S2_fS2_fjLj128EEEEELb1ELb1ELb0ELb1EEEvNS_9BwdParamsE)
        /*0014*/ 	.short	0x0160
        /*0016*/ 	.short	0x0128


	//----- nvinfo : EIATTR_CBANK_PARAM_SIZE
	.align		4
.L_3937:
        /*0018*/ 	.byte	0x03, 0x19
        /*001a*/ 	.short	0x0128


	//----- nvinfo : EIATTR_KPARAM_INFO
	.align		4
        /*001c*/ 	.byte	0x04, 0x17
        /*001e*/ 	.short	(.L_3939 - .L_3938)
.L_3938:
        /*0020*/ 	.word	0x00000000
        /*0024*/ 	.short	0x0000
        /*0026*/ 	.short	0x0000
        /*0028*/ 	.byte	0x00, 0xf0, 0xa1, 0x04


	//----- nvinfo : EIATTR_MAXREG_COUNT
	.align		4
.L_3939:
        /*002c*/ 	.byte	0x03, 0x1b
        /*002e*/ 	.short	0x00ff


	//----- nvinfo : EIATTR_NUM_BARRIERS
	.align		4
        /*0030*/ 	.byte	0x02, 0x4c
        /*0032*/ 	.byte	0x01
	.zero		1


	//----- nvinfo : EIATTR_ANNOTATIONS
	.align		4
        /*0034*/ 	.byte	0x04, 0x55
        /*0036*/ 	.short	(.L_3941 - .L_3940)


	//   ....[0]....
.L_3940:
        /* <DEDUP_REMOVED lines=123> */


	//----- nvinfo : EIATTR_MERCURY_ISA_VERSION
	.align		4
.L_3941:
        /*07d8*/ 	.byte	0x03, 0x5f
        /*07da*/ 	.short	0x0000


	//----- nvinfo : EIATTR_COOP_GROUP_MASK_REGIDS
	.align		4
        /*07dc*/ 	.byte	0x04, 0x29
        /*07de*/ 	.short	(.L_3943 - .L_3942)


	//   ....[0]....
.L_3942:
        /*07e0*/ 	.word	0xffffffff


	//   ....[1]....
        /*07e4*/ 	.word	0xffffffff


	//   ....[2]....
        /*07e8*/ 	.word	0xffffffff


	//   ....[3]....
        /*07ec*/ 	.word	0xffffffff


	//   ....[4]....
        /*07f0*/ 	.word	0xffffffff


	//   ....[5]....
        /*07f4*/ 	.word	0xffffffff


	//   ....[6]....
        /*07f8*/ 	.word	0xffffffff


	//   ....[7]....
        /*07fc*/ 	.word	0xffffffff


	//   ....[8]....
        /*0800*/ 	.word	0xffffffff


	//   ....[9]....
        /*0804*/ 	.word	0xffffffff


	//   ....[10]....
        /*0808*/ 	.word	0xffffffff


	//   ....[11]....
        /*080c*/ 	.word	0xffffffff


	//   ....[12]....
        /*0810*/ 	.word	0xffffffff


	//   ....[13]....
        /*0814*/ 	.word	0xffffffff


	//   ....[14]....
        /*0818*/ 	.word	0xffffffff


	//   ....[15]....
        /*081c*/ 	.word	0xffffffff


	//   ....[16]....
        /*0820*/ 	.word	0xffffffff


	//   ....[17]....
        /*0824*/ 	.word	0xffffffff


	//   ....[18]....
        /*0828*/ 	.word	0xffffffff


	//   ....[19]....
        /*082c*/ 	.word	0xffffffff


	//----- nvinfo : EIATTR_COOP_GROUP_INSTR_OFFSETS
	.align		4
.L_3943:
        /*0830*/ 	.byte	0x04, 0x28
        /*0832*/ 	.short	(.L_3945 - .L_3944)


	//   ....[0]....
.L_3944:
        /*0834*/ 	.word	0x00002d40


	//   ....[1]....
        /*0838*/ 	.word	0x00002d60


	//   ....[2]....
        /*083c*/ 	.word	0x00002d90


	//   ....[3]....
        /*0840*/ 	.word	0x00002db0


	//   ....[4]....
        /*0844*/ 	.word	0x00002dd0


	//   ....[5]....
        /*0848*/ 	.word	0x00002df0


	//   ....[6]....
        /*084c*/ 	.word	0x00002e10


	//   ....[7]....
        /*0850*/ 	.word	0x00002e30


	//   ....[8]....
        /*0854*/ 	.word	0x00002e40


	//   ....[9]....
        /*0858*/ 	.word	0x00002e60


	//   ....[10]....
        /*085c*/ 	.word	0x00006940


	//   ....[11]....
        /*0860*/ 	.word	0x000069c0


	//   ....[12]....
        /*0864*/ 	.word	0x00006a40


	//   ....[13]....
        /*0868*/ 	.word	0x00006ab0


	//   ....[14]....
        /*086c*/ 	.word	0x00006b30


	//   ....[15]....
        /*0870*/ 	.word	0x00006ba0


	//   ....[16]....
        /*0874*/ 	.word	0x00006c20


	//   ....[17]....
        /*0878*/ 	.word	0x00006c90


	//   ....[18]....
        /*087c*/ 	.word	0x00006d10


	//   ....[19]....
        /*0880*/ 	.word	0x00006d80


	//----- nvinfo : EIATTR_EXIT_INSTR_OFFSETS
	.align		4
.L_3945:
        /*0884*/ 	.byte	0x04, 0x1c
        /*0886*/ 	.short	(.L_3947 - .L_3946)


	//   ....[0]....
.L_3946:
        /*0888*/ 	.word	0x000068e0


	//----- nvinfo : EIATTR_MAX_THREADS
	.align		4
.L_3947:
        /*088c*/ 	.byte	0x04, 0x05
        /*088e*/ 	.short	(.L_3949 - .L_3948)
.L_3948:
        /*0890*/ 	.word	0x00000080
        /*0894*/ 	.word	0x00000001
        /*0898*/ 	.word	0x00000001


	//----- nvinfo : EIATTR_CRS_STACK_SIZE
	.align		4
.L_3949:
        /*089c*/ 	.byte	0x04, 0x1e
        /*089e*/ 	.short	(.L_3951 - .L_3950)
.L_3950:
        /*08a0*/ 	.word	0x00000000
.L_3951:


//--------------------- .nv.info._ZN10layer_norm22ln_bwd_finalize_kernelINS_22Kernel_traits_finalizeILj5120E6__halfS2_fS2_fjLb1ELj1024ELj4ENS_18Kernel_traits_baseILj5120ES2_S2_fS2_fjLj1024EEEEELb1ELb0EEEvNS_9BwdParamsE --------------------------
	.section	.nv.info._ZN10layer_norm22ln_bwd_finalize_kernelINS_22Kernel_traits_finalizeILj5120E6__halfS2_fS2_fjLb1ELj1024ELj4ENS_18Kernel_traits_baseILj5120ES2_S2_fS2_fjLj1024EEEEELb1ELb0EEEvNS_9BwdParamsE,"",@"SHT_CUDA_INFO"
	.sectionflags	@""
	.align	4


	//----- nvinfo : EIATTR_CUDA_API_VERSION
	.align		4
        /*0000*/ 	.byte	0x04, 0x37
        /*0002*/ 	.short	(.L_3953 - .L_3952)
.L_3952:
        /*0004*/ 	.word	0x00000082


	//----- nvinfo : EIATTR_SW2861232_WAR
	.align		4
.L_3953:
        /*0008*/ 	.byte	0x01, 0x35
	.zero		2


	//----- nvinfo : EIATTR_PARAM_CBANK
	.align		4
        /*000c*/ 	.byte	0x04, 0x0a
        /*000e*/ 	.short	(.L_3955 - .L_3954)
	.align		4
.L_3954:
        /*0010*/ 	.word	index@(.nv.constant0._ZN10layer_norm22ln_bwd_finalize_kernelINS_22Kernel_traits_finalizeILj5120E6__halfS2_fS2_fjLb1ELj1024ELj4ENS_18Kernel_traits_baseILj5120ES2_S2_fS2_fjLj1024EEEEELb1ELb0EEEvNS_9BwdParamsE)
        /*0014*/ 	.short	0x0160
        /*0016*/ 	.short	0x0128


	//----- nvinfo : EIATTR_CBANK_PARAM_SIZE
	.align		4
.L_3955:
        /*0018*/ 	.byte	0x03, 0x19
        /*001a*/ 	.short	0x0128


	//----- nvinfo : EIATTR_KPARAM_INFO
	.align		4
        /*001c*/ 	.byte	0x04, 0x17
        /*001e*/ 	.short	(.L_3957 - .L_3956)
.L_3956:
        /*0020*/ 	.word	0x00000000
        /*0024*/ 	.short	0x0000
        /*0026*/ 	.short	0x0000
        /*0028*/ 	.byte	0x00, 0xf0, 0xa1, 0x04


	//----- nvinfo : EIATTR_MAXREG_COUNT
	.align		4
.L_3957:
        /*002c*/ 	.byte	0x03, 0x1b
        /*002e*/ 	.short	0x0040


	//----- nvinfo : EIATTR_NUM_BARRIERS
	.align		4
        /*0030*/ 	.byte	0x02, 0x4c
        /*0032*/ 	.byte	0x01
	.zero		1


	//----- nvinfo : EIATTR_MERCURY_ISA_VERSION
	.align		4
        /*0034*/ 	.byte	0x03, 0x5f
        /*0036*/ 	.short	0x0000


	//----- nvinfo : EIATTR_COOP_GROUP_MASK_REGIDS
	.align		4
        /*0038*/ 	.byte	0x04, 0x29
        /*003a*/ 	.short	(.L_3959 - .L_3958)


	//   ....[0]....
.L_3958:
        /*003c*/ 	.word	0xffffffff


	//   ....[1]....
        /*0040*/ 	.word	0xffffffff


	//   ....[2]....
        /*0044*/ 	.word	0xffffffff


	//   ....[3]....
        /*0048*/ 	.word	0xffffffff


	//   ....[4]....
        /*004c*/ 	.word	0xffffffff


	//   ....[5]....
        /*0050*/ 	.word	0xffffffff


	//   ....[6]....
        /*0054*/ 	.word	0xffffffff


	//   ....[7]....
        /*0058*/ 	.word	0xffffffff


	//   ....[8]....
        /*005c*/ 	.word	0xffffffff


	//   ....[9]....
        /*0060*/ 	.word	0xffffffff


	//   ....[10]....
        /*0064*/ 	.word	0xffffffff


	//   ....[11]....
        /*0068*/ 	.word	0xffffffff


	//   ....[12]....
        /*006c*/ 	.word	0xffffffff


	//   ....[13]....
        /*0070*/ 	.word	0xffffffff


	//   ....[14]....
        /*0074*/ 	.word	0xffffffff


	//   ....[15]....
        /*0078*/ 	.word	0xffffffff


	//   ....[16]....
        /*007c*/ 	.word	0xffffffff


	//   ....[17]....
        /*0080*/ 	.word	0xffffffff


	//   ....[18]....
        /*0084*/ 	.word	0xffffffff


	//   ....[19]....
        /*0088*/ 	.word	0xffffffff


	//   ....[20]....
        /*008c*/ 	.word	0xffffffff


	//   ....[21]....
        /*0090*/ 	.word	0xffffffff


	//   ....[22]....
        /*0094*/ 	.word	0xffffffff


	//   ....[23]....
        /*0098*/ 	.word	0xffffffff


	//   ....[24]....
        /*009c*/ 	.word	0xffffffff


	//   ....[25]....
        /*00a0*/ 	.word	0xffffffff


	//   ....[26]....
        /*00a4*/ 	.word	0xffffffff


	//   ....[27]....
        /*00a8*/ 	.word	0xffffffff


	//   ....[28]....
        /*00ac*/ 	.word	0xffffffff


	//   ....[29]....
        /*00b0*/ 	.word	0xffffffff


	//----- nvinfo : EIATTR_COOP_GROUP_INSTR_OFFSETS
	.align		4
.L_3959:
        /*00b4*/ 	.byte	0x04, 0x28
        /*00b6*/ 	.short	(.L_3961 - .L_3960)


	//   ....[0]....
.L_3960:
        /*00b8*/ 	.word	0x000009d0


	//   ....[1]....
        /*00bc*/ 	.word	0x00000a00


	//   ....[2]....
        /*00c0*/ 	.word	0x00000a10


	//   ....[3]....
        /*00c4*/ 	.word	0x00000a30


	//   ....[4]....
        /*00c8*/ 	.word	0x00000a50


	//   ....[5]....
        /*00cc*/ 	.word	0x00000a60


	//   ....[6]....
        /*00d0*/ 	.word	0x00000a90


	//   ....[7]....
        /*00d4*/ 	.word	0x00000ab0


	//   ....[8]....
        /*00d8*/ 	.word	0x00000ac0


	//   ....[9]....
        /*00dc*/ 	.word	0x00000af0


	//   ....[10]....
        /*00e0*/ 	.word	0x00000b10


	//   ....[11]....
        /*00e4*/ 	.word	0x00000b20


	//   ....[12]....
        /*00e8*/ 	.word	0x00000b50


	//   ....[13]....
        /*00ec*/ 	.word	0x00000b70


	//   ....[14]....
        /*00f0*/ 	.word	0x00000b80


	//   ....[15]....
        /*00f4*/ 	.word	0x00000e20


	//   ....[16]....
        /*00f8*/ 	.word	0x00000e80


	//   ....[17]....
        /*00fc*/ 	.word	0x00000ee0


	//   ....[18]....
        /*0100*/ 	.word	0x00000f40


	//   ....[19]....
        /*0104*/ 	.word	0x00000fb0


	//   ....[20]....
        /*0108*/ 	.word	0x00001020


	//   ....[21]....
        /*010c*/ 	.word	0x00001080


	//   ....[22]....
        /*0110*/ 	.word	0x000010e0


	//   ....[23]....
        /*0114*/ 	.word	0x00001140


	//   ....[24]....
        /*0118*/ 	.word	0x000011b0


	//   ....[25]....
        /*011c*/ 	.word	0x00001220


	//   ....[26]....
        /*0120*/ 	.word	0x00001280


	//   ....[27]....
        /*0124*/ 	.word	0x000012e0


	//   ....[28]....
        /*0128*/ 	.word	0x00001340


	//   ....[29]....
        /*012c*/ 	.word	0x000013a0


	//----- nvinfo : EIATTR_EXIT_INSTR_OFFSETS
	.align		4
.L_3961:
        /*0130*/ 	.byte	0x04, 0x1c
        /*0132*/ 	.short	(.L_3963 - .L_3962)


	//   ....[0]....
.L_3962:
        /*0134*/ 	.word	0x00000070


	//   ....[1]....
        /*0138*/ 	.word	0x00000dc0


	//----- nvinfo : EIATTR_MAX_THREADS
	.align		4
.L_3963:
        /*013c*/ 	.byte	0x04, 0x05
        /*013e*/ 	.short	(.L_3965 - .L_3964)
.L_3964:
        /*0140*/ 	.word	0x00000400
        /*0144*/ 	.word	0x00000001
        /*0148*/ 	.word	0x00000001


	//----- nvinfo : EIATTR_CRS_STACK_SIZE
	.align		4
.L_3965:
        /*014c*/ 	.byte	0x04, 0x1e
        /*014e*/ 	.short	(.L_3967 - .L_3966)
.L_3966:
        /*0150*/ 	.word	0x00000000
.L_3967:


//--------------------- .nv.info._ZN10layer_norm13ln_bwd_kernelINS_13Kernel_traitsI6__halfS2_fS2_fjLj5120ELj1ELj1ELj4ELj16ENS_18Kernel_traits_baseILj5120ES2_S2_fS2_fjLj128EEEEELb1ELb1ELb1ELb0EEEvNS_9BwdParamsE --------------------------
	.section	.nv.info._ZN10layer_norm13ln_bwd_kernelINS_13Kernel_traitsI6__halfS2_fS2_fjLj5120ELj1ELj1ELj4ELj16ENS_18Kernel_traits_baseILj5120ES2_S2_fS2_fjLj128EEEEELb1ELb1ELb1ELb0EEEvNS_9BwdParamsE,"",@"SHT_CUDA_INFO"
	.sectionflags	@""
	.align	4


	//----- nvinfo : EIATTR_CUDA_API_VERSION
	.align		4
        /*0000*/ 	.byte	0x04, 0x37
        /*0002*/ 	.short	(.L_3969 - .L_3968)
.L_3968:
        /*0004*/ 	.word	0x00000082


	//----- nvinfo : EIATTR_SW2861232_WAR
	.align		4
.L_3969:
        /*0008*/ 	.byte	0x01, 0x35
	.zero		2


	//----- nvinfo : EIATTR_PARAM_CBANK
	.align		4
        /*000c*/ 	.byte	0x04, 0x0a
        /*000e*/ 	.short	(.L_3971 - .L_3970)
	.align		4
.L_3970:
        /*0010*/ 	.word	index@(.nv.constant0._ZN10layer_norm13ln_bwd_kernelINS_13Kernel_traitsI6__halfS2_fS2_fjLj5120ELj1ELj1ELj4ELj16ENS_18Kernel_traits_baseILj5120ES2_S2_fS2_fjLj128EEEEELb1ELb1ELb1ELb0EEEvNS_9BwdParamsE)
        /*0014*/ 	.short	0x0160
        /*0016*/ 	.short	0x0128


	//----- nvinfo : EIATTR_CBANK_PARAM_SIZE
	.align		4
.L_3971:
        /*0018*/ 	.byte	0x03, 0x19
        /*001a*/ 	.short	0x0128


	//----- nvinfo : EIATTR_KPARAM_INFO
	.align		4
        /*001c*/ 	.byte	0x04, 0x17
        /*001e*/ 	.short	(.L_3973 - .L_3972)
.L_3972:
        /*0020*/ 	.word	0x00000000
        /*0024*/ 	.short	0x0000
        /*0026*/ 	.short	0x0000
        /*0028*/ 	.byte	0x00, 0xf0, 0xa1, 0x04


	//----- nvinfo : EIATTR_MAXREG_COUNT
	.align		4
.L_3973:
        /*002c*/ 	.byte	0x03, 0x1b
        /*002e*/ 	.short	0x00ff


	//----- nvinfo : EIATTR_NUM_BARRIERS
	.align		4
        /*0030*/ 	.byte	0x02, 0x4c
        /*0032*/ 	.byte	0x01
	.zero		1


	//----- nvinfo : EIATTR_ANNOTATIONS
	.align		4
        /*0034*/ 	.byte	0x04, 0x55
        /*0036*/ 	.short	(.L_3975 - .L_3974)


	//   ....[0]....
.L_3974:
        /* <DEDUP_REMOVED lines=669> */


	//----- nvinfo : EIATTR_MERCURY_ISA_VERSION
	.align		4
.L_3975:
        /*29f8*/ 	.byte	0x03, 0x5f
        /*29fa*/ 	.short	0x0000


	//----- nvinfo : EIATTR_COOP_GROUP_MASK_REGIDS
	.align		4
        /*29fc*/ 	.byte	0x04, 0x29
        /*29fe*/ 	.short	(.L_3977 - .L_3976)


	//   ....[0]....
.L_3976:
        /*2a00*/ 	.word	0xffffffff


	//   ....[1]....
        /*2a04*/ 	.word	0xffffffff


	//   ....[2]....
        /*2a08*/ 	.word	0xffffffff


	//   ....[3]....
        /*2a0c*/ 	.word	0xffffffff


	//   ....[4]....
        /*2a10*/ 	.word	0xffffffff


	//   ....[5]....
        /*2a14*/ 	.word	0xffffffff


	//   ....[6]....
        /*2a18*/ 	.word	0xffffffff


	//   ....[7]....
        /*2a1c*/ 	.word	0xffffffff


	//   ....[8]....
        /*2a20*/ 	.word	0xffffffff


	//   ....[9]....
        /*2a24*/ 	.word	0xffffffff


	//   ....[10]....
        /*2a28*/ 	.word	0xffffffff


	//   ....[11]....
        /*2a2c*/ 	.word	0xffffffff


	//   ....[12]....
        /*2a30*/ 	.word	0xffffffff


	//   ....[13]....
        /*2a34*/ 	.word	0xffffffff


	//   ....[14]....
        /*2a38*/ 	.word	0xffffffff


	//   ....[15]....
        /*2a3c*/ 	.word	0xffffffff


	//   ....[16]....
        /*2a40*/ 	.word	0xffffffff


	//   ....[17]....
        /*2a44*/ 	.word	0xffffffff


	//   ....[18]....
        /*2a48*/ 	.word	0xffffffff


	//   ....[19]....
        /*2a4c*/ 	.word	0xffffffff


	//----- nvinfo : EIATTR_COOP_GROUP_INSTR_OFFSETS
	.align		4
.L_3977:
        /*2a50*/ 	.byte	0x04, 0x28
        /*2a52*/ 	.short	(.L_3979 - .L_3978)


	//   ....[0]....
.L_3978:
        /*2a54*/ 	.word	0x000066d0


	//   ....[1]....
        /*2a58*/ 	.word	0x00006710


	//   ....[2]....
        /*2a5c*/ 	.word	0x00006720


	//   ....[3]....
        /*2a60*/ 	.word	0x00006750


	//   ....[4]....
        /*2a64*/ 	.word	0x00006770


	//   ....[5]....
        /*2a68*/ 	.word	0x00006790


	//   ....[6]....
        /*2a6c*/ 	.word	0x000067a0


	//   ....[7]....
        /*2a70*/ 	.word	0x000067d0


	//   ....[8]....
        /*2a74*/ 	.word	0x000067e0


	//   ....[9]....
        /*2a78*/ 	.word	0x00006800


	//   ....[10]....
        /*2a7c*/ 	.word	0x0000db00


	//   ....[11]....
        /*2a80*/ 	.word	0x0000db80


	//   ....[12]....
        /*2a84*/ 	.word	0x0000dc10


	//   ....[13]....
        /*2a88*/ 	.word	0x0000dc80


	//   ....[14]....
        /*2a8c*/ 	.word	0x0000dd00


	//   ....[15]....
        /*2a90*/ 	.word	0x0000dd70


	//   ....[16]....
        /*2a94*/ 	.word	0x0000ddf0


	//   ....[17]....
        /*2a98*/ 	.word	0x0000de60


	//   ....[18]....
        /*2a9c*/ 	.word	0x0000dee0


	//   ....[19]....
        /*2aa0*/ 	.word	0x0000df50


	//----- nvinfo : EIATTR_EXIT_INSTR_OFFSETS
	.align		4
.L_3979:
        /*2aa4*/ 	.byte	0x04, 0x1c
        /*2aa6*/ 	.short	(.L_3981 - .L_3980)


	//   ....[0]....
.L_3980:
        /*2aa8*/ 	.word	0x0000d8b0


	//   ....[1]....
        /*2aac*/ 	.word	0x0000daa0


	//----- nvinfo : EIATTR_MAX_THREADS
	.align		4
.L_3981:
        /*2ab0*/ 	.byte	0x04, 0x05
        /*2ab2*/ 	.short	(.L_3983 - .L_3982)
.L_3982:
        /*2ab4*/ 	.word	0x00000080
        /*2ab8*/ 	.word	0x00000001
        /*2abc*/ 	.word	0x00000001


	//----- nvinfo : EIATTR_CRS_STACK_SIZE
	.align		4
.L_3983:
        /*2ac0*/ 	.byte	0x04, 0x1e
        /*2ac2*/ 	.short	(.L_3985 - .L_3984)
.L_3984:
        /*2ac4*/ 	.word	0x00000000
.L_3985:


//--------------------- .nv.info._ZN10layer_norm22ln_bwd_finalize_kernelINS_22Kernel_traits_finalizeILj5120E6__halfS2_fS2_fjLb1ELj1024ELj4ENS_18Kernel_traits_baseILj5120ES2_S2_fS2_fjLj1024EEEEELb1ELb1EEEvNS_9BwdParamsE --------------------------
	.section	.nv.info._ZN10layer_norm22ln_bwd_finalize_kernelINS_22Kernel_traits_finalizeILj5120E6__halfS2_fS2_fjLb1ELj1024ELj4ENS_18Kernel_traits_baseILj5120ES2_S2_fS2_fjLj1024EEEEELb1ELb1EEEvNS_9BwdParamsE,"",@"SHT_CUDA_INFO"
	.sectionflags	@""
	.align	4


	//----- nvinfo : EIATTR_CUDA_API_VERSION
	.align		4
        /*0000*/ 	.byte	0x04, 0x37
        /*0002*/ 	.short	(.L_3987 - .L_3986)
.L_3986:
        /*0004*/ 	.word	0x00000082


	//----- nvinfo : EIATTR_SW2861232_WAR
	.align		4
.L_3987:
        /*0008*/ 	.byte	0x01, 0x35
	.zero		2


	//----- nvinfo : EIATTR_PARAM_CBANK
	.align		4
        /*000c*/ 	.byte	0x04, 0x0a
        /*000e*/ 	.short	(.L_3989 - .L_3988)
	.align		4
.L_3988:
        /*0010*/ 	.word	index@(.nv.constant0._ZN10layer_norm22ln_bwd_finalize_kernelINS_22Kernel_traits_finalizeILj5120E6__halfS2_fS2_fjLb1ELj1024ELj4ENS_18Kernel_traits_baseILj5120ES2_S2_fS2_fjLj1024EEEEELb1ELb1EEEvNS_9BwdParamsE)
        /*0014*/ 	.short	0x0160
        /*0016*/ 	.short	0x0128


	//----- nvinfo : EIATTR_CBANK_PARAM_SIZE
	.align		4
.L_3989:
        /*0018*/ 	.byte	0x03, 0x19
        /*001a*/ 	.short	0x0128


	//----- nvinfo : EIATTR_KPARAM_INFO
	.align		4
        /*001c*/ 	.byte	0x04, 0x17
        /*001e*/ 	.short	(.L_3991 - .L_3990)
.L_3990:
        /*0020*/ 	.word	0x00000000
        /*0024*/ 	.short	0x0000
        /*0026*/ 	.short	0x0000
        /*0028*/ 	.byte	0x00, 0xf0, 0xa1, 0x04


	//----- nvinfo : EIATTR_MAXREG_COUNT
	.align		4
.L_3991:
        /*002c*/ 	.byte	0x03, 0x1b
        /*002e*/ 	.short	0x0040


	//----- nvinfo : EIATTR_NUM_BARRIERS
	.align		4
        /*0030*/ 	.byte	0x02, 0x4c
        /*0032*/ 	.byte	0x01
	.zero		1


	//----- nvinfo : EIATTR_MERCURY_ISA_VERSION
	.align		4
        /*0034*/ 	.byte	0x03, 0x5f
        /*0036*/ 	.short	0x0000


	//----- nvinfo : EIATTR_COOP_GROUP_MASK_REGIDS
	.align		4
        /*0038*/ 	.byte	0x04, 0x29
        /*003a*/ 	.short	(.L_3993 - .L_3992)


	//   ....[0]....
.L_3992:
        /*003c*/ 	.word	0xffffffff


	//   ....[1]....
        /*0040*/ 	.word	0xffffffff


	//   ....[2]....
        /*0044*/ 	.word	0xffffffff


	//   ....[3]....
        /*0048*/ 	.word	0xffffffff


	//   ....[4]....
        /*004c*/ 	.word	0xffffffff


	//   ....[5]....
        /*0050*/ 	.word	0xffffffff


	//   ....[6]....
        /*0054*/ 	.word	0xffffffff


	//   ....[7]....
        /*0058*/ 	.word	0xffffffff


	//   ....[8]....
        /*005c*/ 	.word	0xffffffff


	//   ....[9]....
        /*0060*/ 	.word	0xffffffff


	//   ....[10]....
        /*0064*/ 	.word	0xffffffff


	//   ....[11]....
        /*0068*/ 	.word	0xffffffff


	//   ....[12]....
        /*006c*/ 	.word	0xffffffff


	//   ....[13]....
        /*0070*/ 	.word	0xffffffff


	//   ....[14]....
        /*0074*/ 	.word	0xffffffff


	//   ....[15]....
        /*0078*/ 	.word	0xffffffff


	//   ....[16]....
        /*007c*/ 	.word	0xffffffff


	//   ....[17]....
        /*0080*/ 	.word	0xffffffff


	//   ....[18]....
        /*0084*/ 	.word	0xffffffff


	//   ....[19]....
        /*0088*/ 	.word	0xffffffff


	//   ....[20]....
        /*008c*/ 	.word	0xffffffff


	//   ....[21]....
        /*0090*/ 	.word	0xffffffff


	//   ....[22]....
        /*0094*/ 	.word	0xffffffff


	//   ....[23]....
        /*0098*/ 	.word	0xffffffff


	//   ....[24]....
        /*009c*/ 	.word	0xffffffff


	//   ....[25]....
        /*00a0*/ 	.word	0xffffffff


	//   ....[26]....
        /*00a4*/ 	.word	0xffffffff


	//   ....[27]....
        /*00a8*/ 	.word	0xffffffff


	//   ....[28]....
        /*00ac*/ 	.word	0xffffffff


	//   ....[29]....
        /*00b0*/ 	.word	0xffffffff


	//----- nvinfo : EIATTR_COOP_GROUP_INSTR_OFFSETS
	.align		4
.L_3993:
        /*00b4*/ 	.byte	0x04, 0x28
        /*00b6*/ 	.short	(.L_3995 - .L_3994)


	//   ....[0]....
.L_3994:
        /*00b8*/ 	.word	0x000009a0


	//   ....[1]....
        /*00bc*/ 	.word	0x000009d0


	//   ....[2]....
        /*00c0*/ 	.word	0x000009e0


	//   ....[3]....
        /*00c4*/ 	.word	0x00000a00


	//   ....[4]....
        /*00c8*/ 	.word	0x00000a20


	//   ....[5]....
        /*00cc*/ 	.word	0x00000a30


	//   ....[6]....
        /*00d0*/ 	.word	0x00000a60


	//   ....[7]....
        /*00d4*/ 	.word	0x00000a80


	//   ....[8]....
        /*00d8*/ 	.word	0x00000a90


	//   ....[9]....
        /*00dc*/ 	.word	0x00000ac0


	//   ....[10]....
        /*00e0*/ 	.word	0x00000ae0


	//   ....[11]....
        /*00e4*/ 	.word	0x00000af0


	//   ....[12]....
        /*00e8*/ 	.word	0x00000b20


	//   ....[13]....
        /*00ec*/ 	.word	0x00000b40


	//   ....[14]....
        /*00f0*/ 	.word	0x00000b50


	//   ....[15]....
        /*00f4*/ 	.word	0x00000dd0


	//   ....[16]....
        /*00f8*/ 	.word	0x00000e30


	//   ....[17]....
        /*00fc*/ 	.word	0x00000e90


	//   ....[18]....
        /*0100*/ 	.word	0x00000ef0


	//   ....[19]....
        /*0104*/ 	.word	0x00000f60


	//   ....[20]....
        /*0108*/ 	.word	0x00000fd0


	//   ....[21]....
        /*010c*/ 	.word	0x00001030


	//   ....[22]....
        /*0110*/ 	.word	0x00001090


	//   ....[23]....
        /*0114*/ 	.word	0x000010f0


	//   ....[24]....
        /*0118*/ 	.word	0x00001160


	//   ....[25]....
        /*011c*/ 	.word	0x000011d0


	//   ....[26]....
        /*0120*/ 	.word	0x00001230


	//   ....[27]....
        /*0124*/ 	.word	0x00001290


	//   ....[28]....
        /*0128*/ 	.word	0x000012f0


	//   ....[29]....
        /*012c*/ 	.word	0x00001350


	//----- nvinfo : EIATTR_EXIT_INSTR_OFFSETS
	.align		4
.L_3995:
        /*0130*/ 	.byte	0x04, 0x1c
        /*0132*/ 	.short	(.L_3997 - .L_3996)


	//   ....[0]....
.L_3996:
        /*0134*/ 	.word	0x00000070


	//   ....[1]....
        /*0138*/ 	.word	0x00000d70


	//----- nvinfo : EIATTR_MAX_THREADS
	.align		4
.L_3997:
        /*013c*/ 	.byte	0x04, 0x05
        /*013e*/ 	.short	(.L_3999 - .L_3998)
.L_3998:
        /*0140*/ 	.word	0x00000400
        /*0144*/ 	.word	0x00000001
        /*0148*/ 	.word	0x00000001


	//----- nvinfo : EIATTR_CRS_STACK_SIZE
	.align		4
.L_3999:
        /*014c*/ 	.byte	0x04, 0x1e
        /*014e*/ 	.short	(.L_4001 - .L_4000)
.L_4000:
        /*0150*/ 	.word	0x00000000
.L_4001:


//--------------------- .nv.info._ZN10layer_norm13ln_bwd_kernelINS_13Kernel_traitsI6__halfS2_fS2_fjLj5120ELj1ELj1ELj4ELj16ENS_18Kernel_traits_baseILj5120ES2_S2_fS2_fjLj128EEEEELb1ELb1ELb1ELb1EEEvNS_9BwdParamsE --------------------------
	.section	.nv.info._ZN10layer_norm13ln_bwd_kernelINS_13Kernel_traitsI6__halfS2_fS2_fjLj5120ELj1ELj1ELj4ELj16ENS_18Kernel_traits_baseILj5120ES2_S2_fS2_fjLj128EEEEELb1ELb1ELb1ELb1EEEvNS_9BwdParamsE,"",@"SHT_CUDA_INFO"
	.sectionflags	@""
	.align	4


	//----- nvinfo : EIATTR_CUDA_API_VERSION
	.align		4
        /*0000*/ 	.byte	0x04, 0x37
        /*0002*/ 	.short	(.L_4003 - .L_4002)
.L_4002:
        /*0004*/ 	.word	0x00000082


	//----- nvinfo : EIATTR_SW2861232_WAR
	.align		4
.L_4003:
        /*0008*/ 	.byte	0x01, 0x35
	.zero		2


	//----- nvinfo : EIATTR_PARAM_CBANK
	.align		4
        /*000c*/ 	.byte	0x04, 0x0a
        /*000e*/ 	.short	(.L_4005 - .L_4004)
	.align		4
.L_4004:
        /*0010*/ 	.word	index@(.nv.constant0._ZN10layer_norm13ln_bwd_kernelINS_13Kernel_traitsI6__halfS2_fS2_fjLj5120ELj1ELj1ELj4ELj16ENS_18Kernel_traits_baseILj5120ES2_S2_fS2_fjLj128EEEEELb1ELb1ELb1ELb1EEEvNS_9BwdParamsE)
        /*0014*/ 	.short	0x0160
        /*0016*/ 	.short	0x0128


	//----- nvinfo : EIATTR_CBANK_PARAM_SIZE
	.align		4
.L_4005:
        /*0018*/ 	.byte	0x03, 0x19
        /*001a*/ 	.short	0x0128


	//----- nvinfo : EIATTR_KPARAM_INFO
	.align		4
        /*001c*/ 	.byte	0x04, 0x17
        /*001e*/ 	.short	(.L_4007 - .L_4006)
.L_4006:
        /*0020*/ 	.word	0x00000000
        /*0024*/ 	.short	0x0000
        /*0026*/ 	.short	0x0000
        /*0028*/ 	.byte	0x00, 0xf0, 0xa1, 0x04


	//----- nvinfo : EIATTR_MAXREG_COUNT
	.align		4
.L_4007:
        /*002c*/ 	.byte	0x03, 0x1b
        /*002e*/ 	.short	0x00ff


	//----- nvinfo : EIATTR_NUM_BARRIERS
	.align		4
        /*0030*/ 	.byte	0x02, 0x4c
        /*0032*/ 	.byte	0x01
	.zero		1


	//----- nvinfo : EIATTR_ANNOTATIONS
	.align		4
        /*0034*/ 	.byte	0x04, 0x55
        /*0036*/ 	.short	(.L_4009 - .L_4008)


	//   ....[0]....
.L_4008:
        /* <DEDUP_REMOVED lines=156> */


	//----- nvinfo : EIATTR_MERCURY_ISA_VERSION
	.align		4
.L_4009:
        /*09e8*/ 	.byte	0x03, 0x5f
        /*09ea*/ 	.short	0x0000


	//----- nvinfo : EIATTR_COOP_GROUP_MASK_REGIDS
	.align		4
        /*09ec*/ 	.byte	0x04, 0x29
        /*09ee*/ 	.short	(.L_4011 - .L_4010)


	//   ....[0]....
.L_4010:
        /*09f0*/ 	.word	0xffffffff


	//   ....[1]....
        /*09f4*/ 	.word	0xffffffff


	//   ....[2]....
        /*09f8*/ 	.word	0xffffffff


	//   ....[3]....
        /*09fc*/ 	.word	0xffffffff


	//   ....[4]....
        /*0a00*/ 	.word	0xffffffff


	//   ....[5]....
        /*0a04*/ 	.word	0xffffffff


	//   ....[6]....
        /*0a08*/ 	.word	0xffffffff


	//   ....[7]....
        /*0a0c*/ 	.word	0xffffffff


	//   ....[8]....
        /*0a10*/ 	.word	0xffffffff


	//   ....[9]....
        /*0a14*/ 	.word	0xffffffff


	//   ....[10]....
        /*0a18*/ 	.word	0xffffffff


	//   ....[11]....
        /*0a1c*/ 	.word	0xffffffff


	//   ....[12]....
        /*0a20*/ 	.word	0xffffffff


	//   ....[13]....
        /*0a24*/ 	.word	0xffffffff


	//   ....[14]....
        /*0a28*/ 	.word	0xffffffff


	//   ....[15]....
        /*0a2c*/ 	.word	0xffffffff


	//   ....[16]....
        /*0a30*/ 	.word	0xffffffff


	//   ....[17]....
        /*0a34*/ 	.word	0xffffffff


	//   ....[18]....
        /*0a38*/ 	.word	0xffffffff


	//   ....[19]....
        /*0a3c*/ 	.word	0xffffffff


	//----- nvinfo : EIATTR_COOP_GROUP_INSTR_OFFSETS
	.align		4
.L_4011:
        /*0a40*/ 	.byte	0x04, 0x28
        /*0a42*/ 	.short	(.L_4013 - .L_4012)


	//   ....[0]....
.L_4012:
        /*0a44*/ 	.word	0x00003b00


	//   ....[1]....
        /*0a48*/ 	.word	0x00003b20


	//   ....[2]....
        /*0a4c*/ 	.word	0x00003b50


	//   ....[3]....
        /*0a50*/ 	.word	0x00003b70


	//   ....[4]....
        /*0a54*/ 	.word	0x00003b90


	//   ....[5]....
        /*0a58*/ 	.word	0x00003bb0


	//   ....[6]....
        /*0a5c*/ 	.word	0x00003bd0


	//   ....[7]....
        /*0a60*/ 	.word	0x00003bf0


	//   ....[8]....
        /*0a64*/ 	.word	0x00003c00


	//   ....[9]....
        /*0a68*/ 	.word	0x00003c20


	//   ....[10]....
        /*0a6c*/ 	.word	0x00009710


	//   ....[11]....
        /*0a70*/ 	.word	0x00009790


	//   ....[12]....
        /*0a74*/ 	.word	0x00009810


	//   ....[13]....
        /*0a78*/ 	.word	0x00009880


	//   ....[14]....
        /*0a7c*/ 	.word	0x00009900


	//   ....[15]....
        /*0a80*/ 	.word	0x00009970


	//   ....[16]....
        /*0a84*/ 	.word	0x000099f0


	//   ....[17]....
        /*0a88*/ 	.word	0x00009a60


	//   ....[18]....
        /*0a8c*/ 	.word	0x00009ae0


	//   ....[19]....
        /*0a90*/ 	.word	0x00009b50


	//----- nvinfo : EIATTR_EXIT_INSTR_OFFSETS
	.align		4
.L_4013:
        /*0a94*/ 	.byte	0x04, 0x1c
        /*0a96*/ 	.short	(.L_4015 - .L_4014)


	//   ....[0]....
.L_4014:
        /*0a98*/ 	.word	0x000096b0


	//----- nvinfo : EIATTR_MAX_THREADS
	.align		4
.L_4015:
        /*0a9c*/ 	.byte	0x04, 0x05
        /*0a9e*/ 	.short	(.L_4017 - .L_4016)
.L_4016:
        /*0aa0*/ 	.word	0x00000080
        /*0aa4*/ 	.word	0x00000001
        /*0aa8*/ 	.word	0x00000001


	//----- nvinfo : EIATTR_CRS_STACK_SIZE
	.align		4
.L_4017:
        /*0aac*/ 	.byte	0x04, 0x1e
        /*0aae*/ 	.short	(.L_4019 - .L_4018)
.L_4018:
        /*0ab0*/ 	.word	0x00000000
.L_4019:


//--------------------- .nv.info._ZN10layer_norm13ln_bwd_kernelINS_13Kernel_traitsIf6__halffS2_fjLj5120ELj1ELj1ELj4ELj16ENS_18Kernel_traits_baseILj5120EfS2_fS2_fjLj128EEEEELb0ELb0ELb0ELb0EEEvNS_9BwdParamsE --------------------------
	.section	.nv.info._ZN10layer_norm13ln_bwd_kernelINS_13Kernel_traitsIf6__halffS2_fjLj5120ELj1ELj1ELj4ELj16ENS_18Kernel_traits_baseILj5120EfS2_fS2_fjLj128EEEEELb0ELb0ELb0ELb0EEEvNS_9BwdParamsE,"",@"SHT_CUDA_INFO"
	.sectionflags	@""
	.align	4


	//----- nvinfo : EIATTR_CUDA_API_VERSION
	.align		4
        /*0000*/ 	.byte	0x04, 0x37
        /*0002*/ 	.short	(.L_4021 - .L_4020)
.L_4020:
        /*0004*/ 	.word	0x00000082


	//----- nvinfo : EIATTR_SW2861232_WAR
	.align		4
.L_4021:
        /*0008*/ 	.byte	0x01, 0x35
	.zero		2


	//----- nvinfo : EIATTR_PARAM_CBANK
	.align		4
        /*000c*/ 	.byte	0x04, 0x0a
        /*000e*/ 	.short	(.L_4023 - .L_4022)
	.align		4
.L_4022:
        /*0010*/ 	.word	index@(.nv.constant0._ZN10layer_norm13ln_bwd_kernelINS_13Kernel_traitsIf6__halffS2_fjLj5120ELj1ELj1ELj4ELj16ENS_18Kernel_traits_baseILj5120EfS2_fS2_fjLj128EEEEELb0ELb0ELb0ELb0EEEvNS_9BwdParamsE)
        /*0014*/ 	.short	0x0160
        /*0016*/ 	.short	0x0128


	//----- nvinfo : EIATTR_CBANK_PARAM_SIZE
	.align		4
.L_4023:
        /*0018*/ 	.byte	0x03, 0x19
        /*001a*/ 	.short	0x0128


	//----- nvinfo : EIATTR_KPARAM_INFO
	.align		4
        /*001c*/ 	.byte	0x04, 0x17
        /*001e*/ 	.short	(.L_4025 - .L_4024)
.L_4024:
        /*0020*/ 	.word	0x00000000
        /*0024*/ 	.short	0x0000
        /*0026*/ 	.short	0x0000
        /*0028*/ 	.byte	0x00, 0xf0, 0xa1, 0x04


	//----- nvinfo : EIATTR_MAXREG_COUNT
	.align		4
.L_4025:
        /*002c*/ 	.byte	0x03, 0x1b
        /*002e*/ 	.short	0x00ff


	//----- nvinfo : EIATTR_NUM_BARRIERS
	.align		4
        /*0030*/ 	.byte	0x02, 0x4c
        /*0032*/ 	.byte	0x01
	.zero		1


	//----- nvinfo : EIATTR_ANNOTATIONS
	.align		4
        /*0034*/ 	.byte	0x04, 0x55
        /*0036*/ 	.short	(.L_4027 - .L_4026)


	//   ....[0]....
.L_4026:
        /* <DEDUP_REMOVED lines=19> */


	//----- nvinfo : EIATTR_MERCURY_ISA_VERSION
	.align		4
.L_4027:
        /*0158*/ 	.byte	0x03, 0x5f
        /*015a*/ 	.short	0x0000


	//----- nvinfo : EIATTR_COOP_GROUP_MASK_REGIDS
	.align		4
        /*015c*/ 	.byte	0x04, 0x29
        /*015e*/ 	.short	(.L_4029 - .L_4028)


	//   ....[0]....
.L_4028:
        /*0160*/ 	.word	0xffffffff


	//   ....[1]....
        /*0164*/ 	.word	0xffffffff


	//   ....[2]....
        /*0168*/ 	.word	0xffffffff


	//   ....[3]....
        /*016c*/ 	.word	0xffffffff


	//   ....[4]....
        /*0170*/ 	.word	0xffffffff


	//   ....[5]....
        /*0174*/ 	.word	0xffffffff


	//   ....[6]....
        /*0178*/ 	.word	0xffffffff


	//   ....[7]....
        /*017c*/ 	.word	0xffffffff


	//   ....[8]....
        /*0180*/ 	.word	0xffffffff


	//   ....[9]....
        /*0184*/ 	.word	0xffffffff


	//   ....[10]....
        /*0188*/ 	.word	0xffffffff


	//   ....[11]....
        /*018c*/ 	.word	0xffffffff


	//   ....[12]....
        /*0190*/ 	.word	0xffffffff


	//   ....[13]....
        /*0194*/ 	.word	0xffffffff


	//   ....[14]....
        /*0198*/ 	.word	0xffffffff


	//   ....[15]....
        /*019c*/ 	.word	0xffffffff


	//   ....[16]....
        /*01a0*/ 	.word	0xffffffff


	//   ....[17]....
        /*01a4*/ 	.word	0xffffffff


	//   ....[18]....
        /*01a8*/ 	.word	0xffffffff


	//   ....[19]....
        /*01ac*/ 	.word	0xffffffff


	//----- nvinfo : EIATTR_COOP_GROUP_INSTR_OFFSETS
	.align		4
.L_4029:
        /*01b0*/ 	.byte	0x04, 0x28
        /*01b2*/ 	.short	(.L_4031 - .L_4030)


	//   ....[0]....
.L_4030:
        /*01b4*/ 	.word	0x00002230


	//   ....[1]....
        /*01b8*/ 	.word	0x00002260


	//   ....[2]....
        /*01bc*/ 	.word	0x00002270


	//   ....[3]....
        /*01c0*/ 	.word	0x000022a0


	//   ....[4]....
        /*01c4*/ 	.word	0x000022c0


	//   ....[5]....
        /*01c8*/ 	.word	0x000022e0


	//   ....[6]....
        /*01cc*/ 	.word	0x00002300


	//   ....[7]....
        /*01d0*/ 	.word	0x00002320


	//   ....[8]....
        /*01d4*/ 	.word	0x00002330


	//   ....[9]....
        /*01d8*/ 	.word	0x00002350


	//   ....[10]....
        /*01dc*/ 	.word	0x00003de0


	//   ....[11]....
        /*01e0*/ 	.word	0x00003e60


	//   ....[12]....
        /*01e4*/ 	.word	0x00003ee0


	//   ....[13]....
        /*01e8*/ 	.word	0x00003f50


	//   ....[14]....
        /*01ec*/ 	.word	0x00003fd0


	//   ....[15]....
        /*01f0*/ 	.word	0x00004040


	//   ....[16]....
        /*01f4*/ 	.word	0x000040c0


	//   ....[17]....
        /*01f8*/ 	.word	0x00004130


	//   ....[18]....
        /*01fc*/ 	.word	0x000041b0


	//   ....[19]....
        /*0200*/ 	.word	0x00004220


	//----- nvinfo : EIATTR_EXIT_INSTR_OFFSETS
	.align		4
.L_4031:
        /*0204*/ 	.byte	0x04, 0x1c
        /*0206*/ 	.short	(.L_4033 - .L_4032)


	//   ....[0]....
.L_4032:
        /*0208*/ 	.word	0x00003d00


	//   ....[1]....
        /*020c*/ 	.word	0x00003d80


	//----- nvinfo : EIATTR_MAX_THREADS
	.align		4
.L_4033:
        /*0210*/ 	.byte	0x04, 0x05
        /*0212*/ 	.short	(.L_4035 - .L_4034)
.L_4034:
        /*0214*/ 	.word	0x00000080
        /*0218*/ 	.word	0x00000001
        /*021c*/ 	.word	0x00000001


	//----- nvinfo : EIATTR_CRS_STACK_SIZE
	.align		4
.L_4035:
        /*0220*/ 	.byte	0x04, 0x1e
        /*0222*/ 	.short	(.L_4037 - .L_4036)
.L_4036:
        /*0224*/ 	.word	0x00000000
.L_4037:


//--------------------- .nv.info._ZN10layer_norm13ln_bwd_kernelINS_13Kernel_traitsIf6__halffS2_fjLj5120ELj1ELj1ELj4ELj16ENS_18Kernel_traits_baseILj5120EfS2_fS2_fjLj128EEEEELb0ELb0ELb0ELb1EEEvNS_9BwdParamsE --------------------------
	.section	.nv.info._ZN10layer_norm13ln_bwd_kernelINS_13Kernel_traitsIf6__halffS2_fjLj5120ELj1ELj1ELj4ELj16ENS_18Kernel_traits_baseILj5120EfS2_fS2_fjLj128EEEEELb0ELb0ELb0ELb1EEEvNS_9BwdParamsE,"",@"SHT_CUDA_INFO"
	.sectionflags	@""
	.align	4


	//----- nvinfo : EIATTR_CUDA_API_VERSION
	.align		4
        /*0000*/ 	.byte	0x04, 0x37
        /*0002*/ 	.short	(.L_4039 - .L_4038)
.L_4038:
        /*0004*/ 	.word	0x00000082


	//----- nvinfo : EIATTR_SW2861232_WAR
	.align		4
.L_4039:
        /*0008*/ 	.byte	0x01, 0x35
	.zero		2


	//----- nvinfo : EIATTR_PARAM_CBANK
	.align		4
        /*000c*/ 	.byte	0x04, 0x0a
        /*000e*/ 	.short	(.L_4041 - .L_4040)
	.align		4
.L_4040:
        /*0010*/ 	.word	index@(.nv.constant0._ZN10layer_norm13ln_bwd_kernelINS_13Kernel_traitsIf6__halffS2_fjLj5120ELj1ELj1ELj4ELj16ENS_18Kernel_traits_baseILj5120EfS2_fS2_fjLj128EEEEELb0ELb0ELb0ELb1EEEvNS_9BwdParamsE)
        /*0014*/ 	.short	0x0160
        /*0016*/ 	.short	0x0128


	//----- nvinfo : EIATTR_CBANK_PARAM_SIZE
	.align		4
.L_4041:
        /*0018*/ 	.byte	0x03, 0x19
        /*001a*/ 	.short	0x0128


	//----- nvinfo : EIATTR_KPARAM_INFO
	.align		4
        /*001c*/ 	.byte	0x04, 0x17
        /*001e*/ 	.short	(.L_4043 - .L_4042)
.L_4042:
        /*0020*/ 	.word	0x00000000
        /*0024*/ 	.short	0x0000
        /*0026*/ 	.short	0x0000
        /*0028*/ 	.byte	0x00, 0xf0, 0xa1, 0x04


	//----- nvinfo : EIATTR_MAXREG_COUNT
	.align		4
.L_4043:
        /*002c*/ 	.byte	0x03, 0x1b
        /*002e*/ 	.short	0x00ff


	//----- nvinfo : EIATTR_NUM_BARRIERS
	.align		4
        /*0030*/ 	.byte	0x02, 0x4c
        /*0032*/ 	.byte	0x01
	.zero		1


	//----- nvinfo : EIATTR_ANNOTATIONS
	.align		4
        /*0034*/ 	.byte	0x04, 0x55
        /*0036*/ 	.short	(.L_4045 - .L_4044)


	//   ....[0]....
.L_4044:
        /* <DEDUP_REMOVED lines=31> */


	//----- nvinfo : EIATTR_MERCURY_ISA_VERSION
	.align		4
.L_4045:
        /*0218*/ 	.byte	0x03, 0x5f
        /*021a*/ 	.short	0x0000


	//----- nvinfo : EIATTR_COOP_GROUP_MASK_REGIDS
	.align		4
        /*021c*/ 	.byte	0x04, 0x29
        /*021e*/ 	.short	(.L_4047 - .L_4046)


	//   ....[0]....
.L_4046:
        /*0220*/ 	.word	0xffffffff


	//   ....[1]....
        /*0224*/ 	.word	0xffffffff


	//   ....[2]....
        /*0228*/ 	.word	0xffffffff


	//   ....[3]....
        /*022c*/ 	.word	0xffffffff


	//   ....[4]....
        /*0230*/ 	.word	0xffffffff


	//   ....[5]....
        /*0234*/ 	.word	0xffffffff


	//   ....[6]....
        /*0238*/ 	.word	0xffffffff


	//   ....[7]....
        /*023c*/ 	.word	0xffffffff


	//   ....[8]....
        /*0240*/ 	.word	0xffffffff


	//   ....[9]....
        /*0244*/ 	.word	0xffffffff


	//   ....[10]....
        /*0248*/ 	.word	0xffffffff


	//   ....[11]....
        /*024c*/ 	.word	0xffffffff


	//   ....[12]....
        /*0250*/ 	.word	0xffffffff


	//   ....[13]....
        /*0254*/ 	.word	0xffffffff


	//   ....[14]....
        /*0258*/ 	.word	0xffffffff


	//   ....[15]....
        /*025c*/ 	.word	0xffffffff


	//   ....[16]....
        /*0260*/ 	.word	0xffffffff


	//   ....[17]....
        /*0264*/ 	.word	0xffffffff


	//   ....[18]....
        /*0268*/ 	.word	0xffffffff


	//   ....[19]....
        /*026c*/ 	.word	0xffffffff


	//----- nvinfo : EIATTR_COOP_GROUP_INSTR_OFFSETS
	.align		4
.L_4047:
        /*0270*/ 	.byte	0x04, 0x28
        /*0272*/ 	.short	(.L_4049 - .L_4048)


	//   ....[0]....
.L_4048:
        /*0274*/ 	.word	0x000023b0


	//   ....[1]....
        /*0278*/ 	.word	0x000023d0


	//   ....[2]....
        /*027c*/ 	.word	0x00002400


	//   ....[3]....
        /*0280*/ 	.word	0x00002420


	//   ....[4]....
        /*0284*/ 	.word	0x00002440


	//   ....[5]....
        /*0288*/ 	.word	0x00002460


	//   ....[6]....
        /*028c*/ 	.word	0x00002480


	//   ....[7]....
        /*0290*/ 	.word	0x000024a0


	//   ....[8]....
        /*0294*/ 	.word	0x000024b0


	//   ....[9]....
        /*0298*/ 	.word	0x000024d0


	//   ....[10]....
        /*029c*/ 	.word	0x00004130


	//   ....[11]....
        /*02a0*/ 	.word	0x000041b0


	//   ....[12]....
        /*02a4*/ 	.word	0x00004230


	//   ....[13]....
        /*02a8*/ 	.word	0x000042a0


	//   ....[14]....
        /*02ac*/ 	.word	0x00004320


	//   ....[15]....
        /*02b0*/ 	.word	0x00004390


	//   ....[16]....
        /*02b4*/ 	.word	0x00004410


	//   ....[17]....
        /*02b8*/ 	.word	0x00004480


	//   ....[18]....
        /*02bc*/ 	.word	0x00004500


	//   ....[19]....
        /*02c0*/ 	.word	0x00004570


	//----- nvinfo : EIATTR_EXIT_INSTR_OFFSETS
	.align		4
.L_4049:
        /*02c4*/ 	.byte	0x04, 0x1c
        /*02c6*/ 	.short	(.L_4051 - .L_4050)


	//   ....[0]....
.L_4050:
        /*02c8*/ 	.word	0x000040d0


	//----- nvinfo : EIATTR_MAX_THREADS
	.align		4
.L_4051:
        /*02cc*/ 	.byte	0x04, 0x05
        /*02ce*/ 	.short	(.L_4053 - .L_4052)
.L_4052:
        /*02d0*/ 	.word	0x00000080
        /*02d4*/ 	.word	0x00000001
        /*02d8*/ 	.word	0x00000001


	//----- nvinfo : EIATTR_CRS_STACK_SIZE
	.align		4
.L_4053:
        /*02dc*/ 	.byte	0x04, 0x1e
        /*02de*/ 	.short	(.L_4055 - .L_4054)
.L_4054:
        /*02e0*/ 	.word	0x00000000
.L_4055:


//--------------------- .nv.info._ZN10layer_norm13ln_bwd_kernelINS_13Kernel_traitsIf6__halffS2_fjLj5120ELj1ELj1ELj4ELj16ENS_18Kernel_traits_baseILj5120EfS2_fS2_fjLj128EEEEELb0ELb0ELb1ELb0EEEvNS_9BwdParamsE --------------------------
	.section	.nv.info._ZN10layer_norm13ln_bwd_kernelINS_13Kernel_traitsIf6__halffS2_fjLj5120ELj1ELj1ELj4ELj16ENS_18Kernel_traits_baseILj5120EfS2_fS2_fjLj128EEEEELb0ELb0ELb1ELb0EEEvNS_9BwdParamsE,"",@"SHT_CUDA_INFO"
	.sectionflags	@""
	.align	4


	//----- nvinfo : EIATTR_CUDA_API_VERSION
	.align		4
        /*0000*/ 	.byte	0x04, 0x37
        /*0002*/ 	.short	(.L_4057 - .L_4056)
.L_4056:
        /*0004*/ 	.word	0x00000082


	//----- nvinfo : EIATTR_SW2861232_WAR
	.align		4
.L_4057:
        /*0008*/ 	.byte	0x01, 0x35
	.zero		2


	//----- nvinfo : EIATTR_PARAM_CBANK
	.align		4
        /*000c*/ 	.byte	0x04, 0x0a
        /*000e*/ 	.short	(.L_4059 - .L_4058)
	.align		4
.L_4058:
        /*0010*/ 	.word	index@(.nv.constant0._ZN10layer_norm13ln_bwd_kernelINS_13Kernel_traitsIf6__halffS2_fjLj5120ELj1ELj1ELj4ELj16ENS_18Kernel_traits_baseILj5120EfS2_fS2_fjLj128EEEEELb0ELb0ELb1ELb0EEEvNS_9BwdParamsE)
        /*0014*/ 	.short	0x0160
        /*0016*/ 	.short	0x0128


	//----- nvinfo : EIATTR_CBANK_PARAM_SIZE
	.align		4
.L_4059:
        /*0018*/ 	.byte	0x03, 0x19
        /*001a*/ 	.short	0x0128


	//----- nvinfo : EIATTR_KPARAM_INFO
	.align		4
        /*001c*/ 	.byte	0x04, 0x17
        /*001e*/ 	.short	(.L_4061 - .L_4060)
.L_4060:
        /*0020*/ 	.word	0x00000000
        /*0024*/ 	.short	0x0000
        /*0026*/ 	.short	0x0000
        /*0028*/ 	.byte	0x00, 0xf0, 0xa1, 0x04


	//----- nvinfo : EIATTR_MAXREG_COUNT
	.align		4
.L_4061:
        /*002c*/ 	.byte	0x03, 0x1b
        /*002e*/ 	.short	0x00ff


	//----- nvinfo : EIATTR_NUM_BARRIERS
	.align		4
        /*0030*/ 	.byte	0x02, 0x4c
        /*0032*/ 	.byte	0x01
	.zero		1


	//----- nvinfo : EIATTR_ANNOTATIONS
	.align		4
        /*0034*/ 	.byte	0x04, 0x55
        /*0036*/ 	.short	(.L_4063 - .L_4062)


	//   ....[0]....
.L_4062:
        /* <DEDUP_REMOVED lines=28> */


	//----- nvinfo : EIATTR_MERCURY_ISA_VERSION
	.align		4
.L_4063:
        /*01e8*/ 	.byte	0x03, 0x5f
        /*01ea*/ 	.short	0x0000


	//----- nvinfo : EIATTR_COOP_GROUP_MASK_REGIDS
	.align		4
        /*01ec*/ 	.byte	0x04, 0x29
        /*01ee*/ 	.short	(.L_4065 - .L_4064)


	//   ....[0]....
.L_4064:
        /*01f0*/ 	.word	0xffffffff


	//   ....[1]....
        /*01f4*/ 	.word	0xffffffff


	//   ....[2]....
        /*01f8*/ 	.word	0xffffffff


	//   ....[3]....
        /*01fc*/ 	.word	0xffffffff


	//   ....[4]....
        /*0200*/ 	.word	0xffffffff


	//   ....[5]....
        /*0204*/ 	.word	0xffffffff


	//   ....[6]....
        /*0208*/ 	.word	0xffffffff


	//   ....[7]....
        /*020c*/ 	.word	0xffffffff


	//   ....[8]....
        /*0210*/ 	.word	0xffffffff


	//   ....[9]....
        /*0214*/ 	.word	0xffffffff


	//   ....[10]....
        /*0218*/ 	.word	0xffffffff


	//   ....[11]....
        /*021c*/ 	.word	0xffffffff


	//   ....[12]....
        /*0220*/ 	.word	0xffffffff


	//   ....[13]....
        /*0224*/ 	.word	0xffffffff


	//   ....[14]....
        /*0228*/ 	.word	0xffffffff


	//   ....[15]....
        /*022c*/ 	.word	0xffffffff


	//   ....[16]....
        /*0230*/ 	.word	0xffffffff


	//   ....[17]....
        /*0234*/ 	.word	0xffffffff


	//   ....[18]....
        /*0238*/ 	.word	0xffffffff


	//   ....[19]....
        /*023c*/ 	.word	0xffffffff


	//----- nvinfo : EIATTR_COOP_GROUP_INSTR_OFFSETS
	.align		4
.L_4065:
        /*0240*/ 	.byte	0x04, 0x28
        /*0242*/ 	.short	(.L_4067 - .L_4066)


	//   ....[0]....
.L_4066:
        /*0244*/ 	.word	0x00002680


	//   ....[1]....
        /*0248*/ 	.word	0x000026b0


	//   ....[2]....
        /*024c*/ 	.word	0x000026c0


	//   ....[3]....
        /*0250*/ 	.word	0x000026f0


	//   ....[4]....
        /*0254*/ 	.word	0x00002710


	//   ....[5]....
        /*0258*/ 	.word	0x00002730


	//   ....[6]....
        /*025c*/ 	.word	0x00002750


	//   ....[7]....
        /*0260*/ 	.word	0x00002770


	//   ....[8]....
        /*0264*/ 	.word	0x00002780


	//   ....[9]....
        /*0268*/ 	.word	0x000027a0


	//   ....[10]....
        /*026c*/ 	.word	0x00005b40


	//   ....[11]....
        /*0270*/ 	.word	0x00005bc0


	//   ....[12]....
        /*0274*/ 	.word	0x00005c40


	//   ....[13]....
        /*0278*/ 	.word	0x00005cb0


	//   ....[14]....
        /*027c*/ 	.word	0x00005d30


	//   ....[15]....
        /*0280*/ 	.word	0x00005da0


	//   ....[16]....
        /*0284*/ 	.word	0x00005e20


	//   ....[17]....
        /*0288*/ 	.word	0x00005e90


	//   ....[18]....
        /*028c*/ 	.word	0x00005f10


	//   ....[19]....
        /*0290*/ 	.word	0x00005f80


	//----- nvinfo : EIATTR_EXIT_INSTR_OFFSETS
	.align		4
.L_4067:
        /*0294*/ 	.byte	0x04, 0x1c
        /*0296*/ 	.short	(.L_4069 - .L_4068)


	//   ....[0]....
.L_4068:
        /*0298*/ 	.word	0x00005a60


	//   ....[1]....
        /*029c*/ 	.word	0x00005ae0


	//----- nvinfo : EIATTR_MAX_THREADS
	.align		4
.L_4069:
        /*02a0*/ 	.byte	0x04, 0x05
        /*02a2*/ 	.short	(.L_4071 - .L_4070)
.L_4070:
        /*02a4*/ 	.word	0x00000080
        /*02a8*/ 	.word	0x00000001
        /*02ac*/ 	.word	0x00000001


	//----- nvinfo : EIATTR_CRS_STACK_SIZE
	.align		4
.L_4071:
        /*02b0*/ 	.byte	0x04, 0x1e
        /*02b2*/ 	.short	(.L_4073 - .L_4072)
.L_4072:
        /*02b4*/ 	.word	0x00000000
.L_4073:


//--------------------- .nv.info._ZN10layer_norm13ln_bwd_kernelINS_13Kernel_traitsIf6__halffS2_fjLj5120ELj1ELj1ELj4ELj16ENS_18Kernel_traits_baseILj5120EfS2_fS2_fjLj128EEEEELb0ELb0ELb1ELb1EEEvNS_9BwdParamsE --------------------------
	.section	.nv.info._ZN10layer_norm13ln_bwd_kernelINS_13Kernel_traitsIf6__halffS2_fjLj5120ELj1ELj1ELj4ELj16ENS_18Kernel_traits_baseILj5120EfS2_fS2_fjLj128EEEEELb0ELb0ELb1ELb1EEEvNS_9BwdParamsE,"",@"SHT_CUDA_INFO"
	.sectionflags	@""
	.align	4


	//----- nvinfo : EIATTR_CUDA_API_VERSION
	.align		4
        /*0000*/ 	.byte	0x04, 0x37
        /*0002*/ 	.short	(.L_4075 - .L_4074)
.L_4074:
        /*0004*/ 	.word	0x00000082


	//----- nvinfo : EIATTR_SW2861232_WAR
	.align		4
.L_4075:
        /*0008*/ 	.byte	0x01, 0x35
	.zero		2


	//----- nvinfo : EIATTR_PARAM_CBANK
	.align		4
        /*000c*/ 	.byte	0x04, 0x0a
        /*000e*/ 	.short	(.L_4077 - .L_4076)
	.align		4
.L_4076:
        /*0010*/ 	.word	index@(.nv.constant0._ZN10layer_norm13ln_bwd_kernelINS_13Kernel_traitsIf6__halffS2_fjLj5120ELj1ELj1ELj4ELj16ENS_18Kernel_traits_baseILj5120EfS2_fS2_fjLj128EEEEELb0ELb0ELb1ELb1EEEvNS_9BwdParamsE)
        /*0014*/ 	.short	0x0160
        /*0016*/ 	.short	0x0128


	//----- nvinfo : EIATTR_CBANK_PARAM_SIZE
	.align		4
.L_4077:
        /*0018*/ 	.byte	0x03, 0x19
        /*001a*/ 	.short	0x0128


	//----- nvinfo : EIATTR_KPARAM_INFO
	.align		4
        /*001c*/ 	.byte	0x04, 0x17
        /*001e*/ 	.short	(.L_4079 - .L_4078)
.L_4078:
        /*0020*/ 	.word	0x00000000
        /*0024*/ 	.short	0x0000
        /*0026*/ 	.short	0x0000
        /*0028*/ 	.byte	0x00, 0xf0, 0xa1, 0x04


	//----- nvinfo : EIATTR_MAXREG_COUNT
	.align		4
.L_4079:
        /*002c*/ 	.byte	0x03, 0x1b
        /*002e*/ 	.short	0x00ff


	//----- nvinfo : EIATTR_NUM_BARRIERS
	.align		4
        /*0030*/ 	.byte	0x02, 0x4c
        /*0032*/ 	.byte	0x01
	.zero		1


	//----- nvinfo : EIATTR_ANNOTATIONS
	.align		4
        /*0034*/ 	.byte	0x04, 0x55
        /*0036*/ 	.short	(.L_4081 - .L_4080)


	//   ....[0]....
.L_4080:
        /* <DEDUP_REMOVED lines=24> */


	//----- nvinfo : EIATTR_MERCURY_ISA_VERSION
	.align		4
.L_4081:
        /*01a8*/ 	.byte	0x03, 0x5f
        /*01aa*/ 	.short	0x0000


	//----- nvinfo : EIATTR_COOP_GROUP_MASK_REGIDS
	.align		4
        /*01ac*/ 	.byte	0x04, 0x29
        /*01ae*/ 	.short	(.L_4083 - .L_4082)


	//   ....[0]....
.L_4082:
        /*01b0*/ 	.word	0xffffffff


	//   ....[1]....
        /*01b4*/ 	.word	0xffffffff


	//   ....[2]....
        /*01b8*/ 	.word	0xffffffff


	//   ....[3]....
        /*01bc*/ 	.word	0xffffffff


	//   ....[4]....
        /*01c0*/ 	.word	0xffffffff


	//   ....[5]....
        /*01c4*/ 	.word	0xffffffff


	//   ....[6]....
        /*01c8*/ 	.word	0xffffffff


	//   ....[7]....
        /*01cc*/ 	.word	0xffffffff


	//   ....[8]....
        /*01d0*/ 	.word	0xffffffff


	//   ....[9]....
        /*01d4*/ 	.word	0xffffffff


	//   ....[10]....
        /*01d8*/ 	.word	0xffffffff


	//   ....[11]....
        /*01dc*/ 	.word	0xffffffff


	//   ....[12]....
        /*01e0*/ 	.word	0xffffffff


	//   ....[13]....
        /*01e4*/ 	.word	0xffffffff


	//   ....[14]....
        /*01e8*/ 	.word	0xffffffff


	//   ....[15]....
        /*01ec*/ 	.word	0xffffffff


	//   ....[16]....
        /*01f0*/ 	.word	0xffffffff


	//   ....[17]....
        /*01f4*/ 	.word	0xffffffff


	//   ....[18]....
        /*01f8*/ 	.word	0xffffffff


	//   ....[19]....
        /*01fc*/ 	.word	0xffffffff


	//----- nvinfo : EIATTR_COOP_GROUP_INSTR_OFFSETS
	.align		4
.L_4083:
        /*0200*/ 	.byte	0x04, 0x28
        /*0202*/ 	.short	(.L_4085 - .L_4084)


	//   ....[0]....
.L_4084:
        /*0204*/ 	.word	0x000023e0


	//   ....[1]....
        /*0208*/ 	.word	0x00002410


	//   ....[2]....
        /*020c*/ 	.word	0x00002420


	//   ....[3]....
        /*0210*/ 	.word	0x00002450


	//   ....[4]....
        /*0214*/ 	.word	0x00002470


	//   ....[5]....
        /*0218*/ 	.word	0x00002490


	//   ....[6]....
        /*021c*/ 	.word	0x000024b0


	//   ....[7]....
        /*0220*/ 	.word	0x000024d0


	//   ....[8]....
        /*0224*/ 	.word	0x000024e0


	//   ....[9]....
        /*0228*/ 	.word	0x00002500


	//   ....[10]....
        /*022c*/ 	.word	0x00005490


	//   ....[11]....
        /*0230*/ 	.word	0x00005510


	//   ....[12]....
        /*0234*/ 	.word	0x00005590


	//   ....[13]....
        /*0238*/ 	.word	0x00005600


	//   ....[14]....
        /*023c*/ 	.word	0x00005680


	//   ....[15]....
        /*0240*/ 	.word	0x000056f0


	//   ....[16]....
        /*0244*/ 	.word	0x00005770


	//   ....[17]....
        /*0248*/ 	.word	0x000057e0


	//   ....[18]....
        /*024c*/ 	.word	0x00005860


	//   ....[19]....
        /*0250*/ 	.word	0x000058d0


	//----- nvinfo : EIATTR_EXIT_INSTR_OFFSETS
	.align		4
.L_4085:
        /*0254*/ 	.byte	0x04, 0x1c
        /*0256*/ 	.short	(.L_4087 - .L_4086)


	//   ....[0]....
.L_4086:
        /*0258*/ 	.word	0x00005430


	//----- nvinfo : EIATTR_MAX_THREADS
	.align		4
.L_4087:
        /*025c*/ 	.byte	0x04, 0x05
        /*025e*/ 	.short	(.L_4089 - .L_4088)
.L_4088:
        /*0260*/ 	.word	0x00000080
        /*0264*/ 	.word	0x00000001
        /*0268*/ 	.word	0x00000001


	//----- nvinfo : EIATTR_CRS_STACK_SIZE
	.align		4
.L_4089:
        /*026c*/ 	.byte	0x04, 0x1e
        /*026e*/ 	.short	(.L_4091 - .L_4090)
.L_4090:
        /*0270*/ 	.word	0x00000000
.L_4091:


//--------------------- .nv.info._ZN10layer_norm13ln_bwd_kernelINS_13Kernel_traitsIf6__halffS2_fjLj5120ELj1ELj1ELj4ELj16ENS_18Kernel_traits_baseILj5120EfS2_fS2_fjLj128EEEEELb0ELb1ELb0ELb0EEEvNS_9BwdParamsE --------------------------
	.section	.nv.info._ZN10layer_norm13ln_bwd_kernelINS_13Kernel_traitsIf6__halffS2_fjLj5120ELj1ELj1ELj4ELj16ENS_18Kernel_traits_baseILj5120EfS2_fS2_fjLj128EEEEELb0ELb1ELb0ELb0EEEvNS_9BwdParamsE,"",@"SHT_CUDA_INFO"
	.sectionflags	@""
	.align	4


	//----- nvinfo : EIATTR_CUDA_API_VERSION
	.align		4
        /*0000*/ 	.byte	0x04, 0x37
        /*0002*/ 	.short	(.L_4093 - .L_4092)
.L_4092:
        /*0004*/ 	.word	0x00000082


	//----- nvinfo : EIATTR_SW2861232_WAR
	.align		4
.L_4093:
        /*0008*/ 	.byte	0x01, 0x35
	.zero		2


	//----- nvinfo : EIATTR_PARAM_CBANK
	.align		4
        /*000c*/ 	.byte	0x04, 0x0a
        /*000e*/ 	.short	(.L_4095 - .L_4094)
	.align		4
.L_4094:
        /*0010*/ 	.word	index@(.nv.constant0._ZN10layer_norm13ln_bwd_kernelINS_13Kernel_traitsIf6__halffS2_fjLj5120ELj1ELj1ELj4ELj16ENS_18Kernel_traits_baseILj5120EfS2_fS2_fjLj128EEEEELb0ELb1ELb0ELb0EEEvNS_9BwdParamsE)
        /*0014*/ 	.short	0x0160
        /*0016*/ 	.short	0x0128


	//----- nvinfo : EIATTR_CBANK_PARAM_SIZE
	.align		4
.L_4095:
        /*0018*/ 	.byte	0x03, 0x19
        /*001a*/ 	.short	0x0128


	//----- nvinfo : EIATTR_KPARAM_INFO
	.align		4
        /*001c*/ 	.byte	0x04, 0x17
        /*001e*/ 	.short	(.L_4097 - .L_4096)
.L_4096:
        /*0020*/ 	.word	0x00000000
        /*0024*/ 	.short	0x0000
        /*0026*/ 	.short	0x0000
        /*0028*/ 	.byte	0x00, 0xf0, 0xa1, 0x04


	//----- nvinfo : EIATTR_MAXREG_COUNT
	.align		4
.L_4097:
        /*002c*/ 	.byte	0x03, 0x1b
        /*002e*/ 	.short	0x00ff


	//----- nvinfo : EIATTR_NUM_BARRIERS
	.align		4
        /*0030*/ 	.byte	0x02, 0x4c
        /*0032*/ 	.byte	0x01
	.zero		1


	//----- nvinfo : EIATTR_ANNOTATIONS
	.align		4
        /*0034*/ 	.byte	0x04, 0x55
        /*0036*/ 	.short	(.L_4099 - .L_4098)


	//   ....[0]....
.L_4098:
        /* <DEDUP_REMOVED lines=515> */


	//----- nvinfo : EIATTR_MERCURY_ISA_VERSION
	.align		4
.L_4099:
        /*2050*/ 	.byte	0x03, 0x5f
        /*2052*/ 	.short	0x0000


	//----- nvinfo : EIATTR_COOP_GROUP_MASK_REGIDS
	.align		4
        /*2054*/ 	.byte	0x04, 0x29
        /*2056*/ 	.short	(.L_4101 - .L_4100)


	//   ....[0]....
.L_4100:
        /*2058*/ 	.word	0xffffffff


	//   ....[1]....
        /*205c*/ 	.word	0xffffffff


	//   ....[2]....
        /*2060*/ 	.word	0xffffffff


	//   ....[3]....
        /*2064*/ 	.word	0xffffffff


	//   ....[4]....
        /*2068*/ 	.word	0xffffffff


	//   ....[5]....
        /*206c*/ 	.word	0xffffffff


	//   ....[6]....
        /*2070*/ 	.word	0xffffffff


	//   ....[7]....
        /*2074*/ 	.word	0xffffffff


	//   ....[8]....
        /*2078*/ 	.word	0xffffffff


	//   ....[9]....
        /*207c*/ 	.word	0xffffffff


	//   ....[10]....
        /*2080*/ 	.word	0xffffffff


	//   ....[11]....
        /*2084*/ 	.word	0xffffffff


	//   ....[12]....
        /*2088*/ 	.word	0xffffffff


	//   ....[13]....
        /*208c*/ 	.word	0xffffffff


	//   ....[14]....
        /*2090*/ 	.word	0xffffffff


	//   ....[15]....
        /*2094*/ 	.word	0xffffffff


	//   ....[16]....
        /*2098*/ 	.word	0xffffffff


	//   ....[17]....
        /*209c*/ 	.word	0xffffffff


	//   ....[18]....
        /*20a0*/ 	.word	0xffffffff


	//   ....[19]....
        /*20a4*/ 	.word	0xffffffff


	//----- nvinfo : EIATTR_COOP_GROUP_INSTR_OFFSETS
	.align		4
.L_4101:
        /*20a8*/ 	.byte	0x04, 0x28
        /*20aa*/ 	.short	(.L_4103 - .L_4102)


	//   ....[0]....
.L_4102:
        /*20ac*/ 	.word	0x000048c0


	//   ....[1]....
        /*20b0*/ 	.word	0x000048f0


	//   ....[2]....
        /*20b4*/ 	.word	0x00004900


	//   ....[3]....
        /*20b8*/ 	.word	0x00004930


	//   ....[4]....
        /*20bc*/ 	.word	0x00004950


	//   ....[5]....
        /*20c0*/ 	.word	0x00004970


	//   ....[6]....
        /*20c4*/ 	.word	0x00004980


	//   ....[7]....
        /*20c8*/ 	.word	0x000049b0


	//   ....[8]....
        /*20cc*/ 	.word	0x000049c0


	//   ....[9]....
        /*20d0*/ 	.word	0x000049e0


	//   ....[10]....
        /*20d4*/ 	.word	0x000084f0


	//   ....[11]....
        /*20d8*/ 	.word	0x00008570


	//   ....[12]....
        /*20dc*/ 	.word	0x000085f0


	//   ....[13]....
        /*20e0*/ 	.word	0x00008660


	//   ....[14]....
        /*20e4*/ 	.word	0x000086e0


	//   ....[15]....
        /*20e8*/ 	.word	0x00008750


	//   ....[16]....
        /*20ec*/ 	.word	0x000087d0


	//   ....[17]....
        /*20f0*/ 	.word	0x00008840


	//   ....[18]....
        /*20f4*/ 	.word	0x000088c0


	//   ....[19]....
        /*20f8*/ 	.word	0x00008930


	//----- nvinfo : EIATTR_EXIT_INSTR_OFFSETS
	.align		4
.L_4103:
        /*20fc*/ 	.byte	0x04, 0x1c
        /*20fe*/ 	.short	(.L_4105 - .L_4104)


	//   ....[0]....
.L_4104:
        /*2100*/ 	.word	0x000082a0


	//   ....[1]....
        /*2104*/ 	.word	0x00008490


	//----- nvinfo : EIATTR_MAX_THREADS
	.align		4
.L_4105:
        /*2108*/ 	.byte	0x04, 0x05
        /*210a*/ 	.short	(.L_4107 - .L_4106)
.L_4106:
        /*210c*/ 	.word	0x00000080
        /*2110*/ 	.word	0x00000001
        /*2114*/ 	.word	0x00000001


	//----- nvinfo : EIATTR_CRS_STACK_SIZE
	.align		4
.L_4107:
        /*2118*/ 	.byte	0x04, 0x1e
        /*211a*/ 	.short	(.L_4109 - .L_4108)
.L_4108:
        /*211c*/ 	.word	0x00000000
.L_4109:


//--------------------- .nv.info._ZN10layer_norm13ln_bwd_kernelINS_13Kernel_traitsIf6__halffS2_fjLj5120ELj1ELj1ELj4ELj16ENS_18Kernel_traits_baseILj5120EfS2_fS2_fjLj128EEEEELb0ELb1ELb0ELb1EEEvNS_9BwdParamsE --------------------------
	.section	.nv.info._ZN10layer_norm13ln_bwd_kernelINS_13Kernel_traitsIf6__halffS2_fjLj5120ELj1ELj1ELj4ELj16ENS_18Kernel_traits_baseILj5120EfS2_fS2_fjLj128EEEEELb0ELb1ELb0ELb1EEEvNS_9BwdParamsE,"",@"SHT_CUDA_INFO"
	.sectionflags	@""
	.align	4


	//----- nvinfo : EIATTR_CUDA_API_VERSION
	.align		4
        /*0000*/ 	.byte	0x04, 0x37
        /*0002*/ 	.short	(.L_4111 - .L_4110)
.L_4110:
        /*0004*/ 	.word	0x00000082


	//----- nvinfo : EIATTR_SW2861232_WAR
	.align		4
.L_4111:
        /*0008*/ 	.byte	0x01, 0x35
	.zero		2


	//----- nvinfo : EIATTR_PARAM_CBANK
	.align		4
        /*000c*/ 	.byte	0x04, 0x0a
        /*000e*/ 	.short	(.L_4113 - .L_4112)
	.align		4
.L_4112:
        /*0010*/ 	.word	index@(.nv.constant0._ZN10layer_norm13ln_bwd_kernelINS_13Kernel_traitsIf6__halffS2_fjLj5120ELj1ELj1ELj4ELj16ENS_18Kernel_traits_baseILj5120EfS2_fS2_fjLj128EEEEELb0ELb1ELb0ELb1EEEvNS_9BwdParamsE)
        /*0014*/ 	.short	0x0160
        /*0016*/ 	.short	0x0128


	//----- nvinfo : EIATTR_CBANK_PARAM_SIZE
	.align		4
.L_4113:
        /*0018*/ 	.byte	0x03, 0x19
        /*001a*/ 	.short	0x0128


	//----- nvinfo : EIATTR_KPARAM_INFO
	.align		4
        /*001c*/ 	.byte	0x04, 0x17
        /*001e*/ 	.short	(.L_4115 - .L_4114)
.L_4114:
        /*0020*/ 	.word	0x00000000
        /*0024*/ 	.short	0x0000
        /*0026*/ 	.short	0x0000
        /*0028*/ 	.byte	0x00, 0xf0, 0xa1, 0x04


	//----- nvinfo : EIATTR_MAXREG_COUNT
	.align		4
.L_4115:
        /*002c*/ 	.byte	0x03, 0x1b
        /*002e*/ 	.short	0x00ff


	//----- nvinfo : EIATTR_NUM_BARRIERS
	.align		4
        /*0030*/ 	.byte	0x02, 0x4c
        /*0032*/ 	.byte	0x01
	.zero		1


	//----- nvinfo : EIATTR_ANNOTATIONS
	.align		4
        /*0034*/ 	.byte	0x04, 0x55
        /*0036*/ 	.short	(.L_4117 - .L_4116)


	//   ....[0]....
.L_4116:
        /* <DEDUP_REMOVED lines=883> */


	//----- nvinfo : EIATTR_MERCURY_ISA_VERSION
	.align		4
.L_4117:
        /*3750*/ 	.byte	0x03, 0x5f
        /*3752*/ 	.short	0x0000


	//----- nvinfo : EIATTR_COOP_GROUP_MASK_REGIDS
	.align		4
        /*3754*/ 	.byte	0x04, 0x29
        /*3756*/ 	.short	(.L_4119 - .L_4118)


	//   ....[0]....
.L_4118:
        /*3758*/ 	.word	0xffffffff


	//   ....[1]....
        /*375c*/ 	.word	0xffffffff


	//   ....[2]....
        /*3760*/ 	.word	0xffffffff


	//   ....[3]....
        /*3764*/ 	.word	0xffffffff


	//   ....[4]....
        /*3768*/ 	.word	0xffffffff


	//   ....[5]....
        /*376c*/ 	.word	0xffffffff


	//   ....[6]....
        /*3770*/ 	.word	0xffffffff


	//   ....[7]....
        /*3774*/ 	.word	0xffffffff


	//   ....[8]....
        /*3778*/ 	.word	0xffffffff


	//   ....[9]....
        /*377c*/ 	.word	0xffffffff


	//   ....[10]....
        /*3780*/ 	.word	0xffffffff


	//   ....[11]....
        /*3784*/ 	.word	0xffffffff


	//   ....[12]....
        /*3788*/ 	.word	0xffffffff


	//   ....[13]....
        /*378c*/ 	.word	0xffffffff


	//   ....[14]....
        /*3790*/ 	.word	0xffffffff


	//   ....[15]....
        /*3794*/ 	.word	0xffffffff


	//   ....[16]....
        /*3798*/ 	.word	0xffffffff


	//   ....[17]....
        /*379c*/ 	.word	0xffffffff


	//   ....[18]....
        /*37a0*/ 	.word	0xffffffff


	//   ....[19]....
        /*37a4*/ 	.word	0xffffffff


	//----- nvinfo : EIATTR_COOP_GROUP_INSTR_OFFSETS
	.align		4
.L_4119:
        /*37a8*/ 	.byte	0x04, 0x28
        /*37aa*/ 	.short	(.L_4121 - .L_4120)


	//   ....[0]....
.L_4120:
        /*37ac*/ 	.word	0x00005990


	//   ....[1]....
        /*37b0*/ 	.word	0x000059b0


	//   ....[2]....
        /*37b4*/ 	.word	0x000059e0


	//   ....[3]....
        /*37b8*/ 	.word	0x00005a00


	//   ....[4]....
        /*37bc*/ 	.word	0x00005a20


	//   ....[5]....
        /*37c0*/ 	.word	0x00005a40


	//   ....[6]....
        /*37c4*/ 	.word	0x00005a60


	//   ....[7]....
        /*37c8*/ 	.word	0x00005a80


	//   ....[8]....
        /*37cc*/ 	.word	0x00005a90


	//   ....[9]....
        /*37d0*/ 	.word	0x00005ab0


	//   ....[10]....
        /*37d4*/ 	.word	0x0000ad40


	//   ....[11]....
        /*37d8*/ 	.word	0x0000adc0


	//   ....[12]....
        /*37dc*/ 	.word	0x0000ae40


	//   ....[13]....
        /*37e0*/ 	.word	0x0000aeb0


	//   ....[14]....
        /*37e4*/ 	.word	0x0000af30


	//   ....[15]....
        /*37e8*/ 	.word	0x0000afa0


	//   ....[16]....
        /*37ec*/ 	.word	0x0000b020


	//   ....[17]....
        /*37f0*/ 	.word	0x0000b090


	//   ....[18]....
        /*37f4*/ 	.word	0x0000b110


	//   ....[19]....
        /*37f8*/ 	.word	0x0000b180


	//----- nvinfo : EIATTR_EXIT_INSTR_OFFSETS
	.align		4
.L_4121:
        /*37fc*/ 	.byte	0x04, 0x1c
        /*37fe*/ 	.short	(.L_4123 - .L_4122)


	//   ....[0]....
.L_4122:
        /*3800*/ 	.word	0x0000ace0


	//----- nvinfo : EIATTR_MAX_THREADS
	.align		4
.L_4123:
        /*3804*/ 	.byte	0x04, 0x05
        /*3806*/ 	.short	(.L_4125 - .L_4124)
.L_4124:
        /*3808*/ 	.word	0x00000080
        /*380c*/ 	.word	0x00000001
        /*3810*/ 	.word	0x00000001


	//----- nvinfo : EIATTR_CRS_STACK_SIZE
	.align		4
.L_4125:
        /*3814*/ 	.byte	0x04, 0x1e
        /*3816*/ 	.short	(.L_4127 - .L_4126)
.L_4126:
        /*3818*/ 	.word	0x00000000
.L_4127:


//--------------------- .nv.info._ZN10layer_norm13ln_bwd_kernelINS_13Kernel_traitsIf6__halffS2_fjLj5120ELj1ELj1ELj4ELj16ENS_18Kernel_traits_baseILj5120EfS2_fS2_fjLj128EEEEELb0ELb1ELb1ELb0EEEvNS_9BwdParamsE --------------------------
	.section	.nv.info._ZN10layer_norm13ln_bwd_kernelINS_13Kernel_traitsIf6__halffS2_fjLj5120ELj1ELj1ELj4ELj16ENS_18Kernel_traits_baseILj5120EfS2_fS2_fjLj128EEEEELb0ELb1ELb1ELb0EEEvNS_9BwdParamsE,"",@"SHT_CUDA_INFO"
	.sectionflags	@""
	.align	4


	//----- nvinfo : EIATTR_CUDA_API_VERSION
	.align		4
        /*0000*/ 	.byte	0x04, 0x37
        /*0002*/ 	.short	(.L_4129 - .L_4128)
.L_4128:
        /*0004*/ 	.word	0x00000082


	//----- nvinfo : EIATTR_SW2861232_WAR
	.align		4
.L_4129:
        /*0008*/ 	.byte	0x01, 0x35
	.zero		2


	//----- nvinfo : EIATTR_PARAM_CBANK
	.align		4
        /*000c*/ 	.byte	0x04, 0x0a
        /*000e*/ 	.short	(.L_4131 - .L_4130)
	.align		4
.L_4130:
        /*0010*/ 	.word	index@(.nv.constant0._ZN10layer_norm13ln_bwd_kernelINS_13Kernel_traitsIf6__halffS2_fjLj5120ELj1ELj1ELj4ELj16ENS_18Kernel_traits_baseILj5120EfS2_fS2_fjLj128EEEEELb0ELb1ELb1ELb0EEEvNS_9BwdParamsE)
        /*0014*/ 	.short	0x0160
        /*0016*/ 	.short	0x0128


	//----- nvinfo : EIATTR_CBANK_PARAM_SIZE
	.align		4
.L_4131:
        /*0018*/ 	.byte	0x03, 0x19
        /*001a*/ 	.short	0x0128


	//----- nvinfo : EIATTR_KPARAM_INFO
	.align		4
        /*001c*/ 	.byte	0x04, 0x17
        /*001e*/ 	.short	(.L_4133 - .L_4132)
.L_4132:
        /*0020*/ 	.word	0x00000000
        /*0024*/ 	.short	0x0000
        /*0026*/ 	.short	0x0000
        /*0028*/ 	.byte	0x00, 0xf0, 0xa1, 0x04


	//----- nvinfo : EIATTR_MAXREG_COUNT
	.align		4
.L_4133:
        /*002c*/ 	.byte	0x03, 0x1b
        /*002e*/ 	.short	0x00ff


	//----- nvinfo : EIATTR_NUM_BARRIERS
	.align		4
        /*0030*/ 	.byte	0x02, 0x4c
        /*0032*/ 	.byte	0x01
	.zero		1


	//----- nvinfo : EIATTR_ANNOTATIONS
	.align		4
        /*0034*/ 	.byte	0x04, 0x55
        /*0036*/ 	.short	(.L_4135 - .L_4134)


	//   ....[0]....
.L_4134:
        /* <DEDUP_REMOVED lines=117> */


	//----- nvinfo : EIATTR_MERCURY_ISA_VERSION
	.align		4
.L_4135:
        /*0778*/ 	.byte	0x03, 0x5f
        /*077a*/ 	.short	0x0000


	//----- nvinfo : EIATTR_COOP_GROUP_MASK_REGIDS
	.align		4
        /*077c*/ 	.byte	0x04, 0x29
        /*077e*/ 	.short	(.L_4137 - .L_4136)


	//   ....[0]....
.L_4136:
        /*0780*/ 	.word	0xffffffff


	//   ....[1]....
        /*0784*/ 	.word	0xffffffff


	//   ....[2]....
        /*0788*/ 	.word	0xffffffff


	//   ....[3]....
        /*078c*/ 	.word	0xffffffff


	//   ....[4]....
        /*0790*/ 	.word	0xffffffff


	//   ....[5]....
        /*0794*/ 	.word	0xffffffff


	//   ....[6]....
        /*0798*/ 	.word	0xffffffff


	//   ....[7]....
        /*079c*/ 	.word	0xffffffff


	//   ....[8]....
        /*07a0*/ 	.word	0xffffffff


	//   ....[9]....
        /*07a4*/ 	.word	0xffffffff


	//   ....[10]....
        /*07a8*/ 	.word	0xffffffff


	//   ....[11]....
        /*07ac*/ 	.word	0xffffffff


	//   ....[12]....
        /*07b0*/ 	.word	0xffffffff


	//   ....[13]....
        /*07b4*/ 	.word	0xffffffff


	//   ....[14]....
        /*07b8*/ 	.word	0xffffffff


	//   ....[15]....
        /*07bc*/ 	.word	0xffffffff


	//   ....[16]....
        /*07c0*/ 	.word	0xffffffff


	//   ....[17]....
        /*07c4*/ 	.word	0xffffffff


	//   ....[18]....
        /*07c8*/ 	.word	0xffffffff


	//   ....[19]....
        /*07cc*/ 	.word	0xffffffff


	//----- nvinfo : EIATTR_COOP_GROUP_INSTR_OFFSETS
	.align		4
.L_4137:
        /*07d0*/ 	.byte	0x04, 0x28
        /*07d2*/ 	.short	(.L_4139 - .L_4138)


	//   ....[0]....
.L_4138:
        /*07d4*/ 	.word	0x00003050


	//   ....[1]....
        /*07d8*/ 	.word	0x00003080


	//   ....[2]....
        /*07dc*/ 	.word	0x00003090


	//   ....[3]....
        /*07e0*/ 	.word	0x000030c0


	//   ....[4]....
        /*07e4*/ 	.word	0x000030e0


	//   ....[5]....
        /*07e8*/ 	.word	0x00003100


	//   ....[6]....
        /*07ec*/ 	.word	0x00003120


	//   ....[7]....
        /*07f0*/ 	.word	0x00003140


	//   ....[8]....
        /*07f4*/ 	.word	0x00003150


	//   ....[9]....
        /*07f8*/ 	.word	0x00003170


	//   ....[10]....
        /*07fc*/ 	.word	0x000078c0


	//   ....[11]....
        /*0800*/ 	.word	0x00007940


	//   ....[12]....
        /*0804*/ 	.word	0x000079c0


	//   ....[13]....
        /*0808*/ 	.word	0x00007a30


	//   ....[14]....
        /*080c*/ 	.word	0x00007ab0


	//   ....[15]....
        /*0810*/ 	.word	0x00007b20


	//   ....[16]....
        /*0814*/ 	.word	0x00007ba0


	//   ....[17]....
        /*0818*/ 	.word	0x00007c10


	//   ....[18]....
        /*081c*/ 	.word	0x00007c90


	//   ....[19]....
        /*0820*/ 	.word	0x00007d00


	//----- nvinfo : EIATTR_EXIT_INSTR_OFFSETS
	.align		4
.L_4139:
        /*0824*/ 	.byte	0x04, 0x1c
        /*0826*/ 	.short	(.L_4141 - .L_4140)


	//   ....[0]....
.L_4140:
        /*0828*/ 	.word	0x000077b0


	//   ....[1]....
        /*082c*/ 	.word	0x00007860


	//----- nvinfo : EIATTR_MAX_THREADS
	.align		4
.L_4141:
        /*0830*/ 	.byte	0x04, 0x05
        /*0832*/ 	.short	(.L_4143 - .L_4142)
.L_4142:
        /*0834*/ 	.word	0x00000080
        /*0838*/ 	.word	0x00000001
        /*083c*/ 	.word	0x00000001


	//----- nvinfo : EIATTR_CRS_STACK_SIZE
	.align		4
.L_4143:
        /*0840*/ 	.byte	0x04, 0x1e
        /*0842*/ 	.short	(.L_4145 - .L_4144)
.L_4144:
        /*0844*/ 	.word	0x00000000
.L_4145:


//--------------------- .nv.info._ZN10layer_norm13ln_bwd_kernelINS_13Kernel_traitsIf6__halffS2_fjLj5120ELj1ELj1ELj4ELj16ENS_18Kernel_traits_baseILj5120EfS2_fS2_fjLj128EEEEELb0ELb1ELb1ELb1EEEvNS_9BwdParamsE --------------------------
	.section	.nv.info._ZN10layer_norm13ln_bwd_kernelINS_13Kernel_traitsIf6__halffS2_fjLj5120ELj1ELj1ELj4ELj16ENS_18Kernel_traits_baseILj5120EfS2_fS2_fjLj128EEEEELb0ELb1ELb1ELb1EEEvNS_9BwdParamsE,"",@"SHT_CUDA_INFO"
	.sectionflags	@""
	.align	4


	//----- nvinfo : EIATTR_CUDA_API_VERSION
	.align		4
        /*0000*/ 	.byte	0x04, 0x37
        /*0002*/ 	.short	(.L_4147 - .L_4146)
.L_4146:
        /*0004*/ 	.word	0x00000082


	//----- nvinfo : EIATTR_SW2861232_WAR
	.align		4
.L_4147:
        /*0008*/ 	.byte	0x01, 0x35
	.zero		2


	//----- nvinfo : EIATTR_PARAM_CBANK
	.align		4
        /*000c*/ 	.byte	0x04, 0x0a
        /*000e*/ 	.short	(.L_4149 - .L_4148)
	.align		4
.L_4148:
        /*0010*/ 	.word	index@(.nv.constant0._ZN10layer_norm13ln_bwd_kernelINS_13Kernel_traitsIf6__halffS2_fjLj5120ELj1ELj1ELj4ELj16ENS_18Kernel_traits_baseILj5120EfS2_fS2_fjLj128EEEEELb0ELb1ELb1ELb1EEEvNS_9BwdParamsE)
        /*0014*/ 	.short	0x0160
        /*0016*/ 	.short	0x0128


	//----- nvinfo : EIATTR_CBANK_PARAM_SIZE
	.align		4
.L_4149:
        /*0018*/ 	.byte	0x03, 0x19
        /*001a*/ 	.short	0x0128


	//----- nvinfo : EIATTR_KPARAM_INFO
	.align		4
        /*001c*/ 	.byte	0x04, 0x17
        /*001e*/ 	.short	(.L_4151 - .L_4150)
.L_4150:
        /*0020*/ 	.word	0x00000000
        /*0024*/ 	.short	0x0000
        /*0026*/ 	.short	0x0000
        /*0028*/ 	.byte	0x00, 0xf0, 0xa1, 0x04


	//----- nvinfo : EIATTR_MAXREG_COUNT
	.align		4
.L_4151:
        /*002c*/ 	.byte	0x03, 0x1b
        /*002e*/ 	.short	0x00ff


	//----- nvinfo : EIATTR_NUM_BARRIERS
	.align		4
        /*0030*/ 	.byte	0x02, 0x4c
        /*0032*/ 	.byte	0x01
	.zero		1


	//----- nvinfo : EIATTR_ANNOTATIONS
	.align		4
        /*0034*/ 	.byte	0x04, 0x55
        /*0036*/ 	.short	(.L_4153 - .L_4152)


	//   ....[0]....
.L_4152:
        /* <DEDUP_REMOVED lines=132> */


	//----- nvinfo : EIATTR_MERCURY_ISA_VERSION
	.align		4
.L_4153:
        /*0868*/ 	.byte	0x03, 0x5f
        /*086a*/ 	.short	0x0000


	//----- nvinfo : EIATTR_COOP_GROUP_MASK_REGIDS
	.align		4
        /*086c*/ 	.byte	0x04, 0x29
        /*086e*/ 	.short	(.L_4155 - .L_4154)


	//   ....[0]....
.L_4154:
        /*0870*/ 	.word	0xffffffff


	//   ....[1]....
        /*0874*/ 	.word	0xffffffff


	//   ....[2]....
        /*0878*/ 	.word	0xffffffff


	//   ....[3]....
        /*087c*/ 	.word	0xffffffff


	//   ....[4]....
        /*0880*/ 	.word	0xffffffff


	//   ....[5]....
        /*0884*/ 	.word	0xffffffff


	//   ....[6]....
        /*0888*/ 	.word	0xffffffff


	//   ....[7]....
        /*088c*/ 	.word	0xffffffff


	//   ....[8]....
        /*0890*/ 	.word	0xffffffff


	//   ....[9]....
        /*0894*/ 	.word	0xffffffff


	//   ....[10]....
        /*0898*/ 	.word	0xffffffff


	//   ....[11]....
        /*089c*/ 	.word	0xffffffff


	//   ....[12]....
        /*08a0*/ 	.word	0xffffffff


	//   ....[13]....
        /*08a4*/ 	.word	0xffffffff


	//   ....[14]....
        /*08a8*/ 	.word	0xffffffff


	//   ....[15]....
        /*08ac*/ 	.word	0xffffffff


	//   ....[16]....
        /*08b0*/ 	.word	0xffffffff


	//   ....[17]....
        /*08b4*/ 	.word	0xffffffff


	//   ....[18]....
        /*08b8*/ 	.word	0xffffffff


	//   ....[19]....
        /*08bc*/ 	.word	0xffffffff


	//----- nvinfo : EIATTR_COOP_GROUP_INSTR_OFFSETS
	.align		4
.L_4155:
        /*08c0*/ 	.byte	0x04, 0x28
        /*08c2*/ 	.short	(.L_4157 - .L_4156)


	//   ....[0]....
.L_4156:
        /*08c4*/ 	.word	0x00002ed0


	//   ....[1]....
        /*08c8*/ 	.word	0x00002ef0


	//   ....[2]....
        /*08cc*/ 	.word	0x00002f20


	//   ....[3]....
        /*08d0*/ 	.word	0x00002f40


	//   ....[4]....
        /*08d4*/ 	.word	0x00002f60


	//   ....[5]....
        /*08d8*/ 	.word	0x00002f80


	//   ....[6]....
        /*08dc*/ 	.word	0x00002fa0


	//   ....[7]....
        /*08e0*/ 	.word	0x00002fc0


	//   ....[8]....
        /*08e4*/ 	.word	0x00002fd0


	//   ....[9]....
        /*08e8*/ 	.word	0x00002ff0


	//   ....[10]....
        /*08ec*/ 	.word	0x00007480


	//   ....[11]....
        /*08f0*/ 	.word	0x00007500


	//   ....[12]....
        /*08f4*/ 	.word	0x00007580


	//   ....[13]....
        /*08f8*/ 	.word	0x000075f0


	//   ....[14]....
        /*08fc*/ 	.word	0x00007670


	//   ....[15]....
        /*0900*/ 	.word	0x000076e0


	//   ....[16]....
        /*0904*/ 	.word	0x00007760


	//   ....[17]....
        /*0908*/ 	.word	0x000077d0


	//   ....[18]....
        /*090c*/ 	.word	0x00007850


	//   ....[19]....
        /*0910*/ 	.word	0x000078c0


	//----- nvinfo : EIATTR_EXIT_INSTR_OFFSETS
	.align		4
.L_4157:
        /*0914*/ 	.byte	0x04, 0x1c
        /*0916*/ 	.short	(.L_4159 - .L_4158)


	//   ....[0]....
.L_4158:
        /*0918*/ 	.word	0x00007420


	//----- nvinfo : EIATTR_MAX_THREADS
	.align		4
.L_4159:
        /*091c*/ 	.byte	0x04, 0x05
        /*091e*/ 	.short	(.L_4161 - .L_4160)
.L_4160:
        /*0920*/ 	.word	0x00000080
        /*0924*/ 	.word	0x00000001
        /*0928*/ 	.word	0x00000001


	//----- nvinfo : EIATTR_CRS_STACK_SIZE
	.align		4
.L_4161:
        /*092c*/ 	.byte	0x04, 0x1e
        /*092e*/ 	.short	(.L_4163 - .L_4162)
.L_4162:
        /*0930*/ 	.word	0x00000000
.L_4163:


//--------------------- .nv.info._ZN10layer_norm13ln_bwd_kernelINS_13Kernel_traitsIf6__halffS2_fjLj5120ELj1ELj1ELj4ELj16ENS_18Kernel_traits_baseILj5120EfS2_fS2_fjLj128EEEEELb1ELb0ELb0ELb0EEEvNS_9BwdParamsE --------------------------
	.section	.nv.info._ZN10layer_norm13ln_bwd_kernelINS_13Kernel_traitsIf6__halffS2_fjLj5120ELj1ELj1ELj4ELj16ENS_18Kernel_traits_baseILj5120EfS2_fS2_fjLj128EEEEELb1ELb0ELb0ELb0EEEvNS_9BwdParamsE,"",@"SHT_CUDA_INFO"
	.sectionflags	@""
	.align	4


	//----- nvinfo : EIATTR_CUDA_API_VERSION
	.align		4
        /*0000*/ 	.byte	0x04, 0x37
        /*0002*/ 	.short	(.L_4165 - .L_4164)
.L_4164:
        /*0004*/ 	.word	0x00000082


	//----- nvinfo : EIATTR_SW2861232_WAR
	.align		4
.L_4165:
        /*0008*/ 	.byte	0x01, 0x35
	.zero		2


	//----- nvinfo : EIATTR_PARAM_CBANK
	.align		4
        /*000c*/ 	.byte	0x04, 0x0a
        /*000e*/ 	.short	(.L_4167 - .L_4166)
	.align		4
.L_4166:
        /*0010*/ 	.word	index@(.nv.constant0._ZN10layer_norm13ln_bwd_kernelINS_13Kernel_traitsIf6__halffS2_fjLj5120ELj1ELj1ELj4ELj16ENS_18Kernel_traits_baseILj5120EfS2_fS2_fjLj128EEEEELb1ELb0ELb0ELb0EEEvNS_9BwdParamsE)
        /*0014*/ 	.short	0x0160
        /*0016*/ 	.short	0x0128


	//----- nvinfo : EIATTR_CBANK_PARAM_SIZE
	.align		4
.L_4167:
        /*0018*/ 	.byte	0x03, 0x19
        /*001a*/ 	.short	0x0128


	//----- nvinfo : EIATTR_KPARAM_INFO
	.align		4
        /*001c*/ 	.byte	0x04, 0x17
        /*001e*/ 	.short	(.L_4169 - .L_4168)
.L_4168:
        /*0020*/ 	.word	0x00000000
        /*0024*/ 	.short	0x0000
        /*0026*/ 	.short	0x0000
        /*0028*/ 	.byte	0x00, 0xf0, 0xa1, 0x04


	//----- nvinfo : EIATTR_MAXREG_COUNT
	.align		4
.L_4169:
        /*002c*/ 	.byte	0x03, 0x1b
        /*002e*/ 	.short	0x00ff


	//----- nvinfo : EIATTR_NUM_BARRIERS
	.align		4
        /*0030*/ 	.byte	0x02, 0x4c
        /*0032*/ 	.byte	0x01
	.zero		1


	//----- nvinfo : EIATTR_ANNOTATIONS
	.align		4
        /*0034*/ 	.byte	0x04, 0x55
        /*0036*/ 	.short	(.L_4171 - .L_4170)


	//   ....[0]....
.L_4170:
        /* <DEDUP_REMOVED lines=30> */


	//----- nvinfo : EIATTR_MERCURY_ISA_VERSION
	.align		4
.L_4171:
        /*0208*/ 	.byte	0x03, 0x5f
        /*020a*/ 	.short	0x0000


	//----- nvinfo : EIATTR_COOP_GROUP_MASK_REGIDS
	.align		4
        /*020c*/ 	.byte	0x04, 0x29
        /*020e*/ 	.short	(.L_4173 - .L_4172)


	//   ....[0]....
.L_4172:
        /*0210*/ 	.word	0xffffffff


	//   ....[1]....
        /*0214*/ 	.word	0xffffffff


	//   ....[2]....
        /*0218*/ 	.word	0xffffffff


	//   ....[3]....
        /*021c*/ 	.word	0xffffffff


	//   ....[4]....
        /*0220*/ 	.word	0xffffffff


	//   ....[5]....
        /*0224*/ 	.word	0xffffffff


	//   ....[6]....
        /*0228*/ 	.word	0xffffffff


	//   ....[7]....
        /*022c*/ 	.word	0xffffffff


	//   ....[8]....
        /*0230*/ 	.word	0xffffffff


	//   ....[9]....
        /*0234*/ 	.word	0xffffffff


	//   ....[10]....
        /*0238*/ 	.word	0xffffffff


	//   ....[11]....
        /*023c*/ 	.word	0xffffffff


	//   ....[12]....
        /*0240*/ 	.word	0xffffffff


	//   ....[13]....
        /*0244*/ 	.word	0xffffffff


	//   ....[14]....
        /*0248*/ 	.word	0xffffffff


	//   ....[15]....
        /*024c*/ 	.word	0xffffffff


	//   ....[16]....
        /*0250*/ 	.word	0xffffffff


	//   ....[17]....
        /*0254*/ 	.word	0xffffffff


	//   ....[18]....
        /*0258*/ 	.word	0xffffffff


	//   ....[19]....
        /*025c*/ 	.word	0xffffffff


	//----- nvinfo : EIATTR_COOP_GROUP_INSTR_OFFSETS
	.align		4
.L_4173:
        /*0260*/ 	.byte	0x04, 0x28
        /*0262*/ 	.short	(.L_4175 - .L_4174)


	//   ....[0]....
.L_4174:
        /*0264*/ 	.word	0x00002550


	//   ....[1]....
        /*0268*/ 	.word	0x00002580


	//   ....[2]....
        /*026c*/ 	.word	0x00002590


	//   ....[3]....
        /*0270*/ 	.word	0x000025c0


	//   ....[4]....
        /*0274*/ 	.word	0x000025e0


	//   ....[5]....
        /*0278*/ 	.word	0x00002600


	//   ....[6]....
        /*027c*/ 	.word	0x00002620


	//   ....[7]....
        /*0280*/ 	.word	0x00002640


	//   ....[8]....
        /*0284*/ 	.word	0x00002650


	//   ....[9]....
        /*0288*/ 	.word	0x00002670


	//   ....[10]....
        /*028c*/ 	.word	0x000048e0


	//   ....[11]....
        /*0290*/ 	.word	0x00004960


	//   ....[12]....
        /*0294*/ 	.word	0x000049e0


	//   ....[13]....
        /*0298*/ 	.word	0x00004a50


	//   ....[14]....
        /*029c*/ 	.word	0x00004ad0


	//   ....[15]....
        /*02a0*/ 	.word	0x00004b40


	//   ....[16]....
        /*02a4*/ 	.word	0x00004bc0


	//   ....[17]....
        /*02a8*/ 	.word	0x00004c30


	//   ....[18]....
        /*02ac*/ 	.word	0x00004cb0


	//   ....[19]....
        /*02b0*/ 	.word	0x00004d20


	//----- nvinfo : EIATTR_EXIT_INSTR_OFFSETS
	.align		4
.L_4175:
        /*02b4*/ 	.byte	0x04, 0x1c
        /*02b6*/ 	.short	(.L_4177 - .L_4176)


	//   ....[0]....
.L_4176:
        /*02b8*/ 	.word	0x00004800


	//   ....[1]....
        /*02bc*/ 	.word	0x00004880


	//----- nvinfo : EIATTR_MAX_THREADS
	.align		4
.L_4177:
        /*02c0*/ 	.byte	0x04, 0x05
        /*02c2*/ 	.short	(.L_4179 - .L_4178)
.L_4178:
        /*02c4*/ 	.word	0x00000080
        /*02c8*/ 	.word	0x00000001
        /*02cc*/ 	.word	0x00000001


	//----- nvinfo : EIATTR_CRS_STACK_SIZE
	.align		4
.L_4179:
        /*02d0*/ 	.byte	0x04, 0x1e
        /*02d2*/ 	.short	(.L_4181 - .L_4180)
.L_4180:
        /*02d4*/ 	.word	0x00000000
.L_4181:


//--------------------- .nv.info._ZN10layer_norm13ln_bwd_kernelINS_13Kernel_traitsIf6__halffS2_fjLj5120ELj1ELj1ELj4ELj16ENS_18Kernel_traits_baseILj5120EfS2_fS2_fjLj128EEEEELb1ELb0ELb0ELb1EEEvNS_9BwdParamsE --------------------------
	.section	.nv.info._ZN10layer_norm13ln_bwd_kernelINS_13Kernel_traitsIf6__halffS2_fjLj5120ELj1ELj1ELj4ELj16ENS_18Kernel_traits_baseILj5120EfS2_fS2_fjLj128EEEEELb1ELb0ELb0ELb1EEEvNS_9BwdParamsE,"",@"SHT_CUDA_INFO"
	.sectionflags	@""
	.align	4


	//----- nvinfo : EIATTR_CUDA_API_VERSION
	.align		4
        /*0000*/ 	.byte	0x04, 0x37
        /*0002*/ 	.short	(.L_4183 - .L_4182)
.L_4182:
        /*0004*/ 	.word	0x00000082


	//----- nvinfo : EIATTR_SW2861232_WAR
	.align		4
.L_4183:
        /*0008*/ 	.byte	0x01, 0x35
	.zero		2


	//----- nvinfo : EIATTR_PARAM_CBANK
	.align		4
        /*000c*/ 	.byte	0x04, 0x0a
        /*000e*/ 	.short	(.L_4185 - .L_4184)
	.align		4
.L_4184:
        /*0010*/ 	.word	index@(.nv.constant0._ZN10layer_norm13ln_bwd_kernelINS_13Kernel_traitsIf6__halffS2_fjLj5120ELj1ELj1ELj4ELj16ENS_18Kernel_traits_baseILj5120EfS2_fS2_fjLj128EEEEELb1ELb0ELb0ELb1EEEvNS_9BwdParamsE)
        /*0014*/ 	.short	0x0160
        /*0016*/ 	.short	0x0128


	//----- nvinfo : EIATTR_CBANK_PARAM_SIZE
	.align		4
.L_4185:
        /*0018*/ 	.byte	0x03, 0x19
        /*001a*/ 	.short	0x0128


	//----- nvinfo : EIATTR_KPARAM_INFO
	.align		4
        /*001c*/ 	.byte	0x04, 0x17
        /*001e*/ 	.short	(.L_4187 - .L_4186)
.L_4186:
        /*0020*/ 	.word	0x00000000
        /*0024*/ 	.short	0x0000
        /*0026*/ 	.short	0x0000
        /*0028*/ 	.byte	0x00, 0xf0, 0xa1, 0x04


	//----- nvinfo : EIATTR_MAXREG_COUNT
	.align		4
.L_4187:
        /*002c*/ 	.byte	0x03, 0x1b
        /*002e*/ 	.short	0x00ff


	//----- nvinfo : EIATTR_NUM_BARRIERS
	.align		4
        /*0030*/ 	.byte	0x02, 0x4c
        /*0032*/ 	.byte	0x01
	.zero		1


	//----- nvinfo : EIATTR_ANNOTATIONS
	.align		4
        /*0034*/ 	.byte	0x04, 0x55
        /*0036*/ 	.short	(.L_4189 - .L_4188)


	//   ....[0]....
.L_4188:
        /* <DEDUP_REMOVED lines=46> */


	//----- nvinfo : EIATTR_MERCURY_ISA_VERSION
	.align		4
.L_4189:
        /*0308*/ 	.byte	0x03, 0x5f
        /*030a*/ 	.short	0x0000


	//----- nvinfo : EIATTR_COOP_GROUP_MASK_REGIDS
	.align		4
        /*030c*/ 	.byte	0x04, 0x29
        /*030e*/ 	.short	(.L_4191 - .L_4190)


	//   ....[0]....
.L_4190:
        /*0310*/ 	.word	0xffffffff


	//   ....[1]....
        /*0314*/ 	.word	0xffffffff


	//   ....[2]....
        /*0318*/ 	.word	0xffffffff


	//   ....[3]....
        /*031c*/ 	.word	0xffffffff


	//   ....[4]....
        /*0320*/ 	.word	0xffffffff


	//   ....[5]....
        /*0324*/ 	.word	0xffffffff


	//   ....[6]....
        /*0328*/ 	.word	0xffffffff


	//   ....[7]....
        /*032c*/ 	.word	0xffffffff


	//   ....[8]....
        /*0330*/ 	.word	0xffffffff


	//   ....[9]....
        /*0334*/ 	.word	0xffffffff


	//   ....[10]....
        /*0338*/ 	.word	0xffffffff


	//   ....[11]....
        /*033c*/ 	.word	0xffffffff


	//   ....[12]....
        /*0340*/ 	.word	0xffffffff


	//   ....[13]....
        /*0344*/ 	.word	0xffffffff


	//   ....[14]....
        /*0348*/ 	.word	0xffffffff


	//   ....[15]....
        /*034c*/ 	.word	0xffffffff


	//   ....[16]....
        /*0350*/ 	.word	0xffffffff


	//   ....[17]....
        /*0354*/ 	.word	0xffffffff


	//   ....[18]....
        /*0358*/ 	.word	0xffffffff


	//   ....[19]....
        /*035c*/ 	.word	0xffffffff


	//----- nvinfo : EIATTR_COOP_GROUP_INSTR_OFFSETS
	.align		4
.L_4191:
        /*0360*/ 	.byte	0x04, 0x28
        /*0362*/ 	.short	(.L_4193 - .L_4192)


	//   ....[0]....
.L_4192:
        /*0364*/ 	.word	0x00002340


	//   ....[1]....
        /*0368*/ 	.word	0x00002360


	//   ....[2]....
        /*036c*/ 	.word	0x00002390


	//   ....[3]....
        /*0370*/ 	.word	0x000023b0


	//   ....[4]....
        /*0374*/ 	.word	0x000023d0


	//   ....[5]....
        /*0378*/ 	.word	0x000023f0


	//   ....[6]....
        /*037c*/ 	.word	0x00002410


	//   ....[7]....
        /*0380*/ 	.word	0x00002430


	//   ....[8]....
        /*0384*/ 	.word	0x00002440


	//   ....[9]....
        /*0388*/ 	.word	0x00002460


	//   ....[10]....
        /*038c*/ 	.word	0x000047f0


	//   ....[11]....
        /*0390*/ 	.word	0x00004860


	//   ....[12]....
        /*0394*/ 	.word	0x000048d0


	//   ....[13]....
        /*0398*/ 	.word	0x00004930


	//   ....[14]....
        /*039c*/ 	.word	0x000049a0


	//   ....[15]....
        /*03a0*/ 	.word	0x00004a00


	//   ....[16]....
        /*03a4*/ 	.word	0x00004a70


	//   ....[17]....
        /*03a8*/ 	.word	0x00004ad0


	//   ....[18]....
        /*03ac*/ 	.word	0x00004b40


	//   ....[19]....
        /*03b0*/ 	.word	0x00004ba0


	//----- nvinfo : EIATTR_EXIT_INSTR_OFFSETS
	.align		4
.L_4193:
        /*03b4*/ 	.byte	0x04, 0x1c
        /*03b6*/ 	.short	(.L_4195 - .L_4194)


	//   ....[0]....
.L_4194:
        /*03b8*/ 	.word	0x000047a0


	//----- nvinfo : EIATTR_MAX_THREADS
	.align		4
.L_4195:
        /*03bc*/ 	.byte	0x04, 0x05
        /*03be*/ 	.short	(.L_4197 - .L_4196)
.L_4196:
        /*03c0*/ 	.word	0x00000080
        /*03c4*/ 	.word	0x00000001
        /*03c8*/ 	.word	0x00000001


	//----- nvinfo : EIATTR_CRS_STACK_SIZE
	.align		4
.L_4197:
        /*03cc*/ 	.byte	0x04, 0x1e
        /*03ce*/ 	.short	(.L_4199 - .L_4198)
.L_4198:
        /*03d0*/ 	.word	0x00000000
.L_4199:


//--------------------- .nv.info._ZN10layer_norm22ln_bwd_finalize_kernelINS_22Kernel_traits_finalizeILj5120Ef6__halffS2_fjLb0ELj1024ELj4ENS_18Kernel_traits_baseILj5120EfS2_fS2_fjLj1024EEEEELb0ELb0EEEvNS_9BwdParamsE --------------------------
	.section	.nv.info._ZN10layer_norm22ln_bwd_finalize_kernelINS_22Kernel_traits_finalizeILj5120Ef6__halffS2_fjLb0ELj1024ELj4ENS_18Kernel_traits_baseILj5120EfS2_fS2_fjLj1024EEEEELb0ELb0EEEvNS_9BwdParamsE,"",@"SHT_CUDA_INFO"
	.sectionflags	@""
	.align	4


	//----- nvinfo : EIATTR_CUDA_API_VERSION
	.align		4
        /*0000*/ 	.byte	0x04, 0x37
        /*0002*/ 	.short	(.L_4201 - .L_4200)
.L_4200:
        /*0004*/ 	.word	0x00000082


	//----- nvinfo : EIATTR_SW2861232_WAR
	.align		4
.L_4201:
        /*0008*/ 	.byte	0x01, 0x35
	.zero		2


	//----- nvinfo : EIATTR_PARAM_CBANK
	.align		4
        /*000c*/ 	.byte	0x04, 0x0a
        /*000e*/ 	.short	(.L_4203 - .L_4202)
	.align		4
.L_4202:
        /*0010*/ 	.word	index@(.nv.constant0._ZN10layer_norm22ln_bwd_finalize_kernelINS_22Kernel_traits_finalizeILj5120Ef6__halffS2_fjLb0ELj1024ELj4ENS_18Kernel_traits_baseILj5120EfS2_fS2_fjLj1024EEEEELb0ELb0EEEvNS_9BwdParamsE)
        /*0014*/ 	.short	0x0160
        /*0016*/ 	.short	0x0128


	//----- nvinfo : EIATTR_CBANK_PARAM_SIZE
	.align		4
.L_4203:
        /*0018*/ 	.byte	0x03, 0x19
        /*001a*/ 	.short	0x0128


	//----- nvinfo : EIATTR_KPARAM_INFO
	.align		4
        /*001c*/ 	.byte	0x04, 0x17
        /*001e*/ 	.short	(.L_4205 - .L_4204)
.L_4204:
        /*0020*/ 	.word	0x00000000
        /*0024*/ 	.short	0x0000
        /*0026*/ 	.short	0x0000
        /*0028*/ 	.byte	0x00, 0xf0, 0xa1, 0x04


	//----- nvinfo : EIATTR_MAXREG_COUNT
	.align		4
.L_4205:
        /*002c*/ 	.byte	0x03, 0x1b
        /*002e*/ 	.short	0x0040


	//----- nvinfo : EIATTR_NUM_BARRIERS
	.align		4
        /*0030*/ 	.byte	0x02, 0x4c
        /*0032*/ 	.byte	0x01
	.zero		1


	//----- nvinfo : EIATTR_MERCURY_ISA_VERSION
	.align		4
        /*0034*/ 	.byte	0x03, 0x5f
        /*0036*/ 	.short	0x0000


	//----- nvinfo : EIATTR_COOP_GROUP_MASK_REGIDS
	.align		4
        /*0038*/ 	.byte	0x04, 0x29
        /*003a*/ 	.short	(.L_4207 - .L_4206)


	//   ....[0]....
.L_4206:
        /*003c*/ 	.word	0xffffffff


	//   ....[1]....
        /*0040*/ 	.word	0xffffffff


	//   ....[2]....
        /*0044*/ 	.word	0xffffffff


	//   ....[3]....
        /*0048*/ 	.word	0xffffffff


	//   ....[4]....
        /*004c*/ 	.word	0xffffffff


	//   ....[5]....
        /*0050*/ 	.word	0xffffffff


	//   ....[6]....
        /*0054*/ 	.word	0xffffffff


	//   ....[7]....
        /*0058*/ 	.word	0xffffffff


	//   ....[8]....
        /*005c*/ 	.word	0xffffffff


	//   ....[9]....
        /*0060*/ 	.word	0xffffffff


	//   ....[10]....
        /*0064*/ 	.word	0xffffffff


	//   ....[11]....
        /*0068*/ 	.word	0xffffffff


	//   ....[12]....
        /*006c*/ 	.word	0xffffffff


	//   ....[13]....
        /*0070*/ 	.word	0xffffffff


	//   ....[14]....
        /*0074*/ 	.word	0xffffffff


	//   ....[15]....
        /*0078*/ 	.word	0xffffffff


	//   ....[16]....
        /*007c*/ 	.word	0xffffffff


	//   ....[17]....
        /*0080*/ 	.word	0xffffffff


	//   ....[18]....
        /*0084*/ 	.word	0xffffffff


	//   ....[19]....
        /*0088*/ 	.word	0xffffffff


	//----- nvinfo : EIATTR_COOP_GROUP_INSTR_OFFSETS
	.align		4
.L_4207:
        /*008c*/ 	.byte	0x04, 0x28
        /*008e*/ 	.short	(.L_4209 - .L_4208)


	//   ....[0]....
.L_4208:
        /*0090*/ 	.word	0x00000820


	//   ....[1]....
        /*0094*/ 	.word	0x00000850


	//   ....[2]....
        /*0098*/ 	.word	0x00000860


	//   ....[3]....
        /*009c*/ 	.word	0x00000890


	//   ....[4]....
        /*00a0*/ 	.word	0x000008a0


	//   ....[5]....
        /*00a4*/ 	.word	0x000008d0


	//   ....[6]....
        /*00a8*/ 	.word	0x000008f0


	//   ....[7]....
        /*00ac*/ 	.word	0x00000900


	//   ....[8]....
        /*00b0*/ 	.word	0x00000930


	//   ....[9]....
        /*00b4*/ 	.word	0x00000940


	//   ....[10]....
        /*00b8*/ 	.word	0x00000b30


	//   ....[11]....
        /*00bc*/ 	.word	0x00000ba0


	//   ....[12]....
        /*00c0*/ 	.word	0x00000c00


	//   ....[13]....
        /*00c4*/ 	.word	0x00000c60


	//   ....[14]....
        /*00c8*/ 	.word	0x00000cd0


	//   ....[15]....
        /*00cc*/ 	.word	0x00000d40


	//   ....[16]....
        /*00d0*/ 	.word	0x00000da0


	//   ....[17]....
        /*00d4*/ 	.word	0x00000e00


	//   ....[18]....
        /*00d8*/ 	.word	0x00000e60


	//   ....[19]....
        /*00dc*/ 	.word	0x00000ec0


	//----- nvinfo : EIATTR_EXIT_INSTR_OFFSETS
	.align		4
.L_4209:
        /*00e0*/ 	.byte	0x04, 0x1c
        /*00e2*/ 	.short	(.L_4211 - .L_4210)


	//   ....[0]....
.L_4210:
        /*00e4*/ 	.word	0x00000070


	//   ....[1]....
        /*00e8*/ 	.word	0x00000ad0


	//----- nvinfo : EIATTR_MAX_THREADS
	.align		4
.L_4211:
        /*00ec*/ 	.byte	0x04, 0x05
        /*00ee*/ 	.short	(.L_4213 - .L_4212)
.L_4212:
        /*00f0*/ 	.word	0x00000400
        /*00f4*/ 	.word	0x00000001
        /*00f8*/ 	.word	0x00000001


	//----- nvinfo : EIATTR_CRS_STACK_SIZE
	.align		4
.L_4213:
        /*00fc*/ 	.byte	0x04, 0x1e
        /*00fe*/ 	.short	(.L_4215 - .L_4214)
.L_4214:
        /*0100*/ 	.word	0x00000000
.L_4215:


//--------------------- .nv.info._ZN10layer_norm13ln_bwd_kernelINS_13Kernel_traitsIf6__halffS2_fjLj5120ELj1ELj1ELj4ELj16ENS_18Kernel_traits_baseILj5120EfS2_fS2_fjLj128EEEEELb1ELb0ELb1ELb0EEEvNS_9BwdParamsE --------------------------
	.section	.nv.info._ZN10layer_norm13ln_bwd_kernelINS_13Kernel_traitsIf6__halffS2_fjLj5120ELj1ELj1ELj4ELj16ENS_18Kernel_traits_baseILj5120EfS2_fS2_fjLj128EEEEELb1ELb0ELb1ELb0EEEvNS_9BwdParamsE,"",@"SHT_CUDA_INFO"
	.sectionflags	@""
	.align	4


	//----- nvinfo : EIATTR_CUDA_API_VERSION
	.align		4
        /*0000*/ 	.byte	0x04, 0x37
        /*0002*/ 	.short	(.L_4217 - .L_4216)
.L_4216:
        /*0004*/ 	.word	0x00000082


	//----- nvinfo : EIATTR_SW2861232_WAR
	.align		4
.L_4217:
        /*0008*/ 	.byte	0x01, 0x35
	.zero		2


	//----- nvinfo : EIATTR_PARAM_CBANK
	.align		4
        /*000c*/ 	.byte	0x04, 0x0a
        /*000e*/ 	.short	(.L_4219 - .L_4218)
	.align		4
.L_4218:
        /*0010*/ 	.word	index@(.nv.constant0._ZN10layer_norm13ln_bwd_kernelINS_13Kernel_traitsIf6__halffS2_fjLj5120ELj1ELj1ELj4ELj16ENS_18Kernel_traits_baseILj5120EfS2_fS2_fjLj128EEEEELb1ELb0ELb1ELb0EEEvNS_9BwdParamsE)
        /*0014*/ 	.short	0x0160
        /*0016*/ 	.short	0x0128


	//----- nvinfo : EIATTR_CBANK_PARAM_SIZE
	.align		4
.L_4219:
        /*0018*/ 	.byte	0x03, 0x19
        /*001a*/ 	.short	0x0128


	//----- nvinfo : EIATTR_KPARAM_INFO
	.align		4
        /*001c*/ 	.byte	0x04, 0x17
        /*001e*/ 	.short	(.L_4221 - .L_4220)
.L_4220:
        /*0020*/ 	.word	0x00000000
        /*0024*/ 	.short	0x0000
        /*0026*/ 	.short	0x0000
        /*0028*/ 	.byte	0x00, 0xf0, 0xa1, 0x04


	//----- nvinfo : EIATTR_MAXREG_COUNT
	.align		4
.L_4221:
        /*002c*/ 	.byte	0x03, 0x1b
        /*002e*/ 	.short	0x00ff


	//----- nvinfo : EIATTR_NUM_BARRIERS
	.align		4
        /*0030*/ 	.byte	0x02, 0x4c
        /*0032*/ 	.byte	0x01
	.zero		1


	//----- nvinfo : EIATTR_ANNOTATIONS
	.align		4
        /*0034*/ 	.byte	0x04, 0x55
        /*0036*/ 	.short	(.L_4223 - .L_4222)


	//   ....[0]....
.L_4222:
        /* <DEDUP_REMOVED lines=38> */


	//----- nvinfo : EIATTR_MERCURY_ISA_VERSION
	.align		4
.L_4223:
        /*0288*/ 	.byte	0x03, 0x5f
        /*028a*/ 	.short	0x0000


	//----- nvinfo : EIATTR_COOP_GROUP_MASK_REGIDS
	.align		4
        /*028c*/ 	.byte	0x04, 0x29
        /*028e*/ 	.short	(.L_4225 - .L_4224)


	//   ....[0]....
.L_4224:
        /*0290*/ 	.word	0xffffffff


	//   ....[1]....
        /*0294*/ 	.word	0xffffffff


	//   ....[2]....
        /*0298*/ 	.word	0xffffffff


	//   ....[3]....
        /*029c*/ 	.word	0xffffffff


	//   ....[4]....
        /*02a0*/ 	.word	0xffffffff


	//   ....[5]....
        /*02a4*/ 	.word	0xffffffff


	//   ....[6]....
        /*02a8*/ 	.word	0xffffffff


	//   ....[7]....
        /*02ac*/ 	.word	0xffffffff


	//   ....[8]....
        /*02b0*/ 	.word	0xffffffff


	//   ....[9]....
        /*02b4*/ 	.word	0xffffffff


	//   ....[10]....
        /*02b8*/ 	.word	0xffffffff


	//   ....[11]....
        /*02bc*/ 	.word	0xffffffff


	//   ....[12]....
        /*02c0*/ 	.word	0xffffffff


	//   ....[13]....
        /*02c4*/ 	.word	0xffffffff


	//   ....[14]....
        /*02c8*/ 	.word	0xffffffff


	//   ....[15]....
        /*02cc*/ 	.word	0xffffffff


	//   ....[16]....
        /*02d0*/ 	.word	0xffffffff


	//   ....[17]....
        /*02d4*/ 	.word	0xffffffff


	//   ....[18]....
        /*02d8*/ 	.word	0xffffffff


	//   ....[19]....
        /*02dc*/ 	.word	0xffffffff


	//----- nvinfo : EIATTR_COOP_GROUP_INSTR_OFFSETS
	.align		4
.L_4225:
        /*02e0*/ 	.byte	0x04, 0x28
        /*02e2*/ 	.short	(.L_4227 - .L_4226)


	//   ....[0]....
.L_4226:
        /*02e4*/ 	.word	0x00002bc0


	//   ....[1]....
        /*02e8*/ 	.word	0x00002bf0


	//   ....[2]....
        /*02ec*/ 	.word	0x00002c00


	//   ....[3]....
        /*02f0*/ 	.word	0x00002c30


	//   ....[4]....
        /*02f4*/ 	.word	0x00002c50


	//   ....[5]....
        /*02f8*/ 	.word	0x00002c70


	//   ....[6]....
        /*02fc*/ 	.word	0x00002c80


	//   ....[7]....
        /*0300*/ 	.word	0x00002cb0


	//   ....[8]....
        /*0304*/ 	.word	0x00002cc0


	//   ....[9]....
        /*0308*/ 	.word	0x00002ce0


	//   ....[10]....
        /*030c*/ 	.word	0x000067b0


	//   ....[11]....
        /*0310*/ 	.word	0x00006830


	//   ....[12]....
        /*0314*/ 	.word	0x000068b0


	//   ....[13]....
        /*0318*/ 	.word	0x00006920


	//   ....[14]....
        /*031c*/ 	.word	0x000069a0


	//   ....[15]....
        /*0320*/ 	.word	0x00006a10


	//   ....[16]....
        /*0324*/ 	.word	0x00006a90


	//   ....[17]....
        /*0328*/ 	.word	0x00006b00


	//   ....[18]....
        /*032c*/ 	.word	0x00006b80


	//   ....[19]....
        /*0330*/ 	.word	0x00006bf0


	//----- nvinfo : EIATTR_EXIT_INSTR_OFFSETS
	.align		4
.L_4227:
        /*0334*/ 	.byte	0x04, 0x1c
        /*0336*/ 	.short	(.L_4229 - .L_4228)


	//   ....[0]....
.L_4228:
        /*0338*/ 	.word	0x000066d0


	//   ....[1]....
        /*033c*/ 	.word	0x00006750


	//----- nvinfo : EIATTR_MAX_THREADS
	.align		4
.L_4229:
        /*0340*/ 	.byte	0x04, 0x05
        /*0342*/ 	.short	(.L_4231 - .L_4230)
.L_4230:
        /*0344*/ 	.word	0x00000080
        /*0348*/ 	.word	0x00000001
        /*034c*/ 	.word	0x00000001


	//----- nvinfo : EIATTR_CRS_STACK_SIZE
	.align		4
.L_4231:
        /*0350*/ 	.byte	0x04, 0x1e
        /*0352*/ 	.short	(.L_4233 - .L_4232)
.L_4232:
        /*0354*/ 	.word	0x00000000
.L_4233:


//--------------------- .nv.info._ZN10layer_norm22ln_bwd_finalize_kernelINS_22Kernel_traits_finalizeILj5120Ef6__halffS2_fjLb0ELj1024ELj4ENS_18Kernel_traits_baseILj5120EfS2_fS2_fjLj1024EEEEELb0ELb1EEEvNS_9BwdParamsE --------------------------
	.section	.nv.info._ZN10layer_norm22ln_bwd_finalize_kernelINS_22Kernel_traits_finalizeILj5120Ef6__halffS2_fjLb0ELj1024ELj4ENS_18Kernel_traits_baseILj5120EfS2_fS2_fjLj1024EEEEELb0ELb1EEEvNS_9BwdParamsE,"",@"SHT_CUDA_INFO"
	.sectionflags	@""
	.align	4


	//----- nvinfo : EIATTR_CUDA_API_VERSION
	.align		4
        /*0000*/ 	.byte	0x04, 0x37
        /*0002*/ 	.short	(.L_4235 - .L_4234)
.L_4234:
        /*0004*/ 	.word	0x00000082


	//----- nvinfo : EIATTR_SW2861232_WAR
	.align		4
.L_4235:
        /*0008*/ 	.byte	0x01, 0x35
	.zero		2


	//----- nvinfo : EIATTR_PARAM_CBANK
	.align		4
        /*000c*/ 	.byte	0x04, 0x0a
        /*000e*/ 	.short	(.L_4237 - .L_4236)
	.align		4
.L_4236:
        /*0010*/ 	.word	index@(.nv.constant0._ZN10layer_norm22ln_bwd_finalize_kernelINS_22Kernel_traits_finalizeILj5120Ef6__halffS2_fjLb0ELj1024ELj4ENS_18Kernel_traits_baseILj5120EfS2_fS2_fjLj1024EEEEELb0ELb1EEEvNS_9BwdParamsE)
        /*0014*/ 	.short	0x0160
        /*0016*/ 	.short	0x0128


	//----- nvinfo : EIATTR_CBANK_PARAM_SIZE
	.align		4
.L_4237:
        /*0018*/ 	.byte	0x03, 0x19
        /*001a*/ 	.short	0x0128


	//----- nvinfo : EIATTR_KPARAM_INFO
	.align		4
        /*001c*/ 	.byte	0x04, 0x17
        /*001e*/ 	.short	(.L_4239 - .L_4238)
.L_4238:
        /*0020*/ 	.word	0x00000000
        /*0024*/ 	.short	0x0000
        /*0026*/ 	.short	0x0000
        /*0028*/ 	.byte	0x00, 0xf0, 0xa1, 0x04


	//----- nvinfo : EIATTR_MAXREG_COUNT
	.align		4
.L_4239:
        /*002c*/ 	.byte	0x03, 0x1b
        /*002e*/ 	.short	0x0040


	//----- nvinfo : EIATTR_NUM_BARRIERS
	.align		4
        /*0030*/ 	.byte	0x02, 0x4c
        /*0032*/ 	.byte	0x01
	.zero		1


	//----- nvinfo : EIATTR_MERCURY_ISA_VERSION
	.align		4
        /*0034*/ 	.byte	0x03, 0x5f
        /*0036*/ 	.short	0x0000


	//----- nvinfo : EIATTR_COOP_GROUP_MASK_REGIDS
	.align		4
        /*0038*/ 	.byte	0x04, 0x29
        /*003a*/ 	.short	(.L_4241 - .L_4240)


	//   ....[0]....
.L_4240:
        /*003c*/ 	.word	0xffffffff


	//   ....[1]....
        /*0040*/ 	.word	0xffffffff


	//   ....[2]....
        /*0044*/ 	.word	0xffffffff


	//   ....[3]....
        /*0048*/ 	.word	0xffffffff


	//   ....[4]....
        /*004c*/ 	.word	0xffffffff


	//   ....[5]....
        /*0050*/ 	.word	0xffffffff


	//   ....[6]....
        /*0054*/ 	.word	0xffffffff


	//   ....[7]....
        /*0058*/ 	.word	0xffffffff


	//   ....[8]....
        /*005c*/ 	.word	0xffffffff


	//   ....[9]....
        /*0060*/ 	.word	0xffffffff


	//   ....[10]....
        /*0064*/ 	.word	0xffffffff


	//   ....[11]....
        /*0068*/ 	.word	0xffffffff


	//   ....[12]....
        /*006c*/ 	.word	0xffffffff


	//   ....[13]....
        /*0070*/ 	.word	0xffffffff


	//   ....[14]....
        /*0074*/ 	.word	0xffffffff


	//   ....[15]....
        /*0078*/ 	.word	0xffffffff


	//   ....[16]....
        /*007c*/ 	.word	0xffffffff


	//   ....[17]....
        /*0080*/ 	.word	0xffffffff


	//   ....[18]....
        /*0084*/ 	.word	0xffffffff


	//   ....[19]....
        /*0088*/ 	.word	0xffffffff


	//----- nvinfo : EIATTR_COOP_GROUP_INSTR_OFFSETS
	.align		4
.L_4241:
        /*008c*/ 	.byte	0x04, 0x28
        /*008e*/ 	.short	(.L_4243 - .L_4242)


	//   ....[0]....
.L_4242:
        /*0090*/ 	.word	0x000007f0


	//   ....[1]....
        /*0094*/ 	.word	0x00000820


	//   ....[2]....
        /*0098*/ 	.word	0x00000840


	//   ....[3]....
        /*009c*/ 	.word	0x00000850


	//   ....[4]....
        /*00a0*/ 	.word	0x00000880


	//   ....[5]....
        /*00a4*/ 	.word	0x00000890


	//   ....[6]....
        /*00a8*/ 	.word	0x000008c0


	//   ....[7]....
        /*00ac*/ 	.word	0x000008d0


	//   ....[8]....
        /*00b0*/ 	.word	0x00000900


	//   ....[9]....
        /*00b4*/ 	.word	0x00000910


	//   ....[10]....
        /*00b8*/ 	.word	0x00000ab0


	//   ....[11]....
        /*00bc*/ 	.word	0x00000b30


	//   ....[12]....
        /*00c0*/ 	.word	0x00000b90


	//   ....[13]....
        /*00c4*/ 	.word	0x00000bf0


	//   ....[14]....
        /*00c8*/ 	.word	0x00000c60


	//   ....[15]....
        /*00cc*/ 	.word	0x00000cd0


	//   ....[16]....
        /*00d0*/ 	.word	0x00000d30


	//   ....[17]....
        /*00d4*/ 	.word	0x00000d90


	//   ....[18]....
        /*00d8*/ 	.word	0x00000df0


	//   ....[19]....
        /*00dc*/ 	.word	0x00000e50


	//----- nvinfo : EIATTR_EXIT_INSTR_OFFSETS
	.align		4
.L_4243:
        /*00e0*/ 	.byte	0x04, 0x1c
        /*00e2*/ 	.short	(.L_4245 - .L_4244)


	//   ....[0]....
.L_4244:
        /*00e4*/ 	.word	0x00000070


	//   ....[1]....
        /*00e8*/ 	.word	0x00000a50


	//----- nvinfo : EIATTR_MAX_THREADS
	.align		4
.L_4245:
        /*00ec*/ 	.byte	0x04, 0x05
        /*00ee*/ 	.short	(.L_4247 - .L_4246)
.L_4246:
        /*00f0*/ 	.word	0x00000400
        /*00f4*/ 	.word	0x00000001
        /*00f8*/ 	.word	0x00000001


	//----- nvinfo : EIATTR_CRS_STACK_SIZE
	.align		4
.L_4247:
        /*00fc*/ 	.byte	0x04, 0x1e
        /*00fe*/ 	.short	(.L_4249 - .L_4248)
.L_4248:
        /*0100*/ 	.word	0x00000000
.L_4249:


//--------------------- .nv.info._ZN10layer_norm13ln_bwd_kernelINS_13Kernel_traitsIf6__halffS2_fjLj5120ELj1ELj1ELj4ELj16ENS_18Kernel_traits_baseILj5120EfS2_fS2_fjLj128EEEEELb1ELb0ELb1ELb1EEEvNS_9BwdParamsE --------------------------
	.section	.nv.info._ZN10layer_norm13ln_bwd_kernelINS_13Kernel_traitsIf6__halffS2_fjLj5120ELj1ELj1ELj4ELj16ENS_18Kernel_traits_baseILj5120EfS2_fS2_fjLj128EEEEELb1ELb0ELb1ELb1EEEvNS_9BwdParamsE,"",@"SHT_CUDA_INFO"
	.sectionflags	@""
	.align	4


	//----- nvinfo : EIATTR_CUDA_API_VERSION
	.align		4
        /*0000*/ 	.byte	0x04, 0x37
        /*0002*/ 	.short	(.L_4251 - .L_4250)
.L_4250:
        /*0004*/ 	.word	0x00000082


	//----- nvinfo : EIATTR_SW2861232_WAR
	.align		4
.L_4251:
        /*0008*/ 	.byte	0x01, 0x35
	.zero		2


	//----- nvinfo : EIATTR_PARAM_CBANK
	.align		4
        /*000c*/ 	.byte	0x04, 0x0a
        /*000e*/ 	.short	(.L_4253 - .L_4252)
	.align		4
.L_4252:
        /*0010*/ 	.word	index@(.nv.constant0._ZN10layer_norm13ln_bwd_kernelINS_13Kernel_traitsIf6__halffS2_fjLj5120ELj1ELj1ELj4ELj16ENS_18Kernel_traits_baseILj5120EfS2_fS2_fjLj128EEEEELb1ELb0ELb1ELb1EEEvNS_9BwdParamsE)
        /*0014*/ 	.short	0x0160
        /*0016*/ 	.short	0x0128


	//----- nvinfo : EIATTR_CBANK_PARAM_SIZE
	.align		4
.L_4253:
        /*0018*/ 	.byte	0x03, 0x19
        /*001a*/ 	.short	0x0128


	//----- nvinfo : EIATTR_KPARAM_INFO
	.align		4
        /*001c*/ 	.byte	0x04, 0x17
        /*001e*/ 	.short	(.L_4255 - .L_4254)
.L_4254:
        /*0020*/ 	.word	0x00000000
        /*0024*/ 	.short	0x0000
        /*0026*/ 	.short	0x0000
        /*0028*/ 	.byte	0x00, 0xf0, 0xa1, 0x04


	//----- nvinfo : EIATTR_MAXREG_COUNT
	.align		4
.L_4255:
        /*002c*/ 	.byte	0x03, 0x1b
        /*002e*/ 	.short	0x00ff


	//----- nvinfo : EIATTR_NUM_BARRIERS
	.align		4
        /*0030*/ 	.byte	0x02, 0x4c
        /*0032*/ 	.byte	0x01
	.zero		1


	//----- nvinfo : EIATTR_ANNOTATIONS
	.align		4
        /*0034*/ 	.byte	0x04, 0x55
        /*0036*/ 	.short	(.L_4257 - .L_4256)


	//   ....[0]....
.L_4256:
        /* <DEDUP_REMOVED lines=42> */


	//----- nvinfo : EIATTR_MERCURY_ISA_VERSION
	.align		4
.L_4257:
        /*02c8*/ 	.byte	0x03, 0x5f
        /*02ca*/ 	.short	0x0000


	//----- nvinfo : EIATTR_COOP_GROUP_MASK_REGIDS
	.align		4
        /*02cc*/ 	.byte	0x04, 0x29
        /*02ce*/ 	.short	(.L_4259 - .L_4258)


	//   ....[0]....
.L_4258:
        /*02d0*/ 	.word	0xffffffff


	//   ....[1]....
        /*02d4*/ 	.word	0xffffffff


	//   ....[2]....
        /*02d8*/ 	.word	0xffffffff


	//   ....[3]....
        /*02dc*/ 	.word	0xffffffff


	//   ....[4]....
        /*02e0*/ 	.word	0xffffffff


	//   ....[5]....
        /*02e4*/ 	.word	0xffffffff


	//   ....[6]....
        /*02e8*/ 	.word	0xffffffff


	//   ....[7]....
        /*02ec*/ 	.word	0xffffffff


	//   ....[8]....
        /*02f0*/ 	.word	0xffffffff


	//   ....[9]....
        /*02f4*/ 	.word	0xffffffff


	//   ....[10]....
        /*02f8*/ 	.word	0xffffffff


	//   ....[11]....
        /*02fc*/ 	.word	0xffffffff


	//   ....[12]....
        /*0300*/ 	.word	0xffffffff


	//   ....[13]....
        /*0304*/ 	.word	0xffffffff


	//   ....[14]....
        /*0308*/ 	.word	0xffffffff


	//   ....[15]....
        /*030c*/ 	.word	0xffffffff


	//   ....[16]....
        /*0310*/ 	.word	0xffffffff


	//   ....[17]....
        /*0314*/ 	.word	0xffffffff


	//   ....[18]....
        /*0318*/ 	.word	0xffffffff


	//   ....[19]....
        /*031c*/ 	.word	0xffffffff


	//----- nvinfo : EIATTR_COOP_GROUP_INSTR_OFFSETS
	.align		4
.L_4259:
        /*0320*/ 	.byte	0x04, 0x28
        /*0322*/ 	.short	(.L_4261 - .L_4260)


	//   ....[0]....
.L_4260:
        /*0324*/ 	.word	0x00002b00


	//   ....[1]....
        /*0328*/ 	.word	0x00002b30


	//   ....[2]....
        /*032c*/ 	.word	0x00002b40


	//   ....[3]....
        /*0330*/ 	.word	0x00002b70


	//   ....[4]....
        /*0334*/ 	.word	0x00002b90


	//   ....[5]....
        /*0338*/ 	.word	0x00002bb0


	//   ....[6]....
        /*033c*/ 	.word	0x00002bd0


	//   ....[7]....
        /*0340*/ 	.word	0x00002bf0


	//   ....[8]....
        /*0344*/ 	.word	0x00002c00


	//   ....[9]....
        /*0348*/ 	.word	0x00002c20


	//   ....[10]....
        /*034c*/ 	.word	0x000062f0


	//   ....[11]....
        /*0350*/ 	.word	0x00006350


	//   ....[12]....
        /*0354*/ 	.word	0x000063b0


	//   ....[13]....
        /*0358*/ 	.word	0x00006400


	//   ....[14]....
        /*035c*/ 	.word	0x00006460


	//   ....[15]....
        /*0360*/ 	.word	0x000064b0


	//   ....[16]....
        /*0364*/ 	.word	0x00006510


	//   ....[17]....
        /*0368*/ 	.word	0x00006560


	//   ....[18]....
        /*036c*/ 	.word	0x000065c0


	//   ....[19]....
        /*0370*/ 	.word	0x00006610


	//----- nvinfo : EIATTR_EXIT_INSTR_OFFSETS
	.align		4
.L_4261:
        /*0374*/ 	.byte	0x04, 0x1c
        /*0376*/ 	.short	(.L_4263 - .L_4262)


	//   ....[0]....
.L_4262:
        /*0378*/ 	.word	0x000062b0


	//----- nvinfo : EIATTR_MAX_THREADS
	.align		4
.L_4263:
        /*037c*/ 	.byte	0x04, 0x05
        /*037e*/ 	.short	(.L_4265 - .L_4264)
.L_4264:
        /*0380*/ 	.word	0x00000080
        /*0384*/ 	.word	0x00000001
        /*0388*/ 	.word	0x00000001


	//----- nvinfo : EIATTR_CRS_STACK_SIZE
	.align		4
.L_4265:
        /*038c*/ 	.byte	0x04, 0x1e
        /*038e*/ 	.short	(.L_4267 - .L_4266)
.L_4266:
        /*0390*/ 	.word	0x00000000
.L_4267:


//--------------------- .nv.info._ZN10layer_norm13ln_bwd_kernelINS_13Kernel_traitsIf6__halffS2_fjLj5120ELj1ELj1ELj4ELj16ENS_18Kernel_traits_baseILj5120EfS2_fS2_fjLj128EEEEELb1ELb1ELb0ELb0EEEvNS_9BwdParamsE --------------------------
	.section	.nv.info._ZN10layer_norm13ln_bwd_kernelINS_13Kernel_traitsIf6__halffS2_fjLj5120ELj1ELj1ELj4ELj16ENS_18Kernel_traits_baseILj5120EfS2_fS2_fjLj128EEEEELb1ELb1ELb0ELb0EEEvNS_9BwdParamsE,"",@"SHT_CUDA_INFO"
	.sectionflags	@""
	.align	4


	//----- nvinfo : EIATTR_CUDA_API_VERSION
	.align		4
        /*0000*/ 	.byte	0x04, 0x37
        /*0002*/ 	.short	(.L_4269 - .L_4268)
.L_4268:
        /*0004*/ 	.word	0x00000082


	//----- nvinfo : EIATTR_SW2861232_WAR
	.align		4
.L_4269:
        /*0008*/ 	.byte	0x01, 0x35
	.zero		2


	//----- nvinfo : EIATTR_PARAM_CBANK
	.align		4
        /*000c*/ 	.byte	0x04, 0x0a
        /*000e*/ 	.short	(.L_4271 - .L_4270)
	.align		4
.L_4270:
        /*0010*/ 	.word	index@(.nv.constant0._ZN10layer_norm13ln_bwd_kernelINS_13Kernel_traitsIf6__halffS2_fjLj5120ELj1ELj1ELj4ELj16ENS_18Kernel_traits_baseILj5120EfS2_fS2_fjLj128EEEEELb1ELb1ELb0ELb0EEEvNS_9BwdParamsE)
        /*0014*/ 	.short	0x0160
        /*0016*/ 	.short	0x0128


	//----- nvinfo : EIATTR_CBANK_PARAM_SIZE
	.align		4
.L_4271:
        /*0018*/ 	.byte	0x03, 0x19
        /*001a*/ 	.short	0x0128


	//----- nvinfo : EIATTR_KPARAM_INFO
	.align		4
        /*001c*/ 	.byte	0x04, 0x17
        /*001e*/ 	.short	(.L_4273 - .L_4272)
.L_4272:
        /*0020*/ 	.word	0x00000000
        /*0024*/ 	.short	0x0000
        /*0026*/ 	.short	0x0000
        /*0028*/ 	.byte	0x00, 0xf0, 0xa1, 0x04


	//----- nvinfo : EIATTR_MAXREG_COUNT
	.align		4
.L_4273:
        /*002c*/ 	.byte	0x03, 0x1b
        /*002e*/ 	.short	0x00ff


	//----- nvinfo : EIATTR_NUM_BARRIERS
	.align		4
        /*0030*/ 	.byte	0x02, 0x4c
        /*0032*/ 	.byte	0x01
	.zero		1


	//----- nvinfo : EIATTR_ANNOTATIONS
	.align		4
        /*0034*/ 	.byte	0x04, 0x55
        /*0036*/ 	.short	(.L_4275 - .L_4274)


	//   ....[0]....
.L_4274:
        /* <DEDUP_REMOVED lines=113> */


	//----- nvinfo : EIATTR_MERCURY_ISA_VERSION
	.align		4
.L_4275:
        /*0738*/ 	.byte	0x03, 0x5f
        /*073a*/ 	.short	0x0000


	//----- nvinfo : EIATTR_COOP_GROUP_MASK_REGIDS
	.align		4
        /*073c*/ 	.byte	0x04, 0x29
        /*073e*/ 	.short	(.L_4277 - .L_4276)


	//   ....[0]....
.L_4276:
        /*0740*/ 	.word	0xffffffff


	//   ....[1]....
        /*0744*/ 	.word	0xffffffff


	//   ....[2]....
        /*0748*/ 	.word	0xffffffff


	//   ....[3]....
        /*074c*/ 	.word	0xffffffff


	//   ....[4]....
        /*0750*/ 	.word	0xffffffff


	//   ....[5]....
        /*0754*/ 	.word	0xffffffff


	//   ....[6]....
        /*0758*/ 	.word	0xffffffff


	//   ....[7]....
        /*075c*/ 	.word	0xffffffff


	//   ....[8]....
        /*0760*/ 	.word	0xffffffff


	//   ....[9]....
        /*0764*/ 	.word	0xffffffff


	//   ....[10]....
        /*0768*/ 	.word	0xffffffff


	//   ....[11]....
        /*076c*/ 	.word	0xffffffff


	//   ....[12]....
        /*0770*/ 	.word	0xffffffff


	//   ....[13]....
        /*0774*/ 	.word	0xffffffff


	//   ....[14]....
        /*0778*/ 	.word	0xffffffff


	//   ....[15]....
        /*077c*/ 	.word	0xffffffff


	//   ....[16]....
        /*0780*/ 	.word	0xffffffff


	//   ....[17]....
        /*0784*/ 	.word	0xffffffff


	//   ....[18]....
        /*0788*/ 	.word	0xffffffff


	//   ....[19]....
        /*078c*/ 	.word	0xffffffff


	//----- nvinfo : EIATTR_COOP_GROUP_INSTR_OFFSETS
	.align		4
.L_4277:
        /*0790*/ 	.byte	0x04, 0x28
        /*0792*/ 	.short	(.L_4279 - .L_4278)


	//   ....[0]....
.L_4278:
        /*0794*/ 	.word	0x00002e00


	//   ....[1]....
        /*0798*/ 	.word	0x00002e30


	//   ....[2]....
        /*079c*/ 	.word	0x00002e40


	//   ....[3]....
        /*07a0*/ 	.word	0x00002e70


	//   ....[4]....
        /*07a4*/ 	.word	0x00002e90


	//   ....[5]....
        /*07a8*/ 	.word	0x00002eb0


	//   ....[6]....
        /*07ac*/ 	.word	0x00002ed0


	//   ....[7]....
        /*07b0*/ 	.word	0x00002ef0


	//   ....[8]....
        /*07b4*/ 	.word	0x00002f00


	//   ....[9]....
        /*07b8*/ 	.word	0x00002f20


	//   ....[10]....
        /*07bc*/ 	.word	0x00006640


	//   ....[11]....
        /*07c0*/ 	.word	0x000066c0


	//   ....[12]....
        /*07c4*/ 	.word	0x00006740


	//   ....[13]....
        /*07c8*/ 	.word	0x000067b0


	//   ....[14]....
        /*07cc*/ 	.word	0x00006830


	//   ....[15]....
        /*07d0*/ 	.word	0x000068a0


	//   ....[16]....
        /*07d4*/ 	.word	0x00006920


	//   ....[17]....
        /*07d8*/ 	.word	0x00006990


	//   ....[18]....
        /*07dc*/ 	.word	0x00006a10


	//   ....[19]....
        /*07e0*/ 	.word	0x00006a80


	//----- nvinfo : EIATTR_EXIT_INSTR_OFFSETS
	.align		4
.L_4279:
        /*07e4*/ 	.byte	0x04, 0x1c
        /*07e6*/ 	.short	(.L_4281 - .L_4280)


	//   ....[0]....
.L_4280:
        /*07e8*/ 	.word	0x00006530


	//   ....[1]....
        /*07ec*/ 	.word	0x000065e0


	//----- nvinfo : EIATTR_MAX_THREADS
	.align		4
.L_4281:
        /*07f0*/ 	.byte	0x04, 0x05
        /*07f2*/ 	.short	(.L_4283 - .L_4282)
.L_4282:
        /*07f4*/ 	.word	0x00000080
        /*07f8*/ 	.word	0x00000001
        /*07fc*/ 	.word	0x00000001


	//----- nvinfo : EIATTR_CRS_STACK_SIZE
	.align		4
.L_4283:
        /*0800*/ 	.byte	0x04, 0x1e
        /*0802*/ 	.short	(.L_4285 - .L_4284)
.L_4284:
        /*0804*/ 	.word	0x00000000
.L_4285:


//--------------------- .nv.info._ZN10layer_norm13ln_bwd_kernelINS_13Kernel_traitsIf6__halffS2_fjLj5120ELj1ELj1ELj4ELj16ENS_18Kernel_traits_baseILj5120EfS2_fS2_fjLj128EEEEELb1ELb1ELb0ELb1EEEvNS_9BwdParamsE --------------------------
	.section	.nv.info._ZN10layer_norm13ln_bwd_kernelINS_13Kernel_traitsIf6__halffS2_fjLj5120ELj1ELj1ELj4ELj16ENS_18Kernel_traits_baseILj5120EfS2_fS2_fjLj128EEEEELb1ELb1ELb0ELb1EEEvNS_9BwdParamsE,"",@"SHT_CUDA_INFO"
	.sectionflags	@""
	.align	4


	//----- nvinfo : EIATTR_CUDA_API_VERSION
	.align		4
        /*0000*/ 	.byte	0x04, 0x37
        /*0002*/ 	.short	(.L_4287 - .L_4286)
.L_4286:
        /*0004*/ 	.word	0x00000082


	//----- nvinfo : EIATTR_SW2861232_WAR
	.align		4
.L_4287:
        /*0008*/ 	.byte	0x01, 0x35
	.zero		2


	//----- nvinfo : EIATTR_PARAM_CBANK
	.align		4
        /*000c*/ 	.byte	0x04, 0x0a
        /*000e*/ 	.short	(.L_4289 - .L_4288)
	.align		4
.L_4288:
        /*0010*/ 	.word	index@(.nv.constant0._ZN10layer_norm13ln_bwd_kernelINS_13Kernel_traitsIf6__halffS2_fjLj5120ELj1ELj1ELj4ELj16ENS_18Kernel_traits_baseILj5120EfS2_fS2_fjLj128EEEEELb1ELb1ELb0ELb1EEEvNS_9BwdParamsE)
        /*0014*/ 	.short	0x0160
        /*0016*/ 	.short	0x0128


	//----- nvinfo : EIATTR_CBANK_PARAM_SIZE
	.align		4
.L_4289:
        /*0018*/ 	.byte	0x03, 0x19
        /*001a*/ 	.short	0x0128


	//----- nvinfo : EIATTR_KPARAM_INFO
	.align		4
        /*001c*/ 	.byte	0x04, 0x17
        /*001e*/ 	.short	(.L_4291 - .L_4290)
.L_4290:
        /*0020*/ 	.word	0x00000000
        /*0024*/ 	.short	0x0000
        /*0026*/ 	.short	0x0000
        /*0028*/ 	.byte	0x00, 0xf0, 0xa1, 0x04


	//----- nvinfo : EIATTR_MAXREG_COUNT
	.align		4
.L_4291:
        /*002c*/ 	.byte	0x03, 0x1b
        /*002e*/ 	.short	0x00ff


	//----- nvinfo : EIATTR_NUM_BARRIERS
	.align		4
        /*0030*/ 	.byte	0x02, 0x4c
        /*0032*/ 	.byte	0x01
	.zero		1


	//----- nvinfo : EIATTR_ANNOTATIONS
	.align		4
        /*0034*/ 	.byte	0x04, 0x55
        /*0036*/ 	.short	(.L_4293 - .L_4292)


	//   ....[0]....
.L_4292:
        /* <DEDUP_REMOVED lines=292> */


	//----- nvinfo : EIATTR_MERCURY_ISA_VERSION
	.align		4
.L_4293:
        /*1268*/ 	.byte	0x03, 0x5f
        /*126a*/ 	.short	0x0000


	//----- nvinfo : EIATTR_COOP_GROUP_MASK_REGIDS
	.align		4
        /*126c*/ 	.byte	0x04, 0x29
        /*126e*/ 	.short	(.L_4295 - .L_4294)


	//   ....[0]....
.L_4294:
        /*1270*/ 	.word	0xffffffff


	//   ....[1]....
        /*1274*/ 	.word	0xffffffff


	//   ....[2]....
        /*1278*/ 	.word	0xffffffff


	//   ....[3]....
        /*127c*/ 	.word	0xffffffff


	//   ....[4]....
        /*1280*/ 	.word	0xffffffff


	//   ....[5]....
        /*1284*/ 	.word	0xffffffff


	//   ....[6]....
        /*1288*/ 	.word	0xffffffff


	//   ....[7]....
        /*128c*/ 	.word	0xffffffff


	//   ....[8]....
        /*1290*/ 	.word	0xffffffff


	//   ....[9]....
        /*1294*/ 	.word	0xffffffff


	//   ....[10]....
        /*1298*/ 	.word	0xffffffff


	//   ....[11]....
        /*129c*/ 	.word	0xffffffff


	//   ....[12]....
        /*12a0*/ 	.word	0xffffffff


	//   ....[13]....
        /*12a4*/ 	.word	0xffffffff


	//   ....[14]....
        /*12a8*/ 	.word	0xffffffff


	//   ....[15]....
        /*12ac*/ 	.word	0xffffffff


	//   ....[16]....
        /*12b0*/ 	.word	0xffffffff


	//   ....[17]....
        /*12b4*/ 	.word	0xffffffff


	//   ....[18]....
        /*12b8*/ 	.word	0xffffffff


	//   ....[19]....
        /*12bc*/ 	.word	0xffffffff


	//----- nvinfo : EIATTR_COOP_GROUP_INSTR_OFFSETS
	.align		4
.L_4295:
        /*12c0*/ 	.byte	0x04, 0x28
        /*12c2*/ 	.short	(.L_4297 - .L_4296)


	//   ....[0]....
.L_4296:
        /*12c4*/ 	.word	0x000038f0


	//   ....[1]....
        /*12c8*/ 	.word	0x00003910


	//   ....[2]....
        /*12cc*/ 	.word	0x00003940


	//   ....[3]....
        /*12d0*/ 	.word	0x00003960


	//   ....[4]....
        /*12d4*/ 	.word	0x00003980


	//   ....[5]....
        /*12d8*/ 	.word	0x000039a0


	//   ....[6]....
        /*12dc*/ 	.word	0x000039c0


	//   ....[7]....
        /*12e0*/ 	.word	0x000039e0


	//   ....[8]....
        /*12e4*/ 	.word	0x000039f0


	//   ....[9]....
        /*12e8*/ 	.word	0x00003a10


	//   ....[10]....
        /*12ec*/ 	.word	0x00007470


	//   ....[11]....
        /*12f0*/ 	.word	0x000074f0


	//   ....[12]....
        /*12f4*/ 	.word	0x00007570


	//   ....[13]....
        /*12f8*/ 	.word	0x000075e0


	//   ....[14]....
        /*12fc*/ 	.word	0x00007660


	//   ....[15]....
        /*1300*/ 	.word	0x000076d0


	//   ....[16]....
        /*1304*/ 	.word	0x00007750


	//   ....[17]....
        /*1308*/ 	.word	0x000077c0


	//   ....[18]....
        /*130c*/ 	.word	0x00007840


	//   ....[19]....
        /*1310*/ 	.word	0x000078b0


	//----- nvinfo : EIATTR_EXIT_INSTR_OFFSETS
	.align		4
.L_4297:
        /*1314*/ 	.byte	0x04, 0x1c
        /*1316*/ 	.short	(.L_4299 - .L_4298)


	//   ....[0]....
.L_4298:
        /*1318*/ 	.word	0x00007410


	//----- nvinfo : EIATTR_MAX_THREADS
	.align		4
.L_4299:
        /*131c*/ 	.byte	0x04, 0x05
        /*131e*/ 	.short	(.L_4301 - .L_4300)
.L_4300:
        /*1320*/ 	.word	0x00000080
        /*1324*/ 	.word	0x00000001
        /*1328*/ 	.word	0x00000001


	//----- nvinfo : EIATTR_CRS_STACK_SIZE
	.align		4
.L_4301:
        /*132c*/ 	.byte	0x04, 0x1e
        /*132e*/ 	.short	(.L_4303 - .L_4302)
.L_4302:
        /*1330*/ 	.word	0x00000000
.L_4303:


//--------------------- .nv.info._ZN10layer_norm22ln_bwd_finalize_kernelINS_22Kernel_traits_finalizeILj5120Ef6__halffS2_fjLb1ELj1024ELj4ENS_18Kernel_traits_baseILj5120EfS2_fS2_fjLj1024EEEEELb1ELb0EEEvNS_9BwdParamsE --------------------------
	.section	.nv.info._ZN10layer_norm22ln_bwd_finalize_kernelINS_22Kernel_traits_finalizeILj5120Ef6__halffS2_fjLb1ELj1024ELj4ENS_18Kernel_traits_baseILj5120EfS2_fS2_fjLj1024EEEEELb1ELb0EEEvNS_9BwdParamsE,"",@"SHT_CUDA_INFO"
	.sectionflags	@""
	.align	4


	//----- nvinfo : EIATTR_CUDA_API_VERSION
	.align		4
        /*0000*/ 	.byte	0x04, 0x37
        /*0002*/ 	.short	(.L_4305 - .L_4304)
.L_4304:
        /*0004*/ 	.word	0x00000082


	//----- nvinfo : EIATTR_SW2861232_WAR
	.align		4
.L_4305:
        /*0008*/ 	.byte	0x01, 0x35
	.zero		2


	//----- nvinfo : EIATTR_PARAM_CBANK
	.align		4
        /*000c*/ 	.byte	0x04, 0x0a
        /*000e*/ 	.short	(.L_4307 - .L_4306)
	.align		4
.L_4306:
        /*0010*/ 	.word	index@(.nv.constant0._ZN10layer_norm22ln_bwd_finalize_kernelINS_22Kernel_traits_finalizeILj5120Ef6__halffS2_fjLb1ELj1024ELj4ENS_18Kernel_traits_baseILj5120EfS2_fS2_fjLj1024EEEEELb1ELb0EEEvNS_9BwdParamsE)
        /*0014*/ 	.short	0x0160
        /*0016*/ 	.short	0x0128


	//----- nvinfo : EIATTR_CBANK_PARAM_SIZE
	.align		4
.L_4307:
        /*0018*/ 	.byte	0x03, 0x19
        /*001a*/ 	.short	0x0128


	//----- nvinfo : EIATTR_KPARAM_INFO
	.align		4
        /*001c*/ 	.byte	0x04, 0x17
        /*001e*/ 	.short	(.L_4309 - .L_4308)
.L_4308:
        /*0020*/ 	.word	0x00000000
        /*0024*/ 	.short	0x0000
        /*0026*/ 	.short	0x0000
        /*0028*/ 	.byte	0x00, 0xf0, 0xa1, 0x04


	//----- nvinfo : EIATTR_MAXREG_COUNT
	.align		4
.L_4309:
        /*002c*/ 	.byte	0x03, 0x1b
        /*002e*/ 	.short	0x0040


	//----- nvinfo : EIATTR_NUM_BARRIERS
	.align		4
        /*0030*/ 	.byte	0x02, 0x4c
        /*0032*/ 	.byte	0x01
	.zero		1


	//----- nvinfo : EIATTR_MERCURY_ISA_VERSION
	.align		4
        /*0034*/ 	.byte	0x03, 0x5f
        /*0036*/ 	.short	0x0000


	//----- nvinfo : EIATTR_COOP_GROUP_MASK_REGIDS
	.align		4
        /*0038*/ 	.byte	0x04, 0x29
        /*003a*/ 	.short	(.L_4311 - .L_4310)


	//   ....[0]....
.L_4310:
        /*003c*/ 	.word	0xffffffff


	//   ....[1]....
        /*0040*/ 	.word	0xffffffff


	//   ....[2]....
        /*0044*/ 	.word	0xffffffff


	//   ....[3]....
        /*0048*/ 	.word	0xffffffff


	//   ....[4]....
        /*004c*/ 	.word	0xffffffff


	//   ....[5]....
        /*0050*/ 	.word	0xffffffff


	//   ....[6]....
        /*0054*/ 	.word	0xffffffff


	//   ....[7]....
        /*0058*/ 	.word	0xffffffff


	//   ....[8]....
        /*005c*/ 	.word	0xffffffff


	//   ....[9]....
        /*0060*/ 	.word	0xffffffff


	//   ....[10]....
        /*0064*/ 	.word	0xffffffff


	//   ....[11]....
        /*0068*/ 	.word	0xffffffff


	//   ....[12]....
        /*006c*/ 	.word	0xffffffff


	//   ....[13]....
        /*0070*/ 	.word	0xffffffff


	//   ....[14]....
        /*0074*/ 	.word	0xffffffff


	//   ....[15]....
        /*0078*/ 	.word	0xffffffff


	//   ....[16]....
        /*007c*/ 	.word	0xffffffff


	//   ....[17]....
        /*0080*/ 	.word	0xffffffff


	//   ....[18]....
        /*0084*/ 	.word	0xffffffff


	//   ....[19]....
        /*0088*/ 	.word	0xffffffff


	//   ....[20]....
        /*008c*/ 	.word	0xffffffff


	//   ....[21]....
        /*0090*/ 	.word	0xffffffff


	//   ....[22]....
        /*0094*/ 	.word	0xffffffff


	//   ....[23]....
        /*0098*/ 	.word	0xffffffff


	//   ....[24]....
        /*009c*/ 	.word	0xffffffff


	//   ....[25]....
        /*00a0*/ 	.word	0xffffffff


	//   ....[26]....
        /*00a4*/ 	.word	0xffffffff


	//   ....[27]....
        /*00a8*/ 	.word	0xffffffff


	//   ....[28]....
        /*00ac*/ 	.word	0xffffffff


	//   ....[29]....
        /*00b0*/ 	.word	0xffffffff


	//----- nvinfo : EIATTR_COOP_GROUP_INSTR_OFFSETS
	.align		4
.L_4311:
        /*00b4*/ 	.byte	0x04, 0x28
        /*00b6*/ 	.short	(.L_4313 - .L_4312)


	//   ....[0]....
.L_4312:
        /*00b8*/ 	.word	0x000009d0


	//   ....[1]....
        /*00bc*/ 	.word	0x00000a00


	//   ....[2]....
        /*00c0*/ 	.word	0x00000a10


	//   ....[3]....
        /*00c4*/ 	.word	0x00000a30


	//   ....[4]....
        /*00c8*/ 	.word	0x00000a50


	//   ....[5]....
        /*00cc*/ 	.word	0x00000a60


	//   ....[6]....
        /*00d0*/ 	.word	0x00000a90


	//   ....[7]....
        /*00d4*/ 	.word	0x00000ab0


	//   ....[8]....
        /*00d8*/ 	.word	0x00000ac0


	//   ....[9]....
        /*00dc*/ 	.word	0x00000af0


	//   ....[10]....
        /*00e0*/ 	.word	0x00000b10


	//   ....[11]....
        /*00e4*/ 	.word	0x00000b20


	//   ....[12]....
        /*00e8*/ 	.word	0x00000b50


	//   ....[13]....
        /*00ec*/ 	.word	0x00000b70


	//   ....[14]....
        /*00f0*/ 	.word	0x00000b80


	//   ....[15]....
        /*00f4*/ 	.word	0x00000df0


	//   ....[16]....
        /*00f8*/ 	.word	0x00000e50


	//   ....[17]....
        /*00fc*/ 	.word	0x00000eb0


	//   ....[18]....
        /*0100*/ 	.word	0x00000f10


	//   ....[19]....
        /*0104*/ 	.word	0x00000f80


	//   ....[20]....
        /*0108*/ 	.word	0x00000ff0


	//   ....[21]....
        /*010c*/ 	.word	0x00001050


	//   ....[22]....
        /*0110*/ 	.word	0x000010b0


	//   ....[23]....
        /*0114*/ 	.word	0x00001110


	//   ....[24]....
        /*0118*/ 	.word	0x00001180


	//   ....[25]....
        /*011c*/ 	.word	0x000011f0


	//   ....[26]....
        /*0120*/ 	.word	0x00001250


	//   ....[27]....
        /*0124*/ 	.word	0x000012b0


	//   ....[28]....
        /*0128*/ 	.word	0x00001310


	//   ....[29]....
        /*012c*/ 	.word	0x00001370


	//----- nvinfo : EIATTR_EXIT_INSTR_OFFSETS
	.align		4
.L_4313:
        /*0130*/ 	.byte	0x04, 0x1c
        /*0132*/ 	.short	(.L_4315 - .L_4314)


	//   ....[0]....
.L_4314:
        /*0134*/ 	.word	0x00000070


	//   ....[1]....
        /*0138*/ 	.word	0x00000d90


	//----- nvinfo : EIATTR_MAX_THREADS
	.align		4
.L_4315:
        /*013c*/ 	.byte	0x04, 0x05
        /*013e*/ 	.short	(.L_4317 - .L_4316)
.L_4316:
        /*0140*/ 	.word	0x00000400
        /*0144*/ 	.word	0x00000001
        /*0148*/ 	.word	0x00000001


	//----- nvinfo : EIATTR_CRS_STACK_SIZE
	.align		4
.L_4317:
        /*014c*/ 	.byte	0x04, 0x1e
        /*014e*/ 	.short	(.L_4319 - .L_4318)
.L_4318:
        /*0150*/ 	.word	0x00000000
.L_4319:


//--------------------- .nv.info._ZN10layer_norm13ln_bwd_kernelINS_13Kernel_traitsIf6__halffS2_fjLj5120ELj1ELj1ELj4ELj16ENS_18Kernel_traits_baseILj5120EfS2_fS2_fjLj128EEEEELb1ELb1ELb1ELb0EEEvNS_9BwdParamsE --------------------------
	.section	.nv.info._ZN10layer_norm13ln_bwd_kernelINS_13Kernel_traitsIf6__halffS2_fjLj5120ELj1ELj1ELj4ELj16ENS_18Kernel_traits_baseILj5120EfS2_fS2_fjLj128EEEEELb1ELb1ELb1ELb0EEEvNS_9BwdParamsE,"",@"SHT_CUDA_INFO"
	.sectionflags	@""
	.align	4


	//----- nvinfo : EIATTR_CUDA_API_VERSION
	.align		4
        /*0000*/ 	.byte	0x04, 0x37
        /*0002*/ 	.short	(.L_4321 - .L_4320)
.L_4320:
        /*0004*/ 	.word	0x00000082


	//----- nvinfo : EIATTR_SW2861232_WAR
	.align		4
.L_4321:
        /*0008*/ 	.byte	0x01, 0x35
	.zero		2


	//----- nvinfo : EIATTR_PARAM_CBANK
	.align		4
        /*000c*/ 	.byte	0x04, 0x0a
        /*000e*/ 	.short	(.L_4323 - .L_4322)
	.align		4
.L_4322:
        /*0010*/ 	.word	index@(.nv.constant0._ZN10layer_norm13ln_bwd_kernelINS_13Kernel_traitsIf6__halffS2_fjLj5120ELj1ELj1ELj4ELj16ENS_18Kernel_traits_baseILj5120EfS2_fS2_fjLj128EEEEELb1ELb1ELb1ELb0EEEvNS_9BwdParamsE)
        /*0014*/ 	.short	0x0160
        /*0016*/ 	.short	0x0128


	//----- nvinfo : EIATTR_CBANK_PARAM_SIZE
	.align		4
.L_4323:
        /*0018*/ 	.byte	0x03, 0x19
        /*001a*/ 	.short	0x0128


	//----- nvinfo : EIATTR_KPARAM_INFO
	.align		4
        /*001c*/ 	.byte	0x04, 0x17
        /*001e*/ 	.short	(.L_4325 - .L_4324)
.L_4324:
        /*0020*/ 	.word	0x00000000
        /*0024*/ 	.short	0x0000
        /*0026*/ 	.short	0x0000
        /*0028*/ 	.byte	0x00, 0xf0, 0xa1, 0x04


	//----- nvinfo : EIATTR_MAXREG_COUNT
	.align		4
.L_4325:
        /*002c*/ 	.byte	0x03, 0x1b
        /*002e*/ 	.short	0x00ff


	//----- nvinfo : EIATTR_NUM_BARRIERS
	.align		4
        /*0030*/ 	.byte	0x02, 0x4c
        /*0032*/ 	.byte	0x01
	.zero		1


	//----- nvinfo : EIATTR_ANNOTATIONS
	.align		4
        /*0034*/ 	.byte	0x04, 0x55
        /*0036*/ 	.short	(.L_4327 - .L_4326)


	//   ....[0]....
.L_4326:
        /* <DEDUP_REMOVED lines=654> */


	//----- nvinfo : EIATTR_MERCURY_ISA_VERSION
	.align		4
.L_4327:
        /*2908*/ 	.byte	0x03, 0x5f
        /*290a*/ 	.short	0x0000


	//----- nvinfo : EIATTR_COOP_GROUP_MASK_REGIDS
	.align		4
        /*290c*/ 	.byte	0x04, 0x29
        /*290e*/ 	.short	(.L_4329 - .L_4328)


	//   ....[0]....
.L_4328:
        /*2910*/ 	.word	0xffffffff


	//   ....[1]....
        /*2914*/ 	.word	0xffffffff


	//   ....[2]....
        /*2918*/ 	.word	0xffffffff


	//   ....[3]....
        /*291c*/ 	.word	0xffffffff


	//   ....[4]....
        /*2920*/ 	.word	0xffffffff


	//   ....[5]....
        /*2924*/ 	.word	0xffffffff


	//   ....[6]....
        /*2928*/ 	.word	0xffffffff


	//   ....[7]....
        /*292c*/ 	.word	0xffffffff


	//   ....[8]....
        /*2930*/ 	.word	0xffffffff


	//   ....[9]....
        /*2934*/ 	.word	0xffffffff


	//   ....[10]....
        /*2938*/ 	.word	0xffffffff


	//   ....[11]....
        /*293c*/ 	.word	0xffffffff


	//   ....[12]....
        /*2940*/ 	.word	0xffffffff


	//   ....[13]....
        /*2944*/ 	.word	0xffffffff


	//   ....[14]....
        /*2948*/ 	.word	0xffffffff


	//   ....[15]....
        /*294c*/ 	.word	0xffffffff


	//   ....[16]....
        /*2950*/ 	.word	0xffffffff


	//   ....[17]....
        /*2954*/ 	.word	0xffffffff


	//   ....[18]....
        /*2958*/ 	.word	0xffffffff


	//   ....[19]....
        /*295c*/ 	.word	0xffffffff


	//----- nvinfo : EIATTR_COOP_GROUP_INSTR_OFFSETS
	.align		4
.L_4329:
        /*2960*/ 	.byte	0x04, 0x28
        /*2962*/ 	.short	(.L_4331 - .L_4330)


	//   ....[0]....
.L_4330:
        /*2964*/ 	.word	0x00006080


	//   ....[1]....
        /*2968*/ 	.word	0x000060c0


	//   ....[2]....
        /*296c*/ 	.word	0x000060d0


	//   ....[3]....
        /*2970*/ 	.word	0x00006100


	//   ....[4]....
        /*2974*/ 	.word	0x00006120


	//   ....[5]....
        /*2978*/ 	.word	0x00006140


	//   ....[6]....
        /*297c*/ 	.word	0x00006150


	//   ....[7]....
        /*2980*/ 	.word	0x00006180


	//   ....[8]....
        /*2984*/ 	.word	0x00006190


	//   ....[9]....
        /*2988*/ 	.word	0x000061b0


	//   ....[10]....
        /*298c*/ 	.word	0x0000d4b0


	//   ....[11]....
        /*2990*/ 	.word	0x0000d530


	//   ....[12]....
        /*2994*/ 	.word	0x0000d5c0


	//   ....[13]....
        /*2998*/ 	.word	0x0000d630


	//   ....[14]....
        /*299c*/ 	.word	0x0000d6b0


	//   ....[15]....
        /*29a0*/ 	.word	0x0000d720


	//   ....[16]....
        /*29a4*/ 	.word	0x0000d7a0


	//   ....[17]....
        /*29a8*/ 	.word	0x0000d810


	//   ....[18]....
        /*29ac*/ 	.word	0x0000d890


	//   ....[19]....
        /*29b0*/ 	.word	0x0000d900


	//----- nvinfo : EIATTR_EXIT_INSTR_OFFSETS
	.align		4
.L_4331:
        /*29b4*/ 	.byte	0x04, 0x1c
        /*29b6*/ 	.short	(.L_4333 - .L_4332)


	//   ....[0]....
.L_4332:
        /*29b8*/ 	.word	0x0000d260


	//   ....[1]....
        /*29bc*/ 	.word	0x0000d450


	//----- nvinfo : EIATTR_MAX_THREADS
	.align		4
.L_4333:
        /*29c0*/ 	.byte	0x04, 0x05
        /*29c2*/ 	.short	(.L_4335 - .L_4334)
.L_4334:
        /*29c4*/ 	.word	0x00000080
        /*29c8*/ 	.word	0x00000001
        /*29cc*/ 	.word	0x00000001


	//----- nvinfo : EIATTR_CRS_STACK_SIZE
	.align		4
.L_4335:
        /*29d0*/ 	.byte	0x04, 0x1e
        /*29d2*/ 	.short	(.L_4337 - .L_4336)
.L_4336:
        /*29d4*/ 	.word	0x00000000
.L_4337:


//--------------------- .nv.info._ZN10layer_norm22ln_bwd_finalize_kernelINS_22Kernel_traits_finalizeILj5120Ef6__halffS2_fjLb1ELj1024ELj4ENS_18Kernel_traits_baseILj5120EfS2_fS2_fjLj1024EEEEELb1ELb1EEEvNS_9BwdParamsE --------------------------
	.section	.nv.info._ZN10layer_norm22ln_bwd_finalize_kernelINS_22Kernel_traits_finalizeILj5120Ef6__halffS2_fjLb1ELj1024ELj4ENS_18Kernel_traits_baseILj5120EfS2_fS2_fjLj1024EEEEELb1ELb1EEEvNS_9BwdParamsE,"",@"SHT_CUDA_INFO"
	.sectionflags	@""
	.align	4


	//----- nvinfo : EIATTR_CUDA_API_VERSION
	.align		4
        /*0000*/ 	.byte	0x04, 0x37
        /*0002*/ 	.short	(.L_4339 - .L_4338)
.L_4338:
        /*0004*/ 	.word	0x00000082


	//----- nvinfo : EIATTR_SW2861232_WAR
	.align		4
.L_4339:
        /*0008*/ 	.byte	0x01, 0x35
	.zero		2


	//----- nvinfo : EIATTR_PARAM_CBANK
	.align		4
        /*000c*/ 	.byte	0x04, 0x0a
        /*000e*/ 	.short	(.L_4341 - .L_4340)
	.align		4
.L_4340:
        /*0010*/ 	.word	index@(.nv.constant0._ZN10layer_norm22ln_bwd_finalize_kernelINS_22Kernel_traits_finalizeILj5120Ef6__halffS2_fjLb1ELj1024ELj4ENS_18Kernel_traits_baseILj5120EfS2_fS2_fjLj1024EEEEELb1ELb1EEEvNS_9BwdParamsE)
        /*0014*/ 	.short	0x0160
        /*0016*/ 	.short	0x0128


	//----- nvinfo : EIATTR_CBANK_PARAM_SIZE
	.align		4
.L_4341:
        /*0018*/ 	.byte	0x03, 0x19
        /*001a*/ 	.short	0x0128


	//----- nvinfo : EIATTR_KPARAM_INFO
	.align		4
        /*001c*/ 	.byte	0x04, 0x17
        /*001e*/ 	.short	(.L_4343 - .L_4342)
.L_4342:
        /*0020*/ 	.word	0x00000000
        /*0024*/ 	.short	0x0000
        /*0026*/ 	.short	0x0000
        /*0028*/ 	.byte	0x00, 0xf0, 0xa1, 0x04


	//----- nvinfo : EIATTR_MAXREG_COUNT
	.align		4
.L_4343:
        /*002c*/ 	.byte	0x03, 0x1b
        /*002e*/ 	.short	0x0040


	//----- nvinfo : EIATTR_NUM_BARRIERS
	.align		4
        /*0030*/ 	.byte	0x02, 0x4c
        /*0032*/ 	.byte	0x01
	.zero		1


	//----- nvinfo : EIATTR_MERCURY_ISA_VERSION
	.align		4
        /*0034*/ 	.byte	0x03, 0x5f
        /*0036*/ 	.short	0x0000


	//----- nvinfo : EIATTR_COOP_GROUP_MASK_REGIDS
	.align		4
        /*0038*/ 	.byte	0x04, 0x29
        /*003a*/ 	.short	(.L_4345 - .L_4344)


	//   ....[0]....
.L_4344:
        /*003c*/ 	.word	0xffffffff


	//   ....[1]....
        /*0040*/ 	.word	0xffffffff


	//   ....[2]....
        /*0044*/ 	.word	0xffffffff


	//   ....[3]....
        /*0048*/ 	.word	0xffffffff


	//   ....[4]....
        /*004c*/ 	.word	0xffffffff


	//   ....[5]....
        /*0050*/ 	.word	0xffffffff


	//   ....[6]....
        /*0054*/ 	.word	0xffffffff


	//   ....[7]....
        /*0058*/ 	.word	0xffffffff


	//   ....[8]....
        /*005c*/ 	.word	0xffffffff


	//   ....[9]....
        /*0060*/ 	.word	0xffffffff


	//   ....[10]....
        /*0064*/ 	.word	0xffffffff


	//   ....[11]....
        /*0068*/ 	.word	0xffffffff


	//   ....[12]....
        /*006c*/ 	.word	0xffffffff


	//   ....[13]....
        /*0070*/ 	.word	0xffffffff


	//   ....[14]....
        /*0074*/ 	.word	0xffffffff


	//   ....[15]....
        /*0078*/ 	.word	0xffffffff


	//   ....[16]....
        /*007c*/ 	.word	0xffffffff


	//   ....[17]....
        /*0080*/ 	.word	0xffffffff


	//   ....[18]....
        /*0084*/ 	.word	0xffffffff


	//   ....[19]....
        /*0088*/ 	.word	0xffffffff


	//   ....[20]....
        /*008c*/ 	.word	0xffffffff


	//   ....[21]....
        /*0090*/ 	.word	0xffffffff


	//   ....[22]....
        /*0094*/ 	.word	0xffffffff


	//   ....[23]....
        /*0098*/ 	.word	0xffffffff


	//   ....[24]....
        /*009c*/ 	.word	0xffffffff


	//   ....[25]....
        /*00a0*/ 	.word	0xffffffff


	//   ....[26]....
        /*00a4*/ 	.word	0xffffffff


	//   ....[27]....
        /*00a8*/ 	.word	0xffffffff


	//   ....[28]....
        /*00ac*/ 	.word	0xffffffff


	//   ....[29]....
        /*00b0*/ 	.word	0xffffffff


	//----- nvinfo : EIATTR_COOP_GROUP_INSTR_OFFSETS
	.align		4
.L_4345:
        /*00b4*/ 	.byte	0x04, 0x28
        /*00b6*/ 	.short	(.L_4347 - .L_4346)


	//   ....[0]....
.L_4346:
        /*00b8*/ 	.word	0x000009a0


	//   ....[1]....
        /*00bc*/ 	.word	0x000009d0


	//   ....[2]....
        /*00c0*/ 	.word	0x000009e0


	//   ....[3]....
        /*00c4*/ 	.word	0x00000a00


	//   ....[4]....
        /*00c8*/ 	.word	0x00000a20


	//   ....[5]....
        /*00cc*/ 	.word	0x00000a30


	//   ....[6]....
        /*00d0*/ 	.word	0x00000a60


	//   ....[7]....
        /*00d4*/ 	.word	0x00000a80


	//   ....[8]....
        /*00d8*/ 	.word	0x00000a90


	//   ....[9]....
        /*00dc*/ 	.word	0x00000ac0


	//   ....[10]....
        /*00e0*/ 	.word	0x00000ae0


	//   ....[11]....
        /*00e4*/ 	.word	0x00000af0


	//   ....[12]....
        /*00e8*/ 	.word	0x00000b20


	//   ....[13]....
        /*00ec*/ 	.word	0x00000b40


	//   ....[14]....
        /*00f0*/ 	.word	0x00000b50


	//   ....[15]....
        /*00f4*/ 	.word	0x00000da0


	//   ....[16]....
        /*00f8*/ 	.word	0x00000e00


	//   ....[17]....
        /*00fc*/ 	.word	0x00000e60


	//   ....[18]....
        /*0100*/ 	.word	0x00000ec0


	//   ....[19]....
        /*0104*/ 	.word	0x00000f30


	//   ....[20]....
        /*0108*/ 	.word	0x00000fa0


	//   ....[21]....
        /*010c*/ 	.word	0x00001000


	//   ....[22]....
        /*0110*/ 	.word	0x00001060


	//   ....[23]....
        /*0114*/ 	.word	0x000010c0


	//   ....[24]....
        /*0118*/ 	.word	0x00001130


	//   ....[25]....
        /*011c*/ 	.word	0x000011a0


	//   ....[26]....
        /*0120*/ 	.word	0x00001200


	//   ....[27]....
        /*0124*/ 	.word	0x00001260


	//   ....[28]....
        /*0128*/ 	.word	0x000012c0


	//   ....[29]....
        /*012c*/ 	.word	0x00001320


	//----- nvinfo : EIATTR_EXIT_INSTR_OFFSETS
	.align		4
.L_4347:
        /*0130*/ 	.byte	0x04, 0x1c
        /*0132*/ 	.short	(.L_4349 - .L_4348)


	//   ....[0]....
.L_4348:
        /*0134*/ 	.word	0x00000070


	//   ....[1]....
        /*0138*/ 	.word	0x00000d40


	//----- nvinfo : EIATTR_MAX_THREADS
	.align		4
.L_4349:
        /*013c*/ 	.byte	0x04, 0x05
        /*013e*/ 	.short	(.L_4351 - .L_4350)
.L_4350:
        /*0140*/ 	.word	0x00000400
        /*0144*/ 	.word	0x00000001
        /*0148*/ 	.word	0x00000001


	//----- nvinfo : EIATTR_CRS_STACK_SIZE
	.align		4
.L_4351:
        /*014c*/ 	.byte	0x04, 0x1e
        /*014e*/ 	.short	(.L_4353 - .L_4352)
.L_4352:
        /*0150*/ 	.word	0x00000000
.L_4353:


//--------------------- .nv.info._ZN10layer_norm13ln_bwd_kernelINS_13Kernel_traitsIf6__halffS2_fjLj5120ELj1ELj1ELj4ELj16ENS_18Kernel_traits_baseILj5120EfS2_fS2_fjLj128EEEEELb1ELb1ELb1ELb1EEEvNS_9BwdParamsE --------------------------
	.section	.nv.info._ZN10layer_norm13ln_bwd_kernelINS_13Kernel_traitsIf6__halffS2_fjLj5120ELj1ELj1ELj4ELj16ENS_18Kernel_traits_baseILj5120EfS2_fS2_fjLj128EEEEELb1ELb1ELb1ELb1EEEvNS_9BwdParamsE,"",@"SHT_CUDA_INFO"
	.sectionflags	@""
	.align	4


	//----- nvinfo : EIATTR_CUDA_API_VERSION
	.align		4
        /*0000*/ 	.byte	0x04, 0x37
        /*0002*/ 	.short	(.L_4355 - .L_4354)
.L_4354:
        /*0004*/ 	.word	0x00000082


	//----- nvinfo : EIATTR_SW2861232_WAR
	.align		4
.L_4355:
        /*0008*/ 	.byte	0x01, 0x35
	.zero		2


	//----- nvinfo : EIATTR_PARAM_CBANK
	.align		4
        /*000c*/ 	.byte	0x04, 0x0a
        /*000e*/ 	.short	(.L_4357 - .L_4356)
	.align		4
.L_4356:
        /*0010*/ 	.word	index@(.nv.constant0._ZN10layer_norm13ln_bwd_kernelINS_13Kernel_traitsIf6__halffS2_fjLj5120ELj1ELj1ELj4ELj16ENS_18Kernel_traits_baseILj5120EfS2_fS2_fjLj128EEEEELb1ELb1ELb1ELb1EEEvNS_9BwdParamsE)
        /*0014*/ 	.short	0x0160
        /*0016*/ 	.short	0x0128


	//----- nvinfo : EIATTR_CBANK_PARAM_SIZE
	.align		4
.L_4357:
        /*0018*/ 	.byte	0x03, 0x19
        /*001a*/ 	.short	0x0128


	//----- nvinfo : EIATTR_KPARAM_INFO
	.align		4
        /*001c*/ 	.byte	0x04, 0x17
        /*001e*/ 	.short	(.L_4359 - .L_4358)
.L_4358:
        /*0020*/ 	.word	0x00000000
        /*0024*/ 	.short	0x0000
        /*0026*/ 	.short	0x0000
        /*0028*/ 	.byte	0x00, 0xf0, 0xa1, 0x04


	//----- nvinfo : EIATTR_MAXREG_COUNT
	.align		4
.L_4359:
        /*002c*/ 	.byte	0x03, 0x1b
        /*002e*/ 	.short	0x00ff


	//----- nvinfo : EIATTR_NUM_BARRIERS
	.align		4
        /*0030*/ 	.byte	0x02, 0x4c
        /*0032*/ 	.byte	0x01
	.zero		1


	//----- nvinfo : EIATTR_ANNOTATIONS
	.align		4
        /*0034*/ 	.byte	0x04, 0x55
        /*0036*/ 	.short	(.L_4361 - .L_4360)


	//   ....[0]....
.L_4360:
        /* <DEDUP_REMOVED lines=134> */


	//----- nvinfo : EIATTR_MERCURY_ISA_VERSION
	.align		4
.L_4361:
        /*0888*/ 	.byte	0x03, 0x5f
        /*088a*/ 	.short	0x0000


	//----- nvinfo : EIATTR_COOP_GROUP_MASK_REGIDS
	.align		4
        /*088c*/ 	.byte	0x04, 0x29
        /*088e*/ 	.short	(.L_4363 - .L_4362)


	//   ....[0]....
.L_4362:
        /*0890*/ 	.word	0xffffffff


	//   ....[1]....
        /*0894*/ 	.word	0xffffffff


	//   ....[2]....
        /*0898*/ 	.word	0xffffffff


	//   ....[3]....
        /*089c*/ 	.word	0xffffffff


	//   ....[4]....
        /*08a0*/ 	.word	0xffffffff


	//   ....[5]....
        /*08a4*/ 	.word	0xffffffff


	//   ....[6]....
        /*08a8*/ 	.word	0xffffffff


	//   ....[7]....
        /*08ac*/ 	.word	0xffffffff


	//   ....[8]....
        /*08b0*/ 	.word	0xffffffff


	//   ....[9]....
        /*08b4*/ 	.word	0xffffffff


	//   ....[10]....
        /*08b8*/ 	.word	0xffffffff


	//   ....[11]....
        /*08bc*/ 	.word	0xffffffff


	//   ....[12]....
        /*08c0*/ 	.word	0xffffffff


	//   ....[13]....
        /*08c4*/ 	.word	0xffffffff


	//   ....[14]....
        /*08c8*/ 	.word	0xffffffff


	//   ....[15]....
        /*08cc*/ 	.word	0xffffffff


	//   ....[16]....
        /*08d0*/ 	.word	0xffffffff


	//   ....[17]....
        /*08d4*/ 	.word	0xffffffff


	//   ....[18]....
        /*08d8*/ 	.word	0xffffffff


	//   ....[19]....
        /*08dc*/ 	.word	0xffffffff


	//----- nvinfo : EIATTR_COOP_GROUP_INSTR_OFFSETS
	.align		4
.L_4363:
        /*08e0*/ 	.byte	0x04, 0x28
        /*08e2*/ 	.short	(.L_4365 - .L_4364)


	//   ....[0]....
.L_4364:
        /*08e4*/ 	.word	0x00003400


	//   ....[1]....
        /*08e8*/ 	.word	0x00003420


	//   ....[2]....
        /*08ec*/ 	.word	0x00003450


	//   ....[3]....
        /*08f0*/ 	.word	0x00003470


	//   ....[4]....
        /*08f4*/ 	.word	0x00003490


	//   ....[5]....
        /*08f8*/ 	.word	0x000034b0


	//   ....[6]....
        /*08fc*/ 	.word	0x000034d0


	//   ....[7]....
        /*0900*/ 	.word	0x000034f0


	//   ....[8]....
        /*0904*/ 	.word	0x00003500


	//   ....[9]....
        /*0908*/ 	.word	0x00003520


	//   ....[10]....
        /*090c*/ 	.word	0x00008e80


	//   ....[11]....
        /*0910*/ 	.word	0x00008f00


	//   ....[12]....
        /*0914*/ 	.word	0x00008f80


	//   ....[13]....
        /*0918*/ 	.word	0x00008ff0


	//   ....[14]....
        /*091c*/ 	.word	0x00009070


	//   ....[15]....
        /*0920*/ 	.word	0x000090e0


	//   ....[16]....
        /*0924*/ 	.word	0x00009160


	//   ....[17]....
        /*0928*/ 	.word	0x000091d0


	//   ....[18]....
        /*092c*/ 	.word	0x00009250


	//   ....[19]....
        /*0930*/ 	.word	0x000092c0


	//----- nvinfo : EIATTR_EXIT_INSTR_OFFSETS
	.align		4
.L_4365:
        /*0934*/ 	.byte	0x04, 0x1c
        /*0936*/ 	.short	(.L_4367 - .L_4366)


	//   ....[0]....
.L_4366:
        /*0938*/ 	.word	0x00008e20


	//----- nvinfo : EIATTR_MAX_THREADS
	.align		4
.L_4367:
        /*093c*/ 	.byte	0x04, 0x05
        /*093e*/ 	.short	(.L_4369 - .L_4368)
.L_4368:
        /*0940*/ 	.word	0x00000080
        /*0944*/ 	.word	0x00000001
        /*0948*/ 	.word	0x00000001


	//----- nvinfo : EIATTR_CRS_STACK_SIZE
	.align		4
.L_4369:
        /*094c*/ 	.byte	0x04, 0x1e
        /*094e*/ 	.short	(.L_4371 - .L_4370)
.L_4370:
        /*0950*/ 	.word	0x00000000
.L_4371:


//--------------------- .nv.info._ZN10layer_norm13ln_bwd_kernelINS_13Kernel_traitsI6__halfffffjLj5120ELj1ELj1ELj4ELj16ENS_18Kernel_traits_baseILj5120ES2_ffffjLj128EEEEELb0ELb0ELb0ELb0EEEvNS_9BwdParamsE --------------------------
	.section	.nv.info._ZN10layer_norm13ln_bwd_kernelINS_13Kernel_traitsI6__halfffffjLj5120ELj1ELj1ELj4ELj16ENS_18Kernel_traits_baseILj5120ES2_ffffjLj128EEEEELb0ELb0ELb0ELb0EEEvNS_9BwdParamsE,"",@"SHT_CUDA_INFO"
	.sectionflags	@""
	.align	4


	//----- nvinfo : EIATTR_CUDA_API_VERSION
	.align		4
        /*0000*/ 	.byte	0x04, 0x37
        /*0002*/ 	.short	(.L_4373 - .L_4372)
.L_4372:
        /*0004*/ 	.word	0x00000082


	//----- nvinfo : EIATTR_SW2861232_WAR
	.align		4
.L_4373:
        /*0008*/ 	.byte	0x01, 0x35
	.zero		2


	//----- nvinfo : EIATTR_PARAM_CBANK
	.align		4
        /*000c*/ 	.byte	0x04, 0x0a
        /*000e*/ 	.short	(.L_4375 - .L_4374)
	.align		4
.L_4374:
        /*0010*/ 	.word	index@(.nv.constant0._ZN10layer_norm13ln_bwd_kernelINS_13Kernel_traitsI6__halfffffjLj5120ELj1ELj1ELj4ELj16ENS_18Kernel_traits_baseILj5120ES2_ffffjLj128EEEEELb0ELb0ELb0ELb0EEEvNS_9BwdParamsE)
        /*0014*/ 	.short	0x0160
        /*0016*/ 	.short	0x0128


	//----- nvinfo : EIATTR_CBANK_PARAM_SIZE
	.align		4
.L_4375:
        /*0018*/ 	.byte	0x03, 0x19
        /*001a*/ 	.short	0x0128


	//----- nvinfo : EIATTR_KPARAM_INFO
	.align		4
        /*001c*/ 	.byte	0x04, 0x17
        /*001e*/ 	.short	(.L_4377 - .L_4376)
.L_4376:
        /*0020*/ 	.word	0x00000000
        /*0024*/ 	.short	0x0000
        /*0026*/ 	.short	0x0000
        /*0028*/ 	.byte	0x00, 0xf0, 0xa1, 0x04


	//----- nvinfo : EIATTR_MAXREG_COUNT
	.align		4
.L_4377:
        /*002c*/ 	.byte	0x03, 0x1b
        /*002e*/ 	.short	0x00ff


	//----- nvinfo : EIATTR_NUM_BARRIERS
	.align		4
        /*0030*/ 	.byte	0x02, 0x4c
        /*0032*/ 	.byte	0x01
	.zero		1


	//----- nvinfo : EIATTR_ANNOTATIONS
	.align		4
        /*0034*/ 	.byte	0x04, 0x55
        /*0036*/ 	.short	(.L_4379 - .L_4378)


	//   ....[0]....
.L_4378:
        /* <DEDUP_REMOVED lines=11> */


	//----- nvinfo : EIATTR_MERCURY_ISA_VERSION
	.align		4
.L_4379:
        /*00d8*/ 	.byte	0x03, 0x5f
        /*00da*/ 	.short	0x0000


	//----- nvinfo : EIATTR_COOP_GROUP_MASK_REGIDS
	.align		4
        /*00dc*/ 	.byte	0x04, 0x29
        /*00de*/ 	.short	(.L_4381 - .L_4380)


	//   ....[0]....
.L_4380:
        /*00e0*/ 	.word	0xffffffff


	//   ....[1]....
        /*00e4*/ 	.word	0xffffffff


	//   ....[2]....
        /*00e8*/ 	.word	0xffffffff


	//   ....[3]....
        /*00ec*/ 	.word	0xffffffff


	//   ....[4]....
        /*00f0*/ 	.word	0xffffffff


	//   ....[5]....
        /*00f4*/ 	.word	0xffffffff


	//   ....[6]....
        /*00f8*/ 	.word	0xffffffff


	//   ....[7]....
        /*00fc*/ 	.word	0xffffffff


	//   ....[8]....
        /*0100*/ 	.word	0xffffffff


	//   ....[9]....
        /*0104*/ 	.word	0xffffffff


	//   ....[10]....
        /*0108*/ 	.word	0xffffffff


	//   ....[11]....
        /*010c*/ 	.word	0xffffffff


	//   ....[12]....
        /*0110*/ 	.word	0xffffffff


	//   ....[13]....
        /*0114*/ 	.word	0xffffffff


	//   ....[14]....
        /*0118*/ 	.word	0xffffffff


	//   ....[15]....
        /*011c*/ 	.word	0xffffffff


	//   ....[16]....
        /*0120*/ 	.word	0xffffffff


	//   ....[17]....
        /*0124*/ 	.word	0xffffffff


	//   ....[18]....
        /*0128*/ 	.word	0xffffffff


	//   ....[19]....
        /*012c*/ 	.word	0xffffffff


	//----- nvinfo : EIATTR_COOP_GROUP_INSTR_OFFSETS
	.align		4
.L_4381:
        /*0130*/ 	.byte	0x04, 0x28
        /*0132*/ 	.short	(.L_4383 - .L_4382)


	//   ....[0]....
.L_4382:
        /*0134*/ 	.word	0x00002be0


	//   ....[1]....
        /*0138*/ 	.word	0x00002c00


	//   ....[2]....
        /*013c*/ 	.word	0x00002c30


	//   ....[3]....
        /*0140*/ 	.word	0x00002c50


	//   ....[4]....
        /*0144*/ 	.word	0x00002c70


	//   ....[5]....
        /*0148*/ 	.word	0x00002c90


	//   ....[6]....
        /*014c*/ 	.word	0x00002ca0


	//   ....[7]....
        /*0150*/ 	.word	0x00002cd0


	//   ....[8]....
        /*0154*/ 	.word	0x00002ce0


	//   ....[9]....
        /*0158*/ 	.word	0x00002d00


	//   ....[10]....
        /*015c*/ 	.word	0x00004c20


	//   ....[11]....
        /*0160*/ 	.word	0x00004ca0


	//   ....[12]....
        /*0164*/ 	.word	0x00004d20


	//   ....[13]....
        /*0168*/ 	.word	0x00004d90


	//   ....[14]....
        /*016c*/ 	.word	0x00004e10


	//   ....[15]....
        /*0170*/ 	.word	0x00004e80


	//   ....[16]....
        /*0174*/ 	.word	0x00004f00


	//   ....[17]....
        /*0178*/ 	.word	0x00004f70


	//   ....[18]....
        /*017c*/ 	.word	0x00004ff0


	//   ....[19]....
        /*0180*/ 	.word	0x00005060


	//----- nvinfo : EIATTR_EXIT_INSTR_OFFSETS
	.align		4
.L_4383:
        /*0184*/ 	.byte	0x04, 0x1c
        /*0186*/ 	.short	(.L_4385 - .L_4384)


	//   ....[0]....
.L_4384:
        /*0188*/ 	.word	0x00004b60


	//   ....[1]....
        /*018c*/ 	.word	0x00004bc0


	//----- nvinfo : EIATTR_MAX_THREADS
	.align		4
.L_4385:
        /*0190*/ 	.byte	0x04, 0x05
        /*0192*/ 	.short	(.L_4387 - .L_4386)
.L_4386:
        /*0194*/ 	.word	0x00000080
        /*0198*/ 	.word	0x00000001
        /*019c*/ 	.word	0x00000001


	//----- nvinfo : EIATTR_CRS_STACK_SIZE
	.align		4
.L_4387:
        /*01a0*/ 	.byte	0x04, 0x1e
        /*01a2*/ 	.short	(.L_4389 - .L_4388)
.L_4388:
        /*01a4*/ 	.word	0x00000000
.L_4389:


//--------------------- .nv.info._ZN10layer_norm13ln_bwd_kernelINS_13Kernel_traitsI6__halfffffjLj5120ELj1ELj1ELj4ELj16ENS_18Kernel_traits_baseILj5120ES2_ffffjLj128EEEEELb0ELb0ELb0ELb1EEEvNS_9BwdParamsE --------------------------
	.section	.nv.info._ZN10layer_norm13ln_bwd_kernelINS_13Kernel_traitsI6__halfffffjLj5120ELj1ELj1ELj4ELj16ENS_18Kernel_traits_baseILj5120ES2_ffffjLj128EEEEELb0ELb0ELb0ELb1EEEvNS_9BwdParamsE,"",@"SHT_CUDA_INFO"
	.sectionflags	@""
	.align	4


	//----- nvinfo : EIATTR_CUDA_API_VERSION
	.align		4
        /*0000*/ 	.byte	0x04, 0x37
        /*0002*/ 	.short	(.L_4391 - .L_4390)
.L_4390:
        /*0004*/ 	.word	0x00000082


	//----- nvinfo : EIATTR_SW2861232_WAR
	.align		4
.L_4391:
        /*0008*/ 	.byte	0x01, 0x35
	.zero		2


	//----- nvinfo : EIATTR_PARAM_CBANK
	.align		4
        /*000c*/ 	.byte	0x04, 0x0a
        /*000e*/ 	.short	(.L_4393 - .L_4392)
	.align		4
.L_4392:
        /*0010*/ 	.word	index@(.nv.constant0._ZN10layer_norm13ln_bwd_kernelINS_13Kernel_traitsI6__halfffffjLj5120ELj1ELj1ELj4ELj16ENS_18Kernel_traits_baseILj5120ES2_ffffjLj128EEEEELb0ELb0ELb0ELb1EEEvNS_9BwdParamsE)
        /*0014*/ 	.short	0x0160
        /*0016*/ 	.short	0x0128


	//----- nvinfo : EIATTR_CBANK_PARAM_SIZE
	.align		4
.L_4393:
        /*0018*/ 	.byte	0x03, 0x19
        /*001a*/ 	.short	0x0128


	//----- nvinfo : EIATTR_KPARAM_INFO
	.align		4
        /*001c*/ 	.byte	0x04, 0x17
        /*001e*/ 	.short	(.L_4395 - .L_4394)
.L_4394:
        /*0020*/ 	.word	0x00000000
        /*0024*/ 	.short	0x0000
        /*0026*/ 	.short	0x0000
        /*0028*/ 	.byte	0x00, 0xf0, 0xa1, 0x04


	//----- nvinfo : EIATTR_MAXREG_COUNT
	.align		4
.L_4395:
        /*002c*/ 	.byte	0x03, 0x1b
        /*002e*/ 	.short	0x00ff


	//----- nvinfo : EIATTR_NUM_BARRIERS
	.align		4
        /*0030*/ 	.byte	0x02, 0x4c
        /*0032*/ 	.byte	0x01
	.zero		1


	//----- nvinfo : EIATTR_ANNOTATIONS
	.align		4
        /*0034*/ 	.byte	0x04, 0x55
        /*0036*/ 	.short	(.L_4397 - .L_4396)


	//   ....[0]....
.L_4396:
        /* <DEDUP_REMOVED lines=31> */


	//----- nvinfo : EIATTR_MERCURY_ISA_VERSION
	.align		4
.L_4397:
        /*0218*/ 	.byte	0x03, 0x5f
        /*021a*/ 	.short	0x0000


	//----- nvinfo : EIATTR_COOP_GROUP_MASK_REGIDS
	.align		4
        /*021c*/ 	.byte	0x04, 0x29
        /*021e*/ 	.short	(.L_4399 - .L_4398)


	//   ....[0]....
.L_4398:
        /*0220*/ 	.word	0xffffffff


	//   ....[1]....
        /*0224*/ 	.word	0xffffffff


	//   ....[2]....
        /*0228*/ 	.word	0xffffffff


	//   ....[3]....
        /*022c*/ 	.word	0xffffffff


	//   ....[4]....
        /*0230*/ 	.word	0xffffffff


	//   ....[5]....
        /*0234*/ 	.word	0xffffffff


	//   ....[6]....
        /*0238*/ 	.word	0xffffffff


	//   ....[7]....
        /*023c*/ 	.word	0xffffffff


	//   ....[8]....
        /*0240*/ 	.word	0xffffffff


	//   ....[9]....
        /*0244*/ 	.word	0xffffffff


	//   ....[10]....
        /*0248*/ 	.word	0xffffffff


	//   ....[11]....
        /*024c*/ 	.word	0xffffffff


	//   ....[12]....
        /*0250*/ 	.word	0xffffffff


	//   ....[13]....
        /*0254*/ 	.word	0xffffffff


	//   ....[14]....
        /*0258*/ 	.word	0xffffffff


	//   ....[15]....
        /*025c*/ 	.word	0xffffffff


	//   ....[16]....
        /*0260*/ 	.word	0xffffffff


	//   ....[17]....
        /*0264*/ 	.word	0xffffffff


	//   ....[18]....
        /*0268*/ 	.word	0xffffffff


	//   ....[19]....
        /*026c*/ 	.word	0xffffffff


	//----- nvinfo : EIATTR_COOP_GROUP_INSTR_OFFSETS
	.align		4
.L_4399:
        /*0270*/ 	.byte	0x04, 0x28
        /*0272*/ 	.short	(.L_4401 - .L_4400)


	//   ....[0]....
.L_4400:
        /*0274*/ 	.word	0x00002840


	//   ....[1]....
        /*0278*/ 	.word	0x00002860


	//   ....[2]....
        /*027c*/ 	.word	0x00002890


	//   ....[3]....
        /*0280*/ 	.word	0x000028b0


	//   ....[4]....
        /*0284*/ 	.word	0x000028d0


	//   ....[5]....
        /*0288*/ 	.word	0x000028f0


	//   ....[6]....
        /*028c*/ 	.word	0x00002910


	//   ....[7]....
        /*0290*/ 	.word	0x00002930


	//   ....[8]....
        /*0294*/ 	.word	0x00002940


	//   ....[9]....
        /*0298*/ 	.word	0x00002960


	//   ....[10]....
        /*029c*/ 	.word	0x00004690


	//   ....[11]....
        /*02a0*/ 	.word	0x00004710


	//   ....[12]....
        /*02a4*/ 	.word	0x00004790


	//   ....[13]....
        /*02a8*/ 	.word	0x00004800


	//   ....[14]....
        /*02ac*/ 	.word	0x00004880


	//   ....[15]....
        /*02b0*/ 	.word	0x000048f0


	//   ....[16]....
        /*02b4*/ 	.word	0x00004970


	//   ....[17]....
        /*02b8*/ 	.word	0x000049e0


	//   ....[18]....
        /*02bc*/ 	.word	0x00004a60


	//   ....[19]....
        /*02c0*/ 	.word	0x00004ad0


	//----- nvinfo : EIATTR_EXIT_INSTR_OFFSETS
	.align		4
.L_4401:
        /*02c4*/ 	.byte	0x04, 0x1c
        /*02c6*/ 	.short	(.L_4403 - .L_4402)


	//   ....[0]....
.L_4402:
        /*02c8*/ 	.word	0x00004630


	//----- nvinfo : EIATTR_MAX_THREADS
	.align		4
.L_4403:
        /*02cc*/ 	.byte	0x04, 0x05
        /*02ce*/ 	.short	(.L_4405 - .L_4404)
.L_4404:
        /*02d0*/ 	.word	0x00000080
        /*02d4*/ 	.word	0x00000001
        /*02d8*/ 	.word	0x00000001


	//----- nvinfo : EIATTR_CRS_STACK_SIZE
	.align		4
.L_4405:
        /*02dc*/ 	.byte	0x04, 0x1e
        /*02de*/ 	.short	(.L_4407 - .L_4406)
.L_4406:
        /*02e0*/ 	.word	0x00000000
.L_4407:


//--------------------- .nv.info._ZN10layer_norm13ln_bwd_kernelINS_13Kernel_traitsI6__halfffffjLj5120ELj1ELj1ELj4ELj16ENS_18Kernel_traits_baseILj5120ES2_ffffjLj128EEEEELb0ELb0ELb1ELb0EEEvNS_9BwdParamsE --------------------------
	.section	.nv.info._ZN10layer_norm13ln_bwd_kernelINS_13Kernel_traitsI6__halfffffjLj5120ELj1ELj1ELj4ELj16ENS_18Kernel_traits_baseILj5120ES2_ffffjLj128EEEEELb0ELb0ELb1ELb0EEEvNS_9BwdParamsE,"",@"SHT_CUDA_INFO"
	.sectionflags	@""
	.align	4


	//----- nvinfo : EIATTR_CUDA_API_VERSION
	.align		4
        /*0000*/ 	.byte	0x04, 0x37
        /*0002*/ 	.short	(.L_4409 - .L_4408)
.L_4408:
        /*0004*/ 	.word	0x00000082


	//----- nvinfo : EIATTR_SW2861232_WAR
	.align		4
.L_4409:
        /*0008*/ 	.byte	0x01, 0x35
	.zero		2


	//----- nvinfo : EIATTR_PARAM_CBANK
	.align		4
        /*000c*/ 	.byte	0x04, 0x0a
        /*000e*/ 	.short	(.L_4411 - .L_4410)
	.align		4
.L_4410:
        /*0010*/ 	.word	index@(.nv.constant0._ZN10layer_norm13ln_bwd_kernelINS_13Kernel_traitsI6__halfffffjLj5120ELj1ELj1ELj4ELj16ENS_18Kernel_traits_baseILj5120ES2_ffffjLj128EEEEELb0ELb0ELb1ELb0EEEvNS_9BwdParamsE)
        /*0014*/ 	.short	0x0160
        /*0016*/ 	.short	0x0128


	//----- nvinfo : EIATTR_CBANK_PARAM_SIZE
	.align		4
.L_4411:
        /*0018*/ 	.byte	0x03, 0x19
        /*001a*/ 	.short	0x0128


	//----- nvinfo : EIATTR_KPARAM_INFO
	.align		4
        /*001c*/ 	.byte	0x04, 0x17
        /*001e*/ 	.short	(.L_4413 - .L_4412)
.L_4412:
        /*0020*/ 	.word	0x00000000
        /*0024*/ 	.short	0x0000
        /*0026*/ 	.short	0x0000
        /*0028*/ 	.byte	0x00, 0xf0, 0xa1, 0x04


	//----- nvinfo : EIATTR_MAXREG_COUNT
	.align		4
.L_4413:
        /*002c*/ 	.byte	0x03, 0x1b
        /*002e*/ 	.short	0x00ff


	//----- nvinfo : EIATTR_NUM_BARRIERS
	.align		4
        /*0030*/ 	.byte	0x02, 0x4c
        /*0032*/ 	.byte	0x01
	.zero		1


	//----- nvinfo : EIATTR_ANNOTATIONS
	.align		4
        /*0034*/ 	.byte	0x04, 0x55
        /*0036*/ 	.short	(.L_4415 - .L_4414)


	//   ....[0]....
.L_4414:
        /* <DEDUP_REMOVED lines=17> */


	//----- nvinfo : EIATTR_MERCURY_ISA_VERSION
	.align		4
.L_4415:
        /*0138*/ 	.byte	0x03, 0x5f
        /*013a*/ 	.short	0x0000


	//----- nvinfo : EIATTR_COOP_GROUP_MASK_REGIDS
	.align		4
        /*013c*/ 	.byte	0x04, 0x29
        /*013e*/ 	.short	(.L_4417 - .L_4416)


	//   ....[0]....
.L_4416:
        /*0140*/ 	.word	0xffffffff


	//   ....[1]....
        /*0144*/ 	.word	0xffffffff


	//   ....[2]....
        /*0148*/ 	.word	0xffffffff


	//   ....[3]....
        /*014c*/ 	.word	0xffffffff


	//   ....[4]....
        /*0150*/ 	.word	0xffffffff


	//   ....[5]....
        /*0154*/ 	.word	0xffffffff


	//   ....[6]....
        /*0158*/ 	.word	0xffffffff


	//   ....[7]....
        /*015c*/ 	.word	0xffffffff


	//   ....[8]....
        /*0160*/ 	.word	0xffffffff


	//   ....[9]....
        /*0164*/ 	.word	0xffffffff


	//   ....[10]....
        /*0168*/ 	.word	0xffffffff


	//   ....[11]....
        /*016c*/ 	.word	0xffffffff


	//   ....[12]....
        /*0170*/ 	.word	0xffffffff


	//   ....[13]....
        /*0174*/ 	.word	0xffffffff


	//   ....[14]....
        /*0178*/ 	.word	0xffffffff


	//   ....[15]....
        /*017c*/ 	.word	0xffffffff


	//   ....[16]....
        /*0180*/ 	.word	0xffffffff


	//   ....[17]....
        /*0184*/ 	.word	0xffffffff


	//   ....[18]....
        /*0188*/ 	.word	0xffffffff


	//   ....[19]....
        /*018c*/ 	.word	0xffffffff


	//----- nvinfo : EIATTR_COOP_GROUP_INSTR_OFFSETS
	.align		4
.L_4417:
        /*0190*/ 	.byte	0x04, 0x28
        /*0192*/ 	.short	(.L_4419 - .L_4418)


	//   ....[0]....
.L_4418:
        /*0194*/ 	.word	0x000031c0


	//   ....[1]....
        /*0198*/ 	.word	0x000031e0


	//   ....[2]....
        /*019c*/ 	.word	0x00003210


	//   ....[3]....
        /*01a0*/ 	.word	0x00003230


	//   ....[4]....
        /*01a4*/ 	.word	0x00003250


	//   ....[5]....
        /*01a8*/ 	.word	0x00003270


	//   ....[6]....
        /*01ac*/ 	.word	0x00003280


	//   ....[7]....
        /*01b0*/ 	.word	0x000032b0


	//   ....[8]....
        /*01b4*/ 	.word	0x000032c0


	//   ....[9]....
        /*01b8*/ 	.word	0x000032e0


	//   ....[10]....
        /*01bc*/ 	.word	0x00006c30


	//   ....[11]....
        /*01c0*/ 	.word	0x00006cb0


	//   ....[12]....
        /*01c4*/ 	.word	0x00006d30


	//   ....[13]....
        /*01c8*/ 	.word	0x00006da0


	//   ....[14]....
        /*01cc*/ 	.word	0x00006e20


	//   ....[15]....
        /*01d0*/ 	.word	0x00006e90


	//   ....[16]....
        /*01d4*/ 	.word	0x00006f10


	//   ....[17]....
        /*01d8*/ 	.word	0x00006f80


	//   ....[18]....
        /*01dc*/ 	.word	0x00007000


	//   ....[19]....
        /*01e0*/ 	.word	0x00007070


	//----- nvinfo : EIATTR_EXIT_INSTR_OFFSETS
	.align		4
.L_4419:
        /*01e4*/ 	.byte	0x04, 0x1c
        /*01e6*/ 	.short	(.L_4421 - .L_4420)


	//   ....[0]....
.L_4420:
        /*01e8*/ 	.word	0x00006b70


	//   ....[1]....
        /*01ec*/ 	.word	0x00006bd0


	//----- nvinfo : EIATTR_MAX_THREADS
	.align		4
.L_4421:
        /*01f0*/ 	.byte	0x04, 0x05
        /*01f2*/ 	.short	(.L_4423 - .L_4422)
.L_4422:
        /*01f4*/ 	.word	0x00000080
        /*01f8*/ 	.word	0x00000001
        /*01fc*/ 	.word	0x00000001


	//----- nvinfo : EIATTR_CRS_STACK_SIZE
	.align		4
.L_4423:
        /*0200*/ 	.byte	0x04, 0x1e
        /*0202*/ 	.short	(.L_4425 - .L_4424)
.L_4424:
        /*0204*/ 	.word	0x00000000
.L_4425:


//--------------------- .nv.info._ZN10layer_norm13ln_bwd_kernelINS_13Kernel_traitsI6__halfffffjLj5120ELj1ELj1ELj4ELj16ENS_18Kernel_traits_baseILj5120ES2_ffffjLj128EEEEELb0ELb0ELb1ELb1EEEvNS_9BwdParamsE --------------------------
	.section	.nv.info._ZN10layer_norm13ln_bwd_kernelINS_13Kernel_traitsI6__halfffffjLj5120ELj1ELj1ELj4ELj16ENS_18Kernel_traits_baseILj5120ES2_ffffjLj128EEEEELb0ELb0ELb1ELb1EEEvNS_9BwdParamsE,"",@"SHT_CUDA_INFO"
	.sectionflags	@""
	.align	4


	//----- nvinfo : EIATTR_CUDA_API_VERSION
	.align		4
        /*0000*/ 	.byte	0x04, 0x37
        /*0002*/ 	.short	(.L_4427 - .L_4426)
.L_4426:
        /*0004*/ 	.word	0x00000082


	//----- nvinfo : EIATTR_SW2861232_WAR
	.align		4
.L_4427:
        /*0008*/ 	.byte	0x01, 0x35
	.zero		2


	//----- nvinfo : EIATTR_PARAM_CBANK
	.align		4
        /*000c*/ 	.byte	0x04, 0x0a
        /*000e*/ 	.short	(.L_4429 - .L_4428)
	.align		4
.L_4428:
        /*0010*/ 	.word	index@(.nv.constant0._ZN10layer_norm13ln_bwd_kernelINS_13Kernel_traitsI6__halfffffjLj5120ELj1ELj1ELj4ELj16ENS_18Kernel_traits_baseILj5120ES2_ffffjLj128EEEEELb0ELb0ELb1ELb1EEEvNS_9BwdParamsE)
        /*0014*/ 	.short	0x0160
        /*0016*/ 	.short	0x0128


	//----- nvinfo : EIATTR_CBANK_PARAM_SIZE
	.align		4
.L_4429:
        /*0018*/ 	.byte	0x03, 0x19
        /*001a*/ 	.short	0x0128


	//----- nvinfo : EIATTR_KPARAM_INFO
	.align		4
        /*001c*/ 	.byte	0x04, 0x17
        /*001e*/ 	.short	(.L_4431 - .L_4430)
.L_4430:
        /*0020*/ 	.word	0x00000000
        /*0024*/ 	.short	0x0000
        /*0026*/ 	.short	0x0000
        /*0028*/ 	.byte	0x00, 0xf0, 0xa1, 0x04


	//----- nvinfo : EIATTR_MAXREG_COUNT
	.align		4
.L_4431:
        /*002c*/ 	.byte	0x03, 0x1b
        /*002e*/ 	.short	0x00ff


	//----- nvinfo : EIATTR_NUM_BARRIERS
	.align		4
        /*0030*/ 	.byte	0x02, 0x4c
        /*0032*/ 	.byte	0x01
	.zero		1


	//----- nvinfo : EIATTR_ANNOTATIONS
	.align		4
        /*0034*/ 	.byte	0x04, 0x55
        /*0036*/ 	.short	(.L_4433 - .L_4432)


	//   ....[0]....
.L_4432:
        /* <DEDUP_REMOVED lines=22> */


	//----- nvinfo : EIATTR_MERCURY_ISA_VERSION
	.align		4
.L_4433:
        /*0188*/ 	.byte	0x03, 0x5f
        /*018a*/ 	.short	0x0000


	//----- nvinfo : EIATTR_COOP_GROUP_MASK_REGIDS
	.align		4
        /*018c*/ 	.byte	0x04, 0x29
        /*018e*/ 	.short	(.L_4435 - .L_4434)


	//   ....[0]....
.L_4434:
        /*0190*/ 	.word	0xffffffff


	//   ....[1]....
        /*0194*/ 	.word	0xffffffff


	//   ....[2]....
        /*0198*/ 	.word	0xffffffff


	//   ....[3]....
        /*019c*/ 	.word	0xffffffff


	//   ....[4]....
        /*01a0*/ 	.word	0xffffffff


	//   ....[5]....
        /*01a4*/ 	.word	0xffffffff


	//   ....[6]....
        /*01a8*/ 	.word	0xffffffff


	//   ....[7]....
        /*01ac*/ 	.word	0xffffffff


	//   ....[8]....
        /*01b0*/ 	.word	0xffffffff


	//   ....[9]....
        /*01b4*/ 	.word	0xffffffff


	//   ....[10]....
        /*01b8*/ 	.word	0xffffffff


	//   ....[11]....
        /*01bc*/ 	.word	0xffffffff


	//   ....[12]....
        /*01c0*/ 	.word	0xffffffff


	//   ....[13]....
        /*01c4*/ 	.word	0xffffffff


	//   ....[14]....
        /*01c8*/ 	.word	0xffffffff


	//   ....[15]....
        /*01cc*/ 	.word	0xffffffff


	//   ....[16]....
        /*01d0*/ 	.word	0xffffffff


	//   ....[17]....
        /*01d4*/ 	.word	0xffffffff


	//   ....[18]....
        /*01d8*/ 	.word	0xffffffff


	//   ....[19]....
        /*01dc*/ 	.word	0xffffffff


	//----- nvinfo : EIATTR_COOP_GROUP_INSTR_OFFSETS
	.align		4
.L_4435:
        /*01e0*/ 	.byte	0x04, 0x28
        /*01e2*/ 	.short	(.L_4437 - .L_4436)


	//   ....[0]....
.L_4436:
        /*01e4*/ 	.word	0x00002770


	//   ....[1]....
        /*01e8*/ 	.word	0x00002790


	//   ....[2]....
        /*01ec*/ 	.word	0x000027c0


	//   ....[3]....
        /*01f0*/ 	.word	0x000027e0


	//   ....[4]....
        /*01f4*/ 	.word	0x00002800


	//   ....[5]....
        /*01f8*/ 	.word	0x00002820


	//   ....[6]....
        /*01fc*/ 	.word	0x00002830


	//   ....[7]....
        /*0200*/ 	.word	0x00002860


	//   ....[8]....
        /*0204*/ 	.word	0x00002870


	//   ....[9]....
        /*0208*/ 	.word	0x00002890


	//   ....[10]....
        /*020c*/ 	.word	0x00005aa0


	//   ....[11]....
        /*0210*/ 	.word	0x00005b20


	//   ....[12]....
        /*0214*/ 	.word	0x00005ba0


	//   ....[13]....
        /*0218*/ 	.word	0x00005c10


	//   ....[14]....
        /*021c*/ 	.word	0x00005c90


	//   ....[15]....
        /*0220*/ 	.word	0x00005d00


	//   ....[16]....
        /*0224*/ 	.word	0x00005d80


	//   ....[17]....
        /*0228*/ 	.word	0x00005df0


	//   ....[18]....
        /*022c*/ 	.word	0x00005e70


	//   ....[19]....
        /*0230*/ 	.word	0x00005ee0


	//----- nvinfo : EIATTR_EXIT_INSTR_OFFSETS
	.align		4
.L_4437:
        /*0234*/ 	.byte	0x04, 0x1c
        /*0236*/ 	.short	(.L_4439 - .L_4438)


	//   ....[0]....
.L_4438:
        /*0238*/ 	.word	0x00005a40


	//----- nvinfo : EIATTR_MAX_THREADS
	.align		4
.L_4439:
        /*023c*/ 	.byte	0x04, 0x05
        /*023e*/ 	.short	(.L_4441 - .L_4440)
.L_4440:
        /*0240*/ 	.word	0x00000080
        /*0244*/ 	.word	0x00000001
        /*0248*/ 	.word	0x00000001


	//----- nvinfo : EIATTR_CRS_STACK_SIZE
	.align		4
.L_4441:
        /*024c*/ 	.byte	0x04, 0x1e
        /*024e*/ 	.short	(.L_4443 - .L_4442)
.L_4442:
        /*0250*/ 	.word	0x00000000
.L_4443:


//--------------------- .nv.info._ZN10layer_norm13ln_bwd_kernelINS_13Kernel_traitsI6__halfffffjLj5120ELj1ELj1ELj4ELj16ENS_18Kernel_traits_baseILj5120ES2_ffffjLj128EEEEELb0ELb1ELb0ELb0EEEvNS_9BwdParamsE --------------------------
	.section	.nv.info._ZN10layer_norm13ln_bwd_kernelINS_13Kernel_traitsI6__halfffffjLj5120ELj1ELj1ELj4ELj16ENS_18Kernel_traits_baseILj5120ES2_ffffjLj128EEEEELb0ELb1ELb0ELb0EEEvNS_9BwdParamsE,"",@"SHT_CUDA_INFO"
	.sectionflags	@""
	.align	4


	//----- nvinfo : EIATTR_CUDA_API_VERSION
	.align		4
        /*0000*/ 	.byte	0x04, 0x37
        /*0002*/ 	.short	(.L_4445 - .L_4444)
.L_4444:
        /*0004*/ 	.word	0x00000082


	//----- nvinfo : EIATTR_SW2861232_WAR
	.align		4
.L_4445:
        /*0008*/ 	.byte	0x01, 0x35
	.zero		2


	//----- nvinfo : EIATTR_PARAM_CBANK
	.align		4
        /*000c*/ 	.byte	0x04, 0x0a
        /*000e*/ 	.short	(.L_4447 - .L_4446)
	.align		4
.L_4446:
        /*0010*/ 	.word	index@(.nv.constant0._ZN10layer_norm13ln_bwd_kernelINS_13Kernel_traitsI6__halfffffjLj5120ELj1ELj1ELj4ELj16ENS_18Kernel_traits_baseILj5120ES2_ffffjLj128EEEEELb0ELb1ELb0ELb0EEEvNS_9BwdParamsE)
        /*0014*/ 	.short	0x0160
        /*0016*/ 	.short	0x0128


	//----- nvinfo : EIATTR_CBANK_PARAM_SIZE
	.align		4
.L_4447:
        /*0018*/ 	.byte	0x03, 0x19
        /*001a*/ 	.short	0x0128


	//----- nvinfo : EIATTR_KPARAM_INFO
	.align		4
        /*001c*/ 	.byte	0x04, 0x17
        /*001e*/ 	.short	(.L_4449 - .L_4448)
.L_4448:
        /*0020*/ 	.word	0x00000000
        /*0024*/ 	.short	0x0000
        /*0026*/ 	.short	0x0000
        /*0028*/ 	.byte	0x00, 0xf0, 0xa1, 0x04


	//----- nvinfo : EIATTR_MAXREG_COUNT
	.align		4
.L_4449:
        /*002c*/ 	.byte	0x03, 0x1b
        /*002e*/ 	.short	0x00ff


	//----- nvinfo : EIATTR_NUM_BARRIERS
	.align		4
        /*0030*/ 	.byte	0x02, 0x4c
        /*0032*/ 	.byte	0x01
	.zero		1


	//----- nvinfo : EIATTR_ANNOTATIONS
	.align		4
        /*0034*/ 	.byte	0x04, 0x55
        /*0036*/ 	.short	(.L_4451 - .L_4450)


	//   ....[0]....
.L_4450:
        /* <DEDUP_REMOVED lines=92> */


	//----- nvinfo : EIATTR_MERCURY_ISA_VERSION
	.align		4
.L_4451:
        /*05e8*/ 	.byte	0x03, 0x5f
        /*05ea*/ 	.short	0x0000


	//----- nvinfo : EIATTR_COOP_GROUP_MASK_REGIDS
	.align		4
        /*05ec*/ 	.byte	0x04, 0x29
        /*05ee*/ 	.short	(.L_4453 - .L_4452)


	//   ....[0]....
.L_4452:
        /*05f0*/ 	.word	0xffffffff


	//   ....[1]....
        /*05f4*/ 	.word	0xffffffff


	//   ....[2]....
        /*05f8*/ 	.word	0xffffffff


	//   ....[3]....
        /*05fc*/ 	.word	0xffffffff


	//   ....[4]....
        /*0600*/ 	.word	0xffffffff


	//   ....[5]....
        /*0604*/ 	.word	0xffffffff


	//   ....[6]....
        /*0608*/ 	.word	0xffffffff


	//   ....[7]....
        /*060c*/ 	.word	0xffffffff


	//   ....[8]....
        /*0610*/ 	.word	0xffffffff


	//   ....[9]....
        /*0614*/ 	.word	0xffffffff


	//   ....[10]....
        /*0618*/ 	.word	0xffffffff


	//   ....[11]....
        /*061c*/ 	.word	0xffffffff


	//   ....[12]....
        /*0620*/ 	.word	0xffffffff


	//   ....[13]....
        /*0624*/ 	.word	0xffffffff


	//   ....[14]....
        /*0628*/ 	.word	0xffffffff


	//   ....[15]....
        /*062c*/ 	.word	0xffffffff


	//   ....[16]....
        /*0630*/ 	.word	0xffffffff


	//   ....[17]....
        /*0634*/ 	.word	0xffffffff


	//   ....[18]....
        /*0638*/ 	.word	0xffffffff


	//   ....[19]....
        /*063c*/ 	.word	0xffffffff


	//----- nvinfo : EIATTR_COOP_GROUP_INSTR_OFFSETS
	.align		4
.L_4453:
        /*0640*/ 	.byte	0x04, 0x28
        /*0642*/ 	.short	(.L_4455 - .L_4454)


	//   ....[0]....
.L_4454:
        /*0644*/ 	.word	0x00003a00


	//   ....[1]....
        /*0648*/ 	.word	0x00003a20


	//   ....[2]....
        /*064c*/ 	.word	0x00003a50


	//   ....[3]....
        /*0650*/ 	.word	0x00003a70


	//   ....[4]....
        /*0654*/ 	.word	0x00003a90


	//   ....[5]....
        /*0658*/ 	.word	0x00003ab0


	//   ....[6]....
        /*065c*/ 	.word	0x00003ac0


	//   ....[7]....
        /*0660*/ 	.word	0x00003af0


	//   ....[8]....
        /*0664*/ 	.word	0x00003b10


	//   ....[9]....
        /*0668*/ 	.word	0x00003b20


	//   ....[10]....
        /*066c*/ 	.word	0x000067d0


	//   ....[11]....
        /*0670*/ 	.word	0x00006850


	//   ....[12]....
        /*0674*/ 	.word	0x000068d0


	//   ....[13]....
        /*0678*/ 	.word	0x00006940


	//   ....[14]....
        /*067c*/ 	.word	0x000069c0


	//   ....[15]....
        /*0680*/ 	.word	0x00006a30


	//   ....[16]....
        /*0684*/ 	.word	0x00006ab0


	//   ....[17]....
        /*0688*/ 	.word	0x00006b20


	//   ....[18]....
        /*068c*/ 	.word	0x00006ba0


	//   ....[19]....
        /*0690*/ 	.word	0x00006c10


	//----- nvinfo : EIATTR_EXIT_INSTR_OFFSETS
	.align		4
.L_4455:
        /*0694*/ 	.byte	0x04, 0x1c
        /*0696*/ 	.short	(.L_4457 - .L_4456)


	//   ....[0]....
.L_4456:
        /*0698*/ 	.word	0x000066f0


	//   ....[1]....
        /*069c*/ 	.word	0x00006770


	//----- nvinfo : EIATTR_MAX_THREADS
	.align		4
.L_4457:
        /*06a0*/ 	.byte	0x04, 0x05
        /*06a2*/ 	.short	(.L_4459 - .L_4458)
.L_4458:
        /*06a4*/ 	.word	0x00000080
        /*06a8*/ 	.word	0x00000001
        /*06ac*/ 	.word	0x00000001


	//----- nvinfo : EIATTR_CRS_STACK_SIZE
	.align		4
.L_4459:
        /*06b0*/ 	.byte	0x04, 0x1e
        /*06b2*/ 	.short	(.L_4461 - .L_4460)
.L_4460:
        /*06b4*/ 	.word	0x00000000
.L_4461:


//--------------------- .nv.info._ZN10layer_norm13ln_bwd_kernelINS_13Kernel_traitsI6__halfffffjLj5120ELj1ELj1ELj4ELj16ENS_18Kernel_traits_baseILj5120ES2_ffffjLj128EEEEELb0ELb1ELb0ELb1EEEvNS_9BwdParamsE --------------------------
	.section	.nv.info._ZN10layer_norm13ln_bwd_kernelINS_13Kernel_traitsI6__halfffffjLj5120ELj1ELj1ELj4ELj16ENS_18Kernel_traits_baseILj5120ES2_ffffjLj128EEEEELb0ELb1ELb0ELb1EEEvNS_9BwdParamsE,"",@"SHT_CUDA_INFO"
	.sectionflags	@""
	.align	4


	//----- nvinfo : EIATTR_CUDA_API_VERSION
	.align		4
        /*0000*/ 	.byte	0x04, 0x37
        /*0002*/ 	.short	(.L_4463 - .L_4462)
.L_4462:
        /*0004*/ 	.word	0x00000082


	//----- nvinfo : EIATTR_SW2861232_WAR
	.align		4
.L_4463:
        /*0008*/ 	.byte	0x01, 0x35
	.zero		2


	//----- nvinfo : EIATTR_PARAM_CBANK
	.align		4
        /*000c*/ 	.byte	0x04, 0x0a
        /*000e*/ 	.short	(.L_4465 - .L_4464)
	.align		4
.L_4464:
        /*0010*/ 	.word	index@(.nv.constant0._ZN10layer_norm13ln_bwd_kernelINS_13Kernel_traitsI6__halfffffjLj5120ELj1ELj1ELj4ELj16ENS_18Kernel_traits_baseILj5120ES2_ffffjLj128EEEEELb0ELb1ELb0ELb1EEEvNS_9BwdParamsE)
        /*0014*/ 	.short	0x0160
        /*0016*/ 	.short	0x0128


	//----- nvinfo : EIATTR_CBANK_PARAM_SIZE
	.align		4
.L_4465:
        /*0018*/ 	.byte	0x03, 0x19
        /*001a*/ 	.short	0x0128


	//----- nvinfo : EIATTR_KPARAM_INFO
	.align		4
        /*001c*/ 	.byte	0x04, 0x17
        /*001e*/ 	.short	(.L_4467 - .L_4466)
.L_4466:
        /*0020*/ 	.word	0x00000000
        /*0024*/ 	.short	0x0000
        /*0026*/ 	.short	0x0000
        /*0028*/ 	.byte	0x00, 0xf0, 0xa1, 0x04


	//----- nvinfo : EIATTR_MAXREG_COUNT
	.align		4
.L_4467:
        /*002c*/ 	.byte	0x03, 0x1b
        /*002e*/ 	.short	0x00ff


	//----- nvinfo : EIATTR_NUM_BARRIERS
	.align		4
        /*0030*/ 	.byte	0x02, 0x4c
        /*0032*/ 	.byte	0x01
	.zero		1


	//----- nvinfo : EIATTR_ANNOTATIONS
	.align		4
        /*0034*/ 	.byte	0x04, 0x55
        /*0036*/ 	.short	(.L_4469 - .L_4468)


	//   ....[0]....
.L_4468:
        /* <DEDUP_REMOVED lines=145> */


	//----- nvinfo : EIATTR_MERCURY_ISA_VERSION
	.align		4
.L_4469:
        /*0938*/ 	.byte	0x03, 0x5f
        /*093a*/ 	.short	0x0000


	//----- nvinfo : EIATTR_COOP_GROUP_MASK_REGIDS
	.align		4
        /*093c*/ 	.byte	0x04, 0x29
        /*093e*/ 	.short	(.L_4471 - .L_4470)


	//   ....[0]....
.L_4470:
        /*0940*/ 	.word	0xffffffff


	//   ....[1]....
        /*0944*/ 	.word	0xffffffff


	//   ....[2]....
        /*0948*/ 	.word	0xffffffff


	//   ....[3]....
        /*094c*/ 	.word	0xffffffff


	//   ....[4]....
        /*0950*/ 	.word	0xffffffff


	//   ....[5]....
        /*0954*/ 	.word	0xffffffff


	//   ....[6]....
        /*0958*/ 	.word	0xffffffff


	//   ....[7]....
        /*095c*/ 	.word	0xffffffff


	//   ....[8]....
        /*0960*/ 	.word	0xffffffff


	//   ....[9]....
        /*0964*/ 	.word	0xffffffff


	//   ....[10]....
        /*0968*/ 	.word	0xffffffff


	//   ....[11]....
        /*096c*/ 	.word	0xffffffff


	//   ....[12]....
        /*0970*/ 	.word	0xffffffff


	//   ....[13]....
        /*0974*/ 	.word	0xffffffff


	//   ....[14]....
        /*0978*/ 	.word	0xffffffff


	//   ....[15]....
        /*097c*/ 	.word	0xffffffff


	//   ....[16]....
        /*0980*/ 	.word	0xffffffff


	//   ....[17]....
        /*0984*/ 	.word	0xffffffff


	//   ....[18]....
        /*0988*/ 	.word	0xffffffff


	//   ....[19]....
        /*098c*/ 	.word	0xffffffff


	//----- nvinfo : EIATTR_COOP_GROUP_INSTR_OFFSETS
	.align		4
.L_4471:
        /*0990*/ 	.byte	0x04, 0x28
        /*0992*/ 	.short	(.L_4473 - .L_4472)


	//   ....[0]....
.L_4472:
        /*0994*/ 	.word	0x000034a0


	//   ....[1]....
        /*0998*/ 	.word	0x000034c0


	//   ....[2]....
        /*099c*/ 	.word	0x000034f0


	//   ....[3]....
        /*09a0*/ 	.word	0x00003510


	//   ....[4]....
        /*09a4*/ 	.word	0x00003530


	//   ....[5]....
        /*09a8*/ 	.word	0x00003550


	//   ....[6]....
        /*09ac*/ 	.word	0x00003570


	//   ....[7]....
        /*09b0*/ 	.word	0x00003590


	//   ....[8]....
        /*09b4*/ 	.word	0x000035a0


	//   ....[9]....
        /*09b8*/ 	.word	0x000035c0


	//   ....[10]....
        /*09bc*/ 	.word	0x00006380


	//   ....[11]....
        /*09c0*/ 	.word	0x00006400


	//   ....[12]....
        /*09c4*/ 	.word	0x00006480


	//   ....[13]....
        /*09c8*/ 	.word	0x000064f0


	//   ....[14]....
        /*09cc*/ 	.word	0x00006570


	//   ....[15]....
        /*09d0*/ 	.word	0x000065e0


	//   ....[16]....
        /*09d4*/ 	.word	0x00006660


	//   ....[17]....
        /*09d8*/ 	.word	0x000066d0


	//   ....[18]....
        /*09dc*/ 	.word	0x00006750


	//   ....[19]....
        /*09e0*/ 	.word	0x000067c0


	//----- nvinfo : EIATTR_EXIT_INSTR_OFFSETS
	.align		4
.L_4473:
        /*09e4*/ 	.byte	0x04, 0x1c
        /*09e6*/ 	.short	(.L_4475 - .L_4474)


	//   ....[0]....
.L_4474:
        /*09e8*/ 	.word	0x00006320


	//----- nvinfo : EIATTR_MAX_THREADS
	.align		4
.L_4475:
        /*09ec*/ 	.byte	0x04, 0x05
        /*09ee*/ 	.short	(.L_4477 - .L_4476)
.L_4476:
        /*09f0*/ 	.word	0x00000080
        /*09f4*/ 	.word	0x00000001
        /*09f8*/ 	.word	0x00000001


	//----- nvinfo : EIATTR_CRS_STACK_SIZE
	.align		4
.L_4477:
        /*09fc*/ 	.byte	0x04, 0x1e
        /*09fe*/ 	.short	(.L_4479 - .L_4478)
.L_4478:
        /*0a00*/ 	.word	0x00000000
.L_4479:


//--------------------- .nv.info._ZN10layer_norm13ln_bwd_kernelINS_13Kernel_traitsI6__halfffffjLj5120ELj1ELj1ELj4ELj16ENS_18Kernel_traits_baseILj5120ES2_ffffjLj128EEEEELb0ELb1ELb1ELb0EEEvNS_9BwdParamsE --------------------------
	.section	.nv.info._ZN10layer_norm13ln_bwd_kernelINS_13Kernel_traitsI6__halfffffjLj5120ELj1ELj1ELj4ELj16ENS_18Kernel_traits_baseILj5120ES2_ffffjLj128EEEEELb0ELb1ELb1ELb0EEEvNS_9BwdParamsE,"",@"SHT_CUDA_INFO"
	.sectionflags	@""
	.align	4


	//----- nvinfo : EIATTR_CUDA_API_VERSION
	.align		4
        /*0000*/ 	.byte	0x04, 0x37
        /*0002*/ 	.short	(.L_4481 - .L_4480)
.L_4480:
        /*0004*/ 	.word	0x00000082


	//----- nvinfo : EIATTR_SW2861232_WAR
	.align		4
.L_4481:
        /*0008*/ 	.byte	0x01, 0x35
	.zero		2


	//----- nvinfo : EIATTR_PARAM_CBANK
	.align		4
        /*000c*/ 	.byte	0x04, 0x0a
        /*000e*/ 	.short	(.L_4483 - .L_4482)
	.align		4
.L_4482:
        /*0010*/ 	.word	index@(.nv.constant0._ZN10layer_norm13ln_bwd_kernelINS_13Kernel_traitsI6__halfffffjLj5120ELj1ELj1ELj4ELj16ENS_18Kernel_traits_baseILj5120ES2_ffffjLj128EEEEELb0ELb1ELb1ELb0EEEvNS_9BwdParamsE)
        /*0014*/ 	.short	0x0160
        /*0016*/ 	.short	0x0128


	//----- nvinfo : EIATTR_CBANK_PARAM_SIZE
	.align		4
.L_4483:
        /*0018*/ 	.byte	0x03, 0x19
        /*001a*/ 	.short	0x0128


	//----- nvinfo : EIATTR_KPARAM_INFO
	.align		4
        /*001c*/ 	.byte	0x04, 0x17
        /*001e*/ 	.short	(.L_4485 - .L_4484)
.L_4484:
        /*0020*/ 	.word	0x00000000
        /*0024*/ 	.short	0x0000
        /*0026*/ 	.short	0x0000
        /*0028*/ 	.byte	0x00, 0xf0, 0xa1, 0x04


	//----- nvinfo : EIATTR_MAXREG_COUNT
	.align		4
.L_4485:
        /*002c*/ 	.byte	0x03, 0x1b
        /*002e*/ 	.short	0x00ff


	//----- nvinfo : EIATTR_NUM_BARRIERS
	.align		4
        /*0030*/ 	.byte	0x02, 0x4c
        /*0032*/ 	.byte	0x01
	.zero		1


	//----- nvinfo : EIATTR_ANNOTATIONS
	.align		4
        /*0034*/ 	.byte	0x04, 0x55
        /*0036*/ 	.short	(.L_4487 - .L_4486)


	//   ....[0]....
.L_4486:
        /* <DEDUP_REMOVED lines=102> */


	//----- nvinfo : EIATTR_MERCURY_ISA_VERSION
	.align		4
.L_4487:
        /*0688*/ 	.byte	0x03, 0x5f
        /*068a*/ 	.short	0x0000


	//----- nvinfo : EIATTR_COOP_GROUP_MASK_REGIDS
	.align		4
        /*068c*/ 	.byte	0x04, 0x29
        /*068e*/ 	.short	(.L_4489 - .L_4488)


	//   ....[0]....
.L_4488:
        /*0690*/ 	.word	0xffffffff


	//   ....[1]....
        /*0694*/ 	.word	0xffffffff


	//   ....[2]....
        /*0698*/ 	.word	0xffffffff


	//   ....[3]....
        /*069c*/ 	.word	0xffffffff


	//   ....[4]....
        /*06a0*/ 	.word	0xffffffff


	//   ....[5]....
        /*06a4*/ 	.word	0xffffffff


	//   ....[6]....
        /*06a8*/ 	.word	0xffffffff


	//   ....[7]....
        /*06ac*/ 	.word	0xffffffff


	//   ....[8]....
        /*06b0*/ 	.word	0xffffffff


	//   ....[9]....
        /*06b4*/ 	.word	0xffffffff


	//   ....[10]....
        /*06b8*/ 	.word	0xffffffff


	//   ....[11]....
        /*06bc*/ 	.word	0xffffffff


	//   ....[12]....
        /*06c0*/ 	.word	0xffffffff


	//   ....[13]....
        /*06c4*/ 	.word	0xffffffff


	//   ....[14]....
        /*06c8*/ 	.word	0xffffffff


	//   ....[15]....
        /*06cc*/ 	.word	0xffffffff


	//   ....[16]....
        /*06d0*/ 	.word	0xffffffff


	//   ....[17]....
        /*06d4*/ 	.word	0xffffffff


	//   ....[18]....
        /*06d8*/ 	.word	0xffffffff


	//   ....[19]....
        /*06dc*/ 	.word	0xffffffff


	//----- nvinfo : EIATTR_COOP_GROUP_INSTR_OFFSETS
	.align		4
.L_4489:
        /*06e0*/ 	.byte	0x04, 0x28
        /*06e2*/ 	.short	(.L_4491 - .L_4490)


	//   ....[0]....
.L_4490:
        /*06e4*/ 	.word	0x00004070


	//   ....[1]....
        /*06e8*/ 	.word	0x00004090


	//   ....[2]....
        /*06ec*/ 	.word	0x000040c0


	//   ....[3]....
        /*06f0*/ 	.word	0x000040e0


	//   ....[4]....
        /*06f4*/ 	.word	0x00004100


	//   ....[5]....
        /*06f8*/ 	.word	0x00004120


	//   ....[6]....
        /*06fc*/ 	.word	0x00004140


	//   ....[7]....
        /*0700*/ 	.word	0x00004160


	//   ....[8]....
        /*0704*/ 	.word	0x00004170


	//   ....[9]....
        /*0708*/ 	.word	0x00004190


	//   ....[10]....
        /*070c*/ 	.word	0x000083b0


	//   ....[11]....
        /*0710*/ 	.word	0x00008430


	//   ....[12]....
        /*0714*/ 	.word	0x000084b0


	//   ....[13]....
        /*0718*/ 	.word	0x00008520


	//   ....[14]....
        /*071c*/ 	.word	0x000085a0


	//   ....[15]....
        /*0720*/ 	.word	0x00008610


	//   ....[16]....
        /*0724*/ 	.word	0x00008690


	//   ....[17]....
        /*0728*/ 	.word	0x00008700


	//   ....[18]....
        /*072c*/ 	.word	0x00008780


	//   ....[19]....
        /*0730*/ 	.word	0x000087f0


	//----- nvinfo : EIATTR_EXIT_INSTR_OFFSETS
	.align		4
.L_4491:
        /*0734*/ 	.byte	0x04, 0x1c
        /*0736*/ 	.short	(.L_4493 - .L_4492)


	//   ....[0]....
.L_4492:
        /*0738*/ 	.word	0x000082d0


	//   ....[1]....
        /*073c*/ 	.word	0x00008350


	//----- nvinfo : EIATTR_MAX_THREADS
	.align		4
.L_4493:
        /*0740*/ 	.byte	0x04, 0x05
        /*0742*/ 	.short	(.L_4495 - .L_4494)
.L_4494:
        /*0744*/ 	.word	0x00000080
        /*0748*/ 	.word	0x00000001
        /*074c*/ 	.word	0x00000001


	//----- nvinfo : EIATTR_CRS_STACK_SIZE
	.align		4
.L_4495:
        /*0750*/ 	.byte	0x04, 0x1e
        /*0752*/ 	.short	(.L_4497 - .L_4496)
.L_4496:
        /*0754*/ 	.word	0x00000000
.L_4497:


//--------------------- .nv.info._ZN10layer_norm13ln_bwd_kernelINS_13Kernel_traitsI6__halfffffjLj5120ELj1ELj1ELj4ELj16ENS_18Kernel_traits_baseILj5120ES2_ffffjLj128EEEEELb0ELb1ELb1ELb1EEEvNS_9BwdParamsE --------------------------
	.section	.nv.info._ZN10layer_norm13ln_bwd_kernelINS_13Kernel_traitsI6__halfffffjLj5120ELj1ELj1ELj4ELj16ENS_18Kernel_traits_baseILj5120ES2_ffffjLj128EEEEELb0ELb1ELb1ELb1EEEvNS_9BwdParamsE,"",@"SHT_CUDA_INFO"
	.sectionflags	@""
	.align	4


	//----- nvinfo : EIATTR_CUDA_API_VERSION
	.align		4
        /*0000*/ 	.byte	0x04, 0x37
        /*0002*/ 	.short	(.L_4499 - .L_4498)
.L_4498:
        /*0004*/ 	.word	0x00000082


	//----- nvinfo : EIATTR_SW2861232_WAR
	.align		4
.L_4499:
        /*0008*/ 	.byte	0x01, 0x35
	.zero		2


	//----- nvinfo : EIATTR_PARAM_CBANK
	.align		4
        /*000c*/ 	.byte	0x04, 0x0a
        /*000e*/ 	.short	(.L_4501 - .L_4500)
	.align		4
.L_4500:
        /*0010*/ 	.word	index@(.nv.constant0._ZN10layer_norm13ln_bwd_kernelINS_13Kernel_traitsI6__halfffffjLj5120ELj1ELj1ELj4ELj16ENS_18Kernel_traits_baseILj5120ES2_ffffjLj128EEEEELb0ELb1ELb1ELb1EEEvNS_9BwdParamsE)
        /*0014*/ 	.short	0x0160
        /*0016*/ 	.short	0x0128


	//----- nvinfo : EIATTR_CBANK_PARAM_SIZE
	.align		4
.L_4501:
        /*0018*/ 	.byte	0x03, 0x19
        /*001a*/ 	.short	0x0128


	//----- nvinfo : EIATTR_KPARAM_INFO
	.align		4
        /*001c*/ 	.byte	0x04, 0x17
        /*001e*/ 	.short	(.L_4503 - .L_4502)
.L_4502:
        /*0020*/ 	.word	0x00000000
        /*0024*/ 	.short	0x0000
        /*0026*/ 	.short	0x0000
        /*0028*/ 	.byte	0x00, 0xf0, 0xa1, 0x04


	//----- nvinfo : EIATTR_MAXREG_COUNT
	.align		4
.L_4503:
        /*002c*/ 	.byte	0x03, 0x1b
        /*002e*/ 	.short	0x00ff


	//----- nvinfo : EIATTR_NUM_BARRIERS
	.align		4
        /*0030*/ 	.byte	0x02, 0x4c
        /*0032*/ 	.byte	0x01
	.zero		1


	//----- nvinfo : EIATTR_ANNOTATIONS
	.align		4
        /*0034*/ 	.byte	0x04, 0x55
        /*0036*/ 	.short	(.L_4505 - .L_4504)


	//   ....[0]....
.L_4504:
        /* <DEDUP_REMOVED lines=131> */


	//----- nvinfo : EIATTR_MERCURY_ISA_VERSION
	.align		4
.L_4505:
        /*0858*/ 	.byte	0x03, 0x5f
        /*085a*/ 	.short	0x0000


	//----- nvinfo : EIATTR_COOP_GROUP_MASK_REGIDS
	.align		4
        /*085c*/ 	.byte	0x04, 0x29
        /*085e*/ 	.short	(.L_4507 - .L_4506)


	//   ....[0]....
.L_4506:
        /*0860*/ 	.word	0xffffffff


	//   ....[1]....
        /*0864*/ 	.word	0xffffffff


	//   ....[2]....
        /*0868*/ 	.word	0xffffffff


	//   ....[3]....
        /*086c*/ 	.word	0xffffffff


	//   ....[4]....
        /*0870*/ 	.word	0xffffffff


	//   ....[5]....
        /*0874*/ 	.word	0xffffffff


	//   ....[6]....
        /*0878*/ 	.word	0xffffffff


	//   ....[7]....
        /*087c*/ 	.word	0xffffffff


	//   ....[8]....
        /*0880*/ 	.word	0xffffffff


	//   ....[9]....
        /*0884*/ 	.word	0xffffffff


	//   ....[10]....
        /*0888*/ 	.word	0xffffffff


	//   ....[11]....
        /*088c*/ 	.word	0xffffffff


	//   ....[12]....
        /*0890*/ 	.word	0xffffffff


	//   ....[13]....
        /*0894*/ 	.word	0xffffffff


	//   ....[14]....
        /*0898*/ 	.word	0xffffffff


	//   ....[15]....
        /*089c*/ 	.word	0xffffffff


	//   ....[16]....
        /*08a0*/ 	.word	0xffffffff


	//   ....[17]....
        /*08a4*/ 	.word	0xffffffff


	//   ....[18]....
        /*08a8*/ 	.word	0xffffffff


	//   ....[19]....
        /*08ac*/ 	.word	0xffffffff


	//----- nvinfo : EIATTR_COOP_GROUP_INSTR_OFFSETS
	.align		4
.L_4507:
        /*08b0*/ 	.byte	0x04, 0x28
        /*08b2*/ 	.short	(.L_4509 - .L_4508)


	//   ....[0]....
.L_4508:
        /*08b4*/ 	.word	0x00003810


	//   ....[1]....
        /*08b8*/ 	.word	0x00003830


	//   ....[2]....
        /*08bc*/ 	.word	0x00003860


	//   ....[3]....
        /*08c0*/ 	.word	0x00003880


	//   ....[4]....
        /*08c4*/ 	.word	0x000038a0


	//   ....[5]....
        /*08c8*/ 	.word	0x000038c0


	//   ....[6]....
        /*08cc*/ 	.word	0x000038e0


	//   ....[7]....
        /*08d0*/ 	.word	0x00003900


	//   ....[8]....
        /*08d4*/ 	.word	0x00003910


	//   ....[9]....
        /*08d8*/ 	.word	0x00003930


	//   ....[10]....
        /*08dc*/ 	.word	0x000071b0


	//   ....[11]....
        /*08e0*/ 	.word	0x00007230


	//   ....[12]....
        /*08e4*/ 	.word	0x000072b0


	//   ....[13]....
        /*08e8*/ 	.word	0x00007320


	//   ....[14]....
        /*08ec*/ 	.word	0x000073a0


	//   ....[15]....
        /*08f0*/ 	.word	0x00007410


	//   ....[16]....
        /*08f4*/ 	.word	0x00007490


	//   ....[17]....
        /*08f8*/ 	.word	0x00007500


	//   ....[18]....
        /*08fc*/ 	.word	0x00007580


	//   ....[19]....
        /*0900*/ 	.word	0x000075f0


	//----- nvinfo : EIATTR_EXIT_INSTR_OFFSETS
	.align		4
.L_4509:
        /*0904*/ 	.byte	0x04, 0x1c
        /*0906*/ 	.short	(.L_4511 - .L_4510)


	//   ....[0]....
.L_4510:
        /*0908*/ 	.word	0x00007150


	//----- nvinfo : EIATTR_MAX_THREADS
	.align		4
.L_4511:
        /*090c*/ 	.byte	0x04, 0x05
        /*090e*/ 	.short	(.L_4513 - .L_4512)
.L_4512:
        /*0910*/ 	.word	0x00000080
        /*0914*/ 	.word	0x00000001
        /*0918*/ 	.word	0x00000001


	//----- nvinfo : EIATTR_CRS_STACK_SIZE
	.align		4
.L_4513:
        /*091c*/ 	.byte	0x04, 0x1e
        /*091e*/ 	.short	(.L_4515 - .L_4514)
.L_4514:
        /*0920*/ 	.word	0x00000000
.L_4515:


//--------------------- .nv.info._ZN10layer_norm13ln_bwd_kernelINS_13Kernel_traitsI6__halfffffjLj5120ELj1ELj1ELj4ELj16ENS_18Kernel_traits_baseILj5120ES2_ffffjLj128EEEEELb1ELb0ELb0ELb0EEEvNS_9BwdParamsE --------------------------
	.section	.nv.info._ZN10layer_norm13ln_bwd_kernelINS_13Kernel_traitsI6__halfffffjLj5120ELj1ELj1ELj4ELj16ENS_18Kernel_traits_baseILj5120ES2_ffffjLj128EEEEELb1ELb0ELb0ELb0EEEvNS_9BwdParamsE,"",@"SHT_CUDA_INFO"
	.sectionflags	@""
	.align	4


	//----- nvinfo : EIATTR_CUDA_API_VERSION
	.align		4
        /*0000*/ 	.byte	0x04, 0x37
        /*0002*/ 	.short	(.L_4517 - .L_4516)
.L_4516:
        /*0004*/ 	.word	0x00000082


	//----- nvinfo : EIATTR_SW2861232_WAR
	.align		4
.L_4517:
        /*0008*/ 	.byte	0x01, 0x35
	.zero		2


	//----- nvinfo : EIATTR_PARAM_CBANK
	.align		4
        /*000c*/ 	.byte	0x04, 0x0a
        /*000e*/ 	.short	(.L_4519 - .L_4518)
	.align		4
.L_4518:
        /*0010*/ 	.word	index@(.nv.constant0._ZN10layer_norm13ln_bwd_kernelINS_13Kernel_traitsI6__halfffffjLj5120ELj1ELj1ELj4ELj16ENS_18Kernel_traits_baseILj5120ES2_ffffjLj128EEEEELb1ELb0ELb0ELb0EEEvNS_9BwdParamsE)
        /*0014*/ 	.short	0x0160
        /*0016*/ 	.short	0x0128


	//----- nvinfo : EIATTR_CBANK_PARAM_SIZE
	.align		4
.L_4519:
        /*0018*/ 	.byte	0x03, 0x19
        /*001a*/ 	.short	0x0128


	//----- nvinfo : EIATTR_KPARAM_INFO
	.align		4
        /*001c*/ 	.byte	0x04, 0x17
        /*001e*/ 	.short	(.L_4521 - .L_4520)
.L_4520:
        /*0020*/ 	.word	0x00000000
        /*0024*/ 	.short	0x0000
        /*0026*/ 	.short	0x0000
        /*0028*/ 	.byte	0x00, 0xf0, 0xa1, 0x04


	//----- nvinfo : EIATTR_MAXREG_COUNT
	.align		4
.L_4521:
        /*002c*/ 	.byte	0x03, 0x1b
        /*002e*/ 	.short	0x00ff


	//----- nvinfo : EIATTR_NUM_BARRIERS
	.align		4
        /*0030*/ 	.byte	0x02, 0x4c
        /*0032*/ 	.byte	0x01
	.zero		1


	//----- nvinfo : EIATTR_ANNOTATIONS
	.align		4
        /*0034*/ 	.byte	0x04, 0x55
        /*0036*/ 	.short	(.L_4523 - .L_4522)


	//   ....[0]....
.L_4522:
        /* <DEDUP_REMOVED lines=21> */


	//----- nvinfo : EIATTR_MERCURY_ISA_VERSION
	.align		4
.L_4523:
        /*0178*/ 	.byte	0x03, 0x5f
        /*017a*/ 	.short	0x0000


	//----- nvinfo : EIATTR_COOP_GROUP_MASK_REGIDS
	.align		4
        /*017c*/ 	.byte	0x04, 0x29
        /*017e*/ 	.short	(.L_4525 - .L_4524)


	//   ....[0]....
.L_4524:
        /*0180*/ 	.word	0xffffffff


	//   ....[1]....
        /*0184*/ 	.word	0xffffffff


	//   ....[2]....
        /*0188*/ 	.word	0xffffffff


	//   ....[3]....
        /*018c*/ 	.word	0xffffffff


	//   ....[4]....
        /*0190*/ 	.word	0xffffffff


	//   ....[5]....
        /*0194*/ 	.word	0xffffffff


	//   ....[6]....
        /*0198*/ 	.word	0xffffffff


	//   ....[7]....
        /*019c*/ 	.word	0xffffffff


	//   ....[8]....
        /*01a0*/ 	.word	0xffffffff


	//   ....[9]....
        /*01a4*/ 	.word	0xffffffff


	//   ....[10]....
        /*01a8*/ 	.word	0xffffffff


	//   ....[11]....
        /*01ac*/ 	.word	0xffffffff


	//   ....[12]....
        /*01b0*/ 	.word	0xffffffff


	//   ....[13]....
        /*01b4*/ 	.word	0xffffffff


	//   ....[14]....
        /*01b8*/ 	.word	0xffffffff


	//   ....[15]....
        /*01bc*/ 	.word	0xffffffff


	//   ....[16]....
        /*01c0*/ 	.word	0xffffffff


	//   ....[17]....
        /*01c4*/ 	.word	0xffffffff


	//   ....[18]....
        /*01c8*/ 	.word	0xffffffff


	//   ....[19]....
        /*01cc*/ 	.word	0xffffffff


	//----- nvinfo : EIATTR_COOP_GROUP_INSTR_OFFSETS
	.align		4
.L_4525:
        /*01d0*/ 	.byte	0x04, 0x28
        /*01d2*/ 	.short	(.L_4527 - .L_4526)


	//   ....[0]....
.L_4526:
        /*01d4*/ 	.word	0x00002f10


	//   ....[1]....
        /*01d8*/ 	.word	0x00002f30


	//   ....[2]....
        /*01dc*/ 	.word	0x00002f60


	//   ....[3]....
        /*01e0*/ 	.word	0x00002f80


	//   ....[4]....
        /*01e4*/ 	.word	0x00002fa0


	//   ....[5]....
        /*01e8*/ 	.word	0x00002fc0


	//   ....[6]....
        /*01ec*/ 	.word	0x00002fd0


	//   ....[7]....
        /*01f0*/ 	.word	0x00003000


	//   ....[8]....
        /*01f4*/ 	.word	0x00003010


	//   ....[9]....
        /*01f8*/ 	.word	0x00003030


	//   ....[10]....
        /*01fc*/ 	.word	0x000056d0


	//   ....[11]....
        /*0200*/ 	.word	0x00005750


	//   ....[12]....
        /*0204*/ 	.word	0x000057d0


	//   ....[13]....
        /*0208*/ 	.word	0x00005840


	//   ....[14]....
        /*020c*/ 	.word	0x000058c0


	//   ....[15]....
        /*0210*/ 	.word	0x00005930


	//   ....[16]....
        /*0214*/ 	.word	0x000059b0


	//   ....[17]....
        /*0218*/ 	.word	0x00005a20


	//   ....[18]....
        /*021c*/ 	.word	0x00005aa0


	//   ....[19]....
        /*0220*/ 	.word	0x00005b10


	//----- nvinfo : EIATTR_EXIT_INSTR_OFFSETS
	.align		4
.L_4527:
        /*0224*/ 	.byte	0x04, 0x1c
        /*0226*/ 	.short	(.L_4529 - .L_4528)


	//   ....[0]....
.L_4528:
        /*0228*/ 	.word	0x00005610


	//   ....[1]....
        /*022c*/ 	.word	0x00005670


	//----- nvinfo : EIATTR_MAX_THREADS
	.align		4
.L_4529:
        /*0230*/ 	.byte	0x04, 0x05
        /*0232*/ 	.short	(.L_4531 - .L_4530)
.L_4530:
        /*0234*/ 	.word	0x00000080
        /*0238*/ 	.word	0x00000001
        /*023c*/ 	.word	0x00000001


	//----- nvinfo : EIATTR_CRS_STACK_SIZE
	.align		4
.L_4531:
        /*0240*/ 	.byte	0x04, 0x1e
        /*0242*/ 	.short	(.L_4533 - .L_4532)
.L_4532:
        /*0244*/ 	.word	0x00000000
.L_4533:


//--------------------- .nv.info._ZN10layer_norm13ln_bwd_kernelINS_13Kernel_traitsI6__halfffffjLj5120ELj1ELj1ELj4ELj16ENS_18Kernel_traits_baseILj5120ES2_ffffjLj128EEEEELb1ELb0ELb0ELb1EEEvNS_9BwdParamsE --------------------------
	.section	.nv.info._ZN10layer_norm13ln_bwd_kernelINS_13Kernel_traitsI6__halfffffjLj5120ELj1ELj1ELj4ELj16ENS_18Kernel_traits_baseILj5120ES2_ffffjLj128EEEEELb1ELb0ELb0ELb1EEEvNS_9BwdParamsE,"",@"SHT_CUDA_INFO"
	.sectionflags	@""
	.align	4


	//----- nvinfo : EIATTR_CUDA_API_VERSION
	.align		4
        /*0000*/ 	.byte	0x04, 0x37
        /*0002*/ 	.short	(.L_4535 - .L_4534)
.L_4534:
        /*0004*/ 	.word	0x00000082


	//----- nvinfo : EIATTR_SW2861232_WAR
	.align		4
.L_4535:
        /*0008*/ 	.byte	0x01, 0x35
	.zero		2


	//----- nvinfo : EIATTR_PARAM_CBANK
	.align		4
        /*000c*/ 	.byte	0x04, 0x0a
        /*000e*/ 	.short	(.L_4537 - .L_4536)
	.align		4
.L_4536:
        /*0010*/ 	.word	index@(.nv.constant0._ZN10layer_norm13ln_bwd_kernelINS_13Kernel_traitsI6__halfffffjLj5120ELj1ELj1ELj4ELj16ENS_18Kernel_traits_baseILj5120ES2_ffffjLj128EEEEELb1ELb0ELb0ELb1EEEvNS_9BwdParamsE)
        /*0014*/ 	.short	0x0160
        /*0016*/ 	.short	0x0128


	//----- nvinfo : EIATTR_CBANK_PARAM_SIZE
	.align		4
.L_4537:
        /*0018*/ 	.byte	0x03, 0x19
        /*001a*/ 	.short	0x0128


	//----- nvinfo : EIATTR_KPARAM_INFO
	.align		4
        /*001c*/ 	.byte	0x04, 0x17
        /*001e*/ 	.short	(.L_4539 - .L_4538)
.L_4538:
        /*0020*/ 	.word	0x00000000
        /*0024*/ 	.short	0x0000
        /*0026*/ 	.short	0x0000
        /*0028*/ 	.byte	0x00, 0xf0, 0xa1, 0x04


	//----- nvinfo : EIATTR_MAXREG_COUNT
	.align		4
.L_4539:
        /*002c*/ 	.byte	0x03, 0x1b
        /*002e*/ 	.short	0x00ff


	//----- nvinfo : EIATTR_NUM_BARRIERS
	.align		4
        /*0030*/ 	.byte	0x02, 0x4c
        /*0032*/ 	.byte	0x01
	.zero		1


	//----- nvinfo : EIATTR_ANNOTATIONS
	.align		4
        /*0034*/ 	.byte	0x04, 0x55
        /*0036*/ 	.short	(.L_4541 - .L_4540)


	//   ....[0]....
.L_4540:
        /* <DEDUP_REMOVED lines=51> */


	//----- nvinfo : EIATTR_MERCURY_ISA_VERSION
	.align		4
.L_4541:
        /*0358*/ 	.byte	0x03, 0x5f
        /*035a*/ 	.short	0x0000


	//----- nvinfo : EIATTR_COOP_GROUP_MASK_REGIDS
	.align		4
        /*035c*/ 	.byte	0x04, 0x29
        /*035e*/ 	.short	(.L_4543 - .L_4542)


	//   ....[0]....
.L_4542:
        /*0360*/ 	.word	0xffffffff


	//   ....[1]....
        /*0364*/ 	.word	0xffffffff


	//   ....[2]....
        /*0368*/ 	.word	0xffffffff


	//   ....[3]....
        /*036c*/ 	.word	0xffffffff


	//   ....[4]....
        /*0370*/ 	.word	0xffffffff


	//   ....[5]....
        /*0374*/ 	.word	0xffffffff


	//   ....[6]....
        /*0378*/ 	.word	0xffffffff


	//   ....[7]....
        /*037c*/ 	.word	0xffffffff


	//   ....[8]....
        /*0380*/ 	.word	0xffffffff


	//   ....[9]....
        /*0384*/ 	.word	0xffffffff


	//   ....[10]....
        /*0388*/ 	.word	0xffffffff


	//   ....[11]....
        /*038c*/ 	.word	0xffffffff


	//   ....[12]....
        /*0390*/ 	.word	0xffffffff


	//   ....[13]....
        /*0394*/ 	.word	0xffffffff


	//   ....[14]....
        /*0398*/ 	.word	0xffffffff


	//   ....[15]....
        /*039c*/ 	.word	0xffffffff


	//   ....[16]....
        /*03a0*/ 	.word	0xffffffff


	//   ....[17]....
        /*03a4*/ 	.word	0xffffffff


	//   ....[18]....
        /*03a8*/ 	.word	0xffffffff


	//   ....[19]....
        /*03ac*/ 	.word	0xffffffff


	//----- nvinfo : EIATTR_COOP_GROUP_INSTR_OFFSETS
	.align		4
.L_4543:
        /*03b0*/ 	.byte	0x04, 0x28
        /*03b2*/ 	.short	(.L_4545 - .L_4544)


	//   ....[0]....
.L_4544:
        /*03b4*/ 	.word	0x00002c10


	//   ....[1]....
        /*03b8*/ 	.word	0x00002c30


	//   ....[2]....
        /*03bc*/ 	.word	0x00002c60


	//   ....[3]....
        /*03c0*/ 	.word	0x00002c80


	//   ....[4]....
        /*03c4*/ 	.word	0x00002ca0


	//   ....[5]....
        /*03c8*/ 	.word	0x00002cc0


	//   ....[6]....
        /*03cc*/ 	.word	0x00002ce0


	//   ....[7]....
        /*03d0*/ 	.word	0x00002d00


	//   ....[8]....
        /*03d4*/ 	.word	0x00002d10


	//   ....[9]....
        /*03d8*/ 	.word	0x00002d30


	//   ....[10]....
        /*03dc*/ 	.word	0x00005180


	//   ....[11]....
        /*03e0*/ 	.word	0x00005200


	//   ....[12]....
        /*03e4*/ 	.word	0x00005280


	//   ....[13]....
        /*03e8*/ 	.word	0x000052f0


	//   ....[14]....
        /*03ec*/ 	.word	0x00005370


	//   ....[15]....
        /*03f0*/ 	.word	0x000053e0


	//   ....[16]....
        /*03f4*/ 	.word	0x00005460


	//   ....[17]....
        /*03f8*/ 	.word	0x000054d0


	//   ....[18]....
        /*03fc*/ 	.word	0x00005550


	//   ....[19]....
        /*0400*/ 	.word	0x000055c0


	//----- nvinfo : EIATTR_EXIT_INSTR_OFFSETS
	.align		4
.L_4545:
        /*0404*/ 	.byte	0x04, 0x1c
        /*0406*/ 	.short	(.L_4547 - .L_4546)


	//   ....[0]....
.L_4546:
        /*0408*/ 	.word	0x00005120


	//----- nvinfo : EIATTR_MAX_THREADS
	.align		4
.L_4547:
        /*040c*/ 	.byte	0x04, 0x05
        /*040e*/ 	.short	(.L_4549 - .L_4548)
.L_4548:
        /*0410*/ 	.word	0x00000080
        /*0414*/ 	.word	0x00000001
        /*0418*/ 	.word	0x00000001


	//----- nvinfo : EIATTR_CRS_STACK_SIZE
	.align		4
.L_4549:
        /*041c*/ 	.byte	0x04, 0x1e
        /*041e*/ 	.short	(.L_4551 - .L_4550)
.L_4550:
        /*0420*/ 	.word	0x00000000
.L_4551:


//--------------------- .nv.info._ZN10layer_norm22ln_bwd_finalize_kernelINS_22Kernel_traits_finalizeILj5120E6__halfffffjLb0ELj1024ELj4ENS_18Kernel_traits_baseILj5120ES2_ffffjLj1024EEEEELb0ELb0EEEvNS_9BwdParamsE --------------------------
	.section	.nv.info._ZN10layer_norm22ln_bwd_finalize_kernelINS_22Kernel_traits_finalizeILj5120E6__halfffffjLb0ELj1024ELj4ENS_18Kernel_traits_baseILj5120ES2_ffffjLj1024EEEEELb0ELb0EEEvNS_9BwdParamsE,"",@"SHT_CUDA_INFO"
	.sectionflags	@""
	.align	4


	//----- nvinfo : EIATTR_CUDA_API_VERSION
	.align		4
        /*0000*/ 	.byte	0x04, 0x37
        /*0002*/ 	.short	(.L_4553 - .L_4552)
.L_4552:
        /*0004*/ 	.word	0x00000082


	//----- nvinfo : EIATTR_SW2861232_WAR
	.align		4
.L_4553:
        /*0008*/ 	.byte	0x01, 0x35
	.zero		2


	//----- nvinfo : EIATTR_PARAM_CBANK
	.align		4
        /*000c*/ 	.byte	0x04, 0x0a
        /*000e*/ 	.short	(.L_4555 - .L_4554)
	.align		4
.L_4554:
        /*0010*/ 	.word	index@(.nv.constant0._ZN10layer_norm22ln_bwd_finalize_kernelINS_22Kernel_traits_finalizeILj5120E6__halfffffjLb0ELj1024ELj4ENS_18Kernel_traits_baseILj5120ES2_ffffjLj1024EEEEELb0ELb0EEEvNS_9BwdParamsE)
        /*0014*/ 	.short	0x0160
        /*0016*/ 	.short	0x0128


	//----- nvinfo : EIATTR_CBANK_PARAM_SIZE
	.align		4
.L_4555:
        /*0018*/ 	.byte	0x03, 0x19
        /*001a*/ 	.short	0x0128


	//----- nvinfo : EIATTR_KPARAM_INFO
	.align		4
        /*001c*/ 	.byte	0x04, 0x17
        /*001e*/ 	.short	(.L_4557 - .L_4556)
.L_4556:
        /*0020*/ 	.word	0x00000000
        /*0024*/ 	.short	0x0000
        /*0026*/ 	.short	0x0000
        /*0028*/ 	.byte	0x00, 0xf0, 0xa1, 0x04


	//----- nvinfo : EIATTR_MAXREG_COUNT
	.align		4
.L_4557:
        /*002c*/ 	.byte	0x03, 0x1b
        /*002e*/ 	.short	0x0040


	//----- nvinfo : EIATTR_NUM_BARRIERS
	.align		4
        /*0030*/ 	.byte	0x02, 0x4c
        /*0032*/ 	.byte	0x01
	.zero		1


	//----- nvinfo : EIATTR_MERCURY_ISA_VERSION
	.align		4
        /*0034*/ 	.byte	0x03, 0x5f
        /*0036*/ 	.short	0x0000


	//----- nvinfo : EIATTR_COOP_GROUP_MASK_REGIDS
	.align		4
        /*0038*/ 	.byte	0x04, 0x29
        /*003a*/ 	.short	(.L_4559 - .L_4558)


	//   ....[0]....
.L_4558:
        /*003c*/ 	.word	0xffffffff


	//   ....[1]....
        /*0040*/ 	.word	0xffffffff


	//   ....[2]....
        /*0044*/ 	.word	0xffffffff


	//   ....[3]....
        /*0048*/ 	.word	0xffffffff


	//   ....[4]....
        /*004c*/ 	.word	0xffffffff


	//   ....[5]....
        /*0050*/ 	.word	0xffffffff


	//   ....[6]....
        /*0054*/ 	.word	0xffffffff


	//   ....[7]....
        /*0058*/ 	.word	0xffffffff


	//   ....[8]....
        /*005c*/ 	.word	0xffffffff


	//   ....[9]....
        /*0060*/ 	.word	0xffffffff


	//   ....[10]....
        /*0064*/ 	.word	0xffffffff


	//   ....[11]....
        /*0068*/ 	.word	0xffffffff


	//   ....[12]....
        /*006c*/ 	.word	0xffffffff


	//   ....[13]....
        /*0070*/ 	.word	0xffffffff


	//   ....[14]....
        /*0074*/ 	.word	0xffffffff


	//   ....[15]....
        /*0078*/ 	.word	0xffffffff


	//   ....[16]....
        /*007c*/ 	.word	0xffffffff


	//   ....[17]....
        /*0080*/ 	.word	0xffffffff


	//   ....[18]....
        /*0084*/ 	.word	0xffffffff


	//   ....[19]....
        /*0088*/ 	.word	0xffffffff


	//----- nvinfo : EIATTR_COOP_GROUP_INSTR_OFFSETS
	.align		4
.L_4559:
        /*008c*/ 	.byte	0x04, 0x28
        /*008e*/ 	.short	(.L_4561 - .L_4560)


	//   ....[0]....
.L_4560:
        /*0090*/ 	.word	0x00000820


	//   ....[1]....
        /*0094*/ 	.word	0x00000850


	//   ....[2]....
        /*0098*/ 	.word	0x00000860


	//   ....[3]....
        /*009c*/ 	.word	0x00000890


	//   ....[4]....
        /*00a0*/ 	.word	0x000008a0


	//   ....[5]....
        /*00a4*/ 	.word	0x000008d0


	//   ....[6]....
        /*00a8*/ 	.word	0x000008f0


	//   ....[7]....
        /*00ac*/ 	.word	0x00000900


	//   ....[8]....
        /*00b0*/ 	.word	0x00000930


	//   ....[9]....
        /*00b4*/ 	.word	0x00000940


	//   ....[10]....
        /*00b8*/ 	.word	0x00000b50


	//   ....[11]....
        /*00bc*/ 	.word	0x00000bc0


	//   ....[12]....
        /*00c0*/ 	.word	0x00000c20


	//   ....[13]....
        /*00c4*/ 	.word	0x00000c80


	//   ....[14]....
        /*00c8*/ 	.word	0x00000cf0


	//   ....[15]....
        /*00cc*/ 	.word	0x00000d60


	//   ....[16]....
        /*00d0*/ 	.word	0x00000dc0


	//   ....[17]....
        /*00d4*/ 	.word	0x00000e20


	//   ....[18]....
        /*00d8*/ 	.word	0x00000e80


	//   ....[19]....
        /*00dc*/ 	.word	0x00000ee0


	//----- nvinfo : EIATTR_EXIT_INSTR_OFFSETS
	.align		4
.L_4561:
        /*00e0*/ 	.byte	0x04, 0x1c
        /*00e2*/ 	.short	(.L_4563 - .L_4562)


	//   ....[0]....
.L_4562:
        /*00e4*/ 	.word	0x00000070


	//   ....[1]....
        /*00e8*/ 	.word	0x00000af0


	//----- nvinfo : EIATTR_MAX_THREADS
	.align		4
.L_4563:
        /*00ec*/ 	.byte	0x04, 0x05
        /*00ee*/ 	.short	(.L_4565 - .L_4564)
.L_4564:
        /*00f0*/ 	.word	0x00000400
        /*00f4*/ 	.word	0x00000001
        /*00f8*/ 	.word	0x00000001


	//----- nvinfo : EIATTR_CRS_STACK_SIZE
	.align		4
.L_4565:
        /*00fc*/ 	.byte	0x04, 0x1e
        /*00fe*/ 	.short	(.L_4567 - .L_4566)
.L_4566:
        /*0100*/ 	.word	0x00000000
.L_4567:


//--------------------- .nv.info._ZN10layer_norm13ln_bwd_kernelINS_13Kernel_traitsI6__halfffffjLj5120ELj1ELj1ELj4ELj16ENS_18Kernel_traits_baseILj5120ES2_ffffjLj128EEEEELb1ELb0ELb1ELb0EEEvNS_9BwdParamsE --------------------------
	.section	.nv.info._ZN10layer_norm13ln_bwd_kernelINS_13Kernel_traitsI6__halfffffjLj5120ELj1ELj1ELj4ELj16ENS_18Kernel_traits_baseILj5120ES2_ffffjLj128EEEEELb1ELb0ELb1ELb0EEEvNS_9BwdParamsE,"",@"SHT_CUDA_INFO"
	.sectionflags	@""
	.align	4


	//----- nvinfo : EIATTR_CUDA_API_VERSION
	.align		4
        /*0000*/ 	.byte	0x04, 0x37
        /*0002*/ 	.short	(.L_4569 - .L_4568)
.L_4568:
        /*0004*/ 	.word	0x00000082


	//----- nvinfo : EIATTR_SW2861232_WAR
	.align		4
.L_4569:
        /*0008*/ 	.byte	0x01, 0x35
	.zero		2


	//----- nvinfo : EIATTR_PARAM_CBANK
	.align		4
        /*000c*/ 	.byte	0x04, 0x0a
        /*000e*/ 	.short	(.L_4571 - .L_4570)
	.align		4
.L_4570:
        /*0010*/ 	.word	index@(.nv.constant0._ZN10layer_norm13ln_bwd_kernelINS_13Kernel_traitsI6__halfffffjLj5120ELj1ELj1ELj4ELj16ENS_18Kernel_traits_baseILj5120ES2_ffffjLj128EEEEELb1ELb0ELb1ELb0EEEvNS_9BwdParamsE)
        /*0014*/ 	.short	0x0160
        /*0016*/ 	.short	0x0128


	//----- nvinfo : EIATTR_CBANK_PARAM_SIZE
	.align		4
.L_4571:
        /*0018*/ 	.byte	0x03, 0x19
        /*001a*/ 	.short	0x0128


	//----- nvinfo : EIATTR_KPARAM_INFO
	.align		4
        /*001c*/ 	.byte	0x04, 0x17
        /*001e*/ 	.short	(.L_4573 - .L_4572)
.L_4572:
        /*0020*/ 	.word	0x00000000
        /*0024*/ 	.short	0x0000
        /*0026*/ 	.short	0x0000
        /*0028*/ 	.byte	0x00, 0xf0, 0xa1, 0x04


	//----- nvinfo : EIATTR_MAXREG_COUNT
	.align		4
.L_4573:
        /*002c*/ 	.byte	0x03, 0x1b
        /*002e*/ 	.short	0x00ff


	//----- nvinfo : EIATTR_NUM_BARRIERS
	.align		4
        /*0030*/ 	.byte	0x02, 0x4c
        /*0032*/ 	.byte	0x01
	.zero		1


	//----- nvinfo : EIATTR_ANNOTATIONS
	.align		4
        /*0034*/ 	.byte	0x04, 0x55
        /*0036*/ 	.short	(.L_4575 - .L_4574)


	//   ....[0]....
.L_4574:
        /* <DEDUP_REMOVED lines=30> */


	//----- nvinfo : EIATTR_MERCURY_ISA_VERSION
	.align		4
.L_4575:
        /*0208*/ 	.byte	0x03, 0x5f
        /*020a*/ 	.short	0x0000


	//----- nvinfo : EIATTR_COOP_GROUP_MASK_REGIDS
	.align		4
        /*020c*/ 	.byte	0x04, 0x29
        /*020e*/ 	.short	(.L_4577 - .L_4576)


	//   ....[0]....
.L_4576:
        /*0210*/ 	.word	0xffffffff


	//   ....[1]....
        /*0214*/ 	.word	0xffffffff


	//   ....[2]....
        /*0218*/ 	.word	0xffffffff


	//   ....[3]....
        /*021c*/ 	.word	0xffffffff


	//   ....[4]....
        /*0220*/ 	.word	0xffffffff


	//   ....[5]....
        /*0224*/ 	.word	0xffffffff


	//   ....[6]....
        /*0228*/ 	.word	0xffffffff


	//   ....[7]....
        /*022c*/ 	.word	0xffffffff


	//   ....[8]....
        /*0230*/ 	.word	0xffffffff


	//   ....[9]....
        /*0234*/ 	.word	0xffffffff


	//   ....[10]....
        /*0238*/ 	.word	0xffffffff


	//   ....[11]....
        /*023c*/ 	.word	0xffffffff


	//   ....[12]....
        /*0240*/ 	.word	0xffffffff


	//   ....[13]....
        /*0244*/ 	.word	0xffffffff


	//   ....[14]....
        /*0248*/ 	.word	0xffffffff


	//   ....[15]....
        /*024c*/ 	.word	0xffffffff


	//   ....[16]....
        /*0250*/ 	.word	0xffffffff


	//   ....[17]....
        /*0254*/ 	.word	0xffffffff


	//   ....[18]....
        /*0258*/ 	.word	0xffffffff


	//   ....[19]....
        /*025c*/ 	.word	0xffffffff


	//----- nvinfo : EIATTR_COOP_GROUP_INSTR_OFFSETS
	.align		4
.L_4577:
        /*0260*/ 	.byte	0x04, 0x28
        /*0262*/ 	.short	(.L_4579 - .L_4578)


	//   ....[0]....
.L_4578:
        /*0264*/ 	.word	0x00003810


	//   ....[1]....
        /*0268*/ 	.word	0x00003830


	//   ....[2]....
        /*026c*/ 	.word	0x00003860


	//   ....[3]....
        /*0270*/ 	.word	0x00003880


	//   ....[4]....
        /*0274*/ 	.word	0x000038a0


	//   ....[5]....
        /*0278*/ 	.word	0x000038c0


	//   ....[6]....
        /*027c*/ 	.word	0x000038d0


	//   ....[7]....
        /*0280*/ 	.word	0x00003900


	//   ....[8]....
        /*0284*/ 	.word	0x00003910


	//   ....[9]....
        /*0288*/ 	.word	0x00003930


	//   ....[10]....
        /*028c*/ 	.word	0x000076c0


	//   ....[11]....
        /*0290*/ 	.word	0x00007740


	//   ....[12]....
        /*0294*/ 	.word	0x000077c0


	//   ....[13]....
        /*0298*/ 	.word	0x00007830


	//   ....[14]....
        /*029c*/ 	.word	0x000078b0


	//   ....[15]....
        /*02a0*/ 	.word	0x00007920


	//   ....[16]....
        /*02a4*/ 	.word	0x000079a0


	//   ....[17]....
        /*02a8*/ 	.word	0x00007a10


	//   ....[18]....
        /*02ac*/ 	.word	0x00007a90


	//   ....[19]....
        /*02b0*/ 	.word	0x00007b00


	//----- nvinfo : EIATTR_EXIT_INSTR_OFFSETS
	.align		4
.L_4579:
        /*02b4*/ 	.byte	0x04, 0x1c
        /*02b6*/ 	.short	(.L_4581 - .L_4580)


	//   ....[0]....
.L_4580:
        /*02b8*/ 	.word	0x00007600


	//   ....[1]....
        /*02bc*/ 	.word	0x00007660


	//----- nvinfo : EIATTR_MAX_THREADS
	.align		4
.L_4581:
        /*02c0*/ 	.byte	0x04, 0x05
        /*02c2*/ 	.short	(.L_4583 - .L_4582)
.L_4582:
        /*02c4*/ 	.word	0x00000080
        /*02c8*/ 	.word	0x00000001
        /*02cc*/ 	.word	0x00000001


	//----- nvinfo : EIATTR_CRS_STACK_SIZE
	.align		4
.L_4583:
        /*02d0*/ 	.byte	0x04, 0x1e
        /*02d2*/ 	.short	(.L_4585 - .L_4584)
.L_4584:
        /*02d4*/ 	.word	0x00000000
.L_4585:


//--------------------- .nv.info._ZN10layer_norm22ln_bwd_finalize_kernelINS_22Kernel_traits_finalizeILj5120E6__halfffffjLb0ELj1024ELj4ENS_18Kernel_traits_baseILj5120ES2_ffffjLj1024EEEEELb0ELb1EEEvNS_9BwdParamsE --------------------------
	.section	.nv.info._ZN10layer_norm22ln_bwd_finalize_kernelINS_22Kernel_traits_finalizeILj5120E6__halfffffjLb0ELj1024ELj4ENS_18Kernel_traits_baseILj5120ES2_ffffjLj1024EEEEELb0ELb1EEEvNS_9BwdParamsE,"",@"SHT_CUDA_INFO"
	.sectionflags	@""
	.align	4


	//----- nvinfo : EIATTR_CUDA_API_VERSION
	.align		4
        /*0000*/ 	.byte	0x04, 0x37
        /*0002*/ 	.short	(.L_4587 - .L_4586)
.L_4586:
        /*0004*/ 	.word	0x00000082


	//----- nvinfo : EIATTR_SW2861232_WAR
	.align		4
.L_4587:
        /*0008*/ 	.byte	0x01, 0x35
	.zero		2


	//----- nvinfo : EIATTR_PARAM_CBANK
	.align		4
        /*000c*/ 	.byte	0x04, 0x0a
        /*000e*/ 	.short	(.L_4589 - .L_4588)
	.align		4
.L_4588:
        /*0010*/ 	.word	index@(.nv.constant0._ZN10layer_norm22ln_bwd_finalize_kernelINS_22Kernel_traits_finalizeILj5120E6__halfffffjLb0ELj1024ELj4ENS_18Kernel_traits_baseILj5120ES2_ffffjLj1024EEEEELb0ELb1EEEvNS_9BwdParamsE)
        /*0014*/ 	.short	0x0160
        /*0016*/ 	.short	0x0128


	//----- nvinfo : EIATTR_CBANK_PARAM_SIZE
	.align		4
.L_4589:
        /*0018*/ 	.byte	0x03, 0x19
        /*001a*/ 	.short	0x0128


	//----- nvinfo : EIATTR_KPARAM_INFO
	.align		4
        /*001c*/ 	.byte	0x04, 0x17
        /*001e*/ 	.short	(.L_4591 - .L_4590)
.L_4590:
        /*0020*/ 	.word	0x00000000
        /*0024*/ 	.short	0x0000
        /*0026*/ 	.short	0x0000
        /*0028*/ 	.byte	0x00, 0xf0, 0xa1, 0x04


	//----- nvinfo : EIATTR_MAXREG_COUNT
	.align		4
.L_4591:
        /*002c*/ 	.byte	0x03, 0x1b
        /*002e*/ 	.short	0x0040


	//----- nvinfo : EIATTR_NUM_BARRIERS
	.align		4
        /*0030*/ 	.byte	0x02, 0x4c
        /*0032*/ 	.byte	0x01
	.zero		1


	//----- nvinfo : EIATTR_MERCURY_ISA_VERSION
	.align		4
        /*0034*/ 	.byte	0x03, 0x5f
        /*0036*/ 	.short	0x0000


	//----- nvinfo : EIATTR_COOP_GROUP_MASK_REGIDS
	.align		4
        /*0038*/ 	.byte	0x04, 0x29
        /*003a*/ 	.short	(.L_4593 - .L_4592)


	//   ....[0]....
.L_4592:
        /*003c*/ 	.word	0xffffffff


	//   ....[1]....
        /*0040*/ 	.word	0xffffffff


	//   ....[2]....
        /*0044*/ 	.word	0xffffffff


	//   ....[3]....
        /*0048*/ 	.word	0xffffffff


	//   ....[4]....
        /*004c*/ 	.word	0xffffffff


	//   ....[5]....
        /*0050*/ 	.word	0xffffffff


	//   ....[6]....
        /*0054*/ 	.word	0xffffffff


	//   ....[7]....
        /*0058*/ 	.word	0xffffffff


	//   ....[8]....
        /*005c*/ 	.word	0xffffffff


	//   ....[9]....
        /*0060*/ 	.word	0xffffffff


	//   ....[10]....
        /*0064*/ 	.word	0xffffffff


	//   ....[11]....
        /*0068*/ 	.word	0xffffffff


	//   ....[12]....
        /*006c*/ 	.word	0xffffffff


	//   ....[13]....
        /*0070*/ 	.word	0xffffffff


	//   ....[14]....
        /*0074*/ 	.word	0xffffffff


	//   ....[15]....
        /*0078*/ 	.word	0xffffffff


	//   ....[16]....
        /*007c*/ 	.word	0xffffffff


	//   ....[17]....
        /*0080*/ 	.word	0xffffffff


	//   ....[18]....
        /*0084*/ 	.word	0xffffffff


	//   ....[19]....
        /*0088*/ 	.word	0xffffffff


	//----- nvinfo : EIATTR_COOP_GROUP_INSTR_OFFSETS
	.align		4
.L_4593:
        /*008c*/ 	.byte	0x04, 0x28
        /*008e*/ 	.short	(.L_4595 - .L_4594)


	//   ....[0]....
.L_4594:
        /*0090*/ 	.word	0x000007f0


	//   ....[1]....
        /*0094*/ 	.word	0x00000820


	//   ....[2]....
        /*0098*/ 	.word	0x00000840


	//   ....[3]....
        /*009c*/ 	.word	0x00000850


	//   ....[4]....
        /*00a0*/ 	.word	0x00000880


	//   ....[5]....
        /*00a4*/ 	.word	0x00000890


	//   ....[6]....
        /*00a8*/ 	.word	0x000008c0


	//   ....[7]....
        /*00ac*/ 	.word	0x000008d0


	//   ....[8]....
        /*00b0*/ 	.word	0x00000900


	//   ....[9]....
        /*00b4*/ 	.word	0x00000910


	//   ....[10]....
        /*00b8*/ 	.word	0x00000b00


	//   ....[11]....
        /*00bc*/ 	.word	0x00000b80


	//   ....[12]....
        /*00c0*/ 	.word	0x00000be0


	//   ....[13]....
        /*00c4*/ 	.word	0x00000c40


	//   ....[14]....
        /*00c8*/ 	.word	0x00000cb0


	//   ....[15]....
        /*00cc*/ 	.word	0x00000d20


	//   ....[16]....
        /*00d0*/ 	.word	0x00000d80


	//   ....[17]....
        /*00d4*/ 	.word	0x00000de0


	//   ....[18]....
        /*00d8*/ 	.word	0x00000e40


	//   ....[19]....
        /*00dc*/ 	.word	0x00000ea0


	//----- nvinfo : EIATTR_EXIT_INSTR_OFFSETS
	.align		4
.L_4595:
        /*00e0*/ 	.byte	0x04, 0x1c
        /*00e2*/ 	.short	(.L_4597 - .L_4596)


	//   ....[0]....
.L_4596:
        /*00e4*/ 	.word	0x00000070


	//   ....[1]....
        /*00e8*/ 	.word	0x00000aa0


	//----- nvinfo : EIATTR_MAX_THREADS
	.align		4
.L_4597:
        /*00ec*/ 	.byte	0x04, 0x05
        /*00ee*/ 	.short	(.L_4599 - .L_4598)
.L_4598:
        /*00f0*/ 	.word	0x00000400
        /*00f4*/ 	.word	0x00000001
        /*00f8*/ 	.word	0x00000001


	//----- nvinfo : EIATTR_CRS_STACK_SIZE
	.align		4
.L_4599:
        /*00fc*/ 	.byte	0x04, 0x1e
        /*00fe*/ 	.short	(.L_4601 - .L_4600)
.L_4600:
        /*0100*/ 	.word	0x00000000
.L_4601:


//--------------------- .nv.info._ZN10layer_norm13ln_bwd_kernelINS_13Kernel_traitsI6__halfffffjLj5120ELj1ELj1ELj4ELj16ENS_18Kernel_traits_baseILj5120ES2_ffffjLj128EEEEELb1ELb0ELb1ELb1EEEvNS_9BwdParamsE --------------------------
	.section	.nv.info._ZN10layer_norm13ln_bwd_kernelINS_13Kernel_traitsI6__halfffffjLj5120ELj1ELj1ELj4ELj16ENS_18Kernel_traits_baseILj5120ES2_ffffjLj128EEEEELb1ELb0ELb1ELb1EEEvNS_9BwdParamsE,"",@"SHT_CUDA_INFO"
	.sectionflags	@""
	.align	4


	//----- nvinfo : EIATTR_CUDA_API_VERSION
	.align		4
        /*0000*/ 	.byte	0x04, 0x37
        /*0002*/ 	.short	(.L_4603 - .L_4602)
.L_4602:
        /*0004*/ 	.word	0x00000082


	//----- nvinfo : EIATTR_SW2861232_WAR
	.align		4
.L_4603:
        /*0008*/ 	.byte	0x01, 0x35
	.zero		2


	//----- nvinfo : EIATTR_PARAM_CBANK
	.align		4
        /*000c*/ 	.byte	0x04, 0x0a
        /*000e*/ 	.short	(.L_4605 - .L_4604)
	.align		4
.L_4604:
        /*0010*/ 	.word	index@(.nv.constant0._ZN10layer_norm13ln_bwd_kernelINS_13Kernel_traitsI6__halfffffjLj5120ELj1ELj1ELj4ELj16ENS_18Kernel_traits_baseILj5120ES2_ffffjLj128EEEEELb1ELb0ELb1ELb1EEEvNS_9BwdParamsE)
        /*0014*/ 	.short	0x0160
        /*0016*/ 	.short	0x0128


	//----- nvinfo : EIATTR_CBANK_PARAM_SIZE
	.align		4
.L_4605:
        /*0018*/ 	.byte	0x03, 0x19
        /*001a*/ 	.short	0x0128


	//----- nvinfo : EIATTR_KPARAM_INFO
	.align		4
        /*001c*/ 	.byte	0x04, 0x17
        /*001e*/ 	.short	(.L_4607 - .L_4606)
.L_4606:
        /*0020*/ 	.word	0x00000000
        /*0024*/ 	.short	0x0000
        /*0026*/ 	.short	0x0000
        /*0028*/ 	.byte	0x00, 0xf0, 0xa1, 0x04


	//----- nvinfo : EIATTR_MAXREG_COUNT
	.align		4
.L_4607:
        /*002c*/ 	.byte	0x03, 0x1b
        /*002e*/ 	.short	0x00ff


	//----- nvinfo : EIATTR_NUM_BARRIERS
	.align		4
        /*0030*/ 	.byte	0x02, 0x4c
        /*0032*/ 	.byte	0x01
	.zero		1


	//----- nvinfo : EIATTR_ANNOTATIONS
	.align		4
        /*0034*/ 	.byte	0x04, 0x55
        /*0036*/ 	.short	(.L_4609 - .L_4608)


	//   ....[0]....
.L_4608:
        /* <DEDUP_REMOVED lines=28> */


	//----- nvinfo : EIATTR_MERCURY_ISA_VERSION
	.align		4
.L_4609:
        /*01e8*/ 	.byte	0x03, 0x5f
        /*01ea*/ 	.short	0x0000


	//----- nvinfo : EIATTR_COOP_GROUP_MASK_REGIDS
	.align		4
        /*01ec*/ 	.byte	0x04, 0x29
        /*01ee*/ 	.short	(.L_4611 - .L_4610)


	//   ....[0]....
.L_4610:
        /*01f0*/ 	.word	0xffffffff


	//   ....[1]....
        /*01f4*/ 	.word	0xffffffff


	//   ....[2]....
        /*01f8*/ 	.word	0xffffffff


	//   ....[3]....
        /*01fc*/ 	.word	0xffffffff


	//   ....[4]....
        /*0200*/ 	.word	0xffffffff


	//   ....[5]....
        /*0204*/ 	.word	0xffffffff


	//   ....[6]....
        /*0208*/ 	.word	0xffffffff


	//   ....[7]....
        /*020c*/ 	.word	0xffffffff


	//   ....[8]....
        /*0210*/ 	.word	0xffffffff


	//   ....[9]....
        /*0214*/ 	.word	0xffffffff


	//   ....[10]....
        /*0218*/ 	.word	0xffffffff


	//   ....[11]....
        /*021c*/ 	.word	0xffffffff


	//   ....[12]....
        /*0220*/ 	.word	0xffffffff


	//   ....[13]....
        /*0224*/ 	.word	0xffffffff


	//   ....[14]....
        /*0228*/ 	.word	0xffffffff


	//   ....[15]....
        /*022c*/ 	.word	0xffffffff


	//   ....[16]....
        /*0230*/ 	.word	0xffffffff


	//   ....[17]....
        /*0234*/ 	.word	0xffffffff


	//   ....[18]....
        /*0238*/ 	.word	0xffffffff


	//   ....[19]....
        /*023c*/ 	.word	0xffffffff


	//----- nvinfo : EIATTR_COOP_GROUP_INSTR_OFFSETS
	.align		4
.L_4611:
        /*0240*/ 	.byte	0x04, 0x28
        /*0242*/ 	.short	(.L_4613 - .L_4612)


	//   ....[0]....
.L_4612:
        /*0244*/ 	.word	0x00002ca0


	//   ....[1]....
        /*0248*/ 	.word	0x00002cc0


	//   ....[2]....
        /*024c*/ 	.word	0x00002cf0


	//   ....[3]....
        /*0250*/ 	.word	0x00002d10


	//   ....[4]....
        /*0254*/ 	.word	0x00002d30


	//   ....[5]....
        /*0258*/ 	.word	0x00002d50


	//   ....[6]....
        /*025c*/ 	.word	0x00002d70


	//   ....[7]....
        /*0260*/ 	.word	0x00002d90


	//   ....[8]....
        /*0264*/ 	.word	0x00002da0


	//   ....[9]....
        /*0268*/ 	.word	0x00002dc0


	//   ....[10]....
        /*026c*/ 	.word	0x000061d0


	//   ....[11]....
        /*0270*/ 	.word	0x00006250


	//   ....[12]....
        /*0274*/ 	.word	0x000062d0


	//   ....[13]....
        /*0278*/ 	.word	0x00006340


	//   ....[14]....
        /*027c*/ 	.word	0x000063c0


	//   ....[15]....
        /*0280*/ 	.word	0x00006430


	//   ....[16]....
        /*0284*/ 	.word	0x000064b0


	//   ....[17]....
        /*0288*/ 	.word	0x00006520


	//   ....[18]....
        /*028c*/ 	.word	0x000065a0


	//   ....[19]....
        /*0290*/ 	.word	0x00006610


	//----- nvinfo : EIATTR_EXIT_INSTR_OFFSETS
	.align		4
.L_4613:
        /*0294*/ 	.byte	0x04, 0x1c
        /*0296*/ 	.short	(.L_4615 - .L_4614)


	//   ....[0]....
.L_4614:
        /*0298*/ 	.word	0x00006170


	//----- nvinfo : EIATTR_MAX_THREADS
	.align		4
.L_4615:
        /*029c*/ 	.byte	0x04, 0x05
        /*029e*/ 	.short	(.L_4617 - .L_4616)
.L_4616:
        /*02a0*/ 	.word	0x00000080
        /*02a4*/ 	.word	0x00000001
        /*02a8*/ 	.word	0x00000001


	//----- nvinfo : EIATTR_CRS_STACK_SIZE
	.align		4
.L_4617:
        /*02ac*/ 	.byte	0x04, 0x1e
        /*02ae*/ 	.short	(.L_4619 - .L_4618)
.L_4618:
        /*02b0*/ 	.word	0x00000000
.L_4619:


//--------------------- .nv.info._ZN10layer_norm13ln_bwd_kernelINS_13Kernel_traitsI6__halfffffjLj5120ELj1ELj1ELj4ELj16ENS_18Kernel_traits_baseILj5120ES2_ffffjLj128EEEEELb1ELb1ELb0ELb0EEEvNS_9BwdParamsE --------------------------
	.section	.nv.info._ZN10layer_norm13ln_bwd_kernelINS_13Kernel_traitsI6__halfffffjLj5120ELj1ELj1ELj4ELj16ENS_18Kernel_traits_baseILj5120ES2_ffffjLj128EEEEELb1ELb1ELb0ELb0EEEvNS_9BwdParamsE,"",@"SHT_CUDA_INFO"
	.sectionflags	@""
	.align	4


	//----- nvinfo : EIATTR_CUDA_API_VERSION
	.align		4
        /*0000*/ 	.byte	0x04, 0x37
        /*0002*/ 	.short	(.L_4621 - .L_4620)
.L_4620:
        /*0004*/ 	.word	0x00000082


	//----- nvinfo : EIATTR_SW2861232_WAR
	.align		4
.L_4621:
        /*0008*/ 	.byte	0x01, 0x35
	.zero		2


	//----- nvinfo : EIATTR_PARAM_CBANK
	.align		4
        /*000c*/ 	.byte	0x04, 0x0a
        /*000e*/ 	.short	(.L_4623 - .L_4622)
	.align		4
.L_4622:
        /*0010*/ 	.word	index@(.nv.constant0._ZN10layer_norm13ln_bwd_kernelINS_13Kernel_traitsI6__halfffffjLj5120ELj1ELj1ELj4ELj16ENS_18Kernel_traits_baseILj5120ES2_ffffjLj128EEEEELb1ELb1ELb0ELb0EEEvNS_9BwdParamsE)
        /*0014*/ 	.short	0x0160
        /*0016*/ 	.short	0x0128


	//----- nvinfo : EIATTR_CBANK_PARAM_SIZE
	.align		4
.L_4623:
        /*0018*/ 	.byte	0x03, 0x19
        /*001a*/ 	.short	0x0128


	//----- nvinfo : EIATTR_KPARAM_INFO
	.align		4
        /*001c*/ 	.byte	0x04, 0x17
        /*001e*/ 	.short	(.L_4625 - .L_4624)
.L_4624:
        /*0020*/ 	.word	0x00000000
        /*0024*/ 	.short	0x0000
        /*0026*/ 	.short	0x0000
        /*0028*/ 	.byte	0x00, 0xf0, 0xa1, 0x04


	//----- nvinfo : EIATTR_MAXREG_COUNT
	.align		4
.L_4625:
        /*002c*/ 	.byte	0x03, 0x1b
        /*002e*/ 	.short	0x00ff


	//----- nvinfo : EIATTR_NUM_BARRIERS
	.align		4
        /*0030*/ 	.byte	0x02, 0x4c
        /*0032*/ 	.byte	0x01
	.zero		1


	//----- nvinfo : EIATTR_ANNOTATIONS
	.align		4
        /*0034*/ 	.byte	0x04, 0x55
        /*0036*/ 	.short	(.L_4627 - .L_4626)


	//   ....[0]....
.L_4626:
        /* <DEDUP_REMOVED lines=104> */


	//----- nvinfo : EIATTR_MERCURY_ISA_VERSION
	.align		4
.L_4627:
        /*06a8*/ 	.byte	0x03, 0x5f
        /*06aa*/ 	.short	0x0000


	//----- nvinfo : EIATTR_COOP_GROUP_MASK_REGIDS
	.align		4
        /*06ac*/ 	.byte	0x04, 0x29
        /*06ae*/ 	.short	(.L_4629 - .L_4628)


	//   ....[0]....
.L_4628:
        /*06b0*/ 	.word	0xffffffff


	//   ....[1]....
        /*06b4*/ 	.word	0xffffffff


	//   ....[2]....
        /*06b8*/ 	.word	0xffffffff


	//   ....[3]....
        /*06bc*/ 	.word	0xffffffff


	//   ....[4]....
        /*06c0*/ 	.word	0xffffffff


	//   ....[5]....
        /*06c4*/ 	.word	0xffffffff


	//   ....[6]....
        /*06c8*/ 	.word	0xffffffff


	//   ....[7]....
        /*06cc*/ 	.word	0xffffffff


	//   ....[8]....
        /*06d0*/ 	.word	0xffffffff


	//   ....[9]....
        /*06d4*/ 	.word	0xffffffff


	//   ....[10]....
        /*06d8*/ 	.word	0xffffffff


	//   ....[11]....
        /*06dc*/ 	.word	0xffffffff


	//   ....[12]....
        /*06e0*/ 	.word	0xffffffff


	//   ....[13]....
        /*06e4*/ 	.word	0xffffffff


	//   ....[14]....
        /*06e8*/ 	.word	0xffffffff


	//   ....[15]....
        /*06ec*/ 	.word	0xffffffff


	//   ....[16]....
        /*06f0*/ 	.word	0xffffffff


	//   ....[17]....
        /*06f4*/ 	.word	0xffffffff


	//   ....[18]....
        /*06f8*/ 	.word	0xffffffff


	//   ....[19]....
        /*06fc*/ 	.word	0xffffffff


	//----- nvinfo : EIATTR_COOP_GROUP_INSTR_OFFSETS
	.align		4
.L_4629:
        /*0700*/ 	.byte	0x04, 0x28
        /*0702*/ 	.short	(.L_4631 - .L_4630)


	//   ....[0]....
.L_4630:
        /*0704*/ 	.word	0x00003cc0


	//   ....[1]....
        /*0708*/ 	.word	0x00003ce0


	//   ....[2]....
        /*070c*/ 	.word	0x00003d10


	//   ....[3]....
        /*0710*/ 	.word	0x00003d30


	//   ....[4]....
        /*0714*/ 	.word	0x00003d50


	//   ....[5]....
        /*0718*/ 	.word	0x00003d70


	//   ....[6]....
        /*071c*/ 	.word	0x00003d80


	//   ....[7]....
        /*0720*/ 	.word	0x00003db0


	//   ....[8]....
        /*0724*/ 	.word	0x00003dc0


	//   ....[9]....
        /*0728*/ 	.word	0x00003de0


	//   ....[10]....
        /*072c*/ 	.word	0x00007770


	//   ....[11]....
        /*0730*/ 	.word	0x000077f0


	//   ....[12]....
        /*0734*/ 	.word	0x00007870


	//   ....[13]....
        /*0738*/ 	.word	0x000078e0


	//   ....[14]....
        /*073c*/ 	.word	0x00007960


	//   ....[15]....
        /*0740*/ 	.word	0x000079d0


	//   ....[16]....
        /*0744*/ 	.word	0x00007a50


	//   ....[17]....
        /*0748*/ 	.word	0x00007ac0


	//   ....[18]....
        /*074c*/ 	.word	0x00007b40


	//   ....[19]....
        /*0750*/ 	.word	0x00007bb0


	//----- nvinfo : EIATTR_EXIT_INSTR_OFFSETS
	.align		4
.L_4631:
        /*0754*/ 	.byte	0x04, 0x1c
        /*0756*/ 	.short	(.L_4633 - .L_4632)


	//   ....[0]....
.L_4632:
        /*0758*/ 	.word	0x00007690


	//   ....[1]....
        /*075c*/ 	.word	0x00007710


	//----- nvinfo : EIATTR_MAX_THREADS
	.align		4
.L_4633:
        /*0760*/ 	.byte	0x04, 0x05
        /*0762*/ 	.short	(.L_4635 - .L_4634)
.L_4634:
        /*0764*/ 	.word	0x00000080
        /*0768*/ 	.word	0x00000001
        /*076c*/ 	.word	0x00000001


	//----- nvinfo : EIATTR_CRS_STACK_SIZE
	.align		4
.L_4635:
        /*0770*/ 	.byte	0x04, 0x1e
        /*0772*/ 	.short	(.L_4637 - .L_4636)
.L_4636:
        /*0774*/ 	.word	0x00000000
.L_4637:


//--------------------- .nv.info._ZN10layer_norm13ln_bwd_kernelINS_13Kernel_traitsI6__halfffffjLj5120ELj1ELj1ELj4ELj16ENS_18Kernel_traits_baseILj5120ES2_ffffjLj128EEEEELb1ELb1ELb0ELb1EEEvNS_9BwdParamsE --------------------------
	.section	.nv.info._ZN10layer_norm13ln_bwd_kernelINS_13Kernel_traitsI6__halfffffjLj5120ELj1ELj1ELj4ELj16ENS_18Kernel_traits_baseILj5120ES2_ffffjLj128EEEEELb1ELb1ELb0ELb1EEEvNS_9BwdParamsE,"",@"SHT_CUDA_INFO"
	.sectionflags	@""
	.align	4


	//----- nvinfo : EIATTR_CUDA_API_VERSION
	.align		4
        /*0000*/ 	.byte	0x04, 0x37
        /*0002*/ 	.short	(.L_4639 - .L_4638)
.L_4638:
        /*0004*/ 	.word	0x00000082


	//----- nvinfo : EIATTR_SW2861232_WAR
	.align		4
.L_4639:
        /*0008*/ 	.byte	0x01, 0x35
	.zero		2


	//----- nvinfo : EIATTR_PARAM_CBANK
	.align		4
        /*000c*/ 	.byte	0x04, 0x0a
        /*000e*/ 	.short	(.L_4641 - .L_4640)
	.align		4
.L_4640:
        /*0010*/ 	.word	index@(.nv.constant0._ZN10layer_norm13ln_bwd_kernelINS_13Kernel_traitsI6__halfffffjLj5120ELj1ELj1ELj4ELj16ENS_18Kernel_traits_baseILj5120ES2_ffffjLj128EEEEELb1ELb1ELb0ELb1EEEvNS_9BwdParamsE)
        /*0014*/ 	.short	0x0160
        /*0016*/ 	.short	0x0128


	//----- nvinfo : EIATTR_CBANK_PARAM_SIZE
	.align		4
.L_4641:
        /*0018*/ 	.byte	0x03, 0x19
        /*001a*/ 	.short	0x0128


	//----- nvinfo : EIATTR_KPARAM_INFO
	.align		4
        /*001c*/ 	.byte	0x04, 0x17
        /*001e*/ 	.short	(.L_4643 - .L_4642)
.L_4642:
        /*0020*/ 	.word	0x00000000
        /*0024*/ 	.short	0x0000
        /*0026*/ 	.short	0x0000
        /*0028*/ 	.byte	0x00, 0xf0, 0xa1, 0x04


	//----- nvinfo : EIATTR_MAXREG_COUNT
	.align		4
.L_4643:
        /*002c*/ 	.byte	0x03, 0x1b
        /*002e*/ 	.short	0x00ff


	//----- nvinfo : EIATTR_NUM_BARRIERS
	.align		4
        /*0030*/ 	.byte	0x02, 0x4c
        /*0032*/ 	.byte	0x01
	.zero		1


	//----- nvinfo : EIATTR_ANNOTATIONS
	.align		4
        /*0034*/ 	.byte	0x04, 0x55
        /*0036*/ 	.short	(.L_4645 - .L_4644)


	//   ....[0]....
.L_4644:
        /* <DEDUP_REMOVED lines=147> */


	//----- nvinfo : EIATTR_MERCURY_ISA_VERSION
	.align		4
.L_4645:
        /*0958*/ 	.byte	0x03, 0x5f
        /*095a*/ 	.short	0x0000


	//----- nvinfo : EIATTR_COOP_GROUP_MASK_REGIDS
	.align		4
        /*095c*/ 	.byte	0x04, 0x29
        /*095e*/ 	.short	(.L_4647 - .L_4646)


	//   ....[0]....
.L_4646:
        /*0960*/ 	.word	0xffffffff


	//   ....[1]....
        /*0964*/ 	.word	0xffffffff


	//   ....[2]....
        /*0968*/ 	.word	0xffffffff


	//   ....[3]....
        /*096c*/ 	.word	0xffffffff


	//   ....[4]....
        /*0970*/ 	.word	0xffffffff


	//   ....[5]....
        /*0974*/ 	.word	0xffffffff


	//   ....[6]....
        /*0978*/ 	.word	0xffffffff


	//   ....[7]....
        /*097c*/ 	.word	0xffffffff


	//   ....[8]....
        /*0980*/ 	.word	0xffffffff


	//   ....[9]....
        /*0984*/ 	.word	0xffffffff


	//   ....[10]....
        /*0988*/ 	.word	0xffffffff


	//   ....[11]....
        /*098c*/ 	.word	0xffffffff


	//   ....[12]....
        /*0990*/ 	.word	0xffffffff


	//   ....[13]....
        /*0994*/ 	.word	0xffffffff


	//   ....[14]....
        /*0998*/ 	.word	0xffffffff


	//   ....[15]....
        /*099c*/ 	.word	0xffffffff


	//   ....[16]....
        /*09a0*/ 	.word	0xffffffff


	//   ....[17]....
        /*09a4*/ 	.word	0xffffffff


	//   ....[18]....
        /*09a8*/ 	.word	0xffffffff


	//   ....[19]....
        /*09ac*/ 	.word	0xffffffff


	//----- nvinfo : EIATTR_COOP_GROUP_INSTR_OFFSETS
	.align		4
.L_4647:
        /*09b0*/ 	.byte	0x04, 0x28
        /*09b2*/ 	.short	(.L_4649 - .L_4648)


	//   ....[0]....
.L_4648:
        /*09b4*/ 	.word	0x000036e0


	//   ....[1]....
        /*09b8*/ 	.word	0x00003700


	//   ....[2]....
        /*09bc*/ 	.word	0x00003730


	//   ....[3]....
        /*09c0*/ 	.word	0x00003750


	//   ....[4]....
        /*09c4*/ 	.word	0x00003770


	//   ....[5]....
        /*09c8*/ 	.word	0x00003790


	//   ....[6]....
        /*09cc*/ 	.word	0x000037b0


	//   ....[7]....
        /*09d0*/ 	.word	0x000037d0


	//   ....[8]....
        /*09d4*/ 	.word	0x000037e0


	//   ....[9]....
        /*09d8*/ 	.word	0x00003800


	//   ....[10]....
        /*09dc*/ 	.word	0x00006fd0


	//   ....[11]....
        /*09e0*/ 	.word	0x00007050


	//   ....[12]....
        /*09e4*/ 	.word	0x000070d0


	//   ....[13]....
        /*09e8*/ 	.word	0x00007140


	//   ....[14]....
        /*09ec*/ 	.word	0x000071c0


	//   ....[15]....
        /*09f0*/ 	.word	0x00007230


	//   ....[16]....
        /*09f4*/ 	.word	0x000072b0


	//   ....[17]....
        /*09f8*/ 	.word	0x00007320


	//   ....[18]....
        /*09fc*/ 	.word	0x000073a0


	//   ....[19]....
        /*0a00*/ 	.word	0x00007410


	//----- nvinfo : EIATTR_EXIT_INSTR_OFFSETS
	.align		4
.L_4649:
        /*0a04*/ 	.byte	0x04, 0x1c
        /*0a06*/ 	.short	(.L_4651 - .L_4650)


	//   ....[0]....
.L_4650:
        /*0a08*/ 	.word	0x00006f70


	//----- nvinfo : EIATTR_MAX_THREADS
	.align		4
.L_4651:
        /*0a0c*/ 	.byte	0x04, 0x05
        /*0a0e*/ 	.short	(.L_4653 - .L_4652)
.L_4652:
        /*0a10*/ 	.word	0x00000080
        /*0a14*/ 	.word	0x00000001
        /*0a18*/ 	.word	0x00000001


	//----- nvinfo : EIATTR_CRS_STACK_SIZE
	.align		4
.L_4653:
        /*0a1c*/ 	.byte	0x04, 0x1e
        /*0a1e*/ 	.short	(.L_4655 - .L_4654)
.L_4654:
        /*0a20*/ 	.word	0x00000000
.L_4655:


//--------------------- .nv.info._ZN10layer_norm22ln_bwd_finalize_kernelINS_22Kernel_traits_finalizeILj5120E6__halfffffjLb1ELj1024ELj4ENS_18Kernel_traits_baseILj5120ES2_ffffjLj1024EEEEELb1ELb0EEEvNS_9BwdParamsE --------------------------
	.section	.nv.info._ZN10layer_norm22ln_bwd_finalize_kernelINS_22Kernel_traits_finalizeILj5120E6__halfffffjLb1ELj1024ELj4ENS_18Kernel_traits_baseILj5120ES2_ffffjLj1024EEEEELb1ELb0EEEvNS_9BwdParamsE,"",@"SHT_CUDA_INFO"
	.sectionflags	@""
	.align	4


	//----- nvinfo : EIATTR_CUDA_API_VERSION
	.align		4
        /*0000*/ 	.byte	0x04, 0x37
        /*0002*/ 	.short	(.L_4657 - .L_4656)
.L_4656:
        /*0004*/ 	.word	0x00000082


	//----- nvinfo : EIATTR_SW2861232_WAR
	.align		4
.L_4657:
        /*0008*/ 	.byte	0x01, 0x35
	.zero		2


	//----- nvinfo : EIATTR_PARAM_CBANK
	.align		4
        /*000c*/ 	.byte	0x04, 0x0a
        /*000e*/ 	.short	(.L_4659 - .L_4658)
	.align		4
.L_4658:
        /*0010*/ 	.word	index@(.nv.constant0._ZN10layer_norm22ln_bwd_finalize_kernelINS_22Kernel_traits_finalizeILj5120E6__halfffffjLb1ELj1024ELj4ENS_18Kernel_traits_baseILj5120ES2_ffffjLj1024EEEEELb1ELb0EEEvNS_9BwdParamsE)
        /*0014*/ 	.short	0x0160
        /*0016*/ 	.short	0x0128


	//----- nvinfo : EIATTR_CBANK_PARAM_SIZE
	.align		4
.L_4659:
        /*0018*/ 	.byte	0x03, 0x19
        /*001a*/ 	.short	0x0128


	//----- nvinfo : EIATTR_KPARAM_INFO
	.align		4
        /*001c*/ 	.byte	0x04, 0x17
        /*001e*/ 	.short	(.L_4661 - .L_4660)
.L_4660:
        /*0020*/ 	.word	0x00000000
        /*0024*/ 	.short	0x0000
        /*0026*/ 	.short	0x0000
        /*0028*/ 	.byte	0x00, 0xf0, 0xa1, 0x04


	//----- nvinfo : EIATTR_MAXREG_COUNT
	.align		4
.L_4661:
        /*002c*/ 	.byte	0x03, 0x1b
        /*002e*/ 	.short	0x0040


	//----- nvinfo : EIATTR_NUM_BARRIERS
	.align		4
        /*0030*/ 	.byte	0x02, 0x4c
        /*0032*/ 	.byte	0x01
	.zero		1


	//----- nvinfo : EIATTR_MERCURY_ISA_VERSION
	.align		4
        /*0034*/ 	.byte	0x03, 0x5f
        /*0036*/ 	.short	0x0000


	//----- nvinfo : EIATTR_COOP_GROUP_MASK_REGIDS
	.align		4
        /*0038*/ 	.byte	0x04, 0x29
        /*003a*/ 	.short	(.L_4663 - .L_4662)


	//   ....[0]....
.L_4662:
        /*003c*/ 	.word	0xffffffff


	//   ....[1]....
        /*0040*/ 	.word	0xffffffff


	//   ....[2]....
        /*0044*/ 	.word	0xffffffff


	//   ....[3]....
        /*0048*/ 	.word	0xffffffff


	//   ....[4]....
        /*004c*/ 	.word	0xffffffff


	//   ....[5]....
        /*0050*/ 	.word	0xffffffff


	//   ....[6]....
        /*0054*/ 	.word	0xffffffff


	//   ....[7]....
        /*0058*/ 	.word	0xffffffff


	//   ....[8]....
        /*005c*/ 	.word	0xffffffff


	//   ....[9]....
        /*0060*/ 	.word	0xffffffff


	//   ....[10]....
        /*0064*/ 	.word	0xffffffff


	//   ....[11]....
        /*0068*/ 	.word	0xffffffff


	//   ....[12]....
        /*006c*/ 	.word	0xffffffff


	//   ....[13]....
        /*0070*/ 	.word	0xffffffff


	//   ....[14]....
        /*0074*/ 	.word	0xffffffff


	//   ....[15]....
        /*0078*/ 	.word	0xffffffff


	//   ....[16]....
        /*007c*/ 	.word	0xffffffff


	//   ....[17]....
        /*0080*/ 	.word	0xffffffff


	//   ....[18]....
        /*0084*/ 	.word	0xffffffff


	//   ....[19]....
        /*0088*/ 	.word	0xffffffff


	//   ....[20]....
        /*008c*/ 	.word	0xffffffff


	//   ....[21]....
        /*0090*/ 	.word	0xffffffff


	//   ....[22]....
        /*0094*/ 	.word	0xffffffff


	//   ....[23]....
        /*0098*/ 	.word	0xffffffff


	//   ....[24]....
        /*009c*/ 	.word	0xffffffff


	//   ....[25]....
        /*00a0*/ 	.word	0xffffffff


	//   ....[26]....
        /*00a4*/ 	.word	0xffffffff


	//   ....[27]....
        /*00a8*/ 	.word	0xffffffff


	//   ....[28]....
        /*00ac*/ 	.word	0xffffffff


	//   ....[29]....
        /*00b0*/ 	.word	0xffffffff


	//----- nvinfo : EIATTR_COOP_GROUP_INSTR_OFFSETS
	.align		4
.L_4663:
        /*00b4*/ 	.byte	0x04, 0x28
        /*00b6*/ 	.short	(.L_4665 - .L_4664)


	//   ....[0]....
.L_4664:
        /*00b8*/ 	.word	0x000009d0


	//   ....[1]....
        /*00bc*/ 	.word	0x00000a00


	//   ....[2]....
        /*00c0*/ 	.word	0x00000a10


	//   ....[3]....
        /*00c4*/ 	.word	0x00000a30


	//   ....[4]....
        /*00c8*/ 	.word	0x00000a50


	//   ....[5]....
        /*00cc*/ 	.word	0x00000a60


	//   ....[6]....
        /*00d0*/ 	.word	0x00000a90


	//   ....[7]....
        /*00d4*/ 	.word	0x00000ab0


	//   ....[8]....
        /*00d8*/ 	.word	0x00000ac0


	//   ....[9]....
        /*00dc*/ 	.word	0x00000af0


	//   ....[10]....
        /*00e0*/ 	.word	0x00000b10


	//   ....[11]....
        /*00e4*/ 	.word	0x00000b20


	//   ....[12]....
        /*00e8*/ 	.word	0x00000b50


	//   ....[13]....
        /*00ec*/ 	.word	0x00000b70


	//   ....[14]....
        /*00f0*/ 	.word	0x00000b80


	//   ....[15]....
        /*00f4*/ 	.word	0x00000e20


	//   ....[16]....
        /*00f8*/ 	.word	0x00000e80


	//   ....[17]....
        /*00fc*/ 	.word	0x00000ee0


	//   ....[18]....
        /*0100*/ 	.word	0x00000f40


	//   ....[19]....
        /*0104*/ 	.word	0x00000fb0


	//   ....[20]....
        /*0108*/ 	.word	0x00001020


	//   ....[21]....
        /*010c*/ 	.word	0x00001080


	//   ....[22]....
        /*0110*/ 	.word	0x000010e0


	//   ....[23]....
        /*0114*/ 	.word	0x00001140


	//   ....[24]....
        /*0118*/ 	.word	0x000011b0


	//   ....[25]....
        /*011c*/ 	.word	0x00001220


	//   ....[26]....
        /*0120*/ 	.word	0x00001280


	//   ....[27]....
        /*0124*/ 	.word	0x000012e0


	//   ....[28]....
        /*0128*/ 	.word	0x00001340


	//   ....[29]....
        /*012c*/ 	.word	0x000013a0


	//----- nvinfo : EIATTR_EXIT_INSTR_OFFSETS
	.align		4
.L_4665:
        /*0130*/ 	.byte	0x04, 0x1c
        /*0132*/ 	.short	(.L_4667 - .L_4666)


	//   ....[0]....
.L_4666:
        /*0134*/ 	.word	0x00000070


	//   ....[1]....
        /*0138*/ 	.word	0x00000dc0


	//----- nvinfo : EIATTR_MAX_THREADS
	.align		4
.L_4667:
        /*013c*/ 	.byte	0x04, 0x05
        /*013e*/ 	.short	(.L_4669 - .L_4668)
.L_4668:
        /*0140*/ 	.word	0x00000400
        /*0144*/ 	.word	0x00000001
        /*0148*/ 	.word	0x00000001


	//----- nvinfo : EIATTR_CRS_STACK_SIZE
	.align		4
.L_4669:
        /*014c*/ 	.byte	0x04, 0x1e
        /*014e*/ 	.short	(.L_4671 - .L_4670)
.L_4670:
        /*0150*/ 	.word	0x00000000
.L_4671:


//--------------------- .nv.info._ZN10layer_norm13ln_bwd_kernelINS_13Kernel_traitsI6__halfffffjLj5120ELj1ELj1ELj4ELj16ENS_18Kernel_traits_baseILj5120ES2_ffffjLj128EEEEELb1ELb1ELb1ELb0EEEvNS_9BwdParamsE --------------------------
	.section	.nv.info._ZN10layer_norm13ln_bwd_kernelINS_13Kernel_traitsI6__halfffffjLj5120ELj1ELj1ELj4ELj16ENS_18Kernel_traits_baseILj5120ES2_ffffjLj128EEEEELb1ELb1ELb1ELb0EEEvNS_9BwdParamsE,"",@"SHT_CUDA_INFO"
	.sectionflags	@""
	.align	4


	//----- nvinfo : EIATTR_CUDA_API_VERSION
	.align		4
        /*0000*/ 	.byte	0x04, 0x37
        /*0002*/ 	.short	(.L_4673 - .L_4672)
.L_4672:
        /*0004*/ 	.word	0x00000082


	//----- nvinfo : EIATTR_SW2861232_WAR
	.align		4
.L_4673:
        /*0008*/ 	.byte	0x01, 0x35
	.zero		2


	//----- nvinfo : EIATTR_PARAM_CBANK
	.align		4
        /*000c*/ 	.byte	0x04, 0x0a
        /*000e*/ 	.short	(.L_4675 - .L_4674)
	.align		4
.L_4674:
        /*0010*/ 	.word	index@(.nv.constant0._ZN10layer_norm13ln_bwd_kernelINS_13Kernel_traitsI6__halfffffjLj5120ELj1ELj1ELj4ELj16ENS_18Kernel_traits_baseILj5120ES2_ffffjLj128EEEEELb1ELb1ELb1ELb0EEEvNS_9BwdParamsE)
        /*0014*/ 	.short	0x0160
        /*0016*/ 	.short	0x0128


	//----- nvinfo : EIATTR_CBANK_PARAM_SIZE
	.align		4
.L_4675:
        /*0018*/ 	.byte	0x03, 0x19
        /*001a*/ 	.short	0x0128


	//----- nvinfo : EIATTR_KPARAM_INFO
	.align		4
        /*001c*/ 	.byte	0x04, 0x17
        /*001e*/ 	.short	(.L_4677 - .L_4676)
.L_4676:
        /*0020*/ 	.word	0x00000000
        /*0024*/ 	.short	0x0000
        /*0026*/ 	.short	0x0000
        /*0028*/ 	.byte	0x00, 0xf0, 0xa1, 0x04


	//----- nvinfo : EIATTR_MAXREG_COUNT
	.align		4
.L_4677:
        /*002c*/ 	.byte	0x03, 0x1b
        /*002e*/ 	.short	0x00ff


	//----- nvinfo : EIATTR_NUM_BARRIERS
	.align		4
        /*0030*/ 	.byte	0x02, 0x4c
        /*0032*/ 	.byte	0x01
	.zero		1


	//----- nvinfo : EIATTR_ANNOTATIONS
	.align		4
        /*0034*/ 	.byte	0x04, 0x55
        /*0036*/ 	.short	(.L_4679 - .L_4678)


	//   ....[0]....
.L_4678:
        /* <DEDUP_REMOVED lines=659> */


	//----- nvinfo : EIATTR_MERCURY_ISA_VERSION
	.align		4
.L_4679:
        /*2958*/ 	.byte	0x03, 0x5f
        /*295a*/ 	.short	0x0000


	//----- nvinfo : EIATTR_COOP_GROUP_MASK_REGIDS
	.align		4
        /*295c*/ 	.byte	0x04, 0x29
        /*295e*/ 	.short	(.L_4681 - .L_4680)


	//   ....[0]....
.L_4680:
        /*2960*/ 	.word	0xffffffff


	//   ....[1]....
        /*2964*/ 	.word	0xffffffff


	//   ....[2]....
        /*2968*/ 	.word	0xffffffff


	//   ....[3]....
        /*296c*/ 	.word	0xffffffff


	//   ....[4]....
        /*2970*/ 	.word	0xffffffff


	//   ....[5]....
        /*2974*/ 	.word	0xffffffff


	//   ....[6]....
        /*2978*/ 	.word	0xffffffff


	//   ....[7]....
        /*297c*/ 	.word	0xffffffff


	//   ....[8]....
        /*2980*/ 	.word	0xffffffff


	//   ....[9]....
        /*2984*/ 	.word	0xffffffff


	//   ....[10]....
        /*2988*/ 	.word	0xffffffff


	//   ....[11]....
        /*298c*/ 	.word	0xffffffff


	//   ....[12]....
        /*2990*/ 	.word	0xffffffff


	//   ....[13]....
        /*2994*/ 	.word	0xffffffff


	//   ....[14]....
        /*2998*/ 	.word	0xffffffff


	//   ....[15]....
        /*299c*/ 	.word	0xffffffff


	//   ....[16]....
        /*29a0*/ 	.word	0xffffffff


	//   ....[17]....
        /*29a4*/ 	.word	0xffffffff


	//   ....[18]....
        /*29a8*/ 	.word	0xffffffff


	//   ....[19]....
        /*29ac*/ 	.word	0xffffffff


	//----- nvinfo : EIATTR_COOP_GROUP_INSTR_OFFSETS
	.align		4
.L_4681:
        /*29b0*/ 	.byte	0x04, 0x28
        /*29b2*/ 	.short	(.L_4683 - .L_4682)


	//   ....[0]....
.L_4682:
        /*29b4*/ 	.word	0x00006ea0


	//   ....[1]....
        /*29b8*/ 	.word	0x00006ed0


	//   ....[2]....
        /*29bc*/ 	.word	0x00006ee0


	//   ....[3]....
        /*29c0*/ 	.word	0x00006f10


	//   ....[4]....
        /*29c4*/ 	.word	0x00006f30


	//   ....[5]....
        /*29c8*/ 	.word	0x00006f50


	//   ....[6]....
        /*29cc*/ 	.word	0x00006f70


	//   ....[7]....
        /*29d0*/ 	.word	0x00006f90


	//   ....[8]....
        /*29d4*/ 	.word	0x00006fa0


	//   ....[9]....
        /*29d8*/ 	.word	0x00006fc0


	//   ....[10]....
        /*29dc*/ 	.word	0x0000dc60


	//   ....[11]....
        /*29e0*/ 	.word	0x0000dce0


	//   ....[12]....
        /*29e4*/ 	.word	0x0000dd60


	//   ....[13]....
        /*29e8*/ 	.word	0x0000ddd0


	//   ....[14]....
        /*29ec*/ 	.word	0x0000de50


	//   ....[15]....
        /*29f0*/ 	.word	0x0000dec0


	//   ....[16]....
        /*29f4*/ 	.word	0x0000df40


	//   ....[17]....
        /*29f8*/ 	.word	0x0000dfb0


	//   ....[18]....
        /*29fc*/ 	.word	0x0000e030


	//   ....[19]....
        /*2a00*/ 	.word	0x0000e0a0


	//----- nvinfo : EIATTR_EXIT_INSTR_OFFSETS
	.align		4
.L_4683:
        /*2a04*/ 	.byte	0x04, 0x1c
        /*2a06*/ 	.short	(.L_4685 - .L_4684)


	//   ....[0]....
.L_4684:
        /*2a08*/ 	.word	0x0000db00


	//   ....[1]....
        /*2a0c*/ 	.word	0x0000dc00


	//----- nvinfo : EIATTR_MAX_THREADS
	.align		4
.L_4685:
        /*2a10*/ 	.byte	0x04, 0x05
        /*2a12*/ 	.short	(.L_4687 - .L_4686)
.L_4686:
        /*2a14*/ 	.word	0x00000080
        /*2a18*/ 	.word	0x00000001
        /*2a1c*/ 	.word	0x00000001


	//----- nvinfo : EIATTR_CRS_STACK_SIZE
	.align		4
.L_4687:
        /*2a20*/ 	.byte	0x04, 0x1e
        /*2a22*/ 	.short	(.L_4689 - .L_4688)
.L_4688:
        /*2a24*/ 	.word	0x00000000
.L_4689:


//--------------------- .nv.info._ZN10layer_norm22ln_bwd_finalize_kernelINS_22Kernel_traits_finalizeILj5120E6__halfffffjLb1ELj1024ELj4ENS_18Kernel_traits_baseILj5120ES2_ffffjLj1024EEEEELb1ELb1EEEvNS_9BwdParamsE --------------------------
	.section	.nv.info._ZN10layer_norm22ln_bwd_finalize_kernelINS_22Kernel_traits_finalizeILj5120E6__halfffffjLb1ELj1024ELj4ENS_18Kernel_traits_baseILj5120ES2_ffffjLj1024EEEEELb1ELb1EEEvNS_9BwdParamsE,"",@"SHT_CUDA_INFO"
	.sectionflags	@""
	.align	4


	//----- nvinfo : EIATTR_CUDA_API_VERSION
	.align		4
        /*0000*/ 	.byte	0x04, 0x37
        /*0002*/ 	.short	(.L_4691 - .L_4690)
.L_4690:
        /*0004*/ 	.word	0x00000082


	//----- nvinfo : EIATTR_SW2861232_WAR
	.align		4
.L_4691:
        /*0008*/ 	.byte	0x01, 0x35
	.zero		2


	//----- nvinfo : EIATTR_PARAM_CBANK
	.align		4
        /*000c*/ 	.byte	0x04, 0x0a
        /*000e*/ 	.short	(.L_4693 - .L_4692)
	.align		4
.L_4692:
        /*0010*/ 	.word	index@(.nv.constant0._ZN10layer_norm22ln_bwd_finalize_kernelINS_22Kernel_traits_finalizeILj5120E6__halfffffjLb1ELj1024ELj4ENS_18Kernel_traits_baseILj5120ES2_ffffjLj1024EEEEELb1ELb1EEEvNS_9BwdParamsE)
        /*0014*/ 	.short	0x0160
        /*0016*/ 	.short	0x0128


	//----- nvinfo : EIATTR_CBANK_PARAM_SIZE
	.align		4
.L_4693:
        /*0018*/ 	.byte	0x03, 0x19
        /*001a*/ 	.short	0x0128


	//----- nvinfo : EIATTR_KPARAM_INFO
	.align		4
        /*001c*/ 	.byte	0x04, 0x17
        /*001e*/ 	.short	(.L_4695 - .L_4694)
.L_4694:
        /*0020*/ 	.word	0x00000000
        /*0024*/ 	.short	0x0000
        /*0026*/ 	.short	0x0000
        /*0028*/ 	.byte	0x00, 0xf0, 0xa1, 0x04


	//----- nvinfo : EIATTR_MAXREG_COUNT
	.align		4
.L_4695:
        /*002c*/ 	.byte	0x03, 0x1b
        /*002e*/ 	.short	0x0040


	//----- nvinfo : EIATTR_NUM_BARRIERS
	.align		4
        /*0030*/ 	.byte	0x02, 0x4c
        /*0032*/ 	.byte	0x01
	.zero		1


	//----- nvinfo : EIATTR_MERCURY_ISA_VERSION
	.align		4
        /*0034*/ 	.byte	0x03, 0x5f
        /*0036*/ 	.short	0x0000


	//----- nvinfo : EIATTR_COOP_GROUP_MASK_REGIDS
	.align		4
        /*0038*/ 	.byte	0x04, 0x29
        /*003a*/ 	.short	(.L_4697 - .L_4696)


	//   ....[0]....
.L_4696:
        /*003c*/ 	.word	0xffffffff


	//   ....[1]....
        /*0040*/ 	.word	0xffffffff


	//   ....[2]....
        /*0044*/ 	.word	0xffffffff


	//   ....[3]....
        /*0048*/ 	.word	0xffffffff


	//   ....[4]....
        /*004c*/ 	.word	0xffffffff


	//   ....[5]....
        /*0050*/ 	.word	0xffffffff


	//   ....[6]....
        /*0054*/ 	.word	0xffffffff


	//   ....[7]....
        /*0058*/ 	.word	0xffffffff


	//   ....[8]....
        /*005c*/ 	.word	0xffffffff


	//   ....[9]....
        /*0060*/ 	.word	0xffffffff


	//   ....[10]....
        /*0064*/ 	.word	0xffffffff


	//   ....[11]....
        /*0068*/ 	.word	0xffffffff


	//   ....[12]....
        /*006c*/ 	.word	0xffffffff


	//   ....[13]....
        /*0070*/ 	.word	0xffffffff


	//   ....[14]....
        /*0074*/ 	.word	0xffffffff


	//   ....[15]....
        /*0078*/ 	.word	0xffffffff


	//   ....[16]....
        /*007c*/ 	.word	0xffffffff


	//   ....[17]....
        /*0080*/ 	.word	0xffffffff


	//   ....[18]....
        /*0084*/ 	.word	0xffffffff


	//   ....[19]....
        /*0088*/ 	.word	0xffffffff


	//   ....[20]....
        /*008c*/ 	.word	0xffffffff


	//   ....[21]....
        /*0090*/ 	.word	0xffffffff


	//   ....[22]....
        /*0094*/ 	.word	0xffffffff


	//   ....[23]....
        /*0098*/ 	.word	0xffffffff


	//   ....[24]....
        /*009c*/ 	.word	0xffffffff


	//   ....[25]....
        /*00a0*/ 	.word	0xffffffff


	//   ....[26]....
        /*00a4*/ 	.word	0xffffffff


	//   ....[27]....
        /*00a8*/ 	.word	0xffffffff


	//   ....[28]....
        /*00ac*/ 	.word	0xffffffff


	//   ....[29]....
        /*00b0*/ 	.word	0xffffffff


	//----- nvinfo : EIATTR_COOP_GROUP_INSTR_OFFSETS
	.align		4
.L_4697:
        /*00b4*/ 	.byte	0x04, 0x28
        /*00b6*/ 	.short	(.L_4699 - .L_4698)


	//   ....[0]....
.L_4698:
        /*00b8*/ 	.word	0x000009a0


	//   ....[1]....
        /*00bc*/ 	.word	0x000009d0


	//   ....[2]....
        /*00c0*/ 	.word	0x000009e0


	//   ....[3]....
        /*00c4*/ 	.word	0x00000a00


	//   ....[4]....
        /*00c8*/ 	.word	0x00000a20


	//   ....[5]....
        /*00cc*/ 	.word	0x00000a30


	//   ....[6]....
        /*00d0*/ 	.word	0x00000a60


	//   ....[7]....
        /*00d4*/ 	.word	0x00000a80


	//   ....[8]....
        /*00d8*/ 	.word	0x00000a90


	//   ....[9]....
        /*00dc*/ 	.word	0x00000ac0


	//   ....[10]....
        /*00e0*/ 	.word	0x00000ae0


	//   ....[11]....
        /*00e4*/ 	.word	0x00000af0


	//   ....[12]....
        /*00e8*/ 	.word	0x00000b20


	//   ....[13]....
        /*00ec*/ 	.word	0x00000b40


	//   ....[14]....
        /*00f0*/ 	.word	0x00000b50


	//   ....[15]....
        /*00f4*/ 	.word	0x00000dd0


	//   ....[16]....
        /*00f8*/ 	.word	0x00000e30


	//   ....[17]....
        /*00fc*/ 	.word	0x00000e90


	//   ....[18]....
        /*0100*/ 	.word	0x00000ef0


	//   ....[19]....
        /*0104*/ 	.word	0x00000f60


	//   ....[20]....
        /*0108*/ 	.word	0x00000fd0


	//   ....[21]....
        /*010c*/ 	.word	0x00001030


	//   ....[22]....
        /*0110*/ 	.word	0x00001090


	//   ....[23]....
        /*0114*/ 	.word	0x000010f0


	//   ....[24]....
        /*0118*/ 	.word	0x00001160


	//   ....[25]....
        /*011c*/ 	.word	0x000011d0


	//   ....[26]....
        /*0120*/ 	.word	0x00001230


	//   ....[27]....
        /*0124*/ 	.word	0x00001290


	//   ....[28]....
        /*0128*/ 	.word	0x000012f0


	//   ....[29]....
        /*012c*/ 	.word	0x00001350


	//----- nvinfo : EIATTR_EXIT_INSTR_OFFSETS
	.align		4
.L_4699:
        /*0130*/ 	.byte	0x04, 0x1c
        /*0132*/ 	.short	(.L_4701 - .L_4700)


	//   ....[0]....
.L_4700:
        /*0134*/ 	.word	0x00000070


	//   ....[1]....
        /*0138*/ 	.word	0x00000d70


	//----- nvinfo : EIATTR_MAX_THREADS
	.align		4
.L_4701:
        /*013c*/ 	.byte	0x04, 0x05
        /*013e*/ 	.short	(.L_4703 - .L_4702)
.L_4702:
        /*0140*/ 	.word	0x00000400
        /*0144*/ 	.word	0x00000001
        /*0148*/ 	.word	0x00000001


	//----- nvinfo : EIATTR_CRS_STACK_SIZE
	.align		4
.L_4703:
        /*014c*/ 	.byte	0x04, 0x1e
        /*014e*/ 	.short	(.L_4705 - .L_4704)
.L_4704:
        /*0150*/ 	.word	0x00000000
.L_4705:


//--------------------- .nv.info._ZN10layer_norm13ln_bwd_kernelINS_13Kernel_traitsI6__halfffffjLj5120ELj1ELj1ELj4ELj16ENS_18Kernel_traits_baseILj5120ES2_ffffjLj128EEEEELb1ELb1ELb1ELb1EEEvNS_9BwdParamsE --------------------------
	.section	.nv.info._ZN10layer_norm13ln_bwd_kernelINS_13Kernel_traitsI6__halfffffjLj5120ELj1ELj1ELj4ELj16ENS_18Kernel_traits_baseILj5120ES2_ffffjLj128EEEEELb1ELb1ELb1ELb1EEEvNS_9BwdParamsE,"",@"SHT_CUDA_INFO"
	.sectionflags	@""
	.align	4


	//----- nvinfo : EIATTR_CUDA_API_VERSION
	.align		4
        /*0000*/ 	.byte	0x04, 0x37
        /*0002*/ 	.short	(.L_4707 - .L_4706)
.L_4706:
        /*0004*/ 	.word	0x00000082


	//----- nvinfo : EIATTR_SW2861232_WAR
	.align		4
.L_4707:
        /*0008*/ 	.byte	0x01, 0x35
	.zero		2


	//----- nvinfo : EIATTR_PARAM_CBANK
	.align		4
        /*000c*/ 	.byte	0x04, 0x0a
        /*000e*/ 	.short	(.L_4709 - .L_4708)
	.align		4
.L_4708:
        /*0010*/ 	.word	index@(.nv.constant0._ZN10layer_norm13ln_bwd_kernelINS_13Kernel_traitsI6__halfffffjLj5120ELj1ELj1ELj4ELj16ENS_18Kernel_traits_baseILj5120ES2_ffffjLj128EEEEELb1ELb1ELb1ELb1EEEvNS_9BwdParamsE)
        /*0014*/ 	.short	0x0160
        /*0016*/ 	.short	0x0128


	//----- nvinfo : EIATTR_CBANK_PARAM_SIZE
	.align		4
.L_4709:
        /*0018*/ 	.byte	0x03, 0x19
        /*001a*/ 	.short	0x0128


	//----- nvinfo : EIATTR_KPARAM_INFO
	.align		4
        /*001c*/ 	.byte	0x04, 0x17
        /*001e*/ 	.short	(.L_4711 - .L_4710)
.L_4710:
        /*0020*/ 	.word	0x00000000
        /*0024*/ 	.short	0x0000
        /*0026*/ 	.short	0x0000
        /*0028*/ 	.byte	0x00, 0xf0, 0xa1, 0x04


	//----- nvinfo : EIATTR_MAXREG_COUNT
	.align		4
.L_4711:
        /*002c*/ 	.byte	0x03, 0x1b
        /*002e*/ 	.short	0x00ff


	//----- nvinfo : EIATTR_NUM_BARRIERS
	.align		4
        /*0030*/ 	.byte	0x02, 0x4c
        /*0032*/ 	.byte	0x01
	.zero		1


	//----- nvinfo : EIATTR_ANNOTATIONS
	.align		4
        /*0034*/ 	.byte	0x04, 0x55
        /*0036*/ 	.short	(.L_4713 - .L_4712)


	//   ....[0]....
.L_4712:
        /* <DEDUP_REMOVED lines=157> */


	//----- nvinfo : EIATTR_MERCURY_ISA_VERSION
	.align		4
.L_4713:
        /*09f8*/ 	.byte	0x03, 0x5f
        /*09fa*/ 	.short	0x0000


	//----- nvinfo : EIATTR_COOP_GROUP_MASK_REGIDS
	.align		4
        /*09fc*/ 	.byte	0x04, 0x29
        /*09fe*/ 	.short	(.L_4715 - .L_4714)


	//   ....[0]....
.L_4714:
        /*0a00*/ 	.word	0xffffffff


	//   ....[1]....
        /*0a04*/ 	.word	0xffffffff


	//   ....[2]....
        /*0a08*/ 	.word	0xffffffff


	//   ....[3]....
        /*0a0c*/ 	.word	0xffffffff


	//   ....[4]....
        /*0a10*/ 	.word	0xffffffff


	//   ....[5]....
        /*0a14*/ 	.word	0xffffffff


	//   ....[6]....
        /*0a18*/ 	.word	0xffffffff


	//   ....[7]....
        /*0a1c*/ 	.word	0xffffffff


	//   ....[8]....
        /*0a20*/ 	.word	0xffffffff


	//   ....[9]....
        /*0a24*/ 	.word	0xffffffff


	//   ....[10]....
        /*0a28*/ 	.word	0xffffffff


	//   ....[11]....
        /*0a2c*/ 	.word	0xffffffff


	//   ....[12]....
        /*0a30*/ 	.word	0xffffffff


	//   ....[13]....
        /*0a34*/ 	.word	0xffffffff


	//   ....[14]....
        /*0a38*/ 	.word	0xffffffff


	//   ....[15]....
        /*0a3c*/ 	.word	0xffffffff


	//   ....[16]....
        /*0a40*/ 	.word	0xffffffff


	//   ....[17]....
        /*0a44*/ 	.word	0xffffffff


	//   ....[18]....
        /*0a48*/ 	.word	0xffffffff


	//   ....[19]....
        /*0a4c*/ 	.word	0xffffffff


	//----- nvinfo : EIATTR_COOP_GROUP_INSTR_OFFSETS
	.align		4
.L_4715:
        /*0a50*/ 	.byte	0x04, 0x28
        /*0a52*/ 	.short	(.L_4717 - .L_4716)


	//   ....[0]....
.L_4716:
        /*0a54*/ 	.word	0x00003de0


	//   ....[1]....
        /*0a58*/ 	.word	0x00003e00


	//   ....[2]....
        /*0a5c*/ 	.word	0x00003e30


	//   ....[3]....
        /*0a60*/ 	.word	0x00003e50


	//   ....[4]....
        /*0a64*/ 	.word	0x00003e70


	//   ....[5]....
        /*0a68*/ 	.word	0x00003e90


	//   ....[6]....
        /*0a6c*/ 	.word	0x00003eb0


	//   ....[7]....
        /*0a70*/ 	.word	0x00003ed0


	//   ....[8]....
        /*0a74*/ 	.word	0x00003ee0


	//   ....[9]....
        /*0a78*/ 	.word	0x00003f00


	//   ....[10]....
        /*0a7c*/ 	.word	0x00008f60


	//   ....[11]....
        /*0a80*/ 	.word	0x00008fe0


	//   ....[12]....
        /*0a84*/ 	.word	0x00009060


	//   ....[13]....
        /*0a88*/ 	.word	0x000090d0


	//   ....[14]....
        /*0a8c*/ 	.word	0x00009150


	//   ....[15]....
        /*0a90*/ 	.word	0x000091c0


	//   ....[16]....
        /*0a94*/ 	.word	0x00009240


	//   ....[17]....
        /*0a98*/ 	.word	0x000092b0


	//   ....[18]....
        /*0a9c*/ 	.word	0x00009330


	//   ....[19]....
        /*0aa0*/ 	.word	0x000093a0


	//----- nvinfo : EIATTR_EXIT_INSTR_OFFSETS
	.align		4
.L_4717:
        /*0aa4*/ 	.byte	0x04, 0x1c
        /*0aa6*/ 	.short	(.L_4719 - .L_4718)


	//   ....[0]....
.L_4718:
        /*0aa8*/ 	.word	0x00008f00


	//----- nvinfo : EIATTR_MAX_THREADS
	.align		4
.L_4719:
        /*0aac*/ 	.byte	0x04, 0x05
        /*0aae*/ 	.short	(.L_4721 - .L_4720)
.L_4720:
        /*0ab0*/ 	.word	0x00000080
        /*0ab4*/ 	.word	0x00000001
        /*0ab8*/ 	.word	0x00000001


	//----- nvinfo : EIATTR_CRS_STACK_SIZE
	.align		4
.L_4721:
        /*0abc*/ 	.byte	0x04, 0x1e
        /*0abe*/ 	.short	(.L_4723 - .L_4722)
.L_4722:
        /*0ac0*/ 	.word	0x00000000
.L_4723:


//--------------------- .nv.info._ZN10layer_norm13ln_bwd_kernelINS_13Kernel_traitsIfffffjLj5120ELj1ELj1ELj4ELj16ENS_18Kernel_traits_baseILj5120EfffffjLj128EEEEELb0ELb0ELb0ELb0EEEvNS_9BwdParamsE --------------------------
	.section	.nv.info._ZN10layer_norm13ln_bwd_kernelINS_13Kernel_traitsIfffffjLj5120ELj1ELj1ELj4ELj16ENS_18Kernel_traits_baseILj5120EfffffjLj128EEEEELb0ELb0ELb0ELb0EEEvNS_9BwdParamsE,"",@"SHT_CUDA_INFO"
	.sectionflags	@""
	.align	4


	//----- nvinfo : EIATTR_CUDA_API_VERSION
	.align		4
        /*0000*/ 	.byte	0x04, 0x37
        /*0002*/ 	.short	(.L_4725 - .L_4724)
.L_4724:
        /*0004*/ 	.word	0x00000082


	//----- nvinfo : EIATTR_SW2861232_WAR
	.align		4
.L_4725:
        /*0008*/ 	.byte	0x01, 0x35
	.zero		2


	//----- nvinfo : EIATTR_PARAM_CBANK
	.align		4
        /*000c*/ 	.byte	0x04, 0x0a
        /*000e*/ 	.short	(.L_4727 - .L_4726)
	.align		4
.L_4726:
        /*0010*/ 	.word	index@(.nv.constant0._ZN10layer_norm13ln_bwd_kernelINS_13Kernel_traitsIfffffjLj5120ELj1ELj1ELj4ELj16ENS_18Kernel_traits_baseILj5120EfffffjLj128EEEEELb0ELb0ELb0ELb0EEEvNS_9BwdParamsE)
        /*0014*/ 	.short	0x0160
        /*0016*/ 	.short	0x0128


	//----- nvinfo : EIATTR_CBANK_PARAM_SIZE
	.align		4
.L_4727:
        /*0018*/ 	.byte	0x03, 0x19
        /*001a*/ 	.short	0x0128


	//----- nvinfo : EIATTR_KPARAM_INFO
	.align		4
        /*001c*/ 	.byte	0x04, 0x17
        /*001e*/ 	.short	(.L_4729 - .L_4728)
.L_4728:
        /*0020*/ 	.word	0x00000000
        /*0024*/ 	.short	0x0000
        /*0026*/ 	.short	0x0000
        /*0028*/ 	.byte	0x00, 0xf0, 0xa1, 0x04


	//----- nvinfo : EIATTR_MAXREG_COUNT
	.align		4
.L_4729:
        /*002c*/ 	.byte	0x03, 0x1b
        /*002e*/ 	.short	0x00ff


	//----- nvinfo : EIATTR_NUM_BARRIERS
	.align		4
        /*0030*/ 	.byte	0x02, 0x4c
        /*0032*/ 	.byte	0x01
	.zero		1


	//----- nvinfo : EIATTR_ANNOTATIONS
	.align		4
        /*0034*/ 	.byte	0x04, 0x55
        /*0036*/ 	.short	(.L_4731 - .L_4730)


	//   ....[0]....
.L_4730:
        /* <DEDUP_REMOVED lines=12> */


	//----- nvinfo : EIATTR_MERCURY_ISA_VERSION
	.align		4
.L_4731:
        /*00e8*/ 	.byte	0x03, 0x5f
        /*00ea*/ 	.short	0x0000


	//----- nvinfo : EIATTR_COOP_GROUP_MASK_REGIDS
	.align		4
        /*00ec*/ 	.byte	0x04, 0x29
        /*00ee*/ 	.short	(.L_4733 - .L_4732)


	//   ....[0]....
.L_4732:
        /*00f0*/ 	.word	0xffffffff


	//   ....[1]....
        /*00f4*/ 	.word	0xffffffff


	//   ....[2]....
        /*00f8*/ 	.word	0xffffffff


	//   ....[3]....
        /*00fc*/ 	.word	0xffffffff


	//   ....[4]....
        /*0100*/ 	.word	0xffffffff


	//   ....[5]....
        /*0104*/ 	.word	0xffffffff


	//   ....[6]....
        /*0108*/ 	.word	0xffffffff


	//   ....[7]....
        /*010c*/ 	.word	0xffffffff


	//   ....[8]....
        /*0110*/ 	.word	0xffffffff


	//   ....[9]....
        /*0114*/ 	.word	0xffffffff


	//   ....[10]....
        /*0118*/ 	.word	0xffffffff


	//   ....[11]....
        /*011c*/ 	.word	0xffffffff


	//   ....[12]....
        /*0120*/ 	.word	0xffffffff


	//   ....[13]....
        /*0124*/ 	.word	0xffffffff


	//   ....[14]....
        /*0128*/ 	.word	0xffffffff


	//   ....[15]....
        /*012c*/ 	.word	0xffffffff


	//   ....[16]....
        /*0130*/ 	.word	0xffffffff


	//   ....[17]....
        /*0134*/ 	.word	0xffffffff


	//   ....[18]....
        /*0138*/ 	.word	0xffffffff


	//   ....[19]....
        /*013c*/ 	.word	0xffffffff


	//----- nvinfo : EIATTR_COOP_GROUP_INSTR_OFFSETS
	.align		4
.L_4733:
        /*0140*/ 	.byte	0x04, 0x28
        /*0142*/ 	.short	(.L_4735 - .L_4734)


	//   ....[0]....
.L_4734:
        /*0144*/ 	.word	0x00002690


	//   ....[1]....
        /*0148*/ 	.word	0x000026b0


	//   ....[2]....
        /*014c*/ 	.word	0x000026e0


	//   ....[3]....
        /*0150*/ 	.word	0x00002700


	//   ....[4]....
        /*0154*/ 	.word	0x00002720


	//   ....[5]....
        /*0158*/ 	.word	0x00002740


	//   ....[6]....
        /*015c*/ 	.word	0x00002760


	//   ....[7]....
        /*0160*/ 	.word	0x00002780


	//   ....[8]....
        /*0164*/ 	.word	0x00002790


	//   ....[9]....
        /*0168*/ 	.word	0x000027b0


	//   ....[10]....
        /*016c*/ 	.word	0x00004740


	//   ....[11]....
        /*0170*/ 	.word	0x000047c0


	//   ....[12]....
        /*0174*/ 	.word	0x00004840


	//   ....[13]....
        /*0178*/ 	.word	0x000048b0


	//   ....[14]....
        /*017c*/ 	.word	0x00004930


	//   ....[15]....
        /*0180*/ 	.word	0x000049a0


	//   ....[16]....
        /*0184*/ 	.word	0x00004a20


	//   ....[17]....
        /*0188*/ 	.word	0x00004a90


	//   ....[18]....
        /*018c*/ 	.word	0x00004b10


	//   ....[19]....
        /*0190*/ 	.word	0x00004b80


	//----- nvinfo : EIATTR_EXIT_INSTR_OFFSETS
	.align		4
.L_4735:
        /*0194*/ 	.byte	0x04, 0x1c
        /*0196*/ 	.short	(.L_4737 - .L_4736)


	//   ....[0]....
.L_4736:
        /*0198*/ 	.word	0x00004680


	//   ....[1]....
        /*019c*/ 	.word	0x000046e0


	//----- nvinfo : EIATTR_MAX_THREADS
	.align		4
.L_4737:
        /*01a0*/ 	.byte	0x04, 0x05
        /*01a2*/ 	.short	(.L_4739 - .L_4738)
.L_4738:
        /*01a4*/ 	.word	0x00000080
        /*01a8*/ 	.word	0x00000001
        /*01ac*/ 	.word	0x00000001


	//----- nvinfo : EIATTR_CRS_STACK_SIZE
	.align		4
.L_4739:
        /*01b0*/ 	.byte	0x04, 0x1e
        /*01b2*/ 	.short	(.L_4741 - .L_4740)
.L_4740:
        /*01b4*/ 	.word	0x00000000
.L_4741:


//--------------------- .nv.info._ZN10layer_norm13ln_bwd_kernelINS_13Kernel_traitsIfffffjLj5120ELj1ELj1ELj4ELj16ENS_18Kernel_traits_baseILj5120EfffffjLj128EEEEELb0ELb0ELb0ELb1EEEvNS_9BwdParamsE --------------------------
	.section	.nv.info._ZN10layer_norm13ln_bwd_kernelINS_13Kernel_traitsIfffffjLj5120ELj1ELj1ELj4ELj16ENS_18Kernel_traits_baseILj5120EfffffjLj128EEEEELb0ELb0ELb0ELb1EEEvNS_9BwdParamsE,"",@"SHT_CUDA_INFO"
	.sectionflags	@""
	.align	4


	//----- nvinfo : EIATTR_CUDA_API_VERSION
	.align		4
        /*0000*/ 	.byte	0x04, 0x37
        /*0002*/ 	.short	(.L_4743 - .L_4742)
.L_4742:
        /*0004*/ 	.word	0x00000082


	//----- nvinfo : EIATTR_SW2861232_WAR
	.align		4
.L_4743:
        /*0008*/ 	.byte	0x01, 0x35
	.zero		2


	//----- nvinfo : EIATTR_PARAM_CBANK
	.align		4
        /*000c*/ 	.byte	0x04, 0x0a
        /*000e*/ 	.short	(.L_4745 - .L_4744)
	.align		4
.L_4744:
        /*0010*/ 	.word	index@(.nv.constant0._ZN10layer_norm13ln_bwd_kernelINS_13Kernel_traitsIfffffjLj5120ELj1ELj1ELj4ELj16ENS_18Kernel_traits_baseILj5120EfffffjLj128EEEEELb0ELb0ELb0ELb1EEEvNS_9BwdParamsE)
        /*0014*/ 	.short	0x0160
        /*0016*/ 	.short	0x0128


	//----- nvinfo : EIATTR_CBANK_PARAM_SIZE
	.align		4
.L_4745:
        /*0018*/ 	.byte	0x03, 0x19
        /*001a*/ 	.short	0x0128


	//----- nvinfo : EIATTR_KPARAM_INFO
	.align		4
        /*001c*/ 	.byte	0x04, 0x17
        /*001e*/ 	.short	(.L_4747 - .L_4746)
.L_4746:
        /*0020*/ 	.word	0x00000000
        /*0024*/ 	.short	0x0000
        /*0026*/ 	.short	0x0000
        /*0028*/ 	.byte	0x00, 0xf0, 0xa1, 0x04


	//----- nvinfo : EIATTR_MAXREG_COUNT
	.align		4
.L_4747:
        /*002c*/ 	.byte	0x03, 0x1b
        /*002e*/ 	.short	0x00ff


	//----- nvinfo : EIATTR_NUM_BARRIERS
	.align		4
        /*0030*/ 	.byte	0x02, 0x4c
        /*0032*/ 	.byte	0x01
	.zero		1


	//----- nvinfo : EIATTR_ANNOTATIONS
	.align		4
        /*0034*/ 	.byte	0x04, 0x55
        /*0036*/ 	.short	(.L_4749 - .L_4748)


	//   ....[0]....
.L_4748:
        /* <DEDUP_REMOVED lines=61> */


	//----- nvinfo : EIATTR_MERCURY_ISA_VERSION
	.align		4
.L_4749:
        /*03f8*/ 	.byte	0x03, 0x5f
        /*03fa*/ 	.short	0x0000


	//----- nvinfo : EIATTR_COOP_GROUP_MASK_REGIDS
	.align		4
        /*03fc*/ 	.byte	0x04, 0x29
        /*03fe*/ 	.short	(.L_4751 - .L_4750)


	//   ....[0]....
.L_4750:
        /*0400*/ 	.word	0xffffffff


	//   ....[1]....
        /*0404*/ 	.word	0xffffffff


	//   ....[2]....
        /*0408*/ 	.word	0xffffffff


	//   ....[3]....
        /*040c*/ 	.word	0xffffffff


	//   ....[4]....
        /*0410*/ 	.word	0xffffffff


	//   ....[5]....
        /*0414*/ 	.word	0xffffffff


	//   ....[6]....
        /*0418*/ 	.word	0xffffffff


	//   ....[7]....
        /*041c*/ 	.word	0xffffffff


	//   ....[8]....
        /*0420*/ 	.word	0xffffffff


	//   ....[9]....
        /*0424*/ 	.word	0xffffffff


	//   ....[10]....
        /*0428*/ 	.word	0xffffffff


	//   ....[11]....
        /*042c*/ 	.word	0xffffffff


	//   ....[12]....
        /*0430*/ 	.word	0xffffffff


	//   ....[13]....
        /*0434*/ 	.word	0xffffffff


	//   ....[14]....
        /*0438*/ 	.word	0xffffffff


	//   ....[15]....
        /*043c*/ 	.word	0xffffffff


	//   ....[16]....
        /*0440*/ 	.word	0xffffffff


	//   ....[17]....
        /*0444*/ 	.word	0xffffffff


	//   ....[18]....
        /*0448*/ 	.word	0xffffffff


	//   ....[19]....
        /*044c*/ 	.word	0xffffffff


	//----- nvinfo : EIATTR_COOP_GROUP_INSTR_OFFSETS
	.align		4
.L_4751:
        /*0450*/ 	.byte	0x04, 0x28
        /*0452*/ 	.short	(.L_4753 - .L_4752)


	//   ....[0]....
.L_4752:
        /*0454*/ 	.word	0x00002560


	//   ....[1]....
        /*0458*/ 	.word	0x00002580


	//   ....[2]....
        /*045c*/ 	.word	0x000025b0


	//   ....[3]....
        /*0460*/ 	.word	0x000025d0


	//   ....[4]....
        /*0464*/ 	.word	0x000025f0


	//   ....[5]....
        /*0468*/ 	.word	0x00002610


	//   ....[6]....
        /*046c*/ 	.word	0x00002630


	//   ....[7]....
        /*0470*/ 	.word	0x00002650


	//   ....[8]....
        /*0474*/ 	.word	0x00002660


	//   ....[9]....
        /*0478*/ 	.word	0x00002680


	//   ....[10]....
        /*047c*/ 	.word	0x000043b0


	//   ....[11]....
        /*0480*/ 	.word	0x00004430


	//   ....[12]....
        /*0484*/ 	.word	0x000044b0


	//   ....[13]....
        /*0488*/ 	.word	0x00004520


	//   ....[14]....
        /*048c*/ 	.word	0x000045a0


	//   ....[15]....
        /*0490*/ 	.word	0x00004610


	//   ....[16]....
        /*0494*/ 	.word	0x00004690


	//   ....[17]....
        /*0498*/ 	.word	0x00004700


	//   ....[18]....
        /*049c*/ 	.word	0x00004780


	//   ....[19]....
        /*04a0*/ 	.word	0x000047f0


	//----- nvinfo : EIATTR_EXIT_INSTR_OFFSETS
	.align		4
.L_4753:
        /*04a4*/ 	.byte	0x04, 0x1c
        /*04a6*/ 	.short	(.L_4755 - .L_4754)


	//   ....[0]....
.L_4754:
        /*04a8*/ 	.word	0x00004350


	//----- nvinfo : EIATTR_MAX_THREADS
	.align		4
.L_4755:
        /*04ac*/ 	.byte	0x04, 0x05
        /*04ae*/ 	.short	(.L_4757 - .L_4756)
.L_4756:
        /*04b0*/ 	.word	0x00000080
        /*04b4*/ 	.word	0x00000001
        /*04b8*/ 	.word	0x00000001


	//----- nvinfo : EIATTR_CRS_STACK_SIZE
	.align		4
.L_4757:
        /*04bc*/ 	.byte	0x04, 0x1e
        /*04be*/ 	.short	(.L_4759 - .L_4758)
.L_4758:
        /*04c0*/ 	.word	0x00000000
.L_4759:


//--------------------- .nv.info._ZN10layer_norm13ln_bwd_kernelINS_13Kernel_traitsIfffffjLj5120ELj1ELj1ELj4ELj16ENS_18Kernel_traits_baseILj5120EfffffjLj128EEEEELb0ELb0ELb1ELb0EEEvNS_9BwdParamsE --------------------------
	.section	.nv.info._ZN10layer_norm13ln_bwd_kernelINS_13Kernel_traitsIfffffjLj5120ELj1ELj1ELj4ELj16ENS_18Kernel_traits_baseILj5120EfffffjLj128EEEEELb0ELb0ELb1ELb0EEEvNS_9BwdParamsE,"",@"SHT_CUDA_INFO"
	.sectionflags	@""
	.align	4


	//----- nvinfo : EIATTR_CUDA_API_VERSION
	.align		4
        /*0000*/ 	.byte	0x04, 0x37
        /*0002*/ 	.short	(.L_4761 - .L_4760)
.L_4760:
        /*0004*/ 	.word	0x00000082


	//----- nvinfo : EIATTR_SW2861232_WAR
	.align		4
.L_4761:
        /*0008*/ 	.byte	0x01, 0x35
	.zero		2


	//----- nvinfo : EIATTR_PARAM_CBANK
	.align		4
        /*000c*/ 	.byte	0x04, 0x0a
        /*000e*/ 	.short	(.L_4763 - .L_4762)
	.align		4
.L_4762:
        /*0010*/ 	.word	index@(.nv.constant0._ZN10layer_norm13ln_bwd_kernelINS_13Kernel_traitsIfffffjLj5120ELj1ELj1ELj4ELj16ENS_18Kernel_traits_baseILj5120EfffffjLj128EEEEELb0ELb0ELb1ELb0EEEvNS_9BwdParamsE)
        /*0014*/ 	.short	0x0160
        /*0016*/ 	.short	0x0128


	//----- nvinfo : EIATTR_CBANK_PARAM_SIZE
	.align		4
.L_4763:
        /*0018*/ 	.byte	0x03, 0x19
        /*001a*/ 	.short	0x0128


	//----- nvinfo : EIATTR_KPARAM_INFO
	.align		4
        /*001c*/ 	.byte	0x04, 0x17
        /*001e*/ 	.short	(.L_4765 - .L_4764)
.L_4764:
        /*0020*/ 	.word	0x00000000
        /*0024*/ 	.short	0x0000
        /*0026*/ 	.short	0x0000
        /*0028*/ 	.byte	0x00, 0xf0, 0xa1, 0x04


	//----- nvinfo : EIATTR_MAXREG_COUNT
	.align		4
.L_4765:
        /*002c*/ 	.byte	0x03, 0x1b
        /*002e*/ 	.short	0x00ff


	//----- nvinfo : EIATTR_NUM_BARRIERS
	.align		4
        /*0030*/ 	.byte	0x02, 0x4c
        /*0032*/ 	.byte	0x01
	.zero		1


	//----- nvinfo : EIATTR_ANNOTATIONS
	.align		4
        /*0034*/ 	.byte	0x04, 0x55
        /*0036*/ 	.short	(.L_4767 - .L_4766)


	//   ....[0]....
.L_4766:
        /* <DEDUP_REMOVED lines=17> */


	//----- nvinfo : EIATTR_MERCURY_ISA_VERSION
	.align		4
.L_4767:
        /*0138*/ 	.byte	0x03, 0x5f
        /*013a*/ 	.short	0x0000


	//----- nvinfo : EIATTR_COOP_GROUP_MASK_REGIDS
	.align		4
        /*013c*/ 	.byte	0x04, 0x29
        /*013e*/ 	.short	(.L_4769 - .L_4768)


	//   ....[0]....
.L_4768:
        /*0140*/ 	.word	0xffffffff


	//   ....[1]....
        /*0144*/ 	.word	0xffffffff


	//   ....[2]....
        /*0148*/ 	.word	0xffffffff


	//   ....[3]....
        /*014c*/ 	.word	0xffffffff


	//   ....[4]....
        /*0150*/ 	.word	0xffffffff


	//   ....[5]....
        /*0154*/ 	.word	0xffffffff


	//   ....[6]....
        /*0158*/ 	.word	0xffffffff


	//   ....[7]....
        /*015c*/ 	.word	0xffffffff


	//   ....[8]....
        /*0160*/ 	.word	0xffffffff


	//   ....[9]....
        /*0164*/ 	.word	0xffffffff


	//   ....[10]....
        /*0168*/ 	.word	0xffffffff


	//   ....[11]....
        /*016c*/ 	.word	0xffffffff


	//   ....[12]....
        /*0170*/ 	.word	0xffffffff


	//   ....[13]....
        /*0174*/ 	.word	0xffffffff


	//   ....[14]....
        /*0178*/ 	.word	0xffffffff


	//   ....[15]....
        /*017c*/ 	.word	0xffffffff


	//   ....[16]....
        /*0180*/ 	.word	0xffffffff


	//   ....[17]....
        /*0184*/ 	.word	0xffffffff


	//   ....[18]....
        /*0188*/ 	.word	0xffffffff


	//   ....[19]....
        /*018c*/ 	.word	0xffffffff


	//----- nvinfo : EIATTR_COOP_GROUP_INSTR_OFFSETS
	.align		4
.L_4769:
        /*0190*/ 	.byte	0x04, 0x28
        /*0192*/ 	.short	(.L_4771 - .L_4770)


	//   ....[0]....
.L_4770:
        /*0194*/ 	.word	0x00002d00


	//   ....[1]....
        /*0198*/ 	.word	0x00002d20


	//   ....[2]....
        /*019c*/ 	.word	0x00002d50


	//   ....[3]....
        /*01a0*/ 	.word	0x00002d70


	//   ....[4]....
        /*01a4*/ 	.word	0x00002d90


	//   ....[5]....
        /*01a8*/ 	.word	0x00002db0


	//   ....[6]....
        /*01ac*/ 	.word	0x00002dd0


	//   ....[7]....
        /*01b0*/ 	.word	0x00002df0


	//   ....[8]....
        /*01b4*/ 	.word	0x00002e00


	//   ....[9]....
        /*01b8*/ 	.word	0x00002e20


	//   ....[10]....
        /*01bc*/ 	.word	0x000067f0


	//   ....[11]....
        /*01c0*/ 	.word	0x00006870


	//   ....[12]....
        /*01c4*/ 	.word	0x000068f0


	//   ....[13]....
        /*01c8*/ 	.word	0x00006960


	//   ....[14]....
        /*01cc*/ 	.word	0x000069e0


	//   ....[15]....
        /*01d0*/ 	.word	0x00006a50


	//   ....[16]....
        /*01d4*/ 	.word	0x00006ad0


	//   ....[17]....
        /*01d8*/ 	.word	0x00006b40


	//   ....[18]....
        /*01dc*/ 	.word	0x00006bc0


	//   ....[19]....
        /*01e0*/ 	.word	0x00006c30


	//----- nvinfo : EIATTR_EXIT_INSTR_OFFSETS
	.align		4
.L_4771:
        /*01e4*/ 	.byte	0x04, 0x1c
        /*01e6*/ 	.short	(.L_4773 - .L_4772)


	//   ....[0]....
.L_4772:
        /*01e8*/ 	.word	0x00006730


	//   ....[1]....
        /*01ec*/ 	.word	0x00006790


	//----- nvinfo : EIATTR_MAX_THREADS
	.align		4
.L_4773:
        /*01f0*/ 	.byte	0x04, 0x05
        /*01f2*/ 	.short	(.L_4775 - .L_4774)
.L_4774:
        /*01f4*/ 	.word	0x00000080
        /*01f8*/ 	.word	0x00000001
        /*01fc*/ 	.word	0x00000001


	//----- nvinfo : EIATTR_CRS_STACK_SIZE
	.align		4
.L_4775:
        /*0200*/ 	.byte	0x04, 0x1e
        /*0202*/ 	.short	(.L_4777 - .L_4776)
.L_4776:
        /*0204*/ 	.word	0x00000000
.L_4777:


//--------------------- .nv.info._ZN10layer_norm13ln_bwd_kernelINS_13Kernel_traitsIfffffjLj5120ELj1ELj1ELj4ELj16ENS_18Kernel_traits_baseILj5120EfffffjLj128EEEEELb0ELb0ELb1ELb1EEEvNS_9BwdParamsE --------------------------
	.section	.nv.info._ZN10layer_norm13ln_bwd_kernelINS_13Kernel_traitsIfffffjLj5120ELj1ELj1ELj4ELj16ENS_18Kernel_traits_baseILj5120EfffffjLj128EEEEELb0ELb0ELb1ELb1EEEvNS_9BwdParamsE,"",@"SHT_CUDA_INFO"
	.sectionflags	@""
	.align	4


	//----- nvinfo : EIATTR_CUDA_API_VERSION
	.align		4
        /*0000*/ 	.byte	0x04, 0x37
        /*0002*/ 	.short	(.L_4779 - .L_4778)
.L_4778:
        /*0004*/ 	.word	0x00000082


	//----- nvinfo : EIATTR_SW2861232_WAR
	.align		4
.L_4779:
        /*0008*/ 	.byte	0x01, 0x35
	.zero		2


	//----- nvinfo : EIATTR_PARAM_CBANK
	.align		4
        /*000c*/ 	.byte	0x04, 0x0a
        /*000e*/ 	.short	(.L_4781 - .L_4780)
	.align		4
.L_4780:
        /*0010*/ 	.word	index@(.nv.constant0._ZN10layer_norm13ln_bwd_kernelINS_13Kernel_traitsIfffffjLj5120ELj1ELj1ELj4ELj16ENS_18Kernel_traits_baseILj5120EfffffjLj128EEEEELb0ELb0ELb1ELb1EEEvNS_9BwdParamsE)
        /*0014*/ 	.short	0x0160
        /*0016*/ 	.short	0x0128


	//----- nvinfo : EIATTR_CBANK_PARAM_SIZE
	.align		4
.L_4781:
        /*0018*/ 	.byte	0x03, 0x19
        /*001a*/ 	.short	0x0128


	//----- nvinfo : EIATTR_KPARAM_INFO
	.align		4
        /*001c*/ 	.byte	0x04, 0x17
        /*001e*/ 	.short	(.L_4783 - .L_4782)
.L_4782:
        /*0020*/ 	.word	0x00000000
        /*0024*/ 	.short	0x0000
        /*0026*/ 	.short	0x0000
        /*0028*/ 	.byte	0x00, 0xf0, 0xa1, 0x04


	//----- nvinfo : EIATTR_MAXREG_COUNT
	.align		4
.L_4783:
        /*002c*/ 	.byte	0x03, 0x1b
        /*002e*/ 	.short	0x00ff


	//----- nvinfo : EIATTR_NUM_BARRIERS
	.align		4
        /*0030*/ 	.byte	0x02, 0x4c
        /*0032*/ 	.byte	0x01
	.zero		1


	//----- nvinfo : EIATTR_ANNOTATIONS
	.align		4
        /*0034*/ 	.byte	0x04, 0x55
        /*0036*/ 	.short	(.L_4785 - .L_4784)


	//   ....[0]....
.L_4784:
        /* <DEDUP_REMOVED lines=29> */


	//----- nvinfo : EIATTR_MERCURY_ISA_VERSION
	.align		4
.L_4785:
        /*01f8*/ 	.byte	0x03, 0x5f
        /*01fa*/ 	.short	0x0000


	//----- nvinfo : EIATTR_COOP_GROUP_MASK_REGIDS
	.align		4
        /*01fc*/ 	.byte	0x04, 0x29
        /*01fe*/ 	.short	(.L_4787 - .L_4786)


	//   ....[0]....
.L_4786:
        /*0200*/ 	.word	0xffffffff


	//   ....[1]....
        /*0204*/ 	.word	0xffffffff


	//   ....[2]....
        /*0208*/ 	.word	0xffffffff


	//   ....[3]....
        /*020c*/ 	.word	0xffffffff


	//   ....[4]....
        /*0210*/ 	.word	0xffffffff


	//   ....[5]....
        /*0214*/ 	.word	0xffffffff


	//   ....[6]....
        /*0218*/ 	.word	0xffffffff


	//   ....[7]....
        /*021c*/ 	.word	0xffffffff


	//   ....[8]....
        /*0220*/ 	.word	0xffffffff


	//   ....[9]....
        /*0224*/ 	.word	0xffffffff


	//   ....[10]....
        /*0228*/ 	.word	0xffffffff


	//   ....[11]....
        /*022c*/ 	.word	0xffffffff


	//   ....[12]....
        /*0230*/ 	.word	0xffffffff


	//   ....[13]....
        /*0234*/ 	.word	0xffffffff


	//   ....[14]....
        /*0238*/ 	.word	0xffffffff


	//   ....[15]....
        /*023c*/ 	.word	0xffffffff


	//   ....[16]....
        /*0240*/ 	.word	0xffffffff


	//   ....[17]....
        /*0244*/ 	.word	0xffffffff


	//   ....[18]....
        /*0248*/ 	.word	0xffffffff


	//   ....[19]....
        /*024c*/ 	.word	0xffffffff


	//----- nvinfo : EIATTR_COOP_GROUP_INSTR_OFFSETS
	.align		4
.L_4787:
        /*0250*/ 	.byte	0x04, 0x28
        /*0252*/ 	.short	(.L_4789 - .L_4788)


	//   ....[0]....
.L_4788:
        /*0254*/ 	.word	0x000024f0


	//   ....[1]....
        /*0258*/ 	.word	0x00002520


	//   ....[2]....
        /*025c*/ 	.word	0x00002530


	//   ....[3]....
        /*0260*/ 	.word	0x00002560


	//   ....[4]....
        /*0264*/ 	.word	0x00002580


	//   ....[5]....
        /*0268*/ 	.word	0x000025a0


	//   ....[6]....
        /*026c*/ 	.word	0x000025c0


	//   ....[7]....
        /*0270*/ 	.word	0x000025e0


	//   ....[8]....
        /*0274*/ 	.word	0x000025f0


	//   ....[9]....
        /*0278*/ 	.word	0x00002610


	//   ....[10]....
        /*027c*/ 	.word	0x000058e0


	//   ....[11]....
        /*0280*/ 	.word	0x00005960


	//   ....[12]....
        /*0284*/ 	.word	0x000059e0


	//   ....[13]....
        /*0288*/ 	.word	0x00005a50


	//   ....[14]....
        /*028c*/ 	.word	0x00005ad0


	//   ....[15]....
        /*0290*/ 	.word	0x00005b40


	//   ....[16]....
        /*0294*/ 	.word	0x00005bc0


	//   ....[17]....
        /*0298*/ 	.word	0x00005c30


	//   ....[18]....
        /*029c*/ 	.word	0x00005cb0


	//   ....[19]....
        /*02a0*/ 	.word	0x00005d20


	//----- nvinfo : EIATTR_EXIT_INSTR_OFFSETS
	.align		4
.L_4789:
        /*02a4*/ 	.byte	0x04, 0x1c
        /*02a6*/ 	.short	(.L_4791 - .L_4790)


	//   ....[0]....
.L_4790:
        /*02a8*/ 	.word	0x00005880


	//----- nvinfo : EIATTR_MAX_THREADS
	.align		4
.L_4791:
        /*02ac*/ 	.byte	0x04, 0x05
        /*02ae*/ 	.short	(.L_4793 - .L_4792)
.L_4792:
        /*02b0*/ 	.word	0x00000080
        /*02b4*/ 	.word	0x00000001
        /*02b8*/ 	.word	0x00000001


	//----- nvinfo : EIATTR_CRS_STACK_SIZE
	.align		4
.L_4793:
        /*02bc*/ 	.byte	0x04, 0x1e
        /*02be*/ 	.short	(.L_4795 - .L_4794)
.L_4794:
        /*02c0*/ 	.word	0x00000000
.L_4795:


//--------------------- .nv.info._ZN10layer_norm13ln_bwd_kernelINS_13Kernel_traitsIfffffjLj5120ELj1ELj1ELj4ELj16ENS_18Kernel_traits_baseILj5120EfffffjLj128EEEEELb0ELb1ELb0ELb0EEEvNS_9BwdParamsE --------------------------
	.section	.nv.info._ZN10layer_norm13ln_bwd_kernelINS_13Kernel_traitsIfffffjLj5120ELj1ELj1ELj4ELj16ENS_18Kernel_traits_baseILj5120EfffffjLj128EEEEELb0ELb1ELb0ELb0EEEvNS_9BwdParamsE,"",@"SHT_CUDA_INFO"
	.sectionflags	@""
	.align	4


	//----- nvinfo : EIATTR_CUDA_API_VERSION
	.align		4
        /*0000*/ 	.byte	0x04, 0x37
        /*0002*/ 	.short	(.L_4797 - .L_4796)
.L_4796:
        /*0004*/ 	.word	0x00000082


	//----- nvinfo : EIATTR_SW2861232_WAR
	.align		4
.L_4797:
        /*0008*/ 	.byte	0x01, 0x35
	.zero		2


	//----- nvinfo : EIATTR_PARAM_CBANK
	.align		4
        /*000c*/ 	.byte	0x04, 0x0a
        /*000e*/ 	.short	(.L_4799 - .L_4798)
	.align		4
.L_4798:
        /*0010*/ 	.word	index@(.nv.constant0._ZN10layer_norm13ln_bwd_kernelINS_13Kernel_traitsIfffffjLj5120ELj1ELj1ELj4ELj16ENS_18Kernel_traits_baseILj5120EfffffjLj128EEEEELb0ELb1ELb0ELb0EEEvNS_9BwdParamsE)
        /*0014*/ 	.short	0x0160
        /*0016*/ 	.short	0x0128


	//----- nvinfo : EIATTR_CBANK_PARAM_SIZE
	.align		4
.L_4799:
        /*0018*/ 	.byte	0x03, 0x19
        /*001a*/ 	.short	0x0128


	//----- nvinfo : EIATTR_KPARAM_INFO
	.align		4
        /*001c*/ 	.byte	0x04, 0x17
        /*001e*/ 	.short	(.L_4801 - .L_4800)
.L_4800:
        /*0020*/ 	.word	0x00000000
        /*0024*/ 	.short	0x0000
        /*0026*/ 	.short	0x0000
        /*0028*/ 	.byte	0x00, 0xf0, 0xa1, 0x04


	//----- nvinfo : EIATTR_MAXREG_COUNT
	.align		4
.L_4801:
        /*002c*/ 	.byte	0x03, 0x1b
        /*002e*/ 	.short	0x00ff


	//----- nvinfo : EIATTR_NUM_BARRIERS
	.align		4
        /*0030*/ 	.byte	0x02, 0x4c
        /*0032*/ 	.byte	0x01
	.zero		1


	//----- nvinfo : EIATTR_ANNOTATIONS
	.align		4
        /*0034*/ 	.byte	0x04, 0x55
        /*0036*/ 	.short	(.L_4803 - .L_4802)


	//   ....[0]....
.L_4802:
        /* <DEDUP_REMOVED lines=92> */


	//----- nvinfo : EIATTR_MERCURY_ISA_VERSION
	.align		4
.L_4803:
        /*05e8*/ 	.byte	0x03, 0x5f
        /*05ea*/ 	.short	0x0000


	//----- nvinfo : EIATTR_COOP_GROUP_MASK_REGIDS
	.align		4
        /*05ec*/ 	.byte	0x04, 0x29
        /*05ee*/ 	.short	(.L_4805 - .L_4804)


	//   ....[0]....
.L_4804:
        /*05f0*/ 	.word	0xffffffff


	//   ....[1]....
        /*05f4*/ 	.word	0xffffffff


	//   ....[2]....
        /*05f8*/ 	.word	0xffffffff


	//   ....[3]....
        /*05fc*/ 	.word	0xffffffff


	//   ....[4]....
        /*0600*/ 	.word	0xffffffff


	//   ....[5]....
        /*0604*/ 	.word	0xffffffff


	//   ....[6]....
        /*0608*/ 	.word	0xffffffff


	//   ....[7]....
        /*060c*/ 	.word	0xffffffff


	//   ....[8]....
        /*0610*/ 	.word	0xffffffff


	//   ....[9]....
        /*0614*/ 	.word	0xffffffff


	//   ....[10]....
        /*0618*/ 	.word	0xffffffff


	//   ....[11]....
        /*061c*/ 	.word	0xffffffff


	//   ....[12]....
        /*0620*/ 	.word	0xffffffff


	//   ....[13]....
        /*0624*/ 	.word	0xffffffff


	//   ....[14]....
        /*0628*/ 	.word	0xffffffff


	//   ....[15]....
        /*062c*/ 	.word	0xffffffff


	//   ....[16]....
        /*0630*/ 	.word	0xffffffff


	//   ....[17]....
        /*0634*/ 	.word	0xffffffff


	//   ....[18]....
        /*0638*/ 	.word	0xffffffff


	//   ....[19]....
        /*063c*/ 	.word	0xffffffff


	//----- nvinfo : EIATTR_COOP_GROUP_INSTR_OFFSETS
	.align		4
.L_4805:
        /*0640*/ 	.byte	0x04, 0x28
        /*0642*/ 	.short	(.L_4807 - .L_4806)


	//   ....[0]....
.L_4806:
        /*0644*/ 	.word	0x00003000


	//   ....[1]....
        /*0648*/ 	.word	0x00003030


	//   ....[2]....
        /*064c*/ 	.word	0x00003050


	//   ....[3]....
        /*0650*/ 	.word	0x00003070


	//   ....[4]....
        /*0654*/ 	.word	0x00003090


	//   ....[5]....
        /*0658*/ 	.word	0x000030b0


	//   ....[6]....
        /*065c*/ 	.word	0x000030d0


	//   ....[7]....
        /*0660*/ 	.word	0x000030f0


	//   ....[8]....
        /*0664*/ 	.word	0x00003110


	//   ....[9]....
        /*0668*/ 	.word	0x00003120


	//   ....[10]....
        /*066c*/ 	.word	0x00005d50


	//   ....[11]....
        /*0670*/ 	.word	0x00005dd0


	//   ....[12]....
        /*0674*/ 	.word	0x00005e50


	//   ....[13]....
        /*0678*/ 	.word	0x00005ec0


	//   ....[14]....
        /*067c*/ 	.word	0x00005f40


	//   ....[15]....
        /*0680*/ 	.word	0x00005fb0


	//   ....[16]....
        /*0684*/ 	.word	0x00006030


	//   ....[17]....
        /*0688*/ 	.word	0x000060a0


	//   ....[18]....
        /*068c*/ 	.word	0x00006120


	//   ....[19]....
        /*0690*/ 	.word	0x00006190


	//----- nvinfo : EIATTR_EXIT_INSTR_OFFSETS
	.align		4
.L_4807:
        /*0694*/ 	.byte	0x04, 0x1c
        /*0696*/ 	.short	(.L_4809 - .L_4808)


	//   ....[0]....
.L_4808:
        /*0698*/ 	.word	0x00005c70


	//   ....[1]....
        /*069c*/ 	.word	0x00005cf0


	//----- nvinfo : EIATTR_MAX_THREADS
	.align		4
.L_4809:
        /*06a0*/ 	.byte	0x04, 0x05
        /*06a2*/ 	.short	(.L_4811 - .L_4810)
.L_4810:
        /*06a4*/ 	.word	0x00000080
        /*06a8*/ 	.word	0x00000001
        /*06ac*/ 	.word	0x00000001


	//----- nvinfo : EIATTR_CRS_STACK_SIZE
	.align		4
.L_4811:
        /*06b0*/ 	.byte	0x04, 0x1e
        /*06b2*/ 	.short	(.L_4813 - .L_4812)
.L_4812:
        /*06b4*/ 	.word	0x00000000
.L_4813:


//--------------------- .nv.info._ZN10layer_norm13ln_bwd_kernelINS_13Kernel_traitsIfffffjLj5120ELj1ELj1ELj4ELj16ENS_18Kernel_traits_baseILj5120EfffffjLj128EEEEELb0ELb1ELb0ELb1EEEvNS_9BwdParamsE --------------------------
	.section	.nv.info._ZN10layer_norm13ln_bwd_kernelINS_13Kernel_traitsIfffffjLj5120ELj1ELj1ELj4ELj16ENS_18Kernel_traits_baseILj5120EfffffjLj128EEEEELb0ELb1ELb0ELb1EEEvNS_9BwdParamsE,"",@"SHT_CUDA_INFO"
	.sectionflags	@""
	.align	4


	//----- nvinfo : EIATTR_CUDA_API_VERSION
	.align		4
        /*0000*/ 	.byte	0x04, 0x37
        /*0002*/ 	.short	(.L_4815 - .L_4814)
.L_4814:
        /*0004*/ 	.word	0x00000082


	//----- nvinfo : EIATTR_SW2861232_WAR
	.align		4
.L_4815:
        /*0008*/ 	.byte	0x01, 0x35
	.zero		2


	//----- nvinfo : EIATTR_PARAM_CBANK
	.align		4
        /*000c*/ 	.byte	0x04, 0x0a
        /*000e*/ 	.short	(.L_4817 - .L_4816)
	.align		4
.L_4816:
        /*0010*/ 	.word	index@(.nv.constant0._ZN10layer_norm13ln_bwd_kernelINS_13Kernel_traitsIfffffjLj5120ELj1ELj1ELj4ELj16ENS_18Kernel_traits_baseILj5120EfffffjLj128EEEEELb0ELb1ELb0ELb1EEEvNS_9BwdParamsE)
        /*0014*/ 	.short	0x0160
        /*0016*/ 	.short	0x0128


	//----- nvinfo : EIATTR_CBANK_PARAM_SIZE
	.align		4
.L_4817:
        /*0018*/ 	.byte	0x03, 0x19
        /*001a*/ 	.short	0x0128


	//----- nvinfo : EIATTR_KPARAM_INFO
	.align		4
        /*001c*/ 	.byte	0x04, 0x17
        /*001e*/ 	.short	(.L_4819 - .L_4818)
.L_4818:
        /*0020*/ 	.word	0x00000000
        /*0024*/ 	.short	0x0000
        /*0026*/ 	.short	0x0000
        /*0028*/ 	.byte	0x00, 0xf0, 0xa1, 0x04


	//----- nvinfo : EIATTR_MAXREG_COUNT
	.align		4
.L_4819:
        /*002c*/ 	.byte	0x03, 0x1b
        /*002e*/ 	.short	0x00ff


	//----- nvinfo : EIATTR_NUM_BARRIERS
	.align		4
        /*0030*/ 	.byte	0x02, 0x4c
        /*0032*/ 	.byte	0x01
	.zero		1


	//----- nvinfo : EIATTR_ANNOTATIONS
	.align		4
        /*0034*/ 	.byte	0x04, 0x55
        /*0036*/ 	.short	(.L_4821 - .L_4820)


	//   ....[0]....
.L_4820:
        /* <DEDUP_REMOVED lines=866> */


	//----- nvinfo : EIATTR_MERCURY_ISA_VERSION
	.align		4
.L_4821:
        /*3640*/ 	.byte	0x03, 0x5f
        /*3642*/ 	.short	0x0000


	//----- nvinfo : EIATTR_COOP_GROUP_MASK_REGIDS
	.align		4
        /*3644*/ 	.byte	0x04, 0x29
        /*3646*/ 	.short	(.L_4823 - .L_4822)


	//   ....[0]....
.L_4822:
        /*3648*/ 	.word	0xffffffff


	//   ....[1]....
        /*364c*/ 	.word	0xffffffff


	//   ....[2]....
        /*3650*/ 	.word	0xffffffff


	//   ....[3]....
        /*3654*/ 	.word	0xffffffff


	//   ....[4]....
        /*3658*/ 	.word	0xffffffff


	//   ....[5]....
        /*365c*/ 	.word	0xffffffff


	//   ....[6]....
        /*3660*/ 	.word	0xffffffff


	//   ....[7]....
        /*3664*/ 	.word	0xffffffff


	//   ....[8]....
        /*3668*/ 	.word	0xffffffff


	//   ....[9]....
        /*366c*/ 	.word	0xffffffff


	//   ....[10]....
        /*3670*/ 	.word	0xffffffff


	//   ....[11]....
        /*3674*/ 	.word	0xffffffff


	//   ....[12]....
        /*3678*/ 	.word	0xffffffff


	//   ....[13]....
        /*367c*/ 	.word	0xffffffff


	//   ....[14]....
        /*3680*/ 	.word	0xffffffff


	//   ....[15]....
        /*3684*/ 	.word	0xffffffff


	//   ....[16]....
        /*3688*/ 	.word	0xffffffff


	//   ....[17]....
        /*368c*/ 	.word	0xffffffff


	//   ....[18]....
        /*3690*/ 	.word	0xffffffff


	//   ....[19]....
        /*3694*/ 	.word	0xffffffff


	//----- nvinfo : EIATTR_COOP_GROUP_INSTR_OFFSETS
	.align		4
.L_4823:
        /*3698*/ 	.byte	0x04, 0x28
        /*369a*/ 	.short	(.L_4825 - .L_4824)


	//   ....[0]....
.L_4824:
        /*369c*/ 	.word	0x00005450


	//   ....[1]....
        /*36a0*/ 	.word	0x00005470


	//   ....[2]....
        /*36a4*/ 	.word	0x000054a0


	//   ....[3]....
        /*36a8*/ 	.word	0x000054c0


	//   ....[4]....
        /*36ac*/ 	.word	0x000054e0


	//   ....[5]....
        /*36b0*/ 	.word	0x00005500


	//   ....[6]....
        /*36b4*/ 	.word	0x00005520


	//   ....[7]....
        /*36b8*/ 	.word	0x00005540


	//   ....[8]....
        /*36bc*/ 	.word	0x00005550


	//   ....[9]....
        /*36c0*/ 	.word	0x00005570


	//   ....[10]....
        /*36c4*/ 	.word	0x0000a9e0


	//   ....[11]....
        /*36c8*/ 	.word	0x0000aa60


	//   ....[12]....
        /*36cc*/ 	.word	0x0000aae0


	//   ....[13]....
        /*36d0*/ 	.word	0x0000ab50


	//   ....[14]....
        /*36d4*/ 	.word	0x0000abd0


	//   ....[15]....
        /*36d8*/ 	.word	0x0000ac40


	//   ....[16]....
        /*36dc*/ 	.word	0x0000acc0


	//   ....[17]....
        /*36e0*/ 	.word	0x0000ad30


	//   ....[18]....
        /*36e4*/ 	.word	0x0000adb0


	//   ....[19]....
        /*36e8*/ 	.word	0x0000ae20


	//----- nvinfo : EIATTR_EXIT_INSTR_OFFSETS
	.align		4
.L_4825:
        /*36ec*/ 	.byte	0x04, 0x1c
        /*36ee*/ 	.short	(.L_4827 - .L_4826)


	//   ....[0]....
.L_4826:
        /*36f0*/ 	.word	0x0000a980


	//----- nvinfo : EIATTR_MAX_THREADS
	.align		4
.L_4827:
        /*36f4*/ 	.byte	0x04, 0x05
        /*36f6*/ 	.short	(.L_4829 - .L_4828)
.L_4828:
        /*36f8*/ 	.word	0x00000080
        /*36fc*/ 	.word	0x00000001
        /*3700*/ 	.word	0x00000001


	//----- nvinfo : EIATTR_CRS_STACK_SIZE
	.align		4
.L_4829:
        /*3704*/ 	.byte	0x04, 0x1e
        /*3706*/ 	.short	(.L_4831 - .L_4830)
.L_4830:
        /*3708*/ 	.word	0x00000000
.L_4831:


//--------------------- .nv.info._ZN10layer_norm13ln_bwd_kernelINS_13Kernel_traitsIfffffjLj5120ELj1ELj1ELj4ELj16ENS_18Kernel_traits_baseILj5120EfffffjLj128EEEEELb0ELb1ELb1ELb0EEEvNS_9BwdParamsE --------------------------
	.section	.nv.info._ZN10layer_norm13ln_bwd_kernelINS_13Kernel_traitsIfffffjLj5120ELj1ELj1ELj4ELj16ENS_18Kernel_traits_baseILj5120EfffffjLj128EEEEELb0ELb1ELb1ELb0EEEvNS_9BwdParamsE,"",@"SHT_CUDA_INFO"
	.sectionflags	@""
	.align	4


	//----- nvinfo : EIATTR_CUDA_API_VERSION
	.align		4
        /*0000*/ 	.byte	0x04, 0x37
        /*0002*/ 	.short	(.L_4833 - .L_4832)
.L_4832:
        /*0004*/ 	.word	0x00000082


	//----- nvinfo : EIATTR_SW2861232_WAR
	.align		4
.L_4833:
        /*0008*/ 	.byte	0x01, 0x35
	.zero		2


	//----- nvinfo : EIATTR_PARAM_CBANK
	.align		4
        /*000c*/ 	.byte	0x04, 0x0a
        /*000e*/ 	.short	(.L_4835 - .L_4834)
	.align		4
.L_4834:
        /*0010*/ 	.word	index@(.nv.constant0._ZN10layer_norm13ln_bwd_kernelINS_13Kernel_traitsIfffffjLj5120ELj1ELj1ELj4ELj16ENS_18Kernel_traits_baseILj5120EfffffjLj128EEEEELb0ELb1ELb1ELb0EEEvNS_9BwdParamsE)
        /*0014*/ 	.short	0x0160
        /*0016*/ 	.short	0x0128


	//----- nvinfo : EIATTR_CBANK_PARAM_SIZE
	.align		4
.L_4835:
        /*0018*/ 	.byte	0x03, 0x19
        /*001a*/ 	.short	0x0128


	//----- nvinfo : EIATTR_KPARAM_INFO
	.align		4
        /*001c*/ 	.byte	0x04, 0x17
        /*001e*/ 	.short	(.L_4837 - .L_4836)
.L_4836:
        /*0020*/ 	.word	0x00000000
        /*0024*/ 	.short	0x0000
        /*0026*/ 	.short	0x0000
        /*0028*/ 	.byte	0x00, 0xf0, 0xa1, 0x04


	//----- nvinfo : EIATTR_MAXREG_COUNT
	.align		4
.L_4837:
        /*002c*/ 	.byte	0x03, 0x1b
        /*002e*/ 	.short	0x00ff


	//----- nvinfo : EIATTR_NUM_BARRIERS
	.align		4
        /*0030*/ 	.byte	0x02, 0x4c
        /*0032*/ 	.byte	0x01
	.zero		1


	//----- nvinfo : EIATTR_ANNOTATIONS
	.align		4
        /*0034*/ 	.byte	0x04, 0x55
        /*0036*/ 	.short	(.L_4839 - .L_4838)


	//   ....[0]....
.L_4838:
        /* <DEDUP_REMOVED lines=101> */


	//----- nvinfo : EIATTR_MERCURY_ISA_VERSION
	.align		4
.L_4839:
        /*0678*/ 	.byte	0x03, 0x5f
        /*067a*/ 	.short	0x0000


	//----- nvinfo : EIATTR_COOP_GROUP_MASK_REGIDS
	.align		4
        /*067c*/ 	.byte	0x04, 0x29
        /*067e*/ 	.short	(.L_4841 - .L_4840)


	//   ....[0]....
.L_4840:
        /*0680*/ 	.word	0xffffffff


	//   ....[1]....
        /*0684*/ 	.word	0xffffffff


	//   ....[2]....
        /*0688*/ 	.word	0xffffffff


	//   ....[3]....
        /*068c*/ 	.word	0xffffffff


	//   ....[4]....
        /*0690*/ 	.word	0xffffffff


	//   ....[5]....
        /*0694*/ 	.word	0xffffffff


	//   ....[6]....
        /*0698*/ 	.word	0xffffffff


	//   ....[7]....
        /*069c*/ 	.word	0xffffffff


	//   ....[8]....
        /*06a0*/ 	.word	0xffffffff


	//   ....[9]....
        /*06a4*/ 	.word	0xffffffff


	//   ....[10]....
        /*06a8*/ 	.word	0xffffffff


	//   ....[11]....
        /*06ac*/ 	.word	0xffffffff


	//   ....[12]....
        /*06b0*/ 	.word	0xffffffff


	//   ....[13]....
        /*06b4*/ 	.word	0xffffffff


	//   ....[14]....
        /*06b8*/ 	.word	0xffffffff


	//   ....[15]....
        /*06bc*/ 	.word	0xffffffff


	//   ....[16]....
        /*06c0*/ 	.word	0xffffffff


	//   ....[17]....
        /*06c4*/ 	.word	0xffffffff


	//   ....[18]....
        /*06c8*/ 	.word	0xffffffff


	//   ....[19]....
        /*06cc*/ 	.word	0xffffffff


	//----- nvinfo : EIATTR_COOP_GROUP_INSTR_OFFSETS
	.align		4
.L_4841:
        /*06d0*/ 	.byte	0x04, 0x28
        /*06d2*/ 	.short	(.L_4843 - .L_4842)


	//   ....[0]....
.L_4842:
        /*06d4*/ 	.word	0x00003640


	//   ....[1]....
        /*06d8*/ 	.word	0x00003660


	//   ....[2]....
        /*06dc*/ 	.word	0x00003690


	//   ....[3]....
        /*06e0*/ 	.word	0x000036b0


	//   ....[4]....
        /*06e4*/ 	.word	0x000036d0


	//   ....[5]....
        /*06e8*/ 	.word	0x000036f0


	//   ....[6]....
        /*06ec*/ 	.word	0x00003710


	//   ....[7]....
        /*06f0*/ 	.word	0x00003730


	//   ....[8]....
        /*06f4*/ 	.word	0x00003740


	//   ....[9]....
        /*06f8*/ 	.word	0x00003760


	//   ....[10]....
        /*06fc*/ 	.word	0x00007980


	//   ....[11]....
        /*0700*/ 	.word	0x00007a00


	//   ....[12]....
        /*0704*/ 	.word	0x00007a80


	//   ....[13]....
        /*0708*/ 	.word	0x00007af0


	//   ....[14]....
        /*070c*/ 	.word	0x00007b70


	//   ....[15]....
        /*0710*/ 	.word	0x00007be0


	//   ....[16]....
        /*0714*/ 	.word	0x00007c60


	//   ....[17]....
        /*0718*/ 	.word	0x00007cd0


	//   ....[18]....
        /*071c*/ 	.word	0x00007d50


	//   ....[19]....
        /*0720*/ 	.word	0x00007dc0


	//----- nvinfo : EIATTR_EXIT_INSTR_OFFSETS
	.align		4
.L_4843:
        /*0724*/ 	.byte	0x04, 0x1c
        /*0726*/ 	.short	(.L_4845 - .L_4844)


	//   ....[0]....
.L_4844:
        /*0728*/ 	.word	0x000078a0


	//   ....[1]....
        /*072c*/ 	.word	0x00007920


	//----- nvinfo : EIATTR_MAX_THREADS
	.align		4
.L_4845:
        /*0730*/ 	.byte	0x04, 0x05
        /*0732*/ 	.short	(.L_4847 - .L_4846)
.L_4846:
        /*0734*/ 	.word	0x00000080
        /*0738*/ 	.word	0x00000001
        /*073c*/ 	.word	0x00000001


	//----- nvinfo : EIATTR_CRS_STACK_SIZE
	.align		4
.L_4847:
        /*0740*/ 	.byte	0x04, 0x1e
        /*0742*/ 	.short	(.L_4849 - .L_4848)
.L_4848:
        /*0744*/ 	.word	0x00000000
.L_4849:


//--------------------- .nv.info._ZN10layer_norm13ln_bwd_kernelINS_13Kernel_traitsIfffffjLj5120ELj1ELj1ELj4ELj16ENS_18Kernel_traits_baseILj5120EfffffjLj128EEEEELb0ELb1ELb1ELb1EEEvNS_9BwdParamsE --------------------------
	.section	.nv.info._ZN10layer_norm13ln_bwd_kernelINS_13Kernel_traitsIfffffjLj5120ELj1ELj1ELj4ELj16ENS_18Kernel_traits_baseILj5120EfffffjLj128EEEEELb0ELb1ELb1ELb1EEEvNS_9BwdParamsE,"",@"SHT_CUDA_INFO"
	.sectionflags	@""
	.align	4


	//----- nvinfo : EIATTR_CUDA_API_VERSION
	.align		4
        /*0000*/ 	.byte	0x04, 0x37
        /*0002*/ 	.short	(.L_4851 - .L_4850)
.L_4850:
        /*0004*/ 	.word	0x00000082


	//----- nvinfo : EIATTR_SW2861232_WAR
	.align		4
.L_4851:
        /*0008*/ 	.byte	0x01, 0x35
	.zero		2


	//----- nvinfo : EIATTR_PARAM_CBANK
	.align		4
        /*000c*/ 	.byte	0x04, 0x0a
        /*000e*/ 	.short	(.L_4853 - .L_4852)
	.align		4
.L_4852:
        /*0010*/ 	.word	index@(.nv.constant0._ZN10layer_norm13ln_bwd_kernelINS_13Kernel_traitsIfffffjLj5120ELj1ELj1ELj4ELj16ENS_18Kernel_traits_baseILj5120EfffffjLj128EEEEELb0ELb1ELb1ELb1EEEvNS_9BwdParamsE)
        /*0014*/ 	.short	0x0160
        /*0016*/ 	.short	0x0128


	//----- nvinfo : EIATTR_CBANK_PARAM_SIZE
	.align		4
.L_4853:
        /*0018*/ 	.byte	0x03, 0x19
        /*001a*/ 	.short	0x0128


	//----- nvinfo : EIATTR_KPARAM_INFO
	.align		4
        /*001c*/ 	.byte	0x04, 0x17
        /*001e*/ 	.short	(.L_4855 - .L_4854)
.L_4854:
        /*0020*/ 	.word	0x00000000
        /*0024*/ 	.short	0x0000
        /*0026*/ 	.short	0x0000
        /*0028*/ 	.byte	0x00, 0xf0, 0xa1, 0x04


	//----- nvinfo : EIATTR_MAXREG_COUNT
	.align		4
.L_4855:
        /*002c*/ 	.byte	0x03, 0x1b
        /*002e*/ 	.short	0x00ff


	//----- nvinfo : EIATTR_NUM_BARRIERS
	.align		4
        /*0030*/ 	.byte	0x02, 0x4c
        /*0032*/ 	.byte	0x01
	.zero		1


	//----- nvinfo : EIATTR_ANNOTATIONS
	.align		4
        /*0034*/ 	.byte	0x04, 0x55
        /*0036*/ 	.short	(.L_4857 - .L_4856)


	//   ....[0]....
.L_4856:
        /* <DEDUP_REMOVED lines=115> */


	//----- nvinfo : EIATTR_MERCURY_ISA_VERSION
	.align		4
.L_4857:
        /*0758*/ 	.byte	0x03, 0x5f
        /*075a*/ 	.short	0x0000


	//----- nvinfo : EIATTR_COOP_GROUP_MASK_REGIDS
	.align		4
        /*075c*/ 	.byte	0x04, 0x29
        /*075e*/ 	.short	(.L_4859 - .L_4858)


	//   ....[0]....
.L_4858:
        /*0760*/ 	.word	0xffffffff


	//   ....[1]....
        /*0764*/ 	.word	0xffffffff


	//   ....[2]....
        /*0768*/ 	.word	0xffffffff


	//   ....[3]....
        /*076c*/ 	.word	0xffffffff


	//   ....[4]....
        /*0770*/ 	.word	0xffffffff


	//   ....[5]....
        /*0774*/ 	.word	0xffffffff


	//   ....[6]....
        /*0778*/ 	.word	0xffffffff


	//   ....[7]....
        /*077c*/ 	.word	0xffffffff


	//   ....[8]....
        /*0780*/ 	.word	0xffffffff


	//   ....[9]....
        /*0784*/ 	.word	0xffffffff


	//   ....[10]....
        /*0788*/ 	.word	0xffffffff


	//   ....[11]....
        /*078c*/ 	.word	0xffffffff


	//   ....[12]....
        /*0790*/ 	.word	0xffffffff


	//   ....[13]....
        /*0794*/ 	.word	0xffffffff


	//   ....[14]....
        /*0798*/ 	.word	0xffffffff


	//   ....[15]....
        /*079c*/ 	.word	0xffffffff


	//   ....[16]....
        /*07a0*/ 	.word	0xffffffff


	//   ....[17]....
        /*07a4*/ 	.word	0xffffffff


	//   ....[18]....
        /*07a8*/ 	.word	0xffffffff


	//   ....[19]....
        /*07ac*/ 	.word	0xffffffff


	//----- nvinfo : EIATTR_COOP_GROUP_INSTR_OFFSETS
	.align		4
.L_4859:
        /*07b0*/ 	.byte	0x04, 0x28
        /*07b2*/ 	.short	(.L_4861 - .L_4860)


	//   ....[0]....
.L_4860:
        /*07b4*/ 	.word	0x00002e10


	//   ....[1]....
        /*07b8*/ 	.word	0x00002e30


	//   ....[2]....
        /*07bc*/ 	.word	0x00002e60


	//   ....[3]....
        /*07c0*/ 	.word	0x00002e80


	//   ....[4]....
        /*07c4*/ 	.word	0x00002ea0


	//   ....[5]....
        /*07c8*/ 	.word	0x00002ec0


	//   ....[6]....
        /*07cc*/ 	.word	0x00002ee0


	//   ....[7]....
        /*07d0*/ 	.word	0x00002f00


	//   ....[8]....
        /*07d4*/ 	.word	0x00002f10


	//   ....[9]....
        /*07d8*/ 	.word	0x00002f30


	//   ....[10]....
        /*07dc*/ 	.word	0x00006820


	//   ....[11]....
        /*07e0*/ 	.word	0x000068a0


	//   ....[12]....
        /*07e4*/ 	.word	0x00006920


	//   ....[13]....
        /*07e8*/ 	.word	0x00006990


	//   ....[14]....
        /*07ec*/ 	.word	0x00006a10


	//   ....[15]....
        /*07f0*/ 	.word	0x00006a80


	//   ....[16]....
        /*07f4*/ 	.word	0x00006b00


	//   ....[17]....
        /*07f8*/ 	.word	0x00006b70


	//   ....[18]....
        /*07fc*/ 	.word	0x00006bf0


	//   ....[19]....
        /*0800*/ 	.word	0x00006c60


	//----- nvinfo : EIATTR_EXIT_INSTR_OFFSETS
	.align		4
.L_4861:
        /*0804*/ 	.byte	0x04, 0x1c
        /*0806*/ 	.short	(.L_4863 - .L_4862)


	//   ....[0]....
.L_4862:
        /*0808*/ 	.word	0x000067c0


	//----- nvinfo : EIATTR_MAX_THREADS
	.align		4
.L_4863:
        /*080c*/ 	.byte	0x04, 0x05
        /*080e*/ 	.short	(.L_4865 - .L_4864)
.L_4864:
        /*0810*/ 	.word	0x00000080
        /*0814*/ 	.word	0x00000001
        /*0818*/ 	.word	0x00000001


	//----- nvinfo : EIATTR_CRS_STACK_SIZE
	.align		4
.L_4865:
        /*081c*/ 	.byte	0x04, 0x1e
        /*081e*/ 	.short	(.L_4867 - .L_4866)
.L_4866:
        /*0820*/ 	.word	0x00000000
.L_4867:


//--------------------- .nv.info._ZN10layer_norm13ln_bwd_kernelINS_13Kernel_traitsIfffffjLj5120ELj1ELj1ELj4ELj16ENS_18Kernel_traits_baseILj5120EfffffjLj128EEEEELb1ELb0ELb0ELb0EEEvNS_9BwdParamsE --------------------------
	.section	.nv.info._ZN10layer_norm13ln_bwd_kernelINS_13Kernel_traitsIfffffjLj5120ELj1ELj1ELj4ELj16ENS_18Kernel_traits_baseILj5120EfffffjLj128EEEEELb1ELb0ELb0ELb0EEEvNS_9BwdParamsE,"",@"SHT_CUDA_INFO"
	.sectionflags	@""
	.align	4


	//----- nvinfo : EIATTR_CUDA_API_VERSION
	.align		4
        /*0000*/ 	.byte	0x04, 0x37
        /*0002*/ 	.short	(.L_4869 - .L_4868)
.L_4868:
        /*0004*/ 	.word	0x00000082


	//----- nvinfo : EIATTR_SW2861232_WAR
	.align		4
.L_4869:
        /*0008*/ 	.byte	0x01, 0x35
	.zero		2


	//----- nvinfo : EIATTR_PARAM_CBANK
	.align		4
        /*000c*/ 	.byte	0x04, 0x0a
        /*000e*/ 	.short	(.L_4871 - .L_4870)
	.align		4
.L_4870:
        /*0010*/ 	.word	index@(.nv.constant0._ZN10layer_norm13ln_bwd_kernelINS_13Kernel_traitsIfffffjLj5120ELj1ELj1ELj4ELj16ENS_18Kernel_traits_baseILj5120EfffffjLj128EEEEELb1ELb0ELb0ELb0EEEvNS_9BwdParamsE)
        /*0014*/ 	.short	0x0160
        /*0016*/ 	.short	0x0128


	//----- nvinfo : EIATTR_CBANK_PARAM_SIZE
	.align		4
.L_4871:
        /*0018*/ 	.byte	0x03, 0x19
        /*001a*/ 	.short	0x0128


	//----- nvinfo : EIATTR_KPARAM_INFO
	.align		4
        /*001c*/ 	.byte	0x04, 0x17
        /*001e*/ 	.short	(.L_4873 - .L_4872)
.L_4872:
        /*0020*/ 	.word	0x00000000
        /*0024*/ 	.short	0x0000
        /*0026*/ 	.short	0x0000
        /*0028*/ 	.byte	0x00, 0xf0, 0xa1, 0x04


	//----- nvinfo : EIATTR_MAXREG_COUNT
	.align		4
.L_4873:
        /*002c*/ 	.byte	0x03, 0x1b
        /*002e*/ 	.short	0x00ff


	//----- nvinfo : EIATTR_NUM_BARRIERS
	.align		4
        /*0030*/ 	.byte	0x02, 0x4c
        /*0032*/ 	.byte	0x01
	.zero		1


	//----- nvinfo : EIATTR_ANNOTATIONS
	.align		4
        /*0034*/ 	.byte	0x04, 0x55
        /*0036*/ 	.short	(.L_4875 - .L_4874)


	//   ....[0]....
.L_4874:
        /* <DEDUP_REMOVED lines=24> */


	//----- nvinfo : EIATTR_MERCURY_ISA_VERSION
	.align		4
.L_4875:
        /*01a8*/ 	.byte	0x03, 0x5f
        /*01aa*/ 	.short	0x0000


	//----- nvinfo : EIATTR_COOP_GROUP_MASK_REGIDS
	.align		4
        /*01ac*/ 	.byte	0x04, 0x29
        /*01ae*/ 	.short	(.L_4877 - .L_4876)


	//   ....[0]....
.L_4876:
        /*01b0*/ 	.word	0xffffffff


	//   ....[1]....
        /*01b4*/ 	.word	0xffffffff


	//   ....[2]....
        /*01b8*/ 	.word	0xffffffff


	//   ....[3]....
        /*01bc*/ 	.word	0xffffffff


	//   ....[4]....
        /*01c0*/ 	.word	0xffffffff


	//   ....[5]....
        /*01c4*/ 	.word	0xffffffff


	//   ....[6]....
        /*01c8*/ 	.word	0xffffffff


	//   ....[7]....
        /*01cc*/ 	.word	0xffffffff


	//   ....[8]....
        /*01d0*/ 	.word	0xffffffff


	//   ....[9]....
        /*01d4*/ 	.word	0xffffffff


	//   ....[10]....
        /*01d8*/ 	.word	0xffffffff


	//   ....[11]....
        /*01dc*/ 	.word	0xffffffff


	//   ....[12]....
        /*01e0*/ 	.word	0xffffffff


	//   ....[13]....
        /*01e4*/ 	.word	0xffffffff


	//   ....[14]....
        /*01e8*/ 	.word	0xffffffff


	//   ....[15]....
        /*01ec*/ 	.word	0xffffffff


	//   ....[16]....
        /*01f0*/ 	.word	0xffffffff


	//   ....[17]....
        /*01f4*/ 	.word	0xffffffff


	//   ....[18]....
        /*01f8*/ 	.word	0xffffffff


	//   ....[19]....
        /*01fc*/ 	.word	0xffffffff


	//----- nvinfo : EIATTR_COOP_GROUP_INSTR_OFFSETS
	.align		4
.L_4877:
        /*0200*/ 	.byte	0x04, 0x28
        /*0202*/ 	.short	(.L_4879 - .L_4878)


	//   ....[0]....
.L_4878:
        /*0204*/ 	.word	0x000029c0


	//   ....[1]....
        /*0208*/ 	.word	0x000029f0


	//   ....[2]....
        /*020c*/ 	.word	0x00002a00


	//   ....[3]....
        /*0210*/ 	.word	0x00002a30


	//   ....[4]....
        /*0214*/ 	.word	0x00002a50


	//   ....[5]....
        /*0218*/ 	.word	0x00002a70


	//   ....[6]....
        /*021c*/ 	.word	0x00002a90


	//   ....[7]....
        /*0220*/ 	.word	0x00002ab0


	//   ....[8]....
        /*0224*/ 	.word	0x00002ac0


	//   ....[9]....
        /*0228*/ 	.word	0x00002ae0


	//   ....[10]....
        /*022c*/ 	.word	0x000051f0


	//   ....[11]....
        /*0230*/ 	.word	0x00005270


	//   ....[12]....
        /*0234*/ 	.word	0x000052f0


	//   ....[13]....
        /*0238*/ 	.word	0x00005360


	//   ....[14]....
        /*023c*/ 	.word	0x000053e0


	//   ....[15]....
        /*0240*/ 	.word	0x00005450


	//   ....[16]....
        /*0244*/ 	.word	0x000054d0


	//   ....[17]....
        /*0248*/ 	.word	0x00005540


	//   ....[18]....
        /*024c*/ 	.word	0x000055c0


	//   ....[19]....
        /*0250*/ 	.word	0x00005630


	//----- nvinfo : EIATTR_EXIT_INSTR_OFFSETS
	.align		4
.L_4879:
        /*0254*/ 	.byte	0x04, 0x1c
        /*0256*/ 	.short	(.L_4881 - .L_4880)


	//   ....[0]....
.L_4880:
        /*0258*/ 	.word	0x00005130


	//   ....[1]....
        /*025c*/ 	.word	0x00005190


	//----- nvinfo : EIATTR_MAX_THREADS
	.align		4
.L_4881:
        /*0260*/ 	.byte	0x04, 0x05
        /*0262*/ 	.short	(.L_4883 - .L_4882)
.L_4882:
        /*0264*/ 	.word	0x00000080
        /*0268*/ 	.word	0x00000001
        /*026c*/ 	.word	0x00000001


	//----- nvinfo : EIATTR_CRS_STACK_SIZE
	.align		4
.L_4883:
        /*0270*/ 	.byte	0x04, 0x1e
        /*0272*/ 	.short	(.L_4885 - .L_4884)
.L_4884:
        /*0274*/ 	.word	0x00000000
.L_4885:


//--------------------- .nv.info._ZN10layer_norm13ln_bwd_kernelINS_13Kernel_traitsIfffffjLj5120ELj1ELj1ELj4ELj16ENS_18Kernel_traits_baseILj5120EfffffjLj128EEEEELb1ELb0ELb0ELb1EEEvNS_9BwdParamsE --------------------------
	.section	.nv.info._ZN10layer_norm13ln_bwd_kernelINS_13Kernel_traitsIfffffjLj5120ELj1ELj1ELj4ELj16ENS_18Kernel_traits_baseILj5120EfffffjLj128EEEEELb1ELb0ELb0ELb1EEEvNS_9BwdParamsE,"",@"SHT_CUDA_INFO"
	.sectionflags	@""
	.align	4


	//----- nvinfo : EIATTR_CUDA_API_VERSION
	.align		4
        /*0000*/ 	.byte	0x04, 0x37
        /*0002*/ 	.short	(.L_4887 - .L_4886)
.L_4886:
        /*0004*/ 	.word	0x00000082


	//----- nvinfo : EIATTR_SW2861232_WAR
	.align		4
.L_4887:
        /*0008*/ 	.byte	0x01, 0x35
	.zero		2


	//----- nvinfo : EIATTR_PARAM_CBANK
	.align		4
        /*000c*/ 	.byte	0x04, 0x0a
        /*000e*/ 	.short	(.L_4889 - .L_4888)
	.align		4
.L_4888:
        /*0010*/ 	.word	index@(.nv.constant0._ZN10layer_norm13ln_bwd_kernelINS_13Kernel_traitsIfffffjLj5120ELj1ELj1ELj4ELj16ENS_18Kernel_traits_baseILj5120EfffffjLj128EEEEELb1ELb0ELb0ELb1EEEvNS_9BwdParamsE)
        /*0014*/ 	.short	0x0160
        /*0016*/ 	.short	0x0128


	//----- nvinfo : EIATTR_CBANK_PARAM_SIZE
	.align		4
.L_4889:
        /*0018*/ 	.byte	0x03, 0x19
        /*001a*/ 	.short	0x0128


	//----- nvinfo : EIATTR_KPARAM_INFO
	.align		4
        /*001c*/ 	.byte	0x04, 0x17
        /*001e*/ 	.short	(.L_4891 - .L_4890)
.L_4890:
        /*0020*/ 	.word	0x00000000
        /*0024*/ 	.short	0x0000
        /*0026*/ 	.short	0x0000
        /*0028*/ 	.byte	0x00, 0xf0, 0xa1, 0x04


	//----- nvinfo : EIATTR_MAXREG_COUNT
	.align		4
.L_4891:
        /*002c*/ 	.byte	0x03, 0x1b
        /*002e*/ 	.short	0x00ff


	//----- nvinfo : EIATTR_NUM_BARRIERS
	.align		4
        /*0030*/ 	.byte	0x02, 0x4c
        /*0032*/ 	.byte	0x01
	.zero		1


	//----- nvinfo : EIATTR_ANNOTATIONS
	.align		4
        /*0034*/ 	.byte	0x04, 0x55
        /*0036*/ 	.short	(.L_4893 - .L_4892)


	//   ....[0]....
.L_4892:
        /* <DEDUP_REMOVED lines=81> */


	//----- nvinfo : EIATTR_MERCURY_ISA_VERSION
	.align		4
.L_4893:
        /*0538*/ 	.byte	0x03, 0x5f
        /*053a*/ 	.short	0x0000


	//----- nvinfo : EIATTR_COOP_GROUP_MASK_REGIDS
	.align		4
        /*053c*/ 	.byte	0x04, 0x29
        /*053e*/ 	.short	(.L_4895 - .L_4894)


	//   ....[0]....
.L_4894:
        /*0540*/ 	.word	0xffffffff


	//   ....[1]....
        /*0544*/ 	.word	0xffffffff


	//   ....[2]....
        /*0548*/ 	.word	0xffffffff


	//   ....[3]....
        /*054c*/ 	.word	0xffffffff


	//   ....[4]....
        /*0550*/ 	.word	0xffffffff


	//   ....[5]....
        /*0554*/ 	.word	0xffffffff


	//   ....[6]....
        /*0558*/ 	.word	0xffffffff


	//   ....[7]....
        /*055c*/ 	.word	0xffffffff


	//   ....[8]....
        /*0560*/ 	.word	0xffffffff


	//   ....[9]....
        /*0564*/ 	.word	0xffffffff


	//   ....[10]....
        /*0568*/ 	.word	0xffffffff


	//   ....[11]....
        /*056c*/ 	.word	0xffffffff


	//   ....[12]....
        /*0570*/ 	.word	0xffffffff


	//   ....[13]....
        /*0574*/ 	.word	0xffffffff


	//   ....[14]....
        /*0578*/ 	.word	0xffffffff


	//   ....[15]....
        /*057c*/ 	.word	0xffffffff


	//   ....[16]....
        /*0580*/ 	.word	0xffffffff


	//   ....[17]....
        /*0584*/ 	.word	0xffffffff


	//   ....[18]....
        /*0588*/ 	.word	0xffffffff


	//   ....[19]....
        /*058c*/ 	.word	0xffffffff


	//----- nvinfo : EIATTR_COOP_GROUP_INSTR_OFFSETS
	.align		4
.L_4895:
        /*0590*/ 	.byte	0x04, 0x28
        /*0592*/ 	.short	(.L_4897 - .L_4896)


	//   ....[0]....
.L_4896:
        /*0594*/ 	.word	0x000028b0


	//   ....[1]....
        /*0598*/ 	.word	0x000028d0


	//   ....[2]....
        /*059c*/ 	.word	0x00002900


	//   ....[3]....
        /*05a0*/ 	.word	0x00002920


	//   ....[4]....
        /*05a4*/ 	.word	0x00002940


	//   ....[5]....
        /*05a8*/ 	.word	0x00002960


	//   ....[6]....
        /*05ac*/ 	.word	0x00002980


	//   ....[7]....
        /*05b0*/ 	.word	0x000029a0


	//   ....[8]....
        /*05b4*/ 	.word	0x000029b0


	//   ....[9]....
        /*05b8*/ 	.word	0x000029d0


	//   ....[10]....
        /*05bc*/ 	.word	0x00004d50


	//   ....[11]....
        /*05c0*/ 	.word	0x00004dd0


	//   ....[12]....
        /*05c4*/ 	.word	0x00004e50


	//   ....[13]....
        /*05c8*/ 	.word	0x00004ec0


	//   ....[14]....
        /*05cc*/ 	.word	0x00004f40


	//   ....[15]....
        /*05d0*/ 	.word	0x00004fb0


	//   ....[16]....
        /*05d4*/ 	.word	0x00005030


	//   ....[17]....
        /*05d8*/ 	.word	0x000050a0


	//   ....[18]....
        /*05dc*/ 	.word	0x00005120


	//   ....[19]....
        /*05e0*/ 	.word	0x00005190


	//----- nvinfo : EIATTR_EXIT_INSTR_OFFSETS
	.align		4
.L_4897:
        /*05e4*/ 	.byte	0x04, 0x1c
        /*05e6*/ 	.short	(.L_4899 - .L_4898)


	//   ....[0]....
.L_4898:
        /*05e8*/ 	.word	0x00004cf0


	//----- nvinfo : EIATTR_MAX_THREADS
	.align		4
.L_4899:
        /*05ec*/ 	.byte	0x04, 0x05
        /*05ee*/ 	.short	(.L_4901 - .L_4900)
.L_4900:
        /*05f0*/ 	.word	0x00000080
        /*05f4*/ 	.word	0x00000001
        /*05f8*/ 	.word	0x00000001


	//----- nvinfo : EIATTR_CRS_STACK_SIZE
	.align		4
.L_4901:
        /*05fc*/ 	.byte	0x04, 0x1e
        /*05fe*/ 	.short	(.L_4903 - .L_4902)
.L_4902:
        /*0600*/ 	.word	0x00000000
.L_4903:


//--------------------- .nv.info._ZN10layer_norm22ln_bwd_finalize_kernelINS_22Kernel_traits_finalizeILj5120EfffffjLb0ELj1024ELj4ENS_18Kernel_traits_baseILj5120EfffffjLj1024EEEEELb0ELb0EEEvNS_9BwdParamsE --------------------------
	.section	.nv.info._ZN10layer_norm22ln_bwd_finalize_kernelINS_22Kernel_traits_finalizeILj5120EfffffjLb0ELj1024ELj4ENS_18Kernel_traits_baseILj5120EfffffjLj1024EEEEELb0ELb0EEEvNS_9BwdParamsE,"",@"SHT_CUDA_INFO"
	.sectionflags	@""
	.align	4


	//----- nvinfo : EIATTR_CUDA_API_VERSION
	.align		4
        /*0000*/ 	.byte	0x04, 0x37
        /*0002*/ 	.short	(.L_4905 - .L_4904)
.L_4904:
        /*0004*/ 	.word	0x00000082


	//----- nvinfo : EIATTR_SW2861232_WAR
	.align		4
.L_4905:
        /*0008*/ 	.byte	0x01, 0x35
	.zero		2


	//----- nvinfo : EIATTR_PARAM_CBANK
	.align		4
        /*000c*/ 	.byte	0x04, 0x0a
        /*000e*/ 	.short	(.L_4907 - .L_4906)
	.align		4
.L_4906:
        /*0010*/ 	.word	index@(.nv.constant0._ZN10layer_norm22ln_bwd_finalize_kernelINS_22Kernel_traits_finalizeILj5120EfffffjLb0ELj1024ELj4ENS_18Kernel_traits_baseILj5120EfffffjLj1024EEEEELb0ELb0EEEvNS_9BwdParamsE)
        /*0014*/ 	.short	0x0160
        /*0016*/ 	.short	0x0128


	//----- nvinfo : EIATTR_CBANK_PARAM_SIZE
	.align		4
.L_4907:
        /*0018*/ 	.byte	0x03, 0x19
        /*001a*/ 	.short	0x0128


	//----- nvinfo : EIATTR_KPARAM_INFO
	.align		4
        /*001c*/ 	.byte	0x04, 0x17
        /*001e*/ 	.short	(.L_4909 - .L_4908)
.L_4908:
        /*0020*/ 	.word	0x00000000
        /*0024*/ 	.short	0x0000
        /*0026*/ 	.short	0x0000
        /*0028*/ 	.byte	0x00, 0xf0, 0xa1, 0x04


	//----- nvinfo : EIATTR_MAXREG_COUNT
	.align		4
.L_4909:
        /*002c*/ 	.byte	0x03, 0x1b
        /*002e*/ 	.short	0x0040


	//----- nvinfo : EIATTR_NUM_BARRIERS
	.align		4
        /*0030*/ 	.byte	0x02, 0x4c
        /*0032*/ 	.byte	0x01
	.zero		1


	//----- nvinfo : EIATTR_MERCURY_ISA_VERSION
	.align		4
        /*0034*/ 	.byte	0x03, 0x5f
        /*0036*/ 	.short	0x0000


	//----- nvinfo : EIATTR_COOP_GROUP_MASK_REGIDS
	.align		4
        /*0038*/ 	.byte	0x04, 0x29
        /*003a*/ 	.short	(.L_4911 - .L_4910)


	//   ....[0]....
.L_4910:
        /*003c*/ 	.word	0xffffffff


	//   ....[1]....
        /*0040*/ 	.word	0xffffffff


	//   ....[2]....
        /*0044*/ 	.word	0xffffffff


	//   ....[3]....
        /*0048*/ 	.word	0xffffffff


	//   ....[4]....
        /*004c*/ 	.word	0xffffffff


	//   ....[5]....
        /*0050*/ 	.word	0xffffffff


	//   ....[6]....
        /*0054*/ 	.word	0xffffffff


	//   ....[7]....
        /*0058*/ 	.word	0xffffffff


	//   ....[8]....
        /*005c*/ 	.word	0xffffffff


	//   ....[9]....
        /*0060*/ 	.word	0xffffffff


	//   ....[10]....
        /*0064*/ 	.word	0xffffffff


	//   ....[11]....
        /*0068*/ 	.word	0xffffffff


	//   ....[12]....
        /*006c*/ 	.word	0xffffffff


	//   ....[13]....
        /*0070*/ 	.word	0xffffffff


	//   ....[14]....
        /*0074*/ 	.word	0xffffffff


	//   ....[15]....
        /*0078*/ 	.word	0xffffffff


	//   ....[16]....
        /*007c*/ 	.word	0xffffffff


	//   ....[17]....
        /*0080*/ 	.word	0xffffffff


	//   ....[18]....
        /*0084*/ 	.word	0xffffffff


	//   ....[19]....
        /*0088*/ 	.word	0xffffffff


	//----- nvinfo : EIATTR_COOP_GROUP_INSTR_OFFSETS
	.align		4
.L_4911:
        /*008c*/ 	.byte	0x04, 0x28
        /*008e*/ 	.short	(.L_4913 - .L_4912)


	//   ....[0]....
.L_4912:
        /*0090*/ 	.word	0x00000820


	//   ....[1]....
        /*0094*/ 	.word	0x00000850


	//   ....[2]....
        /*0098*/ 	.word	0x00000860


	//   ....[3]....
        /*009c*/ 	.word	0x00000890


	//   ....[4]....
        /*00a0*/ 	.word	0x000008a0


	//   ....[5]....
        /*00a4*/ 	.word	0x000008d0


	//   ....[6]....
        /*00a8*/ 	.word	0x000008f0


	//   ....[7]....
        /*00ac*/ 	.word	0x00000900


	//   ....[8]....
        /*00b0*/ 	.word	0x00000930


	//   ....[9]....
        /*00b4*/ 	.word	0x00000940


	//   ....[10]....
        /*00b8*/ 	.word	0x00000b30


	//   ....[11]....
        /*00bc*/ 	.word	0x00000ba0


	//   ....[12]....
        /*00c0*/ 	.word	0x00000c00


	//   ....[13]....
        /*00c4*/ 	.word	0x00000c60


	//   ....[14]....
        /*00c8*/ 	.word	0x00000cd0


	//   ....[15]....
        /*00cc*/ 	.word	0x00000d40


	//   ....[16]....
        /*00d0*/ 	.word	0x00000da0


	//   ....[17]....
        /*00d4*/ 	.word	0x00000e00


	//   ....[18]....
        /*00d8*/ 	.word	0x00000e60


	//   ....[19]....
        /*00dc*/ 	.word	0x00000ec0


	//----- nvinfo : EIATTR_EXIT_INSTR_OFFSETS
	.align		4
.L_4913:
        /*00e0*/ 	.byte	0x04, 0x1c
        /*00e2*/ 	.short	(.L_4915 - .L_4914)


	//   ....[0]....
.L_4914:
        /*00e4*/ 	.word	0x00000070


	//   ....[1]....
        /*00e8*/ 	.word	0x00000ad0


	//----- nvinfo : EIATTR_MAX_THREADS
	.align		4
.L_4915:
        /*00ec*/ 	.byte	0x04, 0x05
        /*00ee*/ 	.short	(.L_4917 - .L_4916)
.L_4916:
        /*00f0*/ 	.word	0x00000400
        /*00f4*/ 	.word	0x00000001
        /*00f8*/ 	.word	0x00000001


	//----- nvinfo : EIATTR_CRS_STACK_SIZE
	.align		4
.L_4917:
        /*00fc*/ 	.byte	0x04, 0x1e
        /*00fe*/ 	.short	(.L_4919 - .L_4918)
.L_4918:
        /*0100*/ 	.word	0x00000000
.L_4919:


//--------------------- .nv.info._ZN10layer_norm13ln_bwd_kernelINS_13Kernel_traitsIfffffjLj5120ELj1ELj1ELj4ELj16ENS_18Kernel_traits_baseILj5120EfffffjLj128EEEEELb1ELb0ELb1ELb0EEEvNS_9BwdParamsE --------------------------
	.section	.nv.info._ZN10layer_norm13ln_bwd_kernelINS_13Kernel_traitsIfffffjLj5120ELj1ELj1ELj4ELj16ENS_18Kernel_traits_baseILj5120EfffffjLj128EEEEELb1ELb0ELb1ELb0EEEvNS_9BwdParamsE,"",@"SHT_CUDA_INFO"
	.sectionflags	@""
	.align	4


	//----- nvinfo : EIATTR_CUDA_API_VERSION
	.align		4
        /*0000*/ 	.byte	0x04, 0x37
        /*0002*/ 	.short	(.L_4921 - .L_4920)
.L_4920:
        /*0004*/ 	.word	0x00000082


	//----- nvinfo : EIATTR_SW2861232_WAR
	.align		4
.L_4921:
        /*0008*/ 	.byte	0x01, 0x35
	.zero		2


	//----- nvinfo : EIATTR_PARAM_CBANK
	.align		4
        /*000c*/ 	.byte	0x04, 0x0a
        /*000e*/ 	.short	(.L_4923 - .L_4922)
	.align		4
.L_4922:
        /*0010*/ 	.word	index@(.nv.constant0._ZN10layer_norm13ln_bwd_kernelINS_13Kernel_traitsIfffffjLj5120ELj1ELj1ELj4ELj16ENS_18Kernel_traits_baseILj5120EfffffjLj128EEEEELb1ELb0ELb1ELb0EEEvNS_9BwdParamsE)
        /*0014*/ 	.short	0x0160
        /*0016*/ 	.short	0x0128


	//----- nvinfo : EIATTR_CBANK_PARAM_SIZE
	.align		4
.L_4923:
        /*0018*/ 	.byte	0x03, 0x19
        /*001a*/ 	.short	0x0128


	//----- nvinfo : EIATTR_KPARAM_INFO
	.align		4
        /*001c*/ 	.byte	0x04, 0x17
        /*001e*/ 	.short	(.L_4925 - .L_4924)
.L_4924:
        /*0020*/ 	.word	0x00000000
        /*0024*/ 	.short	0x0000
        /*0026*/ 	.short	0x0000
        /*0028*/ 	.byte	0x00, 0xf0, 0xa1, 0x04


	//----- nvinfo : EIATTR_MAXREG_COUNT
	.align		4
.L_4925:
        /*002c*/ 	.byte	0x03, 0x1b
        /*002e*/ 	.short	0x00ff


	//----- nvinfo : EIATTR_NUM_BARRIERS
	.align		4
        /*0030*/ 	.byte	0x02, 0x4c
        /*0032*/ 	.byte	0x01
	.zero		1


	//----- nvinfo : EIATTR_ANNOTATIONS
	.align		4
        /*0034*/ 	.byte	0x04, 0x55
        /*0036*/ 	.short	(.L_4927 - .L_4926)


	//   ....[0]....
.L_4926:
        /* <DEDUP_REMOVED lines=30> */


	//----- nvinfo : EIATTR_MERCURY_ISA_VERSION
	.align		4
.L_4927:
        /*0208*/ 	.byte	0x03, 0x5f
        /*020a*/ 	.short	0x0000


	//----- nvinfo : EIATTR_COOP_GROUP_MASK_REGIDS
	.align		4
        /*020c*/ 	.byte	0x04, 0x29
        /*020e*/ 	.short	(.L_4929 - .L_4928)


	//   ....[0]....
.L_4928:
        /*0210*/ 	.word	0xffffffff


	//   ....[1]....
        /*0214*/ 	.word	0xffffffff


	//   ....[2]....
        /*0218*/ 	.word	0xffffffff


	//   ....[3]....
        /*021c*/ 	.word	0xffffffff


	//   ....[4]....
        /*0220*/ 	.word	0xffffffff


	//   ....[5]....
        /*0224*/ 	.word	0xffffffff


	//   ....[6]....
        /*0228*/ 	.word	0xffffffff


	//   ....[7]....
        /*022c*/ 	.word	0xffffffff


	//   ....[8]....
        /*0230*/ 	.word	0xffffffff


	//   ....[9]....
        /*0234*/ 	.word	0xffffffff


	//   ....[10]....
        /*0238*/ 	.word	0xffffffff


	//   ....[11]....
        /*023c*/ 	.word	0xffffffff


	//   ....[12]....
        /*0240*/ 	.word	0xffffffff


	//   ....[13]....
        /*0244*/ 	.word	0xffffffff


	//   ....[14]....
        /*0248*/ 	.word	0xffffffff


	//   ....[15]....
        /*024c*/ 	.word	0xffffffff


	//   ....[16]....
        /*0250*/ 	.word	0xffffffff


	//   ....[17]....
        /*0254*/ 	.word	0xffffffff


	//   ....[18]....
        /*0258*/ 	.word	0xffffffff


	//   ....[19]....
        /*025c*/ 	.word	0xffffffff


	//----- nvinfo : EIATTR_COOP_GROUP_INSTR_OFFSETS
	.align		4
.L_4929:
        /*0260*/ 	.byte	0x04, 0x28
        /*0262*/ 	.short	(.L_4931 - .L_4930)


	//   ....[0]....
.L_4930:
        /*0264*/ 	.word	0x00003280


	//   ....[1]....
        /*0268*/ 	.word	0x000032b0


	//   ....[2]....
        /*026c*/ 	.word	0x000032c0


	//   ....[3]....
        /*0270*/ 	.word	0x000032f0


	//   ....[4]....
        /*0274*/ 	.word	0x00003310


	//   ....[5]....
        /*0278*/ 	.word	0x00003330


	//   ....[6]....
        /*027c*/ 	.word	0x00003340


	//   ....[7]....
        /*0280*/ 	.word	0x00003370


	//   ....[8]....
        /*0284*/ 	.word	0x00003380


	//   ....[9]....
        /*0288*/ 	.word	0x000033a0


	//   ....[10]....
        /*028c*/ 	.word	0x000071c0


	//   ....[11]....
        /*0290*/ 	.word	0x00007240


	//   ....[12]....
        /*0294*/ 	.word	0x000072c0


	//   ....[13]....
        /*0298*/ 	.word	0x00007330


	//   ....[14]....
        /*029c*/ 	.word	0x000073b0


	//   ....[15]....
        /*02a0*/ 	.word	0x00007420


	//   ....[16]....
        /*02a4*/ 	.word	0x000074a0


	//   ....[17]....
        /*02a8*/ 	.word	0x00007510


	//   ....[18]....
        /*02ac*/ 	.word	0x00007590


	//   ....[19]....
        /*02b0*/ 	.word	0x00007600


	//----- nvinfo : EIATTR_EXIT_INSTR_OFFSETS
	.align		4
.L_4931:
        /*02b4*/ 	.byte	0x04, 0x1c
        /*02b6*/ 	.short	(.L_4933 - .L_4932)


	//   ....[0]....
.L_4932:
        /*02b8*/ 	.word	0x00007100


	//   ....[1]....
        /*02bc*/ 	.word	0x00007160


	//----- nvinfo : EIATTR_MAX_THREADS
	.align		4
.L_4933:
        /*02c0*/ 	.byte	0x04, 0x05
        /*02c2*/ 	.short	(.L_4935 - .L_4934)
.L_4934:
        /*02c4*/ 	.word	0x00000080
        /*02c8*/ 	.word	0x00000001
        /*02cc*/ 	.word	0x00000001


	//----- nvinfo : EIATTR_CRS_STACK_SIZE
	.align		4
.L_4935:
        /*02d0*/ 	.byte	0x04, 0x1e
        /*02d2*/ 	.short	(.L_4937 - .L_4936)
.L_4936:
        /*02d4*/ 	.word	0x00000000
.L_4937:


//--------------------- .nv.info._ZN10layer_norm22ln_bwd_finalize_kernelINS_22Kernel_traits_finalizeILj5120EfffffjLb0ELj1024ELj4ENS_18Kernel_traits_baseILj5120EfffffjLj1024EEEEELb0ELb1EEEvNS_9BwdParamsE --------------------------
	.section	.nv.info._ZN10layer_norm22ln_bwd_finalize_kernelINS_22Kernel_traits_finalizeILj5120EfffffjLb0ELj1024ELj4ENS_18Kernel_traits_baseILj5120EfffffjLj1024EEEEELb0ELb1EEEvNS_9BwdParamsE,"",@"SHT_CUDA_INFO"
	.sectionflags	@""
	.align	4


	//----- nvinfo : EIATTR_CUDA_API_VERSION
	.align		4
        /*0000*/ 	.byte	0x04, 0x37
        /*0002*/ 	.short	(.L_4939 - .L_4938)
.L_4938:
        /*0004*/ 	.word	0x00000082


	//----- nvinfo : EIATTR_SW2861232_WAR
	.align		4
.L_4939:
        /*0008*/ 	.byte	0x01, 0x35
	.zero		2


	//----- nvinfo : EIATTR_PARAM_CBANK
	.align		4
        /*000c*/ 	.byte	0x04, 0x0a
        /*000e*/ 	.short	(.L_4941 - .L_4940)
	.align		4
.L_4940:
        /*0010*/ 	.word	index@(.nv.constant0._ZN10layer_norm22ln_bwd_finalize_kernelINS_22Kernel_traits_finalizeILj5120EfffffjLb0ELj1024ELj4ENS_18Kernel_traits_baseILj5120EfffffjLj1024EEEEELb0ELb1EEEvNS_9BwdParamsE)
        /*0014*/ 	.short	0x0160
        /*0016*/ 	.short	0x0128


	//----- nvinfo : EIATTR_CBANK_PARAM_SIZE
	.align		4
.L_4941:
        /*0018*/ 	.byte	0x03, 0x19
        /*001a*/ 	.short	0x0128


	//----- nvinfo : EIATTR_KPARAM_INFO
	.align		4
        /*001c*/ 	.byte	0x04, 0x17
        /*001e*/ 	.short	(.L_4943 - .L_4942)
.L_4942:
        /*0020*/ 	.word	0x00000000
        /*0024*/ 	.short	0x0000
        /*0026*/ 	.short	0x0000
        /*0028*/ 	.byte	0x00, 0xf0, 0xa1, 0x04


	//----- nvinfo : EIATTR_MAXREG_COUNT
	.align		4
.L_4943:
        /*002c*/ 	.byte	0x03, 0x1b
        /*002e*/ 	.short	0x0040


	//----- nvinfo : EIATTR_NUM_BARRIERS
	.align		4
        /*0030*/ 	.byte	0x02, 0x4c
        /*0032*/ 	.byte	0x01
	.zero		1


	//----- nvinfo : EIATTR_MERCURY_ISA_VERSION
	.align		4
        /*0034*/ 	.byte	0x03, 0x5f
        /*0036*/ 	.short	0x0000


	//----- nvinfo : EIATTR_COOP_GROUP_MASK_REGIDS
	.align		4
        /*0038*/ 	.byte	0x04, 0x29
        /*003a*/ 	.short	(.L_4945 - .L_4944)


	//   ....[0]....
.L_4944:
        /*003c*/ 	.word	0xffffffff


	//   ....[1]....
        /*0040*/ 	.word	0xffffffff


	//   ....[2]....
        /*0044*/ 	.word	0xffffffff


	//   ....[3]....
        /*0048*/ 	.word	0xffffffff


	//   ....[4]....
        /*004c*/ 	.word	0xffffffff


	//   ....[5]....
        /*0050*/ 	.word	0xffffffff


	//   ....[6]....
        /*0054*/ 	.word	0xffffffff


	//   ....[7]....
        /*0058*/ 	.word	0xffffffff


	//   ....[8]....
        /*005c*/ 	.word	0xffffffff


	//   ....[9]....
        /*0060*/ 	.word	0xffffffff


	//   ....[10]....
        /*0064*/ 	.word	0xffffffff


	//   ....[11]....
        /*0068*/ 	.word	0xffffffff


	//   ....[12]....
        /*006c*/ 	.word	0xffffffff


	//   ....[13]....
        /*0070*/ 	.word	0xffffffff


	//   ....[14]....
        /*0074*/ 	.word	0xffffffff


	//   ....[15]....
        /*0078*/ 	.word	0xffffffff


	//   ....[16]....
        /*007c*/ 	.word	0xffffffff


	//   ....[17]....
        /*0080*/ 	.word	0xffffffff


	//   ....[18]....
        /*0084*/ 	.word	0xffffffff


	//   ....[19]....
        /*0088*/ 	.word	0xffffffff


	//----- nvinfo : EIATTR_COOP_GROUP_INSTR_OFFSETS
	.align		4
.L_4945:
        /*008c*/ 	.byte	0x04, 0x28
        /*008e*/ 	.short	(.L_4947 - .L_4946)


	//   ....[0]....
.L_4946:
        /*0090*/ 	.word	0x000007f0


	//   ....[1]....
        /*0094*/ 	.word	0x00000820


	//   ....[2]....
        /*0098*/ 	.word	0x00000840


	//   ....[3]....
        /*009c*/ 	.word	0x00000850


	//   ....[4]....
        /*00a0*/ 	.word	0x00000880


	//   ....[5]....
        /*00a4*/ 	.word	0x00000890


	//   ....[6]....
        /*00a8*/ 	.word	0x000008c0


	//   ....[7]....
        /*00ac*/ 	.word	0x000008d0


	//   ....[8]....
        /*00b0*/ 	.word	0x00000900


	//   ....[9]....
        /*00b4*/ 	.word	0x00000910


	//   ....[10]....
        /*00b8*/ 	.word	0x00000ab0


	//   ....[11]....
        /*00bc*/ 	.word	0x00000b30


	//   ....[12]....
        /*00c0*/ 	.word	0x00000b90


	//   ....[13]....
        /*00c4*/ 	.word	0x00000bf0


	//   ....[14]....
        /*00c8*/ 	.word	0x00000c60


	//   ....[15]....
        /*00cc*/ 	.word	0x00000cd0


	//   ....[16]....
        /*00d0*/ 	.word	0x00000d30


	//   ....[17]....
        /*00d4*/ 	.word	0x00000d90


	//   ....[18]....
        /*00d8*/ 	.word	0x00000df0


	//   ....[19]....
        /*00dc*/ 	.word	0x00000e50


	//----- nvinfo : EIATTR_EXIT_INSTR_OFFSETS
	.align		4
.L_4947:
        /*00e0*/ 	.byte	0x04, 0x1c
        /*00e2*/ 	.short	(.L_4949 - .L_4948)


	//   ....[0]....
.L_4948:
        /*00e4*/ 	.word	0x00000070


	//   ....[1]....
        /*00e8*/ 	.word	0x00000a50


	//----- nvinfo : EIATTR_MAX_THREADS
	.align		4
.L_4949:
        /*00ec*/ 	.byte	0x04, 0x05
        /*00ee*/ 	.short	(.L_4951 - .L_4950)
.L_4950:
        /*00f0*/ 	.word	0x00000400
        /*00f4*/ 	.word	0x00000001
        /*00f8*/ 	.word	0x00000001


	//----- nvinfo : EIATTR_CRS_STACK_SIZE
	.align		4
.L_4951:
        /*00fc*/ 	.byte	0x04, 0x1e
        /*00fe*/ 	.short	(.L_4953 - .L_4952)
.L_4952:
        /*0100*/ 	.word	0x00000000
.L_4953:


//--------------------- .nv.info._ZN10layer_norm13ln_bwd_kernelINS_13Kernel_traitsIfffffjLj5120ELj1ELj1ELj4ELj16ENS_18Kernel_traits_baseILj5120EfffffjLj128EEEEELb1ELb0ELb1ELb1EEEvNS_9BwdParamsE --------------------------
	.section	.nv.info._ZN10layer_norm13ln_bwd_kernelINS_13Kernel_traitsIfffffjLj5120ELj1ELj1ELj4ELj16ENS_18Kernel_traits_baseILj5120EfffffjLj128EEEEELb1ELb0ELb1ELb1EEEvNS_9BwdParamsE,"",@"SHT_CUDA_INFO"
	.sectionflags	@""
	.align	4


	//----- nvinfo : EIATTR_CUDA_API_VERSION
	.align		4
        /*0000*/ 	.byte	0x04, 0x37
        /*0002*/ 	.short	(.L_4955 - .L_4954)
.L_4954:
        /*0004*/ 	.word	0x00000082


	//----- nvinfo : EIATTR_SW2861232_WAR
	.align		4
.L_4955:
        /*0008*/ 	.byte	0x01, 0x35
	.zero		2


	//----- nvinfo : EIATTR_PARAM_CBANK
	.align		4
        /*000c*/ 	.byte	0x04, 0x0a
        /*000e*/ 	.short	(.L_4957 - .L_4956)
	.align		4
.L_4956:
        /*0010*/ 	.word	index@(.nv.constant0._ZN10layer_norm13ln_bwd_kernelINS_13Kernel_traitsIfffffjLj5120ELj1ELj1ELj4ELj16ENS_18Kernel_traits_baseILj5120EfffffjLj128EEEEELb1ELb0ELb1ELb1EEEvNS_9BwdParamsE)
        /*0014*/ 	.short	0x0160
        /*0016*/ 	.short	0x0128


	//----- nvinfo : EIATTR_CBANK_PARAM_SIZE
	.align		4
.L_4957:
        /*0018*/ 	.byte	0x03, 0x19
        /*001a*/ 	.short	0x0128


	//----- nvinfo : EIATTR_KPARAM_INFO
	.align		4
        /*001c*/ 	.byte	0x04, 0x17
        /*001e*/ 	.short	(.L_4959 - .L_4958)
.L_4958:
        /*0020*/ 	.word	0x00000000
        /*0024*/ 	.short	0x0000
        /*0026*/ 	.short	0x0000
        /*0028*/ 	.byte	0x00, 0xf0, 0xa1, 0x04


	//----- nvinfo : EIATTR_MAXREG_COUNT
	.align		4
.L_4959:
        /*002c*/ 	.byte	0x03, 0x1b
        /*002e*/ 	.short	0x00ff


	//----- nvinfo : EIATTR_NUM_BARRIERS
	.align		4
        /*0030*/ 	.byte	0x02, 0x4c
        /*0032*/ 	.byte	0x01
	.zero		1


	//----- nvinfo : EIATTR_ANNOTATIONS
	.align		4
        /*0034*/ 	.byte	0x04, 0x55
        /*0036*/ 	.short	(.L_4961 - .L_4960)


	//   ....[0]....
.L_4960:
        /* <DEDUP_REMOVED lines=50> */


	//----- nvinfo : EIATTR_MERCURY_ISA_VERSION
	.align		4
.L_4961:
        /*0348*/ 	.byte	0x03, 0x5f
        /*034a*/ 	.short	0x0000


	//----- nvinfo : EIATTR_COOP_GROUP_MASK_REGIDS
	.align		4
        /*034c*/ 	.byte	0x04, 0x29
        /*034e*/ 	.short	(.L_4963 - .L_4962)


	//   ....[0]....
.L_4962:
        /*0350*/ 	.word	0xffffffff


	//   ....[1]....
        /*0354*/ 	.word	0xffffffff


	//   ....[2]....
        /*0358*/ 	.word	0xffffffff


	//   ....[3]....
        /*035c*/ 	.word	0xffffffff


	//   ....[4]....
        /*0360*/ 	.word	0xffffffff


	//   ....[5]....
        /*0364*/ 	.word	0xffffffff


	//   ....[6]....
        /*0368*/ 	.word	0xffffffff


	//   ....[7]....
        /*036c*/ 	.word	0xffffffff


	//   ....[8]....
        /*0370*/ 	.word	0xffffffff


	//   ....[9]....
        /*0374*/ 	.word	0xffffffff


	//   ....[10]....
        /*0378*/ 	.word	0xffffffff


	//   ....[11]....
        /*037c*/ 	.word	0xffffffff


	//   ....[12]....
        /*0380*/ 	.word	0xffffffff


	//   ....[13]....
        /*0384*/ 	.word	0xffffffff


	//   ....[14]....
        /*0388*/ 	.word	0xffffffff


	//   ....[15]....
        /*038c*/ 	.word	0xffffffff


	//   ....[16]....
        /*0390*/ 	.word	0xffffffff


	//   ....[17]....
        /*0394*/ 	.word	0xffffffff


	//   ....[18]....
        /*0398*/ 	.word	0xffffffff


	//   ....[19]....
        /*039c*/ 	.word	0xffffffff


	//----- nvinfo : EIATTR_COOP_GROUP_INSTR_OFFSETS
	.align		4
.L_4963:
        /*03a0*/ 	.byte	0x04, 0x28
        /*03a2*/ 	.short	(.L_4965 - .L_4964)


	//   ....[0]....
.L_4964:
        /*03a4*/ 	.word	0x00002a60


	//   ....[1]....
        /*03a8*/ 	.word	0x00002a80


	//   ....[2]....
        /*03ac*/ 	.word	0x00002ab0


	//   ....[3]....
        /*03b0*/ 	.word	0x00002ad0


	//   ....[4]....
        /*03b4*/ 	.word	0x00002af0


	//   ....[5]....
        /*03b8*/ 	.word	0x00002b10


	//   ....[6]....
        /*03bc*/ 	.word	0x00002b30


	//   ....[7]....
        /*03c0*/ 	.word	0x00002b50


	//   ....[8]....
        /*03c4*/ 	.word	0x00002b60


	//   ....[9]....
        /*03c8*/ 	.word	0x00002b80


	//   ....[10]....
        /*03cc*/ 	.word	0x000060d0


	//   ....[11]....
        /*03d0*/ 	.word	0x00006150


	//   ....[12]....
        /*03d4*/ 	.word	0x000061d0


	//   ....[13]....
        /*03d8*/ 	.word	0x00006240


	//   ....[14]....
        /*03dc*/ 	.word	0x000062c0


	//   ....[15]....
        /*03e0*/ 	.word	0x00006330


	//   ....[16]....
        /*03e4*/ 	.word	0x000063b0


	//   ....[17]....
        /*03e8*/ 	.word	0x00006420


	//   ....[18]....
        /*03ec*/ 	.word	0x000064a0


	//   ....[19]....
        /*03f0*/ 	.word	0x00006510


	//----- nvinfo : EIATTR_EXIT_INSTR_OFFSETS
	.align		4
.L_4965:
        /*03f4*/ 	.byte	0x04, 0x1c
        /*03f6*/ 	.short	(.L_4967 - .L_4966)


	//   ....[0]....
.L_4966:
        /*03f8*/ 	.word	0x00006070


	//----- nvinfo : EIATTR_MAX_THREADS
	.align		4
.L_4967:
        /*03fc*/ 	.byte	0x04, 0x05
        /*03fe*/ 	.short	(.L_4969 - .L_4968)
.L_4968:
        /*0400*/ 	.word	0x00000080
        /*0404*/ 	.word	0x00000001
        /*0408*/ 	.word	0x00000001


	//----- nvinfo : EIATTR_CRS_STACK_SIZE
	.align		4
.L_4969:
        /*040c*/ 	.byte	0x04, 0x1e
        /*040e*/ 	.short	(.L_4971 - .L_4970)
.L_4970:
        /*0410*/ 	.word	0x00000000
.L_4971:


//--------------------- .nv.info._ZN10layer_norm13ln_bwd_kernelINS_13Kernel_traitsIfffffjLj5120ELj1ELj1ELj4ELj16ENS_18Kernel_traits_baseILj5120EfffffjLj128EEEEELb1ELb1ELb0ELb0EEEvNS_9BwdParamsE --------------------------
	.section	.nv.info._ZN10layer_norm13ln_bwd_kernelINS_13Kernel_traitsIfffffjLj5120ELj1ELj1ELj4ELj16ENS_18Kernel_traits_baseILj5120EfffffjLj128EEEEELb1ELb1ELb0ELb0EEEvNS_9BwdParamsE,"",@"SHT_CUDA_INFO"
	.sectionflags	@""
	.align	4


	//----- nvinfo : EIATTR_CUDA_API_VERSION
	.align		4
        /*0000*/ 	.byte	0x04, 0x37
        /*0002*/ 	.short	(.L_4973 - .L_4972)
.L_4972:
        /*0004*/ 	.word	0x00000082


	//----- nvinfo : EIATTR_SW2861232_WAR
	.align		4
.L_4973:
        /*0008*/ 	.byte	0x01, 0x35
	.zero		2


	//----- nvinfo : EIATTR_PARAM_CBANK
	.align		4
        /*000c*/ 	.byte	0x04, 0x0a
        /*000e*/ 	.short	(.L_4975 - .L_4974)
	.align		4
.L_4974:
        /*0010*/ 	.word	index@(.nv.constant0._ZN10layer_norm13ln_bwd_kernelINS_13Kernel_traitsIfffffjLj5120ELj1ELj1ELj4ELj16ENS_18Kernel_traits_baseILj5120EfffffjLj128EEEEELb1ELb1ELb0ELb0EEEvNS_9BwdParamsE)
        /*0014*/ 	.short	0x0160
        /*0016*/ 	.short	0x0128


	//----- nvinfo : EIATTR_CBANK_PARAM_SIZE
	.align		4
.L_4975:
        /*0018*/ 	.byte	0x03, 0x19
        /*001a*/ 	.short	0x0128


	//----- nvinfo : EIATTR_KPARAM_INFO
	.align		4
        /*001c*/ 	.byte	0x04, 0x17
        /*001e*/ 	.short	(.L_4977 - .L_4976)
.L_4976:
        /*0020*/ 	.word	0x00000000
        /*0024*/ 	.short	0x0000
        /*0026*/ 	.short	0x0000
        /*0028*/ 	.byte	0x00, 0xf0, 0xa1, 0x04


	//----- nvinfo : EIATTR_MAXREG_COUNT
	.align		4
.L_4977:
        /*002c*/ 	.byte	0x03, 0x1b
        /*002e*/ 	.short	0x00ff


	//----- nvinfo : EIATTR_NUM_BARRIERS
	.align		4
        /*0030*/ 	.byte	0x02, 0x4c
        /*0032*/ 	.byte	0x01
	.zero		1


	//----- nvinfo : EIATTR_ANNOTATIONS
	.align		4
        /*0034*/ 	.byte	0x04, 0x55
        /*0036*/ 	.short	(.L_4979 - .L_4978)


	//   ....[0]....
.L_4978:
        /* <DEDUP_REMOVED lines=104> */


	//----- nvinfo : EIATTR_MERCURY_ISA_VERSION
	.align		4
.L_4979:
        /*06a8*/ 	.byte	0x03, 0x5f
        /*06aa*/ 	.short	0x0000


	//----- nvinfo : EIATTR_COOP_GROUP_MASK_REGIDS
	.align		4
        /*06ac*/ 	.byte	0x04, 0x29
        /*06ae*/ 	.short	(.L_4981 - .L_4980)


	//   ....[0]....
.L_4980:
        /*06b0*/ 	.word	0xffffffff


	//   ....[1]....
        /*06b4*/ 	.word	0xffffffff


	//   ....[2]....
        /*06b8*/ 	.word	0xffffffff


	//   ....[3]....
        /*06bc*/ 	.word	0xffffffff


	//   ....[4]....
        /*06c0*/ 	.word	0xffffffff


	//   ....[5]....
        /*06c4*/ 	.word	0xffffffff


	//   ....[6]....
        /*06c8*/ 	.word	0xffffffff


	//   ....[7]....
        /*06cc*/ 	.word	0xffffffff


	//   ....[8]....
        /*06d0*/ 	.word	0xffffffff


	//   ....[9]....
        /*06d4*/ 	.word	0xffffffff


	//   ....[10]....
        /*06d8*/ 	.word	0xffffffff


	//   ....[11]....
        /*06dc*/ 	.word	0xffffffff


	//   ....[12]....
        /*06e0*/ 	.word	0xffffffff


	//   ....[13]....
        /*06e4*/ 	.word	0xffffffff


	//   ....[14]....
        /*06e8*/ 	.word	0xffffffff


	//   ....[15]....
        /*06ec*/ 	.word	0xffffffff


	//   ....[16]....
        /*06f0*/ 	.word	0xffffffff


	//   ....[17]....
        /*06f4*/ 	.word	0xffffffff


	//   ....[18]....
        /*06f8*/ 	.word	0xffffffff


	//   ....[19]....
        /*06fc*/ 	.word	0xffffffff


	//----- nvinfo : EIATTR_COOP_GROUP_INSTR_OFFSETS
	.align		4
.L_4981:
        /*0700*/ 	.byte	0x04, 0x28
        /*0702*/ 	.short	(.L_4983 - .L_4982)


	//   ....[0]....
.L_4982:
        /*0704*/ 	.word	0x000032a0


	//   ....[1]....
        /*0708*/ 	.word	0x000032c0


	//   ....[2]....
        /*070c*/ 	.word	0x000032f0


	//   ....[3]....
        /*0710*/ 	.word	0x00003310


	//   ....[4]....
        /*0714*/ 	.word	0x00003330


	//   ....[5]....
        /*0718*/ 	.word	0x00003350


	//   ....[6]....
        /*071c*/ 	.word	0x00003370


	//   ....[7]....
        /*0720*/ 	.word	0x00003390


	//   ....[8]....
        /*0724*/ 	.word	0x000033a0


	//   ....[9]....
        /*0728*/ 	.word	0x000033c0


	//   ....[10]....
        /*072c*/ 	.word	0x00006db0


	//   ....[11]....
        /*0730*/ 	.word	0x00006e30


	//   ....[12]....
        /*0734*/ 	.word	0x00006eb0


	//   ....[13]....
        /*0738*/ 	.word	0x00006f20


	//   ....[14]....
        /*073c*/ 	.word	0x00006fa0


	//   ....[15]....
        /*0740*/ 	.word	0x00007010


	//   ....[16]....
        /*0744*/ 	.word	0x00007090


	//   ....[17]....
        /*0748*/ 	.word	0x00007100


	//   ....[18]....
        /*074c*/ 	.word	0x00007180


	//   ....[19]....
        /*0750*/ 	.word	0x000071f0


	//----- nvinfo : EIATTR_EXIT_INSTR_OFFSETS
	.align		4
.L_4983:
        /*0754*/ 	.byte	0x04, 0x1c
        /*0756*/ 	.short	(.L_4985 - .L_4984)


	//   ....[0]....
.L_4984:
        /*0758*/ 	.word	0x00006cd0


	//   ....[1]....
        /*075c*/ 	.word	0x00006d50


	//----- nvinfo : EIATTR_MAX_THREADS
	.align		4
.L_4985:
        /*0760*/ 	.byte	0x04, 0x05
        /*0762*/ 	.short	(.L_4987 - .L_4986)
.L_4986:
        /*0764*/ 	.word	0x00000080
        /*0768*/ 	.word	0x00000001
        /*076c*/ 	.word	0x00000001


	//----- nvinfo : EIATTR_CRS_STACK_SIZE
	.align		4
.L_4987:
        /*0770*/ 	.byte	0x04, 0x1e
        /*0772*/ 	.short	(.L_4989 - .L_4988)
.L_4988:
        /*0774*/ 	.word	0x00000000
.L_4989:


//--------------------- .nv.info._ZN10layer_norm13ln_bwd_kernelINS_13Kernel_traitsIfffffjLj5120ELj1ELj1ELj4ELj16ENS_18Kernel_traits_baseILj5120EfffffjLj128EEEEELb1ELb1ELb0ELb1EEEvNS_9BwdParamsE --------------------------
	.section	.nv.info._ZN10layer_norm13ln_bwd_kernelINS_13Kernel_traitsIfffffjLj5120ELj1ELj1ELj4ELj16ENS_18Kernel_traits_baseILj5120EfffffjLj128EEEEELb1ELb1ELb0ELb1EEEvNS_9BwdParamsE,"",@"SHT_CUDA_INFO"
	.sectionflags	@""
	.align	4


	//----- nvinfo : EIATTR_CUDA_API_VERSION
	.align		4
        /*0000*/ 	.byte	0x04, 0x37
        /*0002*/ 	.short	(.L_4991 - .L_4990)
.L_4990:
        /*0004*/ 	.word	0x00000082


	//----- nvinfo : EIATTR_SW2861232_WAR
	.align		4
.L_4991:
        /*0008*/ 	.byte	0x01, 0x35
	.zero		2


	//----- nvinfo : EIATTR_PARAM_CBANK
	.align		4
        /*000c*/ 	.byte	0x04, 0x0a
        /*000e*/ 	.short	(.L_4993 - .L_4992)
	.align		4
.L_4992:
        /*0010*/ 	.word	index@(.nv.constant0._ZN10layer_norm13ln_bwd_kernelINS_13Kernel_traitsIfffffjLj5120ELj1ELj1ELj4ELj16ENS_18Kernel_traits_baseILj5120EfffffjLj128EEEEELb1ELb1ELb0ELb1EEEvNS_9BwdParamsE)
        /*0014*/ 	.short	0x0160
        /*0016*/ 	.short	0x0128


	//----- nvinfo : EIATTR_CBANK_PARAM_SIZE
	.align		4
.L_4993:
        /*0018*/ 	.byte	0x03, 0x19
        /*001a*/ 	.short	0x0128


	//----- nvinfo : EIATTR_KPARAM_INFO
	.align		4
        /*001c*/ 	.byte	0x04, 0x17
        /*001e*/ 	.short	(.L_4995 - .L_4994)
.L_4994:
        /*0020*/ 	.word	0x00000000
        /*0024*/ 	.short	0x0000
        /*0026*/ 	.short	0x0000
        /*0028*/ 	.byte	0x00, 0xf0, 0xa1, 0x04


	//----- nvinfo : EIATTR_MAXREG_COUNT
	.align		4
.L_4995:
        /*002c*/ 	.byte	0x03, 0x1b
        /*002e*/ 	.short	0x00ff


	//----- nvinfo : EIATTR_NUM_BARRIERS
	.align		4
        /*0030*/ 	.byte	0x02, 0x4c
        /*0032*/ 	.byte	0x01
	.zero		1


	//----- nvinfo : EIATTR_ANNOTATIONS
	.align		4
        /*0034*/ 	.byte	0x04, 0x55
        /*0036*/ 	.short	(.L_4997 - .L_4996)


	//   ....[0]....
.L_4996:
        /* <DEDUP_REMOVED lines=236> */


	//----- nvinfo : EIATTR_MERCURY_ISA_VERSION
	.align		4
.L_4997:
        /*0ee8*/ 	.byte	0x03, 0x5f
        /*0eea*/ 	.short	0x0000


	//----- nvinfo : EIATTR_COOP_GROUP_MASK_REGIDS
	.align		4
        /*0eec*/ 	.byte	0x04, 0x29
        /*0eee*/ 	.short	(.L_4999 - .L_4998)


	//   ....[0]....
.L_4998:
        /*0ef0*/ 	.word	0xffffffff


	//   ....[1]....
        /*0ef4*/ 	.word	0xffffffff


	//   ....[2]....
        /*0ef8*/ 	.word	0xffffffff


	//   ....[3]....
        /*0efc*/ 	.word	0xffffffff


	//   ....[4]....
        /*0f00*/ 	.word	0xffffffff


	//   ....[5]....
        /*0f04*/ 	.word	0xffffffff


	//   ....[6]....
        /*0f08*/ 	.word	0xffffffff


	//   ....[7]....
        /*0f0c*/ 	.word	0xffffffff


	//   ....[8]....
        /*0f10*/ 	.word	0xffffffff


	//   ....[9]....
        /*0f14*/ 	.word	0xffffffff


	//   ....[10]....
        /*0f18*/ 	.word	0xffffffff


	//   ....[11]....
        /*0f1c*/ 	.word	0xffffffff


	//   ....[12]....
        /*0f20*/ 	.word	0xffffffff


	//   ....[13]....
        /*0f24*/ 	.word	0xffffffff


	//   ....[14]....
        /*0f28*/ 	.word	0xffffffff


	//   ....[15]....
        /*0f2c*/ 	.word	0xffffffff


	//   ....[16]....
        /*0f30*/ 	.word	0xffffffff


	//   ....[17]....
        /*0f34*/ 	.word	0xffffffff


	//   ....[18]....
        /*0f38*/ 	.word	0xffffffff


	//   ....[19]....
        /*0f3c*/ 	.word	0xffffffff


	//----- nvinfo : EIATTR_COOP_GROUP_INSTR_OFFSETS
	.align		4
.L_4999:
        /*0f40*/ 	.byte	0x04, 0x28
        /*0f42*/ 	.short	(.L_5001 - .L_5000)


	//   ....[0]....
.L_5000:
        /*0f44*/ 	.word	0x00003640


	//   ....[1]....
        /*0f48*/ 	.word	0x00003660


	//   ....[2]....
        /*0f4c*/ 	.word	0x00003690


	//   ....[3]....
        /*0f50*/ 	.word	0x000036b0


	//   ....[4]....
        /*0f54*/ 	.word	0x000036d0


	//   ....[5]....
        /*0f58*/ 	.word	0x000036f0


	//   ....[6]....
        /*0f5c*/ 	.word	0x00003710


	//   ....[7]....
        /*0f60*/ 	.word	0x00003730


	//   ....[8]....
        /*0f64*/ 	.word	0x00003740


	//   ....[9]....
        /*0f68*/ 	.word	0x00003760


	//   ....[10]....
        /*0f6c*/ 	.word	0x00006f90


	//   ....[11]....
        /*0f70*/ 	.word	0x00007010


	//   ....[12]....
        /*0f74*/ 	.word	0x00007090


	//   ....[13]....
        /*0f78*/ 	.word	0x00007100


	//   ....[14]....
        /*0f7c*/ 	.word	0x00007180


	//   ....[15]....
        /*0f80*/ 	.word	0x000071f0


	//   ....[16]....
        /*0f84*/ 	.word	0x00007270


	//   ....[17]....
        /*0f88*/ 	.word	0x000072e0


	//   ....[18]....
        /*0f8c*/ 	.word	0x00007360


	//   ....[19]....
        /*0f90*/ 	.word	0x000073d0


	//----- nvinfo : EIATTR_EXIT_INSTR_OFFSETS
	.align		4
.L_5001:
        /*0f94*/ 	.byte	0x04, 0x1c
        /*0f96*/ 	.short	(.L_5003 - .L_5002)


	//   ....[0]....
.L_5002:
        /*0f98*/ 	.word	0x00006f30


	//----- nvinfo : EIATTR_MAX_THREADS
	.align		4
.L_5003:
        /*0f9c*/ 	.byte	0x04, 0x05
        /*0f9e*/ 	.short	(.L_5005 - .L_5004)
.L_5004:
        /*0fa0*/ 	.word	0x00000080
        /*0fa4*/ 	.word	0x00000001
        /*0fa8*/ 	.word	0x00000001


	//----- nvinfo : EIATTR_CRS_STACK_SIZE
	.align		4
.L_5005:
        /*0fac*/ 	.byte	0x04, 0x1e
        /*0fae*/ 	.short	(.L_5007 - .L_5006)
.L_5006:
        /*0fb0*/ 	.word	0x00000000
.L_5007:


//--------------------- .nv.info._ZN10layer_norm22ln_bwd_finalize_kernelINS_22Kernel_traits_finalizeILj5120EfffffjLb1ELj1024ELj4ENS_18Kernel_traits_baseILj5120EfffffjLj1024EEEEELb1ELb0EEEvNS_9BwdParamsE --------------------------
	.section	.nv.info._ZN10layer_norm22ln_bwd_finalize_kernelINS_22Kernel_traits_finalizeILj5120EfffffjLb1ELj1024ELj4ENS_18Kernel_traits_baseILj5120EfffffjLj1024EEEEELb1ELb0EEEvNS_9BwdParamsE,"",@"SHT_CUDA_INFO"
	.sectionflags	@""
	.align	4


	//----- nvinfo : EIATTR_CUDA_API_VERSION
	.align		4
        /*0000*/ 	.byte	0x04, 0x37
        /*0002*/ 	.short	(.L_5009 - .L_5008)
.L_5008:
        /*0004*/ 	.word	0x00000082


	//----- nvinfo : EIATTR_SW2861232_WAR
	.align		4
.L_5009:
        /*0008*/ 	.byte	0x01, 0x35
	.zero		2


	//----- nvinfo : EIATTR_PARAM_CBANK
	.align		4
        /*000c*/ 	.byte	0x04, 0x0a
        /*000e*/ 	.short	(.L_5011 - .L_5010)
	.align		4
.L_5010:
        /*0010*/ 	.word	index@(.nv.constant0._ZN10layer_norm22ln_bwd_finalize_kernelINS_22Kernel_traits_finalizeILj5120EfffffjLb1ELj1024ELj4ENS_18Kernel_traits_baseILj5120EfffffjLj1024EEEEELb1ELb0EEEvNS_9BwdParamsE)
        /*0014*/ 	.short	0x0160
        /*0016*/ 	.short	0x0128


	//----- nvinfo : EIATTR_CBANK_PARAM_SIZE
	.align		4
.L_5011:
        /*0018*/ 	.byte	0x03, 0x19
        /*001a*/ 	.short	0x0128


	//----- nvinfo : EIATTR_KPARAM_INFO
	.align		4
        /*001c*/ 	.byte	0x04, 0x17
        /*001e*/ 	.short	(.L_5013 - .L_5012)
.L_5012:
        /*0020*/ 	.word	0x00000000
        /*0024*/ 	.short	0x0000
        /*0026*/ 	.short	0x0000
        /*0028*/ 	.byte	0x00, 0xf0, 0xa1, 0x04


	//----- nvinfo : EIATTR_MAXREG_COUNT
	.align		4
.L_5013:
        /*002c*/ 	.byte	0x03, 0x1b
        /*002e*/ 	.short	0x0040


	//----- nvinfo : EIATTR_NUM_BARRIERS
	.align		4
        /*0030*/ 	.byte	0x02, 0x4c
        /*0032*/ 	.byte	0x01
	.zero		1


	//----- nvinfo : EIATTR_MERCURY_ISA_VERSION
	.align		4
        /*0034*/ 	.byte	0x03, 0x5f
        /*0036*/ 	.short	0x0000


	//----- nvinfo : EIATTR_COOP_GROUP_MASK_REGIDS
	.align		4
        /*0038*/ 	.byte	0x04, 0x29
        /*003a*/ 	.short	(.L_5015 - .L_5014)


	//   ....[0]....
.L_5014:
        /*003c*/ 	.word	0xffffffff


	//   ....[1]....
        /*0040*/ 	.word	0xffffffff


	//   ....[2]....
        /*0044*/ 	.word	0xffffffff


	//   ....[3]....
        /*0048*/ 	.word	0xffffffff


	//   ....[4]....
        /*004c*/ 	.word	0xffffffff


	//   ....[5]....
        /*0050*/ 	.word	0xffffffff


	//   ....[6]....
        /*0054*/ 	.word	0xffffffff


	//   ....[7]....
        /*0058*/ 	.word	0xffffffff


	//   ....[8]....
        /*005c*/ 	.word	0xffffffff


	//   ....[9]....
        /*0060*/ 	.word	0xffffffff


	//   ....[10]....
        /*0064*/ 	.word	0xffffffff


	//   ....[11]....
        /*0068*/ 	.word	0xffffffff


	//   ....[12]....
        /*006c*/ 	.word	0xffffffff


	//   ....[13]....
        /*0070*/ 	.word	0xffffffff


	//   ....[14]....
        /*0074*/ 	.word	0xffffffff


	//   ....[15]....
        /*0078*/ 	.word	0xffffffff


	//   ....[16]....
        /*007c*/ 	.word	0xffffffff


	//   ....[17]....
        /*0080*/ 	.word	0xffffffff


	//   ....[18]....
        /*0084*/ 	.word	0xffffffff


	//   ....[19]....
        /*0088*/ 	.word	0xffffffff


	//   ....[20]....
        /*008c*/ 	.word	0xffffffff


	//   ....[21]....
        /*0090*/ 	.word	0xffffffff


	//   ....[22]....
        /*0094*/ 	.word	0xffffffff


	//   ....[23]....
        /*0098*/ 	.word	0xffffffff


	//   ....[24]....
        /*009c*/ 	.word	0xffffffff


	//   ....[25]....
        /*00a0*/ 	.word	0xffffffff


	//   ....[26]....
        /*00a4*/ 	.word	0xffffffff


	//   ....[27]....
        /*00a8*/ 	.word	0xffffffff


	//   ....[28]....
        /*00ac*/ 	.word	0xffffffff


	//   ....[29]....
        /*00b0*/ 	.word	0xffffffff


	//----- nvinfo : EIATTR_COOP_GROUP_INSTR_OFFSETS
	.align		4
.L_5015:
        /*00b4*/ 	.byte	0x04, 0x28
        /*00b6*/ 	.short	(.L_5017 - .L_5016)


	//   ....[0]....
.L_5016:
        /*00b8*/ 	.word	0x000009d0


	//   ....[1]....
        /*00bc*/ 	.word	0x00000a00


	//   ....[2]....
        /*00c0*/ 	.word	0x00000a10


	//   ....[3]....
        /*00c4*/ 	.word	0x00000a30


	//   ....[4]....
        /*00c8*/ 	.word	0x00000a50


	//   ....[5]....
        /*00cc*/ 	.word	0x00000a60


	//   ....[6]....
        /*00d0*/ 	.word	0x00000a90


	//   ....[7]....
        /*00d4*/ 	.word	0x00000ab0


	//   ....[8]....
        /*00d8*/ 	.word	0x00000ac0


	//   ....[9]....
        /*00dc*/ 	.word	0x00000af0


	//   ....[10]....
        /*00e0*/ 	.word	0x00000b10


	//   ....[11]....
        /*00e4*/ 	.word	0x00000b20


	//   ....[12]....
        /*00e8*/ 	.word	0x00000b50


	//   ....[13]....
        /*00ec*/ 	.word	0x00000b70


	//   ....[14]....
        /*00f0*/ 	.word	0x00000b80


	//   ....[15]....
        /*00f4*/ 	.word	0x00000df0


	//   ....[16]....
        /*00f8*/ 	.word	0x00000e50


	//   ....[17]....
        /*00fc*/ 	.word	0x00000eb0


	//   ....[18]....
        /*0100*/ 	.word	0x00000f10


	//   ....[19]....
        /*0104*/ 	.word	0x00000f80


	//   ....[20]....
        /*0108*/ 	.word	0x00000ff0


	//   ....[21]....
        /*010c*/ 	.word	0x00001050


	//   ....[22]....
        /*0110*/ 	.word	0x000010b0


	//   ....[23]....
        /*0114*/ 	.word	0x00001110


	//   ....[24]....
        /*0118*/ 	.word	0x00001180


	//   ....[25]....
        /*011c*/ 	.word	0x000011f0


	//   ....[26]....
        /*0120*/ 	.word	0x00001250


	//   ....[27]....
        /*0124*/ 	.word	0x000012b0


	//   ....[28]....
        /*0128*/ 	.word	0x00001310


	//   ....[29]....
        /*012c*/ 	.word	0x00001370


	//----- nvinfo : EIATTR_EXIT_INSTR_OFFSETS
	.align		4
.L_5017:
        /*0130*/ 	.byte	0x04, 0x1c
        /*0132*/ 	.short	(.L_5019 - .L_5018)


	//   ....[0]....
.L_5018:
        /*0134*/ 	.word	0x00000070


	//   ....[1]....
        /*0138*/ 	.word	0x00000d90


	//----- nvinfo : EIATTR_MAX_THREADS
	.align		4
.L_5019:
        /*013c*/ 	.byte	0x04, 0x05
        /*013e*/ 	.short	(.L_5021 - .L_5020)
.L_5020:
        /*0140*/ 	.word	0x00000400
        /*0144*/ 	.word	0x00000001
        /*0148*/ 	.word	0x00000001


	//----- nvinfo : EIATTR_CRS_STACK_SIZE
	.align		4
.L_5021:
        /*014c*/ 	.byte	0x04, 0x1e
        /*014e*/ 	.short	(.L_5023 - .L_5022)
.L_5022:
        /*0150*/ 	.word	0x00000000
.L_5023:


//--------------------- .nv.info._ZN10layer_norm13ln_bwd_kernelINS_13Kernel_traitsIfffffjLj5120ELj1ELj1ELj4ELj16ENS_18Kernel_traits_baseILj5120EfffffjLj128EEEEELb1ELb1ELb1ELb0EEEvNS_9BwdParamsE --------------------------
	.section	.nv.info._ZN10layer_norm13ln_bwd_kernelINS_13Kernel_traitsIfffffjLj5120ELj1ELj1ELj4ELj16ENS_18Kernel_traits_baseILj5120EfffffjLj128EEEEELb1ELb1ELb1ELb0EEEvNS_9BwdParamsE,"",@"SHT_CUDA_INFO"
	.sectionflags	@""
	.align	4


	//----- nvinfo : EIATTR_CUDA_API_VERSION
	.align		4
        /*0000*/ 	.byte	0x04, 0x37
        /*0002*/ 	.short	(.L_5025 - .L_5024)
.L_5024:
        /*0004*/ 	.word	0x00000082


	//----- nvinfo : EIATTR_SW2861232_WAR
	.align		4
.L_5025:
        /*0008*/ 	.byte	0x01, 0x35
	.zero		2


	//----- nvinfo : EIATTR_PARAM_CBANK
	.align		4
        /*000c*/ 	.byte	0x04, 0x0a
        /*000e*/ 	.short	(.L_5027 - .L_5026)
	.align		4
.L_5026:
        /*0010*/ 	.word	index@(.nv.constant0._ZN10layer_norm13ln_bwd_kernelINS_13Kernel_traitsIfffffjLj5120ELj1ELj1ELj4ELj16ENS_18Kernel_traits_baseILj5120EfffffjLj128EEEEELb1ELb1ELb1ELb0EEEvNS_9BwdParamsE)
        /*0014*/ 	.short	0x0160
        /*0016*/ 	.short	0x0128


	//----- nvinfo : EIATTR_CBANK_PARAM_SIZE
	.align		4
.L_5027:
        /*0018*/ 	.byte	0x03, 0x19
        /*001a*/ 	.short	0x0128


	//----- nvinfo : EIATTR_KPARAM_INFO
	.align		4
        /*001c*/ 	.byte	0x04, 0x17
        /*001e*/ 	.short	(.L_5029 - .L_5028)
.L_5028:
        /*0020*/ 	.word	0x00000000
        /*0024*/ 	.short	0x0000
        /*0026*/ 	.short	0x0000
        /*0028*/ 	.byte	0x00, 0xf0, 0xa1, 0x04


	//----- nvinfo : EIATTR_MAXREG_COUNT
	.align		4
.L_5029:
        /*002c*/ 	.byte	0x03, 0x1b
        /*002e*/ 	.short	0x00ff


	//----- nvinfo : EIATTR_NUM_BARRIERS
	.align		4
        /*0030*/ 	.byte	0x02, 0x4c
        /*0032*/ 	.byte	0x01
	.zero		1


	//----- nvinfo : EIATTR_ANNOTATIONS
	.align		4
        /*0034*/ 	.byte	0x04, 0x55
        /*0036*/ 	.short	(.L_5031 - .L_5030)


	//   ....[0]....
.L_5030:
        /* <DEDUP_REMOVED lines=574> */


	//----- nvinfo : EIATTR_MERCURY_ISA_VERSION
	.align		4
.L_5031:
        /*2408*/ 	.byte	0x03, 0x5f
        /*240a*/ 	.short	0x0000


	//----- nvinfo : EIATTR_COOP_GROUP_MASK_REGIDS
	.align		4
        /*240c*/ 	.byte	0x04, 0x29
        /*240e*/ 	.short	(.L_5033 - .L_5032)


	//   ....[0]....
.L_5032:
        /*2410*/ 	.word	0xffffffff


	//   ....[1]....
        /*2414*/ 	.word	0xffffffff


	//   ....[2]....
        /*2418*/ 	.word	0xffffffff


	//   ....[3]....
        /*241c*/ 	.word	0xffffffff


	//   ....[4]....
        /*2420*/ 	.word	0xffffffff


	//   ....[5]....
        /*2424*/ 	.word	0xffffffff


	//   ....[6]....
        /*2428*/ 	.word	0xffffffff


	//   ....[7]....
        /*242c*/ 	.word	0xffffffff


	//   ....[8]....
        /*2430*/ 	.word	0xffffffff


	//   ....[9]....
        /*2434*/ 	.word	0xffffffff


	//   ....[10]....
        /*2438*/ 	.word	0xffffffff


	//   ....[11]....
        /*243c*/ 	.word	0xffffffff


	//   ....[12]....
        /*2440*/ 	.word	0xffffffff


	//   ....[13]....
        /*2444*/ 	.word	0xffffffff


	//   ....[14]....
        /*2448*/ 	.word	0xffffffff


	//   ....[15]....
        /*244c*/ 	.word	0xffffffff


	//   ....[16]....
        /*2450*/ 	.word	0xffffffff


	//   ....[17]....
        /*2454*/ 	.word	0xffffffff


	//   ....[18]....
        /*2458*/ 	.word	0xffffffff


	//   ....[19]....
        /*245c*/ 	.word	0xffffffff


	//----- nvinfo : EIATTR_COOP_GROUP_INSTR_OFFSETS
	.align		4
.L_5033:
        /*2460*/ 	.byte	0x04, 0x28
        /*2462*/ 	.short	(.L_5035 - .L_5034)


	//   ....[0]....
.L_5034:
        /*2464*/ 	.word	0x00005db0


	//   ....[1]....
        /*2468*/ 	.word	0x00005de0


	//   ....[2]....
        /*246c*/ 	.word	0x00005df0


	//   ....[3]....
        /*2470*/ 	.word	0x00005e20


	//   ....[4]....
        /*2474*/ 	.word	0x00005e40


	//   ....[5]....
        /*2478*/ 	.word	0x00005e60


	//   ....[6]....
        /*247c*/ 	.word	0x00005e80


	//   ....[7]....
        /*2480*/ 	.word	0x00005ea0


	//   ....[8]....
        /*2484*/ 	.word	0x00005eb0


	//   ....[9]....
        /*2488*/ 	.word	0x00005ed0


	//   ....[10]....
        /*248c*/ 	.word	0x0000c1e0


	//   ....[11]....
        /*2490*/ 	.word	0x0000c260


	//   ....[12]....
        /*2494*/ 	.word	0x0000c2e0


	//   ....[13]....
        /*2498*/ 	.word	0x0000c350


	//   ....[14]....
        /*249c*/ 	.word	0x0000c3d0


	//   ....[15]....
        /*24a0*/ 	.word	0x0000c440


	//   ....[16]....
        /*24a4*/ 	.word	0x0000c4c0


	//   ....[17]....
        /*24a8*/ 	.word	0x0000c530


	//   ....[18]....
        /*24ac*/ 	.word	0x0000c5b0


	//   ....[19]....
        /*24b0*/ 	.word	0x0000c620


	//----- nvinfo : EIATTR_EXIT_INSTR_OFFSETS
	.align		4
.L_5035:
        /*24b4*/ 	.byte	0x04, 0x1c
        /*24b6*/ 	.short	(.L_5037 - .L_5036)


	//   ....[0]....
.L_5036:
        /*24b8*/ 	.word	0x0000c080


	//   ....[1]....
        /*24bc*/ 	.word	0x0000c180


	//----- nvinfo : EIATTR_MAX_THREADS
	.align		4
.L_5037:
        /*24c0*/ 	.byte	0x04, 0x05
        /*24c2*/ 	.short	(.L_5039 - .L_5038)
.L_5038:
        /*24c4*/ 	.word	0x00000080
        /*24c8*/ 	.word	0x00000001
        /*24cc*/ 	.word	0x00000001


	//----- nvinfo : EIATTR_CRS_STACK_SIZE
	.align		4
.L_5039:
        /*24d0*/ 	.byte	0x04, 0x1e
        /*24d2*/ 	.short	(.L_5041 - .L_5040)
.L_5040:
        /*24d4*/ 	.word	0x00000000
.L_5041:


//--------------------- .nv.info._ZN10layer_norm22ln_bwd_finalize_kernelINS_22Kernel_traits_finalizeILj5120EfffffjLb1ELj1024ELj4ENS_18Kernel_traits_baseILj5120EfffffjLj1024EEEEELb1ELb1EEEvNS_9BwdParamsE --------------------------
	.section	.nv.info._ZN10layer_norm22ln_bwd_finalize_kernelINS_22Kernel_traits_finalizeILj5120EfffffjLb1ELj1024ELj4ENS_18Kernel_traits_baseILj5120EfffffjLj1024EEEEELb1ELb1EEEvNS_9BwdParamsE,"",@"SHT_CUDA_INFO"
	.sectionflags	@""
	.align	4


	//----- nvinfo : EIATTR_CUDA_API_VERSION
	.align		4
        /*0000*/ 	.byte	0x04, 0x37
        /*0002*/ 	.short	(.L_5043 - .L_5042)
.L_5042:
        /*0004*/ 	.word	0x00000082


	//----- nvinfo : EIATTR_SW2861232_WAR
	.align		4
.L_5043:
        /*0008*/ 	.byte	0x01, 0x35
	.zero		2


	//----- nvinfo : EIATTR_PARAM_CBANK
	.align		4
        /*000c*/ 	.byte	0x04, 0x0a
        /*000e*/ 	.short	(.L_5045 - .L_5044)
	.align		4
.L_5044:
        /*0010*/ 	.word	index@(.nv.constant0._ZN10layer_norm22ln_bwd_finalize_kernelINS_22Kernel_traits_finalizeILj5120EfffffjLb1ELj1024ELj4ENS_18Kernel_traits_baseILj5120EfffffjLj1024EEEEELb1ELb1EEEvNS_9BwdParamsE)
        /*0014*/ 	.short	0x0160
        /*0016*/ 	.short	0x0128


	//----- nvinfo : EIATTR_CBANK_PARAM_SIZE
	.align		4
.L_5045:
        /*0018*/ 	.byte	0x03, 0x19
        /*001a*/ 	.short	0x0128


	//----- nvinfo : EIATTR_KPARAM_INFO
	.align		4
        /*001c*/ 	.byte	0x04, 0x17
        /*001e*/ 	.short	(.L_5047 - .L_5046)
.L_5046:
        /*0020*/ 	.word	0x00000000
        /*0024*/ 	.short	0x0000
        /*0026*/ 	.short	0x0000
        /*0028*/ 	.byte	0x00, 0xf0, 0xa1, 0x04


	//----- nvinfo : EIATTR_MAXREG_COUNT
	.align		4
.L_5047:
        /*002c*/ 	.byte	0x03, 0x1b
        /*002e*/ 	.short	0x0040


	//----- nvinfo : EIATTR_NUM_BARRIERS
	.align		4
        /*0030*/ 	.byte	0x02, 0x4c
        /*0032*/ 	.byte	0x01
	.zero		1


	//----- nvinfo : EIATTR_MERCURY_ISA_VERSION
	.align		4
        /*0034*/ 	.byte	0x03, 0x5f
        /*0036*/ 	.short	0x0000


	//----- nvinfo : EIATTR_COOP_GROUP_MASK_REGIDS
	.align		4
        /*0038*/ 	.byte	0x04, 0x29
        /*003a*/ 	.short	(.L_5049 - .L_5048)


	//   ....[0]....
.L_5048:
        /*003c*/ 	.word	0xffffffff


	//   ....[1]....
        /*0040*/ 	.word	0xffffffff


	//   ....[2]....
        /*0044*/ 	.word	0xffffffff


	//   ....[3]....
        /*0048*/ 	.word	0xffffffff


	//   ....[4]....
        /*004c*/ 	.word	0xffffffff


	//   ....[5]....
        /*0050*/ 	.word	0xffffffff


	//   ....[6]....
        /*0054*/ 	.word	0xffffffff


	//   ....[7]....
        /*0058*/ 	.word	0xffffffff


	//   ....[8]....
        /*005c*/ 	.word	0xffffffff


	//   ....[9]....
        /*0060*/ 	.word	0xffffffff


	//   ....[10]....
        /*0064*/ 	.word	0xffffffff


	//   ....[11]....
        /*0068*/ 	.word	0xffffffff


	//   ....[12]....
        /*006c*/ 	.word	0xffffffff


	//   ....[13]....
        /*0070*/ 	.word	0xffffffff


	//   ....[14]....
        /*0074*/ 	.word	0xffffffff


	//   ....[15]....
        /*0078*/ 	.word	0xffffffff


	//   ....[16]....
        /*007c*/ 	.word	0xffffffff


	//   ....[17]....
        /*0080*/ 	.word	0xffffffff


	//   ....[18]....
        /*0084*/ 	.word	0xffffffff


	//   ....[19]....
        /*0088*/ 	.word	0xffffffff


	//   ....[20]....
        /*008c*/ 	.word	0xffffffff


	//   ....[21]....
        /*0090*/ 	.word	0xffffffff


	//   ....[22]....
        /*0094*/ 	.word	0xffffffff


	//   ....[23]....
        /*0098*/ 	.word	0xffffffff


	//   ....[24]....
        /*009c*/ 	.word	0xffffffff


	//   ....[25]....
        /*00a0*/ 	.word	0xffffffff


	//   ....[26]....
        /*00a4*/ 	.word	0xffffffff


	//   ....[27]....
        /*00a8*/ 	.word	0xffffffff


	//   ....[28]....
        /*00ac*/ 	.word	0xffffffff


	//   ....[29]....
        /*00b0*/ 	.word	0xffffffff


	//----- nvinfo : EIATTR_COOP_GROUP_INSTR_OFFSETS
	.align		4
.L_5049:
        /*00b4*/ 	.byte	0x04, 0x28
        /*00b6*/ 	.short	(.L_5051 - .L_5050)


	//   ....[0]....
.L_5050:
        /*00b8*/ 	.word	0x000009a0


	//   ....[1]....
        /*00bc*/ 	.word	0x000009d0


	//   ....[2]....
        /*00c0*/ 	.word	0x000009e0


	//   ....[3]....
        /*00c4*/ 	.word	0x00000a00


	//   ....[4]....
        /*00c8*/ 	.word	0x00000a20


	//   ....[5]....
        /*00cc*/ 	.word	0x00000a30


	//   ....[6]....
        /*00d0*/ 	.word	0x00000a60


	//   ....[7]....
        /*00d4*/ 	.word	0x00000a80


	//   ....[8]....
        /*00d8*/ 	.word	0x00000a90


	//   ....[9]....
        /*00dc*/ 	.word	0x00000ac0


	//   ....[10]....
        /*00e0*/ 	.word	0x00000ae0


	//   ....[11]....
        /*00e4*/ 	.word	0x00000af0


	//   ....[12]....
        /*00e8*/ 	.word	0x00000b20


	//   ....[13]....
        /*00ec*/ 	.word	0x00000b40


	//   ....[14]....
        /*00f0*/ 	.word	0x00000b50


	//   ....[15]....
        /*00f4*/ 	.word	0x00000da0


	//   ....[16]....
        /*00f8*/ 	.word	0x00000e00


	//   ....[17]....
        /*00fc*/ 	.word	0x00000e60


	//   ....[18]....
        /*0100*/ 	.word	0x00000ec0


	//   ....[19]....
        /*0104*/ 	.word	0x00000f30


	//   ....[20]....
        /*0108*/ 	.word	0x00000fa0


	//   ....[21]....
        /*010c*/ 	.word	0x00001000


	//   ....[22]....
        /*0110*/ 	.word	0x00001060


	//   ....[23]....
        /*0114*/ 	.word	0x000010c0


	//   ....[24]....
        /*0118*/ 	.word	0x00001130


	//   ....[25]....
        /*011c*/ 	.word	0x000011a0


	//   ....[26]....
        /*0120*/ 	.word	0x00001200


	//   ....[27]....
        /*0124*/ 	.word	0x00001260


	//   ....[28]....
        /*0128*/ 	.word	0x000012c0


	//   ....[29]....
        /*012c*/ 	.word	0x00001320


	//----- nvinfo : EIATTR_EXIT_INSTR_OFFSETS
	.align		4
.L_5051:
        /*0130*/ 	.byte	0x04, 0x1c
        /*0132*/ 	.short	(.L_5053 - .L_5052)


	//   ....[0]....
.L_5052:
        /*0134*/ 	.word	0x00000070


	//   ....[1]....
        /*0138*/ 	.word	0x00000d40


	//----- nvinfo : EIATTR_MAX_THREADS
	.align		4
.L_5053:
        /*013c*/ 	.byte	0x04, 0x05
        /*013e*/ 	.short	(.L_5055 - .L_5054)
.L_5054:
        /*0140*/ 	.word	0x00000400
        /*0144*/ 	.word	0x00000001
        /*0148*/ 	.word	0x00000001


	//----- nvinfo : EIATTR_CRS_STACK_SIZE
	.align		4
.L_5055:
        /*014c*/ 	.byte	0x04, 0x1e
        /*014e*/ 	.short	(.L_5057 - .L_5056)
.L_5056:
        /*0150*/ 	.word	0x00000000
.L_5057:


//--------------------- .nv.info._ZN10layer_norm13ln_bwd_kernelINS_13Kernel_traitsIfffffjLj5120ELj1ELj1ELj4ELj16ENS_18Kernel_traits_baseILj5120EfffffjLj128EEEEELb1ELb1ELb1ELb1EEEvNS_9BwdParamsE --------------------------
	.section	.nv.info._ZN10layer_norm13ln_bwd_kernelINS_13Kernel_traitsIfffffjLj5120ELj1ELj1ELj4ELj16ENS_18Kernel_traits_baseILj5120EfffffjLj128EEEEELb1ELb1ELb1ELb1EEEvNS_9BwdParamsE,"",@"SHT_CUDA_INFO"
	.sectionflags	@""
	.align	4


	//----- nvinfo : EIATTR_CUDA_API_VERSION
	.align		4
        /*0000*/ 	.byte	0x04, 0x37
        /*0002*/ 	.short	(.L_5059 - .L_5058)
.L_5058:
        /*0004*/ 	.word	0x00000082


	//----- nvinfo : EIATTR_SW2861232_WAR
	.align		4
.L_5059:
        /*0008*/ 	.byte	0x01, 0x35
	.zero		2


	//----- nvinfo : EIATTR_PARAM_CBANK
	.align		4
        /*000c*/ 	.byte	0x04, 0x0a
        /*000e*/ 	.short	(.L_5061 - .L_5060)
	.align		4
.L_5060:
        /*0010*/ 	.word	index@(.nv.constant0._ZN10layer_norm13ln_bwd_kernelINS_13Kernel_traitsIfffffjLj5120ELj1ELj1ELj4ELj16ENS_18Kernel_traits_baseILj5120EfffffjLj128EEEEELb1ELb1ELb1ELb1EEEvNS_9BwdParamsE)
        /*0014*/ 	.short	0x0160
        /*0016*/ 	.short	0x0128


	//----- nvinfo : EIATTR_CBANK_PARAM_SIZE
	.align		4
.L_5061:
        /*0018*/ 	.byte	0x03, 0x19
        /*001a*/ 	.short	0x0128


	//----- nvinfo : EIATTR_KPARAM_INFO
	.align		4
        /*001c*/ 	.byte	0x04, 0x17
        /*001e*/ 	.short	(.L_5063 - .L_5062)
.L_5062:
        /*0020*/ 	.word	0x00000000
        /*0024*/ 	.short	0x0000
        /*0026*/ 	.short	0x0000
        /*0028*/ 	.byte	0x00, 0xf0, 0xa1, 0x04


	//----- nvinfo : EIATTR_MAXREG_COUNT
	.align		4
.L_5063:
        /*002c*/ 	.byte	0x03, 0x1b
        /*002e*/ 	.short	0x00ff


	//----- nvinfo : EIATTR_NUM_BARRIERS
	.align		4
        /*0030*/ 	.byte	0x02, 0x4c
        /*0032*/ 	.byte	0x01
	.zero		1


	//----- nvinfo : EIATTR_ANNOTATIONS
	.align		4
        /*0034*/ 	.byte	0x04, 0x55
        /*0036*/ 	.short	(.L_5065 - .L_5064)


	//   ....[0]....
.L_5064:
        /* <DEDUP_REMOVED lines=135> */


	//----- nvinfo : EIATTR_MERCURY_ISA_VERSION
	.align		4
.L_5065:
        /*0898*/ 	.byte	0x03, 0x5f
        /*089a*/ 	.short	0x0000


	//----- nvinfo : EIATTR_COOP_GROUP_MASK_REGIDS
	.align		4
        /*089c*/ 	.byte	0x04, 0x29
        /*089e*/ 	.short	(.L_5067 - .L_5066)


	//   ....[0]....
.L_5066:
        /*08a0*/ 	.word	0xffffffff


	//   ....[1]....
        /*08a4*/ 	.word	0xffffffff


	//   ....[2]....
        /*08a8*/ 	.word	0xffffffff


	//   ....[3]....
        /*08ac*/ 	.word	0xffffffff


	//   ....[4]....
        /*08b0*/ 	.word	0xffffffff


	//   ....[5]....
        /*08b4*/ 	.word	0xffffffff


	//   ....[6]....
        /*08b8*/ 	.word	0xffffffff


	//   ....[7]....
        /*08bc*/ 	.word	0xffffffff


	//   ....[8]....
        /*08c0*/ 	.word	0xffffffff


	//   ....[9]....
        /*08c4*/ 	.word	0xffffffff


	//   ....[10]....
        /*08c8*/ 	.word	0xffffffff


	//   ....[11]....
        /*08cc*/ 	.word	0xffffffff


	//   ....[12]....
        /*08d0*/ 	.word	0xffffffff


	//   ....[13]....
        /*08d4*/ 	.word	0xffffffff


	//   ....[14]....
        /*08d8*/ 	.word	0xffffffff


	//   ....[15]....
        /*08dc*/ 	.word	0xffffffff


	//   ....[16]....
        /*08e0*/ 	.word	0xffffffff


	//   ....[17]....
        /*08e4*/ 	.word	0xffffffff


	//   ....[18]....
        /*08e8*/ 	.word	0xffffffff


	//   ....[19]....
        /*08ec*/ 	.word	0xffffffff


	//----- nvinfo : EIATTR_COOP_GROUP_INSTR_OFFSETS
	.align		4
.L_5067:
        /*08f0*/ 	.byte	0x04, 0x28
        /*08f2*/ 	.short	(.L_5069 - .L_5068)


	//   ....[0]....
.L_5068:
        /*08f4*/ 	.word	0x00003460


	//   ....[1]....
        /*08f8*/ 	.word	0x00003480


	//   ....[2]....
        /*08fc*/ 	.word	0x000034b0


	//   ....[3]....
        /*0900*/ 	.word	0x000034d0


	//   ....[4]....
        /*0904*/ 	.word	0x000034f0


	//   ....[5]....
        /*0908*/ 	.word	0x00003510


	//   ....[6]....
        /*090c*/ 	.word	0x00003530


	//   ....[7]....
        /*0910*/ 	.word	0x00003550


	//   ....[8]....
        /*0914*/ 	.word	0x00003560


	//   ....[9]....
        /*0918*/ 	.word	0x00003580


	//   ....[10]....
        /*091c*/ 	.word	0x00007c10


	//   ....[11]....
        /*0920*/ 	.word	0x00007c90


	//   ....[12]....
        /*0924*/ 	.word	0x00007d10


	//   ....[13]....
        /*0928*/ 	.word	0x00007d80


	//   ....[14]....
        /*092c*/ 	.word	0x00007e00


	//   ....[15]....
        /*0930*/ 	.word	0x00007e70


	//   ....[16]....
        /*0934*/ 	.word	0x00007ef0


	//   ....[17]....
        /*0938*/ 	.word	0x00007f60


	//   ....[18]....
        /*093c*/ 	.word	0x00007fe0


	//   ....[19]....
        /*0940*/ 	.word	0x00008050


	//----- nvinfo : EIATTR_EXIT_INSTR_OFFSETS
	.align		4
.L_5069:
        /*0944*/ 	.byte	0x04, 0x1c
        /*0946*/ 	.short	(.L_5071 - .L_5070)


	//   ....[0]....
.L_5070:
        /*0948*/ 	.word	0x00007bb0


	//----- nvinfo : EIATTR_MAX_THREADS
	.align		4
.L_5071:
        /*094c*/ 	.byte	0x04, 0x05
        /*094e*/ 	.short	(.L_5073 - .L_5072)
.L_5072:
        /*0950*/ 	.word	0x00000080
        /*0954*/ 	.word	0x00000001
        /*0958*/ 	.word	0x00000001


	//----- nvinfo : EIATTR_CRS_STACK_SIZE
	.align		4
.L_5073:
        /*095c*/ 	.byte	0x04, 0x1e
        /*095e*/ 	.short	(.L_5075 - .L_5074)
.L_5074:
        /*0960*/ 	.word	0x00000000
.L_5075:


//--------------------- .nv.callgraph             --------------------------
	.section	.nv.callgraph,"",@"SHT_CUDA_CALLGRAPH"
	.align	4
	.sectionentsize	8
	.align		4
        /*0000*/ 	.word	0x00000000
	.align		4
        /*0004*/ 	.word	0xffffffff
	.align		4
        /*0008*/ 	.word	0x00000000
	.align		4
        /*000c*/ 	.word	0xfffffffe
	.align		4
        /*0010*/ 	.word	0x00000000
	.align		4
        /*0014*/ 	.word	0xfffffffd
	.align		4
        /*0018*/ 	.word	0x00000000
	.align		4
        /*001c*/ 	.word	0xfffffffc


//--------------------- .nv.rel.action            --------------------------
	.section	.nv.rel.action,"",@"SHT_CUDA_RELOCINFO"
	.align	8
	.sectionentsize	8
        /*0000*/ 	.byte	0x73, 0x00, 0x00, 0x00, 0x00, 0x00, 0x00, 0x00, 0x00, 0x00, 0x00, 0x11, 0x25, 0x00, 0x05, 0x36


//--------------------- .nv.constant0._ZN10layer_norm13ln_bwd_kernelINS_13Kernel_traitsI13__nv_bfloat16S2_S2_S2_fjLj5120ELj1ELj1ELj4ELj16ENS_18Kernel_traits_baseILj5120ES2_S2_S2_S2_fjLj128EEEEELb0ELb0ELb0ELb0EEEvNS_9BwdParamsE --------------------------
	.section	.nv.constant0._ZN10layer_norm13ln_bwd_kernelINS_13Kernel_traitsI13__nv_bfloat16S2_S2_S2_fjLj5120ELj1ELj1ELj4ELj16ENS_18Kernel_traits_baseILj5120ES2_S2_S2_S2_fjLj128EEEEELb0ELb0ELb0ELb0EEEvNS_9BwdParamsE,"a",@progbits
	.sectionflags	@""
	.align	4
.nv.constant0._ZN10layer_norm13ln_bwd_kernelINS_13Kernel_traitsI13__nv_bfloat16S2_S2_S2_fjLj5120ELj1ELj1ELj4ELj16ENS_18Kernel_traits_baseILj5120ES2_S2_S2_S2_fjLj128EEEEELb0ELb0ELb0ELb0EEEvNS_9BwdParamsE:
	.zero		648


//--------------------- .nv.constant0._ZN10layer_norm13ln_bwd_kernelINS_13Kernel_traitsI13__nv_bfloat16S2_S2_S2_fjLj5120ELj1ELj1ELj4ELj16ENS_18Kernel_traits_baseILj5120ES2_S2_S2_S2_fjLj128EEEEELb0ELb0ELb0ELb1EEEvNS_9BwdParamsE --------------------------
	.section	.nv.constant0._ZN10layer_norm13ln_bwd_kernelINS_13Kernel_traitsI13__nv_bfloat16S2_S2_S2_fjLj5120ELj1ELj1ELj4ELj16ENS_18Kernel_traits_baseILj5120ES2_S2_S2_S2_fjLj128EEEEELb0ELb0ELb0ELb1EEEvNS_9BwdParamsE,"a",@progbits
	.sectionflags	@""
	.align	4
.nv.constant0._ZN10layer_norm13ln_bwd_kernelINS_13Kernel_traitsI13__nv_bfloat16S2_S2_S2_fjLj5120ELj1ELj1ELj4ELj16ENS_18Kernel_traits_baseILj5120ES2_S2_S2_S2_fjLj128EEEEELb0ELb0ELb0ELb1EEEvNS_9BwdParamsE:
	.zero		648


//--------------------- .nv.constant0._ZN10layer_norm13ln_bwd_kernelINS_13Kernel_traitsI13__nv_bfloat16S2_S2_S2_fjLj5120ELj1ELj1ELj4ELj16ENS_18Kernel_traits_baseILj5120ES2_S2_S2_S2_fjLj128EEEEELb0ELb0ELb1ELb0EEEvNS_9BwdParamsE --------------------------
	.section	.nv.constant0._ZN10layer_norm13ln_bwd_kernelINS_13Kernel_traitsI13__nv_bfloat16S2_S2_S2_fjLj5120ELj1ELj1ELj4ELj16ENS_18Kernel_traits_baseILj5120ES2_S2_S2_S2_fjLj128EEEEELb0ELb0ELb1ELb0EEEvNS_9BwdParamsE,"a",@progbits
	.sectionflags	@""
	.align	4
.nv.constant0._ZN10layer_norm13ln_bwd_kernelINS_13Kernel_traitsI13__nv_bfloat16S2_S2_S2_fjLj5120ELj1ELj1ELj4ELj16ENS_18Kernel_traits_baseILj5120ES2_S2_S2_S2_fjLj128EEEEELb0ELb0ELb1ELb0EEEvNS_9BwdParamsE:
	.zero		648


//--------------------- .nv.constant0._ZN10layer_norm13ln_bwd_kernelINS_13Kernel_traitsI13__nv_bfloat16S2_S2_S2_fjLj5120ELj1ELj1ELj4ELj16ENS_18Kernel_traits_baseILj5120ES2_S2_S2_S2_fjLj128EEEEELb0ELb0ELb1ELb1EEEvNS_9BwdParamsE --------------------------
	.section	.nv.constant0._ZN10layer_norm13ln_bwd_kernelINS_13Kernel_traitsI13__nv_bfloat16S2_S2_S2_fjLj5120ELj1ELj1ELj4ELj16ENS_18Kernel_traits_baseILj5120ES2_S2_S2_S2_fjLj128EEEEELb0ELb0ELb1ELb1EEEvNS_9BwdParamsE,"a",@progbits
	.sectionflags	@""
	.align	4
.nv.constant0._ZN10layer_norm13ln_bwd_kernelINS_13Kernel_traitsI13__nv_bfloat16S2_S2_S2_fjLj5120ELj1ELj1ELj4ELj16ENS_18Kernel_traits_baseILj5120ES2_S2_S2_S2_fjLj128EEEEELb0ELb0ELb1ELb1EEEvNS_9BwdParamsE:
	.zero		648


//--------------------- .nv.constant0._ZN10layer_norm13ln_bwd_kernelINS_13Kernel_traitsI13__nv_bfloat16S2_S2_S2_fjLj5120ELj1ELj1ELj4ELj16ENS_18Kernel_traits_baseILj5120ES2_S2_S2_S2_fjLj128EEEEELb0ELb1ELb0ELb0EEEvNS_9BwdParamsE --------------------------
	.section	.nv.constant0._ZN10layer_norm13ln_bwd_kernelINS_13Kernel_traitsI13__nv_bfloat16S2_S2_S2_fjLj5120ELj1ELj1ELj4ELj16ENS_18Kernel_traits_baseILj5120ES2_S2_S2_S2_fjLj128EEEEELb0ELb1ELb0ELb0EEEvNS_9BwdParamsE,"a",@progbits
	.sectionflags	@""
	.align	4
.nv.constant0._ZN10layer_norm13ln_bwd_kernelINS_13Kernel_traitsI13__nv_bfloat16S2_S2_S2_fjLj5120ELj1ELj1ELj4ELj16ENS_18Kernel_traits_baseILj5120ES2_S2_S2_S2_fjLj128EEEEELb0ELb1ELb0ELb0EEEvNS_9BwdParamsE:
	.zero		648


//--------------------- .nv.constant0._ZN10layer_norm13ln_bwd_kernelINS_13Kernel_traitsI13__nv_bfloat16S2_S2_S2_fjLj5120ELj1ELj1ELj4ELj16ENS_18Kernel_traits_baseILj5120ES2_S2_S2_S2_fjLj128EEEEELb0ELb1ELb0ELb1EEEvNS_9BwdParamsE --------------------------
	.section	.nv.constant0._ZN10layer_norm13ln_bwd_kernelINS_13Kernel_traitsI13__nv_bfloat16S2_S2_S2_fjLj5120ELj1ELj1ELj4ELj16ENS_18Kernel_traits_baseILj5120ES2_S2_S2_S2_fjLj128EEEEELb0ELb1ELb0ELb1EEEvNS_9BwdParamsE,"a",@progbits
	.sectionflags	@""
	.align	4
.nv.constant0._ZN10layer_norm13ln_bwd_kernelINS_13Kernel_traitsI13__nv_bfloat16S2_S2_S2_fjLj5120ELj1ELj1ELj4ELj16ENS_18Kernel_traits_baseILj5120ES2_S2_S2_S2_fjLj128EEEEELb0ELb1ELb0ELb1EEEvNS_9BwdParamsE:
	.zero		648


//--------------------- .nv.constant0._ZN10layer_norm13ln_bwd_kernelINS_13Kernel_traitsI13__nv_bfloat16S2_S2_S2_fjLj5120ELj1ELj1ELj4ELj16ENS_18Kernel_traits_baseILj5120ES2_S2_S2_S2_fjLj128EEEEELb0ELb1ELb1ELb0EEEvNS_9BwdParamsE --------------------------
	.section	.nv.constant0._ZN10layer_norm13ln_bwd_kernelINS_13Kernel_traitsI13__nv_bfloat16S2_S2_S2_fjLj5120ELj1ELj1ELj4ELj16ENS_18Kernel_traits_baseILj5120ES2_S2_S2_S2_fjLj128EEEEELb0ELb1ELb1ELb0EEEvNS_9BwdParamsE,"a",@progbits
	.sectionflags	@""
	.align	4
.nv.constant0._ZN10layer_norm13ln_bwd_kernelINS_13Kernel_traitsI13__nv_bfloat16S2_S2_S2_fjLj5120ELj1ELj1ELj4ELj16ENS_18Kernel_traits_baseILj5120ES2_S2_S2_S2_fjLj128EEEEELb0ELb1ELb1ELb0EEEvNS_9BwdParamsE:
	.zero		648


//--------------------- .nv.constant0._ZN10layer_norm13ln_bwd_kernelINS_13Kernel_traitsI13__nv_bfloat16S2_S2_S2_fjLj5120ELj1ELj1ELj4ELj16ENS_18Kernel_traits_baseILj5120ES2_S2_S2_S2_fjLj128EEEEELb0ELb1ELb1ELb1EEEvNS_9BwdParamsE --------------------------
	.section	.nv.constant0._ZN10layer_norm13ln_bwd_kernelINS_13Kernel_traitsI13__nv_bfloat16S2_S2_S2_fjLj5120ELj1ELj1ELj4ELj16ENS_18Kernel_traits_baseILj5120ES2_S2_S2_S2_fjLj128EEEEELb0ELb1ELb1ELb1EEEvNS_9BwdParamsE,"a",@progbits
	.sectionflags	@""
	.align	4
.nv.constant0._ZN10layer_norm13ln_bwd_kernelINS_13Kernel_traitsI13__nv_bfloat16S2_S2_S2_fjLj5120ELj1ELj1ELj4ELj16ENS_18Kernel_traits_baseILj5120ES2_S2_S2_S2_fjLj128EEEEELb0ELb1ELb1ELb1EEEvNS_9BwdParamsE:
	.zero		648


//--------------------- .nv.constant0._ZN10layer_norm13ln_bwd_kernelINS_13Kernel_traitsI13__nv_bfloat16S2_S2_S2_fjLj5120ELj1ELj1ELj4ELj16ENS_18Kernel_traits_baseILj5120ES2_S2_S2_S2_fjLj128EEEEELb1ELb0ELb0ELb0EEEvNS_9BwdParamsE --------------------------
	.section	.nv.constant0._ZN10layer_norm13ln_bwd_kernelINS_13Kernel_traitsI13__nv_bfloat16S2_S2_S2_fjLj5120ELj1ELj1ELj4ELj16ENS_18Kernel_traits_baseILj5120ES2_S2_S2_S2_fjLj128EEEEELb1ELb0ELb0ELb0EEEvNS_9BwdParamsE,"a",@progbits
	.sectionflags	@""
	.align	4
.nv.constant0._ZN10layer_norm13ln_bwd_kernelINS_13Kernel_traitsI13__nv_bfloat16S2_S2_S2_fjLj5120ELj1ELj1ELj4ELj16ENS_18Kernel_traits_baseILj5120ES2_S2_S2_S2_fjLj128EEEEELb1ELb0ELb0ELb0EEEvNS_9BwdParamsE:
	.zero		648


//--------------------- .nv.constant0._ZN10layer_norm13ln_bwd_kernelINS_13Kernel_traitsI13__nv_bfloat16S2_S2_S2_fjLj5120ELj1ELj1ELj4ELj16ENS_18Kernel_traits_baseILj5120ES2_S2_S2_S2_fjLj128EEEEELb1ELb0ELb0ELb1EEEvNS_9BwdParamsE --------------------------
	.section	.nv.constant0._ZN10layer_norm13ln_bwd_kernelINS_13Kernel_traitsI13__nv_bfloat16S2_S2_S2_fjLj5120ELj1ELj1ELj4ELj16ENS_18Kernel_traits_baseILj5120ES2_S2_S2_S2_fjLj128EEEEELb1ELb0ELb0ELb1EEEvNS_9BwdParamsE,"a",@progbits
	.sectionflags	@""
	.align	4
.nv.constant0._ZN10layer_norm13ln_bwd_kernelINS_13Kernel_traitsI13__nv_bfloat16S2_S2_S2_fjLj5120ELj1ELj1ELj4ELj16ENS_18Kernel_traits_baseILj5120ES2_S2_S2_S2_fjLj128EEEEELb1ELb0ELb0ELb1EEEvNS_9BwdParamsE:
	.zero		648


//--------------------- .nv.constant0._ZN10layer_norm22ln_bwd_finalize_kernelINS_22Kernel_traits_finalizeILj5120E13__nv_bfloat16S2_S2_S2_fjLb0ELj1024ELj4ENS_18Kernel_traits_baseILj5120ES2_S2_S2_S2_fjLj1024EEEEELb0ELb0EEEvNS_9BwdParamsE --------------------------
	.section	.nv.constant0._ZN10layer_norm22ln_bwd_finalize_kernelINS_22Kernel_traits_finalizeILj5120E13__nv_bfloat16S2_S2_S2_fjLb0ELj1024ELj4ENS_18Kernel_traits_baseILj5120ES2_S2_S2_S2_fjLj1024EEEEELb0ELb0EEEvNS_9BwdParamsE,"a",@progbits
	.sectionflags	@""
	.align	4
.nv.constant0._ZN10layer_norm22ln_bwd_finalize_kernelINS_22Kernel_traits_finalizeILj5120E13__nv_bfloat16S2_S2_S2_fjLb0ELj1024ELj4ENS_18Kernel_traits_baseILj5120ES2_S2_S2_S2_fjLj1024EEEEELb0ELb0EEEvNS_9BwdParamsE:
	.zero		648


//--------------------- .nv.constant0._ZN10layer_norm13ln_bwd_kernelINS_13Kernel_traitsI13__nv_bfloat16S2_S2_S2_fjLj5120ELj1ELj1ELj4ELj16ENS_18Kernel_traits_baseILj5120ES2_S2_S2_S2_fjLj128EEEEELb1ELb0ELb1ELb0EEEvNS_9BwdParamsE --------------------------
	.section	.nv.constant0._ZN10layer_norm13ln_bwd_kernelINS_13Kernel_traitsI13__nv_bfloat16S2_S2_S2_fjLj5120ELj1ELj1ELj4ELj16ENS_18Kernel_traits_baseILj5120ES2_S2_S2_S2_fjLj128EEEEELb1ELb0ELb1ELb0EEEvNS_9BwdParamsE,"a",@progbits
	.sectionflags	@""
	.align	4
.nv.constant0._ZN10layer_norm13ln_bwd_kernelINS_13Kernel_traitsI13__nv_bfloat16S2_S2_S2_fjLj5120ELj1ELj1ELj4ELj16ENS_18Kernel_traits_baseILj5120ES2_S2_S2_S2_fjLj128EEEEELb1ELb0ELb1ELb0EEEvNS_9BwdParamsE:
	.zero		648


//--------------------- .nv.constant0._ZN10layer_norm22ln_bwd_finalize_kernelINS_22Kernel_traits_finalizeILj5120E13__nv_bfloat16S2_S2_S2_fjLb0ELj1024ELj4ENS_18Kernel_traits_baseILj5120ES2_S2_S2_S2_fjLj1024EEEEELb0ELb1EEEvNS_9BwdParamsE --------------------------
	.section	.nv.constant0._ZN10layer_norm22ln_bwd_finalize_kernelINS_22Kernel_traits_finalizeILj5120E13__nv_bfloat16S2_S2_S2_fjLb0ELj1024ELj4ENS_18Kernel_traits_baseILj5120ES2_S2_S2_S2_fjLj1024EEEEELb0ELb1EEEvNS_9BwdParamsE,"a",@progbits
	.sectionflags	@""
	.align	4
.nv.constant0._ZN10layer_norm22ln_bwd_finalize_kernelINS_22Kernel_traits_finalizeILj5120E13__nv_bfloat16S2_S2_S2_fjLb0ELj1024ELj4ENS_18Kernel_traits_baseILj5120ES2_S2_S2_S2_fjLj1024EEEEELb0ELb1EEEvNS_9BwdParamsE:
	.zero		648


//--------------------- .nv.constant0._ZN10layer_norm13ln_bwd_kernelINS_13Kernel_traitsI13__nv_bfloat16S2_S2_S2_fjLj5120ELj1ELj1ELj4ELj16ENS_18Kernel_traits_baseILj5120ES2_S2_S2_S2_fjLj128EEEEELb1ELb0ELb1ELb1EEEvNS_9BwdParamsE --------------------------
	.section	.nv.constant0._ZN10layer_norm13ln_bwd_kernelINS_13Kernel_traitsI13__nv_bfloat16S2_S2_S2_fjLj5120ELj1ELj1ELj4ELj16ENS_18Kernel_traits_baseILj5120ES2_S2_S2_S2_fjLj128EEEEELb1ELb0ELb1ELb1EEEvNS_9BwdParamsE,"a",@progbits
	.sectionflags	@""
	.align	4
.nv.constant0._ZN10layer_norm13ln_bwd_kernelINS_13Kernel_traitsI13__nv_bfloat16S2_S2_S2_fjLj5120ELj1ELj1ELj4ELj16ENS_18Kernel_traits_baseILj5120ES2_S2_S2_S2_fjLj128EEEEELb1ELb0ELb1ELb1EEEvNS_9BwdParamsE:
	.zero		648


//--------------------- .nv.constant0._ZN10layer_norm13ln_bwd_kernelINS_13Kernel_traitsI13__nv_bfloat16S2_S2_S2_fjLj5120ELj1ELj1ELj4ELj16ENS_18Kernel_traits_baseILj5120ES2_S2_S2_S2_fjLj128EEEEELb1ELb1ELb0ELb0EEEvNS_9BwdParamsE --------------------------
	.section	.nv.constant0._ZN10layer_norm13ln_bwd_kernelINS_13Kernel_traitsI13__nv_bfloat16S2_S2_S2_fjLj5120ELj1ELj1ELj4ELj16ENS_18Kernel_traits_baseILj5120ES2_S2_S2_S2_fjLj128EEEEELb1ELb1ELb0ELb0EEEvNS_9BwdParamsE,"a",@progbits
	.sectionflags	@""
	.align	4
.nv.constant0._ZN10layer_norm13ln_bwd_kernelINS_13Kernel_traitsI13__nv_bfloat16S2_S2_S2_fjLj5120ELj1ELj1ELj4ELj16ENS_18Kernel_traits_baseILj5120ES2_S2_S2_S2_fjLj128EEEEELb1ELb1ELb0ELb0EEEvNS_9BwdParamsE:
	.zero		648


//--------------------- .nv.constant0._ZN10layer_norm13ln_bwd_kernelINS_13Kernel_traitsI13__nv_bfloat16S2_S2_S2_fjLj5120ELj1ELj1ELj4ELj16ENS_18Kernel_traits_baseILj5120ES2_S2_S2_S2_fjLj128EEEEELb1ELb1ELb0ELb1EEEvNS_9BwdParamsE --------------------------
	.section	.nv.constant0._ZN10layer_norm13ln_bwd_kernelINS_13Kernel_traitsI13__nv_bfloat16S2_S2_S2_fjLj5120ELj1ELj1ELj4ELj16ENS_18Kernel_traits_baseILj5120ES2_S2_S2_S2_fjLj128EEEEELb1ELb1ELb0ELb1EEEvNS_9BwdParamsE,"a",@progbits
	.sectionflags	@""
	.align	4
.nv.constant0._ZN10layer_norm13ln_bwd_kernelINS_13Kernel_traitsI13__nv_bfloat16S2_S2_S2_fjLj5120ELj1ELj1ELj4ELj16ENS_18Kernel_traits_baseILj5120ES2_S2_S2_S2_fjLj128EEEEELb1ELb1ELb0ELb1EEEvNS_9BwdParamsE:
	.zero		648


//--------------------- .nv.constant0._ZN10layer_norm22ln_bwd_finalize_kernelINS_22Kernel_traits_finalizeILj5120E13__nv_bfloat16S2_S2_S2_fjLb1ELj1024ELj4ENS_18Kernel_traits_baseILj5120ES2_S2_S2_S2_fjLj1024EEEEELb1ELb0EEEvNS_9BwdParamsE --------------------------
	.section	.nv.constant0._ZN10layer_norm22ln_bwd_finalize_kernelINS_22Kernel_traits_finalizeILj5120E13__nv_bfloat16S2_S2_S2_fjLb1ELj1024ELj4ENS_18Kernel_traits_baseILj5120ES2_S2_S2_S2_fjLj1024EEEEELb1ELb0EEEvNS_9BwdParamsE,"a",@progbits
	.sectionflags	@""
	.align	4
.nv.constant0._ZN10layer_norm22ln_bwd_finalize_kernelINS_22Kernel_traits_finalizeILj5120E13__nv_bfloat16S2_S2_S2_fjLb1ELj1024ELj4ENS_18Kernel_traits_baseILj5120ES2_S2_S2_S2_fjLj1024EEEEELb1ELb0EEEvNS_9BwdParamsE:
	.zero		648


//--------------------- .nv.constant0._ZN10layer_norm13ln_bwd_kernelINS_13Kernel_traitsI13__nv_bfloat16S2_S2_S2_fjLj5120ELj1ELj1ELj4ELj16ENS_18Kernel_traits_baseILj5120ES2_S2_S2_S2_fjLj128EEEEELb1ELb1ELb1ELb0EEEvNS_9BwdParamsE --------------------------
	.section	.nv.constant0._ZN10layer_norm13ln_bwd_kernelINS_13Kernel_traitsI13__nv_bfloat16S2_S2_S2_fjLj5120ELj1ELj1ELj4ELj16ENS_18Kernel_traits_baseILj5120ES2_S2_S2_S2_fjLj128EEEEELb1ELb1ELb1ELb0EEEvNS_9BwdParamsE,"a",@progbits
	.sectionflags	@""
	.align	4
.nv.constant0._ZN10layer_norm13ln_bwd_kernelINS_13Kernel_traitsI13__nv_bfloat16S2_S2_S2_fjLj5120ELj1ELj1ELj4ELj16ENS_18Kernel_traits_baseILj5120ES2_S2_S2_S2_fjLj128EEEEELb1ELb1ELb1ELb0EEEvNS_9BwdParamsE:
	.zero		648


//--------------------- .nv.constant0._ZN10layer_norm22ln_bwd_finalize_kernelINS_22Kernel_traits_finalizeILj5120E13__nv_bfloat16S2_S2_S2_fjLb1ELj1024ELj4ENS_18Kernel_traits_baseILj5120ES2_S2_S2_S2_fjLj1024EEEEELb1ELb1EEEvNS_9BwdParamsE --------------------------
	.section	.nv.constant0._ZN10layer_norm22ln_bwd_finalize_kernelINS_22Kernel_traits_finalizeILj5120E13__nv_bfloat16S2_S2_S2_fjLb1ELj1024ELj4ENS_18Kernel_traits_baseILj5120ES2_S2_S2_S2_fjLj1024EEEEELb1ELb1EEEvNS_9BwdParamsE,"a",@progbits
	.sectionflags	@""
	.align	4
.nv.constant0._ZN10layer_norm22ln_bwd_finalize_kernelINS_22Kernel_traits_finalizeILj5120E13__nv_bfloat16S2_S2_S2_fjLb1ELj1024ELj4ENS_18Kernel_traits_baseILj5120ES2_S2_S2_S2_fjLj1024EEEEELb1ELb1EEEvNS_9BwdParamsE:
	.zero		648


//--------------------- .nv.constant0._ZN10layer_norm13ln_bwd_kernelINS_13Kernel_traitsI13__nv_bfloat16S2_S2_S2_fjLj5120ELj1ELj1ELj4ELj16ENS_18Kernel_traits_baseILj5120ES2_S2_S2_S2_fjLj128EEEEELb1ELb1ELb1ELb1EEEvNS_9BwdParamsE --------------------------
	.section	.nv.constant0._ZN10layer_norm13ln_bwd_kernelINS_13Kernel_traitsI13__nv_bfloat16S2_S2_S2_fjLj5120ELj1ELj1ELj4ELj16ENS_18Kernel_traits_baseILj5120ES2_S2_S2_S2_fjLj128EEEEELb1ELb1ELb1ELb1EEEvNS_9BwdParamsE,"a",@progbits
	.sectionflags	@""
	.align	4
.nv.constant0._ZN10layer_norm13ln_bwd_kernelINS_13Kernel_traitsI13__nv_bfloat16S2_S2_S2_fjLj5120ELj1ELj1ELj4ELj16ENS_18Kernel_traits_baseILj5120ES2_S2_S2_S2_fjLj128EEEEELb1ELb1ELb1ELb1EEEvNS_9BwdParamsE:
	.zero		648


//--------------------- .nv.constant0._ZN10layer_norm13ln_bwd_kernelINS_13Kernel_traitsI6__halfS2_S2_S2_fjLj5120ELj1ELj1ELj4ELj16ENS_18Kernel_traits_baseILj5120ES2_S2_S2_S2_fjLj128EEEEELb0ELb0ELb0ELb0EEEvNS_9BwdParamsE --------------------------
	.section	.nv.constant0._ZN10layer_norm13ln_bwd_kernelINS_13Kernel_traitsI6__halfS2_S2_S2_fjLj5120ELj1ELj1ELj4ELj16ENS_18Kernel_traits_baseILj5120ES2_S2_S2_S2_fjLj128EEEEELb0ELb0ELb0ELb0EEEvNS_9BwdParamsE,"a",@progbits
	.sectionflags	@""
	.align	4
.nv.constant0._ZN10layer_norm13ln_bwd_kernelINS_13Kernel_traitsI6__halfS2_S2_S2_fjLj5120ELj1ELj1ELj4ELj16ENS_18Kernel_traits_baseILj5120ES2_S2_S2_S2_fjLj128EEEEELb0ELb0ELb0ELb0EEEvNS_9BwdParamsE:
	.zero		648


//--------------------- .nv.constant0._ZN10layer_norm13ln_bwd_kernelINS_13Kernel_traitsI6__halfS2_S2_S2_fjLj5120ELj1ELj1ELj4ELj16ENS_18Kernel_traits_baseILj5120ES2_S2_S2_S2_fjLj128EEEEELb0ELb0ELb0ELb1EEEvNS_9BwdParamsE --------------------------
	.section	.nv.constant0._ZN10layer_norm13ln_bwd_kernelINS_13Kernel_traitsI6__halfS2_S2_S2_fjLj5120ELj1ELj1ELj4ELj16ENS_18Kernel_traits_baseILj5120ES2_S2_S2_S2_fjLj128EEEEELb0ELb0ELb0ELb1EEEvNS_9BwdParamsE,"a",@progbits
	.sectionflags	@""
	.align	4
.nv.constant0._ZN10layer_norm13ln_bwd_kernelINS_13Kernel_traitsI6__halfS2_S2_S2_fjLj5120ELj1ELj1ELj4ELj16ENS_18Kernel_traits_baseILj5120ES2_S2_S2_S2_fjLj128EEEEELb0ELb0ELb0ELb1EEEvNS_9BwdParamsE:
	.zero		648


//--------------------- .nv.constant0._ZN10layer_norm13ln_bwd_kernelINS_13Kernel_traitsI6__halfS2_S2_S2_fjLj5120ELj1ELj1ELj4ELj16ENS_18Kernel_traits_baseILj5120ES2_S2_S2_S2_fjLj128EEEEELb0ELb0ELb1ELb0EEEvNS_9BwdParamsE --------------------------
	.section	.nv.constant0._ZN10layer_norm13ln_bwd_kernelINS_13Kernel_traitsI6__halfS2_S2_S2_fjLj5120ELj1ELj1ELj4ELj16ENS_18Kernel_traits_baseILj5120ES2_S2_S2_S2_fjLj128EEEEELb0ELb0ELb1ELb0EEEvNS_9BwdParamsE,"a",@progbits
	.sectionflags	@""
	.align	4
.nv.constant0._ZN10layer_norm13ln_bwd_kernelINS_13Kernel_traitsI6__halfS2_S2_S2_fjLj5120ELj1ELj1ELj4ELj16ENS_18Kernel_traits_baseILj5120ES2_S2_S2_S2_fjLj128EEEEELb0ELb0ELb1ELb0EEEvNS_9BwdParamsE:
	.zero		648


//--------------------- .nv.constant0._ZN10layer_norm13ln_bwd_kernelINS_13Kernel_traitsI6__halfS2_S2_S2_fjLj5120ELj1ELj1ELj4ELj16ENS_18Kernel_traits_baseILj5120ES2_S2_S2_S2_fjLj128EEEEELb0ELb0ELb1ELb1EEEvNS_9BwdParamsE --------------------------
	.section	.nv.constant0._ZN10layer_norm13ln_bwd_kernelINS_13Kernel_traitsI6__halfS2_S2_S2_fjLj5120ELj1ELj1ELj4ELj16ENS_18Kernel_traits_baseILj5120ES2_S2_S2_S2_fjLj128EEEEELb0ELb0ELb1ELb1EEEvNS_9BwdParamsE,"a",@progbits
	.sectionflags	@""
	.align	4
.nv.constant0._ZN10layer_norm13ln_bwd_kernelINS_13Kernel_traitsI6__halfS2_S2_S2_fjLj5120ELj1ELj1ELj4ELj16ENS_18Kernel_traits_baseILj5120ES2_S2_S2_S2_fjLj128EEEEELb0ELb0ELb1ELb1EEEvNS_9BwdParamsE:
	.zero		648


//--------------------- .nv.constant0._ZN10layer_norm13ln_bwd_kernelINS_13Kernel_traitsI6__halfS2_S2_S2_fjLj5120ELj1ELj1ELj4ELj16ENS_18Kernel_traits_baseILj5120ES2_S2_S2_S2_fjLj128EEEEELb0ELb1ELb0ELb0EEEvNS_9BwdParamsE --------------------------
	.section	.nv.constant0._ZN10layer_norm13ln_bwd_kernelINS_13Kernel_traitsI6__halfS2_S2_S2_fjLj5120ELj1ELj1ELj4ELj16ENS_18Kernel_traits_baseILj5120ES2_S2_S2_S2_fjLj128EEEEELb0ELb1ELb0ELb0EEEvNS_9BwdParamsE,"a",@progbits
	.sectionflags	@""
	.align	4
.nv.constant0._ZN10layer_norm13ln_bwd_kernelINS_13Kernel_traitsI6__halfS2_S2_S2_fjLj5120ELj1ELj1ELj4ELj16ENS_18Kernel_traits_baseILj5120ES2_S2_S2_S2_fjLj128EEEEELb0ELb1ELb0ELb0EEEvNS_9BwdParamsE:
	.zero		648


//--------------------- .nv.constant0._ZN10layer_norm13ln_bwd_kernelINS_13Kernel_traitsI6__halfS2_S2_S2_fjLj5120ELj1ELj1ELj4ELj16ENS_18Kernel_traits_baseILj5120ES2_S2_S2_S2_fjLj128EEEEELb0ELb1ELb0ELb1EEEvNS_9BwdParamsE --------------------------
	.section	.nv.constant0._ZN10layer_norm13ln_bwd_kernelINS_13Kernel_traitsI6__halfS2_S2_S2_fjLj5120ELj1ELj1ELj4ELj16ENS_18Kernel_traits_baseILj5120ES2_S2_S2_S2_fjLj128EEEEELb0ELb1ELb0ELb1EEEvNS_9BwdParamsE,"a",@progbits
	.sectionflags	@""
	.align	4
.nv.constant0._ZN10layer_norm13ln_bwd_kernelINS_13Kernel_traitsI6__halfS2_S2_S2_fjLj5120ELj1ELj1ELj4ELj16ENS_18Kernel_traits_baseILj5120ES2_S2_S2_S2_fjLj128EEEEELb0ELb1ELb0ELb1EEEvNS_9BwdParamsE:
	.zero		648


//--------------------- .nv.constant0._ZN10layer_norm13ln_bwd_kernelINS_13Kernel_traitsI6__halfS2_S2_S2_fjLj5120ELj1ELj1ELj4ELj16ENS_18Kernel_traits_baseILj5120ES2_S2_S2_S2_fjLj128EEEEELb0ELb1ELb1ELb0EEEvNS_9BwdParamsE --------------------------
	.section	.nv.constant0._ZN10layer_norm13ln_bwd_kernelINS_13Kernel_traitsI6__halfS2_S2_S2_fjLj5120ELj1ELj1ELj4ELj16ENS_18Kernel_traits_baseILj5120ES2_S2_S2_S2_fjLj128EEEEELb0ELb1ELb1ELb0EEEvNS_9BwdParamsE,"a",@progbits
	.sectionflags	@""
	.align	4
.nv.constant0._ZN10layer_norm13ln_bwd_kernelINS_13Kernel_traitsI6__halfS2_S2_S2_fjLj5120ELj1ELj1ELj4ELj16ENS_18Kernel_traits_baseILj5120ES2_S2_S2_S2_fjLj128EEEEELb0ELb1ELb1ELb0EEEvNS_9BwdParamsE:
	.zero		648


//--------------------- .nv.constant0._ZN10layer_norm13ln_bwd_kernelINS_13Kernel_traitsI6__halfS2_S2_S2_fjLj5120ELj1ELj1ELj4ELj16ENS_18Kernel_traits_baseILj5120ES2_S2_S2_S2_fjLj128EEEEELb0ELb1ELb1ELb1EEEvNS_9BwdParamsE --------------------------
	.section	.nv.constant0._ZN10layer_norm13ln_bwd_kernelINS_13Kernel_traitsI6__halfS2_S2_S2_fjLj5120ELj1ELj1ELj4ELj16ENS_18Kernel_traits_baseILj5120ES2_S2_S2_S2_fjLj128EEEEELb0ELb1ELb1ELb1EEEvNS_9BwdParamsE,"a",@progbits
	.sectionflags	@""
	.align	4
.nv.constant0._ZN10layer_norm13ln_bwd_kernelINS_13Kernel_traitsI6__halfS2_S2_S2_fjLj5120ELj1ELj1ELj4ELj16ENS_18Kernel_traits_baseILj5120ES2_S2_S2_S2_fjLj128EEEEELb0ELb1ELb1ELb1EEEvNS_9BwdParamsE:
	.zero		648


//--------------------- .nv.constant0._ZN10layer_norm13ln_bwd_kernelINS_13Kernel_traitsI6__halfS2_S2_S2_fjLj5120ELj1ELj1ELj4ELj16ENS_18Kernel_traits_baseILj5120ES2_S2_S2_S2_fjLj128EEEEELb1ELb0ELb0ELb0EEEvNS_9BwdParamsE --------------------------
	.section	.nv.constant0._ZN10layer_norm13ln_bwd_kernelINS_13Kernel_traitsI6__halfS2_S2_S2_fjLj5120ELj1ELj1ELj4ELj16ENS_18Kernel_traits_baseILj5120ES2_S2_S2_S2_fjLj128EEEEELb1ELb0ELb0ELb0EEEvNS_9BwdParamsE,"a",@progbits
	.sectionflags	@""
	.align	4
.nv.constant0._ZN10layer_norm13ln_bwd_kernelINS_13Kernel_traitsI6__halfS2_S2_S2_fjLj5120ELj1ELj1ELj4ELj16ENS_18Kernel_traits_baseILj5120ES2_S2_S2_S2_fjLj128EEEEELb1ELb0ELb0ELb0EEEvNS_9BwdParamsE:
	.zero		648


//--------------------- .nv.constant0._ZN10layer_norm13ln_bwd_kernelINS_13Kernel_traitsI6__halfS2_S2_S2_fjLj5120ELj1ELj1ELj4ELj16ENS_18Kernel_traits_baseILj5120ES2_S2_S2_S2_fjLj128EEEEELb1ELb0ELb0ELb1EEEvNS_9BwdParamsE --------------------------
	.section	.nv.constant0._ZN10layer_norm13ln_bwd_kernelINS_13Kernel_traitsI6__halfS2_S2_S2_fjLj5120ELj1ELj1ELj4ELj16ENS_18Kernel_traits_baseILj5120ES2_S2_S2_S2_fjLj128EEEEELb1ELb0ELb0ELb1EEEvNS_9BwdParamsE,"a",@progbits
	.sectionflags	@""
	.align	4
.nv.constant0._ZN10layer_norm13ln_bwd_kernelINS_13Kernel_traitsI6__halfS2_S2_S2_fjLj5120ELj1ELj1ELj4ELj16ENS_18Kernel_traits_baseILj5120ES2_S2_S2_S2_fjLj128EEEEELb1ELb0ELb0ELb1EEEvNS_9BwdParamsE:
	.zero		648


//--------------------- .nv.constant0._ZN10layer_norm22ln_bwd_finalize_kernelINS_22Kernel_traits_finalizeILj5120E6__halfS2_S2_S2_fjLb0ELj1024ELj4ENS_18Kernel_traits_baseILj5120ES2_S2_S2_S2_fjLj1024EEEEELb0ELb0EEEvNS_9BwdParamsE --------------------------
	.section	.nv.constant0._ZN10layer_norm22ln_bwd_finalize_kernelINS_22Kernel_traits_finalizeILj5120E6__halfS2_S2_S2_fjLb0ELj1024ELj4ENS_18Kernel_traits_baseILj5120ES2_S2_S2_S2_fjLj1024EEEEELb0ELb0EEEvNS_9BwdParamsE,"a",@progbits
	.sectionflags	@""
	.align	4
.nv.constant0._ZN10layer_norm22ln_bwd_finalize_kernelINS_22Kernel_traits_finalizeILj5120E6__halfS2_S2_S2_fjLb0ELj1024ELj4ENS_18Kernel_traits_baseILj5120ES2_S2_S2_S2_fjLj1024EEEEELb0ELb0EEEvNS_9BwdParamsE:
	.zero		648


//--------------------- .nv.constant0._ZN10layer_norm13ln_bwd_kernelINS_13Kernel_traitsI6__halfS2_S2_S2_fjLj5120ELj1ELj1ELj4ELj16ENS_18Kernel_traits_baseILj5120ES2_S2_S2_S2_fjLj128EEEEELb1ELb0ELb1ELb0EEEvNS_9BwdParamsE --------------------------
	.section	.nv.constant0._ZN10layer_norm13ln_bwd_kernelINS_13Kernel_traitsI6__halfS2_S2_S2_fjLj5120ELj1ELj1ELj4ELj16ENS_18Kernel_traits_baseILj5120ES2_S2_S2_S2_fjLj128EEEEELb1ELb0ELb1ELb0EEEvNS_9BwdParamsE,"a",@progbits
	.sectionflags	@""
	.align	4
.nv.constant0._ZN10layer_norm13ln_bwd_kernelINS_13Kernel_traitsI6__halfS2_S2_S2_fjLj5120ELj1ELj1ELj4ELj16ENS_18Kernel_traits_baseILj5120ES2_S2_S2_S2_fjLj128EEEEELb1ELb0ELb1ELb0EEEvNS_9BwdParamsE:
	.zero		648


//--------------------- .nv.constant0._ZN10layer_norm22ln_bwd_finalize_kernelINS_22Kernel_traits_finalizeILj5120E6__halfS2_S2_S2_fjLb0ELj1024ELj4ENS_18Kernel_traits_baseILj5120ES2_S2_S2_S2_fjLj1024EEEEELb0ELb1EEEvNS_9BwdParamsE --------------------------
	.section	.nv.constant0._ZN10layer_norm22ln_bwd_finalize_kernelINS_22Kernel_traits_finalizeILj5120E6__halfS2_S2_S2_fjLb0ELj1024ELj4ENS_18Kernel_traits_baseILj5120ES2_S2_S2_S2_fjLj1024EEEEELb0ELb1EEEvNS_9BwdParamsE,"a",@progbits
	.sectionflags	@""
	.align	4
.nv.constant0._ZN10layer_norm22ln_bwd_finalize_kernelINS_22Kernel_traits_finalizeILj5120E6__halfS2_S2_S2_fjLb0ELj1024ELj4ENS_18Kernel_traits_baseILj5120ES2_S2_S2_S2_fjLj1024EEEEELb0ELb1EEEvNS_9BwdParamsE:
	.zero		648


//--------------------- .nv.constant0._ZN10layer_norm13ln_bwd_kernelINS_13Kernel_traitsI6__halfS2_S2_S2_fjLj5120ELj1ELj1ELj4ELj16ENS_18Kernel_traits_baseILj5120ES2_S2_S2_S2_fjLj128EEEEELb1ELb0ELb1ELb1EEEvNS_9BwdParamsE --------------------------
	.section	.nv.constant0._ZN10layer_norm13ln_bwd_kernelINS_13Kernel_traitsI6__halfS2_S2_S2_fjLj5120ELj1ELj1ELj4ELj16ENS_18Kernel_traits_baseILj5120ES2_S2_S2_S2_fjLj128EEEEELb1ELb0ELb1ELb1EEEvNS_9BwdParamsE,"a",@progbits
	.sectionflags	@""
	.align	4
.nv.constant0._ZN10layer_norm13ln_bwd_kernelINS_13Kernel_traitsI6__halfS2_S2_S2_fjLj5120ELj1ELj1ELj4ELj16ENS_18Kernel_traits_baseILj5120ES2_S2_S2_S2_fjLj128EEEEELb1ELb0ELb1ELb1EEEvNS_9BwdParamsE:
	.zero		648


//--------------------- .nv.constant0._ZN10layer_norm13ln_bwd_kernelINS_13Kernel_traitsI6__halfS2_S2_S2_fjLj5120ELj1ELj1ELj4ELj16ENS_18Kernel_traits_baseILj5120ES2_S2_S2_S2_fjLj128EEEEELb1ELb1ELb0ELb0EEEvNS_9BwdParamsE --------------------------
	.section	.nv.constant0._ZN10layer_norm13ln_bwd_kernelINS_13Kernel_traitsI6__halfS2_S2_S2_fjLj5120ELj1ELj1ELj4ELj16ENS_18Kernel_traits_baseILj5120ES2_S2_S2_S2_fjLj128EEEEELb1ELb1ELb0ELb0EEEvNS_9BwdParamsE,"a",@progbits
	.sectionflags	@""
	.align	4
.nv.constant0._ZN10layer_norm13ln_bwd_kernelINS_13Kernel_traitsI6__halfS2_S2_S2_fjLj5120ELj1ELj1ELj4ELj16ENS_18Kernel_traits_baseILj5120ES2_S2_S2_S2_fjLj128EEEEELb1ELb1ELb0ELb0EEEvNS_9BwdParamsE:
	.zero		648


//--------------------- .nv.constant0._ZN10layer_norm13ln_bwd_kernelINS_13Kernel_traitsI6__halfS2_S2_S2_fjLj5120ELj1ELj1ELj4ELj16ENS_18Kernel_traits_baseILj5120ES2_S2_S2_S2_fjLj128EEEEELb1ELb1ELb0ELb1EEEvNS_9BwdParamsE --------------------------
	.section	.nv.constant0._ZN10layer_norm13ln_bwd_kernelINS_13Kernel_traitsI6__halfS2_S2_S2_fjLj5120ELj1ELj1ELj4ELj16ENS_18Kernel_traits_baseILj5120ES2_S2_S2_S2_fjLj128EEEEELb1ELb1ELb0ELb1EEEvNS_9BwdParamsE,"a",@progbits
	.sectionflags	@""
	.align	4
.nv.constant0._ZN10layer_norm13ln_bwd_kernelINS_13Kernel_traitsI6__halfS2_S2_S2_fjLj5120ELj1ELj1ELj4ELj16ENS_18Kernel_traits_baseILj5120ES2_S2_S2_S2_fjLj128EEEEELb1ELb1ELb0ELb1EEEvNS_9BwdParamsE:
	.zero		648


//--------------------- .nv.constant0._ZN10layer_norm22ln_bwd_finalize_kernelINS_22Kernel_traits_finalizeILj5120E6__halfS2_S2_S2_fjLb1ELj1024ELj4ENS_18Kernel_traits_baseILj5120ES2_S2_S2_S2_fjLj1024EEEEELb1ELb0EEEvNS_9BwdParamsE --------------------------
	.section	.nv.constant0._ZN10layer_norm22ln_bwd_finalize_kernelINS_22Kernel_traits_finalizeILj5120E6__halfS2_S2_S2_fjLb1ELj1024ELj4ENS_18Kernel_traits_baseILj5120ES2_S2_S2_S2_fjLj1024EEEEELb1ELb0EEEvNS_9BwdParamsE,"a",@progbits
	.sectionflags	@""
	.align	4
.nv.constant0._ZN10layer_norm22ln_bwd_finalize_kernelINS_22Kernel_traits_finalizeILj5120E6__halfS2_S2_S2_fjLb1ELj1024ELj4ENS_18Kernel_traits_baseILj5120ES2_S2_S2_S2_fjLj1024EEEEELb1ELb0EEEvNS_9BwdParamsE:
	.zero		648


//--------------------- .nv.constant0._ZN10layer_norm13ln_bwd_kernelINS_13Kernel_traitsI6__halfS2_S2_S2_fjLj5120ELj1ELj1ELj4ELj16ENS_18Kernel_traits_baseILj5120ES2_S2_S2_S2_fjLj128EEEEELb1ELb1ELb1ELb0EEEvNS_9BwdParamsE --------------------------
	.section	.nv.constant0._ZN10layer_norm13ln_bwd_kernelINS_13Kernel_traitsI6__halfS2_S2_S2_fjLj5120ELj1ELj1ELj4ELj16ENS_18Kernel_traits_baseILj5120ES2_S2_S2_S2_fjLj128EEEEELb1ELb1ELb1ELb0EEEvNS_9BwdParamsE,"a",@progbits
	.sectionflags	@""
	.align	4
.nv.constant0._ZN10layer_norm13ln_bwd_kernelINS_13Kernel_traitsI6__halfS2_S2_S2_fjLj5120ELj1ELj1ELj4ELj16ENS_18Kernel_traits_baseILj5120ES2_S2_S2_S2_fjLj128EEEEELb1ELb1ELb1ELb0EEEvNS_9BwdParamsE:
	.zero		648


//--------------------- .nv.constant0._ZN10layer_norm22ln_bwd_finalize_kernelINS_22Kernel_traits_finalizeILj5120E6__halfS2_S2_S2_fjLb1ELj1024ELj4ENS_18Kernel_traits_baseILj5120ES2_S2_S2_S2_fjLj1024EEEEELb1ELb1EEEvNS_9BwdParamsE --------------------------
	.section	.nv.constant0._ZN10layer_norm22ln_bwd_finalize_kernelINS_22Kernel_traits_finalizeILj5120E6__halfS2_S2_S2_fjLb1ELj1024ELj4ENS_18Kernel_traits_baseILj5120ES2_S2_S2_S2_fjLj1024EEEEELb1ELb1EEEvNS_9BwdParamsE,"a",@progbits
	.sectionflags	@""
	.align	4
.nv.constant0._ZN10layer_norm22ln_bwd_finalize_kernelINS_22Kernel_traits_finalizeILj5120E6__halfS2_S2_S2_fjLb1ELj1024ELj4ENS_18Kernel_traits_baseILj5120ES2_S2_S2_S2_fjLj1024EEEEELb1ELb1EEEvNS_9BwdParamsE:
	.zero		648


//--------------------- .nv.constant0._ZN10layer_norm13ln_bwd_kernelINS_13Kernel_traitsI6__halfS2_S2_S2_fjLj5120ELj1ELj1ELj4ELj16ENS_18Kernel_traits_baseILj5120ES2_S2_S2_S2_fjLj128EEEEELb1ELb1ELb1ELb1EEEvNS_9BwdParamsE --------------------------
	.section	.nv.constant0._ZN10layer_norm13ln_bwd_kernelINS_13Kernel_traitsI6__halfS2_S2_S2_fjLj5120ELj1ELj1ELj4ELj16ENS_18Kernel_traits_baseILj5120ES2_S2_S2_S2_fjLj128EEEEELb1ELb1ELb1ELb1EEEvNS_9BwdParamsE,"a",@progbits
	.sectionflags	@""
	.align	4
.nv.constant0._ZN10layer_norm13ln_bwd_kernelINS_13Kernel_traitsI6__halfS2_S2_S2_fjLj5120ELj1ELj1ELj4ELj16ENS_18Kernel_traits_baseILj5120ES2_S2_S2_S2_fjLj128EEEEELb1ELb1ELb1ELb1EEEvNS_9BwdParamsE:
	.zero		648


//--------------------- .nv.constant0._ZN10layer_norm13ln_bwd_kernelINS_13Kernel_traitsIf13__nv_bfloat16S2_S2_fjLj5120ELj1ELj1ELj4ELj16ENS_18Kernel_traits_baseILj5120EfS2_S2_S2_fjLj128EEEEELb0ELb0ELb0ELb0EEEvNS_9BwdParamsE --------------------------
	.section	.nv.constant0._ZN10layer_norm13ln_bwd_kernelINS_13Kernel_traitsIf13__nv_bfloat16S2_S2_fjLj5120ELj1ELj1ELj4ELj16ENS_18Kernel_traits_baseILj5120EfS2_S2_S2_fjLj128EEEEELb0ELb0ELb0ELb0EEEvNS_9BwdParamsE,"a",@progbits
	.sectionflags	@""
	.align	4
.nv.constant0._ZN10layer_norm13ln_bwd_kernelINS_13Kernel_traitsIf13__nv_bfloat16S2_S2_fjLj5120ELj1ELj1ELj4ELj16ENS_18Kernel_traits_baseILj5120EfS2_S2_S2_fjLj128EEEEELb0ELb0ELb0ELb0EEEvNS_9BwdParamsE:
	.zero		648


//--------------------- .nv.constant0._ZN10layer_norm13ln_bwd_kernelINS_13Kernel_traitsIf13__nv_bfloat16S2_S2_fjLj5120ELj1ELj1ELj4ELj16ENS_18Kernel_traits_baseILj5120EfS2_S2_S2_fjLj128EEEEELb0ELb0ELb0ELb1EEEvNS_9BwdParamsE --------------------------
	.section	.nv.constant0._ZN10layer_norm13ln_bwd_kernelINS_13Kernel_traitsIf13__nv_bfloat16S2_S2_fjLj5120ELj1ELj1ELj4ELj16ENS_18Kernel_traits_baseILj5120EfS2_S2_S2_fjLj128EEEEELb0ELb0ELb0ELb1EEEvNS_9BwdParamsE,"a",@progbits
	.sectionflags	@""
	.align	4
.nv.constant0._ZN10layer_norm13ln_bwd_kernelINS_13Kernel_traitsIf13__nv_bfloat16S2_S2_fjLj5120ELj1ELj1ELj4ELj16ENS_18Kernel_traits_baseILj5120EfS2_S2_S2_fjLj128EEEEELb0ELb0ELb0ELb1EEEvNS_9BwdParamsE:
	.zero		648


//--------------------- .nv.constant0._ZN10layer_norm13ln_bwd_kernelINS_13Kernel_traitsIf13__nv_bfloat16S2_S2_fjLj5120ELj1ELj1ELj4ELj16ENS_18Kernel_traits_baseILj5120EfS2_S2_S2_fjLj128EEEEELb0ELb0ELb1ELb0EEEvNS_9BwdParamsE --------------------------
	.section	.nv.constant0._ZN10layer_norm13ln_bwd_kernelINS_13Kernel_traitsIf13__nv_bfloat16S2_S2_fjLj5120ELj1ELj1ELj4ELj16ENS_18Kernel_traits_baseILj5120EfS2_S2_S2_fjLj128EEEEELb0ELb0ELb1ELb0EEEvNS_9BwdParamsE,"a",@progbits
	.sectionflags	@""
	.align	4
.nv.constant0._ZN10layer_norm13ln_bwd_kernelINS_13Kernel_traitsIf13__nv_bfloat16S2_S2_fjLj5120ELj1ELj1ELj4ELj16ENS_18Kernel_traits_baseILj5120EfS2_S2_S2_fjLj128EEEEELb0ELb0ELb1ELb0EEEvNS_9BwdParamsE:
	.zero		648


//--------------------- .nv.constant0._ZN10layer_norm13ln_bwd_kernelINS_13Kernel_traitsIf13__nv_bfloat16S2_S2_fjLj5120ELj1ELj1ELj4ELj16ENS_18Kernel_traits_baseILj5120EfS2_S2_S2_fjLj128EEEEELb0ELb0ELb1ELb1EEEvNS_9BwdParamsE --------------------------
	.section	.nv.constant0._ZN10layer_norm13ln_bwd_kernelINS_13Kernel_traitsIf13__nv_bfloat16S2_S2_fjLj5120ELj1ELj1ELj4ELj16ENS_18Kernel_traits_baseILj5120EfS2_S2_S2_fjLj128EEEEELb0ELb0ELb1ELb1EEEvNS_9BwdParamsE,"a",@progbits
	.sectionflags	@""
	.align	4
.nv.constant0._ZN10layer_norm13ln_bwd_kernelINS_13Kernel_traitsIf13__nv_bfloat16S2_S2_fjLj5120ELj1ELj1ELj4ELj16ENS_18Kernel_traits_baseILj5120EfS2_S2_S2_fjLj128EEEEELb0ELb0ELb1ELb1EEEvNS_9BwdParamsE:
	.zero		648


//--------------------- .nv.constant0._ZN10layer_norm13ln_bwd_kernelINS_13Kernel_traitsIf13__nv_bfloat16S2_S2_fjLj5120ELj1ELj1ELj4ELj16ENS_18Kernel_traits_baseILj5120EfS2_S2_S2_fjLj128EEEEELb0ELb1ELb0ELb0EEEvNS_9BwdParamsE --------------------------
	.section	.nv.constant0._ZN10layer_norm13ln_bwd_kernelINS_13Kernel_traitsIf13__nv_bfloat16S2_S2_fjLj5120ELj1ELj1ELj4ELj16ENS_18Kernel_traits_baseILj5120EfS2_S2_S2_fjLj128EEEEELb0ELb1ELb0ELb0EEEvNS_9BwdParamsE,"a",@progbits
	.sectionflags	@""
	.align	4
.nv.constant0._ZN10layer_norm13ln_bwd_kernelINS_13Kernel_traitsIf13__nv_bfloat16S2_S2_fjLj5120ELj1ELj1ELj4ELj16ENS_18Kernel_traits_baseILj5120EfS2_S2_S2_fjLj128EEEEELb0ELb1ELb0ELb0EEEvNS_9BwdParamsE:
	.zero		648


//--------------------- .nv.constant0._ZN10layer_norm13ln_bwd_kernelINS_13Kernel_traitsIf13__nv_bfloat16S2_S2_fjLj5120ELj1ELj1ELj4ELj16ENS_18Kernel_traits_baseILj5120EfS2_S2_S2_fjLj128EEEEELb0ELb1ELb0ELb1EEEvNS_9BwdParamsE --------------------------
	.section	.nv.constant0._ZN10layer_norm13ln_bwd_kernelINS_13Kernel_traitsIf13__nv_bfloat16S2_S2_fjLj5120ELj1ELj1ELj4ELj16ENS_18Kernel_traits_baseILj5120EfS2_S2_S2_fjLj128EEEEELb0ELb1ELb0ELb1EEEvNS_9BwdParamsE,"a",@progbits
	.sectionflags	@""
	.align	4
.nv.constant0._ZN10layer_norm13ln_bwd_kernelINS_13Kernel_traitsIf13__nv_bfloat16S2_S2_fjLj5120ELj1ELj1ELj4ELj16ENS_18Kernel_traits_baseILj5120EfS2_S2_S2_fjLj128EEEEELb0ELb1ELb0ELb1EEEvNS_9BwdParamsE:
	.zero		648


//--------------------- .nv.constant0._ZN10layer_norm13ln_bwd_kernelINS_13Kernel_traitsIf13__nv_bfloat16S2_S2_fjLj5120ELj1ELj1ELj4ELj16ENS_18Kernel_traits_baseILj5120EfS2_S2_S2_fjLj128EEEEELb0ELb1ELb1ELb0EEEvNS_9BwdParamsE --------------------------
	.section	.nv.constant0._ZN10layer_norm13ln_bwd_kernelINS_13Kernel_traitsIf13__nv_bfloat16S2_S2_fjLj5120ELj1ELj1ELj4ELj16ENS_18Kernel_traits_baseILj5120EfS2_S2_S2_fjLj128EEEEELb0ELb1ELb1ELb0EEEvNS_9BwdParamsE,"a",@progbits
	.sectionflags	@""
	.align	4
.nv.constant0._ZN10layer_norm13ln_bwd_kernelINS_13Kernel_traitsIf13__nv_bfloat16S2_S2_fjLj5120ELj1ELj1ELj4ELj16ENS_18Kernel_traits_baseILj5120EfS2_S2_S2_fjLj128EEEEELb0ELb1ELb1ELb0EEEvNS_9BwdParamsE:
	.zero		648


//--------------------- .nv.constant0._ZN10layer_norm13ln_bwd_kernelINS_13Kernel_traitsIf13__nv_bfloat16S2_S2_fjLj5120ELj1ELj1ELj4ELj16ENS_18Kernel_traits_baseILj5120EfS2_S2_S2_fjLj128EEEEELb0ELb1ELb1ELb1EEEvNS_9BwdParamsE --------------------------
	.section	.nv.constant0._ZN10layer_norm13ln_bwd_kernelINS_13Kernel_traitsIf13__nv_bfloat16S2_S2_fjLj5120ELj1ELj1ELj4ELj16ENS_18Kernel_traits_baseILj5120EfS2_S2_S2_fjLj128EEEEELb0ELb1ELb1ELb1EEEvNS_9BwdParamsE,"a",@progbits
	.sectionflags	@""
	.align	4
.nv.constant0._ZN10layer_norm13ln_bwd_kernelINS_13Kernel_traitsIf13__nv_bfloat16S2_S2_fjLj5120ELj1ELj1ELj4ELj16ENS_18Kernel_traits_baseILj5120EfS2_S2_S2_fjLj128EEEEELb0ELb1ELb1ELb1EEEvNS_9BwdParamsE:
	.zero		648


//--------------------- .nv.constant0._ZN10layer_norm13ln_bwd_kernelINS_13Kernel_traitsIf13__nv_bfloat16S2_S2_fjLj5120ELj1ELj1ELj4ELj16ENS_18Kernel_traits_baseILj5120EfS2_S2_S2_fjLj128EEEEELb1ELb0ELb0ELb0EEEvNS_9BwdParamsE --------------------------
	.section	.nv.constant0._ZN10layer_norm13ln_bwd_kernelINS_13Kernel_traitsIf13__nv_bfloat16S2_S2_fjLj5120ELj1ELj1ELj4ELj16ENS_18Kernel_traits_baseILj5120EfS2_S2_S2_fjLj128EEEEELb1ELb0ELb0ELb0EEEvNS_9BwdParamsE,"a",@progbits
	.sectionflags	@""
	.align	4
.nv.constant0._ZN10layer_norm13ln_bwd_kernelINS_13Kernel_traitsIf13__nv_bfloat16S2_S2_fjLj5120ELj1ELj1ELj4ELj16ENS_18Kernel_traits_baseILj5120EfS2_S2_S2_fjLj128EEEEELb1ELb0ELb0ELb0EEEvNS_9BwdParamsE:
	.zero		648


//--------------------- .nv.constant0._ZN10layer_norm13ln_bwd_kernelINS_13Kernel_traitsIf13__nv_bfloat16S2_S2_fjLj5120ELj1ELj1ELj4ELj16ENS_18Kernel_traits_baseILj5120EfS2_S2_S2_fjLj128EEEEELb1ELb0ELb0ELb1EEEvNS_9BwdParamsE --------------------------
	.section	.nv.constant0._ZN10layer_norm13ln_bwd_kernelINS_13Kernel_traitsIf13__nv_bfloat16S2_S2_fjLj5120ELj1ELj1ELj4ELj16ENS_18Kernel_traits_baseILj5120EfS2_S2_S2_fjLj128EEEEELb1ELb0ELb0ELb1EEEvNS_9BwdParamsE,"a",@progbits
	.sectionflags	@""
	.align	4
.nv.constant0._ZN10layer_norm13ln_bwd_kernelINS_13Kernel_traitsIf13__nv_bfloat16S2_S2_fjLj5120ELj1ELj1ELj4ELj16ENS_18Kernel_traits_baseILj5120EfS2_S2_S2_fjLj128EEEEELb1ELb0ELb0ELb1EEEvNS_9BwdParamsE:
	.zero		648


//--------------------- .nv.constant0._ZN10layer_norm22ln_bwd_finalize_kernelINS_22Kernel_traits_finalizeILj5120Ef13__nv_bfloat16S2_S2_fjLb0ELj1024ELj4ENS_18Kernel_traits_baseILj5120EfS2_S2_S2_fjLj1024EEEEELb0ELb0EEEvNS_9BwdParamsE --------------------------
	.section	.nv.constant0._ZN10layer_norm22ln_bwd_finalize_kernelINS_22Kernel_traits_finalizeILj5120Ef13__nv_bfloat16S2_S2_fjLb0ELj1024ELj4ENS_18Kernel_traits_baseILj5120EfS2_S2_S2_fjLj1024EEEEELb0ELb0EEEvNS_9BwdParamsE,"a",@progbits
	.sectionflags	@""
	.align	4
.nv.constant0._ZN10layer_norm22ln_bwd_finalize_kernelINS_22Kernel_traits_finalizeILj5120Ef13__nv_bfloat16S2_S2_fjLb0ELj1024ELj4ENS_18Kernel_traits_baseILj5120EfS2_S2_S2_fjLj1024EEEEELb0ELb0EEEvNS_9BwdParamsE:
	.zero		648


//--------------------- .nv.constant0._ZN10layer_norm13ln_bwd_kernelINS_13Kernel_traitsIf13__nv_bfloat16S2_S2_fjLj5120ELj1ELj1ELj4ELj16ENS_18Kernel_traits_baseILj5120EfS2_S2_S2_fjLj128EEEEELb1ELb0ELb1ELb0EEEvNS_9BwdParamsE --------------------------
	.section	.nv.constant0._ZN10layer_norm13ln_bwd_kernelINS_13Kernel_traitsIf13__nv_bfloat16S2_S2_fjLj5120ELj1ELj1ELj4ELj16ENS_18Kernel_traits_baseILj5120EfS2_S2_S2_fjLj128EEEEELb1ELb0ELb1ELb0EEEvNS_9BwdParamsE,"a",@progbits
	.sectionflags	@""
	.align	4
.nv.constant0._ZN10layer_norm13ln_bwd_kernelINS_13Kernel_traitsIf13__nv_bfloat16S2_S2_fjLj5120ELj1ELj1ELj4ELj16ENS_18Kernel_traits_baseILj5120EfS2_S2_S2_fjLj128EEEEELb1ELb0ELb1ELb0EEEvNS_9BwdParamsE:
	.zero		648


//--------------------- .nv.constant0._ZN10layer_norm22ln_bwd_finalize_kernelINS_22Kernel_traits_finalizeILj5120Ef13__nv_bfloat16S2_S2_fjLb0ELj1024ELj4ENS_18Kernel_traits_baseILj5120EfS2_S2_S2_fjLj1024EEEEELb0ELb1EEEvNS_9BwdParamsE --------------------------
	.section	.nv.constant0._ZN10layer_norm22ln_bwd_finalize_kernelINS_22Kernel_traits_finalizeILj5120Ef13__nv_bfloat16S2_S2_fjLb0ELj1024ELj4ENS_18Kernel_traits_baseILj5120EfS2_S2_S2_fjLj1024EEEEELb0ELb1EEEvNS_9BwdParamsE,"a",@progbits
	.sectionflags	@""
	.align	4
.nv.constant0._ZN10layer_norm22ln_bwd_finalize_kernelINS_22Kernel_traits_finalizeILj5120Ef13__nv_bfloat16S2_S2_fjLb0ELj1024ELj4ENS_18Kernel_traits_baseILj5120EfS2_S2_S2_fjLj1024EEEEELb0ELb1EEEvNS_9BwdParamsE:
	.zero		648


//--------------------- .nv.constant0._ZN10layer_norm13ln_bwd_kernelINS_13Kernel_traitsIf13__nv_bfloat16S2_S2_fjLj5120ELj1ELj1ELj4ELj16ENS_18Kernel_traits_baseILj5120EfS2_S2_S2_fjLj128EEEEELb1ELb0ELb1ELb1EEEvNS_9BwdParamsE --------------------------
	.section	.nv.constant0._ZN10layer_norm13ln_bwd_kernelINS_13Kernel_traitsIf13__nv_bfloat16S2_S2_fjLj5120ELj1ELj1ELj4ELj16ENS_18Kernel_traits_baseILj5120EfS2_S2_S2_fjLj128EEEEELb1ELb0ELb1ELb1EEEvNS_9BwdParamsE,"a",@progbits
	.sectionflags	@""
	.align	4
.nv.constant0._ZN10layer_norm13ln_bwd_kernelINS_13Kernel_traitsIf13__nv_bfloat16S2_S2_fjLj5120ELj1ELj1ELj4ELj16ENS_18Kernel_traits_baseILj5120EfS2_S2_S2_fjLj128EEEEELb1ELb0ELb1ELb1EEEvNS_9BwdParamsE:
	.zero		648


//--------------------- .nv.constant0._ZN10layer_norm13ln_bwd_kernelINS_13Kernel_traitsIf13__nv_bfloat16S2_S2_fjLj5120ELj1ELj1ELj4ELj16ENS_18Kernel_traits_baseILj5120EfS2_S2_S2_fjLj128EEEEELb1ELb1ELb0ELb0EEEvNS_9BwdParamsE --------------------------
	.section	.nv.constant0._ZN10layer_norm13ln_bwd_kernelINS_13Kernel_traitsIf13__nv_bfloat16S2_S2_fjLj5120ELj1ELj1ELj4ELj16ENS_18Kernel_traits_baseILj5120EfS2_S2_S2_fjLj128EEEEELb1ELb1ELb0ELb0EEEvNS_9BwdParamsE,"a",@progbits
	.sectionflags	@""
	.align	4
.nv.constant0._ZN10layer_norm13ln_bwd_kernelINS_13Kernel_traitsIf13__nv_bfloat16S2_S2_fjLj5120ELj1ELj1ELj4ELj16ENS_18Kernel_traits_baseILj5120EfS2_S2_S2_fjLj128EEEEELb1ELb1ELb0ELb0EEEvNS_9BwdParamsE:
	.zero		648


//--------------------- .nv.constant0._ZN10layer_norm13ln_bwd_kernelINS_13Kernel_traitsIf13__nv_bfloat16S2_S2_fjLj5120ELj1ELj1ELj4ELj16ENS_18Kernel_traits_baseILj5120EfS2_S2_S2_fjLj128EEEEELb1ELb1ELb0ELb1EEEvNS_9BwdParamsE --------------------------
	.section	.nv.constant0._ZN10layer_norm13ln_bwd_kernelINS_13Kernel_traitsIf13__nv_bfloat16S2_S2_fjLj5120ELj1ELj1ELj4ELj16ENS_18Kernel_traits_baseILj5120EfS2_S2_S2_fjLj128EEEEELb1ELb1ELb0ELb1EEEvNS_9BwdParamsE,"a",@progbits
	.sectionflags	@""
	.align	4
.nv.constant0._ZN10layer_norm13ln_bwd_kernelINS_13Kernel_traitsIf13__nv_bfloat16S2_S2_fjLj5120ELj1ELj1ELj4ELj16ENS_18Kernel_traits_baseILj5120EfS2_S2_S2_fjLj128EEEEELb1ELb1ELb0ELb1EEEvNS_9BwdParamsE:
	.zero		648


//--------------------- .nv.constant0._ZN10layer_norm22ln_bwd_finalize_kernelINS_22Kernel_traits_finalizeILj5120Ef13__nv_bfloat16S2_S2_fjLb1ELj1024ELj4ENS_18Kernel_traits_baseILj5120EfS2_S2_S2_fjLj1024EEEEELb1ELb0EEEvNS_9BwdParamsE --------------------------
	.section	.nv.constant0._ZN10layer_norm22ln_bwd_finalize_kernelINS_22Kernel_traits_finalizeILj5120Ef13__nv_bfloat16S2_S2_fjLb1ELj1024ELj4ENS_18Kernel_traits_baseILj5120EfS2_S2_S2_fjLj1024EEEEELb1ELb0EEEvNS_9BwdParamsE,"a",@progbits
	.sectionflags	@""
	.align	4
.nv.constant0._ZN10layer_norm22ln_bwd_finalize_kernelINS_22Kernel_traits_finalizeILj5120Ef13__nv_bfloat16S2_S2_fjLb1ELj1024ELj4ENS_18Kernel_traits_baseILj5120EfS2_S2_S2_fjLj1024EEEEELb1ELb0EEEvNS_9BwdParamsE:
	.zero		648


//--------------------- .nv.constant0._ZN10layer_norm13ln_bwd_kernelINS_13Kernel_traitsIf13__nv_bfloat16S2_S2_fjLj5120ELj1ELj1ELj4ELj16ENS_18Kernel_traits_baseILj5120EfS2_S2_S2_fjLj128EEEEELb1ELb1ELb1ELb0EEEvNS_9BwdParamsE --------------------------
	.section	.nv.constant0._ZN10layer_norm13ln_bwd_kernelINS_13Kernel_traitsIf13__nv_bfloat16S2_S2_fjLj5120ELj1ELj1ELj4ELj16ENS_18Kernel_traits_baseILj5120EfS2_S2_S2_fjLj128EEEEELb1ELb1ELb1ELb0EEEvNS_9BwdParamsE,"a",@progbits
	.sectionflags	@""
	.align	4
.nv.constant0._ZN10layer_norm13ln_bwd_kernelINS_13Kernel_traitsIf13__nv_bfloat16S2_S2_fjLj5120ELj1ELj1ELj4ELj16ENS_18Kernel_traits_baseILj5120EfS2_S2_S2_fjLj128EEEEELb1ELb1ELb1ELb0EEEvNS_9BwdParamsE:
	.zero		648


//--------------------- .nv.constant0._ZN10layer_norm22ln_bwd_finalize_kernelINS_22Kernel_traits_finalizeILj5120Ef13__nv_bfloat16S2_S2_fjLb1ELj1024ELj4ENS_18Kernel_traits_baseILj5120EfS2_S2_S2_fjLj1024EEEEELb1ELb1EEEvNS_9BwdParamsE --------------------------
	.section	.nv.constant0._ZN10layer_norm22ln_bwd_finalize_kernelINS_22Kernel_traits_finalizeILj5120Ef13__nv_bfloat16S2_S2_fjLb1ELj1024ELj4ENS_18Kernel_traits_baseILj5120EfS2_S2_S2_fjLj1024EEEEELb1ELb1EEEvNS_9BwdParamsE,"a",@progbits
	.sectionflags	@""
	.align	4
.nv.constant0._ZN10layer_norm22ln_bwd_finalize_kernelINS_22Kernel_traits_finalizeILj5120Ef13__nv_bfloat16S2_S2_fjLb1ELj1024ELj4ENS_18Kernel_traits_baseILj5120EfS2_S2_S2_fjLj1024EEEEELb1ELb1EEEvNS_9BwdParamsE:
	.zero		648


//--------------------- .nv.constant0._ZN10layer_norm13ln_bwd_kernelINS_13Kernel_traitsIf13__nv_bfloat16S2_S2_fjLj5120ELj1ELj1ELj4ELj16ENS_18Kernel_traits_baseILj5120EfS2_S2_S2_fjLj128EEEEELb1ELb1ELb1ELb1EEEvNS_9BwdParamsE --------------------------
	.section	.nv.constant0._ZN10layer_norm13ln_bwd_kernelINS_13Kernel_traitsIf13__nv_bfloat16S2_S2_fjLj5120ELj1ELj1ELj4ELj16ENS_18Kernel_traits_baseILj5120EfS2_S2_S2_fjLj128EEEEELb1ELb1ELb1ELb1EEEvNS_9BwdParamsE,"a",@progbits
	.sectionflags	@""
	.align	4
.nv.constant0._ZN10layer_norm13ln_bwd_kernelINS_13Kernel_traitsIf13__nv_bfloat16S2_S2_fjLj5120ELj1ELj1ELj4ELj16ENS_18Kernel_traits_baseILj5120EfS2_S2_S2_fjLj128EEEEELb1ELb1ELb1ELb1EEEvNS_9BwdParamsE:
	.zero		648


//--------------------- .nv.constant0._ZN10layer_norm13ln_bwd_kernelINS_13Kernel_traitsI13__nv_bfloat16S2_fS2_fjLj5120ELj1ELj1ELj4ELj16ENS_18Kernel_traits_baseILj5120ES2_S2_fS2_fjLj128EEEEELb0ELb0ELb0ELb0EEEvNS_9BwdParamsE --------------------------
	.section	.nv.constant0._ZN10layer_norm13ln_bwd_kernelINS_13Kernel_traitsI13__nv_bfloat16S2_fS2_fjLj5120ELj1ELj1ELj4ELj16ENS_18Kernel_traits_baseILj5120ES2_S2_fS2_fjLj128EEEEELb0ELb0ELb0ELb0EEEvNS_9BwdParamsE,"a",@progbits
	.sectionflags	@""
	.align	4
.nv.constant0._ZN10layer_norm13ln_bwd_kernelINS_13Kernel_traitsI13__nv_bfloat16S2_fS2_fjLj5120ELj1ELj1ELj4ELj16ENS_18Kernel_traits_baseILj5120ES2_S2_fS2_fjLj128EEEEELb0ELb0ELb0ELb0EEEvNS_9BwdParamsE:
	.zero		648


//--------------------- .nv.constant0._ZN10layer_norm13ln_bwd_kernelINS_13Kernel_traitsI13__nv_bfloat16S2_fS2_fjLj5120ELj1ELj1ELj4ELj16ENS_18Kernel_traits_baseILj5120ES2_S2_fS2_fjLj128EEEEELb0ELb0ELb0ELb1EEEvNS_9BwdParamsE --------------------------
	.section	.nv.constant0._ZN10layer_norm13ln_bwd_kernelINS_13Kernel_traitsI13__nv_bfloat16S2_fS2_fjLj5120ELj1ELj1ELj4ELj16ENS_18Kernel_traits_baseILj5120ES2_S2_fS2_fjLj128EEEEELb0ELb0ELb0ELb1EEEvNS_9BwdParamsE,"a",@progbits
	.sectionflags	@""
	.align	4
.nv.constant0._ZN10layer_norm13ln_bwd_kernelINS_13Kernel_traitsI13__nv_bfloat16S2_fS2_fjLj5120ELj1ELj1ELj4ELj16ENS_18Kernel_traits_baseILj5120ES2_S2_fS2_fjLj128EEEEELb0ELb0ELb0ELb1EEEvNS_9BwdParamsE:
	.zero		648


//--------------------- .nv.constant0._ZN10layer_norm13ln_bwd_kernelINS_13Kernel_traitsI13__nv_bfloat16S2_fS2_fjLj5120ELj1ELj1ELj4ELj16ENS_18Kernel_traits_baseILj5120ES2_S2_fS2_fjLj128EEEEELb0ELb0ELb1ELb0EEEvNS_9BwdParamsE --------------------------
	.section	.nv.constant0._ZN10layer_norm13ln_bwd_kernelINS_13Kernel_traitsI13__nv_bfloat16S2_fS2_fjLj5120ELj1ELj1ELj4ELj16ENS_18Kernel_traits_baseILj5120ES2_S2_fS2_fjLj128EEEEELb0ELb0ELb1ELb0EEEvNS_9BwdParamsE,"a",@progbits
	.sectionflags	@""
	.align	4
.nv.constant0._ZN10layer_norm13ln_bwd_kernelINS_13Kernel_traitsI13__nv_bfloat16S2_fS2_fjLj5120ELj1ELj1ELj4ELj16ENS_18Kernel_traits_baseILj5120ES2_S2_fS2_fjLj128EEEEELb0ELb0ELb1ELb0EEEvNS_9BwdParamsE:
	.zero		648


//--------------------- .nv.constant0._ZN10layer_norm13ln_bwd_kernelINS_13Kernel_traitsI13__nv_bfloat16S2_fS2_fjLj5120ELj1ELj1ELj4ELj16ENS_18Kernel_traits_baseILj5120ES2_S2_fS2_fjLj128EEEEELb0ELb0ELb1ELb1EEEvNS_9BwdParamsE --------------------------
	.section	.nv.constant0._ZN10layer_norm13ln_bwd_kernelINS_13Kernel_traitsI13__nv_bfloat16S2_fS2_fjLj5120ELj1ELj1ELj4ELj16ENS_18Kernel_traits_baseILj5120ES2_S2_fS2_fjLj128EEEEELb0ELb0ELb1ELb1EEEvNS_9BwdParamsE,"a",@progbits
	.sectionflags	@""
	.align	4
.nv.constant0._ZN10layer_norm13ln_bwd_kernelINS_13Kernel_traitsI13__nv_bfloat16S2_fS2_fjLj5120ELj1ELj1ELj4ELj16ENS_18Kernel_traits_baseILj5120ES2_S2_fS2_fjLj128EEEEELb0ELb0ELb1ELb1EEEvNS_9BwdParamsE:
	.zero		648


//--------------------- .nv.constant0._ZN10layer_norm13ln_bwd_kernelINS_13Kernel_traitsI13__nv_bfloat16S2_fS2_fjLj5120ELj1ELj1ELj4ELj16ENS_18Kernel_traits_baseILj5120ES2_S2_fS2_fjLj128EEEEELb0ELb1ELb0ELb0EEEvNS_9BwdParamsE --------------------------
	.section	.nv.constant0._ZN10layer_norm13ln_bwd_kernelINS_13Kernel_traitsI13__nv_bfloat16S2_fS2_fjLj5120ELj1ELj1ELj4ELj16ENS_18Kernel_traits_baseILj5120ES2_S2_fS2_fjLj128EEEEELb0ELb1ELb0ELb0EEEvNS_9BwdParamsE,"a",@progbits
	.sectionflags	@""
	.align	4
.nv.constant0._ZN10layer_norm13ln_bwd_kernelINS_13Kernel_traitsI13__nv_bfloat16S2_fS2_fjLj5120ELj1ELj1ELj4ELj16ENS_18Kernel_traits_baseILj5120ES2_S2_fS2_fjLj128EEEEELb0ELb1ELb0ELb0EEEvNS_9BwdParamsE:
	.zero		648


//--------------------- .nv.constant0._ZN10layer_norm13ln_bwd_kernelINS_13Kernel_traitsI13__nv_bfloat16S2_fS2_fjLj5120ELj1ELj1ELj4ELj16ENS_18Kernel_traits_baseILj5120ES2_S2_fS2_fjLj128EEEEELb0ELb1ELb0ELb1EEEvNS_9BwdParamsE --------------------------
	.section	.nv.constant0._ZN10layer_norm13ln_bwd_kernelINS_13Kernel_traitsI13__nv_bfloat16S2_fS2_fjLj5120ELj1ELj1ELj4ELj16ENS_18Kernel_traits_baseILj5120ES2_S2_fS2_fjLj128EEEEELb0ELb1ELb0ELb1EEEvNS_9BwdParamsE,"a",@progbits
	.sectionflags	@""
	.align	4
.nv.constant0._ZN10layer_norm13ln_bwd_kernelINS_13Kernel_traitsI13__nv_bfloat16S2_fS2_fjLj5120ELj1ELj1ELj4ELj16ENS_18Kernel_traits_baseILj5120ES2_S2_fS2_fjLj128EEEEELb0ELb1ELb0ELb1EEEvNS_9BwdParamsE:
	.zero		648


//--------------------- .nv.constant0._ZN10layer_norm13ln_bwd_kernelINS_13Kernel_traitsI13__nv_bfloat16S2_fS2_fjLj5120ELj1ELj1ELj4ELj16ENS_18Kernel_traits_baseILj5120ES2_S2_fS2_fjLj128EEEEELb0ELb1ELb1ELb0EEEvNS_9BwdParamsE --------------------------
	.section	.nv.constant0._ZN10layer_norm13ln_bwd_kernelINS_13Kernel_traitsI13__nv_bfloat16S2_fS2_fjLj5120ELj1ELj1ELj4ELj16ENS_18Kernel_traits_baseILj5120ES2_S2_fS2_fjLj128EEEEELb0ELb1ELb1ELb0EEEvNS_9BwdParamsE,"a",@progbits
	.sectionflags	@""
	.align	4
.nv.constant0._ZN10layer_norm13ln_bwd_kernelINS_13Kernel_traitsI13__nv_bfloat16S2_fS2_fjLj5120ELj1ELj1ELj4ELj16ENS_18Kernel_traits_baseILj5120ES2_S2_fS2_fjLj128EEEEELb0ELb1ELb1ELb0EEEvNS_9BwdParamsE:
	.zero		648


//--------------------- .nv.constant0._ZN10layer_norm13ln_bwd_kernelINS_13Kernel_traitsI13__nv_bfloat16S2_fS2_fjLj5120ELj1ELj1ELj4ELj16ENS_18Kernel_traits_baseILj5120ES2_S2_fS2_fjLj128EEEEELb0ELb1ELb1ELb1EEEvNS_9BwdParamsE --------------------------
	.section	.nv.constant0._ZN10layer_norm13ln_bwd_kernelINS_13Kernel_traitsI13__nv_bfloat16S2_fS2_fjLj5120ELj1ELj1ELj4ELj16ENS_18Kernel_traits_baseILj5120ES2_S2_fS2_fjLj128EEEEELb0ELb1ELb1ELb1EEEvNS_9BwdParamsE,"a",@progbits
	.sectionflags	@""
	.align	4
.nv.constant0._ZN10layer_norm13ln_bwd_kernelINS_13Kernel_traitsI13__nv_bfloat16S2_fS2_fjLj5120ELj1ELj1ELj4ELj16ENS_18Kernel_traits_baseILj5120ES2_S2_fS2_fjLj128EEEEELb0ELb1ELb1ELb1EEEvNS_9BwdParamsE:
	.zero		648


//--------------------- .nv.constant0._ZN10layer_norm13ln_bwd_kernelINS_13Kernel_traitsI13__nv_bfloat16S2_fS2_fjLj5120ELj1ELj1ELj4ELj16ENS_18Kernel_traits_baseILj5120ES2_S2_fS2_fjLj128EEEEELb1ELb0ELb0ELb0EEEvNS_9BwdParamsE --------------------------
	.section	.nv.constant0._ZN10layer_norm13ln_bwd_kernelINS_13Kernel_traitsI13__nv_bfloat16S2_fS2_fjLj5120ELj1ELj1ELj4ELj16ENS_18Kernel_traits_baseILj5120ES2_S2_fS2_fjLj128EEEEELb1ELb0ELb0ELb0EEEvNS_9BwdParamsE,"a",@progbits
	.sectionflags	@""
	.align	4
.nv.constant0._ZN10layer_norm13ln_bwd_kernelINS_13Kernel_traitsI13__nv_bfloat16S2_fS2_fjLj5120ELj1ELj1ELj4ELj16ENS_18Kernel_traits_baseILj5120ES2_S2_fS2_fjLj128EEEEELb1ELb0ELb0ELb0EEEvNS_9BwdParamsE:
	.zero		648


//--------------------- .nv.constant0._ZN10layer_norm13ln_bwd_kernelINS_13Kernel_traitsI13__nv_bfloat16S2_fS2_fjLj5120ELj1ELj1ELj4ELj16ENS_18Kernel_traits_baseILj5120ES2_S2_fS2_fjLj128EEEEELb1ELb0ELb0ELb1EEEvNS_9BwdParamsE --------------------------
	.section	.nv.constant0._ZN10layer_norm13ln_bwd_kernelINS_13Kernel_traitsI13__nv_bfloat16S2_fS2_fjLj5120ELj1ELj1ELj4ELj16ENS_18Kernel_traits_baseILj5120ES2_S2_fS2_fjLj128EEEEELb1ELb0ELb0ELb1EEEvNS_9BwdParamsE,"a",@progbits
	.sectionflags	@""
	.align	4
.nv.constant0._ZN10layer_norm13ln_bwd_kernelINS_13Kernel_traitsI13__nv_bfloat16S2_fS2_fjLj5120ELj1ELj1ELj4ELj16ENS_18Kernel_traits_baseILj5120ES2_S2_fS2_fjLj128EEEEELb1ELb0ELb0ELb1EEEvNS_9BwdParamsE:
	.zero		648


//--------------------- .nv.constant0._ZN10layer_norm22ln_bwd_finalize_kernelINS_22Kernel_traits_finalizeILj5120E13__nv_bfloat16S2_fS2_fjLb0ELj1024ELj4ENS_18Kernel_traits_baseILj5120ES2_S2_fS2_fjLj1024EEEEELb0ELb0EEEvNS_9BwdParamsE --------------------------
	.section	.nv.constant0._ZN10layer_norm22ln_bwd_finalize_kernelINS_22Kernel_traits_finalizeILj5120E13__nv_bfloat16S2_fS2_fjLb0ELj1024ELj4ENS_18Kernel_traits_baseILj5120ES2_S2_fS2_fjLj1024EEEEELb0ELb0EEEvNS_9BwdParamsE,"a",@progbits
	.sectionflags	@""
	.align	4
.nv.constant0._ZN10layer_norm22ln_bwd_finalize_kernelINS_22Kernel_traits_finalizeILj5120E13__nv_bfloat16S2_fS2_fjLb0ELj1024ELj4ENS_18Kernel_traits_baseILj5120ES2_S2_fS2_fjLj1024EEEEELb0ELb0EEEvNS_9BwdParamsE:
	.zero		648


//--------------------- .nv.constant0._ZN10layer_norm13ln_bwd_kernelINS_13Kernel_traitsI13__nv_bfloat16S2_fS2_fjLj5120ELj1ELj1ELj4ELj16ENS_18Kernel_traits_baseILj5120ES2_S2_fS2_fjLj128EEEEELb1ELb0ELb1ELb0EEEvNS_9BwdParamsE --------------------------
	.section	.nv.constant0._ZN10layer_norm13ln_bwd_kernelINS_13Kernel_traitsI13__nv_bfloat16S2_fS2_fjLj5120ELj1ELj1ELj4ELj16ENS_18Kernel_traits_baseILj5120ES2_S2_fS2_fjLj128EEEEELb1ELb0ELb1ELb0EEEvNS_9BwdParamsE,"a",@progbits
	.sectionflags	@""
	.align	4
.nv.constant0._ZN10layer_norm13ln_bwd_kernelINS_13Kernel_traitsI13__nv_bfloat16S2_fS2_fjLj5120ELj1ELj1ELj4ELj16ENS_18Kernel_traits_baseILj5120ES2_S2_fS2_fjLj128EEEEELb1ELb0ELb1ELb0EEEvNS_9BwdParamsE:
	.zero		648


//--------------------- .nv.constant0._ZN10layer_norm22ln_bwd_finalize_kernelINS_22Kernel_traits_finalizeILj5120E13__nv_bfloat16S2_fS2_fjLb0ELj1024ELj4ENS_18Kernel_traits_baseILj5120ES2_S2_fS2_fjLj1024EEEEELb0ELb1EEEvNS_9BwdParamsE --------------------------
	.section	.nv.constant0._ZN10layer_norm22ln_bwd_finalize_kernelINS_22Kernel_traits_finalizeILj5120E13__nv_bfloat16S2_fS2_fjLb0ELj1024ELj4ENS_18Kernel_traits_baseILj5120ES2_S2_fS2_fjLj1024EEEEELb0ELb1EEEvNS_9BwdParamsE,"a",@progbits
	.sectionflags	@""
	.align	4
.nv.constant0._ZN10layer_norm22ln_bwd_finalize_kernelINS_22Kernel_traits_finalizeILj5120E13__nv_bfloat16S2_fS2_fjLb0ELj1024ELj4ENS_18Kernel_traits_baseILj5120ES2_S2_fS2_fjLj1024EEEEELb0ELb1EEEvNS_9BwdParamsE:
	.zero		648


//--------------------- .nv.constant0._ZN10layer_norm13ln_bwd_kernelINS_13Kernel_traitsI13__nv_bfloat16S2_fS2_fjLj5120ELj1ELj1ELj4ELj16ENS_18Kernel_traits_baseILj5120ES2_S2_fS2_fjLj128EEEEELb1ELb0ELb1ELb1EEEvNS_9BwdParamsE --------------------------
	.section	.nv.constant0._ZN10layer_norm13ln_bwd_kernelINS_13Kernel_traitsI13__nv_bfloat16S2_fS2_fjLj5120ELj1ELj1ELj4ELj16ENS_18Kernel_traits_baseILj5120ES2_S2_fS2_fjLj128EEEEELb1ELb0ELb1ELb1EEEvNS_9BwdParamsE,"a",@progbits
	.sectionflags	@""
	.align	4
.nv.constant0._ZN10layer_norm13ln_bwd_kernelINS_13Kernel_traitsI13__nv_bfloat16S2_fS2_fjLj5120ELj1ELj1ELj4ELj16ENS_18Kernel_traits_baseILj5120ES2_S2_fS2_fjLj128EEEEELb1ELb0ELb1ELb1EEEvNS_9BwdParamsE:
	.zero		648


//--------------------- .nv.constant0._ZN10layer_norm13ln_bwd_kernelINS_13Kernel_traitsI13__nv_bfloat16S2_fS2_fjLj5120ELj1ELj1ELj4ELj16ENS_18Kernel_traits_baseILj5120ES2_S2_fS2_fjLj128EEEEELb1ELb1ELb0ELb0EEEvNS_9BwdParamsE --------------------------
	.section	.nv.constant0._ZN10layer_norm13ln_bwd_kernelINS_13Kernel_traitsI13__nv_bfloat16S2_fS2_fjLj5120ELj1ELj1ELj4ELj16ENS_18Kernel_traits_baseILj5120ES2_S2_fS2_fjLj128EEEEELb1ELb1ELb0ELb0EEEvNS_9BwdParamsE,"a",@progbits
	.sectionflags	@""
	.align	4
.nv.constant0._ZN10layer_norm13ln_bwd_kernelINS_13Kernel_traitsI13__nv_bfloat16S2_fS2_fjLj5120ELj1ELj1ELj4ELj16ENS_18Kernel_traits_baseILj5120ES2_S2_fS2_fjLj128EEEEELb1ELb1ELb0ELb0EEEvNS_9BwdParamsE:
	.zero		648


//--------------------- .nv.constant0._ZN10layer_norm13ln_bwd_kernelINS_13Kernel_traitsI13__nv_bfloat16S2_fS2_fjLj5120ELj1ELj1ELj4ELj16ENS_18Kernel_traits_baseILj5120ES2_S2_fS2_fjLj128EEEEELb1ELb1ELb0ELb1EEEvNS_9BwdParamsE --------------------------
	.section	.nv.constant0._ZN10layer_norm13ln_bwd_kernelINS_13Kernel_traitsI13__nv_bfloat16S2_fS2_fjLj5120ELj1ELj1ELj4ELj16ENS_18Kernel_traits_baseILj5120ES2_S2_fS2_fjLj128EEEEELb1ELb1ELb0ELb1EEEvNS_9BwdParamsE,"a",@progbits
	.sectionflags	@""
	.align	4
.nv.constant0._ZN10layer_norm13ln_bwd_kernelINS_13Kernel_traitsI13__nv_bfloat16S2_fS2_fjLj5120ELj1ELj1ELj4ELj16ENS_18Kernel_traits_baseILj5120ES2_S2_fS2_fjLj128EEEEELb1ELb1ELb0ELb1EEEvNS_9BwdParamsE:
	.zero		648


//--------------------- .nv.constant0._ZN10layer_norm22ln_bwd_finalize_kernelINS_22Kernel_traits_finalizeILj5120E13__nv_bfloat16S2_fS2_fjLb1ELj1024ELj4ENS_18Kernel_traits_baseILj5120ES2_S2_fS2_fjLj1024EEEEELb1ELb0EEEvNS_9BwdParamsE --------------------------
	.section	.nv.constant0._ZN10layer_norm22ln_bwd_finalize_kernelINS_22Kernel_traits_finalizeILj5120E13__nv_bfloat16S2_fS2_fjLb1ELj1024ELj4ENS_18Kernel_traits_baseILj5120ES2_S2_fS2_fjLj1024EEEEELb1ELb0EEEvNS_9BwdParamsE,"a",@progbits
	.sectionflags	@""
	.align	4
.nv.constant0._ZN10layer_norm22ln_bwd_finalize_kernelINS_22Kernel_traits_finalizeILj5120E13__nv_bfloat16S2_fS2_fjLb1ELj1024ELj4ENS_18Kernel_traits_baseILj5120ES2_S2_fS2_fjLj1024EEEEELb1ELb0EEEvNS_9BwdParamsE:
	.zero		648


//--------------------- .nv.constant0._ZN10layer_norm13ln_bwd_kernelINS_13Kernel_traitsI13__nv_bfloat16S2_fS2_fjLj5120ELj1ELj1ELj4ELj16ENS_18Kernel_traits_baseILj5120ES2_S2_fS2_fjLj128EEEEELb1ELb1ELb1ELb0EEEvNS_9BwdParamsE --------------------------
	.section	.nv.constant0._ZN10layer_norm13ln_bwd_kernelINS_13Kernel_traitsI13__nv_bfloat16S2_fS2_fjLj5120ELj1ELj1ELj4ELj16ENS_18Kernel_traits_baseILj5120ES2_S2_fS2_fjLj128EEEEELb1ELb1ELb1ELb0EEEvNS_9BwdParamsE,"a",@progbits
	.sectionflags	@""
	.align	4
.nv.constant0._ZN10layer_norm13ln_bwd_kernelINS_13Kernel_traitsI13__nv_bfloat16S2_fS2_fjLj5120ELj1ELj1ELj4ELj16ENS_18Kernel_traits_baseILj5120ES2_S2_fS2_fjLj128EEEEELb1ELb1ELb1ELb0EEEvNS_9BwdParamsE:
	.zero		648


//--------------------- .nv.constant0._ZN10layer_norm22ln_bwd_finalize_kernelINS_22Kernel_traits_finalizeILj5120E13__nv_bfloat16S2_fS2_fjLb1ELj1024ELj4ENS_18Kernel_traits_baseILj5120ES2_S2_fS2_fjLj1024EEEEELb1ELb1EEEvNS_9BwdParamsE --------------------------
	.section	.nv.constant0._ZN10layer_norm22ln_bwd_finalize_kernelINS_22Kernel_traits_finalizeILj5120E13__nv_bfloat16S2_fS2_fjLb1ELj1024ELj4ENS_18Kernel_traits_baseILj5120ES2_S2_fS2_fjLj1024EEEEELb1ELb1EEEvNS_9BwdParamsE,"a",@progbits
	.sectionflags	@""
	.align	4
.nv.constant0._ZN10layer_norm22ln_bwd_finalize_kernelINS_22Kernel_traits_finalizeILj5120E13__nv_bfloat16S2_fS2_fjLb1ELj1024ELj4ENS_18Kernel_traits_baseILj5120ES2_S2_fS2_fjLj1024EEEEELb1ELb1EEEvNS_9BwdParamsE:
	.zero		648


//--------------------- .nv.constant0._ZN10layer_norm13ln_bwd_kernelINS_13Kernel_traitsI13__nv_bfloat16S2_fS2_fjLj5120ELj1ELj1ELj4ELj16ENS_18Kernel_traits_baseILj5120ES2_S2_fS2_fjLj128EEEEELb1ELb1ELb1ELb1EEEvNS_9BwdParamsE --------------------------
	.section	.nv.constant0._ZN10layer_norm13ln_bwd_kernelINS_13Kernel_traitsI13__nv_bfloat16S2_fS2_fjLj5120ELj1ELj1ELj4ELj16ENS_18Kernel_traits_baseILj5120ES2_S2_fS2_fjLj128EEEEELb1ELb1ELb1ELb1EEEvNS_9BwdParamsE,"a",@progbits
	.sectionflags	@""
	.align	4
.nv.constant0._ZN10layer_norm13ln_bwd_kernelINS_13Kernel_traitsI13__nv_bfloat16S2_fS2_fjLj5120ELj1ELj1ELj4ELj16ENS_18Kernel_traits_baseILj5120ES2_S2_fS2_fjLj128EEEEELb1ELb1ELb1ELb1EEEvNS_9BwdParamsE:
	.zero		648


//--------------------- .nv.constant0._ZN10layer_norm13ln_bwd_kernelINS_13Kernel_traitsIf13__nv_bfloat16fS2_fjLj5120ELj1ELj1ELj4ELj16ENS_18Kernel_traits_baseILj5120EfS2_fS2_fjLj128EEEEELb0ELb0ELb0ELb0EEEvNS_9BwdParamsE --------------------------
	.section	.nv.constant0._ZN10layer_norm13ln_bwd_kernelINS_13Kernel_traitsIf13__nv_bfloat16fS2_fjLj5120ELj1ELj1ELj4ELj16ENS_18Kernel_traits_baseILj5120EfS2_fS2_fjLj128EEEEELb0ELb0ELb0ELb0EEEvNS_9BwdParamsE,"a",@progbits
	.sectionflags	@""
	.align	4
.nv.constant0._ZN10layer_norm13ln_bwd_kernelINS_13Kernel_traitsIf13__nv_bfloat16fS2_fjLj5120ELj1ELj1ELj4ELj16ENS_18Kernel_traits_baseILj5120EfS2_fS2_fjLj128EEEEELb0ELb0ELb0ELb0EEEvNS_9BwdParamsE:
	.zero		648


//--------------------- .nv.constant0._ZN10layer_norm13ln_bwd_kernelINS_13Kernel_traitsIf13__nv_bfloat16fS2_fjLj5120ELj1ELj1ELj4ELj16ENS_18Kernel_traits_baseILj5120EfS2_fS2_fjLj128EEEEELb0ELb0ELb0ELb1EEEvNS_9BwdParamsE --------------------------
	.section	.nv.constant0._ZN10layer_norm13ln_bwd_kernelINS_13Kernel_traitsIf13__nv_bfloat16fS2_fjLj5120ELj1ELj1ELj4ELj16ENS_18Kernel_traits_baseILj5120EfS2_fS2_fjLj128EEEEELb0ELb0ELb0ELb1EEEvNS_9BwdParamsE,"a",@progbits
	.sectionflags	@""
	.align	4
.nv.constant0._ZN10layer_norm13ln_bwd_kernelINS_13Kernel_traitsIf13__nv_bfloat16fS2_fjLj5120ELj1ELj1ELj4ELj16ENS_18Kernel_traits_baseILj5120EfS2_fS2_fjLj128EEEEELb0ELb0ELb0ELb1EEEvNS_9BwdParamsE:
	.zero		648


//--------------------- .nv.constant0._ZN10layer_norm13ln_bwd_kernelINS_13Kernel_traitsIf13__nv_bfloat16fS2_fjLj5120ELj1ELj1ELj4ELj16ENS_18Kernel_traits_baseILj5120EfS2_fS2_fjLj128EEEEELb0ELb0ELb1ELb0EEEvNS_9BwdParamsE --------------------------
	.section	.nv.constant0._ZN10layer_norm13ln_bwd_kernelINS_13Kernel_traitsIf13__nv_bfloat16fS2_fjLj5120ELj1ELj1ELj4ELj16ENS_18Kernel_traits_baseILj5120EfS2_fS2_fjLj128EEEEELb0ELb0ELb1ELb0EEEvNS_9BwdParamsE,"a",@progbits
	.sectionflags	@""
	.align	4
.nv.constant0._ZN10layer_norm13ln_bwd_kernelINS_13Kernel_traitsIf13__nv_bfloat16fS2_fjLj5120ELj1ELj1ELj4ELj16ENS_18Kernel_traits_baseILj5120EfS2_fS2_fjLj128EEEEELb0ELb0ELb1ELb0EEEvNS_9BwdParamsE:
	.zero		648


//--------------------- .nv.constant0._ZN10layer_norm13ln_bwd_kernelINS_13Kernel_traitsIf13__nv_bfloat16fS2_fjLj5120ELj1ELj1ELj4ELj16ENS_18Kernel_traits_baseILj5120EfS2_fS2_fjLj128EEEEELb0ELb0ELb1ELb1EEEvNS_9BwdParamsE --------------------------
	.section	.nv.constant0._ZN10layer_norm13ln_bwd_kernelINS_13Kernel_traitsIf13__nv_bfloat16fS2_fjLj5120ELj1ELj1ELj4ELj16ENS_18Kernel_traits_baseILj5120EfS2_fS2_fjLj128EEEEELb0ELb0ELb1ELb1EEEvNS_9BwdParamsE,"a",@progbits
	.sectionflags	@""
	.align	4
.nv.constant0._ZN10layer_norm13ln_bwd_kernelINS_13Kernel_traitsIf13__nv_bfloat16fS2_fjLj5120ELj1ELj1ELj4ELj16ENS_18Kernel_traits_baseILj5120EfS2_fS2_fjLj128EEEEELb0ELb0ELb1ELb1EEEvNS_9BwdParamsE:
	.zero		648


//--------------------- .nv.constant0._ZN10layer_norm13ln_bwd_kernelINS_13Kernel_traitsIf13__nv_bfloat16fS2_fjLj5120ELj1ELj1ELj4ELj16ENS_18Kernel_traits_baseILj5120EfS2_fS2_fjLj128EEEEELb0ELb1ELb0ELb0EEEvNS_9BwdParamsE --------------------------
	.section	.nv.constant0._ZN10layer_norm13ln_bwd_kernelINS_13Kernel_traitsIf13__nv_bfloat16fS2_fjLj5120ELj1ELj1ELj4ELj16ENS_18Kernel_traits_baseILj5120EfS2_fS2_fjLj128EEEEELb0ELb1ELb0ELb0EEEvNS_9BwdParamsE,"a",@progbits
	.sectionflags	@""
	.align	4
.nv.constant0._ZN10layer_norm13ln_bwd_kernelINS_13Kernel_traitsIf13__nv_bfloat16fS2_fjLj5120ELj1ELj1ELj4ELj16ENS_18Kernel_traits_baseILj5120EfS2_fS2_fjLj128EEEEELb0ELb1ELb0ELb0EEEvNS_9BwdParamsE:
	.zero		648


//--------------------- .nv.constant0._ZN10layer_norm13ln_bwd_kernelINS_13Kernel_traitsIf13__nv_bfloat16fS2_fjLj5120ELj1ELj1ELj4ELj16ENS_18Kernel_traits_baseILj5120EfS2_fS2_fjLj128EEEEELb0ELb1ELb0ELb1EEEvNS_9BwdParamsE --------------------------
	.section	.nv.constant0._ZN10layer_norm13ln_bwd_kernelINS_13Kernel_traitsIf13__nv_bfloat16fS2_fjLj5120ELj1ELj1ELj4ELj16ENS_18Kernel_traits_baseILj5120EfS2_fS2_fjLj128EEEEELb0ELb1ELb0ELb1EEEvNS_9BwdParamsE,"a",@progbits
	.sectionflags	@""
	.align	4
.nv.constant0._ZN10layer_norm13ln_bwd_kernelINS_13Kernel_traitsIf13__nv_bfloat16fS2_fjLj5120ELj1ELj1ELj4ELj16ENS_18Kernel_traits_baseILj5120EfS2_fS2_fjLj128EEEEELb0ELb1ELb0ELb1EEEvNS_9BwdParamsE:
	.zero		648


//--------------------- .nv.constant0._ZN10layer_norm13ln_bwd_kernelINS_13Kernel_traitsIf13__nv_bfloat16fS2_fjLj5120ELj1ELj1ELj4ELj16ENS_18Kernel_traits_baseILj5120EfS2_fS2_fjLj128EEEEELb0ELb1ELb1ELb0EEEvNS_9BwdParamsE --------------------------
	.section	.nv.constant0._ZN10layer_norm13ln_bwd_kernelINS_13Kernel_traitsIf13__nv_bfloat16fS2_fjLj5120ELj1ELj1ELj4ELj16ENS_18Kernel_traits_baseILj5120EfS2_fS2_fjLj128EEEEELb0ELb1ELb1ELb0EEEvNS_9BwdParamsE,"a",@progbits
	.sectionflags	@""
	.align	4
.nv.constant0._ZN10layer_norm13ln_bwd_kernelINS_13Kernel_traitsIf13__nv_bfloat16fS2_fjLj5120ELj1ELj1ELj4ELj16ENS_18Kernel_traits_baseILj5120EfS2_fS2_fjLj128EEEEELb0ELb1ELb1ELb0EEEvNS_9BwdParamsE:
	.zero		648


//--------------------- .nv.constant0._ZN10layer_norm13ln_bwd_kernelINS_13Kernel_traitsIf13__nv_bfloat16fS2_fjLj5120ELj1ELj1ELj4ELj16ENS_18Kernel_traits_baseILj5120EfS2_fS2_fjLj128EEEEELb0ELb1ELb1ELb1EEEvNS_9BwdParamsE --------------------------
	.section	.nv.constant0._ZN10layer_norm13ln_bwd_kernelINS_13Kernel_traitsIf13__nv_bfloat16fS2_fjLj5120ELj1ELj1ELj4ELj16ENS_18Kernel_traits_baseILj5120EfS2_fS2_fjLj128EEEEELb0ELb1ELb1ELb1EEEvNS_9BwdParamsE,"a",@progbits
	.sectionflags	@""
	.align	4
.nv.constant0._ZN10layer_norm13ln_bwd_kernelINS_13Kernel_traitsIf13__nv_bfloat16fS2_fjLj5120ELj1ELj1ELj4ELj16ENS_18Kernel_traits_baseILj5120EfS2_fS2_fjLj128EEEEELb0ELb1ELb1ELb1EEEvNS_9BwdParamsE:
	.zero		648


//--------------------- .nv.constant0._ZN10layer_norm13ln_bwd_kernelINS_13Kernel_traitsIf13__nv_bfloat16fS2_fjLj5120ELj1ELj1ELj4ELj16ENS_18Kernel_traits_baseILj5120EfS2_fS2_fjLj128EEEEELb1ELb0ELb0ELb0EEEvNS_9BwdParamsE --------------------------
	.section	.nv.constant0._ZN10layer_norm13ln_bwd_kernelINS_13Kernel_traitsIf13__nv_bfloat16fS2_fjLj5120ELj1ELj1ELj4ELj16ENS_18Kernel_traits_baseILj5120EfS2_fS2_fjLj128EEEEELb1ELb0ELb0ELb0EEEvNS_9BwdParamsE,"a",@progbits
	.sectionflags	@""
	.align	4
.nv.constant0._ZN10layer_norm13ln_bwd_kernelINS_13Kernel_traitsIf13__nv_bfloat16fS2_fjLj5120ELj1ELj1ELj4ELj16ENS_18Kernel_traits_baseILj5120EfS2_fS2_fjLj128EEEEELb1ELb0ELb0ELb0EEEvNS_9BwdParamsE:
	.zero		648


//--------------------- .nv.constant0._ZN10layer_norm13ln_bwd_kernelINS_13Kernel_traitsIf13__nv_bfloat16fS2_fjLj5120ELj1ELj1ELj4ELj16ENS_18Kernel_traits_baseILj5120EfS2_fS2_fjLj128EEEEELb1ELb0ELb0ELb1EEEvNS_9BwdParamsE --------------------------
	.section	.nv.constant0._ZN10layer_norm13ln_bwd_kernelINS_13Kernel_traitsIf13__nv_bfloat16fS2_fjLj5120ELj1ELj1ELj4ELj16ENS_18Kernel_traits_baseILj5120EfS2_fS2_fjLj128EEEEELb1ELb0ELb0ELb1EEEvNS_9BwdParamsE,"a",@progbits
	.sectionflags	@""
	.align	4
.nv.constant0._ZN10layer_norm13ln_bwd_kernelINS_13Kernel_traitsIf13__nv_bfloat16fS2_fjLj5120ELj1ELj1ELj4ELj16ENS_18Kernel_traits_baseILj5120EfS2_fS2_fjLj128EEEEELb1ELb0ELb0ELb1EEEvNS_9BwdParamsE:
	.zero		648


//--------------------- .nv.constant0._ZN10layer_norm22ln_bwd_finalize_kernelINS_22Kernel_traits_finalizeILj5120Ef13__nv_bfloat16fS2_fjLb0ELj1024ELj4ENS_18Kernel_traits_baseILj5120EfS2_fS2_fjLj1024EEEEELb0ELb0EEEvNS_9BwdParamsE --------------------------
	.section	.nv.constant0._ZN10layer_norm22ln_bwd_finalize_kernelINS_22Kernel_traits_finalizeILj5120Ef13__nv_bfloat16fS2_fjLb0ELj1024ELj4ENS_18Kernel_traits_baseILj5120EfS2_fS2_fjLj1024EEEEELb0ELb0EEEvNS_9BwdParamsE,"a",@progbits
	.sectionflags	@""
	.align	4
.nv.constant0._ZN10layer_norm22ln_bwd_finalize_kernelINS_22Kernel_traits_finalizeILj5120Ef13__nv_bfloat16fS2_fjLb0ELj1024ELj4ENS_18Kernel_traits_baseILj5120EfS2_fS2_fjLj1024EEEEELb0ELb0EEEvNS_9BwdParamsE:
	.zero		648


//--------------------- .nv.constant0._ZN10layer_norm13ln_bwd_kernelINS_13Kernel_traitsIf13__nv_bfloat16fS2_fjLj5120ELj1ELj1ELj4ELj16ENS_18Kernel_traits_baseILj5120EfS2_fS2_fjLj128EEEEELb1ELb0ELb1ELb0EEEvNS_9BwdParamsE --------------------------
	.section	.nv.constant0._ZN10layer_norm13ln_bwd_kernelINS_13Kernel_traitsIf13__nv_bfloat16fS2_fjLj5120ELj1ELj1ELj4ELj16ENS_18Kernel_traits_baseILj5120EfS2_fS2_fjLj128EEEEELb1ELb0ELb1ELb0EEEvNS_9BwdParamsE,"a",@progbits
	.sectionflags	@""
	.align	4
.nv.constant0._ZN10layer_norm13ln_bwd_kernelINS_13Kernel_traitsIf13__nv_bfloat16fS2_fjLj5120ELj1ELj1ELj4ELj16ENS_18Kernel_traits_baseILj5120EfS2_fS2_fjLj128EEEEELb1ELb0ELb1ELb0EEEvNS_9BwdParamsE:
	.zero		648


//--------------------- .nv.constant0._ZN10layer_norm22ln_bwd_finalize_kernelINS_22Kernel_traits_finalizeILj5120Ef13__nv_bfloat16fS2_fjLb0ELj1024ELj4ENS_18Kernel_traits_baseILj5120EfS2_fS2_fjLj1024EEEEELb0ELb1EEEvNS_9BwdParamsE --------------------------
	.section	.nv.constant0._ZN10layer_norm22ln_bwd_finalize_kernelINS_22Kernel_traits_finalizeILj5120Ef13__nv_bfloat16fS2_fjLb0ELj1024ELj4ENS_18Kernel_traits_baseILj5120EfS2_fS2_fjLj1024EEEEELb0ELb1EEEvNS_9BwdParamsE,"a",@progbits
	.sectionflags	@""
	.align	4
.nv.constant0._ZN10layer_norm22ln_bwd_finalize_kernelINS_22Kernel_traits_finalizeILj5120Ef13__nv_bfloat16fS2_fjLb0ELj1024ELj4ENS_18Kernel_traits_baseILj5120EfS2_fS2_fjLj1024EEEEELb0ELb1EEEvNS_9BwdParamsE:
	.zero		648


//--------------------- .nv.constant0._ZN10layer_norm13ln_bwd_kernelINS_13Kernel_traitsIf13__nv_bfloat16fS2_fjLj5120ELj1ELj1ELj4ELj16ENS_18Kernel_traits_baseILj5120EfS2_fS2_fjLj128EEEEELb1ELb0ELb1ELb1EEEvNS_9BwdParamsE --------------------------
	.section	.nv.constant0._ZN10layer_norm13ln_bwd_kernelINS_13Kernel_traitsIf13__nv_bfloat16fS2_fjLj5120ELj1ELj1ELj4ELj16ENS_18Kernel_traits_baseILj5120EfS2_fS2_fjLj128EEEEELb1ELb0ELb1ELb1EEEvNS_9BwdParamsE,"a",@progbits
	.sectionflags	@""
	.align	4
.nv.constant0._ZN10layer_norm13ln_bwd_kernelINS_13Kernel_traitsIf13__nv_bfloat16fS2_fjLj5120ELj1ELj1ELj4ELj16ENS_18Kernel_traits_baseILj5120EfS2_fS2_fjLj128EEEEELb1ELb0ELb1ELb1EEEvNS_9BwdParamsE:
	.zero		648


//--------------------- .nv.constant0._ZN10layer_norm13ln_bwd_kernelINS_13Kernel_traitsIf13__nv_bfloat16fS2_fjLj5120ELj1ELj1ELj4ELj16ENS_18Kernel_traits_baseILj5120EfS2_fS2_fjLj128EEEEELb1ELb1ELb0ELb0EEEvNS_9BwdParamsE --------------------------
	.section	.nv.constant0._ZN10layer_norm13ln_bwd_kernelINS_13Kernel_traitsIf13__nv_bfloat16fS2_fjLj5120ELj1ELj1ELj4ELj16ENS_18Kernel_traits_baseILj5120EfS2_fS2_fjLj128EEEEELb1ELb1ELb0ELb0EEEvNS_9BwdParamsE,"a",@progbits
	.sectionflags	@""
	.align	4
.nv.constant0._ZN10layer_norm13ln_bwd_kernelINS_13Kernel_traitsIf13__nv_bfloat16fS2_fjLj5120ELj1ELj1ELj4ELj16ENS_18Kernel_traits_baseILj5120EfS2_fS2_fjLj128EEEEELb1ELb1ELb0ELb0EEEvNS_9BwdParamsE:
	.zero		648


//--------------------- .nv.constant0._ZN10layer_norm13ln_bwd_kernelINS_13Kernel_traitsIf13__nv_bfloat16fS2_fjLj5120ELj1ELj1ELj4ELj16ENS_18Kernel_traits_baseILj5120EfS2_fS2_fjLj128EEEEELb1ELb1ELb0ELb1EEEvNS_9BwdParamsE --------------------------
	.section	.nv.constant0._ZN10layer_norm13ln_bwd_kernelINS_13Kernel_traitsIf13__nv_bfloat16fS2_fjLj5120ELj1ELj1ELj4ELj16ENS_18Kernel_traits_baseILj5120EfS2_fS2_fjLj128EEEEELb1ELb1ELb0ELb1EEEvNS_9BwdParamsE,"a",@progbits
	.sectionflags	@""
	.align	4
.nv.constant0._ZN10layer_norm13ln_bwd_kernelINS_13Kernel_traitsIf13__nv_bfloat16fS2_fjLj5120ELj1ELj1ELj4ELj16ENS_18Kernel_traits_baseILj5120EfS2_fS2_fjLj128EEEEELb1ELb1ELb0ELb1EEEvNS_9BwdParamsE:
	.zero		648


//--------------------- .nv.constant0._ZN10layer_norm22ln_bwd_finalize_kernelINS_22Kernel_traits_finalizeILj5120Ef13__nv_bfloat16fS2_fjLb1ELj1024ELj4ENS_18Kernel_traits_baseILj5120EfS2_fS2_fjLj1024EEEEELb1ELb0EEEvNS_9BwdParamsE --------------------------
	.section	.nv.constant0._ZN10layer_norm22ln_bwd_finalize_kernelINS_22Kernel_traits_finalizeILj5120Ef13__nv_bfloat16fS2_fjLb1ELj1024ELj4ENS_18Kernel_traits_baseILj5120EfS2_fS2_fjLj1024EEEEELb1ELb0EEEvNS_9BwdParamsE,"a",@progbits
	.sectionflags	@""
	.align	4
.nv.constant0._ZN10layer_norm22ln_bwd_finalize_kernelINS_22Kernel_traits_finalizeILj5120Ef13__nv_bfloat16fS2_fjLb1ELj1024ELj4ENS_18Kernel_traits_baseILj5120EfS2_fS2_fjLj1024EEEEELb1ELb0EEEvNS_9BwdParamsE:
	.zero		648


//--------------------- .nv.constant0._ZN10layer_norm13ln_bwd_kernelINS_13Kernel_traitsIf13__nv_bfloat16fS2_fjLj5120ELj1ELj1ELj4ELj16ENS_18Kernel_traits_baseILj5120EfS2_fS2_fjLj128EEEEELb1ELb1ELb1ELb0EEEvNS_9BwdParamsE --------------------------
	.section	.nv.constant0._ZN10layer_norm13ln_bwd_kernelINS_13Kernel_traitsIf13__nv_bfloat16fS2_fjLj5120ELj1ELj1ELj4ELj16ENS_18Kernel_traits_baseILj5120EfS2_fS2_fjLj128EEEEELb1ELb1ELb1ELb0EEEvNS_9BwdParamsE,"a",@progbits
	.sectionflags	@""
	.align	4
.nv.constant0._ZN10layer_norm13ln_bwd_kernelINS_13Kernel_traitsIf13__nv_bfloat16fS2_fjLj5120ELj1ELj1ELj4ELj16ENS_18Kernel_traits_baseILj5120EfS2_fS2_fjLj128EEEEELb1ELb1ELb1ELb0EEEvNS_9BwdParamsE:
	.zero		648


//--------------------- .nv.constant0._ZN10layer_norm22ln_bwd_finalize_kernelINS_22Kernel_traits_finalizeILj5120Ef13__nv_bfloat16fS2_fjLb1ELj1024ELj4ENS_18Kernel_traits_baseILj5120EfS2_fS2_fjLj1024EEEEELb1ELb1EEEvNS_9BwdParamsE --------------------------
	.section	.nv.constant0._ZN10layer_norm22ln_bwd_finalize_kernelINS_22Kernel_traits_finalizeILj5120Ef13__nv_bfloat16fS2_fjLb1ELj1024ELj4ENS_18Kernel_traits_baseILj5120EfS2_fS2_fjLj1024EEEEELb1ELb1EEEvNS_9BwdParamsE,"a",@progbits
	.sectionflags	@""
	.align	4
.nv.constant0._ZN10layer_norm22ln_bwd_finalize_kernelINS_22Kernel_traits_finalizeILj5120Ef13__nv_bfloat16fS2_fjLb1ELj1024ELj4ENS_18Kernel_traits_baseILj5120EfS2_fS2_fjLj1024EEEEELb1ELb1EEEvNS_9BwdParamsE:
	.zero		648


//--------------------- .nv.constant0._ZN10layer_norm13ln_bwd_kernelINS_13Kernel_traitsIf13__nv_bfloat16fS2_fjLj5120ELj1ELj1ELj4ELj16ENS_18Kernel_traits_baseILj5120EfS2_fS2_fjLj128EEEEELb1ELb1ELb1ELb1EEEvNS_9BwdParamsE --------------------------
	.section	.nv.constant0._ZN10layer_norm13ln_bwd_kernelINS_13Kernel_traitsIf13__nv_bfloat16fS2_fjLj5120ELj1ELj1ELj4ELj16ENS_18Kernel_traits_baseILj5120EfS2_fS2_fjLj128EEEEELb1ELb1ELb1ELb1EEEvNS_9BwdParamsE,"a",@progbits
	.sectionflags	@""
	.align	4
.nv.constant0._ZN10layer_norm13ln_bwd_kernelINS_13Kernel_traitsIf13__nv_bfloat16fS2_fjLj5120ELj1ELj1ELj4ELj16ENS_18Kernel_traits_baseILj5120EfS2_fS2_fjLj128EEEEELb1ELb1ELb1ELb1EEEvNS_9BwdParamsE:
	.zero		648


//--------------------- .nv.constant0._ZN10layer_norm13ln_bwd_kernelINS_13Kernel_traitsIf6__halfS2_S2_fjLj5120ELj1ELj1ELj4ELj16ENS_18Kernel_traits_baseILj5120EfS2_S2_S2_fjLj128EEEEELb0ELb0ELb0ELb0EEEvNS_9BwdParamsE --------------------------
	.section	.nv.constant0._ZN10layer_norm13ln_bwd_kernelINS_13Kernel_traitsIf6__halfS2_S2_fjLj5120ELj1ELj1ELj4ELj16ENS_18Kernel_traits_baseILj5120EfS2_S2_S2_fjLj128EEEEELb0ELb0ELb0ELb0EEEvNS_9BwdParamsE,"a",@progbits
	.sectionflags	@""
	.align	4
.nv.constant0._ZN10layer_norm13ln_bwd_kernelINS_13Kernel_traitsIf6__halfS2_S2_fjLj5120ELj1ELj1ELj4ELj16ENS_18Kernel_traits_baseILj5120EfS2_S2_S2_fjLj128EEEEELb0ELb0ELb0ELb0EEEvNS_9BwdParamsE:
	.zero		648


//--------------------- .nv.constant0._ZN10layer_norm13ln_bwd_kernelINS_13Kernel_traitsIf6__halfS2_S2_fjLj5120ELj1ELj1ELj4ELj16ENS_18Kernel_traits_baseILj5120EfS2_S2_S2_fjLj128EEEEELb0ELb0ELb0ELb1EEEvNS_9BwdParamsE --------------------------
	.section	.nv.constant0._ZN10layer_norm13ln_bwd_kernelINS_13Kernel_traitsIf6__halfS2_S2_fjLj5120ELj1ELj1ELj4ELj16ENS_18Kernel_traits_baseILj5120EfS2_S2_S2_fjLj128EEEEELb0ELb0ELb0ELb1EEEvNS_9BwdParamsE,"a",@progbits
	.sectionflags	@""
	.align	4
.nv.constant0._ZN10layer_norm13ln_bwd_kernelINS_13Kernel_traitsIf6__halfS2_S2_fjLj5120ELj1ELj1ELj4ELj16ENS_18Kernel_traits_baseILj5120EfS2_S2_S2_fjLj128EEEEELb0ELb0ELb0ELb1EEEvNS_9BwdParamsE:
	.zero		648


//--------------------- .nv.constant0._ZN10layer_norm13ln_bwd_kernelINS_13Kernel_traitsIf6__halfS2_S2_fjLj5120ELj1ELj1ELj4ELj16ENS_18Kernel_traits_baseILj5120EfS2_S2_S2_fjLj128EEEEELb0ELb0ELb1ELb0EEEvNS_9BwdParamsE --------------------------
	.section	.nv.constant0._ZN10layer_norm13ln_bwd_kernelINS_13Kernel_traitsIf6__halfS2_S2_fjLj5120ELj1ELj1ELj4ELj16ENS_18Kernel_traits_baseILj5120EfS2_S2_S2_fjLj128EEEEELb0ELb0ELb1ELb0EEEvNS_9BwdParamsE,"a",@progbits
	.sectionflags	@""
	.align	4
.nv.constant0._ZN10layer_norm13ln_bwd_kernelINS_13Kernel_traitsIf6__halfS2_S2_fjLj5120ELj1ELj1ELj4ELj16ENS_18Kernel_traits_baseILj5120EfS2_S2_S2_fjLj128EEEEELb0ELb0ELb1ELb0EEEvNS_9BwdParamsE:
	.zero		648


//--------------------- .nv.constant0._ZN10layer_norm13ln_bwd_kernelINS_13Kernel_traitsIf6__halfS2_S2_fjLj5120ELj1ELj1ELj4ELj16ENS_18Kernel_traits_baseILj5120EfS2_S2_S2_fjLj128EEEEELb0ELb0ELb1ELb1EEEvNS_9BwdParamsE --------------------------
	.section	.nv.constant0._ZN10layer_norm13ln_bwd_kernelINS_13Kernel_traitsIf6__halfS2_S2_fjLj5120ELj1ELj1ELj4ELj16ENS_18Kernel_traits_baseILj5120EfS2_S2_S2_fjLj128EEEEELb0ELb0ELb1ELb1EEEvNS_9BwdParamsE,"a",@progbits
	.sectionflags	@""
	.align	4
.nv.constant0._ZN10layer_norm13ln_bwd_kernelINS_13Kernel_traitsIf6__halfS2_S2_fjLj5120ELj1ELj1ELj4ELj16ENS_18Kernel_traits_baseILj5120EfS2_S2_S2_fjLj128EEEEELb0ELb0ELb1ELb1EEEvNS_9BwdParamsE:
	.zero		648


//--------------------- .nv.constant0._ZN10layer_norm13ln_bwd_kernelINS_13Kernel_traitsIf6__halfS2_S2_fjLj5120ELj1ELj1ELj4ELj16ENS_18Kernel_traits_baseILj5120EfS2_S2_S2_fjLj128EEEEELb0ELb1ELb0ELb0EEEvNS_9BwdParamsE --------------------------
	.section	.nv.constant0._ZN10layer_norm13ln_bwd_kernelINS_13Kernel_traitsIf6__halfS2_S2_fjLj5120ELj1ELj1ELj4ELj16ENS_18Kernel_traits_baseILj5120EfS2_S2_S2_fjLj128EEEEELb0ELb1ELb0ELb0EEEvNS_9BwdParamsE,"a",@progbits
	.sectionflags	@""
	.align	4
.nv.constant0._ZN10layer_norm13ln_bwd_kernelINS_13Kernel_traitsIf6__halfS2_S2_fjLj5120ELj1ELj1ELj4ELj16ENS_18Kernel_traits_baseILj5120EfS2_S2_S2_fjLj128EEEEELb0ELb1ELb0ELb0EEEvNS_9BwdParamsE:
	.zero		648


//--------------------- .nv.constant0._ZN10layer_norm13ln_bwd_kernelINS_13Kernel_traitsIf6__halfS2_S2_fjLj5120ELj1ELj1ELj4ELj16ENS_18Kernel_traits_baseILj5120EfS2_S2_S2_fjLj128EEEEELb0ELb1ELb0ELb1EEEvNS_9BwdParamsE --------------------------
	.section	.nv.constant0._ZN10layer_norm13ln_bwd_kernelINS_13Kernel_traitsIf6__halfS2_S2_fjLj5120ELj1ELj1ELj4ELj16ENS_18Kernel_traits_baseILj5120EfS2_S2_S2_fjLj128EEEEELb0ELb1ELb0ELb1EEEvNS_9BwdParamsE,"a",@progbits
	.sectionflags	@""
	.align	4
.nv.constant0._ZN10layer_norm13ln_bwd_kernelINS_13Kernel_traitsIf6__halfS2_S2_fjLj5120ELj1ELj1ELj4ELj16ENS_18Kernel_traits_baseILj5120EfS2_S2_S2_fjLj128EEEEELb0ELb1ELb0ELb1EEEvNS_9BwdParamsE:
	.zero		648


//--------------------- .nv.constant0._ZN10layer_norm13ln_bwd_kernelINS_13Kernel_traitsIf6__halfS2_S2_fjLj5120ELj1ELj1ELj4ELj16ENS_18Kernel_traits_baseILj5120EfS2_S2_S2_fjLj128EEEEELb0ELb1ELb1ELb0EEEvNS_9BwdParamsE --------------------------
	.section	.nv.constant0._ZN10layer_norm13ln_bwd_kernelINS_13Kernel_traitsIf6__halfS2_S2_fjLj5120ELj1ELj1ELj4ELj16ENS_18Kernel_traits_baseILj5120EfS2_S2_S2_fjLj128EEEEELb0ELb1ELb1ELb0EEEvNS_9BwdParamsE,"a",@progbits
	.sectionflags	@""
	.align	4
.nv.constant0._ZN10layer_norm13ln_bwd_kernelINS_13Kernel_traitsIf6__halfS2_S2_fjLj5120ELj1ELj1ELj4ELj16ENS_18Kernel_traits_baseILj5120EfS2_S2_S2_fjLj128EEEEELb0ELb1ELb1ELb0EEEvNS_9BwdParamsE:
	.zero		648


//--------------------- .nv.constant0._ZN10layer_norm13ln_bwd_kernelINS_13Kernel_traitsIf6__halfS2_S2_fjLj5120ELj1ELj1ELj4ELj16ENS_18Kernel_traits_baseILj5120EfS2_S2_S2_fjLj128EEEEELb0ELb1ELb1ELb1EEEvNS_9BwdParamsE --------------------------
	.section	.nv.constant0._ZN10layer_norm13ln_bwd_kernelINS_13Kernel_traitsIf6__halfS2_S2_fjLj5120ELj1ELj1ELj4ELj16ENS_18Kernel_traits_baseILj5120EfS2_S2_S2_fjLj128EEEEELb0ELb1ELb1ELb1EEEvNS_9BwdParamsE,"a",@progbits
	.sectionflags	@""
	.align	4
.nv.constant0._ZN10layer_norm13ln_bwd_kernelINS_13Kernel_traitsIf6__halfS2_S2_fjLj5120ELj1ELj1ELj4ELj16ENS_18Kernel_traits_baseILj5120EfS2_S2_S2_fjLj128EEEEELb0ELb1ELb1ELb1EEEvNS_9BwdParamsE:
	.zero		648


//--------------------- .nv.constant0._ZN10layer_norm13ln_bwd_kernelINS_13Kernel_traitsIf6__halfS2_S2_fjLj5120ELj1ELj1ELj4ELj16ENS_18Kernel_traits_baseILj5120EfS2_S2_S2_fjLj128EEEEELb1ELb0ELb0ELb0EEEvNS_9BwdParamsE --------------------------
	.section	.nv.constant0._ZN10layer_norm13ln_bwd_kernelINS_13Kernel_traitsIf6__halfS2_S2_fjLj5120ELj1ELj1ELj4ELj16ENS_18Kernel_traits_baseILj5120EfS2_S2_S2_fjLj128EEEEELb1ELb0ELb0ELb0EEEvNS_9BwdParamsE,"a",@progbits
	.sectionflags	@""
	.align	4
.nv.constant0._ZN10layer_norm13ln_bwd_kernelINS_13Kernel_traitsIf6__halfS2_S2_fjLj5120ELj1ELj1ELj4ELj16ENS_18Kernel_traits_baseILj5120EfS2_S2_S2_fjLj128EEEEELb1ELb0ELb0ELb0EEEvNS_9BwdParamsE:
	.zero		648


//--------------------- .nv.constant0._ZN10layer_norm13ln_bwd_kernelINS_13Kernel_traitsIf6__halfS2_S2_fjLj5120ELj1ELj1ELj4ELj16ENS_18Kernel_traits_baseILj5120EfS2_S2_S2_fjLj128EEEEELb1ELb0ELb0ELb1EEEvNS_9BwdParamsE --------------------------
	.section	.nv.constant0._ZN10layer_norm13ln_bwd_kernelINS_13Kernel_traitsIf6__halfS2_S2_fjLj5120ELj1ELj1ELj4ELj16ENS_18Kernel_traits_baseILj5120EfS2_S2_S2_fjLj128EEEEELb1ELb0ELb0ELb1EEEvNS_9BwdParamsE,"a",@progbits
	.sectionflags	@""
	.align	4
.nv.constant0._ZN10layer_norm13ln_bwd_kernelINS_13Kernel_traitsIf6__halfS2_S2_fjLj5120ELj1ELj1ELj4ELj16ENS_18Kernel_traits_baseILj5120EfS2_S2_S2_fjLj128EEEEELb1ELb0ELb0ELb1EEEvNS_9BwdParamsE:
	.zero		648


//--------------------- .nv.constant0._ZN10layer_norm22ln_bwd_finalize_kernelINS_22Kernel_traits_finalizeILj5120Ef6__halfS2_S2_fjLb0ELj1024ELj4ENS_18Kernel_traits_baseILj5120EfS2_S2_S2_fjLj1024EEEEELb0ELb0EEEvNS_9BwdParamsE --------------------------
	.section	.nv.constant0._ZN10layer_norm22ln_bwd_finalize_kernelINS_22Kernel_traits_finalizeILj5120Ef6__halfS2_S2_fjLb0ELj1024ELj4ENS_18Kernel_traits_baseILj5120EfS2_S2_S2_fjLj1024EEEEELb0ELb0EEEvNS_9BwdParamsE,"a",@progbits
	.sectionflags	@""
	.align	4
.nv.constant0._ZN10layer_norm22ln_bwd_finalize_kernelINS_22Kernel_traits_finalizeILj5120Ef6__halfS2_S2_fjLb0ELj1024ELj4ENS_18Kernel_traits_baseILj5120EfS2_S2_S2_fjLj1024EEEEELb0ELb0EEEvNS_9BwdParamsE:
	.zero		648


//--------------------- .nv.constant0._ZN10layer_norm13ln_bwd_kernelINS_13Kernel_traitsIf6__halfS2_S2_fjLj5120ELj1ELj1ELj4ELj16ENS_18Kernel_traits_baseILj5120EfS2_S2_S2_fjLj128EEEEELb1ELb0ELb1ELb0EEEvNS_9BwdParamsE --------------------------
	.section	.nv.constant0._ZN10layer_norm13ln_bwd_kernelINS_13Kernel_traitsIf6__halfS2_S2_fjLj5120ELj1ELj1ELj4ELj16ENS_18Kernel_traits_baseILj5120EfS2_S2_S2_fjLj128EEEEELb1ELb0ELb1ELb0EEEvNS_9BwdParamsE,"a",@progbits
	.sectionflags	@""
	.align	4
.nv.constant0._ZN10layer_norm13ln_bwd_kernelINS_13Kernel_traitsIf6__halfS2_S2_fjLj5120ELj1ELj1ELj4ELj16ENS_18Kernel_traits_baseILj5120EfS2_S2_S2_fjLj128EEEEELb1ELb0ELb1ELb0EEEvNS_9BwdParamsE:
	.zero		648


//--------------------- .nv.constant0._ZN10layer_norm22ln_bwd_finalize_kernelINS_22Kernel_traits_finalizeILj5120Ef6__halfS2_S2_fjLb0ELj1024ELj4ENS_18Kernel_traits_baseILj5120EfS2_S2_S2_fjLj1024EEEEELb0ELb1EEEvNS_9BwdParamsE --------------------------
	.section	.nv.constant0._ZN10layer_norm22ln_bwd_finalize_kernelINS_22Kernel_traits_finalizeILj5120Ef6__halfS2_S2_fjLb0ELj1024ELj4ENS_18Kernel_traits_baseILj5120EfS2_S2_S2_fjLj1024EEEEELb0ELb1EEEvNS_9BwdParamsE,"a",@progbits
	.sectionflags	@""
	.align	4
.nv.constant0._ZN10layer_norm22ln_bwd_finalize_kernelINS_22Kernel_traits_finalizeILj5120Ef6__halfS2_S2_fjLb0ELj1024ELj4ENS_18Kernel_traits_baseILj5120EfS2_S2_S2_fjLj1024EEEEELb0ELb1EEEvNS_9BwdParamsE:
	.zero		648


//--------------------- .nv.constant0._ZN10layer_norm13ln_bwd_kernelINS_13Kernel_traitsIf6__halfS2_S2_fjLj5120ELj1ELj1ELj4ELj16ENS_18Kernel_traits_baseILj5120EfS2_S2_S2_fjLj128EEEEELb1ELb0ELb1ELb1EEEvNS_9BwdParamsE --------------------------
	.section	.nv.constant0._ZN10layer_norm13ln_bwd_kernelINS_13Kernel_traitsIf6__halfS2_S2_fjLj5120ELj1ELj1ELj4ELj16ENS_18Kernel_traits_baseILj5120EfS2_S2_S2_fjLj128EEEEELb1ELb0ELb1ELb1EEEvNS_9BwdParamsE,"a",@progbits
	.sectionflags	@""
	.align	4
.nv.constant0._ZN10layer_norm13ln_bwd_kernelINS_13Kernel_traitsIf6__halfS2_S2_fjLj5120ELj1ELj1ELj4ELj16ENS_18Kernel_traits_baseILj5120EfS2_S2_S2_fjLj128EEEEELb1ELb0ELb1ELb1EEEvNS_9BwdParamsE:
	.zero		648


//--------------------- .nv.constant0._ZN10layer_norm13ln_bwd_kernelINS_13Kernel_traitsIf6__halfS2_S2_fjLj5120ELj1ELj1ELj4ELj16ENS_18Kernel_traits_baseILj5120EfS2_S2_S2_fjLj128EEEEELb1ELb1ELb0ELb0EEEvNS_9BwdParamsE --------------------------
	.section	.nv.constant0._ZN10layer_norm13ln_bwd_kernelINS_13Kernel_traitsIf6__halfS2_S2_fjLj5120ELj1ELj1ELj4ELj16ENS_18Kernel_traits_baseILj5120EfS2_S2_S2_fjLj128EEEEELb1ELb1ELb0ELb0EEEvNS_9BwdParamsE,"a",@progbits
	.sectionflags	@""
	.align	4
.nv.constant0._ZN10layer_norm13ln_bwd_kernelINS_13Kernel_traitsIf6__halfS2_S2_fjLj5120ELj1ELj1ELj4ELj16ENS_18Kernel_traits_baseILj5120EfS2_S2_S2_fjLj128EEEEELb1ELb1ELb0ELb0EEEvNS_9BwdParamsE:
	.zero		648


//--------------------- .nv.constant0._ZN10layer_norm13ln_bwd_kernelINS_13Kernel_traitsIf6__halfS2_S2_fjLj5120ELj1ELj1ELj4ELj16ENS_18Kernel_traits_baseILj5120EfS2_S2_S2_fjLj128EEEEELb1ELb1ELb0ELb1EEEvNS_9BwdParamsE --------------------------
	.section	.nv.constant0._ZN10layer_norm13ln_bwd_kernelINS_13Kernel_traitsIf6__halfS2_S2_fjLj5120ELj1ELj1ELj4ELj16ENS_18Kernel_traits_baseILj5120EfS2_S2_S2_fjLj128EEEEELb1ELb1ELb0ELb1EEEvNS_9BwdParamsE,"a",@progbits
	.sectionflags	@""
	.align	4
.nv.constant0._ZN10layer_norm13ln_bwd_kernelINS_13Kernel_traitsIf6__halfS2_S2_fjLj5120ELj1ELj1ELj4ELj16ENS_18Kernel_traits_baseILj5120EfS2_S2_S2_fjLj128EEEEELb1ELb1ELb0ELb1EEEvNS_9BwdParamsE:
	.zero		648


//--------------------- .nv.constant0._ZN10layer_norm22ln_bwd_finalize_kernelINS_22Kernel_traits_finalizeILj5120Ef6__halfS2_S2_fjLb1ELj1024ELj4ENS_18Kernel_traits_baseILj5120EfS2_S2_S2_fjLj1024EEEEELb1ELb0EEEvNS_9BwdParamsE --------------------------
	.section	.nv.constant0._ZN10layer_norm22ln_bwd_finalize_kernelINS_22Kernel_traits_finalizeILj5120Ef6__halfS2_S2_fjLb1ELj1024ELj4ENS_18Kernel_traits_baseILj5120EfS2_S2_S2_fjLj1024EEEEELb1ELb0EEEvNS_9BwdParamsE,"a",@progbits
	.sectionflags	@""
	.align	4
.nv.constant0._ZN10layer_norm22ln_bwd_finalize_kernelINS_22Kernel_traits_finalizeILj5120Ef6__halfS2_S2_fjLb1ELj1024ELj4ENS_18Kernel_traits_baseILj5120EfS2_S2_S2_fjLj1024EEEEELb1ELb0EEEvNS_9BwdParamsE:
	.zero		648


//--------------------- .nv.constant0._ZN10layer_norm13ln_bwd_kernelINS_13Kernel_traitsIf6__halfS2_S2_fjLj5120ELj1ELj1ELj4ELj16ENS_18Kernel_traits_baseILj5120EfS2_S2_S2_fjLj128EEEEELb1ELb1ELb1ELb0EEEvNS_9BwdParamsE --------------------------
	.section	.nv.constant0._ZN10layer_norm13ln_bwd_kernelINS_13Kernel_traitsIf6__halfS2_S2_fjLj5120ELj1ELj1ELj4ELj16ENS_18Kernel_traits_baseILj5120EfS2_S2_S2_fjLj128EEEEELb1ELb1ELb1ELb0EEEvNS_9BwdParamsE,"a",@progbits
	.sectionflags	@""
	.align	4
.nv.constant0._ZN10layer_norm13ln_bwd_kernelINS_13Kernel_traitsIf6__halfS2_S2_fjLj5120ELj1ELj1ELj4ELj16ENS_18Kernel_traits_baseILj5120EfS2_S2_S2_fjLj128EEEEELb1ELb1ELb1ELb0EEEvNS_9BwdParamsE:
	.zero		648


//--------------------- .nv.constant0._ZN10layer_norm22ln_bwd_finalize_kernelINS_22Kernel_traits_finalizeILj5120Ef6__halfS2_S2_fjLb1ELj1024ELj4ENS_18Kernel_traits_baseILj5120EfS2_S2_S2_fjLj1024EEEEELb1ELb1EEEvNS_9BwdParamsE --------------------------
	.section	.nv.constant0._ZN10layer_norm22ln_bwd_finalize_kernelINS_22Kernel_traits_finalizeILj5120Ef6__halfS2_S2_fjLb1ELj1024ELj4ENS_18Kernel_traits_baseILj5120EfS2_S2_S2_fjLj1024EEEEELb1ELb1EEEvNS_9BwdParamsE,"a",@progbits
	.sectionflags	@""
	.align	4
.nv.constant0._ZN10layer_norm22ln_bwd_finalize_kernelINS_22Kernel_traits_finalizeILj5120Ef6__halfS2_S2_fjLb1ELj1024ELj4ENS_18Kernel_traits_baseILj5120EfS2_S2_S2_fjLj1024EEEEELb1ELb1EEEvNS_9BwdParamsE:
	.zero		648


//--------------------- .nv.constant0._ZN10layer_norm13ln_bwd_kernelINS_13Kernel_traitsIf6__halfS2_S2_fjLj5120ELj1ELj1ELj4ELj16ENS_18Kernel_traits_baseILj5120EfS2_S2_S2_fjLj128EEEEELb1ELb1ELb1ELb1EEEvNS_9BwdParamsE --------------------------
	.section	.nv.constant0._ZN10layer_norm13ln_bwd_kernelINS_13Kernel_traitsIf6__halfS2_S2_fjLj5120ELj1ELj1ELj4ELj16ENS_18Kernel_traits_baseILj5120EfS2_S2_S2_fjLj128EEEEELb1ELb1ELb1ELb1EEEvNS_9BwdParamsE,"a",@progbits
	.sectionflags	@""
	.align	4
.nv.constant0._ZN10layer_norm13ln_bwd_kernelINS_13Kernel_traitsIf6__halfS2_S2_fjLj5120ELj1ELj1ELj4ELj16ENS_18Kernel_traits_baseILj5120EfS2_S2_S2_fjLj128EEEEELb1ELb1ELb1ELb1EEEvNS_9BwdParamsE:
	.zero		648


//--------------------- .nv.constant0._ZN10layer_norm13ln_bwd_kernelINS_13Kernel_traitsI6__halfS2_fS2_fjLj5120ELj1ELj1ELj4ELj16ENS_18Kernel_traits_baseILj5120ES2_S2_fS2_fjLj128EEEEELb0ELb0ELb0ELb0EEEvNS_9BwdParamsE --------------------------
	.section	.nv.constant0._ZN10layer_norm13ln_bwd_kernelINS_13Kernel_traitsI6__halfS2_fS2_fjLj5120ELj1ELj1ELj4ELj16ENS_18Kernel_traits_baseILj5120ES2_S2_fS2_fjLj128EEEEELb0ELb0ELb0ELb0EEEvNS_9BwdParamsE,"a",@progbits
	.sectionflags	@""
	.align	4
.nv.constant0._ZN10layer_norm13ln_bwd_kernelINS_13Kernel_traitsI6__halfS2_fS2_fjLj5120ELj1ELj1ELj4ELj16ENS_18Kernel_traits_baseILj5120ES2_S2_fS2_fjLj128EEEEELb0ELb0ELb0ELb0EEEvNS_9BwdParamsE:
	.zero		648


//--------------------- .nv.constant0._ZN10layer_norm13ln_bwd_kernelINS_13Kernel_traitsI6__halfS2_fS2_fjLj5120ELj1ELj1ELj4ELj16ENS_18Kernel_traits_baseILj5120ES2_S2_fS2_fjLj128EEEEELb0ELb0ELb0ELb1EEEvNS_9BwdParamsE --------------------------
	.section	.nv.constant0._ZN10layer_norm13ln_bwd_kernelINS_13Kernel_traitsI6__halfS2_fS2_fjLj5120ELj1ELj1ELj4ELj16ENS_18Kernel_traits_baseILj5120ES2_S2_fS2_fjLj128EEEEELb0ELb0ELb0ELb1EEEvNS_9BwdParamsE,"a",@progbits
	.sectionflags	@""
	.align	4
.nv.constant0._ZN10layer_norm13ln_bwd_kernelINS_13Kernel_traitsI6__halfS2_fS2_fjLj5120ELj1ELj1ELj4ELj16ENS_18Kernel_traits_baseILj5120ES2_S2_fS2_fjLj128EEEEELb0ELb0ELb0ELb1EEEvNS_9BwdParamsE:
	.zero		648


//--------------------- .nv.constant0._ZN10layer_norm13ln_bwd_kernelINS_13Kernel_traitsI6__halfS2_fS2_fjLj5120ELj1ELj1ELj4ELj16ENS_18Kernel_traits_baseILj5120ES2_S2_fS2_fjLj128EEEEELb0ELb0ELb1ELb0EEEvNS_9BwdParamsE --------------------------
	.section	.nv.constant0._ZN10layer_norm13ln_bwd_kernelINS_13Kernel_traitsI6__halfS2_fS2_fjLj5120ELj1ELj1ELj4ELj16ENS_18Kernel_traits_baseILj5120ES2_S2_fS2_fjLj128EEEEELb0ELb0ELb1ELb0EEEvNS_9BwdParamsE,"a",@progbits
	.sectionflags	@""
	.align	4
.nv.constant0._ZN10layer_norm13ln_bwd_kernelINS_13Kernel_traitsI6__halfS2_fS2_fjLj5120ELj1ELj1ELj4ELj16ENS_18Kernel_traits_baseILj5120ES2_S2_fS2_fjLj128EEEEELb0ELb0ELb1ELb0EEEvNS_9BwdParamsE:
	.zero		648


//--------------------- .nv.constant0._ZN10layer_norm13ln_bwd_kernelINS_13Kernel_traitsI6__halfS2_fS2_fjLj5120ELj1ELj1ELj4ELj16ENS_18Kernel_traits_baseILj5120ES2_S2_fS2_fjLj128EEEEELb0ELb0ELb1ELb1EEEvNS_9BwdParamsE --------------------------
	.section	.nv.constant0._ZN10layer_norm13ln_bwd_kernelINS_13Kernel_traitsI6__halfS2_fS2_fjLj5120ELj1ELj1ELj4ELj16ENS_18Kernel_traits_baseILj5120ES2_S2_fS2_fjLj128EEEEELb0ELb0ELb1ELb1EEEvNS_9BwdParamsE,"a",@progbits
	.sectionflags	@""
	.align	4
.nv.constant0._ZN10layer_norm13ln_bwd_kernelINS_13Kernel_traitsI6__halfS2_fS2_fjLj5120ELj1ELj1ELj4ELj16ENS_18Kernel_traits_baseILj5120ES2_S2_fS2_fjLj128EEEEELb0ELb0ELb1ELb1EEEvNS_9BwdParamsE:
	.zero		648


//--------------------- .nv.constant0._ZN10layer_norm13ln_bwd_kernelINS_13Kernel_traitsI6__halfS2_fS2_fjLj5120ELj1ELj1ELj4ELj16ENS_18Kernel_traits_baseILj5120ES2_S2_fS2_fjLj128EEEEELb0ELb1ELb0ELb0EEEvNS_9BwdParamsE --------------------------
	.section	.nv.constant0._ZN10layer_norm13ln_bwd_kernelINS_13Kernel_traitsI6__halfS2_fS2_fjLj5120ELj1ELj1ELj4ELj16ENS_18Kernel_traits_baseILj5120ES2_S2_fS2_fjLj128EEEEELb0ELb1ELb0ELb0EEEvNS_9BwdParamsE,"a",@progbits
	.sectionflags	@""
	.align	4
.nv.constant0._ZN10layer_norm13ln_bwd_kernelINS_13Kernel_traitsI6__halfS2_fS2_fjLj5120ELj1ELj1ELj4ELj16ENS_18Kernel_traits_baseILj5120ES2_S2_fS2_fjLj128EEEEELb0ELb1ELb0ELb0EEEvNS_9BwdParamsE:
	.zero		648


//--------------------- .nv.constant0._ZN10layer_norm13ln_bwd_kernelINS_13Kernel_traitsI6__halfS2_fS2_fjLj5120ELj1ELj1ELj4ELj16ENS_18Kernel_traits_baseILj5120ES2_S2_fS2_fjLj128EEEEELb0ELb1ELb0ELb1EEEvNS_9BwdParamsE --------------------------
	.section	.nv.constant0._ZN10layer_norm13ln_bwd_kernelINS_13Kernel_traitsI6__halfS2_fS2_fjLj5120ELj1ELj1ELj4ELj16ENS_18Kernel_traits_baseILj5120ES2_S2_fS2_fjLj128EEEEELb0ELb1ELb0ELb1EEEvNS_9BwdParamsE,"a",@progbits
	.sectionflags	@""
	.align	4
.nv.constant0._ZN10layer_norm13ln_bwd_kernelINS_13Kernel_traitsI6__halfS2_fS2_fjLj5120ELj1ELj1ELj4ELj16ENS_18Kernel_traits_baseILj5120ES2_S2_fS2_fjLj128EEEEELb0ELb1ELb0ELb1EEEvNS_9BwdParamsE:
	.zero		648


//--------------------- .nv.constant0._ZN10layer_norm13ln_bwd_kernelINS_13Kernel_traitsI6__halfS2_fS2_fjLj5120ELj1ELj1ELj4ELj16ENS_18Kernel_traits_baseILj5120ES2_S2_fS2_fjLj128EEEEELb0ELb1ELb1ELb0EEEvNS_9BwdParamsE --------------------------
	.section	.nv.constant0._ZN10layer_norm13ln_bwd_kernelINS_13Kernel_traitsI6__halfS2_fS2_fjLj5120ELj1ELj1ELj4ELj16ENS_18Kernel_traits_baseILj5120ES2_S2_fS2_fjLj128EEEEELb0ELb1ELb1ELb0EEEvNS_9BwdParamsE,"a",@progbits
	.sectionflags	@""
	.align	4
.nv.constant0._ZN10layer_norm13ln_bwd_kernelINS_13Kernel_traitsI6__halfS2_fS2_fjLj5120ELj1ELj1ELj4ELj16ENS_18Kernel_traits_baseILj5120ES2_S2_fS2_fjLj128EEEEELb0ELb1ELb1ELb0EEEvNS_9BwdParamsE:
	.zero		648


//--------------------- .nv.constant0._ZN10layer_norm13ln_bwd_kernelINS_13Kernel_traitsI6__halfS2_fS2_fjLj5120ELj1ELj1ELj4ELj16ENS_18Kernel_traits_baseILj5120ES2_S2_fS2_fjLj128EEEEELb0ELb1ELb1ELb1EEEvNS_9BwdParamsE --------------------------
	.section	.nv.constant0._ZN10layer_norm13ln_bwd_kernelINS_13Kernel_traitsI6__halfS2_fS2_fjLj5120ELj1ELj1ELj4ELj16ENS_18Kernel_traits_baseILj5120ES2_S2_fS2_fjLj128EEEEELb0ELb1ELb1ELb1EEEvNS_9BwdParamsE,"a",@progbits
	.sectionflags	@""
	.align	4
.nv.constant0._ZN10layer_norm13ln_bwd_kernelINS_13Kernel_traitsI6__halfS2_fS2_fjLj5120ELj1ELj1ELj4ELj16ENS_18Kernel_traits_baseILj5120ES2_S2_fS2_fjLj128EEEEELb0ELb1ELb1ELb1EEEvNS_9BwdParamsE:
	.zero		648


//--------------------- .nv.constant0._ZN10layer_norm13ln_bwd_kernelINS_13Kernel_traitsI6__halfS2_fS2_fjLj5120ELj1ELj1ELj4ELj16ENS_18Kernel_traits_baseILj5120ES2_S2_fS2_fjLj128EEEEELb1ELb0ELb0ELb0EEEvNS_9BwdParamsE --------------------------
	.section	.nv.constant0._ZN10layer_norm13ln_bwd_kernelINS_13Kernel_traitsI6__halfS2_fS2_fjLj5120ELj1ELj1ELj4ELj16ENS_18Kernel_traits_baseILj5120ES2_S2_fS2_fjLj128EEEEELb1ELb0ELb0ELb0EEEvNS_9BwdParamsE,"a",@progbits
	.sectionflags	@""
	.align	4
.nv.constant0._ZN10layer_norm13ln_bwd_kernelINS_13Kernel_traitsI6__halfS2_fS2_fjLj5120ELj1ELj1ELj4ELj16ENS_18Kernel_traits_baseILj5120ES2_S2_fS2_fjLj128EEEEELb1ELb0ELb0ELb0EEEvNS_9BwdParamsE:
	.zero		648


//--------------------- .nv.constant0._ZN10layer_norm13ln_bwd_kernelINS_13Kernel_traitsI6__halfS2_fS2_fjLj5120ELj1ELj1ELj4ELj16ENS_18Kernel_traits_baseILj5120ES2_S2_fS2_fjLj128EEEEELb1ELb0ELb0ELb1EEEvNS_9BwdParamsE --------------------------
	.section	.nv.constant0._ZN10layer_norm13ln_bwd_kernelINS_13Kernel_traitsI6__halfS2_fS2_fjLj5120ELj1ELj1ELj4ELj16ENS_18Kernel_traits_baseILj5120ES2_S2_fS2_fjLj128EEEEELb1ELb0ELb0ELb1EEEvNS_9BwdParamsE,"a",@progbits
	.sectionflags	@""
	.align	4
.nv.constant0._ZN10layer_norm13ln_bwd_kernelINS_13Kernel_traitsI6__halfS2_fS2_fjLj5120ELj1ELj1ELj4ELj16ENS_18Kernel_traits_baseILj5120ES2_S2_fS2_fjLj128EEEEELb1ELb0ELb0ELb1EEEvNS_9BwdParamsE:
	.zero		648


//--------------------- .nv.constant0._ZN10layer_norm22ln_bwd_finalize_kernelINS_22Kernel_traits_finalizeILj5120E6__halfS2_fS2_fjLb0ELj1024ELj4ENS_18Kernel_traits_baseILj5120ES2_S2_fS2_fjLj1024EEEEELb0ELb0EEEvNS_9BwdParamsE --------------------------
	.section	.nv.constant0._ZN10layer_norm22ln_bwd_finalize_kernelINS_22Kernel_traits_finalizeILj5120E6__halfS2_fS2_fjLb0ELj1024ELj4ENS_18Kernel_traits_baseILj5120ES2_S2_fS2_fjLj1024EEEEELb0ELb0EEEvNS_9BwdParamsE,"a",@progbits
	.sectionflags	@""
	.align	4
.nv.constant0._ZN10layer_norm22ln_bwd_finalize_kernelINS_22Kernel_traits_finalizeILj5120E6__halfS2_fS2_fjLb0ELj1024ELj4ENS_18Kernel_traits_baseILj5120ES2_S2_fS2_fjLj1024EEEEELb0ELb0EEEvNS_9BwdParamsE:
	.zero		648


//--------------------- .nv.constant0._ZN10layer_norm13ln_bwd_kernelINS_13Kernel_traitsI6__halfS2_fS2_fjLj5120ELj1ELj1ELj4ELj16ENS_18Kernel_traits_baseILj5120ES2_S2_fS2_fjLj128EEEEELb1ELb0ELb1ELb0EEEvNS_9BwdParamsE --------------------------
	.section	.nv.constant0._ZN10layer_norm13ln_bwd_kernelINS_13Kernel_traitsI6__halfS2_fS2_fjLj5120ELj1ELj1ELj4ELj16ENS_18Kernel_traits_baseILj5120ES2_S2_fS2_fjLj128EEEEELb1ELb0ELb1ELb0EEEvNS_9BwdParamsE,"a",@progbits
	.sectionflags	@""
	.align	4
.nv.constant0._ZN10layer_norm13ln_bwd_kernelINS_13Kernel_traitsI6__halfS2_fS2_fjLj5120ELj1ELj1ELj4ELj16ENS_18Kernel_traits_baseILj5120ES2_S2_fS2_fjLj128EEEEELb1ELb0ELb1ELb0EEEvNS_9BwdParamsE:
	.zero		648


//--------------------- .nv.constant0._ZN10layer_norm22ln_bwd_finalize_kernelINS_22Kernel_traits_finalizeILj5120E6__halfS2_fS2_fjLb0ELj1024ELj4ENS_18Kernel_traits_baseILj5120ES2_S2_fS2_fjLj1024EEEEELb0ELb1EEEvNS_9BwdParamsE --------------------------
	.section	.nv.constant0._ZN10layer_norm22ln_bwd_finalize_kernelINS_22Kernel_traits_finalizeILj5120E6__halfS2_fS2_fjLb0ELj1024ELj4ENS_18Kernel_traits_baseILj5120ES2_S2_fS2_fjLj1024EEEEELb0ELb1EEEvNS_9BwdParamsE,"a",@progbits
	.sectionflags	@""
	.align	4
.nv.constant0._ZN10layer_norm22ln_bwd_finalize_kernelINS_22Kernel_traits_finalizeILj5120E6__halfS2_fS2_fjLb0ELj1024ELj4ENS_18Kernel_traits_baseILj5120ES2_S2_fS2_fjLj1024EEEEELb0ELb1EEEvNS_9BwdParamsE:
	.zero		648


//--------------------- .nv.constant0._ZN10layer_norm13ln_bwd_kernelINS_13Kernel_traitsI6__halfS2_fS2_fjLj5120ELj1ELj1ELj4ELj16ENS_18Kernel_traits_baseILj5120ES2_S2_fS2_fjLj128EEEEELb1ELb0ELb1ELb1EEEvNS_9BwdParamsE --------------------------
	.section	.nv.constant0._ZN10layer_norm13ln_bwd_kernelINS_13Kernel_traitsI6__halfS2_fS2_fjLj5120ELj1ELj1ELj4ELj16ENS_18Kernel_traits_baseILj5120ES2_S2_fS2_fjLj128EEEEELb1ELb0ELb1ELb1EEEvNS_9BwdParamsE,"a",@progbits
	.sectionflags	@""
	.align	4
.nv.constant0._ZN10layer_norm13ln_bwd_kernelINS_13Kernel_traitsI6__halfS2_fS2_fjLj5120ELj1ELj1ELj4ELj16ENS_18Kernel_traits_baseILj5120ES2_S2_fS2_fjLj128EEEEELb1ELb0ELb1ELb1EEEvNS_9BwdParamsE:
	.zero		648


//--------------------- .nv.constant0._ZN10layer_norm13ln_bwd_kernelINS_13Kernel_traitsI6__halfS2_fS2_fjLj5120ELj1ELj1ELj4ELj16ENS_18Kernel_traits_baseILj5120ES2_S2_fS2_fjLj128EEEEELb1ELb1ELb0ELb0EEEvNS_9BwdParamsE --------------------------
	.section	.nv.constant0._ZN10layer_norm13ln_bwd_kernelINS_13Kernel_traitsI6__halfS2_fS2_fjLj5120ELj1ELj1ELj4ELj16ENS_18Kernel_traits_baseILj5120ES2_S2_fS2_fjLj128EEEEELb1ELb1ELb0ELb0EEEvNS_9BwdParamsE,"a",@progbits
	.sectionflags	@""
	.align	4
.nv.constant0._ZN10layer_norm13ln_bwd_kernelINS_13Kernel_traitsI6__halfS2_fS2_fjLj5120ELj1ELj1ELj4ELj16ENS_18Kernel_traits_baseILj5120ES2_S2_fS2_fjLj128EEEEELb1ELb1ELb0ELb0EEEvNS_9BwdParamsE:
	.zero		648


//--------------------- .nv.constant0._ZN10layer_norm13ln_bwd_kernelINS_13Kernel_traitsI6__halfS2_fS2_fjLj5120ELj1ELj1ELj4ELj16ENS_18Kernel_traits_baseILj5120ES2_S2_fS2_fjLj128EEEEELb1ELb1ELb0ELb1EEEvNS_9BwdParamsE --------------------------
	.section	.nv.constant0._ZN10layer_norm13ln_bwd_kernelINS_13Kernel_traitsI6__halfS2_fS2_fjLj5120ELj1ELj1ELj4ELj16ENS_18Kernel_traits_baseILj5120ES2_S2_fS2_fjLj128EEEEELb1ELb1ELb0ELb1EEEvNS_9BwdParamsE,"a",@progbits
	.sectionflags	@""
	.align	4
.nv.constant0._ZN10layer_norm13ln_bwd_kernelINS_13Kernel_traitsI6__halfS2_fS2_fjLj5120ELj1ELj1ELj4ELj16ENS_18Kernel_traits_baseILj5120ES2_S2_fS2_fjLj128EEEEELb1ELb1ELb0ELb1EEEvNS_9BwdParamsE:
	.zero		648


//--------------------- .nv.constant0._ZN10layer_norm22ln_bwd_finalize_kernelINS_22Kernel_traits_finalizeILj5120E6__halfS2_fS2_fjLb1ELj1024ELj4ENS_18Kernel_traits_baseILj5120ES2_S2_fS2_fjLj1024EEEEELb1ELb0EEEvNS_9BwdParamsE --------------------------
	.section	.nv.constant0._ZN10layer_norm22ln_bwd_finalize_kernelINS_22Kernel_traits_finalizeILj5120E6__halfS2_fS2_fjLb1ELj1024ELj4ENS_18Kernel_traits_baseILj5120ES2_S2_fS2_fjLj1024EEEEELb1ELb0EEEvNS_9BwdParamsE,"a",@progbits
	.sectionflags	@""
	.align	4
.nv.constant0._ZN10layer_norm22ln_bwd_finalize_kernelINS_22Kernel_traits_finalizeILj5120E6__halfS2_fS2_fjLb1ELj1024ELj4ENS_18Kernel_traits_baseILj5120ES2_S2_fS2_fjLj1024EEEEELb1ELb0EEEvNS_9BwdParamsE:
	.zero		648


//--------------------- .nv.constant0._ZN10layer_norm13ln_bwd_kernelINS_13Kernel_traitsI6__halfS2_fS2_fjLj5120ELj1ELj1ELj4ELj16ENS_18Kernel_traits_baseILj5120ES2_S2_fS2_fjLj128EEEEELb1ELb1ELb1ELb0EEEvNS_9BwdParamsE --------------------------
	.section	.nv.constant0._ZN10layer_norm13ln_bwd_kernelINS_13Kernel_traitsI6__halfS2_fS2_fjLj5120ELj1ELj1ELj4ELj16ENS_18Kernel_traits_baseILj5120ES2_S2_fS2_fjLj128EEEEELb1ELb1ELb1ELb0EEEvNS_9BwdParamsE,"a",@progbits
	.sectionflags	@""
	.align	4
.nv.constant0._ZN10layer_norm13ln_bwd_kernelINS_13Kernel_traitsI6__halfS2_fS2_fjLj5120ELj1ELj1ELj4ELj16ENS_18Kernel_traits_baseILj5120ES2_S2_fS2_fjLj128EEEEELb1ELb1ELb1ELb0EEEvNS_9BwdParamsE:
	.zero		648


//--------------------- .nv.constant0._ZN10layer_norm22ln_bwd_finalize_kernelINS_22Kernel_traits_finalizeILj5120E6__halfS2_fS2_fjLb1ELj1024ELj4ENS_18Kernel_traits_baseILj5120ES2_S2_fS2_fjLj1024EEEEELb1ELb1EEEvNS_9BwdParamsE --------------------------
	.section	.nv.constant0._ZN10layer_norm22ln_bwd_finalize_kernelINS_22Kernel_traits_finalizeILj5120E6__halfS2_fS2_fjLb1ELj1024ELj4ENS_18Kernel_traits_baseILj5120ES2_S2_fS2_fjLj1024EEEEELb1ELb1EEEvNS_9BwdParamsE,"a",@progbits
	.sectionflags	@""
	.align	4
.nv.constant0._ZN10layer_norm22ln_bwd_finalize_kernelINS_22Kernel_traits_finalizeILj5120E6__halfS2_fS2_fjLb1ELj1024ELj4ENS_18Kernel_traits_baseILj5120ES2_S2_fS2_fjLj1024EEEEELb1ELb1EEEvNS_9BwdParamsE:
	.zero		648


//--------------------- .nv.constant0._ZN10layer_norm13ln_bwd_kernelINS_13Kernel_traitsI6__halfS2_fS2_fjLj5120ELj1ELj1ELj4ELj16ENS_18Kernel_traits_baseILj5120ES2_S2_fS2_fjLj128EEEEELb1ELb1ELb1ELb1EEEvNS_9BwdParamsE --------------------------
	.section	.nv.constant0._ZN10layer_norm13ln_bwd_kernelINS_13Kernel_traitsI6__halfS2_fS2_fjLj5120ELj1ELj1ELj4ELj16ENS_18Kernel_traits_baseILj5120ES2_S2_fS2_fjLj128EEEEELb1ELb1ELb1ELb1EEEvNS_9BwdParamsE,"a",@progbits
	.sectionflags	@""
	.align	4
.nv.constant0._ZN10layer_norm13ln_bwd_kernelINS_13Kernel_traitsI6__halfS2_fS2_fjLj5120ELj1ELj1ELj4ELj16ENS_18Kernel_traits_baseILj5120ES2_S2_fS2_fjLj128EEEEELb1ELb1ELb1ELb1EEEvNS_9BwdParamsE:
	.zero		648


//--------------------- .nv.constant0._ZN10layer_norm13ln_bwd_kernelINS_13Kernel_traitsIf6__halffS2_fjLj5120ELj1ELj1ELj4ELj16ENS_18Kernel_traits_baseILj5120EfS2_fS2_fjLj128EEEEELb0ELb0ELb0ELb0EEEvNS_9BwdParamsE --------------------------
	.section	.nv.constant0._ZN10layer_norm13ln_bwd_kernelINS_13Kernel_traitsIf6__halffS2_fjLj5120ELj1ELj1ELj4ELj16ENS_18Kernel_traits_baseILj5120EfS2_fS2_fjLj128EEEEELb0ELb0ELb0ELb0EEEvNS_9BwdParamsE,"a",@progbits
	.sectionflags	@""
	.align	4
.nv.constant0._ZN10layer_norm13ln_bwd_kernelINS_13Kernel_traitsIf6__halffS2_fjLj5120ELj1ELj1ELj4ELj16ENS_18Kernel_traits_baseILj5120EfS2_fS2_fjLj128EEEEELb0ELb0ELb0ELb0EEEvNS_9BwdParamsE:
	.zero		648


//--------------------- .nv.constant0._ZN10layer_norm13ln_bwd_kernelINS_13Kernel_traitsIf6__halffS2_fjLj5120ELj1ELj1ELj4ELj16ENS_18Kernel_traits_baseILj5120EfS2_fS2_fjLj128EEEEELb0ELb0ELb0ELb1EEEvNS_9BwdParamsE --------------------------
	.section	.nv.constant0._ZN10layer_norm13ln_bwd_kernelINS_13Kernel_traitsIf6__halffS2_fjLj5120ELj1ELj1ELj4ELj16ENS_18Kernel_traits_baseILj5120EfS2_fS2_fjLj128EEEEELb0ELb0ELb0ELb1EEEvNS_9BwdParamsE,"a",@progbits
	.sectionflags	@""
	.align	4
.nv.constant0._ZN10layer_norm13ln_bwd_kernelINS_13Kernel_traitsIf6__halffS2_fjLj5120ELj1ELj1ELj4ELj16ENS_18Kernel_traits_baseILj5120EfS2_fS2_fjLj128EEEEELb0ELb0ELb0ELb1EEEvNS_9BwdParamsE:
	.zero		648


//--------------------- .nv.constant0._ZN10layer_norm13ln_bwd_kernelINS_13Kernel_traitsIf6__halffS2_fjLj5120ELj1ELj1ELj4ELj16ENS_18Kernel_traits_baseILj5120EfS2_fS2_fjLj128EEEEELb0ELb0ELb1ELb0EEEvNS_9BwdParamsE --------------------------
	.section	.nv.constant0._ZN10layer_norm13ln_bwd_kernelINS_13Kernel_traitsIf6__halffS2_fjLj5120ELj1ELj1ELj4ELj16ENS_18Kernel_traits_baseILj5120EfS2_fS2_fjLj128EEEEELb0ELb0ELb1ELb0EEEvNS_9BwdParamsE,"a",@progbits
	.sectionflags	@""
	.align	4
.nv.constant0._ZN10layer_norm13ln_bwd_kernelINS_13Kernel_traitsIf6__halffS2_fjLj5120ELj1ELj1ELj4ELj16ENS_18Kernel_traits_baseILj5120EfS2_fS2_fjLj128EEEEELb0ELb0ELb1ELb0EEEvNS_9BwdParamsE:
	.zero		648


//--------------------- .nv.constant0._ZN10layer_norm13ln_bwd_kernelINS_13Kernel_traitsIf6__halffS2_fjLj5120ELj1ELj1ELj4ELj16ENS_18Kernel_traits_baseILj5120EfS2_fS2_fjLj128EEEEELb0ELb0ELb1ELb1EEEvNS_9BwdParamsE --------------------------
	.section	.nv.constant0._ZN10layer_norm13ln_bwd_kernelINS_13Kernel_traitsIf6__halffS2_fjLj5120ELj1ELj1ELj4ELj16ENS_18Kernel_traits_baseILj5120EfS2_fS2_fjLj128EEEEELb0ELb0ELb1ELb1EEEvNS_9BwdParamsE,"a",@progbits
	.sectionflags	@""
	.align	4
.nv.constant0._ZN10layer_norm13ln_bwd_kernelINS_13Kernel_traitsIf6__halffS2_fjLj5120ELj1ELj1ELj4ELj16ENS_18Kernel_traits_baseILj5120EfS2_fS2_fjLj128EEEEELb0ELb0ELb1ELb1EEEvNS_9BwdParamsE:
	.zero		648


//--------------------- .nv.constant0._ZN10layer_norm13ln_bwd_kernelINS_13Kernel_traitsIf6__halffS2_fjLj5120ELj1ELj1ELj4ELj16ENS_18Kernel_traits_baseILj5120EfS2_fS2_fjLj128EEEEELb0ELb1ELb0ELb0EEEvNS_9BwdParamsE --------------------------
	.section	.nv.constant0._ZN10layer_norm13ln_bwd_kernelINS_13Kernel_traitsIf6__halffS2_fjLj5120ELj1ELj1ELj4ELj16ENS_18Kernel_traits_baseILj5120EfS2_fS2_fjLj128EEEEELb0ELb1ELb0ELb0EEEvNS_9BwdParamsE,"a",@progbits
	.sectionflags	@""
	.align	4
.nv.constant0._ZN10layer_norm13ln_bwd_kernelINS_13Kernel_traitsIf6__halffS2_fjLj5120ELj1ELj1ELj4ELj16ENS_18Kernel_traits_baseILj5120EfS2_fS2_fjLj128EEEEELb0ELb1ELb0ELb0EEEvNS_9BwdParamsE:
	.zero		648


//--------------------- .nv.constant0._ZN10layer_norm13ln_bwd_kernelINS_13Kernel_traitsIf6__halffS2_fjLj5120ELj1ELj1ELj4ELj16ENS_18Kernel_traits_baseILj5120EfS2_fS2_fjLj128EEEEELb0ELb1ELb0ELb1EEEvNS_9BwdParamsE --------------------------
	.section	.nv.constant0._ZN10layer_norm13ln_bwd_kernelINS_13Kernel_traitsIf6__halffS2_fjLj5120ELj1ELj1ELj4ELj16ENS_18Kernel_traits_baseILj5120EfS2_fS2_fjLj128EEEEELb0ELb1ELb0ELb1EEEvNS_9BwdParamsE,"a",@progbits
	.sectionflags	@""
	.align	4
.nv.constant0._ZN10layer_norm13ln_bwd_kernelINS_13Kernel_traitsIf6__halffS2_fjLj5120ELj1ELj1ELj4ELj16ENS_18Kernel_traits_baseILj5120EfS2_fS2_fjLj128EEEEELb0ELb1ELb0ELb1EEEvNS_9BwdParamsE:
	.zero		648


//--------------------- .nv.constant0._ZN10layer_norm13ln_bwd_kernelINS_13Kernel_traitsIf6__halffS2_fjLj5120ELj1ELj1ELj4ELj16ENS_18Kernel_traits_baseILj5120EfS2_fS2_fjLj128EEEEELb0ELb1ELb1ELb0EEEvNS_9BwdParamsE --------------------------
	.section	.nv.constant0._ZN10layer_norm13ln_bwd_kernelINS_13Kernel_traitsIf6__halffS2_fjLj5120ELj1ELj1ELj4ELj16ENS_18Kernel_traits_baseILj5120EfS2_fS2_fjLj128EEEEELb0ELb1ELb1ELb0EEEvNS_9BwdParamsE,"a",@progbits
	.sectionflags	@""
	.align	4
.nv.constant0._ZN10layer_norm13ln_bwd_kernelINS_13Kernel_traitsIf6__halffS2_fjLj5120ELj1ELj1ELj4ELj16ENS_18Kernel_traits_baseILj5120EfS2_fS2_fjLj128EEEEELb0ELb1ELb1ELb0EEEvNS_9BwdParamsE:
	.zero		648


//--------------------- .nv.constant0._ZN10layer_norm13ln_bwd_kernelINS_13Kernel_traitsIf6__halffS2_fjLj5120ELj1ELj1ELj4ELj16ENS_18Kernel_traits_baseILj5120EfS2_fS2_fjLj128EEEEELb0ELb1ELb1ELb1EEEvNS_9BwdParamsE --------------------------
	.section	.nv.constant0._ZN10layer_norm13ln_bwd_kernelINS_13Kernel_traitsIf6__halffS2_fjLj5120ELj1ELj1ELj4ELj16ENS_18Kernel_traits_baseILj5120EfS2_fS2_fjLj128EEEEELb0ELb1ELb1ELb1EEEvNS_9BwdParamsE,"a",@progbits
	.sectionflags	@""
	.align	4
.nv.constant0._ZN10layer_norm13ln_bwd_kernelINS_13Kernel_traitsIf6__halffS2_fjLj5120ELj1ELj1ELj4ELj16ENS_18Kernel_traits_baseILj5120EfS2_fS2_fjLj128EEEEELb0ELb1ELb1ELb1EEEvNS_9BwdParamsE:
	.zero		648


//--------------------- .nv.constant0._ZN10layer_norm13ln_bwd_kernelINS_13Kernel_traitsIf6__halffS2_fjLj5120ELj1ELj1ELj4ELj16ENS_18Kernel_traits_baseILj5120EfS2_fS2_fjLj128EEEEELb1ELb0ELb0ELb0EEEvNS_9BwdParamsE --------------------------
	.section	.nv.constant0._ZN10layer_norm13ln_bwd_kernelINS_13Kernel_traitsIf6__halffS2_fjLj5120ELj1ELj1ELj4ELj16ENS_18Kernel_traits_baseILj5120EfS2_fS2_fjLj128EEEEELb1ELb0ELb0ELb0EEEvNS_9BwdParamsE,"a",@progbits
	.sectionflags	@""
	.align	4
.nv.constant0._ZN10layer_norm13ln_bwd_kernelINS_13Kernel_traitsIf6__halffS2_fjLj5120ELj1ELj1ELj4ELj16ENS_18Kernel_traits_baseILj5120EfS2_fS2_fjLj128EEEEELb1ELb0ELb0ELb0EEEvNS_9BwdParamsE:
	.zero		648


//--------------------- .nv.constant0._ZN10layer_norm13ln_bwd_kernelINS_13Kernel_traitsIf6__halffS2_fjLj5120ELj1ELj1ELj4ELj16ENS_18Kernel_traits_baseILj5120EfS2_fS2_fjLj128EEEEELb1ELb0ELb0ELb1EEEvNS_9BwdParamsE --------------------------
	.section	.nv.constant0._ZN10layer_norm13ln_bwd_kernelINS_13Kernel_traitsIf6__halffS2_fjLj5120ELj1ELj1ELj4ELj16ENS_18Kernel_traits_baseILj5120EfS2_fS2_fjLj128EEEEELb1ELb0ELb0ELb1EEEvNS_9BwdParamsE,"a",@progbits
	.sectionflags	@""
	.align	4
.nv.constant0._ZN10layer_norm13ln_bwd_kernelINS_13Kernel_traitsIf6__halffS2_fjLj5120ELj1ELj1ELj4ELj16ENS_18Kernel_traits_baseILj5120EfS2_fS2_fjLj128EEEEELb1ELb0ELb0ELb1EEEvNS_9BwdParamsE:
	.zero		648


//--------------------- .nv.constant0._ZN10layer_norm22ln_bwd_finalize_kernelINS_22Kernel_traits_finalizeILj5120Ef6__halffS2_fjLb0ELj1024ELj4ENS_18Kernel_traits_baseILj5120EfS2_fS2_fjLj1024EEEEELb0ELb0EEEvNS_9BwdParamsE --------------------------
	.section	.nv.constant0._ZN10layer_norm22ln_bwd_finalize_kernelINS_22Kernel_traits_finalizeILj5120Ef6__halffS2_fjLb0ELj1024ELj4ENS_18Kernel_traits_baseILj5120EfS2_fS2_fjLj1024EEEEELb0ELb0EEEvNS_9BwdParamsE,"a",@progbits
	.sectionflags	@""
	.align	4
.nv.constant0._ZN10layer_norm22ln_bwd_finalize_kernelINS_22Kernel_traits_finalizeILj5120Ef6__halffS2_fjLb0ELj1024ELj4ENS_18Kernel_traits_baseILj5120EfS2_fS2_fjLj1024EEEEELb0ELb0EEEvNS_9BwdParamsE:
	.zero		648


//--------------------- .nv.constant0._ZN10layer_norm13ln_bwd_kernelINS_13Kernel_traitsIf6__halffS2_fjLj5120ELj1ELj1ELj4ELj16ENS_18Kernel_traits_baseILj5120EfS2_fS2_fjLj128EEEEELb1ELb0ELb1ELb0EEEvNS_9BwdParamsE --------------------------
	.section	.nv.constant0._ZN10layer_norm13ln_bwd_kernelINS_13Kernel_traitsIf6__halffS2_fjLj5120ELj1ELj1ELj4ELj16ENS_18Kernel_traits_baseILj5120EfS2_fS2_fjLj128EEEEELb1ELb0ELb1ELb0EEEvNS_9BwdParamsE,"a",@progbits
	.sectionflags	@""
	.align	4
.nv.constant0._ZN10layer_norm13ln_bwd_kernelINS_13Kernel_traitsIf6__halffS2_fjLj5120ELj1ELj1ELj4ELj16ENS_18Kernel_traits_baseILj5120EfS2_fS2_fjLj128EEEEELb1ELb0ELb1ELb0EEEvNS_9BwdParamsE:
	.zero		648


//--------------------- .nv.constant0._ZN10layer_norm22ln_bwd_finalize_kernelINS_22Kernel_traits_finalizeILj5120Ef6__halffS2_fjLb0ELj1024ELj4ENS_18Kernel_traits_baseILj5120EfS2_fS2_fjLj1024EEEEELb0ELb1EEEvNS_9BwdParamsE --------------------------
	.section	.nv.constant0._ZN10layer_norm22ln_bwd_finalize_kernelINS_22Kernel_traits_finalizeILj5120Ef6__halffS2_fjLb0ELj1024ELj4ENS_18Kernel_traits_baseILj5120EfS2_fS2_fjLj1024EEEEELb0ELb1EEEvNS_9BwdParamsE,"a",@progbits
	.sectionflags	@""
	.align	4
.nv.constant0._ZN10layer_norm22ln_bwd_finalize_kernelINS_22Kernel_traits_finalizeILj5120Ef6__halffS2_fjLb0ELj1024ELj4ENS_18Kernel_traits_baseILj5120EfS2_fS2_fjLj1024EEEEELb0ELb1EEEvNS_9BwdParamsE:
	.zero		648


//--------------------- .nv.constant0._ZN10layer_norm13ln_bwd_kernelINS_13Kernel_traitsIf6__halffS2_fjLj5120ELj1ELj1ELj4ELj16ENS_18Kernel_traits_baseILj5120EfS2_fS2_fjLj128EEEEELb1ELb0ELb1ELb1EEEvNS_9BwdParamsE --------------------------
	.section	.nv.constant0._ZN10layer_norm13ln_bwd_kernelINS_13Kernel_traitsIf6__halffS2_fjLj5120ELj1ELj1ELj4ELj16ENS_18Kernel_traits_baseILj5120EfS2_fS2_fjLj128EEEEELb1ELb0ELb1ELb1EEEvNS_9BwdParamsE,"a",@progbits
	.sectionflags	@""
	.align	4
.nv.constant0._ZN10layer_norm13ln_bwd_kernelINS_13Kernel_traitsIf6__halffS2_fjLj5120ELj1ELj1ELj4ELj16ENS_18Kernel_traits_baseILj5120EfS2_fS2_fjLj128EEEEELb1ELb0ELb1ELb1EEEvNS_9BwdParamsE:
	.zero		648


//--------------------- .nv.constant0._ZN10layer_norm13ln_bwd_kernelINS_13Kernel_traitsIf6__halffS2_fjLj5120ELj1ELj1ELj4ELj16ENS_18Kernel_traits_baseILj5120EfS2_fS2_fjLj128EEEEELb1ELb1ELb0ELb0EEEvNS_9BwdParamsE --------------------------
	.section	.nv.constant0._ZN10layer_norm13ln_bwd_kernelINS_13Kernel_traitsIf6__halffS2_fjLj5120ELj1ELj1ELj4ELj16ENS_18Kernel_traits_baseILj5120EfS2_fS2_fjLj128EEEEELb1ELb1ELb0ELb0EEEvNS_9BwdParamsE,"a",@progbits
	.sectionflags	@""
	.align	4
.nv.constant0._ZN10layer_norm13ln_bwd_kernelINS_13Kernel_traitsIf6__halffS2_fjLj5120ELj1ELj1ELj4ELj16ENS_18Kernel_traits_baseILj5120EfS2_fS2_fjLj128EEEEELb1ELb1ELb0ELb0EEEvNS_9BwdParamsE:
	.zero		648


//--------------------- .nv.constant0._ZN10layer_norm13ln_bwd_kernelINS_13Kernel_traitsIf6__halffS2_fjLj5120ELj1ELj1ELj4ELj16ENS_18Kernel_traits_baseILj5120EfS2_fS2_fjLj128EEEEELb1ELb1ELb0ELb1EEEvNS_9BwdParamsE --------------------------
	.section	.nv.constant0._ZN10layer_norm13ln_bwd_kernelINS_13Kernel_traitsIf6__halffS2_fjLj5120ELj1ELj1ELj4ELj16ENS_18Kernel_traits_baseILj5120EfS2_fS2_fjLj128EEEEELb1ELb1ELb0ELb1EEEvNS_9BwdParamsE,"a",@progbits
	.sectionflags	@""
	.align	4
.nv.constant0._ZN10layer_norm13ln_bwd_kernelINS_13Kernel_traitsIf6__halffS2_fjLj5120ELj1ELj1ELj4ELj16ENS_18Kernel_traits_baseILj5120EfS2_fS2_fjLj128EEEEELb1ELb1ELb0ELb1EEEvNS_9BwdParamsE:
	.zero		648


//--------------------- .nv.constant0._ZN10layer_norm22ln_bwd_finalize_kernelINS_22Kernel_traits_finalizeILj5120Ef6__halffS2_fjLb1ELj1024ELj4ENS_18Kernel_traits_baseILj5120EfS2_fS2_fjLj1024EEEEELb1ELb0EEEvNS_9BwdParamsE --------------------------
	.section	.nv.constant0._ZN10layer_norm22ln_bwd_finalize_kernelINS_22Kernel_traits_finalizeILj5120Ef6__halffS2_fjLb1ELj1024ELj4ENS_18Kernel_traits_baseILj5120EfS2_fS2_fjLj1024EEEEELb1ELb0EEEvNS_9BwdParamsE,"a",@progbits
	.sectionflags	@""
	.align	4
.nv.constant0._ZN10layer_norm22ln_bwd_finalize_kernelINS_22Kernel_traits_finalizeILj5120Ef6__halffS2_fjLb1ELj1024ELj4ENS_18Kernel_traits_baseILj5120EfS2_fS2_fjLj1024EEEEELb1ELb0EEEvNS_9BwdParamsE:
	.zero		648


//--------------------- .nv.constant0._ZN10layer_norm13ln_bwd_kernelINS_13Kernel_traitsIf6__halffS2_fjLj5120ELj1ELj1ELj4ELj16ENS_18Kernel_traits_baseILj5120EfS2_fS2_fjLj128EEEEELb1ELb1ELb1ELb0EEEvNS_9BwdParamsE --------------------------
	.section	.nv.constant0._ZN10layer_norm13ln_bwd_kernelINS_13Kernel_traitsIf6__halffS2_fjLj5120ELj1ELj1ELj4ELj16ENS_18Kernel_traits_baseILj5120EfS2_fS2_fjLj128EEEEELb1ELb1ELb1ELb0EEEvNS_9BwdParamsE,"a",@progbits
	.sectionflags	@""
	.align	4
.nv.constant0._ZN10layer_norm13ln_bwd_kernelINS_13Kernel_traitsIf6__halffS2_fjLj5120ELj1ELj1ELj4ELj16ENS_18Kernel_traits_baseILj5120EfS2_fS2_fjLj128EEEEELb1ELb1ELb1ELb0EEEvNS_9BwdParamsE:
	.zero		648


//--------------------- .nv.constant0._ZN10layer_norm22ln_bwd_finalize_kernelINS_22Kernel_traits_finalizeILj5120Ef6__halffS2_fjLb1ELj1024ELj4ENS_18Kernel_traits_baseILj5120EfS2_fS2_fjLj1024EEEEELb1ELb1EEEvNS_9BwdParamsE --------------------------
	.section	.nv.constant0._ZN10layer_norm22ln_bwd_finalize_kernelINS_22Kernel_traits_finalizeILj5120Ef6__halffS2_fjLb1ELj1024ELj4ENS_18Kernel_traits_baseILj5120EfS2_fS2_fjLj1024EEEEELb1ELb1EEEvNS_9BwdParamsE,"a",@progbits
	.sectionflags	@""
	.align	4
.nv.constant0._ZN10layer_norm22ln_bwd_finalize_kernelINS_22Kernel_traits_finalizeILj5120Ef6__halffS2_fjLb1ELj1024ELj4ENS_18Kernel_traits_baseILj5120EfS2_fS2_fjLj1024EEEEELb1ELb1EEEvNS_9BwdParamsE:
	.zero		648


//--------------------- .nv.constant0._ZN10layer_norm13ln_bwd_kernelINS_13Kernel_traitsIf6__halffS2_fjLj5120ELj1ELj1ELj4ELj16ENS_18Kernel_traits_baseILj5120EfS2_fS2_fjLj128EEEEELb1ELb1ELb1ELb1EEEvNS_9BwdParamsE --------------------------
	.section	.nv.constant0._ZN10layer_norm13ln_bwd_kernelINS_13Kernel_traitsIf6__halffS2_fjLj5120ELj1ELj1ELj4ELj16ENS_18Kernel_traits_baseILj5120EfS2_fS2_fjLj128EEEEELb1ELb1ELb1ELb1EEEvNS_9BwdParamsE,"a",@progbits
	.sectionflags	@""
	.align	4
.nv.constant0._ZN10layer_norm13ln_bwd_kernelINS_13Kernel_traitsIf6__halffS2_fjLj5120ELj1ELj1ELj4ELj16ENS_18Kernel_traits_baseILj5120EfS2_fS2_fjLj128EEEEELb1ELb1ELb1ELb1EEEvNS_9BwdParamsE:
	.zero		648


//--------------------- .nv.constant0._ZN10layer_norm13ln_bwd_kernelINS_13Kernel_traitsI6__halfffffjLj5120ELj1ELj1ELj4ELj16ENS_18Kernel_traits_baseILj5120ES2_ffffjLj128EEEEELb0ELb0ELb0ELb0EEEvNS_9BwdParamsE --------------------------
	.section	.nv.constant0._ZN10layer_norm13ln_bwd_kernelINS_13Kernel_traitsI6__halfffffjLj5120ELj1ELj1ELj4ELj16ENS_18Kernel_traits_baseILj5120ES2_ffffjLj128EEEEELb0ELb0ELb0ELb0EEEvNS_9BwdParamsE,"a",@progbits
	.sectionflags	@""
	.align	4
.nv.constant0._ZN10layer_norm13ln_bwd_kernelINS_13Kernel_traitsI6__halfffffjLj5120ELj1ELj1ELj4ELj16ENS_18Kernel_traits_baseILj5120ES2_ffffjLj128EEEEELb0ELb0ELb0ELb0EEEvNS_9BwdParamsE:
	.zero		648


//--------------------- .nv.constant0._ZN10layer_norm13ln_bwd_kernelINS_13Kernel_traitsI6__halfffffjLj5120ELj1ELj1ELj4ELj16ENS_18Kernel_traits_baseILj5120ES2_ffffjLj128EEEEELb0ELb0ELb0ELb1EEEvNS_9BwdParamsE --------------------------
	.section	.nv.constant0._ZN10layer_norm13ln_bwd_kernelINS_13Kernel_traitsI6__halfffffjLj5120ELj1ELj1ELj4ELj16ENS_18Kernel_traits_baseILj5120ES2_ffffjLj128EEEEELb0ELb0ELb0ELb1EEEvNS_9BwdParamsE,"a",@progbits
	.sectionflags	@""
	.align	4
.nv.constant0._ZN10layer_norm13ln_bwd_kernelINS_13Kernel_traitsI6__halfffffjLj5120ELj1ELj1ELj4ELj16ENS_18Kernel_traits_baseILj5120ES2_ffffjLj128EEEEELb0ELb0ELb0ELb1EEEvNS_9BwdParamsE:
	.zero		648


//--------------------- .nv.constant0._ZN10layer_norm13ln_bwd_kernelINS_13Kernel_traitsI6__halfffffjLj5120ELj1ELj1ELj4ELj16ENS_18Kernel_traits_baseILj5120ES2_ffffjLj128EEEEELb0ELb0ELb1ELb0EEEvNS_9BwdParamsE --------------------------
	.section	.nv.constant0._ZN10layer_norm13ln_bwd_kernelINS_13Kernel_traitsI6__halfffffjLj5120ELj1ELj1ELj4ELj16ENS_18Kernel_traits_baseILj5120ES2_ffffjLj128EEEEELb0ELb0ELb1ELb0EEEvNS_9BwdParamsE,"a",@progbits
	.sectionflags	@""
	.align	4
.nv.constant0._ZN10layer_norm13ln_bwd_kernelINS_13Kernel_traitsI6__halfffffjLj5120ELj1ELj1ELj4ELj16ENS_18Kernel_traits_baseILj5120ES2_ffffjLj128EEEEELb0ELb0ELb1ELb0EEEvNS_9BwdParamsE:
	.zero		648


//--------------------- .nv.constant0._ZN10layer_norm13ln_bwd_kernelINS_13Kernel_traitsI6__halfffffjLj5120ELj1ELj1ELj4ELj16ENS_18Kernel_traits_baseILj5120ES2_ffffjLj128EEEEELb0ELb0ELb1ELb1EEEvNS_9BwdParamsE --------------------------
	.section	.nv.constant0._ZN10layer_norm13ln_bwd_kernelINS_13Kernel_traitsI6__halfffffjLj5120ELj1ELj1ELj4ELj16ENS_18Kernel_traits_baseILj5120ES2_ffffjLj128EEEEELb0ELb0ELb1ELb1EEEvNS_9BwdParamsE,"a",@progbits
	.sectionflags	@""
	.align	4
.nv.constant0._ZN10layer_norm13ln_bwd_kernelINS_13Kernel_traitsI6__halfffffjLj5120ELj1ELj1ELj4ELj16ENS_18Kernel_traits_baseILj5120ES2_ffffjLj128EEEEELb0ELb0ELb1ELb1EEEvNS_9BwdParamsE:
	.zero		648


//--------------------- .nv.constant0._ZN10layer_norm13ln_bwd_kernelINS_13Kernel_traitsI6__halfffffjLj5120ELj1ELj1ELj4ELj16ENS_18Kernel_traits_baseILj5120ES2_ffffjLj128EEEEELb0ELb1ELb0ELb0EEEvNS_9BwdParamsE --------------------------
	.section	.nv.constant0._ZN10layer_norm13ln_bwd_kernelINS_13Kernel_traitsI6__halfffffjLj5120ELj1ELj1ELj4ELj16ENS_18Kernel_traits_baseILj5120ES2_ffffjLj128EEEEELb0ELb1ELb0ELb0EEEvNS_9BwdParamsE,"a",@progbits
	.sectionflags	@""
	.align	4
.nv.constant0._ZN10layer_norm13ln_bwd_kernelINS_13Kernel_traitsI6__halfffffjLj5120ELj1ELj1ELj4ELj16ENS_18Kernel_traits_baseILj5120ES2_ffffjLj128EEEEELb0ELb1ELb0ELb0EEEvNS_9BwdParamsE:
	.zero		648


//--------------------- .nv.constant0._ZN10layer_norm13ln_bwd_kernelINS_13Kernel_traitsI6__halfffffjLj5120ELj1ELj1ELj4ELj16ENS_18Kernel_traits_baseILj5120ES2_ffffjLj128EEEEELb0ELb1ELb0ELb1EEEvNS_9BwdParamsE --------------------------
	.section	.nv.constant0._ZN10layer_norm13ln_bwd_kernelINS_13Kernel_traitsI6__halfffffjLj5120ELj1ELj1ELj4ELj16ENS_18Kernel_traits_baseILj5120ES2_ffffjLj128EEEEELb0ELb1ELb0ELb1EEEvNS_9BwdParamsE,"a",@progbits
	.sectionflags	@""
	.align	4
.nv.constant0._ZN10layer_norm13ln_bwd_kernelINS_13Kernel_traitsI6__halfffffjLj5120ELj1ELj1ELj4ELj16ENS_18Kernel_traits_baseILj5120ES2_ffffjLj128EEEEELb0ELb1ELb0ELb1EEEvNS_9BwdParamsE:
	.zero		648


//--------------------- .nv.constant0._ZN10layer_norm13ln_bwd_kernelINS_13Kernel_traitsI6__halfffffjLj5120ELj1ELj1ELj4ELj16ENS_18Kernel_traits_baseILj5120ES2_ffffjLj128EEEEELb0ELb1ELb1ELb0EEEvNS_9BwdParamsE --------------------------
	.section	.nv.constant0._ZN10layer_norm13ln_bwd_kernelINS_13Kernel_traitsI6__halfffffjLj5120ELj1ELj1ELj4ELj16ENS_18Kernel_traits_baseILj5120ES2_ffffjLj128EEEEELb0ELb1ELb1ELb0EEEvNS_9BwdParamsE,"a",@progbits
	.sectionflags	@""
	.align	4
.nv.constant0._ZN10layer_norm13ln_bwd_kernelINS_13Kernel_traitsI6__halfffffjLj5120ELj1ELj1ELj4ELj16ENS_18Kernel_traits_baseILj5120ES2_ffffjLj128EEEEELb0ELb1ELb1ELb0EEEvNS_9BwdParamsE:
	.zero		648


//--------------------- .nv.constant0._ZN10layer_norm13ln_bwd_kernelINS_13Kernel_traitsI6__halfffffjLj5120ELj1ELj1ELj4ELj16ENS_18Kernel_traits_baseILj5120ES2_ffffjLj128EEEEELb0ELb1ELb1ELb1EEEvNS_9BwdParamsE --------------------------
	.section	.nv.constant0._ZN10layer_norm13ln_bwd_kernelINS_13Kernel_traitsI6__halfffffjLj5120ELj1ELj1ELj4ELj16ENS_18Kernel_traits_baseILj5120ES2_ffffjLj128EEEEELb0ELb1ELb1ELb1EEEvNS_9BwdParamsE,"a",@progbits
	.sectionflags	@""
	.align	4
.nv.constant0._ZN10layer_norm13ln_bwd_kernelINS_13Kernel_traitsI6__halfffffjLj5120ELj1ELj1ELj4ELj16ENS_18Kernel_traits_baseILj5120ES2_ffffjLj128EEEEELb0ELb1ELb1ELb1EEEvNS_9BwdParamsE:
	.zero		648


//--------------------- .nv.constant0._ZN10layer_norm13ln_bwd_kernelINS_13Kernel_traitsI6__halfffffjLj5120ELj1ELj1ELj4ELj16ENS_18Kernel_traits_baseILj5120ES2_ffffjLj128EEEEELb1ELb0ELb0ELb0EEEvNS_9BwdParamsE --------------------------
	.section	.nv.constant0._ZN10layer_norm13ln_bwd_kernelINS_13Kernel_traitsI6__halfffffjLj5120ELj1ELj1ELj4ELj16ENS_18Kernel_traits_baseILj5120ES2_ffffjLj128EEEEELb1ELb0ELb0ELb0EEEvNS_9BwdParamsE,"a",@progbits
	.sectionflags	@""
	.align	4
.nv.constant0._ZN10layer_norm13ln_bwd_kernelINS_13Kernel_traitsI6__halfffffjLj5120ELj1ELj1ELj4ELj16ENS_18Kernel_traits_baseILj5120ES2_ffffjLj128EEEEELb1ELb0ELb0ELb0EEEvNS_9BwdParamsE:
	.zero		648


//--------------------- .nv.constant0._ZN10layer_norm13ln_bwd_kernelINS_13Kernel_traitsI6__halfffffjLj5120ELj1ELj1ELj4ELj16ENS_18Kernel_traits_baseILj5120ES2_ffffjLj128EEEEELb1ELb0ELb0ELb1EEEvNS_9BwdParamsE --------------------------
	.section	.nv.constant0._ZN10layer_norm13ln_bwd_kernelINS_13Kernel_traitsI6__halfffffjLj5120ELj1ELj1ELj4ELj16ENS_18Kernel_traits_baseILj5120ES2_ffffjLj128EEEEELb1ELb0ELb0ELb1EEEvNS_9BwdParamsE,"a",@progbits
	.sectionflags	@""
	.align	4
.nv.constant0._ZN10layer_norm13ln_bwd_kernelINS_13Kernel_traitsI6__halfffffjLj5120ELj1ELj1ELj4ELj16ENS_18Kernel_traits_baseILj5120ES2_ffffjLj128EEEEELb1ELb0ELb0ELb1EEEvNS_9BwdParamsE:
	.zero		648


//--------------------- .nv.constant0._ZN10layer_norm22ln_bwd_finalize_kernelINS_22Kernel_traits_finalizeILj5120E6__halfffffjLb0ELj1024ELj4ENS_18Kernel_traits_baseILj5120ES2_ffffjLj1024EEEEELb0ELb0EEEvNS_9BwdParamsE --------------------------
	.section	.nv.constant0._ZN10layer_norm22ln_bwd_finalize_kernelINS_22Kernel_traits_finalizeILj5120E6__halfffffjLb0ELj1024ELj4ENS_18Kernel_traits_baseILj5120ES2_ffffjLj1024EEEEELb0ELb0EEEvNS_9BwdParamsE,"a",@progbits
	.sectionflags	@""
	.align	4
.nv.constant0._ZN10layer_norm22ln_bwd_finalize_kernelINS_22Kernel_traits_finalizeILj5120E6__halfffffjLb0ELj1024ELj4ENS_18Kernel_traits_baseILj5120ES2_ffffjLj1024EEEEELb0ELb0EEEvNS_9BwdParamsE:
	.zero		648


//--------------------- .nv.constant0._ZN10layer_norm13ln_bwd_kernelINS_13Kernel_traitsI6__halfffffjLj5120ELj1ELj1ELj4ELj16ENS_18Kernel_traits_baseILj5120ES2_ffffjLj128EEEEELb1ELb0ELb1ELb0EEEvNS_9BwdParamsE --------------------------
	.section	.nv.constant0._ZN10layer_norm13ln_bwd_kernelINS_13Kernel_traitsI6__halfffffjLj5120ELj1ELj1ELj4ELj16ENS_18Kernel_traits_baseILj5120ES2_ffffjLj128EEEEELb1ELb0ELb1ELb0EEEvNS_9BwdParamsE,"a",@progbits
	.sectionflags	@""
	.align	4
.nv.constant0._ZN10layer_norm13ln_bwd_kernelINS_13Kernel_traitsI6__halfffffjLj5120ELj1ELj1ELj4ELj16ENS_18Kernel_traits_baseILj5120ES2_ffffjLj128EEEEELb1ELb0ELb1ELb0EEEvNS_9BwdParamsE:
	.zero		648


//--------------------- .nv.constant0._ZN10layer_norm22ln_bwd_finalize_kernelINS_22Kernel_traits_finalizeILj5120E6__halfffffjLb0ELj1024ELj4ENS_18Kernel_traits_baseILj5120ES2_ffffjLj1024EEEEELb0ELb1EEEvNS_9BwdParamsE --------------------------
	.section	.nv.constant0._ZN10layer_norm22ln_bwd_finalize_kernelINS_22Kernel_traits_finalizeILj5120E6__halfffffjLb0ELj1024ELj4ENS_18Kernel_traits_baseILj5120ES2_ffffjLj1024EEEEELb0ELb1EEEvNS_9BwdParamsE,"a",@progbits
	.sectionflags	@""
	.align	4
.nv.constant0._ZN10layer_norm22ln_bwd_finalize_kernelINS_22Kernel_traits_finalizeILj5120E6__halfffffjLb0ELj1024ELj4ENS_18Kernel_traits_baseILj5120ES2_ffffjLj1024EEEEELb0ELb1EEEvNS_9BwdParamsE:
	.zero		648


//--------------------- .nv.constant0._ZN10layer_norm13ln_bwd_kernelINS_13Kernel_traitsI6__halfffffjLj5120ELj1ELj1ELj4ELj16ENS_18Kernel_traits_baseILj5120ES2_ffffjLj128EEEEELb1ELb0ELb1ELb1EEEvNS_9BwdParamsE --------------------------
	.section	.nv.constant0._ZN10layer_norm13ln_bwd_kernelINS_13Kernel_traitsI6__halfffffjLj5120ELj1ELj1ELj4ELj16ENS_18Kernel_traits_baseILj5120ES2_ffffjLj128EEEEELb1ELb0ELb1ELb1EEEvNS_9BwdParamsE,"a",@progbits
	.sectionflags	@""
	.align	4
.nv.constant0._ZN10layer_norm13ln_bwd_kernelINS_13Kernel_traitsI6__halfffffjLj5120ELj1ELj1ELj4ELj16ENS_18Kernel_traits_baseILj5120ES2_ffffjLj128EEEEELb1ELb0ELb1ELb1EEEvNS_9BwdParamsE:
	.zero		648


//--------------------- .nv.constant0._ZN10layer_norm13ln_bwd_kernelINS_13Kernel_traitsI6__halfffffjLj5120ELj1ELj1ELj4ELj16ENS_18Kernel_traits_baseILj5120ES2_ffffjLj128EEEEELb1ELb1ELb0ELb0EEEvNS_9BwdParamsE --------------------------
	.section	.nv.constant0._ZN10layer_norm13ln_bwd_kernelINS_13Kernel_traitsI6__halfffffjLj5120ELj1ELj1ELj4ELj16ENS_18Kernel_traits_baseILj5120ES2_ffffjLj128EEEEELb1ELb1ELb0ELb0EEEvNS_9BwdParamsE,"a",@progbits
	.sectionflags	@""
	.align	4
.nv.constant0._ZN10layer_norm13ln_bwd_kernelINS_13Kernel_traitsI6__halfffffjLj5120ELj1ELj1ELj4ELj16ENS_18Kernel_traits_baseILj5120ES2_ffffjLj128EEEEELb1ELb1ELb0ELb0EEEvNS_9BwdParamsE:
	.zero		648


//--------------------- .nv.constant0._ZN10layer_norm13ln_bwd_kernelINS_13Kernel_traitsI6__halfffffjLj5120ELj1ELj1ELj4ELj16ENS_18Kernel_traits_baseILj5120ES2_ffffjLj128EEEEELb1ELb1ELb0ELb1EEEvNS_9BwdParamsE --------------------------
	.section	.nv.constant0._ZN10layer_norm13ln_bwd_kernelINS_13Kernel_traitsI6__halfffffjLj5120ELj1ELj1ELj4ELj16ENS_18Kernel_traits_baseILj5120ES2_ffffjLj128EEEEELb1ELb1ELb0ELb1EEEvNS_9BwdParamsE,"a",@progbits
	.sectionflags	@""
	.align	4
.nv.constant0._ZN10layer_norm13ln_bwd_kernelINS_13Kernel_traitsI6__halfffffjLj5120ELj1ELj1ELj4ELj16ENS_18Kernel_traits_baseILj5120ES2_ffffjLj128EEEEELb1ELb1ELb0ELb1EEEvNS_9BwdParamsE:
	.zero		648


//--------------------- .nv.constant0._ZN10layer_norm22ln_bwd_finalize_kernelINS_22Kernel_traits_finalizeILj5120E6__halfffffjLb1ELj1024ELj4ENS_18Kernel_traits_baseILj5120ES2_ffffjLj1024EEEEELb1ELb0EEEvNS_9BwdParamsE --------------------------
	.section	.nv.constant0._ZN10layer_norm22ln_bwd_finalize_kernelINS_22Kernel_traits_finalizeILj5120E6__halfffffjLb1ELj1024ELj4ENS_18Kernel_traits_baseILj5120ES2_ffffjLj1024EEEEELb1ELb0EEEvNS_9BwdParamsE,"a",@progbits
	.sectionflags	@""
	.align	4
.nv.constant0._ZN10layer_norm22ln_bwd_finalize_kernelINS_22Kernel_traits_finalizeILj5120E6__halfffffjLb1ELj1024ELj4ENS_18Kernel_traits_baseILj5120ES2_ffffjLj1024EEEEELb1ELb0EEEvNS_9BwdParamsE:
	.zero		648


//--------------------- .nv.constant0._ZN10layer_norm13ln_bwd_kernelINS_13Kernel_traitsI6__halfffffjLj5120ELj1ELj1ELj4ELj16ENS_18Kernel_traits_baseILj5120ES2_ffffjLj128EEEEELb1ELb1ELb1ELb0EEEvNS_9BwdParamsE --------------------------
	.section	.nv.constant0._ZN10layer_norm13ln_bwd_kernelINS_13Kernel_traitsI6__halfffffjLj5120ELj1ELj1ELj4ELj16ENS_18Kernel_traits_baseILj5120ES2_ffffjLj128EEEEELb1ELb1ELb1ELb0EEEvNS_9BwdParamsE,"a",@progbits
	.sectionflags	@""
	.align	4
.nv.constant0._ZN10layer_norm13ln_bwd_kernelINS_13Kernel_traitsI6__halfffffjLj5120ELj1ELj1ELj4ELj16ENS_18Kernel_traits_baseILj5120ES2_ffffjLj128EEEEELb1ELb1ELb1ELb0EEEvNS_9BwdParamsE:
	.zero		648


//--------------------- .nv.constant0._ZN10layer_norm22ln_bwd_finalize_kernelINS_22Kernel_traits_finalizeILj5120E6__halfffffjLb1ELj1024ELj4ENS_18Kernel_traits_baseILj5120ES2_ffffjLj1024EEEEELb1ELb1EEEvNS_9BwdParamsE --------------------------
	.section	.nv.constant0._ZN10layer_norm22ln_bwd_finalize_kernelINS_22Kernel_traits_finalizeILj5120E6__halfffffjLb1ELj1024ELj4ENS_18Kernel_traits_baseILj5120ES2_ffffjLj1024EEEEELb1ELb1EEEvNS_9BwdParamsE,"a",@progbits
	.sectionflags	@""
	.align	4
.nv.constant0._ZN10layer_norm22ln_bwd_finalize_kernelINS_22Kernel_traits_finalizeILj5120E6__halfffffjLb1ELj1024ELj4ENS_18Kernel_traits_baseILj5120ES2_ffffjLj1024EEEEELb1ELb1EEEvNS_9BwdParamsE:
	.zero		648


//--------------------- .nv.constant0._ZN10layer_norm13ln_bwd_kernelINS_13Kernel_traitsI6__halfffffjLj5120ELj1ELj1ELj4ELj16ENS_18Kernel_traits_baseILj5120ES2_ffffjLj128EEEEELb1ELb1ELb1ELb1EEEvNS_9BwdParamsE --------------------------
	.section	.nv.constant0._ZN10layer_norm13ln_bwd_kernelINS_13Kernel_traitsI6__halfffffjLj5120ELj1ELj1ELj4ELj16ENS_18Kernel_traits_baseILj5120ES2_ffffjLj128EEEEELb1ELb1ELb1ELb1EEEvNS_9BwdParamsE,"a",@progbits
	.sectionflags	@""
	.align	4
.nv.constant0._ZN10layer_norm13ln_bwd_kernelINS_13Kernel_traitsI6__halfffffjLj5120ELj1ELj1ELj4ELj16ENS_18Kernel_traits_baseILj5120ES2_ffffjLj128EEEEELb1ELb1ELb1ELb1EEEvNS_9BwdParamsE:
	.zero		648


//--------------------- .nv.constant0._ZN10layer_norm13ln_bwd_kernelINS_13Kernel_traitsIfffffjLj5120ELj1ELj1ELj4ELj16ENS_18Kernel_traits_baseILj5120EfffffjLj128EEEEELb0ELb0ELb0ELb0EEEvNS_9BwdParamsE --------------------------
	.section	.nv.constant0._ZN10layer_norm13ln_bwd_kernelINS_13Kernel_traitsIfffffjLj5120ELj1ELj1ELj4ELj16ENS_18Kernel_traits_baseILj5120EfffffjLj128EEEEELb0ELb0ELb0ELb0EEEvNS_9BwdParamsE,"a",@progbits
	.sectionflags	@""
	.align	4
.nv.constant0._ZN10layer_norm13ln_bwd_kernelINS_13Kernel_traitsIfffffjLj5120ELj1ELj1ELj4ELj16ENS_18Kernel_traits_baseILj5120EfffffjLj128EEEEELb0ELb0ELb0ELb0EEEvNS_9BwdParamsE:
	.zero		648


//--------------------- .nv.constant0._ZN10layer_norm13ln_bwd_kernelINS_13Kernel_traitsIfffffjLj5120ELj1ELj1ELj4ELj16ENS_18Kernel_traits_baseILj5120EfffffjLj128EEEEELb0ELb0ELb0ELb1EEEvNS_9BwdParamsE --------------------------
	.section	.nv.constant0._ZN10layer_norm13ln_bwd_kernelINS_13Kernel_traitsIfffffjLj5120ELj1ELj1ELj4ELj16ENS_18Kernel_traits_baseILj5120EfffffjLj128EEEEELb0ELb0ELb0ELb1EEEvNS_9BwdParamsE,"a",@progbits
	.sectionflags	@""
	.align	4
.nv.constant0._ZN10layer_norm13ln_bwd_kernelINS_13Kernel_traitsIfffffjLj5120ELj1ELj1ELj4ELj16ENS_18Kernel_traits_baseILj5120EfffffjLj128EEEEELb0ELb0ELb0ELb1EEEvNS_9BwdParamsE:
	.zero		648


//--------------------- .nv.constant0._ZN10layer_norm13ln_bwd_kernelINS_13Kernel_traitsIfffffjLj5120ELj1ELj1ELj4ELj16ENS_18Kernel_traits_baseILj5120EfffffjLj128EEEEELb0ELb0ELb1ELb0EEEvNS_9BwdParamsE --------------------------
	.section	.nv.constant0._ZN10layer_norm13ln_bwd_kernelINS_13Kernel_traitsIfffffjLj5120ELj1ELj1ELj4ELj16ENS_18Kernel_traits_baseILj5120EfffffjLj128EEEEELb0ELb0ELb1ELb0EEEvNS_9BwdParamsE,"a",@progbits
	.sectionflags	@""
	.align	4
.nv.constant0._ZN10layer_norm13ln_bwd_kernelINS_13Kernel_traitsIfffffjLj5120ELj1ELj1ELj4ELj16ENS_18Kernel_traits_baseILj5120EfffffjLj128EEEEELb0ELb0ELb1ELb0EEEvNS_9BwdParamsE:
	.zero		648


//--------------------- .nv.constant0._ZN10layer_norm13ln_bwd_kernelINS_13Kernel_traitsIfffffjLj5120ELj1ELj1ELj4ELj16ENS_18Kernel_traits_baseILj5120EfffffjLj128EEEEELb0ELb0ELb1ELb1EEEvNS_9BwdParamsE --------------------------
	.section	.nv.constant0._ZN10layer_norm13ln_bwd_kernelINS_13Kernel_traitsIfffffjLj5120ELj1ELj1ELj4ELj16ENS_18Kernel_traits_baseILj5120EfffffjLj128EEEEELb0ELb0ELb1ELb1EEEvNS_9BwdParamsE,"a",@progbits
	.sectionflags	@""
	.align	4
.nv.constant0._ZN10layer_norm13ln_bwd_kernelINS_13Kernel_traitsIfffffjLj5120ELj1ELj1ELj4ELj16ENS_18Kernel_traits_baseILj5120EfffffjLj128EEEEELb0ELb0ELb1ELb1EEEvNS_9BwdParamsE:
	.zero		648


//--------------------- .nv.constant0._ZN10layer_norm13ln_bwd_kernelINS_13Kernel_traitsIfffffjLj5120ELj1ELj1ELj4ELj16ENS_18Kernel_traits_baseILj5120EfffffjLj128EEEEELb0ELb1ELb0ELb0EEEvNS_9BwdParamsE --------------------------
	.section	.nv.constant0._ZN10layer_norm13ln_bwd_kernelINS_13Kernel_traitsIfffffjLj5120ELj1ELj1ELj4ELj16ENS_18Kernel_traits_baseILj5120EfffffjLj128EEEEELb0ELb1ELb0ELb0EEEvNS_9BwdParamsE,"a",@progbits
	.sectionflags	@""
	.align	4
.nv.constant0._ZN10layer_norm13ln_bwd_kernelINS_13Kernel_traitsIfffffjLj5120ELj1ELj1ELj4ELj16ENS_18Kernel_traits_baseILj5120EfffffjLj128EEEEELb0ELb1ELb0ELb0EEEvNS_9BwdParamsE:
	.zero		648


//--------------------- .nv.constant0._ZN10layer_norm13ln_bwd_kernelINS_13Kernel_traitsIfffffjLj5120ELj1ELj1ELj4ELj16ENS_18Kernel_traits_baseILj5120EfffffjLj128EEEEELb0ELb1ELb0ELb1EEEvNS_9BwdParamsE --------------------------
	.section	.nv.constant0._ZN10layer_norm13ln_bwd_kernelINS_13Kernel_traitsIfffffjLj5120ELj1ELj1ELj4ELj16ENS_18Kernel_traits_baseILj5120EfffffjLj128EEEEELb0ELb1ELb0ELb1EEEvNS_9BwdParamsE,"a",@progbits
	.sectionflags	@""
	.align	4
.nv.constant0._ZN10layer_norm13ln_bwd_kernelINS_13Kernel_traitsIfffffjLj5120ELj1ELj1ELj4ELj16ENS_18Kernel_traits_baseILj5120EfffffjLj128EEEEELb0ELb1ELb0ELb1EEEvNS_9BwdParamsE:
	.zero		648


//--------------------- .nv.constant0._ZN10layer_norm13ln_bwd_kernelINS_13Kernel_traitsIfffffjLj5120ELj1ELj1ELj4ELj16ENS_18Kernel_traits_baseILj5120EfffffjLj128EEEEELb0ELb1ELb1ELb0EEEvNS_9BwdParamsE --------------------------
	.section	.nv.constant0._ZN10layer_norm13ln_bwd_kernelINS_13Kernel_traitsIfffffjLj5120ELj1ELj1ELj4ELj16ENS_18Kernel_traits_baseILj5120EfffffjLj128EEEEELb0ELb1ELb1ELb0EEEvNS_9BwdParamsE,"a",@progbits
	.sectionflags	@""
	.align	4
.nv.constant0._ZN10layer_norm13ln_bwd_kernelINS_13Kernel_traitsIfffffjLj5120ELj1ELj1ELj4ELj16ENS_18Kernel_traits_baseILj5120EfffffjLj128EEEEELb0ELb1ELb1ELb0EEEvNS_9BwdParamsE:
	.zero		648


//--------------------- .nv.constant0._ZN10layer_norm13ln_bwd_kernelINS_13Kernel_traitsIfffffjLj5120ELj1ELj1ELj4ELj16ENS_18Kernel_traits_baseILj5120EfffffjLj128EEEEELb0ELb1ELb1ELb1EEEvNS_9BwdParamsE --------------------------
	.section	.nv.constant0._ZN10layer_norm13ln_bwd_kernelINS_13Kernel_traitsIfffffjLj5120ELj1ELj1ELj4ELj16ENS_18Kernel_traits_baseILj5120EfffffjLj128EEEEELb0ELb1ELb1ELb1EEEvNS_9BwdParamsE,"a",@progbits
	.sectionflags	@""
	.align	4
.nv.constant0._ZN10layer_norm13ln_bwd_kernelINS_13Kernel_traitsIfffffjLj5120ELj1ELj1ELj4ELj16ENS_18Kernel_traits_baseILj5120EfffffjLj128EEEEELb0ELb1ELb1ELb1EEEvNS_9BwdParamsE:
	.zero		648


//--------------------- .nv.constant0._ZN10layer_norm13ln_bwd_kernelINS_13Kernel_traitsIfffffjLj5120ELj1ELj1ELj4ELj16ENS_18Kernel_traits_baseILj5120EfffffjLj128EEEEELb1ELb0ELb0ELb0EEEvNS_9BwdParamsE --------------------------
	.section	.nv.constant0._ZN10layer_norm13ln_bwd_kernelINS_13Kernel_traitsIfffffjLj5120ELj1ELj1ELj4ELj16ENS_18Kernel_traits_baseILj5120EfffffjLj128EEEEELb1ELb0ELb0ELb0EEEvNS_9BwdParamsE,"a",@progbits
	.sectionflags	@""
	.align	4
.nv.constant0._ZN10layer_norm13ln_bwd_kernelINS_13Kernel_traitsIfffffjLj5120ELj1ELj1ELj4ELj16ENS_18Kernel_traits_baseILj5120EfffffjLj128EEEEELb1ELb0ELb0ELb0EEEvNS_9BwdParamsE:
	.zero		648


//--------------------- .nv.constant0._ZN10layer_norm13ln_bwd_kernelINS_13Kernel_traitsIfffffjLj5120ELj1ELj1ELj4ELj16ENS_18Kernel_traits_baseILj5120EfffffjLj128EEEEELb1ELb0ELb0ELb1EEEvNS_9BwdParamsE --------------------------
	.section	.nv.constant0._ZN10layer_norm13ln_bwd_kernelINS_13Kernel_traitsIfffffjLj5120ELj1ELj1ELj4ELj16ENS_18Kernel_traits_baseILj5120EfffffjLj128EEEEELb1ELb0ELb0ELb1EEEvNS_9BwdParamsE,"a",@progbits
	.sectionflags	@""
	.align	4
.nv.constant0._ZN10layer_norm13ln_bwd_kernelINS_13Kernel_traitsIfffffjLj5120ELj1ELj1ELj4ELj16ENS_18Kernel_traits_baseILj5120EfffffjLj128EEEEELb1ELb0ELb0ELb1EEEvNS_9BwdParamsE:
	.zero		648


//--------------------- .nv.constant0._ZN10layer_norm22ln_bwd_finalize_kernelINS_22Kernel_traits_finalizeILj5120EfffffjLb0ELj1024ELj4ENS_18Kernel_traits_baseILj5120EfffffjLj1024EEEEELb0ELb0EEEvNS_9BwdParamsE --------------------------
	.section	.nv.constant0._ZN10layer_norm22ln_bwd_finalize_kernelINS_22Kernel_traits_finalizeILj5120EfffffjLb0ELj1024ELj4ENS_18Kernel_traits_baseILj5120EfffffjLj1024EEEEELb0ELb0EEEvNS_9BwdParamsE,"a",@progbits
	.sectionflags	@""
	.align	4
.nv.constant0._ZN10layer_norm22ln_bwd_finalize_kernelINS_22Kernel_traits_finalizeILj5120EfffffjLb0ELj1024ELj4ENS_18Kernel_traits_baseILj5120EfffffjLj1024EEEEELb0ELb0EEEvNS_9BwdParamsE:
	.zero		648


//--------------------- .nv.constant0._ZN10layer_norm13ln_bwd_kernelINS_13Kernel_traitsIfffffjLj5120ELj1ELj1ELj4ELj16ENS_18Kernel_traits_baseILj5120EfffffjLj128EEEEELb1ELb0ELb1ELb0EEEvNS_9BwdParamsE --------------------------
	.section	.nv.constant0._ZN10layer_norm13ln_bwd_kernelINS_13Kernel_traitsIfffffjLj5120ELj1ELj1ELj4ELj16ENS_18Kernel_traits_baseILj5120EfffffjLj128EEEEELb1ELb0ELb1ELb0EEEvNS_9BwdParamsE,"a",@progbits
	.sectionflags	@""
	.align	4
.nv.constant0._ZN10layer_norm13ln_bwd_kernelINS_13Kernel_traitsIfffffjLj5120ELj1ELj1ELj4ELj16ENS_18Kernel_traits_baseILj5120EfffffjLj128EEEEELb1ELb0ELb1ELb0EEEvNS_9BwdParamsE:
	.zero		648


//--------------------- .nv.constant0._ZN10layer_norm22ln_bwd_finalize_kernelINS_22Kernel_traits_finalizeILj5120EfffffjLb0ELj1024ELj4ENS_18Kernel_traits_baseILj5120EfffffjLj1024EEEEELb0ELb1EEEvNS_9BwdParamsE --------------------------
	.section	.nv.constant0._ZN10layer_norm22ln_bwd_finalize_kernelINS_22Kernel_traits_finalizeILj5120EfffffjLb0ELj1024ELj4ENS_18Kernel_traits_baseILj5120EfffffjLj1024EEEEELb0ELb1EEEvNS_9BwdParamsE,"a",@progbits
	.sectionflags	@""
	.align	4
.nv.constant0._ZN10layer_norm22ln_bwd_finalize_kernelINS_22Kernel_traits_finalizeILj5120EfffffjLb0ELj1024ELj4ENS_18Kernel_traits_baseILj5120EfffffjLj1024EEEEELb0ELb1EEEvNS_9BwdParamsE:
	.zero		648


//--------------------- .nv.constant0._ZN10layer_norm13ln_bwd_kernelINS_13Kernel_traitsIfffffjLj5120ELj1ELj1ELj4ELj16ENS_18Kernel_traits_baseILj5120EfffffjLj128EEEEELb1ELb0ELb1ELb1EEEvNS_9BwdParamsE --------------------------
	.section	.nv.constant0._ZN10layer_norm13ln_bwd_kernelINS_13Kernel_traitsIfffffjLj5120ELj1ELj1ELj4ELj16ENS_18Kernel_traits_baseILj5120EfffffjLj128EEEEELb1ELb0ELb1ELb1EEEvNS_9BwdParamsE,"a",@progbits
	.sectionflags	@""
	.align	4
.nv.constant0._ZN10layer_norm13ln_bwd_kernelINS_13Kernel_traitsIfffffjLj5120ELj1ELj1ELj4ELj16ENS_18Kernel_traits_baseILj5120EfffffjLj128EEEEELb1ELb0ELb1ELb1EEEvNS_9BwdParamsE:
	.zero		648


//--------------------- .nv.constant0._ZN10layer_norm13ln_bwd_kernelINS_13Kernel_traitsIfffffjLj5120ELj1ELj1ELj4ELj16ENS_18Kernel_traits_baseILj5120EfffffjLj128EEEEELb1ELb1ELb0ELb0EEEvNS_9BwdParamsE --------------------------
	.section	.nv.constant0._ZN10layer_norm13ln_bwd_kernelINS_13Kernel_traitsIfffffjLj5120ELj1ELj1ELj4ELj16ENS_18Kernel_traits_baseILj5120EfffffjLj128EEEEELb1ELb1ELb0ELb0EEEvNS_9BwdParamsE,"a",@progbits
	.sectionflags	@""
	.align	4
.nv.constant0._ZN10layer_norm13ln_bwd_kernelINS_13Kernel_traitsIfffffjLj5120ELj1ELj1ELj4ELj16ENS_18Kernel_traits_baseILj5120EfffffjLj128EEEEELb1ELb1ELb0ELb0EEEvNS_9BwdParamsE:
	.zero		648


//--------------------- .nv.constant0._ZN10layer_norm13ln_bwd_kernelINS_13Kernel_traitsIfffffjLj5120ELj1ELj1ELj4ELj16ENS_18Kernel_traits_baseILj5120EfffffjLj128EEEEELb1ELb1ELb0ELb1EEEvNS_9BwdParamsE --------------------------
	.section	.nv.constant0._ZN10layer_norm13ln_bwd_kernelINS_13Kernel_traitsIfffffjLj5120ELj1ELj1ELj4ELj16ENS_18Kernel_traits_baseILj5120EfffffjLj128EEEEELb1ELb1ELb0ELb1EEEvNS_9BwdParamsE,"a",@progbits
	.sectionflags	@""
	.align	4
.nv.constant0._ZN10layer_norm13ln_bwd_kernelINS_13Kernel_traitsIfffffjLj5120ELj1ELj1ELj4ELj16ENS_18Kernel_traits_baseILj5120EfffffjLj128EEEEELb1ELb1ELb0ELb1EEEvNS_9BwdParamsE:
	.zero		648


//--------------------- .nv.constant0._ZN10layer_norm22ln_bwd_finalize_kernelINS_22Kernel_traits_finalizeILj5120EfffffjLb1ELj1024ELj4ENS_18Kernel_traits_baseILj5120EfffffjLj1024EEEEELb1ELb0EEEvNS_9BwdParamsE --------------------------
	.section	.nv.constant0._ZN10layer_norm22ln_bwd_finalize_kernelINS_22Kernel_traits_finalizeILj5120EfffffjLb1ELj1024ELj4ENS_18Kernel_traits_baseILj5120EfffffjLj1024EEEEELb1ELb0EEEvNS_9BwdParamsE,"a",@progbits
	.sectionflags	@""
	.align	4
.nv.constant0._ZN10layer_norm22ln_bwd_finalize_kernelINS_22Kernel_traits_finalizeILj5120EfffffjLb1ELj1024ELj4ENS_18Kernel_traits_baseILj5120EfffffjLj1024EEEEELb1ELb0EEEvNS_9BwdParamsE:
	.zero		648


//--------------------- .nv.constant0._ZN10layer_norm13ln_bwd_kernelINS_13Kernel_traitsIfffffjLj5120ELj1ELj1ELj4ELj16ENS_18Kernel_traits_baseILj5120EfffffjLj128EEEEELb1ELb1ELb1ELb0EEEvNS_9BwdParamsE --------------------------
	.section	.nv.constant0._ZN10layer_norm13ln_bwd_kernelINS_13Kernel_traitsIfffffjLj5120ELj1ELj1ELj4ELj16ENS_18Kernel_traits_baseILj5120EfffffjLj128EEEEELb1ELb1ELb1ELb0EEEvNS_9BwdParamsE,"a",@progbits
	.sectionflags	@""
	.align	4
.nv.constant0._ZN10layer_norm13ln_bwd_kernelINS_13Kernel_traitsIfffffjLj5120ELj1ELj1ELj4ELj16ENS_18Kernel_traits_baseILj5120EfffffjLj128EEEEELb1ELb1ELb1ELb0EEEvNS_9BwdParamsE:
	.zero		648


//--------------------- .nv.constant0._ZN10layer_norm22ln_bwd_finalize_kernelINS_22Kernel_traits_finalizeILj5120EfffffjLb1ELj1024ELj4ENS_18Kernel_traits_baseILj5120EfffffjLj1024EEEEELb1ELb1EEEvNS_9BwdParamsE --------------------------
	.section	.nv.constant0._ZN10layer_norm22ln_bwd_finalize_kernelINS_22Kernel_traits_finalizeILj5120EfffffjLb1ELj1024ELj4ENS_18Kernel_traits_baseILj5120EfffffjLj1024EEEEELb1ELb1EEEvNS_9BwdParamsE,"a",@progbits
	.sectionflags	@""
	.align	4
.nv.constant0._ZN10layer_norm22ln_bwd_finalize_kernelINS_22Kernel_traits_finalizeILj5120EfffffjLb1ELj1024ELj4ENS_18Kernel_traits_baseILj5120EfffffjLj1024EEEEELb1ELb1EEEvNS_9BwdParamsE:
	.zero		648


//--------------------- .nv.constant0._ZN10layer_norm13ln_bwd_kernelINS_13Kernel_traitsIfffffjLj5120ELj1ELj1ELj4ELj16ENS_18Kernel_traits_baseILj5120EfffffjLj128EEEEELb1ELb1ELb1ELb1EEEvNS_9BwdParamsE --------------------------
	.section	.nv.constant0._ZN10layer_norm13ln_bwd_kernelINS_13Kernel_traitsIfffffjLj5120ELj1ELj1ELj4ELj16ENS_18Kernel_traits_baseILj5120EfffffjLj128EEEEELb1ELb1ELb1ELb1EEEvNS_9BwdParamsE,"a",@progbits
	.sectionflags	@""
	.align	4
.nv.constant0._ZN10layer_norm13ln_bwd_kernelINS_13Kernel_traitsIfffffjLj5120ELj1ELj1ELj4ELj16ENS_18Kernel_traits_baseILj5120EfffffjLj128EEEEELb1ELb1ELb1ELb1EEEvNS_9BwdParamsE:
	.zero		648


//--------------------- .text._ZN10layer_norm13ln_bwd_kernelINS_13Kernel_traitsI13__nv_bfloat16S2_S2_S2_fjLj5120ELj1ELj1ELj4ELj16ENS_18Kernel_traits_baseILj5120ES2_S2_S2_S2_fjLj128EEEEELb0ELb0ELb0ELb0EEEvNS_9BwdParamsE --------------------------
	.section	.text._ZN10layer_norm13ln_bwd_kernelINS_13Kernel_traitsI13__nv_bfloat16S2_S2_S2_fjLj5120ELj1ELj1ELj4ELj16ENS_18Kernel_traits_baseILj5120ES2_S2_S2_S2_fjLj128EEEEELb0ELb0ELb0ELb0EEEvNS_9BwdParamsE,"ax",@progbits
	.sectioninfo	@"SHI_REGISTERS=253"
	.align	128
        .global         _ZN10layer_norm13ln_bwd_kernelINS_13Kernel_traitsI13__nv_bfloat16S2_S2_S2_fjLj5120ELj1ELj1ELj4ELj16ENS_18Kernel_traits_baseILj5120ES2_S2_S2_S2_fjLj128EEEEELb0ELb0ELb0ELb0EEEvNS_9BwdParamsE
        .type           _ZN10layer_norm13ln_bwd_kernelINS_13Kernel_traitsI13__nv_bfloat16S2_S2_S2_fjLj5120ELj1ELj1ELj4ELj16ENS_18Kernel_traits_baseILj5120ES2_S2_S2_S2_fjLj128EEEEELb0ELb0ELb0ELb0EEEvNS_9BwdParamsE,@function
        .size           _ZN10layer_norm13ln_bwd_kernelINS_13Kernel_traitsI13__nv_bfloat16S2_S2_S2_fjLj5120ELj1ELj1ELj4ELj16ENS_18Kernel_traits_baseILj5120ES2_S2_S2_S2_fjLj128EEEEELb0ELb0ELb0ELb0EEEvNS_9BwdParamsE,(.L_x_14218 - _ZN10layer_norm13ln_bwd_kernelINS_13Kernel_traitsI13__nv_bfloat16S2_S2_S2_fjLj5120ELj1ELj1ELj4ELj16ENS_18Kernel_traits_baseILj5120ES2_S2_S2_S2_fjLj128EEEEELb0ELb0ELb0ELb0EEEvNS_9BwdParamsE)
        .other          _ZN10layer_norm13ln_bwd_kernelINS_13Kernel_traitsI13__nv_bfloat16S2_S2_S2_fjLj5120ELj1ELj1ELj4ELj16ENS_18Kernel_traits_baseILj5120ES2_S2_S2_S2_fjLj128EEEEELb0ELb0ELb0ELb0EEEvNS_9BwdParamsE,@"STO_CUDA_ENTRY STV_DEFAULT"
_ZN10layer_norm13ln_bwd_kernelINS_13Kernel_traitsI13__nv_bfloat16S2_S2_S2_fjLj5120ELj1ELj1ELj4ELj16ENS_18Kernel_traits_baseILj5120ES2_S2_S2_S2_fjLj128EEEEELb0ELb0ELb0ELb0EEEvNS_9BwdParamsE:
.text._ZN10layer_norm13ln_bwd_kernelINS_13Kernel_traitsI13__nv_bfloat16S2_S2_S2_fjLj5120ELj1ELj1ELj4ELj16ENS_18Kernel_traits_baseILj5120ES2_S2_S2_S2_fjLj128EEEEELb0ELb0ELb0ELb0EEEvNS_9BwdParamsE:
[----:B------:R-:W-:Y:S02]  /*0000*/  MOV R1, c[0x0][0x28] ;  /* 0x00000a0000017a02 */ /* 0x000fe40000000f00 */
[----:B------:R-:W0:Y:S01]  /*0010*/  S2R R35, SR_TID.X ;  /* 0x0000000000237919 */ /* 0x000e220000002100 */
[----:B------:R-:W-:Y:S01]  /*0020*/  MOV R0, c[0x0][0x168] ;  /* 0x00005a0000007a02 */ /* 0x000fe20000000f00 */
[----:B------:R-:W-:-:S03]  /*0030*/  ULDC.64 UR4, c[0x0][0x118] ;  /* 0x0000460000047ab9 */ /* 0x000fc60000000a00 */
[----:B------:R-:W-:-:S04]  /*0040*/  SHF.R.S32.HI R0, RZ, 0x1f, R0 ;  /* 0x0000001fff007819 */ /* 0x000fc80000011400 */
[----:B------:R-:W-:Y:S02]  /*0050*/  LEA.HI R0, R0, c[0x0][0x168], RZ, 0x3 ;  /* 0x00005a0000007a11 */ /* 0x000fe400078f18ff */
[C---:B0-----:R-:W-:Y:S02]  /*0060*/  LOP3.LUT R3, R35.reuse, 0x7f, RZ, 0xc, !PT ;  /* 0x0000007f23037812 */ /* 0x041fe400078e0cff */
[----:B------:R-:W-:Y:S02]  /*0070*/  LOP3.LUT R4, R35, 0x7f, RZ, 0xc0, !PT ;  /* 0x0000007f23047812 */ /* 0x000fe400078ec0ff */
[----:B------:R-:W-:-:S04]  /*0080*/  LEA.HI.SX32 R0, R0, R3, 0x1d ;  /* 0x0000000300007211 */ /* 0x000fc800078feaff */
[C---:B------:R-:W-:Y:S02]  /*0090*/  LOP3.LUT P2, RZ, R0.reuse, 0xffffff80, RZ, 0xc0, !PT ;  /* 0xffffff8000ff7812 */ /* 0x040fe4000784c0ff */
[C---:B------:R-:W-:Y:S02]  /*00a0*/  ISETP.GE.U32.AND P3, PT, R0.reuse, 0x100, PT ;  /* 0x000001000000780c */ /* 0x040fe40003f66070 */
[C---:B------:R-:W-:Y:S02]  /*00b0*/  ISETP.GE.U32.AND P4, PT, R0.reuse, 0x180, PT ;  /* 0x000001800000780c */ /* 0x040fe40003f86070 */
[C---:B------:R-:W-:Y:S02]  /*00c0*/  ISETP.GE.U32.AND P5, PT, R0.reuse, 0x200, PT ;  /* 0x000002000000780c */ /* 0x040fe40003fa6070 */
[----:B------:R-:W-:-:S05]  /*00d0*/  ISETP.GE.U32.AND P6, PT, R0, 0x280, PT ;  /* 0x000002800000780c */ /* 0x000fca0003fc6070 */
[----:B------:R-:W-:Y:S02]  /*00e0*/  @P2 MOV R3, 0x10 ;  /* 0x0000001000032802 */ /* 0x000fe40000000f00 */
[----:B------:R-:W-:Y:S02]  /*00f0*/  @P3 MOV R7, 0x10 ;  /* 0x0000001000073802 */ /* 0x000fe40000000f00 */
[----:B------:R-:W-:Y:S01]  /*0100*/  @P4 MOV R13, 0x10 ;  /* 0x00000010000d4802 */ /* 0x000fe20000000f00 */
[C---:B------:R-:W-:Y:S01]  /*0110*/  @P2 IMAD.WIDE.U32 R2, R4.reuse, R3, c[0x0][0x1b0] ;  /* 0x00006c0004022625 */ /* 0x040fe200078e0003 */
[----:B------:R-:W-:Y:S02]  /*0120*/  @P2 LOP3.LUT R4, R4, 0x80, RZ, 0xfc, !PT ;  /* 0x0000008004042812 */ /* 0x000fe400078efcff */
[----:B------:R-:W-:Y:S02]  /*0130*/  @P5 MOV R15, 0x10 ;  /* 0x00000010000f5802 */ /* 0x000fe40000000f00 */
[----:B------:R-:W-:Y:S01]  /*0140*/  @P6 MOV R5, 0x10 ;  /* 0x0000001000056802 */ /* 0x000fe20000000f00 */
[C---:B------:R-:W-:Y:S01]  /*0150*/  @P3 IMAD.WIDE.U32 R6, R4.reuse, R7, c[0x0][0x1b0] ;  /* 0x00006c0004063625 */ /* 0x040fe200078e0007 */
[----:B------:R-:W-:Y:S01]  /*0160*/  @P3 IADD3 R4, R4, 0x80, RZ ;  /* 0x0000008004043810 */ /* 0x000fe20007ffe0ff */
[----:B------:R-:W0:Y:S01]  /*0170*/  S2UR UR6, SR_CTAID.X ;  /* 0x00000000000679c3 */ /* 0x000e220000002500 */
[----:B------:R0:W5:Y:S03]  /*0180*/  @P2 LDG.E.128 R24, [R2.64] ;  /* 0x0000000402182981 */ /* 0x000166000c1e1d00 */
[C---:B------:R-:W-:Y:S01]  /*0190*/  @P4 IMAD.WIDE.U32 R12, R4.reuse, R13, c[0x0][0x1b0] ;  /* 0x00006c00040c4625 */ /* 0x040fe200078e000d */
[----:B------:R-:W-:Y:S01]  /*01a0*/  @P4 IADD3 R4, R4, 0x80, RZ ;  /* 0x0000008004044810 */ /* 0x000fe20007ffe0ff */
[----:B------:R1:W5:Y:S04]  /*01b0*/  @P3 LDG.E.128 R16, [R6.64] ;  /* 0x0000000406103981 */ /* 0x000368000c1e1d00 */
[C---:B------:R-:W-:Y:S01]  /*01c0*/  @P5 IMAD.WIDE.U32 R14, R4.reuse, R15, c[0x0][0x1b0] ;  /* 0x00006c00040e5625 */ /* 0x040fe200078e000f */
[----:B------:R-:W-:Y:S01]  /*01d0*/  @P5 IADD3 R4, R4, 0x80, RZ ;  /* 0x0000008004045810 */ /* 0x000fe20007ffe0ff */
[----:B------:R1:W5:Y:S04]  /*01e0*/  @P4 LDG.E.128 R8, [R12.64] ;  /* 0x000000040c084981 */ /* 0x000368000c1e1d00 */
[----:B------:R-:W-:Y:S01]  /*01f0*/  @P6 IMAD.WIDE.U32 R4, R4, R5, c[0x0][0x1b0] ;  /* 0x00006c0004046625 */ /* 0x000fe200078e0005 */
[----:B------:R1:W5:Y:S04]  /*0200*/  @P5 LDG.E.128 R112, [R14.64] ;  /* 0x000000040e705981 */ /* 0x000368000c1e1d00 */
[----:B------:R1:W5:Y:S01]  /*0210*/  @P6 LDG.E.128 R36, [R4.64] ;  /* 0x0000000404246981 */ /* 0x000362000c1e1d00 */
[----:B0-----:R-:W-:-:S04]  /*0220*/  LEA.HI R2, R35, UR6, RZ, 0x19 ;  /* 0x0000000623027c11 */ /* 0x001fc8000f8fc8ff */
[----:B------:R-:W-:Y:S01]  /*0230*/  ISETP.GE.AND P0, PT, R2, c[0x0][0x164], PT ;  /* 0x0000590002007a0c */ /* 0x000fe20003f06270 */
[----:B------:R-:W-:Y:S01]  /*0240*/  CS2R R40, SRZ ;  /* 0x0000000000287805 */ /* 0x000fe2000001ff00 */
        /* <DEDUP_REMOVED lines=39> */
[----:B------:R-:W-:Y:S05]  /*04c0*/  @P0 BRA `(.L_x_0) ;  /* 0x00003c7000000947 */ /* 0x000fea0003800000 */
[--C-:B-1---5:R-:W-:Y:S01]  /*04d0*/  PRMT R34, RZ, 0x5410, R24.reuse ;  /* 0x00005410ff227816 */ /* 0x122fe20000000018 */
[----:B------:R-:W-:Y:S01]  /*04e0*/  HFMA2.MMA R150, -RZ, RZ, 0, 5.9604644775390625e-08 ;  /* 0x00000001ff967435 */ /* 0x000fe200000001ff */
[----:B------:R-:W-:-:S02]  /*04f0*/  PRMT R33, RZ, 0x7610, R24 ;  /* 0x00007610ff217816 */ /* 0x000fc40000000018 */
[--C-:B------:R-:W-:Y:S02]  /*0500*/  PRMT R32, RZ, 0x5410, R25.reuse ;  /* 0x00005410ff207816 */ /* 0x100fe40000000019 */
[----:B------:R-:W-:Y:S02]  /*0510*/  PRMT R31, RZ, 0x7610, R25 ;  /* 0x00007610ff1f7816 */ /* 0x000fe40000000019 */
[--C-:B------:R-:W-:Y:S02]  /*0520*/  PRMT R30, RZ, 0x5410, R26.reuse ;  /* 0x00005410ff1e7816 */ /* 0x100fe4000000001a */
[----:B------:R-:W-:Y:S02]  /*0530*/  PRMT R29, RZ, 0x7610, R26 ;  /* 0x00007610ff1d7816 */ /* 0x000fe4000000001a */
[--C-:B------:R-:W-:Y:S02]  /*0540*/  PRMT R26, RZ, 0x5410, R16.reuse ;  /* 0x00005410ff1a7816 */ /* 0x100fe40000000010 */
[----:B------:R-:W-:-:S02]  /*0550*/  PRMT R25, RZ, 0x7610, R16 ;  /* 0x00007610ff197816 */ /* 0x000fc40000000010 */
[--C-:B------:R-:W-:Y:S02]  /*0560*/  PRMT R24, RZ, 0x5410, R17.reuse ;  /* 0x00005410ff187816 */ /* 0x100fe40000000011 */
[----:B------:R-:W-:Y:S02]  /*0570*/  PRMT R23, RZ, 0x7610, R17 ;  /* 0x00007610ff177816 */ /* 0x000fe40000000011 */
[--C-:B------:R-:W-:Y:S02]  /*0580*/  PRMT R22, RZ, 0x5410, R18.reuse ;  /* 0x00005410ff167816 */ /* 0x100fe40000000012 */
[----:B------:R-:W-:Y:S02]  /*0590*/  PRMT R21, RZ, 0x7610, R18 ;  /* 0x00007610ff157816 */ /* 0x000fe40000000012 */
[----:B------:R-:W-:Y:S02]  /*05a0*/  PRMT R28, RZ, 0x5410, R27 ;  /* 0x00005410ff1c7816 */ /* 0x000fe4000000001b */
[----:B------:R-:W-:-:S02]  /*05b0*/  PRMT R20, RZ, 0x5410, R19 ;  /* 0x00005410ff147816 */ /* 0x000fc40000000013 */
[--C-:B------:R-:W-:Y:S02]  /*05c0*/  PRMT R18, RZ, 0x5410, R8.reuse ;  /* 0x00005410ff127816 */ /* 0x100fe40000000008 */
[----:B------:R-:W-:Y:S02]  /*05d0*/  PRMT R17, RZ, 0x7610, R8 ;  /* 0x00007610ff117816 */ /* 0x000fe40000000008 */
[--C-:B------:R-:W-:Y:S02]  /*05e0*/  PRMT R16, RZ, 0x5410, R9.reuse ;  /* 0x00005410ff107816 */ /* 0x100fe40000000009 */
[----:B------:R-:W-:Y:S02]  /*05f0*/  PRMT R15, RZ, 0x7610, R9 ;  /* 0x00007610ff0f7816 */ /* 0x000fe40000000009 */
[--C-:B------:R-:W-:Y:S02]  /*0600*/  PRMT R14, RZ, 0x5410, R10.reuse ;  /* 0x00005410ff0e7816 */ /* 0x100fe4000000000a */
[----:B------:R-:W-:-:S02]  /*0610*/  PRMT R13, RZ, 0x7610, R10 ;  /* 0x00007610ff0d7816 */ /* 0x000fc4000000000a */
[----:B------:R-:W-:Y:S02]  /*0620*/  PRMT R12, RZ, 0x5410, R11 ;  /* 0x00005410ff0c7816 */ /* 0x000fe4000000000b */
[----:B------:R-:W-:Y:S02]  /*0630*/  PRMT R27, RZ, 0x7610, R27 ;  /* 0x00007610ff1b7816 */ /* 0x000fe4000000001b */
[----:B------:R-:W-:Y:S02]  /*0640*/  PRMT R19, RZ, 0x7610, R19 ;  /* 0x00007610ff137816 */ /* 0x000fe40000000013 */
[----:B------:R-:W-:Y:S02]  /*0650*/  PRMT R11, RZ, 0x7610, R11 ;  /* 0x00007610ff0b7816 */ /* 0x000fe4000000000b */
[--C-:B------:R-:W-:Y:S02]  /*0660*/  PRMT R10, RZ, 0x5410, R112.reuse ;  /* 0x00005410ff0a7816 */ /* 0x100fe40000000070 */
        /* <DEDUP_REMOVED lines=8> */
[----:B------:R-:W-:Y:S02]  /*06f0*/  MOV R41, RZ ;  /* 0x000000ff00297202 */ /* 0x000fe40000000f00 */
[----:B------:R-:W-:Y:S02]  /*0700*/  PRMT R149, RZ, 0x7610, R36 ;  /* 0x00007610ff957816 */ /* 0x000fe40000000024 */
[--C-:B------:R-:W-:Y:S02]  /*0710*/  PRMT R148, RZ, 0x5410, R37.reuse ;  /* 0x00005410ff947816 */ /* 0x100fe40000000025 */
[----:B------:R-:W-:Y:S02]  /*0720*/  PRMT R152, RZ, 0x7610, R37 ;  /* 0x00007610ff987816 */ /* 0x000fe40000000025 */
[----:B------:R-:W-:-:S02]  /*0730*/  PRMT R151, RZ, 0x5410, R38 ;  /* 0x00005410ff977816 */ /* 0x000fc40000000026 */
[----:B------:R-:W-:Y:S02]  /*0740*/  PRMT R154, RZ, 0x7610, R38 ;  /* 0x00007610ff9a7816 */ /* 0x000fe40000000026 */
[--C-:B------:R-:W-:Y:S02]  /*0750*/  PRMT R153, RZ, 0x5410, R39.reuse ;  /* 0x00005410ff997816 */ /* 0x100fe40000000027 */
[----:B------:R-:W-:Y:S02]  /*0760*/  PRMT R156, RZ, 0x7610, R39 ;  /* 0x00007610ff9c7816 */ /* 0x000fe40000000027 */
.L_x_23:
[----:B------:R-:W-:Y:S02]  /*0770*/  ISETP.NE.U32.AND P0, PT, RZ, c[0x0][0x1c0], PT ;  /* 0x00007000ff007a0c */ /* 0x000fe40003f05070 */
[----:B------:R-:W-:Y:S02]  /*0780*/  MOV R145, 0x4 ;  /* 0x0000000400917802 */ /* 0x000fe40000000f00 */
[----:B------:R-:W-:Y:S02]  /*0790*/  ISETP.NE.AND.EX P0, PT, RZ, c[0x0][0x1c4], PT, P0 ;  /* 0x00007100ff007a0c */ /* 0x000fe40003f05300 */
[----:B------:R-:W-:Y:S01]  /*07a0*/  SHF.R.S32.HI R141, RZ, 0x1f, R2 ;  /* 0x0000001fff8d7819 */ /* 0x000fe20000011402 */
[----:B------:R-:W-:-:S10]  /*07b0*/  IMAD.WIDE R142, R2, R145, c[0x0][0x1a0] ;  /* 0x00006800028e7625 */ /* 0x000fd400078e0291 */
[C---:B------:R-:W-:Y:S01]  /*07c0*/  @P0 LEA R140, P1, R2.reuse, c[0x0][0x1c0], 0x1 ;  /* 0x00007000028c0a11 */ /* 0x040fe200078208ff */
[C---:B------:R-:W-:Y:S01]  /*07d0*/  IMAD.WIDE R144, R2.reuse, R145, c[0x0][0x1a8] ;  /* 0x00006a0002907625 */ /* 0x040fe200078e0291 */
[----:B------:R-:W2:Y:S02]  /*07e0*/  LDG.E R142, [R142.64] ;  /* 0x000000048e8e7981 */ /* 0x000ea4000c1e1900 */
[C---:B------:R-:W-:Y:S02]  /*07f0*/  @P0 LEA.HI.X R141, R2.reuse, c[0x0][0x1c4], R141, 0x1, P1 ;  /* 0x00007100028d0a11 */ /* 0x040fe400008f0c8d */
[----:B------:R0:W5:Y:S04]  /*0800*/  LDG.E R158, [R144.64] ;  /* 0x00000004909e7981 */ /* 0x000168000c1e1900 */
[----:B------:R-:W3:Y:S01]  /*0810*/  @P0 LDG.E.U16 R140, [R140.64] ;  /* 0x000000048c8c0981 */ /* 0x000ee2000c1e1500 */
[----:B------:R-:W-:-:S05]  /*0820*/  IMAD R146, R2, c[0x0][0x168], RZ ;  /* 0x00005a0002927a24 */ /* 0x000fca00078e02ff */
[----:B------:R-:W-:Y:S01]  /*0830*/  SHF.R.S32.HI R147, RZ, 0x1f, R146 ;  /* 0x0000001fff937819 */ /* 0x000fe20000011492 */
[----:B------:R-:W-:-:S03]  /*0840*/  ULDC.U8 UR6, c[0x0][0x1f0] ;  /* 0x00007c0000067ab9 */ /* 0x000fc60000000000 */
[----:B------:R-:W-:Y:S02]  /*0850*/  LEA.HI R147, R147, R146, RZ, 0x3 ;  /* 0x0000009293937211 */ /* 0x000fe400078f18ff */
[----:B------:R-:W-:Y:S01]  /*0860*/  LOP3.LUT R146, R35, 0x7f, RZ, 0xc0, !PT ;  /* 0x0000007f23927812 */ /* 0x000fe200078ec0ff */
[----:B------:R-:W-:Y:S01]  /*0870*/  BSSY B0, `(.L_x_1) ;  /* 0x000005e000007945 */ /* 0x000fe20003800000 */
[----:B------:R-:W-:Y:S02]  /*0880*/  ISETP.NE.AND P1, PT, RZ, UR6, PT ;  /* 0x00000006ff007c0c */ /* 0x000fe4000bf25270 */
[----:B------:R-:W-:Y:S02]  /*0890*/  LEA.HI.SX32 R155, R147, R146, 0x1d ;  /* 0x00000092939b7211 */ /* 0x000fe400078feaff */
[----:B------:R-:W-:Y:S02]  /*08a0*/  MOV R157, 0x3f800000 ;  /* 0x3f800000009d7802 */ /* 0x000fe40000000f00 */
[----:B------:R-:W-:-:S02]  /*08b0*/  MOV R243, RZ ;  /* 0x000000ff00f37202 */ /* 0x000fc40000000f00 */
[----:B------:R-:W-:Y:S02]  /*08c0*/  MOV R241, RZ ;  /* 0x000000ff00f17202 */ /* 0x000fe40000000f00 */
[----:B------:R-:W-:Y:S02]  /*08d0*/  MOV R187, R155 ;  /* 0x0000009b00bb7202 */ /* 0x000fe40000000f00 */
[----:B--2---:R-:W-:Y:S02]  /*08e0*/  FSEL R186, R142, RZ, !P1 ;  /* 0x000000ff8eba7208 */ /* 0x004fe40004800000 */
[----:B---3--:R-:W-:Y:S01]  /*08f0*/  @P0 PRMT R157, RZ, 0x5410, R140 ;  /* 0x00005410ff9d0816 */ /* 0x008fe2000000008c */
[----:B------:R-:W-:Y:S05]  /*0900*/  @!P2 BRA `(.L_x_2) ;  /* 0x000005400000a947 */ /* 0x000fea0003800000 */
[----:B0-----:R-:W-:Y:S01]  /*0910*/  HFMA2.MMA R144, -RZ, RZ, 0, 9.5367431640625e-07 ;  /* 0x00000010ff907435 */ /* 0x001fe200000001ff */
[----:B------:R-:W-:-:S04]  /*0920*/  LEA R140, P0, R155, c[0x0][0x188], 0x4 ;  /* 0x000062009b8c7a11 */ /* 0x000fc800078020ff */
[----:B------:R-:W-:-:S05]  /*0930*/  LEA.HI.X R141, R155, c[0x0][0x18c], RZ, 0x4, P0 ;  /* 0x000063009b8d7a11 */ /* 0x000fca00000f24ff */
[----:B------:R-:W-:Y:S01]  /*0940*/  IMAD.WIDE.U32 R144, R155, R144, c[0x0][0x208] ;  /* 0x000082009b907625 */ /* 0x000fe200078e0090 */
[----:B------:R-:W2:Y:S05]  /*0950*/  LDG.E.128 R140, [R140.64] ;  /* 0x000000048c8c7981 */ /* 0x000eaa000c1e1d00 */
[----:B------:R-:W3:Y:S01]  /*0960*/  LDG.E.128 R144, [R144.64] ;  /* 0x0000000490907981 */ /* 0x000ee2000c1e1d00 */
[----:B------:R-:W-:-:S04]  /*0970*/  ISETP.NE.U32.AND P0, PT, RZ, c[0x0][0x218], PT ;  /* 0x00008600ff007a0c */ /* 0x000fc80003f05070 */
[----:B------:R-:W-:-:S13]  /*0980*/  ISETP.NE.AND.EX P0, PT, RZ, c[0x0][0x21c], PT, P0 ;  /* 0x00008700ff007a0c */ /* 0x000fda0003f05300 */
[----:B------:R-:W-:-:S04]  /*0990*/  @P0 LEA R166, P1, R155, c[0x0][0x218], 0x4 ;  /* 0x000086009ba60a11 */ /* 0x000fc800078220ff */
[----:B------:R-:W-:-:S05]  /*09a0*/  @P0 LEA.HI.X R167, R155, c[0x0][0x21c], RZ, 0x4, P1 ;  /* 0x000087009ba70a11 */ /* 0x000fca00008f24ff */
[----:B------:R2:W5:Y:S02]  /*09b0*/  @P0 LDG.E.128 R112, [R166.64] ;  /* 0x00000004a6700981 */ /* 0x000564000c1e1d00 */
[--C-:B--2---:R-:W-:Y:S02]  /*09c0*/  PRMT R167, RZ, 0x5410, R140.reuse ;  /* 0x00005410ffa77816 */ /* 0x104fe4000000008c */
[----:B------:R-:W-:Y:S02]  /*09d0*/  PRMT R171, RZ, 0x7610, R140 ;  /* 0x00007610ffab7816 */ /* 0x000fe4000000008c */
[----:B------:R-:W-:Y:S01]  /*09e0*/  PRMT R173, RZ, 0x5410, R141 ;  /* 0x00005410ffad7816 */ /* 0x000fe2000000008d */
[C---:B------:R-:W-:Y:S01]  /*09f0*/  FADD.FTZ R167, -R186.reuse, R167 ;  /* 0x000000a7baa77221 */ /* 0x040fe20000010100 */
[--C-:B---3--:R-:W-:Y:S01]  /*0a00*/  PRMT R169, RZ, 0x5410, R144.reuse ;  /* 0x00005410ffa97816 */ /* 0x108fe20000000090 */
[----:B------:R-:W-:Y:S01]  /*0a10*/  FADD.FTZ R171, -R186, R171 ;  /* 0x000000abbaab7221 */ /* 0x000fe20000010100 */
[----:B------:R-:W-:Y:S01]  /*0a20*/  PRMT R239, RZ, 0x7610, R141 ;  /* 0x00007610ffef7816 */ /* 0x000fe2000000008d */
[----:B-----5:R-:W-:Y:S01]  /*0a30*/  FMUL.FTZ R177, R158, R167 ;  /* 0x000000a79eb17220 */ /* 0x020fe20000410000 */
[----:B------:R-:W-:Y:S01]  /*0a40*/  PRMT R144, RZ, 0x7610, R144 ;  /* 0x00007610ff907816 */ /* 0x000fe20000000090 */
[----:B------:R-:W-:Y:S01]  /*0a50*/  FMUL.FTZ R174, R34, R169 ;  /* 0x000000a922ae7220 */ /* 0x000fe20000410000 */
[----:B------:R-:W-:Y:S01]  /*0a60*/  PRMT R187, RZ, 0x5410, R145 ;  /* 0x00005410ffbb7816 */ /* 0x000fe20000000091 */
[----:B------:R-:W-:Y:S01]  /*0a70*/  FMUL.FTZ R175, R158, R171 ;  /* 0x000000ab9eaf7220 */ /* 0x000fe20000410000 */
[----:B------:R-:W-:Y:S01]  /*0a80*/  PRMT R141, RZ, 0x5410, R143 ;  /* 0x00005410ff8d7816 */ /* 0x000fe2000000008f */
[C---:B------:R-:W-:Y:S01]  /*0a90*/  FADD.FTZ R173, -R186.reuse, R173 ;  /* 0x000000adbaad7221 */ /* 0x040fe20000010100 */
[----:B------:R-:W-:Y:S01]  /*0aa0*/  PRMT R168, RZ, 0x7610, R145 ;  /* 0x00007610ffa87816 */ /* 0x000fe20000000091 */
[----:B------:R-:W-:Y:S01]  /*0ab0*/  FADD.FTZ R171, -R186, R239 ;  /* 0x000000efbaab7221 */ /* 0x000fe20000010100 */
[--C-:B------:R-:W-:Y:S01]  /*0ac0*/  PRMT R241, RZ, 0x5410, R142.reuse ;  /* 0x00005410fff17816 */ /* 0x100fe2000000008e */
[----:B------:R-:W-:Y:S01]  /*0ad0*/  FMUL.FTZ R172, R33, R144 ;  /* 0x0000009021ac7220 */ /* 0x000fe20000410000 */
[----:B------:R-:W-:Y:S01]  /*0ae0*/  PRMT R245, RZ, 0x7610, R142 ;  /* 0x00007610fff57816 */ /* 0x000fe2000000008e */
[----:B------:R-:W-:Y:S01]  /*0af0*/  FADD.FTZ R167, RZ, R174 ;  /* 0x000000aeffa77221 */ /* 0x000fe20000010000 */
[--C-:B------:R-:W-:Y:S01]  /*0b00*/  PRMT R243, RZ, 0x5410, R146.reuse ;  /* 0x00005410fff37816 */ /* 0x100fe20000000092 */
[----:B------:R-:W-:Y:S01]  /*0b10*/  FFMA.FTZ R140, R177, R174, RZ ;  /* 0x000000aeb18c7223 */ /* 0x000fe200000100ff */
[----:B------:R-:W-:Y:S01]  /*0b20*/  PRMT R145, RZ, 0x5410, R147 ;  /* 0x00005410ff917816 */ /* 0x000fe20000000093 */
[C---:B------:R-:W-:Y:S01]  /*0b30*/  FMUL.FTZ R173, R158.reuse, R173 ;  /* 0x000000ad9ead7220 */ /* 0x040fe20000410000 */
[----:B------:R-:W-:Y:S01]  /*0b40*/  PRMT R146, RZ, 0x7610, R146 ;  /* 0x00007610ff927816 */ /* 0x000fe20000000092 */
[----:B------:R-:W-:Y:S01]  /*0b50*/  FMUL.FTZ R171, R158, R171 ;  /* 0x000000ab9eab7220 */ /* 0x000fe20000410000 */
[----:B------:R-:W-:Y:S01]  /*0b60*/  PRMT R143, RZ, 0x7610, R143 ;  /* 0x00007610ff8f7816 */ /* 0x000fe2000000008f */
[----:B------:R-:W-:Y:S01]  /*0b70*/  FMUL.FTZ R170, R32, R187 ;  /* 0x000000bb20aa7220 */ /* 0x000fe20000410000 */
[----:B------:R-:W-:Y:S01]  /*0b80*/  PRMT R142, RZ, 0x7610, R147 ;  /* 0x00007610ff8e7816 */ /* 0x000fe20000000093 */
[----:B------:R-:W-:-:S02]  /*0b90*/  FADD.FTZ R167, R167, R172 ;  /* 0x000000aca7a77221 */ /* 0x000fc40000010000 */
[----:B------:R-:W-:Y:S02]  /*0ba0*/  FFMA.FTZ R140, R175, R172, R140 ;  /* 0x000000acaf8c7223 */ /* 0x000fe4000001008c */
[----:B------:R-:W-:Y:S02]  /*0bb0*/  FADD.FTZ R78, R78, R187 ;  /* 0x000000bb4e4e7221 */ /* 0x000fe40000010000 */
[----:B------:R-:W-:Y:S02]  /*0bc0*/  FFMA.FTZ R42, R173, R187, R42 ;  /* 0x000000bbad2a7223 */ /* 0x000fe4000001002a */
[----:B------:R-:W-:Y:S02]  /*0bd0*/  FADD.FTZ R76, R76, R169 ;  /* 0x000000a94c4c7221 */ /* 0x000fe40000010000 */
[----:B------:R-:W-:Y:S02]  /*0be0*/  FFMA.FTZ R40, R177, R169, R40 ;  /* 0x000000a9b1287223 */ /* 0x000fe40000010028 */
[----:B------:R-:W-:-:S02]  /*0bf0*/  FADD.FTZ R79, R79, R168 ;  /* 0x000000a84f4f7221 */ /* 0x000fc40000010000 */
[-C--:B------:R-:W-:Y:S02]  /*0c00*/  FFMA.FTZ R43, R171, R168.reuse, R43 ;  /* 0x000000a8ab2b7223 */ /* 0x080fe4000001002b */
[C---:B------:R-:W-:Y:S02]  /*0c10*/  FADD.FTZ R187, -R186.reuse, R141 ;  /* 0x0000008dbabb7221 */ /* 0x040fe40000010100 */
[----:B------:R-:W-:Y:S02]  /*0c20*/  FADD.FTZ R169, -R186, R241 ;  /* 0x000000f1baa97221 */ /* 0x000fe40000010100 */
[----:B------:R-:W-:Y:S02]  /*0c30*/  FMUL.FTZ R168, R31, R168 ;  /* 0x000000a81fa87220 */ /* 0x000fe40000410000 */
[----:B------:R-:W-:Y:S02]  /*0c40*/  FADD.FTZ R141, R167, R170 ;  /* 0x000000aaa78d7221 */ /* 0x000fe40000010000 */
[----:B------:R-:W-:-:S02]  /*0c50*/  FFMA.FTZ R140, R173, R170, R140 ;  /* 0x000000aaad8c7223 */ /* 0x000fc4000001008c */
[C---:B------:R-:W-:Y:S01]  /*0c60*/  FMUL.FTZ R167, R158.reuse, R187 ;  /* 0x000000bb9ea77220 */ /* 0x040fe20000410000 */
[----:B------:R-:W-:Y:S01]  /*0c70*/  IADD3 R187, R155, 0x80, RZ ;  /* 0x000000809bbb7810 */ /* 0x000fe20007ffe0ff */
[----:B------:R-:W-:Y:S02]  /*0c80*/  FMUL.FTZ R169, R158, R169 ;  /* 0x000000a99ea97220 */ /* 0x000fe40000410000 */
[----:B------:R-:W-:Y:S02]  /*0c90*/  FMUL.FTZ R166, R30, R243 ;  /* 0x000000f31ea67220 */ /* 0x000fe40000410000 */
[----:B------:R-:W-:Y:S02]  /*0ca0*/  FADD.FTZ R245, -R186, R245 ;  /* 0x000000f5baf57221 */ /* 0x000fe40000010100 */
[----:B------:R-:W-:Y:S02]  /*0cb0*/  FADD.FTZ R141, R141, R168 ;  /* 0x000000a88d8d7221 */ /* 0x000fe40000010000 */
[----:B------:R-:W-:-:S02]  /*0cc0*/  FFMA.FTZ R140, R171, R168, R140 ;  /* 0x000000a8ab8c7223 */ /* 0x000fc4000001008c */
[----:B------:R-:W-:Y:S02]  /*0cd0*/  FADD.FTZ R82, R82, R145 ;  /* 0x0000009152527221 */ /* 0x000fe40000010000 */
[-C--:B------:R-:W-:Y:S02]  /*0ce0*/  FFMA.FTZ R46, R167, R145.reuse, R46 ;  /* 0x00000091a72e7223 */ /* 0x080fe4000001002e */
[----:B------:R-:W-:Y:S02]  /*0cf0*/  FMUL.FTZ R160, R28, R145 ;  /* 0x000000911ca07220 */ /* 0x000fe40000410000 */
[----:B------:R-:W-:Y:S02]  /*0d00*/  FMUL.FTZ R164, R158, R245 ;  /* 0x000000f59ea47220 */ /* 0x000fe40000410000 */
[----:B------:R-:W-:Y:S02]  /*0d10*/  FMUL.FTZ R162, R29, R146 ;  /* 0x000000921da27220 */ /* 0x000fe40000410000 */
[----:B------:R-:W-:-:S02]  /*0d20*/  FADD.FTZ R141, R141, R166 ;  /* 0x000000a68d8d7221 */ /* 0x000fc40000010000 */
[----:B------:R-:W-:Y:S02]  /*0d30*/  FFMA.FTZ R145, R169, R166, R140 ;  /* 0x000000a6a9917223 */ /* 0x000fe4000001008c */
[----:B------:R-:W-:Y:S02]  /*0d40*/  FADD.FTZ R143, -R186, R143 ;  /* 0x0000008fba8f7221 */ /* 0x000fe40000010100 */
[----:B------:R-:W-:Y:S02]  /*0d50*/  FADD.FTZ R141, R141, R162 ;  /* 0x000000a28d8d7221 */ /* 0x000fe40000010000 */
[----:B------:R-:W-:Y:S02]  /*0d60*/  FFMA.FTZ R145, R164, R162, R145 ;  /* 0x000000a2a4917223 */ /* 0x000fe40000010091 */
[----:B------:R-:W-:Y:S02]  /*0d70*/  FMUL.FTZ R240, R158, R143 ;  /* 0x0000008f9ef07220 */ /* 0x000fe40000410000 */
[----:B------:R-:W-:-:S02]  /*0d80*/  FADD.FTZ R140, R141, R160 ;  /* 0x000000a08d8c7221 */ /* 0x000fc40000010000 */
[----:B------:R-:W-:Y:S02]  /*0d90*/  FMUL.FTZ R239, R27, R142 ;  /* 0x0000008e1bef7220 */ /* 0x000fe40000410000 */
[----:B------:R-:W-:Y:S02]  /*0da0*/  FFMA.FTZ R145, R167, R160, R145 ;  /* 0x000000a0a7917223 */ /* 0x000fe40000010091 */
[----:B------:R-:W-:Y:S02]  /*0db0*/  FADD.FTZ R80, R80, R243 ;  /* 0x000000f350507221 */ /* 0x000fe40000010000 */
[----:B------:R-:W-:Y:S02]  /*0dc0*/  FFMA.FTZ R44, R169, R243, R44 ;  /* 0x000000f3a92c7223 */ /* 0x000fe4000001002c */
[----:B------:R-:W-:Y:S02]  /*0dd0*/  FADD.FTZ R77, R77, R144 ;  /* 0x000000904d4d7221 */ /* 0x000fe40000010000 */
[----:B------:R-:W-:-:S02]  /*0de0*/  FFMA.FTZ R41, R175, R144, R41 ;  /* 0x00000090af297223 */ /* 0x000fc40000010029 */
[----:B------:R-:W-:Y:S02]  /*0df0*/  FADD.FTZ R81, R81, R146 ;  /* 0x0000009251517221 */ /* 0x000fe40000010000 */
[----:B------:R-:W-:Y:S02]  /*0e00*/  FFMA.FTZ R45, R164, R146, R45 ;  /* 0x00000092a42d7223 */ /* 0x000fe4000001002d */
[----:B------:R-:W-:Y:S02]  /*0e10*/  FADD.FTZ R83, R83, R142 ;  /* 0x0000008e53537221 */ /* 0x000fe40000010000 */
[----:B------:R-:W-:Y:S02]  /*0e20*/  FFMA.FTZ R47, R240, R142, R47 ;  /* 0x0000008ef02f7223 */ /* 0x000fe4000001002f */
[----:B------:R-:W-:Y:S02]  /*0e30*/  FADD.FTZ R243, R140, R239 ;  /* 0x000000ef8cf37221 */ /* 0x000fe40000010000 */
[----:B------:R-:W-:-:S02]  /*0e40*/  FFMA.FTZ R241, R240, R239, R145 ;  /* 0x000000eff0f17223 */ /* 0x000fc40000010091 */
.L_x_2:
[----:B0-----:R-:W-:Y:S05]  /*0e50*/  BSYNC B0 ;  /* 0x0000000000007941 */ /* 0x001fea0003800000 */
.L_x_1:
[----:B------:R-:W-:Y:S01]  /*0e60*/  BSSY B0, `(.L_x_3) ;  /* 0x0000056000007945 */ /* 0x000fe20003800000 */
[----:B------:R-:W-:Y:S05]  /*0e70*/  @!P3 BRA `(.L_x_4) ;  /* 0x000005400000b947 */ /* 0x000fea0003800000 */
[----:B------:R-:W-:Y:S02]  /*0e80*/  LEA R140, P0, R187, c[0x0][0x188], 0x4 ;  /* 0x00006200bb8c7a11 */ /* 0x000fe400078020ff */
[----:B------:R-:W-:-:S02]  /*0e90*/  MOV R144, 0x10 ;  /* 0x0000001000907802 */ /* 0x000fc40000000f00 */
[----:B------:R-:W-:-:S03]  /*0ea0*/  LEA.HI.X R141, R187, c[0x0][0x18c], RZ, 0x4, P0 ;  /* 0x00006300bb8d7a11 */ /* 0x000fc600000f24ff */
[----:B------:R-:W-:-:S03]  /*0eb0*/  IMAD.WIDE.U32 R144, R187, R144, c[0x0][0x208] ;  /* 0x00008200bb907625 */ /* 0x000fc600078e0090 */
[----:B------:R-:W2:Y:S04]  /*0ec0*/  LDG.E.128 R140, [R140.64] ;  /* 0x000000048c8c7981 */ /* 0x000ea8000c1e1d00 */
[----:B------:R-:W3:Y:S01]  /*0ed0*/  LDG.E.128 R144, [R144.64] ;  /* 0x0000000490907981 */ /* 0x000ee2000c1e1d00 */
[----:B------:R-:W-:-:S04]  /*0ee0*/  ISETP.NE.U32.AND P0, PT, RZ, c[0x0][0x218], PT ;  /* 0x00008600ff007a0c */ /* 0x000fc80003f05070 */
[----:B------:R-:W-:-:S13]  /*0ef0*/  ISETP.NE.AND.EX P0, PT, RZ, c[0x0][0x21c], PT, P0 ;  /* 0x00008700ff007a0c */ /* 0x000fda0003f05300 */
[----:B------:R-:W-:-:S04]  /*0f00*/  @P0 LEA R226, P1, R187, c[0x0][0x218], 0x4 ;  /* 0x00008600bbe20a11 */ /* 0x000fc800078220ff */
[----:B------:R-:W-:-:S05]  /*0f10*/  @P0 LEA.HI.X R227, R187, c[0x0][0x21c], RZ, 0x4, P1 ;  /* 0x00008700bbe30a11 */ /* 0x000fca00008f24ff */
[----:B------:R3:W5:Y:S01]  /*0f20*/  @P0 LDG.E.128 R36, [R226.64] ;  /* 0x00000004e2240981 */ /* 0x000762000c1e1d00 */
[----:B------:R-:W-:Y:S02]  /*0f30*/  IADD3 R187, R187, 0x80, RZ ;  /* 0x00000080bbbb7810 */ /* 0x000fe40007ffe0ff */
[--C-:B--2---:R-:W-:Y:S02]  /*0f40*/  PRMT R165, RZ, 0x5410, R140.reuse ;  /* 0x00005410ffa57816 */ /* 0x104fe4000000008c */
[----:B------:R-:W-:Y:S02]  /*0f50*/  PRMT R225, RZ, 0x7610, R140 ;  /* 0x00007610ffe17816 */ /* 0x000fe4000000008c */
[--C-:B---3--:R-:W-:Y:S01]  /*0f60*/  PRMT R227, RZ, 0x5410, R144.reuse ;  /* 0x00005410ffe37816 */ /* 0x108fe20000000090 */
[C---:B------:R-:W-:Y:S01]  /*0f70*/  FADD.FTZ R165, -R186.reuse, R165 ;  /* 0x000000a5baa57221 */ /* 0x040fe20000010100 */
[----:B------:R-:W-:Y:S01]  /*0f80*/  PRMT R233, RZ, 0x7610, R141 ;  /* 0x00007610ffe97816 */ /* 0x000fe2000000008d */
[----:B------:R-:W-:Y:S01]  /*0f90*/  FADD.FTZ R237, -R186, R225 ;  /* 0x000000e1baed7221 */ /* 0x000fe20000010100 */
[----:B------:R-:W-:Y:S01]  /*0fa0*/  PRMT R229, RZ, 0x5410, R141 ;  /* 0x00005410ffe57816 */ /* 0x000fe2000000008d */
[----:B-----5:R-:W-:Y:S01]  /*0fb0*/  FMUL.FTZ R165, R158, R165 ;  /* 0x000000a59ea57220 */ /* 0x020fe20000410000 */
[----:B------:R-:W-:Y:S01]  /*0fc0*/  PRMT R144, RZ, 0x7610, R144 ;  /* 0x00007610ff907816 */ /* 0x000fe20000000090 */
[----:B------:R-:W-:Y:S01]  /*0fd0*/  FMUL.FTZ R238, R26, R227 ;  /* 0x000000e31aee7220 */ /* 0x000fe20000410000 */
[----:B------:R-:W-:Y:S01]  /*0fe0*/  PRMT R231, RZ, 0x5410, R145 ;  /* 0x00005410ffe77816 */ /* 0x000fe20000000091 */
[----:B------:R-:W-:Y:S01]  /*0ff0*/  FADD.FTZ R233, -R186, R233 ;  /* 0x000000e9bae97221 */ /* 0x000fe20000010100 */
[----:B------:R-:W-:Y:S01]  /*1000*/  PRMT R232, RZ, 0x7610, R145 ;  /* 0x00007610ffe87816 */ /* 0x000fe20000000091 */
[----:B------:R-:W-:Y:S01]  /*1010*/  FMUL.FTZ R237, R158, R237 ;  /* 0x000000ed9eed7220 */ /* 0x000fe20000410000 */
[--C-:B------:R-:W-:Y:S01]  /*1020*/  PRMT R245, RZ, 0x5410, R142.reuse ;  /* 0x00005410fff57816 */ /* 0x100fe2000000008e */
[----:B------:R-:W-:Y:S01]  /*1030*/  FADD.FTZ R229, -R186, R229 ;  /* 0x000000e5bae57221 */ /* 0x000fe20000010100 */
[----:B------:R-:W-:Y:S01]  /*1040*/  PRMT R141, RZ, 0x5410, R143 ;  /* 0x00005410ff8d7816 */ /* 0x000fe2000000008f */
[----:B------:R-:W-:Y:S01]  /*1050*/  FMUL.FTZ R236, R25, R144 ;  /* 0x0000009019ec7220 */ /* 0x000fe20000410000 */
[----:B------:R-:W-:Y:S01]  /*1060*/  PRMT R223, RZ, 0x7610, R142 ;  /* 0x00007610ffdf7816 */ /* 0x000fe2000000008e */
[----:B------:R-:W-:Y:S01]  /*1070*/  FADD.FTZ R243, R243, R238 ;  /* 0x000000eef3f37221 */ /* 0x000fe20000010000 */
[--C-:B------:R-:W-:Y:S01]  /*1080*/  PRMT R145, RZ, 0x5410, R146.reuse ;  /* 0x00005410ff917816 */ /* 0x100fe20000000092 */
[----:B------:R-:W-:Y:S01]  /*1090*/  FFMA.FTZ R241, R165, R238, R241 ;  /* 0x000000eea5f17223 */ /* 0x000fe200000100f1 */
        /* <DEDUP_REMOVED lines=10> */
[-C--:B------:R-:W-:Y:S02]  /*1140*/  FFMA.FTZ R123, R233, R232.reuse, R123 ;  /* 0x000000e8e97b7223 */ /* 0x080fe4000001007b */
[----:B------:R-:W-:Y:S02]  /*1150*/  FADD.FTZ R245, -R186, R245 ;  /* 0x000000f5baf57221 */ /* 0x000fe40000010100 */
[----:B------:R-:W-:Y:S02]  /*1160*/  FMUL.FTZ R232, R23, R232 ;  /* 0x000000e817e87220 */ /* 0x000fe40000410000 */
[----:B------:R-:W-:-:S02]  /*1170*/  FADD.FTZ R243, R243, R234 ;  /* 0x000000eaf3f37221 */ /* 0x000fc40000010000 */
[C---:B------:R-:W-:Y:S02]  /*1180*/  FFMA.FTZ R241, R235.reuse, R234, R241 ;  /* 0x000000eaebf17223 */ /* 0x040fe400000100f1 */
[----:B------:R-:W-:Y:S02]  /*1190*/  FADD.FTZ R50, R50, R231 ;  /* 0x000000e732327221 */ /* 0x000fe40000010000 */
[----:B------:R-:W-:Y:S02]  /*11a0*/  FFMA.FTZ R122, R235, R231, R122 ;  /* 0x000000e7eb7a7223 */ /* 0x000fe4000001007a */
[----:B------:R-:W-:Y:S02]  /*11b0*/  FADD.FTZ R141, -R186, R141 ;  /* 0x0000008dba8d7221 */ /* 0x000fe40000010100 */
[----:B------:R-:W-:Y:S02]  /*11c0*/  FMUL.FTZ R231, R158, R245 ;  /* 0x000000f59ee77220 */ /* 0x000fe40000410000 */
[----:B------:R-:W-:-:S02]  /*11d0*/  FADD.FTZ R223, -R186, R223 ;  /* 0x000000dfbadf7221 */ /* 0x000fc40000010100 */
[----:B------:R-:W-:Y:S02]  /*11e0*/  FMUL.FTZ R230, R22, R145 ;  /* 0x0000009116e67220 */ /* 0x000fe40000410000 */
[----:B------:R-:W-:Y:S02]  /*11f0*/  FADD.FTZ R243, R243, R232 ;  /* 0x000000e8f3f37221 */ /* 0x000fe40000010000 */
[----:B------:R-:W-:Y:S02]  /*1200*/  FFMA.FTZ R241, R233, R232, R241 ;  /* 0x000000e8e9f17223 */ /* 0x000fe400000100f1 */
[----:B------:R-:W-:Y:S02]  /*1210*/  FADD.FTZ R48, R48, R227 ;  /* 0x000000e330307221 */ /* 0x000fe40000010000 */
[----:B------:R-:W-:Y:S02]  /*1220*/  FFMA.FTZ R120, R165, R227, R120 ;  /* 0x000000e3a5787223 */ /* 0x000fe40000010078 */
[----:B------:R-:W-:-:S02]  /*1230*/  FMUL.FTZ R227, R158, R141 ;  /* 0x0000008d9ee37220 */ /* 0x000fc40000410000 */
[----:B------:R-:W-:Y:S02]  /*1240*/  FMUL.FTZ R229, R158, R223 ;  /* 0x000000df9ee57220 */ /* 0x000fe40000410000 */
[----:B------:R-:W-:Y:S02]  /*1250*/  FMUL.FTZ R228, R21, R146 ;  /* 0x0000009215e47220 */ /* 0x000fe40000410000 */
[----:B------:R-:W-:Y:S02]  /*1260*/  FADD.FTZ R243, R243, R230 ;  /* 0x000000e6f3f37221 */ /* 0x000fe40000010000 */
[----:B------:R-:W-:Y:S02]  /*1270*/  FFMA.FTZ R241, R231, R230, R241 ;  /* 0x000000e6e7f17223 */ /* 0x000fe400000100f1 */
[----:B------:R-:W-:Y:S02]  /*1280*/  FADD.FTZ R49, R49, R144 ;  /* 0x0000009031317221 */ /* 0x000fe40000010000 */
[----:B------:R-:W-:-:S02]  /*1290*/  FFMA.FTZ R121, R237, R144, R121 ;  /* 0x00000090ed797223 */ /* 0x000fc40000010079 */
[----:B------:R-:W-:Y:S02]  /*12a0*/  FADD.FTZ R126, R126, R225 ;  /* 0x000000e17e7e7221 */ /* 0x000fe40000010000 */
[-C--:B------:R-:W-:Y:S02]  /*12b0*/  FFMA.FTZ R86, R227, R225.reuse, R86 ;  /* 0x000000e1e3567223 */ /* 0x080fe40000010056 */
[----:B------:R-:W-:Y:S02]  /*12c0*/  FADD.FTZ R143, -R186, R143 ;  /* 0x0000008fba8f7221 */ /* 0x000fe40000010100 */
[----:B------:R-:W-:Y:S02]  /*12d0*/  FMUL.FTZ R225, R20, R225 ;  /* 0x000000e114e17220 */ /* 0x000fe40000410000 */
[----:B------:R-:W-:Y:S02]  /*12e0*/  FADD.FTZ R142, R243, R228 ;  /* 0x000000e4f38e7221 */ /* 0x000fe40000010000 */
[----:B------:R-:W-:-:S02]  /*12f0*/  FFMA.FTZ R144, R229, R228, R241 ;  /* 0x000000e4e5907223 */ /* 0x000fc400000100f1 */
[----:B------:R-:W-:Y:S02]  /*1300*/  FMUL.FTZ R226, R158, R143 ;  /* 0x0000008f9ee27220 */ /* 0x000fe40000410000 */
[----:B------:R-:W-:Y:S02]  /*1310*/  FMUL.FTZ R223, R19, R140 ;  /* 0x0000008c13df7220 */ /* 0x000fe40000410000 */
        /* <DEDUP_REMOVED lines=10> */
.L_x_4:
[----:B------:R-:W-:Y:S05]  /*13c0*/  BSYNC B0 ;  /* 0x0000000000007941 */ /* 0x000fea0003800000 */
.L_x_3:
[----:B------:R-:W-:Y:S01]  /*13d0*/  BSSY B0, `(.L_x_5) ;  /* 0x0000056000007945 */ /* 0x000fe20003800000 */
[----:B------:R-:W-:Y:S05]  /*13e0*/  @!P4 BRA `(.L_x_6) ;  /* 0x000005400000c947 */ /* 0x000fea0003800000 */
[----:B------:R-:W-:Y:S01]  /*13f0*/  HFMA2.MMA R144, -RZ, RZ, 0, 9.5367431640625e-07 ;  /* 0x00000010ff907435 */ /* 0x000fe200000001ff */
        /* <DEDUP_REMOVED lines=12> */
[--C-:B------:R-:W-:Y:S02]  /*14c0*/  PRMT R163, RZ, 0x5410, R140.reuse ;  /* 0x00005410ffa37816 */ /* 0x100fe4000000008c */
[----:B------:R-:W-:Y:S01]  /*14d0*/  PRMT R215, RZ, 0x5410, R141 ;  /* 0x00005410ffd77816 */ /* 0x000fe2000000008d */
[C---:B------:R-:W-:Y:S01]  /*14e0*/  FADD.FTZ R217, -R186.reuse, R217 ;  /* 0x000000d9bad97221 */ /* 0x040fe20000010100 */
[----:B0-----:R-:W-:Y:S01]  /*14f0*/  PRMT R211, RZ, 0x7610, R140 ;  /* 0x00007610ffd37816 */ /* 0x001fe2000000008c */
[C---:B------:R-:W-:Y:S01]  /*1500*/  FADD.FTZ R163, -R186.reuse, R163 ;  /* 0x000000a3baa37221 */ /* 0x040fe20000010100 */
[----:B---3--:R-:W-:Y:S01]  /*1510*/  PRMT R213, RZ, 0x5410, R144 ;  /* 0x00005410ffd57816 */ /* 0x008fe20000000090 */
[----:B------:R-:W-:Y:S01]  /*1520*/  FADD.FTZ R215, -R186, R215 ;  /* 0x000000d7bad77221 */ /* 0x000fe20000010100 */
[--C-:B------:R-:W-:Y:S01]  /*1530*/  PRMT R245, RZ, 0x5410, R142.reuse ;  /* 0x00005410fff57816 */ /* 0x100fe2000000008e */
[C---:B-----5:R-:W-:Y:S01]  /*1540*/  FMUL.FTZ R218, R158.reuse, R217 ;  /* 0x000000d99eda7220 */ /* 0x060fe20000410000 */
[----:B------:R-:W-:Y:S01]  /*1550*/  PRMT R209, RZ, 0x7610, R142 ;  /* 0x00007610ffd17816 */ /* 0x000fe2000000008e */
[----:B------:R-:W-:Y:S01]  /*1560*/  FMUL.FTZ R163, R158, R163 ;  /* 0x000000a39ea37220 */ /* 0x000fe20000410000 */
[--C-:B------:R-:W-:Y:S01]  /*1570*/  PRMT R142, RZ, 0x7610, R145.reuse ;  /* 0x00007610ff8e7816 */ /* 0x100fe20000000091 */
[----:B------:R-:W-:Y:S01]  /*1580*/  FMUL.FTZ R224, R18, R213 ;  /* 0x000000d512e07220 */ /* 0x000fe20000410000 */
[----:B------:R-:W-:Y:S01]  /*1590*/  PRMT R144, RZ, 0x7610, R144 ;  /* 0x00007610ff907816 */ /* 0x000fe20000000090 */
[----:B------:R-:W-:Y:S01]  /*15a0*/  FMUL.FTZ R220, R158, R215 ;  /* 0x000000d79edc7220 */ /* 0x000fe20000410000 */
[----:B------:R-:W-:Y:S01]  /*15b0*/  PRMT R219, RZ, 0x5410, R145 ;  /* 0x00005410ffdb7816 */ /* 0x000fe20000000091 */
[----:B------:R-:W-:Y:S01]  /*15c0*/  FADD.FTZ R145, -R186, R211 ;  /* 0x000000d3ba917221 */ /* 0x000fe20000010100 */
[----:B------:R-:W-:Y:S01]  /*15d0*/  PRMT R141, RZ, 0x5410, R143 ;  /* 0x00005410ff8d7816 */ /* 0x000fe2000000008f */
[----:B------:R-:W-:Y:S01]  /*15e0*/  FADD.FTZ R91, R91, R142 ;  /* 0x0000008e5b5b7221 */ /* 0x000fe20000010000 */
[--C-:B------:R-:W-:Y:S01]  /*15f0*/  PRMT R247, RZ, 0x5410, R146.reuse ;  /* 0x00005410fff77816 */ /* 0x100fe20000000092 */
[-C--:B------:R-:W-:Y:S01]  /*1600*/  FFMA.FTZ R55, R218, R142.reuse, R55 ;  /* 0x0000008eda377223 */ /* 0x080fe20000010037 */
[----:B------:R-:W-:Y:S01]  /*1610*/  PRMT R146, RZ, 0x7610, R146 ;  /* 0x00007610ff927816 */ /* 0x000fe20000000092 */
[----:B------:R-:W-:Y:S01]  /*1620*/  FMUL.FTZ R217, R15, R142 ;  /* 0x0000008e0fd97220 */ /* 0x000fe20000410000 */
        /* <DEDUP_REMOVED lines=9> */
[----:B------:R-:W-:Y:S02]  /*16c0*/  FMUL.FTZ R219, R16, R219 ;  /* 0x000000db10db7220 */ /* 0x000fe40000410000 */
[----:B------:R-:W-:Y:S02]  /*16d0*/  FADD.FTZ R142, R142, R221 ;  /* 0x000000dd8e8e7221 */ /* 0x000fe40000010000 */
[----:B------:R-:W-:-:S02]  /*16e0*/  FFMA.FTZ R241, R222, R221, R241 ;  /* 0x000000dddef17223 */ /* 0x000fc400000100f1 */
[----:B------:R-:W-:Y:S02]  /*16f0*/  FADD.FTZ R245, -R186, R245 ;  /* 0x000000f5baf57221 */ /* 0x000fe40000010100 */
        /* <DEDUP_REMOVED lines=17> */
[----:B------:R-:W-:Y:S02]  /*1810*/  FADD.FTZ R143, -R186, R143 ;  /* 0x0000008fba8f7221 */ /* 0x000fe40000010100 */
[----:B------:R-:W-:Y:S02]  /*1820*/  FMUL.FTZ R211, R12, R211 ;  /* 0x000000d30cd37220 */ /* 0x000fe40000410000 */
[----:B------:R-:W-:Y:S02]  /*1830*/  FADD.FTZ R142, R142, R213 ;  /* 0x000000d58e8e7221 */ /* 0x000fe40000010000 */
[----:B------:R-:W-:Y:S02]  /*1840*/  FFMA.FTZ R241, R214, R213, R241 ;  /* 0x000000d5d6f17223 */ /* 0x000fe400000100f1 */
[----:B------:R-:W-:Y:S02]  /*1850*/  FMUL.FTZ R210, R158, R143 ;  /* 0x0000008f9ed27220 */ /* 0x000fe40000410000 */
[----:B------:R-:W-:-:S02]  /*1860*/  FMUL.FTZ R209, R11, R140 ;  /* 0x0000008c0bd17220 */ /* 0x000fc40000410000 */
[----:B------:R-:W-:Y:S02]  /*1870*/  FADD.FTZ R142, R142, R211 ;  /* 0x000000d38e8e7221 */ /* 0x000fe40000010000 */
        /* <DEDUP_REMOVED lines=11> */
.L_x_6:
[----:B------:R-:W-:Y:S05]  /*1930*/  BSYNC B0 ;  /* 0x0000000000007941 */ /* 0x000fea0003800000 */
.L_x_5:
        /* <DEDUP_REMOVED lines=30> */
[----:B0-----:R-:W-:Y:S01]  /*1b20*/  PRMT R179, RZ, 0x7610, R142 ;  /* 0x00007610ffb37816 */ /* 0x001fe2000000008e */
[----:B------:R-:W-:Y:S01]  /*1b30*/  FMUL.FTZ R206, R9, R144 ;  /* 0x0000009009ce7220 */ /* 0x000fe20000410000 */
[----:B------:R-:W-:Y:S01]  /*1b40*/  PRMT R249, RZ, 0x5410, R146 ;  /* 0x00005410fff97816 */ /* 0x000fe20000000092 */
[----:B------:R-:W-:Y:S01]  /*1b50*/  FADD.FTZ R243, R243, R208 ;  /* 0x000000d0f3f37221 */ /* 0x000fe20000010000 */
[----:B------:R-:W-:Y:S01]  /*1b60*/  PRMT R141, RZ, 0x5410, R143 ;  /* 0x00005410ff8d7816 */ /* 0x000fe2000000008f */
[----:B------:R-:W-:Y:S01]  /*1b70*/  FFMA.FTZ R241, R161, R208, R241 ;  /* 0x000000d0a1f17223 */ /* 0x000fe200000100f1 */
[----:B------:R-:W-:Y:S01]  /*1b80*/  PRMT R143, RZ, 0x7610, R143 ;  /* 0x00007610ff8f7816 */ /* 0x000fe2000000008f */
[C---:B------:R-:W-:Y:S01]  /*1b90*/  FMUL.FTZ R203, R158.reuse, R203 ;  /* 0x000000cb9ecb7220 */ /* 0x040fe20000410000 */
[----:B------:R-:W-:Y:S01]  /*1ba0*/  PRMT R146, RZ, 0x7610, R146 ;  /* 0x00007610ff927816 */ /* 0x000fe20000000092 */
[----:B------:R-:W-:Y:S01]  /*1bb0*/  FMUL.FTZ R205, R158, R201 ;  /* 0x000000c99ecd7220 */ /* 0x000fe20000410000 */
[--C-:B------:R-:W-:Y:S01]  /*1bc0*/  PRMT R145, RZ, 0x5410, R147.reuse ;  /* 0x00005410ff917816 */ /* 0x100fe20000000093 */
        /* <DEDUP_REMOVED lines=9> */
[----:B------:R-:W-:Y:S02]  /*1c60*/  FFMA.FTZ R241, R205, R204, R241 ;  /* 0x000000cccdf17223 */ /* 0x000fe400000100f1 */
[----:B------:R-:W-:Y:S02]  /*1c70*/  FADD.FTZ R179, -R186, R179 ;  /* 0x000000b3bab37221 */ /* 0x000fe40000010100 */
[----:B------:R-:W-:Y:S02]  /*1c80*/  FMUL.FTZ R201, R158, R201 ;  /* 0x000000c99ec97220 */ /* 0x000fe40000410000 */
[----:B------:R-:W-:Y:S02]  /*1c90*/  FMUL.FTZ R176, R6, R249 ;  /* 0x000000f906b07220 */ /* 0x000fe40000410000 */
[----:B------:R-:W-:Y:S02]  /*1ca0*/  FADD.FTZ R243, R243, R202 ;  /* 0x000000caf3f37221 */ /* 0x000fe40000010000 */
[----:B------:R-:W-:-:S02]  /*1cb0*/  FFMA.FTZ R241, R203, R202, R241 ;  /* 0x000000cacbf17223 */ /* 0x000fc400000100f1 */
[----:B------:R-:W-:Y:S02]  /*1cc0*/  FMUL.FTZ R178, R158, R179 ;  /* 0x000000b39eb27220 */ /* 0x000fe40000410000 */
[C---:B------:R-:W-:Y:S02]  /*1cd0*/  FADD.FTZ R141, -R186.reuse, R141 ;  /* 0x0000008dba8d7221 */ /* 0x040fe40000010100 */
[----:B------:R-:W-:Y:S02]  /*1ce0*/  FADD.FTZ R143, -R186, R143 ;  /* 0x0000008fba8f7221 */ /* 0x000fe40000010100 */
[----:B------:R-:W-:Y:S02]  /*1cf0*/  FMUL.FTZ R179, R5, R146 ;  /* 0x0000009205b37220 */ /* 0x000fe40000410000 */
[----:B------:R-:W-:Y:S02]  /*1d00*/  FADD.FTZ R142, R243, R176 ;  /* 0x000000b0f38e7221 */ /* 0x000fe40000010000 */
[----:B------:R-:W-:-:S02]  /*1d10*/  FFMA.FTZ R241, R201, R176, R241 ;  /* 0x000000b0c9f17223 */ /* 0x000fc400000100f1 */
[----:B------:R-:W-:Y:S02]  /*1d20*/  FADD.FTZ R96, R96, R181 ;  /* 0x000000b560607221 */ /* 0x000fe40000010000 */
[----:B------:R-:W-:Y:S02]  /*1d30*/  FFMA.FTZ R60, R161, R181, R60 ;  /* 0x000000b5a13c7223 */ /* 0x000fe4000001003c */
[C---:B------:R-:W-:Y:S02]  /*1d40*/  FMUL.FTZ R181, R158.reuse, R141 ;  /* 0x0000008d9eb57220 */ /* 0x040fe40000410000 */
[----:B------:R-:W-:Y:S02]  /*1d50*/  FMUL.FTZ R182, R158, R143 ;  /* 0x0000008f9eb67220 */ /* 0x000fe40000410000 */
[----:B------:R-:W-:Y:S02]  /*1d60*/  FMUL.FTZ R180, R4, R145 ;  /* 0x0000009104b47220 */ /* 0x000fe40000410000 */
[----:B------:R-:W-:-:S02]  /*1d70*/  FADD.FTZ R141, R142, R179 ;  /* 0x000000b38e8d7221 */ /* 0x000fc40000010000 */
[----:B------:R-:W-:Y:S02]  /*1d80*/  FFMA.FTZ R241, R178, R179, R241 ;  /* 0x000000b3b2f17223 */ /* 0x000fe400000100f1 */
[----:B------:R-:W-:Y:S02]  /*1d90*/  FADD.FTZ R103, R103, R140 ;  /* 0x0000008c67677221 */ /* 0x000fe40000010000 */
[-C--:B------:R-:W-:Y:S02]  /*1da0*/  FFMA.FTZ R67, R182, R140.reuse, R67 ;  /* 0x0000008cb6437223 */ /* 0x080fe40000010043 */
[----:B------:R-:W-:Y:S02]  /*1db0*/  FMUL.FTZ R183, R3, R140 ;  /* 0x0000008c03b77220 */ /* 0x000fe40000410000 */
        /* <DEDUP_REMOVED lines=14> */
.L_x_8:
[----:B------:R-:W-:Y:S05]  /*1ea0*/  BSYNC B0 ;  /* 0x0000000000007941 */ /* 0x000fea0003800000 */
.L_x_7:
[----:B------:R-:W-:Y:S01]  /*1eb0*/  BSSY B0, `(.L_x_9) ;  /* 0x0000055000007945 */ /* 0x000fe20003800000 */
[----:B------:R-:W-:Y:S05]  /*1ec0*/  @!P6 BRA `(.L_x_10) ;  /* 0x000005300000e947 */ /* 0x000fea0003800000 */
[----:B------:R-:W-:Y:S01]  /*1ed0*/  LEA R140, P0, R187, c[0x0][0x188], 0x4 ;  /* 0x00006200bb8c7a11 */ /* 0x000fe200078020ff */
[----:B------:R-:W-:-:S03]  /*1ee0*/  HFMA2.MMA R144, -RZ, RZ, 0, 9.5367431640625e-07 ;  /* 0x00000010ff907435 */ /* 0x000fc600000001ff */
[----:B------:R-:W-:-:S06]  /*1ef0*/  LEA.HI.X R141, R187, c[0x0][0x18c], RZ, 0x4, P0 ;  /* 0x00006300bb8d7a11 */ /* 0x000fcc00000f24ff */
[----:B------:R-:W2:Y:S01]  /*1f00*/  LDG.E.128 R140, [R140.64] ;  /* 0x000000048c8c7981 */ /* 0x000ea2000c1e1d00 */
[----:B------:R-:W-:-:S06]  /*1f10*/  IMAD.WIDE.U32 R144, R187, R144, c[0x0][0x208] ;  /* 0x00008200bb907625 */ /* 0x000fcc00078e0090 */
[----:B------:R-:W3:Y:S01]  /*1f20*/  LDG.E.128 R144, [R144.64] ;  /* 0x0000000490907981 */ /* 0x000ee2000c1e1d00 */
[----:B------:R-:W-:-:S04]  /*1f30*/  ISETP.NE.U32.AND P0, PT, RZ, c[0x0][0x218], PT ;  /* 0x00008600ff007a0c */ /* 0x000fc80003f05070 */
[----:B------:R-:W-:-:S13]  /*1f40*/  ISETP.NE.AND.EX P0, PT, RZ, c[0x0][0x21c], PT, P0 ;  /* 0x00008700ff007a0c */ /* 0x000fda0003f05300 */
[----:B------:R-:W-:-:S04]  /*1f50*/  @P0 LEA R184, P1, R187, c[0x0][0x218], 0x4 ;  /* 0x00008600bbb80a11 */ /* 0x000fc800078220ff */
[----:B------:R-:W-:-:S05]  /*1f60*/  @P0 LEA.HI.X R185, R187, c[0x0][0x21c], RZ, 0x4, P1 ;  /* 0x00008700bbb90a11 */ /* 0x000fca00008f24ff */
[----:B------:R0:W5:Y:S01]  /*1f70*/  @P0 LDG.E.128 R136, [R184.64] ;  /* 0x00000004b8880981 */ /* 0x000162000c1e1d00 */
[--C-:B--2---:R-:W-:Y:S02]  /*1f80*/  PRMT R159, RZ, 0x5410, R140.reuse ;  /* 0x00005410ff9f7816 */ /* 0x104fe4000000008c */
[----:B0-----:R-:W-:Y:S02]  /*1f90*/  PRMT R185, RZ, 0x7610, R140 ;  /* 0x00007610ffb97816 */ /* 0x001fe4000000008c */
[----:B------:R-:W-:Y:S01]  /*1fa0*/  PRMT R189, RZ, 0x5410, R141 ;  /* 0x00005410ffbd7816 */ /* 0x000fe2000000008d */
[C---:B------:R-:W-:Y:S01]  /*1fb0*/  FADD.FTZ R159, -R186.reuse, R159 ;  /* 0x0000009fba9f7221 */ /* 0x040fe20000010100 */
[----:B------:R-:W-:Y:S01]  /*1fc0*/  PRMT R141, RZ, 0x7610, R141 ;  /* 0x00007610ff8d7816 */ /* 0x000fe2000000008d */
[----:B------:R-:W-:Y:S01]  /*1fd0*/  FADD.FTZ R187, -R186, R185 ;  /* 0x000000b9babb7221 */ /* 0x000fe20000010100 */
[----:B------:R-:W-:Y:S01]  /*1fe0*/  PRMT R191, RZ, 0x5410, R142 ;  /* 0x00005410ffbf7816 */ /* 0x000fe2000000008e */
[----:B-----5:R-:W-:Y:S01]  /*1ff0*/  FMUL.FTZ R159, R158, R159 ;  /* 0x0000009f9e9f7220 */ /* 0x020fe20000410000 */
[--C-:B---3--:R-:W-:Y:S01]  /*2000*/  PRMT R185, RZ, 0x5410, R144.reuse ;  /* 0x00005410ffb97816 */ /* 0x108fe20000000090 */
[C---:B------:R-:W-:Y:S01]  /*2010*/  FADD.FTZ R189, -R186.reuse, R189 ;  /* 0x000000bdbabd7221 */ /* 0x040fe20000010100 */
[----:B------:R-:W-:Y:S01]  /*2020*/  PRMT R144, RZ, 0x7610, R144 ;  /* 0x00007610ff907816 */ /* 0x000fe20000000090 */
[C---:B------:R-:W-:Y:S01]  /*2030*/  FADD.FTZ R193, -R186.reuse, R141 ;  /* 0x0000008dbac17221 */ /* 0x040fe20000010100 */
[----:B------:R-:W-:Y:S01]  /*2040*/  PRMT R197, RZ, 0x7610, R142 ;  /* 0x00007610ffc57816 */ /* 0x000fe2000000008e */
[----:B------:R-:W-:Y:S01]  /*2050*/  FADD.FTZ R195, -R186, R191 ;  /* 0x000000bfbac37221 */ /* 0x000fe20000010100 */
[--C-:B------:R-:W-:Y:S01]  /*2060*/  PRMT R191, RZ, 0x5410, R145.reuse ;  /* 0x00005410ffbf7816 */ /* 0x100fe20000000091 */
[-C--:B------:R-:W-:Y:S01]  /*2070*/  FMUL.FTZ R188, R0, R185.reuse ;  /* 0x000000b900bc7220 */ /* 0x080fe20000410000 */
[----:B------:R-:W-:Y:S01]  /*2080*/  PRMT R145, RZ, 0x7610, R145 ;  /* 0x00007610ff917816 */ /* 0x000fe20000000091 */
[----:B------:R-:W-:Y:S01]  /*2090*/  FADD.FTZ R104, R104, R185 ;  /* 0x000000b968687221 */ /* 0x000fe20000010000 */
[--C-:B------:R-:W-:Y:S01]  /*20a0*/  PRMT R199, RZ, 0x5410, R143.reuse ;  /* 0x00005410ffc77816 */ /* 0x100fe2000000008f */
[----:B------:R-:W-:Y:S01]  /*20b0*/  FFMA.FTZ R68, R159, R185, R68 ;  /* 0x000000b99f447223 */ /* 0x000fe20000010044 */
[----:B------:R-:W-:Y:S01]  /*20c0*/  PRMT R245, RZ, 0x7610, R143 ;  /* 0x00007610fff57816 */ /* 0x000fe2000000008f */
[C---:B------:R-:W-:Y:S01]  /*20d0*/  FMUL.FTZ R185, R158.reuse, R189 ;  /* 0x000000bd9eb97220 */ /* 0x040fe20000410000 */
[--C-:B------:R-:W-:Y:S01]  /*20e0*/  PRMT R194, RZ, 0x5410, R146.reuse ;  /* 0x00005410ffc27816 */ /* 0x100fe20000000092 */
        /* <DEDUP_REMOVED lines=13> */
[----:B------:R-:W-:Y:S02]  /*21c0*/  FMUL.FTZ R191, R152, R145 ;  /* 0x0000009198bf7220 */ /* 0x000fe40000410000 */
[----:B------:R-:W-:Y:S02]  /*21d0*/  FADD.FTZ R145, R140, R189 ;  /* 0x000000bd8c917221 */ /* 0x000fe40000010000 */
[----:B------:R-:W-:Y:S02]  /*21e0*/  FFMA.FTZ R241, R184, R189, R241 ;  /* 0x000000bdb8f17223 */ /* 0x000fe400000100f1 */
[----:B------:R-:W-:Y:S02]  /*21f0*/  FADD.FTZ R143, -R186, R197 ;  /* 0x000000c5ba8f7221 */ /* 0x000fe40000010100 */
[----:B------:R-:W-:Y:S02]  /*2200*/  FMUL.FTZ R193, R158, R195 ;  /* 0x000000c39ec17220 */ /* 0x000fe40000410000 */
[----:B------:R-:W-:-:S02]  /*2210*/  FADD.FTZ R140, R145, R192 ;  /* 0x000000c0918c7221 */ /* 0x000fc40000010000 */
[----:B------:R-:W-:Y:S02]  /*2220*/  FFMA.FTZ R241, R185, R192, R241 ;  /* 0x000000c0b9f17223 */ /* 0x000fe400000100f1 */
[----:B------:R-:W-:Y:S02]  /*2230*/  FADD.FTZ R197, -R186, R199 ;  /* 0x000000c7bac57221 */ /* 0x000fe40000010100 */
[----:B------:R-:W-:Y:S02]  /*2240*/  FADD.FTZ R108, R108, R194 ;  /* 0x000000c26c6c7221 */ /* 0x000fe40000010000 */
[-C--:B------:R-:W-:Y:S02]  /*2250*/  FFMA.FTZ R72, R193, R194.reuse, R72 ;  /* 0x000000c2c1487223 */ /* 0x080fe40000010048 */
[----:B------:R-:W-:Y:S02]  /*2260*/  FMUL.FTZ R196, R158, R143 ;  /* 0x0000008f9ec47220 */ /* 0x000fe40000410000 */
[----:B------:R-:W-:-:S02]  /*2270*/  FMUL.FTZ R194, R151, R194 ;  /* 0x000000c297c27220 */ /* 0x000fc40000410000 */
[----:B------:R-:W-:Y:S02]  /*2280*/  FADD.FTZ R143, R140, R191 ;  /* 0x000000bf8c8f7221 */ /* 0x000fe40000010000 */
[----:B------:R-:W-:Y:S02]  /*2290*/  FFMA.FTZ R241, R190, R191, R241 ;  /* 0x000000bfbef17223 */ /* 0x000fe400000100f1 */
[----:B------:R-:W-:Y:S02]  /*22a0*/  FMUL.FTZ R197, R158, R197 ;  /* 0x000000c59ec57220 */ /* 0x000fe40000410000 */
[----:B------:R-:W-:Y:S02]  /*22b0*/  FMUL.FTZ R195, R154, R146 ;  /* 0x000000929ac37220 */ /* 0x000fe40000410000 */
        /* <DEDUP_REMOVED lines=20> */
.L_x_10:
[----:B------:R-:W-:Y:S05]  /*2400*/  BSYNC B0 ;  /* 0x0000000000007941 */ /* 0x000fea0003800000 */
.L_x_9:
[----:B------:R-:W-:Y:S02]  /*2410*/  LOP3.LUT P1, RZ, R150, 0xff, RZ, 0xc0, !PT ;  /* 0x000000ff96ff7812 */ /* 0x000fe4000782c0ff */
[----:B------:R-:W-:-:S02]  /*2420*/  SHF.R.U32.HI R142, RZ, 0x5, R35 ;  /* 0x00000005ff8e7819 */ /* 0x000fc40000011623 */
[----:B------:R-:W-:Y:S02]  /*2430*/  LOP3.LUT P0, RZ, R35, 0x1f, RZ, 0xc0, !PT ;  /* 0x0000001f23ff7812 */ /* 0x000fe4000780c0ff */
[----:B------:R-:W-:-:S07]  /*2440*/  LOP3.LUT R242, R142, 0x7fffffc, RZ, 0xc0, !PT ;  /* 0x07fffffc8ef27812 */ /* 0x000fce00078ec0ff */
[----:B------:R-:W-:Y:S01]  /*2450*/  @!P1 IADD3 R242, R242, 0x4, RZ ;  /* 0x00000004f2f29810 */ /* 0x000fe20007ffe0ff */
[----:B------:R-:W-:Y:S05]  /*2460*/  BRA.DIV ~URZ, `(.L_x_11) ;  /* 0x00001fc27f007947 */ /* 0x000fea000b800000 */
[----:B------:R0:W1:Y:S02]  /*2470*/  SHFL.DOWN PT, R146, R243, 0x10, 0x1f ;  /* 0x0a001f00f3927f89 */ /* 0x00006400000e0000 */
.L_x_24:
[----:B------:R-:W-:Y:S05]  /*2480*/  BRA.DIV ~URZ, `(.L_x_12) ;  /* 0x000020227f007947 */ /* 0x000fea000b800000 */
[----:B------:R-:W2:Y:S01]  /*2490*/  SHFL.DOWN PT, R140, R241, 0x10, 0x1f ;  /* 0x0a001f00f18c7f89 */ /* 0x000ea200000e0000 */
[----:B-1----:R-:W-:-:S05]  /*24a0*/  FADD.FTZ R186, R146, R243 ;  /* 0x000000f392ba7221 */ /* 0x002fca0000010000 */
[----:B------:R-:W1:Y:S01]  /*24b0*/  SHFL.DOWN PT, R141, R186, 0x8, 0x1f ;  /* 0x09001f00ba8d7f89 */ /* 0x000e6200000e0000 */
[----:B--2---:R-:W-:-:S05]  /*24c0*/  FADD.FTZ R140, R140, R241 ;  /* 0x000000f18c8c7221 */ /* 0x004fca0000010000 */
        /* <DEDUP_REMOVED lines=10> */
[----:B------:R1:W3:Y:S01]  /*2570*/  SHFL.DOWN PT, R186, R145, 0x1, 0x1f ;  /* 0x08201f0091ba7f89 */ /* 0x0002e200000e0000 */
[----:B--2---:R-:W-:-:S05]  /*2580*/  FADD.FTZ R147, R146, R147 ;  /* 0x0000009392937221 */ /* 0x004fca0000010000 */
[----:B------:R1:W2:Y:S02]  /*2590*/  SHFL.DOWN PT, R140, R147, 0x1, 0x1f ;  /* 0x08201f00938c7f89 */ /* 0x0002a400000e0000 */
.L_x_25:
[----:B------:R-:W-:Y:S01]  /*25a0*/  @!P0 LOP3.LUT R141, R142, 0x3, RZ, 0xc0, !PT ;  /* 0x000000038e8d8812 */ /* 0x000fe200078ec0ff */
[----:B---3--:R-:W-:Y:S01]  /*25b0*/  FADD.FTZ R186, R186, R145 ;  /* 0x00000091baba7221 */ /* 0x008fe20000010000 */
[----:B------:R-:W-:Y:S01]  /*25c0*/  ULDC.U8 UR6, c[0x0][0x1f0] ;  /* 0x00007c0000067ab9 */ /* 0x000fe20000000000 */
[----:B--2---:R-:W-:Y:S01]  /*25d0*/  FADD.FTZ R187, R140, R147 ;  /* 0x000000938cbb7221 */ /* 0x004fe20000010000 */
[----:B------:R-:W-:-:S05]  /*25e0*/  @!P0 IADD3 R241, R242, R141, RZ ;  /* 0x0000008df2f18210 */ /* 0x000fca0007ffe0ff */
[----:B------:R-:W-:Y:S01]  /*25f0*/  @!P0 STS.64 [R241.X8+0x5000], R186 ;  /* 0x005000baf1008388 */ /* 0x000fe20000008a00 */
[----:B------:R-:W-:Y:S01]  /*2600*/  ISETP.NE.AND P0, PT, RZ, UR6, PT ;  /* 0x00000006ff007c0c */ /* 0x000fe2000bf05270 */
[----:B------:R-:W-:Y:S01]  /*2610*/  WARPSYNC 0xffffffff ;  /* 0xffffffff00007948 */ /* 0x000fe20003800000 */
[----:B------:R-:W-:Y:S01]  /*2620*/  BSSY B0, `(.L_x_13) ;  /* 0x0000060000007945 */ /* 0x000fe20003800000 */
[----:B------:R-:W-:Y:S06]  /*2630*/  BAR.SYNC.DEFER_BLOCKING 0x0 ;  /* 0x0000000000007b1d */ /* 0x000fec0000010000 */
[----:B------:R-:W2:Y:S04]  /*2640*/  LDS.128 R140, [R242.X8+0x5000] ;  /* 0x00500000f28c7984 */ /* 0x000ea80000008c00 */
[----:B-1----:R-:W1:Y:S01]  /*2650*/  LDS.128 R144, [R242.X8+0x5010] ;  /* 0x00501000f2907984 */ /* 0x002e620000008c00 */
[----:B0-2---:R-:W-:-:S02]  /*2660*/  FADD.FTZ R243, RZ, R140 ;  /* 0x0000008cfff37221 */ /* 0x005fc40000010000 */
[----:B------:R-:W-:Y:S02]  /*2670*/  FADD.FTZ R140, RZ, R141 ;  /* 0x0000008dff8c7221 */ /* 0x000fe40000010000 */
[----:B------:R-:W-:Y:S02]  /*2680*/  FADD.FTZ R243, R142, R243 ;  /* 0x000000f38ef37221 */ /* 0x000fe40000010000 */
[----:B------:R-:W-:Y:S02]  /*2690*/  FADD.FTZ R140, R143, R140 ;  /* 0x0000008c8f8c7221 */ /* 0x000fe40000010000 */
[----:B-1----:R-:W-:Y:S02]  /*26a0*/  FADD.FTZ R243, R243, R144 ;  /* 0x00000090f3f37221 */ /* 0x002fe40000010000 */
[----:B------:R-:W-:Y:S02]  /*26b0*/  FADD.FTZ R140, R140, R145 ;  /* 0x000000918c8c7221 */ /* 0x000fe40000010000 */
[----:B------:R-:W-:-:S02]  /*26c0*/  FADD.FTZ R146, R146, R243 ;  /* 0x000000f392927221 */ /* 0x000fc40000010000 */
[----:B------:R-:W-:Y:S02]  /*26d0*/  FADD.FTZ R140, R147, R140 ;  /* 0x0000008c938c7221 */ /* 0x000fe40000010000 */
[----:B------:R-:W-:Y:S02]  /*26e0*/  FMUL.FTZ R147, R146, c[0x0][0x1e0] ;  /* 0x0000780092937a20 */ /* 0x000fe40000410000 */
[----:B------:R-:W-:-:S03]  /*26f0*/  FMUL.FTZ R146, R140, c[0x0][0x1e0] ;  /* 0x000078008c927a20 */ /* 0x000fc60000410000 */
[----:B------:R-:W-:Y:S01]  /*2700*/  FSEL R147, R147, RZ, !P0 ;  /* 0x000000ff93937208 */ /* 0x000fe20004000000 */
[----:B------:R-:W-:Y:S05]  /*2710*/  @!P2 BRA `(.L_x_14) ;  /* 0x000005000000a947 */ /* 0x000fea0003800000 */
[----:B------:R-:W-:Y:S01]  /*2720*/  ISETP.NE.U32.AND P1, PT, RZ, c[0x0][0x218], PT ;  /* 0x00008600ff007a0c */ /* 0x000fe20003f25070 */
[-CC-:B------:R-:W-:Y:S01]  /*2730*/  FFMA.FTZ R141, R169, R146.reuse, R147.reuse ;  /* 0x00000092a98d7223 */ /* 0x180fe20000010093 */
[----:B------:R-:W-:Y:S01]  /*2740*/  ISETP.NE.U32.AND P0, PT, RZ, c[0x0][0x258], PT ;  /* 0x00009600ff007a0c */ /* 0x000fe20003f05070 */
[----:B------:R-:W-:Y:S01]  /*2750*/  FFMA.FTZ R145, R164, R146, R147 ;  /* 0x00000092a4917223 */ /* 0x000fe20000010093 */
[----:B------:R-:W-:Y:S01]  /*2760*/  ISETP.NE.AND.EX P1, PT, RZ, c[0x0][0x21c], PT, P1 ;  /* 0x00008700ff007a0c */ /* 0x000fe20003f25310 */
[----:B------:R-:W-:Y:S01]  /*2770*/  FADD.FTZ R141, R166, -R141 ;  /* 0x8000008da68d7221 */ /* 0x000fe20000010000 */
[----:B------:R-:W-:Y:S01]  /*2780*/  ISETP.NE.AND.EX P0, PT, RZ, c[0x0][0x25c], PT, P0 ;  /* 0x00009700ff007a0c */ /* 0x000fe20003f05300 */
[----:B------:R-:W-:Y:S01]  /*2790*/  FADD.FTZ R145, R162, -R145 ;  /* 0x80000091a2917221 */ /* 0x000fe20000010000 */
[----:B------:R-:W-:Y:S01]  /*27a0*/  HFMA2.MMA R250, -RZ, RZ, 0, 9.5367431640625e-07 ;  /* 0x00000010fffa7435 */ /* 0x000fe200000001ff */
[----:B-----5:R-:W-:-:S02]  /*27b0*/  FMUL.FTZ R142, R158, R141 ;  /* 0x0000008d9e8e7220 */ /* 0x020fc40000410000 */
[----:B------:R-:W-:Y:S02]  /*27c0*/  FMUL.FTZ R144, R158, R145 ;  /* 0x000000919e907220 */ /* 0x000fe40000410000 */
[----:B------:R-:W-:-:S04]  /*27d0*/  FFMA.FTZ R246, R240, R146, R147 ;  /* 0x00000092f0f67223 */ /* 0x000fc80000010093 */
[----:B------:R-:W-:-:S05]  /*27e0*/  @P1 PRMT R141, RZ, 0x5410, R114 ;  /* 0x00005410ff8d1816 */ /* 0x000fca0000000072 */
[----:B------:R-:W-:Y:S02]  /*27f0*/  @P1 FADD.FTZ R142, R142, R141 ;  /* 0x0000008d8e8e1221 */ /* 0x000fe40000010000 */
[----:B------:R-:W-:-:S04]  /*2800*/  FFMA.FTZ R141, R173, R146, R147 ;  /* 0x00000092ad8d7223 */ /* 0x000fc80000010093 */
[----:B------:R-:W-:Y:S02]  /*2810*/  FADD.FTZ R143, R170, -R141 ;  /* 0x8000008daa8f7221 */ /* 0x000fe40000010000 */
[----:B------:R-:W-:Y:S02]  /*2820*/  FFMA.FTZ R141, R177, R146, R147 ;  /* 0x00000092b18d7223 */ /* 0x000fe40000010093 */
[----:B------:R-:W-:Y:S01]  /*2830*/  FMUL.FTZ R140, R158, R143 ;  /* 0x0000008f9e8c7220 */ /* 0x000fe20000410000 */
[----:B------:R-:W-:Y:S01]  /*2840*/  @P1 PRMT R143, RZ, 0x5410, R113 ;  /* 0x00005410ff8f1816 */ /* 0x000fe20000000071 */
[----:B------:R-:W-:-:S04]  /*2850*/  FADD.FTZ R141, R174, -R141 ;  /* 0x8000008dae8d7221 */ /* 0x000fc80000010000 */
[----:B------:R-:W-:Y:S01]  /*2860*/  FMUL.FTZ R186, R158, R141 ;  /* 0x0000008d9eba7220 */ /* 0x000fe20000410000 */
[----:B------:R-:W-:Y:S01]  /*2870*/  @P1 PRMT R141, RZ, 0x5410, R112 ;  /* 0x00005410ff8d1816 */ /* 0x000fe20000000070 */
[----:B------:R-:W-:Y:S01]  /*2880*/  @P1 FADD.FTZ R140, R140, R143 ;  /* 0x0000008f8c8c1221 */ /* 0x000fe20000010000 */
[----:B------:R-:W-:Y:S01]  /*2890*/  @P0 F2FP.BF16.PACK_AB R143, RZ, R142 ;  /* 0x0000008eff8f023e */ /* 0x000fe200000010ff */
[----:B------:R-:W-:Y:S02]  /*28a0*/  FMUL.FTZ R142, R142, R157 ;  /* 0x0000009d8e8e7220 */ /* 0x000fe40000410000 */
[----:B------:R-:W-:Y:S01]  /*28b0*/  @P1 FADD.FTZ R186, R186, R141 ;  /* 0x0000008dbaba1221 */ /* 0x000fe20000010000 */
[----:B------:R-:W-:Y:S02]  /*28c0*/  @P0 PRMT R118, R143, 0x7610, R118 ;  /* 0x000076108f760816 */ /* 0x000fe40000000076 */
[----:B------:R-:W-:Y:S02]  /*28d0*/  @P0 F2FP.BF16.PACK_AB R143, RZ, R140 ;  /* 0x0000008cff8f023e */ /* 0x000fe400000010ff */
[----:B------:R-:W-:-:S02]  /*28e0*/  @P0 F2FP.BF16.PACK_AB R141, RZ, R186 ;  /* 0x000000baff8d023e */ /* 0x000fc400000010ff */
[----:B------:R-:W-:Y:S01]  /*28f0*/  @P0 PRMT R117, R143, 0x7610, R117 ;  /* 0x000076108f750816 */ /* 0x000fe20000000075 */
[----:B------:R-:W-:Y:S01]  /*2900*/  FFMA.FTZ R143, R171, R146, R147 ;  /* 0x00000092ab8f7223 */ /* 0x000fe20000010093 */
[----:B------:R-:W-:Y:S02]  /*2910*/  @P0 PRMT R116, R141, 0x7610, R116 ;  /* 0x000076108d740816 */ /* 0x000fe40000000074 */
[----:B------:R-:W-:Y:S01]  /*2920*/  @P1 PRMT R141, RZ, 0x7610, R114 ;  /* 0x00007610ff8d1816 */ /* 0x000fe20000000072 */
[----:B------:R-:W-:-:S04]  /*2930*/  FADD.FTZ R143, R168, -R143 ;  /* 0x8000008fa88f7221 */ /* 0x000fc80000010000 */
[----:B------:R-:W-:Y:S02]  /*2940*/  @P1 FADD.FTZ R144, R144, R141 ;  /* 0x0000008d90901221 */ /* 0x000fe40000010000 */
[----:B------:R-:W-:Y:S02]  /*2950*/  FFMA.FTZ R141, R175, R146, R147 ;  /* 0x00000092af8d7223 */ /* 0x000fe40000010093 */
[----:B------:R-:W-:Y:S01]  /*2960*/  FMUL.FTZ R242, R158, R143 ;  /* 0x0000008f9ef27220 */ /* 0x000fe20000410000 */
[----:B------:R-:W-:Y:S01]  /*2970*/  @P0 F2FP.BF16.PACK_AB R145, RZ, R144 ;  /* 0x00000090ff91023e */ /* 0x000fe200000010ff */
[----:B------:R-:W-:Y:S02]  /*2980*/  FADD.FTZ R141, R172, -R141 ;  /* 0x8000008dac8d7221 */ /* 0x000fe40000010000 */
[----:B------:R-:W-:Y:S01]  /*2990*/  FADD.FTZ R143, R239, -R246 ;  /* 0x800000f6ef8f7221 */ /* 0x000fe20000010000 */
[----:B------:R-:W-:Y:S01]  /*29a0*/  @P0 PRMT R118, R118, 0x5410, R145 ;  /* 0x0000541076760816 */ /* 0x000fe20000000091 */
[C---:B------:R-:W-:Y:S01]  /*29b0*/  FMUL.FTZ R244, R158.reuse, R141 ;  /* 0x0000008d9ef47220 */ /* 0x040fe20000410000 */
[----:B------:R-:W-:Y:S01]  /*29c0*/  @P1 PRMT R141, RZ, 0x7610, R113 ;  /* 0x00007610ff8d1816 */ /* 0x000fe20000000071 */
[----:B------:R-:W-:-:S04]  /*29d0*/  FMUL.FTZ R248, R158, R143 ;  /* 0x0000008f9ef87220 */ /* 0x000fc80000410000 */
[----:B------:R-:W-:Y:S01]  /*29e0*/  @P1 FADD.FTZ R242, R242, R141 ;  /* 0x0000008df2f21221 */ /* 0x000fe20000010000 */
[----:B------:R-:W-:-:S04]  /*29f0*/  @P1 PRMT R141, RZ, 0x7610, R112 ;  /* 0x00007610ff8d1816 */ /* 0x000fc80000000070 */
[----:B------:R-:W-:Y:S01]  /*2a00*/  @P0 F2FP.BF16.PACK_AB R143, RZ, R242 ;  /* 0x000000f2ff8f023e */ /* 0x000fe200000010ff */
[----:B------:R-:W-:Y:S02]  /*2a10*/  @P1 FADD.FTZ R244, R244, R141 ;  /* 0x0000008df4f41221 */ /* 0x000fe40000010000 */
[----:B------:R-:W-:Y:S01]  /*2a20*/  FFMA.FTZ R141, R167, R146, R147 ;  /* 0x00000092a78d7223 */ /* 0x000fe20000010093 */
[----:B------:R-:W-:Y:S01]  /*2a30*/  @P0 PRMT R117, R117, 0x5410, R143 ;  /* 0x0000541075750816 */ /* 0x000fe2000000008f */
[-C--:B------:R-:W-:Y:S02]  /*2a40*/  FMUL.FTZ R143, R244, R157.reuse ;  /* 0x0000009df48f7220 */ /* 0x080fe40000410000 */
[----:B------:R-:W-:Y:S02]  /*2a50*/  FADD.FTZ R141, R160, -R141 ;  /* 0x8000008da08d7221 */ /* 0x000fe40000010000 */
[----:B------:R-:W-:Y:S02]  /*2a60*/  FMUL.FTZ R242, R242, R157 ;  /* 0x0000009df2f27220 */ /* 0x000fe40000410000 */
[----:B------:R-:W-:Y:S01]  /*2a70*/  FMUL.FTZ R246, R158, R141 ;  /* 0x0000008d9ef67220 */ /* 0x000fe20000410000 */
[----:B------:R-:W-:-:S05]  /*2a80*/  @P1 PRMT R141, RZ, 0x5410, R115 ;  /* 0x00005410ff8d1816 */ /* 0x000fca0000000073 */
[----:B------:R-:W-:Y:S01]  /*2a90*/  @P1 FADD.FTZ R246, R246, R141 ;  /* 0x0000008df6f61221 */ /* 0x000fe20000010000 */
[----:B------:R-:W-:-:S04]  /*2aa0*/  @P1 PRMT R141, RZ, 0x7610, R115 ;  /* 0x00007610ff8d1816 */ /* 0x000fc80000000073 */
[----:B------:R-:W-:Y:S01]  /*2ab0*/  @P0 F2FP.BF16.PACK_AB R187, RZ, R246 ;  /* 0x000000f6ffbb023e */ /* 0x000fe200000010ff */
[----:B------:R-:W-:Y:S01]  /*2ac0*/  @P1 FADD.FTZ R248, R248, R141 ;  /* 0x0000008df8f81221 */ /* 0x000fe20000010000 */
[----:B------:R-:W-:Y:S01]  /*2ad0*/  ISETP.NE.U32.AND P1, PT, RZ, c[0x0][0x258], PT ;  /* 0x00009600ff007a0c */ /* 0x000fe20003f25070 */
[-C--:B------:R-:W-:Y:S01]  /*2ae0*/  FMUL.FTZ R246, R246, R157.reuse ;  /* 0x0000009df6f67220 */ /* 0x080fe20000410000 */
[----:B------:R-:W-:Y:S02]  /*2af0*/  @P0 F2FP.BF16.PACK_AB R141, RZ, R244 ;  /* 0x000000f4ff8d023e */ /* 0x000fe400000010ff */
[----:B------:R-:W-:Y:S02]  /*2b00*/  ISETP.NE.AND.EX P1, PT, RZ, c[0x0][0x25c], PT, P1 ;  /* 0x00009700ff007a0c */ /* 0x000fe40003f25310 */
[----:B------:R-:W-:Y:S01]  /*2b10*/  @P0 PRMT R116, R116, 0x5410, R141 ;  /* 0x0000541074740816 */ /* 0x000fe2000000008d */
[----:B------:R-:W-:Y:S01]  /*2b20*/  FMUL.FTZ R141, R144, R157 ;  /* 0x0000009d908d7220 */ /* 0x000fe20000410000 */
[----:B------:R-:W-:-:S02]  /*2b30*/  @P0 F2FP.BF16.PACK_AB R241, RZ, R248 ;  /* 0x000000f8fff1023e */ /* 0x000fc400000010ff */
[----:B------:R-:W-:Y:S01]  /*2b40*/  @P0 PRMT R119, R187, 0x7610, R119 ;  /* 0x00007610bb770816 */ /* 0x000fe20000000077 */
[-C--:B------:R-:W-:Y:S01]  /*2b50*/  FMUL.FTZ R187, R248, R157.reuse ;  /* 0x0000009df8bb7220 */ /* 0x080fe20000410000 */
[----:B------:R-:W-:Y:S01]  /*2b60*/  F2FP.BF16.PACK_AB R142, R141, R142 ;  /* 0x0000008e8d8e723e */ /* 0x000fe200000010ff */
[-C--:B------:R-:W-:Y:S01]  /*2b70*/  FMUL.FTZ R141, R140, R157.reuse ;  /* 0x0000009d8c8d7220 */ /* 0x080fe20000410000 */
[----:B------:R-:W-:Y:S01]  /*2b80*/  @P0 PRMT R119, R119, 0x5410, R241 ;  /* 0x0000541077770816 */ /* 0x000fe200000000f1 */
[----:B------:R-:W-:Y:S02]  /*2b90*/  FMUL.FTZ R140, R186, R157 ;  /* 0x0000009dba8c7220 */ /* 0x000fe40000410000 */
[----:B------:R-:W-:Y:S01]  /*2ba0*/  @P1 IMAD.WIDE.U32 R144, R155, R250, c[0x0][0x258] ;  /* 0x000096009b901625 */ /* 0x000fe200078e00fa */
[----:B------:R-:W-:Y:S02]  /*2bb0*/  F2FP.BF16.PACK_AB R141, R242, R141 ;  /* 0x0000008df28d723e */ /* 0x000fe400000010ff */
[----:B------:R-:W-:-:S02]  /*2bc0*/  F2FP.BF16.PACK_AB R140, R143, R140 ;  /* 0x0000008c8f8c723e */ /* 0x000fc400000010ff */
[----:B------:R0:W-:Y:S01]  /*2bd0*/  @P1 STG.E.128 [R144.64], R116 ;  /* 0x0000007490001986 */ /* 0x0001e2000c101d04 */
[----:B------:R-:W-:Y:S01]  /*2be0*/  F2FP.BF16.PACK_AB R143, R187, R246 ;  /* 0x000000f6bb8f723e */ /* 0x000fe200000010ff */
[C---:B0-----:R-:W-:Y:S01]  /*2bf0*/  IMAD.WIDE.U32 R144, R155.reuse, R250, c[0x0][0x248] ;  /* 0x000092009b907625 */ /* 0x041fe200078e00fa */
[----:B------:R-:W-:-:S04]  /*2c00*/  IADD3 R155, R155, 0x80, RZ ;  /* 0x000000809b9b7810 */ /* 0x000fc80007ffe0ff */
[----:B------:R0:W-:Y:S03]  /*2c10*/  STG.E.128 [R144.64], R140 ;  /* 0x0000008c90007986 */ /* 0x0001e6000c101d04 */
.L_x_14:
[----:B------:R-:W-:Y:S05]  /*2c20*/  BSYNC B0 ;  /* 0x0000000000007941 */ /* 0x000fea0003800000 */
.L_x_13:
[----:B------:R-:W-:Y:S01]  /*2c30*/  BSSY B0, `(.L_x_15) ;  /* 0x0000052000007945 */ /* 0x000fe20003800000 */
[----:B------:R-:W-:Y:S05]  /*2c40*/  @!P3 BRA `(.L_x_16) ;  /* 0x000005000000b947 */ /* 0x000fea0003800000 */
[----:B------:R-:W-:Y:S01]  /*2c50*/  ISETP.NE.U32.AND P0, PT, RZ, c[0x0][0x218], PT ;  /* 0x00008600ff007a0c */ /* 0x000fe20003f05070 */
[-CC-:B0-----:R-:W-:Y:S01]  /*2c60*/  FFMA.FTZ R141, R231, R146.reuse, R147.reuse ;  /* 0x00000092e78d7223 */ /* 0x181fe20000010093 */
[----:B------:R-:W-:Y:S01]  /*2c70*/  ISETP.NE.U32.AND P1, PT, RZ, c[0x0][0x258], PT ;  /* 0x00009600ff007a0c */ /* 0x000fe20003f25070 */
[----:B------:R-:W-:Y:S01]  /*2c80*/  FFMA.FTZ R145, R229, R146, R147 ;  /* 0x00000092e5917223 */ /* 0x000fe20000010093 */
[----:B------:R-:W-:Y:S01]  /*2c90*/  ISETP.NE.AND.EX P0, PT, RZ, c[0x0][0x21c], PT, P0 ;  /* 0x00008700ff007a0c */ /* 0x000fe20003f05300 */
[----:B------:R-:W-:Y:S01]  /*2ca0*/  FADD.FTZ R141, R230, -R141 ;  /* 0x8000008de68d7221 */ /* 0x000fe20000010000 */
[----:B------:R-:W-:Y:S01]  /*2cb0*/  ISETP.NE.AND.EX P1, PT, RZ, c[0x0][0x25c], PT, P1 ;  /* 0x00009700ff007a0c */ /* 0x000fe20003f25310 */
[----:B------:R-:W-:Y:S01]  /*2cc0*/  FADD.FTZ R145, R228, -R145 ;  /* 0x80000091e4917221 */ /* 0x000fe20000010000 */
[----:B------:R-:W-:Y:S01]  /*2cd0*/  MOV R250, 0x10 ;  /* 0x0000001000fa7802 */ /* 0x000fe20000000f00 */
[----:B-----5:R-:W-:-:S02]  /*2ce0*/  FMUL.FTZ R142, R158, R141 ;  /* 0x0000008d9e8e7220 */ /* 0x020fc40000410000 */
[----:B------:R-:W-:Y:S02]  /*2cf0*/  FMUL.FTZ R144, R158, R145 ;  /* 0x000000919e907220 */ /* 0x000fe40000410000 */
[-CC-:B------:R-:W-:Y:S02]  /*2d00*/  FFMA.FTZ R246, R227, R146.reuse, R147.reuse ;  /* 0x00000092e3f67223 */ /* 0x180fe40000010093 */
[----:B------:R-:W-:Y:S02]  /*2d10*/  FFMA.FTZ R248, R226, R146, R147 ;  /* 0x00000092e2f87223 */ /* 0x000fe40000010093 */
        /* <DEDUP_REMOVED lines=36> */
[----:B------:R-:W-:Y:S01]  /*2f60*/  FADD.FTZ R141, R225, -R246 ;  /* 0x800000f6e18d7221 */ /* 0x000fe20000010000 */
[----:B------:R-:W-:Y:S01]  /*2f70*/  @P1 PRMT R117, R117, 0x5410, R143 ;  /* 0x0000541075751816 */ /* 0x000fe2000000008f */
[----:B------:R-:W-:Y:S02]  /*2f80*/  FMUL.FTZ R143, R244, R157 ;  /* 0x0000009df48f7220 */ /* 0x000fe40000410000 */
[----:B------:R-:W-:Y:S01]  /*2f90*/  FMUL.FTZ R246, R158, R141 ;  /* 0x0000008d9ef67220 */ /* 0x000fe20000410000 */
[----:B------:R-:W-:Y:S01]  /*2fa0*/  @P0 PRMT R141, RZ, 0x5410, R39 ;  /* 0x00005410ff8d0816 */ /* 0x000fe20000000027 */
[----:B------:R-:W-:-:S04]  /*2fb0*/  FMUL.FTZ R242, R242, R157 ;  /* 0x0000009df2f27220 */ /* 0x000fc80000410000 */
        /* <DEDUP_REMOVED lines=25> */
.L_x_16:
[----:B------:R-:W-:Y:S05]  /*3150*/  BSYNC B0 ;  /* 0x0000000000007941 */ /* 0x000fea0003800000 */
.L_x_15:
[----:B------:R-:W-:Y:S01]  /*3160*/  BSSY B0, `(.L_x_17) ;  /* 0x0000052000007945 */ /* 0x000fe20003800000 */
[----:B------:R-:W-:Y:S05]  /*3170*/  @!P4 BRA `(.L_x_18) ;  /* 0x000005000000c947 */ /* 0x000fea0003800000 */
[----:B------:R-:W-:Y:S01]  /*3180*/  ISETP.NE.U32.AND P0, PT, RZ, c[0x0][0x218], PT ;  /* 0x00008600ff007a0c */ /* 0x000fe20003f05070 */
[-CC-:B0-----:R-:W-:Y:S01]  /*3190*/  FFMA.FTZ R140, R216, R146.reuse, R147.reuse ;  /* 0x00000092d88c7223 */ /* 0x181fe20000010093 */
[----:B------:R-:W-:Y:S01]  /*31a0*/  ISETP.NE.U32.AND P1, PT, RZ, c[0x0][0x258], PT ;  /* 0x00009600ff007a0c */ /* 0x000fe20003f25070 */
[-CC-:B------:R-:W-:Y:S01]  /*31b0*/  FFMA.FTZ R144, R214, R146.reuse, R147.reuse ;  /* 0x00000092d6907223 */ /* 0x180fe20000010093 */
[----:B------:R-:W-:Y:S01]  /*31c0*/  ISETP.NE.AND.EX P0, PT, RZ, c[0x0][0x21c], PT, P0 ;  /* 0x00008700ff007a0c */ /* 0x000fe20003f05300 */
[----:B------:R-:W-:Y:S01]  /*31d0*/  FADD.FTZ R141, R215, -R140 ;  /* 0x8000008cd78d7221 */ /* 0x000fe20000010000 */
[----:B------:R-:W-:Y:S01]  /*31e0*/  ISETP.NE.AND.EX P1, PT, RZ, c[0x0][0x25c], PT, P1 ;  /* 0x00009700ff007a0c */ /* 0x000fe20003f25310 */
[----:B------:R-:W-:Y:S01]  /*31f0*/  FFMA.FTZ R140, R220, R146, R147 ;  /* 0x00000092dc8c7223 */ /* 0x000fe20000010093 */
[----:B------:R-:W-:Y:S01]  /*3200*/  HFMA2.MMA R250, -RZ, RZ, 0, 9.5367431640625e-07 ;  /* 0x00000010fffa7435 */ /* 0x000fe200000001ff */
[----:B-----5:R-:W-:-:S02]  /*3210*/  FMUL.FTZ R142, R158, R141 ;  /* 0x0000008d9e8e7220 */ /* 0x020fc40000410000 */
[----:B------:R-:W-:Y:S02]  /*3220*/  FADD.FTZ R143, R219, -R140 ;  /* 0x8000008cdb8f7221 */ /* 0x000fe40000010000 */
[----:B------:R-:W-:Y:S02]  /*3230*/  FADD.FTZ R145, R213, -R144 ;  /* 0x80000090d5917221 */ /* 0x000fe40000010000 */
[C---:B------:R-:W-:Y:S02]  /*3240*/  FMUL.FTZ R140, R158.reuse, R143 ;  /* 0x0000008f9e8c7220 */ /* 0x040fe40000410000 */
[----:B------:R-:W-:Y:S01]  /*3250*/  @P0 PRMT R141, RZ, 0x5410, R130 ;  /* 0x00005410ff8d0816 */ /* 0x000fe20000000082 */
[----:B------:R-:W-:Y:S01]  /*3260*/  FMUL.FTZ R144, R158, R145 ;  /* 0x000000919e907220 */ /* 0x000fe20000410000 */
[----:B------:R-:W-:Y:S01]  /*3270*/  @P0 PRMT R143, RZ, 0x5410, R129 ;  /* 0x00005410ff8f0816 */ /* 0x000fe20000000081 */
[----:B------:R-:W-:Y:S02]  /*3280*/  FFMA.FTZ R242, R222, R146, R147 ;  /* 0x00000092def27223 */ /* 0x000fe40000010093 */
[----:B------:R-:W-:-:S02]  /*3290*/  @P0 FADD.FTZ R142, R142, R141 ;  /* 0x0000008d8e8e0221 */ /* 0x000fc40000010000 */
[----:B------:R-:W-:Y:S02]  /*32a0*/  FFMA.FTZ R141, R163, R146, R147 ;  /* 0x00000092a38d7223 */ /* 0x000fe40000010093 */
[----:B------:R-:W-:Y:S01]  /*32b0*/  @P0 FADD.FTZ R140, R140, R143 ;  /* 0x0000008f8c8c0221 */ /* 0x000fe20000010000 */
[----:B------:R-:W-:Y:S01]  /*32c0*/  @P1 F2FP.BF16.PACK_AB R143, RZ, R142 ;  /* 0x0000008eff8f123e */ /* 0x000fe200000010ff */
[----:B------:R-:W-:Y:S02]  /*32d0*/  FADD.FTZ R141, R224, -R141 ;  /* 0x8000008de08d7221 */ /* 0x000fe40000010000 */
[-CC-:B------:R-:W-:Y:S01]  /*32e0*/  FFMA.FTZ R244, R218, R146.reuse, R147.reuse ;  /* 0x00000092daf47223 */ /* 0x180fe20000010093 */
[----:B------:R-:W-:Y:S01]  /*32f0*/  @P1 PRMT R118, R143, 0x7610, R118 ;  /* 0x000076108f761816 */ /* 0x000fe20000000076 */
[----:B------:R-:W-:Y:S01]  /*3300*/  FMUL.FTZ R186, R158, R141 ;  /* 0x0000008d9eba7220 */ /* 0x000fe20000410000 */
[----:B------:R-:W-:Y:S01]  /*3310*/  @P0 PRMT R141, RZ, 0x5410, R128 ;  /* 0x00005410ff8d0816 */ /* 0x000fe20000000080 */
[--C-:B------:R-:W-:Y:S01]  /*3320*/  FFMA.FTZ R246, R212, R146, R147.reuse ;  /* 0x00000092d4f67223 */ /* 0x100fe20000010093 */
[----:B------:R-:W-:Y:S01]  /*3330*/  @P1 F2FP.BF16.PACK_AB R143, RZ, R140 ;  /* 0x0000008cff8f123e */ /* 0x000fe200000010ff */
[----:B------:R-:W-:-:S02]  /*3340*/  FFMA.FTZ R248, R210, R146, R147 ;  /* 0x00000092d2f87223 */ /* 0x000fc40000010093 */
[----:B------:R-:W-:Y:S01]  /*3350*/  @P0 FADD.FTZ R186, R186, R141 ;  /* 0x0000008dbaba0221 */ /* 0x000fe20000010000 */
[----:B------:R-:W-:Y:S01]  /*3360*/  @P1 PRMT R117, R143, 0x7610, R117 ;  /* 0x000076108f751816 */ /* 0x000fe20000000075 */
[----:B------:R-:W-:Y:S02]  /*3370*/  FADD.FTZ R143, R217, -R244 ;  /* 0x800000f4d98f7221 */ /* 0x000fe40000010000 */
[----:B------:R-:W-:Y:S01]  /*3380*/  FMUL.FTZ R142, R142, R157 ;  /* 0x0000009d8e8e7220 */ /* 0x000fe20000410000 */
[----:B------:R-:W-:-:S04]  /*3390*/  @P1 F2FP.BF16.PACK_AB R141, RZ, R186 ;  /* 0x000000baff8d123e */ /* 0x000fc800000010ff */
[----:B------:R-:W-:Y:S02]  /*33a0*/  @P1 PRMT R116, R141, 0x7610, R116 ;  /* 0x000076108d741816 */ /* 0x000fe40000000074 */
[----:B------:R-:W-:-:S05]  /*33b0*/  @P0 PRMT R141, RZ, 0x7610, R130 ;  /* 0x00007610ff8d0816 */ /* 0x000fca0000000082 */
[----:B------:R-:W-:Y:S02]  /*33c0*/  @P0 FADD.FTZ R144, R144, R141 ;  /* 0x0000008d90900221 */ /* 0x000fe40000010000 */
[----:B------:R-:W-:Y:S02]  /*33d0*/  FADD.FTZ R141, R221, -R242 ;  /* 0x800000f2dd8d7221 */ /* 0x000fe40000010000 */
[C---:B------:R-:W-:Y:S01]  /*33e0*/  FMUL.FTZ R242, R158.reuse, R143 ;  /* 0x0000008f9ef27220 */ /* 0x040fe20000410000 */
[----:B------:R-:W-:Y:S01]  /*33f0*/  @P1 F2FP.BF16.PACK_AB R145, RZ, R144 ;  /* 0x00000090ff91123e */ /* 0x000fe200000010ff */
[----:B------:R-:W-:Y:S01]  /*3400*/  FMUL.FTZ R244, R158, R141 ;  /* 0x0000008d9ef47220 */ /* 0x000fe20000410000 */
[----:B------:R-:W-:Y:S01]  /*3410*/  @P0 PRMT R141, RZ, 0x7610, R129 ;  /* 0x00007610ff8d0816 */ /* 0x000fe20000000081 */
[----:B------:R-:W-:Y:S01]  /*3420*/  FADD.FTZ R143, R209, -R248 ;  /* 0x800000f8d18f7221 */ /* 0x000fe20000010000 */
[----:B------:R-:W-:-:S03]  /*3430*/  @P1 PRMT R118, R118, 0x5410, R145 ;  /* 0x0000541076761816 */ /* 0x000fc60000000091 */
[----:B------:R-:W-:Y:S01]  /*3440*/  @P0 FADD.FTZ R242, R242, R141 ;  /* 0x0000008df2f20221 */ /* 0x000fe20000010000 */
[----:B------:R-:W-:Y:S01]  /*3450*/  @P0 PRMT R141, RZ, 0x7610, R128 ;  /* 0x00007610ff8d0816 */ /* 0x000fe20000000080 */
[----:B------:R-:W-:-:S03]  /*3460*/  FMUL.FTZ R248, R158, R143 ;  /* 0x0000008f9ef87220 */ /* 0x000fc60000410000 */
        /* <DEDUP_REMOVED lines=33> */
.L_x_18:
[----:B------:R-:W-:Y:S05]  /*3680*/  BSYNC B0 ;  /* 0x0000000000007941 */ /* 0x000fea0003800000 */
.L_x_17:
        /* <DEDUP_REMOVED lines=82> */
.L_x_20:
[----:B------:R-:W-:Y:S05]  /*3bb0*/  BSYNC B0 ;  /* 0x0000000000007941 */ /* 0x000fea0003800000 */
.L_x_19:
[----:B------:R-:W-:Y:S01]  /*3bc0*/  BSSY B0, `(.L_x_21) ;  /* 0x0000051000007945 */ /* 0x000fe20003800000 */
[----:B------:R-:W-:Y:S05]  /*3bd0*/  @!P6 BRA `(.L_x_22) ;  /* 0x000004f00000e947 */ /* 0x000fea0003800000 */
[----:B------:R-:W-:Y:S01]  /*3be0*/  ISETP.NE.U32.AND P0, PT, RZ, c[0x0][0x218], PT ;  /* 0x00008600ff007a0c */ /* 0x000fe20003f05070 */
[-CC-:B0-----:R-:W-:Y:S01]  /*3bf0*/  FFMA.FTZ R141, R159, R146.reuse, R147.reuse ;  /* 0x000000929f8d7223 */ /* 0x181fe20000010093 */
[----:B------:R-:W-:Y:S01]  /*3c00*/  ISETP.NE.U32.AND P1, PT, RZ, c[0x0][0x258], PT ;  /* 0x00009600ff007a0c */ /* 0x000fe20003f25070 */
[-CC-:B------:R-:W-:Y:S01]  /*3c10*/  FFMA.FTZ R187, R193, R146.reuse, R147.reuse ;  /* 0x00000092c1bb7223 */ /* 0x180fe20000010093 */
[----:B------:R-:W-:Y:S01]  /*3c20*/  ISETP.NE.AND.EX P0, PT, RZ, c[0x0][0x21c], PT, P0 ;  /* 0x00008700ff007a0c */ /* 0x000fe20003f05300 */
[----:B------:R-:W-:Y:S01]  /*3c30*/  FFMA.FTZ R140, R184, R146, R147 ;  /* 0x00000092b88c7223 */ /* 0x000fe20000010093 */
[----:B------:R-:W-:Y:S01]  /*3c40*/  ISETP.NE.AND.EX P1, PT, RZ, c[0x0][0x25c], PT, P1 ;  /* 0x00009700ff007a0c */ /* 0x000fe20003f25310 */
[----:B------:R-:W-:Y:S02]  /*3c50*/  FADD.FTZ R141, R188, -R141 ;  /* 0x8000008dbc8d7221 */ /* 0x000fe40000010000 */
[----:B------:R-:W-:-:S02]  /*3c60*/  FADD.FTZ R187, R194, -R187 ;  /* 0x800000bbc2bb7221 */ /* 0x000fc40000010000 */
[----:B------:R-:W-:Y:S02]  /*3c70*/  FADD.FTZ R143, R189, -R140 ;  /* 0x8000008cbd8f7221 */ /* 0x000fe40000010000 */
[-CC-:B------:R-:W-:Y:S02]  /*3c80*/  FFMA.FTZ R144, R196, R146.reuse, R147.reuse ;  /* 0x00000092c4907223 */ /* 0x180fe40000010093 */
[C---:B-----5:R-:W-:Y:S02]  /*3c90*/  FMUL.FTZ R140, R158.reuse, R141 ;  /* 0x0000008d9e8c7220 */ /* 0x060fe40000410000 */
[----:B------:R-:W-:Y:S01]  /*3ca0*/  @P0 PRMT R141, RZ, 0x5410, R138 ;  /* 0x00005410ff8d0816 */ /* 0x000fe2000000008a */
[----:B------:R-:W-:Y:S02]  /*3cb0*/  FMUL.FTZ R186, R158, R187 ;  /* 0x000000bb9eba7220 */ /* 0x000fe40000410000 */
[----:B------:R-:W-:Y:S02]  /*3cc0*/  FADD.FTZ R241, R195, -R144 ;  /* 0x80000090c3f17221 */ /* 0x000fe40000010000 */
[----:B------:R-:W-:-:S02]  /*3cd0*/  FFMA.FTZ R145, R185, R146, R147 ;  /* 0x00000092b9917223 */ /* 0x000fc40000010093 */
[----:B------:R-:W-:Y:S01]  /*3ce0*/  @P0 FADD.FTZ R186, R186, R141 ;  /* 0x0000008dbaba0221 */ /* 0x000fe20000010000 */
[----:B------:R-:W-:Y:S01]  /*3cf0*/  @P0 PRMT R141, RZ, 0x7610, R138 ;  /* 0x00007610ff8d0816 */ /* 0x000fe2000000008a */
[----:B------:R-:W-:Y:S02]  /*3d00*/  FMUL.FTZ R242, R158, R241 ;  /* 0x000000f19ef27220 */ /* 0x000fe40000410000 */
[----:B------:R-:W-:Y:S02]  /*3d10*/  FADD.FTZ R145, R192, -R145 ;  /* 0x80000091c0917221 */ /* 0x000fe40000010000 */
[-C--:B------:R-:W-:Y:S02]  /*3d20*/  FFMA.FTZ R142, R190, R146.reuse, R147 ;  /* 0x00000092be8e7223 */ /* 0x080fe40000010093 */
[----:B------:R-:W-:Y:S01]  /*3d30*/  @P0 FADD.FTZ R242, R242, R141 ;  /* 0x0000008df2f20221 */ /* 0x000fe20000010000 */
[----:B------:R-:W-:Y:S01]  /*3d40*/  @P0 PRMT R141, RZ, 0x5410, R137 ;  /* 0x00005410ff8d0816 */ /* 0x000fe20000000089 */
[----:B------:R-:W-:-:S02]  /*3d50*/  FFMA.FTZ R243, R197, R146, R147 ;  /* 0x00000092c5f37223 */ /* 0x000fc40000010093 */
[----:B------:R-:W-:Y:S01]  /*3d60*/  FMUL.FTZ R144, R158, R145 ;  /* 0x000000919e907220 */ /* 0x000fe20000410000 */
[----:B------:R-:W-:Y:S01]  /*3d70*/  @P1 F2FP.BF16.PACK_AB R145, RZ, R186 ;  /* 0x000000baff91123e */ /* 0x000fe200000010ff */
[----:B------:R-:W-:Y:S02]  /*3d80*/  FFMA.FTZ R146, R200, R146, R147 ;  /* 0x00000092c8927223 */ /* 0x000fe40000010093 */
[----:B------:R-:W-:Y:S01]  /*3d90*/  FADD.FTZ R147, R191, -R142 ;  /* 0x8000008ebf937221 */ /* 0x000fe20000010000 */
[----:B------:R-:W-:Y:S01]  /*3da0*/  @P1 PRMT R118, R145, 0x7610, R118 ;  /* 0x0000761091761816 */ /* 0x000fe20000000076 */
[----:B------:R-:W-:Y:S01]  /*3db0*/  @P0 FADD.FTZ R144, R144, R141 ;  /* 0x0000008d90900221 */ /* 0x000fe20000010000 */
[----:B------:R-:W-:Y:S01]  /*3dc0*/  @P0 PRMT R141, RZ, 0x7610, R137 ;  /* 0x00007610ff8d0816 */ /* 0x000fe20000000089 */
[----:B------:R-:W-:Y:S02]  /*3dd0*/  FADD.FTZ R245, R199, -R146 ;  /* 0x80000092c7f57221 */ /* 0x000fe40000010000 */
[C---:B------:R-:W-:Y:S01]  /*3de0*/  FMUL.FTZ R146, R158.reuse, R147 ;  /* 0x000000939e927220 */ /* 0x040fe20000410000 */
[----:B------:R-:W-:Y:S01]  /*3df0*/  @P1 F2FP.BF16.PACK_AB R147, RZ, R242 ;  /* 0x000000f2ff93123e */ /* 0x000fe200000010ff */
[----:B------:R-:W-:-:S02]  /*3e00*/  FMUL.FTZ R142, R158, R143 ;  /* 0x0000008f9e8e7220 */ /* 0x000fc40000410000 */
[----:B------:R-:W-:Y:S01]  /*3e10*/  @P0 FADD.FTZ R146, R146, R141 ;  /* 0x0000008d92920221 */ /* 0x000fe20000010000 */
[--C-:B------:R-:W-:Y:S01]  /*3e20*/  @P0 PRMT R141, RZ, 0x5410, R136.reuse ;  /* 0x00005410ff8d0816 */ /* 0x100fe20000000088 */
[----:B------:R-:W-:Y:S01]  /*3e30*/  FADD.FTZ R243, R198, -R243 ;  /* 0x800000f3c6f37221 */ /* 0x000fe20000010000 */
[----:B------:R-:W-:Y:S01]  /*3e40*/  @P1 PRMT R118, R118, 0x5410, R147 ;  /* 0x0000541076761816 */ /* 0x000fe20000000093 */
[----:B------:R-:W-:Y:S01]  /*3e50*/  FMUL.FTZ R246, R158, R245 ;  /* 0x000000f59ef67220 */ /* 0x000fe20000410000 */
[----:B------:R-:W-:Y:S01]  /*3e60*/  @P1 F2FP.BF16.PACK_AB R187, RZ, R146 ;  /* 0x00000092ffbb123e */ /* 0x000fe200000010ff */
[----:B------:R-:W-:Y:S01]  /*3e70*/  @P0 FADD.FTZ R140, R140, R141 ;  /* 0x0000008d8c8c0221 */ /* 0x000fe20000010000 */
[----:B------:R-:W-:Y:S01]  /*3e80*/  @P0 PRMT R141, RZ, 0x7610, R136 ;  /* 0x00007610ff8d0816 */ /* 0x000fe20000000088 */
[----:B------:R-:W-:Y:S01]  /*3e90*/  FMUL.FTZ R244, R158, R243 ;  /* 0x000000f39ef47220 */ /* 0x000fe20000410000 */
[----:B------:R-:W-:Y:S01]  /*3ea0*/  @P1 F2FP.BF16.PACK_AB R245, RZ, R144 ;  /* 0x00000090fff5123e */ /* 0x000fe200000010ff */
[-C--:B------:R-:W-:Y:S01]  /*3eb0*/  FMUL.FTZ R146, R146, R157.reuse ;  /* 0x0000009d92927220 */ /* 0x080fe20000410000 */
[----:B------:R-:W-:Y:S01]  /*3ec0*/  @P1 F2FP.BF16.PACK_AB R243, RZ, R140 ;  /* 0x0000008cfff3123e */ /* 0x000fe200000010ff */
[----:B------:R-:W-:Y:S01]  /*3ed0*/  @P0 FADD.FTZ R142, R142, R141 ;  /* 0x0000008d8e8e0221 */ /* 0x000fe20000010000 */
[----:B------:R-:W-:Y:S01]  /*3ee0*/  @P0 PRMT R141, RZ, 0x5410, R139 ;  /* 0x00005410ff8d0816 */ /* 0x000fe2000000008b */
[-C--:B------:R-:W-:Y:S01]  /*3ef0*/  FMUL.FTZ R186, R186, R157.reuse ;  /* 0x0000009dbaba7220 */ /* 0x080fe20000410000 */
[----:B------:R-:W-:Y:S01]  /*3f00*/  @P1 PRMT R117, R245, 0x7610, R117 ;  /* 0x00007610f5751816 */ /* 0x000fe20000000075 */
        /* <DEDUP_REMOVED lines=9> */
[----:B------:R-:W-:Y:S01]  /*3fa0*/  ISETP.NE.U32.AND P0, PT, RZ, c[0x0][0x258], PT ;  /* 0x00009600ff007a0c */ /* 0x000fe20003f05070 */
[-C--:B------:R-:W-:Y:S01]  /*3fb0*/  FMUL.FTZ R141, R144, R157.reuse ;  /* 0x0000009d908d7220 */ /* 0x080fe20000410000 */
[----:B------:R-:W-:Y:S01]  /*3fc0*/  @P1 PRMT R119, R241, 0x7610, R119 ;  /* 0x00007610f1771816 */ /* 0x000fe20000000077 */
[-C--:B------:R-:W-:Y:S01]  /*3fd0*/  FMUL.FTZ R244, R244, R157.reuse ;  /* 0x0000009df4f47220 */ /* 0x080fe20000410000 */
[----:B------:R-:W-:Y:S01]  /*3fe0*/  ISETP.NE.AND.EX P0, PT, RZ, c[0x0][0x25c], PT, P0 ;  /* 0x00009700ff007a0c */ /* 0x000fe20003f05300 */
[----:B------:R-:W-:Y:S01]  /*3ff0*/  FMUL.FTZ R157, R246, R157 ;  /* 0x0000009df69d7220 */ /* 0x000fe20000410000 */
[----:B------:R-:W-:Y:S01]  /*4000*/  F2FP.BF16.PACK_AB R141, R146, R141 ;  /* 0x0000008d928d723e */ /* 0x000fe200000010ff */
[----:B------:R-:W-:Y:S01]  /*4010*/  HFMA2.MMA R146, -RZ, RZ, 0, 9.5367431640625e-07 ;  /* 0x00000010ff927435 */ /* 0x000fe200000001ff */
[----:B------:R-:W-:-:S02]  /*4020*/  @P1 F2FP.BF16.PACK_AB R246, RZ, R246 ;  /* 0x000000f6fff6123e */ /* 0x000fc400000010ff */
[----:B------:R-:W-:Y:S02]  /*4030*/  F2FP.BF16.PACK_AB R140, R143, R140 ;  /* 0x0000008c8f8c723e */ /* 0x000fe400000010ff */
[----:B------:R-:W-:Y:S02]  /*4040*/  @P1 PRMT R117, R117, 0x5410, R187 ;  /* 0x0000541075751816 */ /* 0x000fe400000000bb */
[----:B------:R-:W-:Y:S02]  /*4050*/  @P1 PRMT R116, R116, 0x5410, R158 ;  /* 0x0000541074741816 */ /* 0x000fe4000000009e */
[----:B------:R-:W-:Y:S01]  /*4060*/  @P1 PRMT R119, R119, 0x5410, R246 ;  /* 0x0000541077771816 */ /* 0x000fe200000000f6 */
[----:B------:R-:W-:Y:S01]  /*4070*/  @P0 IMAD.WIDE.U32 R144, R155, R146, c[0x0][0x258] ;  /* 0x000096009b900625 */ /* 0x000fe200078e0092 */
[----:B------:R-:W-:Y:S02]  /*4080*/  F2FP.BF16.PACK_AB R142, R247, R186 ;  /* 0x000000baf78e723e */ /* 0x000fe400000010ff */
[----:B------:R-:W-:Y:S01]  /*4090*/  F2FP.BF16.PACK_AB R143, R157, R244 ;  /* 0x000000f49d8f723e */ /* 0x000fe200000010ff */
[----:B------:R-:W-:Y:S01]  /*40a0*/  IMAD.WIDE.U32 R146, R155, R146, c[0x0][0x248] ;  /* 0x000092009b927625 */ /* 0x000fe200078e0092 */
[----:B------:R0:W-:Y:S04]  /*40b0*/  @P0 STG.E.128 [R144.64], R116 ;  /* 0x0000007490000986 */ /* 0x0001e8000c101d04 */
[----:B------:R0:W-:Y:S02]  /*40c0*/  STG.E.128 [R146.64], R140 ;  /* 0x0000008c92007986 */ /* 0x0001e4000c101d04 */
.L_x_22:
[----:B------:R-:W-:Y:S05]  /*40d0*/  BSYNC B0 ;  /* 0x0000000000007941 */ /* 0x000fea0003800000 */
.L_x_21:
[----:B------:R-:W-:Y:S02]  /*40e0*/  IADD3 R2, R2, c[0x0][0x160], RZ ;  /* 0x0000580002027a10 */ /* 0x000fe40007ffe0ff */
[----:B------:R-:W-:-:S02]  /*40f0*/  LOP3.LUT P1, RZ, R150, 0xff, RZ, 0xc0, !PT ;  /* 0x000000ff96ff7812 */ /* 0x000fc4000782c0ff */
[----:B------:R-:W-:Y:S02]  /*4100*/  ISETP.GE.AND P0, PT, R2, c[0x0][0x164], PT ;  /* 0x0000590002007a0c */ /* 0x000fe40003f06270 */
[----:B------:R-:W-:-:S11]  /*4110*/  SEL R150, RZ, 0x1, P1 ;  /* 0x00000001ff967807 */ /* 0x000fd60000800000 */
[----:B0----5:R-:W-:Y:S01]  /*4120*/  @P0 CALL.REL.NOINC `(.L_x_0) ;  /* 0x0000001000000944 */ /* 0x021fe20003c00000 */
[----:B------:R-:W-:Y:S05]  /*4130*/  BRA `(.L_x_23) ;  /* 0xffffc63000007947 */ /* 0x000fea000383ffff */
.L_x_0:
[----:B-1----:R-:W0:Y:S01]  /*4140*/  S2UR UR6, SR_CTAID.X ;  /* 0x00000000000679c3 */ /* 0x002e220000002500 */
[----:B------:R-:W0:Y:S01]  /*4150*/  S2R R2, SR_TID.X ;  /* 0x0000000000027919 */ /* 0x000e220000002100 */
[----:B------:R-:W-:Y:S02]  /*4160*/  @P2 MOV R5, 0x20 ;  /* 0x0000002000052802 */ /* 0x000fe40000000f00 */
[----:B-----5:R-:W-:Y:S02]  /*4170*/  @P3 MOV R9, 0x20 ;  /* 0x0000002000093802 */ /* 0x020fe40000000f00 */
[----:B------:R-:W-:Y:S02]  /*4180*/  @P4 MOV R13, 0x20 ;  /* 0x00000020000d4802 */ /* 0x000fe40000000f00 */
[----:B------:R-:W-:Y:S02]  /*4190*/  @P5 MOV R15, 0x20 ;  /* 0x00000020000f5802 */ /* 0x000fe40000000f00 */
[----:B0-----:R-:W-:-:S02]  /*41a0*/  LEA.HI R0, R2, UR6, RZ, 0x19 ;  /* 0x0000000602007c11 */ /* 0x001fc4000f8fc8ff */
[----:B------:R-:W-:-:S03]  /*41b0*/  LOP3.LUT R3, R2, 0x7f, RZ, 0xc0, !PT ;  /* 0x0000007f02037812 */ /* 0x000fc600078ec0ff */
[----:B------:R-:W-:-:S05]  /*41c0*/  IMAD R0, R0, c[0x0][0x168], RZ ;  /* 0x00005a0000007a24 */ /* 0x000fca00078e02ff */
[----:B------:R-:W-:-:S05]  /*41d0*/  LEA.HI R0, R0, R3, RZ, 0x1d ;  /* 0x0000000300007211 */ /* 0x000fca00078fe8ff */
[----:B------:R-:W-:-:S04]  /*41e0*/  @P2 IMAD.WIDE.U32 R2, R0, R5, c[0x0][0x220] ;  /* 0x0000880000022625 */ /* 0x000fc800078e0005 */
[C---:B------:R-:W-:Y:S01]  /*41f0*/  @P2 IMAD.WIDE.U32 R4, R0.reuse, R5, c[0x0][0x228] ;  /* 0x00008a0000042625 */ /* 0x040fe200078e0005 */
[----:B------:R-:W-:Y:S01]  /*4200*/  @P2 IADD3 R0, R0, 0x80, RZ ;  /* 0x0000008000002810 */ /* 0x000fe20007ffe0ff */
[----:B------:R-:W-:Y:S04]  /*4210*/  @P2 STG.E.128 [R2.64], R76 ;  /* 0x0000004c02002986 */ /* 0x000fe8000c101d04 */
[CC--:B------:R-:W-:Y:S01]  /*4220*/  @P3 IMAD.WIDE.U32 R6, R0.reuse, R9.reuse, c[0x0][0x220] ;  /* 0x0000880000063625 */ /* 0x0c0fe200078e0009 */
[----:B------:R0:W-:Y:S03]  /*4230*/  @P2 STG.E.128 [R2.64+0x10], R80 ;  /* 0x0000105002002986 */ /* 0x0001e6000c101d04 */
[C---:B------:R-:W-:Y:S01]  /*4240*/  @P3 IMAD.WIDE.U32 R8, R0.reuse, R9, c[0x0][0x228] ;  /* 0x00008a0000083625 */ /* 0x040fe200078e0009 */
[----:B------:R-:W-:Y:S01]  /*4250*/  @P3 IADD3 R0, R0, 0x80, RZ ;  /* 0x0000008000003810 */ /* 0x000fe20007ffe0ff */
[----:B------:R-:W-:Y:S04]  /*4260*/  @P2 STG.E.128 [R4.64], R40 ;  /* 0x0000002804002986 */ /* 0x000fe8000c101d04 */
[CC--:B------:R-:W-:Y:S01]  /*4270*/  @P4 IMAD.WIDE.U32 R10, R0.reuse, R13.reuse, c[0x0][0x220] ;  /* 0x00008800000a4625 */ /* 0x0c0fe200078e000d */
[----:B------:R1:W-:Y:S03]  /*4280*/  @P2 STG.E.128 [R4.64+0x10], R44 ;  /* 0x0000102c04002986 */ /* 0x0003e6000c101d04 */
[C---:B------:R-:W-:Y:S01]  /*4290*/  @P4 IMAD.WIDE.U32 R12, R0.reuse, R13, c[0x0][0x228] ;  /* 0x00008a00000c4625 */ /* 0x040fe200078e000d */
[----:B------:R-:W-:Y:S01]  /*42a0*/  @P4 IADD3 R0, R0, 0x80, RZ ;  /* 0x0000008000004810 */ /* 0x000fe20007ffe0ff */
[----:B------:R2:W-:Y:S04]  /*42b0*/  @P3 STG.E.128 [R6.64], R48 ;  /* 0x0000003006003986 */ /* 0x0005e8000c101d04 */
[CC--:B0-----:R-:W-:Y:S01]  /*42c0*/  @P5 IMAD.WIDE.U32 R2, R0.reuse, R15.reuse, c[0x0][0x220] ;  /* 0x0000880000025625 */ /* 0x0c1fe200078e000f */
[----:B------:R2:W-:Y:S04]  /*42d0*/  @P3 STG.E.128 [R6.64+0x10], R124 ;  /* 0x0000107c06003986 */ /* 0x0005e8000c101d04 */
[----:B------:R2:W-:Y:S01]  /*42e0*/  @P3 STG.E.128 [R8.64], R120 ;  /* 0x0000007808003986 */ /* 0x0005e2000c101d04 */
[----:B-1----:R-:W-:-:S03]  /*42f0*/  @P5 IMAD.WIDE.U32 R4, R0, R15, c[0x0][0x228] ;  /* 0x00008a0000045625 */ /* 0x002fc600078e000f */
[----:B------:R2:W-:Y:S01]  /*4300*/  @P3 STG.E.128 [R8.64+0x10], R84 ;  /* 0x0000105408003986 */ /* 0x0005e2000c101d04 */
[----:B------:R-:W-:-:S03]  /*4310*/  @P5 IADD3 R0, R0, 0x80, RZ ;  /* 0x0000008000005810 */ /* 0x000fc60007ffe0ff */
[----:B------:R2:W-:Y:S04]  /*4320*/  @P4 STG.E.128 [R10.64], R88 ;  /* 0x000000580a004986 */ /* 0x0005e8000c101d04 */
[----:B------:R2:W-:Y:S04]  /*4330*/  @P4 STG.E.128 [R10.64+0x10], R92 ;  /* 0x0000105c0a004986 */ /* 0x0005e8000c101d04 */
[----:B------:R2:W-:Y:S04]  /*4340*/  @P4 STG.E.128 [R12.64], R52 ;  /* 0x000000340c004986 */ /* 0x0005e8000c101d04 */
[----:B------:R2:W-:Y:S04]  /*4350*/  @P4 STG.E.128 [R12.64+0x10], R56 ;  /* 0x000010380c004986 */ /* 0x0005e8000c101d04 */
[----:B------:R2:W-:Y:S04]  /*4360*/  @P5 STG.E.128 [R2.64], R96 ;  /* 0x0000006002005986 */ /* 0x0005e8000c101d04 */
[----:B------:R2:W-:Y:S04]  /*4370*/  @P5 STG.E.128 [R2.64+0x10], R100 ;  /* 0x0000106402005986 */ /* 0x0005e8000c101d04 */
[----:B------:R2:W-:Y:S04]  /*4380*/  @P5 STG.E.128 [R4.64], R60 ;  /* 0x0000003c04005986 */ /* 0x0005e8000c101d04 */
[----:B------:R2:W-:Y:S01]  /*4390*/  @P5 STG.E.128 [R4.64+0x10], R64 ;  /* 0x0000104004005986 */ /* 0x0005e2000c101d04 */
[----:B------:R-:W-:Y:S05]  /*43a0*/  @!P6 EXIT ;  /* 0x000000000000e94d */ /* 0x000fea0003800000 */
[----:B--2---:R-:W-:-:S10]  /*43b0*/  HFMA2.MMA R5, -RZ, RZ, 0, 1.9073486328125e-06 ;  /* 0x00000020ff057435 */ /* 0x004fd400000001ff */
[----:B------:R-:W-:-:S04]  /*43c0*/  IMAD.WIDE.U32 R2, R0, R5, c[0x0][0x220] ;  /* 0x0000880000027625 */ /* 0x000fc800078e0005 */
[----:B------:R-:W-:Y:S01]  /*43d0*/  IMAD.WIDE.U32 R4, R0, R5, c[0x0][0x228] ;  /* 0x00008a0000047625 */ /* 0x000fe200078e0005 */
[----:B------:R-:W-:Y:S04]  /*43e0*/  STG.E.128 [R2.64], R104 ;  /* 0x0000006802007986 */ /* 0x000fe8000c101d04 */
[----:B------:R-:W-:Y:S04]  /*43f0*/  STG.E.128 [R2.64+0x10], R108 ;  /* 0x0000106c02007986 */ /* 0x000fe8000c101d04 */
[----:B------:R-:W-:Y:S04]  /*4400*/  STG.E.128 [R4.64], R68 ;  /* 0x0000004404007986 */ /* 0x000fe8000c101d04 */
[----:B------:R-:W-:Y:S01]  /*4410*/  STG.E.128 [R4.64+0x10], R72 ;  /* 0x0000104804007986 */ /* 0x000fe2000c101d04 */
[----:B------:R-:W-:Y:S05]  /*4420*/  EXIT ;  /* 0x000000000000794d */ /* 0x000fea0003800000 */
.L_x_11:
[----:B------:R-:W-:Y:S01]  /*4430*/  HFMA2.MMA R187, -RZ, RZ, 0, 9.5367431640625e-07 ;  /* 0x00000010ffbb7435 */ /* 0x000fe200000001ff */
[----:B------:R-:W-:-:S02]  /*4440*/  MOV R144, R243 ;  /* 0x000000f300907202 */ /* 0x000fc40000000f00 */
[----:B------:R-:W-:Y:S02]  /*4450*/  MOV R244, 0x1f ;  /* 0x0000001f00f47802 */ /* 0x000fe40000000f00 */
[----:B------:R-:W-:Y:S02]  /*4460*/  MOV R245, 0xffffffff ;  /* 0xffffffff00f57802 */ /* 0x000fe40000000f00 */
[----:B------:R-:W-:Y:S02]  /*4470*/  MOV R140, 0x4490 ;  /* 0x00004490008c7802 */ /* 0x000fe40000000f00 */
[----:B-----5:R-:W-:Y:S05]  /*4480*/  CALL.REL.NOINC `($__internal_0_$__cuda_sm70_shflsync_down_p) ;  /* 0x0000046000007944 */ /* 0x020fea0003c00000 */
[----:B-1----:R-:W-:Y:S01]  /*4490*/  MOV R146, R144 ;  /* 0x0000009000927202 */ /* 0x002fe20000000f00 */
[----:B0-----:R-:W-:Y:S05]  /*44a0*/  BRA `(.L_x_24) ;  /* 0xffffdfd000007947 */ /* 0x001fea000383ffff */
.L_x_12:
[----:B------:R-:W-:Y:S01]  /*44b0*/  HFMA2.MMA R187, -RZ, RZ, 0, 9.5367431640625e-07 ;  /* 0x00000010ffbb7435 */ /* 0x000fe200000001ff */
[----:B------:R-:W-:Y:S02]  /*44c0*/  MOV R144, R241 ;  /* 0x000000f100907202 */ /* 0x000fe40000000f00 */
[----:B------:R-:W-:Y:S02]  /*44d0*/  MOV R244, 0x1f ;  /* 0x0000001f00f47802 */ /* 0x000fe40000000f00 */
[----:B------:R-:W-:-:S02]  /*44e0*/  MOV R245, 0xffffffff ;  /* 0xffffffff00f57802 */ /* 0x000fc40000000f00 */
[----:B------:R-:W-:Y:S02]  /*44f0*/  MOV R140, 0x4510 ;  /* 0x00004510008c7802 */ /* 0x000fe40000000f00 */
[----:B01---5:R-:W-:Y:S05]  /*4500*/  CALL.REL.NOINC `($__internal_0_$__cuda_sm70_shflsync_down_p) ;  /* 0x000003e000007944 */ /* 0x023fea0003c00000 */
[----:B------:R-:W-:Y:S01]  /*4510*/  FADD.FTZ R146, R146, R243 ;  /* 0x000000f392927221 */ /* 0x000fe20000010000 */
[----:B0-----:R-:W-:Y:S01]  /*4520*/  HFMA2.MMA R187, -RZ, RZ, 0, 4.76837158203125e-07 ;  /* 0x00000008ffbb7435 */ /* 0x001fe200000001ff */
[----:B-1----:R-:W-:Y:S01]  /*4530*/  FADD.FTZ R241, R241, R144 ;  /* 0x00000090f1f17221 */ /* 0x002fe20000010000 */
[----:B------:R-:W-:Y:S02]  /*4540*/  MOV R244, 0x1f ;  /* 0x0000001f00f47802 */ /* 0x000fe40000000f00 */
[----:B------:R-:W-:Y:S02]  /*4550*/  MOV R245, 0xffffffff ;  /* 0xffffffff00f57802 */ /* 0x000fe40000000f00 */
[----:B------:R-:W-:Y:S02]  /*4560*/  MOV R144, R146 ;  /* 0x0000009200907202 */ /* 0x000fe40000000f00 */
[----:B------:R-:W-:Y:S02]  /*4570*/  MOV R140, 0x4590 ;  /* 0x00004590008c7802 */ /* 0x000fe40000000f00 */
[----:B------:R-:W-:Y:S05]  /*4580*/  CALL.REL.NOINC `($__internal_0_$__cuda_sm70_shflsync_down_p) ;  /* 0x0000036000007944 */ /* 0x000fea0003c00000 */
[----:B0-----:R-:W-:Y:S01]  /*4590*/  HFMA2.MMA R187, -RZ, RZ, 0, 4.76837158203125e-07 ;  /* 0x00000008ffbb7435 */ /* 0x001fe200000001ff */
[----:B-1----:R-:W-:-:S02]  /*45a0*/  MOV R143, R144 ;  /* 0x00000090008f7202 */ /* 0x002fc40000000f00 */
[----:B------:R-:W-:Y:S02]  /*45b0*/  MOV R144, R241 ;  /* 0x000000f100907202 */ /* 0x000fe40000000f00 */
[----:B------:R-:W-:Y:S02]  /*45c0*/  MOV R244, 0x1f ;  /* 0x0000001f00f47802 */ /* 0x000fe40000000f00 */
[----:B------:R-:W-:Y:S02]  /*45d0*/  MOV R245, 0xffffffff ;  /* 0xffffffff00f57802 */ /* 0x000fe40000000f00 */
[----:B------:R-:W-:Y:S02]  /*45e0*/  MOV R140, 0x4600 ;  /* 0x00004600008c7802 */ /* 0x000fe40000000f00 */
[----:B------:R-:W-:Y:S05]  /*45f0*/  CALL.REL.NOINC `($__internal_0_$__cuda_sm70_shflsync_down_p) ;  /* 0x000002f000007944 */ /* 0x000fea0003c00000 */
[----:B------:R-:W-:Y:S01]  /*4600*/  FADD.FTZ R146, R143, R146 ;  /* 0x000000928f927221 */ /* 0x000fe20000010000 */
[----:B0-----:R-:W-:Y:S01]  /*4610*/  HFMA2.MMA R187, -RZ, RZ, 0, 2.384185791015625e-07 ;  /* 0x00000004ffbb7435 */ /* 0x001fe200000001ff */
[----:B-1----:R-:W-:Y:S01]  /*4620*/  FADD.FTZ R241, R241, R144 ;  /* 0x00000090f1f17221 */ /* 0x002fe20000010000 */
[----:B------:R-:W-:Y:S02]  /*4630*/  MOV R244, 0x1f ;  /* 0x0000001f00f47802 */ /* 0x000fe40000000f00 */
[----:B------:R-:W-:-:S02]  /*4640*/  MOV R245, 0xffffffff ;  /* 0xffffffff00f57802 */ /* 0x000fc40000000f00 */
[----:B------:R-:W-:Y:S02]  /*4650*/  MOV R144, R146 ;  /* 0x0000009200907202 */ /* 0x000fe40000000f00 */
[----:B------:R-:W-:Y:S02]  /*4660*/  MOV R140, 0x4680 ;  /* 0x00004680008c7802 */ /* 0x000fe40000000f00 */
[----:B------:R-:W-:Y:S05]  /*4670*/  CALL.REL.NOINC `($__internal_0_$__cuda_sm70_shflsync_down_p) ;  /* 0x0000027000007944 */ /* 0x000fea0003c00000 */
[----:B0-----:R-:W-:Y:S01]  /*4680*/  HFMA2.MMA R187, -RZ, RZ, 0, 2.384185791015625e-07 ;  /* 0x00000004ffbb7435 */ /* 0x001fe200000001ff */
[----:B-1----:R-:W-:Y:S02]  /*4690*/  MOV R143, R144 ;  /* 0x00000090008f7202 */ /* 0x002fe40000000f00 */
[----:B------:R-:W-:Y:S02]  /*46a0*/  MOV R144, R241 ;  /* 0x000000f100907202 */ /* 0x000fe40000000f00 */
[----:B------:R-:W-:Y:S02]  /*46b0*/  MOV R244, 0x1f ;  /* 0x0000001f00f47802 */ /* 0x000fe40000000f00 */
[----:B------:R-:W-:Y:S02]  /*46c0*/  MOV R245, 0xffffffff ;  /* 0xffffffff00f57802 */ /* 0x000fe40000000f00 */
[----:B------:R-:W-:-:S02]  /*46d0*/  MOV R140, 0x46f0 ;  /* 0x000046f0008c7802 */ /* 0x000fc40000000f00 */
[----:B------:R-:W-:Y:S05]  /*46e0*/  CALL.REL.NOINC `($__internal_0_$__cuda_sm70_shflsync_down_p) ;  /* 0x0000020000007944 */ /* 0x000fea0003c00000 */
[----:B------:R-:W-:Y:S01]  /*46f0*/  FADD.FTZ R146, R143, R146 ;  /* 0x000000928f927221 */ /* 0x000fe20000010000 */
[----:B0-----:R-:W-:Y:S01]  /*4700*/  HFMA2.MMA R187, -RZ, RZ, 0, 1.1920928955078125e-07 ;  /* 0x00000002ffbb7435 */ /* 0x001fe200000001ff */
[----:B-1----:R-:W-:Y:S01]  /*4710*/  FADD.FTZ R147, R241, R144 ;  /* 0x00000090f1937221 */ /* 0x002fe20000010000 */
[----:B------:R-:W-:-:S02]  /*4720*/  MOV R244, 0x1f ;  /* 0x0000001f00f47802 */ /* 0x000fc40000000f00 */
[----:B------:R-:W-:Y:S02]  /*4730*/  MOV R245, 0xffffffff ;  /* 0xffffffff00f57802 */ /* 0x000fe40000000f00 */
[----:B------:R-:W-:Y:S02]  /*4740*/  MOV R144, R146 ;  /* 0x0000009200907202 */ /* 0x000fe40000000f00 */
[----:B------:R-:W-:Y:S02]  /*4750*/  MOV R140, 0x4770 ;  /* 0x00004770008c7802 */ /* 0x000fe40000000f00 */
[----:B------:R-:W-:Y:S05]  /*4760*/  CALL.REL.NOINC `($__internal_0_$__cuda_sm70_shflsync_down_p) ;  /* 0x0000018000007944 */ /* 0x000fea0003c00000 */
[----:B0-----:R-:W-:Y:S01]  /*4770*/  HFMA2.MMA R187, -RZ, RZ, 0, 1.1920928955078125e-07 ;  /* 0x00000002ffbb7435 */ /* 0x001fe200000001ff */
[----:B-1----:R-:W-:Y:S02]  /*4780*/  MOV R143, R144 ;  /* 0x00000090008f7202 */ /* 0x002fe40000000f00 */
[----:B------:R-:W-:Y:S02]  /*4790*/  MOV R144, R147 ;  /* 0x0000009300907202 */ /* 0x000fe40000000f00 */
[----:B------:R-:W-:Y:S02]  /*47a0*/  MOV R244, 0x1f ;  /* 0x0000001f00f47802 */ /* 0x000fe40000000f00 */
[----:B------:R-:W-:-:S02]  /*47b0*/  MOV R245, 0xffffffff ;  /* 0xffffffff00f57802 */ /* 0x000fc40000000f00 */
[----:B------:R-:W-:Y:S02]  /*47c0*/  MOV R140, 0x47e0 ;  /* 0x000047e0008c7802 */ /* 0x000fe40000000f00 */
[----:B------:R-:W-:Y:S05]  /*47d0*/  CALL.REL.NOINC `($__internal_0_$__cuda_sm70_shflsync_down_p) ;  /* 0x0000011000007944 */ /* 0x000fea0003c00000 */
[----:B------:R-:W-:Y:S01]  /*47e0*/  FADD.FTZ R145, R143, R146 ;  /* 0x000000928f917221 */ /* 0x000fe20000010000 */
[----:B0-----:R-:W-:Y:S01]  /*47f0*/  HFMA2.MMA R187, -RZ, RZ, 0, 5.9604644775390625e-08 ;  /* 0x00000001ffbb7435 */ /* 0x001fe200000001ff */
[----:B-1----:R-:W-:Y:S01]  /*4800*/  FADD.FTZ R147, R147, R144 ;  /* 0x0000009093937221 */ /* 0x002fe20000010000 */
[----:B------:R-:W-:Y:S02]  /*4810*/  MOV R244, 0x1f ;  /* 0x0000001f00f47802 */ /* 0x000fe40000000f00 */
[----:B------:R-:W-:Y:S02]  /*4820*/  MOV R245, 0xffffffff ;  /* 0xffffffff00f57802 */ /* 0x000fe40000000f00 */
[----:B------:R-:W-:Y:S02]  /*4830*/  MOV R144, R145 ;  /* 0x0000009100907202 */ /* 0x000fe40000000f00 */
[----:B------:R-:W-:Y:S02]  /*4840*/  MOV R140, 0x4860 ;  /* 0x00004860008c7802 */ /* 0x000fe40000000f00 */
[----:B------:R-:W-:Y:S05]  /*4850*/  CALL.REL.NOINC `($__internal_0_$__cuda_sm70_shflsync_down_p) ;  /* 0x0000009000007944 */ /* 0x000fea0003c00000 */
[----:B0-----:R-:W-:Y:S01]  /*4860*/  HFMA2.MMA R187, -RZ, RZ, 0, 5.9604644775390625e-08 ;  /* 0x00000001ffbb7435 */ /* 0x001fe200000001ff */
[----:B-1----:R-:W-:-:S02]  /*4870*/  MOV R186, R144 ;  /* 0x0000009000ba7202 */ /* 0x002fc40000000f00 */
[----:B------:R-:W-:Y:S02]  /*4880*/  MOV R144, R147 ;  /* 0x0000009300907202 */ /* 0x000fe40000000f00 */
[----:B------:R-:W-:Y:S02]  /*4890*/  MOV R244, 0x1f ;  /* 0x0000001f00f47802 */ /* 0x000fe40000000f00 */
[----:B------:R-:W-:Y:S02]  /*48a0*/  MOV R245, 0xffffffff ;  /* 0xffffffff00f57802 */ /* 0x000fe40000000f00 */
[----:B------:R-:W-:Y:S02]  /*48b0*/  MOV R140, 0x48d0 ;  /* 0x000048d0008c7802 */ /* 0x000fe40000000f00 */
[----:B------:R-:W-:Y:S05]  /*48c0*/  CALL.REL.NOINC `($__internal_0_$__cuda_sm70_shflsync_down_p) ;  /* 0x0000002000007944 */ /* 0x000fea0003c00000 */
[----:B-1----:R-:W-:Y:S01]  /*48d0*/  MOV R140, R144 ;  /* 0x00000090008c7202 */ /* 0x002fe20000000f00 */
[----:B0-----:R-:W-:Y:S05]  /*48e0*/  BRA `(.L_x_25) ;  /* 0xffffdcb000007947 */ /* 0x001fea000383ffff */
        .weak           $__internal_0_$__cuda_sm70_shflsync_down_p
        .type           $__internal_0_$__cuda_sm70_shflsync_down_p,@function
        .size           $__internal_0_$__cuda_sm70_shflsync_down_p,(.L_x_14218 - $__internal_0_$__cuda_sm70_shflsync_down_p)
$__internal_0_$__cuda_sm70_shflsync_down_p:
[----:B------:R-:W-:Y:S01]  /*48f0*/  HFMA2.MMA R141, -RZ, RZ, 0, 0 ;  /* 0x00000000ff8d7435 */ /* 0x000fe200000001ff */
[----:B------:R-:W-:Y:S04]  /*4900*/  WARPSYNC R245 ;  /* 0x000000f500007348 */ /* 0x000fe80003800000 */
[----:B------:R0:W1:Y:S01]  /*4910*/  SHFL.DOWN PT, R144, R144, R187, R244 ;  /* 0x080000bb90907389 */ /* 0x00006200000e00f4 */
[----:B------:R-:W-:Y:S05]  /*4920*/  RET.REL.NODEC R140 `(_ZN10layer_norm13ln_bwd_kernelINS_13Kernel_traitsI13__nv_bfloat16S2_S2_S2_fjLj5120ELj1ELj1ELj4ELj16ENS_18Kernel_traits_baseILj5120ES2_S2_S2_S2_fjLj128EEEEELb0ELb0ELb0ELb0EEEvNS_9BwdParamsE) ;  /* 0xffffb6d08c007950 */ /* 0x000fea0003c3ffff */
.L_x_26:
[----:B------:R-:W-:-:S00]  /*4930*/  BRA `(.L_x_26) ;  /* 0xfffffff000007947 */ /* 0x000fc0000383ffff */
[----:B------:R-:W-:-:S00]  /*4940*/  NOP ;  /* 0x0000000000007918 */ /* 0x000fc00000000000 */
        /* <DEDUP_REMOVED lines=11> */
.L_x_14218:


//--------------------- .text._ZN10layer_norm13ln_bwd_kernelINS_13Kernel_traitsI13__nv_bfloat16S2_S2_S2_fjLj5120ELj1ELj1ELj4ELj16ENS_18Kernel_traits_baseILj5120ES2_S2_S2_S2_fjLj128EEEEELb0ELb0ELb0ELb1EEEvNS_9BwdParamsE --------------------------
	.section	.text._ZN10layer_norm13ln_bwd_kernelINS_13Kernel_traitsI13__nv_bfloat16S2_S2_S2_fjLj5120ELj1ELj1ELj4ELj16ENS_18Kernel_traits_baseILj5120ES2_S2_S2_S2_fjLj128EEEEELb0ELb0ELb0ELb1EEEvNS_9BwdParamsE,"ax",@progbits
	.sectioninfo	@"SHI_REGISTERS=254"
	.align	128
        .global         _ZN10layer_norm13ln_bwd_kernelINS_13Kernel_traitsI13__nv_bfloat16S2_S2_S2_fjLj5120ELj1ELj1ELj4ELj16ENS_18Kernel_traits_baseILj5120ES2_S2_S2_S2_fjLj128EEEEELb0ELb0ELb0ELb1EEEvNS_9BwdParamsE
        .type           _ZN10layer_norm13ln_bwd_kernelINS_13Kernel_traitsI13__nv_bfloat16S2_S2_S2_fjLj5120ELj1ELj1ELj4ELj16ENS_18Kernel_traits_baseILj5120ES2_S2_S2_S2_fjLj128EEEEELb0ELb0ELb0ELb1EEEvNS_9BwdParamsE,@function
        .size           _ZN10layer_norm13ln_bwd_kernelINS_13Kernel_traitsI13__nv_bfloat16S2_S2_S2_fjLj5120ELj1ELj1ELj4ELj16ENS_18Kernel_traits_baseILj5120ES2_S2_S2_S2_fjLj128EEEEELb0ELb0ELb0ELb1EEEvNS_9BwdParamsE,(.L_x_14219 - _ZN10layer_norm13ln_bwd_kernelINS_13Kernel_traitsI13__nv_bfloat16S2_S2_S2_fjLj5120ELj1ELj1ELj4ELj16ENS_18Kernel_traits_baseILj5120ES2_S2_S2_S2_fjLj128EEEEELb0ELb0ELb0ELb1EEEvNS_9BwdParamsE)
        .other          _ZN10layer_norm13ln_bwd_kernelINS_13Kernel_traitsI13__nv_bfloat16S2_S2_S2_fjLj5120ELj1ELj1ELj4ELj16ENS_18Kernel_traits_baseILj5120ES2_S2_S2_S2_fjLj128EEEEELb0ELb0ELb0ELb1EEEvNS_9BwdParamsE,@"STO_CUDA_ENTRY STV_DEFAULT"
_ZN10layer_norm13ln_bwd_kernelINS_13Kernel_traitsI13__nv_bfloat16S2_S2_S2_fjLj5120ELj1ELj1ELj4ELj16ENS_18Kernel_traits_baseILj5120ES2_S2_S2_S2_fjLj128EEEEELb0ELb0ELb0ELb1EEEvNS_9BwdParamsE:
.text._ZN10layer_norm13ln_bwd_kernelINS_13Kernel_traitsI13__nv_bfloat16S2_S2_S2_fjLj5120ELj1ELj1ELj4ELj16ENS_18Kernel_traits_baseILj5120ES2_S2_S2_S2_fjLj128EEEEELb0ELb0ELb0ELb1EEEvNS_9BwdParamsE:
[----:B------:R-:W-:Y:S02]  /*0000*/  MOV R1, c[0x0][0x28] ;  /* 0x00000a0000017a02 */ /* 0x000fe40000000f00 */
[----:B------:R-:W0:Y:S01]  /*0010*/  S2UR UR4, SR_CTAID.X ;  /* 0x00000000000479c3 */ /* 0x000e220000002500 */
[----:B------:R-:W0:Y:S02]  /*0020*/  S2R R0, SR_TID.X ;  /* 0x0000000000007919 */ /* 0x000e240000002100 */
[----:B0-----:R-:W-:Y:S01]  /*0030*/  LEA.HI R183, R0, UR4, RZ, 0x19 ;  /* 0x0000000400b77c11 */ /* 0x001fe2000f8fc8ff */
[----:B------:R-:W-:-:S03]  /*0040*/  ULDC.64 UR4, c[0x0][0x118] ;  /* 0x0000460000047ab9 */ /* 0x000fc60000000a00 */
[----:B------:R-:W-:-:S13]  /*0050*/  ISETP.GE.AND P0, PT, R183, c[0x0][0x164], PT ;  /* 0x00005900b7007a0c */ /* 0x000fda0003f06270 */
[----:B------:R-:W-:Y:S05]  /*0060*/  @!P0 BRA `(.L_x_27) ;  /* 0x0000029000008947 */ /* 0x000fea0003800000 */
        /* <DEDUP_REMOVED lines=40> */
[----:B------:R-:W-:Y:S05]  /*02f0*/  BRA `(.L_x_28) ;  /* 0x00003f3000007947 */ /* 0x000fea0003800000 */
.L_x_27:
[----:B------:R-:W-:-:S04]  /*0300*/  SHF.L.U32 R2, R0, 0x4, RZ ;  /* 0x0000000400027819 */ /* 0x000fc800000006ff */
[----:B------:R-:W-:-:S04]  /*0310*/  LOP3.LUT R2, R2, 0x7f0, RZ, 0xc0, !PT ;  /* 0x000007f002027812 */ /* 0x000fc800078ec0ff */
[----:B------:R-:W-:-:S04]  /*0320*/  IADD3 R2, P0, R2, c[0x0][0x1b0], RZ ;  /* 0x00006c0002027a10 */ /* 0x000fc80007f1e0ff */
[----:B------:R-:W-:-:S05]  /*0330*/  IADD3.X R3, RZ, c[0x0][0x1b4], RZ, P0, !PT ;  /* 0x00006d00ff037a10 */ /* 0x000fca00007fe4ff */
[----:B------:R0:W2:Y:S04]  /*0340*/  LDG.E.128 R172, [R2.64] ;  /* 0x0000000402ac7981 */ /* 0x0000a8000c1e1d00 */
[----:B------:R0:W3:Y:S04]  /*0350*/  LDG.E.128 R164, [R2.64+0x800] ;  /* 0x0008000402a47981 */ /* 0x0000e8000c1e1d00 */
[----:B------:R0:W4:Y:S04]  /*0360*/  LDG.E.128 R144, [R2.64+0x1800] ;  /* 0x0018000402907981 */ /* 0x000128000c1e1d00 */
[----:B------:R0:W5:Y:S04]  /*0370*/  LDG.E.128 R152, [R2.64+0x1000] ;  /* 0x0010000402987981 */ /* 0x000168000c1e1d00 */
[----:B------:R0:W4:Y:S01]  /*0380*/  LDG.E.128 R48, [R2.64+0x2000] ;  /* 0x0020000402307981 */ /* 0x000122000c1e1d00 */
[----:B------:R-:W-:Y:S01]  /*0390*/  HFMA2.MMA R197, -RZ, RZ, 0, 5.9604644775390625e-08 ;  /* 0x00000001ffc57435 */ /* 0x000fe200000001ff */
        /* <DEDUP_REMOVED lines=28> */
[----:B0-----:R-:W-:Y:S01]  /*0560*/  CS2R R2, SRZ ;  /* 0x0000000000027805 */ /* 0x001fe2000001ff00 */
        /* <DEDUP_REMOVED lines=10> */
[----:B--2---:R-:W-:-:S02]  /*0610*/  PRMT R182, RZ, 0x5410, R172 ;  /* 0x00005410ffb67816 */ /* 0x004fc400000000ac */
[----:B------:R-:W-:Y:S02]  /*0620*/  PRMT R181, RZ, 0x7610, R172 ;  /* 0x00007610ffb57816 */ /* 0x000fe400000000ac */
[--C-:B------:R-:W-:Y:S02]  /*0630*/  PRMT R180, RZ, 0x5410, R173.reuse ;  /* 0x00005410ffb47816 */ /* 0x100fe400000000ad */
[----:B------:R-:W-:Y:S02]  /*0640*/  PRMT R179, RZ, 0x7610, R173 ;  /* 0x00007610ffb37816 */ /* 0x000fe400000000ad */
[--C-:B------:R-:W-:Y:S02]  /*0650*/  PRMT R178, RZ, 0x5410, R174.reuse ;  /* 0x00005410ffb27816 */ /* 0x100fe400000000ae */
[----:B------:R-:W-:Y:S02]  /*0660*/  PRMT R177, RZ, 0x7610, R174 ;  /* 0x00007610ffb17816 */ /* 0x000fe400000000ae */
[----:B---3--:R-:W-:-:S02]  /*0670*/  PRMT R174, RZ, 0x5410, R164 ;  /* 0x00005410ffae7816 */ /* 0x008fc400000000a4 */
[----:B------:R-:W-:Y:S02]  /*0680*/  PRMT R173, RZ, 0x7610, R164 ;  /* 0x00007610ffad7816 */ /* 0x000fe400000000a4 */
[--C-:B------:R-:W-:Y:S02]  /*0690*/  PRMT R172, RZ, 0x5410, R165.reuse ;  /* 0x00005410ffac7816 */ /* 0x100fe400000000a5 */
[----:B------:R-:W-:Y:S02]  /*06a0*/  PRMT R171, RZ, 0x7610, R165 ;  /* 0x00007610ffab7816 */ /* 0x000fe400000000a5 */
[--C-:B------:R-:W-:Y:S02]  /*06b0*/  PRMT R170, RZ, 0x5410, R166.reuse ;  /* 0x00005410ffaa7816 */ /* 0x100fe400000000a6 */
[----:B------:R-:W-:Y:S02]  /*06c0*/  PRMT R169, RZ, 0x7610, R166 ;  /* 0x00007610ffa97816 */ /* 0x000fe400000000a6 */
[----:B----4-:R-:W-:-:S02]  /*06d0*/  PRMT R150, RZ, 0x5410, R146 ;  /* 0x00005410ff967816 */ /* 0x010fc40000000092 */
[----:B------:R-:W-:Y:S01]  /*06e0*/  PRMT R149, RZ, 0x7610, R146 ;  /* 0x00007610ff957816 */ /* 0x000fe20000000092 */
[----:B------:R-:W-:Y:S01]  /*06f0*/  HFMA2.MMA R146, -RZ, RZ, 0, 0 ;  /* 0x00000000ff927435 */ /* 0x000fe200000001ff */
[--C-:B-----5:R-:W-:Y:S02]  /*0700*/  PRMT R166, RZ, 0x5410, R152.reuse ;  /* 0x00005410ffa67816 */ /* 0x120fe40000000098 */
[----:B------:R-:W-:Y:S02]  /*0710*/  PRMT R165, RZ, 0x7610, R152 ;  /* 0x00007610ffa57816 */ /* 0x000fe40000000098 */
[--C-:B------:R-:W-:Y:S02]  /*0720*/  PRMT R164, RZ, 0x5410, R153.reuse ;  /* 0x00005410ffa47816 */ /* 0x100fe40000000099 */
[----:B------:R-:W-:Y:S02]  /*0730*/  PRMT R161, RZ, 0x7610, R153 ;  /* 0x00007610ffa17816 */ /* 0x000fe40000000099 */
        /* <DEDUP_REMOVED lines=9> */
[----:B------:R-:W-:Y:S02]  /*07d0*/  PRMT R148, RZ, 0x5410, R147 ;  /* 0x00005410ff947816 */ /* 0x000fe40000000093 */
[----:B------:R-:W-:Y:S02]  /*07e0*/  PRMT R175, RZ, 0x7610, R175 ;  /* 0x00007610ffaf7816 */ /* 0x000fe400000000af */
[----:B------:R-:W-:Y:S02]  /*07f0*/  PRMT R167, RZ, 0x7610, R167 ;  /* 0x00007610ffa77816 */ /* 0x000fe400000000a7 */
[----:B------:R-:W-:-:S02]  /*0800*/  PRMT R155, RZ, 0x7610, R155 ;  /* 0x00007610ff9b7816 */ /* 0x000fc4000000009b */
[----:B------:R-:W-:Y:S02]  /*0810*/  PRMT R147, RZ, 0x7610, R147 ;  /* 0x00007610ff937816 */ /* 0x000fe40000000093 */
[----:B------:R-:W-:Y:S02]  /*0820*/  MOV R144, RZ ;  /* 0x000000ff00907202 */ /* 0x000fe40000000f00 */
        /* <DEDUP_REMOVED lines=8> */
.L_x_32:
[----:B------:R-:W-:Y:S01]  /*08b0*/  ISETP.NE.U32.AND P0, PT, RZ, c[0x0][0x1c0], PT ;  /* 0x00007000ff007a0c */ /* 0x000fe20003f05070 */
[----:B------:R-:W-:Y:S01]  /*08c0*/  IMAD R72, R183, c[0x0][0x168], RZ ;  /* 0x00005a00b7487a24 */ /* 0x000fe200078e02ff */
[----:B------:R-:W-:Y:S02]  /*08d0*/  LOP3.LUT R74, R0, 0x7f, RZ, 0xc0, !PT ;  /* 0x0000007f004a7812 */ /* 0x000fe400078ec0ff */
[----:B------:R-:W-:-:S02]  /*08e0*/  ISETP.NE.AND.EX P0, PT, RZ, c[0x0][0x1c4], PT, P0 ;  /* 0x00007100ff007a0c */ /* 0x000fc40003f05300 */
[----:B------:R-:W-:Y:S02]  /*08f0*/  SHF.R.S32.HI R73, RZ, 0x1f, R72 ;  /* 0x0000001fff497819 */ /* 0x000fe40000011448 */
[----:B------:R-:W-:Y:S02]  /*0900*/  MOV R198, 0x10 ;  /* 0x0000001000c67802 */ /* 0x000fe40000000f00 */
[----:B------:R-:W-:Y:S02]  /*0910*/  LEA.HI R73, R73, R72, RZ, 0x3 ;  /* 0x0000004849497211 */ /* 0x000fe400078f18ff */
[----:B------:R-:W-:Y:S02]  /*0920*/  SHF.R.S32.HI R72, RZ, 0x1f, R183 ;  /* 0x0000001fff487819 */ /* 0x000fe400000114b7 */
[----:B------:R-:W-:-:S03]  /*0930*/  LEA.HI.SX32 R191, R73, R74, 0x1d ;  /* 0x0000004a49bf7211 */ /* 0x000fc600078feaff */
[C---:B------:R-:W-:Y:S02]  /*0940*/  @P0 LEA R90, P1, R183.reuse, c[0x0][0x1c0], 0x1 ;  /* 0x00007000b75a0a11 */ /* 0x040fe400078208ff */
[----:B------:R-:W-:Y:S02]  /*0950*/  MOV R158, 0x4 ;  /* 0x00000004009e7802 */ /* 0x000fe40000000f00 */
[----:B------:R-:W-:Y:S01]  /*0960*/  @P0 LEA.HI.X R91, R183, c[0x0][0x1c4], R72, 0x1, P1 ;  /* 0x00007100b75b0a11 */ /* 0x000fe200008f0c48 */
[C---:B------:R-:W-:Y:S01]  /*0970*/  IMAD.WIDE.U32 R72, R191.reuse, R198, c[0x0][0x188] ;  /* 0x00006200bf487625 */ /* 0x040fe200078e00c6 */
[C---:B------:R-:W-:Y:S02]  /*0980*/  IADD3 R195, R191.reuse, 0x80, RZ ;  /* 0x00000080bfc37810 */ /* 0x040fe40007ffe0ff */
[----:B------:R-:W-:Y:S01]  /*0990*/  IADD3 R194, R191, 0x100, RZ ;  /* 0x00000100bfc27810 */ /* 0x000fe20007ffe0ff */
[----:B------:R-:W-:Y:S01]  /*09a0*/  IMAD.WIDE R162, R183, R158, c[0x0][0x1a0] ;  /* 0x00006800b7a27625 */ /* 0x000fe200078e029e */
[----:B------:R0:W2:Y:S03]  /*09b0*/  @P0 LDG.E.U16 R199, [R90.64] ;  /* 0x000000045ac70981 */ /* 0x0000a6000c1e1500 */
[-C--:B------:R-:W-:Y:S01]  /*09c0*/  IMAD.WIDE.U32 R76, R191, R198.reuse, c[0x0][0x208] ;  /* 0x00008200bf4c7625 */ /* 0x080fe200078e00c6 */
[----:B------:R-:W3:Y:S03]  /*09d0*/  LDG.E.128 R72, [R72.64] ;  /* 0x0000000448487981 */ /* 0x000ee6000c1e1d00 */
[-C--:B------:R-:W-:Y:S01]  /*09e0*/  IMAD.WIDE.U32 R80, R195, R198.reuse, c[0x0][0x188] ;  /* 0x00006200c3507625 */ /* 0x080fe200078e00c6 */
[----:B------:R-:W-:Y:S01]  /*09f0*/  IADD3 R192, R191, 0x200, RZ ;  /* 0x00000200bfc07810 */ /* 0x000fe20007ffe0ff */
[----:B------:R-:W4:Y:S02]  /*0a00*/  LDG.E R162, [R162.64] ;  /* 0x00000004a2a27981 */ /* 0x000f24000c1e1900 */
[----:B------:R-:W-:-:S02]  /*0a10*/  IMAD.WIDE.U32 R84, R195, R198, c[0x0][0x208] ;  /* 0x00008200c3547625 */ /* 0x000fc400078e00c6 */
[----:B------:R-:W4:Y:S02]  /*0a20*/  LDG.E.128 R76, [R76.64] ;  /* 0x000000044c4c7981 */ /* 0x000f24000c1e1d00 */
[----:B------:R-:W-:Y:S02]  /*0a30*/  IMAD.WIDE.U32 R88, R194, R198, c[0x0][0x188] ;  /* 0x00006200c2587625 */ /* 0x000fe400078e00c6 */
[----:B------:R-:W4:Y:S02]  /*0a40*/  LDG.E.128 R80, [R80.64] ;  /* 0x0000000450507981 */ /* 0x000f24000c1e1d00 */
[----:B------:R-:W-:Y:S02]  /*0a50*/  IMAD.WIDE R158, R183, R158, c[0x0][0x1a8] ;  /* 0x00006a00b79e7625 */ /* 0x000fe400078e029e */
[----:B------:R-:W4:Y:S02]  /*0a60*/  LDG.E.128 R84, [R84.64] ;  /* 0x0000000454547981 */ /* 0x000f24000c1e1d00 */
[----:B------:R-:W-:-:S02]  /*0a70*/  IMAD.WIDE.U32 R104, R192, R198, c[0x0][0x188] ;  /* 0x00006200c0687625 */ /* 0x000fc400078e00c6 */
[----:B0-----:R-:W4:Y:S01]  /*0a80*/  LDG.E.128 R88, [R88.64] ;  /* 0x0000000458587981 */ /* 0x001f22000c1e1d00 */
[----:B------:R-:W-:Y:S01]  /*0a90*/  IADD3 R193, R191, 0x180, RZ ;  /* 0x00000180bfc17810 */ /* 0x000fe20007ffe0ff */
[-C--:B------:R-:W-:Y:S02]  /*0aa0*/  IMAD.WIDE.U32 R108, R192, R198.reuse, c[0x0][0x208] ;  /* 0x00008200c06c7625 */ /* 0x080fe400078e00c6 */
[----:B------:R0:W4:Y:S02]  /*0ab0*/  LDG.E R158, [R158.64] ;  /* 0x000000049e9e7981 */ /* 0x000124000c1e1900 */
[-C--:B------:R-:W-:Y:S02]  /*0ac0*/  IMAD.WIDE.U32 R92, R194, R198.reuse, c[0x0][0x208] ;  /* 0x00008200c25c7625 */ /* 0x080fe400078e00c6 */
[----:B------:R-:W4:Y:S04]  /*0ad0*/  LDG.E.128 R104, [R104.64] ;  /* 0x0000000468687981 */ /* 0x000f28000c1e1d00 */
[----:B------:R-:W4:Y:S01]  /*0ae0*/  LDG.E.128 R108, [R108.64] ;  /* 0x000000046c6c7981 */ /* 0x000f22000c1e1d00 */
[----:B------:R-:W-:-:S03]  /*0af0*/  IMAD.WIDE.U32 R96, R193, R198, c[0x0][0x188] ;  /* 0x00006200c1607625 */ /* 0x000fc600078e00c6 */
[----:B------:R-:W4:Y:S01]  /*0b00*/  LDG.E.128 R92, [R92.64] ;  /* 0x000000045c5c7981 */ /* 0x000f22000c1e1d00 */
[----:B------:R-:W-:-:S03]  /*0b10*/  IMAD.WIDE.U32 R100, R193, R198, c[0x0][0x208] ;  /* 0x00008200c1647625 */ /* 0x000fc600078e00c6 */
[----:B------:R-:W4:Y:S04]  /*0b20*/  LDG.E.128 R96, [R96.64] ;  /* 0x0000000460607981 */ /* 0x000f28000c1e1d00 */
[----:B------:R-:W4:Y:S01]  /*0b30*/  LDG.E.128 R100, [R100.64] ;  /* 0x0000000464647981 */ /* 0x000f22000c1e1d00 */
[----:B------:R-:W-:-:S04]  /*0b40*/  ISETP.NE.U32.AND P1, PT, RZ, c[0x0][0x218], PT ;  /* 0x00008600ff007a0c */ /* 0x000fc80003f25070 */
[----:B------:R-:W-:Y:S01]  /*0b50*/  ISETP.NE.AND.EX P1, PT, RZ, c[0x0][0x21c], PT, P1 ;  /* 0x00008700ff007a0c */ /* 0x000fe20003f25310 */
[----:B------:R-:W-:Y:S01]  /*0b60*/  ULDC.U8 UR6, c[0x0][0x1f0] ;  /* 0x00007c0000067ab9 */ /* 0x000fe20000000000 */
[----:B------:R-:W-:Y:S02]  /*0b70*/  MOV R196, 0x3f800000 ;  /* 0x3f80000000c47802 */ /* 0x000fe40000000f00 */
[----:B------:R-:W-:Y:S02]  /*0b80*/  LOP3.LUT P3, RZ, R0, 0x1f, RZ, 0xc0, !PT ;  /* 0x0000001f00ff7812 */ /* 0x000fe4000786c0ff */
[----:B--2---:R-:W-:Y:S02]  /*0b90*/  @P0 PRMT R196, RZ, 0x5410, R199 ;  /* 0x00005410ffc40816 */ /* 0x004fe400000000c7 */
[----:B------:R-:W-:Y:S02]  /*0ba0*/  ISETP.NE.AND P0, PT, RZ, UR6, PT ;  /* 0x00000006ff007c0c */ /* 0x000fe4000bf05270 */
[----:B---3--:R-:W-:-:S02]  /*0bb0*/  PRMT R199, RZ, 0x7610, R72 ;  /* 0x00007610ffc77816 */ /* 0x008fc40000000048 */
[----:B0-----:R-:W-:Y:S02]  /*0bc0*/  PRMT R159, RZ, 0x5410, R72 ;  /* 0x00005410ff9f7816 */ /* 0x001fe40000000048 */
[----:B----4-:R-:W-:Y:S02]  /*0bd0*/  FSEL R235, R162, RZ, !P0 ;  /* 0x000000ffa2eb7208 */ /* 0x010fe40004000000 */
[----:B------:R-:W-:Y:S02]  /*0be0*/  PRMT R163, RZ, 0x5410, R73 ;  /* 0x00005410ffa37816 */ /* 0x000fe40000000049 */
[--C-:B------:R-:W-:Y:S02]  /*0bf0*/  PRMT R205, RZ, 0x5410, R76.reuse ;  /* 0x00005410ffcd7816 */ /* 0x100fe4000000004c */
[----:B------:R-:W-:Y:S02]  /*0c00*/  PRMT R206, RZ, 0x7610, R76 ;  /* 0x00007610ffce7816 */ /* 0x000fe4000000004c */
[----:B------:R-:W-:-:S02]  /*0c10*/  PRMT R207, RZ, 0x5410, R77 ;  /* 0x00005410ffcf7816 */ /* 0x000fc4000000004d */
[----:B------:R-:W-:Y:S01]  /*0c20*/  PRMT R208, RZ, 0x7610, R77 ;  /* 0x00007610ffd07816 */ /* 0x000fe2000000004d */
[-C--:B------:R-:W-:Y:S01]  /*0c30*/  @P1 IMAD.WIDE.U32 R76, R194, R198.reuse, c[0x0][0x218] ;  /* 0x00008600c24c1625 */ /* 0x080fe200078e00c6 */
[--C-:B------:R-:W-:Y:S02]  /*0c40*/  PRMT R209, RZ, 0x5410, R78.reuse ;  /* 0x00005410ffd17816 */ /* 0x100fe4000000004e */
[----:B------:R-:W-:Y:S02]  /*0c50*/  PRMT R210, RZ, 0x7610, R78 ;  /* 0x00007610ffd27816 */ /* 0x000fe4000000004e */
[--C-:B------:R-:W-:Y:S02]  /*0c60*/  PRMT R211, RZ, 0x5410, R79.reuse ;  /* 0x00005410ffd37816 */ /* 0x100fe4000000004f */
[----:B------:R-:W-:Y:S01]  /*0c70*/  PRMT R214, RZ, 0x7610, R79 ;  /* 0x00007610ffd67816 */ /* 0x000fe2000000004f */
[----:B------:R-:W-:Y:S01]  /*0c80*/  @P1 IMAD.WIDE.U32 R78, R193, R198, c[0x0][0x218] ;  /* 0x00008600c14e1625 */ /* 0x000fe200078e00c6 */
[--C-:B------:R-:W-:Y:S01]  /*0c90*/  PRMT R216, RZ, 0x5410, R82.reuse ;  /* 0x00005410ffd87816 */ /* 0x100fe20000000052 */
[----:B------:R0:W5:Y:S01]  /*0ca0*/  @P1 LDG.E.128 R56, [R76.64] ;  /* 0x000000044c381981 */ /* 0x000162000c1e1d00 */
[----:B------:R-:W-:-:S02]  /*0cb0*/  PRMT R218, RZ, 0x7610, R82 ;  /* 0x00007610ffda7816 */ /* 0x000fc40000000052 */
[--C-:B------:R-:W-:Y:S02]  /*0cc0*/  PRMT R223, RZ, 0x5410, R87.reuse ;  /* 0x00005410ffdf7816 */ /* 0x100fe40000000057 */
[----:B------:R-:W-:Y:S01]  /*0cd0*/  PRMT R225, RZ, 0x7610, R87 ;  /* 0x00007610ffe17816 */ /* 0x000fe20000000057 */
[----:B------:R-:W-:Y:S01]  /*0ce0*/  FADD.FTZ R199, -R235, R199 ;  /* 0x000000c7ebc77221 */ /* 0x000fe20000010100 */
[----:B------:R-:W-:Y:S02]  /*0cf0*/  PRMT R200, RZ, 0x5410, R74 ;  /* 0x00005410ffc87816 */ /* 0x000fe4000000004a */
[--C-:B------:R-:W-:Y:S02]  /*0d00*/  PRMT R212, RZ, 0x5410, R80.reuse ;  /* 0x00005410ffd47816 */ /* 0x100fe40000000050 */
[----:B------:R-:W-:Y:S02]  /*0d10*/  PRMT R215, RZ, 0x7610, R80 ;  /* 0x00007610ffd77816 */ /* 0x000fe40000000050 */
[----:B------:R-:W-:-:S02]  /*0d20*/  PRMT R213, RZ, 0x5410, R81 ;  /* 0x00005410ffd57816 */ /* 0x000fc40000000051 */
[----:B------:R-:W-:Y:S01]  /*0d30*/  PRMT R217, RZ, 0x7610, R81 ;  /* 0x00007610ffd97816 */ /* 0x000fe20000000051 */
[----:B------:R-:W-:Y:S01]  /*0d40*/  @P1 IMAD.WIDE.U32 R80, R192, R198, c[0x0][0x218] ;  /* 0x00008600c0501625 */ /* 0x000fe200078e00c6 */
[----:B------:R-:W-:Y:S01]  /*0d50*/  PRMT R82, RZ, 0x5410, R83 ;  /* 0x00005410ff527816 */ /* 0x000fe20000000053 */
[----:B------:R1:W5:Y:S01]  /*0d60*/  @P1 LDG.E.128 R60, [R78.64] ;  /* 0x000000044e3c1981 */ /* 0x000362000c1e1d00 */
[--C-:B------:R-:W-:Y:S02]  /*0d70*/  PRMT R87, RZ, 0x5410, R88.reuse ;  /* 0x00005410ff577816 */ /* 0x100fe40000000058 */
[----:B------:R-:W-:Y:S02]  /*0d80*/  PRMT R222, RZ, 0x7610, R88 ;  /* 0x00007610ffde7816 */ /* 0x000fe40000000058 */
[----:B------:R-:W-:Y:S02]  /*0d90*/  PRMT R202, RZ, 0x5410, R75 ;  /* 0x00005410ffca7816 */ /* 0x000fe4000000004b */
[----:B------:R-:W-:Y:S01]  /*0da0*/  PRMT R224, RZ, 0x7610, R89 ;  /* 0x00007610ffe07816 */ /* 0x000fe20000000059 */
[----:B------:R-:W-:Y:S01]  /*0db0*/  FADD.FTZ R159, -R235, R159 ;  /* 0x0000009feb9f7221 */ /* 0x000fe20000010100 */
[----:B------:R-:W-:-:S02]  /*0dc0*/  PRMT R88, RZ, 0x5410, R89 ;  /* 0x00005410ff587816 */ /* 0x000fc40000000059 */
[----:B------:R-:W-:Y:S01]  /*0dd0*/  PRMT R204, RZ, 0x7610, R75 ;  /* 0x00007610ffcc7816 */ /* 0x000fe2000000004b */
[C---:B------:R-:W-:Y:S01]  /*0de0*/  FADD.FTZ R163, -R235.reuse, R163 ;  /* 0x000000a3eba37221 */ /* 0x040fe20000010100 */
[----:B------:R-:W-:Y:S01]  /*0df0*/  PRMT R89, RZ, 0x5410, R90 ;  /* 0x00005410ff597816 */ /* 0x000fe2000000005a */
[C---:B0-----:R-:W-:Y:S01]  /*0e00*/  FADD.FTZ R77, -R235.reuse, R200 ;  /* 0x000000c8eb4d7221 */ /* 0x041fe20000010100 */
[----:B------:R-:W-:Y:S01]  /*0e10*/  PRMT R90, RZ, 0x7610, R90 ;  /* 0x00007610ff5a7816 */ /* 0x000fe2000000005a */
[C---:B------:R-:W-:Y:S01]  /*0e20*/  FADD.FTZ R239, -R235.reuse, R82 ;  /* 0x00000052ebef7221 */ /* 0x040fe20000010100 */
[----:B------:R-:W-:Y:S01]  /*0e30*/  PRMT R201, RZ, 0x7610, R73 ;  /* 0x00007610ffc97816 */ /* 0x000fe20000000049 */
[----:B------:R-:W-:Y:S01]  /*0e40*/  FMUL.FTZ R199, R158, R199 ;  /* 0x000000c79ec77220 */ /* 0x000fe20000410000 */
[----:B------:R0:W5:Y:S01]  /*0e50*/  @P1 LDG.E.128 R64, [R80.64] ;  /* 0x0000000450401981 */ /* 0x000162000c1e1d00 */
[----:B-1----:R-:W-:Y:S01]  /*0e60*/  FADD.FTZ R79, -R235, R202 ;  /* 0x000000caeb4f7221 */ /* 0x002fe20000010100 */
[----:B------:R-:W-:Y:S01]  /*0e70*/  PRMT R78, RZ, 0x5410, R105 ;  /* 0x00005410ff4e7816 */ /* 0x000fe20000000069 */
[----:B------:R-:W-:Y:S01]  /*0e80*/  FMUL.FTZ R82, R182, R205 ;  /* 0x000000cdb6527220 */ /* 0x000fe20000410000 */
[----:B------:R-:W-:Y:S01]  /*0e90*/  PRMT R202, RZ, 0x5410, R109 ;  /* 0x00005410ffca7816 */ /* 0x000fe2000000006d */
[----:B------:R-:W-:-:S02]  /*0ea0*/  FMUL.FTZ R159, R158, R159 ;  /* 0x0000009f9e9f7220 */ /* 0x000fc40000410000 */
[C---:B------:R-:W-:Y:S02]  /*0eb0*/  FADD.FTZ R243, -R235.reuse, R88 ;  /* 0x00000058ebf37221 */ /* 0x040fe40000010100 */
[C---:B------:R-:W-:Y:S01]  /*0ec0*/  FADD.FTZ R247, -R235.reuse, R90 ;  /* 0x0000005aebf77221 */ /* 0x040fe20000010100 */
[----:B0-----:R-:W-:Y:S01]  /*0ed0*/  PRMT R80, RZ, 0x7610, R105 ;  /* 0x00007610ff507816 */ /* 0x001fe20000000069 */
[C---:B------:R-:W-:Y:S01]  /*0ee0*/  FADD.FTZ R81, -R235.reuse, R204 ;  /* 0x000000cceb517221 */ /* 0x040fe20000010100 */
[----:B------:R-:W-:Y:S01]  /*0ef0*/  PRMT R204, RZ, 0x7610, R109 ;  /* 0x00007610ffcc7816 */ /* 0x000fe2000000006d */
[C---:B------:R-:W-:Y:S01]  /*0f00*/  FADD.FTZ R105, -R235.reuse, R212 ;  /* 0x000000d4eb697221 */ /* 0x040fe20000010100 */
[--C-:B------:R-:W-:Y:S01]  /*0f10*/  PRMT R109, RZ, 0x5410, R110.reuse ;  /* 0x00005410ff6d7816 */ /* 0x100fe2000000006e */
[----:B------:R-:W-:Y:S01]  /*0f20*/  FADD.FTZ R201, -R235, R201 ;  /* 0x000000c9ebc97221 */ /* 0x000fe20000010100 */
[----:B------:R-:W-:Y:S01]  /*0f30*/  PRMT R212, RZ, 0x7610, R110 ;  /* 0x00007610ffd47816 */ /* 0x000fe2000000006e */
[----:B------:R-:W-:-:S02]  /*0f40*/  FADD.FTZ R142, R206, R142 ;  /* 0x0000008ece8e7221 */ /* 0x000fc40000010000 */
[C---:B------:R-:W-:Y:S02]  /*0f50*/  FMUL.FTZ R88, R158.reuse, R163 ;  /* 0x000000a39e587220 */ /* 0x040fe40000410000 */
[-C--:B------:R-:W-:Y:S02]  /*0f60*/  FFMA.FTZ R143, R199, R206.reuse, R143 ;  /* 0x000000cec78f7223 */ /* 0x080fe4000001008f */
[C---:B------:R-:W-:Y:S02]  /*0f70*/  FMUL.FTZ R90, R158.reuse, R77 ;  /* 0x0000004d9e5a7220 */ /* 0x040fe40000410000 */
[----:B------:R-:W-:Y:S02]  /*0f80*/  FMUL.FTZ R206, R181, R206 ;  /* 0x000000ceb5ce7220 */ /* 0x000fe40000410000 */
[----:B------:R-:W-:Y:S02]  /*0f90*/  FMUL.FTZ R110, R158, R79 ;  /* 0x0000004f9e6e7220 */ /* 0x000fe40000410000 */
[----:B------:R-:W-:Y:S01]  /*0fa0*/  FADD.FTZ R77, RZ, R82 ;  /* 0x00000052ff4d7221 */ /* 0x000fe20000010000 */
[----:B------:R-:W-:Y:S01]  /*0fb0*/  PRMT R203, RZ, 0x7610, R74 ;  /* 0x00007610ffcb7816 */ /* 0x000fe2000000004a */
[----:B------:R-:W-:-:S02]  /*0fc0*/  FFMA.FTZ R79, R159, R82, RZ ;  /* 0x000000529f4f7223 */ /* 0x000fc400000100ff */
[----:B------:R-:W-:Y:S02]  /*0fd0*/  FADD.FTZ R140, R207, R140 ;  /* 0x0000008ccf8c7221 */ /* 0x000fe40000010000 */
[----:B------:R-:W-:Y:S02]  /*0fe0*/  FMUL.FTZ R201, R158, R201 ;  /* 0x000000c99ec97220 */ /* 0x000fe40000410000 */
[-C--:B------:R-:W-:Y:S02]  /*0ff0*/  FFMA.FTZ R141, R88, R207.reuse, R141 ;  /* 0x000000cf588d7223 */ /* 0x080fe4000001008d */
[----:B------:R-:W-:Y:S02]  /*1000*/  FMUL.FTZ R207, R180, R207 ;  /* 0x000000cfb4cf7220 */ /* 0x000fe40000410000 */
[----:B------:R-:W-:Y:S02]  /*1010*/  FADD.FTZ R246, R77, R206 ;  /* 0x000000ce4df67221 */ /* 0x000fe40000010000 */
[----:B------:R-:W-:-:S02]  /*1020*/  FFMA.FTZ R79, R199, R206, R79 ;  /* 0x000000cec74f7223 */ /* 0x000fc4000001004f */
[----:B------:R-:W-:Y:S02]  /*1030*/  FADD.FTZ R203, -R235, R203 ;  /* 0x000000cbebcb7221 */ /* 0x000fe40000010100 */
[----:B------:R-:W-:Y:S02]  /*1040*/  FADD.FTZ R138, R208, R138 ;  /* 0x0000008ad08a7221 */ /* 0x000fe40000010000 */
[-C--:B------:R-:W-:Y:S02]  /*1050*/  FFMA.FTZ R139, R201, R208.reuse, R139 ;  /* 0x000000d0c98b7223 */ /* 0x080fe4000001008b */
[----:B------:R-:W-:Y:S02]  /*1060*/  FMUL.FTZ R208, R179, R208 ;  /* 0x000000d0b3d07220 */ /* 0x000fe40000410000 */
[----:B------:R-:W-:Y:S02]  /*1070*/  FADD.FTZ R77, R246, R207 ;  /* 0x000000cff64d7221 */ /* 0x000fe40000010000 */
[----:B------:R-:W-:-:S02]  /*1080*/  FFMA.FTZ R79, R88, R207, R79 ;  /* 0x000000cf584f7223 */ /* 0x000fc4000001004f */
[----:B------:R-:W-:Y:S02]  /*1090*/  FADD.FTZ R136, R209, R136 ;  /* 0x00000088d1887221 */ /* 0x000fe40000010000 */
[----:B------:R-:W-:Y:S02]  /*10a0*/  FMUL.FTZ R203, R158, R203 ;  /* 0x000000cb9ecb7220 */ /* 0x000fe40000410000 */
[-C--:B------:R-:W-:Y:S02]  /*10b0*/  FFMA.FTZ R137, R90, R209.reuse, R137 ;  /* 0x000000d15a897223 */ /* 0x080fe40000010089 */
[----:B------:R-:W-:Y:S02]  /*10c0*/  FMUL.FTZ R209, R178, R209 ;  /* 0x000000d1b2d17220 */ /* 0x000fe40000410000 */
[----:B------:R-:W-:Y:S02]  /*10d0*/  FADD.FTZ R246, R77, R208 ;  /* 0x000000d04df67221 */ /* 0x000fe40000010000 */
[----:B------:R-:W-:Y:S01]  /*10e0*/  FFMA.FTZ R79, R201, R208, R79 ;  /* 0x000000d0c94f7223 */ /* 0x000fe2000001004f */
[----:B------:R-:W-:Y:S01]  /*10f0*/  PRMT R236, RZ, 0x7610, R107 ;  /* 0x00007610ffec7816 */ /* 0x000fe2000000006b */
[----:B------:R-:W-:-:S04]  /*1100*/  @P1 IMAD.WIDE.U32 R72, R191, R198, c[0x0][0x218] ;  /* 0x00008600bf481625 */ /* 0x000fc800078e00c6 */
[----:B------:R-:W-:Y:S01]  /*1110*/  @P1 IMAD.WIDE.U32 R74, R195, R198, c[0x0][0x218] ;  /* 0x00008600c34a1625 */ /* 0x000fe200078e00c6 */
[----:B------:R-:W-:Y:S01]  /*1120*/  PRMT R198, RZ, 0x5410, R107 ;  /* 0x00005410ffc67816 */ /* 0x000fe2000000006b */
[----:B------:R0:W5:Y:S02]  /*1130*/  @P1 LDG.E.128 R48, [R72.64] ;  /* 0x0000000448301981 */ /* 0x000164000c1e1d00 */
[----:B------:R-:W-:Y:S02]  /*1140*/  FADD.FTZ R134, R210, R134 ;  /* 0x00000086d2867221 */ /* 0x000fe40000010000 */
[-C--:B------:R-:W-:Y:S02]  /*1150*/  FFMA.FTZ R135, R203, R210.reuse, R135 ;  /* 0x000000d2cb877223 */ /* 0x080fe40000010087 */
[----:B------:R-:W-:Y:S01]  /*1160*/  FADD.FTZ R237, -R235, R218 ;  /* 0x000000daebed7221 */ /* 0x000fe20000010100 */
[----:B------:R-:W-:Y:S01]  /*1170*/  PRMT R230, RZ, 0x5410, R96 ;  /* 0x00005410ffe67816 */ /* 0x000fe20000000060 */
[----:B------:R-:W-:-:S02]  /*1180*/  FMUL.FTZ R210, R177, R210 ;  /* 0x000000d2b1d27220 */ /* 0x000fc40000410000 */
[----:B------:R-:W-:Y:S01]  /*1190*/  FADD.FTZ R77, R246, R209 ;  /* 0x000000d1f64d7221 */ /* 0x000fe20000010000 */
[--C-:B------:R-:W-:Y:S01]  /*11a0*/  PRMT R218, RZ, 0x7610, R111.reuse ;  /* 0x00007610ffda7816 */ /* 0x100fe2000000006f */
[----:B------:R-:W-:Y:S01]  /*11b0*/  FADD.FTZ R107, -R235, R216 ;  /* 0x000000d8eb6b7221 */ /* 0x000fe20000010100 */
[----:B------:R-:W-:Y:S01]  /*11c0*/  PRMT R216, RZ, 0x5410, R111 ;  /* 0x00005410ffd87816 */ /* 0x000fe2000000006f */
[----:B------:R-:W-:Y:S02]  /*11d0*/  FFMA.FTZ R79, R90, R209, R79 ;  /* 0x000000d15a4f7223 */ /* 0x000fe4000001004f */
[----:B------:R-:W-:Y:S01]  /*11e0*/  FADD.FTZ R132, R211, R132 ;  /* 0x00000084d3847221 */ /* 0x000fe20000010000 */
[----:B------:R-:W-:Y:S01]  /*11f0*/  PRMT R219, RZ, 0x5410, R84 ;  /* 0x00005410ffdb7816 */ /* 0x000fe20000000054 */
[----:B------:R-:W-:Y:S02]  /*1200*/  FMUL.FTZ R111, R158, R81 ;  /* 0x000000519e6f7220 */ /* 0x000fe40000410000 */
[----:B------:R-:W-:-:S02]  /*1210*/  FADD.FTZ R215, -R235, R215 ;  /* 0x000000d7ebd77221 */ /* 0x000fc40000010100 */
[----:B------:R-:W-:Y:S02]  /*1220*/  FADD.FTZ R130, R214, R130 ;  /* 0x00000082d6827221 */ /* 0x000fe40000010000 */
[----:B------:R-:W-:Y:S01]  /*1230*/  FADD.FTZ R213, -R235, R213 ;  /* 0x000000d5ebd57221 */ /* 0x000fe20000010100 */
[----:B------:R-:W-:Y:S01]  /*1240*/  PRMT R221, RZ, 0x5410, R85 ;  /* 0x00005410ffdd7816 */ /* 0x000fe20000000055 */
[-C--:B------:R-:W-:Y:S01]  /*1250*/  FFMA.FTZ R133, R110, R211.reuse, R133 ;  /* 0x000000d36e857223 */ /* 0x080fe20000010085 */
[--C-:B------:R-:W-:Y:S01]  /*1260*/  PRMT R226, RZ, 0x5410, R91.reuse ;  /* 0x00005410ffe27816 */ /* 0x100fe2000000005b */
[----:B------:R-:W-:Y:S01]  /*1270*/  FMUL.FTZ R211, R176, R211 ;  /* 0x000000d3b0d37220 */ /* 0x000fe20000410000 */
[----:B------:R-:W-:Y:S01]  /*1280*/  PRMT R227, RZ, 0x7610, R91 ;  /* 0x00007610ffe37816 */ /* 0x000fe2000000005b */
[----:B------:R-:W-:Y:S02]  /*1290*/  FADD.FTZ R248, R77, R210 ;  /* 0x000000d24df87221 */ /* 0x000fe40000010000 */
[----:B------:R-:W-:Y:S01]  /*12a0*/  FADD.FTZ R217, -R235, R217 ;  /* 0x000000d9ebd97221 */ /* 0x000fe20000010100 */
[----:B------:R-:W-:Y:S01]  /*12b0*/  PRMT R220, RZ, 0x7610, R85 ;  /* 0x00007610ffdc7816 */ /* 0x000fe20000000055 */
[----:B------:R-:W-:Y:S01]  /*12c0*/  FFMA.FTZ R79, R203, R210, R79 ;  /* 0x000000d2cb4f7223 */ /* 0x000fe2000001004f */
[----:B------:R-:W-:Y:S01]  /*12d0*/  PRMT R83, RZ, 0x7610, R83 ;  /* 0x00007610ff537816 */ /* 0x000fe20000000053 */
[----:B------:R-:W-:Y:S01]  /*12e0*/  FADD.FTZ R241, -R235, R222 ;  /* 0x000000deebf17221 */ /* 0x000fe20000010100 */
[----:B------:R-:W-:Y:S01]  /*12f0*/  PRMT R232, RZ, 0x5410, R97 ;  /* 0x00005410ffe87816 */ /* 0x000fe20000000061 */
[-C--:B------:R-:W-:Y:S01]  /*1300*/  FFMA.FTZ R131, R111, R214.reuse, R131 ;  /* 0x000000d66f837223 */ /* 0x080fe20000010083 */
[----:B------:R-:W-:Y:S01]  /*1310*/  PRMT R233, RZ, 0x5410, R98 ;  /* 0x00005410ffe97816 */ /* 0x000fe20000000062 */
[----:B------:R-:W-:Y:S01]  /*1320*/  FMUL.FTZ R222, R158, R105 ;  /* 0x000000699ede7220 */ /* 0x000fe20000410000 */
[----:B------:R-:W-:Y:S01]  /*1330*/  PRMT R234, RZ, 0x5410, R99 ;  /* 0x00005410ffea7816 */ /* 0x000fe20000000063 */
[----:B------:R-:W-:Y:S01]  /*1340*/  FADD.FTZ R251, -R235, R230 ;  /* 0x000000e6ebfb7221 */ /* 0x000fe20000010100 */
[----:B------:R-:W-:Y:S01]  /*1350*/  PRMT R76, RZ, 0x5410, R104 ;  /* 0x00005410ff4c7816 */ /* 0x000fe20000000068 */
[----:B------:R-:W-:Y:S01]  /*1360*/  FMUL.FTZ R214, R175, R214 ;  /* 0x000000d6afd67220 */ /* 0x000fe20000410000 */
[----:B------:R-:W-:Y:S01]  /*1370*/  PRMT R162, RZ, 0x5410, R106 ;  /* 0x00005410ffa27816 */ /* 0x000fe2000000006a */
[----:B------:R-:W-:Y:S01]  /*1380*/  FADD.FTZ R77, R248, R211 ;  /* 0x000000d3f84d7221 */ /* 0x000fe20000010000 */
[----:B------:R-:W-:Y:S01]  /*1390*/  PRMT R84, RZ, 0x7610, R84 ;  /* 0x00007610ff547816 */ /* 0x000fe20000000054 */
[----:B------:R-:W-:Y:S01]  /*13a0*/  FFMA.FTZ R79, R110, R211, R79 ;  /* 0x000000d36e4f7223 */ /* 0x000fe2000001004f */
[----:B------:R-:W-:Y:S01]  /*13b0*/  PRMT R96, RZ, 0x7610, R96 ;  /* 0x00007610ff607816 */ /* 0x000fe20000000060 */
[----:B------:R-:W-:Y:S01]  /*13c0*/  FADD.FTZ R128, R219, R128 ;  /* 0x00000080db807221 */ /* 0x000fe20000010000 */
[----:B0-----:R-:W-:Y:S01]  /*13d0*/  PRMT R72, RZ, 0x5410, R100 ;  /* 0x00005410ff487816 */ /* 0x001fe20000000064 */
[----:B------:R-:W-:Y:S01]  /*13e0*/  FMUL.FTZ R215, R158, R215 ;  /* 0x000000d79ed77220 */ /* 0x000fe20000410000 */
[----:B------:R-:W-:Y:S01]  /*13f0*/  PRMT R229, RZ, 0x5410, R93 ;  /* 0x00005410ffe57816 */ /* 0x000fe2000000005d */
[-C--:B------:R-:W-:Y:S01]  /*1400*/  FFMA.FTZ R129, R222, R219.reuse, R129 ;  /* 0x000000dbde817223 */ /* 0x080fe20000010081 */
[----:B------:R-:W-:Y:S01]  /*1410*/  PRMT R228, RZ, 0x7610, R93 ;  /* 0x00007610ffe47816 */ /* 0x000fe2000000005d */
[----:B------:R-:W-:Y:S01]  /*1420*/  FMUL.FTZ R219, R174, R219 ;  /* 0x000000dbaedb7220 */ /* 0x000fe20000410000 */
[----:B------:R-:W-:Y:S01]  /*1430*/  PRMT R231, RZ, 0x7610, R94 ;  /* 0x00007610ffe77816 */ /* 0x000fe2000000005e */
[----:B------:R-:W-:Y:S01]  /*1440*/  FMUL.FTZ R251, R158, R251 ;  /* 0x000000fb9efb7220 */ /* 0x000fe20000410000 */
[----:B------:R0:W5:Y:S01]  /*1450*/  @P1 LDG.E.128 R52, [R74.64] ;  /* 0x000000044a341981 */ /* 0x000162000c1e1d00 */
[----:B------:R-:W-:-:S02]  /*1460*/  FADD.FTZ R250, R77, R214 ;  /* 0x000000d64dfa7221 */ /* 0x000fc40000010000 */
[----:B------:R-:W-:Y:S02]  /*1470*/  FFMA.FTZ R79, R111, R214, R79 ;  /* 0x000000d66f4f7223 */ /* 0x000fe4000001004f */
[C---:B------:R-:W-:Y:S02]  /*1480*/  FADD.FTZ R87, -R235.reuse, R87 ;  /* 0x00000057eb577221 */ /* 0x040fe40000010100 */
[C---:B------:R-:W-:Y:S02]  /*1490*/  FADD.FTZ R245, -R235.reuse, R224 ;  /* 0x000000e0ebf57221 */ /* 0x040fe40000010100 */
[----:B------:R-:W-:Y:S02]  /*14a0*/  FADD.FTZ R96, -R235, R96 ;  /* 0x00000060eb607221 */ /* 0x000fe40000010100 */
[----:B------:R-:W-:Y:S02]  /*14b0*/  FADD.FTZ R126, R84, R126 ;  /* 0x0000007e547e7221 */ /* 0x000fe40000010000 */
[----:B------:R-:W-:-:S02]  /*14c0*/  FMUL.FTZ R224, R158, R213 ;  /* 0x000000d59ee07220 */ /* 0x000fc40000410000 */
[-C--:B------:R-:W-:Y:S01]  /*14d0*/  FFMA.FTZ R127, R215, R84.reuse, R127 ;  /* 0x00000054d77f7223 */ /* 0x080fe2000001007f */
[----:B------:R-:W-:Y:S01]  /*14e0*/  PRMT R91, RZ, 0x5410, R92 ;  /* 0x00005410ff5b7816 */ /* 0x000fe2000000005c */
[----:B------:R-:W-:Y:S02]  /*14f0*/  FMUL.FTZ R84, R173, R84 ;  /* 0x00000054ad547220 */ /* 0x000fe40000410000 */
[----:B------:R-:W-:Y:S02]  /*1500*/  FADD.FTZ R35, R72, R35 ;  /* 0x0000002348237221 */ /* 0x000fe40000010000 */
[-C--:B------:R-:W-:Y:S02]  /*1510*/  FFMA.FTZ R17, R251, R72.reuse, R17 ;  /* 0x00000048fb117223 */ /* 0x080fe40000010011 */
[----:B------:R-:W-:Y:S02]  /*1520*/  FMUL.FTZ R248, R154, R72 ;  /* 0x000000489af87220 */ /* 0x000fe40000410000 */
[----:B------:R-:W-:Y:S01]  /*1530*/  FADD.FTZ R77, R250, R219 ;  /* 0x000000dbfa4d7221 */ /* 0x000fe20000010000 */
[----:B------:R-:W-:Y:S01]  /*1540*/  PRMT R73, RZ, 0x7610, R100 ;  /* 0x00007610ff497816 */ /* 0x000fe20000000064 */
[----:B------:R-:W-:-:S02]  /*1550*/  FFMA.FTZ R72, R222, R219, R79 ;  /* 0x000000dbde487223 */ /* 0x000fc4000001004f */
[C---:B------:R-:W-:Y:S02]  /*1560*/  FMUL.FTZ R87, R158.reuse, R87 ;  /* 0x000000579e577220 */ /* 0x040fe40000410000 */
[----:B------:R-:W-:Y:S02]  /*1570*/  FADD.FTZ R124, R221, R124 ;  /* 0x0000007cdd7c7221 */ /* 0x000fe40000010000 */
[----:B------:R-:W-:Y:S02]  /*1580*/  FMUL.FTZ R217, R158, R217 ;  /* 0x000000d99ed97220 */ /* 0x000fe40000410000 */
[-C--:B------:R-:W-:Y:S02]  /*1590*/  FFMA.FTZ R125, R224, R221.reuse, R125 ;  /* 0x000000dde07d7223 */ /* 0x080fe4000001007d */
[----:B------:R-:W-:Y:S02]  /*15a0*/  FMUL.FTZ R96, R158, R96 ;  /* 0x000000609e607220 */ /* 0x000fe40000410000 */
[----:B------:R-:W-:-:S02]  /*15b0*/  FMUL.FTZ R221, R172, R221 ;  /* 0x000000ddacdd7220 */ /* 0x000fc40000410000 */
[----:B------:R-:W-:Y:S01]  /*15c0*/  FADD.FTZ R250, R77, R84 ;  /* 0x000000544dfa7221 */ /* 0x000fe20000010000 */
[----:B------:R-:W-:Y:S01]  /*15d0*/  PRMT R85, RZ, 0x5410, R86 ;  /* 0x00005410ff557816 */ /* 0x000fe20000000056 */
[----:B------:R-:W-:Y:S02]  /*15e0*/  FFMA.FTZ R72, R215, R84, R72 ;  /* 0x00000054d7487223 */ /* 0x000fe40000010048 */
[----:B------:R-:W-:Y:S02]  /*15f0*/  FADD.FTZ R249, -R235, R226 ;  /* 0x000000e2ebf97221 */ /* 0x000fe40000010100 */
[----:B------:R-:W-:Y:S02]  /*1600*/  FADD.FTZ R23, R91, R23 ;  /* 0x000000175b177221 */ /* 0x000fe40000010000 */
[-C--:B------:R-:W-:Y:S02]  /*1610*/  FFMA.FTZ R24, R87, R91.reuse, R24 ;  /* 0x0000005b57187223 */ /* 0x080fe40000010018 */
[----:B------:R-:W-:-:S02]  /*1620*/  FMUL.FTZ R238, R166, R91 ;  /* 0x0000005ba6ee7220 */ /* 0x000fc40000410000 */
[----:B------:R-:W-:Y:S02]  /*1630*/  FADD.FTZ R122, R220, R122 ;  /* 0x0000007adc7a7221 */ /* 0x000fe40000010000 */
[----:B------:R-:W-:Y:S02]  /*1640*/  FMUL.FTZ R226, R158, R107 ;  /* 0x0000006b9ee27220 */ /* 0x000fe40000410000 */
[----:B------:R-:W-:Y:S02]  /*1650*/  FFMA.FTZ R123, R217, R220, R123 ;  /* 0x000000dcd97b7223 */ /* 0x000fe4000001007b */
[----:B------:R-:W-:Y:S02]  /*1660*/  FADD.FTZ R36, R73, R36 ;  /* 0x0000002449247221 */ /* 0x000fe40000010000 */
[-C--:B------:R-:W-:Y:S02]  /*1670*/  FFMA.FTZ R14, R96, R73.reuse, R14 ;  /* 0x00000049600e7223 */ /* 0x080fe4000001000e */
[----:B------:R-:W-:-:S02]  /*1680*/  FMUL.FTZ R91, R153, R73 ;  /* 0x00000049995b7220 */ /* 0x000fc40000410000 */
[----:B------:R-:W-:Y:S02]  /*1690*/  FMUL.FTZ R220, R171, R220 ;  /* 0x000000dcabdc7220 */ /* 0x000fe40000410000 */
[----:B------:R-:W-:Y:S01]  /*16a0*/  FADD.FTZ R73, R250, R221 ;  /* 0x000000ddfa497221 */ /* 0x000fe20000010000 */
[----:B------:R-:W-:Y:S01]  /*16b0*/  PRMT R86, RZ, 0x7610, R86 ;  /* 0x00007610ff567816 */ /* 0x000fe20000000056 */
[----:B------:R-:W-:Y:S02]  /*16c0*/  FFMA.FTZ R72, R224, R221, R72 ;  /* 0x000000dde0487223 */ /* 0x000fe40000010048 */
[----:B------:R-:W-:Y:S02]  /*16d0*/  FADD.FTZ R120, R85, R120 ;  /* 0x0000007855787221 */ /* 0x000fe40000010000 */
[----:B------:R-:W-:Y:S02]  /*16e0*/  FMUL.FTZ R237, R158, R237 ;  /* 0x000000ed9eed7220 */ /* 0x000fe40000410000 */
[----:B------:R-:W-:-:S02]  /*16f0*/  FFMA.FTZ R121, R226, R85, R121 ;  /* 0x00000055e2797223 */ /* 0x000fc40000010079 */
[----:B------:R-:W-:Y:S02]  /*1700*/  FMUL.FTZ R85, R170, R85 ;  /* 0x00000055aa557220 */ /* 0x000fe40000410000 */
[----:B------:R-:W-:Y:S02]  /*1710*/  FADD.FTZ R250, R73, R220 ;  /* 0x000000dc49fa7221 */ /* 0x000fe40000010000 */
[----:B------:R-:W-:Y:S02]  /*1720*/  FFMA.FTZ R72, R217, R220, R72 ;  /* 0x000000dcd9487223 */ /* 0x000fe40000010048 */
[----:B------:R-:W-:Y:S02]  /*1730*/  FADD.FTZ R117, R86, R117 ;  /* 0x0000007556757221 */ /* 0x000fe40000010000 */
[-C--:B------:R-:W-:Y:S01]  /*1740*/  FFMA.FTZ R119, R237, R86.reuse, R119 ;  /* 0x00000056ed777223 */ /* 0x080fe20000010077 */
[----:B------:R-:W-:Y:S01]  /*1750*/  PRMT R97, RZ, 0x7610, R97 ;  /* 0x00007610ff617816 */ /* 0x000fe20000000061 */
[----:B------:R-:W-:Y:S01]  /*1760*/  FMUL.FTZ R86, R169, R86 ;  /* 0x00000056a9567220 */ /* 0x000fe20000410000 */
[----:B------:R-:W-:Y:S01]  /*1770*/  PRMT R98, RZ, 0x7610, R98 ;  /* 0x00007610ff627816 */ /* 0x000fe20000000062 */
[----:B------:R-:W-:Y:S01]  /*1780*/  FADD.FTZ R73, R250, R85 ;  /* 0x00000055fa497221 */ /* 0x000fe20000010000 */
[----:B------:R-:W-:Y:S01]  /*1790*/  PRMT R99, RZ, 0x7610, R99 ;  /* 0x00007610ff637816 */ /* 0x000fe20000000063 */
[----:B------:R-:W-:Y:S01]  /*17a0*/  FFMA.FTZ R72, R226, R85, R72 ;  /* 0x00000055e2487223 */ /* 0x000fe20000010048 */
[----:B------:R-:W-:-:S02]  /*17b0*/  PRMT R104, RZ, 0x7610, R104 ;  /* 0x00007610ff687816 */ /* 0x000fc40000000068 */
[----:B------:R-:W-:Y:S01]  /*17c0*/  PRMT R106, RZ, 0x7610, R106 ;  /* 0x00007610ff6a7816 */ /* 0x000fe2000000006a */
[----:B------:R-:W-:Y:S02]  /*17d0*/  FMUL.FTZ R230, R168, R223 ;  /* 0x000000dfa8e67220 */ /* 0x000fe40000410000 */
[----:B------:R-:W-:Y:S02]  /*17e0*/  FADD.FTZ R73, R73, R86 ;  /* 0x0000005649497221 */ /* 0x000fe40000010000 */
[----:B------:R-:W-:Y:S02]  /*17f0*/  FADD.FTZ R83, -R235, R83 ;  /* 0x00000053eb537221 */ /* 0x000fe40000010100 */
[----:B------:R-:W-:Y:S02]  /*1800*/  FMUL.FTZ R239, R158, R239 ;  /* 0x000000ef9eef7220 */ /* 0x000fe40000410000 */
[----:B------:R-:W-:Y:S02]  /*1810*/  FFMA.FTZ R72, R237, R86, R72 ;  /* 0x00000056ed487223 */ /* 0x000fe40000010048 */
[----:B------:R-:W-:-:S02]  /*1820*/  FADD.FTZ R89, -R235, R89 ;  /* 0x00000059eb597221 */ /* 0x000fc40000010100 */
[C---:B------:R-:W-:Y:S02]  /*1830*/  FADD.FTZ R227, -R235.reuse, R227 ;  /* 0x000000e3ebe37221 */ /* 0x040fe40000010100 */
[C---:B------:R-:W-:Y:S02]  /*1840*/  FADD.FTZ R232, -R235.reuse, R232 ;  /* 0x000000e8ebe87221 */ /* 0x040fe40000010100 */
[C---:B------:R-:W-:Y:S02]  /*1850*/  FADD.FTZ R97, -R235.reuse, R97 ;  /* 0x00000061eb617221 */ /* 0x040fe40000010100 */
[C---:B------:R-:W-:Y:S02]  /*1860*/  FADD.FTZ R233, -R235.reuse, R233 ;  /* 0x000000e9ebe97221 */ /* 0x040fe40000010100 */
[C---:B------:R-:W-:Y:S02]  /*1870*/  FADD.FTZ R98, -R235.reuse, R98 ;  /* 0x00000062eb627221 */ /* 0x040fe40000010100 */
        /* <DEDUP_REMOVED lines=9> */
[----:B------:R-:W-:Y:S02]  /*1910*/  FADD.FTZ R235, -R235, R236 ;  /* 0x000000ecebeb7221 */ /* 0x000fe40000010100 */
[----:B------:R-:W-:Y:S02]  /*1920*/  FMUL.FTZ R236, R167, R225 ;  /* 0x000000e1a7ec7220 */ /* 0x000fe40000410000 */
[----:B------:R-:W-:Y:S01]  /*1930*/  FADD.FTZ R73, R73, R230 ;  /* 0x000000e649497221 */ /* 0x000fe20000010000 */
[----:B------:R-:W-:Y:S01]  /*1940*/  PRMT R92, RZ, 0x7610, R92 ;  /* 0x00007610ff5c7816 */ /* 0x000fe2000000005c */
[----:B------:R-:W-:-:S02]  /*1950*/  FMUL.FTZ R83, R158, R83 ;  /* 0x000000539e537220 */ /* 0x000fc40000410000 */
[----:B------:R-:W-:Y:S02]  /*1960*/  FFMA.FTZ R72, R239, R230, R72 ;  /* 0x000000e6ef487223 */ /* 0x000fe40000010048 */
[----:B------:R-:W-:Y:S02]  /*1970*/  FMUL.FTZ R241, R158, R241 ;  /* 0x000000f19ef17220 */ /* 0x000fe40000410000 */
[----:B------:R-:W-:Y:S02]  /*1980*/  FADD.FTZ R73, R73, R236 ;  /* 0x000000ec49497221 */ /* 0x000fe40000010000 */
[----:B------:R-:W-:Y:S02]  /*1990*/  FFMA.FTZ R72, R83, R236, R72 ;  /* 0x000000ec53487223 */ /* 0x000fe40000010048 */
[----:B------:R-:W-:Y:S02]  /*19a0*/  FADD.FTZ R25, R92, R25 ;  /* 0x000000195c197221 */ /* 0x000fe40000010000 */
[----:B------:R-:W-:-:S02]  /*19b0*/  FFMA.FTZ R26, R241, R92, R26 ;  /* 0x0000005cf11a7223 */ /* 0x000fc4000001001a */
[----:B------:R-:W-:Y:S02]  /*19c0*/  FMUL.FTZ R92, R165, R92 ;  /* 0x0000005ca55c7220 */ /* 0x000fe40000410000 */
[----:B------:R-:W-:Y:S02]  /*19d0*/  FADD.FTZ R73, R73, R238 ;  /* 0x000000ee49497221 */ /* 0x000fe40000010000 */
[----:B------:R-:W-:Y:S02]  /*19e0*/  FFMA.FTZ R72, R87, R238, R72 ;  /* 0x000000ee57487223 */ /* 0x000fe40000010048 */
[----:B------:R-:W-:Y:S02]  /*19f0*/  FMUL.FTZ R245, R158, R245 ;  /* 0x000000f59ef57220 */ /* 0x000fe40000410000 */
[----:B------:R-:W-:Y:S02]  /*1a00*/  FMUL.FTZ R240, R164, R229 ;  /* 0x000000e5a4f07220 */ /* 0x000fe40000410000 */
[----:B------:R-:W-:-:S02]  /*1a10*/  FADD.FTZ R73, R73, R92 ;  /* 0x0000005c49497221 */ /* 0x000fc40000010000 */
[----:B------:R-:W-:Y:S02]  /*1a20*/  FMUL.FTZ R243, R158, R243 ;  /* 0x000000f39ef37220 */ /* 0x000fe40000410000 */
[----:B------:R-:W-:Y:S01]  /*1a30*/  FFMA.FTZ R72, R241, R92, R72 ;  /* 0x0000005cf1487223 */ /* 0x000fe20000010048 */
[----:B------:R-:W-:Y:S01]  /*1a40*/  PRMT R93, RZ, 0x5410, R94 ;  /* 0x00005410ff5d7816 */ /* 0x000fe2000000005e */
[----:B------:R-:W-:Y:S02]  /*1a50*/  FADD.FTZ R29, R228, R29 ;  /* 0x0000001de41d7221 */ /* 0x000fe40000010000 */
[-C--:B------:R-:W-:Y:S02]  /*1a60*/  FFMA.FTZ R30, R245, R228.reuse, R30 ;  /* 0x000000e4f51e7223 */ /* 0x080fe4000001001e */
[----:B------:R-:W-:Y:S02]  /*1a70*/  FMUL.FTZ R228, R161, R228 ;  /* 0x000000e4a1e47220 */ /* 0x000fe40000410000 */
[----:B------:R-:W-:-:S02]  /*1a80*/  FADD.FTZ R73, R73, R240 ;  /* 0x000000f049497221 */ /* 0x000fc40000010000 */
[----:B------:R-:W-:Y:S02]  /*1a90*/  FFMA.FTZ R72, R243, R240, R72 ;  /* 0x000000f0f3487223 */ /* 0x000fe40000010048 */
[----:B------:R-:W-:Y:S02]  /*1aa0*/  FMUL.FTZ R242, R160, R93 ;  /* 0x0000005da0f27220 */ /* 0x000fe40000410000 */
[----:B------:R-:W-:Y:S01]  /*1ab0*/  FADD.FTZ R73, R73, R228 ;  /* 0x000000e449497221 */ /* 0x000fe20000010000 */
[----:B------:R-:W-:Y:S01]  /*1ac0*/  PRMT R94, RZ, 0x5410, R95 ;  /* 0x00005410ff5e7816 */ /* 0x000fe2000000005f */
[C---:B------:R-:W-:Y:S02]  /*1ad0*/  FMUL.FTZ R89, R158.reuse, R89 ;  /* 0x000000599e597220 */ /* 0x040fe40000410000 */
[----:B------:R-:W-:Y:S02]  /*1ae0*/  FFMA.FTZ R72, R245, R228, R72 ;  /* 0x000000e4f5487223 */ /* 0x000fe40000010048 */
[----:B------:R-:W-:-:S02]  /*1af0*/  FMUL.FTZ R249, R158, R249 ;  /* 0x000000f99ef97220 */ /* 0x000fc40000410000 */
[----:B------:R-:W-:Y:S02]  /*1b00*/  FMUL.FTZ R244, R157, R231 ;  /* 0x000000e79df47220 */ /* 0x000fe40000410000 */
[----:B------:R-:W-:Y:S02]  /*1b10*/  FADD.FTZ R73, R73, R242 ;  /* 0x000000f249497221 */ /* 0x000fe40000010000 */
[----:B------:R-:W-:Y:S02]  /*1b20*/  FMUL.FTZ R247, R158, R247 ;  /* 0x000000f79ef77220 */ /* 0x000fe40000410000 */
[----:B------:R-:W-:Y:S01]  /*1b30*/  FFMA.FTZ R72, R89, R242, R72 ;  /* 0x000000f259487223 */ /* 0x000fe20000010048 */
[----:B------:R-:W-:Y:S01]  /*1b40*/  PRMT R95, RZ, 0x7610, R95 ;  /* 0x00007610ff5f7816 */ /* 0x000fe2000000005f */
[----:B------:R-:W-:Y:S02]  /*1b50*/  FADD.FTZ R33, R94, R33 ;  /* 0x000000215e217221 */ /* 0x000fe40000010000 */
[----:B------:R-:W-:-:S02]  /*1b60*/  FFMA.FTZ R19, R249, R94, R19 ;  /* 0x0000005ef9137223 */ /* 0x000fc40000010013 */
[----:B------:R-:W-:Y:S02]  /*1b70*/  FMUL.FTZ R94, R156, R94 ;  /* 0x0000005e9c5e7220 */ /* 0x000fe40000410000 */
[----:B------:R-:W-:Y:S02]  /*1b80*/  FADD.FTZ R73, R73, R244 ;  /* 0x000000f449497221 */ /* 0x000fe40000010000 */
[----:B------:R-:W-:Y:S01]  /*1b90*/  FFMA.FTZ R72, R247, R244, R72 ;  /* 0x000000f4f7487223 */ /* 0x000fe20000010048 */
[----:B0-----:R-:W-:Y:S01]  /*1ba0*/  PRMT R74, RZ, 0x5410, R101 ;  /* 0x00005410ff4a7816 */ /* 0x001fe20000000065 */
[----:B------:R-:W-:Y:S02]  /*1bb0*/  FMUL.FTZ R246, R155, R95 ;  /* 0x0000005f9bf67220 */ /* 0x000fe40000410000 */
        /* <DEDUP_REMOVED lines=8> */
[----:B------:R-:W-:Y:S02]  /*1c40*/  FMUL.FTZ R93, R152, R74 ;  /* 0x0000004a985d7220 */ /* 0x000fe40000410000 */
[----:B------:R-:W-:Y:S02]  /*1c50*/  FADD.FTZ R73, R73, R246 ;  /* 0x000000f649497221 */ /* 0x000fe40000010000 */
[----:B------:R-:W-:Y:S02]  /*1c60*/  FFMA.FTZ R74, R227, R246, R72 ;  /* 0x000000f6e34a7223 */ /* 0x000fe40000010048 */
[----:B------:R-:W-:Y:S02]  /*1c70*/  FADD.FTZ R72, R73, R248 ;  /* 0x000000f849487221 */ /* 0x000fe40000010000 */
[----:B------:R-:W-:Y:S01]  /*1c80*/  FFMA.FTZ R73, R251, R248, R74 ;  /* 0x000000f8fb497223 */ /* 0x000fe2000001004a */
[----:B------:R-:W-:Y:S01]  /*1c90*/  PRMT R75, RZ, 0x7610, R102 ;  /* 0x00007610ff4b7816 */ /* 0x000fe20000000066 */
[----:B------:R-:W-:Y:S01]  /*1ca0*/  FMUL.FTZ R98, R158, R98 ;  /* 0x000000629e627220 */ /* 0x000fe20000410000 */
[----:B------:R-:W-:Y:S01]  /*1cb0*/  PRMT R101, RZ, 0x7610, R101 ;  /* 0x00007610ff657816 */ /* 0x000fe20000000065 */
[----:B------:R-:W-:-:S02]  /*1cc0*/  FADD.FTZ R72, R72, R91 ;  /* 0x0000005b48487221 */ /* 0x000fc40000010000 */
[----:B------:R-:W-:Y:S01]  /*1cd0*/  FFMA.FTZ R73, R96, R91, R73 ;  /* 0x0000005b60497223 */ /* 0x000fe20000010049 */
[----:B------:R-:W-:Y:S01]  /*1ce0*/  PRMT R100, RZ, 0x5410, R102 ;  /* 0x00005410ff647816 */ /* 0x000fe20000000066 */
[----:B------:R-:W-:Y:S02]  /*1cf0*/  FADD.FTZ R34, R95, R34 ;  /* 0x000000225f227221 */ /* 0x000fe40000010000 */
[----:B------:R-:W-:Y:S02]  /*1d00*/  FFMA.FTZ R16, R227, R95, R16 ;  /* 0x0000005fe3107223 */ /* 0x000fe40000010010 */
[----:B------:R-:W-:Y:S02]  /*1d10*/  FMUL.FTZ R233, R158, R233 ;  /* 0x000000e99ee97220 */ /* 0x000fe40000410000 */
[----:B------:R-:W-:Y:S02]  /*1d20*/  FADD.FTZ R40, R75, R40 ;  /* 0x000000284b287221 */ /* 0x000fe40000010000 */
[----:B------:R-:W-:-:S02]  /*1d30*/  FFMA.FTZ R10, R98, R75, R10 ;  /* 0x0000004b620a7223 */ /* 0x000fc4000001000a */
[----:B------:R-:W-:Y:S02]  /*1d40*/  FMUL.FTZ R95, R149, R75 ;  /* 0x0000004b955f7220 */ /* 0x000fe40000410000 */
[----:B------:R-:W-:Y:S02]  /*1d50*/  FMUL.FTZ R97, R158, R97 ;  /* 0x000000619e617220 */ /* 0x000fe40000410000 */
[----:B------:R-:W-:Y:S02]  /*1d60*/  FMUL.FTZ R250, R151, R101 ;  /* 0x0000006597fa7220 */ /* 0x000fe40000410000 */
[----:B------:R-:W-:Y:S02]  /*1d70*/  FADD.FTZ R75, R72, R93 ;  /* 0x0000005d484b7221 */ /* 0x000fe40000010000 */
[----:B------:R-:W-:Y:S02]  /*1d80*/  FFMA.FTZ R73, R232, R93, R73 ;  /* 0x0000005de8497223 */ /* 0x000fe40000010049 */
[----:B------:R-:W-:-:S02]  /*1d90*/  FADD.FTZ R39, R100, R39 ;  /* 0x0000002764277221 */ /* 0x000fc40000010000 */
[-C--:B------:R-:W-:Y:S02]  /*1da0*/  FFMA.FTZ R13, R233, R100.reuse, R13 ;  /* 0x00000064e90d7223 */ /* 0x080fe4000001000d */
[----:B------:R-:W-:Y:S02]  /*1db0*/  FMUL.FTZ R100, R150, R100 ;  /* 0x0000006496647220 */ /* 0x000fe40000410000 */
[----:B------:R-:W-:Y:S02]  /*1dc0*/  FADD.FTZ R75, R75, R250 ;  /* 0x000000fa4b4b7221 */ /* 0x000fe40000010000 */
[----:B------:R-:W-:Y:S01]  /*1dd0*/  FFMA.FTZ R73, R97, R250, R73 ;  /* 0x000000fa61497223 */ /* 0x000fe20000010049 */
[--C-:B------:R-:W-:Y:S01]  /*1de0*/  PRMT R102, RZ, 0x5410, R103.reuse ;  /* 0x00005410ff667816 */ /* 0x100fe20000000067 */
[----:B------:R-:W-:Y:S01]  /*1df0*/  FADD.FTZ R72, R75, R100 ;  /* 0x000000644b487221 */ /* 0x000fe20000010000 */
[----:B------:R-:W-:Y:S01]  /*1e00*/  PRMT R103, RZ, 0x7610, R103 ;  /* 0x00007610ff677816 */ /* 0x000fe20000000067 */
[----:B------:R-:W-:-:S02]  /*1e10*/  FFMA.FTZ R73, R233, R100, R73 ;  /* 0x00000064e9497223 */ /* 0x000fc40000010049 */
[C---:B------:R-:W-:Y:S02]  /*1e20*/  FMUL.FTZ R234, R158.reuse, R234 ;  /* 0x000000ea9eea7220 */ /* 0x040fe40000410000 */
[----:B------:R-:W-:Y:S02]  /*1e30*/  FMUL.FTZ R99, R158, R99 ;  /* 0x000000639e637220 */ /* 0x000fe40000410000 */
[----:B------:R-:W-:Y:S02]  /*1e40*/  FADD.FTZ R38, R101, R38 ;  /* 0x0000002665267221 */ /* 0x000fe40000010000 */
[----:B------:R-:W-:Y:S02]  /*1e50*/  FFMA.FTZ R12, R97, R101, R12 ;  /* 0x00000065610c7223 */ /* 0x000fe4000001000c */
[----:B------:R-:W-:Y:S02]  /*1e60*/  FMUL.FTZ R101, R148, R102 ;  /* 0x0000006694657220 */ /* 0x000fe40000410000 */
[----:B------:R-:W-:-:S02]  /*1e70*/  FADD.FTZ R72, R72, R95 ;  /* 0x0000005f48487221 */ /* 0x000fc40000010000 */
[----:B------:R-:W-:Y:S01]  /*1e80*/  FFMA.FTZ R73, R98, R95, R73 ;  /* 0x0000005f62497223 */ /* 0x000fe20000010049 */
[----:B------:R-:W-:Y:S01]  /*1e90*/  PRMT R200, RZ, 0x5410, R108 ;  /* 0x00005410ffc87816 */ /* 0x000fe2000000006c */
[----:B------:R-:W-:Y:S02]  /*1ea0*/  FADD.FTZ R41, R102, R41 ;  /* 0x0000002966297221 */ /* 0x000fe40000010000 */
[----:B------:R-:W-:Y:S02]  /*1eb0*/  FFMA.FTZ R11, R234, R102, R11 ;  /* 0x00000066ea0b7223 */ /* 0x000fe4000001000b */
[----:B------:R-:W-:Y:S02]  /*1ec0*/  FADD.FTZ R42, R103, R42 ;  /* 0x0000002a672a7221 */ /* 0x000fe40000010000 */
[-C--:B------:R-:W-:Y:S02]  /*1ed0*/  FFMA.FTZ R8, R99, R103.reuse, R8 ;  /* 0x0000006763087223 */ /* 0x080fe40000010008 */
[----:B------:R-:W-:-:S02]  /*1ee0*/  FMUL.FTZ R102, R147, R103 ;  /* 0x0000006793667220 */ /* 0x000fc40000410000 */
[----:B------:R-:W-:Y:S02]  /*1ef0*/  FMUL.FTZ R103, R158, R76 ;  /* 0x0000004c9e677220 */ /* 0x000fe40000410000 */
[----:B------:R-:W-:Y:S02]  /*1f00*/  FADD.FTZ R75, R72, R101 ;  /* 0x00000065484b7221 */ /* 0x000fe40000010000 */
[----:B------:R-:W-:Y:S01]  /*1f10*/  FFMA.FTZ R73, R234, R101, R73 ;  /* 0x00000065ea497223 */ /* 0x000fe20000010049 */
[----:B------:R-:W-:Y:S01]  /*1f20*/  PRMT R108, RZ, 0x7610, R108 ;  /* 0x00007610ff6c7816 */ /* 0x000fe2000000006c */
[----:B------:R-:W-:Y:S02]  /*1f30*/  FADD.FTZ R43, R200, R43 ;  /* 0x0000002bc82b7221 */ /* 0x000fe40000010000 */
[----:B------:R-:W-:Y:S02]  /*1f40*/  FFMA.FTZ R9, R103, R200, R9 ;  /* 0x000000c867097223 */ /* 0x000fe40000010009 */
[----:B------:R-:W-:-:S02]  /*1f50*/  FMUL.FTZ R105, R158, R104 ;  /* 0x000000689e697220 */ /* 0x000fc40000410000 */
[----:B------:R-:W-:Y:S02]  /*1f60*/  FMUL.FTZ R200, R145, R200 ;  /* 0x000000c891c87220 */ /* 0x000fe40000410000 */
[----:B------:R-:W-:Y:S02]  /*1f70*/  FADD.FTZ R75, R75, R102 ;  /* 0x000000664b4b7221 */ /* 0x000fe40000010000 */
[----:B------:R-:W-:Y:S02]  /*1f80*/  FFMA.FTZ R72, R99, R102, R73 ;  /* 0x0000006663487223 */ /* 0x000fe40000010049 */
[----:B------:R-:W-:Y:S02]  /*1f90*/  FADD.FTZ R44, R108, R44 ;  /* 0x0000002c6c2c7221 */ /* 0x000fe40000010000 */
[-C--:B------:R-:W-:Y:S02]  /*1fa0*/  FFMA.FTZ R6, R105, R108.reuse, R6 ;  /* 0x0000006c69067223 */ /* 0x080fe40000010006 */
[----:B------:R-:W-:-:S02]  /*1fb0*/  FMUL.FTZ R108, R185, R108 ;  /* 0x0000006cb96c7220 */ /* 0x000fc40000410000 */
        /* <DEDUP_REMOVED lines=8> */
[----:B------:R-:W-:Y:S02]  /*2040*/  FFMA.FTZ R4, R163, R204, R4 ;  /* 0x000000cca3047223 */ /* 0x000fe40000010004 */
[----:B------:R-:W-:Y:S02]  /*2050*/  FMUL.FTZ R162, R158, R162 ;  /* 0x000000a29ea27220 */ /* 0x000fe40000410000 */
[----:B------:R-:W-:Y:S02]  /*2060*/  FMUL.FTZ R204, R187, R204 ;  /* 0x000000ccbbcc7220 */ /* 0x000fe40000410000 */
[----:B------:R-:W-:-:S02]  /*2070*/  FADD.FTZ R73, R74, R107 ;  /* 0x0000006b4a497221 */ /* 0x000fc40000010000 */
[----:B------:R-:W-:Y:S02]  /*2080*/  FFMA.FTZ R72, R104, R107, R72 ;  /* 0x0000006b68487223 */ /* 0x000fe40000010048 */
[----:B------:R-:W-:Y:S02]  /*2090*/  FADD.FTZ R144, R205, R144 ;  /* 0x00000090cd907221 */ /* 0x000fe40000010000 */
[----:B------:R-:W-:Y:S02]  /*20a0*/  FFMA.FTZ R146, R159, R205, R146 ;  /* 0x000000cd9f927223 */ /* 0x000fe40000010092 */
        /* <DEDUP_REMOVED lines=34> */
[----:B------:R-:W-:Y:S01]  /*22d0*/  FFMA.FTZ R81, R235, R218, R72 ;  /* 0x000000daeb517223 */ /* 0x000fe20000010048 */
[----:B------:R-:W-:Y:S05]  /*22e0*/  BRA.DIV ~URZ, `(.L_x_29) ;  /* 0x000021127f007947 */ /* 0x000fea000b800000 */
[----:B------:R0:W1:Y:S02]  /*22f0*/  SHFL.DOWN PT, R78, R79, 0x10, 0x1f ;  /* 0x0a001f004f4e7f89 */ /* 0x00006400000e0000 */
.L_x_33:
        /* <DEDUP_REMOVED lines=13> */
[----:B0-----:R-:W0:Y:S01]  /*23d0*/  SHFL.DOWN PT, R79, R76, 0x2, 0x1f ;  /* 0x08401f004c4f7f89 */ /* 0x001e2200000e0000 */
[----:B-1----:R-:W-:-:S05]  /*23e0*/  FADD.FTZ R80, R74, R77 ;  /* 0x0000004d4a507221 */ /* 0x002fca0000010000 */
[----:B------:R1:W2:Y:S01]  /*23f0*/  SHFL.DOWN PT, R81, R80, 0x1, 0x1f ;  /* 0x08201f0050517f89 */ /* 0x0002a200000e0000 */
[----:B0-----:R-:W-:-:S05]  /*2400*/  FADD.FTZ R79, R76, R79 ;  /* 0x0000004f4c4f7221 */ /* 0x001fca0000010000 */
[----:B------:R1:W0:Y:S02]  /*2410*/  SHFL.DOWN PT, R72, R79, 0x1, 0x1f ;  /* 0x08201f004f487f89 */ /* 0x00022400000e0000 */
.L_x_34:
[----:B------:R-:W-:Y:S01]  /*2420*/  LOP3.LUT P2, RZ, R197, 0xff, RZ, 0xc0, !PT ;  /* 0x000000ffc5ff7812 */ /* 0x000fe2000784c0ff */
[----:B-12---:R-:W-:Y:S01]  /*2430*/  FADD.FTZ R80, R81, R80 ;  /* 0x0000005051507221 */ /* 0x006fe20000010000 */
[----:B------:R-:W-:Y:S01]  /*2440*/  PLOP3.LUT P0, PT, PT, PT, PT, 0x80, 0x0 ;  /* 0x000000000000781c */ /* 0x000fe20003f0f070 */
[----:B0-----:R-:W-:Y:S01]  /*2450*/  FADD.FTZ R81, R72, R79 ;  /* 0x0000004f48517221 */ /* 0x001fe20000010000 */
[----:B------:R-:W-:Y:S01]  /*2460*/  @!P3 PLOP3.LUT P0, PT, P2, PT, PT, 0x80, 0x0 ;  /* 0x000000000000b81c */ /* 0x000fe2000170f070 */
[----:B------:R-:W-:Y:S01]  /*2470*/  ULDC.U8 UR6, c[0x0][0x1f0] ;  /* 0x00007c0000067ab9 */ /* 0x000fe20000000000 */
[----:B------:R-:W-:Y:S02]  /*2480*/  SHF.R.U32.HI R73, RZ, 0x5, R0 ;  /* 0x00000005ff497819 */ /* 0x000fe40000011600 */
[----:B------:R-:W-:Y:S02]  /*2490*/  IADD3 R183, R183, c[0x0][0x160], RZ ;  /* 0x00005800b7b77a10 */ /* 0x000fe40007ffe0ff */
[----:B------:R-:W-:-:S07]  /*24a0*/  @!P3 LOP3.LUT R74, R73, 0x7fffffc, RZ, 0xc0, !PT ;  /* 0x07fffffc494ab812 */ /* 0x000fce00078ec0ff */
[----:B------:R-:W-:Y:S02]  /*24b0*/  @!P0 IADD3 R74, R74, 0x4, RZ ;  /* 0x000000044a4a8810 */ /* 0x000fe40007ffe0ff */
[----:B------:R-:W-:Y:S01]  /*24c0*/  ISETP.NE.AND P0, PT, RZ, UR6, PT ;  /* 0x00000006ff007c0c */ /* 0x000fe2000bf05270 */
[----:B------:R-:W-:Y:S01]  /*24d0*/  WARPSYNC 0xffffffff ;  /* 0xffffffff00007948 */ /* 0x000fe20003800000 */
[----:B------:R-:W-:Y:S02]  /*24e0*/  @!P3 LOP3.LUT R106, R74, 0x3, R73, 0xf8, !PT ;  /* 0x000000034a6ab812 */ /* 0x000fe400078ef849 */
[----:B------:R-:W-:-:S03]  /*24f0*/  LOP3.LUT R73, R73, 0x7fffffc, RZ, 0xc0, !PT ;  /* 0x07fffffc49497812 */ /* 0x000fc600078ec0ff */
[----:B------:R-:W-:Y:S01]  /*2500*/  @!P3 STS.64 [R106.X8+0x5000], R80 ;  /* 0x005000506a00b388 */ /* 0x000fe20000008a00 */
[----:B------:R-:W-:-:S04]  /*2510*/  @!P2 IADD3 R73, R73, 0x4, RZ ;  /* 0x000000044949a810 */ /* 0x000fc80007ffe0ff */
[----:B------:R-:W-:Y:S01]  /*2520*/  SHF.L.U32 R197, R73, 0x3, RZ ;  /* 0x0000000349c57819 */ /* 0x000fe200000006ff */
[----:B------:R-:W-:Y:S06]  /*2530*/  BAR.SYNC.DEFER_BLOCKING 0x0 ;  /* 0x0000000000007b1d */ /* 0x000fec0000010000 */
[----:B------:R-:W0:Y:S04]  /*2540*/  LDS.128 R72, [R197+0x5000] ;  /* 0x00500000c5487984 */ /* 0x000e280000000c00 */
[----:B------:R-:W1:Y:S01]  /*2550*/  LDS.128 R76, [R197+0x5010] ;  /* 0x00501000c54c7984 */ /* 0x000e620000000c00 */
[----:B0-----:R-:W-:-:S02]  /*2560*/  FADD.FTZ R223, RZ, R72 ;  /* 0x00000048ffdf7221 */ /* 0x001fc40000010000 */
        /* <DEDUP_REMOVED lines=9> */
[----:B------:R-:W-:Y:S02]  /*2600*/  FSEL R72, R72, RZ, !P0 ;  /* 0x000000ff48487208 */ /* 0x000fe40004000000 */
[----:B------:R-:W-:-:S03]  /*2610*/  ISETP.NE.U32.AND P0, PT, RZ, c[0x0][0x258], PT ;  /* 0x00009600ff007a0c */ /* 0x000fc60003f05070 */
[-CC-:B------:R-:W-:Y:S01]  /*2620*/  FFMA.FTZ R110, R110, R73.reuse, R72.reuse ;  /* 0x000000496e6e7223 */ /* 0x180fe20000010048 */
[----:B------:R-:W-:Y:S01]  /*2630*/  ISETP.NE.AND.EX P0, PT, RZ, c[0x0][0x25c], PT, P0 ;  /* 0x00009700ff007a0c */ /* 0x000fe20003f05300 */
[-C--:B------:R-:W-:Y:S02]  /*2640*/  FFMA.FTZ R159, R159, R73.reuse, R72 ;  /* 0x000000499f9f7223 */ /* 0x080fe40000010048 */
[----:B------:R-:W-:Y:S02]  /*2650*/  FADD.FTZ R211, R211, -R110 ;  /* 0x8000006ed3d37221 */ /* 0x000fe40000010000 */
[-CC-:B------:R-:W-:Y:S02]  /*2660*/  FFMA.FTZ R199, R199, R73.reuse, R72.reuse ;  /* 0x00000049c7c77223 */ /* 0x180fe40000010048 */
[-CC-:B------:R-:W-:Y:S02]  /*2670*/  FFMA.FTZ R88, R88, R73.reuse, R72.reuse ;  /* 0x0000004958587223 */ /* 0x180fe40000010048 */
[----:B------:R-:W-:-:S02]  /*2680*/  FFMA.FTZ R201, R201, R73, R72 ;  /* 0x00000049c9c97223 */ /* 0x000fc40000010048 */
[-CC-:B------:R-:W-:Y:S02]  /*2690*/  FFMA.FTZ R90, R90, R73.reuse, R72.reuse ;  /* 0x000000495a5a7223 */ /* 0x180fe40000010048 */
[-CC-:B------:R-:W-:Y:S02]  /*26a0*/  FFMA.FTZ R203, R203, R73.reuse, R72.reuse ;  /* 0x00000049cbcb7223 */ /* 0x180fe40000010048 */
[-CC-:B------:R-:W-:Y:S02]  /*26b0*/  FFMA.FTZ R111, R111, R73.reuse, R72.reuse ;  /* 0x000000496f6f7223 */ /* 0x180fe40000010048 */
        /* <DEDUP_REMOVED lines=31> */
[----:B------:R-:W-:Y:S01]  /*28b0*/  FFMA.FTZ R73, R235, R73, R72 ;  /* 0x00000049eb497223 */ /* 0x000fe20000010048 */
[----:B-----5:R-:W-:Y:S01]  /*28c0*/  @P1 PRMT R72, RZ, 0x5410, R51 ;  /* 0x00005410ff481816 */ /* 0x020fe20000000033 */
[----:B------:R-:W-:-:S02]  /*28d0*/  FMUL.FTZ R229, R158, R211 ;  /* 0x000000d39ee57220 */ /* 0x000fc40000410000 */
[----:B------:R-:W-:Y:S02]  /*28e0*/  FADD.FTZ R111, R214, -R111 ;  /* 0x8000006fd66f7221 */ /* 0x000fe40000010000 */
[----:B------:R-:W-:Y:S01]  /*28f0*/  @P1 FADD.FTZ R229, R229, R72 ;  /* 0x00000048e5e51221 */ /* 0x000fe20000010000 */
[----:B------:R-:W-:Y:S01]  /*2900*/  @P1 PRMT R72, RZ, 0x7610, R51 ;  /* 0x00007610ff481816 */ /* 0x000fe20000000033 */
[C---:B------:R-:W-:Y:S02]  /*2910*/  FMUL.FTZ R231, R158.reuse, R111 ;  /* 0x0000006f9ee77220 */ /* 0x040fe40000410000 */
[----:B------:R-:W-:Y:S01]  /*2920*/  FADD.FTZ R209, R209, -R90 ;  /* 0x8000005ad1d17221 */ /* 0x000fe20000010000 */
[----:B------:R-:W-:Y:S01]  /*2930*/  @P0 F2FP.BF16.PACK_AB R80, RZ, R229 ;  /* 0x000000e5ff50023e */ /* 0x000fe200000010ff */
[----:B------:R-:W-:Y:S01]  /*2940*/  @P1 FADD.FTZ R231, R231, R72 ;  /* 0x00000048e7e71221 */ /* 0x000fe20000010000 */
[----:B------:R-:W-:Y:S01]  /*2950*/  @P1 PRMT R72, RZ, 0x5410, R50 ;  /* 0x00005410ff481816 */ /* 0x000fe20000000032 */
[----:B------:R-:W-:Y:S01]  /*2960*/  FMUL.FTZ R225, R158, R209 ;  /* 0x000000d19ee17220 */ /* 0x000fe20000410000 */
[----:B------:R-:W-:Y:S01]  /*2970*/  @P0 PRMT R71, R80, 0x7610, R71 ;  /* 0x0000761050470816 */ /* 0x000fe20000000047 */
[----:B------:R-:W-:Y:S01]  /*2980*/  FADD.FTZ R203, R210, -R203 ;  /* 0x800000cbd2cb7221 */ /* 0x000fe20000010000 */
[----:B------:R-:W-:Y:S01]  /*2990*/  HFMA2.MMA R80, -RZ, RZ, 0, 9.5367431640625e-07 ;  /* 0x00000010ff507435 */ /* 0x000fe200000001ff */
[----:B------:R-:W-:Y:S01]  /*29a0*/  @P1 FADD.FTZ R225, R225, R72 ;  /* 0x00000048e1e11221 */ /* 0x000fe20000010000 */
[----:B------:R-:W-:Y:S01]  /*29b0*/  @P1 PRMT R72, RZ, 0x7610, R50 ;  /* 0x00007610ff481816 */ /* 0x000fe20000000032 */
[----:B------:R-:W-:Y:S01]  /*29c0*/  FADD.FTZ R81, R246, -R227 ;  /* 0x800000e3f6517221 */ /* 0x000fe20000010000 */
[----:B------:R-:W-:Y:S01]  /*29d0*/  @P0 F2FP.BF16.PACK_AB R90, RZ, R231 ;  /* 0x000000e7ff5a023e */ /* 0x000fe200000010ff */
[----:B------:R-:W-:-:S02]  /*29e0*/  FMUL.FTZ R227, R158, R203 ;  /* 0x000000cb9ee37220 */ /* 0x000fc40000410000 */
[----:B------:R-:W-:Y:S01]  /*29f0*/  FADD.FTZ R207, R207, -R88 ;  /* 0x80000058cfcf7221 */ /* 0x000fe20000010000 */
[----:B------:R-:W-:Y:S01]  /*2a00*/  @P0 PRMT R71, R71, 0x5410, R90 ;  /* 0x0000541047470816 */ /* 0x000fe2000000005a */
[----:B------:R-:W-:Y:S01]  /*2a10*/  @P1 FADD.FTZ R227, R227, R72 ;  /* 0x00000048e3e31221 */ /* 0x000fe20000010000 */
[----:B------:R-:W-:Y:S01]  /*2a20*/  @P1 PRMT R72, RZ, 0x5410, R49 ;  /* 0x00005410ff481816 */ /* 0x000fe20000000031 */
[----:B------:R-:W-:Y:S02]  /*2a30*/  FMUL.FTZ R77, R158, R207 ;  /* 0x000000cf9e4d7220 */ /* 0x000fe40000410000 */
[----:B------:R-:W-:Y:S01]  /*2a40*/  FADD.FTZ R201, R208, -R201 ;  /* 0x800000c9d0c97221 */ /* 0x000fe20000010000 */
[----:B------:R-:W-:Y:S01]  /*2a50*/  @P0 F2FP.BF16.PACK_AB R88, RZ, R227 ;  /* 0x000000e3ff58023e */ /* 0x000fe200000010ff */
[----:B------:R-:W-:Y:S01]  /*2a60*/  @P1 FADD.FTZ R77, R77, R72 ;  /* 0x000000484d4d1221 */ /* 0x000fe20000010000 */
[----:B------:R-:W-:Y:S01]  /*2a70*/  @P1 PRMT R72, RZ, 0x7610, R49 ;  /* 0x00007610ff481816 */ /* 0x000fe20000000031 */
[----:B------:R-:W-:-:S02]  /*2a80*/  FMUL.FTZ R79, R158, R201 ;  /* 0x000000c99e4f7220 */ /* 0x000fc40000410000 */
[----:B------:R-:W-:Y:S01]  /*2a90*/  FADD.FTZ R159, R82, -R159 ;  /* 0x8000009f529f7221 */ /* 0x000fe20000010000 */
[----:B------:R-:W-:Y:S01]  /*2aa0*/  @P0 F2FP.BF16.PACK_AB R78, RZ, R77 ;  /* 0x0000004dff4e023e */ /* 0x000fe200000010ff */
[----:B------:R-:W-:Y:S01]  /*2ab0*/  @P1 FADD.FTZ R79, R79, R72 ;  /* 0x000000484f4f1221 */ /* 0x000fe20000010000 */
[----:B------:R-:W-:Y:S01]  /*2ac0*/  @P1 PRMT R72, RZ, 0x5410, R48 ;  /* 0x00005410ff481816 */ /* 0x000fe20000000030 */
[----:B------:R-:W-:Y:S01]  /*2ad0*/  FADD.FTZ R218, R218, -R73 ;  /* 0x80000049dada7221 */ /* 0x000fe20000010000 */
[----:B------:R-:W-:Y:S01]  /*2ae0*/  @P0 PRMT R69, R78, 0x7610, R69 ;  /* 0x000076104e450816 */ /* 0x000fe20000000045 */
[----:B------:R-:W-:Y:S02]  /*2af0*/  FMUL.FTZ R73, R158, R159 ;  /* 0x0000009f9e497220 */ /* 0x000fe40000410000 */
[----:B------:R-:W-:Y:S02]  /*2b00*/  FADD.FTZ R199, R206, -R199 ;  /* 0x800000c7cec77221 */ /* 0x000fe40000010000 */
[----:B------:R-:W-:Y:S01]  /*2b10*/  @P1 FADD.FTZ R73, R73, R72 ;  /* 0x0000004849491221 */ /* 0x000fe20000010000 */
[----:B------:R-:W-:Y:S01]  /*2b20*/  @P1 PRMT R72, RZ, 0x7610, R48 ;  /* 0x00007610ff481816 */ /* 0x000fe20000000030 */
[----:B------:R-:W-:-:S02]  /*2b30*/  FMUL.FTZ R75, R158, R199 ;  /* 0x000000c79e4b7220 */ /* 0x000fc40000410000 */
[----:B------:R-:W-:Y:S01]  /*2b40*/  FADD.FTZ R219, R219, -R222 ;  /* 0x800000dedbdb7221 */ /* 0x000fe20000010000 */
[----:B------:R-:W-:Y:S01]  /*2b50*/  @P0 F2FP.BF16.PACK_AB R76, RZ, R73 ;  /* 0x00000049ff4c023e */ /* 0x000fe200000010ff */
[----:B------:R-:W-:Y:S01]  /*2b60*/  @P1 FADD.FTZ R75, R75, R72 ;  /* 0x000000484b4b1221 */ /* 0x000fe20000010000 */
[----:B------:R-:W-:Y:S01]  /*2b70*/  @P1 PRMT R72, RZ, 0x5410, R52 ;  /* 0x00005410ff481816 */ /* 0x000fe20000000034 */
[----:B------:R-:W-:Y:S01]  /*2b80*/  FMUL.FTZ R209, R158, R219 ;  /* 0x000000db9ed17220 */ /* 0x000fe20000410000 */
[----:B------:R-:W-:Y:S01]  /*2b90*/  @P0 PRMT R68, R76, 0x7610, R68 ;  /* 0x000076104c440816 */ /* 0x000fe20000000044 */
[----:B------:R-:W-:Y:S01]  /*2ba0*/  FADD.FTZ R215, R84, -R215 ;  /* 0x800000d754d77221 */ /* 0x000fe20000010000 */
[----:B------:R-:W-:Y:S01]  /*2bb0*/  @P0 F2FP.BF16.PACK_AB R84, RZ, R79 ;  /* 0x0000004fff54023e */ /* 0x000fe200000010ff */
[----:B------:R-:W-:Y:S01]  /*2bc0*/  @P1 FADD.FTZ R209, R209, R72 ;  /* 0x00000048d1d11221 */ /* 0x000fe20000010000 */
[----:B------:R-:W-:Y:S01]  /*2bd0*/  @P1 PRMT R72, RZ, 0x7610, R52 ;  /* 0x00007610ff481816 */ /* 0x000fe20000000034 */
[----:B------:R-:W-:Y:S01]  /*2be0*/  FMUL.FTZ R211, R158, R215 ;  /* 0x000000d79ed37220 */ /* 0x000fe20000410000 */
[----:B------:R-:W-:Y:S01]  /*2bf0*/  @P0 F2FP.BF16.PACK_AB R82, RZ, R75 ;  /* 0x0000004bff52023e */ /* 0x000fe200000010ff */
[----:B------:R-:W-:Y:S01]  /*2c00*/  FADD.FTZ R221, R221, -R224 ;  /* 0x800000e0dddd7221 */ /* 0x000fe20000010000 */
[----:B------:R-:W-:Y:S01]  /*2c10*/  @P0 PRMT R69, R69, 0x5410, R84 ;  /* 0x0000541045450816 */ /* 0x000fe20000000054 */
[----:B------:R-:W-:Y:S01]  /*2c20*/  @P1 FADD.FTZ R211, R211, R72 ;  /* 0x00000048d3d31221 */ /* 0x000fe20000010000 */
[----:B------:R-:W-:Y:S01]  /*2c30*/  @P1 PRMT R72, RZ, 0x5410, R53 ;  /* 0x00005410ff481816 */ /* 0x000fe20000000035 */
[----:B------:R-:W-:Y:S01]  /*2c40*/  FADD.FTZ R198, R213, -R198 ;  /* 0x800000c6d5c67221 */ /* 0x000fe20000010000 */
[----:B------:R-:W-:Y:S01]  /*2c50*/  @P0 PRMT R68, R68, 0x5410, R82 ;  /* 0x0000541044440816 */ /* 0x000fe20000000052 */
        /* <DEDUP_REMOVED lines=29> */
[----:B------:R-:W-:Y:S01]  /*2e30*/  @P0 F2FP.BF16.PACK_AB R90, RZ, R221 ;  /* 0x000000ddff5a023e */ /* 0x000fe200000010ff */
[----:B------:R-:W-:Y:S01]  /*2e40*/  @P1 FADD.FTZ R223, R223, R72 ;  /* 0x00000048dfdf1221 */ /* 0x000fe20000010000 */
[----:B------:R-:W-:Y:S01]  /*2e50*/  @P1 PRMT R72, RZ, 0x5410, R56 ;  /* 0x00005410ff481816 */ /* 0x000fe20000000038 */
[----:B------:R-:W-:-:S02]  /*2e60*/  FMUL.FTZ R159, R158, R87 ;  /* 0x000000579e9f7220 */ /* 0x000fc40000410000 */
[----:B------:R-:W-:Y:S02]  /*2e70*/  FADD.FTZ R241, R92, -R241 ;  /* 0x800000f15cf17221 */ /* 0x000fe40000010000 */
[----:B------:R-:W-:Y:S01]  /*2e80*/  @P1 FADD.FTZ R159, R159, R72 ;  /* 0x000000489f9f1221 */ /* 0x000fe20000010000 */
[----:B------:R-:W-:Y:S01]  /*2e90*/  @P1 PRMT R72, RZ, 0x7610, R56 ;  /* 0x00007610ff481816 */ /* 0x000fe20000000038 */
[----:B------:R-:W-:Y:S02]  /*2ea0*/  FADD.FTZ R204, R204, -R163 ;  /* 0x800000a3cccc7221 */ /* 0x000fe40000010000 */
[----:B------:R-:W-:Y:S02]  /*2eb0*/  FMUL.FTZ R163, R158, R241 ;  /* 0x000000f19ea37220 */ /* 0x000fe40000410000 */
[----:B------:R-:W-:Y:S02]  /*2ec0*/  FADD.FTZ R243, R240, -R243 ;  /* 0x800000f3f0f37221 */ /* 0x000fe40000010000 */
[----:B------:R-:W-:Y:S01]  /*2ed0*/  @P1 FADD.FTZ R163, R163, R72 ;  /* 0x00000048a3a31221 */ /* 0x000fe20000010000 */
[----:B------:R-:W-:Y:S01]  /*2ee0*/  @P1 PRMT R72, RZ, 0x5410, R57 ;  /* 0x00005410ff481816 */ /* 0x000fe20000000039 */
[----:B------:R-:W-:-:S02]  /*2ef0*/  FMUL.FTZ R197, R158, R243 ;  /* 0x000000f39ec57220 */ /* 0x000fc40000410000 */
[----:B------:R-:W-:Y:S02]  /*2f00*/  FADD.FTZ R245, R228, -R245 ;  /* 0x800000f5e4f57221 */ /* 0x000fe40000010000 */
[----:B------:R-:W-:Y:S01]  /*2f10*/  @P1 FADD.FTZ R197, R197, R72 ;  /* 0x00000048c5c51221 */ /* 0x000fe20000010000 */
[----:B------:R-:W-:Y:S01]  /*2f20*/  @P1 PRMT R72, RZ, 0x7610, R57 ;  /* 0x00007610ff481816 */ /* 0x000fe20000000039 */
        /* <DEDUP_REMOVED lines=14> */
[----:B------:R-:W-:Y:S02]  /*3010*/  FMUL.FTZ R203, R158, R81 ;  /* 0x000000519ecb7220 */ /* 0x000fe40000410000 */
[----:B------:R-:W-:Y:S01]  /*3020*/  @P1 FADD.FTZ R207, R207, R72 ;  /* 0x00000048cfcf1221 */ /* 0x000fe20000010000 */
[----:B------:R-:W-:Y:S01]  /*3030*/  @P1 PRMT R72, RZ, 0x7610, R59 ;  /* 0x00007610ff481816 */ /* 0x000fe2000000003b */
[----:B------:R-:W-:Y:S02]  /*3040*/  FADD.FTZ R251, R248, -R251 ;  /* 0x800000fbf8fb7221 */ /* 0x000fe40000010000 */
        /* <DEDUP_REMOVED lines=12> */
[----:B------:R-:W-:-:S02]  /*3110*/  FADD.FTZ R108, R108, -R105 ;  /* 0x800000696c6c7221 */ /* 0x000fc40000010000 */
[----:B------:R-:W-:Y:S02]  /*3120*/  FMUL.FTZ R105, R158, R93 ;  /* 0x0000005d9e697220 */ /* 0x000fe40000410000 */
[----:B------:R-:W-:Y:S02]  /*3130*/  FADD.FTZ R200, R200, -R103 ;  /* 0x80000067c8c87221 */ /* 0x000fe40000010000 */
[----:B------:R-:W-:Y:S01]  /*3140*/  @P1 FADD.FTZ R105, R105, R72 ;  /* 0x0000004869691221 */ /* 0x000fe20000010000 */
[----:B------:R-:W-:Y:S01]  /*3150*/  @P1 PRMT R72, RZ, 0x7610, R61 ;  /* 0x00007610ff481816 */ /* 0x000fe2000000003d */
[----:B------:R-:W-:Y:S02]  /*3160*/  FMUL.FTZ R103, R158, R235 ;  /* 0x000000eb9e677220 */ /* 0x000fe40000410000 */
[----:B------:R-:W-:Y:S02]  /*3170*/  FADD.FTZ R233, R100, -R233 ;  /* 0x800000e964e97221 */ /* 0x000fe40000010000 */
[----:B------:R-:W-:Y:S01]  /*3180*/  @P1 FADD.FTZ R103, R103, R72 ;  /* 0x0000004867671221 */ /* 0x000fe20000010000 */
[----:B------:R-:W-:Y:S01]  /*3190*/  @P1 PRMT R72, RZ, 0x5410, R62 ;  /* 0x00005410ff481816 */ /* 0x000fe2000000003e */
[----:B------:R-:W-:-:S02]  /*31a0*/  FADD.FTZ R104, R107, -R104 ;  /* 0x800000686b687221 */ /* 0x000fc40000010000 */
[C---:B------:R-:W-:Y:S02]  /*31b0*/  FMUL.FTZ R107, R158.reuse, R233 ;  /* 0x000000e99e6b7220 */ /* 0x040fe40000410000 */
[----:B------:R-:W-:Y:S02]  /*31c0*/  FADD.FTZ R95, R95, -R98 ;  /* 0x800000625f5f7221 */ /* 0x000fe40000010000 */
[----:B------:R-:W-:Y:S01]  /*31d0*/  @P1 FADD.FTZ R107, R107, R72 ;  /* 0x000000486b6b1221 */ /* 0x000fe20000010000 */
[----:B------:R-:W-:Y:S01]  /*31e0*/  @P1 PRMT R72, RZ, 0x7610, R62 ;  /* 0x00007610ff481816 */ /* 0x000fe2000000003e */
[----:B------:R-:W-:Y:S02]  /*31f0*/  FADD.FTZ R162, R109, -R162 ;  /* 0x800000a26da27221 */ /* 0x000fe40000010000 */
[C---:B------:R-:W-:Y:S02]  /*3200*/  FMUL.FTZ R109, R158.reuse, R95 ;  /* 0x0000005f9e6d7220 */ /* 0x040fe40000410000 */
[----:B------:R-:W-:-:S02]  /*3210*/  FMUL.FTZ R111, R158, R234 ;  /* 0x000000ea9e6f7220 */ /* 0x000fc40000410000 */
[----:B------:R-:W-:Y:S01]  /*3220*/  @P1 FADD.FTZ R109, R109, R72 ;  /* 0x000000486d6d1221 */ /* 0x000fe20000010000 */
[----:B------:R-:W-:Y:S01]  /*3230*/  @P1 PRMT R72, RZ, 0x5410, R63 ;  /* 0x00005410ff481816 */ /* 0x000fe2000000003f */
[----:B------:R-:W-:Y:S02]  /*3240*/  FADD.FTZ R99, R102, -R99 ;  /* 0x8000006366637221 */ /* 0x000fe40000010000 */
[C---:B------:R-:W-:Y:S02]  /*3250*/  FMUL.FTZ R89, R158.reuse, R200 ;  /* 0x000000c89e597220 */ /* 0x040fe40000410000 */
[----:B------:R-:W-:Y:S01]  /*3260*/  @P1 FADD.FTZ R111, R111, R72 ;  /* 0x000000486f6f1221 */ /* 0x000fe20000010000 */
[----:B------:R-:W-:Y:S01]  /*3270*/  @P1 PRMT R72, RZ, 0x7610, R63 ;  /* 0x00007610ff481816 */ /* 0x000fe2000000003f */
[C---:B------:R-:W-:Y:S02]  /*3280*/  FMUL.FTZ R99, R158.reuse, R99 ;  /* 0x000000639e637220 */ /* 0x040fe40000410000 */
[----:B------:R-:W-:-:S02]  /*3290*/  FMUL.FTZ R93, R158, R108 ;  /* 0x0000006c9e5d7220 */ /* 0x000fc40000410000 */
[----:B------:R-:W-:Y:S01]  /*32a0*/  @P1 FADD.FTZ R99, R99, R72 ;  /* 0x0000004863631221 */ /* 0x000fe20000010000 */
[----:B------:R-:W-:Y:S01]  /*32b0*/  @P1 PRMT R72, RZ, 0x5410, R64 ;  /* 0x00005410ff481816 */ /* 0x000fe20000000040 */
[C---:B------:R-:W-:Y:S02]  /*32c0*/  FMUL.FTZ R81, R158.reuse, R104 ;  /* 0x000000689e517220 */ /* 0x040fe40000410000 */
[C---:B------:R-:W-:Y:S02]  /*32d0*/  FMUL.FTZ R87, R158.reuse, R204 ;  /* 0x000000cc9e577220 */ /* 0x040fe40000410000 */
[----:B------:R-:W-:Y:S01]  /*32e0*/  @P1 FADD.FTZ R89, R89, R72 ;  /* 0x0000004859591221 */ /* 0x000fe20000010000 */
[----:B------:R-:W-:Y:S01]  /*32f0*/  @P1 PRMT R72, RZ, 0x7610, R64 ;  /* 0x00007610ff481816 */ /* 0x000fe20000000040 */
[C---:B------:R-:W-:Y:S02]  /*3300*/  FMUL.FTZ R83, R158.reuse, R162 ;  /* 0x000000a29e537220 */ /* 0x040fe40000410000 */
[----:B------:R-:W-:-:S02]  /*3310*/  FMUL.FTZ R85, R158, R212 ;  /* 0x000000d49e557220 */ /* 0x000fc40000410000 */
[----:B------:R-:W-:Y:S01]  /*3320*/  @P1 FADD.FTZ R93, R93, R72 ;  /* 0x000000485d5d1221 */ /* 0x000fe20000010000 */
[--C-:B------:R-:W-:Y:S01]  /*3330*/  @P1 PRMT R72, RZ, 0x5410, R65.reuse ;  /* 0x00005410ff481816 */ /* 0x100fe20000000041 */
[C---:B------:R-:W-:Y:S02]  /*3340*/  FMUL.FTZ R91, R158.reuse, R198 ;  /* 0x000000c69e5b7220 */ /* 0x040fe40000410000 */
[----:B------:R-:W-:Y:S02]  /*3350*/  FMUL.FTZ R95, R158, R218 ;  /* 0x000000da9e5f7220 */ /* 0x000fe40000410000 */
[----:B------:R-:W-:Y:S01]  /*3360*/  @P1 FADD.FTZ R81, R81, R72 ;  /* 0x0000004851511221 */ /* 0x000fe20000010000 */
[----:B------:R-:W-:Y:S01]  /*3370*/  @P1 PRMT R72, RZ, 0x7610, R65 ;  /* 0x00007610ff481816 */ /* 0x000fe20000000041 */
[-C--:B------:R-:W-:Y:S02]  /*3380*/  FMUL.FTZ R92, R77, R196.reuse ;  /* 0x000000c44d5c7220 */ /* 0x080fe40000410000 */
[----:B------:R-:W-:-:S02]  /*3390*/  FMUL.FTZ R79, R79, R196 ;  /* 0x000000c44f4f7220 */ /* 0x000fc40000410000 */
[----:B------:R-:W-:Y:S01]  /*33a0*/  @P1 FADD.FTZ R87, R87, R72 ;  /* 0x0000004857571221 */ /* 0x000fe20000010000 */
[----:B------:R-:W-:Y:S01]  /*33b0*/  @P1 PRMT R72, RZ, 0x5410, R66 ;  /* 0x00005410ff481816 */ /* 0x000fe20000000042 */
[-C--:B------:R-:W-:Y:S02]  /*33c0*/  FMUL.FTZ R77, R75, R196.reuse ;  /* 0x000000c44b4d7220 */ /* 0x080fe40000410000 */
[-C--:B------:R-:W-:Y:S02]  /*33d0*/  FMUL.FTZ R229, R229, R196.reuse ;  /* 0x000000c4e5e57220 */ /* 0x080fe40000410000 */
[----:B------:R-:W-:Y:S01]  /*33e0*/  @P1 FADD.FTZ R83, R83, R72 ;  /* 0x0000004853531221 */ /* 0x000fe20000010000 */
[----:B------:R-:W-:Y:S01]  /*33f0*/  @P1 PRMT R72, RZ, 0x7610, R66 ;  /* 0x00007610ff481816 */ /* 0x000fe20000000042 */
[-C--:B------:R-:W-:Y:S02]  /*3400*/  FMUL.FTZ R94, R231, R196.reuse ;  /* 0x000000c4e75e7220 */ /* 0x080fe40000410000 */
[----:B------:R-:W-:-:S02]  /*3410*/  FMUL.FTZ R74, R225, R196 ;  /* 0x000000c4e14a7220 */ /* 0x000fc40000410000 */
[----:B------:R-:W-:Y:S01]  /*3420*/  @P1 FADD.FTZ R85, R85, R72 ;  /* 0x0000004855551221 */ /* 0x000fe20000010000 */
[--C-:B------:R-:W-:Y:S01]  /*3430*/  @P1 PRMT R72, RZ, 0x5410, R67.reuse ;  /* 0x00005410ff481816 */ /* 0x100fe20000000043 */
[-C--:B------:R-:W-:Y:S01]  /*3440*/  FMUL.FTZ R227, R227, R196.reuse ;  /* 0x000000c4e3e37220 */ /* 0x080fe20000410000 */
[----:B------:R-:W-:Y:S01]  /*3450*/  F2FP.BF16.PACK_AB R75, R94, R229 ;  /* 0x000000e55e4b723e */ /* 0x000fe200000010ff */
[-C--:B------:R-:W-:Y:S02]  /*3460*/  FMUL.FTZ R213, R213, R196.reuse ;  /* 0x000000c4d5d57220 */ /* 0x080fe40000410000 */
[----:B------:R-:W-:Y:S01]  /*3470*/  @P1 FADD.FTZ R91, R91, R72 ;  /* 0x000000485b5b1221 */ /* 0x000fe20000010000 */
[----:B------:R-:W-:Y:S01]  /*3480*/  @P1 PRMT R72, RZ, 0x7610, R67 ;  /* 0x00007610ff481816 */ /* 0x000fe20000000043 */
[----:B------:R-:W-:Y:S01]  /*3490*/  FMUL.FTZ R217, R217, R196 ;  /* 0x000000c4d9d97220 */ /* 0x000fe20000410000 */
[----:B------:R-:W-:-:S03]  /*34a0*/  F2FP.BF16.PACK_AB R74, R227, R74 ;  /* 0x0000004ae34a723e */ /* 0x000fc600000010ff */
[----:B------:R-:W-:Y:S02]  /*34b0*/  @P1 FADD.FTZ R95, R95, R72 ;  /* 0x000000485f5f1221 */ /* 0x000fe40000010000 */
[----:B------:R-:W-:Y:S01]  /*34c0*/  FMUL.FTZ R72, R73, R196 ;  /* 0x000000c449487220 */ /* 0x000fe20000410000 */
[----:B------:R-:W-:Y:S01]  /*34d0*/  F2FP.BF16.PACK_AB R73, R79, R92 ;  /* 0x0000005c4f49723e */ /* 0x000fe200000010ff */
[----:B------:R-:W-:-:S03]  /*34e0*/  @P0 IMAD.WIDE.U32 R78, R191, R80, c[0x0][0x258] ;  /* 0x00009600bf4e0625 */ /* 0x000fc600078e0050 */
[----:B------:R-:W-:Y:S01]  /*34f0*/  F2FP.BF16.PACK_AB R72, R77, R72 ;  /* 0x000000484d48723e */ /* 0x000fe200000010ff */
[----:B------:R-:W-:Y:S01]  /*3500*/  IMAD.WIDE.U32 R76, R191, R80, c[0x0][0x248] ;  /* 0x00009200bf4c7625 */ /* 0x000fe200078e0050 */
[----:B------:R0:W-:Y:S04]  /*3510*/  @P0 STG.E.128 [R78.64], R68 ;  /* 0x000000444e000986 */ /* 0x0001e8000c101d04 */
[----:B------:R1:W-:Y:S01]  /*3520*/  STG.E.128 [R76.64], R72 ;  /* 0x000000484c007986 */ /* 0x0003e2000c101d04 */
[-C--:B0-----:R-:W-:Y:S01]  /*3530*/  FMUL.FTZ R78, R223, R196.reuse ;  /* 0x000000c4df4e7220 */ /* 0x081fe20000410000 */
[----:B------:R-:W-:Y:S02]  /*3540*/  @P0 F2FP.BF16.PACK_AB R79, RZ, R211 ;  /* 0x000000d3ff4f023e */ /* 0x000fe400000010ff */
[----:B------:R-:W-:Y:S01]  /*3550*/  @P0 F2FP.BF16.PACK_AB R223, RZ, R223 ;  /* 0x000000dfffdf023e */ /* 0x000fe200000010ff */
[-C--:B-1----:R-:W-:Y:S01]  /*3560*/  FMUL.FTZ R75, R221, R196.reuse ;  /* 0x000000c4dd4b7220 */ /* 0x082fe20000410000 */
[----:B------:R-:W-:Y:S01]  /*3570*/  @P0 F2FP.BF16.PACK_AB R77, RZ, R209 ;  /* 0x000000d1ff4d023e */ /* 0x000fe200000010ff */
[-C--:B------:R-:W-:Y:S01]  /*3580*/  FMUL.FTZ R76, R215, R196.reuse ;  /* 0x000000c4d74c7220 */ /* 0x080fe20000410000 */
[----:B------:R-:W-:Y:S01]  /*3590*/  @P0 PRMT R69, R82, 0x7610, R69 ;  /* 0x0000761052450816 */ /* 0x000fe20000000045 */
[-C--:B------:R-:W-:Y:S01]  /*35a0*/  FMUL.FTZ R209, R209, R196.reuse ;  /* 0x000000c4d1d17220 */ /* 0x080fe20000410000 */
[----:B------:R-:W-:Y:S01]  /*35b0*/  @P0 PRMT R68, R77, 0x7610, R68 ;  /* 0x000076104d440816 */ /* 0x000fe20000000044 */
[-C--:B------:R-:W-:Y:S01]  /*35c0*/  FMUL.FTZ R74, R219, R196.reuse ;  /* 0x000000c4db4a7220 */ /* 0x080fe20000410000 */
[----:B------:R-:W-:Y:S01]  /*35d0*/  IADD3 R77, R191, 0x80, RZ ;  /* 0x00000080bf4d7810 */ /* 0x000fe20007ffe0ff */
[----:B------:R-:W-:Y:S01]  /*35e0*/  FMUL.FTZ R72, R211, R196 ;  /* 0x000000c4d3487220 */ /* 0x000fe20000410000 */
[----:B------:R-:W-:-:S02]  /*35f0*/  @P0 PRMT R70, R86, 0x7610, R70 ;  /* 0x0000761056460816 */ /* 0x000fc40000000046 */
[----:B------:R-:W-:Y:S02]  /*3600*/  @P0 PRMT R71, R90, 0x7610, R71 ;  /* 0x000076105a470816 */ /* 0x000fe40000000047 */
[----:B------:R-:W-:Y:S02]  /*3610*/  F2FP.BF16.PACK_AB R75, R78, R75 ;  /* 0x0000004b4e4b723e */ /* 0x000fe400000010ff */
[----:B------:R-:W-:Y:S01]  /*3620*/  @P0 PRMT R68, R68, 0x5410, R79 ;  /* 0x0000541044440816 */ /* 0x000fe2000000004f */
[----:B------:R-:W-:Y:S01]  /*3630*/  @P0 IMAD.WIDE.U32 R78, R195, R80, c[0x0][0x258] ;  /* 0x00009600c34e0625 */ /* 0x000fe200078e0050 */
[----:B------:R-:W-:Y:S02]  /*3640*/  F2FP.BF16.PACK_AB R73, R76, R213 ;  /* 0x000000d54c49723e */ /* 0x000fe400000010ff */
[----:B------:R-:W-:Y:S01]  /*3650*/  @P0 PRMT R69, R69, 0x5410, R84 ;  /* 0x0000541045450816 */ /* 0x000fe20000000054 */
[----:B------:R-:W-:Y:S01]  /*3660*/  IMAD.WIDE.U32 R76, R80, R77, c[0x0][0x248] ;  /* 0x00009200504c7625 */ /* 0x000fe200078e004d */
[----:B------:R-:W-:-:S02]  /*3670*/  @P0 PRMT R70, R70, 0x5410, R88 ;  /* 0x0000541046460816 */ /* 0x000fc40000000058 */
[----:B------:R-:W-:Y:S02]  /*3680*/  @P0 PRMT R71, R71, 0x5410, R223 ;  /* 0x0000541047470816 */ /* 0x000fe400000000df */
[----:B------:R-:W-:Y:S02]  /*3690*/  F2FP.BF16.PACK_AB R74, R74, R217 ;  /* 0x000000d94a4a723e */ /* 0x000fe400000010ff */
[----:B------:R-:W-:Y:S01]  /*36a0*/  F2FP.BF16.PACK_AB R72, R72, R209 ;  /* 0x000000d14848723e */ /* 0x000fe200000010ff */
[----:B------:R0:W-:Y:S01]  /*36b0*/  @P0 STG.E.128 [R78.64], R68 ;  /* 0x000000444e000986 */ /* 0x0001e2000c101d04 */
[----:B------:R-:W-:Y:S01]  /*36c0*/  @P0 F2FP.BF16.PACK_AB R82, RZ, R197 ;  /* 0x000000c5ff52023e */ /* 0x000fe200000010ff */
[-C--:B------:R-:W-:Y:S01]  /*36d0*/  FMUL.FTZ R197, R197, R196.reuse ;  /* 0x000000c4c5c57220 */ /* 0x080fe20000410000 */
[----:B------:R-:W-:Y:S01]  /*36e0*/  @P0 F2FP.BF16.PACK_AB R86, RZ, R201 ;  /* 0x000000c9ff56023e */ /* 0x000fe200000010ff */
[----:B------:R1:W-:Y:S01]  /*36f0*/  STG.E.128 [R76.64], R72 ;  /* 0x000000484c007986 */ /* 0x0003e2000c101d04 */
[----:B------:R-:W-:Y:S01]  /*3700*/  @P0 F2FP.BF16.PACK_AB R90, RZ, R207 ;  /* 0x000000cfff5a023e */ /* 0x000fe200000010ff */
[----:B------:R-:W-:Y:S01]  /*3710*/  FMUL.FTZ R201, R201, R196 ;  /* 0x000000c4c9c97220 */ /* 0x000fe20000410000 */
[----:B------:R-:W-:-:S02]  /*3720*/  @P0 F2FP.BF16.PACK_AB R84, RZ, R199 ;  /* 0x000000c7ff54023e */ /* 0x000fc400000010ff */
[----:B------:R-:W-:Y:S01]  /*3730*/  @P0 F2FP.BF16.PACK_AB R88, RZ, R205 ;  /* 0x000000cdff58023e */ /* 0x000fe200000010ff */
        /* <DEDUP_REMOVED lines=32> */
[----:B------:R-:W-:Y:S02]  /*3940*/  @P0 F2FP.BF16.PACK_AB R88, RZ, R109 ;  /* 0x0000006dff58023e */ /* 0x000fe400000010ff */
[----:B------:R-:W-:Y:S01]  /*3950*/  SEL R197, RZ, 0x1, P2 ;  /* 0x00000001ffc57807 */ /* 0x000fe20001000000 */
        /* <DEDUP_REMOVED lines=10> */
[----:B------:R-:W-:Y:S01]  /*3a00*/  F2FP.BF16.PACK_AB R72, R72, R97 ;  /* 0x000000614848723e */ /* 0x000fe200000010ff */
[----:B------:R-:W-:Y:S01]  /*3a10*/  FMUL.FTZ R74, R109, R196 ;  /* 0x000000c46d4a7220 */ /* 0x000fe20000410000 */
[----:B------:R-:W-:-:S02]  /*3a20*/  IADD3 R97, R191, 0x180, RZ ;  /* 0x00000180bf617810 */ /* 0x000fc40007ffe0ff */
[----:B------:R-:W-:Y:S02]  /*3a30*/  @P0 PRMT R70, R86, 0x7610, R70 ;  /* 0x0000761056460816 */ /* 0x000fe40000000046 */
[----:B------:R-:W-:Y:S01]  /*3a40*/  @P0 PRMT R71, R90, 0x7610, R71 ;  /* 0x000076105a470816 */ /* 0x000fe20000000047 */
[----:B------:R-:W-:Y:S01]  /*3a50*/  FMUL.FTZ R90, R87, R196 ;  /* 0x000000c4575a7220 */ /* 0x000fe20000410000 */
[----:B------:R-:W-:Y:S01]  /*3a60*/  F2FP.BF16.PACK_AB R73, R76, R105 ;  /* 0x000000694c49723e */ /* 0x000fe200000010ff */
[----:B------:R-:W-:Y:S01]  /*3a70*/  @P0 IMAD.WIDE.U32 R76, R193, R80, c[0x0][0x258] ;  /* 0x00009600c14c0625 */ /* 0x000fe200078e0050 */
[----:B------:R-:W-:Y:S02]  /*3a80*/  F2FP.BF16.PACK_AB R75, R78, R75 ;  /* 0x0000004b4e4b723e */ /* 0x000fe400000010ff */
[----:B------:R-:W-:Y:S01]  /*3a90*/  @P0 PRMT R68, R68, 0x5410, R79 ;  /* 0x0000541044440816 */ /* 0x000fe2000000004f */
[----:B------:R-:W-:Y:S01]  /*3aa0*/  IMAD.WIDE.U32 R78, R80, R97, c[0x0][0x248] ;  /* 0x00009200504e7625 */ /* 0x000fe200078e0061 */
[----:B------:R-:W-:-:S02]  /*3ab0*/  @P0 PRMT R69, R69, 0x5410, R84 ;  /* 0x0000541045450816 */ /* 0x000fc40000000054 */
[----:B------:R-:W-:Y:S01]  /*3ac0*/  @P0 PRMT R70, R70, 0x5410, R88 ;  /* 0x0000541046460816 */ /* 0x000fe20000000058 */
[----:B------:R-:W-:Y:S01]  /*3ad0*/  FMUL.FTZ R88, R93, R196 ;  /* 0x000000c45d587220 */ /* 0x000fe20000410000 */
[----:B------:R-:W-:Y:S01]  /*3ae0*/  @P0 PRMT R71, R71, 0x5410, R99 ;  /* 0x0000541047470816 */ /* 0x000fe20000000063 */
[----:B------:R-:W-:Y:S01]  /*3af0*/  @P0 IMAD.WIDE.U32 R192, R192, R80, c[0x0][0x258] ;  /* 0x00009600c0c00625 */ /* 0x000fe200078e0050 */
[----:B------:R-:W-:Y:S02]  /*3b00*/  F2FP.BF16.PACK_AB R74, R74, R107 ;  /* 0x0000006b4a4a723e */ /* 0x000fe400000010ff */
[----:B------:R-:W-:Y:S01]  /*3b10*/  @P0 F2FP.BF16.PACK_AB R82, RZ, R81 ;  /* 0x00000051ff52023e */ /* 0x000fe200000010ff */
[----:B------:R0:W-:Y:S01]  /*3b20*/  @P0 STG.E.128 [R76.64], R68 ;  /* 0x000000444c000986 */ /* 0x0001e2000c101d04 */
[----:B------:R-:W-:Y:S01]  /*3b30*/  @P0 F2FP.BF16.PACK_AB R86, RZ, R83 ;  /* 0x00000053ff56023e */ /* 0x000fe200000010ff */
[-C--:B------:R-:W-:Y:S01]  /*3b40*/  FMUL.FTZ R81, R81, R196.reuse ;  /* 0x000000c451517220 */ /* 0x080fe20000410000 */
[----:B------:R-:W-:Y:S01]  /*3b50*/  @P0 F2FP.BF16.PACK_AB R84, RZ, R87 ;  /* 0x00000057ff54023e */ /* 0x000fe200000010ff */
[----:B------:R1:W-:Y:S01]  /*3b60*/  STG.E.128 [R78.64], R72 ;  /* 0x000000484e007986 */ /* 0x0003e2000c101d04 */
[-C--:B------:R-:W-:Y:S01]  /*3b70*/  FMUL.FTZ R83, R83, R196.reuse ;  /* 0x000000c453537220 */ /* 0x080fe20000410000 */
[----:B0-----:R-:W-:Y:S01]  /*3b80*/  @P0 F2FP.BF16.PACK_AB R77, RZ, R89 ;  /* 0x00000059ff4d023e */ /* 0x001fe200000010ff */
[-C--:B------:R-:W-:Y:S01]  /*3b90*/  FMUL.FTZ R89, R89, R196.reuse ;  /* 0x000000c459597220 */ /* 0x080fe20000410000 */
[----:B------:R-:W-:Y:S01]  /*3ba0*/  @P0 PRMT R69, R82, 0x7610, R69 ;  /* 0x0000761052450816 */ /* 0x000fe20000000045 */
[-C--:B-1----:R-:W-:Y:S01]  /*3bb0*/  FMUL.FTZ R75, R91, R196.reuse ;  /* 0x000000c45b4b7220 */ /* 0x082fe20000410000 */
[----:B------:R-:W-:Y:S01]  /*3bc0*/  @P0 F2FP.BF16.PACK_AB R91, RZ, R91 ;  /* 0x0000005bff5b023e */ /* 0x000fe200000010ff */
[-C--:B------:R-:W-:Y:S01]  /*3bd0*/  FMUL.FTZ R72, R95, R196.reuse ;  /* 0x000000c45f487220 */ /* 0x080fe20000410000 */
[----:B------:R-:W-:Y:S01]  /*3be0*/  @P0 PRMT R68, R77, 0x7610, R68 ;  /* 0x000076104d440816 */ /* 0x000fe20000000044 */
[----:B------:R-:W-:Y:S01]  /*3bf0*/  FMUL.FTZ R74, R85, R196 ;  /* 0x000000c4554a7220 */ /* 0x000fe20000410000 */
[----:B------:R-:W-:-:S02]  /*3c00*/  @P0 F2FP.BF16.PACK_AB R79, RZ, R93 ;  /* 0x0000005dff4f023e */ /* 0x000fc400000010ff */
[----:B------:R-:W-:Y:S02]  /*3c10*/  @P0 F2FP.BF16.PACK_AB R85, RZ, R85 ;  /* 0x00000055ff55023e */ /* 0x000fe400000010ff */
[----:B------:R-:W-:Y:S02]  /*3c20*/  @P0 F2FP.BF16.PACK_AB R95, RZ, R95 ;  /* 0x0000005fff5f023e */ /* 0x000fe400000010ff */
[----:B------:R-:W-:Y:S02]  /*3c30*/  IADD3 R77, R191, 0x200, RZ ;  /* 0x00000200bf4d7810 */ /* 0x000fe40007ffe0ff */
[----:B------:R-:W-:Y:S02]  /*3c40*/  @P0 PRMT R70, R86, 0x7610, R70 ;  /* 0x0000761056460816 */ /* 0x000fe40000000046 */
[----:B------:R-:W-:Y:S01]  /*3c50*/  @P0 PRMT R71, R91, 0x7610, R71 ;  /* 0x000076105b470816 */ /* 0x000fe20000000047 */
[----:B------:R-:W-:Y:S01]  /*3c60*/  IMAD.WIDE.U32 R76, R80, R77, c[0x0][0x248] ;  /* 0x00009200504c7625 */ /* 0x000fe200078e004d */
[----:B------:R-:W-:-:S02]  /*3c70*/  F2FP.BF16.PACK_AB R75, R72, R75 ;  /* 0x0000004b484b723e */ /* 0x000fc400000010ff */
[----:B------:R-:W-:Y:S02]  /*3c80*/  @P0 PRMT R68, R68, 0x5410, R79 ;  /* 0x0000541044440816 */ /* 0x000fe4000000004f */
[----:B------:R-:W-:Y:S02]  /*3c90*/  @P0 PRMT R69, R69, 0x5410, R84 ;  /* 0x0000541045450816 */ /* 0x000fe40000000054 */
[----:B------:R-:W-:Y:S02]  /*3ca0*/  @P0 PRMT R70, R70, 0x5410, R85 ;  /* 0x0000541046460816 */ /* 0x000fe40000000055 */
[----:B------:R-:W-:Y:S02]  /*3cb0*/  @P0 PRMT R71, R71, 0x5410, R95 ;  /* 0x0000541047470816 */ /* 0x000fe4000000005f */
[----:B------:R-:W-:Y:S02]  /*3cc0*/  F2FP.BF16.PACK_AB R74, R74, R83 ;  /* 0x000000534a4a723e */ /* 0x000fe400000010ff */
[----:B------:R-:W-:Y:S01]  /*3cd0*/  F2FP.BF16.PACK_AB R73, R90, R81 ;  /* 0x000000515a49723e */ /* 0x000fe200000010ff */
[----:B------:R0:W-:Y:S01]  /*3ce0*/  @P0 STG.E.128 [R192.64], R68 ;  /* 0x00000044c0000986 */ /* 0x0001e2000c101d04 */
[----:B------:R-:W-:-:S02]  /*3cf0*/  F2FP.BF16.PACK_AB R72, R88, R89 ;  /* 0x000000595848723e */ /* 0x000fc400000010ff */
[----:B------:R-:W-:-:S03]  /*3d00*/  ISETP.GE.AND P0, PT, R183, c[0x0][0x164], PT ;  /* 0x00005900b7007a0c */ /* 0x000fc60003f06270 */
[----:B------:R0:W-:Y:S10]  /*3d10*/  STG.E.128 [R76.64], R72 ;  /* 0x000000484c007986 */ /* 0x0001f4000c101d04 */
[----:B0-----:R-:W-:Y:S01]  /*3d20*/  @P0 CALL.REL.NOINC `(.L_x_31) ;  /* 0x0000001000000944 */ /* 0x001fe20003c00000 */
[----:B------:R-:W-:Y:S05]  /*3d30*/  BRA `(.L_x_32) ;  /* 0xffffcb7000007947 */ /* 0x000fea000383ffff */
.L_x_31:
[----:B------:R-:W-:Y:S02]  /*3d40*/  MOV R81, R26 ;  /* 0x0000001a00517202 */ /* 0x000fe40000000f00 */
[----:B------:R-:W-:-:S02]  /*3d50*/  MOV R26, R27 ;  /* 0x0000001b001a7202 */ /* 0x000fc40000000f00 */
[----:B------:R-:W-:Y:S02]  /*3d60*/  MOV R83, R30 ;  /* 0x0000001e00537202 */ /* 0x000fe40000000f00 */
[----:B------:R-:W-:Y:S02]  /*3d70*/  MOV R27, R29 ;  /* 0x0000001d001b7202 */ /* 0x000fe40000000f00 */
[----:B------:R-:W-:Y:S02]  /*3d80*/  MOV R84, R31 ;  /* 0x0000001f00547202 */ /* 0x000fe40000000f00 */
[----:B------:R-:W-:Y:S02]  /*3d90*/  MOV R29, R18 ;  /* 0x00000012001d7202 */ /* 0x000fe40000000f00 */
        /* <DEDUP_REMOVED lines=73> */
.L_x_28:
[----:B------:R-:W0:Y:S01]  /*4230*/  S2UR UR6, SR_CTAID.X ;  /* 0x00000000000679c3 */ /* 0x000e220000002500 */
[----:B------:R-:W-:Y:S02]  /*4240*/  LOP3.LUT R3, R0, 0x7f, RZ, 0xc0, !PT ;  /* 0x0000007f00037812 */ /* 0x000fe400078ec0ff */
[----:B------:R-:W-:-:S02]  /*4250*/  MOV R5, 0x20 ;  /* 0x0000002000057802 */ /* 0x000fc40000000f00 */
[----:B0-----:R-:W-:-:S05]  /*4260*/  LEA.HI R2, R0, UR6, RZ, 0x19 ;  /* 0x0000000600027c11 */ /* 0x001fca000f8fc8ff */
[----:B------:R-:W-:-:S05]  /*4270*/  IMAD R2, R2, c[0x0][0x168], RZ ;  /* 0x00005a0002027a24 */ /* 0x000fca00078e02ff */
[----:B------:R-:W-:-:S05]  /*4280*/  LEA.HI R4, R2, R3, RZ, 0x1d ;  /* 0x0000000302047211 */ /* 0x000fca00078fe8ff */
[----:B------:R-:W-:-:S04]  /*4290*/  IMAD.WIDE.U32 R2, R4, R5, c[0x0][0x220] ;  /* 0x0000880004027625 */ /* 0x000fc800078e0005 */
[----:B------:R-:W-:Y:S01]  /*42a0*/  IMAD.WIDE.U32 R4, R4, R5, c[0x0][0x228] ;  /* 0x00008a0004047625 */ /* 0x000fe200078e0005 */
[----:B------:R-:W-:Y:S04]  /*42b0*/  STG.E.128 [R2.64], R64 ;  /* 0x0000004002007986 */ /* 0x000fe8000c101d04 */
[----:B------:R-:W-:Y:S04]  /*42c0*/  STG.E.128 [R2.64+0x10], R68 ;  /* 0x0000104402007986 */ /* 0x000fe8000c101d04 */
[----:B------:R-:W-:Y:S04]  /*42d0*/  STG.E.128 [R4.64], R48 ;  /* 0x0000003004007986 */ /* 0x000fe8000c101d04 */
[----:B------:R-:W-:Y:S04]  /*42e0*/  STG.E.128 [R4.64+0x10], R52 ;  /* 0x0000103404007986 */ /* 0x000fe8000c101d04 */
        /* <DEDUP_REMOVED lines=15> */
[----:B------:R-:W-:Y:S01]  /*43e0*/  STG.E.128 [R4.64+0x4010], R88 ;  /* 0x0040105804007986 */ /* 0x000fe2000c101d04 */
[----:B------:R-:W-:Y:S05]  /*43f0*/  EXIT ;  /* 0x000000000000794d */ /* 0x000fea0003800000 */
.L_x_29:
[----:B------:R-:W-:Y:S01]  /*4400*/  HFMA2.MMA R76, -RZ, RZ, 0, 9.5367431640625e-07 ;  /* 0x00000010ff4c7435 */ /* 0x000fe200000001ff */
[----:B------:R-:W-:-:S02]  /*4410*/  MOV R77, R79 ;  /* 0x0000004f004d7202 */ /* 0x000fc40000000f00 */
[----:B------:R-:W-:Y:S02]  /*4420*/  MOV R75, 0x1f ;  /* 0x0000001f004b7802 */ /* 0x000fe40000000f00 */
[----:B------:R-:W-:Y:S02]  /*4430*/  MOV R74, 0xffffffff ;  /* 0xffffffff004a7802 */ /* 0x000fe40000000f00 */
[----:B------:R-:W-:Y:S02]  /*4440*/  MOV R72, 0x4460 ;  /* 0x0000446000487802 */ /* 0x000fe40000000f00 */
[----:B-----5:R-:W-:Y:S05]  /*4450*/  CALL.REL.NOINC `($__internal_1_$__cuda_sm70_shflsync_down_p) ;  /* 0x0000046000007944 */ /* 0x020fea0003c00000 */
[----:B-1----:R-:W-:Y:S01]  /*4460*/  MOV R78, R74 ;  /* 0x0000004a004e7202 */ /* 0x002fe20000000f00 */
[----:B0-----:R-:W-:Y:S05]  /*4470*/  BRA `(.L_x_33) ;  /* 0xffffde8000007947 */ /* 0x001fea000383ffff */
.L_x_30:
[----:B------:R-:W-:Y:S01]  /*4480*/  HFMA2.MMA R76, -RZ, RZ, 0, 9.5367431640625e-07 ;  /* 0x00000010ff4c7435 */ /* 0x000fe200000001ff */
[----:B------:R-:W-:Y:S02]  /*4490*/  MOV R77, R81 ;  /* 0x00000051004d7202 */ /* 0x000fe40000000f00 */
[----:B------:R-:W-:Y:S02]  /*44a0*/  MOV R75, 0x1f ;  /* 0x0000001f004b7802 */ /* 0x000fe40000000f00 */
[----:B------:R-:W-:-:S02]  /*44b0*/  MOV R74, 0xffffffff ;  /* 0xffffffff004a7802 */ /* 0x000fc40000000f00 */
[----:B------:R-:W-:Y:S02]  /*44c0*/  MOV R72, 0x44e0 ;  /* 0x000044e000487802 */ /* 0x000fe40000000f00 */
[----:B01---5:R-:W-:Y:S05]  /*44d0*/  CALL.REL.NOINC `($__internal_1_$__cuda_sm70_shflsync_down_p) ;  /* 0x000003e000007944 */ /* 0x023fea0003c00000 */
[----:B------:R-:W-:Y:S01]  /*44e0*/  FADD.FTZ R79, R79, R78 ;  /* 0x0000004e4f4f7221 */ /* 0x000fe20000010000 */
[----:B0-----:R-:W-:Y:S01]  /*44f0*/  HFMA2.MMA R76, -RZ, RZ, 0, 4.76837158203125e-07 ;  /* 0x00000008ff4c7435 */ /* 0x001fe200000001ff */
[----:B-1----:R-:W-:Y:S01]  /*4500*/  FADD.FTZ R81, R81, R74 ;  /* 0x0000004a51517221 */ /* 0x002fe20000010000 */
[----:B------:R-:W-:Y:S02]  /*4510*/  MOV R75, 0x1f ;  /* 0x0000001f004b7802 */ /* 0x000fe40000000f00 */
[----:B------:R-:W-:Y:S02]  /*4520*/  MOV R74, 0xffffffff ;  /* 0xffffffff004a7802 */ /* 0x000fe40000000f00 */
[----:B------:R-:W-:Y:S02]  /*4530*/  MOV R77, R79 ;  /* 0x0000004f004d7202 */ /* 0x000fe40000000f00 */
[----:B------:R-:W-:Y:S02]  /*4540*/  MOV R72, 0x4560 ;  /* 0x0000456000487802 */ /* 0x000fe40000000f00 */
[----:B------:R-:W-:Y:S05]  /*4550*/  CALL.REL.NOINC `($__internal_1_$__cuda_sm70_shflsync_down_p) ;  /* 0x0000036000007944 */ /* 0x000fea0003c00000 */
[----:B0-----:R-:W-:Y:S01]  /*4560*/  HFMA2.MMA R76, -RZ, RZ, 0, 4.76837158203125e-07 ;  /* 0x00000008ff4c7435 */ /* 0x001fe200000001ff */
[----:B-1----:R-:W-:-:S02]  /*4570*/  MOV R78, R74 ;  /* 0x0000004a004e7202 */ /* 0x002fc40000000f00 */
[----:B------:R-:W-:Y:S02]  /*4580*/  MOV R77, R81 ;  /* 0x00000051004d7202 */ /* 0x000fe40000000f00 */
[----:B------:R-:W-:Y:S02]  /*4590*/  MOV R75, 0x1f ;  /* 0x0000001f004b7802 */ /* 0x000fe40000000f00 */
[----:B------:R-:W-:Y:S02]  /*45a0*/  MOV R74, 0xffffffff ;  /* 0xffffffff004a7802 */ /* 0x000fe40000000f00 */
[----:B------:R-:W-:Y:S02]  /*45b0*/  MOV R72, 0x45d0 ;  /* 0x000045d000487802 */ /* 0x000fe40000000f00 */
[----:B------:R-:W-:Y:S05]  /*45c0*/  CALL.REL.NOINC `($__internal_1_$__cuda_sm70_shflsync_down_p) ;  /* 0x000002f000007944 */ /* 0x000fea0003c00000 */
[----:B------:R-:W-:Y:S01]  /*45d0*/  FADD.FTZ R79, R78, R79 ;  /* 0x0000004f4e4f7221 */ /* 0x000fe20000010000 */
[----:B0-----:R-:W-:Y:S01]  /*45e0*/  HFMA2.MMA R76, -RZ, RZ, 0, 2.384185791015625e-07 ;  /* 0x00000004ff4c7435 */ /* 0x001fe200000001ff */
[----:B-1----:R-:W-:Y:S01]  /*45f0*/  FADD.FTZ R81, R81, R74 ;  /* 0x0000004a51517221 */ /* 0x002fe20000010000 */
[----:B------:R-:W-:Y:S02]  /*4600*/  MOV R75, 0x1f ;  /* 0x0000001f004b7802 */ /* 0x000fe40000000f00 */
[----:B------:R-:W-:-:S02]  /*4610*/  MOV R74, 0xffffffff ;  /* 0xffffffff004a7802 */ /* 0x000fc40000000f00 */
[----:B------:R-:W-:Y:S02]  /*4620*/  MOV R77, R79 ;  /* 0x0000004f004d7202 */ /* 0x000fe40000000f00 */
[----:B------:R-:W-:Y:S02]  /*4630*/  MOV R72, 0x4650 ;  /* 0x0000465000487802 */ /* 0x000fe40000000f00 */
[----:B------:R-:W-:Y:S05]  /*4640*/  CALL.REL.NOINC `($__internal_1_$__cuda_sm70_shflsync_down_p) ;  /* 0x0000027000007944 */ /* 0x000fea0003c00000 */
[----:B0-----:R-:W-:Y:S01]  /*4650*/  HFMA2.MMA R76, -RZ, RZ, 0, 2.384185791015625e-07 ;  /* 0x00000004ff4c7435 */ /* 0x001fe200000001ff */
[----:B-1----:R-:W-:Y:S02]  /*4660*/  MOV R78, R74 ;  /* 0x0000004a004e7202 */ /* 0x002fe40000000f00 */
[----:B------:R-:W-:Y:S02]  /*4670*/  MOV R77, R81 ;  /* 0x00000051004d7202 */ /* 0x000fe40000000f00 */
[----:B------:R-:W-:Y:S02]  /*4680*/  MOV R75, 0x1f ;  /* 0x0000001f004b7802 */ /* 0x000fe40000000f00 */
[----:B------:R-:W-:Y:S02]  /*4690*/  MOV R74, 0xffffffff ;  /* 0xffffffff004a7802 */ /* 0x000fe40000000f00 */
[----:B------:R-:W-:-:S02]  /*46a0*/  MOV R72, 0x46c0 ;  /* 0x000046c000487802 */ /* 0x000fc40000000f00 */
[----:B------:R-:W-:Y:S05]  /*46b0*/  CALL.REL.NOINC `($__internal_1_$__cuda_sm70_shflsync_down_p) ;  /* 0x0000020000007944 */ /* 0x000fea0003c00000 */
[----:B------:R-:W-:Y:S01]  /*46c0*/  FADD.FTZ R79, R78, R79 ;  /* 0x0000004f4e4f7221 */ /* 0x000fe20000010000 */
[----:B0-----:R-:W-:Y:S01]  /*46d0*/  HFMA2.MMA R76, -RZ, RZ, 0, 1.1920928955078125e-07 ;  /* 0x00000002ff4c7435 */ /* 0x001fe200000001ff */
[----:B-1----:R-:W-:Y:S01]  /*46e0*/  FADD.FTZ R81, R81, R74 ;  /* 0x0000004a51517221 */ /* 0x002fe20000010000 */
[----:B------:R-:W-:-:S02]  /*46f0*/  MOV R75, 0x1f ;  /* 0x0000001f004b7802 */ /* 0x000fc40000000f00 */
[----:B------:R-:W-:Y:S02]  /*4700*/  MOV R74, 0xffffffff ;  /* 0xffffffff004a7802 */ /* 0x000fe40000000f00 */
[----:B------:R-:W-:Y:S02]  /*4710*/  MOV R77, R79 ;  /* 0x0000004f004d7202 */ /* 0x000fe40000000f00 */
[----:B------:R-:W-:Y:S02]  /*4720*/  MOV R72, 0x4740 ;  /* 0x0000474000487802 */ /* 0x000fe40000000f00 */
[----:B------:R-:W-:Y:S05]  /*4730*/  CALL.REL.NOINC `($__internal_1_$__cuda_sm70_shflsync_down_p) ;  /* 0x0000018000007944 */ /* 0x000fea0003c00000 */
[----:B0-----:R-:W-:Y:S01]  /*4740*/  HFMA2.MMA R76, -RZ, RZ, 0, 1.1920928955078125e-07 ;  /* 0x00000002ff4c7435 */ /* 0x001fe200000001ff */
[----:B-1----:R-:W-:Y:S02]  /*4750*/  MOV R78, R74 ;  /* 0x0000004a004e7202 */ /* 0x002fe40000000f00 */
[----:B------:R-:W-:Y:S02]  /*4760*/  MOV R77, R81 ;  /* 0x00000051004d7202 */ /* 0x000fe40000000f00 */
[----:B------:R-:W-:Y:S02]  /*4770*/  MOV R75, 0x1f ;  /* 0x0000001f004b7802 */ /* 0x000fe40000000f00 */
[----:B------:R-:W-:-:S02]  /*4780*/  MOV R74, 0xffffffff ;  /* 0xffffffff004a7802 */ /* 0x000fc40000000f00 */
[----:B------:R-:W-:Y:S02]  /*4790*/  MOV R72, 0x47b0 ;  /* 0x000047b000487802 */ /* 0x000fe40000000f00 */
[----:B------:R-:W-:Y:S05]  /*47a0*/  CALL.REL.NOINC `($__internal_1_$__cuda_sm70_shflsync_down_p) ;  /* 0x0000011000007944 */ /* 0x000fea0003c00000 */
[----:B------:R-:W-:Y:S01]  /*47b0*/  FADD.FTZ R80, R78, R79 ;  /* 0x0000004f4e507221 */ /* 0x000fe20000010000 */
[----:B0-----:R-:W-:Y:S01]  /*47c0*/  HFMA2.MMA R76, -RZ, RZ, 0, 5.9604644775390625e-08 ;  /* 0x00000001ff4c7435 */ /* 0x001fe200000001ff */
[----:B-1----:R-:W-:Y:S01]  /*47d0*/  FADD.FTZ R79, R81, R74 ;  /* 0x0000004a514f7221 */ /* 0x002fe20000010000 */
[----:B------:R-:W-:Y:S02]  /*47e0*/  MOV R75, 0x1f ;  /* 0x0000001f004b7802 */ /* 0x000fe40000000f00 */
[----:B------:R-:W-:Y:S02]  /*47f0*/  MOV R74, 0xffffffff ;  /* 0xffffffff004a7802 */ /* 0x000fe40000000f00 */
[----:B------:R-:W-:Y:S02]  /*4800*/  MOV R77, R80 ;  /* 0x00000050004d7202 */ /* 0x000fe40000000f00 */
[----:B------:R-:W-:Y:S02]  /*4810*/  MOV R72, 0x4830 ;  /* 0x0000483000487802 */ /* 0x000fe40000000f00 */
[----:B------:R-:W-:Y:S05]  /*4820*/  CALL.REL.NOINC `($__internal_1_$__cuda_sm70_shflsync_down_p) ;  /* 0x0000009000007944 */ /* 0x000fea0003c00000 */
[----:B0-----:R-:W-:Y:S01]  /*4830*/  HFMA2.MMA R76, -RZ, RZ, 0, 5.9604644775390625e-08 ;  /* 0x00000001ff4c7435 */ /* 0x001fe200000001ff */
[----:B-1----:R-:W-:-:S02]  /*4840*/  MOV R81, R74 ;  /* 0x0000004a00517202 */ /* 0x002fc40000000f00 */
[----:B------:R-:W-:Y:S02]  /*4850*/  MOV R77, R79 ;  /* 0x0000004f004d7202 */ /* 0x000fe40000000f00 */
[----:B------:R-:W-:Y:S02]  /*4860*/  MOV R75, 0x1f ;  /* 0x0000001f004b7802 */ /* 0x000fe40000000f00 */
[----:B------:R-:W-:Y:S02]  /*4870*/  MOV R74, 0xffffffff ;  /* 0xffffffff004a7802 */ /* 0x000fe40000000f00 */
[----:B------:R-:W-:Y:S02]  /*4880*/  MOV R72, 0x48a0 ;  /* 0x000048a000487802 */ /* 0x000fe40000000f00 */
[----:B------:R-:W-:Y:S05]  /*4890*/  CALL.REL.NOINC `($__internal_1_$__cuda_sm70_shflsync_down_p) ;  /* 0x0000002000007944 */ /* 0x000fea0003c00000 */
[----:B-1----:R-:W-:Y:S01]  /*48a0*/  MOV R72, R74 ;  /* 0x0000004a00487202 */ /* 0x002fe20000000f00 */
[----:B0-----:R-:W-:Y:S05]  /*48b0*/  BRA `(.L_x_34) ;  /* 0xffffdb6000007947 */ /* 0x001fea000383ffff */
        .weak           $__internal_1_$__cuda_sm70_shflsync_down_p
        .type           $__internal_1_$__cuda_sm70_shflsync_down_p,@function
        .size           $__internal_1_$__cuda_sm70_shflsync_down_p,(.L_x_14219 - $__internal_1_$__cuda_sm70_shflsync_down_p)
$__internal_1_$__cuda_sm70_shflsync_down_p:
[----:B------:R-:W-:Y:S01]  /*48c0*/  HFMA2.MMA R73, -RZ, RZ, 0, 0 ;  /* 0x00000000ff497435 */ /* 0x000fe200000001ff */
[----:B------:R-:W-:Y:S04]  /*48d0*/  WARPSYNC R74 ;  /* 0x0000004a00007348 */ /* 0x000fe80003800000 */
[----:B------:R0:W1:Y:S01]  /*48e0*/  SHFL.DOWN PT, R74, R77, R76, R75 ;  /* 0x0800004c4d4a7389 */ /* 0x00006200000e004b */
[----:B------:R-:W-:Y:S05]  /*48f0*/  RET.REL.NODEC R72 `(_ZN10layer_norm13ln_bwd_kernelINS_13Kernel_traitsI13__nv_bfloat16S2_S2_S2_fjLj5120ELj1ELj1ELj4ELj16ENS_18Kernel_traits_baseILj5120ES2_S2_S2_S2_fjLj128EEEEELb0ELb0ELb0ELb1EEEvNS_9BwdParamsE) ;  /* 0xffffb70048007950 */ /* 0x000fea0003c3ffff */
.L_x_35:
        /* <DEDUP_REMOVED lines=16> */
.L_x_14219:


//--------------------- .text._ZN10layer_norm13ln_bwd_kernelINS_13Kernel_traitsI13__nv_bfloat16S2_S2_S2_fjLj5120ELj1ELj1ELj4ELj16ENS_18Kernel_traits_baseILj5120ES2_S2_S2_S2_fjLj128EEEEELb0ELb0ELb1ELb0EEEvNS_9BwdParamsE --------------------------
	.section	.text._ZN10layer_norm13ln_bwd_kernelINS_13Kernel_traitsI13__nv_bfloat16S2_S2_S2_fjLj5120ELj1ELj1ELj4ELj16ENS_18Kernel_traits_baseILj5120ES2_S2_S2_S2_fjLj128EEEEELb0ELb0ELb1ELb0EEEvNS_9BwdParamsE,"ax",@progbits
	.sectioninfo	@"SHI_REGISTERS=254"
	.align	128
        .global         _ZN10layer_norm13ln_bwd_kernelINS_13Kernel_traitsI13__nv_bfloat16S2_S2_S2_fjLj5120ELj1ELj1ELj4ELj16ENS_18Kernel_traits_baseILj5120ES2_S2_S2_S2_fjLj128EEEEELb0ELb0ELb1ELb0EEEvNS_9BwdParamsE
        .type           _ZN10layer_norm13ln_bwd_kernelINS_13Kernel_traitsI13__nv_bfloat16S2_S2_S2_fjLj5120ELj1ELj1ELj4ELj16ENS_18Kernel_traits_baseILj5120ES2_S2_S2_S2_fjLj128EEEEELb0ELb0ELb1ELb0EEEvNS_9BwdParamsE,@function
        .size           _ZN10layer_norm13ln_bwd_kernelINS_13Kernel_traitsI13__nv_bfloat16S2_S2_S2_fjLj5120ELj1ELj1ELj4ELj16ENS_18Kernel_traits_baseILj5120ES2_S2_S2_S2_fjLj128EEEEELb0ELb0ELb1ELb0EEEvNS_9BwdParamsE,(.L_x_14220 - _ZN10layer_norm13ln_bwd_kernelINS_13Kernel_traitsI13__nv_bfloat16S2_S2_S2_fjLj5120ELj1ELj1ELj4ELj16ENS_18Kernel_traits_baseILj5120ES2_S2_S2_S2_fjLj128EEEEELb0ELb0ELb1ELb0EEEvNS_9BwdParamsE)
        .other          _ZN10layer_norm13ln_bwd_kernelINS_13Kernel_traitsI13__nv_bfloat16S2_S2_S2_fjLj5120ELj1ELj1ELj4ELj16ENS_18Kernel_traits_baseILj5120ES2_S2_S2_S2_fjLj128EEEEELb0ELb0ELb1ELb0EEEvNS_9BwdParamsE,@"STO_CUDA_ENTRY STV_DEFAULT"
_ZN10layer_norm13ln_bwd_kernelINS_13Kernel_traitsI13__nv_bfloat16S2_S2_S2_fjLj5120ELj1ELj1ELj4ELj16ENS_18Kernel_traits_baseILj5120ES2_S2_S2_S2_fjLj128EEEEELb0ELb0ELb1ELb0EEEvNS_9BwdParamsE:
.text._ZN10layer_norm13ln_bwd_kernelINS_13Kernel_traitsI13__nv_bfloat16S2_S2_S2_fjLj5120ELj1ELj1ELj4ELj16ENS_18Kernel_traits_baseILj5120ES2_S2_S2_S2_fjLj128EEEEELb0ELb0ELb1ELb0EEEvNS_9BwdParamsE:
        /* <DEDUP_REMOVED lines=12> */
[C---:B------:R-:W-:Y:S01]  /*00c0*/  ISETP.GE.U32.AND P1, PT, R2.reuse, 0x200, PT ;  /* 0x000002000200780c */ /* 0x040fe20003f26070 */
[----:B------:R-:W0:Y:S01]  /*00d0*/  S2UR UR6, SR_CTAID.X ;  /* 0x00000000000679c3 */ /* 0x000e220000002500 */
[----:B------:R-:W-:Y:S02]  /*00e0*/  ISETP.GE.U32.AND P2, PT, R2, 0x280, PT ;  /* 0x000002800200780c */ /* 0x000fe40003f46070 */
[----:B------:R-:W-:-:S02]  /*00f0*/  P2R R0, PR, RZ, 0x10 ;  /* 0x00000010ff007803 */ /* 0x000fc40000000000 */
[----:B------:R-:W-:Y:S01]  /*0100*/  P2R R0, PR, RZ, 0x8 ;  /* 0x00000008ff007803 */ /* 0x000fe20000000000 */
[----:B------:R-:W-:Y:S01]  /*0110*/  @P4 IMAD.MOV.U32 R17, RZ, RZ, 0x10 ;  /* 0x00000010ff114424 */ /* 0x000fe200078e00ff */
[----:B------:R-:W-:Y:S02]  /*0120*/  P2R R0, PR, RZ, 0x4 ;  /* 0x00000004ff007803 */ /* 0x000fe40000000000 */
[----:B------:R-:W-:Y:S01]  /*0130*/  @P3 MOV R21, 0x10 ;  /* 0x0000001000153802 */ /* 0x000fe20000000f00 */
[C---:B------:R-:W-:Y:S01]  /*0140*/  @P4 IMAD.WIDE.U32 R16, R18.reuse, R17, c[0x0][0x1b0] ;  /* 0x00006c0012104625 */ /* 0x040fe200078e0011 */
[----:B------:R-:W-:Y:S02]  /*0150*/  @P4 LOP3.LUT R18, R18, 0x80, RZ, 0xfc, !PT ;  /* 0x0000008012124812 */ /* 0x000fe400078efcff */
[----:B------:R-:W-:Y:S01]  /*0160*/  @P0 MOV R23, 0x10 ;  /* 0x0000001000170802 */ /* 0x000fe20000000f00 */
[----:B------:R-:W-:Y:S01]  /*0170*/  @P1 IMAD.MOV.U32 R25, RZ, RZ, 0x10 ;  /* 0x00000010ff191424 */ /* 0x000fe200078e00ff */
[----:B------:R1:W5:Y:S01]  /*0180*/  @P4 LDG.E.128 R28, [R16.64] ;  /* 0x00000004101c4981 */ /* 0x000362000c1e1d00 */
[C---:B------:R-:W-:Y:S01]  /*0190*/  @P3 IMAD.WIDE.U32 R20, R18.reuse, R21, c[0x0][0x1b0] ;  /* 0x00006c0012143625 */ /* 0x040fe200078e0015 */
[----:B------:R-:W-:-:S02]  /*01a0*/  @P3 IADD3 R18, R18, 0x80, RZ ;  /* 0x0000008012123810 */ /* 0x000fc40007ffe0ff */
[----:B------:R-:W-:Y:S02]  /*01b0*/  @P2 MOV R19, 0x10 ;  /* 0x0000001000132802 */ /* 0x000fe40000000f00 */
[----:B------:R1:W5:Y:S01]  /*01c0*/  @P3 LDG.E.128 R32, [R20.64] ;  /* 0x0000000414203981 */ /* 0x000362000c1e1d00 */
[C---:B------:R-:W-:Y:S01]  /*01d0*/  @P0 IMAD.WIDE.U32 R22, R18.reuse, R23, c[0x0][0x1b0] ;  /* 0x00006c0012160625 */ /* 0x040fe200078e0017 */
[----:B------:R-:W-:-:S04]  /*01e0*/  @P0 IADD3 R18, R18, 0x80, RZ ;  /* 0x0000008012120810 */ /* 0x000fc80007ffe0ff */
[----:B------:R1:W5:Y:S01]  /*01f0*/  @P0 LDG.E.128 R12, [R22.64] ;  /* 0x00000004160c0981 */ /* 0x000362000c1e1d00 */
[C---:B------:R-:W-:Y:S01]  /*0200*/  @P1 IMAD.WIDE.U32 R24, R18.reuse, R25, c[0x0][0x1b0] ;  /* 0x00006c0012181625 */ /* 0x040fe200078e0019 */
[----:B------:R-:W-:-:S04]  /*0210*/  @P1 IADD3 R18, R18, 0x80, RZ ;  /* 0x0000008012121810 */ /* 0x000fc80007ffe0ff */
[----:B------:R1:W5:Y:S01]  /*0220*/  @P1 LDG.E.128 R8, [R24.64] ;  /* 0x0000000418081981 */ /* 0x000362000c1e1d00 */
[----:B------:R-:W-:Y:S01]  /*0230*/  @P2 IMAD.WIDE.U32 R18, R18, R19, c[0x0][0x1b0] ;  /* 0x00006c0012122625 */ /* 0x000fe200078e0013 */
[----:B0-----:R-:W-:-:S04]  /*0240*/  LEA.HI R3, R250, UR6, RZ, 0x19 ;  /* 0x00000006fa037c11 */ /* 0x001fc8000f8fc8ff */
[----:B------:R1:W5:Y:S01]  /*0250*/  @P2 LDG.E.128 R4, [R18.64] ;  /* 0x0000000412042981 */ /* 0x000362000c1e1d00 */
        /* <DEDUP_REMOVED lines=42> */
[----:B-1----:R-:W0:Y:S01]  /*0500*/  LDC.U8 R249, c[0x0][0x1f0] ;  /* 0x00007c00fff97b82 */ /* 0x002e220000000000 */
[----:B------:R-:W-:Y:S01]  /*0510*/  HFMA2.MMA R207, -RZ, RZ, 0, 5.9604644775390625e-08 ;  /* 0x00000001ffcf7435 */ /* 0x000fe200000001ff */
[--C-:B-----5:R-:W-:Y:S01]  /*0520*/  PRMT R247, RZ, 0x5410, R28.reuse ;  /* 0x00005410fff77816 */ /* 0x120fe2000000001c */
[----:B------:R-:W-:Y:S01]  /*0530*/  IMAD.MOV.U32 R41, RZ, RZ, RZ ;  /* 0x000000ffff297224 */ /* 0x000fe200078e00ff */
        /* <DEDUP_REMOVED lines=38> */
[----:B0-----:R-:W-:Y:S02]  /*07a0*/  PRMT R208, RZ, 0x7610, R7 ;  /* 0x00007610ffd07816 */ /* 0x001fe40000000007 */
.L_x_192:
[----:B------:R-:W-:-:S05]  /*07b0*/  MOV R0, 0x4 ;  /* 0x0000000400007802 */ /* 0x000fca0000000f00 */
[----:B------:R-:W-:-:S05]  /*07c0*/  IMAD.WIDE R144, R3, R0, c[0x0][0x1d8] ;  /* 0x0000760003907625 */ /* 0x000fca00078e0200 */
[----:B------:R0:W2:Y:S01]  /*07d0*/  LDG.E R148, [R144.64] ;  /* 0x0000000490947981 */ /* 0x0000a2000c1e1900 */
[----:B------:R-:W-:-:S04]  /*07e0*/  IMAD.WIDE R146, R3, R0, c[0x0][0x1a8] ;  /* 0x00006a0003927625 */ /* 0x000fc800078e0200 */
[----:B0-----:R-:W-:-:S05]  /*07f0*/  IMAD.WIDE R144, R3, R0, c[0x0][0x1a0] ;  /* 0x0000680003907625 */ /* 0x001fca00078e0200 */
[----:B------:R0:W5:Y:S02]  /*0800*/  LDG.E R198, [R144.64] ;  /* 0x0000000490c67981 */ /* 0x000164000c1e1900 */
[C---:B0-----:R-:W-:Y:S02]  /*0810*/  IMAD.WIDE R144, R3.reuse, R0, c[0x0][0x1d0] ;  /* 0x0000740003907625 */ /* 0x041fe400078e0200 */
[----:B------:R0:W5:Y:S02]  /*0820*/  LDG.E R0, [R146.64] ;  /* 0x0000000492007981 */ /* 0x000164000c1e1900 */
[----:B------:R-:W-:Y:S01]  /*0830*/  IMAD R7, R3, c[0x0][0x168], RZ ;  /* 0x00005a0003077a24 */ /* 0x000fe200078e02ff */
[----:B------:R-:W-:Y:S01]  /*0840*/  MOV R248, 0x10 ;  /* 0x0000001000f87802 */ /* 0x000fe20000000f00 */
[----:B------:R-:W-:Y:S01]  /*0850*/  BSSY B0, `(.L_x_37) ;  /* 0x00001f1000007945 */ /* 0x000fe20003800000 */
[----:B------:R1:W5:Y:S02]  /*0860*/  LDG.E R206, [R144.64] ;  /* 0x0000000490ce7981 */ /* 0x000364000c1e1900 */
[----:B------:R-:W-:-:S04]  /*0870*/  SHF.R.S32.HI R150, RZ, 0x1f, R7 ;  /* 0x0000001fff967819 */ /* 0x000fc80000011407 */
[----:B------:R-:W-:Y:S02]  /*0880*/  LEA.HI R7, R150, R7, RZ, 0x3 ;  /* 0x0000000796077211 */ /* 0x000fe400078f18ff */
[----:B------:R-:W-:-:S04]  /*0890*/  LOP3.LUT R150, R250, 0x7f, RZ, 0xc0, !PT ;  /* 0x0000007ffa967812 */ /* 0x000fc800078ec0ff */
[----:B------:R-:W-:-:S05]  /*08a0*/  LEA.HI.SX32 R7, R7, R150, 0x1d ;  /* 0x0000009607077211 */ /* 0x000fca00078feaff */
[----:B-1----:R-:W-:Y:S01]  /*08b0*/  IMAD.WIDE.U32 R144, R7, R248, c[0x0][0x218] ;  /* 0x0000860007907625 */ /* 0x002fe200078e00f8 */
[----:B--2---:R-:W-:-:S13]  /*08c0*/  ISETP.GT.AND P2, PT, R148, RZ, PT ;  /* 0x000000ff9400720c */ /* 0x004fda0003f44270 */
[----:B------:R-:W-:Y:S05]  /*08d0*/  @P2 BRA `(.L_x_38) ;  /* 0x000002f000002947 */ /* 0x000fea0003800000 */
[----:B0-----:R-:W-:Y:S01]  /*08e0*/  LOP3.LUT P3, RZ, R2, 0xffffff80, RZ, 0xc0, !PT ;  /* 0xffffff8002ff7812 */ /* 0x001fe2000786c0ff */
[----:B------:R-:W-:Y:S01]  /*08f0*/  BSSY B1, `(.L_x_39) ;  /* 0x0000008000017945 */ /* 0x000fe20003800000 */
[----:B------:R-:W-:-:S11]  /*0900*/  IMAD.MOV.U32 R147, RZ, RZ, R7 ;  /* 0x000000ffff937224 */ /* 0x000fd600078e0007 */
[----:B------:R-:W-:Y:S05]  /*0910*/  @!P3 BRA `(.L_x_40) ;  /* 0x000000500000b947 */ /* 0x000fea0003800000 */
[----:B------:R-:W-:-:S04]  /*0920*/  ISETP.NE.U32.AND P3, PT, RZ, c[0x0][0x218], PT ;  /* 0x00008600ff007a0c */ /* 0x000fc80003f65070 */
[----:B------:R-:W-:-:S13]  /*0930*/  ISETP.NE.AND.EX P3, PT, RZ, c[0x0][0x21c], PT, P3 ;  /* 0x00008700ff007a0c */ /* 0x000fda0003f65330 */
[----:B------:R-:W-:Y:S05]  /*0940*/  @!P3 BRA `(.L_x_41) ;  /* 0x000000100000b947 */ /* 0x000fea0003800000 */
[----:B------:R0:W5:Y:S02]  /*0950*/  LDG.E.128 R120, [R144.64] ;  /* 0x0000000490787981 */ /* 0x000164000c1e1d00 */
.L_x_41:
[----:B------:R-:W-:Y:S02]  /*0960*/  IADD3 R147, R7, 0x80, RZ ;  /* 0x0000008007937810 */ /* 0x000fe40007ffe0ff */
.L_x_40:
[----:B------:R-:W-:Y:S05]  /*0970*/  BSYNC B1 ;  /* 0x0000000000017941 */ /* 0x000fea0003800000 */
.L_x_39:
[----:B------:R-:W-:Y:S01]  /*0980*/  ISETP.GE.U32.AND P3, PT, R2, 0x100, PT ;  /* 0x000001000200780c */ /* 0x000fe20003f66070 */
[----:B------:R-:W-:-:S12]  /*0990*/  BSSY B1, `(.L_x_42) ;  /* 0x0000008000017945 */ /* 0x000fd80003800000 */
[----:B------:R-:W-:Y:S05]  /*09a0*/  @!P3 BRA `(.L_x_43) ;  /* 0x000000600000b947 */ /* 0x000fea0003800000 */
[----:B------:R-:W-:-:S04]  /*09b0*/  ISETP.NE.U32.AND P3, PT, RZ, c[0x0][0x218], PT ;  /* 0x00008600ff007a0c */ /* 0x000fc80003f65070 */
[----:B------:R-:W-:-:S13]  /*09c0*/  ISETP.NE.AND.EX P3, PT, RZ, c[0x0][0x21c], PT, P3 ;  /* 0x00008700ff007a0c */ /* 0x000fda0003f65330 */
[----:B------:R-:W-:Y:S05]  /*09d0*/  @!P3 BRA `(.L_x_44) ;  /* 0x000000200000b947 */ /* 0x000fea0003800000 */
[----:B------:R-:W-:-:S06]  /*09e0*/  IMAD.WIDE.U32 R124, R147, R248, c[0x0][0x218] ;  /* 0x00008600937c7625 */ /* 0x000fcc00078e00f8 */
[----:B------:R-:W5:Y:S02]  /*09f0*/  LDG.E.128 R124, [R124.64] ;  /* 0x000000047c7c7981 */ /* 0x000f64000c1e1d00 */
.L_x_44:
[----:B------:R-:W-:Y:S02]  /*0a00*/  IADD3 R147, R147, 0x80, RZ ;  /* 0x0000008093937810 */ /* 0x000fe40007ffe0ff */
.L_x_43:
[----:B------:R-:W-:Y:S05]  /*0a10*/  BSYNC B1 ;  /* 0x0000000000017941 */ /* 0x000fea0003800000 */
.L_x_42:
[----:B------:R-:W-:Y:S01]  /*0a20*/  BSSY B1, `(.L_x_45) ;  /* 0x0000008000017945 */ /* 0x000fe20003800000 */
[----:B------:R-:W-:Y:S05]  /*0a30*/  @!P0 BRA `(.L_x_46) ;  /* 0x0000006000008947 */ /* 0x000fea0003800000 */
[----:B------:R-:W-:-:S04]  /*0a40*/  ISETP.NE.U32.AND P3, PT, RZ, c[0x0][0x218], PT ;  /* 0x00008600ff007a0c */ /* 0x000fc80003f65070 */
[----:B------:R-:W-:-:S13]  /*0a50*/  ISETP.NE.AND.EX P3, PT, RZ, c[0x0][0x21c], PT, P3 ;  /* 0x00008700ff007a0c */ /* 0x000fda0003f65330 */
[----:B------:R-:W-:Y:S05]  /*0a60*/  @!P3 BRA `(.L_x_47) ;  /* 0x000000200000b947 */ /* 0x000fea0003800000 */
[----:B------:R-:W-:-:S06]  /*0a70*/  IMAD.WIDE.U32 R128, R147, R248, c[0x0][0x218] ;  /* 0x0000860093807625 */ /* 0x000fcc00078e00f8 */
[----:B------:R-:W5:Y:S02]  /*0a80*/  LDG.E.128 R128, [R128.64] ;  /* 0x0000000480807981 */ /* 0x000f64000c1e1d00 */
.L_x_47:
[----:B------:R-:W-:Y:S02]  /*0a90*/  IADD3 R147, R147, 0x80, RZ ;  /* 0x0000008093937810 */ /* 0x000fe40007ffe0ff */
.L_x_46:
[----:B------:R-:W-:Y:S05]  /*0aa0*/  BSYNC B1 ;  /* 0x0000000000017941 */ /* 0x000fea0003800000 */
.L_x_45:
[----:B------:R-:W-:Y:S01]  /*0ab0*/  BSSY B1, `(.L_x_48) ;  /* 0x0000008000017945 */ /* 0x000fe20003800000 */
[----:B------:R-:W-:Y:S05]  /*0ac0*/  @!P1 BRA `(.L_x_49) ;  /* 0x0000006000009947 */ /* 0x000fea0003800000 */
[----:B------:R-:W-:-:S04]  /*0ad0*/  ISETP.NE.U32.AND P3, PT, RZ, c[0x0][0x218], PT ;  /* 0x00008600ff007a0c */ /* 0x000fc80003f65070 */
[----:B------:R-:W-:-:S13]  /*0ae0*/  ISETP.NE.AND.EX P3, PT, RZ, c[0x0][0x21c], PT, P3 ;  /* 0x00008700ff007a0c */ /* 0x000fda0003f65330 */
[----:B------:R-:W-:Y:S05]  /*0af0*/  @!P3 BRA `(.L_x_50) ;  /* 0x000000200000b947 */ /* 0x000fea0003800000 */
[----:B------:R-:W-:-:S06]  /*0b00*/  IMAD.WIDE.U32 R132, R147, R248, c[0x0][0x218] ;  /* 0x0000860093847625 */ /* 0x000fcc00078e00f8 */
[----:B------:R-:W5:Y:S02]  /*0b10*/  LDG.E.128 R132, [R132.64] ;  /* 0x0000000484847981 */ /* 0x000f64000c1e1d00 */
.L_x_50:
[----:B------:R-:W-:Y:S02]  /*0b20*/  IADD3 R147, R147, 0x80, RZ ;  /* 0x0000008093937810 */ /* 0x000fe40007ffe0ff */
.L_x_49:
[----:B------:R-:W-:Y:S05]  /*0b30*/  BSYNC B1 ;  /* 0x0000000000017941 */ /* 0x000fea0003800000 */
.L_x_48:
[----:B------:R-:W-:Y:S01]  /*0b40*/  ISETP.NE.U32.AND P3, PT, RZ, c[0x0][0x218], PT ;  /* 0x00008600ff007a0c */ /* 0x000fe20003f65070 */
[----:B------:R-:W-:Y:S01]  /*0b50*/  HFMA2.MMA R199, -RZ, RZ, 0, 0 ;  /* 0x00000000ffc77435 */ /* 0x000fe200000001ff */
[----:B------:R-:W-:Y:S02]  /*0b60*/  MOV R200, RZ ;  /* 0x000000ff00c87202 */ /* 0x000fe40000000f00 */
[----:B------:R-:W-:-:S04]  /*0b70*/  ISETP.NE.AND.EX P3, PT, RZ, c[0x0][0x21c], PT, P3 ;  /* 0x00008700ff007a0c */ /* 0x000fc80003f65330 */
[----:B------:R-:W-:-:S13]  /*0b80*/  ISETP.LT.U32.OR P3, PT, R2, 0x280, !P3 ;  /* 0x000002800200780c */ /* 0x000fda0005f61470 */
[----:B------:R-:W-:Y:S05]  /*0b90*/  @P3 BRA `(.L_x_51) ;  /* 0x00001bc000003947 */ /* 0x000fea0003800000 */
[----:B------:R-:W-:-:S06]  /*0ba0*/  IMAD.WIDE.U32 R36, R147, R248, c[0x0][0x218] ;  /* 0x0000860093247625 */ /* 0x000fcc00078e00f8 */
[----:B------:R-:W5:Y:S01]  /*0bb0*/  LDG.E.128 R36, [R36.64] ;  /* 0x0000000424247981 */ /* 0x000f62000c1e1d00 */
[----:B------:R-:W-:Y:S05]  /*0bc0*/  BRA `(.L_x_51) ;  /* 0x00001b9000007947 */ /* 0x000fea0003800000 */
.L_x_38:
[----:B0-----:R-:W-:Y:S01]  /*0bd0*/  IADD3 R148, R148, -0x1, RZ ;  /* 0xffffffff94947810 */ /* 0x001fe20007ffe0ff */
[----:B------:R-:W-:Y:S01]  /*0be0*/  BSSY B1, `(.L_x_52) ;  /* 0x000005d000017945 */ /* 0x000fe20003800000 */
[----:B------:R-:W-:Y:S01]  /*0bf0*/  LOP3.LUT P3, RZ, R2, 0xffffff80, RZ, 0xc0, !PT ;  /* 0xffffff8002ff7812 */ /* 0x000fe2000786c0ff */
[----:B------:R-:W-:Y:S01]  /*0c00*/  IMAD.MOV.U32 R200, RZ, RZ, RZ ;  /* 0x000000ffffc87224 */ /* 0x000fe200078e00ff */
[----:B------:R-:W-:Y:S01]  /*0c10*/  MOV R199, RZ ;  /* 0x000000ff00c77202 */ /* 0x000fe20000000f00 */
[----:B------:R-:W-:Y:S01]  /*0c20*/  IMAD R148, R148, c[0x0][0x168], RZ ;  /* 0x00005a0094947a24 */ /* 0x000fe200078e02ff */
[----:B------:R-:W-:-:S04]  /*0c30*/  MOV R203, R7 ;  /* 0x0000000700cb7202 */ /* 0x000fc80000000f00 */
[----:B------:R-:W-:-:S04]  /*0c40*/  SHF.R.S32.HI R147, RZ, 0x1f, R148 ;  /* 0x0000001fff937819 */ /* 0x000fc80000011494 */
[----:B------:R-:W-:-:S04]  /*0c50*/  LEA.HI R147, R147, R148, RZ, 0x3 ;  /* 0x0000009493937211 */ /* 0x000fc800078f18ff */
[----:B------:R-:W-:Y:S01]  /*0c60*/  LEA.HI.SX32 R201, R147, R150, 0x1d ;  /* 0x0000009693c97211 */ /* 0x000fe200078feaff */
[----:B------:R-:W-:Y:S05]  /*0c70*/  @!P3 BRA `(.L_x_53) ;  /* 0x000005300000b947 */ /* 0x000fea0003800000 */
[----:B------:R-:W-:-:S04]  /*0c80*/  IMAD.WIDE.U32 R12, R7, R248, c[0x0][0x188] ;  /* 0x00006200070c7625 */ /* 0x000fc800078e00f8 */
[----:B------:R-:W-:Y:S02]  /*0c90*/  IMAD.WIDE.U32 R8, R201, R248, c[0x0][0x208] ;  /* 0x00008200c9087625 */ /* 0x000fe400078e00f8 */
[----:B------:R-:W2:Y:S04]  /*0ca0*/  LDG.E.128 R12, [R12.64] ;  /* 0x000000040c0c7981 */ /* 0x000ea8000c1e1d00 */
[----:B------:R-:W3:Y:S01]  /*0cb0*/  LDG.E.128 R8, [R8.64] ;  /* 0x0000000408087981 */ /* 0x000ee2000c1e1d00 */
[----:B------:R-:W-:-:S04]  /*0cc0*/  ISETP.NE.U32.AND P3, PT, RZ, c[0x0][0x218], PT ;  /* 0x00008600ff007a0c */ /* 0x000fc80003f65070 */
[----:B------:R-:W-:-:S13]  /*0cd0*/  ISETP.NE.AND.EX P3, PT, RZ, c[0x0][0x21c], PT, P3 ;  /* 0x00008700ff007a0c */ /* 0x000fda0003f65330 */
[----:B------:R0:W5:Y:S01]  /*0ce0*/  @P3 LDG.E.128 R120, [R144.64] ;  /* 0x0000000490783981 */ /* 0x000162000c1e1d00 */
[----:B------:R-:W-:Y:S02]  /*0cf0*/  ISETP.NE.AND P3, PT, R249, RZ, PT ;  /* 0x000000fff900720c */ /* 0x000fe40003f65270 */
[----:B------:R-:W-:Y:S02]  /*0d00*/  IADD3 R201, R201, 0x80, RZ ;  /* 0x00000080c9c97810 */ /* 0x000fe40007ffe0ff */
[----:B-----5:R-:W-:Y:S02]  /*0d10*/  FSEL R4, R198, RZ, !P3 ;  /* 0x000000ffc6047208 */ /* 0x020fe40005800000 */
[----:B--2---:R-:W-:Y:S02]  /*0d20*/  PRMT R147, RZ, 0x7610, R12 ;  /* 0x00007610ff937816 */ /* 0x004fe4000000000c */
[--C-:B------:R-:W-:Y:S02]  /*0d30*/  PRMT R151, RZ, 0x5410, R13.reuse ;  /* 0x00005410ff977816 */ /* 0x100fe4000000000d */
[----:B------:R-:W-:Y:S01]  /*0d40*/  PRMT R149, RZ, 0x7610, R13 ;  /* 0x00007610ff957816 */ /* 0x000fe2000000000d */
[C---:B------:R-:W-:Y:S01]  /*0d50*/  FADD.FTZ R199, -R4.reuse, R147 ;  /* 0x0000009304c77221 */ /* 0x040fe20000010100 */
[--C-:B------:R-:W-:Y:S01]  /*0d60*/  PRMT R13, RZ, 0x5410, R14.reuse ;  /* 0x00005410ff0d7816 */ /* 0x100fe2000000000e */
[C---:B------:R-:W-:Y:S01]  /*0d70*/  FADD.FTZ R151, -R4.reuse, R151 ;  /* 0x0000009704977221 */ /* 0x040fe20000010100 */
[----:B------:R-:W-:Y:S01]  /*0d80*/  PRMT R195, RZ, 0x7610, R14 ;  /* 0x00007610ffc37816 */ /* 0x000fe2000000000e */
[C---:B------:R-:W-:Y:S01]  /*0d90*/  FADD.FTZ R149, -R4.reuse, R149 ;  /* 0x0000009504957221 */ /* 0x040fe20000010100 */
[----:B0-----:R-:W-:Y:S01]  /*0da0*/  PRMT R145, RZ, 0x5410, R12 ;  /* 0x00005410ff917816 */ /* 0x001fe2000000000c */
[C---:B------:R-:W-:Y:S01]  /*0db0*/  FADD.FTZ R147, -R4.reuse, R13 ;  /* 0x0000000d04937221 */ /* 0x040fe20000010100 */
[----:B------:R-:W-:Y:S01]  /*0dc0*/  PRMT R203, RZ, 0x5410, R15 ;  /* 0x00005410ffcb7816 */ /* 0x000fe2000000000f */
[C---:B------:R-:W-:Y:S01]  /*0dd0*/  FADD.FTZ R13, -R4.reuse, R195 ;  /* 0x000000c3040d7221 */ /* 0x040fe20000010100 */
[----:B------:R-:W-:Y:S01]  /*0de0*/  PRMT R15, RZ, 0x7610, R15 ;  /* 0x00007610ff0f7816 */ /* 0x000fe2000000000f */
[C---:B------:R-:W-:Y:S01]  /*0df0*/  FADD.FTZ R193, -R4.reuse, R145 ;  /* 0x0000009104c17221 */ /* 0x040fe20000010100 */
[--C-:B---3--:R-:W-:Y:S01]  /*0e00*/  PRMT R195, RZ, 0x5410, R8.reuse ;  /* 0x00005410ffc37816 */ /* 0x108fe20000000008 */
[C---:B------:R-:W-:Y:S01]  /*0e10*/  FADD.FTZ R145, -R4.reuse, R203 ;  /* 0x000000cb04917221 */ /* 0x040fe20000010100 */
[----:B------:R-:W-:Y:S01]  /*0e20*/  PRMT R205, RZ, 0x7610, R8 ;  /* 0x00007610ffcd7816 */ /* 0x000fe20000000008 */
[----:B------:R-:W-:Y:S01]  /*0e30*/  FADD.FTZ R15, -R4, R15 ;  /* 0x0000000f040f7221 */ /* 0x000fe20000010100 */
[--C-:B------:R-:W-:Y:S01]  /*0e40*/  PRMT R203, RZ, 0x5410, R9.reuse ;  /* 0x00005410ffcb7816 */ /* 0x100fe20000000009 */
[C---:B------:R-:W-:Y:S01]  /*0e50*/  FMUL.FTZ R8, R0.reuse, R199 ;  /* 0x000000c700087220 */ /* 0x040fe20000410000 */
[----:B------:R-:W-:Y:S01]  /*0e60*/  PRMT R202, RZ, 0x7610, R9 ;  /* 0x00007610ffca7816 */ /* 0x000fe20000000009 */
[----:B------:R-:W-:Y:S01]  /*0e70*/  FMUL.FTZ R4, R0, R193 ;  /* 0x000000c100047220 */ /* 0x000fe20000410000 */
[--C-:B------:R-:W-:Y:S01]  /*0e80*/  PRMT R193, RZ, 0x5410, R11.reuse ;  /* 0x00005410ffc17816 */ /* 0x100fe2000000000b */
[----:B------:R-:W-:Y:S01]  /*0e90*/  FMUL.FTZ R9, R247, R195 ;  /* 0x000000c3f7097220 */ /* 0x000fe20000410000 */
[----:B------:R-:W-:Y:S01]  /*0ea0*/  PRMT R192, RZ, 0x7610, R11 ;  /* 0x00007610ffc07816 */ /* 0x000fe2000000000b */
[----:B------:R-:W-:Y:S01]  /*0eb0*/  FADD.FTZ R85, R85, R205 ;  /* 0x000000cd55557221 */ /* 0x000fe20000010000 */
[--C-:B------:R-:W-:Y:S01]  /*0ec0*/  PRMT R251, RZ, 0x5410, R10.reuse ;  /* 0x00005410fffb7816 */ /* 0x100fe2000000000a */
[-C--:B------:R-:W-:Y:S01]  /*0ed0*/  FFMA.FTZ R41, R8, R205.reuse, R41 ;  /* 0x000000cd08297223 */ /* 0x080fe20000010029 */
[----:B------:R-:W-:Y:S01]  /*0ee0*/  PRMT R194, RZ, 0x7610, R10 ;  /* 0x00007610ffc27816 */ /* 0x000fe2000000000a */
[----:B------:R-:W-:-:S02]  /*0ef0*/  FMUL.FTZ R205, R246, R205 ;  /* 0x000000cdf6cd7220 */ /* 0x000fc40000410000 */
[----:B------:R-:W-:Y:S02]  /*0f00*/  FADD.FTZ R14, RZ, R9 ;  /* 0x00000009ff0e7221 */ /* 0x000fe40000010000 */
[----:B------:R-:W-:Y:S02]  /*0f10*/  FFMA.FTZ R144, R4, R9, RZ ;  /* 0x0000000904907223 */ /* 0x000fe400000100ff */
[C---:B------:R-:W-:Y:S02]  /*0f20*/  FMUL.FTZ R11, R0.reuse, R149 ;  /* 0x00000095000b7220 */ /* 0x040fe40000410000 */
[C---:B------:R-:W-:Y:S02]  /*0f30*/  FMUL.FTZ R12, R0.reuse, R147 ;  /* 0x00000093000c7220 */ /* 0x040fe40000410000 */
[----:B------:R-:W-:Y:S02]  /*0f40*/  FMUL.FTZ R10, R0, R151 ;  /* 0x00000097000a7220 */ /* 0x000fe40000410000 */
[----:B------:R-:W-:-:S02]  /*0f50*/  FMUL.FTZ R204, R245, R203 ;  /* 0x000000cbf5cc7220 */ /* 0x000fc40000410000 */
[----:B------:R-:W-:Y:S02]  /*0f60*/  FADD.FTZ R147, R14, R205 ;  /* 0x000000cd0e937221 */ /* 0x000fe40000010000 */
[----:B------:R-:W-:Y:S02]  /*0f70*/  FFMA.FTZ R149, R8, R205, R144 ;  /* 0x000000cd08957223 */ /* 0x000fe40000010090 */
[----:B------:R-:W-:Y:S02]  /*0f80*/  FADD.FTZ R87, R87, R202 ;  /* 0x000000ca57577221 */ /* 0x000fe40000010000 */
[-C--:B------:R-:W-:Y:S02]  /*0f90*/  FFMA.FTZ R43, R11, R202.reuse, R43 ;  /* 0x000000ca0b2b7223 */ /* 0x080fe4000001002b */
        /* <DEDUP_REMOVED lines=10> */
[-C--:B------:R-:W-:Y:S02]  /*1040*/  FFMA.FTZ R45, R13, R194.reuse, R45 ;  /* 0x000000c20d2d7223 */ /* 0x080fe4000001002d */
        /* <DEDUP_REMOVED lines=16> */
[----:B------:R-:W-:Y:S01]  /*1150*/  FFMA.FTZ R42, R10, R203, R42 ;  /* 0x000000cb0a2a7223 */ /* 0x000fe2000001002a */
[----:B------:R-:W-:Y:S01]  /*1160*/  IADD3 R203, R7, 0x80, RZ ;  /* 0x0000008007cb7810 */ /* 0x000fe20007ffe0ff */
[----:B------:R-:W-:Y:S02]  /*1170*/  FADD.FTZ R88, R88, R251 ;  /* 0x000000fb58587221 */ /* 0x000fe40000010000 */
[----:B------:R-:W-:Y:S02]  /*1180*/  FFMA.FTZ R44, R12, R251, R44 ;  /* 0x000000fb0c2c7223 */ /* 0x000fe4000001002c */
[----:B------:R-:W-:Y:S02]  /*1190*/  FADD.FTZ R200, R145, R192 ;  /* 0x000000c091c87221 */ /* 0x000fe40000010000 */
[----:B------:R-:W-:-:S02]  /*11a0*/  FFMA.FTZ R199, R15, R192, R149 ;  /* 0x000000c00fc77223 */ /* 0x000fc40000010095 */
.L_x_53:
[----:B------:R-:W-:Y:S05]  /*11b0*/  BSYNC B1 ;  /* 0x0000000000017941 */ /* 0x000fea0003800000 */
.L_x_52:
[----:B------:R-:W-:Y:S01]  /*11c0*/  ISETP.GE.U32.AND P3, PT, R2, 0x100, PT ;  /* 0x000001000200780c */ /* 0x000fe20003f66070 */
[----:B------:R-:W-:-:S12]  /*11d0*/  BSSY B1, `(.L_x_54) ;  /* 0x0000056000017945 */ /* 0x000fd80003800000 */
[----:B------:R-:W-:Y:S05]  /*11e0*/  @!P3 BRA `(.L_x_55) ;  /* 0x000005400000b947 */ /* 0x000fea0003800000 */
[----:B------:R-:W-:-:S04]  /*11f0*/  IMAD.WIDE.U32 R20, R203, R248, c[0x0][0x188] ;  /* 0x00006200cb147625 */ /* 0x000fc800078e00f8 */
[----:B------:R-:W-:Y:S02]  /*1200*/  IMAD.WIDE.U32 R16, R201, R248, c[0x0][0x208] ;  /* 0x00008200c9107625 */ /* 0x000fe400078e00f8 */
[----:B------:R-:W2:Y:S04]  /*1210*/  LDG.E.128 R20, [R20.64] ;  /* 0x0000000414147981 */ /* 0x000ea8000c1e1d00 */
[----:B------:R-:W3:Y:S01]  /*1220*/  LDG.E.128 R16, [R16.64] ;  /* 0x0000000410107981 */ /* 0x000ee2000c1e1d00 */
[----:B------:R-:W-:-:S04]  /*1230*/  ISETP.NE.U32.AND P3, PT, RZ, c[0x0][0x218], PT ;  /* 0x00008600ff007a0c */ /* 0x000fc80003f65070 */
[----:B------:R-:W-:-:S13]  /*1240*/  ISETP.NE.AND.EX P3, PT, RZ, c[0x0][0x21c], PT, P3 ;  /* 0x00008700ff007a0c */ /* 0x000fda0003f65330 */
[----:B------:R-:W-:-:S05]  /*1250*/  @P3 IMAD.WIDE.U32 R24, R203, R248, c[0x0][0x218] ;  /* 0x00008600cb183625 */ /* 0x000fca00078e00f8 */
[----:B------:R0:W5:Y:S01]  /*1260*/  @P3 LDG.E.128 R124, [R24.64] ;  /* 0x00000004187c3981 */ /* 0x000162000c1e1d00 */
[----:B------:R-:W-:Y:S02]  /*1270*/  ISETP.NE.AND P3, PT, R249, RZ, PT ;  /* 0x000000fff900720c */ /* 0x000fe40003f65270 */
[----:B------:R-:W-:Y:S02]  /*1280*/  IADD3 R201, R201, 0x80, RZ ;  /* 0x00000080c9c97810 */ /* 0x000fe40007ffe0ff */
[----:B-----5:R-:W-:Y:S02]  /*1290*/  FSEL R144, R198, RZ, !P3 ;  /* 0x000000ffc6907208 */ /* 0x020fe40005800000 */
[----:B------:R-:W-:Y:S02]  /*12a0*/  IADD3 R203, R203, 0x80, RZ ;  /* 0x00000080cbcb7810 */ /* 0x000fe40007ffe0ff */
[--C-:B--2---:R-:W-:Y:S02]  /*12b0*/  PRMT R5, RZ, 0x5410, R20.reuse ;  /* 0x00005410ff057816 */ /* 0x104fe40000000014 */
[----:B------:R-:W-:-:S02]  /*12c0*/  PRMT R191, RZ, 0x7610, R20 ;  /* 0x00007610ffbf7816 */ /* 0x000fc40000000014 */
[----:B------:R-:W-:Y:S01]  /*12d0*/  PRMT R147, RZ, 0x5410, R22 ;  /* 0x00005410ff937816 */ /* 0x000fe20000000016 */
[C---:B------:R-:W-:Y:S01]  /*12e0*/  FADD.FTZ R5, -R144.reuse, R5 ;  /* 0x0000000590057221 */ /* 0x040fe20000010100 */
[----:B---3--:R-:W-:Y:S01]  /*12f0*/  PRMT R197, RZ, 0x5410, R16 ;  /* 0x00005410ffc57816 */ /* 0x008fe20000000010 */
[----:B------:R-:W-:Y:S01]  /*1300*/  FADD.FTZ R191, -R144, R191 ;  /* 0x000000bf90bf7221 */ /* 0x000fe20000010100 */
[--C-:B------:R-:W-:Y:S01]  /*1310*/  PRMT R151, RZ, 0x5410, R21.reuse ;  /* 0x00005410ff977816 */ /* 0x100fe20000000015 */
[----:B------:R-:W-:Y:S01]  /*1320*/  FMUL.FTZ R5, R0, R5 ;  /* 0x0000000500057220 */ /* 0x000fe20000410000 */
[----:B------:R-:W-:Y:S01]  /*1330*/  PRMT R149, RZ, 0x7610, R21 ;  /* 0x00007610ff957816 */ /* 0x000fe20000000015 */
[----:B------:R-:W-:Y:S01]  /*1340*/  FADD.FTZ R147, -R144, R147 ;  /* 0x0000009390937221 */ /* 0x000fe20000010100 */
[----:B------:R-:W-:Y:S01]  /*1350*/  PRMT R21, RZ, 0x7610, R22 ;  /* 0x00007610ff157816 */ /* 0x000fe20000000016 */
[----:B------:R-:W-:Y:S01]  /*1360*/  FADD.FTZ R92, R92, R197 ;  /* 0x000000c55c5c7221 */ /* 0x000fe20000010000 */
[--C-:B------:R-:W-:Y:S01]  /*1370*/  PRMT R20, RZ, 0x5410, R23.reuse ;  /* 0x00005410ff147816 */ /* 0x100fe20000000017 */
[-C--:B------:R-:W-:Y:S01]  /*1380*/  FFMA.FTZ R48, R5, R197.reuse, R48 ;  /* 0x000000c505307223 */ /* 0x080fe20000010030 */
[----:B0-----:R-:W-:Y:S01]  /*1390*/  PRMT R25, RZ, 0x7610, R23 ;  /* 0x00007610ff197816 */ /* 0x001fe20000000017 */
[----:B------:R-:W-:Y:S01]  /*13a0*/  FMUL.FTZ R197, R239, R197 ;  /* 0x000000c5efc57220 */ /* 0x000fe20000410000 */
[----:B------:R-:W-:Y:S01]  /*13b0*/  PRMT R196, RZ, 0x7610, R16 ;  /* 0x00007610ffc47816 */ /* 0x000fe20000000010 */
[----:B------:R-:W-:Y:S01]  /*13c0*/  FMUL.FTZ R16, R0, R191 ;  /* 0x000000bf00107220 */ /* 0x000fe20000410000 */
[----:B------:R-:W-:Y:S01]  /*13d0*/  PRMT R145, RZ, 0x5410, R19 ;  /* 0x00005410ff917816 */ /* 0x000fe20000000013 */
[C---:B------:R-:W-:Y:S01]  /*13e0*/  FADD.FTZ R151, -R144.reuse, R151 ;  /* 0x0000009790977221 */ /* 0x040fe20000010100 */
[----:B------:R-:W-:Y:S01]  /*13f0*/  PRMT R190, RZ, 0x7610, R17 ;  /* 0x00007610ffbe7816 */ /* 0x000fe20000000011 */
[C---:B------:R-:W-:Y:S01]  /*1400*/  FADD.FTZ R149, -R144.reuse, R149 ;  /* 0x0000009590957221 */ /* 0x040fe20000010100 */
[--C-:B------:R-:W-:Y:S01]  /*1410*/  PRMT R189, RZ, 0x5410, R18.reuse ;  /* 0x00005410ffbd7816 */ /* 0x100fe20000000012 */
[C---:B------:R-:W-:Y:S01]  /*1420*/  FADD.FTZ R21, -R144.reuse, R21 ;  /* 0x0000001590157221 */ /* 0x040fe20000010100 */
[----:B------:R-:W-:Y:S01]  /*1430*/  PRMT R22, RZ, 0x7610, R18 ;  /* 0x00007610ff167816 */ /* 0x000fe20000000012 */
[C---:B------:R-:W-:Y:S01]  /*1440*/  FADD.FTZ R23, -R144.reuse, R20 ;  /* 0x0000001490177221 */ /* 0x040fe20000010100 */
[----:B------:R-:W-:Y:S01]  /*1450*/  PRMT R20, RZ, 0x5410, R17 ;  /* 0x00005410ff147816 */ /* 0x000fe20000000011 */
[----:B------:R-:W-:Y:S01]  /*1460*/  FADD.FTZ R25, -R144, R25 ;  /* 0x0000001990197221 */ /* 0x000fe20000010100 */
[----:B------:R-:W-:Y:S01]  /*1470*/  PRMT R144, RZ, 0x7610, R19 ;  /* 0x00007610ff907816 */ /* 0x000fe20000000013 */
[----:B------:R-:W-:-:S02]  /*1480*/  FADD.FTZ R93, R93, R196 ;  /* 0x000000c45d5d7221 */ /* 0x000fc40000010000 */
[-C--:B------:R-:W-:Y:S02]  /*1490*/  FFMA.FTZ R49, R16, R196.reuse, R49 ;  /* 0x000000c410317223 */ /* 0x080fe40000010031 */
[----:B------:R-:W-:Y:S02]  /*14a0*/  FMUL.FTZ R19, R0, R147 ;  /* 0x0000009300137220 */ /* 0x000fe40000410000 */
[----:B------:R-:W-:Y:S02]  /*14b0*/  FMUL.FTZ R196, R238, R196 ;  /* 0x000000c4eec47220 */ /* 0x000fe40000410000 */
        /* <DEDUP_REMOVED lines=39> */
.L_x_55:
[----:B------:R-:W-:Y:S05]  /*1730*/  BSYNC B1 ;  /* 0x0000000000017941 */ /* 0x000fea0003800000 */
.L_x_54:
[----:B------:R-:W-:Y:S01]  /*1740*/  BSSY B1, `(.L_x_56) ;  /* 0x0000056000017945 */ /* 0x000fe20003800000 */
        /* <DEDUP_REMOVED lines=15> */
[--C-:B0-----:R-:W-:Y:S01]  /*1840*/  PRMT R26, RZ, 0x5410, R33.reuse ;  /* 0x00005410ff1a7816 */ /* 0x101fe20000000021 */
[C---:B------:R-:W-:Y:S01]  /*1850*/  FADD.FTZ R151, -R155.reuse, R6 ;  /* 0x000000069b977221 */ /* 0x040fe20000010100 */
[----:B---3--:R-:W-:Y:S01]  /*1860*/  PRMT R251, RZ, 0x5410, R28 ;  /* 0x00005410fffb7816 */ /* 0x008fe2000000001c */
[C---:B------:R-:W-:Y:S01]  /*1870*/  FADD.FTZ R27, -R155.reuse, R32 ;  /* 0x000000209b1b7221 */ /* 0x040fe20000010100 */
[----:B------:R-:W-:Y:S01]  /*1880*/  PRMT R146, RZ, 0x5410, R34 ;  /* 0x00005410ff927816 */ /* 0x000fe20000000022 */
[----:B------:R-:W-:Y:S01]  /*1890*/  FADD.FTZ R149, -R155, R26 ;  /* 0x0000001a9b957221 */ /* 0x000fe20000010100 */
[----:B------:R-:W-:Y:S01]  /*18a0*/  PRMT R144, RZ, 0x7610, R33 ;  /* 0x00007610ff907816 */ /* 0x000fe20000000021 */
[C---:B------:R-:W-:Y:S01]  /*18b0*/  FMUL.FTZ R26, R0.reuse, R27 ;  /* 0x0000001b001a7220 */ /* 0x040fe20000410000 */
[----:B------:R-:W-:Y:S01]  /*18c0*/  PRMT R34, RZ, 0x7610, R34 ;  /* 0x00007610ff227816 */ /* 0x000fe20000000022 */
[----:B------:R-:W-:Y:S01]  /*18d0*/  FMUL.FTZ R6, R0, R151 ;  /* 0x0000009700067220 */ /* 0x000fe20000410000 */
[----:B------:R-:W-:Y:S01]  /*18e0*/  PRMT R32, RZ, 0x7610, R28 ;  /* 0x00007610ff207816 */ /* 0x000fe2000000001c */
[----:B------:R-:W-:Y:S01]  /*18f0*/  FMUL.FTZ R27, R231, R251 ;  /* 0x000000fbe71b7220 */ /* 0x000fe20000410000 */
[--C-:B------:R-:W-:Y:S01]  /*1900*/  PRMT R148, RZ, 0x5410, R35.reuse ;  /* 0x00005410ff947816 */ /* 0x100fe20000000023 */
[C---:B------:R-:W-:Y:S01]  /*1910*/  FADD.FTZ R147, -R155.reuse, R144 ;  /* 0x000000909b937221 */ /* 0x040fe20000010100 */
[----:B------:R-:W-:Y:S01]  /*1920*/  PRMT R150, RZ, 0x7610, R35 ;  /* 0x00007610ff967816 */ /* 0x000fe20000000023 */
[C---:B------:R-:W-:Y:S01]  /*1930*/  FADD.FTZ R35, -R155.reuse, R34 ;  /* 0x000000229b237221 */ /* 0x040fe20000010100 */
[----:B------:R-:W-:Y:S01]  /*1940*/  PRMT R144, RZ, 0x5410, R29 ;  /* 0x00005410ff907816 */ /* 0x000fe2000000001d */
[----:B------:R-:W-:Y:S01]  /*1950*/  FADD.FTZ R200, R200, R27 ;  /* 0x0000001bc8c87221 */ /* 0x000fe20000010000 */
[----:B------:R-:W-:Y:S01]  /*1960*/  PRMT R34, RZ, 0x7610, R29 ;  /* 0x00007610ff227816 */ /* 0x000fe2000000001d */
[----:B------:R-:W-:Y:S01]  /*1970*/  FMUL.FTZ R29, R230, R32 ;  /* 0x00000020e61d7220 */ /* 0x000fe20000410000 */
[----:B------:R-:W-:Y:S01]  /*1980*/  PRMT R154, RZ, 0x5410, R31 ;  /* 0x00005410ff9a7816 */ /* 0x000fe2000000001f */
[----:B------:R-:W-:Y:S01]  /*1990*/  FFMA.FTZ R199, R6, R27, R199 ;  /* 0x0000001b06c77223 */ /* 0x000fe200000100c7 */
[----:B------:R-:W-:Y:S01]  /*19a0*/  PRMT R156, RZ, 0x7610, R31 ;  /* 0x00007610ff9c7816 */ /* 0x000fe2000000001f */
[----:B------:R-:W-:Y:S01]  /*19b0*/  FADD.FTZ R33, -R155, R146 ;  /* 0x000000929b217221 */ /* 0x000fe20000010100 */
[--C-:B------:R-:W-:Y:S01]  /*19c0*/  PRMT R145, RZ, 0x5410, R30.reuse ;  /* 0x00005410ff917816 */ /* 0x100fe2000000001e */
[----:B------:R-:W-:Y:S01]  /*19d0*/  FMUL.FTZ R28, R0, R149 ;  /* 0x00000095001c7220 */ /* 0x000fe20000410000 */
[----:B------:R-:W-:Y:S01]  /*19e0*/  PRMT R152, RZ, 0x7610, R30 ;  /* 0x00007610ff987816 */ /* 0x000fe2000000001e */
[----:B------:R-:W-:-:S02]  /*19f0*/  FMUL.FTZ R31, R229, R144 ;  /* 0x00000090e51f7220 */ /* 0x000fc40000410000 */
[----:B------:R-:W-:Y:S02]  /*1a00*/  FADD.FTZ R200, R200, R29 ;  /* 0x0000001dc8c87221 */ /* 0x000fe40000010000 */
[C---:B------:R-:W-:Y:S02]  /*1a10*/  FFMA.FTZ R199, R26.reuse, R29, R199 ;  /* 0x0000001d1ac77223 */ /* 0x040fe400000100c7 */
[----:B------:R-:W-:Y:S02]  /*1a20*/  FADD.FTZ R101, R101, R32 ;  /* 0x0000002065657221 */ /* 0x000fe40000010000 */
[----:B------:R-:W-:Y:S02]  /*1a30*/  FFMA.FTZ R57, R26, R32, R57 ;  /* 0x000000201a397223 */ /* 0x000fe40000010039 */
[C---:B------:R-:W-:Y:S02]  /*1a40*/  FMUL.FTZ R30, R0.reuse, R147 ;  /* 0x00000093001e7220 */ /* 0x040fe40000410000 */
[----:B------:R-:W-:-:S02]  /*1a50*/  FMUL.FTZ R32, R0, R33 ;  /* 0x0000002100207220 */ /* 0x000fc40000410000 */
[-C--:B------:R-:W-:Y:S02]  /*1a60*/  FMUL.FTZ R33, R228, R34.reuse ;  /* 0x00000022e4217220 */ /* 0x080fe40000410000 */
[----:B------:R-:W-:Y:S02]  /*1a70*/  FADD.FTZ R200, R200, R31 ;  /* 0x0000001fc8c87221 */ /* 0x000fe40000010000 */
[----:B------:R-:W-:Y:S02]  /*1a80*/  FFMA.FTZ R199, R28, R31, R199 ;  /* 0x0000001f1cc77223 */ /* 0x000fe400000100c7 */
[----:B------:R-:W-:Y:S02]  /*1a90*/  FADD.FTZ R103, R103, R34 ;  /* 0x0000002267677221 */ /* 0x000fe40000010000 */
[----:B------:R-:W-:Y:S02]  /*1aa0*/  FFMA.FTZ R59, R30, R34, R59 ;  /* 0x000000221e3b7223 */ /* 0x000fe4000001003b */
[----:B------:R-:W-:-:S02]  /*1ab0*/  FADD.FTZ R153, -R155, R148 ;  /* 0x000000949b997221 */ /* 0x000fc40000010100 */
[----:B------:R-:W-:Y:S02]  /*1ac0*/  FADD.FTZ R104, R104, R145 ;  /* 0x0000009168687221 */ /* 0x000fe40000010000 */
[-C--:B------:R-:W-:Y:S02]  /*1ad0*/  FFMA.FTZ R60, R32, R145.reuse, R60 ;  /* 0x00000091203c7223 */ /* 0x080fe4000001003c */
[----:B------:R-:W-:Y:S02]  /*1ae0*/  FMUL.FTZ R34, R227, R145 ;  /* 0x00000091e3227220 */ /* 0x000fe40000410000 */
[----:B------:R-:W-:Y:S02]  /*1af0*/  FMUL.FTZ R35, R0, R35 ;  /* 0x0000002300237220 */ /* 0x000fe40000410000 */
[----:B------:R-:W-:Y:S02]  /*1b00*/  FADD.FTZ R145, R200, R33 ;  /* 0x00000021c8917221 */ /* 0x000fe40000010000 */
[----:B------:R-:W-:-:S02]  /*1b10*/  FFMA.FTZ R199, R30, R33, R199 ;  /* 0x000000211ec77223 */ /* 0x000fc400000100c7 */
[----:B------:R-:W-:Y:S02]  /*1b20*/  FADD.FTZ R155, -R155, R150 ;  /* 0x000000969b9b7221 */ /* 0x000fe40000010100 */
[----:B------:R-:W-:Y:S02]  /*1b30*/  FADD.FTZ R105, R105, R152 ;  /* 0x0000009869697221 */ /* 0x000fe40000010000 */
[-C--:B------:R-:W-:Y:S02]  /*1b40*/  FFMA.FTZ R61, R35, R152.reuse, R61 ;  /* 0x00000098233d7223 */ /* 0x080fe4000001003d */
        /* <DEDUP_REMOVED lines=21> */
.L_x_57:
[----:B------:R-:W-:Y:S05]  /*1ca0*/  BSYNC B1 ;  /* 0x0000000000017941 */ /* 0x000fea0003800000 */
.L_x_56:
[----:B------:R-:W-:Y:S01]  /*1cb0*/  BSSY B1, `(.L_x_58) ;  /* 0x0000056000017945 */ /* 0x000fe20003800000 */
[----:B------:R-:W-:Y:S05]  /*1cc0*/  @!P1 BRA `(.L_x_59) ;  /* 0x0000054000009947 */ /* 0x000fea0003800000 */
[----:B------:R-:W-:-:S06]  /*1cd0*/  IMAD.WIDE.U32 R144, R203, R248, c[0x0][0x188] ;  /* 0x00006200cb907625 */ /* 0x000fcc00078e00f8 */
[----:B------:R-:W2:Y:S01]  /*1ce0*/  LDG.E.128 R144, [R144.64] ;  /* 0x0000000490907981 */ /* 0x000ea2000c1e1d00 */
[----:B------:R-:W-:-:S06]  /*1cf0*/  IMAD.WIDE.U32 R148, R201, R248, c[0x0][0x208] ;  /* 0x00008200c9947625 */ /* 0x000fcc00078e00f8 */
[----:B------:R-:W3:Y:S01]  /*1d00*/  LDG.E.128 R148, [R148.64] ;  /* 0x0000000494947981 */ /* 0x000ee2000c1e1d00 */
[----:B------:R-:W-:-:S04]  /*1d10*/  ISETP.NE.U32.AND P3, PT, RZ, c[0x0][0x218], PT ;  /* 0x00008600ff007a0c */ /* 0x000fc80003f65070 */
[----:B------:R-:W-:-:S13]  /*1d20*/  ISETP.NE.AND.EX P3, PT, RZ, c[0x0][0x21c], PT, P3 ;  /* 0x00008700ff007a0c */ /* 0x000fda0003f65330 */
[----:B------:R-:W-:-:S05]  /*1d30*/  @P3 IMAD.WIDE.U32 R160, R203, R248, c[0x0][0x218] ;  /* 0x00008600cba03625 */ /* 0x000fca00078e00f8 */
[----:B------:R0:W5:Y:S01]  /*1d40*/  @P3 LDG.E.128 R132, [R160.64] ;  /* 0x00000004a0843981 */ /* 0x000162000c1e1d00 */
[----:B------:R-:W-:Y:S02]  /*1d50*/  ISETP.NE.AND P3, PT, R249, RZ, PT ;  /* 0x000000fff900720c */ /* 0x000fe40003f65270 */
[----:B------:R-:W-:Y:S02]  /*1d60*/  IADD3 R201, R201, 0x80, RZ ;  /* 0x00000080c9c97810 */ /* 0x000fe40007ffe0ff */
[----:B------:R-:W-:Y:S02]  /*1d70*/  IADD3 R203, R203, 0x80, RZ ;  /* 0x00000080cbcb7810 */ /* 0x000fe40007ffe0ff */
[--C-:B--2---:R-:W-:Y:S02]  /*1d80*/  PRMT R162, RZ, 0x5410, R145.reuse ;  /* 0x00005410ffa27816 */ /* 0x104fe40000000091 */
[----:B------:R-:W-:Y:S02]  /*1d90*/  PRMT R164, RZ, 0x7610, R145 ;  /* 0x00007610ffa47816 */ /* 0x000fe40000000091 */
[----:B0-----:R-:W-:-:S02]  /*1da0*/  PRMT R160, RZ, 0x5410, R144 ;  /* 0x00005410ffa07816 */ /* 0x001fc40000000090 */
[----:B-----5:R-:W-:Y:S02]  /*1db0*/  FSEL R145, R198, RZ, !P3 ;  /* 0x000000ffc6917208 */ /* 0x020fe40005800000 */
[----:B------:R-:W-:Y:S02]  /*1dc0*/  PRMT R144, RZ, 0x7610, R144 ;  /* 0x00007610ff907816 */ /* 0x000fe40000000090 */
[----:B------:R-:W-:Y:S01]  /*1dd0*/  PRMT R166, RZ, 0x5410, R146 ;  /* 0x00005410ffa67816 */ /* 0x000fe20000000092 */
[C---:B------:R-:W-:Y:S01]  /*1de0*/  FADD.FTZ R157, -R145.reuse, R160 ;  /* 0x000000a0919d7221 */ /* 0x040fe20000010100 */
[----:B---3--:R-:W-:Y:S01]  /*1df0*/  PRMT R160, RZ, 0x5410, R148 ;  /* 0x00005410ffa07816 */ /* 0x008fe20000000094 */
[----:B------:R-:W-:Y:S01]  /*1e00*/  FADD.FTZ R161, -R145, R162 ;  /* 0x000000a291a17221 */ /* 0x000fe20000010100 */
[----:B------:R-:W-:Y:S01]  /*1e10*/  PRMT R148, RZ, 0x7610, R148 ;  /* 0x00007610ff947816 */ /* 0x000fe20000000094 */
[----:B------:R-:W-:Y:S01]  /*1e20*/  FMUL.FTZ R157, R0, R157 ;  /* 0x0000009d009d7220 */ /* 0x000fe20000410000 */
[----:B------:R-:W-:Y:S01]  /*1e30*/  PRMT R146, RZ, 0x7610, R146 ;  /* 0x00007610ff927816 */ /* 0x000fe20000000092 */
[----:B------:R-:W-:Y:S01]  /*1e40*/  FADD.FTZ R108, R108, R160 ;  /* 0x000000a06c6c7221 */ /* 0x000fe20000010000 */
[--C-:B------:R-:W-:Y:S01]  /*1e50*/  PRMT R168, RZ, 0x5410, R147.reuse ;  /* 0x00005410ffa87816 */ /* 0x100fe20000000093 */
[-C--:B------:R-:W-:Y:S01]  /*1e60*/  FFMA.FTZ R64, R157, R160.reuse, R64 ;  /* 0x000000a09d407223 */ /* 0x080fe20000010040 */
[----:B------:R-:W-:Y:S01]  /*1e70*/  PRMT R167, RZ, 0x5410, R150 ;  /* 0x00005410ffa77816 */ /* 0x000fe20000000096 */
[----:B------:R-:W-:Y:S01]  /*1e80*/  FADD.FTZ R159, -R145, R144 ;  /* 0x00000090919f7221 */ /* 0x000fe20000010100 */
[----:B------:R-:W-:Y:S01]  /*1e90*/  PRMT R170, RZ, 0x7610, R147 ;  /* 0x00007610ffaa7816 */ /* 0x000fe20000000093 */
[----:B------:R-:W-:Y:S01]  /*1ea0*/  FMUL.FTZ R160, R223, R160 ;  /* 0x000000a0dfa07220 */ /* 0x000fe20000410000 */
[----:B------:R-:W-:Y:S01]  /*1eb0*/  PRMT R150, RZ, 0x7610, R150 ;  /* 0x00007610ff967816 */ /* 0x000fe20000000096 */
[C---:B------:R-:W-:Y:S01]  /*1ec0*/  FADD.FTZ R163, -R145.reuse, R164 ;  /* 0x000000a491a37221 */ /* 0x040fe20000010100 */
[--C-:B------:R-:W-:Y:S01]  /*1ed0*/  PRMT R164, RZ, 0x5410, R149.reuse ;  /* 0x00005410ffa47816 */ /* 0x100fe20000000095 */
[----:B------:R-:W-:Y:S01]  /*1ee0*/  FADD.FTZ R165, -R145, R166 ;  /* 0x000000a691a57221 */ /* 0x000fe20000010100 */
[----:B------:R-:W-:Y:S01]  /*1ef0*/  PRMT R166, RZ, 0x7610, R149 ;  /* 0x00007610ffa67816 */ /* 0x000fe20000000095 */
[C---:B------:R-:W-:Y:S01]  /*1f00*/  FMUL.FTZ R161, R0.reuse, R161 ;  /* 0x000000a100a17220 */ /* 0x040fe20000410000 */
[--C-:B------:R-:W-:Y:S01]  /*1f10*/  PRMT R171, RZ, 0x5410, R151.reuse ;  /* 0x00005410ffab7816 */ /* 0x100fe20000000097 */
[----:B------:R-:W-:Y:S01]  /*1f20*/  FMUL.FTZ R159, R0, R159 ;  /* 0x0000009f009f7220 */ /* 0x000fe20000410000 */
[----:B------:R-:W-:Y:S01]  /*1f30*/  PRMT R151, RZ, 0x7610, R151 ;  /* 0x00007610ff977816 */ /* 0x000fe20000000097 */
[----:B------:R-:W-:-:S02]  /*1f40*/  FMUL.FTZ R162, R222, R148 ;  /* 0x00000094dea27220 */ /* 0x000fc40000410000 */
[----:B------:R-:W-:Y:S02]  /*1f50*/  FADD.FTZ R149, R200, R160 ;  /* 0x000000a0c8957221 */ /* 0x000fe40000010000 */
[----:B------:R-:W-:Y:S02]  /*1f60*/  FFMA.FTZ R199, R157, R160, R199 ;  /* 0x000000a09dc77223 */ /* 0x000fe400000100c7 */
[----:B------:R-:W-:Y:S02]  /*1f70*/  FADD.FTZ R110, R110, R164 ;  /* 0x000000a46e6e7221 */ /* 0x000fe40000010000 */
[----:B------:R-:W-:Y:S02]  /*1f80*/  FMUL.FTZ R163, R0, R163 ;  /* 0x000000a300a37220 */ /* 0x000fe40000410000 */
[-C--:B------:R-:W-:Y:S02]  /*1f90*/  FFMA.FTZ R66, R161, R164.reuse, R66 ;  /* 0x000000a4a1427223 */ /* 0x080fe40000010042 */
        /* <DEDUP_REMOVED lines=9> */
[C---:B------:R-:W-:Y:S02]  /*2030*/  FADD.FTZ R169, -R145.reuse, R146 ;  /* 0x0000009291a97221 */ /* 0x040fe40000010100 */
[----:B------:R-:W-:Y:S02]  /*2040*/  FADD.FTZ R147, -R145, R168 ;  /* 0x000000a891937221 */ /* 0x000fe40000010100 */
[----:B------:R-:W-:Y:S02]  /*2050*/  FADD.FTZ R112, R112, R167 ;  /* 0x000000a770707221 */ /* 0x000fe40000010000 */
[----:B------:R-:W-:-:S02]  /*2060*/  FFMA.FTZ R68, R165, R167, R68 ;  /* 0x000000a7a5447223 */ /* 0x000fc40000010044 */
[----:B------:R-:W-:Y:S02]  /*2070*/  FMUL.FTZ R167, R219, R167 ;  /* 0x000000a7dba77220 */ /* 0x000fe40000410000 */
[----:B------:R-:W-:Y:S02]  /*2080*/  FADD.FTZ R144, R149, R166 ;  /* 0x000000a695907221 */ /* 0x000fe40000010000 */
[----:B------:R-:W-:Y:S02]  /*2090*/  FFMA.FTZ R146, R163, R166, R199 ;  /* 0x000000a6a3927223 */ /* 0x000fe400000100c7 */
[----:B------:R-:W-:Y:S02]  /*20a0*/  FADD.FTZ R145, -R145, R170 ;  /* 0x000000aa91917221 */ /* 0x000fe40000010100 */
[C---:B------:R-:W-:Y:S02]  /*20b0*/  FMUL.FTZ R168, R0.reuse, R169 ;  /* 0x000000a900a87220 */ /* 0x040fe40000410000 */
        /* <DEDUP_REMOVED lines=21> */
.L_x_59:
[----:B------:R-:W-:Y:S05]  /*2210*/  BSYNC B1 ;  /* 0x0000000000017941 */ /* 0x000fea0003800000 */
.L_x_58:
[----:B------:R-:W-:-:S13]  /*2220*/  ISETP.GE.U32.AND P3, PT, R2, 0x280, PT ;  /* 0x000002800200780c */ /* 0x000fda0003f66070 */
[----:B------:R-:W-:Y:S05]  /*2230*/  @!P3 BRA `(.L_x_51) ;  /* 0x000005200000b947 */ /* 0x000fea0003800000 */
[----:B------:R-:W-:-:S04]  /*2240*/  IMAD.WIDE.U32 R144, R203, R248, c[0x0][0x188] ;  /* 0x00006200cb907625 */ /* 0x000fc800078e00f8 */
[----:B------:R-:W-:Y:S02]  /*2250*/  IMAD.WIDE.U32 R148, R201, R248, c[0x0][0x208] ;  /* 0x00008200c9947625 */ /* 0x000fe400078e00f8 */
[----:B------:R-:W2:Y:S04]  /*2260*/  LDG.E.128 R144, [R144.64] ;  /* 0x0000000490907981 */ /* 0x000ea8000c1e1d00 */
[----:B------:R-:W3:Y:S01]  /*2270*/  LDG.E.128 R148, [R148.64] ;  /* 0x0000000494947981 */ /* 0x000ee2000c1e1d00 */
[----:B------:R-:W-:-:S04]  /*2280*/  ISETP.NE.AND P3, PT, R249, RZ, PT ;  /* 0x000000fff900720c */ /* 0x000fc80003f65270 */
[----:B-----5:R-:W-:Y:S02]  /*2290*/  FSEL R198, R198, RZ, !P3 ;  /* 0x000000ffc6c67208 */ /* 0x020fe40005800000 */
[----:B------:R-:W-:-:S04]  /*22a0*/  ISETP.NE.U32.AND P3, PT, RZ, c[0x0][0x218], PT ;  /* 0x00008600ff007a0c */ /* 0x000fc80003f65070 */
[----:B------:R-:W-:-:S13]  /*22b0*/  ISETP.NE.AND.EX P3, PT, RZ, c[0x0][0x21c], PT, P3 ;  /* 0x00008700ff007a0c */ /* 0x000fda0003f65330 */
[----:B------:R-:W-:-:S05]  /*22c0*/  @P3 IMAD.WIDE.U32 R174, R203, R248, c[0x0][0x218] ;  /* 0x00008600cbae3625 */ /* 0x000fca00078e00f8 */
[----:B------:R0:W5:Y:S01]  /*22d0*/  @P3 LDG.E.128 R36, [R174.64] ;  /* 0x00000004ae243981 */ /* 0x000162000c1e1d00 */
[----:B--2---:R-:W-:Y:S02]  /*22e0*/  PRMT R158, RZ, 0x5410, R144 ;  /* 0x00005410ff9e7816 */ /* 0x004fe40000000090 */
[--C-:B0-----:R-:W-:Y:S02]  /*22f0*/  PRMT R174, RZ, 0x5410, R145.reuse ;  /* 0x00005410ffae7816 */ /* 0x101fe40000000091 */
[----:B------:R-:W-:Y:S01]  /*2300*/  PRMT R145, RZ, 0x7610, R145 ;  /* 0x00007610ff917816 */ /* 0x000fe20000000091 */
[C---:B------:R-:W-:Y:S01]  /*2310*/  FADD.FTZ R177, -R198.reuse, R158 ;  /* 0x0000009ec6b17221 */ /* 0x040fe20000010100 */
[----:B------:R-:W-:Y:S01]  /*2320*/  PRMT R175, RZ, 0x5410, R146 ;  /* 0x00005410ffaf7816 */ /* 0x000fe20000000092 */
[----:B------:R-:W-:Y:S01]  /*2330*/  FADD.FTZ R181, -R198, R174 ;  /* 0x000000aec6b57221 */ /* 0x000fe20000010100 */
[--C-:B------:R-:W-:Y:S01]  /*2340*/  PRMT R185, RZ, 0x5410, R147.reuse ;  /* 0x00005410ffb97816 */ /* 0x100fe20000000093 */
[----:B------:R-:W-:Y:S01]  /*2350*/  FMUL.FTZ R158, R0, R177 ;  /* 0x000000b1009e7220 */ /* 0x000fe20000410000 */
[----:B------:R-:W-:Y:S01]  /*2360*/  PRMT R187, RZ, 0x7610, R147 ;  /* 0x00007610ffbb7816 */ /* 0x000fe20000000093 */
[C---:B------:R-:W-:Y:S01]  /*2370*/  FADD.FTZ R147, -R198.reuse, R145 ;  /* 0x00000091c6937221 */ /* 0x040fe20000010100 */
[----:B------:R-:W-:Y:S01]  /*2380*/  PRMT R144, RZ, 0x7610, R144 ;  /* 0x00007610ff907816 */ /* 0x000fe20000000090 */
[----:B------:R-:W-:Y:S01]  /*2390*/  FADD.FTZ R145, -R198, R175 ;  /* 0x000000afc6917221 */ /* 0x000fe20000010100 */
[--C-:B---3--:R-:W-:Y:S01]  /*23a0*/  PRMT R175, RZ, 0x5410, R148.reuse ;  /* 0x00005410ffaf7816 */ /* 0x108fe20000000094 */
[----:B------:R-:W-:Y:S01]  /*23b0*/  FMUL.FTZ R176, R0, R181 ;  /* 0x000000b500b07220 */ /* 0x000fe20000410000 */
[----:B------:R-:W-:Y:S01]  /*23c0*/  PRMT R148, RZ, 0x7610, R148 ;  /* 0x00007610ff947816 */ /* 0x000fe20000000094 */
[----:B------:R-:W-:Y:S01]  /*23d0*/  FADD.FTZ R179, -R198, R144 ;  /* 0x00000090c6b37221 */ /* 0x000fe20000010100 */
[----:B------:R-:W-:Y:S01]  /*23e0*/  PRMT R201, RZ, 0x5410, R149 ;  /* 0x00005410ffc97816 */ /* 0x000fe20000000095 */
[----:B------:R-:W-:Y:S01]  /*23f0*/  FADD.FTZ R80, R80, R175 ;  /* 0x000000af50507221 */ /* 0x000fe20000010000 */
[----:B------:R-:W-:Y:S01]  /*2400*/  PRMT R149, RZ, 0x7610, R149 ;  /* 0x00007610ff957816 */ /* 0x000fe20000000095 */
[-C--:B------:R-:W-:Y:S01]  /*2410*/  FFMA.FTZ R136, R158, R175.reuse, R136 ;  /* 0x000000af9e887223 */ /* 0x080fe20000010088 */
[----:B------:R-:W-:Y:S01]  /*2420*/  PRMT R183, RZ, 0x7610, R146 ;  /* 0x00007610ffb77816 */ /* 0x000fe20000000092 */
[----:B------:R-:W-:Y:S01]  /*2430*/  FMUL.FTZ R175, R215, R175 ;  /* 0x000000afd7af7220 */ /* 0x000fe20000410000 */
[--C-:B------:R-:W-:Y:S01]  /*2440*/  PRMT R203, RZ, 0x5410, R150.reuse ;  /* 0x00005410ffcb7816 */ /* 0x100fe20000000096 */
[----:B------:R-:W-:Y:S01]  /*2450*/  FMUL.FTZ R174, R0, R179 ;  /* 0x000000b300ae7220 */ /* 0x000fe20000410000 */
[----:B------:R-:W-:Y:S01]  /*2460*/  PRMT R150, RZ, 0x7610, R150 ;  /* 0x00007610ff967816 */ /* 0x000fe20000000096 */
[----:B------:R-:W-:Y:S01]  /*2470*/  FMUL.FTZ R177, R214, R148 ;  /* 0x00000094d6b17220 */ /* 0x000fe20000410000 */
[----:B------:R-:W-:Y:S01]  /*2480*/  PRMT R186, RZ, 0x5410, R151 ;  /* 0x00005410ffba7816 */ /* 0x000fe20000000097 */
[----:B------:R-:W-:Y:S01]  /*2490*/  FADD.FTZ R200, R200, R175 ;  /* 0x000000afc8c87221 */ /* 0x000fe20000010000 */
[----:B------:R-:W-:Y:S01]  /*24a0*/  PRMT R188, RZ, 0x7610, R151 ;  /* 0x00007610ffbc7816 */ /* 0x000fe20000000097 */
[----:B------:R-:W-:-:S02]  /*24b0*/  FFMA.FTZ R199, R158, R175, R199 ;  /* 0x000000af9ec77223 */ /* 0x000fc400000100c7 */
[----:B------:R-:W-:Y:S02]  /*24c0*/  FMUL.FTZ R179, R213, R201 ;  /* 0x000000c9d5b37220 */ /* 0x000fe40000410000 */
[----:B------:R-:W-:Y:S02]  /*24d0*/  FADD.FTZ R200, R200, R177 ;  /* 0x000000b1c8c87221 */ /* 0x000fe40000010000 */
[----:B------:R-:W-:Y:S02]  /*24e0*/  FFMA.FTZ R199, R174, R177, R199 ;  /* 0x000000b1aec77223 */ /* 0x000fe400000100c7 */
[----:B------:R-:W-:Y:S02]  /*24f0*/  FMUL.FTZ R178, R0, R147 ;  /* 0x0000009300b27220 */ /* 0x000fe40000410000 */
[----:B------:R-:W-:Y:S02]  /*2500*/  FMUL.FTZ R181, R212, R149 ;  /* 0x00000095d4b57220 */ /* 0x000fe40000410000 */
[----:B------:R-:W-:-:S02]  /*2510*/  FADD.FTZ R200, R200, R179 ;  /* 0x000000b3c8c87221 */ /* 0x000fc40000010000 */
[----:B------:R-:W-:Y:S02]  /*2520*/  FFMA.FTZ R199, R176, R179, R199 ;  /* 0x000000b3b0c77223 */ /* 0x000fe400000100c7 */
[----:B------:R-:W-:Y:S02]  /*2530*/  FADD.FTZ R185, -R198, R185 ;  /* 0x000000b9c6b97221 */ /* 0x000fe40000010100 */
[----:B------:R-:W-:Y:S02]  /*2540*/  FMUL.FTZ R180, R0, R145 ;  /* 0x0000009100b47220 */ /* 0x000fe40000410000 */
[----:B------:R-:W-:Y:S02]  /*2550*/  FADD.FTZ R183, -R198, R183 ;  /* 0x000000b7c6b77221 */ /* 0x000fe40000010100 */
[----:B------:R-:W-:Y:S02]  /*2560*/  FMUL.FTZ R182, R211, R203 ;  /* 0x000000cbd3b67220 */ /* 0x000fe40000410000 */
[----:B------:R-:W-:-:S02]  /*2570*/  FADD.FTZ R145, R200, R181 ;  /* 0x000000b5c8917221 */ /* 0x000fc40000010000 */
[----:B------:R-:W-:Y:S02]  /*2580*/  FFMA.FTZ R199, R178, R181, R199 ;  /* 0x000000b5b2c77223 */ /* 0x000fe400000100c7 */
[----:B------:R-:W-:Y:S02]  /*2590*/  FADD.FTZ R187, -R198, R187 ;  /* 0x000000bbc6bb7221 */ /* 0x000fe40000010100 */
        /* <DEDUP_REMOVED lines=28> */
.L_x_51:
[----:B------:R-:W-:Y:S05]  /*2760*/  BSYNC B0 ;  /* 0x0000000000007941 */ /* 0x000fea0003800000 */
.L_x_37:
[----:B------:R-:W-:Y:S02]  /*2770*/  LOP3.LUT P3, RZ, R207, 0xff, RZ, 0xc0, !PT ;  /* 0x000000ffcfff7812 */ /* 0x000fe4000786c0ff */
[----:B------:R-:W-:-:S04]  /*2780*/  SHF.R.U32.HI R146, RZ, 0x5, R250 ;  /* 0x00000005ff927819 */ /* 0x000fc800000116fa */
[----:B-----5:R-:W-:-:S07]  /*2790*/  LOP3.LUT R198, R146, 0x7fffffc, RZ, 0xc0, !PT ;  /* 0x07fffffc92c67812 */ /* 0x020fce00078ec0ff */
[----:B------:R-:W-:Y:S02]  /*27a0*/  @!P3 IADD3 R198, R198, 0x4, RZ ;  /* 0x00000004c6c6b810 */ /* 0x000fe40007ffe0ff */
[----:B------:R-:W-:Y:S01]  /*27b0*/  LOP3.LUT P3, RZ, R250, 0x1f, RZ, 0xc0, !PT ;  /* 0x0000001ffaff7812 */ /* 0x000fe2000786c0ff */
[----:B------:R-:W-:Y:S10]  /*27c0*/  BRA.DIV ~URZ, `(.L_x_60) ;  /* 0x000037a27f007947 */ /* 0x000ff4000b800000 */
[----:B------:R1:W2:Y:S02]  /*27d0*/  SHFL.DOWN PT, R151, R200, 0x10, 0x1f ;  /* 0x0a001f00c8977f89 */ /* 0x0002a400000e0000 */
.L_x_193:
[----:B------:R-:W-:Y:S05]  /*27e0*/  BRA.DIV ~URZ, `(.L_x_61) ;  /* 0x000038027f007947 */ /* 0x000fea000b800000 */
[----:B0-----:R-:W0:Y:S01]  /*27f0*/  SHFL.DOWN PT, R144, R199, 0x10, 0x1f ;  /* 0x0a001f00c7907f89 */ /* 0x001e2200000e0000 */
[----:B-12---:R-:W-:-:S05]  /*2800*/  FADD.FTZ R200, R151, R200 ;  /* 0x000000c897c87221 */ /* 0x006fca0000010000 */
[----:B------:R-:W1:Y:S01]  /*2810*/  SHFL.DOWN PT, R145, R200, 0x8, 0x1f ;  /* 0x09001f00c8917f89 */ /* 0x000e6200000e0000 */
[----:B0-----:R-:W-:-:S05]  /*2820*/  FADD.FTZ R144, R144, R199 ;  /* 0x000000c790907221 */ /* 0x001fca0000010000 */
[----:B------:R-:W0:Y:S01]  /*2830*/  SHFL.DOWN PT, R147, R144, 0x8, 0x1f ;  /* 0x09001f0090937f89 */ /* 0x000e2200000e0000 */
[----:B-1----:R-:W-:-:S05]  /*2840*/  FADD.FTZ R145, R145, R200 ;  /* 0x000000c891917221 */ /* 0x002fca0000010000 */
        /* <DEDUP_REMOVED lines=8> */
[----:B------:R1:W2:Y:S01]  /*28d0*/  SHFL.DOWN PT, R200, R199, 0x1, 0x1f ;  /* 0x08201f00c7c87f89 */ /* 0x0002a200000e0000 */
[----:B0-----:R-:W-:-:S05]  /*28e0*/  FADD.FTZ R151, R150, R151 ;  /* 0x0000009796977221 */ /* 0x001fca0000010000 */
[----:B------:R1:W0:Y:S02]  /*28f0*/  SHFL.DOWN PT, R148, R151, 0x1, 0x1f ;  /* 0x08201f0097947f89 */ /* 0x00022400000e0000 */
.L_x_194:
[----:B------:R-:W-:Y:S01]  /*2900*/  @!P3 LOP3.LUT R147, R146, 0x3, RZ, 0xc0, !PT ;  /* 0x000000039293b812 */ /* 0x000fe200078ec0ff */
[----:B--2---:R-:W-:Y:S01]  /*2910*/  FADD.FTZ R144, R200, R199 ;  /* 0x000000c7c8907221 */ /* 0x004fe20000010000 */
[----:B------:R-:W-:Y:S01]  /*2920*/  WARPSYNC 0xffffffff ;  /* 0xffffffff00007948 */ /* 0x000fe20003800000 */
[----:B0-----:R-:W-:Y:S01]  /*2930*/  FADD.FTZ R145, R148, R151 ;  /* 0x0000009794917221 */ /* 0x001fe20000010000 */
[----:B------:R-:W-:Y:S01]  /*2940*/  LOP3.LUT P4, RZ, R2, 0xffffff80, RZ, 0xc0, !PT ;  /* 0xffffff8002ff7812 */ /* 0x000fe2000788c0ff */
[----:B-1----:R-:W-:Y:S01]  /*2950*/  @!P3 IMAD.IADD R199, R198, 0x1, R147 ;  /* 0x00000001c6c7b824 */ /* 0x002fe200078e0293 */
[----:B------:R-:W-:Y:S04]  /*2960*/  BSSY B0, `(.L_x_62) ;  /* 0x00000b4000007945 */ /* 0x000fe80003800000 */
[----:B------:R-:W-:Y:S04]  /*2970*/  @!P3 STS.64 [R199.X8+0x5000], R144 ;  /* 0x00500090c700b388 */ /* 0x000fe80000008a00 */
[----:B------:R-:W-:Y:S01]  /*2980*/  BAR.SYNC.DEFER_BLOCKING 0x0 ;  /* 0x0000000000007b1d */ /* 0x000fe20000010000 */
[----:B------:R-:W-:-:S05]  /*2990*/  ISETP.NE.AND P3, PT, R249, RZ, PT ;  /* 0x000000fff900720c */ /* 0x000fca0003f65270 */
[----:B------:R-:W0:Y:S04]  /*29a0*/  LDS.128 R144, [R198.X8+0x5000] ;  /* 0x00500000c6907984 */ /* 0x000e280000008c00 */
[----:B------:R-:W1:Y:S01]  /*29b0*/  LDS.128 R148, [R198.X8+0x5010] ;  /* 0x00501000c6947984 */ /* 0x000e620000008c00 */
[----:B0-----:R-:W-:Y:S02]  /*29c0*/  FADD.FTZ R201, RZ, R144 ;  /* 0x00000090ffc97221 */ /* 0x001fe40000010000 */
[----:B------:R-:W-:Y:S02]  /*29d0*/  FADD.FTZ R144, RZ, R145 ;  /* 0x00000091ff907221 */ /* 0x000fe40000010000 */
[----:B------:R-:W-:Y:S02]  /*29e0*/  FADD.FTZ R201, R146, R201 ;  /* 0x000000c992c97221 */ /* 0x000fe40000010000 */
[----:B------:R-:W-:Y:S01]  /*29f0*/  FADD.FTZ R144, R147, R144 ;  /* 0x0000009093907221 */ /* 0x000fe20000010000 */
[----:B------:R-:W-:Y:S01]  /*2a00*/  HFMA2.MMA R147, -RZ, RZ, 0, 0 ;  /* 0x00000000ff937435 */ /* 0x000fe200000001ff */
[----:B-1----:R-:W-:-:S02]  /*2a10*/  FADD.FTZ R201, R201, R148 ;  /* 0x00000094c9c97221 */ /* 0x002fc40000010000 */
[----:B------:R-:W-:Y:S02]  /*2a20*/  FADD.FTZ R144, R144, R149 ;  /* 0x0000009590907221 */ /* 0x000fe40000010000 */
[----:B------:R-:W-:Y:S02]  /*2a30*/  FADD.FTZ R150, R150, R201 ;  /* 0x000000c996967221 */ /* 0x000fe40000010000 */
[----:B------:R-:W-:Y:S02]  /*2a40*/  FADD.FTZ R144, R151, R144 ;  /* 0x0000009097907221 */ /* 0x000fe40000010000 */
[----:B------:R-:W-:Y:S02]  /*2a50*/  FMUL.FTZ R146, R150, c[0x0][0x1e0] ;  /* 0x0000780096927a20 */ /* 0x000fe40000410000 */
[----:B------:R-:W-:-:S03]  /*2a60*/  FMUL.FTZ R149, R144, c[0x0][0x1e0] ;  /* 0x0000780090957a20 */ /* 0x000fc60000410000 */
[----:B------:R-:W-:Y:S02]  /*2a70*/  FSEL R146, R146, RZ, !P3 ;  /* 0x000000ff92927208 */ /* 0x000fe40005800000 */
[----:B------:R-:W-:-:S13]  /*2a80*/  ISETP.GE.AND P3, PT, R206, 0x1, PT ;  /* 0x00000001ce00780c */ /* 0x000fda0003f66270 */
[----:B------:R-:W-:Y:S02]  /*2a90*/  @P3 IADD3 R206, R206, -0x1, RZ ;  /* 0xffffffffcece3810 */ /* 0x000fe40007ffe0ff */
[----:B------:R-:W-:-:S03]  /*2aa0*/  @P3 LOP3.LUT R148, R250, 0x7f, RZ, 0xc0, !PT ;  /* 0x0000007ffa943812 */ /* 0x000fc600078ec0ff */
[----:B------:R-:W-:-:S05]  /*2ab0*/  @P3 IMAD R206, R206, c[0x0][0x168], RZ ;  /* 0x00005a00cece3a24 */ /* 0x000fca00078e02ff */
[----:B------:R-:W-:-:S04]  /*2ac0*/  @P3 SHF.R.S32.HI R145, RZ, 0x1f, R206 ;  /* 0x0000001fff913819 */ /* 0x000fc800000114ce */
[----:B------:R-:W-:-:S04]  /*2ad0*/  @P3 LEA.HI R145, R145, R206, RZ, 0x3 ;  /* 0x000000ce91913211 */ /* 0x000fc800078f18ff */
[----:B------:R-:W-:Y:S01]  /*2ae0*/  @P3 LEA.HI.SX32 R147, R145, R148, 0x1d ;  /* 0x0000009491933211 */ /* 0x000fe200078feaff */
[----:B------:R-:W-:Y:S05]  /*2af0*/  @!P4 BRA `(.L_x_63) ;  /* 0x000009a00000c947 */ /* 0x000fea0003800000 */
[----:B------:R-:W-:Y:S01]  /*2b00*/  BSSY B1, `(.L_x_64) ;  /* 0x0000013000017945 */ /* 0x000fe20003800000 */
[----:B------:R-:W-:Y:S05]  /*2b10*/  @P2 BRA `(.L_x_65) ;  /* 0x0000008000002947 */ /* 0x000fea0003800000 */
[----:B------:R-:W-:Y:S01]  /*2b20*/  ULDC.64 UR6, c[0x0][0x218] ;  /* 0x0000860000067ab9 */ /* 0x000fe20000000a00 */
[----:B------:R-:W-:Y:S01]  /*2b30*/  MOV R145, RZ ;  /* 0x000000ff00917202 */ /* 0x000fe20000000f00 */
[----:B------:R-:W-:-:S04]  /*2b40*/  UISETP.NE.U32.AND UP0, UPT, URZ, UR6, UPT ;  /* 0x000000063f00728c */ /* 0x000fc8000bf05070 */
[----:B------:R-:W-:-:S06]  /*2b50*/  UISETP.NE.AND.EX UP0, UPT, URZ, UR7, UPT, UP0 ;  /* 0x000000073f00728c */ /* 0x000fcc000bf05300 */
[----:B------:R-:W-:-:S13]  /*2b60*/  PLOP3.LUT P4, PT, PT, PT, UP0, 0x80, 0x0 ;  /* 0x000000000000781c */ /* 0x000fda0003f8f008 */
[----:B------:R-:W-:Y:S05]  /*2b70*/  @!P4 BRA `(.L_x_66) ;  /* 0x000000b00000c947 */ /* 0x000fea0003800000 */
[----:B------:R-:W-:Y:S01]  /*2b80*/  PRMT R145, RZ, 0x5410, R120 ;  /* 0x00005410ff917816 */ /* 0x000fe20000000078 */
[----:B------:R-:W-:Y:S05]  /*2b90*/  BRA `(.L_x_66) ;  /* 0x0000009000007947 */ /* 0x000fea0003800000 */
.L_x_65:
[----:B------:R-:W-:Y:S01]  /*2ba0*/  ULDC.64 UR6, c[0x0][0x218] ;  /* 0x0000860000067ab9 */ /* 0x000fe20000000a00 */
[----:B------:R-:W-:Y:S01]  /*2bb0*/  FFMA.FTZ R144, R4, R149, R146 ;  /* 0x0000009504907223 */ /* 0x000fe20000010092 */
[----:B------:R-:W-:-:S03]  /*2bc0*/  UISETP.NE.U32.AND UP0, UPT, URZ, UR6, UPT ;  /* 0x000000063f00728c */ /* 0x000fc6000bf05070 */
[----:B------:R-:W-:Y:S01]  /*2bd0*/  FADD.FTZ R145, R9, -R144 ;  /* 0x8000009009917221 */ /* 0x000fe20000010000 */
[----:B------:R-:W-:-:S03]  /*2be0*/  UISETP.NE.AND.EX UP0, UPT, URZ, UR7, UPT, UP0 ;  /* 0x000000073f00728c */ /* 0x000fc6000bf05300 */
[----:B------:R-:W-:-:S03]  /*2bf0*/  FMUL.FTZ R145, R0, R145 ;  /* 0x0000009100917220 */ /* 0x000fc60000410000 */
[----:B------:R-:W-:-:S13]  /*2c00*/  PLOP3.LUT P4, PT, PT, PT, UP0, 0x80, 0x0 ;  /* 0x000000000000781c */ /* 0x000fda0003f8f008 */
[----:B------:R-:W-:-:S05]  /*2c10*/  @P4 PRMT R144, RZ, 0x5410, R120 ;  /* 0x00005410ff904816 */ /* 0x000fca0000000078 */
[----:B------:R-:W-:Y:S02]  /*2c20*/  @P4 FADD.FTZ R145, R145, R144 ;  /* 0x0000009091914221 */ /* 0x000fe40000010000 */
.L_x_66:
[----:B------:R-:W-:Y:S05]  /*2c30*/  BSYNC B1 ;  /* 0x0000000000017941 */ /* 0x000fea0003800000 */
.L_x_64:
[----:B------:R-:W-:Y:S01]  /*2c40*/  ISETP.NE.U32.AND P5, PT, RZ, c[0x0][0x258], PT ;  /* 0x00009600ff007a0c */ /* 0x000fe20003fa5070 */
[----:B------:R-:W-:Y:S01]  /*2c50*/  @P3 FMUL.FTZ R144, R145, c[0x0][0x1ec] ;  /* 0x00007b0091903a20 */ /* 0x000fe20000410000 */
[----:B------:R-:W-:Y:S02]  /*2c60*/  BSSY B1, `(.L_x_67) ;  /* 0x0000010000017945 */ /* 0x000fe40003800000 */
[----:B------:R-:W-:Y:S02]  /*2c70*/  ISETP.NE.AND.EX P5, PT, RZ, c[0x0][0x25c], PT, P5 ;  /* 0x00009700ff007a0c */ /* 0x000fe40003fa5350 */
[----:B------:R-:W-:-:S04]  /*2c80*/  @P3 F2FP.BF16.PACK_AB R144, RZ, R144 ;  /* 0x00000090ff90323e */ /* 0x000fc800000010ff */
[----:B------:R-:W-:-:S07]  /*2c90*/  @P3 PRMT R76, R144, 0x7610, R76 ;  /* 0x00007610904c3816 */ /* 0x000fce000000004c */
[----:B------:R-:W-:-:S04]  /*2ca0*/  @P5 F2FP.BF16.PACK_AB R145, RZ, R145 ;  /* 0x00000091ff91523e */ /* 0x000fc800000010ff */
[----:B------:R-:W-:Y:S01]  /*2cb0*/  @P5 PRMT R72, R145, 0x7610, R72 ;  /* 0x0000761091485816 */ /* 0x000fe20000000048 */
[----:B------:R-:W-:Y:S05]  /*2cc0*/  @P2 BRA `(.L_x_68) ;  /* 0x0000004000002947 */ /* 0x000fea0003800000 */
[----:B------:R-:W-:Y:S01]  /*2cd0*/  IMAD.MOV.U32 R145, RZ, RZ, RZ ;  /* 0x000000ffff917224 */ /* 0x000fe200078e00ff */
[----:B------:R-:W-:Y:S05]  /*2ce0*/  @!P4 BRA `(.L_x_69) ;  /* 0x000000700000c947 */ /* 0x000fea0003800000 */
[----:B------:R-:W-:Y:S01]  /*2cf0*/  PRMT R145, RZ, 0x7610, R120 ;  /* 0x00007610ff917816 */ /* 0x000fe20000000078 */
[----:B------:R-:W-:Y:S05]  /*2d00*/  BRA `(.L_x_69) ;  /* 0x0000005000007947 */ /* 0x000fea0003800000 */
.L_x_68:
[----:B------:R-:W-:-:S04]  /*2d10*/  FFMA.FTZ R144, R8, R149, R146 ;  /* 0x0000009508907223 */ /* 0x000fc80000010092 */
[----:B------:R-:W-:Y:S01]  /*2d20*/  FADD.FTZ R145, R205, -R144 ;  /* 0x80000090cd917221 */ /* 0x000fe20000010000 */
[----:B------:R-:W-:-:S03]  /*2d30*/  @P4 PRMT R144, RZ, 0x7610, R120 ;  /* 0x00007610ff904816 */ /* 0x000fc60000000078 */
[----:B------:R-:W-:-:S04]  /*2d40*/  FMUL.FTZ R145, R0, R145 ;  /* 0x0000009100917220 */ /* 0x000fc80000410000 */
[----:B------:R-:W-:Y:S02]  /*2d50*/  @P4 FADD.FTZ R145, R145, R144 ;  /* 0x0000009091914221 */ /* 0x000fe40000010000 */
.L_x_69:
[----:B------:R-:W-:Y:S05]  /*2d60*/  BSYNC B1 ;  /* 0x0000000000017941 */ /* 0x000fea0003800000 */
.L_x_67:
[----:B------:R-:W-:Y:S01]  /*2d70*/  @P3 FMUL.FTZ R144, R145, c[0x0][0x1ec] ;  /* 0x00007b0091903a20 */ /* 0x000fe20000410000 */
[----:B------:R-:W-:Y:S01]  /*2d80*/  @P5 F2FP.BF16.PACK_AB R145, RZ, R145 ;  /* 0x00000091ff91523e */ /* 0x000fe200000010ff */
[----:B------:R-:W-:Y:S03]  /*2d90*/  BSSY B1, `(.L_x_70) ;  /* 0x000000e000017945 */ /* 0x000fe60003800000 */
[----:B------:R-:W-:Y:S02]  /*2da0*/  @P3 F2FP.BF16.PACK_AB R144, RZ, R144 ;  /* 0x00000090ff90323e */ /* 0x000fe400000010ff */
[----:B------:R-:W-:Y:S02]  /*2db0*/  @P5 PRMT R72, R72, 0x5410, R145 ;  /* 0x0000541048485816 */ /* 0x000fe40000000091 */
[----:B------:R-:W-:Y:S01]  /*2dc0*/  @P3 PRMT R76, R76, 0x5410, R144 ;  /* 0x000054104c4c3816 */ /* 0x000fe20000000090 */
[----:B------:R-:W-:Y:S05]  /*2dd0*/  @P2 BRA `(.L_x_71) ;  /* 0x0000004000002947 */ /* 0x000fea0003800000 */
[----:B------:R-:W-:Y:S01]  /*2de0*/  HFMA2.MMA R145, -RZ, RZ, 0, 0 ;  /* 0x00000000ff917435 */ /* 0x000fe200000001ff */
[----:B------:R-:W-:Y:S05]  /*2df0*/  @!P4 BRA `(.L_x_72) ;  /* 0x000000700000c947 */ /* 0x000fea0003800000 */
[----:B------:R-:W-:Y:S01]  /*2e00*/  PRMT R145, RZ, 0x5410, R121 ;  /* 0x00005410ff917816 */ /* 0x000fe20000000079 */
[----:B------:R-:W-:Y:S05]  /*2e10*/  BRA `(.L_x_72) ;  /* 0x0000005000007947 */ /* 0x000fea0003800000 */
.L_x_71:
[----:B------:R-:W-:Y:S01]  /*2e20*/  FFMA.FTZ R145, R10, R149, R146 ;  /* 0x000000950a917223 */ /* 0x000fe20000010092 */
[----:B------:R-:W-:-:S03]  /*2e30*/  @P4 PRMT R144, RZ, 0x5410, R121 ;  /* 0x00005410ff904816 */ /* 0x000fc60000000079 */
[----:B------:R-:W-:-:S04]  /*2e40*/  FADD.FTZ R145, R204, -R145 ;  /* 0x80000091cc917221 */ /* 0x000fc80000010000 */
[----:B------:R-:W-:-:S04]  /*2e50*/  FMUL.FTZ R145, R0, R145 ;  /* 0x0000009100917220 */ /* 0x000fc80000410000 */
[----:B------:R-:W-:Y:S02]  /*2e60*/  @P4 FADD.FTZ R145, R145, R144 ;  /* 0x0000009091914221 */ /* 0x000fe40000010000 */
.L_x_72:
[----:B------:R-:W-:Y:S05]  /*2e70*/  BSYNC B1 ;  /* 0x0000000000017941 */ /* 0x000fea0003800000 */
.L_x_70:
[----:B------:R-:W-:Y:S01]  /*2e80*/  @P3 FMUL.FTZ R144, R145, c[0x0][0x1ec] ;  /* 0x00007b0091903a20 */ /* 0x000fe20000410000 */
[----:B------:R-:W-:Y:S01]  /*2e90*/  @P5 F2FP.BF16.PACK_AB R145, RZ, R145 ;  /* 0x00000091ff91523e */ /* 0x000fe200000010ff */
[----:B------:R-:W-:Y:S03]  /*2ea0*/  BSSY B1, `(.L_x_73) ;  /* 0x000000e000017945 */ /* 0x000fe60003800000 */
[----:B------:R-:W-:Y:S02]  /*2eb0*/  @P3 F2FP.BF16.PACK_AB R144, RZ, R144 ;  /* 0x00000090ff90323e */ /* 0x000fe400000010ff */
[----:B------:R-:W-:Y:S02]  /*2ec0*/  @P5 PRMT R73, R145, 0x7610, R73 ;  /* 0x0000761091495816 */ /* 0x000fe40000000049 */
[----:B------:R-:W-:Y:S01]  /*2ed0*/  @P3 PRMT R77, R144, 0x7610, R77 ;  /* 0x00007610904d3816 */ /* 0x000fe2000000004d */
[----:B------:R-:W-:Y:S05]  /*2ee0*/  @P2 BRA `(.L_x_74) ;  /* 0x0000004000002947 */ /* 0x000fea0003800000 */
[----:B------:R-:W-:Y:S01]  /*2ef0*/  MOV R145, RZ ;  /* 0x000000ff00917202 */ /* 0x000fe20000000f00 */
[----:B------:R-:W-:Y:S05]  /*2f00*/  @!P4 BRA `(.L_x_75) ;  /* 0x000000700000c947 */ /* 0x000fea0003800000 */
[----:B------:R-:W-:Y:S01]  /*2f10*/  PRMT R145, RZ, 0x7610, R121 ;  /* 0x00007610ff917816 */ /* 0x000fe20000000079 */
[----:B------:R-:W-:Y:S05]  /*2f20*/  BRA `(.L_x_75) ;  /* 0x0000005000007947 */ /* 0x000fea0003800000 */
.L_x_74:
[----:B------:R-:W-:Y:S01]  /*2f30*/  FFMA.FTZ R145, R11, R149, R146 ;  /* 0x000000950b917223 */ /* 0x000fe20000010092 */
[----:B------:R-:W-:-:S03]  /*2f40*/  @P4 PRMT R144, RZ, 0x7610, R121 ;  /* 0x00007610ff904816 */ /* 0x000fc60000000079 */
[----:B------:R-:W-:-:S04]  /*2f50*/  FADD.FTZ R145, R202, -R145 ;  /* 0x80000091ca917221 */ /* 0x000fc80000010000 */
[----:B------:R-:W-:-:S04]  /*2f60*/  FMUL.FTZ R145, R0, R145 ;  /* 0x0000009100917220 */ /* 0x000fc80000410000 */
[----:B------:R-:W-:Y:S02]  /*2f70*/  @P4 FADD.FTZ R145, R145, R144 ;  /* 0x0000009091914221 */ /* 0x000fe40000010000 */
.L_x_75:
[----:B------:R-:W-:Y:S05]  /*2f80*/  BSYNC B1 ;  /* 0x0000000000017941 */ /* 0x000fea0003800000 */
.L_x_73:
[----:B------:R-:W-:Y:S01]  /*2f90*/  @P3 FMUL.FTZ R144, R145, c[0x0][0x1ec] ;  /* 0x00007b0091903a20 */ /* 0x000fe20000410000 */
[----:B------:R-:W-:Y:S01]  /*2fa0*/  @P5 F2FP.BF16.PACK_AB R145, RZ, R145 ;  /* 0x00000091ff91523e */ /* 0x000fe200000010ff */
[----:B------:R-:W-:Y:S03]  /*2fb0*/  BSSY B1, `(.L_x_76) ;  /* 0x000000e000017945 */ /* 0x000fe60003800000 */
[----:B------:R-:W-:Y:S02]  /*2fc0*/  @P3 F2FP.BF16.PACK_AB R144, RZ, R144 ;  /* 0x00000090ff90323e */ /* 0x000fe400000010ff */
[----:B------:R-:W-:Y:S02]  /*2fd0*/  @P5 PRMT R73, R73, 0x5410, R145 ;  /* 0x0000541049495816 */ /* 0x000fe40000000091 */
[----:B------:R-:W-:Y:S01]  /*2fe0*/  @P3 PRMT R77, R77, 0x5410, R144 ;  /* 0x000054104d4d3816 */ /* 0x000fe20000000090 */
[----:B------:R-:W-:Y:S05]  /*2ff0*/  @P2 BRA `(.L_x_77) ;  /* 0x0000004000002947 */ /* 0x000fea0003800000 */
[----:B------:R-:W-:Y:S01]  /*3000*/  IMAD.MOV.U32 R145, RZ, RZ, RZ ;  /* 0x000000ffff917224 */ /* 0x000fe200078e00ff */
[----:B------:R-:W-:Y:S05]  /*3010*/  @!P4 BRA `(.L_x_78) ;  /* 0x000000700000c947 */ /* 0x000fea0003800000 */
[----:B------:R-:W-:Y:S01]  /*3020*/  PRMT R145, RZ, 0x5410, R122 ;  /* 0x00005410ff917816 */ /* 0x000fe2000000007a */
[----:B------:R-:W-:Y:S05]  /*3030*/  BRA `(.L_x_78) ;  /* 0x0000005000007947 */ /* 0x000fea0003800000 */
.L_x_77:
[----:B------:R-:W-:-:S04]  /*3040*/  FFMA.FTZ R144, R12, R149, R146 ;  /* 0x000000950c907223 */ /* 0x000fc80000010092 */
[----:B------:R-:W-:Y:S01]  /*3050*/  FADD.FTZ R145, R195, -R144 ;  /* 0x80000090c3917221 */ /* 0x000fe20000010000 */
[----:B------:R-:W-:-:S03]  /*3060*/  @P4 PRMT R144, RZ, 0x5410, R122 ;  /* 0x00005410ff904816 */ /* 0x000fc6000000007a */
[----:B------:R-:W-:-:S04]  /*3070*/  FMUL.FTZ R145, R0, R145 ;  /* 0x0000009100917220 */ /* 0x000fc80000410000 */
[----:B------:R-:W-:Y:S02]  /*3080*/  @P4 FADD.FTZ R145, R145, R144 ;  /* 0x0000009091914221 */ /* 0x000fe40000010000 */
.L_x_78:
[----:B------:R-:W-:Y:S05]  /*3090*/  BSYNC B1 ;  /* 0x0000000000017941 */ /* 0x000fea0003800000 */
.L_x_76:
        /* <DEDUP_REMOVED lines=11> */
.L_x_80:
[----:B------:R-:W-:Y:S01]  /*3150*/  FFMA.FTZ R145, R13, R149, R146 ;  /* 0x000000950d917223 */ /* 0x000fe20000010092 */
[----:B------:R-:W-:-:S03]  /*3160*/  @P4 PRMT R144, RZ, 0x7610, R122 ;  /* 0x00007610ff904816 */ /* 0x000fc6000000007a */
[----:B------:R-:W-:-:S04]  /*3170*/  FADD.FTZ R145, R194, -R145 ;  /* 0x80000091c2917221 */ /* 0x000fc80000010000 */
[----:B------:R-:W-:-:S04]  /*3180*/  FMUL.FTZ R145, R0, R145 ;  /* 0x0000009100917220 */ /* 0x000fc80000410000 */
[----:B------:R-:W-:Y:S02]  /*3190*/  @P4 FADD.FTZ R145, R145, R144 ;  /* 0x0000009091914221 */ /* 0x000fe40000010000 */
.L_x_81:
[----:B------:R-:W-:Y:S05]  /*31a0*/  BSYNC B1 ;  /* 0x0000000000017941 */ /* 0x000fea0003800000 */
.L_x_79:
        /* <DEDUP_REMOVED lines=11> */
.L_x_83:
[----:B------:R-:W-:-:S04]  /*3260*/  FFMA.FTZ R144, R14, R149, R146 ;  /* 0x000000950e907223 */ /* 0x000fc80000010092 */
[----:B------:R-:W-:Y:S01]  /*3270*/  FADD.FTZ R145, R193, -R144 ;  /* 0x80000090c1917221 */ /* 0x000fe20000010000 */
[----:B------:R-:W-:-:S03]  /*3280*/  @P4 PRMT R144, RZ, 0x5410, R123 ;  /* 0x00005410ff904816 */ /* 0x000fc6000000007b */
[----:B------:R-:W-:-:S04]  /*3290*/  FMUL.FTZ R145, R0, R145 ;  /* 0x0000009100917220 */ /* 0x000fc80000410000 */
[----:B------:R-:W-:Y:S02]  /*32a0*/  @P4 FADD.FTZ R145, R145, R144 ;  /* 0x0000009091914221 */ /* 0x000fe40000010000 */
.L_x_84:
[----:B------:R-:W-:Y:S05]  /*32b0*/  BSYNC B1 ;  /* 0x0000000000017941 */ /* 0x000fea0003800000 */
.L_x_82:
        /* <DEDUP_REMOVED lines=11> */
.L_x_86:
[----:B------:R-:W-:-:S04]  /*3370*/  FFMA.FTZ R145, R15, R149, R146 ;  /* 0x000000950f917223 */ /* 0x000fc80000010092 */
[----:B------:R-:W-:-:S04]  /*3380*/  FADD.FTZ R145, R192, -R145 ;  /* 0x80000091c0917221 */ /* 0x000fc80000010000 */
[----:B------:R-:W-:Y:S01]  /*3390*/  FMUL.FTZ R148, R0, R145 ;  /* 0x0000009100947220 */ /* 0x000fe20000410000 */
[----:B------:R-:W-:-:S05]  /*33a0*/  @P4 PRMT R145, RZ, 0x7610, R123 ;  /* 0x00007610ff914816 */ /* 0x000fca000000007b */
[----:B------:R-:W-:Y:S02]  /*33b0*/  @P4 FADD.FTZ R148, R148, R145 ;  /* 0x0000009194944221 */ /* 0x000fe40000010000 */
.L_x_87:
[----:B------:R-:W-:Y:S05]  /*33c0*/  BSYNC B1 ;  /* 0x0000000000017941 */ /* 0x000fea0003800000 */
.L_x_85:
[----:B------:R-:W-:Y:S01]  /*33d0*/  @P5 F2FP.BF16.PACK_AB R150, RZ, R148 ;  /* 0x00000094ff96523e */ /* 0x000fe200000010ff */
[----:B------:R-:W-:Y:S01]  /*33e0*/  @P3 FMUL.FTZ R148, R148, c[0x0][0x1ec] ;  /* 0x00007b0094943a20 */ /* 0x000fe20000410000 */
[----:B------:R-:W-:Y:S02]  /*33f0*/  @P5 MOV R144, 0x10 ;  /* 0x0000001000905802 */ /* 0x000fe40000000f00 */
[----:B------:R-:W-:Y:S02]  /*3400*/  @P5 PRMT R75, R75, 0x5410, R150 ;  /* 0x000054104b4b5816 */ /* 0x000fe40000000096 */
[----:B------:R-:W-:Y:S01]  /*3410*/  @P3 F2FP.BF16.PACK_AB R148, RZ, R148 ;  /* 0x00000094ff94323e */ /* 0x000fe200000010ff */
[C---:B------:R-:W-:Y:S01]  /*3420*/  @P5 IMAD.WIDE.U32 R144, R7.reuse, R144, c[0x0][0x258] ;  /* 0x0000960007905625 */ /* 0x040fe200078e0090 */
[----:B------:R-:W-:Y:S02]  /*3430*/  IADD3 R7, R7, 0x80, RZ ;  /* 0x0000008007077810 */ /* 0x000fe40007ffe0ff */
[----:B------:R-:W-:-:S02]  /*3440*/  @P3 PRMT R79, R79, 0x5410, R148 ;  /* 0x000054104f4f3816 */ /* 0x000fc40000000094 */
[----:B------:R-:W-:Y:S01]  /*3450*/  @P3 MOV R148, 0x10 ;  /* 0x0000001000943802 */ /* 0x000fe20000000f00 */
[----:B------:R0:W-:Y:S04]  /*3460*/  @P5 STG.E.128 [R144.64], R72 ;  /* 0x0000004890005986 */ /* 0x0001e8000c101d04 */
[C---:B0-----:R-:W-:Y:S01]  /*3470*/  @P3 IMAD.WIDE.U32 R144, R147.reuse, R148, c[0x0][0x248] ;  /* 0x0000920093903625 */ /* 0x041fe200078e0094 */
[----:B------:R-:W-:-:S04]  /*3480*/  IADD3 R147, R147, 0x80, RZ ;  /* 0x0000008093937810 */ /* 0x000fc80007ffe0ff */
[----:B------:R0:W-:Y:S03]  /*3490*/  @P3 STG.E.128 [R144.64], R76 ;  /* 0x0000004c90003986 */ /* 0x0001e6000c101d04 */
.L_x_63:
[----:B------:R-:W-:Y:S05]  /*34a0*/  BSYNC B0 ;  /* 0x0000000000007941 */ /* 0x000fea0003800000 */
.L_x_62:
[----:B------:R-:W-:Y:S01]  /*34b0*/  ISETP.GE.U32.AND P4, PT, R2, 0x100, PT ;  /* 0x000001000200780c */ /* 0x000fe20003f86070 */
[----:B------:R-:W-:-:S12]  /*34c0*/  BSSY B0, `(.L_x_88) ;  /* 0x000009c000007945 */ /* 0x000fd80003800000 */
[----:B------:R-:W-:Y:S05]  /*34d0*/  @!P4 BRA `(.L_x_89) ;  /* 0x000009a00000c947 */ /* 0x000fea0003800000 */
[----:B------:R-:W-:Y:S01]  /*34e0*/  BSSY B1, `(.L_x_90) ;  /* 0x0000013000017945 */ /* 0x000fe20003800000 */
[----:B------:R-:W-:Y:S05]  /*34f0*/  @P2 BRA `(.L_x_91) ;  /* 0x0000008000002947 */ /* 0x000fea0003800000 */
[----:B------:R-:W-:Y:S01]  /*3500*/  ULDC.64 UR6, c[0x0][0x218] ;  /* 0x0000860000067ab9 */ /* 0x000fe20000000a00 */
[----:B0-----:R-:W-:Y:S01]  /*3510*/  IMAD.MOV.U32 R145, RZ, RZ, RZ ;  /* 0x000000ffff917224 */ /* 0x001fe200078e00ff */
[----:B------:R-:W-:-:S04]  /*3520*/  UISETP.NE.U32.AND UP0, UPT, URZ, UR6, UPT ;  /* 0x000000063f00728c */ /* 0x000fc8000bf05070 */
[----:B------:R-:W-:-:S06]  /*3530*/  UISETP.NE.AND.EX UP0, UPT, URZ, UR7, UPT, UP0 ;  /* 0x000000073f00728c */ /* 0x000fcc000bf05300 */
[----:B------:R-:W-:-:S13]  /*3540*/  PLOP3.LUT P4, PT, PT, PT, UP0, 0x80, 0x0 ;  /* 0x000000000000781c */ /* 0x000fda0003f8f008 */
[----:B------:R-:W-:Y:S05]  /*3550*/  @!P4 BRA `(.L_x_92) ;  /* 0x000000b00000c947 */ /* 0x000fea0003800000 */
[----:B------:R-:W-:Y:S01]  /*3560*/  PRMT R145, RZ, 0x5410, R124 ;  /* 0x00005410ff917816 */ /* 0x000fe2000000007c */
[----:B------:R-:W-:Y:S05]  /*3570*/  BRA `(.L_x_92) ;  /* 0x0000009000007947 */ /* 0x000fea0003800000 */
.L_x_91:
[----:B------:R-:W-:Y:S01]  /*3580*/  ULDC.64 UR6, c[0x0][0x218] ;  /* 0x0000860000067ab9 */ /* 0x000fe20000000a00 */
[----:B0-----:R-:W-:Y:S01]  /*3590*/  FFMA.FTZ R144, R5, R149, R146 ;  /* 0x0000009505907223 */ /* 0x001fe20000010092 */
[----:B------:R-:W-:-:S03]  /*35a0*/  UISETP.NE.U32.AND UP0, UPT, URZ, UR6, UPT ;  /* 0x000000063f00728c */ /* 0x000fc6000bf05070 */
[----:B------:R-:W-:Y:S01]  /*35b0*/  FADD.FTZ R145, R197, -R144 ;  /* 0x80000090c5917221 */ /* 0x000fe20000010000 */
[----:B------:R-:W-:-:S03]  /*35c0*/  UISETP.NE.AND.EX UP0, UPT, URZ, UR7, UPT, UP0 ;  /* 0x000000073f00728c */ /* 0x000fc6000bf05300 */
[----:B------:R-:W-:-:S03]  /*35d0*/  FMUL.FTZ R145, R0, R145 ;  /* 0x0000009100917220 */ /* 0x000fc60000410000 */
[----:B------:R-:W-:-:S13]  /*35e0*/  PLOP3.LUT P4, PT, PT, PT, UP0, 0x80, 0x0 ;  /* 0x000000000000781c */ /* 0x000fda0003f8f008 */
[----:B------:R-:W-:-:S05]  /*35f0*/  @P4 PRMT R144, RZ, 0x5410, R124 ;  /* 0x00005410ff904816 */ /* 0x000fca000000007c */
[----:B------:R-:W-:Y:S02]  /*3600*/  @P4 FADD.FTZ R145, R145, R144 ;  /* 0x0000009091914221 */ /* 0x000fe40000010000 */
.L_x_92:
[----:B------:R-:W-:Y:S05]  /*3610*/  BSYNC B1 ;  /* 0x0000000000017941 */ /* 0x000fea0003800000 */
.L_x_90:
        /* <DEDUP_REMOVED lines=9> */
[----:B------:R-:W-:Y:S01]  /*36b0*/  HFMA2.MMA R145, -RZ, RZ, 0, 0 ;  /* 0x00000000ff917435 */ /* 0x000fe200000001ff */
[----:B------:R-:W-:Y:S05]  /*36c0*/  @!P4 BRA `(.L_x_95) ;  /* 0x000000700000c947 */ /* 0x000fea0003800000 */
[----:B------:R-:W-:Y:S01]  /*36d0*/  PRMT R145, RZ, 0x7610, R124 ;  /* 0x00007610ff917816 */ /* 0x000fe2000000007c */
[----:B------:R-:W-:Y:S05]  /*36e0*/  BRA `(.L_x_95) ;  /* 0x0000005000007947 */ /* 0x000fea0003800000 */
.L_x_94:
[----:B------:R-:W-:Y:S01]  /*36f0*/  FFMA.FTZ R145, R16, R149, R146 ;  /* 0x0000009510917223 */ /* 0x000fe20000010092 */
[----:B------:R-:W-:-:S03]  /*3700*/  @P4 PRMT R144, RZ, 0x7610, R124 ;  /* 0x00007610ff904816 */ /* 0x000fc6000000007c */
[----:B------:R-:W-:-:S04]  /*3710*/  FADD.FTZ R145, R196, -R145 ;  /* 0x80000091c4917221 */ /* 0x000fc80000010000 */
[----:B------:R-:W-:-:S04]  /*3720*/  FMUL.FTZ R145, R0, R145 ;  /* 0x0000009100917220 */ /* 0x000fc80000410000 */
[----:B------:R-:W-:Y:S02]  /*3730*/  @P4 FADD.FTZ R145, R145, R144 ;  /* 0x0000009091914221 */ /* 0x000fe40000010000 */
.L_x_95:
[----:B------:R-:W-:Y:S05]  /*3740*/  BSYNC B1 ;  /* 0x0000000000017941 */ /* 0x000fea0003800000 */
.L_x_93:
        /* <DEDUP_REMOVED lines=11> */
.L_x_97:
[----:B------:R-:W-:-:S04]  /*3800*/  FFMA.FTZ R144, R17, R149, R146 ;  /* 0x0000009511907223 */ /* 0x000fc80000010092 */
[----:B------:R-:W-:Y:S01]  /*3810*/  FADD.FTZ R145, R191, -R144 ;  /* 0x80000090bf917221 */ /* 0x000fe20000010000 */
[----:B------:R-:W-:-:S03]  /*3820*/  @P4 PRMT R144, RZ, 0x5410, R125 ;  /* 0x00005410ff904816 */ /* 0x000fc6000000007d */
[----:B------:R-:W-:-:S04]  /*3830*/  FMUL.FTZ R145, R0, R145 ;  /* 0x0000009100917220 */ /* 0x000fc80000410000 */
[----:B------:R-:W-:Y:S02]  /*3840*/  @P4 FADD.FTZ R145, R145, R144 ;  /* 0x0000009091914221 */ /* 0x000fe40000010000 */
.L_x_98:
[----:B------:R-:W-:Y:S05]  /*3850*/  BSYNC B1 ;  /* 0x0000000000017941 */ /* 0x000fea0003800000 */
.L_x_96:
        /* <DEDUP_REMOVED lines=11> */
.L_x_100:
[----:B------:R-:W-:Y:S01]  /*3910*/  FFMA.FTZ R145, R18, R149, R146 ;  /* 0x0000009512917223 */ /* 0x000fe20000010092 */
[----:B------:R-:W-:-:S03]  /*3920*/  @P4 PRMT R144, RZ, 0x7610, R125 ;  /* 0x00007610ff904816 */ /* 0x000fc6000000007d */
[----:B------:R-:W-:-:S04]  /*3930*/  FADD.FTZ R145, R190, -R145 ;  /* 0x80000091be917221 */ /* 0x000fc80000010000 */
[----:B------:R-:W-:-:S04]  /*3940*/  FMUL.FTZ R145, R0, R145 ;  /* 0x0000009100917220 */ /* 0x000fc80000410000 */
[----:B------:R-:W-:Y:S02]  /*3950*/  @P4 FADD.FTZ R145, R145, R144 ;  /* 0x0000009091914221 */ /* 0x000fe40000010000 */
.L_x_101:
[----:B------:R-:W-:Y:S05]  /*3960*/  BSYNC B1 ;  /* 0x0000000000017941 */ /* 0x000fea0003800000 */
.L_x_99:
        /* <DEDUP_REMOVED lines=11> */
.L_x_103:
[----:B------:R-:W-:-:S04]  /*3a20*/  FFMA.FTZ R144, R19, R149, R146 ;  /* 0x0000009513907223 */ /* 0x000fc80000010092 */
[----:B------:R-:W-:Y:S01]  /*3a30*/  FADD.FTZ R145, R189, -R144 ;  /* 0x80000090bd917221 */ /* 0x000fe20000010000 */
[----:B------:R-:W-:-:S03]  /*3a40*/  @P4 PRMT R144, RZ, 0x5410, R126 ;  /* 0x00005410ff904816 */ /* 0x000fc6000000007e */
[----:B------:R-:W-:-:S04]  /*3a50*/  FMUL.FTZ R145, R0, R145 ;  /* 0x0000009100917220 */ /* 0x000fc80000410000 */
[----:B------:R-:W-:Y:S02]  /*3a60*/  @P4 FADD.FTZ R145, R145, R144 ;  /* 0x0000009091914221 */ /* 0x000fe40000010000 */
.L_x_104:
[----:B------:R-:W-:Y:S05]  /*3a70*/  BSYNC B1 ;  /* 0x0000000000017941 */ /* 0x000fea0003800000 */
.L_x_102:
        /* <DEDUP_REMOVED lines=11> */
.L_x_106:
[----:B------:R-:W-:-:S04]  /*3b30*/  FFMA.FTZ R144, R20, R149, R146 ;  /* 0x0000009514907223 */ /* 0x000fc80000010092 */
[----:B------:R-:W-:Y:S01]  /*3b40*/  FADD.FTZ R145, R21, -R144 ;  /* 0x8000009015917221 */ /* 0x000fe20000010000 */
[----:B------:R-:W-:-:S03]  /*3b50*/  @P4 PRMT R144, RZ, 0x7610, R126 ;  /* 0x00007610ff904816 */ /* 0x000fc6000000007e */
[----:B------:R-:W-:-:S04]  /*3b60*/  FMUL.FTZ R145, R0, R145 ;  /* 0x0000009100917220 */ /* 0x000fc80000410000 */
[----:B------:R-:W-:Y:S02]  /*3b70*/  @P4 FADD.FTZ R145, R145, R144 ;  /* 0x0000009091914221 */ /* 0x000fe40000010000 */
.L_x_107:
[----:B------:R-:W-:Y:S05]  /*3b80*/  BSYNC B1 ;  /* 0x0000000000017941 */ /* 0x000fea0003800000 */
.L_x_105:
        /* <DEDUP_REMOVED lines=11> */
.L_x_109:
[----:B------:R-:W-:-:S04]  /*3c40*/  FFMA.FTZ R144, R22, R149, R146 ;  /* 0x0000009516907223 */ /* 0x000fc80000010092 */
[----:B------:R-:W-:Y:S01]  /*3c50*/  FADD.FTZ R145, R23, -R144 ;  /* 0x8000009017917221 */ /* 0x000fe20000010000 */
[----:B------:R-:W-:-:S03]  /*3c60*/  @P4 PRMT R144, RZ, 0x5410, R127 ;  /* 0x00005410ff904816 */ /* 0x000fc6000000007f */
[----:B------:R-:W-:-:S04]  /*3c70*/  FMUL.FTZ R145, R0, R145 ;  /* 0x0000009100917220 */ /* 0x000fc80000410000 */
[----:B------:R-:W-:Y:S02]  /*3c80*/  @P4 FADD.FTZ R145, R145, R144 ;  /* 0x0000009091914221 */ /* 0x000fe40000010000 */
.L_x_110:
[----:B------:R-:W-:Y:S05]  /*3c90*/  BSYNC B1 ;  /* 0x0000000000017941 */ /* 0x000fea0003800000 */
.L_x_108:
        /* <DEDUP_REMOVED lines=11> */
.L_x_112:
[----:B------:R-:W-:-:S04]  /*3d50*/  FFMA.FTZ R144, R24, R149, R146 ;  /* 0x0000009518907223 */ /* 0x000fc80000010092 */
[----:B------:R-:W-:-:S04]  /*3d60*/  FADD.FTZ R145, R25, -R144 ;  /* 0x8000009019917221 */ /* 0x000fc80000010000 */
[----:B------:R-:W-:Y:S01]  /*3d70*/  FMUL.FTZ R148, R0, R145 ;  /* 0x0000009100947220 */ /* 0x000fe20000410000 */
[----:B------:R-:W-:-:S05]  /*3d80*/  @P4 PRMT R145, RZ, 0x7610, R127 ;  /* 0x00007610ff914816 */ /* 0x000fca000000007f */
[----:B------:R-:W-:Y:S02]  /*3d90*/  @P4 FADD.FTZ R148, R148, R145 ;  /* 0x0000009194944221 */ /* 0x000fe40000010000 */
.L_x_113:
[----:B------:R-:W-:Y:S05]  /*3da0*/  BSYNC B1 ;  /* 0x0000000000017941 */ /* 0x000fea0003800000 */
.L_x_111:
[----:B------:R-:W-:Y:S01]  /*3db0*/  @P5 F2FP.BF16.PACK_AB R144, RZ, R148 ;  /* 0x00000094ff90523e */ /* 0x000fe200000010ff */
[----:B------:R-:W-:-:S03]  /*3dc0*/  @P3 FMUL.FTZ R148, R148, c[0x0][0x1ec] ;  /* 0x00007b0094943a20 */ /* 0x000fc60000410000 */
[----:B------:R-:W-:Y:S02]  /*3dd0*/  @P5 PRMT R75, R75, 0x5410, R144 ;  /* 0x000054104b4b5816 */ /* 0x000fe40000000090 */
[----:B------:R-:W-:Y:S02]  /*3de0*/  @P5 MOV R144, 0x10 ;  /* 0x0000001000905802 */ /* 0x000fe40000000f00 */
[----:B------:R-:W-:-:S03]  /*3df0*/  @P3 F2FP.BF16.PACK_AB R148, RZ, R148 ;  /* 0x00000094ff94323e */ /* 0x000fc600000010ff */
[----:B------:R-:W-:Y:S01]  /*3e00*/  @P5 IMAD.WIDE.U32 R144, R7, R144, c[0x0][0x258] ;  /* 0x0000960007905625 */ /* 0x000fe200078e0090 */
[----:B------:R-:W-:Y:S02]  /*3e10*/  @P3 PRMT R79, R79, 0x5410, R148 ;  /* 0x000054104f4f3816 */ /* 0x000fe40000000094 */
[----:B------:R-:W-:Y:S02]  /*3e20*/  @P3 MOV R148, 0x10 ;  /* 0x0000001000943802 */ /* 0x000fe40000000f00 */
[----:B------:R0:W-:Y:S01]  /*3e30*/  @P5 STG.E.128 [R144.64], R72 ;  /* 0x0000004890005986 */ /* 0x0001e2000c101d04 */
[----:B------:R-:W-:Y:S02]  /*3e40*/  IADD3 R7, R7, 0x80, RZ ;  /* 0x0000008007077810 */ /* 0x000fe40007ffe0ff */
[C---:B0-----:R-:W-:Y:S01]  /*3e50*/  @P3 IMAD.WIDE.U32 R144, R147.reuse, R148, c[0x0][0x248] ;  /* 0x0000920093903625 */ /* 0x041fe200078e0094 */
[----:B------:R-:W-:-:S04]  /*3e60*/  IADD3 R147, R147, 0x80, RZ ;  /* 0x0000008093937810 */ /* 0x000fc80007ffe0ff */
[----:B------:R0:W-:Y:S03]  /*3e70*/  @P3 STG.E.128 [R144.64], R76 ;  /* 0x0000004c90003986 */ /* 0x0001e6000c101d04 */
.L_x_89:
[----:B------:R-:W-:Y:S05]  /*3e80*/  BSYNC B0 ;  /* 0x0000000000007941 */ /* 0x000fea0003800000 */
.L_x_88:
[----:B------:R-:W-:Y:S01]  /*3e90*/  BSSY B0, `(.L_x_114) ;  /* 0x000009c000007945 */ /* 0x000fe20003800000 */
[----:B------:R-:W-:Y:S05]  /*3ea0*/  @!P0 BRA `(.L_x_115) ;  /* 0x000009a000008947 */ /* 0x000fea0003800000 */
[----:B------:R-:W-:Y:S01]  /*3eb0*/  BSSY B1, `(.L_x_116) ;  /* 0x0000013000017945 */ /* 0x000fe20003800000 */
[----:B------:R-:W-:Y:S05]  /*3ec0*/  @P2 BRA `(.L_x_117) ;  /* 0x0000008000002947 */ /* 0x000fea0003800000 */
[----:B------:R-:W-:Y:S01]  /*3ed0*/  ULDC.64 UR6, c[0x0][0x218] ;  /* 0x0000860000067ab9 */ /* 0x000fe20000000a00 */
[----:B0-----:R-:W-:Y:S01]  /*3ee0*/  HFMA2.MMA R145, -RZ, RZ, 0, 0 ;  /* 0x00000000ff917435 */ /* 0x001fe200000001ff */
[----:B------:R-:W-:-:S04]  /*3ef0*/  UISETP.NE.U32.AND UP0, UPT, URZ, UR6, UPT ;  /* 0x000000063f00728c */ /* 0x000fc8000bf05070 */
[----:B------:R-:W-:-:S06]  /*3f00*/  UISETP.NE.AND.EX UP0, UPT, URZ, UR7, UPT, UP0 ;  /* 0x000000073f00728c */ /* 0x000fcc000bf05300 */
[----:B------:R-:W-:-:S13]  /*3f10*/  PLOP3.LUT P4, PT, PT, PT, UP0, 0x80, 0x0 ;  /* 0x000000000000781c */ /* 0x000fda0003f8f008 */
[----:B------:R-:W-:Y:S05]  /*3f20*/  @!P4 BRA `(.L_x_118) ;  /* 0x000000b00000c947 */ /* 0x000fea0003800000 */
[----:B------:R-:W-:Y:S01]  /*3f30*/  PRMT R145, RZ, 0x5410, R128 ;  /* 0x00005410ff917816 */ /* 0x000fe20000000080 */
[----:B------:R-:W-:Y:S05]  /*3f40*/  BRA `(.L_x_118) ;  /* 0x0000009000007947 */ /* 0x000fea0003800000 */
.L_x_117:
        /* <DEDUP_REMOVED lines=9> */
.L_x_118:
[----:B------:R-:W-:Y:S05]  /*3fe0*/  BSYNC B1 ;  /* 0x0000000000017941 */ /* 0x000fea0003800000 */
.L_x_116:
        /* <DEDUP_REMOVED lines=13> */
.L_x_120:
[----:B------:R-:W-:-:S04]  /*40c0*/  FFMA.FTZ R144, R26, R149, R146 ;  /* 0x000000951a907223 */ /* 0x000fc80000010092 */
[----:B------:R-:W-:Y:S01]  /*40d0*/  FADD.FTZ R145, R29, -R144 ;  /* 0x800000901d917221 */ /* 0x000fe20000010000 */
[----:B------:R-:W-:-:S03]  /*40e0*/  @P4 PRMT R144, RZ, 0x7610, R128 ;  /* 0x00007610ff904816 */ /* 0x000fc60000000080 */
[----:B------:R-:W-:-:S04]  /*40f0*/  FMUL.FTZ R145, R0, R145 ;  /* 0x0000009100917220 */ /* 0x000fc80000410000 */
[----:B------:R-:W-:Y:S02]  /*4100*/  @P4 FADD.FTZ R145, R145, R144 ;  /* 0x0000009091914221 */ /* 0x000fe40000010000 */
.L_x_121:
[----:B------:R-:W-:Y:S05]  /*4110*/  BSYNC B1 ;  /* 0x0000000000017941 */ /* 0x000fea0003800000 */
.L_x_119:
        /* <DEDUP_REMOVED lines=11> */
.L_x_123:
[----:B------:R-:W-:-:S04]  /*41d0*/  FFMA.FTZ R144, R28, R149, R146 ;  /* 0x000000951c907223 */ /* 0x000fc80000010092 */
[----:B------:R-:W-:Y:S01]  /*41e0*/  FADD.FTZ R145, R31, -R144 ;  /* 0x800000901f917221 */ /* 0x000fe20000010000 */
[----:B------:R-:W-:-:S03]  /*41f0*/  @P4 PRMT R144, RZ, 0x5410, R129 ;  /* 0x00005410ff904816 */ /* 0x000fc60000000081 */
[----:B------:R-:W-:-:S04]  /*4200*/  FMUL.FTZ R145, R0, R145 ;  /* 0x0000009100917220 */ /* 0x000fc80000410000 */
[----:B------:R-:W-:Y:S02]  /*4210*/  @P4 FADD.FTZ R145, R145, R144 ;  /* 0x0000009091914221 */ /* 0x000fe40000010000 */
.L_x_124:
[----:B------:R-:W-:Y:S05]  /*4220*/  BSYNC B1 ;  /* 0x0000000000017941 */ /* 0x000fea0003800000 */
.L_x_122:
        /* <DEDUP_REMOVED lines=11> */
.L_x_126:
[----:B------:R-:W-:-:S04]  /*42e0*/  FFMA.FTZ R144, R30, R149, R146 ;  /* 0x000000951e907223 */ /* 0x000fc80000010092 */
[----:B------:R-:W-:Y:S01]  /*42f0*/  FADD.FTZ R145, R33, -R144 ;  /* 0x8000009021917221 */ /* 0x000fe20000010000 */
[----:B------:R-:W-:-:S03]  /*4300*/  @P4 PRMT R144, RZ, 0x7610, R129 ;  /* 0x00007610ff904816 */ /* 0x000fc60000000081 */
[----:B------:R-:W-:-:S04]  /*4310*/  FMUL.FTZ R145, R0, R145 ;  /* 0x0000009100917220 */ /* 0x000fc80000410000 */
[----:B------:R-:W-:Y:S02]  /*4320*/  @P4 FADD.FTZ R145, R145, R144 ;  /* 0x0000009091914221 */ /* 0x000fe40000010000 */
.L_x_127:
[----:B------:R-:W-:Y:S05]  /*4330*/  BSYNC B1 ;  /* 0x0000000000017941 */ /* 0x000fea0003800000 */
.L_x_125:
        /* <DEDUP_REMOVED lines=11> */
.L_x_129:
[----:B------:R-:W-:Y:S01]  /*43f0*/  FFMA.FTZ R145, R32, R149, R146 ;  /* 0x0000009520917223 */ /* 0x000fe20000010092 */
[----:B------:R-:W-:-:S03]  /*4400*/  @P4 PRMT R144, RZ, 0x5410, R130 ;  /* 0x00005410ff904816 */ /* 0x000fc60000000082 */
[----:B------:R-:W-:-:S04]  /*4410*/  FADD.FTZ R145, R34, -R145 ;  /* 0x8000009122917221 */ /* 0x000fc80000010000 */
[----:B------:R-:W-:-:S04]  /*4420*/  FMUL.FTZ R145, R0, R145 ;  /* 0x0000009100917220 */ /* 0x000fc80000410000 */
[----:B------:R-:W-:Y:S02]  /*4430*/  @P4 FADD.FTZ R145, R145, R144 ;  /* 0x0000009091914221 */ /* 0x000fe40000010000 */
.L_x_130:
[----:B------:R-:W-:Y:S05]  /*4440*/  BSYNC B1 ;  /* 0x0000000000017941 */ /* 0x000fea0003800000 */
.L_x_128:
        /* <DEDUP_REMOVED lines=11> */
.L_x_132:
[----:B------:R-:W-:Y:S01]  /*4500*/  FFMA.FTZ R145, R35, R149, R146 ;  /* 0x0000009523917223 */ /* 0x000fe20000010092 */
[----:B------:R-:W-:-:S03]  /*4510*/  @P4 PRMT R144, RZ, 0x7610, R130 ;  /* 0x00007610ff904816 */ /* 0x000fc60000000082 */
[----:B------:R-:W-:-:S04]  /*4520*/  FADD.FTZ R145, R152, -R145 ;  /* 0x8000009198917221 */ /* 0x000fc80000010000 */
[----:B------:R-:W-:-:S04]  /*4530*/  FMUL.FTZ R145, R0, R145 ;  /* 0x0000009100917220 */ /* 0x000fc80000410000 */
[----:B------:R-:W-:Y:S02]  /*4540*/  @P4 FADD.FTZ R145, R145, R144 ;  /* 0x0000009091914221 */ /* 0x000fe40000010000 */
.L_x_133:
[----:B------:R-:W-:Y:S05]  /*4550*/  BSYNC B1 ;  /* 0x0000000000017941 */ /* 0x000fea0003800000 */
.L_x_131:
        /* <DEDUP_REMOVED lines=11> */
.L_x_135:
[----:B------:R-:W-:Y:S01]  /*4610*/  FFMA.FTZ R145, R153, R149, R146 ;  /* 0x0000009599917223 */ /* 0x000fe20000010092 */
[----:B------:R-:W-:-:S03]  /*4620*/  @P4 PRMT R144, RZ, 0x5410, R131 ;  /* 0x00005410ff904816 */ /* 0x000fc60000000083 */
[----:B------:R-:W-:-:S04]  /*4630*/  FADD.FTZ R145, R154, -R145 ;  /* 0x800000919a917221 */ /* 0x000fc80000010000 */
[----:B------:R-:W-:-:S04]  /*4640*/  FMUL.FTZ R145, R0, R145 ;  /* 0x0000009100917220 */ /* 0x000fc80000410000 */
[----:B------:R-:W-:Y:S02]  /*4650*/  @P4 FADD.FTZ R145, R145, R144 ;  /* 0x0000009091914221 */ /* 0x000fe40000010000 */
.L_x_136:
[----:B------:R-:W-:Y:S05]  /*4660*/  BSYNC B1 ;  /* 0x0000000000017941 */ /* 0x000fea0003800000 */
.L_x_134:
        /* <DEDUP_REMOVED lines=11> */
.L_x_138:
[----:B------:R-:W-:-:S04]  /*4720*/  FFMA.FTZ R145, R155, R149, R146 ;  /* 0x000000959b917223 */ /* 0x000fc80000010092 */
[----:B------:R-:W-:-:S04]  /*4730*/  FADD.FTZ R145, R156, -R145 ;  /* 0x800000919c917221 */ /* 0x000fc80000010000 */
[----:B------:R-:W-:Y:S01]  /*4740*/  FMUL.FTZ R148, R0, R145 ;  /* 0x0000009100947220 */ /* 0x000fe20000410000 */
[----:B------:R-:W-:-:S05]  /*4750*/  @P4 PRMT R145, RZ, 0x7610, R131 ;  /* 0x00007610ff914816 */ /* 0x000fca0000000083 */
[----:B------:R-:W-:Y:S02]  /*4760*/  @P4 FADD.FTZ R148, R148, R145 ;  /* 0x0000009194944221 */ /* 0x000fe40000010000 */
.L_x_139:
[----:B------:R-:W-:Y:S05]  /*4770*/  BSYNC B1 ;  /* 0x0000000000017941 */ /* 0x000fea0003800000 */
.L_x_137:
[----:B------:R-:W-:Y:S01]  /*4780*/  @P5 F2FP.BF16.PACK_AB R144, RZ, R148 ;  /* 0x00000094ff90523e */ /* 0x000fe200000010ff */
[----:B------:R-:W-:-:S03]  /*4790*/  @P3 FMUL.FTZ R148, R148, c[0x0][0x1ec] ;  /* 0x00007b0094943a20 */ /* 0x000fc60000410000 */
[----:B------:R-:W-:Y:S02]  /*47a0*/  @P5 PRMT R75, R75, 0x5410, R144 ;  /* 0x000054104b4b5816 */ /* 0x000fe40000000090 */
[----:B------:R-:W-:Y:S02]  /*47b0*/  @P5 MOV R144, 0x10 ;  /* 0x0000001000905802 */ /* 0x000fe40000000f00 */
[----:B------:R-:W-:-:S03]  /*47c0*/  @P3 F2FP.BF16.PACK_AB R148, RZ, R148 ;  /* 0x00000094ff94323e */ /* 0x000fc600000010ff */
[----:B------:R-:W-:Y:S01]  /*47d0*/  @P5 IMAD.WIDE.U32 R144, R7, R144, c[0x0][0x258] ;  /* 0x0000960007905625 */ /* 0x000fe200078e0090 */
[----:B------:R-:W-:Y:S02]  /*47e0*/  @P3 PRMT R79, R79, 0x5410, R148 ;  /* 0x000054104f4f3816 */ /* 0x000fe40000000094 */
[----:B------:R-:W-:Y:S01]  /*47f0*/  IADD3 R7, R7, 0x80, RZ ;  /* 0x0000008007077810 */ /* 0x000fe20007ffe0ff */
[----:B------:R-:W-:Y:S01]  /*4800*/  @P3 IMAD.MOV.U32 R148, RZ, RZ, 0x10 ;  /* 0x00000010ff943424 */ /* 0x000fe200078e00ff */
[----:B------:R0:W-:Y:S03]  /*4810*/  @P5 STG.E.128 [R144.64], R72 ;  /* 0x0000004890005986 */ /* 0x0001e6000c101d04 */
[C---:B0-----:R-:W-:Y:S01]  /*4820*/  @P3 IMAD.WIDE.U32 R144, R147.reuse, R148, c[0x0][0x248] ;  /* 0x0000920093903625 */ /* 0x041fe200078e0094 */
[----:B------:R-:W-:-:S04]  /*4830*/  IADD3 R147, R147, 0x80, RZ ;  /* 0x0000008093937810 */ /* 0x000fc80007ffe0ff */
[----:B------:R0:W-:Y:S03]  /*4840*/  @P3 STG.E.128 [R144.64], R76 ;  /* 0x0000004c90003986 */ /* 0x0001e6000c101d04 */
.L_x_115:
[----:B------:R-:W-:Y:S05]  /*4850*/  BSYNC B0 ;  /* 0x0000000000007941 */ /* 0x000fea0003800000 */
.L_x_114:
        /* <DEDUP_REMOVED lines=12> */
.L_x_143:
        /* <DEDUP_REMOVED lines=9> */
.L_x_144:
[----:B------:R-:W-:Y:S05]  /*49b0*/  BSYNC B1 ;  /* 0x0000000000017941 */ /* 0x000fea0003800000 */
.L_x_142:
        /* <DEDUP_REMOVED lines=9> */
[----:B------:R-:W-:Y:S01]  /*4a50*/  MOV R145, RZ ;  /* 0x000000ff00917202 */ /* 0x000fe20000000f00 */
[----:B------:R-:W-:Y:S05]  /*4a60*/  @!P4 BRA `(.L_x_147) ;  /* 0x000000700000c947 */ /* 0x000fea0003800000 */
[----:B------:R-:W-:Y:S01]  /*4a70*/  PRMT R145, RZ, 0x7610, R132 ;  /* 0x00007610ff917816 */ /* 0x000fe20000000084 */
[----:B------:R-:W-:Y:S05]  /*4a80*/  BRA `(.L_x_147) ;  /* 0x0000005000007947 */ /* 0x000fea0003800000 */
.L_x_146:
[----:B------:R-:W-:Y:S01]  /*4a90*/  FFMA.FTZ R145, R159, R149, R146 ;  /* 0x000000959f917223 */ /* 0x000fe20000010092 */
[----:B------:R-:W-:-:S03]  /*4aa0*/  @P4 PRMT R144, RZ, 0x7610, R132 ;  /* 0x00007610ff904816 */ /* 0x000fc60000000084 */
[----:B------:R-:W-:-:S04]  /*4ab0*/  FADD.FTZ R145, R162, -R145 ;  /* 0x80000091a2917221 */ /* 0x000fc80000010000 */
[----:B------:R-:W-:-:S04]  /*4ac0*/  FMUL.FTZ R145, R0, R145 ;  /* 0x0000009100917220 */ /* 0x000fc80000410000 */
[----:B------:R-:W-:Y:S02]  /*4ad0*/  @P4 FADD.FTZ R145, R145, R144 ;  /* 0x0000009091914221 */ /* 0x000fe40000010000 */
.L_x_147:
[----:B------:R-:W-:Y:S05]  /*4ae0*/  BSYNC B1 ;  /* 0x0000000000017941 */ /* 0x000fea0003800000 */
.L_x_145:
        /* <DEDUP_REMOVED lines=11> */
.L_x_149:
[----:B------:R-:W-:Y:S01]  /*4ba0*/  FFMA.FTZ R145, R161, R149, R146 ;  /* 0x00000095a1917223 */ /* 0x000fe20000010092 */
[----:B------:R-:W-:-:S03]  /*4bb0*/  @P4 PRMT R144, RZ, 0x5410, R133 ;  /* 0x00005410ff904816 */ /* 0x000fc60000000085 */
[----:B------:R-:W-:-:S04]  /*4bc0*/  FADD.FTZ R145, R164, -R145 ;  /* 0x80000091a4917221 */ /* 0x000fc80000010000 */
[----:B------:R-:W-:-:S04]  /*4bd0*/  FMUL.FTZ R145, R0, R145 ;  /* 0x0000009100917220 */ /* 0x000fc80000410000 */
[----:B------:R-:W-:Y:S02]  /*4be0*/  @P4 FADD.FTZ R145, R145, R144 ;  /* 0x0000009091914221 */ /* 0x000fe40000010000 */
.L_x_150:
[----:B------:R-:W-:Y:S05]  /*4bf0*/  BSYNC B1 ;  /* 0x0000000000017941 */ /* 0x000fea0003800000 */
.L_x_148:
        /* <DEDUP_REMOVED lines=11> */
.L_x_152:
[----:B------:R-:W-:Y:S01]  /*4cb0*/  FFMA.FTZ R145, R163, R149, R146 ;  /* 0x00000095a3917223 */ /* 0x000fe20000010092 */
[----:B------:R-:W-:-:S03]  /*4cc0*/  @P4 PRMT R144, RZ, 0x7610, R133 ;  /* 0x00007610ff904816 */ /* 0x000fc60000000085 */
[----:B------:R-:W-:-:S04]  /*4cd0*/  FADD.FTZ R145, R166, -R145 ;  /* 0x80000091a6917221 */ /* 0x000fc80000010000 */
[----:B------:R-:W-:-:S04]  /*4ce0*/  FMUL.FTZ R145, R0, R145 ;  /* 0x0000009100917220 */ /* 0x000fc80000410000 */
[----:B------:R-:W-:Y:S02]  /*4cf0*/  @P4 FADD.FTZ R145, R145, R144 ;  /* 0x0000009091914221 */ /* 0x000fe40000010000 */
.L_x_153:
[----:B------:R-:W-:Y:S05]  /*4d00*/  BSYNC B1 ;  /* 0x0000000000017941 */ /* 0x000fea0003800000 */
.L_x_151:
        /* <DEDUP_REMOVED lines=11> */
.L_x_155:
[----:B------:R-:W-:-:S04]  /*4dc0*/  FFMA.FTZ R144, R165, R149, R146 ;  /* 0x00000095a5907223 */ /* 0x000fc80000010092 */
[----:B------:R-:W-:Y:S01]  /*4dd0*/  FADD.FTZ R145, R167, -R144 ;  /* 0x80000090a7917221 */ /* 0x000fe20000010000 */
[----:B------:R-:W-:-:S03]  /*4de0*/  @P4 PRMT R144, RZ, 0x5410, R134 ;  /* 0x00005410ff904816 */ /* 0x000fc60000000086 */
[----:B------:R-:W-:-:S04]  /*4df0*/  FMUL.FTZ R145, R0, R145 ;  /* 0x0000009100917220 */ /* 0x000fc80000410000 */
[----:B------:R-:W-:Y:S02]  /*4e00*/  @P4 FADD.FTZ R145, R145, R144 ;  /* 0x0000009091914221 */ /* 0x000fe40000010000 */
.L_x_156:
[----:B------:R-:W-:Y:S05]  /*4e10*/  BSYNC B1 ;  /* 0x0000000000017941 */ /* 0x000fea0003800000 */
.L_x_154:
        /* <DEDUP_REMOVED lines=11> */
.L_x_158:
[----:B------:R-:W-:-:S04]  /*4ed0*/  FFMA.FTZ R144, R168, R149, R146 ;  /* 0x00000095a8907223 */ /* 0x000fc80000010092 */
[----:B------:R-:W-:Y:S01]  /*4ee0*/  FADD.FTZ R145, R169, -R144 ;  /* 0x80000090a9917221 */ /* 0x000fe20000010000 */
[----:B------:R-:W-:-:S03]  /*4ef0*/  @P4 PRMT R144, RZ, 0x7610, R134 ;  /* 0x00007610ff904816 */ /* 0x000fc60000000086 */
[----:B------:R-:W-:-:S04]  /*4f00*/  FMUL.FTZ R145, R0, R145 ;  /* 0x0000009100917220 */ /* 0x000fc80000410000 */
[----:B------:R-:W-:Y:S02]  /*4f10*/  @P4 FADD.FTZ R145, R145, R144 ;  /* 0x0000009091914221 */ /* 0x000fe40000010000 */
.L_x_159:
[----:B------:R-:W-:Y:S05]  /*4f20*/  BSYNC B1 ;  /* 0x0000000000017941 */ /* 0x000fea0003800000 */
.L_x_157:
        /* <DEDUP_REMOVED lines=11> */
.L_x_161:
[----:B------:R-:W-:-:S04]  /*4fe0*/  FFMA.FTZ R144, R170, R149, R146 ;  /* 0x00000095aa907223 */ /* 0x000fc80000010092 */
[----:B------:R-:W-:Y:S01]  /*4ff0*/  FADD.FTZ R145, R171, -R144 ;  /* 0x80000090ab917221 */ /* 0x000fe20000010000 */
[----:B------:R-:W-:-:S03]  /*5000*/  @P4 PRMT R144, RZ, 0x5410, R135 ;  /* 0x00005410ff904816 */ /* 0x000fc60000000087 */
[----:B------:R-:W-:-:S04]  /*5010*/  FMUL.FTZ R145, R0, R145 ;  /* 0x0000009100917220 */ /* 0x000fc80000410000 */
[----:B------:R-:W-:Y:S02]  /*5020*/  @P4 FADD.FTZ R145, R145, R144 ;  /* 0x0000009091914221 */ /* 0x000fe40000010000 */
.L_x_162:
[----:B------:R-:W-:Y:S05]  /*5030*/  BSYNC B1 ;  /* 0x0000000000017941 */ /* 0x000fea0003800000 */
.L_x_160:
        /* <DEDUP_REMOVED lines=11> */
.L_x_164:
[----:B------:R-:W-:-:S04]  /*50f0*/  FFMA.FTZ R144, R172, R149, R146 ;  /* 0x00000095ac907223 */ /* 0x000fc80000010092 */
[----:B------:R-:W-:-:S04]  /*5100*/  FADD.FTZ R145, R173, -R144 ;  /* 0x80000090ad917221 */ /* 0x000fc80000010000 */
[----:B------:R-:W-:Y:S01]  /*5110*/  FMUL.FTZ R148, R0, R145 ;  /* 0x0000009100947220 */ /* 0x000fe20000410000 */
[----:B------:R-:W-:-:S05]  /*5120*/  @P4 PRMT R145, RZ, 0x7610, R135 ;  /* 0x00007610ff914816 */ /* 0x000fca0000000087 */
[----:B------:R-:W-:Y:S02]  /*5130*/  @P4 FADD.FTZ R148, R148, R145 ;  /* 0x0000009194944221 */ /* 0x000fe40000010000 */
.L_x_165:
[----:B------:R-:W-:Y:S05]  /*5140*/  BSYNC B1 ;  /* 0x0000000000017941 */ /* 0x000fea0003800000 */
.L_x_163:
        /* <DEDUP_REMOVED lines=13> */
.L_x_141:
[----:B------:R-:W-:Y:S05]  /*5220*/  BSYNC B0 ;  /* 0x0000000000007941 */ /* 0x000fea0003800000 */
.L_x_140:
[----:B------:R-:W-:Y:S01]  /*5230*/  ISETP.GE.U32.AND P4, PT, R2, 0x280, PT ;  /* 0x000002800200780c */ /* 0x000fe20003f86070 */
[----:B------:R-:W-:-:S12]  /*5240*/  BSSY B0, `(.L_x_166) ;  /* 0x000009a000007945 */ /* 0x000fd80003800000 */
        /* <DEDUP_REMOVED lines=11> */
.L_x_169:
        /* <DEDUP_REMOVED lines=9> */
.L_x_170:
[----:B------:R-:W-:Y:S05]  /*5390*/  BSYNC B1 ;  /* 0x0000000000017941 */ /* 0x000fea0003800000 */
.L_x_168:
        /* <DEDUP_REMOVED lines=13> */
.L_x_172:
[----:B------:R-:W-:-:S04]  /*5470*/  FFMA.FTZ R144, R174, R149, R146 ;  /* 0x00000095ae907223 */ /* 0x000fc80000010092 */
[----:B------:R-:W-:Y:S01]  /*5480*/  FADD.FTZ R145, R177, -R144 ;  /* 0x80000090b1917221 */ /* 0x000fe20000010000 */
[----:B------:R-:W-:-:S03]  /*5490*/  @P4 PRMT R144, RZ, 0x7610, R36 ;  /* 0x00007610ff904816 */ /* 0x000fc60000000024 */
[----:B------:R-:W-:-:S04]  /*54a0*/  FMUL.FTZ R145, R0, R145 ;  /* 0x0000009100917220 */ /* 0x000fc80000410000 */
[----:B------:R-:W-:Y:S02]  /*54b0*/  @P4 FADD.FTZ R145, R145, R144 ;  /* 0x0000009091914221 */ /* 0x000fe40000010000 */
.L_x_173:
[----:B------:R-:W-:Y:S05]  /*54c0*/  BSYNC B1 ;  /* 0x0000000000017941 */ /* 0x000fea0003800000 */
.L_x_171:
        /* <DEDUP_REMOVED lines=11> */
.L_x_175:
[----:B------:R-:W-:-:S04]  /*5580*/  FFMA.FTZ R144, R176, R149, R146 ;  /* 0x00000095b0907223 */ /* 0x000fc80000010092 */
[----:B------:R-:W-:Y:S01]  /*5590*/  FADD.FTZ R145, R179, -R144 ;  /* 0x80000090b3917221 */ /* 0x000fe20000010000 */
[----:B------:R-:W-:-:S03]  /*55a0*/  @P4 PRMT R144, RZ, 0x5410, R37 ;  /* 0x00005410ff904816 */ /* 0x000fc60000000025 */
[----:B------:R-:W-:-:S04]  /*55b0*/  FMUL.FTZ R145, R0, R145 ;  /* 0x0000009100917220 */ /* 0x000fc80000410000 */
[----:B------:R-:W-:Y:S02]  /*55c0*/  @P4 FADD.FTZ R145, R145, R144 ;  /* 0x0000009091914221 */ /* 0x000fe40000010000 */
.L_x_176:
[----:B------:R-:W-:Y:S05]  /*55d0*/  BSYNC B1 ;  /* 0x0000000000017941 */ /* 0x000fea0003800000 */
.L_x_174:
        /* <DEDUP_REMOVED lines=11> */
.L_x_178:
[----:B------:R-:W-:-:S04]  /*5690*/  FFMA.FTZ R144, R178, R149, R146 ;  /* 0x00000095b2907223 */ /* 0x000fc80000010092 */
[----:B------:R-:W-:Y:S01]  /*56a0*/  FADD.FTZ R145, R181, -R144 ;  /* 0x80000090b5917221 */ /* 0x000fe20000010000 */
[----:B------:R-:W-:-:S03]  /*56b0*/  @P4 PRMT R144, RZ, 0x7610, R37 ;  /* 0x00007610ff904816 */ /* 0x000fc60000000025 */
[----:B------:R-:W-:-:S04]  /*56c0*/  FMUL.FTZ R145, R0, R145 ;  /* 0x0000009100917220 */ /* 0x000fc80000410000 */
[----:B------:R-:W-:Y:S02]  /*56d0*/  @P4 FADD.FTZ R145, R145, R144 ;  /* 0x0000009091914221 */ /* 0x000fe40000010000 */
.L_x_179:
[----:B------:R-:W-:Y:S05]  /*56e0*/  BSYNC B1 ;  /* 0x0000000000017941 */ /* 0x000fea0003800000 */
.L_x_177:
        /* <DEDUP_REMOVED lines=11> */
.L_x_181:
[----:B------:R-:W-:Y:S01]  /*57a0*/  FFMA.FTZ R145, R180, R149, R146 ;  /* 0x00000095b4917223 */ /* 0x000fe20000010092 */
[----:B------:R-:W-:-:S03]  /*57b0*/  @P4 PRMT R144, RZ, 0x5410, R38 ;  /* 0x00005410ff904816 */ /* 0x000fc60000000026 */
[----:B------:R-:W-:-:S04]  /*57c0*/  FADD.FTZ R145, R182, -R145 ;  /* 0x80000091b6917221 */ /* 0x000fc80000010000 */
[----:B------:R-:W-:-:S04]  /*57d0*/  FMUL.FTZ R145, R0, R145 ;  /* 0x0000009100917220 */ /* 0x000fc80000410000 */
[----:B------:R-:W-:Y:S02]  /*57e0*/  @P4 FADD.FTZ R145, R145, R144 ;  /* 0x0000009091914221 */ /* 0x000fe40000010000 */
.L_x_182:
[----:B------:R-:W-:Y:S05]  /*57f0*/  BSYNC B1 ;  /* 0x0000000000017941 */ /* 0x000fea0003800000 */
.L_x_180:
        /* <DEDUP_REMOVED lines=11> */
.L_x_184:
[----:B------:R-:W-:Y:S01]  /*58b0*/  FFMA.FTZ R145, R183, R149, R146 ;  /* 0x00000095b7917223 */ /* 0x000fe20000010092 */
[----:B------:R-:W-:-:S03]  /*58c0*/  @P4 PRMT R144, RZ, 0x7610, R38 ;  /* 0x00007610ff904816 */ /* 0x000fc60000000026 */
[----:B------:R-:W-:-:S04]  /*58d0*/  FADD.FTZ R145, R184, -R145 ;  /* 0x80000091b8917221 */ /* 0x000fc80000010000 */
[----:B------:R-:W-:-:S04]  /*58e0*/  FMUL.FTZ R145, R0, R145 ;  /* 0x0000009100917220 */ /* 0x000fc80000410000 */
[----:B------:R-:W-:Y:S02]  /*58f0*/  @P4 FADD.FTZ R145, R145, R144 ;  /* 0x0000009091914221 */ /* 0x000fe40000010000 */
.L_x_185:
[----:B------:R-:W-:Y:S05]  /*5900*/  BSYNC B1 ;  /* 0x0000000000017941 */ /* 0x000fea0003800000 */
.L_x_183:
        /* <DEDUP_REMOVED lines=11> */
.L_x_187:
[----:B------:R-:W-:Y:S01]  /*59c0*/  FFMA.FTZ R145, R185, R149, R146 ;  /* 0x00000095b9917223 */ /* 0x000fe20000010092 */
[----:B------:R-:W-:-:S03]  /*59d0*/  @P4 PRMT R144, RZ, 0x5410, R39 ;  /* 0x00005410ff904816 */ /* 0x000fc60000000027 */
[----:B------:R-:W-:-:S04]  /*59e0*/  FADD.FTZ R145, R186, -R145 ;  /* 0x80000091ba917221 */ /* 0x000fc80000010000 */
[----:B------:R-:W-:-:S04]  /*59f0*/  FMUL.FTZ R145, R0, R145 ;  /* 0x0000009100917220 */ /* 0x000fc80000410000 */
[----:B------:R-:W-:Y:S02]  /*5a00*/  @P4 FADD.FTZ R145, R145, R144 ;  /* 0x0000009091914221 */ /* 0x000fe40000010000 */
.L_x_188:
[----:B------:R-:W-:Y:S05]  /*5a10*/  BSYNC B1 ;  /* 0x0000000000017941 */ /* 0x000fea0003800000 */
.L_x_186:
        /* <DEDUP_REMOVED lines=11> */
.L_x_190:
[----:B------:R-:W-:Y:S01]  /*5ad0*/  FFMA.FTZ R149, R187, R149, R146 ;  /* 0x00000095bb957223 */ /* 0x000fe20000010092 */
[----:B------:R-:W-:-:S03]  /*5ae0*/  @P4 PRMT R145, RZ, 0x7610, R39 ;  /* 0x00007610ff914816 */ /* 0x000fc60000000027 */
[----:B------:R-:W-:-:S04]  /*5af0*/  FADD.FTZ R149, R188, -R149 ;  /* 0x80000095bc957221 */ /* 0x000fc80000010000 */
[----:B------:R-:W-:-:S04]  /*5b00*/  FMUL.FTZ R0, R0, R149 ;  /* 0x0000009500007220 */ /* 0x000fc80000410000 */
[----:B------:R-:W-:Y:S02]  /*5b10*/  @P4 FADD.FTZ R0, R0, R145 ;  /* 0x0000009100004221 */ /* 0x000fe40000010000 */
.L_x_191:
[----:B------:R-:W-:Y:S05]  /*5b20*/  BSYNC B1 ;  /* 0x0000000000017941 */ /* 0x000fea0003800000 */
.L_x_189:
[----:B------:R-:W-:Y:S02]  /*5b30*/  @P5 MOV R144, 0x10 ;  /* 0x0000001000905802 */ /* 0x000fe40000000f00 */
[----:B------:R-:W-:Y:S01]  /*5b40*/  @P5 F2FP.BF16.PACK_AB R146, RZ, R0 ;  /* 0x00000000ff92523e */ /* 0x000fe200000010ff */
[----:B------:R-:W-:Y:S02]  /*5b50*/  @P3 FMUL.FTZ R0, R0, c[0x0][0x1ec] ;  /* 0x00007b0000003a20 */ /* 0x000fe40000410000 */
[----:B------:R-:W-:Y:S01]  /*5b60*/  @P5 IMAD.WIDE.U32 R144, R7, R144, c[0x0][0x258] ;  /* 0x0000960007905625 */ /* 0x000fe200078e0090 */
[----:B------:R-:W-:Y:S02]  /*5b70*/  @P5 PRMT R75, R75, 0x5410, R146 ;  /* 0x000054104b4b5816 */ /* 0x000fe40000000092 */
[----:B------:R-:W-:Y:S01]  /*5b80*/  @P3 F2FP.BF16.PACK_AB R0, RZ, R0 ;  /* 0x00000000ff00323e */ /* 0x000fe200000010ff */
[----:B------:R-:W-:Y:S02]  /*5b90*/  @P3 IMAD.MOV.U32 R146, RZ, RZ, 0x10 ;  /* 0x00000010ff923424 */ /* 0x000fe400078e00ff */
[----:B------:R0:W-:Y:S01]  /*5ba0*/  @P5 STG.E.128 [R144.64], R72 ;  /* 0x0000004890005986 */ /* 0x0001e2000c101d04 */
[----:B------:R-:W-:Y:S01]  /*5bb0*/  @P3 PRMT R79, R79, 0x5410, R0 ;  /* 0x000054104f4f3816 */ /* 0x000fe20000000000 */
[----:B0-----:R-:W-:-:S05]  /*5bc0*/  @P3 IMAD.WIDE.U32 R144, R147, R146, c[0x0][0x248] ;  /* 0x0000920093903625 */ /* 0x001fca00078e0092 */
[----:B------:R0:W-:Y:S02]  /*5bd0*/  @P3 STG.E.128 [R144.64], R76 ;  /* 0x0000004c90003986 */ /* 0x0001e4000c101d04 */
.L_x_167:
[----:B------:R-:W-:Y:S05]  /*5be0*/  BSYNC B0 ;  /* 0x0000000000007941 */ /* 0x000fea0003800000 */
.L_x_166:
[----:B------:R-:W-:Y:S02]  /*5bf0*/  IADD3 R3, R3, c[0x0][0x160], RZ ;  /* 0x0000580003037a10 */ /* 0x000fe40007ffe0ff */
[----:B------:R-:W-:Y:S02]  /*5c00*/  LOP3.LUT P3, RZ, R207, 0xff, RZ, 0xc0, !PT ;  /* 0x000000ffcfff7812 */ /* 0x000fe4000786c0ff */
[----:B------:R-:W-:Y:S02]  /*5c10*/  ISETP.GE.AND P2, PT, R3, c[0x0][0x164], PT ;  /* 0x0000590003007a0c */ /* 0x000fe40003f46270 */
[----:B------:R-:W-:-:S11]  /*5c20*/  SEL R207, RZ, 0x1, P3 ;  /* 0x00000001ffcf7807 */ /* 0x000fd60001800000 */
[----:B0-----:R-:W-:Y:S01]  /*5c30*/  @P2 CALL.REL.NOINC `(.L_x_36) ;  /* 0x0000001000002944 */ /* 0x001fe20003c00000 */
[----:B------:R-:W-:Y:S05]  /*5c40*/  BRA `(.L_x_192) ;  /* 0xffffab6000007947 */ /* 0x000fea000383ffff */
.L_x_36:
[----:B-1----:R-:W0:Y:S01]  /*5c50*/  S2UR UR6, SR_CTAID.X ;  /* 0x00000000000679c3 */ /* 0x002e220000002500 */
[----:B------:R-:W0:Y:S01]  /*5c60*/  S2R R3, SR_TID.X ;  /* 0x0000000000037919 */ /* 0x000e220000002100 */
[C---:B------:R-:W-:Y:S02]  /*5c70*/  LOP3.LUT P3, RZ, R2.reuse, 0xffffff80, RZ, 0xc0, !PT ;  /* 0xffffff8002ff7812 */ /* 0x040fe4000786c0ff */
[----:B------:R-:W-:Y:S02]  /*5c80*/  ISETP.GE.U32.AND P2, PT, R2, 0x100, PT ;  /* 0x000001000200780c */ /* 0x000fe40003f46070 */
[----:B-----5:R-:W-:-:S09]  /*5c90*/  @P0 MOV R15, 0x20 ;  /* 0x00000020000f0802 */ /* 0x020fd20000000f00 */
[----:B------:R-:W-:Y:S02]  /*5ca0*/  @P3 MOV R7, 0x20 ;  /* 0x0000002000073802 */ /* 0x000fe40000000f00 */
[----:B------:R-:W-:Y:S02]  /*5cb0*/  @P2 MOV R11, 0x20 ;  /* 0x00000020000b2802 */ /* 0x000fe40000000f00 */
[C---:B0-----:R-:W-:Y:S02]  /*5cc0*/  LEA.HI R0, R3.reuse, UR6, RZ, 0x19 ;  /* 0x0000000603007c11 */ /* 0x041fe4000f8fc8ff */
[----:B------:R-:W-:-:S03]  /*5cd0*/  LOP3.LUT R3, R3, 0x7f, RZ, 0xc0, !PT ;  /* 0x0000007f03037812 */ /* 0x000fc600078ec0ff */
[----:B------:R-:W-:-:S05]  /*5ce0*/  IMAD R0, R0, c[0x0][0x168], RZ ;  /* 0x00005a0000007a24 */ /* 0x000fca00078e02ff */
[----:B------:R-:W-:Y:S01]  /*5cf0*/  LEA.HI R0, R0, R3, RZ, 0x1d ;  /* 0x0000000300007211 */ /* 0x000fe200078fe8ff */
[----:B------:R-:W-:-:S04]  /*5d00*/  @P1 IMAD.MOV.U32 R3, RZ, RZ, 0x20 ;  /* 0x00000020ff031424 */ /* 0x000fc800078e00ff */
        /* <DEDUP_REMOVED lines=9> */
[----:B------:R1:W-:Y:S01]  /*5da0*/  @P3 STG.E.128 [R6.64+0x10], R44 ;  /* 0x0000102c06003986 */ /* 0x0003e2000c101d04 */
[----:B------:R-:W-:-:S03]  /*5db0*/  @P0 IMAD.WIDE.U32 R12, R0, R15, c[0x0][0x220] ;  /* 0x00008800000c0625 */ /* 0x000fc600078e000f */
[----:B------:R2:W-:Y:S01]  /*5dc0*/  @P2 STG.E.128 [R8.64], R92 ;  /* 0x0000005c08002986 */ /* 0x0005e2000c101d04 */
[C---:B------:R-:W-:Y:S01]  /*5dd0*/  @P0 IMAD.WIDE.U32 R14, R0.reuse, R15, c[0x0][0x228] ;  /* 0x00008a00000e0625 */ /* 0x040fe200078e000f */
[----:B------:R-:W-:Y:S02]  /*5de0*/  @P0 IADD3 R0, R0, 0x80, RZ ;  /* 0x0000008000000810 */ /* 0x000fe40007ffe0ff */
[----:B------:R2:W-:Y:S03]  /*5df0*/  @P2 STG.E.128 [R8.64+0x10], R96 ;  /* 0x0000106008002986 */ /* 0x0005e6000c101d04 */
[-C--:B0-----:R-:W-:Y:S01]  /*5e00*/  @P1 IMAD.WIDE.U32 R4, R0, R3.reuse, c[0x0][0x220] ;  /* 0x0000880000041625 */ /* 0x081fe200078e0003 */
[----:B------:R2:W-:Y:S04]  /*5e10*/  @P2 STG.E.128 [R10.64], R48 ;  /* 0x000000300a002986 */ /* 0x0005e8000c101d04 */
[----:B------:R2:W-:Y:S01]  /*5e20*/  @P2 STG.E.128 [R10.64+0x10], R52 ;  /* 0x000010340a002986 */ /* 0x0005e2000c101d04 */
[----:B------:R-:W-:Y:S01]  /*5e30*/  ISETP.GE.U32.AND P2, PT, R2, 0x280, PT ;  /* 0x000002800200780c */ /* 0x000fe20003f46070 */
[C---:B-1----:R-:W-:Y:S01]  /*5e40*/  @P1 IMAD.WIDE.U32 R6, R0.reuse, R3, c[0x0][0x228] ;  /* 0x00008a0000061625 */ /* 0x042fe200078e0003 */
[----:B------:R-:W-:Y:S01]  /*5e50*/  @P1 IADD3 R0, R0, 0x80, RZ ;  /* 0x0000008000001810 */ /* 0x000fe20007ffe0ff */
        /* <DEDUP_REMOVED lines=17> */
.L_x_60:
[----:B------:R-:W-:Y:S01]  /*5f70*/  HFMA2.MMA R149, -RZ, RZ, 0, 9.5367431640625e-07 ;  /* 0x00000010ff957435 */ /* 0x000fe200000001ff */
[----:B------:R-:W-:Y:S01]  /*5f80*/  MOV R150, R200 ;  /* 0x000000c800967202 */ /* 0x000fe20000000f00 */
[----:B------:R-:W-:Y:S01]  /*5f90*/  IMAD.MOV.U32 R147, RZ, RZ, 0x1f ;  /* 0x0000001fff937424 */ /* 0x000fe200078e00ff */
[----:B------:R-:W-:-:S02]  /*5fa0*/  MOV R148, 0xffffffff ;  /* 0xffffffff00947802 */ /* 0x000fc40000000f00 */
[----:B0-----:R-:W-:Y:S02]  /*5fb0*/  MOV R144, 0x5fd0 ;  /* 0x00005fd000907802 */ /* 0x001fe40000000f00 */
[----:B------:R-:W-:Y:S05]  /*5fc0*/  CALL.REL.NOINC `($__internal_2_$__cuda_sm70_shflsync_down_p) ;  /* 0x0000045000007944 */ /* 0x000fea0003c00000 */
[----:B-1----:R-:W-:Y:S01]  /*5fd0*/  MOV R151, R148 ;  /* 0x0000009400977202 */ /* 0x002fe20000000f00 */
[----:B0-----:R-:W-:Y:S05]  /*5fe0*/  BRA `(.L_x_193) ;  /* 0xffffc7f000007947 */ /* 0x001fea000383ffff */
.L_x_61:
[----:B------:R-:W-:Y:S01]  /*5ff0*/  HFMA2.MMA R147, -RZ, RZ, 0, 1.847743988037109375e-06 ;  /* 0x0000001fff937435 */ /* 0x000fe200000001ff */
[----:B------:R-:W-:Y:S01]  /*6000*/  MOV R150, R199 ;  /* 0x000000c700967202 */ /* 0x000fe20000000f00 */
[----:B------:R-:W-:Y:S01]  /*6010*/  IMAD.MOV.U32 R149, RZ, RZ, 0x10 ;  /* 0x00000010ff957424 */ /* 0x000fe200078e00ff */
[----:B------:R-:W-:Y:S02]  /*6020*/  MOV R148, 0xffffffff ;  /* 0xffffffff00947802 */ /* 0x000fe40000000f00 */
[----:B0-----:R-:W-:Y:S02]  /*6030*/  MOV R144, 0x6050 ;  /* 0x0000605000907802 */ /* 0x001fe40000000f00 */
[----:B-12---:R-:W-:Y:S05]  /*6040*/  CALL.REL.NOINC `($__internal_2_$__cuda_sm70_shflsync_down_p) ;  /* 0x000003d000007944 */ /* 0x006fea0003c00000 */
[----:B------:R-:W-:Y:S01]  /*6050*/  FADD.FTZ R200, R151, R200 ;  /* 0x000000c897c87221 */ /* 0x000fe20000010000 */
[----:B0-----:R-:W-:Y:S01]  /*6060*/  HFMA2.MMA R149, -RZ, RZ, 0, 4.76837158203125e-07 ;  /* 0x00000008ff957435 */ /* 0x001fe200000001ff */
[----:B-1----:R-:W-:Y:S01]  /*6070*/  FADD.FTZ R199, R199, R148 ;  /* 0x00000094c7c77221 */ /* 0x002fe20000010000 */
[----:B------:R-:W-:Y:S01]  /*6080*/  MOV R148, 0xffffffff ;  /* 0xffffffff00947802 */ /* 0x000fe20000000f00 */
[----:B------:R-:W-:Y:S01]  /*6090*/  IMAD.MOV.U32 R147, RZ, RZ, 0x1f ;  /* 0x0000001fff937424 */ /* 0x000fe200078e00ff */
[----:B------:R-:W-:-:S02]  /*60a0*/  MOV R150, R200 ;  /* 0x000000c800967202 */ /* 0x000fc40000000f00 */
[----:B------:R-:W-:Y:S02]  /*60b0*/  MOV R144, 0x60d0 ;  /* 0x000060d000907802 */ /* 0x000fe40000000f00 */
[----:B------:R-:W-:Y:S05]  /*60c0*/  CALL.REL.NOINC `($__internal_2_$__cuda_sm70_shflsync_down_p) ;  /* 0x0000035000007944 */ /* 0x000fea0003c00000 */
[----:B0-----:R-:W-:Y:S01]  /*60d0*/  HFMA2.MMA R149, -RZ, RZ, 0, 4.76837158203125e-07 ;  /* 0x00000008ff957435 */ /* 0x001fe200000001ff */
[----:B-1----:R-:W-:Y:S01]  /*60e0*/  MOV R151, R148 ;  /* 0x0000009400977202 */ /* 0x002fe20000000f00 */
[----:B------:R-:W-:Y:S01]  /*60f0*/  IMAD.MOV.U32 R150, RZ, RZ, R199 ;  /* 0x000000ffff967224 */ /* 0x000fe200078e00c7 */
[----:B------:R-:W-:Y:S02]  /*6100*/  MOV R147, 0x1f ;  /* 0x0000001f00937802 */ /* 0x000fe40000000f00 */
[----:B------:R-:W-:Y:S02]  /*6110*/  MOV R148, 0xffffffff ;  /* 0xffffffff00947802 */ /* 0x000fe40000000f00 */
[----:B------:R-:W-:Y:S02]  /*6120*/  MOV R144, 0x6140 ;  /* 0x0000614000907802 */ /* 0x000fe40000000f00 */
[----:B------:R-:W-:Y:S05]  /*6130*/  CALL.REL.NOINC `($__internal_2_$__cuda_sm70_shflsync_down_p) ;  /* 0x000002e000007944 */ /* 0x000fea0003c00000 */
[----:B------:R-:W-:Y:S01]  /*6140*/  FADD.FTZ R200, R151, R200 ;  /* 0x000000c897c87221 */ /* 0x000fe20000010000 */
[----:B0-----:R-:W-:Y:S01]  /*6150*/  HFMA2.MMA R147, -RZ, RZ, 0, 1.847743988037109375e-06 ;  /* 0x0000001fff937435 */ /* 0x001fe200000001ff */
[----:B-1----:R-:W-:Y:S01]  /*6160*/  FADD.FTZ R199, R199, R148 ;  /* 0x00000094c7c77221 */ /* 0x002fe20000010000 */
[----:B------:R-:W-:Y:S01]  /*6170*/  MOV R148, 0xffffffff ;  /* 0xffffffff00947802 */ /* 0x000fe20000000f00 */
[----:B------:R-:W-:Y:S01]  /*6180*/  IMAD.MOV.U32 R149, RZ, RZ, 0x4 ;  /* 0x00000004ff957424 */ /* 0x000fe200078e00ff */
[----:B------:R-:W-:-:S02]  /*6190*/  MOV R150, R200 ;  /* 0x000000c800967202 */ /* 0x000fc40000000f00 */
[----:B------:R-:W-:Y:S02]  /*61a0*/  MOV R144, 0x61c0 ;  /* 0x000061c000907802 */ /* 0x000fe40000000f00 */
[----:B------:R-:W-:Y:S05]  /*61b0*/  CALL.REL.NOINC `($__internal_2_$__cuda_sm70_shflsync_down_p) ;  /* 0x0000026000007944 */ /* 0x000fea0003c00000 */
[----:B0-----:R-:W-:Y:S01]  /*61c0*/  HFMA2.MMA R149, -RZ, RZ, 0, 2.384185791015625e-07 ;  /* 0x00000004ff957435 */ /* 0x001fe200000001ff */
[----:B-1----:R-:W-:Y:S01]  /*61d0*/  IMAD.MOV.U32 R151, RZ, RZ, R148 ;  /* 0x000000ffff977224 */ /* 0x002fe200078e0094 */
[----:B------:R-:W-:Y:S01]  /*61e0*/  MOV R150, R199 ;  /* 0x000000c700967202 */ /* 0x000fe20000000f00 */
[----:B------:R-:W-:Y:S01]  /*61f0*/  IMAD.MOV.U32 R148, RZ, RZ, -0x1 ;  /* 0xffffffffff947424 */ /* 0x000fe200078e00ff */
[----:B------:R-:W-:Y:S02]  /*6200*/  MOV R147, 0x1f ;  /* 0x0000001f00937802 */ /* 0x000fe40000000f00 */
[----:B------:R-:W-:Y:S02]  /*6210*/  MOV R144, 0x6230 ;  /* 0x0000623000907802 */ /* 0x000fe40000000f00 */
[----:B------:R-:W-:Y:S05]  /*6220*/  CALL.REL.NOINC `($__internal_2_$__cuda_sm70_shflsync_down_p) ;  /* 0x000001f000007944 */ /* 0x000fea0003c00000 */
[----:B------:R-:W-:Y:S01]  /*6230*/  FADD.FTZ R200, R151, R200 ;  /* 0x000000c897c87221 */ /* 0x000fe20000010000 */
[----:B0-----:R-:W-:Y:S01]  /*6240*/  HFMA2.MMA R149, -RZ, RZ, 0, 1.1920928955078125e-07 ;  /* 0x00000002ff957435 */ /* 0x001fe200000001ff */
[----:B-1----:R-:W-:Y:S01]  /*6250*/  FADD.FTZ R151, R199, R148 ;  /* 0x00000094c7977221 */ /* 0x002fe20000010000 */
[----:B------:R-:W-:Y:S01]  /*6260*/  MOV R147, 0x1f ;  /* 0x0000001f00937802 */ /* 0x000fe20000000f00 */
[----:B------:R-:W-:Y:S01]  /*6270*/  IMAD.MOV.U32 R150, RZ, RZ, R200 ;  /* 0x000000ffff967224 */ /* 0x000fe200078e00c8 */
[----:B------:R-:W-:-:S02]  /*6280*/  MOV R148, 0xffffffff ;  /* 0xffffffff00947802 */ /* 0x000fc40000000f00 */
[----:B------:R-:W-:Y:S02]  /*6290*/  MOV R144, 0x62b0 ;  /* 0x000062b000907802 */ /* 0x000fe40000000f00 */
[----:B------:R-:W-:Y:S05]  /*62a0*/  CALL.REL.NOINC `($__internal_2_$__cuda_sm70_shflsync_down_p) ;  /* 0x0000017000007944 */ /* 0x000fea0003c00000 */
[----:B0-----:R-:W-:Y:S01]  /*62b0*/  HFMA2.MMA R149, -RZ, RZ, 0, 1.1920928955078125e-07 ;  /* 0x00000002ff957435 */ /* 0x001fe200000001ff */
[----:B-1----:R-:W-:Y:S01]  /*62c0*/  MOV R199, R148 ;  /* 0x0000009400c77202 */ /* 0x002fe20000000f00 */
[----:B------:R-:W-:Y:S01]  /*62d0*/  IMAD.MOV.U32 R147, RZ, RZ, 0x1f ;  /* 0x0000001fff937424 */ /* 0x000fe200078e00ff */
[----:B------:R-:W-:Y:S02]  /*62e0*/  MOV R150, R151 ;  /* 0x0000009700967202 */ /* 0x000fe40000000f00 */
[----:B------:R-:W-:Y:S02]  /*62f0*/  MOV R148, 0xffffffff ;  /* 0xffffffff00947802 */ /* 0x000fe40000000f00 */
[----:B------:R-:W-:Y:S02]  /*6300*/  MOV R144, 0x6320 ;  /* 0x0000632000907802 */ /* 0x000fe40000000f00 */
[----:B------:R-:W-:Y:S05]  /*6310*/  CALL.REL.NOINC `($__internal_2_$__cuda_sm70_shflsync_down_p) ;  /* 0x0000010000007944 */ /* 0x000fea0003c00000 */
[----:B------:R-:W-:Y:S01]  /*6320*/  FADD.FTZ R199, R199, R200 ;  /* 0x000000c8c7c77221 */ /* 0x000fe20000010000 */
[----:B0-----:R-:W-:Y:S01]  /*6330*/  HFMA2.MMA R149, -RZ, RZ, 0, 5.9604644775390625e-08 ;  /* 0x00000001ff957435 */ /* 0x001fe200000001ff */
[----:B-1----:R-:W-:Y:S01]  /*6340*/  FADD.FTZ R151, R151, R148 ;  /* 0x0000009497977221 */ /* 0x002fe20000010000 */
[----:B------:R-:W-:Y:S01]  /*6350*/  MOV R147, 0x1f ;  /* 0x0000001f00937802 */ /* 0x000fe20000000f00 */
[----:B------:R-:W-:Y:S01]  /*6360*/  IMAD.MOV.U32 R148, RZ, RZ, -0x1 ;  /* 0xffffffffff947424 */ /* 0x000fe200078e00ff */
[----:B------:R-:W-:-:S02]  /*6370*/  MOV R150, R199 ;  /* 0x000000c700967202 */ /* 0x000fc40000000f00 */
[----:B------:R-:W-:Y:S02]  /*6380*/  MOV R144, 0x63a0 ;  /* 0x000063a000907802 */ /* 0x000fe40000000f00 */
[----:B------:R-:W-:Y:S05]  /*6390*/  CALL.REL.NOINC `($__internal_2_$__cuda_sm70_shflsync_down_p) ;  /* 0x0000008000007944 */ /* 0x000fea0003c00000 */
[----:B0-----:R-:W-:Y:S01]  /*63a0*/  HFMA2.MMA R147, -RZ, RZ, 0, 1.847743988037109375e-06 ;  /* 0x0000001fff937435 */ /* 0x001fe200000001ff */
[----:B-1----:R-:W-:Y:S01]  /*63b0*/  MOV R200, R148 ;  /* 0x0000009400c87202 */ /* 0x002fe20000000f00 */
[----:B------:R-:W-:Y:S01]  /*63c0*/  IMAD.MOV.U32 R149, RZ, RZ, 0x1 ;  /* 0x00000001ff957424 */ /* 0x000fe200078e00ff */
[----:B------:R-:W-:Y:S02]  /*63d0*/  MOV R150, R151 ;  /* 0x0000009700967202 */ /* 0x000fe40000000f00 */
[----:B------:R-:W-:Y:S02]  /*63e0*/  MOV R148, 0xffffffff ;  /* 0xffffffff00947802 */ /* 0x000fe40000000f00 */
[----:B------:R-:W-:Y:S02]  /*63f0*/  MOV R144, 0x6410 ;  /* 0x0000641000907802 */ /* 0x000fe40000000f00 */
[----:B------:R-:W-:Y:S05]  /*6400*/  CALL.REL.NOINC `($__internal_2_$__cuda_sm70_shflsync_down_p) ;  /* 0x0000001000007944 */ /* 0x000fea0003c00000 */
[----:B01----:R-:W-:Y:S05]  /*6410*/  BRA `(.L_x_194) ;  /* 0xffffc4e000007947 */ /* 0x003fea000383ffff */
        .weak           $__internal_2_$__cuda_sm70_shflsync_down_p
        .type           $__internal_2_$__cuda_sm70_shflsync_down_p,@function
        .size           $__internal_2_$__cuda_sm70_shflsync_down_p,(.L_x_14220 - $__internal_2_$__cuda_sm70_shflsync_down_p)
$__internal_2_$__cuda_sm70_shflsync_down_p:
[----:B------:R-:W-:Y:S01]  /*6420*/  HFMA2.MMA R145, -RZ, RZ, 0, 0 ;  /* 0x00000000ff917435 */ /* 0x000fe200000001ff */
[----:B------:R-:W-:Y:S04]  /*6430*/  WARPSYNC R148 ;  /* 0x0000009400007348 */ /* 0x000fe80003800000 */
[----:B------:R0:W1:Y:S01]  /*6440*/  SHFL.DOWN PT, R148, R150, R149, R147 ;  /* 0x0800009596947389 */ /* 0x00006200000e0093 */
[----:B------:R-:W-:Y:S05]  /*6450*/  RET.REL.NODEC R144 `(_ZN10layer_norm13ln_bwd_kernelINS_13Kernel_traitsI13__nv_bfloat16S2_S2_S2_fjLj5120ELj1ELj1ELj4ELj16ENS_18Kernel_traits_baseILj5120ES2_S2_S2_S2_fjLj128EEEEELb0ELb0ELb1ELb0EEEvNS_9BwdParamsE) ;  /* 0xffff9ba090007950 */ /* 0x000fea0003c3ffff */
.L_x_195:
        /* <DEDUP_REMOVED lines=10> */
.L_x_14220:


//--------------------- .text._ZN10layer_norm13ln_bwd_kernelINS_13Kernel_traitsI13__nv_bfloat16S2_S2_S2_fjLj5120ELj1ELj1ELj4ELj16ENS_18Kernel_traits_baseILj5120ES2_S2_S2_S2_fjLj128EEEEELb0ELb0ELb1ELb1EEEvNS_9BwdParamsE --------------------------
	.section	.text._ZN10layer_norm13ln_bwd_kernelINS_13Kernel_traitsI13__nv_bfloat16S2_S2_S2_fjLj5120ELj1ELj1ELj4ELj16ENS_18Kernel_traits_baseILj5120ES2_S2_S2_S2_fjLj128EEEEELb0ELb0ELb1ELb1EEEvNS_9BwdParamsE,"ax",@progbits
	.sectioninfo	@"SHI_REGISTERS=255"
	.align	128
        .global         _ZN10layer_norm13ln_bwd_kernelINS_13Kernel_traitsI13__nv_bfloat16S2_S2_S2_fjLj5120ELj1ELj1ELj4ELj16ENS_18Kernel_traits_baseILj5120ES2_S2_S2_S2_fjLj128EEEEELb0ELb0ELb1ELb1EEEvNS_9BwdParamsE
        .type           _ZN10layer_norm13ln_bwd_kernelINS_13Kernel_traitsI13__nv_bfloat16S2_S2_S2_fjLj5120ELj1ELj1ELj4ELj16ENS_18Kernel_traits_baseILj5120ES2_S2_S2_S2_fjLj128EEEEELb0ELb0ELb1ELb1EEEvNS_9BwdParamsE,@function
        .size           _ZN10layer_norm13ln_bwd_kernelINS_13Kernel_traitsI13__nv_bfloat16S2_S2_S2_fjLj5120ELj1ELj1ELj4ELj16ENS_18Kernel_traits_baseILj5120ES2_S2_S2_S2_fjLj128EEEEELb0ELb0ELb1ELb1EEEvNS_9BwdParamsE,(.L_x_14221 - _ZN10layer_norm13ln_bwd_kernelINS_13Kernel_traitsI13__nv_bfloat16S2_S2_S2_fjLj5120ELj1ELj1ELj4ELj16ENS_18Kernel_traits_baseILj5120ES2_S2_S2_S2_fjLj128EEEEELb0ELb0ELb1ELb1EEEvNS_9BwdParamsE)
        .other          _ZN10layer_norm13ln_bwd_kernelINS_13Kernel_traitsI13__nv_bfloat16S2_S2_S2_fjLj5120ELj1ELj1ELj4ELj16ENS_18Kernel_traits_baseILj5120ES2_S2_S2_S2_fjLj128EEEEELb0ELb0ELb1ELb1EEEvNS_9BwdParamsE,@"STO_CUDA_ENTRY STV_DEFAULT"
_ZN10layer_norm13ln_bwd_kernelINS_13Kernel_traitsI13__nv_bfloat16S2_S2_S2_fjLj5120ELj1ELj1ELj4ELj16ENS_18Kernel_traits_baseILj5120ES2_S2_S2_S2_fjLj128EEEEELb0ELb0ELb1ELb1EEEvNS_9BwdParamsE:
.text._ZN10layer_norm13ln_bwd_kernelINS_13Kernel_traitsI13__nv_bfloat16S2_S2_S2_fjLj5120ELj1ELj1ELj4ELj16ENS_18Kernel_traits_baseILj5120ES2_S2_S2_S2_fjLj128EEEEELb0ELb0ELb1ELb1EEEvNS_9BwdParamsE:
[----:B------:R-:W-:Y:S02]  /*0000*/  MOV R1, c[0x0][0x28] ;  /* 0x00000a0000017a02 */ /* 0x000fe40000000f00 */
[----:B------:R-:W0:Y:S01]  /*0010*/  S2UR UR4, SR_CTAID.X ;  /* 0x00000000000479c3 */ /* 0x000e220000002500 */
[----:B------:R-:W0:Y:S01]  /*0020*/  S2R R2, SR_TID.X ;  /* 0x0000000000027919 */ /* 0x000e220000002100 */
[----:B------:R-:W-:Y:S02]  /*0030*/  IADD3 R1, R1, -0x8, RZ ;  /* 0xfffffff801017810 */ /* 0x000fe40007ffe0ff */
        /* <DEDUP_REMOVED lines=45> */
.L_x_196:
[----:B------:R-:W-:-:S04]  /*0310*/  SHF.L.U32 R2, R2, 0x4, RZ ;  /* 0x0000000402027819 */ /* 0x000fc800000006ff */
[----:B------:R-:W-:-:S04]  /*0320*/  LOP3.LUT R2, R2, 0x7f0, RZ, 0xc0, !PT ;  /* 0x000007f002027812 */ /* 0x000fc800078ec0ff */
[----:B------:R-:W-:-:S04]  /*0330*/  IADD3 R2, P0, R2, c[0x0][0x1b0], RZ ;  /* 0x00006c0002027a10 */ /* 0x000fc80007f1e0ff */
[----:B------:R-:W-:-:S05]  /*0340*/  IADD3.X R3, RZ, c[0x0][0x1b4], RZ, P0, !PT ;  /* 0x00006d00ff037a10 */ /* 0x000fca00007fe4ff */
[----:B------:R-:W2:Y:S04]  /*0350*/  LDG.E.128 R244, [R2.64] ;  /* 0x0000000402f47981 */ /* 0x000ea8000c1e1d00 */
[----:B------:R2:W3:Y:S04]  /*0360*/  LDG.E.128 R4, [R2.64+0x800] ;  /* 0x0008000402047981 */ /* 0x0004e8000c1e1d00 */
[----:B------:R2:W4:Y:S04]  /*0370*/  LDG.E.128 R8, [R2.64+0x1000] ;  /* 0x0010000402087981 */ /* 0x000528000c1e1d00 */
[----:B------:R2:W5:Y:S04]  /*0380*/  LDG.E.128 R12, [R2.64+0x2000] ;  /* 0x00200004020c7981 */ /* 0x000568000c1e1d00 */
[----:B------:R2:W5:Y:S01]  /*0390*/  LDG.E.128 R16, [R2.64+0x1800] ;  /* 0x0018000402107981 */ /* 0x000562000c1e1d00 */
        /* <DEDUP_REMOVED lines=42> */
[--C-:B---3--:R-:W-:Y:S01]  /*0640*/  PRMT R242, RZ, 0x5410, R6.reuse ;  /* 0x00005410fff27816 */ /* 0x108fe20000000006 */
[----:B------:R-:W-:Y:S01]  /*0650*/  STL [R1+0x4], R3 ;  /* 0x0000040301007387 */ /* 0x000fe20000100800 */
[----:B------:R-:W-:Y:S01]  /*0660*/  PRMT R241, RZ, 0x7610, R6 ;  /* 0x00007610fff17816 */ /* 0x000fe20000000006 */
[----:B------:R-:W-:Y:S01]  /*0670*/  HFMA2.MMA R6, -RZ, RZ, 0, 5.9604644775390625e-08 ;  /* 0x00000001ff067435 */ /* 0x000fe200000001ff */
[--C-:B------:R-:W-:Y:S02]  /*0680*/  PRMT R229, RZ, 0x5410, R7.reuse ;  /* 0x00005410ffe57816 */ /* 0x100fe40000000007 */
[----:B------:R-:W-:Y:S02]  /*0690*/  PRMT R228, RZ, 0x7610, R7 ;  /* 0x00007610ffe47816 */ /* 0x000fe40000000007 */
[----:B----4-:R-:W-:-:S02]  /*06a0*/  PRMT R227, RZ, 0x5410, R8 ;  /* 0x00005410ffe37816 */ /* 0x010fc40000000008 */
[----:B------:R-:W-:Y:S01]  /*06b0*/  PRMT R226, RZ, 0x7610, R8 ;  /* 0x00007610ffe27816 */ /* 0x000fe20000000008 */
[----:B------:R0:W-:Y:S01]  /*06c0*/  STL [R1], R2 ;  /* 0x0000000201007387 */ /* 0x0001e20000100800 */
[--C-:B------:R-:W-:Y:S02]  /*06d0*/  PRMT R252, RZ, 0x5410, R245.reuse ;  /* 0x00005410fffc7816 */ /* 0x100fe400000000f5 */
[----:B------:R-:W-:Y:S02]  /*06e0*/  PRMT R251, RZ, 0x7610, R245 ;  /* 0x00007610fffb7816 */ /* 0x000fe400000000f5 */
[--C-:B------:R-:W-:Y:S02]  /*06f0*/  PRMT R250, RZ, 0x5410, R246.reuse ;  /* 0x00005410fffa7816 */ /* 0x100fe400000000f6 */
[----:B------:R-:W-:Y:S02]  /*0700*/  PRMT R249, RZ, 0x7610, R246 ;  /* 0x00007610fff97816 */ /* 0x000fe400000000f6 */
[----:B------:R-:W-:-:S02]  /*0710*/  PRMT R225, RZ, 0x5410, R9 ;  /* 0x00005410ffe17816 */ /* 0x000fc40000000009 */
[----:B------:R-:W-:Y:S02]  /*0720*/  PRMT R224, RZ, 0x7610, R9 ;  /* 0x00007610ffe07816 */ /* 0x000fe40000000009 */
[--C-:B------:R-:W-:Y:S02]  /*0730*/  PRMT R223, RZ, 0x5410, R10.reuse ;  /* 0x00005410ffdf7816 */ /* 0x100fe4000000000a */
[----:B------:R-:W-:Y:S02]  /*0740*/  PRMT R222, RZ, 0x7610, R10 ;  /* 0x00007610ffde7816 */ /* 0x000fe4000000000a */
[--C-:B------:R-:W-:Y:S02]  /*0750*/  PRMT R221, RZ, 0x5410, R11.reuse ;  /* 0x00005410ffdd7816 */ /* 0x100fe4000000000b */
[----:B------:R-:W-:Y:S02]  /*0760*/  PRMT R220, RZ, 0x7610, R11 ;  /* 0x00007610ffdc7816 */ /* 0x000fe4000000000b */
[----:B-----5:R-:W-:-:S02]  /*0770*/  PRMT R7, RZ, 0x5410, R12 ;  /* 0x00005410ff077816 */ /* 0x020fc4000000000c */
[----:B------:R-:W-:Y:S02]  /*0780*/  PRMT R8, RZ, 0x7610, R12 ;  /* 0x00007610ff087816 */ /* 0x000fe4000000000c */
        /* <DEDUP_REMOVED lines=11> */
[----:B------:R-:W-:Y:S02]  /*0840*/  PRMT R213, RZ, 0x7610, R16 ;  /* 0x00007610ffd57816 */ /* 0x000fe40000000010 */
[--C-:B------:R-:W-:Y:S02]  /*0850*/  PRMT R212, RZ, 0x5410, R17.reuse ;  /* 0x00005410ffd47816 */ /* 0x100fe40000000011 */
[----:B------:R-:W-:Y:S02]  /*0860*/  PRMT R211, RZ, 0x7610, R17 ;  /* 0x00007610ffd37816 */ /* 0x000fe40000000011 */
[--C-:B0-----:R-:W-:Y:S02]  /*0870*/  PRMT R2, RZ, 0x5410, R18.reuse ;  /* 0x00005410ff027816 */ /* 0x101fe40000000012 */
[----:B------:R-:W-:Y:S02]  /*0880*/  PRMT R3, RZ, 0x7610, R18 ;  /* 0x00007610ff037816 */ /* 0x000fe40000000012 */
[----:B------:R-:W-:-:S02]  /*0890*/  PRMT R4, RZ, 0x5410, R19 ;  /* 0x00005410ff047816 */ /* 0x000fc40000000013 */
[----:B------:R-:W-:Y:S02]  /*08a0*/  PRMT R5, RZ, 0x7610, R19 ;  /* 0x00007610ff057816 */ /* 0x000fe40000000013 */
[--C-:B------:R-:W-:Y:S02]  /*08b0*/  PRMT R13, RZ, 0x5410, R15.reuse ;  /* 0x00005410ff0d7816 */ /* 0x100fe4000000000f */
[----:B------:R-:W-:Y:S02]  /*08c0*/  PRMT R14, RZ, 0x7610, R15 ;  /* 0x00007610ff0e7816 */ /* 0x000fe4000000000f */
.L_x_323:
[----:B------:R-:W-:-:S05]  /*08d0*/  MOV R150, 0x4 ;  /* 0x0000000400967802 */ /* 0x000fca0000000f00 */
[----:B------:R-:W-:-:S05]  /*08e0*/  IMAD.WIDE R144, R0, R150, c[0x0][0x1d8] ;  /* 0x0000760000907625 */ /* 0x000fca00078e0296 */
[----:B------:R0:W2:Y:S04]  /*08f0*/  LDG.E R151, [R144.64] ;  /* 0x0000000490977981 */ /* 0x0000a8000c1e1900 */
[----:B------:R-:W1:Y:S01]  /*0900*/  S2R R148, SR_TID.X ;  /* 0x0000000000947919 */ /* 0x000e620000002100 */
[----:B------:R-:W-:-:S05]  /*0910*/  IMAD R146, R0, c[0x0][0x168], RZ ;  /* 0x00005a0000927a24 */ /* 0x000fca00078e02ff */
[----:B------:R-:W-:Y:S01]  /*0920*/  SHF.R.S32.HI R147, RZ, 0x1f, R146 ;  /* 0x0000001fff937819 */ /* 0x000fe20000011492 */
[----:B0-----:R-:W-:-:S03]  /*0930*/  IMAD.WIDE R144, R0, R150, c[0x0][0x1a8] ;  /* 0x00006a0000907625 */ /* 0x001fc600078e0296 */
[----:B------:R-:W-:Y:S02]  /*0940*/  LEA.HI R147, R147, R146, RZ, 0x3 ;  /* 0x0000009293937211 */ /* 0x000fe400078f18ff */
[----:B------:R0:W5:Y:S01]  /*0950*/  LDG.E R214, [R144.64] ;  /* 0x0000000490d67981 */ /* 0x000162000c1e1900 */
[----:B------:R-:W-:Y:S01]  /*0960*/  MOV R237, 0x10 ;  /* 0x0000001000ed7802 */ /* 0x000fe20000000f00 */
[----:B------:R-:W-:Y:S01]  /*0970*/  BSSY B0, `(.L_x_198) ;  /* 0x00001b2000007945 */ /* 0x000fe20003800000 */
[----:B0-----:R-:W-:Y:S01]  /*0980*/  IMAD.WIDE R144, R0, R150, c[0x0][0x1d0] ;  /* 0x0000740000907625 */ /* 0x001fe200078e0296 */
[----:B-1----:R-:W-:-:S04]  /*0990*/  LOP3.LUT R230, R148, 0x7f, RZ, 0xc0, !PT ;  /* 0x0000007f94e67812 */ /* 0x002fc800078ec0ff */
[----:B------:R0:W5:Y:S01]  /*09a0*/  LDG.E R218, [R144.64] ;  /* 0x0000000490da7981 */ /* 0x000162000c1e1900 */
[----:B------:R-:W-:-:S04]  /*09b0*/  LEA.HI.SX32 R215, R147, R230, 0x1d ;  /* 0x000000e693d77211 */ /* 0x000fc800078feaff */
[C---:B------:R-:W-:Y:S01]  /*09c0*/  IADD3 R217, R215.reuse, 0x80, RZ ;  /* 0x00000080d7d97810 */ /* 0x040fe20007ffe0ff */
[C---:B------:R-:W-:Y:S01]  /*09d0*/  IMAD.WIDE.U32 R148, R215.reuse, R237, c[0x0][0x218] ;  /* 0x00008600d7947625 */ /* 0x040fe200078e00ed */
[----:B------:R-:W-:-:S03]  /*09e0*/  IADD3 R216, R215, 0x100, RZ ;  /* 0x00000100d7d87810 */ /* 0x000fc60007ffe0ff */
[----:B------:R-:W-:-:S04]  /*09f0*/  IMAD.WIDE.U32 R146, R217, R237, c[0x0][0x218] ;  /* 0x00008600d9927625 */ /* 0x000fc800078e00ed */
[----:B0-----:R-:W-:Y:S01]  /*0a00*/  IMAD.WIDE.U32 R144, R216, R237, c[0x0][0x218] ;  /* 0x00008600d8907625 */ /* 0x001fe200078e00ed */
[----:B--2---:R-:W-:-:S13]  /*0a10*/  ISETP.GT.AND P1, PT, R151, RZ, PT ;  /* 0x000000ff9700720c */ /* 0x004fda0003f24270 */
[----:B------:R-:W-:Y:S05]  /*0a20*/  @P1 BRA `(.L_x_199) ;  /* 0x000000f000001947 */ /* 0x000fea0003800000 */
[----:B------:R-:W-:Y:S01]  /*0a30*/  ISETP.NE.U32.AND P0, PT, RZ, c[0x0][0x218], PT ;  /* 0x00008600ff007a0c */ /* 0x000fe20003f05070 */
[----:B------:R-:W-:-:S03]  /*0a40*/  CS2R R150, SRZ ;  /* 0x0000000000967805 */ /* 0x000fc6000001ff00 */
[----:B------:R-:W-:-:S13]  /*0a50*/  ISETP.NE.AND.EX P0, PT, RZ, c[0x0][0x21c], PT, P0 ;  /* 0x00008700ff007a0c */ /* 0x000fda0003f05300 */
[----:B------:R-:W-:Y:S05]  /*0a60*/  @!P0 BRA `(.L_x_200) ;  /* 0x00001a2000008947 */ /* 0x000fea0003800000 */
[C---:B------:R-:W-:Y:S01]  /*0a70*/  IADD3 R40, R215.reuse, 0x180, RZ ;  /* 0x00000180d7287810 */ /* 0x040fe20007ffe0ff */
[----:B------:R0:W5:Y:S01]  /*0a80*/  LDG.E.128 R52, [R148.64] ;  /* 0x0000000494347981 */ /* 0x000162000c1e1d00 */
[----:B------:R-:W-:-:S03]  /*0a90*/  IADD3 R36, R215, 0x200, RZ ;  /* 0x00000200d7247810 */ /* 0x000fc60007ffe0ff */
[-C--:B------:R-:W-:Y:S01]  /*0aa0*/  IMAD.WIDE.U32 R40, R40, R237.reuse, c[0x0][0x218] ;  /* 0x0000860028287625 */ /* 0x080fe200078e00ed */
[----:B------:R0:W5:Y:S03]  /*0ab0*/  LDG.E.128 R48, [R146.64] ;  /* 0x0000000492307981 */ /* 0x000166000c1e1d00 */
[----:B------:R-:W-:Y:S01]  /*0ac0*/  IMAD.WIDE.U32 R36, R36, R237, c[0x0][0x218] ;  /* 0x0000860024247625 */ /* 0x000fe200078e00ed */
[----:B------:R0:W5:Y:S04]  /*0ad0*/  LDG.E.128 R44, [R144.64] ;  /* 0x00000004902c7981 */ /* 0x000168000c1e1d00 */
[----:B------:R-:W5:Y:S04]  /*0ae0*/  LDG.E.128 R40, [R40.64] ;  /* 0x0000000428287981 */ /* 0x000f68000c1e1d00 */
[----:B------:R-:W5:Y:S01]  /*0af0*/  LDG.E.128 R36, [R36.64] ;  /* 0x0000000424247981 */ /* 0x000f62000c1e1d00 */
[----:B------:R-:W-:Y:S01]  /*0b00*/  CS2R R150, SRZ ;  /* 0x0000000000967805 */ /* 0x000fe2000001ff00 */
[----:B------:R-:W-:Y:S05]  /*0b10*/  BRA `(.L_x_200) ;  /* 0x0000197000007947 */ /* 0x000fea0003800000 */
.L_x_199:
[----:B------:R-:W-:-:S05]  /*0b20*/  IADD3 R151, R151, -0x1, RZ ;  /* 0xffffffff97977810 */ /* 0x000fca0007ffe0ff */
[----:B------:R-:W-:-:S05]  /*0b30*/  IMAD R151, R151, c[0x0][0x168], RZ ;  /* 0x00005a0097977a24 */ /* 0x000fca00078e02ff */
[----:B------:R-:W-:-:S04]  /*0b40*/  SHF.R.S32.HI R16, RZ, 0x1f, R151 ;  /* 0x0000001fff107819 */ /* 0x000fc80000011497 */
[----:B------:R-:W-:Y:S01]  /*0b50*/  LEA.HI R151, R16, R151, RZ, 0x3 ;  /* 0x0000009710977211 */ /* 0x000fe200078f18ff */
[----:B------:R-:W-:-:S03]  /*0b60*/  IMAD.WIDE.U32 R16, R215, R237, c[0x0][0x188] ;  /* 0x00006200d7107625 */ /* 0x000fc600078e00ed */
[----:B------:R-:W-:Y:S01]  /*0b70*/  LEA.HI.SX32 R168, R151, R230, 0x1d ;  /* 0x000000e697a87211 */ /* 0x000fe200078feaff */
[-C--:B------:R-:W-:Y:S02]  /*0b80*/  IMAD.WIDE.U32 R32, R216, R237.reuse, c[0x0][0x188] ;  /* 0x00006200d8207625 */ /* 0x080fe400078e00ed */
[----:B------:R-:W2:Y:S02]  /*0b90*/  LDG.E.128 R16, [R16.64] ;  /* 0x0000000410107981 */ /* 0x000ea4000c1e1d00 */
[----:B------:R-:W-:Y:S02]  /*0ba0*/  IMAD.WIDE R150, R0, R150, c[0x0][0x1a0] ;  /* 0x0000680000967625 */ /* 0x000fe400078e0296 */
[----:B------:R-:W3:Y:S01]  /*0bb0*/  LDG.E.128 R32, [R32.64] ;  /* 0x0000000420207981 */ /* 0x000ee2000c1e1d00 */
[----:B------:R-:W0:Y:S01]  /*0bc0*/  LDC.U8 R238, c[0x0][0x1f0] ;  /* 0x00007c00ffee7b82 */ /* 0x000e220000000000 */
[----:B------:R-:W-:Y:S01]  /*0bd0*/  ISETP.NE.U32.AND P0, PT, RZ, c[0x0][0x218], PT ;  /* 0x00008600ff007a0c */ /* 0x000fe20003f05070 */
[----:B------:R-:W-:Y:S01]  /*0be0*/  IMAD.WIDE.U32 R20, R168, R237, c[0x0][0x208] ;  /* 0x00008200a8147625 */ /* 0x000fe200078e00ed */
[----:B------:R-:W4:Y:S02]  /*0bf0*/  LDG.E R232, [R150.64] ;  /* 0x0000000496e87981 */ /* 0x000f24000c1e1900 */
[----:B------:R-:W-:-:S02]  /*0c00*/  ISETP.NE.AND.EX P0, PT, RZ, c[0x0][0x21c], PT, P0 ;  /* 0x00008700ff007a0c */ /* 0x000fc40003f05300 */
[----:B------:R-:W-:Y:S01]  /*0c10*/  IADD3 R234, R215, 0x180, RZ ;  /* 0x00000180d7ea7810 */ /* 0x000fe20007ffe0ff */
[-C--:B------:R-:W-:Y:S01]  /*0c20*/  IMAD.WIDE.U32 R24, R217, R237.reuse, c[0x0][0x188] ;  /* 0x00006200d9187625 */ /* 0x080fe200078e00ed */
[----:B------:R-:W-:Y:S01]  /*0c30*/  IADD3 R233, R215, 0x200, RZ ;  /* 0x00000200d7e97810 */ /* 0x000fe20007ffe0ff */
[----:B------:R-:W4:Y:S01]  /*0c40*/  LDG.E.128 R20, [R20.64] ;  /* 0x0000000414147981 */ /* 0x000f22000c1e1d00 */
[C---:B------:R-:W-:Y:S02]  /*0c50*/  IADD3 R28, R168.reuse, 0x80, RZ ;  /* 0x00000080a81c7810 */ /* 0x040fe40007ffe0ff */
[----:B------:R-:W-:Y:S01]  /*0c60*/  IADD3 R152, R168, 0x100, RZ ;  /* 0x00000100a8987810 */ /* 0x000fe20007ffe0ff */
[-C--:B------:R-:W-:Y:S01]  /*0c70*/  IMAD.WIDE.U32 R156, R234, R237.reuse, c[0x0][0x188] ;  /* 0x00006200ea9c7625 */ /* 0x080fe200078e00ed */
[C---:B------:R-:W-:Y:S01]  /*0c80*/  IADD3 R164, R168.reuse, 0x180, RZ ;  /* 0x00000180a8a47810 */ /* 0x040fe20007ffe0ff */
[----:B------:R-:W4:Y:S01]  /*0c90*/  LDG.E.128 R24, [R24.64] ;  /* 0x0000000418187981 */ /* 0x000f22000c1e1d00 */
[----:B------:R-:W-:Y:S01]  /*0ca0*/  IADD3 R168, R168, 0x200, RZ ;  /* 0x00000200a8a87810 */ /* 0x000fe20007ffe0ff */
[----:B------:R-:W-:-:S02]  /*0cb0*/  IMAD.WIDE.U32 R160, R233, R237, c[0x0][0x188] ;  /* 0x00006200e9a07625 */ /* 0x000fc400078e00ed */
[----:B------:R-:W4:Y:S02]  /*0cc0*/  LDG.E.128 R156, [R156.64] ;  /* 0x000000049c9c7981 */ /* 0x000f24000c1e1d00 */
[-C--:B------:R-:W-:Y:S01]  /*0cd0*/  IMAD.WIDE.U32 R28, R28, R237.reuse, c[0x0][0x208] ;  /* 0x000082001c1c7625 */ /* 0x080fe200078e00ed */
[----:B0-----:R-:W-:Y:S01]  /*0ce0*/  ISETP.NE.AND P2, PT, R238, RZ, PT ;  /* 0x000000ffee00720c */ /* 0x001fe20003f45270 */
[----:B------:R4:W5:Y:S02]  /*0cf0*/  @P0 LDG.E.128 R44, [R144.64] ;  /* 0x00000004902c0981 */ /* 0x000964000c1e1d00 */
[-C--:B------:R-:W-:Y:S02]  /*0d00*/  IMAD.WIDE.U32 R152, R152, R237.reuse, c[0x0][0x208] ;  /* 0x0000820098987625 */ /* 0x080fe400078e00ed */
[----:B------:R-:W4:Y:S02]  /*0d10*/  LDG.E.128 R160, [R160.64] ;  /* 0x00000004a0a07981 */ /* 0x000f24000c1e1d00 */
[----:B------:R-:W-:-:S02]  /*0d20*/  IMAD.WIDE.U32 R168, R168, R237, c[0x0][0x208] ;  /* 0x00008200a8a87625 */ /* 0x000fc400078e00ed */
[----:B------:R-:W4:Y:S02]  /*0d30*/  LDG.E.128 R28, [R28.64] ;  /* 0x000000041c1c7981 */ /* 0x000f24000c1e1d00 */
[----:B------:R-:W-:Y:S02]  /*0d40*/  IMAD.WIDE.U32 R164, R164, R237, c[0x0][0x208] ;  /* 0x00008200a4a47625 */ /* 0x000fe400078e00ed */
[----:B------:R-:W4:Y:S04]  /*0d50*/  LDG.E.128 R152, [R152.64] ;  /* 0x0000000498987981 */ /* 0x000f28000c1e1d00 */
[----:B------:R-:W4:Y:S04]  /*0d60*/  LDG.E.128 R168, [R168.64] ;  /* 0x00000004a8a87981 */ /* 0x000f28000c1e1d00 */
[----:B------:R-:W4:Y:S04]  /*0d70*/  LDG.E.128 R164, [R164.64] ;  /* 0x00000004a4a47981 */ /* 0x000f28000c1e1d00 */
[----:B------:R0:W5:Y:S04]  /*0d80*/  @P0 LDG.E.128 R48, [R146.64] ;  /* 0x0000000492300981 */ /* 0x000168000c1e1d00 */
[----:B------:R1:W5:Y:S01]  /*0d90*/  @P0 LDG.E.128 R52, [R148.64] ;  /* 0x0000000494340981 */ /* 0x000362000c1e1d00 */
[----:B--2---:R-:W-:-:S02]  /*0da0*/  PRMT R15, RZ, 0x5410, R16 ;  /* 0x00005410ff0f7816 */ /* 0x004fc40000000010 */
[----:B------:R-:W-:Y:S02]  /*0db0*/  PRMT R231, RZ, 0x7610, R16 ;  /* 0x00007610ffe77816 */ /* 0x000fe40000000010 */
[--C-:B------:R-:W-:Y:S02]  /*0dc0*/  PRMT R206, RZ, 0x5410, R17.reuse ;  /* 0x00005410ffce7816 */ /* 0x100fe40000000011 */
[----:B------:R-:W-:Y:S01]  /*0dd0*/  PRMT R207, RZ, 0x7610, R17 ;  /* 0x00007610ffcf7816 */ /* 0x000fe20000000011 */
[----:B------:R-:W-:Y:S01]  /*0de0*/  @P0 IMAD.WIDE.U32 R16, R234, R237, c[0x0][0x218] ;  /* 0x00008600ea100625 */ /* 0x000fe200078e00ed */
[----:B---3--:R-:W-:Y:S02]  /*0df0*/  PRMT R230, RZ, 0x7610, R33 ;  /* 0x00007610ffe67816 */ /* 0x008fe40000000021 */
[----:B----4-:R-:W-:Y:S02]  /*0e00*/  FSEL R144, R232, RZ, !P2 ;  /* 0x000000ffe8907208 */ /* 0x010fe40005000000 */
[----:B------:R2:W5:Y:S01]  /*0e10*/  @P0 LDG.E.128 R40, [R16.64] ;  /* 0x0000000410280981 */ /* 0x000562000c1e1d00 */
[----:B------:R-:W-:-:S02]  /*0e20*/  PRMT R204, RZ, 0x5410, R34 ;  /* 0x00005410ffcc7816 */ /* 0x000fc40000000022 */
[----:B------:R-:W-:Y:S01]  /*0e30*/  PRMT R205, RZ, 0x7610, R34 ;  /* 0x00007610ffcd7816 */ /* 0x000fe20000000022 */
[----:B------:R-:W-:Y:S02]  /*0e40*/  FADD.FTZ R34, -R144, R230 ;  /* 0x000000e690227221 */ /* 0x000fe40000010100 */
[----:B------:R-:W3:Y:S01]  /*0e50*/  LDL R230, [R1+0x4] ;  /* 0x0000040001e67983 */ /* 0x000ee20000100800 */
[----:B--2---:R-:W-:-:S05]  /*0e60*/  @P0 IMAD.WIDE.U32 R16, R233, R237, c[0x0][0x218] ;  /* 0x00008600e9100625 */ /* 0x004fca00078e00ed */
[----:B------:R2:W5:Y:S02]  /*0e70*/  @P0 LDG.E.128 R36, [R16.64] ;  /* 0x0000000410240981 */ /* 0x000564000c1e1d00 */
[----:B--2---:R-:W-:Y:S02]  /*0e80*/  FADD.FTZ R16, -R144, R231 ;  /* 0x000000e790107221 */ /* 0x004fe40000010100 */
[----:B------:R-:W2:Y:S01]  /*0e90*/  LDL R231, [R1] ;  /* 0x0000000001e77983 */ /* 0x000ea20000100800 */
[----:B------:R-:W-:Y:S02]  /*0ea0*/  PRMT R209, RZ, 0x7610, R25 ;  /* 0x00007610ffd17816 */ /* 0x000fe40000000019 */
[----:B------:R-:W-:Y:S02]  /*0eb0*/  PRMT R210, RZ, 0x5410, R33 ;  /* 0x00005410ffd27816 */ /* 0x000fe40000000021 */
[----:B0-----:R-:W-:Y:S02]  /*0ec0*/  PRMT R147, RZ, 0x7610, R159 ;  /* 0x00007610ff937816 */ /* 0x001fe4000000009f */
[----:B------:R-:W-:-:S02]  /*0ed0*/  PRMT R233, RZ, 0x5410, R162 ;  /* 0x00005410ffe97816 */ /* 0x000fc400000000a2 */
[----:B------:R-:W-:Y:S01]  /*0ee0*/  PRMT R145, RZ, 0x5410, R163 ;  /* 0x00005410ff917816 */ /* 0x000fe200000000a3 */
[----:B------:R-:W-:Y:S01]  /*0ef0*/  FADD.FTZ R15, -R144, R15 ;  /* 0x0000000f900f7221 */ /* 0x000fe20000010100 */
[----:B------:R-:W-:Y:S02]  /*0f00*/  PRMT R150, RZ, 0x5410, R20 ;  /* 0x00005410ff967816 */ /* 0x000fe40000000014 */
[--C-:B------:R-:W-:Y:S02]  /*0f10*/  PRMT R177, RZ, 0x5410, R23.reuse ;  /* 0x00005410ffb17816 */ /* 0x100fe40000000017 */
        /* <DEDUP_REMOVED lines=10> */
[----:B------:R-:W-:Y:S02]  /*0fc0*/  PRMT R155, RZ, 0x5410, R156 ;  /* 0x00005410ff9b7816 */ /* 0x000fe4000000009c */
[--C-:B-1----:R-:W-:Y:S02]  /*0fd0*/  PRMT R148, RZ, 0x5410, R158.reuse ;  /* 0x00005410ff947816 */ /* 0x102fe4000000009e */
[----:B------:R-:W-:Y:S02]  /*0fe0*/  PRMT R149, RZ, 0x7610, R158 ;  /* 0x00007610ff957816 */ /* 0x000fe4000000009e */
[----:B------:R-:W-:Y:S01]  /*0ff0*/  PRMT R146, RZ, 0x5410, R159 ;  /* 0x00005410ff927816 */ /* 0x000fe2000000009f */
[----:B------:R-:W-:Y:S01]  /*1000*/  FADD.FTZ R33, -R144, R210 ;  /* 0x000000d290217221 */ /* 0x000fe20000010100 */
[----:B------:R-:W-:-:S02]  /*1010*/  PRMT R200, RZ, 0x5410, R18 ;  /* 0x00005410ffc87816 */ /* 0x000fc40000000012 */
[----:B------:R-:W-:Y:S02]  /*1020*/  PRMT R195, RZ, 0x7610, R19 ;  /* 0x00007610ffc37816 */ /* 0x000fe40000000013 */
[----:B------:R-:W-:Y:S02]  /*1030*/  PRMT R24, RZ, 0x7610, R24 ;  /* 0x00007610ff187816 */ /* 0x000fe40000000018 */
[----:B------:R-:W-:Y:S02]  /*1040*/  PRMT R208, RZ, 0x5410, R25 ;  /* 0x00005410ffd07816 */ /* 0x000fe40000000019 */
[----:B------:R-:W-:Y:S01]  /*1050*/  PRMT R203, RZ, 0x7610, R26 ;  /* 0x00007610ffcb7816 */ /* 0x000fe2000000001a */
[----:B------:R-:W-:Y:S01]  /*1060*/  FADD.FTZ R26, -R144, R209 ;  /* 0x000000d1901a7221 */ /* 0x000fe20000010100 */
[--C-:B------:R-:W-:Y:S02]  /*1070*/  PRMT R196, RZ, 0x5410, R27.reuse ;  /* 0x00005410ffc47816 */ /* 0x100fe4000000001b */
[----:B------:R-:W-:-:S02]  /*1080*/  PRMT R197, RZ, 0x7610, R27 ;  /* 0x00007610ffc57816 */ /* 0x000fc4000000001b */
[----:B------:R-:W-:Y:S02]  /*1090*/  PRMT R32, RZ, 0x7610, R32 ;  /* 0x00007610ff207816 */ /* 0x000fe40000000020 */
[--C-:B------:R-:W-:Y:S02]  /*10a0*/  PRMT R198, RZ, 0x5410, R35.reuse ;  /* 0x00005410ffc67816 */ /* 0x100fe40000000023 */
        /* <DEDUP_REMOVED lines=8> */
[----:B------:R-:W-:Y:S01]  /*1130*/  PRMT R234, RZ, 0x7610, R162 ;  /* 0x00007610ffea7816 */ /* 0x000fe200000000a2 */
[C---:B------:R-:W-:Y:S01]  /*1140*/  FADD.FTZ R162, -R144.reuse, R147 ;  /* 0x0000009390a27221 */ /* 0x040fe20000010100 */
[----:B------:R-:W-:Y:S01]  /*1150*/  PRMT R172, RZ, 0x7610, R20 ;  /* 0x00007610ffac7816 */ /* 0x000fe20000000014 */
[C---:B------:R-:W-:Y:S01]  /*1160*/  FADD.FTZ R17, -R144.reuse, R206 ;  /* 0x000000ce90117221 */ /* 0x040fe20000010100 */
[----:B------:R-:W-:Y:S01]  /*1170*/  PRMT R232, RZ, 0x7610, R163 ;  /* 0x00007610ffe87816 */ /* 0x000fe200000000a3 */
[C---:B------:R-:W-:Y:S01]  /*1180*/  FADD.FTZ R147, -R144.reuse, R233 ;  /* 0x000000e990937221 */ /* 0x040fe20000010100 */
[----:B------:R-:W-:Y:S01]  /*1190*/  PRMT R209, RZ, 0x5410, R171 ;  /* 0x00005410ffd17816 */ /* 0x000fe200000000ab */
[----:B------:R-:W-:Y:S01]  /*11a0*/  FADD.FTZ R145, -R144, R145 ;  /* 0x0000009190917221 */ /* 0x000fe20000010100 */
[----:B------:R-:W-:Y:S01]  /*11b0*/  PRMT R210, RZ, 0x7610, R171 ;  /* 0x00007610ffd27816 */ /* 0x000fe200000000ab */
[C---:B-----5:R-:W-:Y:S01]  /*11c0*/  FMUL.FTZ R16, R214.reuse, R16 ;  /* 0x00000010d6107220 */ /* 0x060fe20000410000 */
[--C-:B------:R-:W-:Y:S01]  /*11d0*/  PRMT R173, RZ, 0x5410, R21.reuse ;  /* 0x00005410ffad7816 */ /* 0x100fe20000000015 */
[----:B------:R-:W-:Y:S01]  /*11e0*/  FMUL.FTZ R15, R214, R15 ;  /* 0x0000000fd60f7220 */ /* 0x000fe20000410000 */
[----:B------:R-:W-:Y:S01]  /*11f0*/  PRMT R174, RZ, 0x7610, R21 ;  /* 0x00007610ffae7816 */ /* 0x000fe20000000015 */
[C---:B------:R-:W-:Y:S01]  /*1200*/  FADD.FTZ R20, -R144.reuse, R201 ;  /* 0x000000c990147221 */ /* 0x040fe20000010100 */
[--C-:B------:R-:W-:Y:S01]  /*1210*/  PRMT R187, RZ, 0x5410, R152.reuse ;  /* 0x00005410ffbb7816 */ /* 0x100fe20000000098 */
[C---:B------:R-:W-:Y:S01]  /*1220*/  FADD.FTZ R21, -R144.reuse, R151 ;  /* 0x0000009790157221 */ /* 0x040fe20000010100 */
        /* <DEDUP_REMOVED lines=46> */
[C---:B------:R-:W-:Y:S02]  /*1510*/  FMUL.FTZ R17, R214.reuse, R17 ;  /* 0x00000011d6117220 */ /* 0x040fe40000410000 */
[C---:B------:R-:W-:Y:S02]  /*1520*/  FMUL.FTZ R167, R214.reuse, R147 ;  /* 0x00000093d6a77220 */ /* 0x040fe40000410000 */
[----:B------:R-:W-:Y:S02]  /*1530*/  FMUL.FTZ R169, R214, R145 ;  /* 0x00000091d6a97220 */ /* 0x000fe40000410000 */
[----:B------:R-:W-:Y:S02]  /*1540*/  FFMA.FTZ R57, R16, R172, R57 ;  /* 0x000000ac10397223 */ /* 0x000fe40000010039 */
[----:B------:R-:W-:Y:S01]  /*1550*/  FADD.FTZ R113, R113, R172 ;  /* 0x000000ac71717221 */ /* 0x000fe20000010000 */
[--C-:B------:R-:W-:Y:S01]  /*1560*/  PRMT R203, RZ, 0x5410, R168.reuse ;  /* 0x00005410ffcb7816 */ /* 0x100fe200000000a8 */
[C---:B------:R-:W-:Y:S01]  /*1570*/  FMUL.FTZ R18, R214.reuse, R18 ;  /* 0x00000012d6127220 */ /* 0x040fe20000410000 */
[----:B------:R-:W-:Y:S01]  /*1580*/  PRMT R204, RZ, 0x7610, R168 ;  /* 0x00007610ffcc7816 */ /* 0x000fe200000000a8 */
[C---:B------:R-:W-:Y:S01]  /*1590*/  FMUL.FTZ R168, R214.reuse, R146 ;  /* 0x00000092d6a87220 */ /* 0x040fe20000410000 */
[----:B------:R-:W-:Y:S01]  /*15a0*/  PRMT R207, RZ, 0x5410, R170 ;  /* 0x00005410ffcf7816 */ /* 0x000fe200000000aa */
[----:B------:R-:W-:Y:S01]  /*15b0*/  FFMA.FTZ R58, R17, R173, R58 ;  /* 0x000000ad113a7223 */ /* 0x000fe2000001003a */
[----:B------:R-:W-:Y:S01]  /*15c0*/  PRMT R208, RZ, 0x7610, R170 ;  /* 0x00007610ffd07816 */ /* 0x000fe200000000aa */
[----:B------:R-:W-:-:S02]  /*15d0*/  FMUL.FTZ R170, R214, R144 ;  /* 0x00000090d6aa7220 */ /* 0x000fc40000410000 */
[----:B------:R-:W-:Y:S02]  /*15e0*/  FADD.FTZ R114, R114, R173 ;  /* 0x000000ad72727221 */ /* 0x000fe40000010000 */
[----:B------:R-:W-:Y:S02]  /*15f0*/  FMUL.FTZ R173, R252, R173 ;  /* 0x000000adfcad7220 */ /* 0x000fe40000410000 */
[----:B------:R-:W-:Y:S02]  /*1600*/  FMUL.FTZ R19, R214, R19 ;  /* 0x00000013d6137220 */ /* 0x000fe40000410000 */
[-C--:B------:R-:W-:Y:S02]  /*1610*/  FFMA.FTZ R59, R18, R174.reuse, R59 ;  /* 0x000000ae123b7223 */ /* 0x080fe4000001003b */
[----:B------:R-:W-:Y:S02]  /*1620*/  FADD.FTZ R115, R115, R174 ;  /* 0x000000ae73737221 */ /* 0x000fe40000010000 */
[----:B------:R-:W-:-:S02]  /*1630*/  FMUL.FTZ R174, R251, R174 ;  /* 0x000000aefbae7220 */ /* 0x000fc40000410000 */
[----:B------:R-:W-:Y:S02]  /*1640*/  FMUL.FTZ R20, R214, R20 ;  /* 0x00000014d6147220 */ /* 0x000fe40000410000 */
[-C--:B------:R-:W-:Y:S02]  /*1650*/  FFMA.FTZ R60, R19, R175.reuse, R60 ;  /* 0x000000af133c7223 */ /* 0x080fe4000001003c */
[----:B------:R-:W-:Y:S02]  /*1660*/  FADD.FTZ R108, R108, R175 ;  /* 0x000000af6c6c7221 */ /* 0x000fe40000010000 */
[----:B------:R-:W-:Y:S02]  /*1670*/  FMUL.FTZ R175, R250, R175 ;  /* 0x000000affaaf7220 */ /* 0x000fe40000410000 */
[----:B------:R-:W-:Y:S02]  /*1680*/  FMUL.FTZ R21, R214, R21 ;  /* 0x00000015d6157220 */ /* 0x000fe40000410000 */
[----:B------:R-:W-:-:S02]  /*1690*/  FFMA.FTZ R61, R20, R176, R61 ;  /* 0x000000b0143d7223 */ /* 0x000fc4000001003d */
        /* <DEDUP_REMOVED lines=22> */
[----:B---3--:R-:W-:-:S04]  /*1800*/  FMUL.FTZ R171, R230, R150 ;  /* 0x00000096e6ab7220 */ /* 0x008fc80000410000 */
[----:B------:R-:W-:Y:S02]  /*1810*/  FADD.FTZ R145, RZ, R171 ;  /* 0x000000abff917221 */ /* 0x000fe40000010000 */
[----:B------:R-:W-:Y:S02]  /*1820*/  FFMA.FTZ R147, R15, R171, RZ ;  /* 0x000000ab0f937223 */ /* 0x000fe400000100ff */
[----:B--2---:R-:W-:-:S04]  /*1830*/  FMUL.FTZ R172, R231, R172 ;  /* 0x000000ace7ac7220 */ /* 0x004fc80000410000 */
        /* <DEDUP_REMOVED lines=18> */
[----:B------:R-:W-:Y:S02]  /*1960*/  FMUL.FTZ R27, R214, R27 ;  /* 0x0000001bd61b7220 */ /* 0x000fe40000410000 */
[-C--:B------:R-:W-:Y:S02]  /*1970*/  FFMA.FTZ R67, R26, R182.reuse, R67 ;  /* 0x000000b61a437223 */ /* 0x080fe40000010043 */
[----:B------:R-:W-:Y:S02]  /*1980*/  FADD.FTZ R107, R107, R182 ;  /* 0x000000b66b6b7221 */ /* 0x000fe40000010000 */
[----:B------:R-:W-:Y:S02]  /*1990*/  FMUL.FTZ R182, R243, R182 ;  /* 0x000000b6f3b67220 */ /* 0x000fe40000410000 */
        /* <DEDUP_REMOVED lines=67> */
[----:B------:R-:W-:Y:S01]  /*1dd0*/  FFMA.FTZ R146, R152, R192, R147 ;  /* 0x000000c098927223 */ /* 0x000fe20000010093 */
[----:B------:R-:W-:Y:S01]  /*1de0*/  PRMT R195, RZ, 0x5410, R164 ;  /* 0x00005410ffc37816 */ /* 0x000fe200000000a4 */
[----:B------:R-:W-:-:S02]  /*1df0*/  FMUL.FTZ R155, R214, R155 ;  /* 0x0000009bd69b7220 */ /* 0x000fc40000410000 */
        /* <DEDUP_REMOVED lines=39> */
[----:B------:R-:W-:Y:S02]  /*2070*/  FFMA.FTZ R146, R158, R198, R147 ;  /* 0x000000c69e927223 */ /* 0x000fe40000010093 */
        /* <DEDUP_REMOVED lines=36> */
[----:B------:R-:W-:-:S02]  /*22c0*/  FFMA.FTZ R123, R166, R206, R123 ;  /* 0x000000cea67b7223 */ /* 0x000fc4000001007b */
[----:B------:R-:W-:Y:S02]  /*22d0*/  FADD.FTZ R83, R83, R206 ;  /* 0x000000ce53537221 */ /* 0x000fe40000010000 */
[----:B------:R-:W-:Y:S02]  /*22e0*/  FMUL.FTZ R206, R10, R206 ;  /* 0x000000ce0ace7220 */ /* 0x000fe40000410000 */
[----:B------:R-:W-:Y:S02]  /*22f0*/  FADD.FTZ R145, R144, R205 ;  /* 0x000000cd90917221 */ /* 0x000fe40000010000 */
[----:B------:R-:W-:Y:S02]  /*2300*/  FFMA.FTZ R147, R165, R205, R146 ;  /* 0x000000cda5937223 */ /* 0x000fe40000010092 */
[----:B------:R-:W-:Y:S02]  /*2310*/  FFMA.FTZ R116, R167, R207, R116 ;  /* 0x000000cfa7747223 */ /* 0x000fe40000010074 */
[----:B------:R-:W-:-:S02]  /*2320*/  FADD.FTZ R76, R76, R207 ;  /* 0x000000cf4c4c7221 */ /* 0x000fc40000010000 */
[----:B------:R-:W-:Y:S02]  /*2330*/  FMUL.FTZ R207, R11, R207 ;  /* 0x000000cf0bcf7220 */ /* 0x000fe40000410000 */
[----:B------:R-:W-:Y:S02]  /*2340*/  FADD.FTZ R144, R145, R206 ;  /* 0x000000ce91907221 */ /* 0x000fe40000010000 */
[----:B------:R-:W-:Y:S02]  /*2350*/  FFMA.FTZ R146, R166, R206, R147 ;  /* 0x000000cea6927223 */ /* 0x000fe40000010093 */
[-C--:B------:R-:W-:Y:S02]  /*2360*/  FFMA.FTZ R117, R168, R208.reuse, R117 ;  /* 0x000000d0a8757223 */ /* 0x080fe40000010075 */
[----:B------:R-:W-:Y:S02]  /*2370*/  FADD.FTZ R77, R77, R208 ;  /* 0x000000d04d4d7221 */ /* 0x000fe40000010000 */
[----:B------:R-:W-:-:S02]  /*2380*/  FMUL.FTZ R208, R12, R208 ;  /* 0x000000d00cd07220 */ /* 0x000fc40000410000 */
[----:B------:R-:W-:Y:S02]  /*2390*/  FADD.FTZ R145, R144, R207 ;  /* 0x000000cf90917221 */ /* 0x000fe40000010000 */
[----:B------:R-:W-:Y:S02]  /*23a0*/  FFMA.FTZ R147, R167, R207, R146 ;  /* 0x000000cfa7937223 */ /* 0x000fe40000010092 */
[-C--:B------:R-:W-:Y:S02]  /*23b0*/  FFMA.FTZ R118, R169, R209.reuse, R118 ;  /* 0x000000d1a9767223 */ /* 0x080fe40000010076 */
[----:B------:R-:W-:Y:S02]  /*23c0*/  FADD.FTZ R78, R78, R209 ;  /* 0x000000d14e4e7221 */ /* 0x000fe40000010000 */
[----:B------:R-:W-:Y:S02]  /*23d0*/  FMUL.FTZ R209, R13, R209 ;  /* 0x000000d10dd17220 */ /* 0x000fe40000410000 */
[----:B------:R-:W-:-:S02]  /*23e0*/  FADD.FTZ R144, R145, R208 ;  /* 0x000000d091907221 */ /* 0x000fc40000010000 */
[----:B------:R-:W-:Y:S02]  /*23f0*/  FFMA.FTZ R146, R168, R208, R147 ;  /* 0x000000d0a8927223 */ /* 0x000fe40000010093 */
[-C--:B------:R-:W-:Y:S02]  /*2400*/  FFMA.FTZ R119, R170, R210.reuse, R119 ;  /* 0x000000d2aa777223 */ /* 0x080fe40000010077 */
[----:B------:R-:W-:Y:S02]  /*2410*/  FADD.FTZ R79, R79, R210 ;  /* 0x000000d24f4f7221 */ /* 0x000fe40000010000 */
[----:B------:R-:W-:Y:S02]  /*2420*/  FMUL.FTZ R210, R14, R210 ;  /* 0x000000d20ed27220 */ /* 0x000fe40000410000 */
[----:B------:R-:W-:Y:S02]  /*2430*/  FADD.FTZ R145, R144, R209 ;  /* 0x000000d190917221 */ /* 0x000fe40000010000 */
[----:B------:R-:W-:-:S02]  /*2440*/  FFMA.FTZ R151, R169, R209, R146 ;  /* 0x000000d1a9977223 */ /* 0x000fc40000010092 */
[----:B------:R-:W-:Y:S02]  /*2450*/  FFMA.FTZ R56, R15, R150, R56 ;  /* 0x000000960f387223 */ /* 0x000fe40000010038 */
[----:B------:R-:W-:Y:S02]  /*2460*/  FADD.FTZ R112, R112, R150 ;  /* 0x0000009670707221 */ /* 0x000fe40000010000 */
[----:B------:R-:W-:Y:S02]  /*2470*/  FADD.FTZ R150, R145, R210 ;  /* 0x000000d291967221 */ /* 0x000fe40000010000 */
[----:B------:R-:W-:Y:S02]  /*2480*/  FFMA.FTZ R151, R170, R210, R151 ;  /* 0x000000d2aa977223 */ /* 0x000fe40000010097 */
.L_x_200:
[----:B0-----:R-:W-:Y:S05]  /*2490*/  BSYNC B0 ;  /* 0x0000000000007941 */ /* 0x001fea0003800000 */
.L_x_198:
[----:B------:R-:W0:Y:S01]  /*24a0*/  S2R R144, SR_TID.X ;  /* 0x0000000000907919 */ /* 0x000e220000002100 */
[----:B------:R-:W-:Y:S02]  /*24b0*/  LOP3.LUT P2, RZ, R6, 0xff, RZ, 0xc0, !PT ;  /* 0x000000ff06ff7812 */ /* 0x000fe4000784c0ff */
[----:B0-----:R-:W-:Y:S02]  /*24c0*/  SHF.R.U32.HI R146, RZ, 0x5, R144 ;  /* 0x00000005ff927819 */ /* 0x001fe40000011690 */
[----:B------:R-:W-:-:S02]  /*24d0*/  LOP3.LUT P0, RZ, R144, 0x1f, RZ, 0xc0, !PT ;  /* 0x0000001f90ff7812 */ /* 0x000fc4000780c0ff */
[----:B------:R-:W-:-:S07]  /*24e0*/  LOP3.LUT R230, R146, 0x7fffffc, RZ, 0xc0, !PT ;  /* 0x07fffffc92e67812 */ /* 0x000fce00078ec0ff */
[----:B------:R-:W-:Y:S01]  /*24f0*/  @!P2 IADD3 R230, R230, 0x4, RZ ;  /* 0x00000004e6e6a810 */ /* 0x000fe20007ffe0ff */
[----:B------:R-:W-:Y:S05]  /*2500*/  BRA.DIV ~URZ, `(.L_x_201) ;  /* 0x000032c27f007947 */ /* 0x000fea000b800000 */
[----:B------:R0:W1:Y:S02]  /*2510*/  SHFL.DOWN PT, R231, R150, 0x10, 0x1f ;  /* 0x0a001f0096e77f89 */ /* 0x00006400000e0000 */
.L_x_324:
        /* <DEDUP_REMOVED lines=18> */
.L_x_325:
[----:B------:R-:W-:Y:S01]  /*2640*/  @!P0 LOP3.LUT R147, R146, 0x3, RZ, 0xc0, !PT ;  /* 0x0000000392938812 */ /* 0x000fe200078ec0ff */
[----:B0-----:R-:W-:Y:S01]  /*2650*/  FADD.FTZ R145, R231, R150 ;  /* 0x00000096e7917221 */ /* 0x001fe20000010000 */
[----:B------:R-:W-:Y:S01]  /*2660*/  WARPSYNC 0xffffffff ;  /* 0xffffffff00007948 */ /* 0x000fe20003800000 */
[----:B--2---:R-:W-:Y:S01]  /*2670*/  FADD.FTZ R144, R234, R151 ;  /* 0x00000097ea907221 */ /* 0x004fe20000010000 */
[----:B------:R-:W-:Y:S01]  /*2680*/  @!P0 IADD3 R231, R230, R147, RZ ;  /* 0x00000093e6e78210 */ /* 0x000fe20007ffe0ff */
[----:B------:R-:W0:Y:S01]  /*2690*/  S2R R232, SR_TID.X ;  /* 0x0000000000e87919 */ /* 0x000e220000002100 */
[C---:B-----5:R-:W-:Y:S01]  /*26a0*/  ISETP.GE.AND P2, PT, R218.reuse, 0x1, PT ;  /* 0x00000001da00780c */ /* 0x060fe20003f46270 */
[----:B------:R-:W2:Y:S01]  /*26b0*/  LDC.U8 R235, c[0x0][0x1f0] ;  /* 0x00007c00ffeb7b82 */ /* 0x000ea20000000000 */
[----:B------:R-:W-:Y:S01]  /*26c0*/  BSSY B0, `(.L_x_203) ;  /* 0x000002a000007945 */ /* 0x000fe20003800000 */
[----:B------:R-:W-:Y:S04]  /*26d0*/  @!P0 STS.64 [R231.X8+0x5000], R144 ;  /* 0x00500090e7008388 */ /* 0x000fe80000008a00 */
[----:B------:R-:W-:Y:S06]  /*26e0*/  BAR.SYNC.DEFER_BLOCKING 0x0 ;  /* 0x0000000000007b1d */ /* 0x000fec0000010000 */
[----:B------:R-:W-:-:S05]  /*26f0*/  @P2 IADD3 R218, R218, -0x1, RZ ;  /* 0xffffffffdada2810 */ /* 0x000fca0007ffe0ff */
[----:B------:R-:W-:-:S05]  /*2700*/  @P2 IMAD R218, R218, c[0x0][0x168], RZ ;  /* 0x00005a00dada2a24 */ /* 0x000fca00078e02ff */
[----:B------:R-:W-:Y:S02]  /*2710*/  @P2 SHF.R.S32.HI R233, RZ, 0x1f, R218 ;  /* 0x0000001fffe92819 */ /* 0x000fe400000114da */
[----:B0-----:R-:W-:Y:S02]  /*2720*/  @P2 LOP3.LUT R232, R232, 0x7f, RZ, 0xc0, !PT ;  /* 0x0000007fe8e82812 */ /* 0x001fe400078ec0ff */
[----:B------:R-:W-:Y:S01]  /*2730*/  @P2 LEA.HI R233, R233, R218, RZ, 0x3 ;  /* 0x000000dae9e92211 */ /* 0x000fe200078f18ff */
[----:B------:R-:W-:Y:S01]  /*2740*/  HFMA2.MMA R218, -RZ, RZ, 0, 0 ;  /* 0x00000000ffda7435 */ /* 0x000fe200000001ff */
[----:B--2---:R-:W-:Y:S01]  /*2750*/  ISETP.NE.AND P0, PT, R235, RZ, PT ;  /* 0x000000ffeb00720c */ /* 0x004fe20003f05270 */
[----:B------:R-:W0:Y:S04]  /*2760*/  LDS.128 R144, [R230.X8+0x5000] ;  /* 0x00500000e6907984 */ /* 0x000e280000008c00 */
[----:B------:R-:W-:Y:S01]  /*2770*/  @P2 LEA.HI.SX32 R218, R233, R232, 0x1d ;  /* 0x000000e8e9da2211 */ /* 0x000fe200078feaff */
[----:B-1----:R-:W1:Y:S01]  /*2780*/  LDS.128 R148, [R230.X8+0x5010] ;  /* 0x00501000e6947984 */ /* 0x002e620000008c00 */
        /* <DEDUP_REMOVED lines=20> */
.L_x_204:
        /* <DEDUP_REMOVED lines=9> */
.L_x_205:
[----:B------:R-:W-:Y:S05]  /*2960*/  BSYNC B0 ;  /* 0x0000000000007941 */ /* 0x000fea0003800000 */
.L_x_203:
        /* <DEDUP_REMOVED lines=13> */
.L_x_207:
[----:B------:R-:W-:Y:S01]  /*2a40*/  FFMA.FTZ R145, R16, R146, R147 ;  /* 0x0000009210917223 */ /* 0x000fe20000010093 */
[----:B------:R-:W-:-:S03]  /*2a50*/  @P3 PRMT R144, RZ, 0x7610, R52 ;  /* 0x00007610ff903816 */ /* 0x000fc60000000034 */
[----:B------:R-:W-:-:S04]  /*2a60*/  FADD.FTZ R145, R172, -R145 ;  /* 0x80000091ac917221 */ /* 0x000fc80000010000 */
[----:B------:R-:W-:-:S04]  /*2a70*/  FMUL.FTZ R145, R214, R145 ;  /* 0x00000091d6917220 */ /* 0x000fc80000410000 */
[----:B------:R-:W-:Y:S02]  /*2a80*/  @P3 FADD.FTZ R145, R145, R144 ;  /* 0x0000009091913221 */ /* 0x000fe40000010000 */
.L_x_208:
[----:B------:R-:W-:Y:S05]  /*2a90*/  BSYNC B0 ;  /* 0x0000000000007941 */ /* 0x000fea0003800000 */
.L_x_206:
        /* <DEDUP_REMOVED lines=11> */
.L_x_210:
[----:B------:R-:W-:-:S04]  /*2b50*/  FFMA.FTZ R144, R17, R146, R147 ;  /* 0x0000009211907223 */ /* 0x000fc80000010093 */
[----:B------:R-:W-:Y:S01]  /*2b60*/  FADD.FTZ R145, R173, -R144 ;  /* 0x80000090ad917221 */ /* 0x000fe20000010000 */
[----:B------:R-:W-:-:S03]  /*2b70*/  @P3 PRMT R144, RZ, 0x5410, R53 ;  /* 0x00005410ff903816 */ /* 0x000fc60000000035 */
[----:B------:R-:W-:-:S04]  /*2b80*/  FMUL.FTZ R145, R214, R145 ;  /* 0x00000091d6917220 */ /* 0x000fc80000410000 */
[----:B------:R-:W-:Y:S02]  /*2b90*/  @P3 FADD.FTZ R145, R145, R144 ;  /* 0x0000009091913221 */ /* 0x000fe40000010000 */
.L_x_211:
[----:B------:R-:W-:Y:S05]  /*2ba0*/  BSYNC B0 ;  /* 0x0000000000007941 */ /* 0x000fea0003800000 */
.L_x_209:
        /* <DEDUP_REMOVED lines=11> */
.L_x_213:
[----:B------:R-:W-:Y:S01]  /*2c60*/  FFMA.FTZ R145, R18, R146, R147 ;  /* 0x0000009212917223 */ /* 0x000fe20000010093 */
[----:B------:R-:W-:-:S03]  /*2c70*/  @P3 PRMT R144, RZ, 0x7610, R53 ;  /* 0x00007610ff903816 */ /* 0x000fc60000000035 */
[----:B------:R-:W-:-:S04]  /*2c80*/  FADD.FTZ R145, R174, -R145 ;  /* 0x80000091ae917221 */ /* 0x000fc80000010000 */
[----:B------:R-:W-:-:S04]  /*2c90*/  FMUL.FTZ R145, R214, R145 ;  /* 0x00000091d6917220 */ /* 0x000fc80000410000 */
[----:B------:R-:W-:Y:S02]  /*2ca0*/  @P3 FADD.FTZ R145, R145, R144 ;  /* 0x0000009091913221 */ /* 0x000fe40000010000 */
.L_x_214:
[----:B------:R-:W-:Y:S05]  /*2cb0*/  BSYNC B0 ;  /* 0x0000000000007941 */ /* 0x000fea0003800000 */
.L_x_212:
        /* <DEDUP_REMOVED lines=11> */
.L_x_216:
[----:B------:R-:W-:-:S04]  /*2d70*/  FFMA.FTZ R144, R19, R146, R147 ;  /* 0x0000009213907223 */ /* 0x000fc80000010093 */
[----:B------:R-:W-:Y:S01]  /*2d80*/  FADD.FTZ R145, R175, -R144 ;  /* 0x80000090af917221 */ /* 0x000fe20000010000 */
[----:B------:R-:W-:-:S03]  /*2d90*/  @P3 PRMT R144, RZ, 0x5410, R54 ;  /* 0x00005410ff903816 */ /* 0x000fc60000000036 */
[----:B------:R-:W-:-:S04]  /*2da0*/  FMUL.FTZ R145, R214, R145 ;  /* 0x00000091d6917220 */ /* 0x000fc80000410000 */
[----:B------:R-:W-:Y:S02]  /*2db0*/  @P3 FADD.FTZ R145, R145, R144 ;  /* 0x0000009091913221 */ /* 0x000fe40000010000 */
.L_x_217:
[----:B------:R-:W-:Y:S05]  /*2dc0*/  BSYNC B0 ;  /* 0x0000000000007941 */ /* 0x000fea0003800000 */
.L_x_215:
        /* <DEDUP_REMOVED lines=11> */
.L_x_219:
[----:B------:R-:W-:Y:S01]  /*2e80*/  FFMA.FTZ R145, R20, R146, R147 ;  /* 0x0000009214917223 */ /* 0x000fe20000010093 */
[----:B------:R-:W-:-:S03]  /*2e90*/  @P3 PRMT R144, RZ, 0x7610, R54 ;  /* 0x00007610ff903816 */ /* 0x000fc60000000036 */
[----:B------:R-:W-:-:S04]  /*2ea0*/  FADD.FTZ R145, R176, -R145 ;  /* 0x80000091b0917221 */ /* 0x000fc80000010000 */
[----:B------:R-:W-:-:S04]  /*2eb0*/  FMUL.FTZ R145, R214, R145 ;  /* 0x00000091d6917220 */ /* 0x000fc80000410000 */
[----:B------:R-:W-:Y:S02]  /*2ec0*/  @P3 FADD.FTZ R145, R145, R144 ;  /* 0x0000009091913221 */ /* 0x000fe40000010000 */
.L_x_220:
[----:B------:R-:W-:Y:S05]  /*2ed0*/  BSYNC B0 ;  /* 0x0000000000007941 */ /* 0x000fea0003800000 */
.L_x_218:
        /* <DEDUP_REMOVED lines=11> */
.L_x_222:
[----:B------:R-:W-:-:S04]  /*2f90*/  FFMA.FTZ R144, R21, R146, R147 ;  /* 0x0000009215907223 */ /* 0x000fc80000010093 */
[----:B------:R-:W-:Y:S01]  /*2fa0*/  FADD.FTZ R145, R177, -R144 ;  /* 0x80000090b1917221 */ /* 0x000fe20000010000 */
[----:B------:R-:W-:-:S03]  /*2fb0*/  @P3 PRMT R144, RZ, 0x5410, R55 ;  /* 0x00005410ff903816 */ /* 0x000fc60000000037 */
[----:B------:R-:W-:-:S04]  /*2fc0*/  FMUL.FTZ R145, R214, R145 ;  /* 0x00000091d6917220 */ /* 0x000fc80000410000 */
[----:B------:R-:W-:Y:S02]  /*2fd0*/  @P3 FADD.FTZ R145, R145, R144 ;  /* 0x0000009091913221 */ /* 0x000fe40000010000 */
.L_x_223:
[----:B------:R-:W-:Y:S05]  /*2fe0*/  BSYNC B0 ;  /* 0x0000000000007941 */ /* 0x000fea0003800000 */
.L_x_221:
        /* <DEDUP_REMOVED lines=11> */
.L_x_225:
[----:B------:R-:W-:Y:S01]  /*30a0*/  FFMA.FTZ R145, R22, R146, R147 ;  /* 0x0000009216917223 */ /* 0x000fe20000010093 */
[----:B------:R-:W-:-:S03]  /*30b0*/  @P3 PRMT R144, RZ, 0x7610, R55 ;  /* 0x00007610ff903816 */ /* 0x000fc60000000037 */
[----:B------:R-:W-:-:S04]  /*30c0*/  FADD.FTZ R145, R178, -R145 ;  /* 0x80000091b2917221 */ /* 0x000fc80000010000 */
[----:B------:R-:W-:-:S04]  /*30d0*/  FMUL.FTZ R145, R214, R145 ;  /* 0x00000091d6917220 */ /* 0x000fc80000410000 */
[----:B------:R-:W-:Y:S02]  /*30e0*/  @P3 FADD.FTZ R145, R145, R144 ;  /* 0x0000009091913221 */ /* 0x000fe40000010000 */
.L_x_226:
[----:B------:R-:W-:Y:S05]  /*30f0*/  BSYNC B0 ;  /* 0x0000000000007941 */ /* 0x000fea0003800000 */
.L_x_224:
[----:B------:R-:W-:Y:S01]  /*3100*/  @P2 FMUL.FTZ R144, R145, c[0x0][0x1ec] ;  /* 0x00007b0091902a20 */ /* 0x000fe20000410000 */
[----:B------:R-:W-:Y:S01]  /*3110*/  @P0 F2FP.BF16.PACK_AB R148, RZ, R145 ;  /* 0x00000091ff94023e */ /* 0x000fe200000010ff */
[----:B------:R-:W-:Y:S03]  /*3120*/  BSSY B0, `(.L_x_227) ;  /* 0x0000014000007945 */ /* 0x000fe60003800000 */
[----:B------:R-:W-:Y:S02]  /*3130*/  @P2 F2FP.BF16.PACK_AB R149, RZ, R144 ;  /* 0x00000090ff95223e */ /* 0x000fe400000010ff */
[----:B------:R-:W-:Y:S02]  /*3140*/  @P0 MOV R144, 0x10 ;  /* 0x0000001000900802 */ /* 0x000fe40000000f00 */
[----:B------:R-:W-:Y:S02]  /*3150*/  @P0 PRMT R139, R139, 0x5410, R148 ;  /* 0x000054108b8b0816 */ /* 0x000fe40000000094 */
[----:B------:R-:W-:Y:S01]  /*3160*/  @P2 PRMT R143, R143, 0x5410, R149 ;  /* 0x000054108f8f2816 */ /* 0x000fe20000000095 */
[----:B------:R-:W-:Y:S01]  /*3170*/  @P0 IMAD.WIDE.U32 R144, R215, R144, c[0x0][0x258] ;  /* 0x00009600d7900625 */ /* 0x000fe200078e0090 */
[----:B------:R-:W-:-:S04]  /*3180*/  @P2 MOV R149, 0x10 ;  /* 0x0000001000952802 */ /* 0x000fc80000000f00 */
[----:B------:R0:W-:Y:S02]  /*3190*/  @P0 STG.E.128 [R144.64], R136 ;  /* 0x0000008890000986 */ /* 0x0001e4000c101d04 */
[----:B0-----:R-:W-:-:S05]  /*31a0*/  @P2 IMAD.WIDE.U32 R144, R218, R149, c[0x0][0x248] ;  /* 0x00009200da902625 */ /* 0x001fca00078e0095 */
[----:B------:R0:W-:Y:S01]  /*31b0*/  @P2 STG.E.128 [R144.64], R140 ;  /* 0x0000008c90002986 */ /* 0x0001e2000c101d04 */
[----:B------:R-:W-:Y:S05]  /*31c0*/  @P1 BRA `(.L_x_228) ;  /* 0x0000004000001947 */ /* 0x000fea0003800000 */
[----:B0-----:R-:W-:Y:S01]  /*31d0*/  HFMA2.MMA R145, -RZ, RZ, 0, 0 ;  /* 0x00000000ff917435 */ /* 0x001fe200000001ff */
[----:B------:R-:W-:Y:S05]  /*31e0*/  @!P3 BRA `(.L_x_229) ;  /* 0x000000700000b947 */ /* 0x000fea0003800000 */
[----:B------:R-:W-:Y:S01]  /*31f0*/  PRMT R145, RZ, 0x5410, R48 ;  /* 0x00005410ff917816 */ /* 0x000fe20000000030 */
[----:B------:R-:W-:Y:S05]  /*3200*/  BRA `(.L_x_229) ;  /* 0x0000005000007947 */ /* 0x000fea0003800000 */
.L_x_228:
[----:B0-----:R-:W-:-:S04]  /*3210*/  FFMA.FTZ R144, R23, R146, R147 ;  /* 0x0000009217907223 */ /* 0x001fc80000010093 */
[----:B------:R-:W-:Y:S01]  /*3220*/  FADD.FTZ R145, R179, -R144 ;  /* 0x80000090b3917221 */ /* 0x000fe20000010000 */
[----:B------:R-:W-:-:S03]  /*3230*/  @P3 PRMT R144, RZ, 0x5410, R48 ;  /* 0x00005410ff903816 */ /* 0x000fc60000000030 */
[----:B------:R-:W-:-:S04]  /*3240*/  FMUL.FTZ R145, R214, R145 ;  /* 0x00000091d6917220 */ /* 0x000fc80000410000 */
[----:B------:R-:W-:Y:S02]  /*3250*/  @P3 FADD.FTZ R145, R145, R144 ;  /* 0x0000009091913221 */ /* 0x000fe40000010000 */
.L_x_229:
[----:B------:R-:W-:Y:S05]  /*3260*/  BSYNC B0 ;  /* 0x0000000000007941 */ /* 0x000fea0003800000 */
.L_x_227:
        /* <DEDUP_REMOVED lines=11> */
.L_x_231:
[----:B------:R-:W-:Y:S01]  /*3320*/  FFMA.FTZ R145, R24, R146, R147 ;  /* 0x0000009218917223 */ /* 0x000fe20000010093 */
[----:B------:R-:W-:-:S03]  /*3330*/  @P3 PRMT R144, RZ, 0x7610, R48 ;  /* 0x00007610ff903816 */ /* 0x000fc60000000030 */
[----:B------:R-:W-:-:S04]  /*3340*/  FADD.FTZ R145, R180, -R145 ;  /* 0x80000091b4917221 */ /* 0x000fc80000010000 */
[----:B------:R-:W-:-:S04]  /*3350*/  FMUL.FTZ R145, R214, R145 ;  /* 0x00000091d6917220 */ /* 0x000fc80000410000 */
[----:B------:R-:W-:Y:S02]  /*3360*/  @P3 FADD.FTZ R145, R145, R144 ;  /* 0x0000009091913221 */ /* 0x000fe40000010000 */
.L_x_232:
[----:B------:R-:W-:Y:S05]  /*3370*/  BSYNC B0 ;  /* 0x0000000000007941 */ /* 0x000fea0003800000 */
.L_x_230:
        /* <DEDUP_REMOVED lines=11> */
.L_x_234:
[----:B------:R-:W-:-:S04]  /*3430*/  FFMA.FTZ R144, R25, R146, R147 ;  /* 0x0000009219907223 */ /* 0x000fc80000010093 */
[----:B------:R-:W-:Y:S01]  /*3440*/  FADD.FTZ R145, R181, -R144 ;  /* 0x80000090b5917221 */ /* 0x000fe20000010000 */
[----:B------:R-:W-:-:S03]  /*3450*/  @P3 PRMT R144, RZ, 0x5410, R49 ;  /* 0x00005410ff903816 */ /* 0x000fc60000000031 */
[----:B------:R-:W-:-:S04]  /*3460*/  FMUL.FTZ R145, R214, R145 ;  /* 0x00000091d6917220 */ /* 0x000fc80000410000 */
[----:B------:R-:W-:Y:S02]  /*3470*/  @P3 FADD.FTZ R145, R145, R144 ;  /* 0x0000009091913221 */ /* 0x000fe40000010000 */
.L_x_235:
[----:B------:R-:W-:Y:S05]  /*3480*/  BSYNC B0 ;  /* 0x0000000000007941 */ /* 0x000fea0003800000 */
.L_x_233:
        /* <DEDUP_REMOVED lines=11> */
.L_x_237:
[----:B------:R-:W-:Y:S01]  /*3540*/  FFMA.FTZ R145, R26, R146, R147 ;  /* 0x000000921a917223 */ /* 0x000fe20000010093 */
[----:B------:R-:W-:-:S03]  /*3550*/  @P3 PRMT R144, RZ, 0x7610, R49 ;  /* 0x00007610ff903816 */ /* 0x000fc60000000031 */
[----:B------:R-:W-:-:S04]  /*3560*/  FADD.FTZ R145, R182, -R145 ;  /* 0x80000091b6917221 */ /* 0x000fc80000010000 */
[----:B------:R-:W-:-:S04]  /*3570*/  FMUL.FTZ R145, R214, R145 ;  /* 0x00000091d6917220 */ /* 0x000fc80000410000 */
[----:B------:R-:W-:Y:S02]  /*3580*/  @P3 FADD.FTZ R145, R145, R144 ;  /* 0x0000009091913221 */ /* 0x000fe40000010000 */
.L_x_238:
[----:B------:R-:W-:Y:S05]  /*3590*/  BSYNC B0 ;  /* 0x0000000000007941 */ /* 0x000fea0003800000 */
.L_x_236:
        /* <DEDUP_REMOVED lines=11> */
.L_x_240:
[----:B------:R-:W-:-:S04]  /*3650*/  FFMA.FTZ R144, R27, R146, R147 ;  /* 0x000000921b907223 */ /* 0x000fc80000010093 */
[----:B------:R-:W-:Y:S01]  /*3660*/  FADD.FTZ R145, R183, -R144 ;  /* 0x80000090b7917221 */ /* 0x000fe20000010000 */
[----:B------:R-:W-:-:S03]  /*3670*/  @P3 PRMT R144, RZ, 0x5410, R50 ;  /* 0x00005410ff903816 */ /* 0x000fc60000000032 */
[----:B------:R-:W-:-:S04]  /*3680*/  FMUL.FTZ R145, R214, R145 ;  /* 0x00000091d6917220 */ /* 0x000fc80000410000 */
[----:B------:R-:W-:Y:S02]  /*3690*/  @P3 FADD.FTZ R145, R145, R144 ;  /* 0x0000009091913221 */ /* 0x000fe40000010000 */
.L_x_241:
[----:B------:R-:W-:Y:S05]  /*36a0*/  BSYNC B0 ;  /* 0x0000000000007941 */ /* 0x000fea0003800000 */
.L_x_239:
        /* <DEDUP_REMOVED lines=11> */
.L_x_243:
[----:B------:R-:W-:Y:S01]  /*3760*/  FFMA.FTZ R145, R28, R146, R147 ;  /* 0x000000921c917223 */ /* 0x000fe20000010093 */
[----:B------:R-:W-:-:S03]  /*3770*/  @P3 PRMT R144, RZ, 0x7610, R50 ;  /* 0x00007610ff903816 */ /* 0x000fc60000000032 */
[----:B------:R-:W-:-:S04]  /*3780*/  FADD.FTZ R145, R184, -R145 ;  /* 0x80000091b8917221 */ /* 0x000fc80000010000 */
[----:B------:R-:W-:-:S04]  /*3790*/  FMUL.FTZ R145, R214, R145 ;  /* 0x00000091d6917220 */ /* 0x000fc80000410000 */
[----:B------:R-:W-:Y:S02]  /*37a0*/  @P3 FADD.FTZ R145, R145, R144 ;  /* 0x0000009091913221 */ /* 0x000fe40000010000 */
.L_x_244:
[----:B------:R-:W-:Y:S05]  /*37b0*/  BSYNC B0 ;  /* 0x0000000000007941 */ /* 0x000fea0003800000 */
.L_x_242:
        /* <DEDUP_REMOVED lines=11> */
.L_x_246:
[----:B------:R-:W-:-:S04]  /*3870*/  FFMA.FTZ R144, R29, R146, R147 ;  /* 0x000000921d907223 */ /* 0x000fc80000010093 */
[----:B------:R-:W-:Y:S01]  /*3880*/  FADD.FTZ R145, R185, -R144 ;  /* 0x80000090b9917221 */ /* 0x000fe20000010000 */
[----:B------:R-:W-:-:S03]  /*3890*/  @P3 PRMT R144, RZ, 0x5410, R51 ;  /* 0x00005410ff903816 */ /* 0x000fc60000000033 */
[----:B------:R-:W-:-:S04]  /*38a0*/  FMUL.FTZ R145, R214, R145 ;  /* 0x00000091d6917220 */ /* 0x000fc80000410000 */
[----:B------:R-:W-:Y:S02]  /*38b0*/  @P3 FADD.FTZ R145, R145, R144 ;  /* 0x0000009091913221 */ /* 0x000fe40000010000 */
.L_x_247:
[----:B------:R-:W-:Y:S05]  /*38c0*/  BSYNC B0 ;  /* 0x0000000000007941 */ /* 0x000fea0003800000 */
.L_x_245:
        /* <DEDUP_REMOVED lines=11> */
.L_x_249:
[----:B------:R-:W-:-:S04]  /*3980*/  FFMA.FTZ R145, R30, R146, R147 ;  /* 0x000000921e917223 */ /* 0x000fc80000010093 */
[----:B------:R-:W-:-:S04]  /*3990*/  FADD.FTZ R145, R186, -R145 ;  /* 0x80000091ba917221 */ /* 0x000fc80000010000 */
[----:B------:R-:W-:Y:S01]  /*39a0*/  FMUL.FTZ R148, R214, R145 ;  /* 0x00000091d6947220 */ /* 0x000fe20000410000 */
[----:B------:R-:W-:-:S05]  /*39b0*/  @P3 PRMT R145, RZ, 0x7610, R51 ;  /* 0x00007610ff913816 */ /* 0x000fca0000000033 */
[----:B------:R-:W-:Y:S02]  /*39c0*/  @P3 FADD.FTZ R148, R148, R145 ;  /* 0x0000009194943221 */ /* 0x000fe40000010000 */
.L_x_250:
[----:B------:R-:W-:Y:S05]  /*39d0*/  BSYNC B0 ;  /* 0x0000000000007941 */ /* 0x000fea0003800000 */
.L_x_248:
[----:B------:R-:W-:Y:S01]  /*39e0*/  @P0 MOV R144, 0x10 ;  /* 0x0000001000900802 */ /* 0x000fe20000000f00 */
[----:B------:R-:W-:Y:S01]  /*39f0*/  BSSY B0, `(.L_x_251) ;  /* 0x0000016000007945 */ /* 0x000fe20003800000 */
[----:B------:R-:W-:Y:S01]  /*3a00*/  @P0 F2FP.BF16.PACK_AB R149, RZ, R148 ;  /* 0x00000094ff95023e */ /* 0x000fe200000010ff */
[----:B------:R-:W-:Y:S01]  /*3a10*/  @P2 FMUL.FTZ R148, R148, c[0x0][0x1ec] ;  /* 0x00007b0094942a20 */ /* 0x000fe20000410000 */
[----:B------:R-:W-:Y:S01]  /*3a20*/  @P2 MOV R150, 0x10 ;  /* 0x0000001000962802 */ /* 0x000fe20000000f00 */
[----:B------:R-:W-:Y:S01]  /*3a30*/  @P0 IMAD.WIDE.U32 R144, R217, R144, c[0x0][0x258] ;  /* 0x00009600d9900625 */ /* 0x000fe200078e0090 */
[----:B------:R-:W-:Y:S02]  /*3a40*/  @P0 PRMT R139, R139, 0x5410, R149 ;  /* 0x000054108b8b0816 */ /* 0x000fe40000000095 */
[----:B------:R-:W-:Y:S02]  /*3a50*/  @P2 IADD3 R149, R218, 0x80, RZ ;  /* 0x00000080da952810 */ /* 0x000fe40007ffe0ff */
[----:B------:R-:W-:Y:S01]  /*3a60*/  @P2 F2FP.BF16.PACK_AB R148, RZ, R148 ;  /* 0x00000094ff94223e */ /* 0x000fe200000010ff */
[----:B------:R0:W-:Y:S03]  /*3a70*/  @P0 STG.E.128 [R144.64], R136 ;  /* 0x0000008890000986 */ /* 0x0001e6000c101d04 */
[----:B------:R-:W-:Y:S01]  /*3a80*/  @P2 PRMT R143, R143, 0x5410, R148 ;  /* 0x000054108f8f2816 */ /* 0x000fe20000000094 */
[----:B0-----:R-:W-:-:S05]  /*3a90*/  @P2 IMAD.WIDE.U32 R144, R149, R150, c[0x0][0x248] ;  /* 0x0000920095902625 */ /* 0x001fca00078e0096 */
[----:B------:R0:W-:Y:S01]  /*3aa0*/  @P2 STG.E.128 [R144.64], R140 ;  /* 0x0000008c90002986 */ /* 0x0001e2000c101d04 */
[----:B------:R-:W-:Y:S05]  /*3ab0*/  @P1 BRA `(.L_x_252) ;  /* 0x0000004000001947 */ /* 0x000fea0003800000 */
[----:B0-----:R-:W-:Y:S01]  /*3ac0*/  HFMA2.MMA R145, -RZ, RZ, 0, 0 ;  /* 0x00000000ff917435 */ /* 0x001fe200000001ff */
[----:B------:R-:W-:Y:S05]  /*3ad0*/  @!P3 BRA `(.L_x_253) ;  /* 0x000000700000b947 */ /* 0x000fea0003800000 */
[----:B------:R-:W-:Y:S01]  /*3ae0*/  PRMT R145, RZ, 0x5410, R44 ;  /* 0x00005410ff917816 */ /* 0x000fe2000000002c */
[----:B------:R-:W-:Y:S05]  /*3af0*/  BRA `(.L_x_253) ;  /* 0x0000005000007947 */ /* 0x000fea0003800000 */
.L_x_252:
[----:B0-----:R-:W-:-:S04]  /*3b00*/  FFMA.FTZ R144, R31, R146, R147 ;  /* 0x000000921f907223 */ /* 0x001fc80000010093 */
[----:B------:R-:W-:Y:S01]  /*3b10*/  FADD.FTZ R145, R187, -R144 ;  /* 0x80000090bb917221 */ /* 0x000fe20000010000 */
[----:B------:R-:W-:-:S03]  /*3b20*/  @P3 PRMT R144, RZ, 0x5410, R44 ;  /* 0x00005410ff903816 */ /* 0x000fc6000000002c */
[----:B------:R-:W-:-:S04]  /*3b30*/  FMUL.FTZ R145, R214, R145 ;  /* 0x00000091d6917220 */ /* 0x000fc80000410000 */
[----:B------:R-:W-:Y:S02]  /*3b40*/  @P3 FADD.FTZ R145, R145, R144 ;  /* 0x0000009091913221 */ /* 0x000fe40000010000 */
.L_x_253:
[----:B------:R-:W-:Y:S05]  /*3b50*/  BSYNC B0 ;  /* 0x0000000000007941 */ /* 0x000fea0003800000 */
.L_x_251:
        /* <DEDUP_REMOVED lines=11> */
.L_x_255:
[----:B------:R-:W-:Y:S01]  /*3c10*/  FFMA.FTZ R145, R32, R146, R147 ;  /* 0x0000009220917223 */ /* 0x000fe20000010093 */
[----:B------:R-:W-:-:S03]  /*3c20*/  @P3 PRMT R144, RZ, 0x7610, R44 ;  /* 0x00007610ff903816 */ /* 0x000fc6000000002c */
[----:B------:R-:W-:-:S04]  /*3c30*/  FADD.FTZ R145, R188, -R145 ;  /* 0x80000091bc917221 */ /* 0x000fc80000010000 */
[----:B------:R-:W-:-:S04]  /*3c40*/  FMUL.FTZ R145, R214, R145 ;  /* 0x00000091d6917220 */ /* 0x000fc80000410000 */
[----:B------:R-:W-:Y:S02]  /*3c50*/  @P3 FADD.FTZ R145, R145, R144 ;  /* 0x0000009091913221 */ /* 0x000fe40000010000 */
.L_x_256:
[----:B------:R-:W-:Y:S05]  /*3c60*/  BSYNC B0 ;  /* 0x0000000000007941 */ /* 0x000fea0003800000 */
.L_x_254:
        /* <DEDUP_REMOVED lines=11> */
.L_x_258:
[----:B------:R-:W-:-:S04]  /*3d20*/  FFMA.FTZ R144, R33, R146, R147 ;  /* 0x0000009221907223 */ /* 0x000fc80000010093 */
[----:B------:R-:W-:Y:S01]  /*3d30*/  FADD.FTZ R145, R189, -R144 ;  /* 0x80000090bd917221 */ /* 0x000fe20000010000 */
[----:B------:R-:W-:-:S03]  /*3d40*/  @P3 PRMT R144, RZ, 0x5410, R45 ;  /* 0x00005410ff903816 */ /* 0x000fc6000000002d */
[----:B------:R-:W-:-:S04]  /*3d50*/  FMUL.FTZ R145, R214, R145 ;  /* 0x00000091d6917220 */ /* 0x000fc80000410000 */
[----:B------:R-:W-:Y:S02]  /*3d60*/  @P3 FADD.FTZ R145, R145, R144 ;  /* 0x0000009091913221 */ /* 0x000fe40000010000 */
.L_x_259:
[----:B------:R-:W-:Y:S05]  /*3d70*/  BSYNC B0 ;  /* 0x0000000000007941 */ /* 0x000fea0003800000 */
.L_x_257:
        /* <DEDUP_REMOVED lines=11> */
.L_x_261:
[----:B------:R-:W-:Y:S01]  /*3e30*/  FFMA.FTZ R145, R34, R146, R147 ;  /* 0x0000009222917223 */ /* 0x000fe20000010093 */
[----:B------:R-:W-:-:S03]  /*3e40*/  @P3 PRMT R144, RZ, 0x7610, R45 ;  /* 0x00007610ff903816 */ /* 0x000fc6000000002d */
[----:B------:R-:W-:-:S04]  /*3e50*/  FADD.FTZ R145, R190, -R145 ;  /* 0x80000091be917221 */ /* 0x000fc80000010000 */
[----:B------:R-:W-:-:S04]  /*3e60*/  FMUL.FTZ R145, R214, R145 ;  /* 0x00000091d6917220 */ /* 0x000fc80000410000 */
[----:B------:R-:W-:Y:S02]  /*3e70*/  @P3 FADD.FTZ R145, R145, R144 ;  /* 0x0000009091913221 */ /* 0x000fe40000010000 */
.L_x_262:
[----:B------:R-:W-:Y:S05]  /*3e80*/  BSYNC B0 ;  /* 0x0000000000007941 */ /* 0x000fea0003800000 */
.L_x_260:
        /* <DEDUP_REMOVED lines=11> */
.L_x_264:
[----:B------:R-:W-:-:S04]  /*3f40*/  FFMA.FTZ R144, R35, R146, R147 ;  /* 0x0000009223907223 */ /* 0x000fc80000010093 */
[----:B------:R-:W-:Y:S01]  /*3f50*/  FADD.FTZ R145, R191, -R144 ;  /* 0x80000090bf917221 */ /* 0x000fe20000010000 */
[----:B------:R-:W-:-:S03]  /*3f60*/  @P3 PRMT R144, RZ, 0x5410, R46 ;  /* 0x00005410ff903816 */ /* 0x000fc6000000002e */
[----:B------:R-:W-:-:S04]  /*3f70*/  FMUL.FTZ R145, R214, R145 ;  /* 0x00000091d6917220 */ /* 0x000fc80000410000 */
[----:B------:R-:W-:Y:S02]  /*3f80*/  @P3 FADD.FTZ R145, R145, R144 ;  /* 0x0000009091913221 */ /* 0x000fe40000010000 */
.L_x_265:
[----:B------:R-:W-:Y:S05]  /*3f90*/  BSYNC B0 ;  /* 0x0000000000007941 */ /* 0x000fea0003800000 */
.L_x_263:
        /* <DEDUP_REMOVED lines=11> */
.L_x_267:
[----:B------:R-:W-:Y:S01]  /*4050*/  FFMA.FTZ R145, R152, R146, R147 ;  /* 0x0000009298917223 */ /* 0x000fe20000010093 */
[----:B------:R-:W-:-:S03]  /*4060*/  @P3 PRMT R144, RZ, 0x7610, R46 ;  /* 0x00007610ff903816 */ /* 0x000fc6000000002e */
[----:B------:R-:W-:-:S04]  /*4070*/  FADD.FTZ R145, R192, -R145 ;  /* 0x80000091c0917221 */ /* 0x000fc80000010000 */
[----:B------:R-:W-:-:S04]  /*4080*/  FMUL.FTZ R145, R214, R145 ;  /* 0x00000091d6917220 */ /* 0x000fc80000410000 */
[----:B------:R-:W-:Y:S02]  /*4090*/  @P3 FADD.FTZ R145, R145, R144 ;  /* 0x0000009091913221 */ /* 0x000fe40000010000 */
.L_x_268:
[----:B------:R-:W-:Y:S05]  /*40a0*/  BSYNC B0 ;  /* 0x0000000000007941 */ /* 0x000fea0003800000 */
.L_x_266:
        /* <DEDUP_REMOVED lines=11> */
.L_x_270:
[----:B------:R-:W-:-:S04]  /*4160*/  FFMA.FTZ R144, R153, R146, R147 ;  /* 0x0000009299907223 */ /* 0x000fc80000010093 */
[----:B------:R-:W-:Y:S01]  /*4170*/  FADD.FTZ R145, R193, -R144 ;  /* 0x80000090c1917221 */ /* 0x000fe20000010000 */
[----:B------:R-:W-:-:S03]  /*4180*/  @P3 PRMT R144, RZ, 0x5410, R47 ;  /* 0x00005410ff903816 */ /* 0x000fc6000000002f */
[----:B------:R-:W-:-:S04]  /*4190*/  FMUL.FTZ R145, R214, R145 ;  /* 0x00000091d6917220 */ /* 0x000fc80000410000 */
[----:B------:R-:W-:Y:S02]  /*41a0*/  @P3 FADD.FTZ R145, R145, R144 ;  /* 0x0000009091913221 */ /* 0x000fe40000010000 */
.L_x_271:
[----:B------:R-:W-:Y:S05]  /*41b0*/  BSYNC B0 ;  /* 0x0000000000007941 */ /* 0x000fea0003800000 */
.L_x_269:
        /* <DEDUP_REMOVED lines=11> */
.L_x_273:
[----:B------:R-:W-:-:S04]  /*4270*/  FFMA.FTZ R145, R154, R146, R147 ;  /* 0x000000929a917223 */ /* 0x000fc80000010093 */
[----:B------:R-:W-:-:S04]  /*4280*/  FADD.FTZ R145, R194, -R145 ;  /* 0x80000091c2917221 */ /* 0x000fc80000010000 */
[----:B------:R-:W-:Y:S01]  /*4290*/  FMUL.FTZ R148, R214, R145 ;  /* 0x00000091d6947220 */ /* 0x000fe20000410000 */
[----:B------:R-:W-:-:S05]  /*42a0*/  @P3 PRMT R145, RZ, 0x7610, R47 ;  /* 0x00007610ff913816 */ /* 0x000fca000000002f */
[----:B------:R-:W-:Y:S02]  /*42b0*/  @P3 FADD.FTZ R148, R148, R145 ;  /* 0x0000009194943221 */ /* 0x000fe40000010000 */
.L_x_274:
[----:B------:R-:W-:Y:S05]  /*42c0*/  BSYNC B0 ;  /* 0x0000000000007941 */ /* 0x000fea0003800000 */
.L_x_272:
        /* <DEDUP_REMOVED lines=18> */
.L_x_276:
[----:B0-----:R-:W-:-:S04]  /*43f0*/  FFMA.FTZ R144, R155, R146, R147 ;  /* 0x000000929b907223 */ /* 0x001fc80000010093 */
[----:B------:R-:W-:Y:S01]  /*4400*/  FADD.FTZ R145, R195, -R144 ;  /* 0x80000090c3917221 */ /* 0x000fe20000010000 */
[----:B------:R-:W-:-:S03]  /*4410*/  @P3 PRMT R144, RZ, 0x5410, R40 ;  /* 0x00005410ff903816 */ /* 0x000fc60000000028 */
[----:B------:R-:W-:-:S04]  /*4420*/  FMUL.FTZ R145, R214, R145 ;  /* 0x00000091d6917220 */ /* 0x000fc80000410000 */
[----:B------:R-:W-:Y:S02]  /*4430*/  @P3 FADD.FTZ R145, R145, R144 ;  /* 0x0000009091913221 */ /* 0x000fe40000010000 */
.L_x_277:
[----:B------:R-:W-:Y:S05]  /*4440*/  BSYNC B0 ;  /* 0x0000000000007941 */ /* 0x000fea0003800000 */
.L_x_275:
        /* <DEDUP_REMOVED lines=11> */
.L_x_279:
[----:B------:R-:W-:Y:S01]  /*4500*/  FFMA.FTZ R145, R156, R146, R147 ;  /* 0x000000929c917223 */ /* 0x000fe20000010093 */
[----:B------:R-:W-:-:S03]  /*4510*/  @P3 PRMT R144, RZ, 0x7610, R40 ;  /* 0x00007610ff903816 */ /* 0x000fc60000000028 */
[----:B------:R-:W-:-:S04]  /*4520*/  FADD.FTZ R145, R196, -R145 ;  /* 0x80000091c4917221 */ /* 0x000fc80000010000 */
[----:B------:R-:W-:-:S04]  /*4530*/  FMUL.FTZ R145, R214, R145 ;  /* 0x00000091d6917220 */ /* 0x000fc80000410000 */
[----:B------:R-:W-:Y:S02]  /*4540*/  @P3 FADD.FTZ R145, R145, R144 ;  /* 0x0000009091913221 */ /* 0x000fe40000010000 */
.L_x_280:
[----:B------:R-:W-:Y:S05]  /*4550*/  BSYNC B0 ;  /* 0x0000000000007941 */ /* 0x000fea0003800000 */
.L_x_278:
        /* <DEDUP_REMOVED lines=11> */
.L_x_282:
[----:B------:R-:W-:-:S04]  /*4610*/  FFMA.FTZ R144, R157, R146, R147 ;  /* 0x000000929d907223 */ /* 0x000fc80000010093 */
[----:B------:R-:W-:Y:S01]  /*4620*/  FADD.FTZ R145, R197, -R144 ;  /* 0x80000090c5917221 */ /* 0x000fe20000010000 */
[----:B------:R-:W-:-:S03]  /*4630*/  @P3 PRMT R144, RZ, 0x5410, R41 ;  /* 0x00005410ff903816 */ /* 0x000fc60000000029 */
[----:B------:R-:W-:-:S04]  /*4640*/  FMUL.FTZ R145, R214, R145 ;  /* 0x00000091d6917220 */ /* 0x000fc80000410000 */
[----:B------:R-:W-:Y:S02]  /*4650*/  @P3 FADD.FTZ R145, R145, R144 ;  /* 0x0000009091913221 */ /* 0x000fe40000010000 */
.L_x_283:
[----:B------:R-:W-:Y:S05]  /*4660*/  BSYNC B0 ;  /* 0x0000000000007941 */ /* 0x000fea0003800000 */
.L_x_281:
        /* <DEDUP_REMOVED lines=11> */
.L_x_285:
[----:B------:R-:W-:Y:S01]  /*4720*/  FFMA.FTZ R145, R158, R146, R147 ;  /* 0x000000929e917223 */ /* 0x000fe20000010093 */
[----:B------:R-:W-:-:S03]  /*4730*/  @P3 PRMT R144, RZ, 0x7610, R41 ;  /* 0x00007610ff903816 */ /* 0x000fc60000000029 */
[----:B------:R-:W-:-:S04]  /*4740*/  FADD.FTZ R145, R198, -R145 ;  /* 0x80000091c6917221 */ /* 0x000fc80000010000 */
[----:B------:R-:W-:-:S04]  /*4750*/  FMUL.FTZ R145, R214, R145 ;  /* 0x00000091d6917220 */ /* 0x000fc80000410000 */
[----:B------:R-:W-:Y:S02]  /*4760*/  @P3 FADD.FTZ R145, R145, R144 ;  /* 0x0000009091913221 */ /* 0x000fe40000010000 */
.L_x_286:
[----:B------:R-:W-:Y:S05]  /*4770*/  BSYNC B0 ;  /* 0x0000000000007941 */ /* 0x000fea0003800000 */
.L_x_284:
        /* <DEDUP_REMOVED lines=11> */
.L_x_288:
[----:B------:R-:W-:-:S04]  /*4830*/  FFMA.FTZ R144, R159, R146, R147 ;  /* 0x000000929f907223 */ /* 0x000fc80000010093 */
[----:B------:R-:W-:Y:S01]  /*4840*/  FADD.FTZ R145, R199, -R144 ;  /* 0x80000090c7917221 */ /* 0x000fe20000010000 */
[----:B------:R-:W-:-:S03]  /*4850*/  @P3 PRMT R144, RZ, 0x5410, R42 ;  /* 0x00005410ff903816 */ /* 0x000fc6000000002a */
[----:B------:R-:W-:-:S04]  /*4860*/  FMUL.FTZ R145, R214, R145 ;  /* 0x00000091d6917220 */ /* 0x000fc80000410000 */
[----:B------:R-:W-:Y:S02]  /*4870*/  @P3 FADD.FTZ R145, R145, R144 ;  /* 0x0000009091913221 */ /* 0x000fe40000010000 */
.L_x_289:
[----:B------:R-:W-:Y:S05]  /*4880*/  BSYNC B0 ;  /* 0x0000000000007941 */ /* 0x000fea0003800000 */
.L_x_287:
        /* <DEDUP_REMOVED lines=11> */
.L_x_291:
[----:B------:R-:W-:Y:S01]  /*4940*/  FFMA.FTZ R145, R160, R146, R147 ;  /* 0x00000092a0917223 */ /* 0x000fe20000010093 */
[----:B------:R-:W-:-:S03]  /*4950*/  @P3 PRMT R144, RZ, 0x7610, R42 ;  /* 0x00007610ff903816 */ /* 0x000fc6000000002a */
[----:B------:R-:W-:-:S04]  /*4960*/  FADD.FTZ R145, R200, -R145 ;  /* 0x80000091c8917221 */ /* 0x000fc80000010000 */
[----:B------:R-:W-:-:S04]  /*4970*/  FMUL.FTZ R145, R214, R145 ;  /* 0x00000091d6917220 */ /* 0x000fc80000410000 */
[----:B------:R-:W-:Y:S02]  /*4980*/  @P3 FADD.FTZ R145, R145, R144 ;  /* 0x0000009091913221 */ /* 0x000fe40000010000 */
.L_x_292:
[----:B------:R-:W-:Y:S05]  /*4990*/  BSYNC B0 ;  /* 0x0000000000007941 */ /* 0x000fea0003800000 */
.L_x_290:
        /* <DEDUP_REMOVED lines=11> */
.L_x_294:
[----:B------:R-:W-:-:S04]  /*4a50*/  FFMA.FTZ R144, R161, R146, R147 ;  /* 0x00000092a1907223 */ /* 0x000fc80000010093 */
[----:B------:R-:W-:Y:S01]  /*4a60*/  FADD.FTZ R145, R201, -R144 ;  /* 0x80000090c9917221 */ /* 0x000fe20000010000 */
[----:B------:R-:W-:-:S03]  /*4a70*/  @P3 PRMT R144, RZ, 0x5410, R43 ;  /* 0x00005410ff903816 */ /* 0x000fc6000000002b */
[----:B------:R-:W-:-:S04]  /*4a80*/  FMUL.FTZ R145, R214, R145 ;  /* 0x00000091d6917220 */ /* 0x000fc80000410000 */
[----:B------:R-:W-:Y:S02]  /*4a90*/  @P3 FADD.FTZ R145, R145, R144 ;  /* 0x0000009091913221 */ /* 0x000fe40000010000 */
.L_x_295:
[----:B------:R-:W-:Y:S05]  /*4aa0*/  BSYNC B0 ;  /* 0x0000000000007941 */ /* 0x000fea0003800000 */
.L_x_293:
        /* <DEDUP_REMOVED lines=11> */
.L_x_297:
[----:B------:R-:W-:-:S04]  /*4b60*/  FFMA.FTZ R145, R162, R146, R147 ;  /* 0x00000092a2917223 */ /* 0x000fc80000010093 */
[----:B------:R-:W-:-:S04]  /*4b70*/  FADD.FTZ R145, R202, -R145 ;  /* 0x80000091ca917221 */ /* 0x000fc80000010000 */
[----:B------:R-:W-:Y:S01]  /*4b80*/  FMUL.FTZ R148, R214, R145 ;  /* 0x00000091d6947220 */ /* 0x000fe20000410000 */
[----:B------:R-:W-:-:S05]  /*4b90*/  @P3 PRMT R145, RZ, 0x7610, R43 ;  /* 0x00007610ff913816 */ /* 0x000fca000000002b */
[----:B------:R-:W-:Y:S02]  /*4ba0*/  @P3 FADD.FTZ R148, R148, R145 ;  /* 0x0000009194943221 */ /* 0x000fe40000010000 */
.L_x_298:
[----:B------:R-:W-:Y:S05]  /*4bb0*/  BSYNC B0 ;  /* 0x0000000000007941 */ /* 0x000fea0003800000 */
.L_x_296:
[----:B------:R-:W-:Y:S01]  /*4bc0*/  @P0 IADD3 R144, R215, 0x180, RZ ;  /* 0x00000180d7900810 */ /* 0x000fe20007ffe0ff */
[----:B------:R-:W-:Y:S01]  /*4bd0*/  BSSY B0, `(.L_x_299) ;  /* 0x0000017000007945 */ /* 0x000fe20003800000 */
[----:B------:R-:W-:Y:S02]  /*4be0*/  @P0 MOV R145, 0x10 ;  /* 0x0000001000910802 */ /* 0x000fe40000000f00 */
[----:B------:R-:W-:Y:S01]  /*4bf0*/  @P0 F2FP.BF16.PACK_AB R149, RZ, R148 ;  /* 0x00000094ff95023e */ /* 0x000fe200000010ff */
[----:B------:R-:W-:Y:S01]  /*4c00*/  @P2 FMUL.FTZ R148, R148, c[0x0][0x1ec] ;  /* 0x00007b0094942a20 */ /* 0x000fe20000410000 */
[----:B------:R-:W-:Y:S01]  /*4c10*/  @P2 MOV R150, 0x10 ;  /* 0x0000001000962802 */ /* 0x000fe20000000f00 */
[----:B------:R-:W-:Y:S01]  /*4c20*/  @P0 IMAD.WIDE.U32 R144, R144, R145, c[0x0][0x258] ;  /* 0x0000960090900625 */ /* 0x000fe200078e0091 */
[----:B------:R-:W-:Y:S02]  /*4c30*/  @P0 PRMT R139, R139, 0x5410, R149 ;  /* 0x000054108b8b0816 */ /* 0x000fe40000000095 */
[----:B------:R-:W-:-:S02]  /*4c40*/  @P2 IADD3 R149, R218, 0x180, RZ ;  /* 0x00000180da952810 */ /* 0x000fc40007ffe0ff */
        /* <DEDUP_REMOVED lines=10> */
.L_x_300:
[----:B0-----:R-:W-:-:S04]  /*4cf0*/  FFMA.FTZ R144, R163, R146, R147 ;  /* 0x00000092a3907223 */ /* 0x001fc80000010093 */
[----:B------:R-:W-:Y:S01]  /*4d00*/  FADD.FTZ R145, R203, -R144 ;  /* 0x80000090cb917221 */ /* 0x000fe20000010000 */
[----:B------:R-:W-:-:S03]  /*4d10*/  @P3 PRMT R144, RZ, 0x5410, R36 ;  /* 0x00005410ff903816 */ /* 0x000fc60000000024 */
[----:B------:R-:W-:-:S04]  /*4d20*/  FMUL.FTZ R145, R214, R145 ;  /* 0x00000091d6917220 */ /* 0x000fc80000410000 */
[----:B------:R-:W-:Y:S02]  /*4d30*/  @P3 FADD.FTZ R145, R145, R144 ;  /* 0x0000009091913221 */ /* 0x000fe40000010000 */
.L_x_301:
[----:B------:R-:W-:Y:S05]  /*4d40*/  BSYNC B0 ;  /* 0x0000000000007941 */ /* 0x000fea0003800000 */
.L_x_299:
        /* <DEDUP_REMOVED lines=11> */
.L_x_303:
[----:B------:R-:W-:Y:S01]  /*4e00*/  FFMA.FTZ R145, R164, R146, R147 ;  /* 0x00000092a4917223 */ /* 0x000fe20000010093 */
[----:B------:R-:W-:-:S03]  /*4e10*/  @P3 PRMT R144, RZ, 0x7610, R36 ;  /* 0x00007610ff903816 */ /* 0x000fc60000000024 */
[----:B------:R-:W-:-:S04]  /*4e20*/  FADD.FTZ R145, R204, -R145 ;  /* 0x80000091cc917221 */ /* 0x000fc80000010000 */
[----:B------:R-:W-:-:S04]  /*4e30*/  FMUL.FTZ R145, R214, R145 ;  /* 0x00000091d6917220 */ /* 0x000fc80000410000 */
[----:B------:R-:W-:Y:S02]  /*4e40*/  @P3 FADD.FTZ R145, R145, R144 ;  /* 0x0000009091913221 */ /* 0x000fe40000010000 */
.L_x_304:
[----:B------:R-:W-:Y:S05]  /*4e50*/  BSYNC B0 ;  /* 0x0000000000007941 */ /* 0x000fea0003800000 */
.L_x_302:
        /* <DEDUP_REMOVED lines=11> */
.L_x_306:
[----:B------:R-:W-:-:S04]  /*4f10*/  FFMA.FTZ R144, R165, R146, R147 ;  /* 0x00000092a5907223 */ /* 0x000fc80000010093 */
[----:B------:R-:W-:Y:S01]  /*4f20*/  FADD.FTZ R145, R205, -R144 ;  /* 0x80000090cd917221 */ /* 0x000fe20000010000 */
[----:B------:R-:W-:-:S03]  /*4f30*/  @P3 PRMT R144, RZ, 0x5410, R37 ;  /* 0x00005410ff903816 */ /* 0x000fc60000000025 */
[----:B------:R-:W-:-:S04]  /*4f40*/  FMUL.FTZ R145, R214, R145 ;  /* 0x00000091d6917220 */ /* 0x000fc80000410000 */
[----:B------:R-:W-:Y:S02]  /*4f50*/  @P3 FADD.FTZ R145, R145, R144 ;  /* 0x0000009091913221 */ /* 0x000fe40000010000 */
.L_x_307:
[----:B------:R-:W-:Y:S05]  /*4f60*/  BSYNC B0 ;  /* 0x0000000000007941 */ /* 0x000fea0003800000 */
.L_x_305:
        /* <DEDUP_REMOVED lines=11> */
.L_x_309:
[----:B------:R-:W-:Y:S01]  /*5020*/  FFMA.FTZ R145, R166, R146, R147 ;  /* 0x00000092a6917223 */ /* 0x000fe20000010093 */
[----:B------:R-:W-:-:S03]  /*5030*/  @P3 PRMT R144, RZ, 0x7610, R37 ;  /* 0x00007610ff903816 */ /* 0x000fc60000000025 */
[----:B------:R-:W-:-:S04]  /*5040*/  FADD.FTZ R145, R206, -R145 ;  /* 0x80000091ce917221 */ /* 0x000fc80000010000 */
[----:B------:R-:W-:-:S04]  /*5050*/  FMUL.FTZ R145, R214, R145 ;  /* 0x00000091d6917220 */ /* 0x000fc80000410000 */
[----:B------:R-:W-:Y:S02]  /*5060*/  @P3 FADD.FTZ R145, R145, R144 ;  /* 0x0000009091913221 */ /* 0x000fe40000010000 */
.L_x_310:
[----:B------:R-:W-:Y:S05]  /*5070*/  BSYNC B0 ;  /* 0x0000000000007941 */ /* 0x000fea0003800000 */
.L_x_308:
        /* <DEDUP_REMOVED lines=11> */
.L_x_312:
[----:B------:R-:W-:-:S04]  /*5130*/  FFMA.FTZ R144, R167, R146, R147 ;  /* 0x00000092a7907223 */ /* 0x000fc80000010093 */
[----:B------:R-:W-:Y:S01]  /*5140*/  FADD.FTZ R145, R207, -R144 ;  /* 0x80000090cf917221 */ /* 0x000fe20000010000 */
[----:B------:R-:W-:-:S03]  /*5150*/  @P3 PRMT R144, RZ, 0x5410, R38 ;  /* 0x00005410ff903816 */ /* 0x000fc60000000026 */
[----:B------:R-:W-:-:S04]  /*5160*/  FMUL.FTZ R145, R214, R145 ;  /* 0x00000091d6917220 */ /* 0x000fc80000410000 */
[----:B------:R-:W-:Y:S02]  /*5170*/  @P3 FADD.FTZ R145, R145, R144 ;  /* 0x0000009091913221 */ /* 0x000fe40000010000 */
.L_x_313:
[----:B------:R-:W-:Y:S05]  /*5180*/  BSYNC B0 ;  /* 0x0000000000007941 */ /* 0x000fea0003800000 */
.L_x_311:
        /* <DEDUP_REMOVED lines=11> */
.L_x_315:
[----:B------:R-:W-:Y:S01]  /*5240*/  FFMA.FTZ R145, R168, R146, R147 ;  /* 0x00000092a8917223 */ /* 0x000fe20000010093 */
[----:B------:R-:W-:-:S03]  /*5250*/  @P3 PRMT R144, RZ, 0x7610, R38 ;  /* 0x00007610ff903816 */ /* 0x000fc60000000026 */
[----:B------:R-:W-:-:S04]  /*5260*/  FADD.FTZ R145, R208, -R145 ;  /* 0x80000091d0917221 */ /* 0x000fc80000010000 */
[----:B------:R-:W-:-:S04]  /*5270*/  FMUL.FTZ R145, R214, R145 ;  /* 0x00000091d6917220 */ /* 0x000fc80000410000 */
[----:B------:R-:W-:Y:S02]  /*5280*/  @P3 FADD.FTZ R145, R145, R144 ;  /* 0x0000009091913221 */ /* 0x000fe40000010000 */
.L_x_316:
[----:B------:R-:W-:Y:S05]  /*5290*/  BSYNC B0 ;  /* 0x0000000000007941 */ /* 0x000fea0003800000 */
.L_x_314:
        /* <DEDUP_REMOVED lines=11> */
.L_x_318:
[----:B------:R-:W-:-:S04]  /*5350*/  FFMA.FTZ R144, R169, R146, R147 ;  /* 0x00000092a9907223 */ /* 0x000fc80000010093 */
[----:B------:R-:W-:Y:S01]  /*5360*/  FADD.FTZ R145, R209, -R144 ;  /* 0x80000090d1917221 */ /* 0x000fe20000010000 */
[----:B------:R-:W-:-:S03]  /*5370*/  @P3 PRMT R144, RZ, 0x5410, R39 ;  /* 0x00005410ff903816 */ /* 0x000fc60000000027 */
[----:B------:R-:W-:-:S04]  /*5380*/  FMUL.FTZ R145, R214, R145 ;  /* 0x00000091d6917220 */ /* 0x000fc80000410000 */
[----:B------:R-:W-:Y:S02]  /*5390*/  @P3 FADD.FTZ R145, R145, R144 ;  /* 0x0000009091913221 */ /* 0x000fe40000010000 */
.L_x_319:
[----:B------:R-:W-:Y:S05]  /*53a0*/  BSYNC B0 ;  /* 0x0000000000007941 */ /* 0x000fea0003800000 */
.L_x_317:
        /* <DEDUP_REMOVED lines=11> */
.L_x_321:
[----:B------:R-:W-:Y:S01]  /*5460*/  FFMA.FTZ R147, R170, R146, R147 ;  /* 0x00000092aa937223 */ /* 0x000fe20000010093 */
[----:B------:R-:W-:-:S03]  /*5470*/  @P3 PRMT R144, RZ, 0x7610, R39 ;  /* 0x00007610ff903816 */ /* 0x000fc60000000027 */
[----:B------:R-:W-:-:S04]  /*5480*/  FADD.FTZ R147, R210, -R147 ;  /* 0x80000093d2937221 */ /* 0x000fc80000010000 */
[----:B------:R-:W-:-:S04]  /*5490*/  FMUL.FTZ R147, R214, R147 ;  /* 0x00000093d6937220 */ /* 0x000fc80000410000 */
[----:B------:R-:W-:Y:S02]  /*54a0*/  @P3 FADD.FTZ R147, R147, R144 ;  /* 0x0000009093933221 */ /* 0x000fe40000010000 */
.L_x_322:
[----:B------:R-:W-:Y:S05]  /*54b0*/  BSYNC B0 ;  /* 0x0000000000007941 */ /* 0x000fea0003800000 */
.L_x_320:
[----:B------:R-:W-:Y:S02]  /*54c0*/  @P0 IADD3 R144, R215, 0x200, RZ ;  /* 0x00000200d7900810 */ /* 0x000fe40007ffe0ff */
[----:B------:R-:W-:Y:S02]  /*54d0*/  @P0 MOV R145, 0x10 ;  /* 0x0000001000910802 */ /* 0x000fe40000000f00 */
[----:B------:R-:W-:Y:S01]  /*54e0*/  @P0 F2FP.BF16.PACK_AB R146, RZ, R147 ;  /* 0x00000093ff92023e */ /* 0x000fe200000010ff */
[----:B------:R-:W-:Y:S01]  /*54f0*/  @P2 FMUL.FTZ R147, R147, c[0x0][0x1ec] ;  /* 0x00007b0093932a20 */ /* 0x000fe20000410000 */
[----:B------:R-:W-:Y:S01]  /*5500*/  @P2 IADD3 R218, R218, 0x200, RZ ;  /* 0x00000200dada2810 */ /* 0x000fe20007ffe0ff */
[----:B------:R-:W-:Y:S01]  /*5510*/  @P0 IMAD.WIDE.U32 R144, R144, R145, c[0x0][0x258] ;  /* 0x0000960090900625 */ /* 0x000fe200078e0091 */
[----:B------:R-:W-:Y:S02]  /*5520*/  @P0 PRMT R139, R139, 0x5410, R146 ;  /* 0x000054108b8b0816 */ /* 0x000fe40000000092 */
[----:B------:R-:W-:-:S02]  /*5530*/  @P2 MOV R149, 0x10 ;  /* 0x0000001000952802 */ /* 0x000fc40000000f00 */
[----:B------:R-:W-:Y:S01]  /*5540*/  @P2 F2FP.BF16.PACK_AB R147, RZ, R147 ;  /* 0x00000093ff93223e */ /* 0x000fe200000010ff */
[----:B------:R0:W-:Y:S01]  /*5550*/  @P0 STG.E.128 [R144.64], R136 ;  /* 0x0000008890000986 */ /* 0x0001e2000c101d04 */
[----:B------:R-:W-:Y:S02]  /*5560*/  IADD3 R0, R0, c[0x0][0x160], RZ ;  /* 0x0000580000007a10 */ /* 0x000fe40007ffe0ff */
[----:B------:R-:W-:Y:S02]  /*5570*/  @P2 PRMT R143, R143, 0x5410, R147 ;  /* 0x000054108f8f2816 */ /* 0x000fe40000000093 */
[----:B------:R-:W-:Y:S02]  /*5580*/  ISETP.GE.AND P0, PT, R0, c[0x0][0x164], PT ;  /* 0x0000590000007a0c */ /* 0x000fe40003f06270 */
[----:B------:R-:W-:-:S04]  /*5590*/  LOP3.LUT P1, RZ, R6, 0xff, RZ, 0xc0, !PT ;  /* 0x000000ff06ff7812 */ /* 0x000fc8000782c0ff */
[----:B------:R-:W-:Y:S01]  /*55a0*/  SEL R6, RZ, 0x1, P1 ;  /* 0x00000001ff067807 */ /* 0x000fe20000800000 */
[----:B0-----:R-:W-:-:S05]  /*55b0*/  @P2 IMAD.WIDE.U32 R144, R218, R149, c[0x0][0x248] ;  /* 0x00009200da902625 */ /* 0x001fca00078e0095 */
[----:B------:R0:W-:Y:S02]  /*55c0*/  @P2 STG.E.128 [R144.64], R140 ;  /* 0x0000008c90002986 */ /* 0x0001e4000c101d04 */
[----:B0-----:R-:W-:Y:S01]  /*55d0*/  @P0 CALL.REL.NOINC `(.L_x_197) ;  /* 0x0000001000000944 */ /* 0x001fe20003c00000 */
[----:B------:R-:W-:Y:S05]  /*55e0*/  BRA `(.L_x_323) ;  /* 0xffffb2e000007947 */ /* 0x000fea000383ffff */
.L_x_197:
[----:B------:R-:W0:Y:S01]  /*55f0*/  S2R R144, SR_TID.X ;  /* 0x0000000000907919 */ /* 0x000e220000002100 */
[----:B------:R-:W1:Y:S01]  /*5600*/  S2UR UR6, SR_CTAID.X ;  /* 0x00000000000679c3 */ /* 0x000e620000002500 */
[----:B------:R-:W-:Y:S01]  /*5610*/  HFMA2.MMA R5, -RZ, RZ, 0, 1.9073486328125e-06 ;  /* 0x00000020ff057435 */ /* 0x000fe200000001ff */
[C---:B0-----:R-:W-:Y:S02]  /*5620*/  LOP3.LUT R3, R144.reuse, 0x7f, RZ, 0xc0, !PT ;  /* 0x0000007f90037812 */ /* 0x041fe400078ec0ff */
[----:B-1----:R-:W-:-:S05]  /*5630*/  LEA.HI R0, R144, UR6, RZ, 0x19 ;  /* 0x0000000690007c11 */ /* 0x002fca000f8fc8ff */
        /* <DEDUP_REMOVED lines=25> */
.L_x_201:
[----:B------:R-:W-:Y:S01]  /*57d0*/  HFMA2.MMA R149, -RZ, RZ, 0, 9.5367431640625e-07 ;  /* 0x00000010ff957435 */ /* 0x000fe200000001ff */
[----:B------:R-:W-:-:S02]  /*57e0*/  MOV R232, R150 ;  /* 0x0000009600e87202 */ /* 0x000fc40000000f00 */
[----:B------:R-:W-:Y:S02]  /*57f0*/  MOV R147, 0x1f ;  /* 0x0000001f00937802 */ /* 0x000fe40000000f00 */
[----:B------:R-:W-:Y:S02]  /*5800*/  MOV R148, 0xffffffff ;  /* 0xffffffff00947802 */ /* 0x000fe40000000f00 */
[----:B------:R-:W-:Y:S02]  /*5810*/  MOV R144, 0x5830 ;  /* 0x0000583000907802 */ /* 0x000fe40000000f00 */
[----:B-----5:R-:W-:Y:S05]  /*5820*/  CALL.REL.NOINC `($__internal_3_$__cuda_sm70_shflsync_down_p) ;  /* 0x0000046000007944 */ /* 0x020fea0003c00000 */
[----:B-1----:R-:W-:Y:S01]  /*5830*/  MOV R231, R148 ;  /* 0x0000009400e77202 */ /* 0x002fe20000000f00 */
[----:B0-----:R-:W-:Y:S05]  /*5840*/  BRA `(.L_x_324) ;  /* 0xffffccd000007947 */ /* 0x001fea000383ffff */
.L_x_202:
[----:B------:R-:W-:Y:S01]  /*5850*/  HFMA2.MMA R149, -RZ, RZ, 0, 9.5367431640625e-07 ;  /* 0x00000010ff957435 */ /* 0x000fe200000001ff */
[----:B------:R-:W-:Y:S02]  /*5860*/  MOV R232, R151 ;  /* 0x0000009700e87202 */ /* 0x000fe40000000f00 */
[----:B------:R-:W-:Y:S02]  /*5870*/  MOV R147, 0x1f ;  /* 0x0000001f00937802 */ /* 0x000fe40000000f00 */
[----:B------:R-:W-:-:S02]  /*5880*/  MOV R148, 0xffffffff ;  /* 0xffffffff00947802 */ /* 0x000fc40000000f00 */
[----:B------:R-:W-:Y:S02]  /*5890*/  MOV R144, 0x58b0 ;  /* 0x000058b000907802 */ /* 0x000fe40000000f00 */
[----:B01---5:R-:W-:Y:S05]  /*58a0*/  CALL.REL.NOINC `($__internal_3_$__cuda_sm70_shflsync_down_p) ;  /* 0x000003e000007944 */ /* 0x023fea0003c00000 */
[----:B------:R-:W-:Y:S01]  /*58b0*/  FADD.FTZ R150, R231, R150 ;  /* 0x00000096e7967221 */ /* 0x000fe20000010000 */
[----:B0-----:R-:W-:Y:S01]  /*58c0*/  HFMA2.MMA R149, -RZ, RZ, 0, 4.76837158203125e-07 ;  /* 0x00000008ff957435 */ /* 0x001fe200000001ff */
[----:B-1----:R-:W-:Y:S01]  /*58d0*/  FADD.FTZ R151, R151, R148 ;  /* 0x0000009497977221 */ /* 0x002fe20000010000 */
[----:B------:R-:W-:Y:S02]  /*58e0*/  MOV R147, 0x1f ;  /* 0x0000001f00937802 */ /* 0x000fe40000000f00 */
[----:B------:R-:W-:Y:S02]  /*58f0*/  MOV R148, 0xffffffff ;  /* 0xffffffff00947802 */ /* 0x000fe40000000f00 */
[----:B------:R-:W-:Y:S02]  /*5900*/  MOV R232, R150 ;  /* 0x0000009600e87202 */ /* 0x000fe40000000f00 */
[----:B------:R-:W-:Y:S02]  /*5910*/  MOV R144, 0x5930 ;  /* 0x0000593000907802 */ /* 0x000fe40000000f00 */
[----:B------:R-:W-:Y:S05]  /*5920*/  CALL.REL.NOINC `($__internal_3_$__cuda_sm70_shflsync_down_p) ;  /* 0x0000036000007944 */ /* 0x000fea0003c00000 */
[----:B0-----:R-:W-:Y:S01]  /*5930*/  HFMA2.MMA R149, -RZ, RZ, 0, 4.76837158203125e-07 ;  /* 0x00000008ff957435 */ /* 0x001fe200000001ff */
[----:B-1----:R-:W-:-:S02]  /*5940*/  MOV R231, R148 ;  /* 0x0000009400e77202 */ /* 0x002fc40000000f00 */
[----:B------:R-:W-:Y:S02]  /*5950*/  MOV R232, R151 ;  /* 0x0000009700e87202 */ /* 0x000fe40000000f00 */
[----:B------:R-:W-:Y:S02]  /*5960*/  MOV R147, 0x1f ;  /* 0x0000001f00937802 */ /* 0x000fe40000000f00 */
[----:B------:R-:W-:Y:S02]  /*5970*/  MOV R148, 0xffffffff ;  /* 0xffffffff00947802 */ /* 0x000fe40000000f00 */
[----:B------:R-:W-:Y:S02]  /*5980*/  MOV R144, 0x59a0 ;  /* 0x000059a000907802 */ /* 0x000fe40000000f00 */
[----:B------:R-:W-:Y:S05]  /*5990*/  CALL.REL.NOINC `($__internal_3_$__cuda_sm70_shflsync_down_p) ;  /* 0x000002f000007944 */ /* 0x000fea0003c00000 */
[----:B------:R-:W-:Y:S01]  /*59a0*/  FADD.FTZ R150, R231, R150 ;  /* 0x00000096e7967221 */ /* 0x000fe20000010000 */
[----:B0-----:R-:W-:Y:S01]  /*59b0*/  HFMA2.MMA R149, -RZ, RZ, 0, 2.384185791015625e-07 ;  /* 0x00000004ff957435 */ /* 0x001fe200000001ff */
[----:B-1----:R-:W-:Y:S01]  /*59c0*/  FADD.FTZ R151, R151, R148 ;  /* 0x0000009497977221 */ /* 0x002fe20000010000 */
[----:B------:R-:W-:Y:S02]  /*59d0*/  MOV R147, 0x1f ;  /* 0x0000001f00937802 */ /* 0x000fe40000000f00 */
[----:B------:R-:W-:-:S02]  /*59e0*/  MOV R148, 0xffffffff ;  /* 0xffffffff00947802 */ /* 0x000fc40000000f00 */
[----:B------:R-:W-:Y:S02]  /*59f0*/  MOV R232, R150 ;  /* 0x0000009600e87202 */ /* 0x000fe40000000f00 */
[----:B------:R-:W-:Y:S02]  /*5a00*/  MOV R144, 0x5a20 ;  /* 0x00005a2000907802 */ /* 0x000fe40000000f00 */
[----:B------:R-:W-:Y:S05]  /*5a10*/  CALL.REL.NOINC `($__internal_3_$__cuda_sm70_shflsync_down_p) ;  /* 0x0000027000007944 */ /* 0x000fea0003c00000 */
[----:B0-----:R-:W-:Y:S01]  /*5a20*/  HFMA2.MMA R149, -RZ, RZ, 0, 2.384185791015625e-07 ;  /* 0x00000004ff957435 */ /* 0x001fe200000001ff */
[----:B-1----:R-:W-:Y:S02]  /*5a30*/  MOV R231, R148 ;  /* 0x0000009400e77202 */ /* 0x002fe40000000f00 */
[----:B------:R-:W-:Y:S02]  /*5a40*/  MOV R232, R151 ;  /* 0x0000009700e87202 */ /* 0x000fe40000000f00 */
[----:B------:R-:W-:Y:S02]  /*5a50*/  MOV R147, 0x1f ;  /* 0x0000001f00937802 */ /* 0x000fe40000000f00 */
[----:B------:R-:W-:Y:S02]  /*5a60*/  MOV R148, 0xffffffff ;  /* 0xffffffff00947802 */ /* 0x000fe40000000f00 */
[----:B------:R-:W-:-:S02]  /*5a70*/  MOV R144, 0x5a90 ;  /* 0x00005a9000907802 */ /* 0x000fc40000000f00 */
[----:B------:R-:W-:Y:S05]  /*5a80*/  CALL.REL.NOINC `($__internal_3_$__cuda_sm70_shflsync_down_p) ;  /* 0x0000020000007944 */ /* 0x000fea0003c00000 */
[----:B------:R-:W-:Y:S01]  /*5a90*/  FADD.FTZ R150, R231, R150 ;  /* 0x00000096e7967221 */ /* 0x000fe20000010000 */
[----:B0-----:R-:W-:Y:S01]  /*5aa0*/  HFMA2.MMA R149, -RZ, RZ, 0, 1.1920928955078125e-07 ;  /* 0x00000002ff957435 */ /* 0x001fe200000001ff */
[----:B-1----:R-:W-:Y:S01]  /*5ab0*/  FADD.FTZ R231, R151, R148 ;  /* 0x0000009497e77221 */ /* 0x002fe20000010000 */
[----:B------:R-:W-:-:S02]  /*5ac0*/  MOV R147, 0x1f ;  /* 0x0000001f00937802 */ /* 0x000fc40000000f00 */
[----:B------:R-:W-:Y:S02]  /*5ad0*/  MOV R148, 0xffffffff ;  /* 0xffffffff00947802 */ /* 0x000fe40000000f00 */
[----:B------:R-:W-:Y:S02]  /*5ae0*/  MOV R232, R150 ;  /* 0x0000009600e87202 */ /* 0x000fe40000000f00 */
[----:B------:R-:W-:Y:S02]  /*5af0*/  MOV R144, 0x5b10 ;  /* 0x00005b1000907802 */ /* 0x000fe40000000f00 */
[----:B------:R-:W-:Y:S05]  /*5b00*/  CALL.REL.NOINC `($__internal_3_$__cuda_sm70_shflsync_down_p) ;  /* 0x0000018000007944 */ /* 0x000fea0003c00000 */
[----:B0-----:R-:W-:Y:S01]  /*5b10*/  HFMA2.MMA R149, -RZ, RZ, 0, 1.1920928955078125e-07 ;  /* 0x00000002ff957435 */ /* 0x001fe200000001ff */
[----:B-1----:R-:W-:Y:S02]  /*5b20*/  MOV R151, R148 ;  /* 0x0000009400977202 */ /* 0x002fe40000000f00 */
[----:B------:R-:W-:Y:S02]  /*5b30*/  MOV R232, R231 ;  /* 0x000000e700e87202 */ /* 0x000fe40000000f00 */
[----:B------:R-:W-:Y:S02]  /*5b40*/  MOV R147, 0x1f ;  /* 0x0000001f00937802 */ /* 0x000fe40000000f00 */
[----:B------:R-:W-:-:S02]  /*5b50*/  MOV R148, 0xffffffff ;  /* 0xffffffff00947802 */ /* 0x000fc40000000f00 */
[----:B------:R-:W-:Y:S02]  /*5b60*/  MOV R144, 0x5b80 ;  /* 0x00005b8000907802 */ /* 0x000fe40000000f00 */
[----:B------:R-:W-:Y:S05]  /*5b70*/  CALL.REL.NOINC `($__internal_3_$__cuda_sm70_shflsync_down_p) ;  /* 0x0000011000007944 */ /* 0x000fea0003c00000 */
[----:B------:R-:W-:Y:S01]  /*5b80*/  FADD.FTZ R151, R151, R150 ;  /* 0x0000009697977221 */ /* 0x000fe20000010000 */
[----:B0-----:R-:W-:Y:S01]  /*5b90*/  HFMA2.MMA R149, -RZ, RZ, 0, 5.9604644775390625e-08 ;  /* 0x00000001ff957435 */ /* 0x001fe200000001ff */
[----:B-1----:R-:W-:Y:S01]  /*5ba0*/  FADD.FTZ R150, R231, R148 ;  /* 0x00000094e7967221 */ /* 0x002fe20000010000 */
[----:B------:R-:W-:Y:S02]  /*5bb0*/  MOV R147, 0x1f ;  /* 0x0000001f00937802 */ /* 0x000fe40000000f00 */
[----:B------:R-:W-:Y:S02]  /*5bc0*/  MOV R148, 0xffffffff ;  /* 0xffffffff00947802 */ /* 0x000fe40000000f00 */
[----:B------:R-:W-:Y:S02]  /*5bd0*/  MOV R232, R151 ;  /* 0x0000009700e87202 */ /* 0x000fe40000000f00 */
[----:B------:R-:W-:Y:S02]  /*5be0*/  MOV R144, 0x5c00 ;  /* 0x00005c0000907802 */ /* 0x000fe40000000f00 */
[----:B------:R-:W-:Y:S05]  /*5bf0*/  CALL.REL.NOINC `($__internal_3_$__cuda_sm70_shflsync_down_p) ;  /* 0x0000009000007944 */ /* 0x000fea0003c00000 */
[----:B0-----:R-:W-:Y:S01]  /*5c00*/  HFMA2.MMA R149, -RZ, RZ, 0, 5.9604644775390625e-08 ;  /* 0x00000001ff957435 */ /* 0x001fe200000001ff */
[----:B-1----:R-:W-:-:S02]  /*5c10*/  MOV R234, R148 ;  /* 0x0000009400ea7202 */ /* 0x002fc40000000f00 */
[----:B------:R-:W-:Y:S02]  /*5c20*/  MOV R232, R150 ;  /* 0x0000009600e87202 */ /* 0x000fe40000000f00 */
[----:B------:R-:W-:Y:S02]  /*5c30*/  MOV R147, 0x1f ;  /* 0x0000001f00937802 */ /* 0x000fe40000000f00 */
[----:B------:R-:W-:Y:S02]  /*5c40*/  MOV R148, 0xffffffff ;  /* 0xffffffff00947802 */ /* 0x000fe40000000f00 */
[----:B------:R-:W-:Y:S02]  /*5c50*/  MOV R144, 0x5c70 ;  /* 0x00005c7000907802 */ /* 0x000fe40000000f00 */
[----:B------:R-:W-:Y:S05]  /*5c60*/  CALL.REL.NOINC `($__internal_3_$__cuda_sm70_shflsync_down_p) ;  /* 0x0000002000007944 */ /* 0x000fea0003c00000 */
[----:B-1----:R-:W-:Y:S01]  /*5c70*/  MOV R231, R148 ;  /* 0x0000009400e77202 */ /* 0x002fe20000000f00 */
[----:B0-----:R-:W-:Y:S05]  /*5c80*/  BRA `(.L_x_325) ;  /* 0xffffc9b000007947 */ /* 0x001fea000383ffff */
        .weak           $__internal_3_$__cuda_sm70_shflsync_down_p
        .type           $__internal_3_$__cuda_sm70_shflsync_down_p,@function
        .size           $__internal_3_$__cuda_sm70_shflsync_down_p,(.L_x_14221 - $__internal_3_$__cuda_sm70_shflsync_down_p)
$__internal_3_$__cuda_sm70_shflsync_down_p:
[----:B------:R-:W-:Y:S01]  /*5c90*/  HFMA2.MMA R145, -RZ, RZ, 0, 0 ;  /* 0x00000000ff917435 */ /* 0x000fe200000001ff */
[----:B------:R-:W-:Y:S04]  /*5ca0*/  WARPSYNC R148 ;  /* 0x0000009400007348 */ /* 0x000fe80003800000 */
[----:B------:R0:W1:Y:S01]  /*5cb0*/  SHFL.DOWN PT, R148, R232, R149, R147 ;  /* 0x08000095e8947389 */ /* 0x00006200000e0093 */
[----:B------:R-:W-:Y:S05]  /*5cc0*/  RET.REL.NODEC R144 `(_ZN10layer_norm13ln_bwd_kernelINS_13Kernel_traitsI13__nv_bfloat16S2_S2_S2_fjLj5120ELj1ELj1ELj4ELj16ENS_18Kernel_traits_baseILj5120ES2_S2_S2_S2_fjLj128EEEEELb0ELb0ELb1ELb1EEEvNS_9BwdParamsE) ;  /* 0xffffa33090007950 */ /* 0x000fea0003c3ffff */
.L_x_326:
        /* <DEDUP_REMOVED lines=11> */
.L_x_14221:


//--------------------- .text._ZN10layer_norm13ln_bwd_kernelINS_13Kernel_traitsI13__nv_bfloat16S2_S2_S2_fjLj5120ELj1ELj1ELj4ELj16ENS_18Kernel_traits_baseILj5120ES2_S2_S2_S2_fjLj128EEEEELb0ELb1ELb0ELb0EEEvNS_9BwdParamsE --------------------------
	.section	.text._ZN10layer_norm13ln_bwd_kernelINS_13Kernel_traitsI13__nv_bfloat16S2_S2_S2_fjLj5120ELj1ELj1ELj4ELj16ENS_18Kernel_traits_baseILj5120ES2_S2_S2_S2_fjLj128EEEEELb0ELb1ELb0ELb0EEEvNS_9BwdParamsE,"ax",@progbits
	.sectioninfo	@"SHI_REGISTERS=255"
	.align	128
        .global         _ZN10layer_norm13ln_bwd_kernelINS_13Kernel_traitsI13__nv_bfloat16S2_S2_S2_fjLj5120ELj1ELj1ELj4ELj16ENS_18Kernel_traits_baseILj5120ES2_S2_S2_S2_fjLj128EEEEELb0ELb1ELb0ELb0EEEvNS_9BwdParamsE
        .type           _ZN10layer_norm13ln_bwd_kernelINS_13Kernel_traitsI13__nv_bfloat16S2_S2_S2_fjLj5120ELj1ELj1ELj4ELj16ENS_18Kernel_traits_baseILj5120ES2_S2_S2_S2_fjLj128EEEEELb0ELb1ELb0ELb0EEEvNS_9BwdParamsE,@function
        .size           _ZN10layer_norm13ln_bwd_kernelINS_13Kernel_traitsI13__nv_bfloat16S2_S2_S2_fjLj5120ELj1ELj1ELj4ELj16ENS_18Kernel_traits_baseILj5120ES2_S2_S2_S2_fjLj128EEEEELb0ELb1ELb0ELb0EEEvNS_9BwdParamsE,(.L_x_14222 - _ZN10layer_norm13ln_bwd_kernelINS_13Kernel_traitsI13__nv_bfloat16S2_S2_S2_fjLj5120ELj1ELj1ELj4ELj16ENS_18Kernel_traits_baseILj5120ES2_S2_S2_S2_fjLj128EEEEELb0ELb1ELb0ELb0EEEvNS_9BwdParamsE)
        .other          _ZN10layer_norm13ln_bwd_kernelINS_13Kernel_traitsI13__nv_bfloat16S2_S2_S2_fjLj5120ELj1ELj1ELj4ELj16ENS_18Kernel_traits_baseILj5120ES2_S2_S2_S2_fjLj128EEEEELb0ELb1ELb0ELb0EEEvNS_9BwdParamsE,@"STO_CUDA_ENTRY STV_DEFAULT"
_ZN10layer_norm13ln_bwd_kernelINS_13Kernel_traitsI13__nv_bfloat16S2_S2_S2_fjLj5120ELj1ELj1ELj4ELj16ENS_18Kernel_traits_baseILj5120ES2_S2_S2_S2_fjLj128EEEEELb0ELb1ELb0ELb0EEEvNS_9BwdParamsE:
.text._ZN10layer_norm13ln_bwd_kernelINS_13Kernel_traitsI13__nv_bfloat16S2_S2_S2_fjLj5120ELj1ELj1ELj4ELj16ENS_18Kernel_traits_baseILj5120ES2_S2_S2_S2_fjLj128EEEEELb0ELb1ELb0ELb0EEEvNS_9BwdParamsE:
[----:B------:R-:W-:Y:S02]  /*0000*/  MOV R1, c[0x0][0x28] ;  /* 0x00000a0000017a02 */ /* 0x000fe40000000f00 */
[----:B------:R-:W0:Y:S01]  /*0010*/  S2R R134, SR_TID.X ;  /* 0x0000000000867919 */ /* 0x000e220000002100 */
[----:B------:R-:W-:Y:S01]  /*0020*/  MOV R0, c[0x0][0x168] ;  /* 0x00005a0000007a02 */ /* 0x000fe20000000f00 */
[----:B------:R-:W-:Y:S01]  /*0030*/  ULDC.64 UR4, c[0x0][0x118] ;  /* 0x0000460000047ab9 */ /* 0x000fe20000000a00 */
[----:B------:R-:W-:Y:S02]  /*0040*/  IADD3 R1, R1, -0x118, RZ ;  /* 0xfffffee801017810 */ /* 0x000fe40007ffe0ff */
[----:B------:R-:W-:-:S04]  /*0050*/  SHF.R.S32.HI R0, RZ, 0x1f, R0 ;  /* 0x0000001fff007819 */ /* 0x000fc80000011400 */
[----:B------:R-:W-:Y:S02]  /*0060*/  LEA.HI R0, R0, c[0x0][0x168], RZ, 0x3 ;  /* 0x00005a0000007a11 */ /* 0x000fe400078f18ff */
[C---:B0-----:R-:W-:Y:S02]  /*0070*/  LOP3.LUT R3, R134.reuse, 0x7f, RZ, 0xc, !PT ;  /* 0x0000007f86037812 */ /* 0x041fe400078e0cff */
[----:B------:R-:W-:Y:S02]  /*0080*/  LOP3.LUT R42, R134, 0x7f, RZ, 0xc0, !PT ;  /* 0x0000007f862a7812 */ /* 0x000fe400078ec0ff */
[----:B------:R-:W-:-:S04]  /*0090*/  LEA.HI.SX32 R0, R0, R3, 0x1d ;  /* 0x0000000300007211 */ /* 0x000fc800078feaff */
[C---:B------:R-:W-:Y:S02]  /*00a0*/  LOP3.LUT P1, RZ, R0.reuse, 0xffffff80, RZ, 0xc0, !PT ;  /* 0xffffff8000ff7812 */ /* 0x040fe4000782c0ff */
[C---:B------:R-:W-:Y:S01]  /*00b0*/  ISETP.GE.U32.AND P2, PT, R0.reuse, 0x100, PT ;  /* 0x000001000000780c */ /* 0x040fe20003f46070 */
[----:B------:R-:W0:Y:S01]  /*00c0*/  S2UR UR6, SR_CTAID.X ;  /* 0x00000000000679c3 */ /* 0x000e220000002500 */
[C---:B------:R-:W-:Y:S02]  /*00d0*/  ISETP.GE.U32.AND P3, PT, R0.reuse, 0x180, PT ;  /* 0x000001800000780c */ /* 0x040fe40003f66070 */
[C---:B------:R-:W-:Y:S02]  /*00e0*/  ISETP.GE.U32.AND P4, PT, R0.reuse, 0x200, PT ;  /* 0x000002000000780c */ /* 0x040fe40003f86070 */
[----:B------:R-:W-:-:S05]  /*00f0*/  ISETP.GE.U32.AND P5, PT, R0, 0x280, PT ;  /* 0x000002800000780c */ /* 0x000fca0003fa6070 */
[----:B------:R-:W-:Y:S02]  /*0100*/  @P1 MOV R33, 0x10 ;  /* 0x0000001000211802 */ /* 0x000fe40000000f00 */
[----:B------:R-:W-:Y:S02]  /*0110*/  @P2 MOV R37, 0x10 ;  /* 0x0000001000252802 */ /* 0x000fe40000000f00 */
[----:B------:R-:W-:Y:S01]  /*0120*/  @P3 MOV R45, 0x10 ;  /* 0x00000010002d3802 */ /* 0x000fe20000000f00 */
[----:B------:R-:W-:Y:S01]  /*0130*/  @P1 IMAD.WIDE.U32 R2, R42, R33, c[0x0][0x1b0] ;  /* 0x00006c002a021625 */ /* 0x000fe200078e0021 */
[----:B------:R-:W-:-:S03]  /*0140*/  @P4 MOV R49, 0x10 ;  /* 0x0000001000314802 */ /* 0x000fc60000000f00 */
[C---:B------:R-:W-:Y:S01]  /*0150*/  @P1 IMAD.WIDE.U32 R32, R42.reuse, R33, c[0x0][0x1c8] ;  /* 0x000072002a201625 */ /* 0x040fe200078e0021 */
[----:B------:R1:W5:Y:S01]  /*0160*/  @P1 LDG.E.128 R152, [R2.64] ;  /* 0x0000000402981981 */ /* 0x000362000c1e1d00 */
[----:B------:R-:W-:Y:S02]  /*0170*/  @P1 LOP3.LUT R42, R42, 0x80, RZ, 0xfc, !PT ;  /* 0x000000802a2a1812 */ /* 0x000fe400078efcff */
[----:B0-----:R-:W-:Y:S01]  /*0180*/  LEA.HI R0, R134, UR6, RZ, 0x19 ;  /* 0x0000000686007c11 */ /* 0x001fe2000f8fc8ff */
[----:B------:R0:W5:Y:S02]  /*0190*/  @P1 LDG.E.128 R20, [R32.64] ;  /* 0x0000000420141981 */ /* 0x000164000c1e1d00 */
[----:B------:R-:W-:-:S04]  /*01a0*/  @P2 IMAD.WIDE.U32 R34, R42, R37, c[0x0][0x1b0] ;  /* 0x00006c002a222625 */ /* 0x000fc800078e0025 */
[C---:B------:R-:W-:Y:S01]  /*01b0*/  @P2 IMAD.WIDE.U32 R36, R42.reuse, R37, c[0x0][0x1c8] ;  /* 0x000072002a242625 */ /* 0x040fe200078e0025 */
[----:B------:R-:W-:Y:S01]  /*01c0*/  @P2 IADD3 R42, R42, 0x80, RZ ;  /* 0x000000802a2a2810 */ /* 0x000fe20007ffe0ff */
[----:B------:R2:W5:Y:S04]  /*01d0*/  @P2 LDG.E.128 R148, [R34.64] ;  /* 0x0000000422942981 */ /* 0x000568000c1e1d00 */
[-C--:B------:R-:W-:Y:S01]  /*01e0*/  @P3 IMAD.WIDE.U32 R38, R42, R45.reuse, c[0x0][0x1b0] ;  /* 0x00006c002a263625 */ /* 0x080fe200078e002d */
[----:B------:R-:W-:Y:S01]  /*01f0*/  ISETP.GE.AND P0, PT, R0, c[0x0][0x164], PT ;  /* 0x0000590000007a0c */ /* 0x000fe20003f06270 */
[----:B------:R3:W5:Y:S02]  /*0200*/  @P2 LDG.E.128 R16, [R36.64] ;  /* 0x0000000424102981 */ /* 0x000764000c1e1d00 */
[C---:B------:R-:W-:Y:S01]  /*0210*/  @P3 IMAD.WIDE.U32 R44, R42.reuse, R45, c[0x0][0x1c8] ;  /* 0x000072002a2c3625 */ /* 0x040fe200078e002d */
[----:B------:R-:W-:Y:S01]  /*0220*/  @P3 IADD3 R42, R42, 0x80, RZ ;  /* 0x000000802a2a3810 */ /* 0x000fe20007ffe0ff */
[----:B------:R4:W5:Y:S01]  /*0230*/  @P3 LDG.E.128 R144, [R38.64] ;  /* 0x0000000426903981 */ /* 0x000962000c1e1d00 */
[----:B------:R-:W-:-:S03]  /*0240*/  @P5 MOV R43, 0x10 ;  /* 0x00000010002b5802 */ /* 0x000fc60000000f00 */
[CC--:B------:R-:W-:Y:S01]  /*0250*/  @P4 IMAD.WIDE.U32 R46, R42.reuse, R49.reuse, c[0x0][0x1b0] ;  /* 0x00006c002a2e4625 */ /* 0x0c0fe200078e0031 */
[----:B------:R0:W5:Y:S03]  /*0260*/  @P3 LDG.E.128 R12, [R44.64] ;  /* 0x000000042c0c3981 */ /* 0x000166000c1e1d00 */
[C---:B------:R-:W-:Y:S01]  /*0270*/  @P4 IMAD.WIDE.U32 R48, R42.reuse, R49, c[0x0][0x1c8] ;  /* 0x000072002a304625 */ /* 0x040fe200078e0031 */
[----:B------:R-:W-:Y:S01]  /*0280*/  @P4 IADD3 R42, R42, 0x80, RZ ;  /* 0x000000802a2a4810 */ /* 0x000fe20007ffe0ff */
[----:B------:R0:W5:Y:S04]  /*0290*/  @P4 LDG.E.128 R28, [R46.64] ;  /* 0x000000042e1c4981 */ /* 0x000168000c1e1d00 */
[CC--:B------:R-:W-:Y:S01]  /*02a0*/  @P5 IMAD.WIDE.U32 R40, R42.reuse, R43.reuse, c[0x0][0x1b0] ;  /* 0x00006c002a285625 */ /* 0x0c0fe200078e002b */
[----:B------:R1:W5:Y:S03]  /*02b0*/  @P4 LDG.E.128 R8, [R48.64] ;  /* 0x0000000430084981 */ /* 0x000366000c1e1d00 */
[----:B------:R-:W-:Y:S01]  /*02c0*/  @P5 IMAD.WIDE.U32 R42, R42, R43, c[0x0][0x1c8] ;  /* 0x000072002a2a5625 */ /* 0x000fe200078e002b */
[----:B------:R1:W5:Y:S01]  /*02d0*/  @P5 LDG.E.128 R24, [R40.64] ;  /* 0x0000000428185981 */ /* 0x000362000c1e1d00 */
[----:B0-----:R-:W-:Y:S01]  /*02e0*/  CS2R R32, SRZ ;  /* 0x0000000000207805 */ /* 0x001fe2000001ff00 */
[----:B--2---:R-:W-:Y:S01]  /*02f0*/  CS2R R34, SRZ ;  /* 0x0000000000227805 */ /* 0x004fe2000001ff00 */
[----:B---3--:R-:W-:Y:S01]  /*0300*/  CS2R R36, SRZ ;  /* 0x0000000000247805 */ /* 0x008fe2000001ff00 */
[----:B------:R0:W5:Y:S01]  /*0310*/  @P5 LDG.E.128 R4, [R42.64] ;  /* 0x000000042a045981 */ /* 0x000162000c1e1d00 */
[----:B----4-:R-:W-:Y:S01]  /*0320*/  CS2R R38, SRZ ;  /* 0x0000000000267805 */ /* 0x010fe2000001ff00 */
[----:B------:R-:W-:Y:S01]  /*0330*/  CS2R R44, SRZ ;  /* 0x00000000002c7805 */ /* 0x000fe2000001ff00 */
[----:B------:R-:W-:Y:S01]  /*0340*/  CS2R R46, SRZ ;  /* 0x00000000002e7805 */ /* 0x000fe2000001ff00 */
[----:B-1----:R-:W-:Y:S01]  /*0350*/  CS2R R48, SRZ ;  /* 0x0000000000307805 */ /* 0x002fe2000001ff00 */
        /* <DEDUP_REMOVED lines=54> */
[--C-:B-----5:R-:W-:Y:S01]  /*06c0*/  PRMT R2, RZ, 0x5410, R152.reuse ;  /* 0x00005410ff027816 */ /* 0x120fe20000000098 */
[----:B------:R-:W-:Y:S01]  /*06d0*/  HFMA2.MMA R241, -RZ, RZ, 0, 5.9604644775390625e-08 ;  /* 0x00000001fff17435 */ /* 0x000fe200000001ff */
[----:B------:R-:W-:-:S02]  /*06e0*/  PRMT R33, RZ, 0x7610, R152 ;  /* 0x00007610ff217816 */ /* 0x000fc40000000098 */
[----:B------:R-:W-:Y:S01]  /*06f0*/  PRMT R3, RZ, 0x5410, R153 ;  /* 0x00005410ff037816 */ /* 0x000fe20000000099 */
[----:B------:R0:W-:Y:S01]  /*0700*/  STL [R1+0x114], R2 ;  /* 0x0001140201007387 */ /* 0x0001e20000100800 */
[--C-:B------:R-:W-:Y:S02]  /*0710*/  PRMT R251, RZ, 0x5410, R11.reuse ;  /* 0x00005410fffb7816 */ /* 0x100fe4000000000b */
[----:B------:R-:W-:Y:S01]  /*0720*/  PRMT R250, RZ, 0x7610, R11 ;  /* 0x00007610fffa7816 */ /* 0x000fe2000000000b */
[----:B------:R1:W-:Y:S01]  /*0730*/  STL [R1+0x110], R33 ;  /* 0x0001102101007387 */ /* 0x0003e20000100800 */
[--C-:B------:R-:W-:Y:S02]  /*0740*/  PRMT R249, RZ, 0x5410, R4.reuse ;  /* 0x00005410fff97816 */ /* 0x100fe40000000004 */
[----:B------:R-:W-:Y:S01]  /*0750*/  PRMT R248, RZ, 0x7610, R4 ;  /* 0x00007610fff87816 */ /* 0x000fe20000000004 */
[----:B------:R2:W-:Y:S01]  /*0760*/  STL [R1+0x10c], R3 ;  /* 0x00010c0301007387 */ /* 0x0005e20000100800 */
[----:B------:R-:W-:-:S02]  /*0770*/  PRMT R247, RZ, 0x5410, R5 ;  /* 0x00005410fff77816 */ /* 0x000fc40000000005 */
[----:B0-----:R-:W-:Y:S02]  /*0780*/  PRMT R2, RZ, 0x7610, R153 ;  /* 0x00007610ff027816 */ /* 0x001fe40000000099 */
[----:B------:R-:W-:Y:S02]  /*0790*/  PRMT R246, RZ, 0x7610, R5 ;  /* 0x00007610fff67816 */ /* 0x000fe40000000005 */
[----:B-1----:R-:W-:Y:S01]  /*07a0*/  PRMT R33, RZ, 0x5410, R154 ;  /* 0x00005410ff217816 */ /* 0x002fe2000000009a */
[----:B------:R0:W-:Y:S01]  /*07b0*/  STL [R1+0x108], R2 ;  /* 0x0001080201007387 */ /* 0x0001e20000100800 */
[----:B------:R-:W-:Y:S02]  /*07c0*/  PRMT R245, RZ, 0x5410, R6 ;  /* 0x00005410fff57816 */ /* 0x000fe40000000006 */
[----:B--2---:R-:W-:Y:S01]  /*07d0*/  PRMT R3, RZ, 0x7610, R154 ;  /* 0x00007610ff037816 */ /* 0x004fe2000000009a */
[----:B------:R1:W-:Y:S01]  /*07e0*/  STL [R1+0x104], R33 ;  /* 0x0001042101007387 */ /* 0x0003e20000100800 */
[----:B------:R-:W-:-:S02]  /*07f0*/  PRMT R244, RZ, 0x7610, R6 ;  /* 0x00007610fff47816 */ /* 0x000fc40000000006 */
[--C-:B------:R-:W-:Y:S01]  /*0800*/  PRMT R243, RZ, 0x5410, R7.reuse ;  /* 0x00005410fff37816 */ /* 0x100fe20000000007 */
[----:B------:R2:W-:Y:S01]  /*0810*/  STL [R1+0x100], R3 ;  /* 0x0001000301007387 */ /* 0x0005e20000100800 */
[----:B------:R-:W-:Y:S02]  /*0820*/  PRMT R242, RZ, 0x7610, R7 ;  /* 0x00007610fff27816 */ /* 0x000fe40000000007 */
[--C-:B0-----:R-:W-:Y:S02]  /*0830*/  PRMT R2, RZ, 0x5410, R155.reuse ;  /* 0x00005410ff027816 */ /* 0x101fe4000000009b */
[----:B-1----:R-:W-:-:S03]  /*0840*/  PRMT R33, RZ, 0x7610, R155 ;  /* 0x00007610ff217816 */ /* 0x002fc6000000009b */
[----:B------:R0:W-:Y:S01]  /*0850*/  STL [R1+0xfc], R2 ;  /* 0x0000fc0201007387 */ /* 0x0001e20000100800 */
[----:B--2---:R-:W-:-:S03]  /*0860*/  PRMT R3, RZ, 0x5410, R148 ;  /* 0x00005410ff037816 */ /* 0x004fc60000000094 */
[----:B------:R1:W-:Y:S04]  /*0870*/  STL [R1+0xf8], R33 ;  /* 0x0000f82101007387 */ /* 0x0003e80000100800 */
[----:B------:R2:W-:Y:S01]  /*0880*/  STL [R1+0xf4], R3 ;  /* 0x0000f40301007387 */ /* 0x0005e20000100800 */
[----:B0-----:R-:W-:Y:S02]  /*0890*/  PRMT R2, RZ, 0x7610, R148 ;  /* 0x00007610ff027816 */ /* 0x001fe40000000094 */
[----:B-1----:R-:W-:-:S03]  /*08a0*/  PRMT R33, RZ, 0x5410, R149 ;  /* 0x00005410ff217816 */ /* 0x002fc60000000095 */
[----:B------:R0:W-:Y:S01]  /*08b0*/  STL [R1+0xf0], R2 ;  /* 0x0000f00201007387 */ /* 0x0001e20000100800 */
[----:B--2---:R-:W-:-:S03]  /*08c0*/  PRMT R3, RZ, 0x7610, R149 ;  /* 0x00007610ff037816 */ /* 0x004fc60000000095 */
[----:B------:R1:W-:Y:S04]  /*08d0*/  STL [R1+0xec], R33 ;  /* 0x0000ec2101007387 */ /* 0x0003e80000100800 */
[----:B------:R2:W-:Y:S01]  /*08e0*/  STL [R1+0xe8], R3 ;  /* 0x0000e80301007387 */ /* 0x0005e20000100800 */
        /* <DEDUP_REMOVED lines=25> */
[----:B------:R-:W-:Y:S02]  /*0a80*/  PRMT R28, RZ, 0x7610, R28 ;  /* 0x00007610ff1c7816 */ /* 0x000fe4000000001c */
[----:B-1----:R-:W-:Y:S01]  /*0a90*/  MOV R33, RZ ;  /* 0x000000ff00217202 */ /* 0x002fe20000000f00 */
        /* <DEDUP_REMOVED lines=14> */
[----:B------:R-:W-:Y:S04]  /*0b80*/  STL [R1+0x98], R28 ;  /* 0x0000981c01007387 */ /* 0x000fe80000100800 */
[----:B------:R1:W-:Y:S01]  /*0b90*/  STL [R1+0x94], R3 ;  /* 0x0000940301007387 */ /* 0x0003e20000100800 */
[----:B0-----:R-:W-:Y:S02]  /*0ba0*/  PRMT R2, RZ, 0x7610, R24 ;  /* 0x00007610ff027816 */ /* 0x001fe40000000018 */
[----:B------:R-:W-:-:S03]  /*0bb0*/  PRMT R24, RZ, 0x5410, R25 ;  /* 0x00005410ff187816 */ /* 0x000fc60000000019 */
[----:B------:R0:W-:Y:S01]  /*0bc0*/  STL [R1+0x90], R2 ;  /* 0x0000900201007387 */ /* 0x0001e20000100800 */
[----:B-1----:R-:W-:-:S03]  /*0bd0*/  PRMT R3, RZ, 0x7610, R25 ;  /* 0x00007610ff037816 */ /* 0x002fc60000000019 */
        /* <DEDUP_REMOVED lines=12> */
[----:B------:R-:W-:Y:S01]  /*0ca0*/  STL [R1+0x74], R24 ;  /* 0x0000741801007387 */ /* 0x000fe20000100800 */
[----:B------:R-:W-:-:S03]  /*0cb0*/  PRMT R20, RZ, 0x7610, R21 ;  /* 0x00007610ff147816 */ /* 0x000fc60000000015 */
[----:B------:R1:W-:Y:S01]  /*0cc0*/  STL [R1+0x70], R3 ;  /* 0x0000700301007387 */ /* 0x0003e20000100800 */
[----:B0-----:R-:W-:-:S05]  /*0cd0*/  PRMT R2, RZ, 0x5410, R21 ;  /* 0x00005410ff027816 */ /* 0x001fca0000000015 */
[----:B------:R0:W-:Y:S01]  /*0ce0*/  STL [R1+0x6c], R2 ;  /* 0x00006c0201007387 */ /* 0x0001e20000100800 */
[----:B-1----:R-:W-:-:S03]  /*0cf0*/  PRMT R3, RZ, 0x5410, R22 ;  /* 0x00005410ff037816 */ /* 0x002fc60000000016 */
[----:B------:R1:W-:Y:S04]  /*0d00*/  STL [R1+0x68], R20 ;  /* 0x0000681401007387 */ /* 0x0003e80000100800 */
[----:B------:R2:W-:Y:S01]  /*0d10*/  STL [R1+0x64], R3 ;  /* 0x0000640301007387 */ /* 0x0005e20000100800 */
[----:B0-----:R-:W-:Y:S02]  /*0d20*/  PRMT R2, RZ, 0x7610, R22 ;  /* 0x00007610ff027816 */ /* 0x001fe40000000016 */
[----:B-1----:R-:W-:-:S03]  /*0d30*/  PRMT R20, RZ, 0x5410, R23 ;  /* 0x00005410ff147816 */ /* 0x002fc60000000017 */
[----:B------:R0:W-:Y:S01]  /*0d40*/  STL [R1+0x60], R2 ;  /* 0x0000600201007387 */ /* 0x0001e20000100800 */
[----:B--2---:R-:W-:-:S03]  /*0d50*/  PRMT R3, RZ, 0x7610, R23 ;  /* 0x00007610ff037816 */ /* 0x004fc60000000017 */
[----:B------:R-:W-:Y:S04]  /*0d60*/  STL [R1+0x5c], R20 ;  /* 0x00005c1401007387 */ /* 0x000fe80000100800 */
[----:B------:R1:W-:Y:S01]  /*0d70*/  STL [R1+0x58], R3 ;  /* 0x0000580301007387 */ /* 0x0003e20000100800 */
[--C-:B0-----:R-:W-:Y:S02]  /*0d80*/  PRMT R2, RZ, 0x5410, R16.reuse ;  /* 0x00005410ff027816 */ /* 0x101fe40000000010 */
[----:B------:R-:W-:-:S03]  /*0d90*/  PRMT R16, RZ, 0x7610, R16 ;  /* 0x00007610ff107816 */ /* 0x000fc60000000010 */
        /* <DEDUP_REMOVED lines=40> */
[----:B0-----:R-:W-:-:S05]  /*1020*/  PRMT R2, RZ, 0x7610, R10 ;  /* 0x00007610ff027816 */ /* 0x001fca000000000a */
[----:B------:R1:W-:Y:S02]  /*1030*/  STL [R1], R2 ;  /* 0x0000000201007387 */ /* 0x0003e40000100800 */
.L_x_350:
[----:B------:R-:W-:Y:S02]  /*1040*/  ISETP.NE.U32.AND P0, PT, RZ, c[0x0][0x1c0], PT ;  /* 0x00007000ff007a0c */ /* 0x000fe40003f05070 */
[----:B-1----:R-:W-:Y:S02]  /*1050*/  SHF.R.S32.HI R2, RZ, 0x1f, R0 ;  /* 0x0000001fff027819 */ /* 0x002fe40000011400 */
[----:B------:R-:W-:-:S13]  /*1060*/  ISETP.NE.AND.EX P0, PT, RZ, c[0x0][0x1c4], PT, P0 ;  /* 0x00007100ff007a0c */ /* 0x000fda0003f05300 */
[----:B------:R-:W-:-:S04]  /*1070*/  @P0 LEA R10, P6, R0, c[0x0][0x1c0], 0x1 ;  /* 0x00007000000a0a11 */ /* 0x000fc800078c08ff */
[----:B------:R-:W-:-:S05]  /*1080*/  @P0 LEA.HI.X R11, R0, c[0x0][0x1c4], R2, 0x1, P6 ;  /* 0x00007100000b0a11 */ /* 0x000fca00030f0c02 */
[----:B------:R0:W2:Y:S01]  /*1090*/  @P0 LDG.E.U16 R2, [R10.64] ;  /* 0x000000040a020981 */ /* 0x0000a2000c1e1500 */
[----:B------:R-:W-:-:S05]  /*10a0*/  MOV R172, 0x4 ;  /* 0x0000000400ac7802 */ /* 0x000fca0000000f00 */
[----:B0-----:R-:W-:-:S05]  /*10b0*/  IMAD.WIDE R10, R0, R172, c[0x0][0x1a0] ;  /* 0x00006800000a7625 */ /* 0x001fca00078e02ac */
[----:B------:R0:W3:Y:S04]  /*10c0*/  LDG.E R211, [R10.64] ;  /* 0x000000040ad37981 */ /* 0x0000e8000c1e1900 */
[----:B------:R-:W1:Y:S01]  /*10d0*/  S2R R252, SR_TID.X ;  /* 0x0000000000fc7919 */ /* 0x000e620000002100 */
[----:B0-----:R-:W-:-:S06]  /*10e0*/  IMAD.WIDE R10, R0, R172, c[0x0][0x1a8] ;  /* 0x00006a00000a7625 */ /* 0x001fcc00078e02ac */
[----:B------:R0:W5:Y:S01]  /*10f0*/  LDG.E R11, [R10.64] ;  /* 0x000000040a0b7981 */ /* 0x000162000c1e1900 */
[----:B------:R-:W-:Y:S01]  /*1100*/  ULDC.U8 UR6, c[0x0][0x1f0] ;  /* 0x00007c0000067ab9 */ /* 0x000fe20000000000 */
[----:B------:R-:W-:Y:S01]  /*1110*/  BSSY B0, `(.L_x_328) ;  /* 0x0000069000007945 */ /* 0x000fe20003800000 */
[----:B------:R-:W-:Y:S01]  /*1120*/  CS2R R212, SRZ ;  /* 0x0000000000d47805 */ /* 0x000fe2000001ff00 */
[----:B0-----:R-:W-:Y:S02]  /*1130*/  MOV R10, 0x3f800000 ;  /* 0x3f800000000a7802 */ /* 0x001fe40000000f00 */
[----:B--2---:R-:W-:Y:S01]  /*1140*/  @P0 PRMT R10, RZ, 0x5410, R2 ;  /* 0x00005410ff0a0816 */ /* 0x004fe20000000002 */
[----:B------:R-:W-:Y:S01]  /*1150*/  IMAD R2, R0, c[0x0][0x168], RZ ;  /* 0x00005a0000027a24 */ /* 0x000fe200078e02ff */
[----:B------:R-:W-:-:S04]  /*1160*/  ISETP.NE.AND P0, PT, RZ, UR6, PT ;  /* 0x00000006ff007c0c */ /* 0x000fc8000bf05270 */
[----:B------:R-:W-:-:S04]  /*1170*/  SHF.R.S32.HI R172, RZ, 0x1f, R2 ;  /* 0x0000001fffac7819 */ /* 0x000fc80000011402 */
[----:B------:R-:W-:Y:S02]  /*1180*/  LEA.HI R2, R172, R2, RZ, 0x3 ;  /* 0x00000002ac027211 */ /* 0x000fe400078f18ff */
[----:B-1----:R-:W-:Y:S02]  /*1190*/  LOP3.LUT R172, R252, 0x7f, RZ, 0xc0, !PT ;  /* 0x0000007ffcac7812 */ /* 0x002fe400078ec0ff */
[----:B---3--:R-:W-:Y:S02]  /*11a0*/  FSEL R211, R211, RZ, !P0 ;  /* 0x000000ffd3d37208 */ /* 0x008fe40004000000 */
[----:B------:R-:W-:-:S04]  /*11b0*/  LEA.HI.SX32 R2, R2, R172, 0x1d ;  /* 0x000000ac02027211 */ /* 0x000fc800078feaff */
[----:B------:R-:W-:Y:S01]  /*11c0*/  MOV R214, R2 ;  /* 0x0000000200d67202 */ /* 0x000fe20000000f00 */
[----:B------:R-:W-:Y:S05]  /*11d0*/  @!P1 BRA `(.L_x_329) ;  /* 0x000005c000009947 */ /* 0x000fea0003800000 */
[C---:B------:R-:W-:Y:S01]  /*11e0*/  LEA R172, P0, R2.reuse, c[0x0][0x188], 0x4 ;  /* 0x0000620002ac7a11 */ /* 0x040fe200078020ff */
[----:B------:R-:W-:Y:S01]  /*11f0*/  HFMA2.MMA R176, -RZ, RZ, 0, 9.5367431640625e-07 ;  /* 0x00000010ffb07435 */ /* 0x000fe200000001ff */
[----:B------:R-:W2:Y:S02]  /*1200*/  LDL R240, [R1+0x114] ;  /* 0x0001140001f07983 */ /* 0x000ea40000100800 */
[C---:B------:R-:W-:Y:S02]  /*1210*/  LEA.HI.X R173, R2.reuse, c[0x0][0x18c], RZ, 0x4, P0 ;  /* 0x0000630002ad7a11 */ /* 0x040fe400000f24ff */
[----:B------:R-:W3:Y:S04]  /*1220*/  LDL R185, [R1+0x110] ;  /* 0x0001100001b97983 */ /* 0x000ee80000100800 */
[----:B------:R-:W4:Y:S01]  /*1230*/  LDG.E.128 R172, [R172.64] ;  /* 0x00000004acac7981 */ /* 0x000f22000c1e1d00 */
[----:B------:R-:W-:-:S03]  /*1240*/  IMAD.WIDE.U32 R176, R2, R176, c[0x0][0x208] ;  /* 0x0000820002b07625 */ /* 0x000fc600078e00b0 */
[----:B------:R-:W2:Y:S04]  /*1250*/  LDL R184, [R1+0x10c] ;  /* 0x00010c0001b87983 */ /* 0x000ea80000100800 */
[----:B------:R-:W2:Y:S01]  /*1260*/  LDG.E.128 R176, [R176.64] ;  /* 0x00000004b0b07981 */ /* 0x000ea2000c1e1d00 */
[----:B------:R-:W-:-:S03]  /*1270*/  ISETP.NE.U32.AND P0, PT, RZ, c[0x0][0x218], PT ;  /* 0x00008600ff007a0c */ /* 0x000fc60003f05070 */
[----:B------:R-:W3:Y:S01]  /*1280*/  LDL R238, [R1+0x108] ;  /* 0x0001080001ee7983 */ /* 0x000ee20000100800 */
[----:B------:R-:W-:-:S03]  /*1290*/  ISETP.NE.AND.EX P0, PT, RZ, c[0x0][0x21c], PT, P0 ;  /* 0x00008700ff007a0c */ /* 0x000fc60003f05300 */
[----:B------:R-:W3:Y:S04]  /*12a0*/  LDL R236, [R1+0x104] ;  /* 0x0001040001ec7983 */ /* 0x000ee80000100800 */
[----:B------:R-:W3:Y:S06]  /*12b0*/  LDL R234, [R1+0x100] ;  /* 0x0001000001ea7983 */ /* 0x000eec0000100800 */
[----:B------:R-:W-:-:S04]  /*12c0*/  @P0 LEA R26, P6, R2, c[0x0][0x218], 0x4 ;  /* 0x00008600021a0a11 */ /* 0x000fc800078c20ff */
[----:B------:R-:W-:-:S05]  /*12d0*/  @P0 LEA.HI.X R27, R2, c[0x0][0x21c], RZ, 0x4, P6 ;  /* 0x00008700021b0a11 */ /* 0x000fca00030f24ff */
[----:B------:R0:W5:Y:S01]  /*12e0*/  @P0 LDG.E.128 R144, [R26.64] ;  /* 0x000000041a900981 */ /* 0x000162000c1e1d00 */
[--C-:B----4-:R-:W-:Y:S02]  /*12f0*/  PRMT R181, RZ, 0x5410, R172.reuse ;  /* 0x00005410ffb57816 */ /* 0x110fe400000000ac */
[----:B0-----:R-:W-:-:S03]  /*1300*/  PRMT R26, RZ, 0x7610, R172 ;  /* 0x00007610ff1a7816 */ /* 0x001fc600000000ac */
[C---:B------:R-:W-:Y:S01]  /*1310*/  FADD.FTZ R181, -R211.reuse, R181 ;  /* 0x000000b5d3b57221 */ /* 0x040fe20000010100 */
[----:B------:R-:W-:Y:S01]  /*1320*/  PRMT R27, RZ, 0x5410, R173 ;  /* 0x00005410ff1b7816 */ /* 0x000fe200000000ad */
[----:B------:R-:W-:Y:S01]  /*1330*/  FADD.FTZ R187, -R211, R26 ;  /* 0x0000001ad3bb7221 */ /* 0x000fe20000010100 */
[--C-:B--2---:R-:W-:Y:S01]  /*1340*/  PRMT R182, RZ, 0x5410, R176.reuse ;  /* 0x00005410ffb67816 */ /* 0x104fe200000000b0 */
[----:B-----5:R-:W-:Y:S01]  /*1350*/  FMUL.FTZ R26, R11, R181 ;  /* 0x000000b50b1a7220 */ /* 0x020fe20000410000 */
[----:B------:R-:W-:Y:S01]  /*1360*/  PRMT R176, RZ, 0x7610, R176 ;  /* 0x00007610ffb07816 */ /* 0x000fe200000000b0 */
[----:B------:R-:W-:Y:S02]  /*1370*/  FADD.FTZ R186, -R211, R27 ;  /* 0x0000001bd3ba7221 */ /* 0x000fe40000010100 */
[----:B------:R-:W-:Y:S02]  /*1380*/  FADD.FTZ R68, R68, R182 ;  /* 0x000000b644447221 */ /* 0x000fe40000010000 */
[----:B------:R-:W-:-:S02]  /*1390*/  FMUL.FTZ R187, R11, R187 ;  /* 0x000000bb0bbb7220 */ /* 0x000fc40000410000 */
[-C--:B------:R-:W-:Y:S02]  /*13a0*/  FFMA.FTZ R32, R26, R182.reuse, R32 ;  /* 0x000000b61a207223 */ /* 0x080fe40000010020 */
[----:B------:R-:W-:Y:S02]  /*13b0*/  FMUL.FTZ R27, R240, R182 ;  /* 0x000000b6f01b7220 */ /* 0x000fe40000410000 */
[----:B------:R-:W2:Y:S01]  /*13c0*/  LDL R182, [R1+0xfc] ;  /* 0x0000fc0001b67983 */ /* 0x000ea20000100800 */
[----:B------:R-:W-:Y:S02]  /*13d0*/  FADD.FTZ R69, R69, R176 ;  /* 0x000000b045457221 */ /* 0x000fe40000010000 */
[-C--:B------:R-:W-:Y:S02]  /*13e0*/  FFMA.FTZ R33, R187, R176.reuse, R33 ;  /* 0x000000b0bb217223 */ /* 0x080fe40000010021 */
[----:B---3--:R-:W-:Y:S02]  /*13f0*/  FMUL.FTZ R240, R185, R176 ;  /* 0x000000b0b9f07220 */ /* 0x008fe40000410000 */
[----:B------:R-:W3:Y:S01]  /*1400*/  LDL R176, [R1+0xf8] ;  /* 0x0000f80001b07983 */ /* 0x000ee20000100800 */
[----:B------:R-:W-:-:S02]  /*1410*/  PRMT R180, RZ, 0x7610, R173 ;  /* 0x00007610ffb47816 */ /* 0x000fc400000000ad */
[--C-:B------:R-:W-:Y:S02]  /*1420*/  PRMT R173, RZ, 0x5410, R174.reuse ;  /* 0x00005410ffad7816 */ /* 0x100fe400000000ae */
[----:B------:R-:W-:Y:S01]  /*1430*/  PRMT R174, RZ, 0x7610, R174 ;  /* 0x00007610ffae7816 */ /* 0x000fe200000000ae */
[----:B------:R-:W-:Y:S01]  /*1440*/  FMUL.FTZ R186, R11, R186 ;  /* 0x000000ba0bba7220 */ /* 0x000fe20000410000 */
[----:B------:R-:W-:Y:S01]  /*1450*/  PRMT R239, RZ, 0x5410, R177 ;  /* 0x00005410ffef7816 */ /* 0x000fe200000000b1 */
[C---:B------:R-:W-:Y:S02]  /*1460*/  FADD.FTZ R180, -R211.reuse, R180 ;  /* 0x000000b4d3b47221 */ /* 0x040fe40000010100 */
[C---:B------:R-:W-:Y:S02]  /*1470*/  FADD.FTZ R173, -R211.reuse, R173 ;  /* 0x000000add3ad7221 */ /* 0x040fe40000010100 */
[----:B------:R-:W-:Y:S02]  /*1480*/  FADD.FTZ R174, -R211, R174 ;  /* 0x000000aed3ae7221 */ /* 0x000fe40000010100 */
[----:B------:R-:W-:-:S02]  /*1490*/  FADD.FTZ R70, R70, R239 ;  /* 0x000000ef46467221 */ /* 0x000fc40000010000 */
[-C--:B------:R-:W-:Y:S02]  /*14a0*/  FFMA.FTZ R34, R186, R239.reuse, R34 ;  /* 0x000000efba227223 */ /* 0x080fe40000010022 */
[----:B------:R-:W-:Y:S02]  /*14b0*/  FMUL.FTZ R239, R184, R239 ;  /* 0x000000efb8ef7220 */ /* 0x000fe40000410000 */
[C---:B------:R-:W-:Y:S02]  /*14c0*/  FMUL.FTZ R185, R11.reuse, R180 ;  /* 0x000000b40bb97220 */ /* 0x040fe40000410000 */
[C---:B------:R-:W-:Y:S02]  /*14d0*/  FMUL.FTZ R184, R11.reuse, R173 ;  /* 0x000000ad0bb87220 */ /* 0x040fe40000410000 */
[----:B------:R-:W-:Y:S02]  /*14e0*/  FMUL.FTZ R180, R11, R174 ;  /* 0x000000ae0bb47220 */ /* 0x000fe40000410000 */
[----:B------:R-:W-:-:S02]  /*14f0*/  FADD.FTZ R174, RZ, R27 ;  /* 0x0000001bffae7221 */ /* 0x000fc40000010000 */
[----:B------:R-:W-:Y:S01]  /*1500*/  FFMA.FTZ R173, R26, R27, RZ ;  /* 0x0000001b1aad7223 */ /* 0x000fe200000100ff */
[----:B------:R-:W-:Y:S01]  /*1510*/  PRMT R172, RZ, 0x5410, R175 ;  /* 0x00005410ffac7816 */ /* 0x000fe200000000af */
[----:B------:R-:W-:Y:S01]  /*1520*/  FADD.FTZ R174, R174, R240 ;  /* 0x000000f0aeae7221 */ /* 0x000fe20000010000 */
[----:B------:R-:W-:Y:S01]  /*1530*/  PRMT R177, RZ, 0x7610, R177 ;  /* 0x00007610ffb17816 */ /* 0x000fe200000000b1 */
[----:B------:R-:W-:Y:S01]  /*1540*/  FFMA.FTZ R173, R187, R240, R173 ;  /* 0x000000f0bbad7223 */ /* 0x000fe200000100ad */
[----:B------:R-:W-:Y:S01]  /*1550*/  PRMT R237, RZ, 0x5410, R178 ;  /* 0x00005410ffed7816 */ /* 0x000fe200000000b2 */
[----:B------:R-:W-:Y:S02]  /*1560*/  FADD.FTZ R181, -R211, R172 ;  /* 0x000000acd3b57221 */ /* 0x000fe40000010100 */
[----:B------:R-:W-:Y:S02]  /*1570*/  FMUL.FTZ R238, R238, R177 ;  /* 0x000000b1eeee7220 */ /* 0x000fe40000410000 */
[----:B------:R-:W-:-:S02]  /*1580*/  FADD.FTZ R172, R174, R239 ;  /* 0x000000efaeac7221 */ /* 0x000fc40000010000 */
[----:B------:R-:W-:Y:S01]  /*1590*/  FFMA.FTZ R173, R186, R239, R173 ;  /* 0x000000efbaad7223 */ /* 0x000fe200000100ad */
[----:B------:R-:W-:Y:S01]  /*15a0*/  PRMT R178, RZ, 0x7610, R178 ;  /* 0x00007610ffb27816 */ /* 0x000fe200000000b2 */
[----:B------:R-:W-:Y:S02]  /*15b0*/  FADD.FTZ R72, R72, R237 ;  /* 0x000000ed48487221 */ /* 0x000fe40000010000 */
[-C--:B------:R-:W-:Y:S02]  /*15c0*/  FFMA.FTZ R36, R184, R237.reuse, R36 ;  /* 0x000000edb8247223 */ /* 0x080fe40000010024 */
[----:B------:R-:W-:Y:S02]  /*15d0*/  FMUL.FTZ R237, R236, R237 ;  /* 0x000000edeced7220 */ /* 0x000fe40000410000 */
[----:B------:R-:W-:Y:S02]  /*15e0*/  FADD.FTZ R172, R172, R238 ;  /* 0x000000eeacac7221 */ /* 0x000fe40000010000 */
[----:B------:R-:W-:Y:S01]  /*15f0*/  FFMA.FTZ R173, R185, R238, R173 ;  /* 0x000000eeb9ad7223 */ /* 0x000fe200000100ad */
[----:B------:R-:W-:Y:S01]  /*1600*/  PRMT R235, RZ, 0x5410, R179 ;  /* 0x00005410ffeb7816 */ /* 0x000fe200000000b3 */
[----:B------:R-:W-:Y:S01]  /*1610*/  FMUL.FTZ R181, R11, R181 ;  /* 0x000000b50bb57220 */ /* 0x000fe20000410000 */
[----:B------:R-:W-:Y:S01]  /*1620*/  PRMT R175, RZ, 0x7610, R175 ;  /* 0x00007610ffaf7816 */ /* 0x000fe200000000af */
[----:B------:R-:W-:-:S02]  /*1630*/  FMUL.FTZ R236, R234, R178 ;  /* 0x000000b2eaec7220 */ /* 0x000fc40000410000 */
[----:B------:R-:W-:Y:S02]  /*1640*/  FADD.FTZ R172, R172, R237 ;  /* 0x000000edacac7221 */ /* 0x000fe40000010000 */
[----:B------:R-:W-:Y:S01]  /*1650*/  FFMA.FTZ R173, R184, R237, R173 ;  /* 0x000000edb8ad7223 */ /* 0x000fe200000100ad */
[----:B------:R-:W-:Y:S01]  /*1660*/  PRMT R179, RZ, 0x7610, R179 ;  /* 0x00007610ffb37816 */ /* 0x000fe200000000b3 */
[----:B------:R-:W-:Y:S02]  /*1670*/  FADD.FTZ R74, R74, R235 ;  /* 0x000000eb4a4a7221 */ /* 0x000fe40000010000 */
[----:B------:R-:W-:Y:S02]  /*1680*/  FFMA.FTZ R38, R181, R235, R38 ;  /* 0x000000ebb5267223 */ /* 0x000fe40000010026 */
[----:B------:R-:W-:Y:S02]  /*1690*/  FADD.FTZ R175, -R211, R175 ;  /* 0x000000afd3af7221 */ /* 0x000fe40000010100 */
[----:B------:R-:W-:-:S02]  /*16a0*/  FADD.FTZ R172, R172, R236 ;  /* 0x000000ecacac7221 */ /* 0x000fc40000010000 */
[----:B------:R-:W-:Y:S01]  /*16b0*/  FFMA.FTZ R173, R180, R236, R173 ;  /* 0x000000ecb4ad7223 */ /* 0x000fe200000100ad */
[----:B------:R-:W-:Y:S01]  /*16c0*/  IADD3 R214, R2, 0x80, RZ ;  /* 0x0000008002d67810 */ /* 0x000fe20007ffe0ff */
[----:B------:R-:W-:Y:S02]  /*16d0*/  FADD.FTZ R71, R71, R177 ;  /* 0x000000b147477221 */ /* 0x000fe40000010000 */
[----:B------:R-:W-:Y:S02]  /*16e0*/  FFMA.FTZ R35, R185, R177, R35 ;  /* 0x000000b1b9237223 */ /* 0x000fe40000010023 */
[----:B------:R-:W-:Y:S02]  /*16f0*/  FADD.FTZ R73, R73, R178 ;  /* 0x000000b249497221 */ /* 0x000fe40000010000 */
[----:B------:R-:W-:Y:S02]  /*1700*/  FFMA.FTZ R37, R180, R178, R37 ;  /* 0x000000b2b4257223 */ /* 0x000fe40000010025 */
[----:B------:R-:W-:-:S02]  /*1710*/  FADD.FTZ R75, R75, R179 ;  /* 0x000000b34b4b7221 */ /* 0x000fc40000010000 */
[----:B--2---:R-:W-:Y:S02]  /*1720*/  FMUL.FTZ R235, R182, R235 ;  /* 0x000000ebb6eb7220 */ /* 0x004fe40000410000 */
[----:B------:R-:W-:Y:S02]  /*1730*/  FMUL.FTZ R182, R11, R175 ;  /* 0x000000af0bb67220 */ /* 0x000fe40000410000 */
[----:B------:R-:W-:Y:S02]  /*1740*/  FADD.FTZ R172, R172, R235 ;  /* 0x000000ebacac7221 */ /* 0x000fe40000010000 */
[----:B------:R-:W-:Y:S02]  /*1750*/  FFMA.FTZ R173, R181, R235, R173 ;  /* 0x000000ebb5ad7223 */ /* 0x000fe400000100ad */
[-C--:B---3--:R-:W-:Y:S02]  /*1760*/  FMUL.FTZ R234, R176, R179.reuse ;  /* 0x000000b3b0ea7220 */ /* 0x088fe40000410000 */
[----:B------:R-:W-:-:S02]  /*1770*/  FFMA.FTZ R39, R182, R179, R39 ;  /* 0x000000b3b6277223 */ /* 0x000fc40000010027 */
[----:B------:R-:W-:Y:S02]  /*1780*/  FADD.FTZ R212, R172, R234 ;  /* 0x000000eaacd47221 */ /* 0x000fe40000010000 */
[----:B------:R-:W-:Y:S02]  /*1790*/  FFMA.FTZ R213, R182, R234, R173 ;  /* 0x000000eab6d57223 */ /* 0x000fe400000100ad */
.L_x_329:
[----:B------:R-:W-:Y:S05]  /*17a0*/  BSYNC B0 ;  /* 0x0000000000007941 */ /* 0x000fea0003800000 */
.L_x_328:
[----:B------:R-:W-:Y:S01]  /*17b0*/  BSSY B0, `(.L_x_330) ;  /* 0x000005e000007945 */ /* 0x000fe20003800000 */
[----:B------:R-:W-:Y:S05]  /*17c0*/  @!P2 BRA `(.L_x_331) ;  /* 0x000005c00000a947 */ /* 0x000fea0003800000 */
[C---:B------:R-:W-:Y:S01]  /*17d0*/  LEA R12, P0, R214.reuse, c[0x0][0x188], 0x4 ;  /* 0x00006200d60c7a11 */ /* 0x040fe200078020ff */
[----:B------:R-:W2:Y:S03]  /*17e0*/  LDL R226, [R1+0xf4] ;  /* 0x0000f40001e27983 */ /* 0x000ea60000100800 */
[----:B------:R-:W-:Y:S01]  /*17f0*/  LEA.HI.X R13, R214, c[0x0][0x18c], RZ, 0x4, P0 ;  /* 0x00006300d60d7a11 */ /* 0x000fe200000f24ff */
[----:B------:R-:W3:Y:S01]  /*1800*/  LDL R179, [R1+0xf0] ;  /* 0x0000f00001b37983 */ /* 0x000ee20000100800 */
[----:B------:R-:W-:-:S03]  /*1810*/  MOV R172, 0x10 ;  /* 0x0000001000ac7802 */ /* 0x000fc60000000f00 */
[----:B------:R-:W4:Y:S02]  /*1820*/  LDL R230, [R1+0xec] ;  /* 0x0000ec0001e67983 */ /* 0x000f240000100800 */
[----:B------:R-:W-:Y:S02]  /*1830*/  IMAD.WIDE.U32 R172, R214, R172, c[0x0][0x208] ;  /* 0x00008200d6ac7625 */ /* 0x000fe400078e00ac */
[----:B------:R-:W2:Y:S04]  /*1840*/  LDG.E.128 R12, [R12.64] ;  /* 0x000000040c0c7981 */ /* 0x000ea8000c1e1d00 */
[----:B------:R-:W3:Y:S01]  /*1850*/  LDG.E.128 R172, [R172.64] ;  /* 0x00000004acac7981 */ /* 0x000ee2000c1e1d00 */
[----:B------:R-:W-:-:S03]  /*1860*/  ISETP.NE.U32.AND P0, PT, RZ, c[0x0][0x218], PT ;  /* 0x00008600ff007a0c */ /* 0x000fc60003f05070 */
[----:B------:R-:W4:Y:S01]  /*1870*/  LDL R228, [R1+0xe8] ;  /* 0x0000e80001e47983 */ /* 0x000f220000100800 */
[----:B------:R-:W-:-:S13]  /*1880*/  ISETP.NE.AND.EX P0, PT, RZ, c[0x0][0x21c], PT, P0 ;  /* 0x00008700ff007a0c */ /* 0x000fda0003f05300 */
[----:B------:R-:W-:-:S04]  /*1890*/  @P0 LEA R16, P6, R214, c[0x0][0x218], 0x4 ;  /* 0x00008600d6100a11 */ /* 0x000fc800078c20ff */
[----:B------:R-:W-:-:S05]  /*18a0*/  @P0 LEA.HI.X R17, R214, c[0x0][0x21c], RZ, 0x4, P6 ;  /* 0x00008700d6110a11 */ /* 0x000fca00030f24ff */
[----:B------:R0:W5:Y:S01]  /*18b0*/  @P0 LDG.E.128 R148, [R16.64] ;  /* 0x0000000410940981 */ /* 0x000162000c1e1d00 */
[--C-:B--2---:R-:W-:Y:S02]  /*18c0*/  PRMT R178, RZ, 0x5410, R12.reuse ;  /* 0x00005410ffb27816 */ /* 0x104fe4000000000c */
[----:B------:R-:W-:Y:S02]  /*18d0*/  PRMT R12, RZ, 0x7610, R12 ;  /* 0x00007610ff0c7816 */ /* 0x000fe4000000000c */
[----:B---3--:R-:W-:Y:S01]  /*18e0*/  PRMT R233, RZ, 0x5410, R172 ;  /* 0x00005410ffe97816 */ /* 0x008fe200000000ac */
[C---:B------:R-:W-:Y:S01]  /*18f0*/  FADD.FTZ R178, -R211.reuse, R178 ;  /* 0x000000b2d3b27221 */ /* 0x040fe20000010100 */
[----:B------:R-:W-:Y:S01]  /*1900*/  PRMT R172, RZ, 0x7610, R172 ;  /* 0x00007610ffac7816 */ /* 0x000fe200000000ac */
[----:B------:R-:W-:Y:S01]  /*1910*/  FADD.FTZ R12, -R211, R12 ;  /* 0x0000000cd30c7221 */ /* 0x000fe20000010100 */
[--C-:B------:R-:W-:Y:S01]  /*1920*/  PRMT R177, RZ, 0x5410, R13.reuse ;  /* 0x00005410ffb17816 */ /* 0x100fe2000000000d */
[----:B-----5:R-:W-:Y:S01]  /*1930*/  FMUL.FTZ R191, R11, R178 ;  /* 0x000000b20bbf7220 */ /* 0x020fe20000410000 */
[----:B------:R-:W-:Y:S01]  /*1940*/  PRMT R13, RZ, 0x7610, R13 ;  /* 0x00007610ff0d7816 */ /* 0x000fe2000000000d */
[----:B------:R-:W-:Y:S01]  /*1950*/  FADD.FTZ R76, R76, R233 ;  /* 0x000000e94c4c7221 */ /* 0x000fe20000010000 */
[----:B------:R-:W2:Y:S01]  /*1960*/  LDL R178, [R1+0xdc] ;  /* 0x0000dc0001b27983 */ /* 0x000ea20000100800 */
[-C--:B------:R-:W-:Y:S01]  /*1970*/  FFMA.FTZ R40, R191, R233.reuse, R40 ;  /* 0x000000e9bf287223 */ /* 0x080fe20000010028 */
[--C-:B------:R-:W-:Y:S01]  /*1980*/  PRMT R176, RZ, 0x5410, R14.reuse ;  /* 0x00005410ffb07816 */ /* 0x100fe2000000000e */
[----:B------:R-:W-:Y:S01]  /*1990*/  FMUL.FTZ R233, R226, R233 ;  /* 0x000000e9e2e97220 */ /* 0x000fe20000410000 */
[----:B0-----:R-:W-:Y:S01]  /*19a0*/  PRMT R16, RZ, 0x7610, R14 ;  /* 0x00007610ff107816 */ /* 0x001fe2000000000e */
[----:B------:R-:W3:Y:S01]  /*19b0*/  LDL R226, [R1+0xe4] ;  /* 0x0000e40001e27983 */ /* 0x000ee20000100800 */
[----:B------:R-:W-:Y:S01]  /*19c0*/  FMUL.FTZ R232, R179, R172 ;  /* 0x000000acb3e87220 */ /* 0x000fe20000410000 */
[----:B------:R-:W-:Y:S01]  /*19d0*/  PRMT R231, RZ, 0x5410, R173 ;  /* 0x00005410ffe77816 */ /* 0x000fe200000000ad */
[----:B------:R-:W-:Y:S01]  /*19e0*/  FMUL.FTZ R12, R11, R12 ;  /* 0x0000000c0b0c7220 */ /* 0x000fe20000410000 */
[----:B------:R-:W2:Y:S01]  /*19f0*/  LDL R179, [R1+0xe0] ;  /* 0x0000e00001b37983 */ /* 0x000ea20000100800 */
[----:B------:R-:W-:Y:S01]  /*1a00*/  FADD.FTZ R77, R77, R172 ;  /* 0x000000ac4d4d7221 */ /* 0x000fe20000010000 */
[----:B------:R-:W-:Y:S01]  /*1a10*/  PRMT R17, RZ, 0x5410, R15 ;  /* 0x00005410ff117816 */ /* 0x000fe2000000000f */
[----:B------:R-:W-:Y:S01]  /*1a20*/  FFMA.FTZ R41, R12, R172, R41 ;  /* 0x000000ac0c297223 */ /* 0x000fe20000010029 */
[----:B------:R-:W-:Y:S01]  /*1a30*/  PRMT R18, RZ, 0x7610, R15 ;  /* 0x00007610ff127816 */ /* 0x000fe2000000000f */
[----:B------:R-:W2:Y:S01]  /*1a40*/  LDL R172, [R1+0xd8] ;  /* 0x0000d80001ac7983 */ /* 0x000ea20000100800 */
[C---:B------:R-:W-:Y:S01]  /*1a50*/  FADD.FTZ R177, -R211.reuse, R177 ;  /* 0x000000b1d3b17221 */ /* 0x040fe20000010100 */
[----:B------:R-:W-:Y:S01]  /*1a60*/  PRMT R173, RZ, 0x7610, R173 ;  /* 0x00007610ffad7816 */ /* 0x000fe200000000ad */
[----:B------:R-:W-:Y:S01]  /*1a70*/  FADD.FTZ R14, -R211, R13 ;  /* 0x0000000dd30e7221 */ /* 0x000fe20000010100 */
[--C-:B------:R-:W-:Y:S01]  /*1a80*/  PRMT R229, RZ, 0x5410, R174.reuse ;  /* 0x00005410ffe57816 */ /* 0x100fe200000000ae */
[----:B------:R-:W-:Y:S01]  /*1a90*/  FMUL.FTZ R13, R11, R177 ;  /* 0x000000b10b0d7220 */ /* 0x000fe20000410000 */
[----:B------:R-:W-:Y:S01]  /*1aa0*/  PRMT R174, RZ, 0x7610, R174 ;  /* 0x00007610ffae7816 */ /* 0x000fe200000000ae */
[----:B------:R-:W-:Y:S01]  /*1ab0*/  FADD.FTZ R212, R212, R233 ;  /* 0x000000e9d4d47221 */ /* 0x000fe20000010000 */
[----:B------:R-:W-:Y:S01]  /*1ac0*/  PRMT R227, RZ, 0x5410, R175 ;  /* 0x00005410ffe37816 */ /* 0x000fe200000000af */
[----:B------:R-:W-:Y:S01]  /*1ad0*/  FFMA.FTZ R213, R191, R233, R213 ;  /* 0x000000e9bfd57223 */ /* 0x000fe200000100d5 */
[----:B------:R-:W-:Y:S01]  /*1ae0*/  PRMT R175, RZ, 0x7610, R175 ;  /* 0x00007610ffaf7816 */ /* 0x000fe200000000af */
[----:B------:R-:W-:-:S02]  /*1af0*/  FADD.FTZ R78, R78, R231 ;  /* 0x000000e74e4e7221 */ /* 0x000fc40000010000 */
[----:B------:R-:W-:Y:S02]  /*1b00*/  FADD.FTZ R15, -R211, R176 ;  /* 0x000000b0d30f7221 */ /* 0x000fe40000010100 */
[-C--:B------:R-:W-:Y:S02]  /*1b10*/  FFMA.FTZ R42, R13, R231.reuse, R42 ;  /* 0x000000e70d2a7223 */ /* 0x080fe4000001002a */
[----:B----4-:R-:W-:Y:S02]  /*1b20*/  FMUL.FTZ R231, R230, R231 ;  /* 0x000000e7e6e77220 */ /* 0x010fe40000410000 */
        /* <DEDUP_REMOVED lines=9> */
[C---:B------:R-:W-:Y:S02]  /*1bc0*/  FADD.FTZ R17, -R211.reuse, R17 ;  /* 0x00000011d3117221 */ /* 0x040fe40000010100 */
[----:B------:R-:W-:Y:S02]  /*1bd0*/  FADD.FTZ R16, -R211, R16 ;  /* 0x00000010d3107221 */ /* 0x000fe40000010100 */
[----:B------:R-:W-:Y:S02]  /*1be0*/  FADD.FTZ R212, R212, R230 ;  /* 0x000000e6d4d47221 */ /* 0x000fe40000010000 */
[----:B------:R-:W-:Y:S02]  /*1bf0*/  FFMA.FTZ R213, R14, R230, R213 ;  /* 0x000000e60ed57223 */ /* 0x000fe400000100d5 */
[C---:B------:R-:W-:Y:S02]  /*1c00*/  FMUL.FTZ R17, R11.reuse, R17 ;  /* 0x000000110b117220 */ /* 0x040fe40000410000 */
[----:B------:R-:W-:-:S02]  /*1c10*/  FMUL.FTZ R16, R11, R16 ;  /* 0x000000100b107220 */ /* 0x000fc40000410000 */
[----:B------:R-:W-:Y:S02]  /*1c20*/  FADD.FTZ R82, R82, R227 ;  /* 0x000000e352527221 */ /* 0x000fe40000010000 */
[----:B------:R-:W-:Y:S02]  /*1c30*/  FFMA.FTZ R46, R17, R227, R46 ;  /* 0x000000e3112e7223 */ /* 0x000fe4000001002e */
[----:B------:R-:W-:-:S04]  /*1c40*/  FADD.FTZ R18, -R211, R18 ;  /* 0x00000012d3127221 */ /* 0x000fc80000010100 */
[----:B------:R-:W-:Y:S01]  /*1c50*/  FMUL.FTZ R18, R11, R18 ;  /* 0x000000120b127220 */ /* 0x000fe20000410000 */
[----:B------:R-:W-:Y:S01]  /*1c60*/  IADD3 R214, R214, 0x80, RZ ;  /* 0x00000080d6d67810 */ /* 0x000fe20007ffe0ff */
[----:B------:R-:W-:Y:S02]  /*1c70*/  FADD.FTZ R79, R79, R173 ;  /* 0x000000ad4f4f7221 */ /* 0x000fe40000010000 */
[----:B------:R-:W-:Y:S02]  /*1c80*/  FFMA.FTZ R43, R14, R173, R43 ;  /* 0x000000ad0e2b7223 */ /* 0x000fe4000001002b */
[----:B------:R-:W-:Y:S02]  /*1c90*/  FADD.FTZ R81, R81, R174 ;  /* 0x000000ae51517221 */ /* 0x000fe40000010000 */
[----:B------:R-:W-:Y:S02]  /*1ca0*/  FFMA.FTZ R45, R16, R174, R45 ;  /* 0x000000ae102d7223 */ /* 0x000fe4000001002d */
[----:B------:R-:W-:-:S02]  /*1cb0*/  FADD.FTZ R83, R83, R175 ;  /* 0x000000af53537221 */ /* 0x000fc40000010000 */
[----:B------:R-:W-:Y:S02]  /*1cc0*/  FFMA.FTZ R47, R18, R175, R47 ;  /* 0x000000af122f7223 */ /* 0x000fe4000001002f */
[----:B---3--:R-:W-:Y:S02]  /*1cd0*/  FMUL.FTZ R229, R226, R229 ;  /* 0x000000e5e2e57220 */ /* 0x008fe40000410000 */
[----:B--2---:R-:W-:Y:S02]  /*1ce0*/  FMUL.FTZ R228, R179, R174 ;  /* 0x000000aeb3e47220 */ /* 0x004fe40000410000 */
[----:B------:R-:W-:Y:S02]  /*1cf0*/  FADD.FTZ R212, R212, R229 ;  /* 0x000000e5d4d47221 */ /* 0x000fe40000010000 */
[----:B------:R-:W-:Y:S02]  /*1d00*/  FFMA.FTZ R213, R15, R229, R213 ;  /* 0x000000e50fd57223 */ /* 0x000fe400000100d5 */
[----:B------:R-:W-:-:S02]  /*1d10*/  FMUL.FTZ R227, R178, R227 ;  /* 0x000000e3b2e37220 */ /* 0x000fc40000410000 */
[----:B------:R-:W-:Y:S02]  /*1d20*/  FADD.FTZ R212, R212, R228 ;  /* 0x000000e4d4d47221 */ /* 0x000fe40000010000 */
[----:B------:R-:W-:Y:S02]  /*1d30*/  FFMA.FTZ R213, R16, R228, R213 ;  /* 0x000000e410d57223 */ /* 0x000fe400000100d5 */
[----:B------:R-:W-:Y:S02]  /*1d40*/  FMUL.FTZ R226, R172, R175 ;  /* 0x000000aface27220 */ /* 0x000fe40000410000 */
[----:B------:R-:W-:Y:S02]  /*1d50*/  FADD.FTZ R212, R212, R227 ;  /* 0x000000e3d4d47221 */ /* 0x000fe40000010000 */
[----:B------:R-:W-:Y:S02]  /*1d60*/  FFMA.FTZ R213, R17, R227, R213 ;  /* 0x000000e311d57223 */ /* 0x000fe400000100d5 */
[----:B------:R-:W-:-:S02]  /*1d70*/  FADD.FTZ R212, R212, R226 ;  /* 0x000000e2d4d47221 */ /* 0x000fc40000010000 */
[----:B------:R-:W-:Y:S02]  /*1d80*/  FFMA.FTZ R213, R18, R226, R213 ;  /* 0x000000e212d57223 */ /* 0x000fe400000100d5 */
.L_x_331:
[----:B------:R-:W-:Y:S05]  /*1d90*/  BSYNC B0 ;  /* 0x0000000000007941 */ /* 0x000fea0003800000 */
.L_x_330:
[----:B------:R-:W-:Y:S01]  /*1da0*/  BSSY B0, `(.L_x_332) ;  /* 0x000005e000007945 */ /* 0x000fe20003800000 */
[----:B------:R-:W-:Y:S05]  /*1db0*/  @!P3 BRA `(.L_x_333) ;  /* 0x000005c00000b947 */ /* 0x000fea0003800000 */
[----:B------:R-:W-:Y:S01]  /*1dc0*/  HFMA2.MMA R172, -RZ, RZ, 0, 9.5367431640625e-07 ;  /* 0x00000010ffac7435 */ /* 0x000fe200000001ff */
[C---:B------:R-:W-:Y:S01]  /*1dd0*/  LEA R20, P0, R214.reuse, c[0x0][0x188], 0x4 ;  /* 0x00006200d6147a11 */ /* 0x040fe200078020ff */
[----:B------:R-:W2:Y:S03]  /*1de0*/  LDL R179, [R1+0xd0] ;  /* 0x0000d00001b37983 */ /* 0x000ea60000100800 */
[C---:B------:R-:W-:Y:S01]  /*1df0*/  LEA.HI.X R21, R214.reuse, c[0x0][0x18c], RZ, 0x4, P0 ;  /* 0x00006300d6157a11 */ /* 0x040fe200000f24ff */
[----:B------:R-:W3:Y:S04]  /*1e00*/  LDL R222, [R1+0xd4] ;  /* 0x0000d40001de7983 */ /* 0x000ee80000100800 */
[----:B------:R-:W-:Y:S01]  /*1e10*/  IMAD.WIDE.U32 R172, R214, R172, c[0x0][0x208] ;  /* 0x00008200d6ac7625 */ /* 0x000fe200078e00ac */
[----:B------:R-:W4:Y:S04]  /*1e20*/  LDG.E.128 R20, [R20.64] ;  /* 0x0000000414147981 */ /* 0x000f28000c1e1d00 */
[----:B------:R-:W2:Y:S04]  /*1e30*/  LDL R210, [R1+0xcc] ;  /* 0x0000cc0001d27983 */ /* 0x000ea80000100800 */
[----:B------:R-:W2:Y:S04]  /*1e40*/  LDG.E.128 R172, [R172.64] ;  /* 0x00000004acac7981 */ /* 0x000ea8000c1e1d00 */
[----:B------:R-:W3:Y:S01]  /*1e50*/  LDL R208, [R1+0xc8] ;  /* 0x0000c80001d07983 */ /* 0x000ee20000100800 */
[----:B------:R-:W-:-:S04]  /*1e60*/  ISETP.NE.U32.AND P0, PT, RZ, c[0x0][0x218], PT ;  /* 0x00008600ff007a0c */ /* 0x000fc80003f05070 */
[----:B------:R-:W-:Y:S02]  /*1e70*/  ISETP.NE.AND.EX P0, PT, RZ, c[0x0][0x21c], PT, P0 ;  /* 0x00008700ff007a0c */ /* 0x000fe40003f05300 */
[----:B----4-:R-:W-:Y:S02]  /*1e80*/  PRMT R178, RZ, 0x5410, R20 ;  /* 0x00005410ffb27816 */ /* 0x010fe40000000014 */
[----:B------:R-:W-:Y:S02]  /*1e90*/  PRMT R177, RZ, 0x7610, R21 ;  /* 0x00007610ffb17816 */ /* 0x000fe40000000015 */
[--C-:B--2---:R-:W-:Y:S02]  /*1ea0*/  PRMT R225, RZ, 0x5410, R172.reuse ;  /* 0x00005410ffe17816 */ /* 0x104fe400000000ac */
[----:B------:R-:W-:Y:S01]  /*1eb0*/  PRMT R172, RZ, 0x7610, R172 ;  /* 0x00007610ffac7816 */ /* 0x000fe200000000ac */
[----:B------:R-:W-:Y:S01]  /*1ec0*/  FADD.FTZ R178, -R211, R178 ;  /* 0x000000b2d3b27221 */ /* 0x000fe20000010100 */
[----:B------:R-:W-:-:S02]  /*1ed0*/  PRMT R19, RZ, 0x7610, R20 ;  /* 0x00007610ff137816 */ /* 0x000fc40000000014 */
[----:B------:R-:W-:Y:S01]  /*1ee0*/  PRMT R20, RZ, 0x5410, R21 ;  /* 0x00005410ff147816 */ /* 0x000fe20000000015 */
[----:B------:R-:W-:Y:S01]  /*1ef0*/  FMUL.FTZ R224, R179, R172 ;  /* 0x000000acb3e07220 */ /* 0x000fe20000410000 */
[--C-:B------:R-:W-:Y:S01]  /*1f00*/  PRMT R21, RZ, 0x5410, R22.reuse ;  /* 0x00005410ff157816 */ /* 0x100fe20000000016 */
[----:B------:R-:W2:Y:S01]  /*1f10*/  LDL R179, [R1+0xc4] ;  /* 0x0000c40001b37983 */ /* 0x000ea20000100800 */
[C---:B------:R-:W-:Y:S02]  /*1f20*/  FADD.FTZ R177, -R211.reuse, R177 ;  /* 0x000000b1d3b17221 */ /* 0x040fe40000010100 */
[----:B------:R-:W-:Y:S02]  /*1f30*/  FADD.FTZ R19, -R211, R19 ;  /* 0x00000013d3137221 */ /* 0x000fe40000010100 */
[----:B-----5:R-:W-:Y:S01]  /*1f40*/  FMUL.FTZ R190, R11, R178 ;  /* 0x000000b20bbe7220 */ /* 0x020fe20000410000 */
[----:B------:R-:W-:Y:S01]  /*1f50*/  PRMT R176, RZ, 0x7610, R22 ;  /* 0x00007610ffb07816 */ /* 0x000fe20000000016 */
[----:B------:R-:W4:Y:S01]  /*1f60*/  LDL R178, [R1+0xc0] ;  /* 0x0000c00001b27983 */ /* 0x000f220000100800 */
[----:B------:R-:W-:-:S02]  /*1f70*/  FADD.FTZ R22, -R211, R21 ;  /* 0x00000015d3167221 */ /* 0x000fc40000010100 */
[C---:B------:R-:W-:Y:S02]  /*1f80*/  FMUL.FTZ R19, R11.reuse, R19 ;  /* 0x000000130b137220 */ /* 0x040fe40000410000 */
[----:B------:R-:W-:Y:S02]  /*1f90*/  FMUL.FTZ R21, R11, R177 ;  /* 0x000000b10b157220 */ /* 0x000fe40000410000 */
[----:B------:R-:W4:Y:S01]  /*1fa0*/  LDL R177, [R1+0xbc] ;  /* 0x0000bc0001b17983 */ /* 0x000f220000100800 */
[----:B------:R-:W-:Y:S02]  /*1fb0*/  FADD.FTZ R85, R85, R172 ;  /* 0x000000ac55557221 */ /* 0x000fe40000010000 */
[----:B------:R-:W-:Y:S02]  /*1fc0*/  FFMA.FTZ R49, R19, R172, R49 ;  /* 0x000000ac13317223 */ /* 0x000fe40000010031 */
[----:B------:R-:W4:Y:S01]  /*1fd0*/  LDL R172, [R1+0xb8] ;  /* 0x0000b80001ac7983 */ /* 0x000f220000100800 */
[----:B------:R-:W-:Y:S01]  /*1fe0*/  FADD.FTZ R84, R84, R225 ;  /* 0x000000e154547221 */ /* 0x000fe20000010000 */
[----:B------:R-:W-:Y:S01]  /*1ff0*/  @P0 LEA R24, P6, R214, c[0x0][0x218], 0x4 ;  /* 0x00008600d6180a11 */ /* 0x000fe200078c20ff */
[----:B------:R-:W-:-:S02]  /*2000*/  FFMA.FTZ R48, R190, R225, R48 ;  /* 0x000000e1be307223 */ /* 0x000fc40000010030 */
[----:B------:R-:W-:Y:S02]  /*2010*/  FADD.FTZ R20, -R211, R20 ;  /* 0x00000014d3147221 */ /* 0x000fe40000010100 */
[----:B---3--:R-:W-:Y:S01]  /*2020*/  FMUL.FTZ R225, R222, R225 ;  /* 0x000000e1dee17220 */ /* 0x008fe20000410000 */
[----:B------:R-:W-:Y:S01]  /*2030*/  PRMT R223, RZ, 0x5410, R173 ;  /* 0x00005410ffdf7816 */ /* 0x000fe200000000ad */
[----:B------:R-:W-:Y:S01]  /*2040*/  FMUL.FTZ R20, R11, R20 ;  /* 0x000000140b147220 */ /* 0x000fe20000410000 */
[----:B------:R-:W-:Y:S01]  /*2050*/  @P0 LEA.HI.X R25, R214, c[0x0][0x21c], RZ, 0x4, P6 ;  /* 0x00008700d6190a11 */ /* 0x000fe200030f24ff */
[----:B------:R-:W-:Y:S02]  /*2060*/  FADD.FTZ R212, R212, R225 ;  /* 0x000000e1d4d47221 */ /* 0x000fe40000010000 */
[----:B------:R-:W-:Y:S01]  /*2070*/  FFMA.FTZ R213, R190, R225, R213 ;  /* 0x000000e1bed57223 */ /* 0x000fe200000100d5 */
[----:B------:R-:W-:Y:S01]  /*2080*/  PRMT R173, RZ, 0x7610, R173 ;  /* 0x00007610ffad7816 */ /* 0x000fe200000000ad */
[----:B------:R-:W-:Y:S01]  /*2090*/  FADD.FTZ R86, R86, R223 ;  /* 0x000000df56567221 */ /* 0x000fe20000010000 */
[----:B------:R0:W5:Y:S01]  /*20a0*/  @P0 LDG.E.128 R152, [R24.64] ;  /* 0x0000000418980981 */ /* 0x000162000c1e1d00 */
[----:B------:R-:W-:-:S02]  /*20b0*/  FFMA.FTZ R50, R20, R223, R50 ;  /* 0x000000df14327223 */ /* 0x000fc40000010032 */
[----:B------:R-:W-:Y:S02]  /*20c0*/  FMUL.FTZ R223, R210, R223 ;  /* 0x000000dfd2df7220 */ /* 0x000fe40000410000 */
[----:B------:R-:W-:Y:S02]  /*20d0*/  FADD.FTZ R212, R212, R224 ;  /* 0x000000e0d4d47221 */ /* 0x000fe40000010000 */
[----:B------:R-:W-:Y:S01]  /*20e0*/  FFMA.FTZ R213, R19, R224, R213 ;  /* 0x000000e013d57223 */ /* 0x000fe200000100d5 */
[----:B------:R-:W-:Y:S01]  /*20f0*/  PRMT R221, RZ, 0x5410, R174 ;  /* 0x00005410ffdd7816 */ /* 0x000fe200000000ae */
[----:B------:R-:W-:Y:S01]  /*2100*/  FMUL.FTZ R22, R11, R22 ;  /* 0x000000160b167220 */ /* 0x000fe20000410000 */
[----:B0-----:R-:W-:Y:S01]  /*2110*/  PRMT R24, RZ, 0x5410, R23 ;  /* 0x00005410ff187816 */ /* 0x001fe20000000017 */
[----:B------:R-:W-:Y:S02]  /*2120*/  FMUL.FTZ R222, R208, R173 ;  /* 0x000000add0de7220 */ /* 0x000fe40000410000 */
[----:B------:R-:W-:-:S02]  /*2130*/  FADD.FTZ R212, R212, R223 ;  /* 0x000000dfd4d47221 */ /* 0x000fc40000010000 */
[----:B------:R-:W-:Y:S01]  /*2140*/  FFMA.FTZ R213, R20, R223, R213 ;  /* 0x000000df14d57223 */ /* 0x000fe200000100d5 */
[----:B------:R-:W-:Y:S01]  /*2150*/  PRMT R25, RZ, 0x7610, R23 ;  /* 0x00007610ff197816 */ /* 0x000fe20000000017 */
[----:B------:R-:W-:Y:S01]  /*2160*/  FADD.FTZ R88, R88, R221 ;  /* 0x000000dd58587221 */ /* 0x000fe20000010000 */
[----:B------:R-:W-:Y:S01]  /*2170*/  PRMT R174, RZ, 0x7610, R174 ;  /* 0x00007610ffae7816 */ /* 0x000fe200000000ae */
[----:B------:R-:W-:Y:S02]  /*2180*/  FFMA.FTZ R52, R22, R221, R52 ;  /* 0x000000dd16347223 */ /* 0x000fe40000010034 */
[C---:B------:R-:W-:Y:S02]  /*2190*/  FADD.FTZ R24, -R211.reuse, R24 ;  /* 0x00000018d3187221 */ /* 0x040fe40000010100 */
[----:B------:R-:W-:Y:S02]  /*21a0*/  FADD.FTZ R23, -R211, R176 ;  /* 0x000000b0d3177221 */ /* 0x000fe40000010100 */
[----:B------:R-:W-:-:S02]  /*21b0*/  FADD.FTZ R212, R212, R222 ;  /* 0x000000ded4d47221 */ /* 0x000fc40000010000 */
[----:B------:R-:W-:Y:S01]  /*21c0*/  FFMA.FTZ R213, R21, R222, R213 ;  /* 0x000000de15d57223 */ /* 0x000fe200000100d5 */
[--C-:B------:R-:W-:Y:S01]  /*21d0*/  PRMT R209, RZ, 0x5410, R175.reuse ;  /* 0x00005410ffd17816 */ /* 0x100fe200000000af */
[C---:B------:R-:W-:Y:S02]  /*21e0*/  FMUL.FTZ R24, R11.reuse, R24 ;  /* 0x000000180b187220 */ /* 0x040fe40000410000 */
[----:B------:R-:W-:Y:S01]  /*21f0*/  FMUL.FTZ R23, R11, R23 ;  /* 0x000000170b177220 */ /* 0x000fe20000410000 */
[----:B------:R-:W-:Y:S01]  /*2200*/  PRMT R175, RZ, 0x7610, R175 ;  /* 0x00007610ffaf7816 */ /* 0x000fe200000000af */
        /* <DEDUP_REMOVED lines=11> */
[----:B--2---:R-:W-:-:S04]  /*22c0*/  FMUL.FTZ R221, R179, R221 ;  /* 0x000000ddb3dd7220 */ /* 0x004fc80000410000 */
[----:B------:R-:W-:Y:S02]  /*22d0*/  FADD.FTZ R212, R212, R221 ;  /* 0x000000ddd4d47221 */ /* 0x000fe40000010000 */
[----:B------:R-:W-:Y:S02]  /*22e0*/  FFMA.FTZ R213, R22, R221, R213 ;  /* 0x000000dd16d57223 */ /* 0x000fe400000100d5 */
[----:B----4-:R-:W-:-:S04]  /*22f0*/  FMUL.FTZ R210, R178, R174 ;  /* 0x000000aeb2d27220 */ /* 0x010fc80000410000 */
[----:B------:R-:W-:Y:S02]  /*2300*/  FADD.FTZ R212, R212, R210 ;  /* 0x000000d2d4d47221 */ /* 0x000fe40000010000 */
[----:B------:R-:W-:Y:S02]  /*2310*/  FMUL.FTZ R209, R177, R209 ;  /* 0x000000d1b1d17220 */ /* 0x000fe40000410000 */
[----:B------:R-:W-:Y:S02]  /*2320*/  FFMA.FTZ R213, R23, R210, R213 ;  /* 0x000000d217d57223 */ /* 0x000fe400000100d5 */
[----:B------:R-:W-:Y:S02]  /*2330*/  FADD.FTZ R212, R212, R209 ;  /* 0x000000d1d4d47221 */ /* 0x000fe40000010000 */
[----:B------:R-:W-:Y:S02]  /*2340*/  FMUL.FTZ R208, R172, R175 ;  /* 0x000000afacd07220 */ /* 0x000fe40000410000 */
[----:B------:R-:W-:-:S02]  /*2350*/  FFMA.FTZ R213, R24, R209, R213 ;  /* 0x000000d118d57223 */ /* 0x000fc400000100d5 */
[----:B------:R-:W-:Y:S02]  /*2360*/  FADD.FTZ R212, R212, R208 ;  /* 0x000000d0d4d47221 */ /* 0x000fe40000010000 */
[----:B------:R-:W-:Y:S02]  /*2370*/  FFMA.FTZ R213, R25, R208, R213 ;  /* 0x000000d019d57223 */ /* 0x000fe400000100d5 */
.L_x_333:
[----:B------:R-:W-:Y:S05]  /*2380*/  BSYNC B0 ;  /* 0x0000000000007941 */ /* 0x000fea0003800000 */
.L_x_332:
[----:B------:R-:W-:Y:S01]  /*2390*/  BSSY B0, `(.L_x_334) ;  /* 0x000005e000007945 */ /* 0x000fe20003800000 */
[----:B------:R-:W-:Y:S05]  /*23a0*/  @!P4 BRA `(.L_x_335) ;  /* 0x000005c00000c947 */ /* 0x000fea0003800000 */
[----:B------:R-:W-:Y:S01]  /*23b0*/  MOV R172, 0x10 ;  /* 0x0000001000ac7802 */ /* 0x000fe20000000f00 */
[----:B------:R-:W2:Y:S01]  /*23c0*/  LDL R179, [R1+0xb0] ;  /* 0x0000b00001b37983 */ /* 0x000ea20000100800 */
[----:B------:R-:W-:-:S03]  /*23d0*/  LEA R4, P0, R214, c[0x0][0x188], 0x4 ;  /* 0x00006200d6047a11 */ /* 0x000fc600078020ff */
[C---:B------:R-:W-:Y:S01]  /*23e0*/  IMAD.WIDE.U32 R172, R214.reuse, R172, c[0x0][0x208] ;  /* 0x00008200d6ac7625 */ /* 0x040fe200078e00ac */
[----:B------:R-:W-:Y:S01]  /*23f0*/  LEA.HI.X R5, R214, c[0x0][0x18c], RZ, 0x4, P0 ;  /* 0x00006300d6057a11 */ /* 0x000fe200000f24ff */
[----:B------:R-:W3:Y:S04]  /*2400*/  LDL R215, [R1+0xb4] ;  /* 0x0000b40001d77983 */ /* 0x000ee80000100800 */
[----:B------:R-:W4:Y:S04]  /*2410*/  LDG.E.128 R172, [R172.64] ;  /* 0x00000004acac7981 */ /* 0x000f28000c1e1d00 */
[----:B------:R-:W2:Y:S04]  /*2420*/  LDG.E.128 R4, [R4.64] ;  /* 0x0000000404047981 */ /* 0x000ea8000c1e1d00 */
[----:B------:R-:W3:Y:S04]  /*2430*/  LDL R206, [R1+0xac] ;  /* 0x0000ac0001ce7983 */ /* 0x000ee80000100800 */
[----:B------:R-:W3:Y:S01]  /*2440*/  LDL R204, [R1+0xa8] ;  /* 0x0000a80001cc7983 */ /* 0x000ee20000100800 */
[----:B------:R-:W-:-:S04]  /*2450*/  ISETP.NE.U32.AND P0, PT, RZ, c[0x0][0x218], PT ;  /* 0x00008600ff007a0c */ /* 0x000fc80003f05070 */
[----:B------:R-:W-:Y:S02]  /*2460*/  ISETP.NE.AND.EX P0, PT, RZ, c[0x0][0x21c], PT, P0 ;  /* 0x00008700ff007a0c */ /* 0x000fe40003f05300 */
[--C-:B----4-:R-:W-:Y:S02]  /*2470*/  PRMT R220, RZ, 0x5410, R172.reuse ;  /* 0x00005410ffdc7816 */ /* 0x110fe400000000ac */
[----:B------:R-:W-:Y:S02]  /*2480*/  PRMT R172, RZ, 0x7610, R172 ;  /* 0x00007610ffac7816 */ /* 0x000fe400000000ac */
[--C-:B--2---:R-:W-:Y:S02]  /*2490*/  PRMT R178, RZ, 0x5410, R4.reuse ;  /* 0x00005410ffb27816 */ /* 0x104fe40000000004 */
[--C-:B------:R-:W-:Y:S01]  /*24a0*/  PRMT R177, RZ, 0x7610, R5.reuse ;  /* 0x00007610ffb17816 */ /* 0x100fe20000000005 */
[----:B------:R-:W-:Y:S01]  /*24b0*/  FMUL.FTZ R219, R179, R172 ;  /* 0x000000acb3db7220 */ /* 0x000fe20000410000 */
[----:B------:R-:W-:Y:S01]  /*24c0*/  PRMT R3, RZ, 0x7610, R4 ;  /* 0x00007610ff037816 */ /* 0x000fe20000000004 */
[C---:B------:R-:W-:Y:S01]  /*24d0*/  FADD.FTZ R178, -R211.reuse, R178 ;  /* 0x000000b2d3b27221 */ /* 0x040fe20000010100 */
[----:B------:R-:W-:Y:S01]  /*24e0*/  PRMT R4, RZ, 0x5410, R5 ;  /* 0x00005410ff047816 */ /* 0x000fe20000000005 */
[----:B------:R-:W2:Y:S01]  /*24f0*/  LDL R179, [R1+0xa4] ;  /* 0x0000a40001b37983 */ /* 0x000ea20000100800 */
[----:B------:R-:W-:Y:S01]  /*2500*/  PRMT R5, RZ, 0x5410, R6 ;  /* 0x00005410ff057816 */ /* 0x000fe20000000006 */
[----:B------:R-:W-:-:S02]  /*2510*/  FADD.FTZ R177, -R211, R177 ;  /* 0x000000b1d3b17221 */ /* 0x000fc40000010100 */
[----:B------:R-:W-:Y:S02]  /*2520*/  FADD.FTZ R3, -R211, R3 ;  /* 0x00000003d3037221 */ /* 0x000fe40000010100 */
[----:B-----5:R-:W-:Y:S01]  /*2530*/  FMUL.FTZ R189, R11, R178 ;  /* 0x000000b20bbd7220 */ /* 0x020fe20000410000 */
[----:B------:R-:W-:Y:S01]  /*2540*/  PRMT R176, RZ, 0x7610, R6 ;  /* 0x00007610ffb07816 */ /* 0x000fe20000000006 */
[----:B------:R-:W4:Y:S01]  /*2550*/  LDL R178, [R1+0xa0] ;  /* 0x0000a00001b27983 */ /* 0x000f220000100800 */
[----:B------:R-:W-:Y:S02]  /*2560*/  FADD.FTZ R6, -R211, R5 ;  /* 0x00000005d3067221 */ /* 0x000fe40000010100 */
[C---:B------:R-:W-:Y:S02]  /*2570*/  FMUL.FTZ R3, R11.reuse, R3 ;  /* 0x000000030b037220 */ /* 0x040fe40000410000 */
[----:B------:R-:W-:Y:S02]  /*2580*/  FMUL.FTZ R5, R11, R177 ;  /* 0x000000b10b057220 */ /* 0x000fe40000410000 */
[----:B------:R-:W4:Y:S01]  /*2590*/  LDL R177, [R1+0x9c] ;  /* 0x00009c0001b17983 */ /* 0x000f220000100800 */
[----:B------:R-:W-:-:S02]  /*25a0*/  FADD.FTZ R93, R93, R172 ;  /* 0x000000ac5d5d7221 */ /* 0x000fc40000010000 */
[----:B------:R-:W-:Y:S02]  /*25b0*/  FFMA.FTZ R57, R3, R172, R57 ;  /* 0x000000ac03397223 */ /* 0x000fe40000010039 */
[----:B------:R-:W4:Y:S01]  /*25c0*/  LDL R172, [R1+0x98] ;  /* 0x0000980001ac7983 */ /* 0x000f220000100800 */
[----:B------:R-:W-:Y:S01]  /*25d0*/  FADD.FTZ R92, R92, R220 ;  /* 0x000000dc5c5c7221 */ /* 0x000fe20000010000 */
[C---:B------:R-:W-:Y:S01]  /*25e0*/  @P0 LEA R8, P6, R214.reuse, c[0x0][0x218], 0x4 ;  /* 0x00008600d6080a11 */ /* 0x040fe200078c20ff */
[-C--:B------:R-:W-:Y:S02]  /*25f0*/  FFMA.FTZ R56, R189, R220.reuse, R56 ;  /* 0x000000dcbd387223 */ /* 0x080fe40000010038 */
[----:B------:R-:W-:Y:S02]  /*2600*/  FADD.FTZ R4, -R211, R4 ;  /* 0x00000004d3047221 */ /* 0x000fe40000010100 */
[----:B---3--:R-:W-:Y:S01]  /*2610*/  FMUL.FTZ R220, R215, R220 ;  /* 0x000000dcd7dc7220 */ /* 0x008fe20000410000 */
[----:B------:R-:W-:Y:S01]  /*2620*/  PRMT R216, RZ, 0x5410, R173 ;  /* 0x00005410ffd87816 */ /* 0x000fe200000000ad */
[----:B------:R-:W-:Y:S01]  /*2630*/  FMUL.FTZ R4, R11, R4 ;  /* 0x000000040b047220 */ /* 0x000fe20000410000 */
[----:B------:R-:W-:Y:S01]  /*2640*/  @P0 LEA.HI.X R9, R214, c[0x0][0x21c], RZ, 0x4, P6 ;  /* 0x00008700d6090a11 */ /* 0x000fe200030f24ff */
[----:B------:R-:W-:-:S02]  /*2650*/  FADD.FTZ R212, R212, R220 ;  /* 0x000000dcd4d47221 */ /* 0x000fc40000010000 */
[----:B------:R-:W-:Y:S01]  /*2660*/  FFMA.FTZ R213, R189, R220, R213 ;  /* 0x000000dcbdd57223 */ /* 0x000fe200000100d5 */
[----:B------:R-:W-:Y:S01]  /*2670*/  PRMT R173, RZ, 0x7610, R173 ;  /* 0x00007610ffad7816 */ /* 0x000fe200000000ad */
[----:B------:R-:W-:Y:S01]  /*2680*/  FADD.FTZ R94, R94, R216 ;  /* 0x000000d85e5e7221 */ /* 0x000fe20000010000 */
[----:B------:R0:W5:Y:S01]  /*2690*/  @P0 LDG.E.128 R156, [R8.64] ;  /* 0x00000004089c0981 */ /* 0x000162000c1e1d00 */
[-C--:B------:R-:W-:Y:S02]  /*26a0*/  FFMA.FTZ R58, R4, R216.reuse, R58 ;  /* 0x000000d8043a7223 */ /* 0x080fe4000001003a */
[----:B------:R-:W-:Y:S02]  /*26b0*/  FMUL.FTZ R216, R206, R216 ;  /* 0x000000d8ced87220 */ /* 0x000fe40000410000 */
[----:B------:R-:W-:Y:S02]  /*26c0*/  FADD.FTZ R212, R212, R219 ;  /* 0x000000dbd4d47221 */ /* 0x000fe40000010000 */
[----:B------:R-:W-:Y:S01]  /*26d0*/  FFMA.FTZ R213, R3, R219, R213 ;  /* 0x000000db03d57223 */ /* 0x000fe200000100d5 */
[----:B------:R-:W-:Y:S01]  /*26e0*/  PRMT R207, RZ, 0x5410, R174 ;  /* 0x00005410ffcf7816 */ /* 0x000fe200000000ae */
[----:B------:R-:W-:Y:S01]  /*26f0*/  FMUL.FTZ R6, R11, R6 ;  /* 0x000000060b067220 */ /* 0x000fe20000410000 */
[----:B0-----:R-:W-:Y:S01]  /*2700*/  PRMT R8, RZ, 0x5410, R7 ;  /* 0x00005410ff087816 */ /* 0x001fe20000000007 */
[----:B------:R-:W-:-:S02]  /*2710*/  FMUL.FTZ R215, R204, R173 ;  /* 0x000000adccd77220 */ /* 0x000fc40000410000 */
[----:B------:R-:W-:Y:S02]  /*2720*/  FADD.FTZ R212, R212, R216 ;  /* 0x000000d8d4d47221 */ /* 0x000fe40000010000 */
[----:B------:R-:W-:Y:S01]  /*2730*/  FFMA.FTZ R213, R4, R216, R213 ;  /* 0x000000d804d57223 */ /* 0x000fe200000100d5 */
[----:B------:R-:W-:Y:S01]  /*2740*/  PRMT R9, RZ, 0x7610, R7 ;  /* 0x00007610ff097816 */ /* 0x000fe20000000007 */
[----:B------:R-:W-:Y:S01]  /*2750*/  FADD.FTZ R96, R96, R207 ;  /* 0x000000cf60607221 */ /* 0x000fe20000010000 */
[----:B------:R-:W-:Y:S01]  /*2760*/  PRMT R174, RZ, 0x7610, R174 ;  /* 0x00007610ffae7816 */ /* 0x000fe200000000ae */
[----:B------:R-:W-:Y:S02]  /*2770*/  FFMA.FTZ R60, R6, R207, R60 ;  /* 0x000000cf063c7223 */ /* 0x000fe4000001003c */
[C---:B------:R-:W-:Y:S02]  /*2780*/  FADD.FTZ R8, -R211.reuse, R8 ;  /* 0x00000008d3087221 */ /* 0x040fe40000010100 */
[----:B------:R-:W-:-:S02]  /*2790*/  FADD.FTZ R7, -R211, R176 ;  /* 0x000000b0d3077221 */ /* 0x000fc40000010100 */
[----:B------:R-:W-:Y:S02]  /*27a0*/  FADD.FTZ R212, R212, R215 ;  /* 0x000000d7d4d47221 */ /* 0x000fe40000010000 */
[----:B------:R-:W-:Y:S01]  /*27b0*/  FFMA.FTZ R213, R5, R215, R213 ;  /* 0x000000d705d57223 */ /* 0x000fe200000100d5 */
[--C-:B------:R-:W-:Y:S01]  /*27c0*/  PRMT R205, RZ, 0x5410, R175.reuse ;  /* 0x00005410ffcd7816 */ /* 0x100fe200000000af */
[C---:B------:R-:W-:Y:S02]  /*27d0*/  FMUL.FTZ R8, R11.reuse, R8 ;  /* 0x000000080b087220 */ /* 0x040fe40000410000 */
[----:B------:R-:W-:Y:S01]  /*27e0*/  FMUL.FTZ R7, R11, R7 ;  /* 0x000000070b077220 */ /* 0x000fe20000410000 */
[----:B------:R-:W-:Y:S01]  /*27f0*/  PRMT R175, RZ, 0x7610, R175 ;  /* 0x00007610ffaf7816 */ /* 0x000fe200000000af */
[----:B------:R-:W-:Y:S02]  /*2800*/  FADD.FTZ R98, R98, R205 ;  /* 0x000000cd62627221 */ /* 0x000fe40000010000 */
[----:B------:R-:W-:-:S02]  /*2810*/  FFMA.FTZ R62, R8, R205, R62 ;  /* 0x000000cd083e7223 */ /* 0x000fc4000001003e */
        /* <DEDUP_REMOVED lines=21> */
.L_x_335:
[----:B------:R-:W-:Y:S05]  /*2970*/  BSYNC B0 ;  /* 0x0000000000007941 */ /* 0x000fea0003800000 */
.L_x_334:
[----:B------:R-:W-:Y:S01]  /*2980*/  BSSY B0, `(.L_x_336) ;  /* 0x000005d000007945 */ /* 0x000fe20003800000 */
[----:B------:R-:W-:Y:S05]  /*2990*/  @!P5 BRA `(.L_x_337) ;  /* 0x000005b00000d947 */ /* 0x000fea0003800000 */
[C---:B------:R-:W-:Y:S01]  /*29a0*/  LEA R172, P0, R214.reuse, c[0x0][0x188], 0x4 ;  /* 0x00006200d6ac7a11 */ /* 0x040fe200078020ff */
[----:B------:R-:W2:Y:S03]  /*29b0*/  LDL R217, [R1+0x90] ;  /* 0x0000900001d97983 */ /* 0x000ea60000100800 */
[----:B------:R-:W-:Y:S01]  /*29c0*/  LEA.HI.X R173, R214, c[0x0][0x18c], RZ, 0x4, P0 ;  /* 0x00006300d6ad7a11 */ /* 0x000fe200000f24ff */
[----:B------:R-:W3:Y:S04]  /*29d0*/  LDL R200, [R1+0x88] ;  /* 0x0000880001c87983 */ /* 0x000ee80000100800 */
[----:B------:R-:W4:Y:S04]  /*29e0*/  LDL R196, [R1+0x80] ;  /* 0x0000800001c47983 */ /* 0x000f280000100800 */
[----:B------:R-:W2:Y:S01]  /*29f0*/  LDG.E.128 R172, [R172.64] ;  /* 0x00000004acac7981 */ /* 0x000ea2000c1e1d00 */
[----:B------:R-:W-:-:S10]  /*2a00*/  HFMA2.MMA R176, -RZ, RZ, 0, 9.5367431640625e-07 ;  /* 0x00000010ffb07435 */ /* 0x000fd400000001ff */
[----:B------:R-:W-:-:S06]  /*2a10*/  IMAD.WIDE.U32 R176, R214, R176, c[0x0][0x208] ;  /* 0x00008200d6b07625 */ /* 0x000fcc00078e00b0 */
[----:B------:R-:W3:Y:S01]  /*2a20*/  LDG.E.128 R176, [R176.64] ;  /* 0x00000004b0b07981 */ /* 0x000ee2000c1e1d00 */
[----:B------:R-:W-:-:S04]  /*2a30*/  ISETP.NE.U32.AND P0, PT, RZ, c[0x0][0x218], PT ;  /* 0x00008600ff007a0c */ /* 0x000fc80003f05070 */
[----:B------:R-:W-:-:S13]  /*2a40*/  ISETP.NE.AND.EX P0, PT, RZ, c[0x0][0x21c], PT, P0 ;  /* 0x00008700ff007a0c */ /* 0x000fda0003f05300 */
[----:B------:R-:W-:-:S04]  /*2a50*/  @P0 LEA R192, P6, R214, c[0x0][0x218], 0x4 ;  /* 0x00008600d6c00a11 */ /* 0x000fc800078c20ff */
[----:B------:R-:W-:Y:S02]  /*2a60*/  @P0 LEA.HI.X R193, R214, c[0x0][0x21c], RZ, 0x4, P6 ;  /* 0x00008700d6c10a11 */ /* 0x000fe400030f24ff */
[----:B------:R-:W4:Y:S04]  /*2a70*/  LDL R214, [R1+0x84] ;  /* 0x0000840001d67983 */ /* 0x000f280000100800 */
[----:B------:R0:W5:Y:S04]  /*2a80*/  @P0 LDG.E.128 R28, [R192.64] ;  /* 0x00000004c01c0981 */ /* 0x000168000c1e1d00 */
[----:B0-----:R-:W4:Y:S01]  /*2a90*/  LDL R192, [R1+0x8c] ;  /* 0x00008c0001c07983 */ /* 0x001f220000100800 */
[----:B--2---:R-:W-:-:S02]  /*2aa0*/  PRMT R188, RZ, 0x5410, R172 ;  /* 0x00005410ffbc7816 */ /* 0x004fc400000000ac */
[----:B------:R-:W-:Y:S02]  /*2ab0*/  PRMT R183, RZ, 0x7610, R172 ;  /* 0x00007610ffb77816 */ /* 0x000fe400000000ac */
[----:B------:R-:W2:Y:S01]  /*2ac0*/  LDL R172, [R1+0x94] ;  /* 0x0000940001ac7983 */ /* 0x000ea20000100800 */
[C---:B------:R-:W-:Y:S01]  /*2ad0*/  FADD.FTZ R188, -R211.reuse, R188 ;  /* 0x000000bcd3bc7221 */ /* 0x040fe20000010100 */
[----:B------:R-:W-:Y:S01]  /*2ae0*/  PRMT R203, RZ, 0x5410, R173 ;  /* 0x00005410ffcb7816 */ /* 0x000fe200000000ad */
[----:B------:R-:W-:Y:S01]  /*2af0*/  FADD.FTZ R183, -R211, R183 ;  /* 0x000000b7d3b77221 */ /* 0x000fe20000010100 */
[----:B------:R-:W-:Y:S01]  /*2b00*/  PRMT R201, RZ, 0x7610, R173 ;  /* 0x00007610ffc97816 */ /* 0x000fe200000000ad */
[----:B-----5:R-:W-:Y:S01]  /*2b10*/  FMUL.FTZ R188, R11, R188 ;  /* 0x000000bc0bbc7220 */ /* 0x020fe20000410000 */
[----:B------:R-:W4:Y:S01]  /*2b20*/  LDL R173, [R1+0x7c] ;  /* 0x00007c0001ad7983 */ /* 0x000f220000100800 */
[----:B------:R-:W-:Y:S01]  /*2b30*/  FADD.FTZ R203, -R211, R203 ;  /* 0x000000cbd3cb7221 */ /* 0x000fe20000010100 */
[----:B------:R-:W-:Y:S01]  /*2b40*/  PRMT R199, RZ, 0x5410, R174 ;  /* 0x00005410ffc77816 */ /* 0x000fe200000000ae */
[----:B------:R-:W-:Y:S01]  /*2b50*/  FMUL.FTZ R183, R11, R183 ;  /* 0x000000b70bb77220 */ /* 0x000fe20000410000 */
[----:B------:R-:W-:-:S02]  /*2b60*/  PRMT R195, RZ, 0x5410, R175 ;  /* 0x00005410ffc37816 */ /* 0x000fc400000000af */
[----:B------:R-:W-:Y:S02]  /*2b70*/  PRMT R197, RZ, 0x7610, R174 ;  /* 0x00007610ffc57816 */ /* 0x000fe400000000ae */
[--C-:B---3--:R-:W-:Y:S01]  /*2b80*/  PRMT R218, RZ, 0x5410, R176.reuse ;  /* 0x00005410ffda7816 */ /* 0x108fe200000000b0 */
[----:B------:R-:W-:Y:S01]  /*2b90*/  FMUL.FTZ R203, R11, R203 ;  /* 0x000000cb0bcb7220 */ /* 0x000fe20000410000 */
[----:B------:R-:W-:Y:S01]  /*2ba0*/  PRMT R176, RZ, 0x7610, R176 ;  /* 0x00007610ffb07816 */ /* 0x000fe200000000b0 */
[----:B------:R-:W-:Y:S01]  /*2bb0*/  FADD.FTZ R199, -R211, R199 ;  /* 0x000000c7d3c77221 */ /* 0x000fe20000010100 */
[--C-:B------:R-:W-:Y:S01]  /*2bc0*/  PRMT R202, RZ, 0x5410, R177.reuse ;  /* 0x00005410ffca7816 */ /* 0x100fe200000000b1 */
[----:B------:R-:W-:Y:S01]  /*2bd0*/  FADD.FTZ R64, R64, R218 ;  /* 0x000000da40407221 */ /* 0x000fe20000010000 */
[----:B------:R-:W-:Y:S01]  /*2be0*/  PRMT R177, RZ, 0x7610, R177 ;  /* 0x00007610ffb17816 */ /* 0x000fe200000000b1 */
[----:B------:R-:W-:Y:S01]  /*2bf0*/  FFMA.FTZ R164, R188, R218, R164 ;  /* 0x000000dabca47223 */ /* 0x000fe200000100a4 */
[--C-:B------:R-:W-:Y:S01]  /*2c00*/  PRMT R198, RZ, 0x5410, R178.reuse ;  /* 0x00005410ffc67816 */ /* 0x100fe200000000b2 */
[----:B------:R-:W-:Y:S01]  /*2c10*/  FMUL.FTZ R217, R217, R176 ;  /* 0x000000b0d9d97220 */ /* 0x000fe20000410000 */
[----:B------:R-:W-:Y:S01]  /*2c20*/  PRMT R178, RZ, 0x7610, R178 ;  /* 0x00007610ffb27816 */ /* 0x000fe200000000b2 */
[C---:B------:R-:W-:Y:S01]  /*2c30*/  FADD.FTZ R201, -R211.reuse, R201 ;  /* 0x000000c9d3c97221 */ /* 0x040fe20000010100 */
[----:B------:R-:W-:Y:S01]  /*2c40*/  PRMT R194, RZ, 0x5410, R179 ;  /* 0x00005410ffc27816 */ /* 0x000fe200000000b3 */
[C---:B------:R-:W-:Y:S01]  /*2c50*/  FADD.FTZ R195, -R211.reuse, R195 ;  /* 0x000000c3d3c37221 */ /* 0x040fe20000010100 */
[----:B------:R-:W-:Y:S01]  /*2c60*/  PRMT R193, RZ, 0x7610, R175 ;  /* 0x00007610ffc17816 */ /* 0x000fe200000000af */
[----:B------:R-:W-:Y:S01]  /*2c70*/  FADD.FTZ R197, -R211, R197 ;  /* 0x000000c5d3c57221 */ /* 0x000fe20000010100 */
[----:B------:R-:W-:Y:S01]  /*2c80*/  PRMT R179, RZ, 0x7610, R179 ;  /* 0x00007610ffb37816 */ /* 0x000fe200000000b3 */
[----:B--2---:R-:W-:-:S02]  /*2c90*/  FMUL.FTZ R218, R172, R218 ;  /* 0x000000daacda7220 */ /* 0x004fc40000410000 */
[----:B------:R-:W2:Y:S01]  /*2ca0*/  LDL R172, [R1+0x78] ;  /* 0x0000780001ac7983 */ /* 0x000ea20000100800 */
[----:B------:R-:W-:Y:S02]  /*2cb0*/  FADD.FTZ R66, R66, R202 ;  /* 0x000000ca42427221 */ /* 0x000fe40000010000 */
[----:B------:R-:W-:Y:S02]  /*2cc0*/  FADD.FTZ R212, R212, R218 ;  /* 0x000000dad4d47221 */ /* 0x000fe40000010000 */
[----:B------:R-:W-:Y:S02]  /*2cd0*/  FFMA.FTZ R213, R188, R218, R213 ;  /* 0x000000dabcd57223 */ /* 0x000fe400000100d5 */
[-C--:B------:R-:W-:Y:S02]  /*2ce0*/  FFMA.FTZ R166, R203, R202.reuse, R166 ;  /* 0x000000cacba67223 */ /* 0x080fe400000100a6 */
[----:B----4-:R-:W-:Y:S02]  /*2cf0*/  FMUL.FTZ R202, R192, R202 ;  /* 0x000000cac0ca7220 */ /* 0x010fe40000410000 */
[----:B------:R-:W-:-:S02]  /*2d00*/  FADD.FTZ R212, R212, R217 ;  /* 0x000000d9d4d47221 */ /* 0x000fc40000010000 */
[----:B------:R-:W-:Y:S02]  /*2d10*/  FFMA.FTZ R213, R183, R217, R213 ;  /* 0x000000d9b7d57223 */ /* 0x000fe400000100d5 */
[C---:B------:R-:W-:Y:S02]  /*2d20*/  FMUL.FTZ R199, R11.reuse, R199 ;  /* 0x000000c70bc77220 */ /* 0x040fe40000410000 */
[----:B------:R-:W-:Y:S02]  /*2d30*/  FMUL.FTZ R201, R11, R201 ;  /* 0x000000c90bc97220 */ /* 0x000fe40000410000 */
[----:B------:R-:W-:Y:S02]  /*2d40*/  FMUL.FTZ R200, R200, R177 ;  /* 0x000000b1c8c87220 */ /* 0x000fe40000410000 */
[----:B------:R-:W-:Y:S02]  /*2d50*/  FADD.FTZ R212, R212, R202 ;  /* 0x000000cad4d47221 */ /* 0x000fe40000010000 */
[----:B------:R-:W-:-:S02]  /*2d60*/  FFMA.FTZ R213, R203, R202, R213 ;  /* 0x000000cacbd57223 */ /* 0x000fc400000100d5 */
[----:B------:R-:W-:Y:S02]  /*2d70*/  FADD.FTZ R168, R168, R198 ;  /* 0x000000c6a8a87221 */ /* 0x000fe40000010000 */
[-C--:B------:R-:W-:Y:S02]  /*2d80*/  FFMA.FTZ R100, R199, R198.reuse, R100 ;  /* 0x000000c6c7647223 */ /* 0x080fe40000010064 */
        /* <DEDUP_REMOVED lines=15> */
[----:B------:R-:W-:-:S02]  /*2e80*/  FADD.FTZ R212, R212, R194 ;  /* 0x000000c2d4d47221 */ /* 0x000fc40000010000 */
[----:B------:R-:W-:Y:S02]  /*2e90*/  FFMA.FTZ R213, R195, R194, R213 ;  /* 0x000000c2c3d57223 */ /* 0x000fe400000100d5 */
[----:B------:R-:W-:Y:S02]  /*2ea0*/  FADD.FTZ R65, R65, R176 ;  /* 0x000000b041417221 */ /* 0x000fe40000010000 */
[----:B------:R-:W-:Y:S02]  /*2eb0*/  FFMA.FTZ R165, R183, R176, R165 ;  /* 0x000000b0b7a57223 */ /* 0x000fe400000100a5 */
[----:B------:R-:W-:Y:S02]  /*2ec0*/  FADD.FTZ R67, R67, R177 ;  /* 0x000000b143437221 */ /* 0x000fe40000010000 */
[----:B------:R-:W-:Y:S02]  /*2ed0*/  FFMA.FTZ R167, R201, R177, R167 ;  /* 0x000000b1c9a77223 */ /* 0x000fe400000100a7 */
[----:B------:R-:W-:-:S02]  /*2ee0*/  FADD.FTZ R169, R169, R178 ;  /* 0x000000b2a9a97221 */ /* 0x000fc40000010000 */
[----:B------:R-:W-:Y:S02]  /*2ef0*/  FFMA.FTZ R101, R197, R178, R101 ;  /* 0x000000b2c5657223 */ /* 0x000fe40000010065 */
[----:B------:R-:W-:Y:S02]  /*2f00*/  FADD.FTZ R171, R171, R179 ;  /* 0x000000b3abab7221 */ /* 0x000fe40000010000 */
[-C--:B------:R-:W-:Y:S02]  /*2f10*/  FFMA.FTZ R103, R193, R179.reuse, R103 ;  /* 0x000000b3c1677223 */ /* 0x080fe40000010067 */
[----:B--2---:R-:W-:-:S04]  /*2f20*/  FMUL.FTZ R192, R172, R179 ;  /* 0x000000b3acc07220 */ /* 0x004fc80000410000 */
[----:B------:R-:W-:Y:S02]  /*2f30*/  FADD.FTZ R212, R212, R192 ;  /* 0x000000c0d4d47221 */ /* 0x000fe40000010000 */
[----:B------:R-:W-:Y:S02]  /*2f40*/  FFMA.FTZ R213, R193, R192, R213 ;  /* 0x000000c0c1d57223 */ /* 0x000fe400000100d5 */
.L_x_337:
[----:B------:R-:W-:Y:S05]  /*2f50*/  BSYNC B0 ;  /* 0x0000000000007941 */ /* 0x000fea0003800000 */
.L_x_336:
[----:B------:R-:W-:Y:S02]  /*2f60*/  LOP3.LUT P6, RZ, R241, 0xff, RZ, 0xc0, !PT ;  /* 0x000000fff1ff7812 */ /* 0x000fe400078cc0ff */
[----:B------:R-:W-:Y:S02]  /*2f70*/  SHF.R.U32.HI R177, RZ, 0x5, R252 ;  /* 0x00000005ffb17819 */ /* 0x000fe400000116fc */
[----:B------:R-:W-:Y:S02]  /*2f80*/  LOP3.LUT P0, RZ, R252, 0x1f, RZ, 0xc0, !PT ;  /* 0x0000001ffcff7812 */ /* 0x000fe4000780c0ff */
[----:B------:R-:W-:-:S07]  /*2f90*/  LOP3.LUT R176, R177, 0x7fffffc, RZ, 0xc0, !PT ;  /* 0x07fffffcb1b07812 */ /* 0x000fce00078ec0ff */
[----:B------:R-:W-:Y:S01]  /*2fa0*/  @!P6 IADD3 R176, R176, 0x4, RZ ;  /* 0x00000004b0b0e810 */ /* 0x000fe20007ffe0ff */
[----:B------:R-:W-:Y:S05]  /*2fb0*/  BRA.DIV ~URZ, `(.L_x_338) ;  /* 0x00002b527f007947 */ /* 0x000fea000b800000 */
[----:B------:R0:W1:Y:S02]  /*2fc0*/  SHFL.DOWN PT, R175, R212, 0x10, 0x1f ;  /* 0x0a001f00d4af7f89 */ /* 0x00006400000e0000 */
.L_x_359:
[----:B------:R-:W-:Y:S05]  /*2fd0*/  BRA.DIV ~URZ, `(.L_x_339) ;  /* 0x00002bb27f007947 */ /* 0x000fea000b800000 */
[----:B------:R-:W2:Y:S01]  /*2fe0*/  SHFL.DOWN PT, R172, R213, 0x10, 0x1f ;  /* 0x0a001f00d5ac7f89 */ /* 0x000ea200000e0000 */
[----:B-1----:R-:W-:Y:S02]  /*2ff0*/  FADD.FTZ R175, R175, R212 ;  /* 0x000000d4afaf7221 */ /* 0x002fe40000010000 */
[----:B--2---:R-:W-:-:S03]  /*3000*/  FADD.FTZ R213, R172, R213 ;  /* 0x000000d5acd57221 */ /* 0x004fc60000010000 */
[----:B------:R-:W1:Y:S02]  /*3010*/  SHFL.DOWN PT, R172, R175, 0x8, 0x1f ;  /* 0x09001f00afac7f89 */ /* 0x000e6400000e0000 */
[----:B-1----:R-:W-:Y:S02]  /*3020*/  FADD.FTZ R175, R172, R175 ;  /* 0x000000afacaf7221 */ /* 0x002fe40000010000 */
[----:B------:R-:W1:Y:S02]  /*3030*/  SHFL.DOWN PT, R172, R213, 0x8, 0x1f ;  /* 0x09001f00d5ac7f89 */ /* 0x000e6400000e0000 */
[----:B-1----:R-:W-:Y:S02]  /*3040*/  FADD.FTZ R213, R213, R172 ;  /* 0x000000acd5d57221 */ /* 0x002fe40000010000 */
[----:B------:R-:W1:Y:S02]  /*3050*/  SHFL.DOWN PT, R172, R175, 0x4, 0x1f ;  /* 0x08801f00afac7f89 */ /* 0x000e6400000e0000 */
[----:B-1----:R-:W-:-:S02]  /*3060*/  FADD.FTZ R175, R175, R172 ;  /* 0x000000acafaf7221 */ /* 0x002fc40000010000 */
[----:B------:R-:W1:Y:S04]  /*3070*/  SHFL.DOWN PT, R172, R213, 0x4, 0x1f ;  /* 0x08801f00d5ac7f89 */ /* 0x000e6800000e0000 */
[----:B0-----:R-:W0:Y:S01]  /*3080*/  SHFL.DOWN PT, R212, R175, 0x2, 0x1f ;  /* 0x08401f00afd47f89 */ /* 0x001e2200000e0000 */
[----:B-1----:R-:W-:Y:S02]  /*3090*/  FADD.FTZ R213, R213, R172 ;  /* 0x000000acd5d57221 */ /* 0x002fe40000010000 */
[----:B0-----:R-:W-:-:S03]  /*30a0*/  FADD.FTZ R212, R175, R212 ;  /* 0x000000d4afd47221 */ /* 0x001fc60000010000 */
[----:B------:R-:W0:Y:S04]  /*30b0*/  SHFL.DOWN PT, R172, R213, 0x2, 0x1f ;  /* 0x08401f00d5ac7f89 */ /* 0x000e2800000e0000 */
[----:B------:R1:W2:Y:S01]  /*30c0*/  SHFL.DOWN PT, R175, R212, 0x1, 0x1f ;  /* 0x08201f00d4af7f89 */ /* 0x0002a200000e0000 */
[----:B0-----:R-:W-:-:S05]  /*30d0*/  FADD.FTZ R213, R213, R172 ;  /* 0x000000acd5d57221 */ /* 0x001fca0000010000 */
[----:B------:R1:W0:Y:S02]  /*30e0*/  SHFL.DOWN PT, R173, R213, 0x1, 0x1f ;  /* 0x08201f00d5ad7f89 */ /* 0x00022400000e0000 */
.L_x_360:
[----:B--2---:R-:W-:Y:S01]  /*30f0*/  @!P0 LOP3.LUT R174, R177, 0x3, RZ, 0xc0, !PT ;  /* 0x00000003b1ae8812 */ /* 0x004fe200078ec0ff */
[----:B------:R-:W-:Y:S01]  /*3100*/  FADD.FTZ R172, R175, R212 ;  /* 0x000000d4afac7221 */ /* 0x000fe20000010000 */
[----:B------:R-:W-:Y:S01]  /*3110*/  ULDC.U8 UR6, c[0x0][0x1f0] ;  /* 0x00007c0000067ab9 */ /* 0x000fe20000000000 */
[----:B0-----:R-:W-:Y:S01]  /*3120*/  FADD.FTZ R173, R173, R213 ;  /* 0x000000d5adad7221 */ /* 0x001fe20000010000 */
[----:B------:R-:W-:-:S05]  /*3130*/  @!P0 IADD3 R174, R176, R174, RZ ;  /* 0x000000aeb0ae8210 */ /* 0x000fca0007ffe0ff */
[----:B------:R-:W-:Y:S01]  /*3140*/  @!P0 STS.64 [R174.X8+0x5000], R172 ;  /* 0x005000acae008388 */ /* 0x000fe20000008a00 */
[----:B------:R-:W-:Y:S01]  /*3150*/  ISETP.NE.AND P0, PT, RZ, UR6, PT ;  /* 0x00000006ff007c0c */ /* 0x000fe2000bf05270 */
[----:B------:R-:W-:Y:S01]  /*3160*/  WARPSYNC 0xffffffff ;  /* 0xffffffff00007948 */ /* 0x000fe20003800000 */
[----:B------:R-:W-:Y:S01]  /*3170*/  BSSY B0, `(.L_x_340) ;  /* 0x0000080000007945 */ /* 0x000fe20003800000 */
[----:B------:R-:W-:Y:S06]  /*3180*/  BAR.SYNC.DEFER_BLOCKING 0x0 ;  /* 0x0000000000007b1d */ /* 0x000fec0000010000 */
[----:B------:R-:W0:Y:S02]  /*3190*/  LDS.128 R172, [R176.X8+0x5000] ;  /* 0x00500000b0ac7984 */ /* 0x000e240000008c00 */
[----:B0-----:R-:W-:-:S02]  /*31a0*/  FADD.FTZ R172, RZ, R172 ;  /* 0x000000acffac7221 */ /* 0x001fc40000010000 */
[----:B------:R-:W-:Y:S02]  /*31b0*/  FADD.FTZ R173, RZ, R173 ;  /* 0x000000adffad7221 */ /* 0x000fe40000010000 */
[----:B------:R-:W-:Y:S02]  /*31c0*/  FADD.FTZ R177, R174, R172 ;  /* 0x000000acaeb17221 */ /* 0x000fe40000010000 */
[----:B------:R-:W-:Y:S02]  /*31d0*/  FADD.FTZ R178, R175, R173 ;  /* 0x000000adafb27221 */ /* 0x000fe40000010000 */
[----:B------:R-:W0:Y:S02]  /*31e0*/  LDS.128 R172, [R176.X8+0x5010] ;  /* 0x00501000b0ac7984 */ /* 0x000e240000008c00 */
[----:B0-----:R-:W-:Y:S02]  /*31f0*/  FADD.FTZ R172, R177, R172 ;  /* 0x000000acb1ac7221 */ /* 0x001fe40000010000 */
[----:B------:R-:W-:-:S02]  /*3200*/  FADD.FTZ R173, R178, R173 ;  /* 0x000000adb2ad7221 */ /* 0x000fc40000010000 */
[----:B------:R-:W-:Y:S02]  /*3210*/  FADD.FTZ R172, R174, R172 ;  /* 0x000000acaeac7221 */ /* 0x000fe40000010000 */
        /* <DEDUP_REMOVED lines=13> */
[----:B-1----:R-:W-:Y:S01]  /*32f0*/  HFMA2.MMA R212, -RZ, RZ, 0, 9.5367431640625e-07 ;  /* 0x00000010ffd47435 */ /* 0x002fe200000001ff */
[C---:B-----5:R-:W-:Y:S01]  /*3300*/  FMUL.FTZ R176, R11.reuse, R176 ;  /* 0x000000b00bb07220 */ /* 0x060fe20000410000 */
[----:B------:R-:W2:Y:S04]  /*3310*/  LDL R252, [R1+0x6c] ;  /* 0x00006c0001fc7983 */ /* 0x000ea80000100800 */
[----:B------:R-:W3:Y:S01]  /*3320*/  LDL R214, [R1+0x68] ;  /* 0x0000680001d67983 */ /* 0x000ee20000100800 */
[----:B------:R-:W-:-:S02]  /*3330*/  FMUL.FTZ R177, R11, R177 ;  /* 0x000000b10bb17220 */ /* 0x000fc40000410000 */
[--C-:B------:R-:W-:Y:S01]  /*3340*/  @P0 PRMT R172, RZ, 0x5410, R145.reuse ;  /* 0x00005410ffac0816 */ /* 0x100fe20000000091 */
[----:B------:R-:W4:Y:S04]  /*3350*/  LDL R213, [R1+0x64] ;  /* 0x0000640001d57983 */ /* 0x000f280000100800 */
[----:B------:R-:W-:Y:S01]  /*3360*/  @P0 FADD.FTZ R176, R176, R172 ;  /* 0x000000acb0b00221 */ /* 0x000fe20000010000 */
[----:B------:R-:W-:-:S05]  /*3370*/  @P0 PRMT R172, RZ, 0x7610, R145 ;  /* 0x00007610ffac0816 */ /* 0x000fca0000000091 */
[----:B------:R-:W-:Y:S01]  /*3380*/  @P0 FADD.FTZ R177, R177, R172 ;  /* 0x000000acb1b10221 */ /* 0x000fe20000010000 */
[----:B------:R-:W-:-:S04]  /*3390*/  @P6 F2FP.BF16.PACK_AB R172, RZ, R176 ;  /* 0x000000b0ffac623e */ /* 0x000fc800000010ff */
[----:B------:R-:W-:Y:S02]  /*33a0*/  @P6 F2FP.BF16.PACK_AB R173, RZ, R177 ;  /* 0x000000b1ffad623e */ /* 0x000fe400000010ff */
[----:B------:R-:W-:-:S04]  /*33b0*/  @P6 PRMT R161, R172, 0x7610, R161 ;  /* 0x00007610aca16816 */ /* 0x000fc800000000a1 */
[----:B------:R-:W-:Y:S01]  /*33c0*/  @P6 PRMT R161, R161, 0x5410, R173 ;  /* 0x00005410a1a16816 */ /* 0x000fe200000000ad */
[----:B------:R-:W-:-:S06]  /*33d0*/  IMAD.WIDE.U32 R172, R2, R212, c[0x0][0x170] ;  /* 0x00005c0002ac7625 */ /* 0x000fcc00078e00d4 */
[----:B------:R-:W2:Y:S01]  /*33e0*/  LDG.E.128 R172, [R172.64] ;  /* 0x00000004acac7981 */ /* 0x000ea2000c1e1d00 */
[-C--:B------:R-:W-:Y:S02]  /*33f0*/  FMUL.FTZ R177, R177, R10.reuse ;  /* 0x0000000ab1b17220 */ /* 0x080fe40000410000 */
[----:B------:R-:W-:Y:S01]  /*3400*/  FMUL.FTZ R176, R176, R10 ;  /* 0x0000000ab0b07220 */ /* 0x000fe20000410000 */
[--C-:B--2---:R-:W-:Y:S02]  /*3410*/  PRMT R211, RZ, 0x5410, R173.reuse ;  /* 0x00005410ffd37816 */ /* 0x104fe400000000ad */
[----:B------:R-:W-:-:S03]  /*3420*/  PRMT R173, RZ, 0x7610, R173 ;  /* 0x00007610ffad7816 */ /* 0x000fc600000000ad */
[-C--:B------:R-:W-:Y:S02]  /*3430*/  FFMA.FTZ R106, R211, R176.reuse, R106 ;  /* 0x000000b0d36a7223 */ /* 0x080fe4000001006a */
[----:B------:R-:W-:Y:S02]  /*3440*/  FFMA.FTZ R107, R173, R177, R107 ;  /* 0x000000b1ad6b7223 */ /* 0x000fe4000001006b */
[----:B------:R-:W-:Y:S02]  /*3450*/  FMUL.FTZ R173, R252, R176 ;  /* 0x000000b0fcad7220 */ /* 0x000fe40000410000 */
[----:B------:R-:W-:Y:S01]  /*3460*/  FFMA.FTZ R176, R184, R178, R179 ;  /* 0x000000b2b8b07223 */ /* 0x000fe200000100b3 */
[----:B------:R-:W2:Y:S03]  /*3470*/  LDL R252, [R1+0x70] ;  /* 0x0000700001fc7983 */ /* 0x000ea60000100800 */
[----:B------:R-:W-:-:S04]  /*3480*/  FADD.FTZ R176, R237, -R176 ;  /* 0x800000b0edb07221 */ /* 0x000fc80000010000 */
[----:B------:R-:W-:Y:S01]  /*3490*/  FMUL.FTZ R211, R11, R176 ;  /* 0x000000b00bd37220 */ /* 0x000fe20000410000 */
[----:B------:R-:W-:-:S05]  /*34a0*/  @P0 PRMT R176, RZ, 0x5410, R146 ;  /* 0x00005410ffb00816 */ /* 0x000fca0000000092 */
[----:B------:R-:W-:-:S05]  /*34b0*/  @P0 FADD.FTZ R211, R211, R176 ;  /* 0x000000b0d3d30221 */ /* 0x000fca0000010000 */
[----:B------:R-:W-:Y:S01]  /*34c0*/  @P6 F2FP.BF16.PACK_AB R176, RZ, R211 ;  /* 0x000000d3ffb0623e */ /* 0x000fe200000010ff */
[----:B---3--:R-:W-:Y:S02]  /*34d0*/  FMUL.FTZ R177, R214, R177 ;  /* 0x000000b1d6b17220 */ /* 0x008fe40000410000 */
[----:B------:R-:W3:Y:S01]  /*34e0*/  LDL R214, [R1+0x60] ;  /* 0x0000600001d67983 */ /* 0x000ee20000100800 */
[----:B------:R-:W-:Y:S01]  /*34f0*/  @P6 PRMT R162, R176, 0x7610, R162 ;  /* 0x00007610b0a26816 */ /* 0x000fe200000000a2 */
[----:B------:R-:W-:Y:S01]  /*3500*/  FFMA.FTZ R176, R180, R178, R179 ;  /* 0x000000b2b4b07223 */ /* 0x000fe200000100b3 */
[----:B------:R-:W-:-:S03]  /*3510*/  F2FP.BF16.PACK_AB R173, R177, R173 ;  /* 0x000000adb1ad723e */ /* 0x000fc600000010ff */
[----:B------:R-:W-:-:S04]  /*3520*/  FADD.FTZ R176, R236, -R176 ;  /* 0x800000b0ecb07221 */ /* 0x000fc80000010000 */
[----:B------:R-:W-:Y:S01]  /*3530*/  FMUL.FTZ R177, R11, R176 ;  /* 0x000000b00bb17220 */ /* 0x000fe20000410000 */
[----:B------:R-:W-:-:S05]  /*3540*/  @P0 PRMT R176, RZ, 0x7610, R146 ;  /* 0x00007610ffb00816 */ /* 0x000fca0000000092 */
[----:B------:R-:W-:-:S05]  /*3550*/  @P0 FADD.FTZ R177, R177, R176 ;  /* 0x000000b0b1b10221 */ /* 0x000fca0000010000 */
[----:B------:R-:W-:Y:S01]  /*3560*/  @P6 F2FP.BF16.PACK_AB R176, RZ, R177 ;  /* 0x000000b1ffb0623e */ /* 0x000fe200000010ff */
[----:B------:R-:W-:-:S03]  /*3570*/  FMUL.FTZ R177, R177, R10 ;  /* 0x0000000ab1b17220 */ /* 0x000fc60000410000 */
[----:B------:R-:W-:Y:S02]  /*3580*/  @P6 PRMT R162, R162, 0x5410, R176 ;  /* 0x00005410a2a26816 */ /* 0x000fe400000000b0 */
[--C-:B------:R-:W-:Y:S02]  /*3590*/  PRMT R176, RZ, 0x5410, R174.reuse ;  /* 0x00005410ffb07816 */ /* 0x100fe400000000ae */
[----:B------:R-:W-:Y:S01]  /*35a0*/  PRMT R174, RZ, 0x7610, R174 ;  /* 0x00007610ffae7816 */ /* 0x000fe200000000ae */
[----:B------:R-:W-:-:S04]  /*35b0*/  FMUL.FTZ R211, R211, R10 ;  /* 0x0000000ad3d37220 */ /* 0x000fc80000410000 */
[----:B------:R-:W-:Y:S02]  /*35c0*/  FFMA.FTZ R109, R174, R177, R109 ;  /* 0x000000b1ae6d7223 */ /* 0x000fe4000001006d */
[-C--:B----4-:R-:W-:Y:S02]  /*35d0*/  FMUL.FTZ R174, R213, R211.reuse ;  /* 0x000000d3d5ae7220 */ /* 0x090fe40000410000 */
[----:B------:R-:W4:Y:S01]  /*35e0*/  LDL R213, [R1+0x74] ;  /* 0x0000740001d57983 */ /* 0x000f220000100800 */
[----:B------:R-:W-:Y:S02]  /*35f0*/  FFMA.FTZ R108, R176, R211, R108 ;  /* 0x000000d3b06c7223 */ /* 0x000fe4000001006c */
[----:B------:R-:W-:-:S04]  /*3600*/  FFMA.FTZ R176, R26, R178, R179 ;  /* 0x000000b21ab07223 */ /* 0x000fc800000100b3 */
[----:B------:R-:W-:-:S04]  /*3610*/  FADD.FTZ R176, R27, -R176 ;  /* 0x800000b01bb07221 */ /* 0x000fc80000010000 */
[----:B------:R-:W-:Y:S01]  /*3620*/  FMUL.FTZ R211, R11, R176 ;  /* 0x000000b00bd37220 */ /* 0x000fe20000410000 */
[----:B------:R-:W-:-:S05]  /*3630*/  @P0 PRMT R176, RZ, 0x5410, R144 ;  /* 0x00005410ffb00816 */ /* 0x000fca0000000090 */
[----:B------:R-:W-:-:S05]  /*3640*/  @P0 FADD.FTZ R211, R211, R176 ;  /* 0x000000b0d3d30221 */ /* 0x000fca0000010000 */
[----:B------:R-:W-:-:S04]  /*3650*/  @P6 F2FP.BF16.PACK_AB R176, RZ, R211 ;  /* 0x000000d3ffb0623e */ /* 0x000fc800000010ff */
[----:B------:R-:W-:Y:S01]  /*3660*/  @P6 PRMT R160, R176, 0x7610, R160 ;  /* 0x00007610b0a06816 */ /* 0x000fe200000000a0 */
[----:B------:R-:W-:-:S04]  /*3670*/  FFMA.FTZ R176, R187, R178, R179 ;  /* 0x000000b2bbb07223 */ /* 0x000fc800000100b3 */
[----:B------:R-:W-:Y:S02]  /*3680*/  FADD.FTZ R176, R240, -R176 ;  /* 0x800000b0f0b07221 */ /* 0x000fe40000010000 */
[----:B------:R-:W-:Y:S02]  /*3690*/  FMUL.FTZ R211, R211, R10 ;  /* 0x0000000ad3d37220 */ /* 0x000fe40000410000 */
[----:B---3--:R-:W-:Y:S02]  /*36a0*/  FMUL.FTZ R177, R214, R177 ;  /* 0x000000b1d6b17220 */ /* 0x008fe40000410000 */
[----:B------:R-:W3:Y:S03]  /*36b0*/  LDL R214, [R1+0x5c] ;  /* 0x00005c0001d67983 */ /* 0x000ee60000100800 */
[----:B------:R-:W-:Y:S01]  /*36c0*/  F2FP.BF16.PACK_AB R174, R177, R174 ;  /* 0x000000aeb1ae723e */ /* 0x000fe200000010ff */
[----:B------:R-:W-:Y:S01]  /*36d0*/  FMUL.FTZ R177, R11, R176 ;  /* 0x000000b00bb17220 */ /* 0x000fe20000410000 */
[----:B------:R-:W-:-:S05]  /*36e0*/  @P0 PRMT R176, RZ, 0x7610, R144 ;  /* 0x00007610ffb00816 */ /* 0x000fca0000000090 */
[----:B------:R-:W-:-:S05]  /*36f0*/  @P0 FADD.FTZ R177, R177, R176 ;  /* 0x000000b0b1b10221 */ /* 0x000fca0000010000 */
[----:B------:R-:W-:Y:S01]  /*3700*/  @P6 F2FP.BF16.PACK_AB R176, RZ, R177 ;  /* 0x000000b1ffb0623e */ /* 0x000fe200000010ff */
[----:B------:R-:W-:-:S03]  /*3710*/  FMUL.FTZ R177, R177, R10 ;  /* 0x0000000ab1b17220 */ /* 0x000fc60000410000 */
[----:B------:R-:W-:Y:S02]  /*3720*/  @P6 PRMT R160, R160, 0x5410, R176 ;  /* 0x00005410a0a06816 */ /* 0x000fe400000000b0 */
[--C-:B------:R-:W-:Y:S02]  /*3730*/  PRMT R176, RZ, 0x5410, R172.reuse ;  /* 0x00005410ffb07816 */ /* 0x100fe400000000ac */
[----:B------:R-:W-:-:S05]  /*3740*/  PRMT R172, RZ, 0x7610, R172 ;  /* 0x00007610ffac7816 */ /* 0x000fca00000000ac */
[----:B------:R-:W-:Y:S02]  /*3750*/  FFMA.FTZ R105, R172, R177, R105 ;  /* 0x000000b1ac697223 */ /* 0x000fe40000010069 */
[-C--:B----4-:R-:W-:Y:S02]  /*3760*/  FMUL.FTZ R172, R213, R211.reuse ;  /* 0x000000d3d5ac7220 */ /* 0x090fe40000410000 */
[----:B------:R-:W4:Y:S01]  /*3770*/  LDL R213, [R1+0x58] ;  /* 0x0000580001d57983 */ /* 0x000f220000100800 */
[----:B------:R-:W-:Y:S02]  /*3780*/  FFMA.FTZ R104, R176, R211, R104 ;  /* 0x000000d3b0687223 */ /* 0x000fe40000010068 */
[----:B------:R-:W-:Y:S02]  /*3790*/  FFMA.FTZ R176, R181, R178, R179 ;  /* 0x000000b2b5b07223 */ /* 0x000fe400000100b3 */
[----:B--2---:R-:W-:Y:S02]  /*37a0*/  FMUL.FTZ R177, R252, R177 ;  /* 0x000000b1fcb17220 */ /* 0x004fe40000410000 */
[----:B------:R-:W-:-:S03]  /*37b0*/  FADD.FTZ R176, R235, -R176 ;  /* 0x800000b0ebb07221 */ /* 0x000fc60000010000 */
[----:B------:R-:W-:Y:S01]  /*37c0*/  F2FP.BF16.PACK_AB R172, R177, R172 ;  /* 0x000000acb1ac723e */ /* 0x000fe200000010ff */
[----:B------:R-:W-:Y:S01]  /*37d0*/  FMUL.FTZ R177, R11, R176 ;  /* 0x000000b00bb17220 */ /* 0x000fe20000410000 */
[----:B------:R-:W-:-:S05]  /*37e0*/  @P0 PRMT R176, RZ, 0x5410, R147 ;  /* 0x00005410ffb00816 */ /* 0x000fca0000000093 */
[----:B------:R-:W-:-:S05]  /*37f0*/  @P0 FADD.FTZ R177, R177, R176 ;  /* 0x000000b0b1b10221 */ /* 0x000fca0000010000 */
[----:B------:R-:W-:Y:S01]  /*3800*/  @P6 F2FP.BF16.PACK_AB R176, RZ, R177 ;  /* 0x000000b1ffb0623e */ /* 0x000fe200000010ff */
[----:B------:R-:W-:-:S03]  /*3810*/  FMUL.FTZ R177, R177, R10 ;  /* 0x0000000ab1b17220 */ /* 0x000fc60000410000 */
[----:B------:R-:W-:Y:S02]  /*3820*/  @P6 PRMT R163, R176, 0x7610, R163 ;  /* 0x00007610b0a36816 */ /* 0x000fe400000000a3 */
[----:B------:R-:W-:-:S05]  /*3830*/  PRMT R176, RZ, 0x5410, R175 ;  /* 0x00005410ffb07816 */ /* 0x000fca00000000af */
[----:B------:R-:W-:Y:S02]  /*3840*/  FFMA.FTZ R110, R176, R177, R110 ;  /* 0x000000b1b06e7223 */ /* 0x000fe4000001006e */
[----:B------:R-:W-:-:S04]  /*3850*/  FFMA.FTZ R176, R182, R178, R179 ;  /* 0x000000b2b6b07223 */ /* 0x000fc800000100b3 */
[----:B------:R-:W-:-:S04]  /*3860*/  FADD.FTZ R176, R234, -R176 ;  /* 0x800000b0eab07221 */ /* 0x000fc80000010000 */
[----:B------:R-:W-:Y:S01]  /*3870*/  FMUL.FTZ R211, R11, R176 ;  /* 0x000000b00bd37220 */ /* 0x000fe20000410000 */
[----:B------:R-:W-:-:S05]  /*3880*/  @P0 PRMT R176, RZ, 0x7610, R147 ;  /* 0x00007610ffb00816 */ /* 0x000fca0000000093 */
[----:B------:R-:W-:Y:S01]  /*3890*/  @P0 FADD.FTZ R211, R211, R176 ;  /* 0x000000b0d3d30221 */ /* 0x000fe20000010000 */
[----:B------:R-:W-:-:S04]  /*38a0*/  PRMT R175, RZ, 0x7610, R175 ;  /* 0x00007610ffaf7816 */ /* 0x000fc800000000af */
[----:B------:R-:W-:Y:S01]  /*38b0*/  @P6 F2FP.BF16.PACK_AB R176, RZ, R211 ;  /* 0x000000d3ffb0623e */ /* 0x000fe200000010ff */
[----:B------:R-:W-:-:S03]  /*38c0*/  FMUL.FTZ R211, R211, R10 ;  /* 0x0000000ad3d37220 */ /* 0x000fc60000410000 */
[----:B------:R-:W-:Y:S01]  /*38d0*/  @P6 PRMT R163, R163, 0x5410, R176 ;  /* 0x00005410a3a36816 */ /* 0x000fe200000000b0 */
[----:B------:R-:W-:Y:S02]  /*38e0*/  FFMA.FTZ R111, R175, R211, R111 ;  /* 0x000000d3af6f7223 */ /* 0x000fe4000001006f */
[----:B---3--:R-:W-:Y:S02]  /*38f0*/  FMUL.FTZ R175, R214, R177 ;  /* 0x000000b1d6af7220 */ /* 0x008fe40000410000 */
[----:B------:R-:W-:-:S05]  /*3900*/  @P6 IMAD.WIDE.U32 R176, R2, R212, c[0x0][0x258] ;  /* 0x0000960002b06625 */ /* 0x000fca00078e00d4 */
[----:B------:R0:W-:Y:S02]  /*3910*/  @P6 STG.E.128 [R176.64], R160 ;  /* 0x000000a0b0006986 */ /* 0x0001e4000c101d04 */
[----:B0-----:R-:W-:-:S04]  /*3920*/  IMAD.WIDE.U32 R176, R2, R212, c[0x0][0x248] ;  /* 0x0000920002b07625 */ /* 0x001fc800078e00d4 */
[----:B----4-:R-:W-:-:S05]  /*3930*/  FMUL.FTZ R211, R213, R211 ;  /* 0x000000d3d5d37220 */ /* 0x010fca0000410000 */
[----:B------:R-:W-:-:S05]  /*3940*/  F2FP.BF16.PACK_AB R175, R211, R175 ;  /* 0x000000afd3af723e */ /* 0x000fca00000010ff */
[----:B------:R0:W-:Y:S01]  /*3950*/  STG.E.128 [R176.64], R172 ;  /* 0x000000acb0007986 */ /* 0x0001e2000c101d04 */
[----:B------:R-:W-:-:S03]  /*3960*/  IADD3 R2, R2, 0x80, RZ ;  /* 0x0000008002027810 */ /* 0x000fc60007ffe0ff */
.L_x_341:
[----:B------:R-:W-:Y:S05]  /*3970*/  BSYNC B0 ;  /* 0x0000000000007941 */ /* 0x000fea0003800000 */
.L_x_340:
        /* <DEDUP_REMOVED lines=10> */
[----:B-1----:R-:W2:Y:S01]  /*3a20*/  LDL R213, [R1+0x44] ;  /* 0x0000440001d57983 */ /* 0x002ea20000100800 */
[----:B-----5:R-:W-:-:S03]  /*3a30*/  FMUL.FTZ R177, R11, R177 ;  /* 0x000000b10bb17220 */ /* 0x020fc60000410000 */
[----:B------:R-:W3:Y:S01]  /*3a40*/  LDL R212, [R1+0x40] ;  /* 0x0000400001d47983 */ /* 0x000ee20000100800 */
[----:B------:R-:W-:-:S03]  /*3a50*/  FMUL.FTZ R176, R11, R176 ;  /* 0x000000b00bb07220 */ /* 0x000fc60000410000 */
[----:B------:R-:W4:Y:S01]  /*3a60*/  LDL R214, [R1+0x48] ;  /* 0x0000480001d67983 */ /* 0x000f220000100800 */
[----:B------:R-:W-:-:S03]  /*3a70*/  @P0 PRMT R172, RZ, 0x5410, R150 ;  /* 0x00005410ffac0816 */ /* 0x000fc60000000096 */
[----:B------:R-:W2:Y:S02]  /*3a80*/  LDL R252, [R1+0x50] ;  /* 0x0000500001fc7983 */ /* 0x000ea40000100800 */
[----:B------:R-:W-:Y:S01]  /*3a90*/  @P0 FADD.FTZ R177, R177, R172 ;  /* 0x000000acb1b10221 */ /* 0x000fe20000010000 */
[----:B------:R-:W-:-:S05]  /*3aa0*/  @P0 PRMT R172, RZ, 0x7610, R150 ;  /* 0x00007610ffac0816 */ /* 0x000fca0000000096 */
[----:B------:R-:W-:Y:S01]  /*3ab0*/  @P0 FADD.FTZ R176, R176, R172 ;  /* 0x000000acb0b00221 */ /* 0x000fe20000010000 */
[----:B------:R-:W-:-:S04]  /*3ac0*/  @P6 F2FP.BF16.PACK_AB R172, RZ, R177 ;  /* 0x000000b1ffac623e */ /* 0x000fc800000010ff */
[----:B------:R-:W-:Y:S02]  /*3ad0*/  @P6 PRMT R162, R172, 0x7610, R162 ;  /* 0x00007610aca26816 */ /* 0x000fe400000000a2 */
[----:B------:R-:W-:Y:S02]  /*3ae0*/  @P6 F2FP.BF16.PACK_AB R173, RZ, R176 ;  /* 0x000000b0ffad623e */ /* 0x000fe400000010ff */
[----:B------:R-:W-:Y:S02]  /*3af0*/  MOV R172, 0x10 ;  /* 0x0000001000ac7802 */ /* 0x000fe40000000f00 */
[----:B------:R-:W-:-:S03]  /*3b00*/  @P6 PRMT R162, R162, 0x5410, R173 ;  /* 0x00005410a2a26816 */ /* 0x000fc600000000ad */
[----:B------:R-:W-:-:S06]  /*3b10*/  IMAD.WIDE.U32 R172, R2, R172, c[0x0][0x170] ;  /* 0x00005c0002ac7625 */ /* 0x000fcc00078e00ac */
[----:B------:R-:W2:Y:S01]  /*3b20*/  LDG.E.128 R172, [R172.64] ;  /* 0x00000004acac7981 */ /* 0x000ea2000c1e1d00 */
[-C--:B------:R-:W-:Y:S02]  /*3b30*/  FMUL.FTZ R211, R176, R10.reuse ;  /* 0x0000000ab0d37220 */ /* 0x080fe40000410000 */
[----:B------:R-:W-:Y:S01]  /*3b40*/  FMUL.FTZ R177, R177, R10 ;  /* 0x0000000ab1b17220 */ /* 0x000fe20000410000 */
[--C-:B--2---:R-:W-:Y:S02]  /*3b50*/  PRMT R176, RZ, 0x5410, R174.reuse ;  /* 0x00005410ffb07816 */ /* 0x104fe400000000ae */
[----:B------:R-:W-:-:S03]  /*3b60*/  PRMT R174, RZ, 0x7610, R174 ;  /* 0x00007610ffae7816 */ /* 0x000fc600000000ae */
[-C--:B------:R-:W-:Y:S02]  /*3b70*/  FFMA.FTZ R116, R176, R177.reuse, R116 ;  /* 0x000000b1b0747223 */ /* 0x080fe40000010074 */
[----:B------:R-:W-:Y:S02]  /*3b80*/  FMUL.FTZ R177, R213, R177 ;  /* 0x000000b1d5b17220 */ /* 0x000fe40000410000 */
[----:B------:R-:W2:Y:S01]  /*3b90*/  LDL R213, [R1+0x54] ;  /* 0x0000540001d57983 */ /* 0x000ea20000100800 */
[-C--:B------:R-:W-:Y:S02]  /*3ba0*/  FFMA.FTZ R117, R174, R211.reuse, R117 ;  /* 0x000000d3ae757223 */ /* 0x080fe40000010075 */
[----:B------:R-:W-:Y:S02]  /*3bb0*/  FFMA.FTZ R174, R191, R178, R179 ;  /* 0x000000b2bfae7223 */ /* 0x000fe400000100b3 */
[----:B---3--:R-:W-:Y:S02]  /*3bc0*/  FMUL.FTZ R211, R212, R211 ;  /* 0x000000d3d4d37220 */ /* 0x008fe40000410000 */
[----:B------:R-:W-:-:S04]  /*3bd0*/  FADD.FTZ R174, R233, -R174 ;  /* 0x800000aee9ae7221 */ /* 0x000fc80000010000 */
[----:B------:R-:W-:Y:S01]  /*3be0*/  FMUL.FTZ R176, R11, R174 ;  /* 0x000000ae0bb07220 */ /* 0x000fe20000410000 */
[----:B------:R-:W-:-:S05]  /*3bf0*/  @P0 PRMT R174, RZ, 0x5410, R148 ;  /* 0x00005410ffae0816 */ /* 0x000fca0000000094 */
[----:B------:R-:W-:-:S05]  /*3c00*/  @P0 FADD.FTZ R176, R176, R174 ;  /* 0x000000aeb0b00221 */ /* 0x000fca0000010000 */
[----:B------:R-:W-:-:S04]  /*3c10*/  @P6 F2FP.BF16.PACK_AB R174, RZ, R176 ;  /* 0x000000b0ffae623e */ /* 0x000fc800000010ff */
[----:B------:R-:W-:Y:S02]  /*3c20*/  @P6 PRMT R160, R174, 0x7610, R160 ;  /* 0x00007610aea06816 */ /* 0x000fe400000000a0 */
[----:B------:R-:W-:Y:S01]  /*3c30*/  F2FP.BF16.PACK_AB R174, R211, R177 ;  /* 0x000000b1d3ae723e */ /* 0x000fe200000010ff */
[----:B------:R-:W-:Y:S01]  /*3c40*/  FFMA.FTZ R177, R12, R178, R179 ;  /* 0x000000b20cb17223 */ /* 0x000fe200000100b3 */
[----:B------:R-:W-:-:S03]  /*3c50*/  @P0 PRMT R211, RZ, 0x7610, R148 ;  /* 0x00007610ffd30816 */ /* 0x000fc60000000094 */
[----:B------:R-:W-:-:S04]  /*3c60*/  FADD.FTZ R177, R232, -R177 ;  /* 0x800000b1e8b17221 */ /* 0x000fc80000010000 */
[----:B------:R-:W-:-:S04]  /*3c70*/  FMUL.FTZ R177, R11, R177 ;  /* 0x000000b10bb17220 */ /* 0x000fc80000410000 */
[----:B------:R-:W-:-:S05]  /*3c80*/  @P0 FADD.FTZ R177, R177, R211 ;  /* 0x000000d3b1b10221 */ /* 0x000fca0000010000 */
[----:B------:R-:W-:Y:S01]  /*3c90*/  @P6 F2FP.BF16.PACK_AB R211, RZ, R177 ;  /* 0x000000b1ffd3623e */ /* 0x000fe200000010ff */
[----:B------:R-:W-:-:S03]  /*3ca0*/  FMUL.FTZ R177, R177, R10 ;  /* 0x0000000ab1b17220 */ /* 0x000fc60000410000 */
[----:B------:R-:W-:Y:S02]  /*3cb0*/  @P6 PRMT R160, R160, 0x5410, R211 ;  /* 0x00005410a0a06816 */ /* 0x000fe400000000d3 */
[--C-:B------:R-:W-:Y:S02]  /*3cc0*/  PRMT R211, RZ, 0x5410, R172.reuse ;  /* 0x00005410ffd37816 */ /* 0x100fe400000000ac */
[----:B------:R-:W-:-:S05]  /*3cd0*/  PRMT R172, RZ, 0x7610, R172 ;  /* 0x00007610ffac7816 */ /* 0x000fca00000000ac */
        /* <DEDUP_REMOVED lines=8> */
[----:B------:R-:W-:Y:S02]  /*3d60*/  FFMA.FTZ R172, R14, R178, R179 ;  /* 0x000000b20eac7223 */ /* 0x000fe400000100b3 */
[----:B------:R-:W-:Y:S02]  /*3d70*/  FMUL.FTZ R176, R176, R10 ;  /* 0x0000000ab0b07220 */ /* 0x000fe40000410000 */
[----:B------:R-:W-:Y:S02]  /*3d80*/  FADD.FTZ R172, R230, -R172 ;  /* 0x800000ace6ac7221 */ /* 0x000fe40000010000 */
[----:B------:R-:W-:Y:S02]  /*3d90*/  FFMA.FTZ R112, R211, R176, R112 ;  /* 0x000000b0d3707223 */ /* 0x000fe40000010070 */
        /* <DEDUP_REMOVED lines=8> */
[----:B------:R-:W3:Y:S01]  /*3e20*/  LDL R172, [R1+0x4c] ;  /* 0x00004c0001ac7983 */ /* 0x000ee20000100800 */
[----:B------:R-:W-:Y:S01]  /*3e30*/  PRMT R173, RZ, 0x7610, R173 ;  /* 0x00007610ffad7816 */ /* 0x000fe200000000ad */
[----:B------:R-:W-:-:S04]  /*3e40*/  FMUL.FTZ R211, R211, R10 ;  /* 0x0000000ad3d37220 */ /* 0x000fc80000410000 */
[-C--:B------:R-:W-:Y:S02]  /*3e50*/  FFMA.FTZ R115, R173, R211.reuse, R115 ;  /* 0x000000d3ad737223 */ /* 0x080fe40000010073 */
[----:B----4-:R-:W-:Y:S02]  /*3e60*/  FMUL.FTZ R211, R214, R211 ;  /* 0x000000d3d6d37220 */ /* 0x010fe40000410000 */
[----:B------:R-:W4:Y:S01]  /*3e70*/  LDL R214, [R1+0x3c] ;  /* 0x00003c0001d67983 */ /* 0x000f220000100800 */
[----:B--2---:R-:W-:-:S03]  /*3e80*/  FMUL.FTZ R176, R213, R176 ;  /* 0x000000b0d5b07220 */ /* 0x004fc60000410000 */
[----:B------:R-:W2:Y:S01]  /*3e90*/  LDL R213, [R1+0x38] ;  /* 0x0000380001d57983 */ /* 0x000ea20000100800 */
[----:B------:R-:W-:Y:S02]  /*3ea0*/  FMUL.FTZ R177, R252, R177 ;  /* 0x000000b1fcb17220 */ /* 0x000fe40000410000 */
[----:B---3--:R-:W-:Y:S02]  /*3eb0*/  FMUL.FTZ R173, R172, R212 ;  /* 0x000000d4acad7220 */ /* 0x008fe40000410000 */
[----:B------:R-:W-:-:S04]  /*3ec0*/  FFMA.FTZ R172, R17, R178, R179 ;  /* 0x000000b211ac7223 */ /* 0x000fc800000100b3 */
[----:B------:R-:W-:Y:S01]  /*3ed0*/  FADD.FTZ R172, R227, -R172 ;  /* 0x800000ace3ac7221 */ /* 0x000fe20000010000 */
[----:B------:R-:W-:-:S03]  /*3ee0*/  F2FP.BF16.PACK_AB R173, R211, R173 ;  /* 0x000000add3ad723e */ /* 0x000fc600000010ff */
[----:B------:R-:W-:Y:S01]  /*3ef0*/  FMUL.FTZ R211, R11, R172 ;  /* 0x000000ac0bd37220 */ /* 0x000fe20000410000 */
[----:B------:R-:W-:-:S05]  /*3f00*/  @P0 PRMT R172, RZ, 0x5410, R151 ;  /* 0x00005410ffac0816 */ /* 0x000fca0000000097 */
[----:B------:R-:W-:-:S05]  /*3f10*/  @P0 FADD.FTZ R211, R211, R172 ;  /* 0x000000acd3d30221 */ /* 0x000fca0000010000 */
[----:B------:R-:W-:Y:S01]  /*3f20*/  @P6 F2FP.BF16.PACK_AB R172, RZ, R211 ;  /* 0x000000d3ffac623e */ /* 0x000fe200000010ff */
[----:B------:R-:W-:-:S03]  /*3f30*/  FMUL.FTZ R211, R211, R10 ;  /* 0x0000000ad3d37220 */ /* 0x000fc60000410000 */
[----:B------:R-:W-:Y:S02]  /*3f40*/  @P6 PRMT R163, R172, 0x7610, R163 ;  /* 0x00007610aca36816 */ /* 0x000fe400000000a3 */
[----:B------:R-:W-:Y:S02]  /*3f50*/  F2FP.BF16.PACK_AB R172, R177, R176 ;  /* 0x000000b0b1ac723e */ /* 0x000fe400000010ff */
        /* <DEDUP_REMOVED lines=8> */
[----:B------:R-:W-:Y:S02]  /*3fe0*/  @P6 PRMT R163, R163, 0x5410, R176 ;  /* 0x00005410a3a36816 */ /* 0x000fe400000000b0 */
[----:B------:R-:W-:Y:S01]  /*3ff0*/  @P6 LEA R176, P0, R2, c[0x0][0x258], 0x4 ;  /* 0x0000960002b06a11 */ /* 0x000fe200078020ff */
[----:B------:R-:W-:Y:S01]  /*4000*/  FMUL.FTZ R212, R212, R10 ;  /* 0x0000000ad4d47220 */ /* 0x000fe20000410000 */
[----:B------:R-:W-:Y:S02]  /*4010*/  PRMT R175, RZ, 0x7610, R175 ;  /* 0x00007610ffaf7816 */ /* 0x000fe400000000af */
[----:B------:R-:W-:-:S03]  /*4020*/  @P6 LEA.HI.X R177, R2, c[0x0][0x25c], RZ, 0x4, P0 ;  /* 0x0000970002b16a11 */ /* 0x000fc600000f24ff */
[----:B------:R-:W-:Y:S02]  /*4030*/  FFMA.FTZ R119, R175, R212, R119 ;  /* 0x000000d4af777223 */ /* 0x000fe40000010077 */
[----:B------:R0:W-:Y:S01]  /*4040*/  @P6 STG.E.128 [R176.64], R160 ;  /* 0x000000a0b0006986 */ /* 0x0001e2000c101d04 */
[----:B----4-:R-:W-:Y:S01]  /*4050*/  FMUL.FTZ R175, R214, R211 ;  /* 0x000000d3d6af7220 */ /* 0x010fe20000410000 */
[----:B0-----:R-:W-:-:S04]  /*4060*/  LEA R176, P0, R2, c[0x0][0x248], 0x4 ;  /* 0x0000920002b07a11 */ /* 0x001fc800078020ff */
[C---:B------:R-:W-:Y:S02]  /*4070*/  LEA.HI.X R177, R2.reuse, c[0x0][0x24c], RZ, 0x4, P0 ;  /* 0x0000930002b17a11 */ /* 0x040fe400000f24ff */
[----:B------:R-:W-:Y:S01]  /*4080*/  IADD3 R2, R2, 0x80, RZ ;  /* 0x0000008002027810 */ /* 0x000fe20007ffe0ff */
[----:B--2---:R-:W-:-:S05]  /*4090*/  FMUL.FTZ R212, R213, R212 ;  /* 0x000000d4d5d47220 */ /* 0x004fca0000410000 */
[----:B------:R-:W-:-:S05]  /*40a0*/  F2FP.BF16.PACK_AB R175, R212, R175 ;  /* 0x000000afd4af723e */ /* 0x000fca00000010ff */
[----:B------:R0:W-:Y:S02]  /*40b0*/  STG.E.128 [R176.64], R172 ;  /* 0x000000acb0007986 */ /* 0x0001e4000c101d04 */
.L_x_343:
[----:B------:R-:W-:Y:S05]  /*40c0*/  BSYNC B0 ;  /* 0x0000000000007941 */ /* 0x000fea0003800000 */
.L_x_342:
        /* <DEDUP_REMOVED lines=21> */
[----:B------:R-:W-:Y:S01]  /*4220*/  @P6 PRMT R162, R172, 0x7610, R162 ;  /* 0x00007610aca26816 */ /* 0x000fe200000000a2 */
[----:B------:R-:W-:Y:S01]  /*4230*/  HFMA2.MMA R172, -RZ, RZ, 0, 9.5367431640625e-07 ;  /* 0x00000010ffac7435 */ /* 0x000fe200000001ff */
[----:B------:R-:W-:-:S04]  /*4240*/  @P6 F2FP.BF16.PACK_AB R173, RZ, R176 ;  /* 0x000000b0ffad623e */ /* 0x000fc800000010ff */
[----:B------:R-:W-:-:S05]  /*4250*/  @P6 PRMT R162, R162, 0x5410, R173 ;  /* 0x00005410a2a26816 */ /* 0x000fca00000000ad */
        /* <DEDUP_REMOVED lines=91> */
.L_x_345:
[----:B------:R-:W-:Y:S05]  /*4810*/  BSYNC B0 ;  /* 0x0000000000007941 */ /* 0x000fea0003800000 */
.L_x_344:
        /* <DEDUP_REMOVED lines=12> */
[----:B------:R-:W3:Y:S01]  /*48e0*/  LDL R212, [R1] ;  /* 0x0000000001d47983 */ /* 0x000ee20000100800 */
        /* <DEDUP_REMOVED lines=18> */
[----:B------:R-:W-:Y:S02]  /*4a10*/  FFMA.FTZ R132, R176, R177, R132 ;  /* 0x000000b1b0847223 */ /* 0x000fe40000010084 */
[----:B------:R-:W-:Y:S02]  /*4a20*/  FFMA.FTZ R133, R174, R211, R133 ;  /* 0x000000d3ae857223 */ /* 0x000fe40000010085 */
[----:B------:R-:W-:Y:S02]  /*4a30*/  FFMA.FTZ R174, R189, R178, R179 ;  /* 0x000000b2bdae7223 */ /* 0x000fe400000100b3 */
[----:B------:R-:W-:Y:S02]  /*4a40*/  FMUL.FTZ R177, R213, R177 ;  /* 0x000000b1d5b17220 */ /* 0x000fe40000410000 */
[----:B------:R-:W-:Y:S01]  /*4a50*/  FADD.FTZ R174, R220, -R174 ;  /* 0x800000aedcae7221 */ /* 0x000fe20000010000 */
[----:B------:R-:W2:Y:S01]  /*4a60*/  LDL R213, [R1+0x10] ;  /* 0x0000100001d57983 */ /* 0x000ea20000100800 */
[----:B---3--:R-:W-:-:S02]  /*4a70*/  FMUL.FTZ R211, R212, R211 ;  /* 0x000000d3d4d37220 */ /* 0x008fc40000410000 */
        /* <DEDUP_REMOVED lines=41> */
[----:B------:R-:W-:Y:S02]  /*4d10*/  FMUL.FTZ R176, R214, R176 ;  /* 0x000000b0d6b07220 */ /* 0x000fe40000410000 */
[----:B--2---:R-:W-:Y:S02]  /*4d20*/  FMUL.FTZ R177, R213, R177 ;  /* 0x000000b1d5b17220 */ /* 0x004fe40000410000 */
        /* <DEDUP_REMOVED lines=24> */
[-C--:B------:R-:W-:Y:S02]  /*4eb0*/  FFMA.FTZ R135, R175, R212.reuse, R135 ;  /* 0x000000d4af877223 */ /* 0x080fe40000010087 */
[----:B------:R0:W-:Y:S01]  /*4ec0*/  @P6 STG.E.128 [R176.64], R160 ;  /* 0x000000a0b0006986 */ /* 0x0001e2000c101d04 */
[----:B------:R-:W-:Y:S02]  /*4ed0*/  FMUL.FTZ R175, R251, R211 ;  /* 0x000000d3fbaf7220 */ /* 0x000fe40000410000 */
[----:B------:R-:W-:-:S05]  /*4ee0*/  FMUL.FTZ R212, R250, R212 ;  /* 0x000000d4fad47220 */ /* 0x000fca0000410000 */
[----:B------:R-:W-:Y:S02]  /*4ef0*/  F2FP.BF16.PACK_AB R175, R212, R175 ;  /* 0x000000afd4af723e */ /* 0x000fe400000010ff */
[----:B0-----:R-:W-:-:S04]  /*4f00*/  LEA R176, P0, R2, c[0x0][0x248], 0x4 ;  /* 0x0000920002b07a11 */ /* 0x001fc800078020ff */
[----:B------:R-:W-:-:S05]  /*4f10*/  LEA.HI.X R177, R2, c[0x0][0x24c], RZ, 0x4, P0 ;  /* 0x0000930002b17a11 */ /* 0x000fca00000f24ff */
[----:B------:R0:W-:Y:S01]  /*4f20*/  STG.E.128 [R176.64], R172 ;  /* 0x000000acb0007986 */ /* 0x0001e2000c101d04 */
[----:B------:R-:W-:-:S03]  /*4f30*/  IADD3 R2, R2, 0x80, RZ ;  /* 0x0000008002027810 */ /* 0x000fc60007ffe0ff */
.L_x_347:
[----:B------:R-:W-:Y:S05]  /*4f40*/  BSYNC B0 ;  /* 0x0000000000007941 */ /* 0x000fea0003800000 */
.L_x_346:
        /* <DEDUP_REMOVED lines=9> */
[----:B------:R-:W-:Y:S02]  /*4fe0*/  FADD.FTZ R177, R217, -R177 ;  /* 0x800000b1d9b17221 */ /* 0x000fe40000010000 */
[----:B-----5:R-:W-:-:S02]  /*4ff0*/  FMUL.FTZ R176, R11, R176 ;  /* 0x000000b00bb07220 */ /* 0x020fc40000410000 */
[----:B------:R-:W-:Y:S02]  /*5000*/  FMUL.FTZ R177, R11, R177 ;  /* 0x000000b10bb17220 */ /* 0x000fe40000410000 */
[-CC-:B------:R-:W-:Y:S02]  /*5010*/  FFMA.FTZ R174, R195, R178.reuse, R179.reuse ;  /* 0x000000b2c3ae7223 */ /* 0x180fe400000100b3 */
[-CC-:B------:R-:W-:Y:S02]  /*5020*/  FFMA.FTZ R214, R203, R178.reuse, R179.reuse ;  /* 0x000000b2cbd67223 */ /* 0x180fe400000100b3 */
[----:B------:R-:W-:Y:S01]  /*5030*/  @P0 PRMT R172, RZ, 0x5410, R28 ;  /* 0x00005410ffac0816 */ /* 0x000fe2000000001c */
[-CC-:B------:R-:W-:Y:S02]  /*5040*/  FFMA.FTZ R211, R201, R178.reuse, R179.reuse ;  /* 0x000000b2c9d37223 */ /* 0x180fe400000100b3 */
[-CC-:B-1----:R-:W-:Y:S02]  /*5050*/  FFMA.FTZ R213, R199, R178.reuse, R179.reuse ;  /* 0x000000b2c7d57223 */ /* 0x182fe400000100b3 */
[----:B------:R-:W-:Y:S01]  /*5060*/  @P0 FADD.FTZ R176, R176, R172 ;  /* 0x000000acb0b00221 */ /* 0x000fe20000010000 */
[----:B------:R-:W-:Y:S01]  /*5070*/  @P0 PRMT R172, RZ, 0x7610, R28 ;  /* 0x00007610ffac0816 */ /* 0x000fe2000000001c */
[----:B------:R-:W-:-:S02]  /*5080*/  FFMA.FTZ R212, R197, R178, R179 ;  /* 0x000000b2c5d47223 */ /* 0x000fc400000100b3 */
[----:B------:R-:W-:Y:S02]  /*5090*/  FFMA.FTZ R175, R193, R178, R179 ;  /* 0x000000b2c1af7223 */ /* 0x000fe400000100b3 */
[----:B------:R-:W-:Y:S01]  /*50a0*/  @P0 FADD.FTZ R177, R177, R172 ;  /* 0x000000acb1b10221 */ /* 0x000fe20000010000 */
[----:B------:R-:W-:Y:S01]  /*50b0*/  @P6 F2FP.BF16.PACK_AB R172, RZ, R176 ;  /* 0x000000b0ffac623e */ /* 0x000fe200000010ff */
[----:B------:R-:W-:Y:S02]  /*50c0*/  FADD.FTZ R179, R194, -R174 ;  /* 0x800000aec2b37221 */ /* 0x000fe40000010000 */
[----:B------:R-:W-:Y:S01]  /*50d0*/  FADD.FTZ R178, R202, -R214 ;  /* 0x800000d6cab27221 */ /* 0x000fe20000010000 */
[----:B------:R-:W-:Y:S01]  /*50e0*/  @P6 PRMT R160, R172, 0x7610, R160 ;  /* 0x00007610aca06816 */ /* 0x000fe200000000a0 */
[----:B------:R-:W-:Y:S01]  /*50f0*/  HFMA2.MMA R172, -RZ, RZ, 0, 9.5367431640625e-07 ;  /* 0x00000010ffac7435 */ /* 0x000fe200000001ff */
[----:B------:R-:W-:Y:S01]  /*5100*/  @P6 F2FP.BF16.PACK_AB R173, RZ, R177 ;  /* 0x000000b1ffad623e */ /* 0x000fe200000010ff */
[----:B------:R-:W-:-:S02]  /*5110*/  FADD.FTZ R211, R200, -R211 ;  /* 0x800000d3c8d37221 */ /* 0x000fc40000010000 */
[----:B------:R-:W-:Y:S01]  /*5120*/  FADD.FTZ R213, R198, -R213 ;  /* 0x800000d5c6d57221 */ /* 0x000fe20000010000 */
[----:B------:R-:W-:Y:S01]  /*5130*/  @P6 PRMT R160, R160, 0x5410, R173 ;  /* 0x00005410a0a06816 */ /* 0x000fe200000000ad */
[----:B------:R-:W-:Y:S02]  /*5140*/  FADD.FTZ R212, R196, -R212 ;  /* 0x800000d4c4d47221 */ /* 0x000fe40000010000 */
[----:B------:R-:W-:Y:S02]  /*5150*/  FADD.FTZ R174, R192, -R175 ;  /* 0x800000afc0ae7221 */ /* 0x000fe40000010000 */
[----:B------:R-:W-:-:S04]  /*5160*/  IMAD.WIDE.U32 R172, R2, R172, c[0x0][0x170] ;  /* 0x00005c0002ac7625 */ /* 0x000fc800078e00ac */
[C---:B------:R-:W-:Y:S02]  /*5170*/  FMUL.FTZ R178, R11.reuse, R178 ;  /* 0x000000b20bb27220 */ /* 0x040fe40000410000 */
[C---:B------:R-:W-:Y:S02]  /*5180*/  FMUL.FTZ R211, R11.reuse, R211 ;  /* 0x000000d30bd37220 */ /* 0x040fe40000410000 */
[C---:B------:R-:W-:Y:S02]  /*5190*/  FMUL.FTZ R213, R11.reuse, R213 ;  /* 0x000000d50bd57220 */ /* 0x040fe40000410000 */
[C---:B------:R-:W-:Y:S02]  /*51a0*/  FMUL.FTZ R212, R11.reuse, R212 ;  /* 0x000000d40bd47220 */ /* 0x040fe40000410000 */
[C---:B------:R-:W-:Y:S02]  /*51b0*/  FMUL.FTZ R179, R11.reuse, R179 ;  /* 0x000000b30bb37220 */ /* 0x040fe40000410000 */
[----:B------:R-:W-:-:S02]  /*51c0*/  FMUL.FTZ R11, R11, R174 ;  /* 0x000000ae0b0b7220 */ /* 0x000fc40000410000 */
[----:B------:R-:W2:Y:S01]  /*51d0*/  LDG.E.128 R172, [R172.64] ;  /* 0x00000004acac7981 */ /* 0x000ea2000c1e1d00 */
[-C--:B------:R-:W-:Y:S02]  /*51e0*/  FMUL.FTZ R214, R176, R10.reuse ;  /* 0x0000000ab0d67220 */ /* 0x080fe40000410000 */
[----:B------:R-:W-:Y:S01]  /*51f0*/  FMUL.FTZ R252, R177, R10 ;  /* 0x0000000ab1fc7220 */ /* 0x000fe20000410000 */
[--C-:B--2---:R-:W-:Y:S02]  /*5200*/  PRMT R176, RZ, 0x5410, R172.reuse ;  /* 0x00005410ffb07816 */ /* 0x104fe400000000ac */
[----:B------:R-:W-:-:S03]  /*5210*/  PRMT R172, RZ, 0x7610, R172 ;  /* 0x00007610ffac7816 */ /* 0x000fc600000000ac */
[----:B------:R-:W-:Y:S02]  /*5220*/  FFMA.FTZ R136, R176, R214, R136 ;  /* 0x000000d6b0887223 */ /* 0x000fe40000010088 */
[-C--:B------:R-:W-:Y:S01]  /*5230*/  FFMA.FTZ R137, R172, R252.reuse, R137 ;  /* 0x000000fcac897223 */ /* 0x080fe20000010089 */
[----:B------:R-:W-:Y:S01]  /*5240*/  @P0 PRMT R172, RZ, 0x5410, R30 ;  /* 0x00005410ffac0816 */ /* 0x000fe2000000001e */
[----:B------:R-:W-:-:S04]  /*5250*/  FMUL.FTZ R252, R248, R252 ;  /* 0x000000fcf8fc7220 */ /* 0x000fc80000410000 */
[----:B------:R-:W-:-:S05]  /*5260*/  @P0 FADD.FTZ R213, R213, R172 ;  /* 0x000000acd5d50221 */ /* 0x000fca0000010000 */
[----:B------:R-:W-:Y:S01]  /*5270*/  @P6 F2FP.BF16.PACK_AB R172, RZ, R213 ;  /* 0x000000d5ffac623e */ /* 0x000fe200000010ff */
[----:B------:R-:W-:-:S03]  /*5280*/  FMUL.FTZ R213, R213, R10 ;  /* 0x0000000ad5d57220 */ /* 0x000fc60000410000 */
[----:B------:R-:W-:Y:S02]  /*5290*/  @P6 PRMT R162, R172, 0x7610, R162 ;  /* 0x00007610aca26816 */ /* 0x000fe400000000a2 */
[----:B------:R-:W-:-:S05]  /*52a0*/  @P0 PRMT R172, RZ, 0x7610, R30 ;  /* 0x00007610ffac0816 */ /* 0x000fca000000001e */
[----:B------:R-:W-:-:S05]  /*52b0*/  @P0 FADD.FTZ R212, R212, R172 ;  /* 0x000000acd4d40221 */ /* 0x000fca0000010000 */
[----:B------:R-:W-:Y:S01]  /*52c0*/  @P6 F2FP.BF16.PACK_AB R172, RZ, R212 ;  /* 0x000000d4ffac623e */ /* 0x000fe200000010ff */
[----:B------:R-:W-:-:S03]  /*52d0*/  FMUL.FTZ R212, R212, R10 ;  /* 0x0000000ad4d47220 */ /* 0x000fc60000410000 */
[----:B------:R-:W-:Y:S02]  /*52e0*/  @P6 PRMT R162, R162, 0x5410, R172 ;  /* 0x00005410a2a26816 */ /* 0x000fe400000000ac */
[--C-:B------:R-:W-:Y:S02]  /*52f0*/  PRMT R172, RZ, 0x5410, R174.reuse ;  /* 0x00005410ffac7816 */ /* 0x100fe400000000ae */
[----:B------:R-:W-:-:S03]  /*5300*/  PRMT R174, RZ, 0x7610, R174 ;  /* 0x00007610ffae7816 */ /* 0x000fc600000000ae */
[----:B------:R-:W-:Y:S01]  /*5310*/  FFMA.FTZ R140, R172, R213, R140 ;  /* 0x000000d5ac8c7223 */ /* 0x000fe2000001008c */
[----:B------:R-:W-:Y:S01]  /*5320*/  @P0 PRMT R172, RZ, 0x5410, R29 ;  /* 0x00005410ffac0816 */ /* 0x000fe2000000001d */
[----:B------:R-:W-:-:S04]  /*5330*/  FFMA.FTZ R141, R174, R212, R141 ;  /* 0x000000d4ae8d7223 */ /* 0x000fc8000001008d */
[----:B------:R-:W-:-:S05]  /*5340*/  @P0 FADD.FTZ R178, R178, R172 ;  /* 0x000000acb2b20221 */ /* 0x000fca0000010000 */
[----:B------:R-:W-:-:S04]  /*5350*/  @P6 F2FP.BF16.PACK_AB R172, RZ, R178 ;  /* 0x000000b2ffac623e */ /* 0x000fc800000010ff */
[----:B------:R-:W-:Y:S02]  /*5360*/  @P6 PRMT R161, R172, 0x7610, R161 ;  /* 0x00007610aca16816 */ /* 0x000fe400000000a1 */
[----:B------:R-:W-:-:S05]  /*5370*/  @P0 PRMT R172, RZ, 0x7610, R29 ;  /* 0x00007610ffac0816 */ /* 0x000fca000000001d */
[----:B------:R-:W-:-:S05]  /*5380*/  @P0 FADD.FTZ R211, R211, R172 ;  /* 0x000000acd3d30221 */ /* 0x000fca0000010000 */
[----:B------:R-:W-:Y:S01]  /*5390*/  @P6 F2FP.BF16.PACK_AB R172, RZ, R211 ;  /* 0x000000d3ffac623e */ /* 0x000fe200000010ff */
[----:B------:R-:W-:-:S03]  /*53a0*/  FMUL.FTZ R211, R211, R10 ;  /* 0x0000000ad3d37220 */ /* 0x000fc60000410000 */
[----:B------:R-:W-:Y:S02]  /*53b0*/  @P6 PRMT R161, R161, 0x5410, R172 ;  /* 0x00005410a1a16816 */ /* 0x000fe400000000ac */
[----:B------:R-:W-:-:S05]  /*53c0*/  @P0 PRMT R172, RZ, 0x5410, R31 ;  /* 0x00005410ffac0816 */ /* 0x000fca000000001f */
[----:B------:R-:W-:-:S04]  /*53d0*/  @P0 FADD.FTZ R179, R179, R172 ;  /* 0x000000acb3b30221 */ /* 0x000fc80000010000 */
[----:B------:R-:W-:Y:S01]  /*53e0*/  FMUL.FTZ R174, R179, R10 ;  /* 0x0000000ab3ae7220 */ /* 0x000fe20000410000 */
[----:B------:R-:W-:-:S03]  /*53f0*/  @P6 F2FP.BF16.PACK_AB R172, RZ, R179 ;  /* 0x000000b3ffac623e */ /* 0x000fc600000010ff */
[----:B------:R-:W-:Y:S01]  /*5400*/  FMUL.FTZ R179, R243, R174 ;  /* 0x000000aef3b37220 */ /* 0x000fe20000410000 */
[----:B------:R-:W-:Y:S02]  /*5410*/  @P6 PRMT R163, R172, 0x7610, R163 ;  /* 0x00007610aca36816 */ /* 0x000fe400000000a3 */
[----:B------:R-:W-:-:S05]  /*5420*/  @P0 PRMT R172, RZ, 0x7610, R31 ;  /* 0x00007610ffac0816 */ /* 0x000fca000000001f */
[----:B------:R-:W-:Y:S01]  /*5430*/  @P0 FADD.FTZ R11, R11, R172 ;  /* 0x000000ac0b0b0221 */ /* 0x000fe20000010000 */
[----:B------:R-:W-:-:S04]  /*5440*/  @P6 LEA R176, P0, R2, c[0x0][0x258], 0x4 ;  /* 0x0000960002b06a11 */ /* 0x000fc800078020ff */
[----:B------:R-:W-:Y:S02]  /*5450*/  @P6 F2FP.BF16.PACK_AB R172, RZ, R11 ;  /* 0x0000000bffac623e */ /* 0x000fe400000010ff */
[----:B------:R-:W-:Y:S02]  /*5460*/  @P6 LEA.HI.X R177, R2, c[0x0][0x25c], RZ, 0x4, P0 ;  /* 0x0000970002b16a11 */ /* 0x000fe400000f24ff */
[----:B------:R-:W-:Y:S01]  /*5470*/  @P6 PRMT R163, R163, 0x5410, R172 ;  /* 0x00005410a3a36816 */ /* 0x000fe200000000ac */
[----:B------:R-:W-:Y:S02]  /*5480*/  FMUL.FTZ R172, R178, R10 ;  /* 0x0000000ab2ac7220 */ /* 0x000fe40000410000 */
[----:B------:R-:W-:Y:S02]  /*5490*/  FMUL.FTZ R178, R245, R213 ;  /* 0x000000d5f5b27220 */ /* 0x000fe40000410000 */
[----:B------:R0:W-:Y:S02]  /*54a0*/  @P6 STG.E.128 [R176.64], R160 ;  /* 0x000000a0b0006986 */ /* 0x0001e4000c101d04 */
[----:B0-----:R-:W-:-:S02]  /*54b0*/  FMUL.FTZ R177, R244, R212 ;  /* 0x000000d4f4b17220 */ /* 0x001fc40000410000 */
[----:B------:R-:W-:Y:S01]  /*54c0*/  FMUL.FTZ R212, R11, R10 ;  /* 0x0000000a0bd47220 */ /* 0x000fe20000410000 */
[--C-:B------:R-:W-:Y:S01]  /*54d0*/  PRMT R10, RZ, 0x5410, R173.reuse ;  /* 0x00005410ff0a7816 */ /* 0x100fe200000000ad */
[----:B------:R-:W-:Y:S01]  /*54e0*/  FMUL.FTZ R11, R246, R211 ;  /* 0x000000d3f60b7220 */ /* 0x000fe20000410000 */
[----:B------:R-:W-:Y:S01]  /*54f0*/  F2FP.BF16.PACK_AB R178, R177, R178 ;  /* 0x000000b2b1b2723e */ /* 0x000fe200000010ff */
[-C--:B------:R-:W-:Y:S01]  /*5500*/  FMUL.FTZ R177, R247, R172.reuse ;  /* 0x000000acf7b17220 */ /* 0x080fe20000410000 */
[----:B------:R-:W-:Y:S01]  /*5510*/  PRMT R173, RZ, 0x7610, R173 ;  /* 0x00007610ffad7816 */ /* 0x000fe200000000ad */
[----:B------:R-:W-:Y:S02]  /*5520*/  FFMA.FTZ R138, R10, R172, R138 ;  /* 0x000000ac0a8a7223 */ /* 0x000fe4000001008a */
[----:B------:R-:W-:Y:S01]  /*5530*/  FMUL.FTZ R10, R242, R212 ;  /* 0x000000d4f20a7220 */ /* 0x000fe20000410000 */
[----:B------:R-:W-:Y:S01]  /*5540*/  F2FP.BF16.PACK_AB R177, R11, R177 ;  /* 0x000000b10bb1723e */ /* 0x000fe200000010ff */
[----:B------:R-:W-:-:S02]  /*5550*/  FMUL.FTZ R176, R249, R214 ;  /* 0x000000d6f9b07220 */ /* 0x000fc40000410000 */
[----:B------:R-:W-:Y:S01]  /*5560*/  FFMA.FTZ R139, R173, R211, R139 ;  /* 0x000000d3ad8b7223 */ /* 0x000fe2000001008b */
[----:B------:R-:W-:Y:S02]  /*5570*/  F2FP.BF16.PACK_AB R179, R10, R179 ;  /* 0x000000b30ab3723e */ /* 0x000fe400000010ff */
[----:B------:R-:W-:Y:S02]  /*5580*/  LEA R10, P0, R2, c[0x0][0x248], 0x4 ;  /* 0x00009200020a7a11 */ /* 0x000fe400078020ff */
[----:B------:R-:W-:Y:S02]  /*5590*/  F2FP.BF16.PACK_AB R176, R252, R176 ;  /* 0x000000b0fcb0723e */ /* 0x000fe400000010ff */
[----:B------:R-:W-:Y:S02]  /*55a0*/  LEA.HI.X R11, R2, c[0x0][0x24c], RZ, 0x4, P0 ;  /* 0x00009300020b7a11 */ /* 0x000fe400000f24ff */
[--C-:B------:R-:W-:Y:S02]  /*55b0*/  PRMT R2, RZ, 0x5410, R175.reuse ;  /* 0x00005410ff027816 */ /* 0x100fe400000000af */
[----:B------:R-:W-:Y:S01]  /*55c0*/  PRMT R175, RZ, 0x7610, R175 ;  /* 0x00007610ffaf7816 */ /* 0x000fe200000000af */
[----:B------:R0:W-:Y:S02]  /*55d0*/  STG.E.128 [R10.64], R176 ;  /* 0x000000b00a007986 */ /* 0x0001e4000c101d04 */
[----:B------:R-:W-:-:S02]  /*55e0*/  FFMA.FTZ R142, R2, R174, R142 ;  /* 0x000000ae028e7223 */ /* 0x000fc4000001008e */
[----:B------:R-:W-:Y:S02]  /*55f0*/  FFMA.FTZ R143, R175, R212, R143 ;  /* 0x000000d4af8f7223 */ /* 0x000fe4000001008f */
.L_x_349:
[----:B------:R-:W-:Y:S05]  /*5600*/  BSYNC B0 ;  /* 0x0000000000007941 */ /* 0x000fea0003800000 */
.L_x_348:
[----:B------:R-:W-:Y:S02]  /*5610*/  IADD3 R0, R0, c[0x0][0x160], RZ ;  /* 0x0000580000007a10 */ /* 0x000fe40007ffe0ff */
[----:B------:R-:W-:Y:S02]  /*5620*/  LOP3.LUT P6, RZ, R241, 0xff, RZ, 0xc0, !PT ;  /* 0x000000fff1ff7812 */ /* 0x000fe400078cc0ff */
[----:B------:R-:W-:Y:S02]  /*5630*/  ISETP.GE.AND P0, PT, R0, c[0x0][0x164], PT ;  /* 0x0000590000007a0c */ /* 0x000fe40003f06270 */
[----:B------:R-:W-:-:S11]  /*5640*/  SEL R241, RZ, 0x1, P6 ;  /* 0x00000001fff17807 */ /* 0x000fd60003000000 */
[----:B01---5:R-:W-:Y:S01]  /*5650*/  @P0 CALL.REL.NOINC `(.L_x_327) ;  /* 0x0000001000000944 */ /* 0x023fe20003c00000 */
[----:B------:R-:W-:Y:S05]  /*5660*/  BRA `(.L_x_350) ;  /* 0xffffb9d000007947 */ /* 0x000fea000383ffff */
.L_x_327:
[----:B------:R-:W0:Y:S01]  /*5670*/  S2UR UR6, SR_CTAID.X ;  /* 0x00000000000679c3 */ /* 0x000e220000002500 */
[----:B------:R-:W0:Y:S01]  /*5680*/  S2R R2, SR_TID.X ;  /* 0x0000000000027919 */ /* 0x000e220000002100 */
[----:B------:R-:W-:Y:S01]  /*5690*/  BSSY B0, `(.L_x_351) ;  /* 0x0000011000007945 */ /* 0x000fe20003800000 */
[C---:B0-----:R-:W-:Y:S02]  /*56a0*/  LEA.HI R0, R2.reuse, UR6, RZ, 0x19 ;  /* 0x0000000602007c11 */ /* 0x041fe4000f8fc8ff */
[----:B------:R-:W-:-:S03]  /*56b0*/  LOP3.LUT R3, R2, 0x7f, RZ, 0xc0, !PT ;  /* 0x0000007f02037812 */ /* 0x000fc600078ec0ff */
[----:B------:R-:W-:-:S05]  /*56c0*/  IMAD R0, R0, c[0x0][0x168], RZ ;  /* 0x00005a0000007a24 */ /* 0x000fca00078e02ff */
[----:B------:R-:W-:Y:S01]  /*56d0*/  LEA.HI R0, R0, R3, RZ, 0x1d ;  /* 0x0000000300007211 */ /* 0x000fe200078fe8ff */
[----:B------:R-:W-:Y:S05]  /*56e0*/  @!P1 BRA `(.L_x_352) ;  /* 0x000000b000009947 */ /* 0x000fea0003800000 */
[----:B-----5:R-:W-:-:S05]  /*56f0*/  MOV R7, 0x20 ;  /* 0x0000002000077802 */ /* 0x020fca0000000f00 */
[----:B------:R-:W-:-:S04]  /*5700*/  IMAD.WIDE.U32 R2, R0, R7, c[0x0][0x220] ;  /* 0x0000880000027625 */ /* 0x000fc800078e0007 */
[CC--:B------:R-:W-:Y:S01]  /*5710*/  IMAD.WIDE.U32 R4, R0.reuse, R7.reuse, c[0x0][0x228] ;  /* 0x00008a0000047625 */ /* 0x0c0fe200078e0007 */
[----:B------:R0:W-:Y:S03]  /*5720*/  STG.E.128 [R2.64], R68 ;  /* 0x0000004402007986 */ /* 0x0001e6000c101d04 */
[C---:B------:R-:W-:Y:S01]  /*5730*/  IMAD.WIDE.U32 R6, R0.reuse, R7, c[0x0][0x240] ;  /* 0x0000900000067625 */ /* 0x040fe200078e0007 */
[----:B------:R0:W-:Y:S01]  /*5740*/  STG.E.128 [R2.64+0x10], R72 ;  /* 0x0000104802007986 */ /* 0x0001e2000c101d04 */
[----:B------:R-:W-:-:S03]  /*5750*/  IADD3 R0, R0, 0x80, RZ ;  /* 0x0000008000007810 */ /* 0x000fc60007ffe0ff */
[----:B------:R0:W-:Y:S04]  /*5760*/  STG.E.128 [R4.64], R32 ;  /* 0x0000002004007986 */ /* 0x0001e8000c101d04 */
[----:B------:R0:W-:Y:S04]  /*5770*/  STG.E.128 [R4.64+0x10], R36 ;  /* 0x0000102404007986 */ /* 0x0001e8000c101d04 */
[----:B------:R0:W-:Y:S04]  /*5780*/  STG.E.128 [R6.64], R104 ;  /* 0x0000006806007986 */ /* 0x0001e8000c101d04 */
[----:B------:R0:W-:Y:S02]  /*5790*/  STG.E.128 [R6.64+0x10], R108 ;  /* 0x0000106c06007986 */ /* 0x0001e4000c101d04 */
.L_x_352:
[----:B------:R-:W-:Y:S05]  /*57a0*/  BSYNC B0 ;  /* 0x0000000000007941 */ /* 0x000fea0003800000 */
.L_x_351:
[----:B------:R-:W-:Y:S01]  /*57b0*/  BSSY B0, `(.L_x_353) ;  /* 0x000000d000007945 */ /* 0x000fe20003800000 */
[----:B------:R-:W-:Y:S05]  /*57c0*/  @!P2 BRA `(.L_x_354) ;  /* 0x000000b00000a947 */ /* 0x000fea0003800000 */
[----:B0----5:R-:W-:-:S10]  /*57d0*/  HFMA2.MMA R7, -RZ, RZ, 0, 1.9073486328125e-06 ;  /* 0x00000020ff077435 */ /* 0x021fd400000001ff */
        /* <DEDUP_REMOVED lines=10> */
.L_x_354:
[----:B------:R-:W-:Y:S05]  /*5880*/  BSYNC B0 ;  /* 0x0000000000007941 */ /* 0x000fea0003800000 */
.L_x_353:
[----:B------:R-:W-:Y:S01]  /*5890*/  BSSY B0, `(.L_x_355) ;  /* 0x000000d000007945 */ /* 0x000fe20003800000 */
[----:B------:R-:W-:Y:S05]  /*58a0*/  @!P3 BRA `(.L_x_356) ;  /* 0x000000b00000b947 */ /* 0x000fea0003800000 */
[----:B0----5:R-:W-:-:S05]  /*58b0*/  MOV R7, 0x20 ;  /* 0x0000002000077802 */ /* 0x021fca0000000f00 */
        /* <DEDUP_REMOVED lines=10> */
.L_x_356:
[----:B------:R-:W-:Y:S05]  /*5960*/  BSYNC B0 ;  /* 0x0000000000007941 */ /* 0x000fea0003800000 */
.L_x_355:
        /* <DEDUP_REMOVED lines=13> */
.L_x_358:
[----:B------:R-:W-:Y:S05]  /*5a40*/  BSYNC B0 ;  /* 0x0000000000007941 */ /* 0x000fea0003800000 */
.L_x_357:
[----:B------:R-:W-:Y:S05]  /*5a50*/  @!P5 EXIT ;  /* 0x000000000000d94d */ /* 0x000fea0003800000 */
[----:B0----5:R-:W-:-:S05]  /*5a60*/  MOV R7, 0x20 ;  /* 0x0000002000077802 */ /* 0x021fca0000000f00 */
[----:B------:R-:W-:-:S04]  /*5a70*/  IMAD.WIDE.U32 R2, R0, R7, c[0x0][0x220] ;  /* 0x0000880000027625 */ /* 0x000fc800078e0007 */
[CC--:B------:R-:W-:Y:S01]  /*5a80*/  IMAD.WIDE.U32 R4, R0.reuse, R7.reuse, c[0x0][0x228] ;  /* 0x00008a0000047625 */ /* 0x0c0fe200078e0007 */
[----:B------:R-:W-:Y:S03]  /*5a90*/  STG.E.128 [R2.64], R64 ;  /* 0x0000004002007986 */ /* 0x000fe6000c101d04 */
[----:B------:R-:W-:Y:S01]  /*5aa0*/  IMAD.WIDE.U32 R6, R0, R7, c[0x0][0x240] ;  /* 0x0000900000067625 */ /* 0x000fe200078e0007 */
[----:B------:R-:W-:Y:S04]  /*5ab0*/  STG.E.128 [R2.64+0x10], R168 ;  /* 0x000010a802007986 */ /* 0x000fe8000c101d04 */
[----:B------:R-:W-:Y:S04]  /*5ac0*/  STG.E.128 [R4.64], R164 ;  /* 0x000000a404007986 */ /* 0x000fe8000c101d04 */
[----:B------:R-:W-:Y:S04]  /*5ad0*/  STG.E.128 [R4.64+0x10], R100 ;  /* 0x0000106404007986 */ /* 0x000fe8000c101d04 */
[----:B------:R-:W-:Y:S04]  /*5ae0*/  STG.E.128 [R6.64], R136 ;  /* 0x0000008806007986 */ /* 0x000fe8000c101d04 */
[----:B------:R-:W-:Y:S01]  /*5af0*/  STG.E.128 [R6.64+0x10], R140 ;  /* 0x0000108c06007986 */ /* 0x000fe2000c101d04 */
[----:B------:R-:W-:Y:S05]  /*5b00*/  EXIT ;  /* 0x000000000000794d */ /* 0x000fea0003800000 */
.L_x_338:
[----:B------:R-:W-:Y:S01]  /*5b10*/  HFMA2.MMA R174, -RZ, RZ, 0, 9.5367431640625e-07 ;  /* 0x00000010ffae7435 */ /* 0x000fe200000001ff */
[----:B------:R-:W-:-:S02]  /*5b20*/  MOV R173, R212 ;  /* 0x000000d400ad7202 */ /* 0x000fc40000000f00 */
[----:B------:R-:W-:Y:S02]  /*5b30*/  MOV R179, 0x1f ;  /* 0x0000001f00b37802 */ /* 0x000fe40000000f00 */
[----:B------:R-:W-:Y:S02]  /*5b40*/  MOV R178, 0xffffffff ;  /* 0xffffffff00b27802 */ /* 0x000fe40000000f00 */
[----:B------:R-:W-:Y:S02]  /*5b50*/  MOV R172, 0x5b70 ;  /* 0x00005b7000ac7802 */ /* 0x000fe40000000f00 */
[----:B-----5:R-:W-:Y:S05]  /*5b60*/  CALL.REL.NOINC `($__internal_4_$__cuda_sm70_shflsync_down_p) ;  /* 0x0000046000007944 */ /* 0x020fea0003c00000 */
[----:B-1----:R-:W-:Y:S01]  /*5b70*/  MOV R175, R174 ;  /* 0x000000ae00af7202 */ /* 0x002fe20000000f00 */
[----:B------:R-:W-:Y:S05]  /*5b80*/  BRA `(.L_x_359) ;  /* 0xffffd44000007947 */ /* 0x000fea000383ffff */
.L_x_339:
[----:B------:R-:W-:Y:S01]  /*5b90*/  HFMA2.MMA R174, -RZ, RZ, 0, 9.5367431640625e-07 ;  /* 0x00000010ffae7435 */ /* 0x000fe200000001ff */
[----:B------:R-:W-:Y:S02]  /*5ba0*/  MOV R173, R213 ;  /* 0x000000d500ad7202 */ /* 0x000fe40000000f00 */
[----:B------:R-:W-:Y:S02]  /*5bb0*/  MOV R179, 0x1f ;  /* 0x0000001f00b37802 */ /* 0x000fe40000000f00 */
[----:B------:R-:W-:-:S02]  /*5bc0*/  MOV R178, 0xffffffff ;  /* 0xffffffff00b27802 */ /* 0x000fc40000000f00 */
[----:B------:R-:W-:Y:S02]  /*5bd0*/  MOV R172, 0x5bf0 ;  /* 0x00005bf000ac7802 */ /* 0x000fe40000000f00 */
[----:B01---5:R-:W-:Y:S05]  /*5be0*/  CALL.REL.NOINC `($__internal_4_$__cuda_sm70_shflsync_down_p) ;  /* 0x000003e000007944 */ /* 0x023fea0003c00000 */
[----:B------:R-:W-:Y:S01]  /*5bf0*/  FADD.FTZ R212, R175, R212 ;  /* 0x000000d4afd47221 */ /* 0x000fe20000010000 */
[----:B------:R-:W-:Y:S01]  /*5c00*/  MOV R179, 0x1f ;  /* 0x0000001f00b37802 */ /* 0x000fe20000000f00 */
[----:B-1----:R-:W-:Y:S01]  /*5c10*/  FADD.FTZ R213, R213, R174 ;  /* 0x000000aed5d57221 */ /* 0x002fe20000010000 */
[----:B------:R-:W-:Y:S01]  /*5c20*/  HFMA2.MMA R174, -RZ, RZ, 0, 4.76837158203125e-07 ;  /* 0x00000008ffae7435 */ /* 0x000fe200000001ff */
[----:B------:R-:W-:Y:S02]  /*5c30*/  MOV R178, 0xffffffff ;  /* 0xffffffff00b27802 */ /* 0x000fe40000000f00 */
[----:B------:R-:W-:Y:S02]  /*5c40*/  MOV R173, R212 ;  /* 0x000000d400ad7202 */ /* 0x000fe40000000f00 */
[----:B------:R-:W-:Y:S02]  /*5c50*/  MOV R172, 0x5c70 ;  /* 0x00005c7000ac7802 */ /* 0x000fe40000000f00 */
[----:B------:R-:W-:Y:S05]  /*5c60*/  CALL.REL.NOINC `($__internal_4_$__cuda_sm70_shflsync_down_p) ;  /* 0x0000036000007944 */ /* 0x000fea0003c00000 */
[----:B-1----:R-:W-:Y:S01]  /*5c70*/  MOV R175, R174 ;  /* 0x000000ae00af7202 */ /* 0x002fe20000000f00 */
[----:B------:R-:W-:Y:S01]  /*5c80*/  HFMA2.MMA R174, -RZ, RZ, 0, 4.76837158203125e-07 ;  /* 0x00000008ffae7435 */ /* 0x000fe200000001ff */
[----:B------:R-:W-:-:S02]  /*5c90*/  MOV R173, R213 ;  /* 0x000000d500ad7202 */ /* 0x000fc40000000f00 */
[----:B------:R-:W-:Y:S02]  /*5ca0*/  MOV R179, 0x1f ;  /* 0x0000001f00b37802 */ /* 0x000fe40000000f00 */
[----:B------:R-:W-:Y:S02]  /*5cb0*/  MOV R178, 0xffffffff ;  /* 0xffffffff00b27802 */ /* 0x000fe40000000f00 */
[----:B------:R-:W-:Y:S02]  /*5cc0*/  MOV R172, 0x5ce0 ;  /* 0x00005ce000ac7802 */ /* 0x000fe40000000f00 */
[----:B------:R-:W-:Y:S05]  /*5cd0*/  CALL.REL.NOINC `($__internal_4_$__cuda_sm70_shflsync_down_p) ;  /* 0x000002f000007944 */ /* 0x000fea0003c00000 */
[----:B------:R-:W-:Y:S01]  /*5ce0*/  FADD.FTZ R212, R175, R212 ;  /* 0x000000d4afd47221 */ /* 0x000fe20000010000 */
[----:B------:R-:W-:Y:S01]  /*5cf0*/  MOV R179, 0x1f ;  /* 0x0000001f00b37802 */ /* 0x000fe20000000f00 */
[----:B-1----:R-:W-:Y:S01]  /*5d00*/  FADD.FTZ R213, R213, R174 ;  /* 0x000000aed5d57221 */ /* 0x002fe20000010000 */
[----:B------:R-:W-:Y:S01]  /*5d10*/  HFMA2.MMA R174, -RZ, RZ, 0, 2.384185791015625e-07 ;  /* 0x00000004ffae7435 */ /* 0x000fe200000001ff */
[----:B------:R-:W-:Y:S02]  /*5d20*/  MOV R178, 0xffffffff ;  /* 0xffffffff00b27802 */ /* 0x000fe40000000f00 */
[----:B------:R-:W-:-:S02]  /*5d30*/  MOV R173, R212 ;  /* 0x000000d400ad7202 */ /* 0x000fc40000000f00 */
[----:B------:R-:W-:Y:S02]  /*5d40*/  MOV R172, 0x5d60 ;  /* 0x00005d6000ac7802 */ /* 0x000fe40000000f00 */
[----:B------:R-:W-:Y:S05]  /*5d50*/  CALL.REL.NOINC `($__internal_4_$__cuda_sm70_shflsync_down_p) ;  /* 0x0000027000007944 */ /* 0x000fea0003c00000 */
[----:B-1----:R-:W-:Y:S01]  /*5d60*/  MOV R175, R174 ;  /* 0x000000ae00af7202 */ /* 0x002fe20000000f00 */
[----:B------:R-:W-:Y:S01]  /*5d70*/  HFMA2.MMA R174, -RZ, RZ, 0, 2.384185791015625e-07 ;  /* 0x00000004ffae7435 */ /* 0x000fe200000001ff */
[----:B------:R-:W-:Y:S02]  /*5d80*/  MOV R173, R213 ;  /* 0x000000d500ad7202 */ /* 0x000fe40000000f00 */
[----:B------:R-:W-:Y:S02]  /*5d90*/  MOV R179, 0x1f ;  /* 0x0000001f00b37802 */ /* 0x000fe40000000f00 */
[----:B------:R-:W-:Y:S02]  /*5da0*/  MOV R178, 0xffffffff ;  /* 0xffffffff00b27802 */ /* 0x000fe40000000f00 */
[----:B------:R-:W-:Y:S02]  /*5db0*/  MOV R172, 0x5dd0 ;  /* 0x00005dd000ac7802 */ /* 0x000fe40000000f00 */
[----:B------:R-:W-:Y:S05]  /*5dc0*/  CALL.REL.NOINC `($__internal_4_$__cuda_sm70_shflsync_down_p) ;  /* 0x0000020000007944 */ /* 0x000fea0003c00000 */
[----:B------:R-:W-:Y:S01]  /*5dd0*/  FADD.FTZ R212, R175, R212 ;  /* 0x000000d4afd47221 */ /* 0x000fe20000010000 */
[----:B------:R-:W-:Y:S01]  /*5de0*/  MOV R179, 0x1f ;  /* 0x0000001f00b37802 */ /* 0x000fe20000000f00 */
[----:B-1----:R-:W-:Y:S01]  /*5df0*/  FADD.FTZ R213, R213, R174 ;  /* 0x000000aed5d57221 */ /* 0x002fe20000010000 */
[----:B------:R-:W-:Y:S01]  /*5e00*/  HFMA2.MMA R174, -RZ, RZ, 0, 1.1920928955078125e-07 ;  /* 0x00000002ffae7435 */ /* 0x000fe200000001ff */
[----:B------:R-:W-:-:S02]  /*5e10*/  MOV R178, 0xffffffff ;  /* 0xffffffff00b27802 */ /* 0x000fc40000000f00 */
[----:B------:R-:W-:Y:S02]  /*5e20*/  MOV R173, R212 ;  /* 0x000000d400ad7202 */ /* 0x000fe40000000f00 */
[----:B------:R-:W-:Y:S02]  /*5e30*/  MOV R172, 0x5e50 ;  /* 0x00005e5000ac7802 */ /* 0x000fe40000000f00 */
[----:B------:R-:W-:Y:S05]  /*5e40*/  CALL.REL.NOINC `($__internal_4_$__cuda_sm70_shflsync_down_p) ;  /* 0x0000018000007944 */ /* 0x000fea0003c00000 */
[----:B-1----:R-:W-:Y:S01]  /*5e50*/  MOV R175, R174 ;  /* 0x000000ae00af7202 */ /* 0x002fe20000000f00 */
[----:B------:R-:W-:Y:S01]  /*5e60*/  HFMA2.MMA R174, -RZ, RZ, 0, 1.1920928955078125e-07 ;  /* 0x00000002ffae7435 */ /* 0x000fe200000001ff */
[----:B------:R-:W-:Y:S02]  /*5e70*/  MOV R173, R213 ;  /* 0x000000d500ad7202 */ /* 0x000fe40000000f00 */
[----:B------:R-:W-:Y:S02]  /*5e80*/  MOV R179, 0x1f ;  /* 0x0000001f00b37802 */ /* 0x000fe40000000f00 */
[----:B------:R-:W-:Y:S02]  /*5e90*/  MOV R178, 0xffffffff ;  /* 0xffffffff00b27802 */ /* 0x000fe40000000f00 */
[----:B------:R-:W-:-:S02]  /*5ea0*/  MOV R172, 0x5ec0 ;  /* 0x00005ec000ac7802 */ /* 0x000fc40000000f00 */
[----:B------:R-:W-:Y:S05]  /*5eb0*/  CALL.REL.NOINC `($__internal_4_$__cuda_sm70_shflsync_down_p) ;  /* 0x0000011000007944 */ /* 0x000fea0003c00000 */
[----:B------:R-:W-:Y:S01]  /*5ec0*/  FADD.FTZ R212, R175, R212 ;  /* 0x000000d4afd47221 */ /* 0x000fe20000010000 */
[----:B------:R-:W-:Y:S01]  /*5ed0*/  MOV R179, 0x1f ;  /* 0x0000001f00b37802 */ /* 0x000fe20000000f00 */
[----:B-1----:R-:W-:Y:S01]  /*5ee0*/  FADD.FTZ R213, R213, R174 ;  /* 0x000000aed5d57221 */ /* 0x002fe20000010000 */
[----:B------:R-:W-:Y:S01]  /*5ef0*/  HFMA2.MMA R174, -RZ, RZ, 0, 5.9604644775390625e-08 ;  /* 0x00000001ffae7435 */ /* 0x000fe200000001ff */
[----:B------:R-:W-:-:S02]  /*5f00*/  MOV R178, 0xffffffff ;  /* 0xffffffff00b27802 */ /* 0x000fc40000000f00 */
[----:B------:R-:W-:Y:S02]  /*5f10*/  MOV R173, R212 ;  /* 0x000000d400ad7202 */ /* 0x000fe40000000f00 */
[----:B------:R-:W-:Y:S02]  /*5f20*/  MOV R172, 0x5f40 ;  /* 0x00005f4000ac7802 */ /* 0x000fe40000000f00 */
[----:B------:R-:W-:Y:S05]  /*5f30*/  CALL.REL.NOINC `($__internal_4_$__cuda_sm70_shflsync_down_p) ;  /* 0x0000009000007944 */ /* 0x000fea0003c00000 */
[----:B-1----:R-:W-:Y:S01]  /*5f40*/  MOV R175, R174 ;  /* 0x000000ae00af7202 */ /* 0x002fe20000000f00 */
[----:B------:R-:W-:Y:S01]  /*5f50*/  HFMA2.MMA R174, -RZ, RZ, 0, 5.9604644775390625e-08 ;  /* 0x00000001ffae7435 */ /* 0x000fe200000001ff */
[----:B------:R-:W-:Y:S02]  /*5f60*/  MOV R173, R213 ;  /* 0x000000d500ad7202 */ /* 0x000fe40000000f00 */
[----:B------:R-:W-:Y:S02]  /*5f70*/  MOV R179, 0x1f ;  /* 0x0000001f00b37802 */ /* 0x000fe40000000f00 */
[----:B------:R-:W-:Y:S02]  /*5f80*/  MOV R178, 0xffffffff ;  /* 0xffffffff00b27802 */ /* 0x000fe40000000f00 */
[----:B------:R-:W-:-:S02]  /*5f90*/  MOV R172, 0x5fb0 ;  /* 0x00005fb000ac7802 */ /* 0x000fc40000000f00 */
[----:B------:R-:W-:Y:S05]  /*5fa0*/  CALL.REL.NOINC `($__internal_4_$__cuda_sm70_shflsync_down_p) ;  /* 0x0000002000007944 */ /* 0x000fea0003c00000 */
[----:B-1----:R-:W-:Y:S01]  /*5fb0*/  MOV R173, R174 ;  /* 0x000000ae00ad7202 */ /* 0x002fe20000000f00 */
[----:B------:R-:W-:Y:S05]  /*5fc0*/  BRA `(.L_x_360) ;  /* 0xffffd12000007947 */ /* 0x000fea000383ffff */
        .weak           $__internal_4_$__cuda_sm70_shflsync_down_p
        .type           $__internal_4_$__cuda_sm70_shflsync_down_p,@function
        .size           $__internal_4_$__cuda_sm70_shflsync_down_p,(.L_x_14222 - $__internal_4_$__cuda_sm70_shflsync_down_p)
$__internal_4_$__cuda_sm70_shflsync_down_p:
[----:B------:R-:W-:Y:S04]  /*5fd0*/  WARPSYNC R178 ;  /* 0x000000b200007348 */ /* 0x000fe80003800000 */
[----:B------:R0:W1:Y:S02]  /*5fe0*/  SHFL.DOWN PT, R174, R173, R174, R179 ;  /* 0x080000aeadae7389 */ /* 0x00006400000e00b3 */
[----:B0-----:R-:W-:-:S06]  /*5ff0*/  HFMA2.MMA R173, -RZ, RZ, 0, 0 ;  /* 0x00000000ffad7435 */ /* 0x001fcc00000001ff */
[----:B------:R-:W-:Y:S05]  /*6000*/  RET.REL.NODEC R172 `(_ZN10layer_norm13ln_bwd_kernelINS_13Kernel_traitsI13__nv_bfloat16S2_S2_S2_fjLj5120ELj1ELj1ELj4ELj16ENS_18Kernel_traits_baseILj5120ES2_S2_S2_S2_fjLj128EEEEELb0ELb1ELb0ELb0EEEvNS_9BwdParamsE) ;  /* 0xffff9ff0ac007950 */ /* 0x000fea0003c3ffff */
.L_x_361:
        /* <DEDUP_REMOVED lines=15> */
.L_x_14222:


//--------------------- .text._ZN10layer_norm13ln_bwd_kernelINS_13Kernel_traitsI13__nv_bfloat16S2_S2_S2_fjLj5120ELj1ELj1ELj4ELj16ENS_18Kernel_traits_baseILj5120ES2_S2_S2_S2_fjLj128EEEEELb0ELb1ELb0ELb1EEEvNS_9BwdParamsE --------------------------
	.section	.text._ZN10layer_norm13ln_bwd_kernelINS_13Kernel_traitsI13__nv_bfloat16S2_S2_S2_fjLj5120ELj1ELj1ELj4ELj16ENS_18Kernel_traits_baseILj5120ES2_S2_S2_S2_fjLj128EEEEELb0ELb1ELb0ELb1EEEvNS_9BwdParamsE,"ax",@progbits
	.sectioninfo	@"SHI_REGISTERS=255"
	.align	128
        .global         _ZN10layer_norm13ln_bwd_kernelINS_13Kernel_traitsI13__nv_bfloat16S2_S2_S2_fjLj5120ELj1ELj1ELj4ELj16ENS_18Kernel_traits_baseILj5120ES2_S2_S2_S2_fjLj128EEEEELb0ELb1ELb0ELb1EEEvNS_9BwdParamsE
        .type           _ZN10layer_norm13ln_bwd_kernelINS_13Kernel_traitsI13__nv_bfloat16S2_S2_S2_fjLj5120ELj1ELj1ELj4ELj16ENS_18Kernel_traits_baseILj5120ES2_S2_S2_S2_fjLj128EEEEELb0ELb1ELb0ELb1EEEvNS_9BwdParamsE,@function
        .size           _ZN10layer_norm13ln_bwd_kernelINS_13Kernel_traitsI13__nv_bfloat16S2_S2_S2_fjLj5120ELj1ELj1ELj4ELj16ENS_18Kernel_traits_baseILj5120ES2_S2_S2_S2_fjLj128EEEEELb0ELb1ELb0ELb1EEEvNS_9BwdParamsE,(.L_x_14223 - _ZN10layer_norm13ln_bwd_kernelINS_13Kernel_traitsI13__nv_bfloat16S2_S2_S2_fjLj5120ELj1ELj1ELj4ELj16ENS_18Kernel_traits_baseILj5120ES2_S2_S2_S2_fjLj128EEEEELb0ELb1ELb0ELb1EEEvNS_9BwdParamsE)
        .other          _ZN10layer_norm13ln_bwd_kernelINS_13Kernel_traitsI13__nv_bfloat16S2_S2_S2_fjLj5120ELj1ELj1ELj4ELj16ENS_18Kernel_traits_baseILj5120ES2_S2_S2_S2_fjLj128EEEEELb0ELb1ELb0ELb1EEEvNS_9BwdParamsE,@"STO_CUDA_ENTRY STV_DEFAULT"
_ZN10layer_norm13ln_bwd_kernelINS_13Kernel_traitsI13__nv_bfloat16S2_S2_S2_fjLj5120ELj1ELj1ELj4ELj16ENS_18Kernel_traits_baseILj5120ES2_S2_S2_S2_fjLj128EEEEELb0ELb1ELb0ELb1EEEvNS_9BwdParamsE:
.text._ZN10layer_norm13ln_bwd_kernelINS_13Kernel_traitsI13__nv_bfloat16S2_S2_S2_fjLj5120ELj1ELj1ELj4ELj16ENS_18Kernel_traits_baseILj5120ES2_S2_S2_S2_fjLj128EEEEELb0ELb1ELb0ELb1EEEvNS_9BwdParamsE:
        /* <DEDUP_REMOVED lines=69> */
.L_x_362:
[----:B------:R-:W-:-:S04]  /*0450*/  SHF.L.U32 R2, R2, 0x4, RZ ;  /* 0x0000000402027819 */ /* 0x000fc800000006ff */
[----:B------:R-:W-:-:S04]  /*0460*/  LOP3.LUT R12, R2, 0x7f0, RZ, 0xc0, !PT ;  /* 0x000007f0020c7812 */ /* 0x000fc800078ec0ff */
[----:B------:R-:W-:-:S04]  /*0470*/  IADD3 R2, P0, R12, c[0x0][0x1b0], RZ ;  /* 0x00006c000c027a10 */ /* 0x000fc80007f1e0ff */
[----:B------:R-:W-:-:S05]  /*0480*/  IADD3.X R3, RZ, c[0x0][0x1b4], RZ, P0, !PT ;  /* 0x00006d00ff037a10 */ /* 0x000fca00007fe4ff */
[----:B------:R-:W2:Y:S04]  /*0490*/  LDG.E.128 R16, [R2.64] ;  /* 0x0000000402107981 */ /* 0x000ea8000c1e1d00 */
[----:B------:R2:W3:Y:S04]  /*04a0*/  LDG.E.128 R24, [R2.64+0x800] ;  /* 0x0008000402187981 */ /* 0x0004e8000c1e1d00 */
[----:B------:R2:W4:Y:S04]  /*04b0*/  LDG.E.128 R28, [R2.64+0x1000] ;  /* 0x00100004021c7981 */ /* 0x000528000c1e1d00 */
[----:B------:R2:W5:Y:S01]  /*04c0*/  LDG.E.128 R32, [R2.64+0x1800] ;  /* 0x0018000402207981 */ /* 0x000562000c1e1d00 */
[----:B------:R-:W-:-:S03]  /*04d0*/  IADD3 R12, P0, R12, c[0x0][0x1c8], RZ ;  /* 0x000072000c0c7a10 */ /* 0x000fc60007f1e0ff */
[----:B------:R2:W3:Y:S01]  /*04e0*/  LDG.E.128 R36, [R2.64+0x2000] ;  /* 0x0020000402247981 */ /* 0x0004e2000c1e1d00 */
[----:B------:R-:W-:-:S05]  /*04f0*/  IADD3.X R13, RZ, c[0x0][0x1cc], RZ, P0, !PT ;  /* 0x00007300ff0d7a10 */ /* 0x000fca00007fe4ff */
[----:B------:R0:W3:Y:S04]  /*0500*/  LDG.E.128 R20, [R12.64] ;  /* 0x000000040c147981 */ /* 0x0000e8000c1e1d00 */
[----:B------:R0:W3:Y:S04]  /*0510*/  LDG.E.128 R8, [R12.64+0x800] ;  /* 0x000800040c087981 */ /* 0x0000e8000c1e1d00 */
[----:B------:R0:W3:Y:S04]  /*0520*/  LDG.E.128 R4, [R12.64+0x1000] ;  /* 0x001000040c047981 */ /* 0x0000e8000c1e1d00 */
[----:B------:R0:W3:Y:S04]  /*0530*/  LDG.E.128 R248, [R12.64+0x1800] ;  /* 0x001800040cf87981 */ /* 0x0000e8000c1e1d00 */
[----:B------:R0:W4:Y:S01]  /*0540*/  LDG.E.128 R48, [R12.64+0x2000] ;  /* 0x002000040c307981 */ /* 0x000122000c1e1d00 */
[----:B------:R-:W-:Y:S01]  /*0550*/  HFMA2.MMA R190, -RZ, RZ, 0, 5.9604644775390625e-08 ;  /* 0x00000001ffbe7435 */ /* 0x000fe200000001ff */
[----:B------:R-:W-:Y:S01]  /*0560*/  MOV R242, RZ ;  /* 0x000000ff00f27202 */ /* 0x000fe20000000f00 */
[----:B------:R-:W-:Y:S01]  /*0570*/  HFMA2.MMA R239, -RZ, RZ, 0, 0 ;  /* 0x00000000ffef7435 */ /* 0x000fe200000001ff */
[----:B------:R-:W-:Y:S01]  /*0580*/  CS2R R240, SRZ ;  /* 0x0000000000f07805 */ /* 0x000fe2000001ff00 */
[----:B------:R-:W-:Y:S01]  /*0590*/  HFMA2.MMA R185, -RZ, RZ, 0, 0 ;  /* 0x00000000ffb97435 */ /* 0x000fe200000001ff */
[----:B------:R-:W-:Y:S01]  /*05a0*/  MOV R188, RZ ;  /* 0x000000ff00bc7202 */ /* 0x000fe20000000f00 */
[----:B------:R-:W-:Y:S01]  /*05b0*/  HFMA2.MMA R173, -RZ, RZ, 0, 0 ;  /* 0x00000000ffad7435 */ /* 0x000fe200000001ff */
[----:B------:R-:W-:Y:S01]  /*05c0*/  CS2R R186, SRZ ;  /* 0x0000000000ba7805 */ /* 0x000fe2000001ff00 */
[----:B------:R-:W-:Y:S01]  /*05d0*/  CS2R R182, SRZ ;  /* 0x0000000000b67805 */ /* 0x000fe2000001ff00 */
[----:B------:R-:W-:Y:S01]  /*05e0*/  CS2R R180, SRZ ;  /* 0x0000000000b47805 */ /* 0x000fe2000001ff00 */
[----:B------:R-:W-:Y:S01]  /*05f0*/  MOV R179, RZ ;  /* 0x000000ff00b37202 */ /* 0x000fe20000000f00 */
        /* <DEDUP_REMOVED lines=36> */
[----:B0-----:R-:W-:Y:S02]  /*0840*/  PRMT R12, RZ, 0x7610, R16 ;  /* 0x00007610ff0c7816 */ /* 0x001fe40000000010 */
[--C-:B------:R-:W-:Y:S01]  /*0850*/  PRMT R3, RZ, 0x5410, R17.reuse ;  /* 0x00005410ff037816 */ /* 0x100fe20000000011 */
[----:B------:R0:W-:Y:S04]  /*0860*/  STL [R1+0x114], R2 ;  /* 0x0001140201007387 */ /* 0x0001e80000100800 */
[----:B------:R1:W-:Y:S04]  /*0870*/  STL [R1+0x110], R12 ;  /* 0x0001100c01007387 */ /* 0x0003e80000100800 */
[----:B------:R2:W-:Y:S01]  /*0880*/  STL [R1+0x10c], R3 ;  /* 0x00010c0301007387 */ /* 0x0005e20000100800 */
[----:B0-----:R-:W-:-:S02]  /*0890*/  PRMT R2, RZ, 0x7610, R17 ;  /* 0x00007610ff027816 */ /* 0x001fc40000000011 */
[----:B------:R-:W-:Y:S01]  /*08a0*/  CS2R R16, SRZ ;  /* 0x0000000000107805 */ /* 0x000fe2000001ff00 */
[--C-:B-1----:R-:W-:Y:S02]  /*08b0*/  PRMT R12, RZ, 0x5410, R18.reuse ;  /* 0x00005410ff0c7816 */ /* 0x102fe40000000012 */
[----:B------:R0:W-:Y:S01]  /*08c0*/  STL [R1+0x108], R2 ;  /* 0x0001080201007387 */ /* 0x0001e20000100800 */
[----:B--2---:R-:W-:-:S03]  /*08d0*/  PRMT R3, RZ, 0x7610, R18 ;  /* 0x00007610ff037816 */ /* 0x004fc60000000012 */
[----:B------:R1:W-:Y:S04]  /*08e0*/  STL [R1+0x104], R12 ;  /* 0x0001040c01007387 */ /* 0x0003e80000100800 */
[----:B------:R2:W-:Y:S01]  /*08f0*/  STL [R1+0x100], R3 ;  /* 0x0001000301007387 */ /* 0x0005e20000100800 */
[--C-:B0-----:R-:W-:Y:S02]  /*0900*/  PRMT R2, RZ, 0x5410, R19.reuse ;  /* 0x00005410ff027816 */ /* 0x101fe40000000013 */
[----:B-1----:R-:W-:-:S03]  /*0910*/  PRMT R12, RZ, 0x7610, R19 ;  /* 0x00007610ff0c7816 */ /* 0x002fc60000000013 */
[----:B------:R0:W-:Y:S01]  /*0920*/  STL [R1+0xfc], R2 ;  /* 0x0000fc0201007387 */ /* 0x0001e20000100800 */
[--C-:B---3--:R-:W-:Y:S01]  /*0930*/  PRMT R252, RZ, 0x5410, R251.reuse ;  /* 0x00005410fffc7816 */ /* 0x108fe200000000fb */
[----:B------:R-:W-:Y:S01]  /*0940*/  CS2R R18, SRZ ;  /* 0x0000000000127805 */ /* 0x000fe2000001ff00 */
[----:B--2---:R-:W-:Y:S01]  /*0950*/  PRMT R3, RZ, 0x5410, R24 ;  /* 0x00005410ff037816 */ /* 0x004fe20000000018 */
[----:B------:R1:W-:Y:S01]  /*0960*/  STL [R1+0xf8], R12 ;  /* 0x0000f80c01007387 */ /* 0x0003e20000100800 */
[----:B------:R-:W-:Y:S02]  /*0970*/  PRMT R251, RZ, 0x7610, R251 ;  /* 0x00007610fffb7816 */ /* 0x000fe400000000fb */
[----:B----4-:R-:W-:Y:S01]  /*0980*/  PRMT R247, RZ, 0x7610, R49 ;  /* 0x00007610fff77816 */ /* 0x010fe20000000031 */
[----:B------:R2:W-:Y:S01]  /*0990*/  STL [R1+0xf4], R3 ;  /* 0x0000f40301007387 */ /* 0x0005e20000100800 */
[----:B------:R-:W-:Y:S02]  /*09a0*/  PRMT R246, RZ, 0x5410, R50 ;  /* 0x00005410fff67816 */ /* 0x000fe40000000032 */
[----:B0-----:R-:W-:-:S02]  /*09b0*/  PRMT R2, RZ, 0x7610, R24 ;  /* 0x00007610ff027816 */ /* 0x001fc40000000018 */
[----:B------:R-:W-:Y:S02]  /*09c0*/  PRMT R245, RZ, 0x7610, R50 ;  /* 0x00007610fff57816 */ /* 0x000fe40000000032 */
[----:B-1----:R-:W-:Y:S01]  /*09d0*/  PRMT R12, RZ, 0x5410, R25 ;  /* 0x00005410ff0c7816 */ /* 0x002fe20000000019 */
[----:B------:R0:W-:Y:S01]  /*09e0*/  STL [R1+0xf0], R2 ;  /* 0x0000f00201007387 */ /* 0x0001e20000100800 */
[----:B------:R-:W-:Y:S02]  /*09f0*/  PRMT R244, RZ, 0x5410, R51 ;  /* 0x00005410fff47816 */ /* 0x000fe40000000033 */
[----:B--2---:R-:W-:Y:S01]  /*0a00*/  PRMT R3, RZ, 0x7610, R25 ;  /* 0x00007610ff037816 */ /* 0x004fe20000000019 */
[----:B------:R1:W-:Y:S01]  /*0a10*/  STL [R1+0xec], R12 ;  /* 0x0000ec0c01007387 */ /* 0x0003e20000100800 */
[----:B------:R-:W-:Y:S01]  /*0a20*/  CS2R R24, SRZ ;  /* 0x0000000000187805 */ /* 0x000fe2000001ff00 */
[----:B------:R-:W-:Y:S02]  /*0a30*/  PRMT R243, RZ, 0x7610, R51 ;  /* 0x00007610fff37816 */ /* 0x000fe40000000033 */
[----:B------:R2:W-:Y:S01]  /*0a40*/  STL [R1+0xe8], R3 ;  /* 0x0000e80301007387 */ /* 0x0005e20000100800 */
[----:B0-----:R-:W-:-:S02]  /*0a50*/  PRMT R2, RZ, 0x5410, R26 ;  /* 0x00005410ff027816 */ /* 0x001fc4000000001a */
[----:B-1----:R-:W-:-:S03]  /*0a60*/  PRMT R12, RZ, 0x7610, R26 ;  /* 0x00007610ff0c7816 */ /* 0x002fc6000000001a */
[----:B------:R0:W-:Y:S01]  /*0a70*/  STL [R1+0xe4], R2 ;  /* 0x0000e40201007387 */ /* 0x0001e20000100800 */
[----:B--2---:R-:W-:-:S03]  /*0a80*/  PRMT R3, RZ, 0x5410, R27 ;  /* 0x00005410ff037816 */ /* 0x004fc6000000001b */
[----:B------:R1:W-:Y:S04]  /*0a90*/  STL [R1+0xe0], R12 ;  /* 0x0000e00c01007387 */ /* 0x0003e80000100800 */
[----:B------:R2:W-:Y:S01]  /*0aa0*/  STL [R1+0xdc], R3 ;  /* 0x0000dc0301007387 */ /* 0x0005e20000100800 */
[----:B0-----:R-:W-:Y:S02]  /*0ab0*/  PRMT R2, RZ, 0x7610, R27 ;  /* 0x00007610ff027816 */ /* 0x001fe4000000001b */
        /* <DEDUP_REMOVED lines=9> */
[----:B------:R-:W-:Y:S01]  /*0b50*/  CS2R R28, SRZ ;  /* 0x00000000001c7805 */ /* 0x000fe2000001ff00 */
[--C-:B--2---:R-:W-:Y:S02]  /*0b60*/  PRMT R3, RZ, 0x5410, R30.reuse ;  /* 0x00005410ff037816 */ /* 0x104fe4000000001e */
[----:B------:R1:W-:Y:S04]  /*0b70*/  STL [R1+0xc8], R12 ;  /* 0x0000c80c01007387 */ /* 0x0003e80000100800 */
[----:B------:R2:W-:Y:S01]  /*0b80*/  STL [R1+0xc4], R3 ;  /* 0x0000c40301007387 */ /* 0x0005e20000100800 */
[----:B0-----:R-:W-:Y:S02]  /*0b90*/  PRMT R2, RZ, 0x7610, R30 ;  /* 0x00007610ff027816 */ /* 0x001fe4000000001e */
[----:B-1----:R-:W-:-:S03]  /*0ba0*/  PRMT R12, RZ, 0x5410, R31 ;  /* 0x00005410ff0c7816 */ /* 0x002fc6000000001f */
[----:B------:R5:W-:Y:S01]  /*0bb0*/  STL [R1+0xc0], R2 ;  /* 0x0000c00201007387 */ /* 0x000be20000100800 */
[----:B--2---:R-:W-:-:S03]  /*0bc0*/  PRMT R3, RZ, 0x7610, R31 ;  /* 0x00007610ff037816 */ /* 0x004fc6000000001f */
[----:B------:R0:W-:Y:S01]  /*0bd0*/  STL [R1+0xbc], R12 ;  /* 0x0000bc0c01007387 */ /* 0x0001e20000100800 */
[----:B------:R-:W-:-:S03]  /*0be0*/  CS2R R30, SRZ ;  /* 0x00000000001e7805 */ /* 0x000fc6000001ff00 */
[----:B------:R1:W-:Y:S01]  /*0bf0*/  STL [R1+0xb8], R3 ;  /* 0x0000b80301007387 */ /* 0x0003e20000100800 */
[--C-:B-----5:R-:W-:Y:S02]  /*0c00*/  PRMT R2, RZ, 0x5410, R32.reuse ;  /* 0x00005410ff027816 */ /* 0x120fe40000000020 */
[----:B0-----:R-:W-:-:S03]  /*0c10*/  PRMT R12, RZ, 0x7610, R32 ;  /* 0x00007610ff0c7816 */ /* 0x001fc60000000020 */
[----:B------:R0:W-:Y:S01]  /*0c20*/  STL [R1+0xb4], R2 ;  /* 0x0000b40201007387 */ /* 0x0001e20000100800 */
[----:B-1----:R-:W-:-:S03]  /*0c30*/  PRMT R3, RZ, 0x5410, R33 ;  /* 0x00005410ff037816 */ /* 0x002fc60000000021 */
        /* <DEDUP_REMOVED lines=51> */
[----:B------:R-:W-:Y:S01]  /*0f70*/  PRMT R8, RZ, 0x7610, R8 ;  /* 0x00007610ff087816 */ /* 0x000fe20000000008 */
[----:B-1----:R-:W-:Y:S02]  /*0f80*/  CS2R R12, SRZ ;  /* 0x00000000000c7805 */ /* 0x002fe4000001ff00 */
        /* <DEDUP_REMOVED lines=18> */
[----:B------:R-:W-:Y:S01]  /*10b0*/  PRMT R4, RZ, 0x5410, R5 ;  /* 0x00005410ff047816 */ /* 0x000fe20000000005 */
[----:B-1----:R-:W-:-:S02]  /*10c0*/  CS2R R8, SRZ ;  /* 0x0000000000087805 */ /* 0x002fc4000001ff00 */
        /* <DEDUP_REMOVED lines=15> */
[----:B------:R1:W-:Y:S01]  /*11c0*/  STL [R1+0x14], R4 ;  /* 0x0000140401007387 */ /* 0x0003e20000100800 */
[----:B------:R-:W-:-:S03]  /*11d0*/  PRMT R248, RZ, 0x5410, R49 ;  /* 0x00005410fff87816 */ /* 0x000fc60000000031 */
[----:B------:R2:W-:Y:S01]  /*11e0*/  STL [R1+0x10], R3 ;  /* 0x0000100301007387 */ /* 0x0005e20000100800 */
[--C-:B0-----:R-:W-:Y:S02]  /*11f0*/  PRMT R2, RZ, 0x5410, R249.reuse ;  /* 0x00005410ff027816 */ /* 0x101fe400000000f9 */
[----:B-1----:R-:W-:-:S03]  /*1200*/  PRMT R4, RZ, 0x7610, R249 ;  /* 0x00007610ff047816 */ /* 0x002fc600000000f9 */
[----:B------:R0:W-:Y:S01]  /*1210*/  STL [R1+0xc], R2 ;  /* 0x00000c0201007387 */ /* 0x0001e20000100800 */
[----:B------:R-:W-:Y:S02]  /*1220*/  PRMT R249, RZ, 0x7610, R48 ;  /* 0x00007610fff97816 */ /* 0x000fe40000000030 */
[--C-:B--2---:R-:W-:Y:S01]  /*1230*/  PRMT R3, RZ, 0x5410, R250.reuse ;  /* 0x00005410ff037816 */ /* 0x104fe200000000fa */
[----:B------:R1:W-:Y:S04]  /*1240*/  STL [R1+0x8], R4 ;  /* 0x0000080401007387 */ /* 0x0003e80000100800 */
[----:B------:R-:W-:Y:S01]  /*1250*/  STL [R1+0x4], R3 ;  /* 0x0000040301007387 */ /* 0x000fe20000100800 */
[----:B0-----:R-:W-:Y:S02]  /*1260*/  PRMT R2, RZ, 0x7610, R250 ;  /* 0x00007610ff027816 */ /* 0x001fe400000000fa */
[----:B------:R-:W-:Y:S01]  /*1270*/  PRMT R250, RZ, 0x5410, R48 ;  /* 0x00005410fffa7816 */ /* 0x000fe20000000030 */
[----:B-1----:R-:W-:-:S02]  /*1280*/  CS2R R4, SRZ ;  /* 0x0000000000047805 */ /* 0x002fc4000001ff00 */
[----:B------:R0:W-:Y:S02]  /*1290*/  STL [R1], R2 ;  /* 0x0000000201007387 */ /* 0x0001e40000100800 */
[----:B0-----:R-:W-:Y:S02]  /*12a0*/  CS2R R2, SRZ ;  /* 0x0000000000027805 */ /* 0x001fe4000001ff00 */
.L_x_367:
[----:B------:R-:W0:Y:S01]  /*12b0*/  S2R R222, SR_TID.X ;  /* 0x0000000000de7919 */ /* 0x000e220000002100 */
[----:B------:R-:W-:Y:S01]  /*12c0*/  ISETP.NE.U32.AND P0, PT, RZ, c[0x0][0x1c0], PT ;  /* 0x00007000ff007a0c */ /* 0x000fe20003f05070 */
[----:B------:R-:W-:Y:S02]  /*12d0*/  IMAD R72, R0, c[0x0][0x168], RZ ;  /* 0x00005a0000487a24 */ /* 0x000fe400078e02ff */
[----:B------:R-:W2:Y:S01]  /*12e0*/  LDL R202, [R1+0x114] ;  /* 0x0001140001ca7983 */ /* 0x000ea20000100800 */
[----:B------:R-:W-:Y:S02]  /*12f0*/  ISETP.NE.AND.EX P0, PT, RZ, c[0x0][0x1c4], PT, P0 ;  /* 0x00007100ff007a0c */ /* 0x000fe40003f05300 */
[----:B------:R-:W-:Y:S01]  /*1300*/  SHF.R.S32.HI R73, RZ, 0x1f, R72 ;  /* 0x0000001fff497819 */ /* 0x000fe20000011448 */
[----:B------:R-:W3:Y:S03]  /*1310*/  LDL R195, [R1+0x110] ;  /* 0x0001100001c37983 */ /* 0x000ee60000100800 */
[----:B------:R-:W-:Y:S01]  /*1320*/  LEA.HI R73, R73, R72, RZ, 0x3 ;  /* 0x0000004849497211 */ /* 0x000fe200078f18ff */
[----:B------:R-:W4:Y:S01]  /*1330*/  LDL R210, [R1+0x108] ;  /* 0x0001080001d27983 */ /* 0x000f220000100800 */
[----:B------:R-:W-:-:S02]  /*1340*/  SHF.R.S32.HI R75, RZ, 0x1f, R0 ;  /* 0x0000001fff4b7819 */ /* 0x000fc40000011400 */
[----:B------:R-:W-:Y:S01]  /*1350*/  MOV R191, 0x10 ;  /* 0x0000001000bf7802 */ /* 0x000fe20000000f00 */
[----:B------:R-:W2:Y:S02]  /*1360*/  LDL R218, [R1+0x10c] ;  /* 0x00010c0001da7983 */ /* 0x000ea40000100800 */
[----:B------:R-:W-:Y:S02]  /*1370*/  @P0 LEA R72, P1, R0, c[0x0][0x1c0], 0x1 ;  /* 0x0000700000480a11 */ /* 0x000fe400078208ff */
[----:B0-----:R-:W-:-:S04]  /*1380*/  LOP3.LUT R74, R222, 0x7f, RZ, 0xc0, !PT ;  /* 0x0000007fde4a7812 */ /* 0x001fc800078ec0ff */
[----:B------:R-:W-:Y:S02]  /*1390*/  LEA.HI.SX32 R171, R73, R74, 0x1d ;  /* 0x0000004a49ab7211 */ /* 0x000fe400078feaff */
[----:B------:R-:W-:Y:S02]  /*13a0*/  MOV R158, 0x4 ;  /* 0x00000004009e7802 */ /* 0x000fe40000000f00 */
[C---:B------:R-:W-:Y:S02]  /*13b0*/  IADD3 R184, R171.reuse, 0x80, RZ ;  /* 0x00000080abb87810 */ /* 0x040fe40007ffe0ff */
[C---:B------:R-:W-:Y:S02]  /*13c0*/  IADD3 R178, R171.reuse, 0x100, RZ ;  /* 0x00000100abb27810 */ /* 0x040fe40007ffe0ff */
[C---:B------:R-:W-:Y:S02]  /*13d0*/  IADD3 R172, R171.reuse, 0x180, RZ ;  /* 0x00000180abac7810 */ /* 0x040fe40007ffe0ff */
[----:B------:R-:W-:-:S02]  /*13e0*/  IADD3 R170, R171, 0x200, RZ ;  /* 0x00000200abaa7810 */ /* 0x000fc40007ffe0ff */
[----:B------:R-:W-:Y:S01]  /*13f0*/  @P0 LEA.HI.X R73, R0, c[0x0][0x1c4], R75, 0x1, P1 ;  /* 0x0000710000490a11 */ /* 0x000fe200008f0c4b */
[----:B------:R-:W-:-:S04]  /*1400*/  IMAD.WIDE.U32 R76, R171, R191, c[0x0][0x208] ;  /* 0x00008200ab4c7625 */ /* 0x000fc800078e00bf */
[-C--:B------:R-:W-:Y:S01]  /*1410*/  IMAD.WIDE.U32 R80, R184, R191.reuse, c[0x0][0x188] ;  /* 0x00006200b8507625 */ /* 0x080fe200078e00bf */
[----:B------:R0:W2:Y:S03]  /*1420*/  @P0 LDG.E.U16 R192, [R72.64] ;  /* 0x0000000448c00981 */ /* 0x0000a6000c1e1500 */
[-C--:B------:R-:W-:Y:S01]  /*1430*/  IMAD.WIDE.U32 R84, R178, R191.reuse, c[0x0][0x188] ;  /* 0x00006200b2547625 */ /* 0x080fe200078e00bf */
[----:B------:R-:W3:Y:S03]  /*1440*/  LDG.E.128 R76, [R76.64] ;  /* 0x000000044c4c7981 */ /* 0x000ee6000c1e1d00 */
[-C--:B------:R-:W-:Y:S01]  /*1450*/  IMAD.WIDE.U32 R88, R172, R191.reuse, c[0x0][0x188] ;  /* 0x00006200ac587625 */ /* 0x080fe200078e00bf */
[----:B------:R-:W4:Y:S03]  /*1460*/  LDG.E.128 R80, [R80.64] ;  /* 0x0000000450507981 */ /* 0x000f26000c1e1d00 */
[----:B------:R-:W-:Y:S01]  /*1470*/  IMAD.WIDE R92, R0, R158, c[0x0][0x1a0] ;  /* 0x00006800005c7625 */ /* 0x000fe200078e029e */
[----:B------:R-:W4:Y:S03]  /*1480*/  LDG.E.128 R84, [R84.64] ;  /* 0x0000000454547981 */ /* 0x000f26000c1e1d00 */
[-C--:B------:R-:W-:Y:S01]  /*1490*/  IMAD.WIDE.U32 R94, R170, R191.reuse, c[0x0][0x188] ;  /* 0x00006200aa5e7625 */ /* 0x080fe200078e00bf */
[----:B------:R1:W4:Y:S03]  /*14a0*/  LDG.E R189, [R92.64] ;  /* 0x000000045cbd7981 */ /* 0x000326000c1e1900 */
[-C--:B------:R-:W-:Y:S01]  /*14b0*/  IMAD.WIDE.U32 R104, R172, R191.reuse, c[0x0][0x208] ;  /* 0x00008200ac687625 */ /* 0x080fe200078e00bf */
[----:B------:R-:W4:Y:S03]  /*14c0*/  LDG.E.128 R88, [R88.64] ;  /* 0x0000000458587981 */ /* 0x000f26000c1e1d00 */
[----:B------:R-:W-:-:S02]  /*14d0*/  IMAD.WIDE.U32 R74, R171, R191, c[0x0][0x188] ;  /* 0x00006200ab4a7625 */ /* 0x000fc400078e00bf */
[----:B------:R-:W4:Y:S04]  /*14e0*/  LDG.E.128 R104, [R104.64] ;  /* 0x0000000468687981 */ /* 0x000f28000c1e1d00 */
[----:B-1----:R-:W4:Y:S04]  /*14f0*/  LDG.E.128 R92, [R94.64] ;  /* 0x000000045e5c7981 */ /* 0x002f28000c1e1d00 */
[----:B0-----:R-:W4:Y:S01]  /*1500*/  LDG.E.128 R72, [R74.64] ;  /* 0x000000044a487981 */ /* 0x001f22000c1e1d00 */
[----:B------:R-:W-:-:S04]  /*1510*/  IMAD.WIDE.U32 R96, R184, R191, c[0x0][0x208] ;  /* 0x00008200b8607625 */ /* 0x000fc800078e00bf */
[----:B------:R-:W-:Y:S02]  /*1520*/  IMAD.WIDE.U32 R108, R170, R191, c[0x0][0x208] ;  /* 0x00008200aa6c7625 */ /* 0x000fe400078e00bf */
[----:B------:R-:W4:Y:S04]  /*1530*/  LDG.E.128 R96, [R96.64] ;  /* 0x0000000460607981 */ /* 0x000f28000c1e1d00 */
[----:B------:R-:W4:Y:S01]  /*1540*/  LDG.E.128 R108, [R108.64] ;  /* 0x000000046c6c7981 */ /* 0x000f22000c1e1d00 */
[----:B------:R-:W-:Y:S01]  /*1550*/  IMAD.WIDE R158, R0, R158, c[0x0][0x1a8] ;  /* 0x00006a00009e7625 */ /* 0x000fe200078e029e */
[----:B------:R-:W-:Y:S01]  /*1560*/  ISETP.NE.U32.AND P1, PT, RZ, c[0x0][0x218], PT ;  /* 0x00008600ff007a0c */ /* 0x000fe20003f25070 */
[----:B------:R-:W-:-:S04]  /*1570*/  ULDC.U8 UR6, c[0x0][0x1f0] ;  /* 0x00007c0000067ab9 */ /* 0x000fc80000000000 */
[----:B------:R0:W4:Y:S01]  /*1580*/  LDG.E R158, [R158.64] ;  /* 0x000000049e9e7981 */ /* 0x000122000c1e1900 */
[----:B------:R-:W-:Y:S02]  /*1590*/  ISETP.NE.AND.EX P1, PT, RZ, c[0x0][0x21c], PT, P1 ;  /* 0x00008700ff007a0c */ /* 0x000fe40003f25310 */
[----:B0-----:R-:W-:Y:S02]  /*15a0*/  MOV R159, 0x3f800000 ;  /* 0x3f800000009f7802 */ /* 0x001fe40000000f00 */
[----:B--2---:R-:W-:Y:S02]  /*15b0*/  @P0 PRMT R159, RZ, 0x5410, R192 ;  /* 0x00005410ff9f0816 */ /* 0x004fe400000000c0 */
[----:B------:R-:W-:Y:S02]  /*15c0*/  ISETP.NE.AND P0, PT, RZ, UR6, PT ;  /* 0x00000006ff007c0c */ /* 0x000fe4000bf05270 */
[--C-:B---3--:R-:W-:Y:S02]  /*15d0*/  PRMT R228, RZ, 0x5410, R78.reuse ;  /* 0x00005410ffe47816 */ /* 0x108fe4000000004e */
[----:B------:R-:W-:-:S02]  /*15e0*/  PRMT R226, RZ, 0x7610, R78 ;  /* 0x00007610ffe27816 */ /* 0x000fc4000000004e */
[--C-:B----4-:R-:W-:Y:S02]  /*15f0*/  PRMT R223, RZ, 0x5410, R80.reuse ;  /* 0x00005410ffdf7816 */ /* 0x110fe40000000050 */
[----:B------:R-:W-:Y:S02]  /*1600*/  PRMT R221, RZ, 0x7610, R80 ;  /* 0x00007610ffdd7816 */ /* 0x000fe40000000050 */
[--C-:B------:R-:W-:Y:S02]  /*1610*/  PRMT R207, RZ, 0x5410, R84.reuse ;  /* 0x00005410ffcf7816 */ /* 0x100fe40000000054 */
[----:B------:R-:W-:Y:S02]  /*1620*/  PRMT R205, RZ, 0x7610, R84 ;  /* 0x00007610ffcd7816 */ /* 0x000fe40000000054 */
[----:B------:R-:W-:Y:S02]  /*1630*/  FSEL R80, R189, RZ, !P0 ;  /* 0x000000ffbd507208 */ /* 0x000fe40004000000 */
[----:B------:R-:W-:-:S02]  /*1640*/  PRMT R78, RZ, 0x5410, R89 ;  /* 0x00005410ff4e7816 */ /* 0x000fc40000000059 */
[--C-:B------:R-:W-:Y:S02]  /*1650*/  PRMT R219, RZ, 0x5410, R81.reuse ;  /* 0x00005410ffdb7816 */ /* 0x100fe40000000051 */
[----:B------:R-:W-:Y:S02]  /*1660*/  PRMT R217, RZ, 0x7610, R81 ;  /* 0x00007610ffd97816 */ /* 0x000fe40000000051 */
[--C-:B------:R-:W-:Y:S02]  /*1670*/  PRMT R211, RZ, 0x5410, R83.reuse ;  /* 0x00005410ffd37816 */ /* 0x100fe40000000053 */
[--C-:B------:R-:W-:Y:S02]  /*1680*/  PRMT R84, RZ, 0x5410, R92.reuse ;  /* 0x00005410ff547816 */ /* 0x100fe4000000005c */
[----:B------:R-:W-:Y:S02]  /*1690*/  PRMT R92, RZ, 0x7610, R92 ;  /* 0x00007610ff5c7816 */ /* 0x000fe4000000005c */
[----:B------:R-:W-:-:S02]  /*16a0*/  PRMT R209, RZ, 0x7610, R83 ;  /* 0x00007610ffd17816 */ /* 0x000fc40000000053 */
[--C-:B------:R-:W-:Y:S02]  /*16b0*/  PRMT R83, RZ, 0x5410, R91.reuse ;  /* 0x00005410ff537816 */ /* 0x100fe4000000005b */
[----:B------:R-:W-:Y:S01]  /*16c0*/  PRMT R81, RZ, 0x7610, R91 ;  /* 0x00007610ff517816 */ /* 0x000fe2000000005b */
[C---:B------:R-:W-:Y:S01]  /*16d0*/  FADD.FTZ R91, -R80.reuse, R78 ;  /* 0x0000004e505b7221 */ /* 0x040fe20000010100 */
[----:B------:R-:W-:Y:S01]  /*16e0*/  PRMT R189, RZ, 0x5410, R104 ;  /* 0x00005410ffbd7816 */ /* 0x000fe20000000068 */
[----:B------:R-:W-:Y:S01]  /*16f0*/  FADD.FTZ R78, -R80, R92 ;  /* 0x0000005c504e7221 */ /* 0x000fe20000010100 */
[----:B------:R-:W-:Y:S02]  /*1700*/  PRMT R92, RZ, 0x7610, R104 ;  /* 0x00007610ff5c7816 */ /* 0x000fe40000000068 */
[--C-:B------:R-:W-:Y:S01]  /*1710*/  PRMT R238, RZ, 0x5410, R72.reuse ;  /* 0x00005410ffee7816 */ /* 0x100fe20000000048 */
[----:B------:R-:W2:Y:S01]  /*1720*/  LDL R104, [R1+0x104] ;  /* 0x0001040001687983 */ /* 0x000ea20000100800 */
[----:B------:R-:W-:-:S02]  /*1730*/  PRMT R237, RZ, 0x7610, R72 ;  /* 0x00007610ffed7816 */ /* 0x000fc40000000048 */
[--C-:B------:R-:W-:Y:S02]  /*1740*/  PRMT R235, RZ, 0x5410, R73.reuse ;  /* 0x00005410ffeb7816 */ /* 0x100fe40000000049 */
[----:B------:R-:W-:Y:S01]  /*1750*/  PRMT R233, RZ, 0x7610, R73 ;  /* 0x00007610ffe97816 */ /* 0x000fe20000000049 */
[----:B------:R-:W-:-:S05]  /*1760*/  @P1 IMAD.WIDE.U32 R72, R171, R191, c[0x0][0x218] ;  /* 0x00008600ab481625 */ /* 0x000fca00078e00bf */
[----:B------:R0:W5:Y:S01]  /*1770*/  @P1 LDG.E.128 R48, [R72.64] ;  /* 0x0000000448301981 */ /* 0x000162000c1e1d00 */
[--C-:B------:R-:W-:Y:S02]  /*1780*/  PRMT R215, RZ, 0x5410, R82.reuse ;  /* 0x00005410ffd77816 */ /* 0x100fe40000000052 */
[----:B------:R-:W-:Y:S01]  /*1790*/  PRMT R213, RZ, 0x7610, R82 ;  /* 0x00007610ffd57816 */ /* 0x000fe20000000052 */
[----:B0-----:R-:W-:Y:S01]  /*17a0*/  @P1 IMAD.WIDE.U32 R72, R184, R191, c[0x0][0x218] ;  /* 0x00008600b8481625 */ /* 0x001fe200078e00bf */
[--C-:B------:R-:W-:Y:S02]  /*17b0*/  PRMT R82, RZ, 0x5410, R95.reuse ;  /* 0x00005410ff527816 */ /* 0x100fe4000000005f */
[----:B------:R-:W-:Y:S02]  /*17c0*/  PRMT R95, RZ, 0x7610, R95 ;  /* 0x00007610ff5f7816 */ /* 0x000fe4000000005f */
[----:B------:R0:W5:Y:S01]  /*17d0*/  @P1 LDG.E.128 R52, [R72.64] ;  /* 0x0000000448341981 */ /* 0x000162000c1e1d00 */
[----:B------:R-:W-:-:S02]  /*17e0*/  PRMT R216, RZ, 0x5410, R97 ;  /* 0x00005410ffd87816 */ /* 0x000fc40000000061 */
[----:B------:R-:W-:Y:S01]  /*17f0*/  PRMT R214, RZ, 0x7610, R97 ;  /* 0x00007610ffd67816 */ /* 0x000fe20000000061 */
[----:B0-----:R-:W-:Y:S01]  /*1800*/  @P1 IMAD.WIDE.U32 R72, R170, R191, c[0x0][0x218] ;  /* 0x00008600aa481625 */ /* 0x001fe200078e00bf */
[----:B------:R-:W-:-:S04]  /*1810*/  PRMT R97, RZ, 0x7610, R108 ;  /* 0x00007610ff617816 */ /* 0x000fc8000000006c */
[----:B------:R0:W5:Y:S02]  /*1820*/  @P1 LDG.E.128 R64, [R72.64] ;  /* 0x0000000448401981 */ /* 0x000164000c1e1d00 */
[----:B0-----:R-:W-:Y:S01]  /*1830*/  FADD.FTZ R72, -R80, R95 ;  /* 0x0000005f50487221 */ /* 0x001fe20000010100 */
[----:B------:R-:W-:Y:S02]  /*1840*/  PRMT R95, RZ, 0x5410, R108 ;  /* 0x00005410ff5f7816 */ /* 0x000fe4000000006c */
[----:B------:R-:W3:Y:S01]  /*1850*/  LDL R108, [R1+0xec] ;  /* 0x0000ec00016c7983 */ /* 0x000ee20000100800 */
[----:B------:R-:W-:-:S05]  /*1860*/  PRMT R231, RZ, 0x5410, R74 ;  /* 0x00005410ffe77816 */ /* 0x000fca000000004a */
[----:B------:R-:W-:Y:S01]  /*1870*/  FADD.FTZ R231, -R80, R231 ;  /* 0x000000e750e77221 */ /* 0x000fe20000010100 */
[----:B------:R-:W-:Y:S02]  /*1880*/  PRMT R229, RZ, 0x7610, R74 ;  /* 0x00007610ffe57816 */ /* 0x000fe4000000004a */
[--C-:B------:R-:W-:Y:S01]  /*1890*/  PRMT R227, RZ, 0x5410, R75.reuse ;  /* 0x00005410ffe37816 */ /* 0x100fe2000000004b */
[----:B------:R-:W-:Y:S01]  /*18a0*/  FMUL.FTZ R231, R158, R231 ;  /* 0x000000e79ee77220 */ /* 0x000fe20000410000 */
[----:B------:R-:W-:Y:S01]  /*18b0*/  PRMT R225, RZ, 0x7610, R75 ;  /* 0x00007610ffe17816 */ /* 0x000fe2000000004b */
[----:B------:R-:W-:-:S04]  /*18c0*/  @P1 IMAD.WIDE.U32 R74, R178, R191, c[0x0][0x218] ;  /* 0x00008600b24a1625 */ /* 0x000fc800078e00bf */
[----:B------:R-:W-:Y:S01]  /*18d0*/  FADD.FTZ R118, R228, R118 ;  /* 0x00000076e4767221 */ /* 0x000fe20000010000 */
[----:B------:R0:W5:Y:S01]  /*18e0*/  @P1 LDG.E.128 R56, [R74.64] ;  /* 0x000000044a381981 */ /* 0x000162000c1e1d00 */
[----:B------:R-:W-:Y:S01]  /*18f0*/  FFMA.FTZ R160, R231, R228, R160 ;  /* 0x000000e4e7a07223 */ /* 0x000fe200000100a0 */
[--C-:B------:R-:W-:Y:S02]  /*1900*/  PRMT R199, RZ, 0x5410, R86.reuse ;  /* 0x00005410ffc77816 */ /* 0x100fe40000000056 */
[----:B------:R-:W-:Y:S02]  /*1910*/  PRMT R196, RZ, 0x7610, R86 ;  /* 0x00007610ffc47816 */ /* 0x000fe40000000056 */
[----:B------:R-:W-:Y:S02]  /*1920*/  PRMT R86, RZ, 0x5410, R106 ;  /* 0x00005410ff567816 */ /* 0x000fe4000000006a */
[--C-:B0-----:R-:W-:Y:S02]  /*1930*/  PRMT R75, RZ, 0x5410, R94.reuse ;  /* 0x00005410ff4b7816 */ /* 0x101fe4000000005e */
[----:B------:R-:W-:Y:S01]  /*1940*/  PRMT R74, RZ, 0x7610, R94 ;  /* 0x00007610ff4a7816 */ /* 0x000fe2000000005e */
[----:B------:R-:W-:Y:S01]  /*1950*/  FADD.FTZ R94, -R80, R84 ;  /* 0x00000054505e7221 */ /* 0x000fe20000010100 */
[----:B------:R-:W-:-:S02]  /*1960*/  PRMT R84, RZ, 0x7610, R106 ;  /* 0x00007610ff547816 */ /* 0x000fc4000000006a */
[----:B------:R-:W4:Y:S01]  /*1970*/  LDL R106, [R1+0xf8] ;  /* 0x0000f800016a7983 */ /* 0x000f220000100800 */
[----:B------:R-:W-:Y:S01]  /*1980*/  IMAD.WIDE.U32 R100, R178, R191, c[0x0][0x208] ;  /* 0x00008200b2647625 */ /* 0x000fe200078e00bf */
[----:B------:R-:W-:-:S03]  /*1990*/  PRMT R236, RZ, 0x5410, R76 ;  /* 0x00005410ffec7816 */ /* 0x000fc6000000004c */
[C---:B------:R-:W-:Y:S02]  /*19a0*/  FADD.FTZ R238, -R80.reuse, R238 ;  /* 0x000000ee50ee7221 */ /* 0x040fe40000010100 */
[----:B------:R-:W-:Y:S01]  /*19b0*/  FADD.FTZ R219, -R80, R219 ;  /* 0x000000db50db7221 */ /* 0x000fe20000010100 */
[----:B------:R-:W4:Y:S01]  /*19c0*/  LDG.E.128 R100, [R100.64] ;  /* 0x0000000464647981 */ /* 0x000f22000c1e1d00 */
[C---:B------:R-:W-:Y:S02]  /*19d0*/  FMUL.FTZ R238, R158.reuse, R238 ;  /* 0x000000ee9eee7220 */ /* 0x040fe40000410000 */
[----:B------:R-:W-:Y:S02]  /*19e0*/  FMUL.FTZ R219, R158, R219 ;  /* 0x000000db9edb7220 */ /* 0x000fe40000410000 */
[----:B------:R-:W-:Y:S02]  /*19f0*/  FADD.FTZ R122, R236, R122 ;  /* 0x0000007aec7a7221 */ /* 0x000fe40000010000 */
[----:B------:R-:W-:-:S02]  /*1a00*/  FFMA.FTZ R164, R238, R236, R164 ;  /* 0x000000eceea47223 */ /* 0x000fc400000100a4 */
[----:B------:R-:W-:Y:S02]  /*1a10*/  FMUL.FTZ R236, R202, R236 ;  /* 0x000000eccaec7220 */ /* 0x000fe40000410000 */
[----:B------:R-:W-:Y:S01]  /*1a20*/  FADD.FTZ R112, R216, R112 ;  /* 0x00000070d8707221 */ /* 0x000fe20000010000 */
[----:B------:R-:W4:Y:S01]  /*1a30*/  LDL R202, [R1+0x100] ;  /* 0x0001000001ca7983 */ /* 0x000f220000100800 */
[----:B------:R-:W-:Y:S02]  /*1a40*/  FFMA.FTZ R152, R219, R216, R152 ;  /* 0x000000d8db987223 */ /* 0x000fe40000010098 */
[----:B--2---:R-:W-:Y:S02]  /*1a50*/  FMUL.FTZ R228, R104, R228 ;  /* 0x000000e468e47220 */ /* 0x004fe40000410000 */
[----:B------:R-:W2:Y:S01]  /*1a60*/  LDL R104, [R1+0xe8] ;  /* 0x0000e80001687983 */ /* 0x000ea20000100800 */
[----:B---3--:R-:W-:-:S03]  /*1a70*/  FMUL.FTZ R216, R108, R216 ;  /* 0x000000d86cd87220 */ /* 0x008fc60000410000 */
[----:B------:R-:W3:Y:S01]  /*1a80*/  LDL R108, [R1+0xd0] ;  /* 0x0000d000016c7983 */ /* 0x000ee20000100800 */
[C---:B------:R-:W-:Y:S02]  /*1a90*/  FADD.FTZ R217, -R80.reuse, R217 ;  /* 0x000000d950d97221 */ /* 0x040fe40000010100 */
[----:B------:R-:W-:Y:S02]  /*1aa0*/  FADD.FTZ R225, -R80, R225 ;  /* 0x000000e150e17221 */ /* 0x000fe40000010100 */
[----:B------:R-:W-:Y:S01]  /*1ab0*/  FMUL.FTZ R217, R158, R217 ;  /* 0x000000d99ed97220 */ /* 0x000fe20000410000 */
[----:B------:R-:W-:Y:S01]  /*1ac0*/  PRMT R224, RZ, 0x5410, R79 ;  /* 0x00005410ffe07816 */ /* 0x000fe2000000004f */
[----:B------:R-:W-:Y:S01]  /*1ad0*/  FADD.FTZ R113, R214, R113 ;  /* 0x00000071d6717221 */ /* 0x000fe20000010000 */
[----:B------:R-:W-:Y:S01]  /*1ae0*/  PRMT R79, RZ, 0x7610, R79 ;  /* 0x00007610ff4f7816 */ /* 0x000fe2000000004f */
[----:B------:R-:W-:Y:S02]  /*1af0*/  FFMA.FTZ R153, R217, R214, R153 ;  /* 0x000000d6d9997223 */ /* 0x000fe40000010099 */
[----:B------:R-:W-:Y:S01]  /*1b00*/  FMUL.FTZ R225, R158, R225 ;  /* 0x000000e19ee17220 */ /* 0x000fe20000410000 */
[----:B------:R-:W-:Y:S01]  /*1b10*/  LOP3.LUT P3, RZ, R222, 0x1f, RZ, 0xc0, !PT ;  /* 0x0000001fdeff7812 */ /* 0x000fe2000786c0ff */
[----:B------:R-:W-:-:S02]  /*1b20*/  FADD.FTZ R117, R79, R117 ;  /* 0x000000754f757221 */ /* 0x000fc40000010000 */
[----:B------:R-:W-:Y:S02]  /*1b30*/  FFMA.FTZ R157, R225, R79, R157 ;  /* 0x0000004fe19d7223 */ /* 0x000fe4000001009d */
[C---:B------:R-:W-:Y:S02]  /*1b40*/  FADD.FTZ R229, -R80.reuse, R229 ;  /* 0x000000e550e57221 */ /* 0x040fe40000010100 */
[----:B------:R-:W-:Y:S02]  /*1b50*/  FADD.FTZ R205, -R80, R205 ;  /* 0x000000cd50cd7221 */ /* 0x000fe40000010100 */
[----:B------:R-:W-:Y:S02]  /*1b60*/  FMUL.FTZ R229, R158, R229 ;  /* 0x000000e59ee57220 */ /* 0x000fe40000410000 */
[----:B----4-:R-:W-:Y:S02]  /*1b70*/  FMUL.FTZ R222, R106, R79 ;  /* 0x0000004f6ade7220 */ /* 0x010fe40000410000 */
[----:B------:R-:W4:Y:S04]  /*1b80*/  LDL R79, [R1+0xe0] ;  /* 0x0000e000014f7983 */ /* 0x000f280000100800 */
[----:B------:R-:W4:Y:S01]  /*1b90*/  LDL R106, [R1+0xe4] ;  /* 0x0000e400016a7983 */ /* 0x000f220000100800 */
[--C-:B------:R-:W-:Y:S01]  /*1ba0*/  PRMT R204, RZ, 0x5410, R100.reuse ;  /* 0x00005410ffcc7816 */ /* 0x100fe20000000064 */
[----:B------:R-:W-:Y:S01]  /*1bb0*/  FMUL.FTZ R205, R158, R205 ;  /* 0x000000cd9ecd7220 */ /* 0x000fe20000410000 */
[----:B------:R-:W-:Y:S01]  /*1bc0*/  PRMT R100, RZ, 0x7610, R100 ;  /* 0x00007610ff647816 */ /* 0x000fe20000000064 */
[----:B------:R-:W-:-:S02]  /*1bd0*/  FADD.FTZ R119, R226, R119 ;  /* 0x00000077e2777221 */ /* 0x000fc40000010000 */
[----:B------:R-:W-:Y:S02]  /*1be0*/  FFMA.FTZ R161, R229, R226, R161 ;  /* 0x000000e2e5a17223 */ /* 0x000fe400000100a1 */
[----:B------:R-:W-:Y:S02]  /*1bf0*/  FADD.FTZ R43, R100, R43 ;  /* 0x0000002b642b7221 */ /* 0x000fe40000010000 */
[----:B------:R-:W-:Y:S02]  /*1c00*/  FFMA.FTZ R147, R205, R100, R147 ;  /* 0x00000064cd937223 */ /* 0x000fe40000010093 */
[----:B------:R-:W-:Y:S02]  /*1c10*/  FMUL.FTZ R226, R202, R226 ;  /* 0x000000e2cae27220 */ /* 0x000fe40000410000 */
[----:B--2---:R-:W-:Y:S02]  /*1c20*/  FMUL.FTZ R214, R104, R214 ;  /* 0x000000d668d67220 */ /* 0x004fe40000410000 */
[----:B------:R-:W2:Y:S01]  /*1c30*/  LDL R104, [R1+0xd4] ;  /* 0x0000d40001687983 */ /* 0x000ea20000100800 */
[----:B---3--:R-:W-:-:S03]  /*1c40*/  FMUL.FTZ R202, R108, R100 ;  /* 0x000000646cca7220 */ /* 0x008fc60000410000 */
[----:B------:R-:W3:Y:S01]  /*1c50*/  LDL R100, [R1+0xbc] ;  /* 0x0000bc0001647983 */ /* 0x000ee20000100800 */
[C---:B------:R-:W-:Y:S02]  /*1c60*/  FADD.FTZ R237, -R80.reuse, R237 ;  /* 0x000000ed50ed7221 */ /* 0x040fe40000010100 */
[----:B------:R-:W-:Y:S01]  /*1c70*/  FADD.FTZ R207, -R80, R207 ;  /* 0x000000cf50cf7221 */ /* 0x000fe20000010100 */
[----:B------:R-:W-:Y:S01]  /*1c80*/  PRMT R234, RZ, 0x7610, R76 ;  /* 0x00007610ffea7816 */ /* 0x000fe2000000004c */
[----:B------:R-:W-:Y:S02]  /*1c90*/  FMUL.FTZ R237, R158, R237 ;  /* 0x000000ed9eed7220 */ /* 0x000fe40000410000 */
[----:B------:R-:W-:Y:S02]  /*1ca0*/  FADD.FTZ R233, -R80, R233 ;  /* 0x000000e950e97221 */ /* 0x000fe40000010100 */
[----:B------:R-:W-:Y:S01]  /*1cb0*/  FMUL.FTZ R207, R158, R207 ;  /* 0x000000cf9ecf7220 */ /* 0x000fe20000410000 */
[----:B------:R-:W-:Y:S01]  /*1cc0*/  PRMT R230, RZ, 0x7610, R77 ;  /* 0x00007610ffe67816 */ /* 0x000fe2000000004d */
[----:B------:R-:W-:Y:S01]  /*1cd0*/  FADD.FTZ R213, -R80, R213 ;  /* 0x000000d550d57221 */ /* 0x000fe20000010100 */
[----:B------:R-:W-:Y:S01]  /*1ce0*/  PRMT R212, RZ, 0x5410, R98 ;  /* 0x00005410ffd47816 */ /* 0x000fe20000000062 */
[----:B------:R-:W-:-:S02]  /*1cf0*/  FADD.FTZ R123, R234, R123 ;  /* 0x0000007bea7b7221 */ /* 0x000fc40000010000 */
[-C--:B------:R-:W-:Y:S01]  /*1d00*/  FFMA.FTZ R165, R237, R234.reuse, R165 ;  /* 0x000000eaeda57223 */ /* 0x080fe200000100a5 */
[----:B------:R-:W-:Y:S01]  /*1d10*/  PRMT R98, RZ, 0x7610, R98 ;  /* 0x00007610ff627816 */ /* 0x000fe20000000062 */
[----:B------:R-:W-:Y:S02]  /*1d20*/  FMUL.FTZ R234, R195, R234 ;  /* 0x000000eac3ea7220 */ /* 0x000fe40000410000 */
[----:B------:R-:W-:Y:S01]  /*1d30*/  FMUL.FTZ R233, R158, R233 ;  /* 0x000000e99ee97220 */ /* 0x000fe20000410000 */
[----:B------:R-:W3:Y:S01]  /*1d40*/  LDL R195, [R1+0xfc] ;  /* 0x0000fc0001c37983 */ /* 0x000ee20000100800 */
[----:B------:R-:W-:Y:S02]  /*1d50*/  FADD.FTZ R42, R204, R42 ;  /* 0x0000002acc2a7221 */ /* 0x000fe40000010000 */
[----:B------:R-:W-:Y:S02]  /*1d60*/  FFMA.FTZ R146, R207, R204, R146 ;  /* 0x000000cccf927223 */ /* 0x000fe40000010092 */
[----:B------:R-:W-:-:S02]  /*1d70*/  FMUL.FTZ R213, R158, R213 ;  /* 0x000000d59ed57220 */ /* 0x000fc40000410000 */
[----:B------:R-:W-:Y:S02]  /*1d80*/  FADD.FTZ R215, -R80, R215 ;  /* 0x000000d750d77221 */ /* 0x000fe40000010100 */
[----:B------:R-:W-:Y:S02]  /*1d90*/  FADD.FTZ R121, R230, R121 ;  /* 0x00000079e6797221 */ /* 0x000fe40000010000 */
[-C--:B------:R-:W-:Y:S02]  /*1da0*/  FFMA.FTZ R163, R233, R230.reuse, R163 ;  /* 0x000000e6e9a37223 */ /* 0x080fe400000100a3 */
[----:B------:R-:W-:Y:S02]  /*1db0*/  FMUL.FTZ R230, R210, R230 ;  /* 0x000000e6d2e67220 */ /* 0x000fe40000410000 */
[----:B------:R-:W-:Y:S02]  /*1dc0*/  FADD.FTZ R47, R98, R47 ;  /* 0x0000002f622f7221 */ /* 0x000fe40000010000 */
[----:B------:R-:W-:-:S02]  /*1dd0*/  FFMA.FTZ R151, R213, R98, R151 ;  /* 0x00000062d5977223 */ /* 0x000fc40000010097 */
[----:B----4-:R-:W-:Y:S01]  /*1de0*/  FMUL.FTZ R210, R79, R98 ;  /* 0x000000624fd27220 */ /* 0x010fe20000410000 */
[----:B------:R-:W-:Y:S01]  /*1df0*/  PRMT R194, RZ, 0x5410, R87 ;  /* 0x00005410ffc27816 */ /* 0x000fe20000000057 */
[----:B------:R-:W4:Y:S01]  /*1e00*/  LDL R98, [R1+0xb4] ;  /* 0x0000b40001627983 */ /* 0x000f220000100800 */
[----:B------:R-:W-:Y:S02]  /*1e10*/  FMUL.FTZ R215, R158, R215 ;  /* 0x000000d79ed77220 */ /* 0x000fe40000410000 */
[----:B------:R-:W-:Y:S01]  /*1e20*/  FADD.FTZ R46, R212, R46 ;  /* 0x0000002ed42e7221 */ /* 0x000fe20000010000 */
[----:B------:R-:W-:Y:S01]  /*1e30*/  PRMT R193, RZ, 0x5410, R103 ;  /* 0x00005410ffc17816 */ /* 0x000fe20000000067 */
[-C--:B------:R-:W-:Y:S01]  /*1e40*/  FFMA.FTZ R150, R215, R212.reuse, R150 ;  /* 0x000000d4d7967223 */ /* 0x080fe20000010096 */
[----:B------:R-:W-:Y:S01]  /*1e50*/  PRMT R232, RZ, 0x5410, R77 ;  /* 0x00005410ffe87816 */ /* 0x000fe2000000004d */
[----:B------:R-:W-:Y:S01]  /*1e60*/  FADD.FTZ R194, -R80, R194 ;  /* 0x000000c250c27221 */ /* 0x000fe20000010100 */
[----:B------:R-:W-:Y:S01]  /*1e70*/  LOP3.LUT P2, RZ, R190, 0xff, RZ, 0xc0, !PT ;  /* 0x000000ffbeff7812 */ /* 0x000fe2000784c0ff */
[----:B------:R-:W-:Y:S01]  /*1e80*/  FMUL.FTZ R212, R106, R212 ;  /* 0x000000d46ad47220 */ /* 0x000fe20000410000 */
[----:B------:R-:W-:Y:S01]  /*1e90*/  PRMT R203, RZ, 0x5410, R85 ;  /* 0x00005410ffcb7816 */ /* 0x000fe20000000055 */
[----:B------:R-:W4:Y:S01]  /*1ea0*/  LDL R106, [R1+0xcc] ;  /* 0x0000cc00016a7983 */ /* 0x000f220000100800 */
[----:B------:R-:W-:-:S02]  /*1eb0*/  FMUL.FTZ R194, R158, R194 ;  /* 0x000000c29ec27220 */ /* 0x000fc40000410000 */
[----:B------:R-:W-:Y:S01]  /*1ec0*/  FADD.FTZ R36, R193, R36 ;  /* 0x00000024c1247221 */ /* 0x000fe20000010000 */
[----:B------:R-:W-:Y:S01]  /*1ed0*/  PRMT R201, RZ, 0x7610, R85 ;  /* 0x00007610ffc97816 */ /* 0x000fe20000000055 */
[----:B------:R-:W-:Y:S02]  /*1ee0*/  FFMA.FTZ R140, R194, R193, R140 ;  /* 0x000000c1c28c7223 */ /* 0x000fe4000001008c */
[----:B--2---:R-:W-:Y:S01]  /*1ef0*/  FMUL.FTZ R204, R104, R204 ;  /* 0x000000cc68cc7220 */ /* 0x004fe20000410000 */
[----:B------:R-:W-:Y:S01]  /*1f00*/  PRMT R192, RZ, 0x7610, R87 ;  /* 0x00007610ffc07816 */ /* 0x000fe20000000057 */
[----:B------:R-:W2:Y:S01]  /*1f10*/  LDL R104, [R1+0xc0] ;  /* 0x0000c00001687983 */ /* 0x000ea20000100800 */
[----:B------:R-:W-:Y:S01]  /*1f20*/  PRMT R89, RZ, 0x7610, R89 ;  /* 0x00007610ff597816 */ /* 0x000fe20000000059 */
[C---:B------:R-:W-:Y:S01]  /*1f30*/  FADD.FTZ R235, -R80.reuse, R235 ;  /* 0x000000eb50eb7221 */ /* 0x040fe20000010100 */
[----:B------:R-:W-:Y:S01]  /*1f40*/  PRMT R208, RZ, 0x5410, R99 ;  /* 0x00005410ffd07816 */ /* 0x000fe20000000063 */
[C---:B------:R-:W-:Y:S01]  /*1f50*/  FADD.FTZ R227, -R80.reuse, R227 ;  /* 0x000000e350e37221 */ /* 0x040fe20000010100 */
[----:B------:R-:W-:Y:S01]  /*1f60*/  PRMT R206, RZ, 0x7610, R99 ;  /* 0x00007610ffce7816 */ /* 0x000fe20000000063 */
[C---:B------:R-:W-:Y:S01]  /*1f70*/  FADD.FTZ R223, -R80.reuse, R223 ;  /* 0x000000df50df7221 */ /* 0x040fe20000010100 */
[----:B------:R-:W-:Y:S01]  /*1f80*/  PRMT R200, RZ, 0x5410, R101 ;  /* 0x00005410ffc87816 */ /* 0x000fe20000000065 */
        /* <DEDUP_REMOVED lines=10> */
[----:B------:R-:W-:Y:S01]  /*2030*/  FADD.FTZ R73, -R80, R82 ;  /* 0x0000005250497221 */ /* 0x000fe20000010100 */
[----:B------:R-:W-:Y:S01]  /*2040*/  PRMT R197, RZ, 0x5410, R102 ;  /* 0x00005410ffc57816 */ /* 0x000fe20000000066 */
[----:B------:R-:W-:Y:S01]  /*2050*/  FADD.FTZ R116, R224, R116 ;  /* 0x00000074e0747221 */ /* 0x000fe20000010000 */
[----:B------:R-:W-:Y:S01]  /*2060*/  PRMT R220, RZ, 0x5410, R96 ;  /* 0x00005410ffdc7816 */ /* 0x000fe20000000060 */
[----:B------:R-:W-:Y:S01]  /*2070*/  FADD.FTZ R34, R189, R34 ;  /* 0x00000022bd227221 */ /* 0x000fe20000010000 */
[----:B------:R-:W2:Y:S01]  /*2080*/  LDL R79, [R1+0xc4] ;  /* 0x0000c400014f7983 */ /* 0x000ea20000100800 */
[----:B---3--:R-:W-:-:S03]  /*2090*/  FMUL.FTZ R193, R100, R193 ;  /* 0x000000c164c17220 */ /* 0x008fc60000410000 */
[----:B------:R-:W3:Y:S01]  /*20a0*/  LDL R100, [R1+0xac] ;  /* 0x0000ac0001647983 */ /* 0x000ee20000100800 */
[----:B------:R-:W-:Y:S01]  /*20b0*/  @P1 IMAD.WIDE.U32 R76, R172, R191, c[0x0][0x218] ;  /* 0x00008600ac4c1625 */ /* 0x000fe200078e00bf */
[--C-:B------:R-:W-:Y:S02]  /*20c0*/  PRMT R190, RZ, 0x5410, R88.reuse ;  /* 0x00005410ffbe7816 */ /* 0x100fe40000000058 */
[----:B------:R-:W-:Y:S02]  /*20d0*/  PRMT R88, RZ, 0x7610, R88 ;  /* 0x00007610ff587816 */ /* 0x000fe40000000058 */
[----:B------:R0:W5:Y:S01]  /*20e0*/  @P1 LDG.E.128 R60, [R76.64] ;  /* 0x000000044c3c1981 */ /* 0x000162000c1e1d00 */
[--C-:B------:R-:W-:Y:S02]  /*20f0*/  PRMT R87, RZ, 0x5410, R90.reuse ;  /* 0x00005410ff577816 */ /* 0x100fe4000000005a */
[----:B------:R-:W-:Y:S02]  /*2100*/  PRMT R85, RZ, 0x7610, R90 ;  /* 0x00007610ff557816 */ /* 0x000fe4000000005a */
[----:B------:R-:W-:-:S02]  /*2110*/  PRMT R191, RZ, 0x7610, R103 ;  /* 0x00007610ffbf7816 */ /* 0x000fc40000000067 */
[----:B------:R-:W-:Y:S02]  /*2120*/  PRMT R90, RZ, 0x5410, R105 ;  /* 0x00005410ff5a7816 */ /* 0x000fe40000000069 */
[--C-:B0-----:R-:W-:Y:S02]  /*2130*/  PRMT R77, RZ, 0x5410, R93.reuse ;  /* 0x00005410ff4d7816 */ /* 0x101fe4000000005d */
[----:B------:R-:W-:Y:S01]  /*2140*/  PRMT R76, RZ, 0x7610, R93 ;  /* 0x00007610ff4c7816 */ /* 0x000fe2000000005d */
[----:B------:R-:W-:Y:S01]  /*2150*/  FADD.FTZ R93, -R80, R88 ;  /* 0x00000058505d7221 */ /* 0x000fe20000010100 */
[----:B------:R-:W-:Y:S02]  /*2160*/  PRMT R88, RZ, 0x7610, R105 ;  /* 0x00007610ff587816 */ /* 0x000fe40000000069 */
[--C-:B------:R-:W-:Y:S02]  /*2170*/  PRMT R103, RZ, 0x5410, R110.reuse ;  /* 0x00005410ff677816 */ /* 0x100fe4000000006e */
[----:B------:R-:W-:-:S02]  /*2180*/  PRMT R105, RZ, 0x7610, R110 ;  /* 0x00007610ff697816 */ /* 0x000fc4000000006e */
[----:B------:R-:W3:Y:S01]  /*2190*/  LDL R110, [R1+0xf0] ;  /* 0x0000f000016e7983 */ /* 0x000ee20000100800 */
[C---:B------:R-:W-:Y:S01]  /*21a0*/  FADD.FTZ R203, -R80.reuse, R203 ;  /* 0x000000cb50cb7221 */ /* 0x040fe20000010100 */
[----:B------:R-:W-:Y:S01]  /*21b0*/  PRMT R82, RZ, 0x5410, R107 ;  /* 0x00005410ff527816 */ /* 0x000fe2000000006b */
[C---:B------:R-:W-:Y:S01]  /*21c0*/  FADD.FTZ R201, -R80.reuse, R201 ;  /* 0x000000c950c97221 */ /* 0x040fe20000010100 */
[--C-:B------:R-:W-:Y:S01]  /*21d0*/  PRMT R99, RZ, 0x5410, R109.reuse ;  /* 0x00005410ff637816 */ /* 0x100fe2000000006d */
[C---:B------:R-:W-:Y:S01]  /*21e0*/  FADD.FTZ R192, -R80.reuse, R192 ;  /* 0x000000c050c07221 */ /* 0x040fe20000010100 */
[----:B------:R-:W-:Y:S01]  /*21f0*/  PRMT R101, RZ, 0x7610, R109 ;  /* 0x00007610ff657816 */ /* 0x000fe2000000006d */
[C---:B------:R-:W-:Y:S02]  /*2200*/  FADD.FTZ R190, -R80.reuse, R190 ;  /* 0x000000be50be7221 */ /* 0x040fe40000010100 */
[C---:B------:R-:W-:Y:S02]  /*2210*/  FADD.FTZ R89, -R80.reuse, R89 ;  /* 0x0000005950597221 */ /* 0x040fe40000010100 */
[----:B------:R-:W-:-:S02]  /*2220*/  FADD.FTZ R87, -R80, R87 ;  /* 0x0000005750577221 */ /* 0x000fc40000010100 */
[C---:B------:R-:W-:Y:S02]  /*2230*/  FADD.FTZ R85, -R80.reuse, R85 ;  /* 0x0000005550557221 */ /* 0x040fe40000010100 */
[C---:B------:R-:W-:Y:S02]  /*2240*/  FADD.FTZ R77, -R80.reuse, R77 ;  /* 0x0000004d504d7221 */ /* 0x040fe40000010100 */
[----:B------:R-:W-:Y:S01]  /*2250*/  FADD.FTZ R76, -R80, R76 ;  /* 0x0000004c504c7221 */ /* 0x000fe20000010100 */
[----:B------:R-:W-:Y:S02]  /*2260*/  PRMT R80, RZ, 0x7610, R107 ;  /* 0x00007610ff507816 */ /* 0x000fe4000000006b */
[--C-:B------:R-:W-:Y:S02]  /*2270*/  PRMT R107, RZ, 0x5410, R111.reuse ;  /* 0x00005410ff6b7816 */ /* 0x100fe4000000006f */
[----:B------:R-:W-:Y:S02]  /*2280*/  PRMT R109, RZ, 0x7610, R111 ;  /* 0x00007610ff6d7816 */ /* 0x000fe4000000006f */
[----:B------:R-:W3:Y:S01]  /*2290*/  LDL R111, [R1+0xf4] ;  /* 0x0000f400016f7983 */ /* 0x000ee20000100800 */
[C---:B------:R-:W-:Y:S01]  /*22a0*/  FMUL.FTZ R227, R158.reuse, R227 ;  /* 0x000000e39ee37220 */ /* 0x040fe20000410000 */
[----:B------:R-:W-:Y:S01]  /*22b0*/  PRMT R102, RZ, 0x7610, R102 ;  /* 0x00007610ff667816 */ /* 0x000fe20000000066 */
[----:B------:R-:W-:-:S02]  /*22c0*/  FMUL.FTZ R196, R158, R196 ;  /* 0x000000c49ec47220 */ /* 0x000fc40000410000 */
[-C--:B------:R-:W-:Y:S02]  /*22d0*/  FFMA.FTZ R156, R227, R224.reuse, R156 ;  /* 0x000000e0e39c7223 */ /* 0x080fe4000001009c */
[----:B------:R-:W-:Y:S02]  /*22e0*/  FMUL.FTZ R224, R195, R224 ;  /* 0x000000e0c3e07220 */ /* 0x000fe40000410000 */
[----:B------:R-:W-:Y:S02]  /*22f0*/  FADD.FTZ R39, R102, R39 ;  /* 0x0000002766277221 */ /* 0x000fe40000010000 */
[----:B------:R-:W-:Y:S02]  /*2300*/  FFMA.FTZ R143, R196, R102, R143 ;  /* 0x00000066c48f7223 */ /* 0x000fe4000001008f */
[----:B------:R-:W-:-:S04]  /*2310*/  FMUL.FTZ R190, R158, R190 ;  /* 0x000000be9ebe7220 */ /* 0x000fc80000410000 */
[-C--:B------:R-:W-:Y:S02]  /*2320*/  FFMA.FTZ R138, R190, R189.reuse, R138 ;  /* 0x000000bdbe8a7223 */ /* 0x080fe4000001008a */
[----:B----4-:R-:W-:Y:S02]  /*2330*/  FMUL.FTZ R189, R98, R189 ;  /* 0x000000bd62bd7220 */ /* 0x010fe40000410000 */
[----:B------:R-:W4:Y:S01]  /*2340*/  LDL R98, [R1+0xa4] ;  /* 0x0000a40001627983 */ /* 0x000f220000100800 */
[----:B------:R-:W-:Y:S02]  /*2350*/  FMUL.FTZ R203, R158, R203 ;  /* 0x000000cb9ecb7220 */ /* 0x000fe40000410000 */
[----:B------:R-:W-:Y:S02]  /*2360*/  FADD.FTZ R40, R200, R40 ;  /* 0x00000028c8287221 */ /* 0x000fe40000010000 */
[-C--:B------:R-:W-:Y:S02]  /*2370*/  FFMA.FTZ R144, R203, R200.reuse, R144 ;  /* 0x000000c8cb907223 */ /* 0x080fe40000010090 */
[----:B------:R-:W-:-:S02]  /*2380*/  FMUL.FTZ R200, R106, R200 ;  /* 0x000000c86ac87220 */ /* 0x000fc40000410000 */
[----:B------:R-:W4:Y:S01]  /*2390*/  LDL R106, [R1+0xb8] ;  /* 0x0000b800016a7983 */ /* 0x000f220000100800 */
[----:B------:R-:W-:Y:S02]  /*23a0*/  FMUL.FTZ R91, R158, R91 ;  /* 0x0000005b9e5b7220 */ /* 0x000fe40000410000 */
[----:B------:R-:W-:Y:S02]  /*23b0*/  FADD.FTZ R32, R90, R32 ;  /* 0x000000205a207221 */ /* 0x000fe40000010000 */
[----:B------:R-:W-:Y:S02]  /*23c0*/  FFMA.FTZ R136, R91, R90, R136 ;  /* 0x0000005a5b887223 */ /* 0x000fe40000010088 */
[----:B--2---:R-:W-:Y:S02]  /*23d0*/  FMUL.FTZ R195, R104, R102 ;  /* 0x0000006668c37220 */ /* 0x004fe40000410000 */
[----:B------:R-:W2:Y:S04]  /*23e0*/  LDL R102, [R1+0xa8] ;  /* 0x0000a80001667983 */ /* 0x000ea80000100800 */
[----:B------:R-:W2:Y:S01]  /*23f0*/  LDL R104, [R1+0xb0] ;  /* 0x0000b00001687983 */ /* 0x000ea20000100800 */
[----:B---3--:R-:W-:-:S03]  /*2400*/  FMUL.FTZ R90, R100, R90 ;  /* 0x0000005a645a7220 */ /* 0x008fc60000410000 */
[----:B------:R-:W3:Y:S01]  /*2410*/  LDL R100, [R1+0x9c] ;  /* 0x00009c0001647983 */ /* 0x000ee20000100800 */
[C---:B------:R-:W-:Y:S01]  /*2420*/  FMUL.FTZ R235, R158.reuse, R235 ;  /* 0x000000eb9eeb7220 */ /* 0x040fe20000410000 */
[----:B------:R-:W-:Y:S01]  /*2430*/  PRMT R96, RZ, 0x7610, R96 ;  /* 0x00007610ff607816 */ /* 0x000fe20000000060 */
[----:B------:R-:W-:Y:S02]  /*2440*/  FMUL.FTZ R221, R158, R221 ;  /* 0x000000dd9edd7220 */ /* 0x000fe40000410000 */
[----:B------:R-:W-:Y:S02]  /*2450*/  FADD.FTZ R120, R232, R120 ;  /* 0x00000078e8787221 */ /* 0x000fe40000010000 */
[-C--:B------:R-:W-:Y:S02]  /*2460*/  FFMA.FTZ R162, R235, R232.reuse, R162 ;  /* 0x000000e8eba27223 */ /* 0x080fe400000100a2 */
[----:B------:R-:W-:Y:S02]  /*2470*/  FMUL.FTZ R232, R218, R232 ;  /* 0x000000e8dae87220 */ /* 0x000fe40000410000 */
[----:B------:R-:W-:-:S02]  /*2480*/  FADD.FTZ R115, R96, R115 ;  /* 0x0000007360737221 */ /* 0x000fc40000010000 */
[-C--:B------:R-:W-:Y:S02]  /*2490*/  FFMA.FTZ R155, R221, R96.reuse, R155 ;  /* 0x00000060dd9b7223 */ /* 0x080fe4000001009b */
[----:B------:R-:W-:Y:S02]  /*24a0*/  FMUL.FTZ R218, R110, R96 ;  /* 0x000000606eda7220 */ /* 0x000fe40000410000 */
[----:B------:R-:W3:Y:S01]  /*24b0*/  LDL R96, [R1+0xc8] ;  /* 0x0000c80001607983 */ /* 0x000ee20000100800 */
[----:B------:R-:W-:Y:S02]  /*24c0*/  FMUL.FTZ R223, R158, R223 ;  /* 0x000000df9edf7220 */ /* 0x000fe40000410000 */
[----:B------:R-:W-:Y:S01]  /*24d0*/  FADD.FTZ R114, R220, R114 ;  /* 0x00000072dc727221 */ /* 0x000fe20000010000 */
[----:B------:R-:W3:Y:S01]  /*24e0*/  LDL R110, [R1+0xd8] ;  /* 0x0000d800016e7983 */ /* 0x000ee20000100800 */
[-C--:B------:R-:W-:Y:S02]  /*24f0*/  FFMA.FTZ R154, R223, R220.reuse, R154 ;  /* 0x000000dcdf9a7223 */ /* 0x080fe4000001009a */
[----:B------:R-:W-:-:S02]  /*2500*/  FMUL.FTZ R220, R111, R220 ;  /* 0x000000dc6fdc7220 */ /* 0x000fc40000410000 */
[----:B------:R-:W3:Y:S01]  /*2510*/  LDL R111, [R1+0xdc] ;  /* 0x0000dc00016f7983 */ /* 0x000ee20000100800 */
[----:B------:R-:W-:Y:S02]  /*2520*/  FMUL.FTZ R89, R158, R89 ;  /* 0x000000599e597220 */ /* 0x000fe40000410000 */
[----:B------:R-:W-:Y:S02]  /*2530*/  FADD.FTZ R33, R88, R33 ;  /* 0x0000002158217221 */ /* 0x000fe40000010000 */
[----:B------:R-:W-:Y:S02]  /*2540*/  FFMA.FTZ R137, R89, R88, R137 ;  /* 0x0000005859897223 */ /* 0x000fe40000010089 */
[C---:B------:R-:W-:Y:S02]  /*2550*/  FMUL.FTZ R87, R158.reuse, R87 ;  /* 0x000000579e577220 */ /* 0x040fe40000410000 */
[----:B------:R-:W-:Y:S02]  /*2560*/  FMUL.FTZ R93, R158, R93 ;  /* 0x0000005d9e5d7220 */ /* 0x000fe40000410000 */
[----:B------:R-:W-:-:S02]  /*2570*/  FADD.FTZ R30, R86, R30 ;  /* 0x0000001e561e7221 */ /* 0x000fc40000010000 */
[----:B------:R-:W-:Y:S02]  /*2580*/  FFMA.FTZ R134, R87, R86, R134 ;  /* 0x0000005657867223 */ /* 0x000fe40000010086 */
[----:B------:R-:W-:Y:S02]  /*2590*/  FADD.FTZ R35, R92, R35 ;  /* 0x000000235c237221 */ /* 0x000fe40000010000 */
[----:B------:R-:W-:Y:S02]  /*25a0*/  FFMA.FTZ R139, R93, R92, R139 ;  /* 0x0000005c5d8b7223 */ /* 0x000fe4000001008b */
[----:B----4-:R-:W-:Y:S02]  /*25b0*/  FMUL.FTZ R86, R98, R86 ;  /* 0x0000005662567220 */ /* 0x010fe40000410000 */
[----:B------:R-:W4:Y:S01]  /*25c0*/  LDL R98, [R1+0x94] ;  /* 0x0000940001627983 */ /* 0x000f220000100800 */
[----:B------:R-:W-:Y:S02]  /*25d0*/  FMUL.FTZ R192, R158, R192 ;  /* 0x000000c09ec07220 */ /* 0x000fe40000410000 */
[----:B------:R-:W-:-:S02]  /*25e0*/  FADD.FTZ R37, R191, R37 ;  /* 0x00000025bf257221 */ /* 0x000fc40000010000 */
[-C--:B------:R-:W-:Y:S02]  /*25f0*/  FFMA.FTZ R141, R192, R191.reuse, R141 ;  /* 0x000000bfc08d7223 */ /* 0x080fe4000001008d */
[----:B------:R-:W-:Y:S02]  /*2600*/  FMUL.FTZ R191, R106, R191 ;  /* 0x000000bf6abf7220 */ /* 0x000fe40000410000 */
[----:B------:R-:W4:Y:S01]  /*2610*/  LDL R106, [R1+0x90] ;  /* 0x00009000016a7983 */ /* 0x000f220000100800 */
[----:B------:R-:W-:Y:S02]  /*2620*/  FMUL.FTZ R83, R158, R83 ;  /* 0x000000539e537220 */ /* 0x000fe40000410000 */
[----:B------:R-:W-:Y:S02]  /*2630*/  FADD.FTZ R28, R82, R28 ;  /* 0x0000001c521c7221 */ /* 0x000fe40000010000 */
[----:B------:R-:W-:Y:S02]  /*2640*/  FFMA.FTZ R132, R83, R82, R132 ;  /* 0x0000005253847223 */ /* 0x000fe40000010084 */
[----:B--2---:R-:W-:-:S02]  /*2650*/  FMUL.FTZ R88, R102, R88 ;  /* 0x0000005866587220 */ /* 0x004fc40000410000 */
[----:B------:R-:W2:Y:S01]  /*2660*/  LDL R102, [R1+0x98] ;  /* 0x0000980001667983 */ /* 0x000ea20000100800 */
[----:B------:R-:W-:-:S03]  /*2670*/  FMUL.FTZ R92, R104, R92 ;  /* 0x0000005c685c7220 */ /* 0x000fc60000410000 */
[----:B------:R-:W2:Y:S01]  /*2680*/  LDL R104, [R1+0xa0] ;  /* 0x0000a00001687983 */ /* 0x000ea20000100800 */
[----:B---3--:R-:W-:-:S03]  /*2690*/  FMUL.FTZ R82, R100, R82 ;  /* 0x0000005264527220 */ /* 0x008fc60000410000 */
[----:B------:R-:W3:Y:S01]  /*26a0*/  LDL R100, [R1+0x8c] ;  /* 0x00008c0001647983 */ /* 0x000ee20000100800 */
[----:B------:R-:W-:Y:S02]  /*26b0*/  FMUL.FTZ R201, R158, R201 ;  /* 0x000000c99ec97220 */ /* 0x000fe40000410000 */
[----:B------:R-:W-:Y:S02]  /*26c0*/  FADD.FTZ R41, R198, R41 ;  /* 0x00000029c6297221 */ /* 0x000fe40000010000 */
[-C--:B------:R-:W-:Y:S02]  /*26d0*/  FFMA.FTZ R145, R201, R198.reuse, R145 ;  /* 0x000000c6c9917223 */ /* 0x080fe40000010091 */
[----:B------:R-:W-:Y:S02]  /*26e0*/  FMUL.FTZ R198, R96, R198 ;  /* 0x000000c660c67220 */ /* 0x000fe40000410000 */
[----:B------:R-:W-:-:S04]  /*26f0*/  FADD.FTZ R96, RZ, R236 ;  /* 0x000000ecff607221 */ /* 0x000fc80000010000 */
[----:B------:R-:W-:-:S04]  /*2700*/  FADD.FTZ R96, R96, R234 ;  /* 0x000000ea60607221 */ /* 0x000fc80000010000 */
        /* <DEDUP_REMOVED lines=9> */
[----:B------:R-:W-:Y:S02]  /*27a0*/  FADD.FTZ R96, R96, R214 ;  /* 0x000000d660607221 */ /* 0x000fe40000010000 */
[----:B------:R-:W-:Y:S02]  /*27b0*/  FMUL.FTZ R211, R158, R211 ;  /* 0x000000d39ed37220 */ /* 0x000fe40000410000 */
[----:B------:R-:W-:Y:S02]  /*27c0*/  FADD.FTZ R96, R96, R212 ;  /* 0x000000d460607221 */ /* 0x000fe40000010000 */
[----:B------:R-:W-:Y:S02]  /*27d0*/  FADD.FTZ R44, R208, R44 ;  /* 0x0000002cd02c7221 */ /* 0x000fe40000010000 */
[----:B------:R-:W-:Y:S02]  /*27e0*/  FMUL.FTZ R209, R158, R209 ;  /* 0x000000d19ed17220 */ /* 0x000fe40000410000 */
[----:B------:R-:W-:-:S02]  /*27f0*/  FFMA.FTZ R148, R211, R208, R148 ;  /* 0x000000d0d3947223 */ /* 0x000fc40000010094 */
[----:B------:R-:W-:Y:S02]  /*2800*/  FMUL.FTZ R208, R111, R208 ;  /* 0x000000d06fd07220 */ /* 0x000fe40000410000 */
[----:B------:R-:W-:Y:S02]  /*2810*/  FADD.FTZ R96, R96, R210 ;  /* 0x000000d260607221 */ /* 0x000fe40000010000 */
[----:B------:R-:W-:Y:S02]  /*2820*/  FADD.FTZ R45, R206, R45 ;  /* 0x0000002dce2d7221 */ /* 0x000fe40000010000 */
[-C--:B------:R-:W-:Y:S02]  /*2830*/  FFMA.FTZ R149, R209, R206.reuse, R149 ;  /* 0x000000ced1957223 */ /* 0x080fe40000010095 */
[----:B------:R-:W-:Y:S02]  /*2840*/  FMUL.FTZ R206, R110, R206 ;  /* 0x000000ce6ece7220 */ /* 0x000fe40000410000 */
[----:B------:R-:W-:-:S04]  /*2850*/  FADD.FTZ R96, R96, R208 ;  /* 0x000000d060607221 */ /* 0x000fc80000010000 */
[----:B------:R-:W-:-:S04]  /*2860*/  FADD.FTZ R96, R96, R206 ;  /* 0x000000ce60607221 */ /* 0x000fc80000010000 */
[----:B------:R-:W-:-:S04]  /*2870*/  FADD.FTZ R96, R96, R204 ;  /* 0x000000cc60607221 */ /* 0x000fc80000010000 */
[----:B------:R-:W-:Y:S02]  /*2880*/  FADD.FTZ R96, R96, R202 ;  /* 0x000000ca60607221 */ /* 0x000fe40000010000 */
[----:B------:R-:W-:Y:S02]  /*2890*/  FMUL.FTZ R199, R158, R199 ;  /* 0x000000c79ec77220 */ /* 0x000fe40000410000 */
[----:B------:R-:W-:Y:S02]  /*28a0*/  FADD.FTZ R96, R96, R200 ;  /* 0x000000c860607221 */ /* 0x000fe40000010000 */
[----:B------:R-:W-:Y:S02]  /*28b0*/  FADD.FTZ R38, R197, R38 ;  /* 0x00000026c5267221 */ /* 0x000fe40000010000 */
[-C--:B------:R-:W-:Y:S02]  /*28c0*/  FFMA.FTZ R142, R199, R197.reuse, R142 ;  /* 0x000000c5c78e7223 */ /* 0x080fe4000001008e */
[----:B------:R-:W-:-:S02]  /*28d0*/  FMUL.FTZ R197, R79, R197 ;  /* 0x000000c54fc57220 */ /* 0x000fc40000410000 */
[----:B------:R-:W-:-:S04]  /*28e0*/  FADD.FTZ R96, R96, R198 ;  /* 0x000000c660607221 */ /* 0x000fc80000010000 */
[----:B------:R-:W-:Y:S02]  /*28f0*/  FADD.FTZ R96, R96, R197 ;  /* 0x000000c560607221 */ /* 0x000fe40000010000 */
[----:B------:R-:W-:Y:S02]  /*2900*/  FMUL.FTZ R81, R158, R81 ;  /* 0x000000519e517220 */ /* 0x000fe40000410000 */
[----:B------:R-:W-:Y:S02]  /*2910*/  FADD.FTZ R96, R96, R195 ;  /* 0x000000c360607221 */ /* 0x000fe40000010000 */
[----:B------:R-:W-:Y:S02]  /*2920*/  FADD.FTZ R29, R80, R29 ;  /* 0x0000001d501d7221 */ /* 0x000fe40000010000 */
[----:B------:R-:W-:Y:S02]  /*2930*/  FADD.FTZ R96, R96, R193 ;  /* 0x000000c160607221 */ /* 0x000fe40000010000 */
[----:B------:R-:W-:-:S02]  /*2940*/  FFMA.FTZ R133, R81, R80, R133 ;  /* 0x0000005051857223 */ /* 0x000fc40000010085 */
[C---:B------:R-:W-:Y:S02]  /*2950*/  FMUL.FTZ R94, R158.reuse, R94 ;  /* 0x0000005e9e5e7220 */ /* 0x040fe40000410000 */
[----:B------:R-:W-:Y:S02]  /*2960*/  FMUL.FTZ R85, R158, R85 ;  /* 0x000000559e557220 */ /* 0x000fe40000410000 */
[----:B------:R-:W-:Y:S02]  /*2970*/  FADD.FTZ R96, R96, R191 ;  /* 0x000000bf60607221 */ /* 0x000fe40000010000 */
[----:B------:R-:W-:Y:S02]  /*2980*/  FADD.FTZ R26, R95, R26 ;  /* 0x0000001a5f1a7221 */ /* 0x000fe40000010000 */
[----:B------:R-:W-:Y:S02]  /*2990*/  FFMA.FTZ R130, R94, R95, R130 ;  /* 0x0000005f5e827223 */ /* 0x000fe40000010082 */
[----:B------:R-:W-:-:S02]  /*29a0*/  FADD.FTZ R31, R84, R31 ;  /* 0x0000001f541f7221 */ /* 0x000fc40000010000 */
[----:B------:R-:W-:Y:S02]  /*29b0*/  FFMA.FTZ R135, R85, R84, R135 ;  /* 0x0000005455877223 */ /* 0x000fe40000010087 */
[----:B----4-:R-:W-:Y:S02]  /*29c0*/  FMUL.FTZ R95, R98, R95 ;  /* 0x0000005f625f7220 */ /* 0x010fe40000410000 */
[----:B------:R-:W-:Y:S02]  /*29d0*/  FADD.FTZ R98, R96, R189 ;  /* 0x000000bd60627221 */ /* 0x000fe40000010000 */
[----:B------:R-:W-:Y:S02]  /*29e0*/  FMUL.FTZ R96, R158, R78 ;  /* 0x0000004e9e607220 */ /* 0x000fe40000410000 */
[----:B------:R-:W-:Y:S02]  /*29f0*/  FADD.FTZ R27, R97, R27 ;  /* 0x0000001b611b7221 */ /* 0x000fe40000010000 */
[----:B------:R-:W-:-:S02]  /*2a00*/  FADD.FTZ R98, R98, R92 ;  /* 0x0000005c62627221 */ /* 0x000fc40000010000 */
[-C--:B------:R-:W-:Y:S02]  /*2a10*/  FFMA.FTZ R131, R96, R97.reuse, R131 ;  /* 0x0000006160837223 */ /* 0x080fe40000010083 */
[----:B------:R-:W-:Y:S02]  /*2a20*/  FMUL.FTZ R97, R106, R97 ;  /* 0x000000616a617220 */ /* 0x000fe40000410000 */
[----:B------:R-:W4:Y:S01]  /*2a30*/  LDL R106, [R1+0x80] ;  /* 0x00008000016a7983 */ /* 0x000f220000100800 */
[----:B------:R-:W-:Y:S02]  /*2a40*/  FADD.FTZ R78, R98, R90 ;  /* 0x0000005a624e7221 */ /* 0x000fe40000010000 */
[----:B------:R-:W-:Y:S02]  /*2a50*/  FMUL.FTZ R98, R158, R77 ;  /* 0x0000004d9e627220 */ /* 0x000fe40000410000 */
[----:B------:R-:W4:Y:S01]  /*2a60*/  LDL R77, [R1+0x7c] ;  /* 0x00007c00014d7983 */ /* 0x000f220000100800 */
[----:B------:R-:W-:-:S02]  /*2a70*/  FADD.FTZ R24, R99, R24 ;  /* 0x0000001863187221 */ /* 0x000fc40000010000 */
[----:B------:R-:W-:Y:S02]  /*2a80*/  FFMA.FTZ R128, R98, R99, R128 ;  /* 0x0000006362807223 */ /* 0x000fe40000010080 */
[----:B--2---:R-:W-:Y:S02]  /*2a90*/  FMUL.FTZ R80, R102, R80 ;  /* 0x0000005066507220 */ /* 0x004fe40000410000 */
[----:B------:R-:W2:Y:S01]  /*2aa0*/  LDL R102, [R1+0x88] ;  /* 0x0000880001667983 */ /* 0x000ea20000100800 */
[----:B------:R-:W-:-:S03]  /*2ab0*/  FMUL.FTZ R84, R104, R84 ;  /* 0x0000005468547220 */ /* 0x000fc60000410000 */
[----:B------:R-:W4:Y:S01]  /*2ac0*/  LDL R104, [R1+0x84] ;  /* 0x0000840001687983 */ /* 0x000f220000100800 */
[----:B---3--:R-:W-:Y:S02]  /*2ad0*/  FMUL.FTZ R99, R100, R99 ;  /* 0x0000006364637220 */ /* 0x008fe40000410000 */
[----:B------:R-:W-:Y:S02]  /*2ae0*/  FMUL.FTZ R100, R158, R76 ;  /* 0x0000004c9e647220 */ /* 0x000fe40000410000 */
[----:B------:R-:W3:Y:S01]  /*2af0*/  LDL R76, [R1+0x78] ;  /* 0x00007800014c7983 */ /* 0x000ee20000100800 */
[----:B------:R-:W-:-:S04]  /*2b00*/  FFMA.FTZ R79, R238, R236, RZ ;  /* 0x000000ecee4f7223 */ /* 0x000fc800000100ff */
[----:B------:R-:W-:-:S04]  /*2b10*/  FFMA.FTZ R79, R237, R234, R79 ;  /* 0x000000eaed4f7223 */ /* 0x000fc8000001004f */
        /* <DEDUP_REMOVED lines=42> */
[----:B------:R-:W-:Y:S02]  /*2dc0*/  FADD.FTZ R78, R78, R99 ;  /* 0x000000634e4e7221 */ /* 0x000fe40000010000 */
[----:B------:R-:W-:Y:S02]  /*2dd0*/  FFMA.FTZ R79, R98, R99, R79 ;  /* 0x00000063624f7223 */ /* 0x000fe4000001004f */
[----:B------:R-:W-:Y:S02]  /*2de0*/  FADD.FTZ R23, R105, R23 ;  /* 0x0000001769177221 */ /* 0x000fe40000010000 */
[----:B------:R-:W-:Y:S02]  /*2df0*/  FADD.FTZ R20, R107, R20 ;  /* 0x000000146b147221 */ /* 0x000fe40000010000 */
[----:B------:R-:W-:Y:S02]  /*2e00*/  FMUL.FTZ R108, R158, R72 ;  /* 0x000000489e6c7220 */ /* 0x000fe40000410000 */
[----:B------:R-:W-:-:S02]  /*2e10*/  FADD.FTZ R21, R109, R21 ;  /* 0x000000156d157221 */ /* 0x000fc40000010000 */
[----:B------:R-:W-:Y:S02]  /*2e20*/  FFMA.FTZ R125, R108, R109, R125 ;  /* 0x0000006d6c7d7223 */ /* 0x000fe4000001007d */
[----:B--2---:R-:W-:Y:S02]  /*2e30*/  FMUL.FTZ R101, R102, R101 ;  /* 0x0000006566657220 */ /* 0x004fe40000410000 */
[----:B------:R-:W-:-:S04]  /*2e40*/  FMUL.FTZ R102, R158, R75 ;  /* 0x0000004b9e667220 */ /* 0x000fc80000410000 */
[-C--:B------:R-:W-:Y:S02]  /*2e50*/  FFMA.FTZ R126, R102, R103.reuse, R126 ;  /* 0x00000067667e7223 */ /* 0x080fe4000001007e */
[----:B----4-:R-:W-:Y:S02]  /*2e60*/  FMUL.FTZ R103, R104, R103 ;  /* 0x0000006768677220 */ /* 0x010fe40000410000 */
[----:B------:R-:W-:Y:S02]  /*2e70*/  FMUL.FTZ R104, R158, R74 ;  /* 0x0000004a9e687220 */ /* 0x000fe40000410000 */
[----:B------:R-:W-:Y:S02]  /*2e80*/  FADD.FTZ R78, R78, R101 ;  /* 0x000000654e4e7221 */ /* 0x000fe40000010000 */
[----:B------:R-:W-:Y:S02]  /*2e90*/  FFMA.FTZ R79, R100, R101, R79 ;  /* 0x00000065644f7223 */ /* 0x000fe4000001004f */
[----:B------:R-:W-:-:S02]  /*2ea0*/  FFMA.FTZ R127, R104, R105, R127 ;  /* 0x00000069687f7223 */ /* 0x000fc4000001007f */
[----:B------:R-:W-:Y:S02]  /*2eb0*/  FMUL.FTZ R105, R106, R105 ;  /* 0x000000696a697220 */ /* 0x000fe40000410000 */
[----:B------:R-:W-:Y:S02]  /*2ec0*/  FMUL.FTZ R106, R158, R73 ;  /* 0x000000499e6a7220 */ /* 0x000fe40000410000 */
[----:B------:R-:W-:Y:S02]  /*2ed0*/  FADD.FTZ R78, R78, R103 ;  /* 0x000000674e4e7221 */ /* 0x000fe40000010000 */
[----:B------:R-:W-:Y:S02]  /*2ee0*/  FFMA.FTZ R79, R102, R103, R79 ;  /* 0x00000067664f7223 */ /* 0x000fe4000001004f */
[-C--:B------:R-:W-:Y:S02]  /*2ef0*/  FFMA.FTZ R124, R106, R107.reuse, R124 ;  /* 0x0000006b6a7c7223 */ /* 0x080fe4000001007c */
[----:B------:R-:W-:-:S02]  /*2f00*/  FMUL.FTZ R107, R77, R107 ;  /* 0x0000006b4d6b7220 */ /* 0x000fc40000410000 */
[----:B------:R-:W-:Y:S02]  /*2f10*/  FADD.FTZ R78, R78, R105 ;  /* 0x000000694e4e7221 */ /* 0x000fe40000010000 */
[----:B------:R-:W-:Y:S02]  /*2f20*/  FFMA.FTZ R79, R104, R105, R79 ;  /* 0x00000069684f7223 */ /* 0x000fe4000001004f */
[----:B------:R-:W-:Y:S02]  /*2f30*/  FADD.FTZ R74, R78, R107 ;  /* 0x0000006b4e4a7221 */ /* 0x000fe40000010000 */
[----:B------:R-:W-:Y:S02]  /*2f40*/  FFMA.FTZ R75, R106, R107, R79 ;  /* 0x0000006b6a4b7223 */ /* 0x000fe4000001004f */
[----:B---3--:R-:W-:-:S04]  /*2f50*/  FMUL.FTZ R109, R76, R109 ;  /* 0x0000006d4c6d7220 */ /* 0x008fc80000410000 */
[----:B------:R-:W-:Y:S02]  /*2f60*/  FADD.FTZ R74, R74, R109 ;  /* 0x0000006d4a4a7221 */ /* 0x000fe40000010000 */
[----:B------:R-:W-:Y:S01]  /*2f70*/  FFMA.FTZ R75, R108, R109, R75 ;  /* 0x0000006d6c4b7223 */ /* 0x000fe2000001004b */
[----:B------:R-:W-:Y:S05]  /*2f80*/  BRA.DIV ~URZ, `(.L_x_364) ;  /* 0x00002e627f007947 */ /* 0x000fea000b800000 */
[----:B------:R0:W1:Y:S02]  /*2f90*/  SHFL.DOWN PT, R77, R74, 0x10, 0x1f ;  /* 0x0a001f004a4d7f89 */ /* 0x00006400000e0000 */
.L_x_368:
[----:B------:R-:W-:Y:S05]  /*2fa0*/  BRA.DIV ~URZ, `(.L_x_365) ;  /* 0x00002ec27f007947 */ /* 0x000fea000b800000 */
[----:B------:R-:W2:Y:S01]  /*2fb0*/  SHFL.DOWN PT, R72, R75, 0x10, 0x1f ;  /* 0x0a001f004b487f89 */ /* 0x000ea200000e0000 */
[----:B01----:R-:W-:Y:S02]  /*2fc0*/  FADD.FTZ R74, R74, R77 ;  /* 0x0000004d4a4a7221 */ /* 0x003fe40000010000 */
[----:B--2---:R-:W-:-:S03]  /*2fd0*/  FADD.FTZ R75, R75, R72 ;  /* 0x000000484b4b7221 */ /* 0x004fc60000010000 */
[----:B------:R-:W0:Y:S02]  /*2fe0*/  SHFL.DOWN PT, R72, R74, 0x8, 0x1f ;  /* 0x09001f004a487f89 */ /* 0x000e2400000e0000 */
[----:B0-----:R-:W-:Y:S02]  /*2ff0*/  FADD.FTZ R74, R72, R74 ;  /* 0x0000004a484a7221 */ /* 0x001fe40000010000 */
[----:B------:R-:W0:Y:S02]  /*3000*/  SHFL.DOWN PT, R72, R75, 0x8, 0x1f ;  /* 0x09001f004b487f89 */ /* 0x000e2400000e0000 */
[----:B0-----:R-:W-:Y:S02]  /*3010*/  FADD.FTZ R75, R75, R72 ;  /* 0x000000484b4b7221 */ /* 0x001fe40000010000 */
[----:B------:R-:W0:Y:S02]  /*3020*/  SHFL.DOWN PT, R72, R74, 0x4, 0x1f ;  /* 0x08801f004a487f89 */ /* 0x000e2400000e0000 */
[----:B0-----:R-:W-:-:S02]  /*3030*/  FADD.FTZ R74, R74, R72 ;  /* 0x000000484a4a7221 */ /* 0x001fc40000010000 */
[----:B------:R-:W0:Y:S02]  /*3040*/  SHFL.DOWN PT, R72, R75, 0x4, 0x1f ;  /* 0x08801f004b487f89 */ /* 0x000e2400000e0000 */
[----:B0-----:R-:W-:Y:S02]  /*3050*/  FADD.FTZ R75, R75, R72 ;  /* 0x000000484b4b7221 */ /* 0x001fe40000010000 */
[----:B------:R-:W0:Y:S04]  /*3060*/  SHFL.DOWN PT, R72, R74, 0x2, 0x1f ;  /* 0x08401f004a487f89 */ /* 0x000e2800000e0000 */
[----:B------:R-:W1:Y:S01]  /*3070*/  SHFL.DOWN PT, R77, R75, 0x2, 0x1f ;  /* 0x08401f004b4d7f89 */ /* 0x000e6200000e0000 */
[----:B0-----:R-:W-:Y:S02]  /*3080*/  FADD.FTZ R74, R74, R72 ;  /* 0x000000484a4a7221 */ /* 0x001fe40000010000 */
[----:B-1----:R-:W-:-:S03]  /*3090*/  FADD.FTZ R77, R75, R77 ;  /* 0x0000004d4b4d7221 */ /* 0x002fc60000010000 */
[----:B------:R0:W1:Y:S04]  /*30a0*/  SHFL.DOWN PT, R75, R74, 0x1, 0x1f ;  /* 0x08201f004a4b7f89 */ /* 0x00006800000e0000 */
[----:B------:R0:W2:Y:S02]  /*30b0*/  SHFL.DOWN PT, R73, R77, 0x1, 0x1f ;  /* 0x08201f004d497f89 */ /* 0x0000a400000e0000 */
.L_x_369:
[----:B------:R-:W3:Y:S01]  /*30c0*/  S2R R72, SR_TID.X ;  /* 0x0000000000487919 */ /* 0x000ee20000002100 */
[----:B------:R-:W-:Y:S01]  /*30d0*/  PLOP3.LUT P0, PT, PT, PT, PT, 0x80, 0x0 ;  /* 0x000000000000781c */ /* 0x000fe20003f0f070 */
[----:B--2---:R-:W-:Y:S01]  /*30e0*/  FADD.FTZ R73, R73, R77 ;  /* 0x0000004d49497221 */ /* 0x004fe20000010000 */
[----:B------:R-:W-:Y:S01]  /*30f0*/  @!P3 PLOP3.LUT P0, PT, P2, PT, PT, 0x80, 0x0 ;  /* 0x000000000000b81c */ /* 0x000fe2000170f070 */
[----:B------:R-:W-:Y:S01]  /*3100*/  ULDC.U8 UR6, c[0x0][0x1f0] ;  /* 0x00007c0000067ab9 */ /* 0x000fe20000000000 */
[----:B0--3--:R-:W-:Y:S01]  /*3110*/  SHF.R.U32.HI R77, RZ, 0x5, R72 ;  /* 0x00000005ff4d7819 */ /* 0x009fe20000011648 */
[----:B-1----:R-:W-:-:S03]  /*3120*/  FADD.FTZ R72, R75, R74 ;  /* 0x0000004a4b487221 */ /* 0x002fc60000010000 */
[----:B------:R-:W-:-:S07]  /*3130*/  @!P3 LOP3.LUT R76, R77, 0x7fffffc, RZ, 0xc0, !PT ;  /* 0x07fffffc4d4cb812 */ /* 0x000fce00078ec0ff */
[----:B------:R-:W-:Y:S02]  /*3140*/  @!P0 IADD3 R76, R76, 0x4, RZ ;  /* 0x000000044c4c8810 */ /* 0x000fe40007ffe0ff */
[----:B------:R-:W-:Y:S01]  /*3150*/  ISETP.NE.AND P0, PT, RZ, UR6, PT ;  /* 0x00000006ff007c0c */ /* 0x000fe2000bf05270 */
[----:B------:R-:W-:Y:S01]  /*3160*/  WARPSYNC 0xffffffff ;  /* 0xffffffff00007948 */ /* 0x000fe20003800000 */
[----:B------:R-:W-:-:S05]  /*3170*/  @!P3 LOP3.LUT R76, R76, 0x3, R77, 0xf8, !PT ;  /* 0x000000034c4cb812 */ /* 0x000fca00078ef84d */
[----:B------:R0:W-:Y:S02]  /*3180*/  @!P3 STS.64 [R76.X8+0x5000], R72 ;  /* 0x005000484c00b388 */ /* 0x0001e40000008a00 */
[----:B0-----:R-:W-:-:S04]  /*3190*/  LOP3.LUT R76, R77, 0x7fffffc, RZ, 0xc0, !PT ;  /* 0x07fffffc4d4c7812 */ /* 0x001fc800078ec0ff */
        /* <DEDUP_REMOVED lines=12> */
[----:B------:R-:W-:Y:S01]  /*3260*/  FADD.FTZ R73, R79, R73 ;  /* 0x000000494f497221 */ /* 0x000fe20000010000 */
[----:B-----5:R-:W-:Y:S01]  /*3270*/  @P1 PRMT R74, RZ, 0x5410, R51 ;  /* 0x00005410ff4a1816 */ /* 0x020fe20000000033 */
[----:B------:R-:W-:Y:S01]  /*3280*/  FMUL.FTZ R72, R72, c[0x0][0x1e0] ;  /* 0x0000780048487a20 */ /* 0x000fe20000410000 */
[----:B------:R-:W2:Y:S01]  /*3290*/  LDL R78, [R1+0x70] ;  /* 0x00007000014e7983 */ /* 0x000ea20000100800 */
[----:B------:R-:W-:-:S03]  /*32a0*/  FMUL.FTZ R111, R73, c[0x0][0x1e0] ;  /* 0x00007800496f7a20 */ /* 0x000fc60000410000 */
[----:B------:R-:W-:Y:S01]  /*32b0*/  FSEL R110, R72, RZ, !P0 ;  /* 0x000000ff486e7208 */ /* 0x000fe20004000000 */
[----:B------:R-:W3:Y:S04]  /*32c0*/  LDL R79, [R1+0x68] ;  /* 0x00006800014f7983 */ /* 0x000ee80000100800 */
[-CC-:B------:R-:W-:Y:S02]  /*32d0*/  FFMA.FTZ R229, R229, R111.reuse, R110.reuse ;  /* 0x0000006fe5e57223 */ /* 0x180fe4000001006e */
[-CC-:B------:R-:W-:Y:S02]  /*32e0*/  FFMA.FTZ R72, R211, R111.reuse, R110.reuse ;  /* 0x0000006fd3487223 */ /* 0x180fe4000001006e */
[----:B------:R-:W-:Y:S02]  /*32f0*/  FADD.FTZ R229, R226, -R229 ;  /* 0x800000e5e2e57221 */ /* 0x000fe40000010000 */
[----:B------:R-:W4:Y:S01]  /*3300*/  LDL R226, [R1+0x5c] ;  /* 0x00005c0001e27983 */ /* 0x000f220000100800 */
[----:B------:R-:W-:-:S02]  /*3310*/  FFMA.FTZ R205, R205, R111, R110 ;  /* 0x0000006fcdcd7223 */ /* 0x000fc4000001006e */
[----:B------:R-:W-:Y:S02]  /*3320*/  FADD.FTZ R72, R208, -R72 ;  /* 0x80000048d0487221 */ /* 0x000fe40000010000 */
[----:B------:R-:W-:Y:S02]  /*3330*/  FADD.FTZ R202, R202, -R205 ;  /* 0x800000cdcaca7221 */ /* 0x000fe40000010000 */
[-CC-:B------:R-:W-:Y:S02]  /*3340*/  FFMA.FTZ R209, R209, R111.reuse, R110.reuse ;  /* 0x0000006fd1d17223 */ /* 0x180fe4000001006e */
[----:B------:R-:W-:Y:S01]  /*3350*/  FMUL.FTZ R205, R158, R72 ;  /* 0x000000489ecd7220 */ /* 0x000fe20000410000 */
[----:B------:R-:W-:Y:S01]  /*3360*/  @P1 PRMT R72, RZ, 0x5410, R55 ;  /* 0x00005410ff481816 */ /* 0x000fe20000000037 */
[----:B------:R-:W-:Y:S02]  /*3370*/  FADD.FTZ R206, R206, -R209 ;  /* 0x800000d1cece7221 */ /* 0x000fe40000010000 */
[----:B------:R-:W-:-:S02]  /*3380*/  FFMA.FTZ R207, R207, R111, R110 ;  /* 0x0000006fcfcf7223 */ /* 0x000fc4000001006e */
[----:B------:R-:W-:Y:S01]  /*3390*/  @P1 FADD.FTZ R205, R205, R72 ;  /* 0x00000048cdcd1221 */ /* 0x000fe20000010000 */
[----:B------:R-:W-:Y:S01]  /*33a0*/  @P1 PRMT R72, RZ, 0x7610, R55 ;  /* 0x00007610ff481816 */ /* 0x000fe20000000037 */
[----:B------:R-:W-:Y:S02]  /*33b0*/  FMUL.FTZ R206, R158, R206 ;  /* 0x000000ce9ece7220 */ /* 0x000fe40000410000 */
[----:B------:R-:W-:Y:S02]  /*33c0*/  FFMA.FTZ R73, R89, R111, R110 ;  /* 0x0000006f59497223 */ /* 0x000fe4000001006e */
[----:B------:R-:W-:Y:S02]  /*33d0*/  FADD.FTZ R204, R204, -R207 ;  /* 0x800000cfcccc7221 */ /* 0x000fe40000010000 */
[----:B------:R-:W-:Y:S01]  /*33e0*/  @P1 FADD.FTZ R206, R206, R72 ;  /* 0x00000048cece1221 */ /* 0x000fe20000010000 */
[----:B------:R-:W-:Y:S01]  /*33f0*/  @P1 PRMT R72, RZ, 0x5410, R56 ;  /* 0x00005410ff481816 */ /* 0x000fe20000000038 */
[----:B------:R-:W-:-:S02]  /*3400*/  FADD.FTZ R73, R88, -R73 ;  /* 0x8000004958497221 */ /* 0x000fc40000010000 */
[----:B------:R-:W-:Y:S02]  /*3410*/  FMUL.FTZ R88, R158, R204 ;  /* 0x000000cc9e587220 */ /* 0x000fe40000410000 */
[-CC-:B------:R-:W-:Y:S02]  /*3420*/  FFMA.FTZ R91, R91, R111.reuse, R110.reuse ;  /* 0x0000006f5b5b7223 */ /* 0x180fe4000001006e */
[-CC-:B------:R-:W-:Y:S02]  /*3430*/  FFMA.FTZ R213, R213, R111.reuse, R110.reuse ;  /* 0x0000006fd5d57223 */ /* 0x180fe4000001006e */
[----:B------:R-:W-:Y:S02]  /*3440*/  FFMA.FTZ R203, R203, R111, R110 ;  /* 0x0000006fcbcb7223 */ /* 0x000fe4000001006e */
[----:B------:R-:W-:Y:S01]  /*3450*/  @P1 FADD.FTZ R88, R88, R72 ;  /* 0x0000004858581221 */ /* 0x000fe20000010000 */
[----:B------:R-:W-:Y:S01]  /*3460*/  @P1 PRMT R72, RZ, 0x7610, R56 ;  /* 0x00007610ff481816 */ /* 0x000fe20000000038 */
[----:B------:R-:W-:-:S02]  /*3470*/  FADD.FTZ R90, R90, -R91 ;  /* 0x8000005b5a5a7221 */ /* 0x000fc40000010000 */
[-CC-:B------:R-:W-:Y:S02]  /*3480*/  FFMA.FTZ R91, R81, R111.reuse, R110.reuse ;  /* 0x0000006f515b7223 */ /* 0x180fe4000001006e */
[----:B------:R-:W-:Y:S02]  /*3490*/  FMUL.FTZ R209, R158, R202 ;  /* 0x000000ca9ed17220 */ /* 0x000fe40000410000 */
[----:B------:R-:W-:Y:S02]  /*34a0*/  FADD.FTZ R210, R210, -R213 ;  /* 0x800000d5d2d27221 */ /* 0x000fe40000010000 */
[----:B------:R-:W-:Y:S02]  /*34b0*/  FADD.FTZ R200, R200, -R203 ;  /* 0x800000cbc8c87221 */ /* 0x000fe40000010000 */
[----:B------:R-:W-:Y:S02]  /*34c0*/  FFMA.FTZ R201, R201, R111, R110 ;  /* 0x0000006fc9c97223 */ /* 0x000fe4000001006e */
[----:B------:R-:W-:-:S02]  /*34d0*/  FADD.FTZ R91, R80, -R91 ;  /* 0x8000005b505b7221 */ /* 0x000fc40000010000 */
[----:B------:R-:W-:Y:S01]  /*34e0*/  @P1 FADD.FTZ R209, R209, R72 ;  /* 0x00000048d1d11221 */ /* 0x000fe20000010000 */
[----:B------:R-:W-:Y:S01]  /*34f0*/  @P1 PRMT R72, RZ, 0x5410, R57 ;  /* 0x00005410ff481816 */ /* 0x000fe20000000039 */
[C---:B------:R-:W-:Y:S02]  /*3500*/  FMUL.FTZ R80, R158.reuse, R210 ;  /* 0x000000d29e507220 */ /* 0x040fe40000410000 */
[----:B------:R-:W-:Y:S02]  /*3510*/  FMUL.FTZ R210, R158, R200 ;  /* 0x000000c89ed27220 */ /* 0x000fe40000410000 */
[----:B------:R-:W-:Y:S02]  /*3520*/  FADD.FTZ R198, R198, -R201 ;  /* 0x800000c9c6c67221 */ /* 0x000fe40000010000 */
[-CC-:B------:R-:W-:Y:S02]  /*3530*/  FFMA.FTZ R215, R215, R111.reuse, R110.reuse ;  /* 0x0000006fd7d77223 */ /* 0x180fe4000001006e */
[----:B------:R-:W-:-:S02]  /*3540*/  FFMA.FTZ R199, R199, R111, R110 ;  /* 0x0000006fc7c77223 */ /* 0x000fc4000001006e */
[----:B------:R-:W-:Y:S01]  /*3550*/  @P1 FADD.FTZ R210, R210, R72 ;  /* 0x00000048d2d21221 */ /* 0x000fe20000010000 */
[----:B------:R-:W-:Y:S01]  /*3560*/  @P1 PRMT R72, RZ, 0x7610, R57 ;  /* 0x00007610ff481816 */ /* 0x000fe20000000039 */
[----:B------:R-:W-:Y:S02]  /*3570*/  FMUL.FTZ R211, R158, R198 ;  /* 0x000000c69ed37220 */ /* 0x000fe40000410000 */
[----:B------:R-:W-:Y:S02]  /*3580*/  FADD.FTZ R212, R212, -R215 ;  /* 0x800000d7d4d47221 */ /* 0x000fe40000010000 */
[----:B------:R-:W-:Y:S02]  /*3590*/  FADD.FTZ R197, R197, -R199 ;  /* 0x800000c7c5c57221 */ /* 0x000fe40000010000 */
[-C--:B------:R-:W-:Y:S02]  /*35a0*/  FFMA.FTZ R196, R196, R111.reuse, R110 ;  /* 0x0000006fc4c47223 */ /* 0x080fe4000001006e */
[----:B------:R-:W-:Y:S01]  /*35b0*/  @P1 FADD.FTZ R211, R211, R72 ;  /* 0x00000048d3d31221 */ /* 0x000fe20000010000 */
[----:B------:R-:W-:Y:S01]  /*35c0*/  @P1 PRMT R72, RZ, 0x5410, R58 ;  /* 0x00005410ff481816 */ /* 0x000fe2000000003a */
[----:B------:R-:W-:-:S02]  /*35d0*/  FFMA.FTZ R227, R227, R111, R110 ;  /* 0x0000006fe3e37223 */ /* 0x000fc4000001006e */
[C---:B------:R-:W-:Y:S02]  /*35e0*/  FMUL.FTZ R203, R158.reuse, R212 ;  /* 0x000000d49ecb7220 */ /* 0x040fe40000410000 */
[----:B------:R-:W-:Y:S02]  /*35f0*/  FMUL.FTZ R212, R158, R197 ;  /* 0x000000c59ed47220 */ /* 0x000fe40000410000 */
[----:B------:R-:W-:Y:S02]  /*3600*/  FADD.FTZ R195, R195, -R196 ;  /* 0x800000c4c3c37221 */ /* 0x000fe40000010000 */
[----:B------:R-:W-:Y:S02]  /*3610*/  FADD.FTZ R224, R224, -R227 ;  /* 0x800000e3e0e07221 */ /* 0x000fe40000010000 */
[-C--:B------:R-:W-:Y:S01]  /*3620*/  FFMA.FTZ R194, R194, R111.reuse, R110 ;  /* 0x0000006fc2c27223 */ /* 0x080fe2000001006e */
[----:B------:R-:W-:Y:S01]  /*3630*/  ISETP.NE.U32.AND P0, PT, RZ, c[0x0][0x258], PT ;  /* 0x00009600ff007a0c */ /* 0x000fe20003f05070 */
[----:B------:R-:W-:Y:S01]  /*3640*/  @P1 FADD.FTZ R212, R212, R72 ;  /* 0x00000048d4d41221 */ /* 0x000fe20000010000 */
[----:B------:R-:W-:Y:S01]  /*3650*/  @P1 PRMT R72, RZ, 0x7610, R58 ;  /* 0x00007610ff481816 */ /* 0x000fe2000000003a */
[----:B------:R-:W-:Y:S01]  /*3660*/  FFMA.FTZ R225, R225, R111, R110 ;  /* 0x0000006fe1e17223 */ /* 0x000fe2000001006e */
[----:B------:R-:W2:Y:S01]  /*3670*/  LDL R227, [R1+0x18] ;  /* 0x0000180001e37983 */ /* 0x000ea20000100800 */
[----:B------:R-:W-:-:S02]  /*3680*/  FMUL.FTZ R213, R158, R195 ;  /* 0x000000c39ed57220 */ /* 0x000fc40000410000 */
[----:B------:R-:W-:Y:S02]  /*3690*/  FMUL.FTZ R224, R158, R224 ;  /* 0x000000e09ee07220 */ /* 0x000fe40000410000 */
[----:B------:R-:W-:Y:S02]  /*36a0*/  FADD.FTZ R193, R193, -R194 ;  /* 0x800000c2c1c17221 */ /* 0x000fe40000010000 */
[-CC-:B------:R-:W-:Y:S02]  /*36b0*/  FFMA.FTZ R190, R190, R111.reuse, R110.reuse ;  /* 0x0000006fbebe7223 */ /* 0x180fe4000001006e */
[----:B------:R-:W-:Y:S02]  /*36c0*/  FADD.FTZ R222, R222, -R225 ;  /* 0x800000e1dede7221 */ /* 0x000fe40000010000 */
[-CC-:B------:R-:W-:Y:S02]  /*36d0*/  FFMA.FTZ R192, R192, R111.reuse, R110.reuse ;  /* 0x0000006fc0c07223 */ /* 0x180fe4000001006e */
[----:B------:R-:W-:-:S02]  /*36e0*/  FFMA.FTZ R238, R238, R111, R110 ;  /* 0x0000006feeee7223 */ /* 0x000fc4000001006e */
[-CC-:B------:R-:W-:Y:S02]  /*36f0*/  FFMA.FTZ R237, R237, R111.reuse, R110.reuse ;  /* 0x0000006feded7223 */ /* 0x180fe4000001006e */
[-CC-:B------:R-:W-:Y:S02]  /*3700*/  FFMA.FTZ R93, R93, R111.reuse, R110.reuse ;  /* 0x0000006f5d5d7223 */ /* 0x180fe4000001006e */
[-CC-:B------:R-:W-:Y:S02]  /*3710*/  FFMA.FTZ R235, R235, R111.reuse, R110.reuse ;  /* 0x0000006febeb7223 */ /* 0x180fe4000001006e */
[-CC-:B------:R-:W-:Y:S02]  /*3720*/  FFMA.FTZ R233, R233, R111.reuse, R110.reuse ;  /* 0x0000006fe9e97223 */ /* 0x180fe4000001006e */
[----:B------:R-:W-:Y:S02]  /*3730*/  FFMA.FTZ R231, R231, R111, R110 ;  /* 0x0000006fe7e77223 */ /* 0x000fe4000001006e */
[----:B------:R-:W-:Y:S01]  /*3740*/  FMUL.FTZ R197, R158, R90 ;  /* 0x0000005a9ec57220 */ /* 0x000fe20000410000 */
[----:B------:R-:W-:Y:S01]  /*3750*/  ISETP.NE.AND.EX P0, PT, RZ, c[0x0][0x25c], PT, P0 ;  /* 0x00009700ff007a0c */ /* 0x000fe20003f05300 */
[----:B------:R-:W-:Y:S01]  /*3760*/  @P1 FADD.FTZ R213, R213, R72 ;  /* 0x00000048d5d51221 */ /* 0x000fe20000010000 */
[----:B------:R-:W-:Y:S01]  /*3770*/  @P1 PRMT R72, RZ, 0x5410, R59 ;  /* 0x00005410ff481816 */ /* 0x000fe2000000003b */
[----:B------:R-:W-:Y:S01]  /*3780*/  @P1 FADD.FTZ R224, R224, R74 ;  /* 0x0000004ae0e01221 */ /* 0x000fe20000010000 */
[----:B------:R-:W-:Y:S01]  /*3790*/  @P1 PRMT R74, RZ, 0x7610, R51 ;  /* 0x00007610ff4a1816 */ /* 0x000fe20000000033 */
[----:B------:R-:W-:Y:S01]  /*37a0*/  FADD.FTZ R189, R189, -R190 ;  /* 0x800000bebdbd7221 */ /* 0x000fe20000010000 */
[----:B------:R-:W2:Y:S01]  /*37b0*/  LDL R225, [R1+0x4c] ;  /* 0x00004c0001e17983 */ /* 0x000ea20000100800 */
[----:B------:R-:W-:-:S02]  /*37c0*/  FMUL.FTZ R215, R158, R193 ;  /* 0x000000c19ed77220 */ /* 0x000fc40000410000 */
[----:B------:R-:W-:Y:S02]  /*37d0*/  FMUL.FTZ R190, R158, R222 ;  /* 0x000000de9ebe7220 */ /* 0x000fe40000410000 */
[----:B------:R-:W-:Y:S01]  /*37e0*/  FADD.FTZ R191, R191, -R192 ;  /* 0x800000c0bfbf7221 */ /* 0x000fe20000010000 */
[----:B------:R-:W2:Y:S01]  /*37f0*/  LDL R222, [R1+0x40] ;  /* 0x0000400001de7983 */ /* 0x000ea20000100800 */
[----:B------:R-:W-:Y:S02]  /*3800*/  FADD.FTZ R238, R236, -R238 ;  /* 0x800000eeecee7221 */ /* 0x000fe40000010000 */
[----:B------:R-:W-:Y:S01]  /*3810*/  @P1 FADD.FTZ R215, R215, R72 ;  /* 0x00000048d7d71221 */ /* 0x000fe20000010000 */
[----:B------:R-:W-:Y:S01]  /*3820*/  @P1 PRMT R72, RZ, 0x7610, R59 ;  /* 0x00007610ff481816 */ /* 0x000fe2000000003b */
[----:B------:R-:W-:Y:S01]  /*3830*/  @P1 FADD.FTZ R190, R190, R74 ;  /* 0x0000004abebe1221 */ /* 0x000fe20000010000 */
[----:B------:R-:W-:Y:S01]  /*3840*/  @P1 PRMT R74, RZ, 0x5410, R48 ;  /* 0x00005410ff4a1816 */ /* 0x000fe20000000030 */
[C---:B------:R-:W-:Y:S01]  /*3850*/  FMUL.FTZ R207, R158.reuse, R191 ;  /* 0x000000bf9ecf7220 */ /* 0x040fe20000410000 */
[----:B------:R-:W2:Y:S01]  /*3860*/  LDL R236, [R1+0x6c] ;  /* 0x00006c0001ec7983 */ /* 0x000ea20000100800 */
[----:B------:R-:W-:-:S02]  /*3870*/  FMUL.FTZ R238, R158, R238 ;  /* 0x000000ee9eee7220 */ /* 0x000fc40000410000 */
[----:B------:R-:W-:Y:S02]  /*3880*/  FADD.FTZ R237, R234, -R237 ;  /* 0x800000edeaed7221 */ /* 0x000fe40000010000 */
[----:B------:R-:W-:Y:S01]  /*3890*/  @P1 FADD.FTZ R207, R207, R72 ;  /* 0x00000048cfcf1221 */ /* 0x000fe20000010000 */
[----:B------:R-:W-:Y:S01]  /*38a0*/  @P1 PRMT R72, RZ, 0x5410, R60 ;  /* 0x00005410ff481816 */ /* 0x000fe2000000003c */
[----:B------:R-:W-:Y:S01]  /*38b0*/  FADD.FTZ R93, R92, -R93 ;  /* 0x8000005d5c5d7221 */ /* 0x000fe20000010000 */
[----:B------:R-:W2:Y:S01]  /*38c0*/  LDL R234, [R1+0x60] ;  /* 0x0000600001ea7983 */ /* 0x000ea20000100800 */
[----:B------:R-:W-:Y:S01]  /*38d0*/  @P1 FADD.FTZ R238, R238, R74 ;  /* 0x0000004aeeee1221 */ /* 0x000fe20000010000 */
[----:B------:R-:W-:Y:S01]  /*38e0*/  @P1 PRMT R74, RZ, 0x7610, R48 ;  /* 0x00007610ff4a1816 */ /* 0x000fe20000000030 */
[C---:B------:R-:W-:Y:S02]  /*38f0*/  FMUL.FTZ R92, R158.reuse, R189 ;  /* 0x000000bd9e5c7220 */ /* 0x040fe40000410000 */
[----:B------:R-:W-:-:S02]  /*3900*/  FMUL.FTZ R192, R158, R237 ;  /* 0x000000ed9ec07220 */ /* 0x000fc40000410000 */
[----:B------:R-:W-:Y:S02]  /*3910*/  FADD.FTZ R235, R232, -R235 ;  /* 0x800000ebe8eb7221 */ /* 0x000fe40000010000 */
[----:B------:R-:W-:Y:S01]  /*3920*/  @P1 FADD.FTZ R92, R92, R72 ;  /* 0x000000485c5c1221 */ /* 0x000fe20000010000 */
[----:B------:R-:W-:Y:S01]  /*3930*/  @P1 PRMT R72, RZ, 0x7610, R60 ;  /* 0x00007610ff481816 */ /* 0x000fe2000000003c */
[----:B------:R-:W-:Y:S01]  /*3940*/  @P1 FADD.FTZ R192, R192, R74 ;  /* 0x0000004ac0c01221 */ /* 0x000fe20000010000 */
[----:B------:R-:W-:Y:S01]  /*3950*/  @P1 PRMT R74, RZ, 0x5410, R49 ;  /* 0x00005410ff4a1816 */ /* 0x000fe20000000031 */
[C---:B------:R-:W-:Y:S01]  /*3960*/  FMUL.FTZ R93, R158.reuse, R93 ;  /* 0x0000005d9e5d7220 */ /* 0x040fe20000410000 */
[----:B------:R-:W2:Y:S01]  /*3970*/  LDL R232, [R1+0x64] ;  /* 0x0000640001e87983 */ /* 0x000ea20000100800 */
[----:B------:R-:W-:Y:S02]  /*3980*/  FMUL.FTZ R235, R158, R235 ;  /* 0x000000eb9eeb7220 */ /* 0x000fe40000410000 */
[----:B------:R-:W-:-:S02]  /*3990*/  FADD.FTZ R233, R230, -R233 ;  /* 0x800000e9e6e97221 */ /* 0x000fc40000010000 */
[----:B------:R-:W-:Y:S01]  /*39a0*/  @P1 FADD.FTZ R93, R93, R72 ;  /* 0x000000485d5d1221 */ /* 0x000fe20000010000 */
[----:B------:R-:W-:Y:S01]  /*39b0*/  @P1 PRMT R72, RZ, 0x5410, R61 ;  /* 0x00005410ff481816 */ /* 0x000fe2000000003d */
[----:B------:R-:W-:Y:S01]  /*39c0*/  @P1 FADD.FTZ R235, R235, R74 ;  /* 0x0000004aebeb1221 */ /* 0x000fe20000010000 */
[----:B------:R-:W-:Y:S01]  /*39d0*/  @P1 PRMT R74, RZ, 0x7610, R49 ;  /* 0x00007610ff4a1816 */ /* 0x000fe20000000031 */
[----:B------:R-:W-:Y:S01]  /*39e0*/  FADD.FTZ R231, R228, -R231 ;  /* 0x800000e7e4e77221 */ /* 0x000fe20000010000 */
[----:B------:R-:W2:Y:S01]  /*39f0*/  LDL R230, [R1+0x74] ;  /* 0x0000740001e67983 */ /* 0x000ea20000100800 */
[----:B------:R-:W-:-:S03]  /*3a00*/  FMUL.FTZ R194, R158, R233 ;  /* 0x000000e99ec27220 */ /* 0x000fc60000410000 */
[----:B------:R-:W2:Y:S01]  /*3a10*/  LDL R228, [R1+0x58] ;  /* 0x0000580001e47983 */ /* 0x000ea20000100800 */
[----:B------:R-:W-:Y:S02]  /*3a20*/  FFMA.FTZ R87, R87, R111, R110 ;  /* 0x0000006f57577223 */ /* 0x000fe4000001006e */
[----:B------:R-:W-:Y:S01]  /*3a30*/  @P1 FADD.FTZ R197, R197, R72 ;  /* 0x00000048c5c51221 */ /* 0x000fe20000010000 */
[----:B------:R-:W-:Y:S01]  /*3a40*/  @P1 PRMT R72, RZ, 0x7610, R61 ;  /* 0x00007610ff481816 */ /* 0x000fe2000000003d */
[----:B------:R-:W-:Y:S01]  /*3a50*/  @P1 FADD.FTZ R194, R194, R74 ;  /* 0x0000004ac2c21221 */ /* 0x000fe20000010000 */
[----:B------:R-:W-:Y:S01]  /*3a60*/  @P1 PRMT R74, RZ, 0x5410, R50 ;  /* 0x00005410ff4a1816 */ /* 0x000fe20000000032 */
[C---:B------:R-:W-:Y:S02]  /*3a70*/  FMUL.FTZ R198, R158.reuse, R73 ;  /* 0x000000499ec67220 */ /* 0x040fe40000410000 */
[----:B------:R-:W-:Y:S02]  /*3a80*/  FMUL.FTZ R231, R158, R231 ;  /* 0x000000e79ee77220 */ /* 0x000fe40000410000 */
[----:B------:R-:W-:-:S02]  /*3a90*/  FADD.FTZ R86, R86, -R87 ;  /* 0x8000005756567221 */ /* 0x000fc40000010000 */
[----:B------:R-:W-:Y:S01]  /*3aa0*/  @P1 FADD.FTZ R198, R198, R72 ;  /* 0x00000048c6c61221 */ /* 0x000fe20000010000 */
[----:B------:R-:W-:Y:S01]  /*3ab0*/  @P1 PRMT R72, RZ, 0x5410, R62 ;  /* 0x00005410ff481816 */ /* 0x000fe2000000003e */
[----:B------:R-:W-:Y:S02]  /*3ac0*/  @P1 FADD.FTZ R231, R231, R74 ;  /* 0x0000004ae7e71221 */ /* 0x000fe40000010000 */
[----:B------:R-:W-:Y:S02]  /*3ad0*/  FMUL.FTZ R90, R158, R86 ;  /* 0x000000569e5a7220 */ /* 0x000fe40000410000 */
[----:B------:R-:W-:Y:S01]  /*3ae0*/  FMUL.FTZ R189, R224, R159 ;  /* 0x0000009fe0bd7220 */ /* 0x000fe20000410000 */
[----:B------:R-:W-:Y:S01]  /*3af0*/  @P0 F2FP.BF16.PACK_AB R75, RZ, R231 ;  /* 0x000000e7ff4b023e */ /* 0x000fe200000010ff */
[----:B------:R-:W-:Y:S01]  /*3b00*/  @P1 FADD.FTZ R90, R90, R72 ;  /* 0x000000485a5a1221 */ /* 0x000fe20000010000 */
[----:B------:R-:W-:Y:S01]  /*3b10*/  @P0 F2FP.BF16.PACK_AB R72, RZ, R224 ;  /* 0x000000e0ff48023e */ /* 0x000fe200000010ff */
[-C--:B------:R-:W-:Y:S01]  /*3b20*/  FFMA.FTZ R223, R223, R111.reuse, R110 ;  /* 0x0000006fdfdf7223 */ /* 0x080fe2000001006e */
[----:B------:R-:W2:Y:S01]  /*3b30*/  LDL R224, [R1+0x44] ;  /* 0x0000440001e07983 */ /* 0x000ea20000100800 */
[----:B------:R-:W-:Y:S01]  /*3b40*/  @P0 PRMT R70, R75, 0x7610, R70 ;  /* 0x000076104b460816 */ /* 0x000fe20000000046 */
[----:B------:R-:W-:-:S02]  /*3b50*/  FFMA.FTZ R221, R221, R111, R110 ;  /* 0x0000006fdddd7223 */ /* 0x000fc4000001006e */
[----:B------:R-:W-:Y:S02]  /*3b60*/  FADD.FTZ R220, R220, -R223 ;  /* 0x800000dfdcdc7221 */ /* 0x000fe40000010000 */
[----:B------:R-:W2:Y:S01]  /*3b70*/  LDL R223, [R1+0x3c] ;  /* 0x00003c0001df7983 */ /* 0x000ea20000100800 */
[----:B------:R-:W-:-:S03]  /*3b80*/  FADD.FTZ R218, R218, -R221 ;  /* 0x800000dddada7221 */ /* 0x000fc60000010000 */
[----:B------:R-:W2:Y:S01]  /*3b90*/  LDL R221, [R1+0x50] ;  /* 0x0000500001dd7983 */ /* 0x000ea20000100800 */
[----:B----4-:R-:W-:-:S03]  /*3ba0*/  FMUL.FTZ R75, R226, R189 ;  /* 0x000000bde24b7220 */ /* 0x010fc60000410000 */
[----:B------:R-:W4:Y:S01]  /*3bb0*/  LDL R226, [R1+0x54] ;  /* 0x0000540001e27983 */ /* 0x000f220000100800 */
[----:B------:R-:W-:Y:S01]  /*3bc0*/  @P1 PRMT R74, RZ, 0x7610, R50 ;  /* 0x00007610ff4a1816 */ /* 0x000fe20000000032 */
[C---:B------:R-:W-:Y:S02]  /*3bd0*/  FMUL.FTZ R196, R158.reuse, R229 ;  /* 0x000000e59ec47220 */ /* 0x040fe40000410000 */
[----:B------:R-:W-:Y:S02]  /*3be0*/  FMUL.FTZ R199, R158, R220 ;  /* 0x000000dc9ec77220 */ /* 0x000fe40000410000 */
[----:B------:R-:W-:Y:S01]  /*3bf0*/  @P1 FADD.FTZ R196, R196, R74 ;  /* 0x0000004ac4c41221 */ /* 0x000fe20000010000 */
[----:B------:R-:W-:Y:S01]  /*3c00*/  @P1 PRMT R74, RZ, 0x5410, R52 ;  /* 0x00005410ff4a1816 */ /* 0x000fe20000000034 */
[----:B------:R-:W-:Y:S02]  /*3c10*/  FFMA.FTZ R219, R219, R111, R110 ;  /* 0x0000006fdbdb7223 */ /* 0x000fe4000001006e */
[----:B------:R-:W-:-:S02]  /*3c20*/  FMUL.FTZ R218, R158, R218 ;  /* 0x000000da9eda7220 */ /* 0x000fc40000410000 */
[----:B------:R-:W-:Y:S01]  /*3c30*/  @P1 FADD.FTZ R199, R199, R74 ;  /* 0x0000004ac7c71221 */ /* 0x000fe20000010000 */
[----:B------:R-:W-:Y:S01]  /*3c40*/  @P1 PRMT R74, RZ, 0x7610, R52 ;  /* 0x00007610ff4a1816 */ /* 0x000fe20000000034 */
[----:B------:R-:W-:Y:S02]  /*3c50*/  FADD.FTZ R216, R216, -R219 ;  /* 0x800000dbd8d87221 */ /* 0x000fe40000010000 */
[----:B------:R-:W-:Y:S01]  /*3c60*/  FFMA.FTZ R217, R217, R111, R110 ;  /* 0x0000006fd9d97223 */ /* 0x000fe2000001006e */
[----:B------:R-:W4:Y:S01]  /*3c70*/  LDL R219, [R1+0x38] ;  /* 0x0000380001db7983 */ /* 0x000f220000100800 */
[----:B------:R-:W-:Y:S01]  /*3c80*/  @P1 FADD.FTZ R218, R218, R74 ;  /* 0x0000004adada1221 */ /* 0x000fe20000010000 */
[----:B------:R-:W-:Y:S01]  /*3c90*/  @P1 PRMT R74, RZ, 0x5410, R53 ;  /* 0x00005410ff4a1816 */ /* 0x000fe20000000035 */
[----:B------:R-:W-:Y:S02]  /*3ca0*/  FMUL.FTZ R201, R158, R216 ;  /* 0x000000d89ec97220 */ /* 0x000fe40000410000 */
[----:B------:R-:W-:-:S02]  /*3cb0*/  FADD.FTZ R214, R214, -R217 ;  /* 0x800000d9d6d67221 */ /* 0x000fc40000010000 */
[----:B------:R-:W-:Y:S01]  /*3cc0*/  @P1 FADD.FTZ R201, R201, R74 ;  /* 0x0000004ac9c91221 */ /* 0x000fe20000010000 */
[----:B------:R-:W-:Y:S01]  /*3cd0*/  @P1 PRMT R74, RZ, 0x7610, R53 ;  /* 0x00007610ff4a1816 */ /* 0x000fe20000000035 */
[----:B------:R-:W-:Y:S01]  /*3ce0*/  FMUL.FTZ R214, R158, R214 ;  /* 0x000000d69ed67220 */ /* 0x000fe20000410000 */
[----:B------:R-:W4:Y:S03]  /*3cf0*/  LDL R217, [R1+0x48] ;  /* 0x0000480001d97983 */ /* 0x000f260000100800 */
[----:B------:R-:W-:Y:S01]  /*3d00*/  @P1 FADD.FTZ R214, R214, R74 ;  /* 0x0000004ad6d61221 */ /* 0x000fe20000010000 */
[----:B------:R-:W-:Y:S01]  /*3d10*/  @P1 PRMT R74, RZ, 0x5410, R54 ;  /* 0x00005410ff4a1816 */ /* 0x000fe20000000036 */
[----:B------:R-:W-:Y:S01]  /*3d20*/  FFMA.FTZ R89, R83, R111, R110 ;  /* 0x0000006f53597223 */ /* 0x000fe2000001006e */
[----:B------:R-:W-:-:S03]  /*3d30*/  @P0 F2FP.BF16.PACK_AB R76, RZ, R190 ;  /* 0x000000beff4c023e */ /* 0x000fc600000010ff */
[----:B------:R-:W-:Y:S01]  /*3d40*/  @P1 FADD.FTZ R203, R203, R74 ;  /* 0x0000004acbcb1221 */ /* 0x000fe20000010000 */
[----:B------:R-:W-:Y:S01]  /*3d50*/  @P1 PRMT R74, RZ, 0x7610, R54 ;  /* 0x00007610ff4a1816 */ /* 0x000fe20000000036 */
[----:B------:R-:W-:Y:S01]  /*3d60*/  FFMA.FTZ R208, R85, R111, R110 ;  /* 0x0000006f55d07223 */ /* 0x000fe2000001006e */
[----:B------:R-:W-:Y:S01]  /*3d70*/  HFMA2.MMA R220, -RZ, RZ, 0, 9.5367431640625e-07 ;  /* 0x00000010ffdc7435 */ /* 0x000fe200000001ff */
[----:B------:R-:W-:Y:S01]  /*3d80*/  FMUL.FTZ R190, R190, R159 ;  /* 0x0000009fbebe7220 */ /* 0x000fe20000410000 */
[----:B------:R-:W-:Y:S01]  /*3d90*/  @P0 F2FP.BF16.PACK_AB R73, RZ, R238 ;  /* 0x000000eeff49023e */ /* 0x000fe200000010ff */
[----:B------:R-:W-:Y:S01]  /*3da0*/  FADD.FTZ R89, R82, -R89 ;  /* 0x8000005952597221 */ /* 0x000fe20000010000 */
[----:B------:R-:W-:Y:S01]  /*3db0*/  @P0 F2FP.BF16.PACK_AB R77, RZ, R192 ;  /* 0x000000c0ff4d023e */ /* 0x000fe200000010ff */
[----:B------:R-:W-:Y:S01]  /*3dc0*/  @P1 FADD.FTZ R80, R80, R74 ;  /* 0x0000004a50501221 */ /* 0x000fe20000010000 */
[----:B------:R-:W-:Y:S01]  /*3dd0*/  @P0 F2FP.BF16.PACK_AB R81, RZ, R194 ;  /* 0x000000c2ff51023e */ /* 0x000fe200000010ff */
[----:B------:R-:W-:Y:S01]  /*3de0*/  FADD.FTZ R208, R84, -R208 ;  /* 0x800000d054d07221 */ /* 0x000fe20000010000 */
[----:B------:R-:W-:Y:S01]  /*3df0*/  @P0 F2FP.BF16.PACK_AB R74, RZ, R235 ;  /* 0x000000ebff4a023e */ /* 0x000fe200000010ff */
[-C--:B------:R-:W-:Y:S01]  /*3e00*/  FMUL.FTZ R191, R238, R159.reuse ;  /* 0x0000009feebf7220 */ /* 0x080fe20000410000 */
[----:B------:R-:W-:Y:S01]  /*3e10*/  @P0 F2FP.BF16.PACK_AB R82, RZ, R196 ;  /* 0x000000c4ff52023e */ /* 0x000fe200000010ff */
[----:B------:R-:W-:-:S02]  /*3e20*/  FMUL.FTZ R192, R192, R159 ;  /* 0x0000009fc0c07220 */ /* 0x000fc40000410000 */
[-C--:B------:R-:W-:Y:S02]  /*3e30*/  FMUL.FTZ R193, R235, R159.reuse ;  /* 0x0000009febc17220 */ /* 0x080fe40000410000 */
[-C--:B------:R-:W-:Y:S02]  /*3e40*/  FMUL.FTZ R194, R194, R159.reuse ;  /* 0x0000009fc2c27220 */ /* 0x080fe40000410000 */
[-C--:B------:R-:W-:Y:S02]  /*3e50*/  FMUL.FTZ R195, R231, R159.reuse ;  /* 0x0000009fe7c37220 */ /* 0x080fe40000410000 */
[----:B------:R-:W-:Y:S01]  /*3e60*/  FMUL.FTZ R196, R196, R159 ;  /* 0x0000009fc4c47220 */ /* 0x000fe20000410000 */
[----:B------:R-:W-:Y:S01]  /*3e70*/  @P0 PRMT R71, R72, 0x7610, R71 ;  /* 0x0000761048470816 */ /* 0x000fe20000000047 */
[----:B---3--:R-:W-:Y:S01]  /*3e80*/  FMUL.FTZ R79, R79, R194 ;  /* 0x000000c24f4f7220 */ /* 0x008fe20000410000 */
[----:B------:R-:W-:Y:S01]  /*3e90*/  @P0 PRMT R68, R73, 0x7610, R68 ;  /* 0x0000761049440816 */ /* 0x000fe20000000044 */
[----:B--2---:R-:W-:Y:S01]  /*3ea0*/  FMUL.FTZ R78, R78, R192 ;  /* 0x000000c04e4e7220 */ /* 0x004fe20000410000 */
[----:B------:R-:W-:-:S02]  /*3eb0*/  @P0 PRMT R69, R74, 0x7610, R69 ;  /* 0x000076104a450816 */ /* 0x000fc40000000045 */
[----:B------:R-:W-:Y:S02]  /*3ec0*/  @P0 PRMT R71, R71, 0x5410, R76 ;  /* 0x0000541047470816 */ /* 0x000fe4000000004c */
[----:B------:R-:W-:Y:S01]  /*3ed0*/  @P0 PRMT R68, R68, 0x5410, R77 ;  /* 0x0000541044440816 */ /* 0x000fe2000000004d */
[----:B------:R-:W-:Y:S01]  /*3ee0*/  @P0 IMAD.WIDE.U32 R76, R171, R220, c[0x0][0x258] ;  /* 0x00009600ab4c0625 */ /* 0x000fe200078e00dc */
[----:B------:R-:W-:Y:S02]  /*3ef0*/  @P0 PRMT R69, R69, 0x5410, R81 ;  /* 0x0000541045450816 */ /* 0x000fe40000000051 */
[----:B------:R-:W-:Y:S02]  /*3f00*/  @P0 PRMT R70, R70, 0x5410, R82 ;  /* 0x0000541046460816 */ /* 0x000fe40000000052 */
[----:B------:R-:W-:Y:S01]  /*3f10*/  @P0 F2FP.BF16.PACK_AB R81, RZ, R203 ;  /* 0x000000cbff51023e */ /* 0x000fe200000010ff */
[----:B------:R-:W-:Y:S01]  /*3f20*/  FMUL.FTZ R203, R203, R159 ;  /* 0x0000009fcbcb7220 */ /* 0x000fe20000410000 */
[----:B------:R-:W-:Y:S01]  /*3f30*/  @P0 F2FP.BF16.PACK_AB R216, RZ, R205 ;  /* 0x000000cdffd8023e */ /* 0x000fe200000010ff */
[-C--:B------:R-:W-:Y:S01]  /*3f40*/  FMUL.FTZ R205, R205, R159.reuse ;  /* 0x0000009fcdcd7220 */ /* 0x080fe20000410000 */
[----:B------:R-:W-:Y:S01]  /*3f50*/  @P0 F2FP.BF16.PACK_AB R82, RZ, R80 ;  /* 0x00000050ff52023e */ /* 0x000fe200000010ff */
[----:B------:R-:W-:-:S02]  /*3f60*/  FMUL.FTZ R204, R80, R159 ;  /* 0x0000009f50cc7220 */ /* 0x000fc40000410000 */
[-C--:B------:R-:W-:Y:S02]  /*3f70*/  FMUL.FTZ R200, R218, R159.reuse ;  /* 0x0000009fdac87220 */ /* 0x080fe40000410000 */
[----:B------:R-:W-:Y:S02]  /*3f80*/  FMUL.FTZ R202, R214, R159 ;  /* 0x0000009fd6ca7220 */ /* 0x000fe40000410000 */
[----:B------:R-:W-:Y:S02]  /*3f90*/  FMUL.FTZ R73, R236, R193 ;  /* 0x000000c1ec497220 */ /* 0x000fe40000410000 */
[----:B------:R-:W-:-:S03]  /*3fa0*/  FMUL.FTZ R83, R234, R196 ;  /* 0x000000c4ea537220 */ /* 0x000fc60000410000 */
[----:B------:R-:W-:Y:S01]  /*3fb0*/  F2FP.BF16.PACK_AB R73, R79, R73 ;  /* 0x000000494f49723e */ /* 0x000fe200000010ff */
[----:B------:R-:W-:Y:S02]  /*3fc0*/  FMUL.FTZ R74, R232, R195 ;  /* 0x000000c3e84a7220 */ /* 0x000fe40000410000 */
[----:B------:R-:W-:Y:S02]  /*3fd0*/  FMUL.FTZ R72, R230, R191 ;  /* 0x000000bfe6487220 */ /* 0x000fe40000410000 */
[----:B------:R-:W-:-:S03]  /*3fe0*/  FMUL.FTZ R84, R228, R190 ;  /* 0x000000bee4547220 */ /* 0x000fc60000410000 */
[----:B------:R-:W-:Y:S01]  /*3ff0*/  F2FP.BF16.PACK_AB R72, R78, R72 ;  /* 0x000000484e48723e */ /* 0x000fe200000010ff */
[----:B------:R-:W2:Y:S01]  /*4000*/  LDL R228, [R1+0x1c] ;  /* 0x00001c0001e47983 */ /* 0x000ea20000100800 */
[----:B------:R-:W-:Y:S01]  /*4010*/  F2FP.BF16.PACK_AB R75, R84, R75 ;  /* 0x0000004b544b723e */ /* 0x000fe200000010ff */
[----:B------:R-:W-:Y:S01]  /*4020*/  IMAD.WIDE.U32 R84, R171, R220, c[0x0][0x170] ;  /* 0x00005c00ab547625 */ /* 0x000fe200078e00dc */
[----:B------:R-:W-:-:S03]  /*4030*/  F2FP.BF16.PACK_AB R74, R83, R74 ;  /* 0x0000004a534a723e */ /* 0x000fc600000010ff */
[----:B------:R-:W-:Y:S02]  /*4040*/  IMAD.WIDE.U32 R78, R171, R220, c[0x0][0x248] ;  /* 0x00009200ab4e7625 */ /* 0x000fe400078e00dc */
[----:B------:R-:W3:Y:S04]  /*4050*/  LDG.E.128 R84, [R84.64] ;  /* 0x0000000454547981 */ /* 0x000ee8000c1e1d00 */
[----:B------:R0:W-:Y:S04]  /*4060*/  @P0 STG.E.128 [R76.64], R68 ;  /* 0x000000444c000986 */ /* 0x0001e8000c101d04 */
[----:B------:R1:W-:Y:S01]  /*4070*/  STG.E.128 [R78.64], R72 ;  /* 0x000000484e007986 */ /* 0x0003e2000c101d04 */
[----:B0-----:R-:W-:Y:S01]  /*4080*/  @P0 F2FP.BF16.PACK_AB R76, RZ, R199 ;  /* 0x000000c7ff4c023e */ /* 0x001fe200000010ff */
[----:B------:R-:W-:Y:S01]  /*4090*/  FMUL.FTZ R199, R199, R159 ;  /* 0x0000009fc7c77220 */ /* 0x000fe20000410000 */
[----:B-1----:R-:W-:Y:S01]  /*40a0*/  @P0 F2FP.BF16.PACK_AB R79, RZ, R201 ;  /* 0x000000c9ff4f023e */ /* 0x002fe200000010ff */
[----:B------:R-:W-:-:S02]  /*40b0*/  FMUL.FTZ R201, R201, R159 ;  /* 0x0000009fc9c97220 */ /* 0x000fc40000410000 */
[----:B------:R-:W-:Y:S02]  /*40c0*/  FMUL.FTZ R74, R224, R203 ;  /* 0x000000cbe04a7220 */ /* 0x000fe40000410000 */
[----:B------:R-:W3:Y:S01]  /*40d0*/  LDL R224, [R1+0x2c] ;  /* 0x00002c0001e07983 */ /* 0x000ee20000100800 */
[----:B------:R-:W-:Y:S02]  /*40e0*/  FMUL.FTZ R73, R225, R201 ;  /* 0x000000c9e1497220 */ /* 0x000fe40000410000 */
[----:B------:R-:W-:Y:S01]  /*40f0*/  FMUL.FTZ R75, R223, R205 ;  /* 0x000000cddf4b7220 */ /* 0x000fe20000410000 */
[----:B------:R-:W3:Y:S01]  /*4100*/  LDL R225, [R1+0x20] ;  /* 0x0000200001e17983 */ /* 0x000ee20000100800 */
[----:B------:R-:W-:-:S03]  /*4110*/  @P0 F2FP.BF16.PACK_AB R78, RZ, R218 ;  /* 0x000000daff4e023e */ /* 0x000fc600000010ff */
[----:B------:R-:W3:Y:S01]  /*4120*/  LDL R223, [R1+0x28] ;  /* 0x0000280001df7983 */ /* 0x000ee20000100800 */
[----:B------:R-:W-:Y:S01]  /*4130*/  @P0 F2FP.BF16.PACK_AB R77, RZ, R214 ;  /* 0x000000d6ff4d023e */ /* 0x000fe200000010ff */
[----:B------:R-:W-:Y:S02]  /*4140*/  FMUL.FTZ R218, R222, R204 ;  /* 0x000000ccdeda7220 */ /* 0x000fe40000410000 */
[----:B------:R-:W-:Y:S01]  /*4150*/  FMUL.FTZ R214, R221, R200 ;  /* 0x000000c8ddd67220 */ /* 0x000fe20000410000 */
[----:B------:R-:W3:Y:S04]  /*4160*/  LDL R222, [R1+0x34] ;  /* 0x0000340001de7983 */ /* 0x000ee80000100800 */
[----:B------:R-:W3:Y:S01]  /*4170*/  LDL R221, [R1+0x30] ;  /* 0x0000300001dd7983 */ /* 0x000ee20000100800 */
[----:B----4-:R-:W-:-:S03]  /*4180*/  FMUL.FTZ R80, R226, R199 ;  /* 0x000000c7e2507220 */ /* 0x010fc60000410000 */
[----:B------:R-:W4:Y:S01]  /*4190*/  LDL R226, [R1+0x24] ;  /* 0x0000240001e27983 */ /* 0x000f220000100800 */
[----:B------:R-:W-:Y:S01]  /*41a0*/  @P1 PRMT R72, RZ, 0x7610, R62 ;  /* 0x00007610ff481816 */ /* 0x000fe2000000003e */
[----:B------:R-:W-:Y:S01]  /*41b0*/  FMUL.FTZ R208, R158, R208 ;  /* 0x000000d09ed07220 */ /* 0x000fe20000410000 */
[----:B------:R-:W-:Y:S01]  /*41c0*/  @P0 F2FP.BF16.PACK_AB R83, RZ, R206 ;  /* 0x000000ceff53023e */ /* 0x000fe200000010ff */
[----:B------:R-:W-:Y:S02]  /*41d0*/  FMUL.FTZ R206, R206, R159 ;  /* 0x0000009fcece7220 */ /* 0x000fe40000410000 */
[----:B------:R-:W-:Y:S01]  /*41e0*/  @P1 FADD.FTZ R208, R208, R72 ;  /* 0x00000048d0d01221 */ /* 0x000fe20000010000 */
[----:B------:R-:W-:Y:S02]  /*41f0*/  F2FP.BF16.PACK_AB R72, R214, R80 ;  /* 0x00000050d648723e */ /* 0x000fe400000010ff */
[----:B------:R-:W-:Y:S02]  /*4200*/  IADD3 R214, R171, 0x80, RZ ;  /* 0x00000080abd67810 */ /* 0x000fe40007ffe0ff */
[----:B------:R-:W-:-:S02]  /*4210*/  @P0 PRMT R68, R76, 0x7610, R68 ;  /* 0x000076104c440816 */ /* 0x000fc40000000044 */
[----:B------:R-:W-:Y:S01]  /*4220*/  @P0 PRMT R69, R79, 0x7610, R69 ;  /* 0x000076104f450816 */ /* 0x000fe20000000045 */
[----:B------:R-:W-:Y:S01]  /*4230*/  FMUL.FTZ R219, R219, R206 ;  /* 0x000000cedbdb7220 */ /* 0x000fe20000410000 */
[----:B------:R-:W-:Y:S02]  /*4240*/  @P0 PRMT R70, R81, 0x7610, R70 ;  /* 0x0000761051460816 */ /* 0x000fe40000000046 */
[----:B------:R-:W-:Y:S01]  /*4250*/  @P0 PRMT R71, R216, 0x7610, R71 ;  /* 0x00007610d8470816 */ /* 0x000fe20000000047 */
[----:B------:R-:W-:Y:S01]  /*4260*/  IMAD.WIDE.U32 R80, R184, R220, c[0x0][0x170] ;  /* 0x00005c00b8507625 */ /* 0x000fe200078e00dc */
[----:B------:R-:W-:Y:S02]  /*4270*/  LEA R76, P3, R214, c[0x0][0x248], 0x4 ;  /* 0x00009200d64c7a11 */ /* 0x000fe400078620ff */
[----:B------:R-:W-:Y:S01]  /*4280*/  @P0 PRMT R68, R68, 0x5410, R78 ;  /* 0x0000541044440816 */ /* 0x000fe2000000004e */
[----:B------:R-:W-:Y:S01]  /*4290*/  FMUL.FTZ R217, R217, R202 ;  /* 0x000000cad9d97220 */ /* 0x000fe20000410000 */
[----:B------:R-:W-:Y:S01]  /*42a0*/  @P0 PRMT R69, R69, 0x5410, R77 ;  /* 0x0000541045450816 */ /* 0x000fe2000000004d */
[----:B------:R-:W-:Y:S01]  /*42b0*/  @P0 IMAD.WIDE.U32 R78, R184, R220, c[0x0][0x258] ;  /* 0x00009600b84e0625 */ /* 0x000fe200078e00dc */
[----:B------:R-:W-:-:S02]  /*42c0*/  @P0 PRMT R70, R70, 0x5410, R82 ;  /* 0x0000541046460816 */ /* 0x000fc40000000052 */
[----:B------:R-:W-:Y:S02]  /*42d0*/  @P0 PRMT R71, R71, 0x5410, R83 ;  /* 0x0000541047470816 */ /* 0x000fe40000000053 */
[----:B------:R-:W-:Y:S01]  /*42e0*/  F2FP.BF16.PACK_AB R75, R219, R75 ;  /* 0x0000004bdb4b723e */ /* 0x000fe200000010ff */
[----:B------:R-:W4:Y:S01]  /*42f0*/  LDG.E.128 R80, [R80.64] ;  /* 0x0000000450507981 */ /* 0x000f22000c1e1d00 */
[----:B------:R-:W-:Y:S02]  /*4300*/  F2FP.BF16.PACK_AB R74, R218, R74 ;  /* 0x0000004ada4a723e */ /* 0x000fe400000010ff */
[----:B------:R-:W-:Y:S02]  /*4310*/  F2FP.BF16.PACK_AB R73, R217, R73 ;  /* 0x00000049d949723e */ /* 0x000fe400000010ff */
[----:B------:R-:W-:Y:S01]  /*4320*/  LEA.HI.X R77, R214, c[0x0][0x24c], RZ, 0x4, P3 ;  /* 0x00009300d64d7a11 */ /* 0x000fe200018f24ff */
[----:B------:R-:W-:Y:S01]  /*4330*/  @P0 STG.E.128 [R78.64], R68 ;  /* 0x000000444e000986 */ /* 0x000fe2000c101d04 */
[----:B------:R-:W-:-:S03]  /*4340*/  IADD3 R214, R171, 0x100, RZ ;  /* 0x00000100abd67810 */ /* 0x000fc60007ffe0ff */
[----:B------:R0:W-:Y:S01]  /*4350*/  STG.E.128 [R76.64], R72 ;  /* 0x000000484c007986 */ /* 0x0001e2000c101d04 */
[----:B------:R-:W-:-:S03]  /*4360*/  FMUL.FTZ R184, R215, R159 ;  /* 0x0000009fd7b87220 */ /* 0x000fc60000410000 */
[----:B------:R-:W4:Y:S04]  /*4370*/  LDL R218, [R1] ;  /* 0x0000000001da7983 */ /* 0x000f280000100800 */
[----:B------:R-:W4:Y:S01]  /*4380*/  LDL R219, [R1+0x10] ;  /* 0x0000100001db7983 */ /* 0x000f220000100800 */
[----:B0-----:R-:W-:Y:S02]  /*4390*/  @P0 F2FP.BF16.PACK_AB R74, RZ, R88 ;  /* 0x00000058ff4a023e */ /* 0x001fe400000010ff */
[----:B------:R-:W-:Y:S02]  /*43a0*/  @P0 F2FP.BF16.PACK_AB R75, RZ, R210 ;  /* 0x000000d2ff4b023e */ /* 0x000fe400000010ff */
[----:B------:R-:W-:Y:S02]  /*43b0*/  @P0 F2FP.BF16.PACK_AB R76, RZ, R212 ;  /* 0x000000d4ff4c023e */ /* 0x000fe400000010ff */
[----:B------:R-:W-:-:S02]  /*43c0*/  @P0 F2FP.BF16.PACK_AB R77, RZ, R215 ;  /* 0x000000d7ff4d023e */ /* 0x000fc400000010ff */
[----:B------:R-:W-:Y:S02]  /*43d0*/  @P0 F2FP.BF16.PACK_AB R72, RZ, R209 ;  /* 0x000000d1ff48023e */ /* 0x000fe400000010ff */
[----:B------:R-:W-:Y:S02]  /*43e0*/  @P0 F2FP.BF16.PACK_AB R73, RZ, R211 ;  /* 0x000000d3ff49023e */ /* 0x000fe400000010ff */
[----:B------:R-:W-:Y:S02]  /*43f0*/  @P0 PRMT R68, R74, 0x7610, R68 ;  /* 0x000076104a440816 */ /* 0x000fe40000000044 */
[----:B------:R-:W-:Y:S02]  /*4400*/  @P0 PRMT R69, R75, 0x7610, R69 ;  /* 0x000076104b450816 */ /* 0x000fe40000000045 */
[----:B------:R-:W-:Y:S02]  /*4410*/  @P0 F2FP.BF16.PACK_AB R78, RZ, R213 ;  /* 0x000000d5ff4e023e */ /* 0x000fe400000010ff */
[----:B------:R-:W-:-:S02]  /*4420*/  @P0 F2FP.BF16.PACK_AB R79, RZ, R207 ;  /* 0x000000cfff4f023e */ /* 0x000fc400000010ff */
[----:B------:R-:W-:Y:S02]  /*4430*/  @P0 PRMT R70, R76, 0x7610, R70 ;  /* 0x000076104c460816 */ /* 0x000fe40000000046 */
[----:B------:R-:W-:Y:S01]  /*4440*/  @P0 PRMT R71, R77, 0x7610, R71 ;  /* 0x000076104d470816 */ /* 0x000fe20000000047 */
[-C--:B------:R-:W-:Y:S01]  /*4450*/  IMAD.WIDE.U32 R76, R214, R220.reuse, c[0x0][0x170] ;  /* 0x00005c00d64c7625 */ /* 0x080fe200078e00dc */
[----:B------:R-:W-:Y:S02]  /*4460*/  @P0 PRMT R68, R68, 0x5410, R72 ;  /* 0x0000541044440816 */ /* 0x000fe40000000048 */
[----:B------:R-:W-:Y:S01]  /*4470*/  @P0 PRMT R69, R69, 0x5410, R73 ;  /* 0x0000541045450816 */ /* 0x000fe20000000049 */
[----:B------:R-:W-:Y:S01]  /*4480*/  FMUL.FTZ R207, R207, R159 ;  /* 0x0000009fcfcf7220 */ /* 0x000fe20000410000 */
[----:B------:R-:W-:Y:S01]  /*4490*/  @P0 PRMT R70, R70, 0x5410, R78 ;  /* 0x0000541046460816 */ /* 0x000fe2000000004e */
[----:B------:R-:W-:Y:S01]  /*44a0*/  @P0 IMAD.WIDE.U32 R72, R178, R220, c[0x0][0x258] ;  /* 0x00009600b2480625 */ /* 0x000fe200078e00dc */
[----:B------:R-:W-:-:S02]  /*44b0*/  @P0 PRMT R71, R71, 0x5410, R79 ;  /* 0x0000541047470816 */ /* 0x000fc4000000004f */
[----:B------:R-:W4:Y:S01]  /*44c0*/  LDG.E.128 R76, [R76.64] ;  /* 0x000000044c4c7981 */ /* 0x000f22000c1e1d00 */
[----:B------:R-:W-:Y:S02]  /*44d0*/  FMUL.FTZ R210, R210, R159 ;  /* 0x0000009fd2d27220 */ /* 0x000fe40000410000 */
[----:B------:R-:W-:Y:S01]  /*44e0*/  FMUL.FTZ R74, R227, R207 ;  /* 0x000000cfe34a7220 */ /* 0x000fe20000410000 */
[----:B------:R3:W-:Y:S01]  /*44f0*/  @P0 STG.E.128 [R72.64], R68 ;  /* 0x0000004448000986 */ /* 0x0007e2000c101d04 */
[-C--:B------:R-:W-:Y:S02]  /*4500*/  FMUL.FTZ R212, R212, R159.reuse ;  /* 0x0000009fd4d47220 */ /* 0x080fe40000410000 */
[-C--:B------:R-:W-:Y:S02]  /*4510*/  FMUL.FTZ R213, R213, R159.reuse ;  /* 0x0000009fd5d57220 */ /* 0x080fe40000410000 */
[-C--:B------:R-:W-:Y:S02]  /*4520*/  FMUL.FTZ R211, R211, R159.reuse ;  /* 0x0000009fd3d37220 */ /* 0x080fe40000410000 */
[----:B------:R-:W-:-:S02]  /*4530*/  FMUL.FTZ R178, R88, R159 ;  /* 0x0000009f58b27220 */ /* 0x000fc40000410000 */
[----:B------:R-:W-:Y:S02]  /*4540*/  FMUL.FTZ R209, R209, R159 ;  /* 0x0000009fd1d17220 */ /* 0x000fe40000410000 */
[----:B--2---:R-:W-:-:S05]  /*4550*/  FMUL.FTZ R75, R228, R184 ;  /* 0x000000b8e44b7220 */ /* 0x004fca0000410000 */
[----:B------:R-:W-:Y:S01]  /*4560*/  F2FP.BF16.PACK_AB R75, R74, R75 ;  /* 0x0000004b4a4b723e */ /* 0x000fe200000010ff */
[----:B---3--:R-:W-:Y:S02]  /*4570*/  FMUL.FTZ R73, R224, R210 ;  /* 0x000000d2e0497220 */ /* 0x008fe40000410000 */
[----:B------:R-:W2:Y:S01]  /*4580*/  LDL R224, [R1+0x4] ;  /* 0x0000040001e07983 */ /* 0x000ea20000100800 */
[----:B------:R-:W-:Y:S02]  /*4590*/  FMUL.FTZ R72, R225, R213 ;  /* 0x000000d5e1487220 */ /* 0x000fe40000410000 */
[----:B------:R-:W-:Y:S02]  /*45a0*/  FMUL.FTZ R88, R223, R211 ;  /* 0x000000d3df587220 */ /* 0x000fe40000410000 */
[----:B------:R-:W3:Y:S01]  /*45b0*/  LDL R223, [R1+0x14] ;  /* 0x0000140001df7983 */ /* 0x000ee20000100800 */
[----:B------:R-:W-:-:S03]  /*45c0*/  FMUL.FTZ R215, R221, R209 ;  /* 0x000000d1ddd77220 */ /* 0x000fc60000410000 */
[----:B------:R-:W3:Y:S01]  /*45d0*/  LDL R221, [R1+0x8] ;  /* 0x0000080001dd7983 */ /* 0x000ee20000100800 */
[----:B----4-:R-:W-:-:S05]  /*45e0*/  FMUL.FTZ R74, R226, R212 ;  /* 0x000000d4e24a7220 */ /* 0x010fca0000410000 */
[----:B------:R-:W-:Y:S01]  /*45f0*/  F2FP.BF16.PACK_AB R74, R72, R74 ;  /* 0x0000004a484a723e */ /* 0x000fe200000010ff */
[----:B------:R-:W-:Y:S02]  /*4600*/  FMUL.FTZ R72, R222, R178 ;  /* 0x000000b2de487220 */ /* 0x000fe40000410000 */
[----:B------:R-:W4:Y:S01]  /*4610*/  LDL R222, [R1+0xc] ;  /* 0x00000c0001de7983 */ /* 0x000f220000100800 */
[----:B------:R-:W-:Y:S02]  /*4620*/  F2FP.BF16.PACK_AB R73, R88, R73 ;  /* 0x000000495849723e */ /* 0x000fe400000010ff */
[----:B------:R-:W-:Y:S02]  /*4630*/  LEA R88, P3, R214, c[0x0][0x248], 0x4 ;  /* 0x00009200d6587a11 */ /* 0x000fe400078620ff */
[----:B------:R-:W-:Y:S01]  /*4640*/  F2FP.BF16.PACK_AB R72, R215, R72 ;  /* 0x00000048d748723e */ /* 0x000fe200000010ff */
[----:B------:R-:W-:Y:S01]  /*4650*/  FMUL.FTZ R215, R158, R89 ;  /* 0x000000599ed77220 */ /* 0x000fe20000410000 */
[----:B------:R-:W-:-:S02]  /*4660*/  LEA.HI.X R89, R214, c[0x0][0x24c], RZ, 0x4, P3 ;  /* 0x00009300d6597a11 */ /* 0x000fc400018f24ff */
[----:B------:R-:W-:Y:S01]  /*4670*/  @P1 PRMT R214, RZ, 0x5410, R63 ;  /* 0x00005410ffd61816 */ /* 0x000fe2000000003f */
[----:B------:R-:W-:Y:S01]  /*4680*/  FMUL.FTZ R91, R158, R91 ;  /* 0x0000005b9e5b7220 */ /* 0x000fe20000410000 */
[----:B------:R-:W-:-:S03]  /*4690*/  @P0 F2FP.BF16.PACK_AB R217, RZ, R92 ;  /* 0x0000005cffd9023e */ /* 0x000fc600000010ff */
[----:B------:R-:W-:Y:S01]  /*46a0*/  @P1 FADD.FTZ R215, R215, R214 ;  /* 0x000000d6d7d71221 */ /* 0x000fe20000010000 */
[----:B------:R-:W-:Y:S01]  /*46b0*/  @P1 PRMT R214, RZ, 0x7610, R63 ;  /* 0x00007610ffd61816 */ /* 0x000fe2000000003f */
[----:B------:R0:W-:Y:S01]  /*46c0*/  STG.E.128 [R88.64], R72 ;  /* 0x0000004858007986 */ /* 0x0001e2000c101d04 */
[----:B------:R-:W-:Y:S02]  /*46d0*/  @P0 PRMT R68, R217, 0x7610, R68 ;  /* 0x00007610d9440816 */ /* 0x000fe40000000044 */
[----:B------:R-:W-:Y:S01]  /*46e0*/  @P0 F2FP.BF16.PACK_AB R217, RZ, R215 ;  /* 0x000000d7ffd9023e */ /* 0x000fe200000010ff */
[----:B------:R-:W-:Y:S01]  /*46f0*/  @P1 FADD.FTZ R91, R91, R214 ;  /* 0x000000d65b5b1221 */ /* 0x000fe20000010000 */
[----:B------:R-:W-:Y:S02]  /*4700*/  IADD3 R214, R171, 0x180, RZ ;  /* 0x00000180abd67810 */ /* 0x000fe40007ffe0ff */
[----:B------:R-:W-:Y:S02]  /*4710*/  @P0 PRMT R71, R217, 0x7610, R71 ;  /* 0x00007610d9470816 */ /* 0x000fe40000000047 */
[----:B------:R-:W-:-:S02]  /*4720*/  @P0 F2FP.BF16.PACK_AB R216, RZ, R208 ;  /* 0x000000d0ffd8023e */ /* 0x000fc400000010ff */
[----:B------:R-:W-:Y:S02]  /*4730*/  @P0 F2FP.BF16.PACK_AB R217, RZ, R91 ;  /* 0x0000005bffd9023e */ /* 0x000fe400000010ff */
[----:B0-----:R-:W-:Y:S02]  /*4740*/  @P0 F2FP.BF16.PACK_AB R74, RZ, R197 ;  /* 0x000000c5ff4a023e */ /* 0x001fe400000010ff */
[----:B------:R-:W-:Y:S02]  /*4750*/  @P0 F2FP.BF16.PACK_AB R75, RZ, R90 ;  /* 0x0000005aff4b023e */ /* 0x000fe400000010ff */
[----:B------:R-:W-:Y:S02]  /*4760*/  @P0 F2FP.BF16.PACK_AB R88, RZ, R93 ;  /* 0x0000005dff58023e */ /* 0x000fe400000010ff */
[----:B------:R-:W-:Y:S02]  /*4770*/  @P0 F2FP.BF16.PACK_AB R89, RZ, R198 ;  /* 0x000000c6ff59023e */ /* 0x000fe400000010ff */
[----:B------:R-:W-:-:S02]  /*4780*/  @P0 PRMT R69, R74, 0x7610, R69 ;  /* 0x000076104a450816 */ /* 0x000fc40000000045 */
[----:B------:R-:W-:Y:S01]  /*4790*/  @P0 PRMT R70, R75, 0x7610, R70 ;  /* 0x000076104b460816 */ /* 0x000fe20000000046 */
[-C--:B------:R-:W-:Y:S01]  /*47a0*/  IMAD.WIDE.U32 R72, R214, R220.reuse, c[0x0][0x170] ;  /* 0x00005c00d6487625 */ /* 0x080fe200078e00dc */
[----:B------:R-:W-:Y:S02]  /*47b0*/  @P0 PRMT R68, R68, 0x5410, R88 ;  /* 0x0000541044440816 */ /* 0x000fe40000000058 */
[----:B------:R-:W-:Y:S01]  /*47c0*/  @P0 PRMT R69, R69, 0x5410, R89 ;  /* 0x0000541045450816 */ /* 0x000fe20000000059 */
[----:B------:R-:W-:Y:S01]  /*47d0*/  @P0 IMAD.WIDE.U32 R88, R172, R220, c[0x0][0x258] ;  /* 0x00009600ac580625 */ /* 0x000fe200078e00dc */
[----:B------:R-:W-:Y:S01]  /*47e0*/  @P0 PRMT R70, R70, 0x5410, R216 ;  /* 0x0000541046460816 */ /* 0x000fe200000000d8 */
[----:B------:R-:W4:Y:S01]  /*47f0*/  LDG.E.128 R72, [R72.64] ;  /* 0x0000000448487981 */ /* 0x000f22000c1e1d00 */
[----:B------:R-:W-:Y:S01]  /*4800*/  @P0 PRMT R71, R71, 0x5410, R217 ;  /* 0x0000541047470816 */ /* 0x000fe200000000d9 */
[-C--:B------:R-:W-:Y:S02]  /*4810*/  FMUL.FTZ R172, R90, R159.reuse ;  /* 0x0000009f5aac7220 */ /* 0x080fe40000410000 */
[----:B------:R-:W-:-:S02]  /*4820*/  FMUL.FTZ R208, R208, R159 ;  /* 0x0000009fd0d07220 */ /* 0x000fc40000410000 */
[----:B------:R0:W-:Y:S01]  /*4830*/  @P0 STG.E.128 [R88.64], R68 ;  /* 0x0000004458000986 */ /* 0x0001e2000c101d04 */
[-C--:B------:R-:W-:Y:S02]  /*4840*/  FMUL.FTZ R215, R215, R159.reuse ;  /* 0x0000009fd7d77220 */ /* 0x080fe40000410000 */
[-C--:B------:R-:W-:Y:S02]  /*4850*/  FMUL.FTZ R216, R91, R159.reuse ;  /* 0x0000009f5bd87220 */ /* 0x080fe40000410000 */
[----:B------:R-:W-:Y:S02]  /*4860*/  FMUL.FTZ R217, R92, R159 ;  /* 0x0000009f5cd97220 */ /* 0x000fe40000410000 */
[----:B------:R-:W-:Y:S02]  /*4870*/  FMUL.FTZ R91, R252, R215 ;  /* 0x000000d7fc5b7220 */ /* 0x000fe40000410000 */
[-C--:B------:R-:W-:Y:S02]  /*4880*/  FMUL.FTZ R197, R197, R159.reuse ;  /* 0x0000009fc5c57220 */ /* 0x080fe40000410000 */
[----:B------:R-:W-:-:S02]  /*4890*/  FMUL.FTZ R198, R198, R159 ;  /* 0x0000009fc6c67220 */ /* 0x000fc40000410000 */
[----:B0-----:R-:W-:Y:S02]  /*48a0*/  FMUL.FTZ R88, R218, R208 ;  /* 0x000000d0da587220 */ /* 0x001fe40000410000 */
[----:B------:R-:W-:Y:S02]  /*48b0*/  FMUL.FTZ R218, R93, R159 ;  /* 0x0000009f5dda7220 */ /* 0x000fe40000410000 */
[----:B------:R-:W-:Y:S02]  /*48c0*/  FMUL.FTZ R89, R251, R216 ;  /* 0x000000d8fb597220 */ /* 0x000fe40000410000 */
[----:B------:R-:W-:-:S03]  /*48d0*/  FMUL.FTZ R92, R219, R218 ;  /* 0x000000dadb5c7220 */ /* 0x000fc60000410000 */
[----:B------:R-:W-:Y:S01]  /*48e0*/  F2FP.BF16.PACK_AB R91, R89, R91 ;  /* 0x0000005b595b723e */ /* 0x000fe200000010ff */
[----:B--2---:R-:W-:-:S05]  /*48f0*/  FMUL.FTZ R90, R224, R172 ;  /* 0x000000ace05a7220 */ /* 0x004fca0000410000 */
[----:B------:R-:W-:Y:S01]  /*4900*/  F2FP.BF16.PACK_AB R90, R88, R90 ;  /* 0x0000005a585a723e */ /* 0x000fe200000010ff */
[----:B---3--:R-:W-:-:S05]  /*4910*/  FMUL.FTZ R88, R223, R217 ;  /* 0x000000d9df587220 */ /* 0x008fca0000410000 */
[----:B------:R-:W-:Y:S02]  /*4920*/  F2FP.BF16.PACK_AB R88, R92, R88 ;  /* 0x000000585c58723e */ /* 0x000fe400000010ff */
[----:B------:R-:W-:Y:S01]  /*4930*/  LEA R92, P3, R214, c[0x0][0x248], 0x4 ;  /* 0x00009200d65c7a11 */ /* 0x000fe200078620ff */
[----:B------:R-:W-:Y:S02]  /*4940*/  FMUL.FTZ R93, R221, R198 ;  /* 0x000000c6dd5d7220 */ /* 0x000fe40000410000 */
[----:B----4-:R-:W-:-:S05]  /*4950*/  FMUL.FTZ R89, R222, R197 ;  /* 0x000000c5de597220 */ /* 0x010fca0000410000 */
[----:B------:R-:W-:Y:S02]  /*4960*/  F2FP.BF16.PACK_AB R89, R93, R89 ;  /* 0x000000595d59723e */ /* 0x000fe400000010ff */
[----:B------:R-:W-:-:S05]  /*4970*/  LEA.HI.X R93, R214, c[0x0][0x24c], RZ, 0x4, P3 ;  /* 0x00009300d65d7a11 */ /* 0x000fca00018f24ff */
[----:B------:R0:W-:Y:S02]  /*4980*/  STG.E.128 [R92.64], R88 ;  /* 0x000000585c007986 */ /* 0x0001e4000c101d04 */
[----:B0-----:R-:W-:-:S05]  /*4990*/  IADD3 R92, R171, 0x200, RZ ;  /* 0x00000200ab5c7810 */ /* 0x001fca0007ffe0ff */
[----:B------:R-:W-:-:S06]  /*49a0*/  IMAD.WIDE.U32 R88, R92, R220, c[0x0][0x170] ;  /* 0x00005c005c587625 */ /* 0x000fcc00078e00dc */
[----:B------:R-:W2:Y:S01]  /*49b0*/  LDG.E.128 R88, [R88.64] ;  /* 0x0000000458587981 */ /* 0x000ea2000c1e1d00 */
[-CC-:B------:R-:W-:Y:S01]  /*49c0*/  FFMA.FTZ R108, R108, R111.reuse, R110.reuse ;  /* 0x0000006f6c6c7223 */ /* 0x180fe2000001006e */
[----:B------:R-:W-:Y:S01]  /*49d0*/  @P1 PRMT R93, RZ, 0x7610, R67 ;  /* 0x00007610ff5d1816 */ /* 0x000fe20000000043 */
[-C--:B------:R-:W-:Y:S02]  /*49e0*/  FFMA.FTZ R94, R94, R111.reuse, R110 ;  /* 0x0000006f5e5e7223 */ /* 0x080fe4000001006e */
[----:B------:R-:W-:Y:S02]  /*49f0*/  FADD.FTZ R108, R109, -R108 ;  /* 0x8000006c6d6c7221 */ /* 0x000fe40000010000 */
[----:B------:R-:W-:Y:S02]  /*4a00*/  FADD.FTZ R94, R95, -R94 ;  /* 0x8000005e5f5e7221 */ /* 0x000fe40000010000 */
[----:B------:R-:W-:Y:S02]  /*4a10*/  FMUL.FTZ R108, R158, R108 ;  /* 0x0000006c9e6c7220 */ /* 0x000fe40000410000 */
[----:B------:R-:W-:-:S02]  /*4a20*/  FFMA.FTZ R96, R96, R111, R110 ;  /* 0x0000006f60607223 */ /* 0x000fc4000001006e */
[----:B------:R-:W-:Y:S01]  /*4a30*/  @P1 FADD.FTZ R108, R108, R93 ;  /* 0x0000005d6c6c1221 */ /* 0x000fe20000010000 */
[----:B------:R-:W-:Y:S01]  /*4a40*/  @P1 PRMT R93, RZ, 0x5410, R64 ;  /* 0x00005410ff5d1816 */ /* 0x000fe20000000040 */
[----:B------:R-:W-:Y:S02]  /*4a50*/  FMUL.FTZ R94, R158, R94 ;  /* 0x0000005e9e5e7220 */ /* 0x000fe40000410000 */
[----:B------:R-:W-:Y:S02]  /*4a60*/  FADD.FTZ R96, R97, -R96 ;  /* 0x8000006061607221 */ /* 0x000fe40000010000 */
[----:B------:R-:W-:Y:S02]  /*4a70*/  FFMA.FTZ R98, R98, R111, R110 ;  /* 0x0000006f62627223 */ /* 0x000fe4000001006e */
[----:B------:R-:W-:Y:S01]  /*4a80*/  @P1 FADD.FTZ R94, R94, R93 ;  /* 0x0000005d5e5e1221 */ /* 0x000fe20000010000 */
[----:B------:R-:W-:Y:S01]  /*4a90*/  @P1 PRMT R93, RZ, 0x7610, R64 ;  /* 0x00007610ff5d1816 */ /* 0x000fe20000000040 */
[----:B------:R-:W-:-:S02]  /*4aa0*/  FMUL.FTZ R96, R158, R96 ;  /* 0x000000609e607220 */ /* 0x000fc40000410000 */
[----:B------:R-:W-:Y:S02]  /*4ab0*/  FADD.FTZ R98, R99, -R98 ;  /* 0x8000006263627221 */ /* 0x000fe40000010000 */
[-C--:B------:R-:W-:Y:S02]  /*4ac0*/  FFMA.FTZ R100, R100, R111.reuse, R110 ;  /* 0x0000006f64647223 */ /* 0x080fe4000001006e */
[----:B------:R-:W-:Y:S01]  /*4ad0*/  @P1 FADD.FTZ R96, R96, R93 ;  /* 0x0000005d60601221 */ /* 0x000fe20000010000 */
        /* <DEDUP_REMOVED lines=13> */
[----:B------:R-:W-:Y:S02]  /*4bb0*/  FFMA.FTZ R106, R106, R111, R110 ;  /* 0x0000006f6a6a7223 */ /* 0x000fe4000001006e */
[----:B------:R-:W-:Y:S01]  /*4bc0*/  @P1 FADD.FTZ R102, R102, R93 ;  /* 0x0000005d66661221 */ /* 0x000fe20000010000 */
[----:B------:R-:W-:Y:S01]  /*4bd0*/  @P1 PRMT R93, RZ, 0x7610, R66 ;  /* 0x00007610ff5d1816 */ /* 0x000fe20000000042 */
[----:B------:R-:W-:Y:S02]  /*4be0*/  FMUL.FTZ R104, R158, R104 ;  /* 0x000000689e687220 */ /* 0x000fe40000410000 */
[----:B------:R-:W-:Y:S02]  /*4bf0*/  FADD.FTZ R106, R107, -R106 ;  /* 0x8000006a6b6a7221 */ /* 0x000fe40000010000 */
[----:B------:R-:W-:Y:S01]  /*4c00*/  @P1 FADD.FTZ R104, R104, R93 ;  /* 0x0000005d68681221 */ /* 0x000fe20000010000 */
[----:B------:R-:W-:Y:S01]  /*4c10*/  @P1 PRMT R93, RZ, 0x5410, R67 ;  /* 0x00005410ff5d1816 */ /* 0x000fe20000000043 */
[----:B------:R-:W-:-:S04]  /*4c20*/  FMUL.FTZ R106, R158, R106 ;  /* 0x0000006a9e6a7220 */ /* 0x000fc80000410000 */
[----:B------:R-:W-:Y:S01]  /*4c30*/  @P1 FADD.FTZ R106, R106, R93 ;  /* 0x0000005d6a6a1221 */ /* 0x000fe20000010000 */
[----:B------:R-:W-:Y:S02]  /*4c40*/  PRMT R93, RZ, 0x5410, R87 ;  /* 0x00005410ff5d7816 */ /* 0x000fe40000000057 */
[----:B------:R-:W-:-:S03]  /*4c50*/  PRMT R95, RZ, 0x7610, R84 ;  /* 0x00007610ff5f7816 */ /* 0x000fc60000000054 */
[----:B------:R-:W-:Y:S01]  /*4c60*/  FFMA.FTZ R169, R93, R189, R169 ;  /* 0x000000bd5da97223 */ /* 0x000fe200000100a9 */
[----:B------:R-:W-:Y:S02]  /*4c70*/  PRMT R93, RZ, 0x7610, R87 ;  /* 0x00007610ff5d7816 */ /* 0x000fe40000000057 */
[----:B------:R-:W-:Y:S02]  /*4c80*/  PRMT R87, RZ, 0x5410, R84 ;  /* 0x00005410ff577816 */ /* 0x000fe40000000054 */
[--C-:B------:R-:W-:Y:S02]  /*4c90*/  PRMT R84, RZ, 0x5410, R85.reuse ;  /* 0x00005410ff547816 */ /* 0x100fe40000000055 */
[----:B------:R-:W-:Y:S02]  /*4ca0*/  PRMT R97, RZ, 0x7610, R85 ;  /* 0x00007610ff617816 */ /* 0x000fe40000000055 */
[--C-:B------:R-:W-:Y:S02]  /*4cb0*/  PRMT R85, RZ, 0x5410, R86.reuse ;  /* 0x00005410ff557816 */ /* 0x100fe40000000056 */
[----:B------:R-:W-:Y:S01]  /*4cc0*/  PRMT R86, RZ, 0x7610, R86 ;  /* 0x00007610ff567816 */ /* 0x000fe20000000056 */
[----:B------:R-:W-:Y:S01]  /*4cd0*/  FFMA.FTZ R19, R84, R193, R19 ;  /* 0x000000c154137223 */ /* 0x000fe20000010013 */
[--C-:B------:R-:W-:Y:S01]  /*4ce0*/  PRMT R84, RZ, 0x5410, R80.reuse ;  /* 0x00005410ff547816 */ /* 0x100fe20000000050 */
[----:B------:R-:W-:Y:S01]  /*4cf0*/  FFMA.FTZ R17, R85, R195, R17 ;  /* 0x000000c355117223 */ /* 0x000fe20000010011 */
[----:B------:R-:W-:Y:S01]  /*4d00*/  PRMT R85, RZ, 0x7610, R80 ;  /* 0x00007610ff557816 */ /* 0x000fe20000000050 */
[----:B------:R-:W-:Y:S01]  /*4d10*/  FFMA.FTZ R15, R86, R196, R15 ;  /* 0x000000c4560f7223 */ /* 0x000fe2000001000f */
[--C-:B------:R-:W-:Y:S01]  /*4d20*/  PRMT R80, RZ, 0x5410, R81.reuse ;  /* 0x00005410ff507816 */ /* 0x100fe20000000051 */
[----:B------:R-:W-:Y:S01]  /*4d30*/  FFMA.FTZ R14, R87, R191, R14 ;  /* 0x000000bf570e7223 */ /* 0x000fe2000001000e */
[----:B------:R-:W-:-:S02]  /*4d40*/  PRMT R86, RZ, 0x7610, R81 ;  /* 0x00007610ff567816 */ /* 0x000fc40000000051 */
        /* <DEDUP_REMOVED lines=9> */
[----:B------:R-:W-:Y:S01]  /*4de0*/  PRMT R76, RZ, 0x5410, R77 ;  /* 0x00005410ff4c7816 */ /* 0x000fe2000000004d */
[----:B------:R-:W-:Y:S01]  /*4df0*/  FFMA.FTZ R7, R83, R206, R7 ;  /* 0x000000ce53077223 */ /* 0x000fe20000010007 */
[----:B------:R-:W-:-:S02]  /*4e00*/  PRMT R82, RZ, 0x7610, R77 ;  /* 0x00007610ff527816 */ /* 0x000fc4000000004d */
[--C-:B------:R-:W-:Y:S02]  /*4e10*/  PRMT R77, RZ, 0x5410, R78.reuse ;  /* 0x00005410ff4d7816 */ /* 0x100fe4000000004e */
[----:B------:R-:W-:Y:S02]  /*4e20*/  PRMT R83, RZ, 0x7610, R78 ;  /* 0x00007610ff537816 */ /* 0x000fe4000000004e */
[--C-:B------:R-:W-:Y:S02]  /*4e30*/  PRMT R78, RZ, 0x5410, R79.reuse ;  /* 0x00005410ff4e7816 */ /* 0x100fe4000000004f */
[----:B------:R-:W-:Y:S01]  /*4e40*/  PRMT R79, RZ, 0x7610, R79 ;  /* 0x00007610ff4f7816 */ /* 0x000fe2000000004f */
[----:B------:R-:W-:Y:S01]  /*4e50*/  FFMA.FTZ R6, R76, R210, R6 ;  /* 0x000000d24c067223 */ /* 0x000fe20000010006 */
        /* <DEDUP_REMOVED lines=8> */
[----:B------:R-:W-:Y:S01]  /*4ee0*/  @P0 F2FP.BF16.PACK_AB R80, RZ, R106 ;  /* 0x0000006aff50023e */ /* 0x000fe200000010ff */
        /* <DEDUP_REMOVED lines=12> */
[-C--:B------:R-:W-:Y:S01]  /*4fb0*/  FMUL.FTZ R94, R94, R159.reuse ;  /* 0x0000009f5e5e7220 */ /* 0x080fe20000410000 */
[----:B------:R-:W-:Y:S01]  /*4fc0*/  PRMT R72, RZ, 0x5410, R73 ;  /* 0x00005410ff487816 */ /* 0x000fe20000000049 */
[----:B------:R-:W-:-:S02]  /*4fd0*/  FMUL.FTZ R96, R96, R159 ;  /* 0x0000009f60607220 */ /* 0x000fc40000410000 */
[-C--:B------:R-:W-:Y:S02]  /*4fe0*/  FMUL.FTZ R98, R98, R159.reuse ;  /* 0x0000009f62627220 */ /* 0x080fe40000410000 */
[-C--:B------:R-:W-:Y:S02]  /*4ff0*/  FMUL.FTZ R100, R100, R159.reuse ;  /* 0x0000009f64647220 */ /* 0x080fe40000410000 */
[-C--:B------:R-:W-:Y:S02]  /*5000*/  FMUL.FTZ R102, R102, R159.reuse ;  /* 0x0000009f66667220 */ /* 0x080fe40000410000 */
[-C--:B------:R-:W-:Y:S02]  /*5010*/  FMUL.FTZ R104, R104, R159.reuse ;  /* 0x0000009f68687220 */ /* 0x080fe40000410000 */
[-C--:B------:R-:W-:Y:S01]  /*5020*/  FMUL.FTZ R106, R106, R159.reuse ;  /* 0x0000009f6a6a7220 */ /* 0x080fe20000410000 */
[----:B------:R-:W-:Y:S01]  /*5030*/  PRMT R73, RZ, 0x5410, R74 ;  /* 0x00005410ff497816 */ /* 0x000fe2000000004a */
[----:B------:R-:W-:Y:S01]  /*5040*/  FMUL.FTZ R159, R108, R159 ;  /* 0x0000009f6c9f7220 */ /* 0x000fe20000410000 */
[----:B------:R-:W-:-:S02]  /*5050*/  @P0 F2FP.BF16.PACK_AB R108, RZ, R108 ;  /* 0x0000006cff6c023e */ /* 0x000fc400000010ff */
[----:B------:R-:W-:Y:S02]  /*5060*/  @P0 PRMT R68, R76, 0x7610, R68 ;  /* 0x000076104c440816 */ /* 0x000fe40000000044 */
[----:B------:R-:W-:Y:S02]  /*5070*/  @P0 PRMT R69, R81, 0x7610, R69 ;  /* 0x0000761051450816 */ /* 0x000fe40000000045 */
[----:B------:R-:W-:Y:S02]  /*5080*/  @P0 PRMT R70, R82, 0x7610, R70 ;  /* 0x0000761052460816 */ /* 0x000fe40000000046 */
[----:B------:R-:W-:Y:S02]  /*5090*/  @P0 PRMT R71, R80, 0x7610, R71 ;  /* 0x0000761050470816 */ /* 0x000fe40000000047 */
[--C-:B------:R-:W-:Y:S02]  /*50a0*/  PRMT R74, RZ, 0x5410, R75.reuse ;  /* 0x00005410ff4a7816 */ /* 0x100fe4000000004b */
[----:B------:R-:W-:Y:S01]  /*50b0*/  PRMT R75, RZ, 0x7610, R75 ;  /* 0x00007610ff4b7816 */ /* 0x000fe2000000004b */
[----:B------:R-:W-:Y:S01]  /*50c0*/  @P0 IMAD.WIDE.U32 R170, R170, R220, c[0x0][0x258] ;  /* 0x00009600aaaa0625 */ /* 0x000fe200078e00dc */
[----:B------:R-:W-:-:S02]  /*50d0*/  @P0 PRMT R68, R68, 0x5410, R77 ;  /* 0x0000541044440816 */ /* 0x000fc4000000004d */
[----:B------:R-:W-:Y:S02]  /*50e0*/  @P0 PRMT R69, R69, 0x5410, R78 ;  /* 0x0000541045450816 */ /* 0x000fe4000000004e */
[----:B------:R-:W-:Y:S02]  /*50f0*/  @P0 PRMT R70, R70, 0x5410, R79 ;  /* 0x0000541046460816 */ /* 0x000fe4000000004f */
[----:B------:R-:W-:Y:S01]  /*5100*/  @P0 PRMT R71, R71, 0x5410, R108 ;  /* 0x0000541047470816 */ /* 0x000fe2000000006c */
[----:B------:R-:W-:Y:S01]  /*5110*/  FFMA.FTZ R167, R84, R199, R167 ;  /* 0x000000c754a77223 */ /* 0x000fe200000100a7 */
[----:B------:R-:W-:Y:S01]  /*5120*/  IADD3 R0, R0, c[0x0][0x160], RZ ;  /* 0x0000580000007a10 */ /* 0x000fe20007ffe0ff */
[----:B------:R-:W-:Y:S02]  /*5130*/  FFMA.FTZ R12, R85, R200, R12 ;  /* 0x000000c8550c7223 */ /* 0x000fe4000001000c */
[----:B------:R-:W-:Y:S02]  /*5140*/  FFMA.FTZ R10, R86, R202, R10 ;  /* 0x000000ca560a7223 */ /* 0x000fe4000001000a */
[----:B------:R-:W-:-:S02]  /*5150*/  FFMA.FTZ R2, R83, R213, R2 ;  /* 0x000000d553027223 */ /* 0x000fc40000010002 */
[----:B------:R-:W-:Y:S02]  /*5160*/  FFMA.FTZ R179, R72, R197, R179 ;  /* 0x000000c548b37223 */ /* 0x000fe400000100b3 */
[----:B------:R-:W-:Y:S02]  /*5170*/  FFMA.FTZ R181, R73, R172, R181 ;  /* 0x000000ac49b57223 */ /* 0x000fe400000100b5 */
[----:B------:R-:W-:Y:S02]  /*5180*/  FFMA.FTZ R183, R74, R215, R183 ;  /* 0x000000d74ab77223 */ /* 0x000fe400000100b7 */
[----:B------:R-:W-:Y:S01]  /*5190*/  FFMA.FTZ R182, R75, R216, R182 ;  /* 0x000000d84bb67223 */ /* 0x000fe200000100b6 */
[----:B------:R-:W-:Y:S01]  /*51a0*/  LEA R76, P1, R92, c[0x0][0x248], 0x4 ;  /* 0x000092005c4c7a11 */ /* 0x000fe200078220ff */
[----:B------:R-:W-:Y:S01]  /*51b0*/  FMUL.FTZ R72, R250, R94 ;  /* 0x0000005efa487220 */ /* 0x000fe20000410000 */
[----:B------:R-:W-:Y:S01]  /*51c0*/  @P0 STG.E.128 [R170.64], R68 ;  /* 0x00000044aa000986 */ /* 0x000fe2000c101d04 */
[----:B------:R-:W-:-:S02]  /*51d0*/  FMUL.FTZ R73, R248, R98 ;  /* 0x00000062f8497220 */ /* 0x000fc40000410000 */
[----:B------:R-:W-:Y:S02]  /*51e0*/  FMUL.FTZ R74, R246, R102 ;  /* 0x00000066f64a7220 */ /* 0x000fe40000410000 */
[----:B------:R-:W-:Y:S02]  /*51f0*/  FMUL.FTZ R75, R244, R106 ;  /* 0x0000006af44b7220 */ /* 0x000fe40000410000 */
[----:B------:R-:W-:Y:S02]  /*5200*/  FMUL.FTZ R86, R243, R159 ;  /* 0x0000009ff3567220 */ /* 0x000fe40000410000 */
[----:B------:R-:W-:Y:S02]  /*5210*/  FMUL.FTZ R85, R245, R104 ;  /* 0x00000068f5557220 */ /* 0x000fe40000410000 */
[----:B------:R-:W-:Y:S02]  /*5220*/  FMUL.FTZ R84, R247, R100 ;  /* 0x00000064f7547220 */ /* 0x000fe40000410000 */
[----:B------:R-:W-:Y:S01]  /*5230*/  FMUL.FTZ R83, R249, R96 ;  /* 0x00000060f9537220 */ /* 0x000fe20000410000 */
[----:B------:R-:W-:-:S02]  /*5240*/  ISETP.GE.AND P0, PT, R0, c[0x0][0x164], PT ;  /* 0x0000590000007a0c */ /* 0x000fc40003f06270 */
[----:B------:R-:W-:Y:S02]  /*5250*/  F2FP.BF16.PACK_AB R75, R86, R75 ;  /* 0x0000004b564b723e */ /* 0x000fe400000010ff */
[----:B------:R-:W-:Y:S02]  /*5260*/  F2FP.BF16.PACK_AB R74, R85, R74 ;  /* 0x0000004a554a723e */ /* 0x000fe400000010ff */
[----:B------:R-:W-:Y:S02]  /*5270*/  F2FP.BF16.PACK_AB R73, R84, R73 ;  /* 0x000000495449723e */ /* 0x000fe400000010ff */
[----:B------:R-:W-:Y:S02]  /*5280*/  F2FP.BF16.PACK_AB R72, R83, R72 ;  /* 0x000000485348723e */ /* 0x000fe400000010ff */
[----:B------:R-:W-:-:S05]  /*5290*/  LEA.HI.X R77, R92, c[0x0][0x24c], RZ, 0x4, P1 ;  /* 0x000093005c4d7a11 */ /* 0x000fca00008f24ff */
[----:B------:R2:W-:Y:S01]  /*52a0*/  STG.E.128 [R76.64], R72 ;  /* 0x000000484c007986 */ /* 0x0005e2000c101d04 */
[----:B------:R-:W-:Y:S01]  /*52b0*/  FFMA.FTZ R168, R93, R190, R168 ;  /* 0x000000be5da87223 */ /* 0x000fe200000100a8 */
[----:B------:R-:W-:Y:S01]  /*52c0*/  SEL R190, RZ, 0x1, P2 ;  /* 0x00000001ffbe7807 */ /* 0x000fe20001000000 */
[----:B------:R-:W-:Y:S02]  /*52d0*/  FFMA.FTZ R18, R95, R192, R18 ;  /* 0x000000c05f127223 */ /* 0x000fe40000010012 */
[----:B------:R-:W-:Y:S02]  /*52e0*/  FFMA.FTZ R16, R97, R194, R16 ;  /* 0x000000c261107223 */ /* 0x000fe40000010010 */
[----:B------:R-:W-:Y:S01]  /*52f0*/  FFMA.FTZ R8, R87, R204, R8 ;  /* 0x000000cc57087223 */ /* 0x000fe20000010008 */
[----:B--2---:R-:W-:Y:S02]  /*5300*/  PRMT R73, RZ, 0x5410, R88 ;  /* 0x00005410ff497816 */ /* 0x004fe40000000058 */
[----:B------:R-:W-:-:S02]  /*5310*/  PRMT R75, RZ, 0x5410, R89 ;  /* 0x00005410ff4b7816 */ /* 0x000fc40000000059 */
[----:B------:R-:W-:Y:S02]  /*5320*/  PRMT R77, RZ, 0x5410, R90 ;  /* 0x00005410ff4d7816 */ /* 0x000fe4000000005a */
[----:B------:R-:W-:Y:S02]  /*5330*/  PRMT R88, RZ, 0x7610, R88 ;  /* 0x00007610ff587816 */ /* 0x000fe40000000058 */
[----:B------:R-:W-:Y:S02]  /*5340*/  PRMT R89, RZ, 0x7610, R89 ;  /* 0x00007610ff597816 */ /* 0x000fe40000000059 */
[----:B------:R-:W-:Y:S02]  /*5350*/  PRMT R90, RZ, 0x7610, R90 ;  /* 0x00007610ff5a7816 */ /* 0x000fe4000000005a */
[--C-:B------:R-:W-:Y:S02]  /*5360*/  PRMT R79, RZ, 0x5410, R91.reuse ;  /* 0x00005410ff4f7816 */ /* 0x100fe4000000005b */
[----:B------:R-:W-:Y:S01]  /*5370*/  PRMT R72, RZ, 0x7610, R91 ;  /* 0x00007610ff487816 */ /* 0x000fe2000000005b */
[----:B------:R-:W-:-:S02]  /*5380*/  FFMA.FTZ R186, R73, R94, R186 ;  /* 0x0000005e49ba7223 */ /* 0x000fc400000100ba */
[----:B------:R-:W-:Y:S02]  /*5390*/  FFMA.FTZ R185, R88, R96, R185 ;  /* 0x0000006058b97223 */ /* 0x000fe400000100b9 */
[----:B------:R-:W-:Y:S02]  /*53a0*/  FFMA.FTZ R188, R75, R98, R188 ;  /* 0x000000624bbc7223 */ /* 0x000fe400000100bc */
[----:B------:R-:W-:Y:S02]  /*53b0*/  FFMA.FTZ R187, R89, R100, R187 ;  /* 0x0000006459bb7223 */ /* 0x000fe400000100bb */
[----:B------:R-:W-:Y:S02]  /*53c0*/  FFMA.FTZ R240, R77, R102, R240 ;  /* 0x000000664df07223 */ /* 0x000fe400000100f0 */
[----:B------:R-:W-:Y:S02]  /*53d0*/  FFMA.FTZ R239, R90, R104, R239 ;  /* 0x000000685aef7223 */ /* 0x000fe400000100ef */
[----:B------:R-:W-:-:S02]  /*53e0*/  FFMA.FTZ R242, R79, R106, R242 ;  /* 0x0000006a4ff27223 */ /* 0x000fc400000100f2 */
[----:B------:R-:W-:Y:S01]  /*53f0*/  FFMA.FTZ R241, R72, R159, R241 ;  /* 0x0000009f48f17223 */ /* 0x000fe200000100f1 */
[----:B------:R-:W-:Y:S01]  /*5400*/  @P0 CALL.REL.NOINC `(.L_x_366) ;  /* 0x0000001000000944 */ /* 0x000fe20003c00000 */
[----:B------:R-:W-:Y:S05]  /*5410*/  BRA `(.L_x_367) ;  /* 0xffffbe9000007947 */ /* 0x000fea000383ffff */
.L_x_366:
        /* <DEDUP_REMOVED lines=116> */
.L_x_363:
[----:B------:R-:W0:Y:S01]  /*5b60*/  S2R R2, SR_TID.X ;  /* 0x0000000000027919 */ /* 0x000e220000002100 */
[----:B------:R-:W1:Y:S01]  /*5b70*/  S2UR UR6, SR_CTAID.X ;  /* 0x00000000000679c3 */ /* 0x000e620000002500 */
[----:B------:R-:W-:Y:S02]  /*5b80*/  MOV R7, 0x20 ;  /* 0x0000002000077802 */ /* 0x000fe40000000f00 */
[C---:B0-----:R-:W-:Y:S02]  /*5b90*/  LOP3.LUT R3, R2.reuse, 0x7f, RZ, 0xc0, !PT ;  /* 0x0000007f02037812 */ /* 0x041fe400078ec0ff */
[----:B-1----:R-:W-:-:S05]  /*5ba0*/  LEA.HI R0, R2, UR6, RZ, 0x19 ;  /* 0x0000000602007c11 */ /* 0x002fca000f8fc8ff */
[----:B------:R-:W-:-:S05]  /*5bb0*/  IMAD R0, R0, c[0x0][0x168], RZ ;  /* 0x00005a0000007a24 */ /* 0x000fca00078e02ff */
[----:B------:R-:W-:-:S05]  /*5bc0*/  LEA.HI R0, R0, R3, RZ, 0x1d ;  /* 0x0000000300007211 */ /* 0x000fca00078fe8ff */
        /* <DEDUP_REMOVED lines=34> */
.L_x_364:
[----:B------:R-:W-:Y:S01]  /*5df0*/  HFMA2.MMA R76, -RZ, RZ, 0, 9.5367431640625e-07 ;  /* 0x00000010ff4c7435 */ /* 0x000fe200000001ff */
[----:B------:R-:W-:-:S02]  /*5e00*/  MOV R73, R74 ;  /* 0x0000004a00497202 */ /* 0x000fc40000000f00 */
[----:B------:R-:W-:Y:S02]  /*5e10*/  MOV R79, 0x1f ;  /* 0x0000001f004f7802 */ /* 0x000fe40000000f00 */
[----:B------:R-:W-:Y:S02]  /*5e20*/  MOV R78, 0xffffffff ;  /* 0xffffffff004e7802 */ /* 0x000fe40000000f00 */
[----:B------:R-:W-:Y:S02]  /*5e30*/  MOV R72, 0x5e50 ;  /* 0x00005e5000487802 */ /* 0x000fe40000000f00 */
[----:B-----5:R-:W-:Y:S05]  /*5e40*/  CALL.REL.NOINC `($__internal_5_$__cuda_sm70_shflsync_down_p) ;  /* 0x0000046000007944 */ /* 0x020fea0003c00000 */
[----:B-1----:R-:W-:Y:S01]  /*5e50*/  MOV R77, R76 ;  /* 0x0000004c004d7202 */ /* 0x002fe20000000f00 */
[----:B------:R-:W-:Y:S05]  /*5e60*/  BRA `(.L_x_368) ;  /* 0xffffd13000007947 */ /* 0x000fea000383ffff */
.L_x_365:
[----:B------:R-:W-:Y:S01]  /*5e70*/  HFMA2.MMA R76, -RZ, RZ, 0, 9.5367431640625e-07 ;  /* 0x00000010ff4c7435 */ /* 0x000fe200000001ff */
[----:B------:R-:W-:Y:S02]  /*5e80*/  MOV R73, R75 ;  /* 0x0000004b00497202 */ /* 0x000fe40000000f00 */
[----:B------:R-:W-:Y:S02]  /*5e90*/  MOV R79, 0x1f ;  /* 0x0000001f004f7802 */ /* 0x000fe40000000f00 */
[----:B------:R-:W-:-:S02]  /*5ea0*/  MOV R78, 0xffffffff ;  /* 0xffffffff004e7802 */ /* 0x000fc40000000f00 */
[----:B------:R-:W-:Y:S02]  /*5eb0*/  MOV R72, 0x5ed0 ;  /* 0x00005ed000487802 */ /* 0x000fe40000000f00 */
[----:B01---5:R-:W-:Y:S05]  /*5ec0*/  CALL.REL.NOINC `($__internal_5_$__cuda_sm70_shflsync_down_p) ;  /* 0x000003e000007944 */ /* 0x023fea0003c00000 */
[----:B------:R-:W-:Y:S01]  /*5ed0*/  FADD.FTZ R74, R74, R77 ;  /* 0x0000004d4a4a7221 */ /* 0x000fe20000010000 */
[----:B------:R-:W-:Y:S01]  /*5ee0*/  MOV R79, 0x1f ;  /* 0x0000001f004f7802 */ /* 0x000fe20000000f00 */
[----:B-1----:R-:W-:Y:S01]  /*5ef0*/  FADD.FTZ R75, R75, R76 ;  /* 0x0000004c4b4b7221 */ /* 0x002fe20000010000 */
[----:B------:R-:W-:Y:S01]  /*5f00*/  HFMA2.MMA R76, -RZ, RZ, 0, 4.76837158203125e-07 ;  /* 0x00000008ff4c7435 */ /* 0x000fe200000001ff */
[----:B------:R-:W-:Y:S02]  /*5f10*/  MOV R78, 0xffffffff ;  /* 0xffffffff004e7802 */ /* 0x000fe40000000f00 */
[----:B------:R-:W-:Y:S02]  /*5f20*/  MOV R73, R74 ;  /* 0x0000004a00497202 */ /* 0x000fe40000000f00 */
[----:B------:R-:W-:Y:S02]  /*5f30*/  MOV R72, 0x5f50 ;  /* 0x00005f5000487802 */ /* 0x000fe40000000f00 */
[----:B------:R-:W-:Y:S05]  /*5f40*/  CALL.REL.NOINC `($__internal_5_$__cuda_sm70_shflsync_down_p) ;  /* 0x0000036000007944 */ /* 0x000fea0003c00000 */
[----:B-1----:R-:W-:Y:S01]  /*5f50*/  MOV R77, R76 ;  /* 0x0000004c004d7202 */ /* 0x002fe20000000f00 */
[----:B------:R-:W-:Y:S01]  /*5f60*/  HFMA2.MMA R76, -RZ, RZ, 0, 4.76837158203125e-07 ;  /* 0x00000008ff4c7435 */ /* 0x000fe200000001ff */
[----:B------:R-:W-:-:S02]  /*5f70*/  MOV R73, R75 ;  /* 0x0000004b00497202 */ /* 0x000fc40000000f00 */
[----:B------:R-:W-:Y:S02]  /*5f80*/  MOV R79, 0x1f ;  /* 0x0000001f004f7802 */ /* 0x000fe40000000f00 */
[----:B------:R-:W-:Y:S02]  /*5f90*/  MOV R78, 0xffffffff ;  /* 0xffffffff004e7802 */ /* 0x000fe40000000f00 */
[----:B------:R-:W-:Y:S02]  /*5fa0*/  MOV R72, 0x5fc0 ;  /* 0x00005fc000487802 */ /* 0x000fe40000000f00 */
[----:B------:R-:W-:Y:S05]  /*5fb0*/  CALL.REL.NOINC `($__internal_5_$__cuda_sm70_shflsync_down_p) ;  /* 0x000002f000007944 */ /* 0x000fea0003c00000 */
[----:B------:R-:W-:Y:S01]  /*5fc0*/  FADD.FTZ R74, R77, R74 ;  /* 0x0000004a4d4a7221 */ /* 0x000fe20000010000 */
[----:B------:R-:W-:Y:S01]  /*5fd0*/  MOV R79, 0x1f ;  /* 0x0000001f004f7802 */ /* 0x000fe20000000f00 */
[----:B-1----:R-:W-:Y:S01]  /*5fe0*/  FADD.FTZ R75, R75, R76 ;  /* 0x0000004c4b4b7221 */ /* 0x002fe20000010000 */
[----:B------:R-:W-:Y:S01]  /*5ff0*/  HFMA2.MMA R76, -RZ, RZ, 0, 2.384185791015625e-07 ;  /* 0x00000004ff4c7435 */ /* 0x000fe200000001ff */
[----:B------:R-:W-:Y:S02]  /*6000*/  MOV R78, 0xffffffff ;  /* 0xffffffff004e7802 */ /* 0x000fe40000000f00 */
[----:B------:R-:W-:-:S02]  /*6010*/  MOV R73, R74 ;  /* 0x0000004a00497202 */ /* 0x000fc40000000f00 */
[----:B------:R-:W-:Y:S02]  /*6020*/  MOV R72, 0x6040 ;  /* 0x0000604000487802 */ /* 0x000fe40000000f00 */
[----:B------:R-:W-:Y:S05]  /*6030*/  CALL.REL.NOINC `($__internal_5_$__cuda_sm70_shflsync_down_p) ;  /* 0x0000027000007944 */ /* 0x000fea0003c00000 */
[----:B-1----:R-:W-:Y:S01]  /*6040*/  MOV R77, R76 ;  /* 0x0000004c004d7202 */ /* 0x002fe20000000f00 */
[----:B------:R-:W-:Y:S01]  /*6050*/  HFMA2.MMA R76, -RZ, RZ, 0, 2.384185791015625e-07 ;  /* 0x00000004ff4c7435 */ /* 0x000fe200000001ff */
[----:B------:R-:W-:Y:S02]  /*6060*/  MOV R73, R75 ;  /* 0x0000004b00497202 */ /* 0x000fe40000000f00 */
[----:B------:R-:W-:Y:S02]  /*6070*/  MOV R79, 0x1f ;  /* 0x0000001f004f7802 */ /* 0x000fe40000000f00 */
[----:B------:R-:W-:Y:S02]  /*6080*/  MOV R78, 0xffffffff ;  /* 0xffffffff004e7802 */ /* 0x000fe40000000f00 */
[----:B------:R-:W-:Y:S02]  /*6090*/  MOV R72, 0x60b0 ;  /* 0x000060b000487802 */ /* 0x000fe40000000f00 */
[----:B------:R-:W-:Y:S05]  /*60a0*/  CALL.REL.NOINC `($__internal_5_$__cuda_sm70_shflsync_down_p) ;  /* 0x0000020000007944 */ /* 0x000fea0003c00000 */
[----:B------:R-:W-:Y:S01]  /*60b0*/  FADD.FTZ R74, R77, R74 ;  /* 0x0000004a4d4a7221 */ /* 0x000fe20000010000 */
[----:B------:R-:W-:Y:S01]  /*60c0*/  MOV R79, 0x1f ;  /* 0x0000001f004f7802 */ /* 0x000fe20000000f00 */
[----:B-1----:R-:W-:Y:S01]  /*60d0*/  FADD.FTZ R75, R75, R76 ;  /* 0x0000004c4b4b7221 */ /* 0x002fe20000010000 */
[----:B------:R-:W-:Y:S01]  /*60e0*/  HFMA2.MMA R76, -RZ, RZ, 0, 1.1920928955078125e-07 ;  /* 0x00000002ff4c7435 */ /* 0x000fe200000001ff */
[----:B------:R-:W-:-:S02]  /*60f0*/  MOV R78, 0xffffffff ;  /* 0xffffffff004e7802 */ /* 0x000fc40000000f00 */
[----:B------:R-:W-:Y:S02]  /*6100*/  MOV R73, R74 ;  /* 0x0000004a00497202 */ /* 0x000fe40000000f00 */
[----:B------:R-:W-:Y:S02]  /*6110*/  MOV R72, 0x6130 ;  /* 0x0000613000487802 */ /* 0x000fe40000000f00 */
[----:B------:R-:W-:Y:S05]  /*6120*/  CALL.REL.NOINC `($__internal_5_$__cuda_sm70_shflsync_down_p) ;  /* 0x0000018000007944 */ /* 0x000fea0003c00000 */
[----:B-1----:R-:W-:Y:S01]  /*6130*/  MOV R77, R76 ;  /* 0x0000004c004d7202 */ /* 0x002fe20000000f00 */
[----:B------:R-:W-:Y:S01]  /*6140*/  HFMA2.MMA R76, -RZ, RZ, 0, 1.1920928955078125e-07 ;  /* 0x00000002ff4c7435 */ /* 0x000fe200000001ff */
[----:B------:R-:W-:Y:S02]  /*6150*/  MOV R73, R75 ;  /* 0x0000004b00497202 */ /* 0x000fe40000000f00 */
[----:B------:R-:W-:Y:S02]  /*6160*/  MOV R79, 0x1f ;  /* 0x0000001f004f7802 */ /* 0x000fe40000000f00 */
[----:B------:R-:W-:Y:S02]  /*6170*/  MOV R78, 0xffffffff ;  /* 0xffffffff004e7802 */ /* 0x000fe40000000f00 */
[----:B------:R-:W-:-:S02]  /*6180*/  MOV R72, 0x61a0 ;  /* 0x000061a000487802 */ /* 0x000fc40000000f00 */
[----:B------:R-:W-:Y:S05]  /*6190*/  CALL.REL.NOINC `($__internal_5_$__cuda_sm70_shflsync_down_p) ;  /* 0x0000011000007944 */ /* 0x000fea0003c00000 */
[----:B------:R-:W-:Y:S01]  /*61a0*/  FADD.FTZ R74, R77, R74 ;  /* 0x0000004a4d4a7221 */ /* 0x000fe20000010000 */
[----:B------:R-:W-:Y:S01]  /*61b0*/  MOV R79, 0x1f ;  /* 0x0000001f004f7802 */ /* 0x000fe20000000f00 */
[----:B-1----:R-:W-:Y:S01]  /*61c0*/  FADD.FTZ R77, R75, R76 ;  /* 0x0000004c4b4d7221 */ /* 0x002fe20000010000 */
[----:B------:R-:W-:Y:S01]  /*61d0*/  HFMA2.MMA R76, -RZ, RZ, 0, 5.9604644775390625e-08 ;  /* 0x00000001ff4c7435 */ /* 0x000fe200000001ff */
[----:B------:R-:W-:-:S02]  /*61e0*/  MOV R78, 0xffffffff ;  /* 0xffffffff004e7802 */ /* 0x000fc40000000f00 */
[----:B------:R-:W-:Y:S02]  /*61f0*/  MOV R73, R74 ;  /* 0x0000004a00497202 */ /* 0x000fe40000000f00 */
[----:B------:R-:W-:Y:S02]  /*6200*/  MOV R72, 0x6220 ;  /* 0x0000622000487802 */ /* 0x000fe40000000f00 */
[----:B------:R-:W-:Y:S05]  /*6210*/  CALL.REL.NOINC `($__internal_5_$__cuda_sm70_shflsync_down_p) ;  /* 0x0000009000007944 */ /* 0x000fea0003c00000 */
[----:B-1----:R-:W-:Y:S01]  /*6220*/  MOV R75, R76 ;  /* 0x0000004c004b7202 */ /* 0x002fe20000000f00 */
[----:B------:R-:W-:Y:S01]  /*6230*/  HFMA2.MMA R76, -RZ, RZ, 0, 5.9604644775390625e-08 ;  /* 0x00000001ff4c7435 */ /* 0x000fe200000001ff */
[----:B------:R-:W-:Y:S02]  /*6240*/  MOV R73, R77 ;  /* 0x0000004d00497202 */ /* 0x000fe40000000f00 */
[----:B------:R-:W-:Y:S02]  /*6250*/  MOV R79, 0x1f ;  /* 0x0000001f004f7802 */ /* 0x000fe40000000f00 */
[----:B------:R-:W-:Y:S02]  /*6260*/  MOV R78, 0xffffffff ;  /* 0xffffffff004e7802 */ /* 0x000fe40000000f00 */
[----:B------:R-:W-:-:S02]  /*6270*/  MOV R72, 0x6290 ;  /* 0x0000629000487802 */ /* 0x000fc40000000f00 */
[----:B------:R-:W-:Y:S05]  /*6280*/  CALL.REL.NOINC `($__internal_5_$__cuda_sm70_shflsync_down_p) ;  /* 0x0000002000007944 */ /* 0x000fea0003c00000 */
[----:B-1----:R-:W-:Y:S01]  /*6290*/  MOV R73, R76 ;  /* 0x0000004c00497202 */ /* 0x002fe20000000f00 */
[----:B------:R-:W-:Y:S05]  /*62a0*/  BRA `(.L_x_369) ;  /* 0xffffce1000007947 */ /* 0x000fea000383ffff */
        .weak           $__internal_5_$__cuda_sm70_shflsync_down_p
        .type           $__internal_5_$__cuda_sm70_shflsync_down_p,@function
        .size           $__internal_5_$__cuda_sm70_shflsync_down_p,(.L_x_14223 - $__internal_5_$__cuda_sm70_shflsync_down_p)
$__internal_5_$__cuda_sm70_shflsync_down_p:
[----:B------:R-:W-:Y:S04]  /*62b0*/  WARPSYNC R78 ;  /* 0x0000004e00007348 */ /* 0x000fe80003800000 */
[----:B------:R0:W1:Y:S02]  /*62c0*/  SHFL.DOWN PT, R76, R73, R76, R79 ;  /* 0x0800004c494c7389 */ /* 0x00006400000e004f */
[----:B0-----:R-:W-:-:S06]  /*62d0*/  HFMA2.MMA R73, -RZ, RZ, 0, 0 ;  /* 0x00000000ff497435 */ /* 0x001fcc00000001ff */
[----:B------:R-:W-:Y:S05]  /*62e0*/  RET.REL.NODEC R72 `(_ZN10layer_norm13ln_bwd_kernelINS_13Kernel_traitsI13__nv_bfloat16S2_S2_S2_fjLj5120ELj1ELj1ELj4ELj16ENS_18Kernel_traits_baseILj5120ES2_S2_S2_S2_fjLj128EEEEELb0ELb1ELb0ELb1EEEvNS_9BwdParamsE) ;  /* 0xffff9d1048007950 */ /* 0x000fea0003c3ffff */
.L_x_370:
        /* <DEDUP_REMOVED lines=9> */
.L_x_14223:


//--------------------- .text._ZN10layer_norm13ln_bwd_kernelINS_13Kernel_traitsI13__nv_bfloat16S2_S2_S2_fjLj5120ELj1ELj1ELj4ELj16ENS_18Kernel_traits_baseILj5120ES2_S2_S2_S2_fjLj128EEEEELb0ELb1ELb1ELb0EEEvNS_9BwdParamsE --------------------------
	.section	.text._ZN10layer_norm13ln_bwd_kernelINS_13Kernel_traitsI13__nv_bfloat16S2_S2_S2_fjLj5120ELj1ELj1ELj4ELj16ENS_18Kernel_traits_baseILj5120ES2_S2_S2_S2_fjLj128EEEEELb0ELb1ELb1ELb0EEEvNS_9BwdParamsE,"ax",@progbits
	.sectioninfo	@"SHI_REGISTERS=255"
	.align	128
        .global         _ZN10layer_norm13ln_bwd_kernelINS_13Kernel_traitsI13__nv_bfloat16S2_S2_S2_fjLj5120ELj1ELj1ELj4ELj16ENS_18Kernel_traits_baseILj5120ES2_S2_S2_S2_fjLj128EEEEELb0ELb1ELb1ELb0EEEvNS_9BwdParamsE
        .type           _ZN10layer_norm13ln_bwd_kernelINS_13Kernel_traitsI13__nv_bfloat16S2_S2_S2_fjLj5120ELj1ELj1ELj4ELj16ENS_18Kernel_traits_baseILj5120ES2_S2_S2_S2_fjLj128EEEEELb0ELb1ELb1ELb0EEEvNS_9BwdParamsE,@function
        .size           _ZN10layer_norm13ln_bwd_kernelINS_13Kernel_traitsI13__nv_bfloat16S2_S2_S2_fjLj5120ELj1ELj1ELj4ELj16ENS_18Kernel_traits_baseILj5120ES2_S2_S2_S2_fjLj128EEEEELb0ELb1ELb1ELb0EEEvNS_9BwdParamsE,(.L_x_14224 - _ZN10layer_norm13ln_bwd_kernelINS_13Kernel_traitsI13__nv_bfloat16S2_S2_S2_fjLj5120ELj1ELj1ELj4ELj16ENS_18Kernel_traits_baseILj5120ES2_S2_S2_S2_fjLj128EEEEELb0ELb1ELb1ELb0EEEvNS_9BwdParamsE)
        .other          _ZN10layer_norm13ln_bwd_kernelINS_13Kernel_traitsI13__nv_bfloat16S2_S2_S2_fjLj5120ELj1ELj1ELj4ELj16ENS_18Kernel_traits_baseILj5120ES2_S2_S2_S2_fjLj128EEEEELb0ELb1ELb1ELb0EEEvNS_9BwdParamsE,@"STO_CUDA_ENTRY STV_DEFAULT"
_ZN10layer_norm13ln_bwd_kernelINS_13Kernel_traitsI13__nv_bfloat16S2_S2_S2_fjLj5120ELj1ELj1ELj4ELj16ENS_18Kernel_traits_baseILj5120ES2_S2_S2_S2_fjLj128EEEEELb0ELb1ELb1ELb0EEEvNS_9BwdParamsE:
.text._ZN10layer_norm13ln_bwd_kernelINS_13Kernel_traitsI13__nv_bfloat16S2_S2_S2_fjLj5120ELj1ELj1ELj4ELj16ENS_18Kernel_traits_baseILj5120ES2_S2_S2_S2_fjLj128EEEEELb0ELb1ELb1ELb0EEEvNS_9BwdParamsE:
[----:B------:R-:W-:Y:S02]  /*0000*/  IMAD.MOV.U32 R1, RZ, RZ, c[0x0][0x28] ;  /* 0x00000a00ff017624 */ /* 0x000fe400078e00ff */
[----:B------:R-:W0:Y:S01]  /*0010*/  S2R R142, SR_TID.X ;  /* 0x00000000008e7919 */ /* 0x000e220000002100 */
[----:B------:R-:W-:Y:S01]  /*0020*/  IMAD.MOV.U32 R0, RZ, RZ, c[0x0][0x168] ;  /* 0x00005a00ff007624 */ /* 0x000fe200078e00ff */
[----:B------:R-:W-:Y:S01]  /*0030*/  ULDC.64 UR4, c[0x0][0x118] ;  /* 0x0000460000047ab9 */ /* 0x000fe20000000a00 */
[----:B------:R-:W-:-:S03]  /*0040*/  IADD3 R1, R1, -0x148, RZ ;  /* 0xfffffeb801017810 */ /* 0x000fc60007ffe0ff */
        /* <DEDUP_REMOVED lines=10> */
[----:B------:R-:W-:-:S05]  /*00f0*/  ISETP.GE.U32.AND P2, PT, R0, 0x280, PT ;  /* 0x000002800000780c */ /* 0x000fca0003f46070 */
[----:B------:R-:W-:Y:S02]  /*0100*/  @P4 MOV R29, 0x10 ;  /* 0x00000010001d4802 */ /* 0x000fe40000000f00 */
[----:B------:R-:W-:Y:S02]  /*0110*/  @P3 IMAD.MOV.U32 R33, RZ, RZ, 0x10 ;  /* 0x00000010ff213424 */ /* 0x000fe400078e00ff */
[----:B------:R-:W-:Y:S02]  /*0120*/  @P0 IMAD.MOV.U32 R41, RZ, RZ, 0x10 ;  /* 0x00000010ff290424 */ /* 0x000fe400078e00ff */
[----:B------:R-:W-:Y:S01]  /*0130*/  @P4 IMAD.WIDE.U32 R2, R38, R29, c[0x0][0x1b0] ;  /* 0x00006c0026024625 */ /* 0x000fe200078e001d */
[----:B------:R-:W-:-:S03]  /*0140*/  @P1 MOV R45, 0x10 ;  /* 0x00000010002d1802 */ /* 0x000fc60000000f00 */
[C---:B------:R-:W-:Y:S01]  /*0150*/  @P4 IMAD.WIDE.U32 R28, R38.reuse, R29, c[0x0][0x1c8] ;  /* 0x00007200261c4625 */ /* 0x040fe200078e001d */
[----:B------:R-:W-:Y:S01]  /*0160*/  @P4 LOP3.LUT R38, R38, 0x80, RZ, 0xfc, !PT ;  /* 0x0000008026264812 */ /* 0x000fe200078efcff */
[----:B------:R0:W5:Y:S04]  /*0170*/  @P4 LDG.E.128 R152, [R2.64] ;  /* 0x0000000402984981 */ /* 0x000168000c1e1d00 */
[CC--:B------:R-:W-:Y:S01]  /*0180*/  @P3 IMAD.WIDE.U32 R30, R38.reuse, R33.reuse, c[0x0][0x1b0] ;  /* 0x00006c00261e3625 */ /* 0x0c0fe200078e0021 */
[----:B------:R1:W5:Y:S03]  /*0190*/  @P4 LDG.E.128 R20, [R28.64] ;  /* 0x000000041c144981 */ /* 0x000366000c1e1d00 */
[C---:B------:R-:W-:Y:S01]  /*01a0*/  @P3 IMAD.WIDE.U32 R32, R38.reuse, R33, c[0x0][0x1c8] ;  /* 0x0000720026203625 */ /* 0x040fe200078e0021 */
[----:B------:R-:W-:Y:S01]  /*01b0*/  @P3 IADD3 R38, R38, 0x80, RZ ;  /* 0x0000008026263810 */ /* 0x000fe20007ffe0ff */
[----:B------:R2:W5:Y:S04]  /*01c0*/  @P3 LDG.E.128 R96, [R30.64] ;  /* 0x000000041e603981 */ /* 0x000568000c1e1d00 */
[----:B------:R-:W-:-:S04]  /*01d0*/  @P0 IMAD.WIDE.U32 R34, R38, R41, c[0x0][0x1b0] ;  /* 0x00006c0026220625 */ /* 0x000fc800078e0029 */
[----:B------:R-:W-:Y:S01]  /*01e0*/  @P2 IMAD.MOV.U32 R39, RZ, RZ, 0x10 ;  /* 0x00000010ff272424 */ /* 0x000fe200078e00ff */
[----:B0-----:R-:W-:Y:S01]  /*01f0*/  LEA.HI R2, R142, UR6, RZ, 0x19 ;  /* 0x000000068e027c11 */ /* 0x001fe2000f8fc8ff */
[C---:B------:R-:W-:Y:S01]  /*0200*/  @P0 IMAD.WIDE.U32 R40, R38.reuse, R41, c[0x0][0x1c8] ;  /* 0x0000720026280625 */ /* 0x040fe200078e0029 */
[----:B------:R-:W-:Y:S01]  /*0210*/  @P0 IADD3 R38, R38, 0x80, RZ ;  /* 0x0000008026260810 */ /* 0x000fe20007ffe0ff */
[----:B------:R0:W5:Y:S04]  /*0220*/  @P3 LDG.E.128 R16, [R32.64] ;  /* 0x0000000420103981 */ /* 0x000168000c1e1d00 */
        /* <DEDUP_REMOVED lines=8> */
[----:B------:R3:W5:Y:S04]  /*02b0*/  @P2 LDG.E.128 R24, [R36.64] ;  /* 0x0000000424182981 */ /* 0x000768000c1e1d00 */
[----:B------:R4:W5:Y:S01]  /*02c0*/  @P2 LDG.E.128 R4, [R38.64] ;  /* 0x0000000426042981 */ /* 0x000962000c1e1d00 */
[----:B------:R-:W-:Y:S01]  /*02d0*/  ISETP.GE.AND P2, PT, R2, c[0x0][0x164], PT ;  /* 0x0000590002007a0c */ /* 0x000fe20003f46270 */
[----:B-1----:R-:W-:Y:S01]  /*02e0*/  CS2R R28, SRZ ;  /* 0x00000000001c7805 */ /* 0x002fe2000001ff00 */
[----:B--2---:R-:W-:Y:S01]  /*02f0*/  CS2R R30, SRZ ;  /* 0x00000000001e7805 */ /* 0x004fe2000001ff00 */
[----:B------:R1:W5:Y:S01]  /*0300*/  @P1 LDG.E.128 R8, [R44.64] ;  /* 0x000000042c081981 */ /* 0x000362000c1e1d00 */
[----:B0-----:R-:W-:Y:S01]  /*0310*/  CS2R R32, SRZ ;  /* 0x0000000000207805 */ /* 0x001fe2000001ff00 */
[----:B---3--:R-:W-:Y:S01]  /*0320*/  CS2R R34, SRZ ;  /* 0x0000000000227805 */ /* 0x008fe2000001ff00 */
[----:B------:R-:W-:Y:S01]  /*0330*/  CS2R R36, SRZ ;  /* 0x0000000000247805 */ /* 0x000fe2000001ff00 */
[----:B----4-:R-:W-:Y:S01]  /*0340*/  CS2R R40, SRZ ;  /* 0x0000000000287805 */ /* 0x010fe2000001ff00 */
[----:B------:R-:W-:Y:S01]  /*0350*/  CS2R R42, SRZ ;  /* 0x00000000002a7805 */ /* 0x000fe2000001ff00 */
[----:B------:R-:W-:Y:S01]  /*0360*/  CS2R R38, SRZ ;  /* 0x0000000000267805 */ /* 0x000fe2000001ff00 */
[----:B------:R-:W-:Y:S01]  /*0370*/  CS2R R46, SRZ ;  /* 0x00000000002e7805 */ /* 0x000fe2000001ff00 */
        /* <DEDUP_REMOVED lines=52> */
[--C-:B-----5:R-:W-:Y:S02]  /*06c0*/  PRMT R3, RZ, 0x5410, R152.reuse ;  /* 0x00005410ff037816 */ /* 0x120fe40000000098 */
[----:B------:R-:W-:-:S02]  /*06d0*/  PRMT R29, RZ, 0x7610, R152 ;  /* 0x00007610ff1d7816 */ /* 0x000fc40000000098 */
[--C-:B------:R-:W-:Y:S01]  /*06e0*/  PRMT R152, RZ, 0x5410, R153.reuse ;  /* 0x00005410ff987816 */ /* 0x100fe20000000099 */
[----:B------:R0:W-:Y:S04]  /*06f0*/  STL [R1+0x140], R3 ;  /* 0x0001400301007387 */ /* 0x0001e80000100800 */
[----:B------:R1:W-:Y:S04]  /*0700*/  STL [R1+0x13c], R29 ;  /* 0x00013c1d01007387 */ /* 0x0003e80000100800 */
[----:B------:R2:W-:Y:S01]  /*0710*/  STL [R1+0x138], R152 ;  /* 0x0001389801007387 */ /* 0x0005e20000100800 */
[----:B0-----:R-:W-:-:S02]  /*0720*/  PRMT R3, RZ, 0x7610, R153 ;  /* 0x00007610ff037816 */ /* 0x001fc40000000099 */
        /* <DEDUP_REMOVED lines=10> */
[----:B------:R-:W-:Y:S01]  /*07d0*/  STL [R1+0x120], R152 ;  /* 0x0001209801007387 */ /* 0x000fe20000100800 */
[----:B0-----:R-:W-:Y:S02]  /*07e0*/  PRMT R3, RZ, 0x7610, R96 ;  /* 0x00007610ff037816 */ /* 0x001fe40000000060 */
[--C-:B------:R-:W-:Y:S02]  /*07f0*/  PRMT R96, RZ, 0x7610, R97.reuse ;  /* 0x00007610ff607816 */ /* 0x100fe40000000061 */
[----:B-1----:R-:W-:Y:S01]  /*0800*/  PRMT R29, RZ, 0x5410, R97 ;  /* 0x00005410ff1d7816 */ /* 0x002fe20000000061 */
        /* <DEDUP_REMOVED lines=8> */
[----:B------:R-:W-:Y:S01]  /*0890*/  STL [R1+0x108], R96 ;  /* 0x0001086001007387 */ /* 0x000fe20000100800 */
[----:B0-----:R-:W-:Y:S02]  /*08a0*/  PRMT R3, RZ, 0x7610, R99 ;  /* 0x00007610ff037816 */ /* 0x001fe40000000063 */
[----:B-1----:R-:W-:-:S03]  /*08b0*/  PRMT R29, RZ, 0x5410, R60 ;  /* 0x00005410ff1d7816 */ /* 0x002fc6000000003c */
[----:B------:R0:W-:Y:S01]  /*08c0*/  STL [R1+0x104], R3 ;  /* 0x0001040301007387 */ /* 0x0001e20000100800 */
[----:B------:R-:W-:-:S03]  /*08d0*/  PRMT R60, RZ, 0x7610, R60 ;  /* 0x00007610ff3c7816 */ /* 0x000fc6000000003c */
        /* <DEDUP_REMOVED lines=13> */
[----:B------:R-:W-:Y:S01]  /*09b0*/  STL [R1+0xe4], R60 ;  /* 0x0000e43c01007387 */ /* 0x000fe20000100800 */
[--C-:B0-----:R-:W-:Y:S02]  /*09c0*/  PRMT R3, RZ, 0x5410, R52.reuse ;  /* 0x00005410ff037816 */ /* 0x101fe40000000034 */
[----:B-1----:R-:W-:-:S03]  /*09d0*/  PRMT R29, RZ, 0x7610, R52 ;  /* 0x00007610ff1d7816 */ /* 0x002fc60000000034 */
[----:B------:R0:W-:Y:S01]  /*09e0*/  STL [R1+0xe0], R3 ;  /* 0x0000e00301007387 */ /* 0x0001e20000100800 */
[----:B------:R-:W-:-:S03]  /*09f0*/  PRMT R52, RZ, 0x5410, R53 ;  /* 0x00005410ff347816 */ /* 0x000fc60000000035 */
        /* <DEDUP_REMOVED lines=17> */
[----:B------:R0:W-:Y:S01]  /*0b10*/  STL [R1+0xbc], R3 ;  /* 0x0000bc0301007387 */ /* 0x0001e20000100800 */
[----:B------:R-:W-:-:S03]  /*0b20*/  PRMT R25, RZ, 0x7610, R26 ;  /* 0x00007610ff197816 */ /* 0x000fc6000000001a */
[----:B------:R1:W-:Y:S04]  /*0b30*/  STL [R1+0xb8], R29 ;  /* 0x0000b81d01007387 */ /* 0x0003e80000100800 */
[----:B------:R2:W-:Y:S01]  /*0b40*/  STL [R1+0xb4], R24 ;  /* 0x0000b41801007387 */ /* 0x0005e20000100800 */
[----:B0-----:R-:W-:Y:S01]  /*0b50*/  PRMT R3, RZ, 0x5410, R26 ;  /* 0x00005410ff037816 */ /* 0x001fe2000000001a */
[----:B-1----:R-:W-:-:S04]  /*0b60*/  HFMA2.MMA R29, -RZ, RZ, 0, 0 ;  /* 0x00000000ff1d7435 */ /* 0x002fc800000001ff */
        /* <DEDUP_REMOVED lines=10> */
[----:B------:R-:W-:Y:S01]  /*0c10*/  STL [R1+0x9c], R24 ;  /* 0x00009c1801007387 */ /* 0x000fe20000100800 */
[----:B0-----:R-:W-:Y:S02]  /*0c20*/  PRMT R3, RZ, 0x5410, R21 ;  /* 0x00005410ff037816 */ /* 0x001fe40000000015 */
[----:B------:R-:W-:-:S03]  /*0c30*/  PRMT R21, RZ, 0x5410, R22 ;  /* 0x00005410ff157816 */ /* 0x000fc60000000016 */
[----:B------:R0:W-:Y:S04]  /*0c40*/  STL [R1+0x98], R3 ;  /* 0x0000980301007387 */ /* 0x0001e80000100800 */
        /* <DEDUP_REMOVED lines=24> */
[----:B------:R-:W-:Y:S04]  /*0dd0*/  STL [R1+0x64], R17 ;  /* 0x0000641101007387 */ /* 0x000fe80000100800 */
[----:B------:R-:W-:Y:S01]  /*0de0*/  STL [R1+0x60], R16 ;  /* 0x0000601001007387 */ /* 0x000fe20000100800 */
[----:B0-----:R-:W-:Y:S02]  /*0df0*/  PRMT R3, RZ, 0x7610, R12 ;  /* 0x00007610ff037816 */ /* 0x001fe4000000000c */
[--C-:B------:R-:W-:Y:S02]  /*0e00*/  PRMT R12, RZ, 0x5410, R13.reuse ;  /* 0x00005410ff0c7816 */ /* 0x100fe4000000000d */
[----:B------:R-:W-:Y:S01]  /*0e10*/  PRMT R13, RZ, 0x7610, R13 ;  /* 0x00007610ff0d7816 */ /* 0x000fe2000000000d */
        /* <DEDUP_REMOVED lines=25> */
[----:B------:R-:W-:Y:S04]  /*0fb0*/  STL [R1+0x28], R10 ;  /* 0x0000280a01007387 */ /* 0x000fe80000100800 */
[----:B------:R1:W-:Y:S01]  /*0fc0*/  STL [R1+0x24], R8 ;  /* 0x0000240801007387 */ /* 0x0003e20000100800 */
[----:B0-----:R-:W-:-:S05]  /*0fd0*/  IMAD.MOV.U32 R3, RZ, RZ, 0x1 ;  /* 0x00000001ff037424 */ /* 0x001fca00078e00ff */
[----:B------:R-:W-:Y:S02]  /*0fe0*/  PRMT R9, R3, 0x7610, R9 ;  /* 0x0000761003097816 */ /* 0x000fe40000000009 */
[--C-:B------:R-:W-:Y:S02]  /*0ff0*/  PRMT R3, RZ, 0x7610, R4.reuse ;  /* 0x00007610ff037816 */ /* 0x100fe40000000004 */
[----:B-1----:R-:W-:Y:S02]  /*1000*/  PRMT R8, RZ, 0x5410, R4 ;  /* 0x00005410ff087816 */ /* 0x002fe40000000004 */
[----:B------:R-:W-:-:S03]  /*1010*/  PRMT R4, RZ, 0x7610, R5 ;  /* 0x00007610ff047816 */ /* 0x000fc60000000005 */
[----:B------:R0:W-:Y:S04]  /*1020*/  STL [R1+0x20], R8 ;  /* 0x0000200801007387 */ /* 0x0001e80000100800 */
[----:B------:R-:W-:Y:S04]  /*1030*/  STL.S16 [R1], R9 ;  /* 0x0000000901007387 */ /* 0x000fe80000100600 */
[----:B------:R1:W-:Y:S01]  /*1040*/  STL [R1+0x1c], R3 ;  /* 0x00001c0301007387 */ /* 0x0003e20000100800 */
[----:B0-----:R-:W-:Y:S02]  /*1050*/  PRMT R8, RZ, 0x5410, R5 ;  /* 0x00005410ff087816 */ /* 0x001fe40000000005 */
[----:B------:R-:W-:-:S03]  /*1060*/  PRMT R5, RZ, 0x7610, R6 ;  /* 0x00007610ff057816 */ /* 0x000fc60000000006 */
[----:B------:R-:W-:Y:S01]  /*1070*/  STL [R1+0x18], R8 ;  /* 0x0000180801007387 */ /* 0x000fe20000100800 */
[----:B-1----:R-:W-:-:S03]  /*1080*/  PRMT R3, RZ, 0x5410, R6 ;  /* 0x00005410ff037816 */ /* 0x002fc60000000006 */
[----:B------:R0:W-:Y:S04]  /*1090*/  STL [R1+0x14], R4 ;  /* 0x0000140401007387 */ /* 0x0001e80000100800 */
[----:B------:R1:W-:Y:S04]  /*10a0*/  STL [R1+0x10], R3 ;  /* 0x0000100301007387 */ /* 0x0003e80000100800 */
[----:B------:R2:W-:Y:S01]  /*10b0*/  STL [R1+0xc], R5 ;  /* 0x00000c0501007387 */ /* 0x0005e20000100800 */
[--C-:B0-----:R-:W-:Y:S02]  /*10c0*/  PRMT R4, RZ, 0x5410, R7.reuse ;  /* 0x00005410ff047816 */ /* 0x101fe40000000007 */
[----:B-1----:R-:W-:-:S05]  /*10d0*/  PRMT R3, RZ, 0x7610, R7 ;  /* 0x00007610ff037816 */ /* 0x002fca0000000007 */
[----:B------:R2:W-:Y:S04]  /*10e0*/  STL [R1+0x4], R3 ;  /* 0x0000040301007387 */ /* 0x0005e80000100800 */
[----:B------:R2:W-:Y:S02]  /*10f0*/  STL [R1+0x8], R4 ;  /* 0x0000080401007387 */ /* 0x0005e40000100800 */
.L_x_537:
[----:B--2---:R-:W-:-:S04]  /*1100*/  IMAD.MOV.U32 R3, RZ, RZ, 0x4 ;  /* 0x00000004ff037424 */ /* 0x004fc800078e00ff */
[----:B------:R-:W-:-:S05]  /*1110*/  IMAD.WIDE R176, R2, R3, c[0x0][0x1d8] ;  /* 0x0000760002b07625 */ /* 0x000fca00078e0203 */
[----:B------:R0:W2:Y:S01]  /*1120*/  LDG.E R180, [R176.64] ;  /* 0x00000004b0b47981 */ /* 0x0000a2000c1e1900 */
[----:B------:R-:W-:-:S04]  /*1130*/  IMAD.WIDE R178, R2, R3, c[0x0][0x1a8] ;  /* 0x00006a0002b27625 */ /* 0x000fc800078e0203 */
[----:B0-----:R-:W-:-:S05]  /*1140*/  IMAD.WIDE R176, R2, R3, c[0x0][0x1a0] ;  /* 0x0000680002b07625 */ /* 0x001fca00078e0203 */
[----:B------:R0:W5:Y:S02]  /*1150*/  LDG.E R211, [R176.64] ;  /* 0x00000004b0d37981 */ /* 0x000164000c1e1900 */
[C---:B0-----:R-:W-:Y:S02]  /*1160*/  IMAD.WIDE R176, R2.reuse, R3, c[0x0][0x1d0] ;  /* 0x0000740002b07625 */ /* 0x041fe400078e0203 */
[----:B------:R0:W5:Y:S04]  /*1170*/  LDG.E R3, [R178.64] ;  /* 0x00000004b2037981 */ /* 0x000168000c1e1900 */
[----:B------:R-:W1:Y:S01]  /*1180*/  S2R R181, SR_TID.X ;  /* 0x0000000000b57919 */ /* 0x000e620000002100 */
[----:B------:R-:W-:-:S03]  /*1190*/  IMAD R4, R2, c[0x0][0x168], RZ ;  /* 0x00005a0002047a24 */ /* 0x000fc600078e02ff */
[----:B------:R3:W5:Y:S01]  /*11a0*/  LDG.E R252, [R176.64] ;  /* 0x00000004b0fc7981 */ /* 0x000762000c1e1900 */
[----:B------:R-:W-:Y:S01]  /*11b0*/  BSSY B0, `(.L_x_372) ;  /* 0x000021a000007945 */ /* 0x000fe20003800000 */
[----:B---3--:R-:W-:-:S04]  /*11c0*/  SHF.R.S32.HI R176, RZ, 0x1f, R4 ;  /* 0x0000001fffb07819 */ /* 0x008fc80000011404 */
[----:B------:R-:W-:Y:S02]  /*11d0*/  LEA.HI R4, R176, R4, RZ, 0x3 ;  /* 0x00000004b0047211 */ /* 0x000fe400078f18ff */
[----:B-1----:R-:W-:Y:S01]  /*11e0*/  LOP3.LUT R213, R181, 0x7f, RZ, 0xc0, !PT ;  /* 0x0000007fb5d57812 */ /* 0x002fe200078ec0ff */
[----:B------:R-:W-:-:S03]  /*11f0*/  IMAD.MOV.U32 R181, RZ, RZ, 0x10 ;  /* 0x00000010ffb57424 */ /* 0x000fc600078e00ff */
[----:B------:R-:W-:-:S05]  /*1200*/  LEA.HI.SX32 R4, R4, R213, 0x1d ;  /* 0x000000d504047211 */ /* 0x000fca00078feaff */
[----:B------:R-:W-:Y:S01]  /*1210*/  IMAD.WIDE.U32 R204, R4, R181, c[0x0][0x218] ;  /* 0x0000860004cc7625 */ /* 0x000fe200078e00b5 */
[----:B--2---:R-:W-:-:S13]  /*1220*/  ISETP.GT.AND P2, PT, R180, RZ, PT ;  /* 0x000000ffb400720c */ /* 0x004fda0003f44270 */
[----:B------:R-:W-:Y:S05]  /*1230*/  @P2 BRA `(.L_x_373) ;  /* 0x000002e000002947 */ /* 0x000fea0003800000 */
[----:B0-----:R-:W-:Y:S01]  /*1240*/  LOP3.LUT P3, RZ, R0, 0xffffff80, RZ, 0xc0, !PT ;  /* 0xffffff8000ff7812 */ /* 0x001fe2000786c0ff */
[----:B------:R-:W-:Y:S01]  /*1250*/  BSSY B1, `(.L_x_374) ;  /* 0x0000008000017945 */ /* 0x000fe20003800000 */
[----:B------:R-:W-:-:S11]  /*1260*/  MOV R176, R4 ;  /* 0x0000000400b07202 */ /* 0x000fd60000000f00 */
[----:B------:R-:W-:Y:S05]  /*1270*/  @!P3 BRA `(.L_x_375) ;  /* 0x000000500000b947 */ /* 0x000fea0003800000 */
[----:B------:R-:W-:-:S04]  /*1280*/  ISETP.NE.U32.AND P3, PT, RZ, c[0x0][0x218], PT ;  /* 0x00008600ff007a0c */ /* 0x000fc80003f65070 */
[----:B------:R-:W-:-:S13]  /*1290*/  ISETP.NE.AND.EX P3, PT, RZ, c[0x0][0x21c], PT, P3 ;  /* 0x00008700ff007a0c */ /* 0x000fda0003f65330 */
[----:B------:R-:W-:Y:S05]  /*12a0*/  @!P3 BRA `(.L_x_376) ;  /* 0x000000100000b947 */ /* 0x000fea0003800000 */
[----:B------:R0:W5:Y:S02]  /*12b0*/  LDG.E.128 R152, [R204.64] ;  /* 0x00000004cc987981 */ /* 0x000164000c1e1d00 */
.L_x_376:
[----:B------:R-:W-:Y:S02]  /*12c0*/  IADD3 R176, R4, 0x80, RZ ;  /* 0x0000008004b07810 */ /* 0x000fe40007ffe0ff */
.L_x_375:
[----:B------:R-:W-:Y:S05]  /*12d0*/  BSYNC B1 ;  /* 0x0000000000017941 */ /* 0x000fea0003800000 */
.L_x_374:
        /* <DEDUP_REMOVED lines=8> */
.L_x_379:
[----:B------:R-:W-:Y:S02]  /*1360*/  IADD3 R176, R176, 0x80, RZ ;  /* 0x00000080b0b07810 */ /* 0x000fe40007ffe0ff */
.L_x_378:
[----:B------:R-:W-:Y:S05]  /*1370*/  BSYNC B1 ;  /* 0x0000000000017941 */ /* 0x000fea0003800000 */
.L_x_377:
[----:B------:R-:W-:Y:S01]  /*1380*/  BSSY B1, `(.L_x_380) ;  /* 0x0000008000017945 */ /* 0x000fe20003800000 */
[----:B------:R-:W-:Y:S05]  /*1390*/  @!P0 BRA `(.L_x_381) ;  /* 0x0000006000008947 */ /* 0x000fea0003800000 */
[----:B------:R-:W-:-:S04]  /*13a0*/  ISETP.NE.U32.AND P3, PT, RZ, c[0x0][0x218], PT ;  /* 0x00008600ff007a0c */ /* 0x000fc80003f65070 */
[----:B------:R-:W-:-:S13]  /*13b0*/  ISETP.NE.AND.EX P3, PT, RZ, c[0x0][0x21c], PT, P3 ;  /* 0x00008700ff007a0c */ /* 0x000fda0003f65330 */
[----:B------:R-:W-:Y:S05]  /*13c0*/  @!P3 BRA `(.L_x_382) ;  /* 0x000000200000b947 */ /* 0x000fea0003800000 */
[----:B------:R-:W-:-:S06]  /*13d0*/  IMAD.WIDE.U32 R160, R176, R181, c[0x0][0x218] ;  /* 0x00008600b0a07625 */ /* 0x000fcc00078e00b5 */
[----:B------:R-:W5:Y:S02]  /*13e0*/  LDG.E.128 R160, [R160.64] ;  /* 0x00000004a0a07981 */ /* 0x000f64000c1e1d00 */
.L_x_382:
[----:B------:R-:W-:Y:S02]  /*13f0*/  IADD3 R176, R176, 0x80, RZ ;  /* 0x00000080b0b07810 */ /* 0x000fe40007ffe0ff */
.L_x_381:
[----:B------:R-:W-:Y:S05]  /*1400*/  BSYNC B1 ;  /* 0x0000000000017941 */ /* 0x000fea0003800000 */
.L_x_380:
[----:B------:R-:W-:Y:S01]  /*1410*/  BSSY B1, `(.L_x_383) ;  /* 0x0000008000017945 */ /* 0x000fe20003800000 */
[----:B------:R-:W-:Y:S05]  /*1420*/  @!P1 BRA `(.L_x_384) ;  /* 0x0000006000009947 */ /* 0x000fea0003800000 */
[----:B------:R-:W-:-:S04]  /*1430*/  ISETP.NE.U32.AND P3, PT, RZ, c[0x0][0x218], PT ;  /* 0x00008600ff007a0c */ /* 0x000fc80003f65070 */
[----:B------:R-:W-:-:S13]  /*1440*/  ISETP.NE.AND.EX P3, PT, RZ, c[0x0][0x21c], PT, P3 ;  /* 0x00008700ff007a0c */ /* 0x000fda0003f65330 */
[----:B------:R-:W-:Y:S05]  /*1450*/  @!P3 BRA `(.L_x_385) ;  /* 0x000000200000b947 */ /* 0x000fea0003800000 */
[----:B------:R-:W-:-:S06]  /*1460*/  IMAD.WIDE.U32 R24, R176, R181, c[0x0][0x218] ;  /* 0x00008600b0187625 */ /* 0x000fcc00078e00b5 */
[----:B------:R-:W5:Y:S02]  /*1470*/  LDG.E.128 R24, [R24.64] ;  /* 0x0000000418187981 */ /* 0x000f64000c1e1d00 */
.L_x_385:
[----:B------:R-:W-:Y:S02]  /*1480*/  IADD3 R176, R176, 0x80, RZ ;  /* 0x00000080b0b07810 */ /* 0x000fe40007ffe0ff */
.L_x_384:
[----:B------:R-:W-:Y:S05]  /*1490*/  BSYNC B1 ;  /* 0x0000000000017941 */ /* 0x000fea0003800000 */
.L_x_383:
[----:B------:R-:W-:Y:S01]  /*14a0*/  ISETP.NE.U32.AND P3, PT, RZ, c[0x0][0x218], PT ;  /* 0x00008600ff007a0c */ /* 0x000fe20003f65070 */
[----:B------:R-:W-:-:S03]  /*14b0*/  CS2R R214, SRZ ;  /* 0x0000000000d67805 */ /* 0x000fc6000001ff00 */
[----:B------:R-:W-:-:S04]  /*14c0*/  ISETP.NE.AND.EX P3, PT, RZ, c[0x0][0x21c], PT, P3 ;  /* 0x00008700ff007a0c */ /* 0x000fc80003f65330 */
[----:B------:R-:W-:-:S13]  /*14d0*/  ISETP.LT.U32.OR P3, PT, R0, 0x280, !P3 ;  /* 0x000002800000780c */ /* 0x000fda0005f61470 */
[----:B------:R-:W-:Y:S05]  /*14e0*/  @P3 BRA `(.L_x_386) ;  /* 0x00001e6000003947 */ /* 0x000fea0003800000 */
[----:B------:R-:W-:-:S06]  /*14f0*/  IMAD.WIDE.U32 R164, R176, R181, c[0x0][0x218] ;  /* 0x00008600b0a47625 */ /* 0x000fcc00078e00b5 */
[----:B------:R-:W5:Y:S01]  /*1500*/  LDG.E.128 R164, [R164.64] ;  /* 0x00000004a4a47981 */ /* 0x000f62000c1e1d00 */
[----:B------:R-:W-:Y:S05]  /*1510*/  BRA `(.L_x_386) ;  /* 0x00001e3000007947 */ /* 0x000fea0003800000 */
.L_x_373:
[----:B0-----:R-:W-:Y:S01]  /*1520*/  IADD3 R176, R180, -0x1, RZ ;  /* 0xffffffffb4b07810 */ /* 0x001fe20007ffe0ff */
[----:B------:R-:W-:Y:S01]  /*1530*/  BSSY B1, `(.L_x_387) ;  /* 0x0000065000017945 */ /* 0x000fe20003800000 */
[----:B------:R-:W-:Y:S01]  /*1540*/  LOP3.LUT P3, RZ, R0, 0xffffff80, RZ, 0xc0, !PT ;  /* 0xffffff8000ff7812 */ /* 0x000fe2000786c0ff */
[----:B------:R-:W-:Y:S01]  /*1550*/  CS2R R214, SRZ ;  /* 0x0000000000d67805 */ /* 0x000fe2000001ff00 */
[----:B------:R-:W-:Y:S02]  /*1560*/  IMAD.MOV.U32 R219, RZ, RZ, R4 ;  /* 0x000000ffffdb7224 */ /* 0x000fe400078e0004 */
[----:B------:R-:W-:-:S05]  /*1570*/  IMAD R176, R176, c[0x0][0x168], RZ ;  /* 0x00005a00b0b07a24 */ /* 0x000fca00078e02ff */
[----:B------:R-:W-:-:S04]  /*1580*/  SHF.R.S32.HI R177, RZ, 0x1f, R176 ;  /* 0x0000001fffb17819 */ /* 0x000fc800000114b0 */
[----:B------:R-:W-:-:S04]  /*1590*/  LEA.HI R177, R177, R176, RZ, 0x3 ;  /* 0x000000b0b1b17211 */ /* 0x000fc800078f18ff */
[----:B------:R-:W-:Y:S01]  /*15a0*/  LEA.HI.SX32 R213, R177, R213, 0x1d ;  /* 0x000000d5b1d57211 */ /* 0x000fe200078feaff */
[----:B------:R-:W-:Y:S05]  /*15b0*/  @!P3 BRA `(.L_x_388) ;  /* 0x000005c00000b947 */ /* 0x000fea0003800000 */
[-C--:B------:R-:W-:Y:S01]  /*15c0*/  IMAD.WIDE.U32 R176, R4, R181.reuse, c[0x0][0x188] ;  /* 0x0000620004b07625 */ /* 0x080fe200078e00b5 */
[----:B------:R-:W0:Y:S01]  /*15d0*/  LDC.U8 R238, c[0x0][0x1f0] ;  /* 0x00007c00ffee7b82 */ /* 0x000e220000000000 */
[----:B------:R-:W-:Y:S01]  /*15e0*/  ISETP.NE.U32.AND P3, PT, RZ, c[0x0][0x218], PT ;  /* 0x00008600ff007a0c */ /* 0x000fe20003f65070 */
[----:B------:R-:W2:Y:S04]  /*15f0*/  LDL R219, [R1+0x13c] ;  /* 0x00013c0001db7983 */ /* 0x000ea80000100800 */
[----:B------:R-:W3:Y:S01]  /*1600*/  LDG.E.128 R176, [R176.64] ;  /* 0x00000004b0b07981 */ /* 0x000ee2000c1e1d00 */
[----:B------:R-:W-:Y:S01]  /*1610*/  ISETP.NE.AND.EX P3, PT, RZ, c[0x0][0x21c], PT, P3 ;  /* 0x00008700ff007a0c */ /* 0x000fe20003f65330 */
[----:B------:R-:W-:-:S02]  /*1620*/  IMAD.WIDE.U32 R180, R213, R181, c[0x0][0x208] ;  /* 0x00008200d5b47625 */ /* 0x000fc400078e00b5 */
[----:B------:R-:W4:Y:S04]  /*1630*/  LDL R215, [R1+0x138] ;  /* 0x0001380001d77983 */ /* 0x000f280000100800 */
[----:B------:R-:W2:Y:S04]  /*1640*/  LDG.E.128 R180, [R180.64] ;  /* 0x00000004b4b47981 */ /* 0x000ea8000c1e1d00 */
[----:B------:R-:W2:Y:S04]  /*1650*/  LDL R214, [R1+0x134] ;  /* 0x0001340001d67983 */ /* 0x000ea80000100800 */
[----:B------:R1:W5:Y:S01]  /*1660*/  @P3 LDG.E.128 R152, [R204.64] ;  /* 0x00000004cc983981 */ /* 0x000362000c1e1d00 */
[----:B0-----:R-:W-:-:S03]  /*1670*/  ISETP.NE.AND P3, PT, R238, RZ, PT ;  /* 0x000000ffee00720c */ /* 0x001fc60003f65270 */
[----:B------:R-:W2:Y:S01]  /*1680*/  LDL R238, [R1+0x140] ;  /* 0x0001400001ee7983 */ /* 0x000ea20000100800 */
[----:B-----5:R-:W-:-:S03]  /*1690*/  FSEL R239, R211, RZ, !P3 ;  /* 0x000000ffd3ef7208 */ /* 0x020fc60005800000 */
[----:B-1----:R-:W2:Y:S04]  /*16a0*/  LDL R205, [R1+0x130] ;  /* 0x0001300001cd7983 */ /* 0x002ea80000100800 */
[----:B------:R-:W2:Y:S01]  /*16b0*/  LDL R204, [R1+0x12c] ;  /* 0x00012c0001cc7983 */ /* 0x000ea20000100800 */
[--C-:B---3--:R-:W-:Y:S02]  /*16c0*/  PRMT R209, RZ, 0x5410, R176.reuse ;  /* 0x00005410ffd17816 */ /* 0x108fe400000000b0 */
[----:B------:R-:W-:Y:S02]  /*16d0*/  PRMT R251, RZ, 0x7610, R176 ;  /* 0x00007610fffb7816 */ /* 0x000fe400000000b0 */
[--C-:B------:R-:W-:Y:S02]  /*16e0*/  PRMT R249, RZ, 0x5410, R177.reuse ;  /* 0x00005410fff97816 */ /* 0x100fe400000000b1 */
[----:B------:R-:W-:-:S02]  /*16f0*/  PRMT R247, RZ, 0x7610, R177 ;  /* 0x00007610fff77816 */ /* 0x000fc400000000b1 */
[--C-:B------:R-:W-:Y:S02]  /*1700*/  PRMT R245, RZ, 0x5410, R178.reuse ;  /* 0x00005410fff57816 */ /* 0x100fe400000000b2 */
[----:B------:R-:W-:Y:S02]  /*1710*/  PRMT R243, RZ, 0x7610, R178 ;  /* 0x00007610fff37816 */ /* 0x000fe400000000b2 */
[----:B------:R-:W-:Y:S01]  /*1720*/  PRMT R241, RZ, 0x5410, R179 ;  /* 0x00005410fff17816 */ /* 0x000fe200000000b3 */
[C---:B------:R-:W-:Y:S01]  /*1730*/  FADD.FTZ R209, -R239.reuse, R209 ;  /* 0x000000d1efd17221 */ /* 0x040fe20000010100 */
[----:B------:R-:W-:Y:S01]  /*1740*/  PRMT R179, RZ, 0x7610, R179 ;  /* 0x00007610ffb37816 */ /* 0x000fe200000000b3 */
[C---:B------:R-:W-:Y:S01]  /*1750*/  FADD.FTZ R251, -R239.reuse, R251 ;  /* 0x000000fbeffb7221 */ /* 0x040fe20000010100 */
[----:B------:R-:W3:Y:S01]  /*1760*/  LDL R178, [R1+0x124] ;  /* 0x0001240001b27983 */ /* 0x000ee20000100800 */
[C---:B------:R-:W-:Y:S02]  /*1770*/  FADD.FTZ R249, -R239.reuse, R249 ;  /* 0x000000f9eff97221 */ /* 0x040fe40000010100 */
[----:B------:R-:W-:-:S02]  /*1780*/  FADD.FTZ R247, -R239, R247 ;  /* 0x000000f7eff77221 */ /* 0x000fc40000010100 */
[C---:B------:R-:W-:Y:S02]  /*1790*/  FADD.FTZ R245, -R239.reuse, R245 ;  /* 0x000000f5eff57221 */ /* 0x040fe40000010100 */
[C---:B------:R-:W-:Y:S02]  /*17a0*/  FADD.FTZ R243, -R239.reuse, R243 ;  /* 0x000000f3eff37221 */ /* 0x040fe40000010100 */
[C---:B------:R-:W-:Y:S02]  /*17b0*/  FADD.FTZ R241, -R239.reuse, R241 ;  /* 0x000000f1eff17221 */ /* 0x040fe40000010100 */
[----:B------:R-:W-:Y:S02]  /*17c0*/  FADD.FTZ R239, -R239, R179 ;  /* 0x000000b3efef7221 */ /* 0x000fe40000010100 */
[----:B------:R-:W3:Y:S01]  /*17d0*/  LDL R179, [R1+0x128] ;  /* 0x0001280001b37983 */ /* 0x000ee20000100800 */
[--C-:B--2---:R-:W-:Y:S01]  /*17e0*/  PRMT R210, RZ, 0x5410, R180.reuse ;  /* 0x00005410ffd27816 */ /* 0x104fe200000000b4 */
[----:B------:R-:W-:Y:S01]  /*17f0*/  FMUL.FTZ R209, R3, R209 ;  /* 0x000000d103d17220 */ /* 0x000fe20000410000 */
[----:B------:R-:W-:-:S03]  /*1800*/  PRMT R180, RZ, 0x7610, R180 ;  /* 0x00007610ffb47816 */ /* 0x000fc600000000b4 */
[----:B------:R-:W-:Y:S02]  /*1810*/  FADD.FTZ R72, R72, R210 ;  /* 0x000000d248487221 */ /* 0x000fe40000010000 */
[-C--:B------:R-:W-:Y:S02]  /*1820*/  FFMA.FTZ R28, R209, R210.reuse, R28 ;  /* 0x000000d2d11c7223 */ /* 0x080fe4000001001c */
[----:B------:R-:W-:Y:S01]  /*1830*/  FMUL.FTZ R210, R238, R210 ;  /* 0x000000d2eed27220 */ /* 0x000fe20000410000 */
[----:B------:R-:W-:Y:S01]  /*1840*/  PRMT R248, RZ, 0x5410, R181 ;  /* 0x00005410fff87816 */ /* 0x000fe200000000b5 */
[C---:B------:R-:W-:Y:S02]  /*1850*/  FMUL.FTZ R249, R3.reuse, R249 ;  /* 0x000000f903f97220 */ /* 0x040fe40000410000 */
[----:B------:R-:W-:Y:S02]  /*1860*/  FMUL.FTZ R251, R3, R251 ;  /* 0x000000fb03fb7220 */ /* 0x000fe40000410000 */
[----:B------:R-:W-:-:S02]  /*1870*/  FMUL.FTZ R250, R219, R180 ;  /* 0x000000b4dbfa7220 */ /* 0x000fc40000410000 */
[----:B------:R-:W-:Y:S02]  /*1880*/  FADD.FTZ R177, RZ, R210 ;  /* 0x000000d2ffb17221 */ /* 0x000fe40000010000 */
[----:B------:R-:W-:Y:S01]  /*1890*/  FFMA.FTZ R176, R209, R210, RZ ;  /* 0x000000d2d1b07223 */ /* 0x000fe200000100ff */
[----:B------:R-:W-:Y:S01]  /*18a0*/  PRMT R181, RZ, 0x7610, R181 ;  /* 0x00007610ffb57816 */ /* 0x000fe200000000b5 */
[----:B------:R-:W-:Y:S02]  /*18b0*/  FADD.FTZ R74, R74, R248 ;  /* 0x000000f84a4a7221 */ /* 0x000fe40000010000 */
[-C--:B------:R-:W-:Y:S02]  /*18c0*/  FFMA.FTZ R30, R249, R248.reuse, R30 ;  /* 0x000000f8f91e7223 */ /* 0x080fe4000001001e */
[----:B----4-:R-:W-:Y:S02]  /*18d0*/  FMUL.FTZ R248, R215, R248 ;  /* 0x000000f8d7f87220 */ /* 0x010fe40000410000 */
[----:B------:R-:W-:-:S02]  /*18e0*/  FADD.FTZ R177, R177, R250 ;  /* 0x000000fab1b17221 */ /* 0x000fc40000010000 */
[----:B------:R-:W-:Y:S01]  /*18f0*/  FFMA.FTZ R176, R251, R250, R176 ;  /* 0x000000fafbb07223 */ /* 0x000fe200000100b0 */
[----:B------:R-:W-:Y:S01]  /*1900*/  PRMT R244, RZ, 0x5410, R182 ;  /* 0x00005410fff47816 */ /* 0x000fe200000000b6 */
[C---:B------:R-:W-:Y:S02]  /*1910*/  FMUL.FTZ R245, R3.reuse, R245 ;  /* 0x000000f503f57220 */ /* 0x040fe40000410000 */
[----:B------:R-:W-:Y:S02]  /*1920*/  FMUL.FTZ R247, R3, R247 ;  /* 0x000000f703f77220 */ /* 0x000fe40000410000 */
[----:B------:R-:W-:Y:S02]  /*1930*/  FMUL.FTZ R246, R214, R181 ;  /* 0x000000b5d6f67220 */ /* 0x000fe40000410000 */
[----:B------:R-:W-:Y:S02]  /*1940*/  FADD.FTZ R177, R177, R248 ;  /* 0x000000f8b1b17221 */ /* 0x000fe40000010000 */
[----:B------:R-:W-:Y:S01]  /*1950*/  FFMA.FTZ R176, R249, R248, R176 ;  /* 0x000000f8f9b07223 */ /* 0x000fe200000100b0 */
[----:B------:R-:W-:Y:S01]  /*1960*/  PRMT R182, RZ, 0x7610, R182 ;  /* 0x00007610ffb67816 */ /* 0x000fe200000000b6 */
[----:B------:R-:W-:-:S02]  /*1970*/  FADD.FTZ R76, R76, R244 ;  /* 0x000000f44c4c7221 */ /* 0x000fc40000010000 */
[-C--:B------:R-:W-:Y:S02]  /*1980*/  FFMA.FTZ R32, R245, R244.reuse, R32 ;  /* 0x000000f4f5207223 */ /* 0x080fe40000010020 */
[----:B------:R-:W-:Y:S02]  /*1990*/  FMUL.FTZ R244, R205, R244 ;  /* 0x000000f4cdf47220 */ /* 0x000fe40000410000 */
[----:B------:R-:W-:Y:S02]  /*19a0*/  FADD.FTZ R177, R177, R246 ;  /* 0x000000f6b1b17221 */ /* 0x000fe40000010000 */
[----:B------:R-:W-:Y:S01]  /*19b0*/  FFMA.FTZ R176, R247, R246, R176 ;  /* 0x000000f6f7b07223 */ /* 0x000fe200000100b0 */
[----:B------:R-:W-:Y:S01]  /*19c0*/  PRMT R240, RZ, 0x5410, R183 ;  /* 0x00005410fff07816 */ /* 0x000fe200000000b7 */
[C---:B------:R-:W-:Y:S02]  /*19d0*/  FMUL.FTZ R241, R3.reuse, R241 ;  /* 0x000000f103f17220 */ /* 0x040fe40000410000 */
[----:B------:R-:W-:-:S02]  /*19e0*/  FMUL.FTZ R243, R3, R243 ;  /* 0x000000f303f37220 */ /* 0x000fc40000410000 */
[----:B------:R-:W-:Y:S02]  /*19f0*/  FMUL.FTZ R242, R204, R182 ;  /* 0x000000b6ccf27220 */ /* 0x000fe40000410000 */
[----:B------:R-:W-:Y:S02]  /*1a00*/  FADD.FTZ R177, R177, R244 ;  /* 0x000000f4b1b17221 */ /* 0x000fe40000010000 */
[----:B------:R-:W-:Y:S01]  /*1a10*/  FFMA.FTZ R176, R245, R244, R176 ;  /* 0x000000f4f5b07223 */ /* 0x000fe200000100b0 */
[----:B------:R-:W-:Y:S01]  /*1a20*/  PRMT R183, RZ, 0x7610, R183 ;  /* 0x00007610ffb77816 */ /* 0x000fe200000000b7 */
[----:B------:R-:W-:Y:S02]  /*1a30*/  FADD.FTZ R78, R78, R240 ;  /* 0x000000f04e4e7221 */ /* 0x000fe40000010000 */
[----:B------:R-:W-:Y:S02]  /*1a40*/  FFMA.FTZ R34, R241, R240, R34 ;  /* 0x000000f0f1227223 */ /* 0x000fe40000010022 */
[----:B------:R-:W-:-:S02]  /*1a50*/  FADD.FTZ R177, R177, R242 ;  /* 0x000000f2b1b17221 */ /* 0x000fc40000010000 */
[----:B------:R-:W-:Y:S02]  /*1a60*/  FFMA.FTZ R176, R243, R242, R176 ;  /* 0x000000f2f3b07223 */ /* 0x000fe400000100b0 */
[----:B------:R-:W-:Y:S01]  /*1a70*/  FMUL.FTZ R239, R3, R239 ;  /* 0x000000ef03ef7220 */ /* 0x000fe20000410000 */
[----:B------:R-:W-:Y:S01]  /*1a80*/  IADD3 R213, R213, 0x80, RZ ;  /* 0x00000080d5d57810 */ /* 0x000fe20007ffe0ff */
[----:B------:R-:W-:Y:S01]  /*1a90*/  FADD.FTZ R73, R73, R180 ;  /* 0x000000b449497221 */ /* 0x000fe20000010000 */
[----:B------:R-:W-:Y:S01]  /*1aa0*/  IADD3 R219, R4, 0x80, RZ ;  /* 0x0000008004db7810 */ /* 0x000fe20007ffe0ff */
[----:B------:R-:W-:Y:S02]  /*1ab0*/  FFMA.FTZ R29, R251, R180, R29 ;  /* 0x000000b4fb1d7223 */ /* 0x000fe4000001001d */
[----:B------:R-:W-:Y:S02]  /*1ac0*/  FADD.FTZ R75, R75, R181 ;  /* 0x000000b54b4b7221 */ /* 0x000fe40000010000 */
[----:B------:R-:W-:-:S02]  /*1ad0*/  FFMA.FTZ R31, R247, R181, R31 ;  /* 0x000000b5f71f7223 */ /* 0x000fc4000001001f */
[----:B------:R-:W-:Y:S02]  /*1ae0*/  FADD.FTZ R77, R77, R182 ;  /* 0x000000b64d4d7221 */ /* 0x000fe40000010000 */
[----:B------:R-:W-:Y:S02]  /*1af0*/  FFMA.FTZ R33, R243, R182, R33 ;  /* 0x000000b6f3217223 */ /* 0x000fe40000010021 */
[----:B------:R-:W-:Y:S02]  /*1b00*/  FADD.FTZ R79, R79, R183 ;  /* 0x000000b74f4f7221 */ /* 0x000fe40000010000 */
[-C--:B------:R-:W-:Y:S02]  /*1b10*/  FFMA.FTZ R35, R239, R183.reuse, R35 ;  /* 0x000000b7ef237223 */ /* 0x080fe40000010023 */
[----:B---3--:R-:W-:Y:S02]  /*1b20*/  FMUL.FTZ R238, R178, R183 ;  /* 0x000000b7b2ee7220 */ /* 0x008fe40000410000 */
[----:B------:R-:W-:-:S04]  /*1b30*/  FMUL.FTZ R240, R179, R240 ;  /* 0x000000f0b3f07220 */ /* 0x000fc80000410000 */
[----:B------:R-:W-:Y:S02]  /*1b40*/  FADD.FTZ R177, R177, R240 ;  /* 0x000000f0b1b17221 */ /* 0x000fe40000010000 */
[----:B------:R-:W-:Y:S02]  /*1b50*/  FFMA.FTZ R176, R241, R240, R176 ;  /* 0x000000f0f1b07223 */ /* 0x000fe400000100b0 */
[----:B------:R-:W-:Y:S02]  /*1b60*/  FADD.FTZ R215, R177, R238 ;  /* 0x000000eeb1d77221 */ /* 0x000fe40000010000 */
[----:B------:R-:W-:Y:S02]  /*1b70*/  FFMA.FTZ R214, R239, R238, R176 ;  /* 0x000000eeefd67223 */ /* 0x000fe400000100b0 */
.L_x_388:
[----:B------:R-:W-:Y:S05]  /*1b80*/  BSYNC B1 ;  /* 0x0000000000017941 */ /* 0x000fea0003800000 */
.L_x_387:
[----:B------:R-:W0:Y:S01]  /*1b90*/  LDC.U8 R205, c[0x0][0x1f0] ;  /* 0x00007c00ffcd7b82 */ /* 0x000e220000000000 */
[----:B------:R-:W-:Y:S01]  /*1ba0*/  ISETP.GE.U32.AND P3, PT, R0, 0x100, PT ;  /* 0x000001000000780c */ /* 0x000fe20003f66070 */
[----:B------:R-:W-:Y:S01]  /*1bb0*/  BSSY B1, `(.L_x_389) ;  /* 0x000005f000017945 */ /* 0x000fe20003800000 */
[----:B------:R-:W-:-:S11]  /*1bc0*/  IMAD.MOV.U32 R204, RZ, RZ, 0x10 ;  /* 0x00000010ffcc7424 */ /* 0x000fd600078e00ff */
[----:B------:R-:W-:Y:S05]  /*1bd0*/  @!P3 BRA `(.L_x_390) ;  /* 0x000005c00000b947 */ /* 0x000fea0003800000 */
[-C--:B------:R-:W-:Y:S01]  /*1be0*/  IMAD.WIDE.U32 R12, R219, R204.reuse, c[0x0][0x188] ;  /* 0x00006200db0c7625 */ /* 0x080fe200078e00cc */
[----:B------:R-:W2:Y:S03]  /*1bf0*/  LDL R231, [R1+0x120] ;  /* 0x0001200001e77983 */ /* 0x000ea60000100800 */
[----:B------:R-:W-:Y:S01]  /*1c00*/  IMAD.WIDE.U32 R176, R213, R204, c[0x0][0x208] ;  /* 0x00008200d5b07625 */ /* 0x000fe200078e00cc */
[----:B------:R-:W3:Y:S04]  /*1c10*/  LDL R227, [R1+0x11c] ;  /* 0x00011c0001e37983 */ /* 0x000ee80000100800 */
[----:B------:R-:W4:Y:S04]  /*1c20*/  LDG.E.128 R12, [R12.64] ;  /* 0x000000040c0c7981 */ /* 0x000f28000c1e1d00 */
[----:B------:R-:W2:Y:S01]  /*1c30*/  LDG.E.128 R176, [R176.64] ;  /* 0x00000004b0b07981 */ /* 0x000ea2000c1e1d00 */
[----:B------:R-:W-:-:S03]  /*1c40*/  ISETP.NE.U32.AND P3, PT, RZ, c[0x0][0x218], PT ;  /* 0x00008600ff007a0c */ /* 0x000fc60003f65070 */
[----:B------:R-:W2:Y:S01]  /*1c50*/  LDL R183, [R1+0x118] ;  /* 0x0001180001b77983 */ /* 0x000ea20000100800 */
[----:B------:R-:W-:-:S03]  /*1c60*/  ISETP.NE.AND.EX P3, PT, RZ, c[0x0][0x21c], PT, P3 ;  /* 0x00008700ff007a0c */ /* 0x000fc60003f65330 */
[----:B------:R-:W2:Y:S10]  /*1c70*/  LDL R182, [R1+0x114] ;  /* 0x0001140001b67983 */ /* 0x000eb40000100800 */
[----:B------:R-:W-:-:S05]  /*1c80*/  @P3 IMAD.WIDE.U32 R180, R219, R204, c[0x0][0x218] ;  /* 0x00008600dbb43625 */ /* 0x000fca00078e00cc */
[----:B------:R1:W5:Y:S01]  /*1c90*/  @P3 LDG.E.128 R156, [R180.64] ;  /* 0x00000004b49c3981 */ /* 0x000362000c1e1d00 */
[----:B0-----:R-:W-:-:S03]  /*1ca0*/  ISETP.NE.AND P3, PT, R205, RZ, PT ;  /* 0x000000ffcd00720c */ /* 0x001fc60003f65270 */
[----:B-1----:R-:W3:Y:S01]  /*1cb0*/  LDL R180, [R1+0x110] ;  /* 0x0001100001b47983 */ /* 0x002ee20000100800 */
[--C-:B----4-:R-:W-:Y:S02]  /*1cc0*/  PRMT R237, RZ, 0x5410, R12.reuse ;  /* 0x00005410ffed7816 */ /* 0x110fe4000000000c */
[----:B------:R-:W-:Y:S02]  /*1cd0*/  PRMT R232, RZ, 0x7610, R12 ;  /* 0x00007610ffe87816 */ /* 0x000fe4000000000c */
[----:B-----5:R-:W-:Y:S02]  /*1ce0*/  FSEL R12, R211, RZ, !P3 ;  /* 0x000000ffd30c7208 */ /* 0x020fe40005800000 */
[--C-:B------:R-:W-:Y:S02]  /*1cf0*/  PRMT R230, RZ, 0x5410, R13.reuse ;  /* 0x00005410ffe67816 */ /* 0x100fe4000000000d */
[----:B------:R-:W-:Y:S01]  /*1d00*/  PRMT R228, RZ, 0x7610, R13 ;  /* 0x00007610ffe47816 */ /* 0x000fe2000000000d */
[----:B------:R-:W-:Y:S01]  /*1d10*/  FADD.FTZ R237, -R12, R237 ;  /* 0x000000ed0ced7221 */ /* 0x000fe20000010100 */
[----:B------:R-:W-:-:S02]  /*1d20*/  PRMT R13, RZ, 0x5410, R15 ;  /* 0x00005410ff0d7816 */ /* 0x000fc4000000000f */
[--C-:B------:R-:W-:Y:S02]  /*1d30*/  PRMT R226, RZ, 0x5410, R14.reuse ;  /* 0x00005410ffe27816 */ /* 0x100fe4000000000e */
[----:B------:R-:W-:Y:S02]  /*1d40*/  PRMT R11, RZ, 0x7610, R14 ;  /* 0x00007610ff0b7816 */ /* 0x000fe4000000000e */
[----:B------:R-:W-:Y:S01]  /*1d50*/  PRMT R15, RZ, 0x7610, R15 ;  /* 0x00007610ff0f7816 */ /* 0x000fe2000000000f */
[C---:B------:R-:W-:Y:S01]  /*1d60*/  FADD.FTZ R232, -R12.reuse, R232 ;  /* 0x000000e80ce87221 */ /* 0x040fe20000010100 */
[--C-:B--2---:R-:W-:Y:S02]  /*1d70*/  PRMT R14, RZ, 0x5410, R179.reuse ;  /* 0x00005410ff0e7816 */ /* 0x104fe400000000b3 */
[----:B------:R-:W-:Y:S01]  /*1d80*/  PRMT R16, RZ, 0x7610, R179 ;  /* 0x00007610ff107816 */ /* 0x000fe200000000b3 */
[----:B------:R-:W-:Y:S01]  /*1d90*/  FMUL.FTZ R237, R3, R237 ;  /* 0x000000ed03ed7220 */ /* 0x000fe20000410000 */
[----:B------:R-:W-:Y:S01]  /*1da0*/  PRMT R233, RZ, 0x5410, R176 ;  /* 0x00005410ffe97816 */ /* 0x000fe200000000b0 */
[----:B------:R-:W2:Y:S01]  /*1db0*/  LDL R179, [R1+0x10c] ;  /* 0x00010c0001b37983 */ /* 0x000ea20000100800 */
[C---:B------:R-:W-:Y:S01]  /*1dc0*/  FADD.FTZ R230, -R12.reuse, R230 ;  /* 0x000000e60ce67221 */ /* 0x040fe20000010100 */
[----:B------:R-:W-:Y:S01]  /*1dd0*/  PRMT R176, RZ, 0x7610, R176 ;  /* 0x00007610ffb07816 */ /* 0x000fe200000000b0 */
[C---:B------:R-:W-:Y:S01]  /*1de0*/  FADD.FTZ R228, -R12.reuse, R228 ;  /* 0x000000e40ce47221 */ /* 0x040fe20000010100 */
[----:B------:R-:W-:Y:S01]  /*1df0*/  PRMT R225, RZ, 0x5410, R178 ;  /* 0x00005410ffe17816 */ /* 0x000fe200000000b2 */
[----:B------:R-:W-:-:S02]  /*1e00*/  FADD.FTZ R226, -R12, R226 ;  /* 0x000000e20ce27221 */ /* 0x000fc40000010100 */
[C---:B------:R-:W-:Y:S02]  /*1e10*/  FADD.FTZ R11, -R12.reuse, R11 ;  /* 0x0000000b0c0b7221 */ /* 0x040fe40000010100 */
[C---:B------:R-:W-:Y:S02]  /*1e20*/  FADD.FTZ R13, -R12.reuse, R13 ;  /* 0x0000000d0c0d7221 */ /* 0x040fe40000010100 */
[----:B------:R-:W-:Y:S01]  /*1e30*/  FADD.FTZ R15, -R12, R15 ;  /* 0x0000000f0c0f7221 */ /* 0x000fe20000010100 */
[----:B------:R-:W-:Y:S01]  /*1e40*/  PRMT R12, RZ, 0x7610, R178 ;  /* 0x00007610ff0c7816 */ /* 0x000fe200000000b2 */
[----:B------:R-:W-:Y:S01]  /*1e50*/  FMUL.FTZ R232, R3, R232 ;  /* 0x000000e803e87220 */ /* 0x000fe20000410000 */
[----:B------:R-:W4:Y:S01]  /*1e60*/  LDL R178, [R1+0x108] ;  /* 0x0001080001b27983 */ /* 0x000f220000100800 */
[----:B------:R-:W-:Y:S02]  /*1e70*/  FADD.FTZ R80, R80, R233 ;  /* 0x000000e950507221 */ /* 0x000fe40000010000 */
[----:B------:R-:W-:-:S02]  /*1e80*/  FFMA.FTZ R36, R237, R233, R36 ;  /* 0x000000e9ed247223 */ /* 0x000fc40000010024 */
[----:B------:R-:W-:Y:S02]  /*1e90*/  FMUL.FTZ R233, R231, R233 ;  /* 0x000000e9e7e97220 */ /* 0x000fe40000410000 */
[----:B------:R-:W-:Y:S02]  /*1ea0*/  FADD.FTZ R81, R81, R176 ;  /* 0x000000b051517221 */ /* 0x000fe40000010000 */
[-C--:B------:R-:W-:Y:S02]  /*1eb0*/  FFMA.FTZ R37, R232, R176.reuse, R37 ;  /* 0x000000b0e8257223 */ /* 0x080fe40000010025 */
[----:B---3--:R-:W-:Y:S02]  /*1ec0*/  FMUL.FTZ R231, R227, R176 ;  /* 0x000000b0e3e77220 */ /* 0x008fe40000410000 */
[----:B------:R-:W3:Y:S01]  /*1ed0*/  LDL R176, [R1+0x104] ;  /* 0x0001040001b07983 */ /* 0x000ee20000100800 */
[----:B------:R-:W-:Y:S01]  /*1ee0*/  PRMT R229, RZ, 0x5410, R177 ;  /* 0x00005410ffe57816 */ /* 0x000fe200000000b1 */
[----:B------:R-:W-:-:S02]  /*1ef0*/  FMUL.FTZ R230, R3, R230 ;  /* 0x000000e603e67220 */ /* 0x000fc40000410000 */
[----:B------:R-:W-:Y:S02]  /*1f00*/  FADD.FTZ R215, R215, R233 ;  /* 0x000000e9d7d77221 */ /* 0x000fe40000010000 */
[----:B------:R-:W-:Y:S01]  /*1f10*/  FFMA.FTZ R214, R237, R233, R214 ;  /* 0x000000e9edd67223 */ /* 0x000fe200000100d6 */
[----:B------:R-:W-:Y:S01]  /*1f20*/  PRMT R177, RZ, 0x7610, R177 ;  /* 0x00007610ffb17816 */ /* 0x000fe200000000b1 */
[----:B------:R-:W-:Y:S02]  /*1f30*/  FADD.FTZ R82, R82, R229 ;  /* 0x000000e552527221 */ /* 0x000fe40000010000 */
[-C--:B------:R-:W-:Y:S02]  /*1f40*/  FFMA.FTZ R38, R230, R229.reuse, R38 ;  /* 0x000000e5e6267223 */ /* 0x080fe40000010026 */
[----:B------:R-:W-:Y:S02]  /*1f50*/  FMUL.FTZ R229, R183, R229 ;  /* 0x000000e5b7e57220 */ /* 0x000fe40000410000 */
        /* <DEDUP_REMOVED lines=15> */
[----:B------:R-:W-:Y:S02]  /*2050*/  FMUL.FTZ R13, R3, R13 ;  /* 0x0000000d030d7220 */ /* 0x000fe40000410000 */
[----:B------:R-:W-:Y:S02]  /*2060*/  FADD.FTZ R215, R215, R225 ;  /* 0x000000e1d7d77221 */ /* 0x000fe40000010000 */
[----:B------:R-:W-:Y:S02]  /*2070*/  FFMA.FTZ R214, R226, R225, R214 ;  /* 0x000000e1e2d67223 */ /* 0x000fe400000100d6 */
[----:B------:R-:W-:-:S02]  /*2080*/  FADD.FTZ R86, R86, R14 ;  /* 0x0000000e56567221 */ /* 0x000fc40000010000 */
[----:B------:R-:W-:Y:S02]  /*2090*/  FFMA.FTZ R42, R13, R14, R42 ;  /* 0x0000000e0d2a7223 */ /* 0x000fe4000001002a */
[----:B------:R-:W-:Y:S02]  /*20a0*/  FMUL.FTZ R15, R3, R15 ;  /* 0x0000000f030f7220 */ /* 0x000fe40000410000 */
[----:B------:R-:W-:Y:S02]  /*20b0*/  FADD.FTZ R87, R87, R16 ;  /* 0x0000001057577221 */ /* 0x000fe40000010000 */
[----:B------:R-:W-:Y:S01]  /*20c0*/  FFMA.FTZ R43, R15, R16, R43 ;  /* 0x000000100f2b7223 */ /* 0x000fe2000001002b */
[----:B------:R-:W-:Y:S01]  /*20d0*/  IADD3 R213, R213, 0x80, RZ ;  /* 0x00000080d5d57810 */ /* 0x000fe20007ffe0ff */
[----:B------:R-:W-:Y:S01]  /*20e0*/  FADD.FTZ R83, R83, R177 ;  /* 0x000000b153537221 */ /* 0x000fe20000010000 */
[----:B------:R-:W-:Y:S01]  /*20f0*/  IADD3 R219, R219, 0x80, RZ ;  /* 0x00000080dbdb7810 */ /* 0x000fe20007ffe0ff */
[----:B------:R-:W-:-:S02]  /*2100*/  FFMA.FTZ R39, R228, R177, R39 ;  /* 0x000000b1e4277223 */ /* 0x000fc40000010027 */
[----:B--2---:R-:W-:-:S04]  /*2110*/  FMUL.FTZ R12, R179, R12 ;  /* 0x0000000cb30c7220 */ /* 0x004fc80000410000 */
[----:B------:R-:W-:Y:S02]  /*2120*/  FADD.FTZ R215, R215, R12 ;  /* 0x0000000cd7d77221 */ /* 0x000fe40000010000 */
[----:B------:R-:W-:Y:S02]  /*2130*/  FFMA.FTZ R214, R11, R12, R214 ;  /* 0x0000000c0bd67223 */ /* 0x000fe400000100d6 */
[----:B----4-:R-:W-:-:S04]  /*2140*/  FMUL.FTZ R14, R178, R14 ;  /* 0x0000000eb20e7220 */ /* 0x010fc80000410000 */
[----:B------:R-:W-:Y:S02]  /*2150*/  FADD.FTZ R215, R215, R14 ;  /* 0x0000000ed7d77221 */ /* 0x000fe40000010000 */
[----:B------:R-:W-:Y:S02]  /*2160*/  FFMA.FTZ R214, R13, R14, R214 ;  /* 0x0000000e0dd67223 */ /* 0x000fe400000100d6 */
[----:B---3--:R-:W-:-:S04]  /*2170*/  FMUL.FTZ R16, R176, R16 ;  /* 0x00000010b0107220 */ /* 0x008fc80000410000 */
[----:B------:R-:W-:Y:S02]  /*2180*/  FADD.FTZ R215, R215, R16 ;  /* 0x00000010d7d77221 */ /* 0x000fe40000010000 */
[----:B------:R-:W-:Y:S02]  /*2190*/  FFMA.FTZ R214, R15, R16, R214 ;  /* 0x000000100fd67223 */ /* 0x000fe400000100d6 */
.L_x_390:
[----:B------:R-:W-:Y:S05]  /*21a0*/  BSYNC B1 ;  /* 0x0000000000017941 */ /* 0x000fea0003800000 */
.L_x_389:
[----:B------:R-:W-:Y:S01]  /*21b0*/  BSSY B1, `(.L_x_391) ;  /* 0x000005e000017945 */ /* 0x000fe20003800000 */
        /* <DEDUP_REMOVED lines=8> */
[----:B------:R-:W3:Y:S01]  /*2240*/  LDL R183, [R1+0xf8] ;  /* 0x0000f80001b77983 */ /* 0x000ee20000100800 */
[----:B------:R-:W-:-:S03]  /*2250*/  ISETP.NE.AND.EX P3, PT, RZ, c[0x0][0x21c], PT, P3 ;  /* 0x00008700ff007a0c */ /* 0x000fc60003f65330 */
[----:B------:R-:W3:Y:S10]  /*2260*/  LDL R182, [R1+0xf4] ;  /* 0x0000f40001b67983 */ /* 0x000ef40000100800 */
[----:B------:R-:W-:-:S05]  /*2270*/  @P3 IMAD.WIDE.U32 R18, R219, R204, c[0x0][0x218] ;  /* 0x00008600db123625 */ /* 0x000fca00078e00cc */
[----:B------:R1:W5:Y:S01]  /*2280*/  @P3 LDG.E.128 R160, [R18.64] ;  /* 0x0000000412a03981 */ /* 0x000362000c1e1d00 */
[----:B0-----:R-:W-:-:S04]  /*2290*/  ISETP.NE.AND P3, PT, R205, RZ, PT ;  /* 0x000000ffcd00720c */ /* 0x001fc80003f65270 */
[----:B-----5:R-:W-:Y:S02]  /*22a0*/  FSEL R185, R211, RZ, !P3 ;  /* 0x000000ffd3b97208 */ /* 0x020fe40005800000 */
[----:B----4-:R-:W-:-:S05]  /*22b0*/  PRMT R235, RZ, 0x5410, R20 ;  /* 0x00005410ffeb7816 */ /* 0x010fca0000000014 */
[----:B------:R-:W-:Y:S01]  /*22c0*/  FADD.FTZ R235, -R185, R235 ;  /* 0x000000ebb9eb7221 */ /* 0x000fe20000010100 */
[----:B--2---:R-:W-:Y:S02]  /*22d0*/  PRMT R224, RZ, 0x5410, R176 ;  /* 0x00005410ffe07816 */ /* 0x004fe400000000b0 */
[----:B------:R-:W-:Y:S01]  /*22e0*/  PRMT R17, RZ, 0x7610, R20 ;  /* 0x00007610ff117816 */ /* 0x000fe20000000014 */
[----:B------:R-:W-:Y:S01]  /*22f0*/  FMUL.FTZ R235, R3, R235 ;  /* 0x000000eb03eb7220 */ /* 0x000fe20000410000 */
[--C-:B-1----:R-:W-:Y:S02]  /*2300*/  PRMT R18, RZ, 0x5410, R21.reuse ;  /* 0x00005410ff127816 */ /* 0x102fe40000000015 */
[----:B------:R-:W-:Y:S02]  /*2310*/  PRMT R19, RZ, 0x7610, R21 ;  /* 0x00007610ff137816 */ /* 0x000fe40000000015 */
[--C-:B------:R-:W-:Y:S02]  /*2320*/  PRMT R20, RZ, 0x5410, R22.reuse ;  /* 0x00005410ff147816 */ /* 0x100fe40000000016 */
[----:B------:R-:W-:Y:S01]  /*2330*/  PRMT R21, RZ, 0x7610, R22 ;  /* 0x00007610ff157816 */ /* 0x000fe20000000016 */
[----:B------:R-:W-:Y:S01]  /*2340*/  FADD.FTZ R88, R88, R224 ;  /* 0x000000e058587221 */ /* 0x000fe20000010000 */
[--C-:B------:R-:W-:Y:S01]  /*2350*/  PRMT R22, RZ, 0x5410, R23.reuse ;  /* 0x00005410ff167816 */ /* 0x100fe20000000017 */
[-C--:B------:R-:W-:Y:S01]  /*2360*/  FFMA.FTZ R44, R235, R224.reuse, R44 ;  /* 0x000000e0eb2c7223 */ /* 0x080fe2000001002c */
[----:B------:R-:W-:Y:S01]  /*2370*/  PRMT R180, RZ, 0x7610, R23 ;  /* 0x00007610ffb47816 */ /* 0x000fe20000000017 */
[----:B------:R-:W-:-:S02]  /*2380*/  FMUL.FTZ R224, R181, R224 ;  /* 0x000000e0b5e07220 */ /* 0x000fc40000410000 */
[----:B------:R-:W2:Y:S01]  /*2390*/  LDL R181, [R1+0xf0] ;  /* 0x0000f00001b57983 */ /* 0x000ea20000100800 */
[C---:B------:R-:W-:Y:S02]  /*23a0*/  FADD.FTZ R17, -R185.reuse, R17 ;  /* 0x00000011b9117221 */ /* 0x040fe40000010100 */
[C---:B------:R-:W-:Y:S02]  /*23b0*/  FADD.FTZ R18, -R185.reuse, R18 ;  /* 0x00000012b9127221 */ /* 0x040fe40000010100 */
[C---:B------:R-:W-:Y:S02]  /*23c0*/  FADD.FTZ R19, -R185.reuse, R19 ;  /* 0x00000013b9137221 */ /* 0x040fe40000010100 */
[C---:B------:R-:W-:Y:S02]  /*23d0*/  FADD.FTZ R20, -R185.reuse, R20 ;  /* 0x00000014b9147221 */ /* 0x040fe40000010100 */
[C---:B------:R-:W-:Y:S02]  /*23e0*/  FADD.FTZ R21, -R185.reuse, R21 ;  /* 0x00000015b9157221 */ /* 0x040fe40000010100 */
[----:B------:R-:W-:-:S02]  /*23f0*/  FADD.FTZ R23, -R185, R22 ;  /* 0x00000016b9177221 */ /* 0x000fc40000010100 */
[----:B------:R-:W-:Y:S02]  /*2400*/  FADD.FTZ R185, -R185, R180 ;  /* 0x000000b4b9b97221 */ /* 0x000fe40000010100 */
[----:B------:R-:W4:Y:S01]  /*2410*/  LDL R180, [R1+0xec] ;  /* 0x0000ec0001b47983 */ /* 0x000f220000100800 */
[----:B------:R-:W-:Y:S01]  /*2420*/  PRMT R176, RZ, 0x7610, R176 ;  /* 0x00007610ffb07816 */ /* 0x000fe200000000b0 */
[----:B------:R-:W-:Y:S01]  /*2430*/  FMUL.FTZ R17, R3, R17 ;  /* 0x0000001103117220 */ /* 0x000fe20000410000 */
[--C-:B------:R-:W-:Y:S02]  /*2440*/  PRMT R212, RZ, 0x5410, R178.reuse ;  /* 0x00005410ffd47816 */ /* 0x100fe400000000b2 */
[----:B------:R-:W-:Y:S02]  /*2450*/  PRMT R22, RZ, 0x7610, R178 ;  /* 0x00007610ff167816 */ /* 0x000fe400000000b2 */
[----:B------:R-:W4:Y:S01]  /*2460*/  LDL R178, [R1+0xe8] ;  /* 0x0000e80001b27983 */ /* 0x000f220000100800 */
[----:B------:R-:W-:-:S02]  /*2470*/  FADD.FTZ R89, R89, R176 ;  /* 0x000000b059597221 */ /* 0x000fc40000010000 */
[-C--:B------:R-:W-:Y:S02]  /*2480*/  FFMA.FTZ R45, R17, R176.reuse, R45 ;  /* 0x000000b0112d7223 */ /* 0x080fe4000001002d */
[----:B---3--:R-:W-:Y:S02]  /*2490*/  FMUL.FTZ R218, R186, R176 ;  /* 0x000000b0bada7220 */ /* 0x008fe40000410000 */
[----:B------:R-:W3:Y:S01]  /*24a0*/  LDL R176, [R1+0xe4] ;  /* 0x0000e40001b07983 */ /* 0x000ee20000100800 */
[--C-:B------:R-:W-:Y:S01]  /*24b0*/  PRMT R217, RZ, 0x5410, R177.reuse ;  /* 0x00005410ffd97816 */ /* 0x100fe200000000b1 */
        /* <DEDUP_REMOVED lines=8> */
[----:B------:R-:W-:Y:S02]  /*2540*/  FFMA.FTZ R214, R17, R218, R214 ;  /* 0x000000da11d67223 */ /* 0x000fe400000100d6 */
[C---:B------:R-:W-:Y:S02]  /*2550*/  FMUL.FTZ R20, R3.reuse, R20 ;  /* 0x0000001403147220 */ /* 0x040fe40000410000 */
[----:B------:R-:W-:-:S02]  /*2560*/  FMUL.FTZ R19, R3, R19 ;  /* 0x0000001303137220 */ /* 0x000fc40000410000 */
[----:B------:R-:W-:Y:S02]  /*2570*/  FMUL.FTZ R216, R182, R177 ;  /* 0x000000b1b6d87220 */ /* 0x000fe40000410000 */
[----:B------:R-:W-:Y:S02]  /*2580*/  FADD.FTZ R215, R215, R217 ;  /* 0x000000d9d7d77221 */ /* 0x000fe40000010000 */
[----:B------:R-:W-:Y:S02]  /*2590*/  FFMA.FTZ R214, R18, R217, R214 ;  /* 0x000000d912d67223 */ /* 0x000fe400000100d6 */
[----:B------:R-:W-:Y:S02]  /*25a0*/  FADD.FTZ R92, R92, R212 ;  /* 0x000000d45c5c7221 */ /* 0x000fe40000010000 */
[----:B------:R-:W-:Y:S02]  /*25b0*/  FFMA.FTZ R48, R20, R212, R48 ;  /* 0x000000d414307223 */ /* 0x000fe40000010030 */
[----:B------:R-:W-:-:S02]  /*25c0*/  FMUL.FTZ R21, R3, R21 ;  /* 0x0000001503157220 */ /* 0x000fc40000410000 */
[----:B------:R-:W-:Y:S02]  /*25d0*/  FADD.FTZ R215, R215, R216 ;  /* 0x000000d8d7d77221 */ /* 0x000fe40000010000 */
[----:B------:R-:W-:Y:S01]  /*25e0*/  FFMA.FTZ R214, R19, R216, R214 ;  /* 0x000000d813d67223 */ /* 0x000fe200000100d6 */
[----:B------:R-:W-:Y:S01]  /*25f0*/  PRMT R184, RZ, 0x5410, R179 ;  /* 0x00005410ffb87816 */ /* 0x000fe200000000b3 */
[----:B------:R-:W-:Y:S02]  /*2600*/  FADD.FTZ R93, R93, R22 ;  /* 0x000000165d5d7221 */ /* 0x000fe40000010000 */
[----:B------:R-:W-:Y:S02]  /*2610*/  FFMA.FTZ R49, R21, R22, R49 ;  /* 0x0000001615317223 */ /* 0x000fe40000010031 */
[----:B------:R-:W-:Y:S01]  /*2620*/  FMUL.FTZ R23, R3, R23 ;  /* 0x0000001703177220 */ /* 0x000fe20000410000 */
[----:B------:R-:W-:Y:S01]  /*2630*/  PRMT R179, RZ, 0x7610, R179 ;  /* 0x00007610ffb37816 */ /* 0x000fe200000000b3 */
        /* <DEDUP_REMOVED lines=9> */
[----:B--2---:R-:W-:-:S04]  /*26d0*/  FMUL.FTZ R212, R181, R212 ;  /* 0x000000d4b5d47220 */ /* 0x004fc80000410000 */
[----:B------:R-:W-:Y:S02]  /*26e0*/  FADD.FTZ R215, R215, R212 ;  /* 0x000000d4d7d77221 */ /* 0x000fe40000010000 */
[----:B------:R-:W-:Y:S02]  /*26f0*/  FFMA.FTZ R214, R20, R212, R214 ;  /* 0x000000d414d67223 */ /* 0x000fe400000100d6 */
[----:B----4-:R-:W-:-:S04]  /*2700*/  FMUL.FTZ R22, R180, R22 ;  /* 0x00000016b4167220 */ /* 0x010fc80000410000 */
[----:B------:R-:W-:Y:S02]  /*2710*/  FADD.FTZ R215, R215, R22 ;  /* 0x00000016d7d77221 */ /* 0x000fe40000010000 */
[----:B------:R-:W-:Y:S02]  /*2720*/  FFMA.FTZ R214, R21, R22, R214 ;  /* 0x0000001615d67223 */ /* 0x000fe400000100d6 */
[----:B------:R-:W-:-:S04]  /*2730*/  FMUL.FTZ R184, R178, R184 ;  /* 0x000000b8b2b87220 */ /* 0x000fc80000410000 */
[----:B------:R-:W-:Y:S02]  /*2740*/  FADD.FTZ R215, R215, R184 ;  /* 0x000000b8d7d77221 */ /* 0x000fe40000010000 */
[----:B---3--:R-:W-:Y:S02]  /*2750*/  FMUL.FTZ R186, R176, R179 ;  /* 0x000000b3b0ba7220 */ /* 0x008fe40000410000 */
[----:B------:R-:W-:Y:S02]  /*2760*/  FFMA.FTZ R214, R23, R184, R214 ;  /* 0x000000b817d67223 */ /* 0x000fe400000100d6 */
[----:B------:R-:W-:Y:S02]  /*2770*/  FADD.FTZ R215, R215, R186 ;  /* 0x000000bad7d77221 */ /* 0x000fe40000010000 */
[----:B------:R-:W-:Y:S02]  /*2780*/  FFMA.FTZ R214, R185, R186, R214 ;  /* 0x000000bab9d67223 */ /* 0x000fe400000100d6 */
.L_x_392:
[----:B------:R-:W-:Y:S05]  /*2790*/  BSYNC B1 ;  /* 0x0000000000017941 */ /* 0x000fea0003800000 */
.L_x_391:
[----:B------:R-:W-:Y:S01]  /*27a0*/  BSSY B1, `(.L_x_393) ;  /* 0x000005e000017945 */ /* 0x000fe20003800000 */
[----:B------:R-:W-:Y:S05]  /*27b0*/  @!P1 BRA `(.L_x_394) ;  /* 0x000005c000009947 */ /* 0x000fea0003800000 */
[----:B------:R-:W-:Y:S01]  /*27c0*/  IMAD.WIDE.U32 R176, R219, R204, c[0x0][0x188] ;  /* 0x00006200dbb07625 */ /* 0x000fe200078e00cc */
[----:B------:R-:W2:Y:S04]  /*27d0*/  LDL R193, [R1+0xdc] ;  /* 0x0000dc0001c17983 */ /* 0x000ea80000100800 */
[----:B------:R-:W3:Y:S04]  /*27e0*/  LDL R196, [R1+0xd8] ;  /* 0x0000d80001c47983 */ /* 0x000ee80000100800 */
[----:B------:R-:W4:Y:S01]  /*27f0*/  LDG.E.128 R176, [R176.64] ;  /* 0x00000004b0b07981 */ /* 0x000f22000c1e1d00 */
[----:B------:R-:W-:-:S03]  /*2800*/  ISETP.NE.U32.AND P3, PT, RZ, c[0x0][0x218], PT ;  /* 0x00008600ff007a0c */ /* 0x000fc60003f65070 */
[----:B------:R-:W2:Y:S01]  /*2810*/  LDL R200, [R1+0xd4] ;  /* 0x0000d40001c87983 */ /* 0x000ea20000100800 */
[----:B------:R-:W-:Y:S01]  /*2820*/  ISETP.NE.AND.EX P3, PT, RZ, c[0x0][0x21c], PT, P3 ;  /* 0x00008700ff007a0c */ /* 0x000fe20003f65330 */
[----:B------:R-:W-:-:S06]  /*2830*/  IMAD.WIDE.U32 R180, R213, R204, c[0x0][0x208] ;  /* 0x00008200d5b47625 */ /* 0x000fcc00078e00cc */
[----:B------:R-:W2:Y:S06]  /*2840*/  LDG.E.128 R180, [R180.64] ;  /* 0x00000004b4b47981 */ /* 0x000eac000c1e1d00 */
[----:B------:R-:W-:-:S05]  /*2850*/  @P3 IMAD.WIDE.U32 R188, R219, R204, c[0x0][0x218] ;  /* 0x00008600dbbc3625 */ /* 0x000fca00078e00cc */
[----:B------:R1:W5:Y:S01]  /*2860*/  @P3 LDG.E.128 R24, [R188.64] ;  /* 0x00000004bc183981 */ /* 0x000362000c1e1d00 */
[----:B0-----:R-:W-:-:S03]  /*2870*/  ISETP.NE.AND P3, PT, R205, RZ, PT ;  /* 0x000000ffcd00720c */ /* 0x001fc60003f65270 */
[----:B-1----:R-:W3:Y:S01]  /*2880*/  LDL R189, [R1+0xe0] ;  /* 0x0000e00001bd7983 */ /* 0x002ee20000100800 */
[----:B-----5:R-:W-:Y:S02]  /*2890*/  FSEL R199, R211, RZ, !P3 ;  /* 0x000000ffd3c77208 */ /* 0x020fe40005800000 */
[--C-:B----4-:R-:W-:Y:S02]  /*28a0*/  PRMT R234, RZ, 0x5410, R176.reuse ;  /* 0x00005410ffea7816 */ /* 0x110fe400000000b0 */
[----:B------:R-:W-:Y:S02]  /*28b0*/  PRMT R187, RZ, 0x7610, R176 ;  /* 0x00007610ffbb7816 */ /* 0x000fe400000000b0 */
[--C-:B------:R-:W-:Y:S02]  /*28c0*/  PRMT R188, RZ, 0x5410, R177.reuse ;  /* 0x00005410ffbc7816 */ /* 0x100fe400000000b1 */
[----:B------:R-:W-:Y:S02]  /*28d0*/  PRMT R190, RZ, 0x7610, R177 ;  /* 0x00007610ffbe7816 */ /* 0x000fe400000000b1 */
[----:B------:R-:W-:-:S02]  /*28e0*/  PRMT R192, RZ, 0x5410, R178 ;  /* 0x00005410ffc07816 */ /* 0x000fc400000000b2 */
[----:B------:R-:W-:Y:S02]  /*28f0*/  PRMT R195, RZ, 0x7610, R178 ;  /* 0x00007610ffc37816 */ /* 0x000fe400000000b2 */
[--C-:B------:R-:W-:Y:S01]  /*2900*/  PRMT R197, RZ, 0x5410, R179.reuse ;  /* 0x00005410ffc57816 */ /* 0x100fe200000000b3 */
[C---:B------:R-:W-:Y:S01]  /*2910*/  FADD.FTZ R234, -R199.reuse, R234 ;  /* 0x000000eac7ea7221 */ /* 0x040fe20000010100 */
[----:B------:R-:W-:Y:S01]  /*2920*/  PRMT R179, RZ, 0x7610, R179 ;  /* 0x00007610ffb37816 */ /* 0x000fe200000000b3 */
[C---:B------:R-:W-:Y:S01]  /*2930*/  FADD.FTZ R187, -R199.reuse, R187 ;  /* 0x000000bbc7bb7221 */ /* 0x040fe20000010100 */
[----:B------:R-:W4:Y:S01]  /*2940*/  LDL R178, [R1+0xcc] ;  /* 0x0000cc0001b27983 */ /* 0x000f220000100800 */
[C---:B------:R-:W-:Y:S02]  /*2950*/  FADD.FTZ R188, -R199.reuse, R188 ;  /* 0x000000bcc7bc7221 */ /* 0x040fe40000010100 */
[C---:B------:R-:W-:Y:S01]  /*2960*/  FADD.FTZ R190, -R199.reuse, R190 ;  /* 0x000000bec7be7221 */ /* 0x040fe20000010100 */
[----:B------:R-:W4:Y:S01]  /*2970*/  LDL R177, [R1+0xc8] ;  /* 0x0000c80001b17983 */ /* 0x000f220000100800 */
[----:B------:R-:W-:-:S02]  /*2980*/  FADD.FTZ R192, -R199, R192 ;  /* 0x000000c0c7c07221 */ /* 0x000fc40000010100 */
[C---:B------:R-:W-:Y:S01]  /*2990*/  FADD.FTZ R195, -R199.reuse, R195 ;  /* 0x000000c3c7c37221 */ /* 0x040fe20000010100 */
[----:B------:R-:W4:Y:S01]  /*29a0*/  LDL R176, [R1+0xc4] ;  /* 0x0000c40001b07983 */ /* 0x000f220000100800 */
[C---:B------:R-:W-:Y:S02]  /*29b0*/  FADD.FTZ R197, -R199.reuse, R197 ;  /* 0x000000c5c7c57221 */ /* 0x040fe40000010100 */
[----:B------:R-:W-:Y:S02]  /*29c0*/  FADD.FTZ R199, -R199, R179 ;  /* 0x000000b3c7c77221 */ /* 0x000fe40000010100 */
[----:B------:R-:W4:Y:S01]  /*29d0*/  LDL R179, [R1+0xd0] ;  /* 0x0000d00001b37983 */ /* 0x000f220000100800 */
[--C-:B--2---:R-:W-:Y:S01]  /*29e0*/  PRMT R220, RZ, 0x5410, R180.reuse ;  /* 0x00005410ffdc7816 */ /* 0x104fe200000000b4 */
[----:B------:R-:W-:Y:S01]  /*29f0*/  FMUL.FTZ R234, R3, R234 ;  /* 0x000000ea03ea7220 */ /* 0x000fe20000410000 */
[----:B------:R-:W-:-:S03]  /*2a00*/  PRMT R180, RZ, 0x7610, R180 ;  /* 0x00007610ffb47816 */ /* 0x000fc600000000b4 */
[----:B------:R-:W-:Y:S02]  /*2a10*/  FADD.FTZ R56, R56, R220 ;  /* 0x000000dc38387221 */ /* 0x000fe40000010000 */
[-C--:B------:R-:W-:Y:S02]  /*2a20*/  FFMA.FTZ R168, R234, R220.reuse, R168 ;  /* 0x000000dceaa87223 */ /* 0x080fe400000100a8 */
[----:B---3--:R-:W-:Y:S01]  /*2a30*/  FMUL.FTZ R220, R189, R220 ;  /* 0x000000dcbddc7220 */ /* 0x008fe20000410000 */
[----:B------:R-:W-:Y:S01]  /*2a40*/  PRMT R191, RZ, 0x5410, R181 ;  /* 0x00005410ffbf7816 */ /* 0x000fe200000000b5 */
[C---:B------:R-:W-:Y:S02]  /*2a50*/  FMUL.FTZ R188, R3.reuse, R188 ;  /* 0x000000bc03bc7220 */ /* 0x040fe40000410000 */
[----:B------:R-:W-:Y:S02]  /*2a60*/  FMUL.FTZ R187, R3, R187 ;  /* 0x000000bb03bb7220 */ /* 0x000fe40000410000 */
        /* <DEDUP_REMOVED lines=17> */
[----:B------:R-:W-:Y:S02]  /*2b80*/  FFMA.FTZ R100, R192, R194, R100 ;  /* 0x000000c2c0647223 */ /* 0x000fe40000010064 */
[----:B------:R-:W-:Y:S02]  /*2b90*/  FADD.FTZ R215, R215, R193 ;  /* 0x000000c1d7d77221 */ /* 0x000fe40000010000 */
[----:B------:R-:W-:Y:S01]  /*2ba0*/  FFMA.FTZ R214, R190, R193, R214 ;  /* 0x000000c1bed67223 */ /* 0x000fe200000100d6 */
[--C-:B------:R-:W-:Y:S01]  /*2bb0*/  PRMT R198, RZ, 0x5410, R183.reuse ;  /* 0x00005410ffc67816 */ /* 0x100fe200000000b7 */
[C---:B------:R-:W-:Y:S02]  /*2bc0*/  FMUL.FTZ R197, R3.reuse, R197 ;  /* 0x000000c503c57220 */ /* 0x040fe40000410000 */
        /* <DEDUP_REMOVED lines=12> */
[-C--:B------:R-:W-:Y:S02]  /*2c90*/  FFMA.FTZ R101, R195, R182.reuse, R101 ;  /* 0x000000b6c3657223 */ /* 0x080fe40000010065 */
[----:B------:R-:W-:Y:S02]  /*2ca0*/  FADD.FTZ R175, R175, R183 ;  /* 0x000000b7afaf7221 */ /* 0x000fe40000010000 */
[----:B------:R-:W-:Y:S02]  /*2cb0*/  FFMA.FTZ R103, R199, R183, R103 ;  /* 0x000000b7c7677223 */ /* 0x000fe40000010067 */
[----:B----4-:R-:W-:Y:S02]  /*2cc0*/  FMUL.FTZ R196, R178, R182 ;  /* 0x000000b6b2c47220 */ /* 0x010fe40000410000 */
[----:B------:R-:W-:-:S02]  /*2cd0*/  FMUL.FTZ R198, R177, R198 ;  /* 0x000000c6b1c67220 */ /* 0x000fc40000410000 */
[----:B------:R-:W-:-:S04]  /*2ce0*/  FMUL.FTZ R194, R179, R194 ;  /* 0x000000c2b3c27220 */ /* 0x000fc80000410000 */
[----:B------:R-:W-:Y:S02]  /*2cf0*/  FADD.FTZ R215, R215, R194 ;  /* 0x000000c2d7d77221 */ /* 0x000fe40000010000 */
[----:B------:R-:W-:Y:S02]  /*2d00*/  FFMA.FTZ R214, R192, R194, R214 ;  /* 0x000000c2c0d67223 */ /* 0x000fe400000100d6 */
[----:B------:R-:W-:Y:S02]  /*2d10*/  FADD.FTZ R215, R215, R196 ;  /* 0x000000c4d7d77221 */ /* 0x000fe40000010000 */
[----:B------:R-:W-:Y:S02]  /*2d20*/  FFMA.FTZ R214, R195, R196, R214 ;  /* 0x000000c4c3d67223 */ /* 0x000fe400000100d6 */
[----:B------:R-:W-:Y:S02]  /*2d30*/  FMUL.FTZ R200, R176, R183 ;  /* 0x000000b7b0c87220 */ /* 0x000fe40000410000 */
[----:B------:R-:W-:-:S02]  /*2d40*/  FADD.FTZ R215, R215, R198 ;  /* 0x000000c6d7d77221 */ /* 0x000fc40000010000 */
[----:B------:R-:W-:Y:S02]  /*2d50*/  FFMA.FTZ R214, R197, R198, R214 ;  /* 0x000000c6c5d67223 */ /* 0x000fe400000100d6 */
[----:B------:R-:W-:Y:S02]  /*2d60*/  FADD.FTZ R215, R215, R200 ;  /* 0x000000c8d7d77221 */ /* 0x000fe40000010000 */
[----:B------:R-:W-:Y:S02]  /*2d70*/  FFMA.FTZ R214, R199, R200, R214 ;  /* 0x000000c8c7d67223 */ /* 0x000fe400000100d6 */
.L_x_394:
[----:B------:R-:W-:Y:S05]  /*2d80*/  BSYNC B1 ;  /* 0x0000000000017941 */ /* 0x000fea0003800000 */
.L_x_393:
[----:B------:R-:W-:-:S13]  /*2d90*/  ISETP.GE.U32.AND P3, PT, R0, 0x280, PT ;  /* 0x000002800000780c */ /* 0x000fda0003f66070 */
[----:B------:R-:W-:Y:S05]  /*2da0*/  @!P3 BRA `(.L_x_386) ;  /* 0x000005a00000b947 */ /* 0x000fea0003800000 */
[-C--:B------:R-:W-:Y:S01]  /*2db0*/  IMAD.WIDE.U32 R176, R219, R204.reuse, c[0x0][0x188] ;  /* 0x00006200dbb07625 */ /* 0x080fe200078e00cc */
[----:B0-----:R-:W-:Y:S01]  /*2dc0*/  ISETP.NE.AND P3, PT, R205, RZ, PT ;  /* 0x000000ffcd00720c */ /* 0x001fe20003f65270 */
[----:B------:R-:W2:Y:S04]  /*2dd0*/  LDL R221, [R1+0xbc] ;  /* 0x0000bc0001dd7983 */ /* 0x000ea80000100800 */
[----:B------:R-:W3:Y:S01]  /*2de0*/  LDG.E.128 R176, [R176.64] ;  /* 0x00000004b0b07981 */ /* 0x000ee2000c1e1d00 */
[----:B-----5:R-:W-:Y:S01]  /*2df0*/  FSEL R211, R211, RZ, !P3 ;  /* 0x000000ffd3d37208 */ /* 0x020fe20005800000 */
[-C--:B------:R-:W-:Y:S01]  /*2e00*/  IMAD.WIDE.U32 R180, R213, R204.reuse, c[0x0][0x208] ;  /* 0x00008200d5b47625 */ /* 0x080fe200078e00cc */
[----:B------:R-:W-:Y:S01]  /*2e10*/  ISETP.NE.U32.AND P3, PT, RZ, c[0x0][0x218], PT ;  /* 0x00008600ff007a0c */ /* 0x000fe20003f65070 */
[----:B------:R-:W4:Y:S03]  /*2e20*/  LDL R213, [R1+0xb8] ;  /* 0x0000b80001d57983 */ /* 0x000f260000100800 */
[----:B------:R-:W-:Y:S01]  /*2e30*/  ISETP.NE.AND.EX P3, PT, RZ, c[0x0][0x21c], PT, P3 ;  /* 0x00008700ff007a0c */ /* 0x000fe20003f65330 */
[----:B------:R-:W2:Y:S04]  /*2e40*/  LDG.E.128 R180, [R180.64] ;  /* 0x00000004b4b47981 */ /* 0x000ea8000c1e1d00 */
[----:B------:R-:W4:Y:S04]  /*2e50*/  LDL R207, [R1+0xb4] ;  /* 0x0000b40001cf7983 */ /* 0x000f280000100800 */
[----:B------:R-:W4:Y:S04]  /*2e60*/  LDL R205, [R1+0xb0] ;  /* 0x0000b00001cd7983 */ /* 0x000f280000100800 */
[----:B------:R-:W-:-:S02]  /*2e70*/  @P3 IMAD.WIDE.U32 R6, R219, R204, c[0x0][0x218] ;  /* 0x00008600db063625 */ /* 0x000fc400078e00cc */
[----:B------:R-:W4:Y:S04]  /*2e80*/  LDL R219, [R1+0xc0] ;  /* 0x0000c00001db7983 */ /* 0x000f280000100800 */
[----:B------:R-:W4:Y:S04]  /*2e90*/  LDL R204, [R1+0xac] ;  /* 0x0000ac0001cc7983 */ /* 0x000f280000100800 */
[----:B------:R0:W5:Y:S01]  /*2ea0*/  @P3 LDG.E.128 R164, [R6.64] ;  /* 0x0000000406a43981 */ /* 0x000162000c1e1d00 */
[--C-:B---3--:R-:W-:Y:S02]  /*2eb0*/  PRMT R201, RZ, 0x5410, R177.reuse ;  /* 0x00005410ffc97816 */ /* 0x108fe400000000b1 */
[----:B------:R-:W-:-:S02]  /*2ec0*/  PRMT R202, RZ, 0x7610, R177 ;  /* 0x00007610ffca7816 */ /* 0x000fc400000000b1 */
[----:B------:R-:W3:Y:S01]  /*2ed0*/  LDL R177, [R1+0xa8] ;  /* 0x0000a80001b17983 */ /* 0x000ee20000100800 */
[--C-:B------:R-:W-:Y:S02]  /*2ee0*/  PRMT R236, RZ, 0x5410, R176.reuse ;  /* 0x00005410ffec7816 */ /* 0x100fe400000000b0 */
[----:B------:R-:W-:Y:S02]  /*2ef0*/  PRMT R222, RZ, 0x7610, R176 ;  /* 0x00007610ffde7816 */ /* 0x000fe400000000b0 */
[----:B------:R-:W3:Y:S01]  /*2f00*/  LDL R176, [R1+0xa4] ;  /* 0x0000a40001b07983 */ /* 0x000ee20000100800 */
[----:B------:R-:W-:Y:S01]  /*2f10*/  FADD.FTZ R236, -R211, R236 ;  /* 0x000000ecd3ec7221 */ /* 0x000fe20000010100 */
[----:B--2---:R-:W-:-:S03]  /*2f20*/  PRMT R223, RZ, 0x5410, R180 ;  /* 0x00005410ffdf7816 */ /* 0x004fc600000000b4 */
[----:B------:R-:W-:Y:S01]  /*2f30*/  FMUL.FTZ R236, R3, R236 ;  /* 0x000000ec03ec7220 */ /* 0x000fe20000410000 */
[----:B------:R-:W-:Y:S01]  /*2f40*/  PRMT R180, RZ, 0x7610, R180 ;  /* 0x00007610ffb47816 */ /* 0x000fe200000000b4 */
[C---:B------:R-:W-:Y:S02]  /*2f50*/  FADD.FTZ R201, -R211.reuse, R201 ;  /* 0x000000c9d3c97221 */ /* 0x040fe40000010100 */
[----:B------:R-:W-:Y:S02]  /*2f60*/  FADD.FTZ R104, R104, R223 ;  /* 0x000000df68687221 */ /* 0x000fe40000010000 */
[-C--:B------:R-:W-:Y:S02]  /*2f70*/  FFMA.FTZ R64, R236, R223.reuse, R64 ;  /* 0x000000dfec407223 */ /* 0x080fe40000010040 */
[----:B------:R-:W-:Y:S02]  /*2f80*/  FADD.FTZ R222, -R211, R222 ;  /* 0x000000ded3de7221 */ /* 0x000fe40000010100 */
[----:B----4-:R-:W-:Y:S01]  /*2f90*/  FMUL.FTZ R223, R219, R223 ;  /* 0x000000dfdbdf7220 */ /* 0x010fe20000410000 */
[----:B------:R-:W-:Y:S01]  /*2fa0*/  PRMT R206, RZ, 0x5410, R178 ;  /* 0x00005410ffce7816 */ /* 0x000fe200000000b2 */
[C---:B------:R-:W-:Y:S01]  /*2fb0*/  FMUL.FTZ R201, R3.reuse, R201 ;  /* 0x000000c903c97220 */ /* 0x040fe20000410000 */
[----:B------:R-:W-:Y:S01]  /*2fc0*/  PRMT R203, RZ, 0x5410, R181 ;  /* 0x00005410ffcb7816 */ /* 0x000fe200000000b5 */
[----:B------:R-:W-:-:S02]  /*2fd0*/  FMUL.FTZ R222, R3, R222 ;  /* 0x000000de03de7220 */ /* 0x000fc40000410000 */
[----:B------:R-:W-:Y:S02]  /*2fe0*/  FMUL.FTZ R221, R221, R180 ;  /* 0x000000b4dddd7220 */ /* 0x000fe40000410000 */
[----:B------:R-:W-:Y:S02]  /*2ff0*/  FADD.FTZ R215, R215, R223 ;  /* 0x000000dfd7d77221 */ /* 0x000fe40000010000 */
[----:B------:R-:W-:Y:S01]  /*3000*/  FFMA.FTZ R214, R236, R223, R214 ;  /* 0x000000dfecd67223 */ /* 0x000fe200000100d6 */
[----:B------:R-:W-:Y:S01]  /*3010*/  PRMT R9, RZ, 0x7610, R178 ;  /* 0x00007610ff097816 */ /* 0x000fe200000000b2 */
[----:B------:R-:W-:Y:S01]  /*3020*/  FADD.FTZ R206, -R211, R206 ;  /* 0x000000ced3ce7221 */ /* 0x000fe20000010100 */
[----:B------:R-:W-:Y:S01]  /*3030*/  PRMT R181, RZ, 0x7610, R181 ;  /* 0x00007610ffb57816 */ /* 0x000fe200000000b5 */
[----:B------:R-:W-:Y:S02]  /*3040*/  FADD.FTZ R106, R106, R203 ;  /* 0x000000cb6a6a7221 */ /* 0x000fe40000010000 */
[----:B------:R-:W-:-:S02]  /*3050*/  FFMA.FTZ R66, R201, R203, R66 ;  /* 0x000000cbc9427223 */ /* 0x000fc40000010042 */
[----:B------:R-:W-:Y:S02]  /*3060*/  FADD.FTZ R202, -R211, R202 ;  /* 0x000000cad3ca7221 */ /* 0x000fe40000010100 */
[----:B------:R-:W-:Y:S02]  /*3070*/  FMUL.FTZ R203, R213, R203 ;  /* 0x000000cbd5cb7220 */ /* 0x000fe40000410000 */
[----:B------:R-:W-:Y:S02]  /*3080*/  FADD.FTZ R215, R215, R221 ;  /* 0x000000ddd7d77221 */ /* 0x000fe40000010000 */
[----:B------:R-:W-:Y:S01]  /*3090*/  FFMA.FTZ R214, R222, R221, R214 ;  /* 0x000000ddded67223 */ /* 0x000fe200000100d6 */
[----:B0-----:R-:W-:Y:S01]  /*30a0*/  PRMT R7, RZ, 0x5410, R179 ;  /* 0x00005410ff077816 */ /* 0x001fe200000000b3 */
[----:B------:R-:W-:Y:S01]  /*30b0*/  FADD.FTZ R9, -R211, R9 ;  /* 0x00000009d3097221 */ /* 0x000fe20000010100 */
[----:B------:R-:W-:Y:S01]  /*30c0*/  PRMT R208, RZ, 0x5410, R182 ;  /* 0x00005410ffd07816 */ /* 0x000fe200000000b6 */
[----:B------:R-:W-:-:S02]  /*30d0*/  FMUL.FTZ R206, R3, R206 ;  /* 0x000000ce03ce7220 */ /* 0x000fc40000410000 */
[----:B------:R-:W-:Y:S02]  /*30e0*/  FMUL.FTZ R202, R3, R202 ;  /* 0x000000ca03ca7220 */ /* 0x000fe40000410000 */
[----:B------:R-:W-:Y:S02]  /*30f0*/  FMUL.FTZ R207, R207, R181 ;  /* 0x000000b5cfcf7220 */ /* 0x000fe40000410000 */
[----:B------:R-:W-:Y:S02]  /*3100*/  FADD.FTZ R215, R215, R203 ;  /* 0x000000cbd7d77221 */ /* 0x000fe40000010000 */
[----:B------:R-:W-:Y:S01]  /*3110*/  FFMA.FTZ R214, R201, R203, R214 ;  /* 0x000000cbc9d67223 */ /* 0x000fe200000100d6 */
        /* <DEDUP_REMOVED lines=8> */
[----:B------:R-:W-:Y:S01]  /*31a0*/  FFMA.FTZ R214, R202, R207, R214 ;  /* 0x000000cfcad67223 */ /* 0x000fe200000100d6 */
[----:B------:R-:W-:Y:S01]  /*31b0*/  PRMT R10, RZ, 0x5410, R183 ;  /* 0x00005410ff0a7816 */ /* 0x000fe200000000b7 */
[----:B------:R-:W-:-:S02]  /*31c0*/  FADD.FTZ R6, -R211, R6 ;  /* 0x00000006d3067221 */ /* 0x000fc40000010100 */
[----:B------:R-:W-:Y:S02]  /*31d0*/  FADD.FTZ R109, R109, R8 ;  /* 0x000000086d6d7221 */ /* 0x000fe40000010000 */
[-C--:B------:R-:W-:Y:S02]  /*31e0*/  FFMA.FTZ R69, R9, R8.reuse, R69 ;  /* 0x0000000809457223 */ /* 0x080fe40000010045 */
[----:B------:R-:W-:Y:S02]  /*31f0*/  FMUL.FTZ R7, R3, R7 ;  /* 0x0000000703077220 */ /* 0x000fe40000410000 */
[----:B------:R-:W-:Y:S02]  /*3200*/  FMUL.FTZ R8, R204, R8 ;  /* 0x00000008cc087220 */ /* 0x000fe40000410000 */
[----:B------:R-:W-:Y:S02]  /*3210*/  FADD.FTZ R215, R215, R208 ;  /* 0x000000d0d7d77221 */ /* 0x000fe40000010000 */
[----:B------:R-:W-:Y:S01]  /*3220*/  FFMA.FTZ R214, R206, R208, R214 ;  /* 0x000000d0ced67223 */ /* 0x000fe200000100d6 */
[----:B------:R-:W-:Y:S01]  /*3230*/  PRMT R5, RZ, 0x7610, R183 ;  /* 0x00007610ff057816 */ /* 0x000fe200000000b7 */
[----:B------:R-:W-:-:S02]  /*3240*/  FADD.FTZ R110, R110, R10 ;  /* 0x0000000a6e6e7221 */ /* 0x000fc40000010000 */
[----:B------:R-:W-:Y:S02]  /*3250*/  FFMA.FTZ R70, R7, R10, R70 ;  /* 0x0000000a07467223 */ /* 0x000fe40000010046 */
        /* <DEDUP_REMOVED lines=9> */
[----:B---3--:R-:W-:-:S04]  /*32f0*/  FMUL.FTZ R10, R177, R10 ;  /* 0x0000000ab10a7220 */ /* 0x008fc80000410000 */
[----:B------:R-:W-:Y:S02]  /*3300*/  FADD.FTZ R215, R215, R10 ;  /* 0x0000000ad7d77221 */ /* 0x000fe40000010000 */
[----:B------:R-:W-:Y:S02]  /*3310*/  FMUL.FTZ R5, R176, R5 ;  /* 0x00000005b0057220 */ /* 0x000fe40000410000 */
[----:B------:R-:W-:Y:S02]  /*3320*/  FFMA.FTZ R214, R7, R10, R214 ;  /* 0x0000000a07d67223 */ /* 0x000fe400000100d6 */
[----:B------:R-:W-:Y:S02]  /*3330*/  FADD.FTZ R215, R215, R5 ;  /* 0x00000005d7d77221 */ /* 0x000fe40000010000 */
[----:B------:R-:W-:Y:S02]  /*3340*/  FFMA.FTZ R214, R6, R5, R214 ;  /* 0x0000000506d67223 */ /* 0x000fe400000100d6 */
.L_x_386:
[----:B------:R-:W-:Y:S05]  /*3350*/  BSYNC B0 ;  /* 0x0000000000007941 */ /* 0x000fea0003800000 */
.L_x_372:
[----:B------:R-:W2:Y:S04]  /*3360*/  LDL R177, [R1] ;  /* 0x0000000001b17983 */ /* 0x000ea80000100800 */
[----:B------:R-:W1:Y:S02]  /*3370*/  S2R R176, SR_TID.X ;  /* 0x0000000000b07919 */ /* 0x000e640000002100 */
[----:B-1----:R-:W-:-:S04]  /*3380*/  SHF.R.U32.HI R180, RZ, 0x5, R176 ;  /* 0x00000005ffb47819 */ /* 0x002fc800000116b0 */
[----:B------:R-:W-:Y:S02]  /*3390*/  LOP3.LUT R181, R180, 0x7fffffc, RZ, 0xc0, !PT ;  /* 0x07fffffcb4b57812 */ /* 0x000fe400078ec0ff */
[----:B--2---:R-:W-:-:S13]  /*33a0*/  LOP3.LUT P3, RZ, R177, 0xff, RZ, 0xc0, !PT ;  /* 0x000000ffb1ff7812 */ /* 0x004fda000786c0ff */
[----:B------:R-:W-:Y:S02]  /*33b0*/  @!P3 IADD3 R181, R181, 0x4, RZ ;  /* 0x00000004b5b5b810 */ /* 0x000fe40007ffe0ff */
[----:B------:R-:W-:Y:S01]  /*33c0*/  LOP3.LUT P3, RZ, R176, 0x1f, RZ, 0xc0, !PT ;  /* 0x0000001fb0ff7812 */ /* 0x000fe2000786c0ff */
[----:B------:R-:W-:Y:S10]  /*33d0*/  BRA.DIV ~URZ, `(.L_x_395) ;  /* 0x00004cc27f007947 */ /* 0x000ff4000b800000 */
[----:B------:R1:W2:Y:S02]  /*33e0*/  SHFL.DOWN PT, R179, R215, 0x10, 0x1f ;  /* 0x0a001f00d7b37f89 */ /* 0x0002a400000e0000 */
.L_x_546:
[----:B------:R-:W-:Y:S05]  /*33f0*/  BRA.DIV ~URZ, `(.L_x_396) ;  /* 0x00004d227f007947 */ /* 0x000fea000b800000 */
[----:B------:R-:W3:Y:S01]  /*3400*/  SHFL.DOWN PT, R176, R214, 0x10, 0x1f ;  /* 0x0a001f00d6b07f89 */ /* 0x000ee200000e0000 */
[----:B--2---:R-:W-:Y:S02]  /*3410*/  FADD.FTZ R179, R179, R215 ;  /* 0x000000d7b3b37221 */ /* 0x004fe40000010000 */
[----:B---3--:R-:W-:-:S03]  /*3420*/  FADD.FTZ R214, R176, R214 ;  /* 0x000000d6b0d67221 */ /* 0x008fc60000010000 */
[----:B------:R-:W2:Y:S02]  /*3430*/  SHFL.DOWN PT, R176, R179, 0x8, 0x1f ;  /* 0x09001f00b3b07f89 */ /* 0x000ea400000e0000 */
[----:B--2---:R-:W-:Y:S02]  /*3440*/  FADD.FTZ R179, R176, R179 ;  /* 0x000000b3b0b37221 */ /* 0x004fe40000010000 */
[----:B------:R-:W2:Y:S02]  /*3450*/  SHFL.DOWN PT, R176, R214, 0x8, 0x1f ;  /* 0x09001f00d6b07f89 */ /* 0x000ea400000e0000 */
[----:B--2---:R-:W-:Y:S02]  /*3460*/  FADD.FTZ R214, R214, R176 ;  /* 0x000000b0d6d67221 */ /* 0x004fe40000010000 */
[----:B------:R-:W2:Y:S02]  /*3470*/  SHFL.DOWN PT, R176, R179, 0x4, 0x1f ;  /* 0x08801f00b3b07f89 */ /* 0x000ea400000e0000 */
[----:B--2---:R-:W-:-:S02]  /*3480*/  FADD.FTZ R179, R179, R176 ;  /* 0x000000b0b3b37221 */ /* 0x004fc40000010000 */
[----:B------:R-:W2:Y:S04]  /*3490*/  SHFL.DOWN PT, R176, R214, 0x4, 0x1f ;  /* 0x08801f00d6b07f89 */ /* 0x000ea800000e0000 */
[----:B-1----:R-:W1:Y:S01]  /*34a0*/  SHFL.DOWN PT, R215, R179, 0x2, 0x1f ;  /* 0x08401f00b3d77f89 */ /* 0x002e6200000e0000 */
[----:B--2---:R-:W-:Y:S02]  /*34b0*/  FADD.FTZ R214, R214, R176 ;  /* 0x000000b0d6d67221 */ /* 0x004fe40000010000 */
[----:B-1----:R-:W-:-:S03]  /*34c0*/  FADD.FTZ R215, R179, R215 ;  /* 0x000000d7b3d77221 */ /* 0x002fc60000010000 */
[----:B------:R-:W1:Y:S04]  /*34d0*/  SHFL.DOWN PT, R176, R214, 0x2, 0x1f ;  /* 0x08401f00d6b07f89 */ /* 0x000e6800000e0000 */
[----:B------:R2:W3:Y:S01]  /*34e0*/  SHFL.DOWN PT, R179, R215, 0x1, 0x1f ;  /* 0x08201f00d7b37f89 */ /* 0x0004e200000e0000 */
[----:B-1----:R-:W-:-:S05]  /*34f0*/  FADD.FTZ R214, R214, R176 ;  /* 0x000000b0d6d67221 */ /* 0x002fca0000010000 */
[----:B------:R2:W1:Y:S02]  /*3500*/  SHFL.DOWN PT, R177, R214, 0x1, 0x1f ;  /* 0x08201f00d6b17f89 */ /* 0x00046400000e0000 */
.L_x_547:
[----:B---3--:R-:W-:Y:S01]  /*3510*/  @!P3 LOP3.LUT R178, R180, 0x3, RZ, 0xc0, !PT ;  /* 0x00000003b4b2b812 */ /* 0x008fe200078ec0ff */
[----:B------:R-:W-:Y:S01]  /*3520*/  FADD.FTZ R176, R179, R215 ;  /* 0x000000d7b3b07221 */ /* 0x000fe20000010000 */
[----:B------:R-:W3:Y:S01]  /*3530*/  S2R R182, SR_TID.X ;  /* 0x0000000000b67919 */ /* 0x000ee20000002100 */
[----:B-1----:R-:W-:Y:S01]  /*3540*/  FADD.FTZ R177, R177, R214 ;  /* 0x000000d6b1b17221 */ /* 0x002fe20000010000 */
[----:B------:R-:W-:Y:S01]  /*3550*/  @!P3 IADD3 R178, R181, R178, RZ ;  /* 0x000000b2b5b2b210 */ /* 0x000fe20007ffe0ff */
[----:B------:R-:W-:Y:S01]  /*3560*/  WARPSYNC 0xffffffff ;  /* 0xffffffff00007948 */ /* 0x000fe20003800000 */
[----:B------:R-:W-:Y:S01]  /*3570*/  IMAD.MOV.U32 R180, RZ, RZ, RZ ;  /* 0x000000ffffb47224 */ /* 0x000fe200078e00ff */
[----:B------:R-:W-:Y:S01]  /*3580*/  LOP3.LUT P4, RZ, R0, 0xffffff80, RZ, 0xc0, !PT ;  /* 0xffffff8000ff7812 */ /* 0x000fe2000788c0ff */
[----:B------:R-:W-:Y:S01]  /*3590*/  BSSY B0, `(.L_x_397) ;  /* 0x00000ef000007945 */ /* 0x000fe20003800000 */
[----:B------:R1:W-:Y:S04]  /*35a0*/  @!P3 STS.64 [R178.X8+0x5000], R176 ;  /* 0x005000b0b200b388 */ /* 0x0003e80000008a00 */
[----:B------:R-:W-:Y:S01]  /*35b0*/  BAR.SYNC.DEFER_BLOCKING 0x0 ;  /* 0x0000000000007b1d */ /* 0x000fe20000010000 */
[----:B-----5:R-:W-:-:S13]  /*35c0*/  ISETP.GE.AND P3, PT, R252, 0x1, PT ;  /* 0x00000001fc00780c */ /* 0x020fda0003f66270 */
[----:B-1----:R-:W-:-:S05]  /*35d0*/  @P3 IADD3 R176, R252, -0x1, RZ ;  /* 0xfffffffffcb03810 */ /* 0x002fca0007ffe0ff */
[----:B------:R-:W-:-:S05]  /*35e0*/  @P3 IMAD R176, R176, c[0x0][0x168], RZ ;  /* 0x00005a00b0b03a24 */ /* 0x000fca00078e02ff */
[----:B------:R-:W-:-:S04]  /*35f0*/  @P3 SHF.R.S32.HI R177, RZ, 0x1f, R176 ;  /* 0x0000001fffb13819 */ /* 0x000fc800000114b0 */
[----:B------:R-:W-:Y:S02]  /*3600*/  @P3 LEA.HI R176, R177, R176, RZ, 0x3 ;  /* 0x000000b0b1b03211 */ /* 0x000fe400078f18ff */
[----:B---3--:R-:W-:-:S04]  /*3610*/  @P3 LOP3.LUT R177, R182, 0x7f, RZ, 0xc0, !PT ;  /* 0x0000007fb6b13812 */ /* 0x008fc800078ec0ff */
[----:B------:R-:W-:Y:S02]  /*3620*/  @P3 LEA.HI.SX32 R180, R176, R177, 0x1d ;  /* 0x000000b1b0b43211 */ /* 0x000fe400078feaff */
[----:B------:R-:W1:Y:S02]  /*3630*/  LDS.128 R176, [R181.X8+0x5000] ;  /* 0x00500000b5b07984 */ /* 0x000e640000008c00 */
[----:B-1----:R-:W-:Y:S02]  /*3640*/  FADD.FTZ R176, RZ, R176 ;  /* 0x000000b0ffb07221 */ /* 0x002fe40000010000 */
[----:B------:R-:W-:Y:S02]  /*3650*/  FADD.FTZ R177, RZ, R177 ;  /* 0x000000b1ffb17221 */ /* 0x000fe40000010000 */
[----:B------:R-:W-:Y:S02]  /*3660*/  FADD.FTZ R182, R178, R176 ;  /* 0x000000b0b2b67221 */ /* 0x000fe40000010000 */
[----:B------:R-:W-:-:S02]  /*3670*/  FADD.FTZ R183, R179, R177 ;  /* 0x000000b1b3b77221 */ /* 0x000fc40000010000 */
[----:B------:R-:W1:Y:S02]  /*3680*/  LDS.128 R176, [R181.X8+0x5010] ;  /* 0x00501000b5b07984 */ /* 0x000e640000008c00 */
[----:B-1----:R-:W-:Y:S02]  /*3690*/  FADD.FTZ R176, R182, R176 ;  /* 0x000000b0b6b07221 */ /* 0x002fe40000010000 */
[----:B------:R-:W-:Y:S02]  /*36a0*/  FADD.FTZ R177, R183, R177 ;  /* 0x000000b1b7b17221 */ /* 0x000fe40000010000 */
[----:B------:R-:W-:Y:S02]  /*36b0*/  FADD.FTZ R178, R178, R176 ;  /* 0x000000b0b2b27221 */ /* 0x000fe40000010000 */
[----:B------:R-:W-:Y:S02]  /*36c0*/  FADD.FTZ R179, R179, R177 ;  /* 0x000000b1b3b37221 */ /* 0x000fe40000010000 */
[----:B------:R-:W-:-:S02]  /*36d0*/  FMUL.FTZ R178, R178, c[0x0][0x1e0] ;  /* 0x00007800b2b27a20 */ /* 0x000fc40000410000 */
[----:B------:R-:W-:Y:S01]  /*36e0*/  FMUL.FTZ R179, R179, c[0x0][0x1e0] ;  /* 0x00007800b3b37a20 */ /* 0x000fe20000410000 */
[----:B------:R-:W-:Y:S05]  /*36f0*/  @!P4 BRA `(.L_x_398) ;  /* 0x00000d800000c947 */ /* 0x000fea0003800000 */
[----:B------:R-:W-:Y:S01]  /*3700*/  BSSY B1, `(.L_x_399) ;  /* 0x0000005000017945 */ /* 0x000fe20003800000 */
[----:B------:R-:W-:Y:S05]  /*3710*/  @!P3 BRA `(.L_x_400) ;  /* 0x000000300000b947 */ /* 0x000fea0003800000 */
[----:B------:R-:W-:-:S10]  /*3720*/  HFMA2.MMA R60, -RZ, RZ, 0, 9.5367431640625e-07 ;  /* 0x00000010ff3c7435 */ /* 0x000fd400000001ff */
[----:B------:R-:W-:-:S06]  /*3730*/  IMAD.WIDE.U32 R60, R180, R60, c[0x0][0x170] ;  /* 0x00005c00b43c7625 */ /* 0x000fcc00078e003c */
[----:B------:R-:W5:Y:S02]  /*3740*/  LDG.E.128 R60, [R60.64] ;  /* 0x000000043c3c7981 */ /* 0x000f64000c1e1d00 */
.L_x_400:
[----:B------:R-:W-:Y:S05]  /*3750*/  BSYNC B1 ;  /* 0x0000000000017941 */ /* 0x000fea0003800000 */
.L_x_399:
[----:B------:R-:W-:Y:S01]  /*3760*/  BSSY B1, `(.L_x_401) ;  /* 0x0000016000017945 */ /* 0x000fe20003800000 */
[----:B------:R-:W-:Y:S05]  /*3770*/  @P2 BRA `(.L_x_402) ;  /* 0x0000008000002947 */ /* 0x000fea0003800000 */
[----:B------:R-:W-:Y:S01]  /*3780*/  ULDC.64 UR6, c[0x0][0x218] ;  /* 0x0000860000067ab9 */ /* 0x000fe20000000a00 */
[----:B------:R-:W-:Y:S01]  /*3790*/  IMAD.MOV.U32 R177, RZ, RZ, RZ ;  /* 0x000000ffffb17224 */ /* 0x000fe200078e00ff */
[----:B------:R-:W-:-:S04]  /*37a0*/  UISETP.NE.U32.AND UP0, UPT, URZ, UR6, UPT ;  /* 0x000000063f00728c */ /* 0x000fc8000bf05070 */
[----:B------:R-:W-:-:S06]  /*37b0*/  UISETP.NE.AND.EX UP0, UPT, URZ, UR7, UPT, UP0 ;  /* 0x000000073f00728c */ /* 0x000fcc000bf05300 */
[----:B------:R-:W-:-:S13]  /*37c0*/  PLOP3.LUT P4, PT, PT, PT, UP0, 0x80, 0x0 ;  /* 0x000000000000781c */ /* 0x000fda0003f8f008 */
[----:B------:R-:W-:Y:S05]  /*37d0*/  @!P4 BRA `(.L_x_403) ;  /* 0x000000e00000c947 */ /* 0x000fea0003800000 */
[----:B------:R-:W-:Y:S01]  /*37e0*/  PRMT R177, RZ, 0x5410, R152 ;  /* 0x00005410ffb17816 */ /* 0x000fe20000000098 */
[----:B------:R-:W-:Y:S05]  /*37f0*/  BRA `(.L_x_403) ;  /* 0x000000c000007947 */ /* 0x000fea0003800000 */
.L_x_402:
[----:B------:R-:W1:Y:S01]  /*3800*/  LDC.U8 R176, c[0x0][0x1f0] ;  /* 0x00007c00ffb07b82 */ /* 0x000e620000000000 */
[----:B------:R-:W-:Y:S02]  /*3810*/  ULDC.64 UR6, c[0x0][0x218] ;  /* 0x0000860000067ab9 */ /* 0x000fe40000000a00 */
[----:B------:R-:W-:-:S04]  /*3820*/  UISETP.NE.U32.AND UP0, UPT, URZ, UR6, UPT ;  /* 0x000000063f00728c */ /* 0x000fc8000bf05070 */
[----:B------:R-:W-:Y:S01]  /*3830*/  UISETP.NE.AND.EX UP0, UPT, URZ, UR7, UPT, UP0 ;  /* 0x000000073f00728c */ /* 0x000fe2000bf05300 */
[----:B-1----:R-:W-:-:S04]  /*3840*/  ISETP.NE.AND P4, PT, R176, RZ, PT ;  /* 0x000000ffb000720c */ /* 0x002fc80003f85270 */
[----:B------:R-:W-:Y:S02]  /*3850*/  FSEL R176, R178, RZ, !P4 ;  /* 0x000000ffb2b07208 */ /* 0x000fe40006000000 */
[----:B------:R-:W-:-:S03]  /*3860*/  PLOP3.LUT P4, PT, PT, PT, UP0, 0x80, 0x0 ;  /* 0x000000000000781c */ /* 0x000fc60003f8f008 */
[----:B------:R-:W-:-:S04]  /*3870*/  FFMA.FTZ R176, R209, R179, R176 ;  /* 0x000000b3d1b07223 */ /* 0x000fc800000100b0 */
[----:B------:R-:W-:-:S04]  /*3880*/  FADD.FTZ R176, R210, -R176 ;  /* 0x800000b0d2b07221 */ /* 0x000fc80000010000 */
[----:B------:R-:W-:Y:S02]  /*3890*/  FMUL.FTZ R177, R3, R176 ;  /* 0x000000b003b17220 */ /* 0x000fe40000410000 */
[----:B------:R-:W-:-:S05]  /*38a0*/  @P4 PRMT R176, RZ, 0x5410, R152 ;  /* 0x00005410ffb04816 */ /* 0x000fca0000000098 */
[----:B------:R-:W-:Y:S02]  /*38b0*/  @P4 FADD.FTZ R177, R177, R176 ;  /* 0x000000b0b1b14221 */ /* 0x000fe40000010000 */
.L_x_403:
[----:B------:R-:W-:Y:S05]  /*38c0*/  BSYNC B1 ;  /* 0x0000000000017941 */ /* 0x000fea0003800000 */
.L_x_401:
[----:B------:R-:W3:Y:S01]  /*38d0*/  LDL R181, [R1+0xa0] ;  /* 0x0000a00001b57983 */ /* 0x000ee20000100800 */
[----:B------:R-:W-:Y:S01]  /*38e0*/  ISETP.NE.U32.AND P5, PT, RZ, c[0x0][0x258], PT ;  /* 0x00009600ff007a0c */ /* 0x000fe20003fa5070 */
[----:B------:R-:W-:Y:S03]  /*38f0*/  BSSY B1, `(.L_x_404) ;  /* 0x0000017000017945 */ /* 0x000fe60003800000 */
[----:B------:R-:W-:-:S13]  /*3900*/  ISETP.NE.AND.EX P5, PT, RZ, c[0x0][0x25c], PT, P5 ;  /* 0x00009700ff007a0c */ /* 0x000fda0003fa5350 */
[----:B------:R-:W-:Y:S01]  /*3910*/  @P5 F2FP.BF16.PACK_AB R176, RZ, R177 ;  /* 0x000000b1ffb0523e */ /* 0x000fe200000010ff */
[----:B------:R-:W-:-:S03]  /*3920*/  @P3 FMUL.FTZ R177, R177, c[0x0][0x1ec] ;  /* 0x00007b00b1b13a20 */ /* 0x000fc60000410000 */
[----:B------:R-:W-:Y:S02]  /*3930*/  @P5 PRMT R52, R176, 0x7610, R52 ;  /* 0x00007610b0345816 */ /* 0x000fe40000000034 */
[----:B-----5:R-:W-:-:S05]  /*3940*/  @P3 PRMT R176, RZ, 0x5410, R60 ;  /* 0x00005410ffb03816 */ /* 0x020fca000000003c */
[----:B------:R-:W-:Y:S02]  /*3950*/  @P3 FFMA.FTZ R112, R177, R176, R112 ;  /* 0x000000b0b1703223 */ /* 0x000fe40000010070 */
[----:B---3--:R-:W-:-:S05]  /*3960*/  @P3 FMUL.FTZ R176, R181, R177 ;  /* 0x000000b1b5b03220 */ /* 0x008fca0000410000 */
[----:B------:R-:W-:-:S04]  /*3970*/  @P3 F2FP.BF16.PACK_AB R176, RZ, R176 ;  /* 0x000000b0ffb0323e */ /* 0x000fc800000010ff */
[----:B------:R-:W-:Y:S01]  /*3980*/  @P3 PRMT R96, R176, 0x7610, R96 ;  /* 0x00007610b0603816 */ /* 0x000fe20000000060 */
[----:B------:R-:W-:Y:S05]  /*3990*/  @P2 BRA `(.L_x_405) ;  /* 0x0000004000002947 */ /* 0x000fea0003800000 */
[----:B------:R-:W-:Y:S01]  /*39a0*/  HFMA2.MMA R177, -RZ, RZ, 0, 0 ;  /* 0x00000000ffb17435 */ /* 0x000fe200000001ff */
[----:B------:R-:W-:Y:S05]  /*39b0*/  @!P4 BRA `(.L_x_406) ;  /* 0x000000a00000c947 */ /* 0x000fea0003800000 */
[----:B------:R-:W-:Y:S01]  /*39c0*/  PRMT R177, RZ, 0x7610, R152 ;  /* 0x00007610ffb17816 */ /* 0x000fe20000000098 */
[----:B------:R-:W-:Y:S05]  /*39d0*/  BRA `(.L_x_406) ;  /* 0x0000008000007947 */ /* 0x000fea0003800000 */
.L_x_405:
[----:B------:R-:W1:Y:S02]  /*39e0*/  LDC.U8 R176, c[0x0][0x1f0] ;  /* 0x00007c00ffb07b82 */ /* 0x000e640000000000 */
[----:B-1----:R-:W-:-:S04]  /*39f0*/  ISETP.NE.AND P6, PT, R176, RZ, PT ;  /* 0x000000ffb000720c */ /* 0x002fc80003fc5270 */
[----:B------:R-:W-:-:S05]  /*3a00*/  FSEL R176, R178, RZ, !P6 ;  /* 0x000000ffb2b07208 */ /* 0x000fca0007000000 */
[----:B------:R-:W-:-:S04]  /*3a10*/  FFMA.FTZ R176, R251, R179, R176 ;  /* 0x000000b3fbb07223 */ /* 0x000fc800000100b0 */
[----:B------:R-:W-:-:S04]  /*3a20*/  FADD.FTZ R176, R250, -R176 ;  /* 0x800000b0fab07221 */ /* 0x000fc80000010000 */
[----:B------:R-:W-:Y:S01]  /*3a30*/  FMUL.FTZ R177, R3, R176 ;  /* 0x000000b003b17220 */ /* 0x000fe20000410000 */
[----:B------:R-:W-:-:S05]  /*3a40*/  @P4 PRMT R176, RZ, 0x7610, R152 ;  /* 0x00007610ffb04816 */ /* 0x000fca0000000098 */
[----:B------:R-:W-:Y:S02]  /*3a50*/  @P4 FADD.FTZ R177, R177, R176 ;  /* 0x000000b0b1b14221 */ /* 0x000fe40000010000 */
.L_x_406:
[----:B------:R-:W-:Y:S05]  /*3a60*/  BSYNC B1 ;  /* 0x0000000000017941 */ /* 0x000fea0003800000 */
.L_x_404:
[----:B------:R-:W3:Y:S01]  /*3a70*/  LDL R181, [R1+0x9c] ;  /* 0x00009c0001b57983 */ /* 0x000ee20000100800 */
[----:B------:R-:W-:Y:S01]  /*3a80*/  @P5 F2FP.BF16.PACK_AB R176, RZ, R177 ;  /* 0x000000b1ffb0523e */ /* 0x000fe200000010ff */
[----:B------:R-:W-:Y:S01]  /*3a90*/  @P3 FMUL.FTZ R177, R177, c[0x0][0x1ec] ;  /* 0x00007b00b1b13a20 */ /* 0x000fe20000410000 */
[----:B------:R-:W-:Y:S02]  /*3aa0*/  BSSY B1, `(.L_x_407) ;  /* 0x0000014000017945 */ /* 0x000fe40003800000 */
[----:B------:R-:W-:Y:S02]  /*3ab0*/  @P5 PRMT R52, R52, 0x5410, R176 ;  /* 0x0000541034345816 */ /* 0x000fe400000000b0 */
[----:B------:R-:W-:-:S05]  /*3ac0*/  @P3 PRMT R176, RZ, 0x7610, R60 ;  /* 0x00007610ffb03816 */ /* 0x000fca000000003c */
[----:B------:R-:W-:Y:S02]  /*3ad0*/  @P3 FFMA.FTZ R113, R177, R176, R113 ;  /* 0x000000b0b1713223 */ /* 0x000fe40000010071 */
[----:B---3--:R-:W-:-:S05]  /*3ae0*/  @P3 FMUL.FTZ R176, R181, R177 ;  /* 0x000000b1b5b03220 */ /* 0x008fca0000410000 */
[----:B------:R-:W-:-:S04]  /*3af0*/  @P3 F2FP.BF16.PACK_AB R176, RZ, R176 ;  /* 0x000000b0ffb0323e */ /* 0x000fc800000010ff */
[----:B------:R-:W-:Y:S01]  /*3b00*/  @P3 PRMT R96, R96, 0x5410, R176 ;  /* 0x0000541060603816 */ /* 0x000fe200000000b0 */
[----:B------:R-:W-:Y:S05]  /*3b10*/  @P2 BRA `(.L_x_408) ;  /* 0x0000004000002947 */ /* 0x000fea0003800000 */
[----:B------:R-:W-:Y:S01]  /*3b20*/  IMAD.MOV.U32 R177, RZ, RZ, RZ ;  /* 0x000000ffffb17224 */ /* 0x000fe200078e00ff */
[----:B------:R-:W-:Y:S05]  /*3b30*/  @!P4 BRA `(.L_x_409) ;  /* 0x000000a00000c947 */ /* 0x000fea0003800000 */
[----:B------:R-:W-:Y:S01]  /*3b40*/  PRMT R177, RZ, 0x5410, R153 ;  /* 0x00005410ffb17816 */ /* 0x000fe20000000099 */
[----:B------:R-:W-:Y:S05]  /*3b50*/  BRA `(.L_x_409) ;  /* 0x0000008000007947 */ /* 0x000fea0003800000 */
.L_x_408:
        /* <DEDUP_REMOVED lines=8> */
.L_x_409:
[----:B------:R-:W-:Y:S05]  /*3be0*/  BSYNC B1 ;  /* 0x0000000000017941 */ /* 0x000fea0003800000 */
.L_x_407:
        /* <DEDUP_REMOVED lines=15> */
.L_x_411:
        /* <DEDUP_REMOVED lines=8> */
.L_x_412:
[----:B------:R-:W-:Y:S05]  /*3d60*/  BSYNC B1 ;  /* 0x0000000000017941 */ /* 0x000fea0003800000 */
.L_x_410:
        /* <DEDUP_REMOVED lines=15> */
.L_x_414:
        /* <DEDUP_REMOVED lines=8> */
.L_x_415:
[----:B------:R-:W-:Y:S05]  /*3ee0*/  BSYNC B1 ;  /* 0x0000000000017941 */ /* 0x000fea0003800000 */
.L_x_413:
        /* <DEDUP_REMOVED lines=15> */
.L_x_417:
        /* <DEDUP_REMOVED lines=8> */
.L_x_418:
[----:B------:R-:W-:Y:S05]  /*4060*/  BSYNC B1 ;  /* 0x0000000000017941 */ /* 0x000fea0003800000 */
.L_x_416:
        /* <DEDUP_REMOVED lines=15> */
.L_x_420:
        /* <DEDUP_REMOVED lines=8> */
.L_x_421:
[----:B------:R-:W-:Y:S05]  /*41e0*/  BSYNC B1 ;  /* 0x0000000000017941 */ /* 0x000fea0003800000 */
.L_x_419:
        /* <DEDUP_REMOVED lines=15> */
.L_x_423:
        /* <DEDUP_REMOVED lines=8> */
.L_x_424:
[----:B------:R-:W-:Y:S05]  /*4360*/  BSYNC B1 ;  /* 0x0000000000017941 */ /* 0x000fea0003800000 */
.L_x_422:
[----:B------:R-:W3:Y:S01]  /*4370*/  LDL R182, [R1+0x84] ;  /* 0x0000840001b67983 */ /* 0x000ee20000100800 */
[----:B------:R-:W-:Y:S01]  /*4380*/  @P5 F2FP.BF16.PACK_AB R176, RZ, R181 ;  /* 0x000000b5ffb0523e */ /* 0x000fe200000010ff */
[----:B------:R-:W-:-:S03]  /*4390*/  @P3 FMUL.FTZ R181, R181, c[0x0][0x1ec] ;  /* 0x00007b00b5b53a20 */ /* 0x000fc60000410000 */
[----:B------:R-:W-:Y:S02]  /*43a0*/  @P5 PRMT R55, R55, 0x5410, R176 ;  /* 0x0000541037375816 */ /* 0x000fe400000000b0 */
[----:B------:R-:W-:-:S05]  /*43b0*/  @P3 PRMT R176, RZ, 0x7610, R63 ;  /* 0x00007610ffb03816 */ /* 0x000fca000000003f */
[----:B------:R-:W-:Y:S02]  /*43c0*/  @P3 FFMA.FTZ R119, R181, R176, R119 ;  /* 0x000000b0b5773223 */ /* 0x000fe40000010077 */
[----:B------:R-:W-:-:S04]  /*43d0*/  @P5 IMAD.MOV.U32 R176, RZ, RZ, 0x10 ;  /* 0x00000010ffb05424 */ /* 0x000fc800078e00ff */
[C---:B------:R-:W-:Y:S01]  /*43e0*/  @P5 IMAD.WIDE.U32 R176, R4.reuse, R176, c[0x0][0x258] ;  /* 0x0000960004b05625 */ /* 0x040fe200078e00b0 */
[----:B------:R-:W-:-:S04]  /*43f0*/  IADD3 R4, R4, 0x80, RZ ;  /* 0x0000008004047810 */ /* 0x000fc80007ffe0ff */
[----:B------:R3:W-:Y:S02]  /*4400*/  @P5 STG.E.128 [R176.64], R52 ;  /* 0x00000034b0005986 */ /* 0x0007e4000c101d04 */
[----:B---3--:R-:W-:-:S05]  /*4410*/  @P3 FMUL.FTZ R176, R182, R181 ;  /* 0x000000b5b6b03220 */ /* 0x008fca0000410000 */
[----:B------:R-:W-:-:S04]  /*4420*/  @P3 F2FP.BF16.PACK_AB R176, RZ, R176 ;  /* 0x000000b0ffb0323e */ /* 0x000fc800000010ff */
[----:B------:R-:W-:Y:S02]  /*4430*/  @P3 PRMT R99, R99, 0x5410, R176 ;  /* 0x0000541063633816 */ /* 0x000fe400000000b0 */
[----:B------:R-:W-:-:S05]  /*4440*/  @P3 MOV R176, 0x10 ;  /* 0x0000001000b03802 */ /* 0x000fca0000000f00 */
[C---:B------:R-:W-:Y:S01]  /*4450*/  @P3 IMAD.WIDE.U32 R176, R180.reuse, R176, c[0x0][0x248] ;  /* 0x00009200b4b03625 */ /* 0x040fe200078e00b0 */
[----:B------:R-:W-:-:S04]  /*4460*/  IADD3 R180, R180, 0x80, RZ ;  /* 0x00000080b4b47810 */ /* 0x000fc80007ffe0ff */
[----:B------:R1:W-:Y:S03]  /*4470*/  @P3 STG.E.128 [R176.64], R96 ;  /* 0x00000060b0003986 */ /* 0x0003e6000c101d04 */
.L_x_398:
[----:B------:R-:W-:Y:S05]  /*4480*/  BSYNC B0 ;  /* 0x0000000000007941 */ /* 0x000fea0003800000 */
.L_x_397:
[----:B------:R-:W-:Y:S01]  /*4490*/  ISETP.GE.U32.AND P4, PT, R0, 0x100, PT ;  /* 0x000001000000780c */ /* 0x000fe20003f86070 */
[----:B------:R-:W-:-:S12]  /*44a0*/  BSSY B0, `(.L_x_425) ;  /* 0x00000da000007945 */ /* 0x000fd80003800000 */
[----:B------:R-:W-:Y:S05]  /*44b0*/  @!P4 BRA `(.L_x_426) ;  /* 0x00000d800000c947 */ /* 0x000fea0003800000 */
[----:B------:R-:W-:Y:S01]  /*44c0*/  BSSY B1, `(.L_x_427) ;  /* 0x0000005000017945 */ /* 0x000fe20003800000 */
[----:B------:R-:W-:Y:S05]  /*44d0*/  @!P3 BRA `(.L_x_428) ;  /* 0x000000300000b947 */ /* 0x000fea0003800000 */
[----:B------:R-:W-:-:S04]  /*44e0*/  IMAD.MOV.U32 R60, RZ, RZ, 0x10 ;  /* 0x00000010ff3c7424 */ /* 0x000fc800078e00ff */
[----:B------:R-:W-:-:S06]  /*44f0*/  IMAD.WIDE.U32 R60, R180, R60, c[0x0][0x170] ;  /* 0x00005c00b43c7625 */ /* 0x000fcc00078e003c */
[----:B------:R-:W5:Y:S02]  /*4500*/  LDG.E.128 R60, [R60.64] ;  /* 0x000000043c3c7981 */ /* 0x000f64000c1e1d00 */
.L_x_428:
[----:B------:R-:W-:Y:S05]  /*4510*/  BSYNC B1 ;  /* 0x0000000000017941 */ /* 0x000fea0003800000 */
.L_x_427:
[----:B------:R-:W-:Y:S01]  /*4520*/  BSSY B1, `(.L_x_429) ;  /* 0x0000016000017945 */ /* 0x000fe20003800000 */
[----:B------:R-:W-:Y:S05]  /*4530*/  @P2 BRA `(.L_x_430) ;  /* 0x0000008000002947 */ /* 0x000fea0003800000 */
[----:B------:R-:W-:Y:S01]  /*4540*/  ULDC.64 UR6, c[0x0][0x218] ;  /* 0x0000860000067ab9 */ /* 0x000fe20000000a00 */
[----:B-1----:R-:W-:Y:S01]  /*4550*/  HFMA2.MMA R177, -RZ, RZ, 0, 0 ;  /* 0x00000000ffb17435 */ /* 0x002fe200000001ff */
[----:B------:R-:W-:-:S04]  /*4560*/  UISETP.NE.U32.AND UP0, UPT, URZ, UR6, UPT ;  /* 0x000000063f00728c */ /* 0x000fc8000bf05070 */
[----:B------:R-:W-:-:S06]  /*4570*/  UISETP.NE.AND.EX UP0, UPT, URZ, UR7, UPT, UP0 ;  /* 0x000000073f00728c */ /* 0x000fcc000bf05300 */
[----:B------:R-:W-:-:S13]  /*4580*/  PLOP3.LUT P4, PT, PT, PT, UP0, 0x80, 0x0 ;  /* 0x000000000000781c */ /* 0x000fda0003f8f008 */
[----:B------:R-:W-:Y:S05]  /*4590*/  @!P4 BRA `(.L_x_431) ;  /* 0x000000e00000c947 */ /* 0x000fea0003800000 */
[----:B------:R-:W-:Y:S01]  /*45a0*/  PRMT R177, RZ, 0x5410, R156 ;  /* 0x00005410ffb17816 */ /* 0x000fe2000000009c */
[----:B------:R-:W-:Y:S05]  /*45b0*/  BRA `(.L_x_431) ;  /* 0x000000c000007947 */ /* 0x000fea0003800000 */
.L_x_430:
[----:B-1----:R-:W1:Y:S01]  /*45c0*/  LDC.U8 R176, c[0x0][0x1f0] ;  /* 0x00007c00ffb07b82 */ /* 0x002e620000000000 */
        /* <DEDUP_REMOVED lines=11> */
.L_x_431:
[----:B------:R-:W-:Y:S05]  /*4680*/  BSYNC B1 ;  /* 0x0000000000017941 */ /* 0x000fea0003800000 */
.L_x_429:
        /* <DEDUP_REMOVED lines=8> */
[-C--:B------:R-:W-:Y:S02]  /*4710*/  @P3 FFMA.FTZ R120, R176, R177.reuse, R120 ;  /* 0x000000b1b0783223 */ /* 0x080fe40000010078 */
        /* <DEDUP_REMOVED lines=8> */
.L_x_433:
        /* <DEDUP_REMOVED lines=8> */
.L_x_434:
[----:B------:R-:W-:Y:S05]  /*4820*/  BSYNC B1 ;  /* 0x0000000000017941 */ /* 0x000fea0003800000 */
.L_x_432:
[----:B------:R-:W3:Y:S01]  /*4830*/  LDL R181, [R1+0x7c] ;  /* 0x00007c0001b57983 */ /* 0x000ee20000100800 */
[----:B------:R-:W-:Y:S01]  /*4840*/  @P5 F2FP.BF16.PACK_AB R176, RZ, R177 ;  /* 0x000000b1ffb0523e */ /* 0x000fe200000010ff */
[----:B------:R-:W-:Y:S01]  /*4850*/  @P3 FMUL.FTZ R177, R177, c[0x0][0x1ec] ;  /* 0x00007b00b1b13a20 */ /* 0x000fe20000410000 */
[----:B------:R-:W-:Y:S02]  /*4860*/  BSSY B1, `(.L_x_435) ;  /* 0x0000014000017945 */ /* 0x000fe40003800000 */
[----:B------:R-:W-:Y:S02]  /*4870*/  @P5 PRMT R52, R52, 0x5410, R176 ;  /* 0x0000541034345816 */ /* 0x000fe400000000b0 */
[----:B------:R-:W-:-:S05]  /*4880*/  @P3 PRMT R176, RZ, 0x7610, R60 ;  /* 0x00007610ffb03816 */ /* 0x000fca000000003c */
[-C--:B------:R-:W-:Y:S02]  /*4890*/  @P3 FFMA.FTZ R121, R176, R177.reuse, R121 ;  /* 0x000000b1b0793223 */ /* 0x080fe40000010079 */
        /* <DEDUP_REMOVED lines=8> */
.L_x_436:
        /* <DEDUP_REMOVED lines=8> */
.L_x_437:
[----:B------:R-:W-:Y:S05]  /*49a0*/  BSYNC B1 ;  /* 0x0000000000017941 */ /* 0x000fea0003800000 */
.L_x_435:
        /* <DEDUP_REMOVED lines=15> */
.L_x_439:
        /* <DEDUP_REMOVED lines=8> */
.L_x_440:
[----:B------:R-:W-:Y:S05]  /*4b20*/  BSYNC B1 ;  /* 0x0000000000017941 */ /* 0x000fea0003800000 */
.L_x_438:
        /* <DEDUP_REMOVED lines=15> */
.L_x_442:
        /* <DEDUP_REMOVED lines=8> */
.L_x_443:
[----:B------:R-:W-:Y:S05]  /*4ca0*/  BSYNC B1 ;  /* 0x0000000000017941 */ /* 0x000fea0003800000 */
.L_x_441:
        /* <DEDUP_REMOVED lines=15> */
.L_x_445:
        /* <DEDUP_REMOVED lines=8> */
.L_x_446:
[----:B------:R-:W-:Y:S05]  /*4e20*/  BSYNC B1 ;  /* 0x0000000000017941 */ /* 0x000fea0003800000 */
.L_x_444:
        /* <DEDUP_REMOVED lines=15> */
.L_x_448:
        /* <DEDUP_REMOVED lines=8> */
.L_x_449:
[----:B------:R-:W-:Y:S05]  /*4fa0*/  BSYNC B1 ;  /* 0x0000000000017941 */ /* 0x000fea0003800000 */
.L_x_447:
        /* <DEDUP_REMOVED lines=15> */
.L_x_451:
        /* <DEDUP_REMOVED lines=8> */
.L_x_452:
[----:B------:R-:W-:Y:S05]  /*5120*/  BSYNC B1 ;  /* 0x0000000000017941 */ /* 0x000fea0003800000 */
.L_x_450:
[----:B------:R-:W3:Y:S01]  /*5130*/  LDL R181, [R1+0x64] ;  /* 0x0000640001b57983 */ /* 0x000ee20000100800 */
[----:B------:R-:W-:Y:S01]  /*5140*/  @P5 F2FP.BF16.PACK_AB R176, RZ, R177 ;  /* 0x000000b1ffb0523e */ /* 0x000fe200000010ff */
[----:B------:R-:W-:-:S03]  /*5150*/  @P3 FMUL.FTZ R177, R177, c[0x0][0x1ec] ;  /* 0x00007b00b1b13a20 */ /* 0x000fc60000410000 */
[----:B------:R-:W-:Y:S02]  /*5160*/  @P5 PRMT R55, R55, 0x5410, R176 ;  /* 0x0000541037375816 */ /* 0x000fe400000000b0 */
[----:B------:R-:W-:-:S05]  /*5170*/  @P3 PRMT R176, RZ, 0x7610, R63 ;  /* 0x00007610ffb03816 */ /* 0x000fca000000003f */
[-C--:B------:R-:W-:Y:S02]  /*5180*/  @P3 FFMA.FTZ R127, R176, R177.reuse, R127 ;  /* 0x000000b1b07f3223 */ /* 0x080fe4000001007f */
[----:B---3--:R-:W-:-:S05]  /*5190*/  @P3 FMUL.FTZ R176, R181, R177 ;  /* 0x000000b1b5b03220 */ /* 0x008fca0000410000 */
[----:B------:R-:W-:-:S04]  /*51a0*/  @P3 F2FP.BF16.PACK_AB R176, RZ, R176 ;  /* 0x000000b0ffb0323e */ /* 0x000fc800000010ff */
[----:B------:R-:W-:Y:S02]  /*51b0*/  @P3 PRMT R99, R99, 0x5410, R176 ;  /* 0x0000541063633816 */ /* 0x000fe400000000b0 */
[----:B------:R-:W-:-:S05]  /*51c0*/  @P5 MOV R176, 0x10 ;  /* 0x0000001000b05802 */ /* 0x000fca0000000f00 */
[C---:B------:R-:W-:Y:S01]  /*51d0*/  @P5 IMAD.WIDE.U32 R176, R4.reuse, R176, c[0x0][0x258] ;  /* 0x0000960004b05625 */ /* 0x040fe200078e00b0 */
[----:B------:R-:W-:-:S04]  /*51e0*/  IADD3 R4, R4, 0x80, RZ ;  /* 0x0000008004047810 */ /* 0x000fc80007ffe0ff */
[----:B------:R1:W-:Y:S02]  /*51f0*/  @P5 STG.E.128 [R176.64], R52 ;  /* 0x00000034b0005986 */ /* 0x0003e4000c101d04 */
[----:B-1----:R-:W-:-:S04]  /*5200*/  @P3 IMAD.MOV.U32 R176, RZ, RZ, 0x10 ;  /* 0x00000010ffb03424 */ /* 0x002fc800078e00ff */
[C---:B------:R-:W-:Y:S01]  /*5210*/  @P3 IMAD.WIDE.U32 R176, R180.reuse, R176, c[0x0][0x248] ;  /* 0x00009200b4b03625 */ /* 0x040fe200078e00b0 */
[----:B------:R-:W-:-:S04]  /*5220*/  IADD3 R180, R180, 0x80, RZ ;  /* 0x00000080b4b47810 */ /* 0x000fc80007ffe0ff */
[----:B------:R1:W-:Y:S03]  /*5230*/  @P3 STG.E.128 [R176.64], R96 ;  /* 0x00000060b0003986 */ /* 0x0003e6000c101d04 */
.L_x_426:
[----:B------:R-:W-:Y:S05]  /*5240*/  BSYNC B0 ;  /* 0x0000000000007941 */ /* 0x000fea0003800000 */
.L_x_425:
[----:B------:R-:W-:Y:S01]  /*5250*/  BSSY B0, `(.L_x_453) ;  /* 0x00000da000007945 */ /* 0x000fe20003800000 */
[----:B------:R-:W-:Y:S05]  /*5260*/  @!P0 BRA `(.L_x_454) ;  /* 0x00000d8000008947 */ /* 0x000fea0003800000 */
[----:B------:R-:W-:Y:S01]  /*5270*/  BSSY B1, `(.L_x_455) ;  /* 0x0000005000017945 */ /* 0x000fe20003800000 */
[----:B------:R-:W-:Y:S05]  /*5280*/  @!P3 BRA `(.L_x_456) ;  /* 0x000000300000b947 */ /* 0x000fea0003800000 */
[----:B------:R-:W-:-:S10]  /*5290*/  HFMA2.MMA R60, -RZ, RZ, 0, 9.5367431640625e-07 ;  /* 0x00000010ff3c7435 */ /* 0x000fd400000001ff */
[----:B------:R-:W-:-:S06]  /*52a0*/  IMAD.WIDE.U32 R60, R180, R60, c[0x0][0x170] ;  /* 0x00005c00b43c7625 */ /* 0x000fcc00078e003c */
[----:B------:R-:W5:Y:S02]  /*52b0*/  LDG.E.128 R60, [R60.64] ;  /* 0x000000043c3c7981 */ /* 0x000f64000c1e1d00 */
.L_x_456:
[----:B------:R-:W-:Y:S05]  /*52c0*/  BSYNC B1 ;  /* 0x0000000000017941 */ /* 0x000fea0003800000 */
.L_x_455:
[----:B------:R-:W-:Y:S01]  /*52d0*/  BSSY B1, `(.L_x_457) ;  /* 0x0000016000017945 */ /* 0x000fe20003800000 */
[----:B------:R-:W-:Y:S05]  /*52e0*/  @P2 BRA `(.L_x_458) ;  /* 0x0000008000002947 */ /* 0x000fea0003800000 */
[----:B------:R-:W-:Y:S01]  /*52f0*/  ULDC.64 UR6, c[0x0][0x218] ;  /* 0x0000860000067ab9 */ /* 0x000fe20000000a00 */
[----:B-1----:R-:W-:Y:S01]  /*5300*/  IMAD.MOV.U32 R177, RZ, RZ, RZ ;  /* 0x000000ffffb17224 */ /* 0x002fe200078e00ff */
[----:B------:R-:W-:-:S04]  /*5310*/  UISETP.NE.U32.AND UP0, UPT, URZ, UR6, UPT ;  /* 0x000000063f00728c */ /* 0x000fc8000bf05070 */
[----:B------:R-:W-:-:S06]  /*5320*/  UISETP.NE.AND.EX UP0, UPT, URZ, UR7, UPT, UP0 ;  /* 0x000000073f00728c */ /* 0x000fcc000bf05300 */
[----:B------:R-:W-:-:S13]  /*5330*/  PLOP3.LUT P4, PT, PT, PT, UP0, 0x80, 0x0 ;  /* 0x000000000000781c */ /* 0x000fda0003f8f008 */
[----:B------:R-:W-:Y:S05]  /*5340*/  @!P4 BRA `(.L_x_459) ;  /* 0x000000e00000c947 */ /* 0x000fea0003800000 */
[----:B------:R-:W-:Y:S01]  /*5350*/  PRMT R177, RZ, 0x5410, R160 ;  /* 0x00005410ffb17816 */ /* 0x000fe200000000a0 */
[----:B------:R-:W-:Y:S05]  /*5360*/  BRA `(.L_x_459) ;  /* 0x000000c000007947 */ /* 0x000fea0003800000 */
.L_x_458:
        /* <DEDUP_REMOVED lines=12> */
.L_x_459:
[----:B------:R-:W-:Y:S05]  /*5430*/  BSYNC B1 ;  /* 0x0000000000017941 */ /* 0x000fea0003800000 */
.L_x_457:
        /* <DEDUP_REMOVED lines=17> */
.L_x_461:
        /* <DEDUP_REMOVED lines=8> */
.L_x_462:
[----:B------:R-:W-:Y:S05]  /*55d0*/  BSYNC B1 ;  /* 0x0000000000017941 */ /* 0x000fea0003800000 */
.L_x_460:
        /* <DEDUP_REMOVED lines=15> */
.L_x_464:
        /* <DEDUP_REMOVED lines=8> */
.L_x_465:
[----:B------:R-:W-:Y:S05]  /*5750*/  BSYNC B1 ;  /* 0x0000000000017941 */ /* 0x000fea0003800000 */
.L_x_463:
        /* <DEDUP_REMOVED lines=15> */
.L_x_467:
        /* <DEDUP_REMOVED lines=8> */
.L_x_468:
[----:B------:R-:W-:Y:S05]  /*58d0*/  BSYNC B1 ;  /* 0x0000000000017941 */ /* 0x000fea0003800000 */
.L_x_466:
        /* <DEDUP_REMOVED lines=15> */
.L_x_470:
        /* <DEDUP_REMOVED lines=8> */
.L_x_471:
[----:B------:R-:W-:Y:S05]  /*5a50*/  BSYNC B1 ;  /* 0x0000000000017941 */ /* 0x000fea0003800000 */
.L_x_469:
        /* <DEDUP_REMOVED lines=15> */
.L_x_473:
        /* <DEDUP_REMOVED lines=8> */
.L_x_474:
[----:B------:R-:W-:Y:S05]  /*5bd0*/  BSYNC B1 ;  /* 0x0000000000017941 */ /* 0x000fea0003800000 */
.L_x_472:
        /* <DEDUP_REMOVED lines=15> */
.L_x_476:
        /* <DEDUP_REMOVED lines=8> */
.L_x_477:
[----:B------:R-:W-:Y:S05]  /*5d50*/  BSYNC B1 ;  /* 0x0000000000017941 */ /* 0x000fea0003800000 */
.L_x_475:
        /* <DEDUP_REMOVED lines=15> */
.L_x_479:
        /* <DEDUP_REMOVED lines=8> */
.L_x_480:
[----:B------:R-:W-:Y:S05]  /*5ed0*/  BSYNC B1 ;  /* 0x0000000000017941 */ /* 0x000fea0003800000 */
.L_x_478:
        /* <DEDUP_REMOVED lines=8> */
[----:B------:R-:W-:Y:S01]  /*5f60*/  @P3 PRMT R99, R99, 0x5410, R176 ;  /* 0x0000541063633816 */ /* 0x000fe200000000b0 */
[----:B------:R-:W-:-:S04]  /*5f70*/  @P5 IMAD.MOV.U32 R176, RZ, RZ, 0x10 ;  /* 0x00000010ffb05424 */ /* 0x000fc800078e00ff */
[C---:B------:R-:W-:Y:S01]  /*5f80*/  @P5 IMAD.WIDE.U32 R176, R4.reuse, R176, c[0x0][0x258] ;  /* 0x0000960004b05625 */ /* 0x040fe200078e00b0 */
[----:B------:R-:W-:-:S04]  /*5f90*/  IADD3 R4, R4, 0x80, RZ ;  /* 0x0000008004047810 */ /* 0x000fc80007ffe0ff */
[----:B------:R1:W-:Y:S02]  /*5fa0*/  @P5 STG.E.128 [R176.64], R52 ;  /* 0x00000034b0005986 */ /* 0x0003e4000c101d04 */
[----:B-1----:R-:W-:-:S05]  /*5fb0*/  @P3 MOV R176, 0x10 ;  /* 0x0000001000b03802 */ /* 0x002fca0000000f00 */
[C---:B------:R-:W-:Y:S01]  /*5fc0*/  @P3 IMAD.WIDE.U32 R176, R180.reuse, R176, c[0x0][0x248] ;  /* 0x00009200b4b03625 */ /* 0x040fe200078e00b0 */
[----:B------:R-:W-:-:S04]  /*5fd0*/  IADD3 R180, R180, 0x80, RZ ;  /* 0x00000080b4b47810 */ /* 0x000fc80007ffe0ff */
[----:B------:R1:W-:Y:S03]  /*5fe0*/  @P3 STG.E.128 [R176.64], R96 ;  /* 0x00000060b0003986 */ /* 0x0003e6000c101d04 */
.L_x_454:
[----:B------:R-:W-:Y:S05]  /*5ff0*/  BSYNC B0 ;  /* 0x0000000000007941 */ /* 0x000fea0003800000 */
.L_x_453:
[----:B------:R-:W-:Y:S01]  /*6000*/  BSSY B0, `(.L_x_481) ;  /* 0x00000da000007945 */ /* 0x000fe20003800000 */
[----:B------:R-:W-:Y:S05]  /*6010*/  @!P1 BRA `(.L_x_482) ;  /* 0x00000d8000009947 */ /* 0x000fea0003800000 */
[----:B------:R-:W-:Y:S01]  /*6020*/  BSSY B1, `(.L_x_483) ;  /* 0x0000005000017945 */ /* 0x000fe20003800000 */
[----:B------:R-:W-:Y:S05]  /*6030*/  @!P3 BRA `(.L_x_484) ;  /* 0x000000300000b947 */ /* 0x000fea0003800000 */
[----:B------:R-:W-:-:S04]  /*6040*/  IMAD.MOV.U32 R60, RZ, RZ, 0x10 ;  /* 0x00000010ff3c7424 */ /* 0x000fc800078e00ff */
[----:B------:R-:W-:-:S06]  /*6050*/  IMAD.WIDE.U32 R60, R180, R60, c[0x0][0x170] ;  /* 0x00005c00b43c7625 */ /* 0x000fcc00078e003c */
[----:B------:R-:W5:Y:S02]  /*6060*/  LDG.E.128 R60, [R60.64] ;  /* 0x000000043c3c7981 */ /* 0x000f64000c1e1d00 */
.L_x_484:
[----:B------:R-:W-:Y:S05]  /*6070*/  BSYNC B1 ;  /* 0x0000000000017941 */ /* 0x000fea0003800000 */
.L_x_483:
        /* <DEDUP_REMOVED lines=10> */
.L_x_486:
        /* <DEDUP_REMOVED lines=12> */
.L_x_487:
[----:B------:R-:W-:Y:S05]  /*61e0*/  BSYNC B1 ;  /* 0x0000000000017941 */ /* 0x000fea0003800000 */
.L_x_485:
        /* <DEDUP_REMOVED lines=17> */
.L_x_489:
        /* <DEDUP_REMOVED lines=8> */
.L_x_490:
[----:B------:R-:W-:Y:S05]  /*6380*/  BSYNC B1 ;  /* 0x0000000000017941 */ /* 0x000fea0003800000 */
.L_x_488:
        /* <DEDUP_REMOVED lines=15> */
.L_x_492:
        /* <DEDUP_REMOVED lines=8> */
.L_x_493:
[----:B------:R-:W-:Y:S05]  /*6500*/  BSYNC B1 ;  /* 0x0000000000017941 */ /* 0x000fea0003800000 */
.L_x_491:
        /* <DEDUP_REMOVED lines=15> */
.L_x_495:
        /* <DEDUP_REMOVED lines=8> */
.L_x_496:
[----:B------:R-:W-:Y:S05]  /*6680*/  BSYNC B1 ;  /* 0x0000000000017941 */ /* 0x000fea0003800000 */
.L_x_494:
        /* <DEDUP_REMOVED lines=15> */
.L_x_498:
        /* <DEDUP_REMOVED lines=8> */
.L_x_499:
[----:B------:R-:W-:Y:S05]  /*6800*/  BSYNC B1 ;  /* 0x0000000000017941 */ /* 0x000fea0003800000 */
.L_x_497:
        /* <DEDUP_REMOVED lines=15> */
.L_x_501:
        /* <DEDUP_REMOVED lines=8> */
.L_x_502:
[----:B------:R-:W-:Y:S05]  /*6980*/  BSYNC B1 ;  /* 0x0000000000017941 */ /* 0x000fea0003800000 */
.L_x_500:
        /* <DEDUP_REMOVED lines=15> */
.L_x_504:
        /* <DEDUP_REMOVED lines=8> */
.L_x_505:
[----:B------:R-:W-:Y:S05]  /*6b00*/  BSYNC B1 ;  /* 0x0000000000017941 */ /* 0x000fea0003800000 */
.L_x_503:
        /* <DEDUP_REMOVED lines=15> */
.L_x_507:
        /* <DEDUP_REMOVED lines=8> */
.L_x_508:
[----:B------:R-:W-:Y:S05]  /*6c80*/  BSYNC B1 ;  /* 0x0000000000017941 */ /* 0x000fea0003800000 */
.L_x_506:
        /* <DEDUP_REMOVED lines=17> */
.L_x_482:
[----:B------:R-:W-:Y:S05]  /*6da0*/  BSYNC B0 ;  /* 0x0000000000007941 */ /* 0x000fea0003800000 */
.L_x_481:
[----:B------:R-:W-:Y:S01]  /*6db0*/  ISETP.GE.U32.AND P4, PT, R0, 0x280, PT ;  /* 0x000002800000780c */ /* 0x000fe20003f86070 */
[----:B------:R-:W-:-:S12]  /*6dc0*/  BSSY B0, `(.L_x_509) ;  /* 0x00000d8000007945 */ /* 0x000fd80003800000 */
[----:B------:R-:W-:Y:S05]  /*6dd0*/  @!P4 BRA `(.L_x_510) ;  /* 0x00000d600000c947 */ /* 0x000fea0003800000 */
[----:B------:R-:W-:Y:S01]  /*6de0*/  BSSY B1, `(.L_x_511) ;  /* 0x0000005000017945 */ /* 0x000fe20003800000 */
[----:B------:R-:W-:Y:S05]  /*6df0*/  @!P3 BRA `(.L_x_512) ;  /* 0x000000300000b947 */ /* 0x000fea0003800000 */
[----:B------:R-:W-:-:S10]  /*6e00*/  HFMA2.MMA R60, -RZ, RZ, 0, 9.5367431640625e-07 ;  /* 0x00000010ff3c7435 */ /* 0x000fd400000001ff */
[----:B------:R-:W-:-:S06]  /*6e10*/  IMAD.WIDE.U32 R60, R180, R60, c[0x0][0x170] ;  /* 0x00005c00b43c7625 */ /* 0x000fcc00078e003c */
[----:B------:R-:W5:Y:S02]  /*6e20*/  LDG.E.128 R60, [R60.64] ;  /* 0x000000043c3c7981 */ /* 0x000f64000c1e1d00 */
.L_x_512:
[----:B------:R-:W-:Y:S05]  /*6e30*/  BSYNC B1 ;  /* 0x0000000000017941 */ /* 0x000fea0003800000 */
.L_x_511:
        /* <DEDUP_REMOVED lines=10> */
.L_x_514:
        /* <DEDUP_REMOVED lines=12> */
.L_x_515:
[----:B------:R-:W-:Y:S05]  /*6fa0*/  BSYNC B1 ;  /* 0x0000000000017941 */ /* 0x000fea0003800000 */
.L_x_513:
        /* <DEDUP_REMOVED lines=17> */
.L_x_517:
        /* <DEDUP_REMOVED lines=8> */
.L_x_518:
[----:B------:R-:W-:Y:S05]  /*7140*/  BSYNC B1 ;  /* 0x0000000000017941 */ /* 0x000fea0003800000 */
.L_x_516:
        /* <DEDUP_REMOVED lines=15> */
.L_x_520:
        /* <DEDUP_REMOVED lines=8> */
.L_x_521:
[----:B------:R-:W-:Y:S05]  /*72c0*/  BSYNC B1 ;  /* 0x0000000000017941 */ /* 0x000fea0003800000 */
.L_x_519:
        /* <DEDUP_REMOVED lines=15> */
.L_x_523:
        /* <DEDUP_REMOVED lines=8> */
.L_x_524:
[----:B------:R-:W-:Y:S05]  /*7440*/  BSYNC B1 ;  /* 0x0000000000017941 */ /* 0x000fea0003800000 */
.L_x_522:
        /* <DEDUP_REMOVED lines=15> */
.L_x_526:
        /* <DEDUP_REMOVED lines=8> */
.L_x_527:
[----:B------:R-:W-:Y:S05]  /*75c0*/  BSYNC B1 ;  /* 0x0000000000017941 */ /* 0x000fea0003800000 */
.L_x_525:
        /* <DEDUP_REMOVED lines=15> */
.L_x_529:
        /* <DEDUP_REMOVED lines=8> */
.L_x_530:
[----:B------:R-:W-:Y:S05]  /*7740*/  BSYNC B1 ;  /* 0x0000000000017941 */ /* 0x000fea0003800000 */
.L_x_528:
        /* <DEDUP_REMOVED lines=15> */
.L_x_532:
        /* <DEDUP_REMOVED lines=8> */
.L_x_533:
[----:B------:R-:W-:Y:S05]  /*78c0*/  BSYNC B1 ;  /* 0x0000000000017941 */ /* 0x000fea0003800000 */
.L_x_531:
        /* <DEDUP_REMOVED lines=15> */
.L_x_535:
        /* <DEDUP_REMOVED lines=8> */
.L_x_536:
[----:B------:R-:W-:Y:S05]  /*7a40*/  BSYNC B1 ;  /* 0x0000000000017941 */ /* 0x000fea0003800000 */
.L_x_534:
[----:B------:R-:W3:Y:S01]  /*7a50*/  LDL R177, [R1+0x4] ;  /* 0x0000040001b17983 */ /* 0x000ee20000100800 */
[----:B------:R-:W-:Y:S01]  /*7a60*/  @P5 F2FP.BF16.PACK_AB R3, RZ, R176 ;  /* 0x000000b0ff03523e */ /* 0x000fe200000010ff */
[----:B------:R-:W-:-:S03]  /*7a70*/  @P3 FMUL.FTZ R176, R176, c[0x0][0x1ec] ;  /* 0x00007b00b0b03a20 */ /* 0x000fc60000410000 */
[----:B------:R-:W-:Y:S02]  /*7a80*/  @P5 PRMT R55, R55, 0x5410, R3 ;  /* 0x0000541037375816 */ /* 0x000fe40000000003 */
[----:B------:R-:W-:-:S05]  /*7a90*/  @P3 PRMT R3, RZ, 0x7610, R63 ;  /* 0x00007610ff033816 */ /* 0x000fca000000003f */
[-C--:B------:R-:W-:Y:S02]  /*7aa0*/  @P3 FFMA.FTZ R151, R3, R176.reuse, R151 ;  /* 0x000000b003973223 */ /* 0x080fe40000010097 */
[----:B---3--:R-:W-:Y:S02]  /*7ab0*/  @P3 FMUL.FTZ R3, R177, R176 ;  /* 0x000000b0b1033220 */ /* 0x008fe40000410000 */
[----:B------:R-:W-:-:S03]  /*7ac0*/  @P5 IMAD.MOV.U32 R176, RZ, RZ, 0x10 ;  /* 0x00000010ffb05424 */ /* 0x000fc600078e00ff */
[----:B------:R-:W-:Y:S01]  /*7ad0*/  @P3 F2FP.BF16.PACK_AB R3, RZ, R3 ;  /* 0x00000003ff03323e */ /* 0x000fe200000010ff */
[----:B------:R-:W-:-:S03]  /*7ae0*/  @P5 IMAD.WIDE.U32 R176, R4, R176, c[0x0][0x258] ;  /* 0x0000960004b05625 */ /* 0x000fc600078e00b0 */
[----:B------:R-:W-:Y:S02]  /*7af0*/  @P3 PRMT R99, R99, 0x5410, R3 ;  /* 0x0000541063633816 */ /* 0x000fe40000000003 */
[----:B------:R1:W-:Y:S02]  /*7b00*/  @P5 STG.E.128 [R176.64], R52 ;  /* 0x00000034b0005986 */ /* 0x0003e4000c101d04 */
[----:B-1----:R-:W-:-:S05]  /*7b10*/  @P3 MOV R176, 0x10 ;  /* 0x0000001000b03802 */ /* 0x002fca0000000f00 */
[----:B------:R-:W-:-:S05]  /*7b20*/  @P3 IMAD.WIDE.U32 R176, R180, R176, c[0x0][0x248] ;  /* 0x00009200b4b03625 */ /* 0x000fca00078e00b0 */
[----:B------:R1:W-:Y:S02]  /*7b30*/  @P3 STG.E.128 [R176.64], R96 ;  /* 0x00000060b0003986 */ /* 0x0003e4000c101d04 */
.L_x_510:
[----:B------:R-:W-:Y:S05]  /*7b40*/  BSYNC B0 ;  /* 0x0000000000007941 */ /* 0x000fea0003800000 */
.L_x_509:
[----:B------:R-:W3:Y:S01]  /*7b50*/  LDL.LU R3, [R1] ;  /* 0x0000000001037983 */ /* 0x000ee20000300800 */
[----:B------:R-:W-:-:S04]  /*7b60*/  IADD3 R2, R2, c[0x0][0x160], RZ ;  /* 0x0000580002027a10 */ /* 0x000fc80007ffe0ff */
[----:B------:R-:W-:Y:S02]  /*7b70*/  ISETP.GE.AND P2, PT, R2, c[0x0][0x164], PT ;  /* 0x0000590002007a0c */ /* 0x000fe40003f46270 */
[----:B---3--:R-:W-:-:S04]  /*7b80*/  LOP3.LUT P3, RZ, R3, 0xff, RZ, 0xc0, !PT ;  /* 0x000000ff03ff7812 */ /* 0x008fc8000786c0ff */
[----:B------:R-:W-:-:S05]  /*7b90*/  SEL R3, RZ, 0x1, P3 ;  /* 0x00000001ff037807 */ /* 0x000fca0001800000 */
[----:B------:R3:W-:Y:S02]  /*7ba0*/  STL.S16 [R1], R3 ;  /* 0x0000000301007387 */ /* 0x0007e40000100600 */
[----:B0123--:R-:W-:Y:S01]  /*7bb0*/  @P2 CALL.REL.NOINC `(.L_x_371) ;  /* 0x0000001000002944 */ /* 0x00ffe20003c00000 */
[----:B------:R-:W-:Y:S05]  /*7bc0*/  BRA `(.L_x_537) ;  /* 0xffff953000007947 */ /* 0x000fea000383ffff */
.L_x_371:
[----:B------:R-:W0:Y:S01]  /*7bd0*/  S2UR UR6, SR_CTAID.X ;  /* 0x00000000000679c3 */ /* 0x000e220000002500 */
[----:B------:R-:W0:Y:S01]  /*7be0*/  S2R R3, SR_TID.X ;  /* 0x0000000000037919 */ /* 0x000e220000002100 */
[----:B------:R-:W-:Y:S01]  /*7bf0*/  LOP3.LUT P2, RZ, R0, 0xffffff80, RZ, 0xc0, !PT ;  /* 0xffffff8000ff7812 */ /* 0x000fe2000784c0ff */
[----:B------:R-:W-:Y:S01]  /*7c00*/  BSSY B0, `(.L_x_538) ;  /* 0x0000011000007945 */ /* 0x000fe20003800000 */
[C---:B0-----:R-:W-:Y:S02]  /*7c10*/  LEA.HI R2, R3.reuse, UR6, RZ, 0x19 ;  /* 0x0000000603027c11 */ /* 0x041fe4000f8fc8ff */
[----:B------:R-:W-:-:S03]  /*7c20*/  LOP3.LUT R3, R3, 0x7f, RZ, 0xc0, !PT ;  /* 0x0000007f03037812 */ /* 0x000fc600078ec0ff */
[----:B------:R-:W-:-:S05]  /*7c30*/  IMAD R2, R2, c[0x0][0x168], RZ ;  /* 0x00005a0002027a24 */ /* 0x000fca00078e02ff */
[----:B-----5:R-:W-:Y:S01]  /*7c40*/  LEA.HI R8, R2, R3, RZ, 0x1d ;  /* 0x0000000302087211 */ /* 0x020fe200078fe8ff */
[----:B------:R-:W-:Y:S05]  /*7c50*/  @!P2 BRA `(.L_x_539) ;  /* 0x000000b00000a947 */ /* 0x000fea0003800000 */
[----:B------:R-:W-:-:S04]  /*7c60*/  IMAD.MOV.U32 R7, RZ, RZ, 0x20 ;  /* 0x00000020ff077424 */ /* 0x000fc800078e00ff */
        /* <DEDUP_REMOVED lines=10> */
.L_x_539:
[----:B------:R-:W-:Y:S05]  /*7d10*/  BSYNC B0 ;  /* 0x0000000000007941 */ /* 0x000fea0003800000 */
.L_x_538:
[----:B------:R-:W-:Y:S01]  /*7d20*/  ISETP.GE.U32.AND P2, PT, R0, 0x100, PT ;  /* 0x000001000000780c */ /* 0x000fe20003f46070 */
[----:B------:R-:W-:-:S12]  /*7d30*/  BSSY B0, `(.L_x_540) ;  /* 0x000000d000007945 */ /* 0x000fd80003800000 */
[----:B------:R-:W-:Y:S05]  /*7d40*/  @!P2 BRA `(.L_x_541) ;  /* 0x000000b00000a947 */ /* 0x000fea0003800000 */
[----:B0-----:R-:W-:-:S10]  /*7d50*/  HFMA2.MMA R7, -RZ, RZ, 0, 1.9073486328125e-06 ;  /* 0x00000020ff077435 */ /* 0x001fd400000001ff */
        /* <DEDUP_REMOVED lines=10> */
.L_x_541:
[----:B------:R-:W-:Y:S05]  /*7e00*/  BSYNC B0 ;  /* 0x0000000000007941 */ /* 0x000fea0003800000 */
.L_x_540:
[----:B------:R-:W-:Y:S01]  /*7e10*/  BSSY B0, `(.L_x_542) ;  /* 0x000000d000007945 */ /* 0x000fe20003800000 */
[----:B------:R-:W-:Y:S05]  /*7e20*/  @!P0 BRA `(.L_x_543) ;  /* 0x000000b000008947 */ /* 0x000fea0003800000 */
[----:B0-----:R-:W-:-:S04]  /*7e30*/  IMAD.MOV.U32 R7, RZ, RZ, 0x20 ;  /* 0x00000020ff077424 */ /* 0x001fc800078e00ff */
        /* <DEDUP_REMOVED lines=10> */
.L_x_543:
[----:B------:R-:W-:Y:S05]  /*7ee0*/  BSYNC B0 ;  /* 0x0000000000007941 */ /* 0x000fea0003800000 */
.L_x_542:
[----:B------:R-:W-:Y:S01]  /*7ef0*/  BSSY B0, `(.L_x_544) ;  /* 0x000000d000007945 */ /* 0x000fe20003800000 */
[----:B------:R-:W-:Y:S05]  /*7f00*/  @!P1 BRA `(.L_x_545) ;  /* 0x000000b000009947 */ /* 0x000fea0003800000 */
[----:B0-----:R-:W-:-:S05]  /*7f10*/  MOV R7, 0x20 ;  /* 0x0000002000077802 */ /* 0x001fca0000000f00 */
        /* <DEDUP_REMOVED lines=10> */
.L_x_545:
[----:B------:R-:W-:Y:S05]  /*7fc0*/  BSYNC B0 ;  /* 0x0000000000007941 */ /* 0x000fea0003800000 */
.L_x_544:
[----:B------:R-:W-:-:S13]  /*7fd0*/  ISETP.GE.U32.AND P0, PT, R0, 0x280, PT ;  /* 0x000002800000780c */ /* 0x000fda0003f06070 */
[----:B------:R-:W-:Y:S05]  /*7fe0*/  @!P0 EXIT ;  /* 0x000000000000894d */ /* 0x000fea0003800000 */
[----:B0-----:R-:W-:-:S04]  /*7ff0*/  IMAD.MOV.U32 R7, RZ, RZ, 0x20 ;  /* 0x00000020ff077424 */ /* 0x001fc800078e00ff */
        /* <DEDUP_REMOVED lines=10> */
.L_x_395:
[----:B------:R-:W-:Y:S01]  /*80a0*/  HFMA2.MMA R183, -RZ, RZ, 0, 1.847743988037109375e-06 ;  /* 0x0000001fffb77435 */ /* 0x000fe200000001ff */
[----:B------:R-:W-:Y:S01]  /*80b0*/  MOV R177, R215 ;  /* 0x000000d700b17202 */ /* 0x000fe20000000f00 */
[----:B------:R-:W-:Y:S01]  /*80c0*/  IMAD.MOV.U32 R178, RZ, RZ, 0x10 ;  /* 0x00000010ffb27424 */ /* 0x000fe200078e00ff */
[----:B------:R-:W-:Y:S01]  /*80d0*/  MOV R176, 0x8100 ;  /* 0x0000810000b07802 */ /* 0x000fe20000000f00 */
[----:B------:R-:W-:-:S02]  /*80e0*/  IMAD.MOV.U32 R182, RZ, RZ, -0x1 ;  /* 0xffffffffffb67424 */ /* 0x000fc400078e00ff */
[----:B0----5:R-:W-:Y:S05]  /*80f0*/  CALL.REL.NOINC `($__internal_6_$__cuda_sm70_shflsync_down_p) ;  /* 0x0000046000007944 */ /* 0x021fea0003c00000 */
[----:B-1----:R-:W-:Y:S01]  /*8100*/  MOV R179, R178 ;  /* 0x000000b200b37202 */ /* 0x002fe20000000f00 */
[----:B------:R-:W-:Y:S05]  /*8110*/  BRA `(.L_x_546) ;  /* 0xffffb2d000007947 */ /* 0x000fea000383ffff */
.L_x_396:
[----:B------:R-:W-:Y:S01]  /*8120*/  HFMA2.MMA R178, -RZ, RZ, 0, 9.5367431640625e-07 ;  /* 0x00000010ffb27435 */ /* 0x000fe200000001ff */
[----:B------:R-:W-:Y:S01]  /*8130*/  IMAD.MOV.U32 R177, RZ, RZ, R214 ;  /* 0x000000ffffb17224 */ /* 0x000fe200078e00d6 */
[----:B------:R-:W-:Y:S01]  /*8140*/  MOV R182, 0xffffffff ;  /* 0xffffffff00b67802 */ /* 0x000fe20000000f00 */
[----:B------:R-:W-:Y:S01]  /*8150*/  IMAD.MOV.U32 R183, RZ, RZ, 0x1f ;  /* 0x0000001fffb77424 */ /* 0x000fe200078e00ff */
[----:B------:R-:W-:-:S02]  /*8160*/  MOV R176, 0x8180 ;  /* 0x0000818000b07802 */ /* 0x000fc40000000f00 */
[----:B012--5:R-:W-:Y:S05]  /*8170*/  CALL.REL.NOINC `($__internal_6_$__cuda_sm70_shflsync_down_p) ;  /* 0x000003e000007944 */ /* 0x027fea0003c00000 */
[----:B------:R-:W-:Y:S01]  /*8180*/  FADD.FTZ R215, R179, R215 ;  /* 0x000000d7b3d77221 */ /* 0x000fe20000010000 */
[----:B------:R-:W-:Y:S01]  /*8190*/  HFMA2.MMA R183, -RZ, RZ, 0, 1.847743988037109375e-06 ;  /* 0x0000001fffb77435 */ /* 0x000fe200000001ff */
[----:B-1----:R-:W-:Y:S01]  /*81a0*/  FADD.FTZ R214, R214, R178 ;  /* 0x000000b2d6d67221 */ /* 0x002fe20000010000 */
[----:B------:R-:W-:Y:S01]  /*81b0*/  MOV R176, 0x8200 ;  /* 0x0000820000b07802 */ /* 0x000fe20000000f00 */
[----:B------:R-:W-:Y:S01]  /*81c0*/  IMAD.MOV.U32 R178, RZ, RZ, 0x8 ;  /* 0x00000008ffb27424 */ /* 0x000fe200078e00ff */
[----:B------:R-:W-:Y:S01]  /*81d0*/  MOV R177, R215 ;  /* 0x000000d700b17202 */ /* 0x000fe20000000f00 */
[----:B------:R-:W-:-:S02]  /*81e0*/  IMAD.MOV.U32 R182, RZ, RZ, -0x1 ;  /* 0xffffffffffb67424 */ /* 0x000fc400078e00ff */
[----:B------:R-:W-:Y:S05]  /*81f0*/  CALL.REL.NOINC `($__internal_6_$__cuda_sm70_shflsync_down_p) ;  /* 0x0000036000007944 */ /* 0x000fea0003c00000 */
[----:B------:R-:W-:Y:S01]  /*8200*/  HFMA2.MMA R183, -RZ, RZ, 0, 1.847743988037109375e-06 ;  /* 0x0000001fffb77435 */ /* 0x000fe200000001ff */
[----:B-1----:R-:W-:Y:S01]  /*8210*/  IMAD.MOV.U32 R179, RZ, RZ, R178 ;  /* 0x000000ffffb37224 */ /* 0x002fe200078e00b2 */
[----:B------:R-:W-:Y:S01]  /*8220*/  MOV R177, R214 ;  /* 0x000000d600b17202 */ /* 0x000fe20000000f00 */
[----:B------:R-:W-:Y:S01]  /*8230*/  IMAD.MOV.U32 R178, RZ, RZ, 0x8 ;  /* 0x00000008ffb27424 */ /* 0x000fe200078e00ff */
[----:B------:R-:W-:Y:S01]  /*8240*/  MOV R176, 0x8270 ;  /* 0x0000827000b07802 */ /* 0x000fe20000000f00 */
[----:B------:R-:W-:-:S02]  /*8250*/  IMAD.MOV.U32 R182, RZ, RZ, -0x1 ;  /* 0xffffffffffb67424 */ /* 0x000fc400078e00ff */
[----:B------:R-:W-:Y:S05]  /*8260*/  CALL.REL.NOINC `($__internal_6_$__cuda_sm70_shflsync_down_p) ;  /* 0x000002f000007944 */ /* 0x000fea0003c00000 */
[----:B------:R-:W-:Y:S01]  /*8270*/  FADD.FTZ R215, R179, R215 ;  /* 0x000000d7b3d77221 */ /* 0x000fe20000010000 */
[----:B------:R-:W-:Y:S01]  /*8280*/  MOV R182, 0xffffffff ;  /* 0xffffffff00b67802 */ /* 0x000fe20000000f00 */
[----:B-1----:R-:W-:Y:S01]  /*8290*/  FADD.FTZ R214, R214, R178 ;  /* 0x000000b2d6d67221 */ /* 0x002fe20000010000 */
[----:B------:R-:W-:Y:S01]  /*82a0*/  MOV R178, 0x4 ;  /* 0x0000000400b27802 */ /* 0x000fe20000000f00 */
[----:B------:R-:W-:Y:S01]  /*82b0*/  IMAD.MOV.U32 R183, RZ, RZ, 0x1f ;  /* 0x0000001fffb77424 */ /* 0x000fe200078e00ff */
[----:B------:R-:W-:Y:S01]  /*82c0*/  MOV R176, 0x82f0 ;  /* 0x000082f000b07802 */ /* 0x000fe20000000f00 */
[----:B------:R-:W-:-:S02]  /*82d0*/  IMAD.MOV.U32 R177, RZ, RZ, R215 ;  /* 0x000000ffffb17224 */ /* 0x000fc400078e00d7 */
[----:B------:R-:W-:Y:S05]  /*82e0*/  CALL.REL.NOINC `($__internal_6_$__cuda_sm70_shflsync_down_p) ;  /* 0x0000027000007944 */ /* 0x000fea0003c00000 */
[----:B-1----:R-:W-:Y:S01]  /*82f0*/  MOV R179, R178 ;  /* 0x000000b200b37202 */ /* 0x002fe20000000f00 */
[----:B------:R-:W-:Y:S01]  /*8300*/  HFMA2.MMA R178, -RZ, RZ, 0, 2.384185791015625e-07 ;  /* 0x00000004ffb27435 */ /* 0x000fe200000001ff */
[----:B------:R-:W-:Y:S01]  /*8310*/  IMAD.MOV.U32 R177, RZ, RZ, R214 ;  /* 0x000000ffffb17224 */ /* 0x000fe200078e00d6 */
[----:B------:R-:W-:Y:S01]  /*8320*/  MOV R182, 0xffffffff ;  /* 0xffffffff00b67802 */ /* 0x000fe20000000f00 */
[----:B------:R-:W-:Y:S01]  /*8330*/  IMAD.MOV.U32 R183, RZ, RZ, 0x1f ;  /* 0x0000001fffb77424 */ /* 0x000fe200078e00ff */
[----:B------:R-:W-:-:S02]  /*8340*/  MOV R176, 0x8360 ;  /* 0x0000836000b07802 */ /* 0x000fc40000000f00 */
[----:B------:R-:W-:Y:S05]  /*8350*/  CALL.REL.NOINC `($__internal_6_$__cuda_sm70_shflsync_down_p) ;  /* 0x0000020000007944 */ /* 0x000fea0003c00000 */
        /* <DEDUP_REMOVED lines=24> */
[----:B------:R-:W-:Y:S01]  /*84e0*/  HFMA2.MMA R178, -RZ, RZ, 0, 5.9604644775390625e-08 ;  /* 0x00000001ffb27435 */ /* 0x000fe200000001ff */
[----:B------:R-:W-:Y:S01]  /*84f0*/  IMAD.MOV.U32 R177, RZ, RZ, R214 ;  /* 0x000000ffffb17224 */ /* 0x000fe200078e00d6 */
[----:B------:R-:W-:Y:S01]  /*8500*/  MOV R182, 0xffffffff ;  /* 0xffffffff00b67802 */ /* 0x000fe20000000f00 */
[----:B------:R-:W-:Y:S01]  /*8510*/  IMAD.MOV.U32 R183, RZ, RZ, 0x1f ;  /* 0x0000001fffb77424 */ /* 0x000fe200078e00ff */
[----:B------:R-:W-:-:S02]  /*8520*/  MOV R176, 0x8540 ;  /* 0x0000854000b07802 */ /* 0x000fc40000000f00 */
[----:B------:R-:W-:Y:S05]  /*8530*/  CALL.REL.NOINC `($__internal_6_$__cuda_sm70_shflsync_down_p) ;  /* 0x0000002000007944 */ /* 0x000fea0003c00000 */
[----:B-1----:R-:W-:Y:S01]  /*8540*/  IMAD.MOV.U32 R177, RZ, RZ, R178 ;  /* 0x000000ffffb17224 */ /* 0x002fe200078e00b2 */
[----:B------:R-:W-:Y:S05]  /*8550*/  BRA `(.L_x_547) ;  /* 0xffffafb000007947 */ /* 0x000fea000383ffff */
        .weak           $__internal_6_$__cuda_sm70_shflsync_down_p
        .type           $__internal_6_$__cuda_sm70_shflsync_down_p,@function
        .size           $__internal_6_$__cuda_sm70_shflsync_down_p,(.L_x_14224 - $__internal_6_$__cuda_sm70_shflsync_down_p)
$__internal_6_$__cuda_sm70_shflsync_down_p:
[----:B------:R-:W-:Y:S04]  /*8560*/  WARPSYNC R182 ;  /* 0x000000b600007348 */ /* 0x000fe80003800000 */
[----:B------:R0:W1:Y:S02]  /*8570*/  SHFL.DOWN PT, R178, R177, R178, R183 ;  /* 0x080000b2b1b27389 */ /* 0x00006400000e00b7 */
[----:B0-----:R-:W-:-:S06]  /*8580*/  HFMA2.MMA R177, -RZ, RZ, 0, 0 ;  /* 0x00000000ffb17435 */ /* 0x001fcc00000001ff */
[----:B------:R-:W-:Y:S05]  /*8590*/  RET.REL.NODEC R176 `(_ZN10layer_norm13ln_bwd_kernelINS_13Kernel_traitsI13__nv_bfloat16S2_S2_S2_fjLj5120ELj1ELj1ELj4ELj16ENS_18Kernel_traits_baseILj5120ES2_S2_S2_S2_fjLj128EEEEELb0ELb1ELb1ELb0EEEvNS_9BwdParamsE) ;  /* 0xffff7a60b0007950 */ /* 0x000fea0003c3ffff */
.L_x_548:
        /* <DEDUP_REMOVED lines=14> */
.L_x_14224:


//--------------------- .text._ZN10layer_norm13ln_bwd_kernelINS_13Kernel_traitsI13__nv_bfloat16S2_S2_S2_fjLj5120ELj1ELj1ELj4ELj16ENS_18Kernel_traits_baseILj5120ES2_S2_S2_S2_fjLj128EEEEELb0ELb1ELb1ELb1EEEvNS_9BwdParamsE --------------------------
	.section	.text._ZN10layer_norm13ln_bwd_kernelINS_13Kernel_traitsI13__nv_bfloat16S2_S2_S2_fjLj5120ELj1ELj1ELj4ELj16ENS_18Kernel_traits_baseILj5120ES2_S2_S2_S2_fjLj128EEEEELb0ELb1ELb1ELb1EEEvNS_9BwdParamsE,"ax",@progbits
	.sectioninfo	@"SHI_REGISTERS=255"
	.align	128
        .global         _ZN10layer_norm13ln_bwd_kernelINS_13Kernel_traitsI13__nv_bfloat16S2_S2_S2_fjLj5120ELj1ELj1ELj4ELj16ENS_18Kernel_traits_baseILj5120ES2_S2_S2_S2_fjLj128EEEEELb0ELb1ELb1ELb1EEEvNS_9BwdParamsE
        .type           _ZN10layer_norm13ln_bwd_kernelINS_13Kernel_traitsI13__nv_bfloat16S2_S2_S2_fjLj5120ELj1ELj1ELj4ELj16ENS_18Kernel_traits_baseILj5120ES2_S2_S2_S2_fjLj128EEEEELb0ELb1ELb1ELb1EEEvNS_9BwdParamsE,@function
        .size           _ZN10layer_norm13ln_bwd_kernelINS_13Kernel_traitsI13__nv_bfloat16S2_S2_S2_fjLj5120ELj1ELj1ELj4ELj16ENS_18Kernel_traits_baseILj5120ES2_S2_S2_S2_fjLj128EEEEELb0ELb1ELb1ELb1EEEvNS_9BwdParamsE,(.L_x_14225 - _ZN10layer_norm13ln_bwd_kernelINS_13Kernel_traitsI13__nv_bfloat16S2_S2_S2_fjLj5120ELj1ELj1ELj4ELj16ENS_18Kernel_traits_baseILj5120ES2_S2_S2_S2_fjLj128EEEEELb0ELb1ELb1ELb1EEEvNS_9BwdParamsE)
        .other          _ZN10layer_norm13ln_bwd_kernelINS_13Kernel_traitsI13__nv_bfloat16S2_S2_S2_fjLj5120ELj1ELj1ELj4ELj16ENS_18Kernel_traits_baseILj5120ES2_S2_S2_S2_fjLj128EEEEELb0ELb1ELb1ELb1EEEvNS_9BwdParamsE,@"STO_CUDA_ENTRY STV_DEFAULT"
_ZN10layer_norm13ln_bwd_kernelINS_13Kernel_traitsI13__nv_bfloat16S2_S2_S2_fjLj5120ELj1ELj1ELj4ELj16ENS_18Kernel_traits_baseILj5120ES2_S2_S2_S2_fjLj128EEEEELb0ELb1ELb1ELb1EEEvNS_9BwdParamsE:
.text._ZN10layer_norm13ln_bwd_kernelINS_13Kernel_traitsI13__nv_bfloat16S2_S2_S2_fjLj5120ELj1ELj1ELj4ELj16ENS_18Kernel_traits_baseILj5120ES2_S2_S2_S2_fjLj128EEEEELb0ELb1ELb1ELb1EEEvNS_9BwdParamsE:
[----:B------:R-:W-:Y:S02]  /*0000*/  MOV R1, c[0x0][0x28] ;  /* 0x00000a0000017a02 */ /* 0x000fe40000000f00 */
[----:B------:R-:W0:Y:S01]  /*0010*/  S2R R4, SR_TID.X ;  /* 0x0000000000047919 */ /* 0x000e220000002100 */
[----:B------:R-:W-:Y:S01]  /*0020*/  ULDC.64 UR4, c[0x0][0x118] ;  /* 0x0000460000047ab9 */ /* 0x000fe20000000a00 */
[----:B------:R-:W-:Y:S02]  /*0030*/  IADD3 R1, R1, -0x128, RZ ;  /* 0xfffffed801017810 */ /* 0x000fe40007ffe0ff */
[----:B0-----:R-:W-:-:S04]  /*0040*/  SHF.L.U32 R0, R4, 0x4, RZ ;  /* 0x0000000404007819 */ /* 0x001fc800000006ff */
[----:B------:R-:W-:-:S04]  /*0050*/  LOP3.LUT R0, R0, 0x7f0, RZ, 0xc0, !PT ;  /* 0x000007f000007812 */ /* 0x000fc800078ec0ff */
[----:B------:R-:W-:-:S05]  /*0060*/  IADD3 R2, P0, R0, c[0x0][0x1c8], RZ ;  /* 0x0000720000027a10 */ /* 0x000fca0007f1e0ff */
[----:B------:R-:W-:-:S05]  /*0070*/  IMAD.X R3, RZ, RZ, c[0x0][0x1cc], P0 ;  /* 0x00007300ff037624 */ /* 0x000fca00000e06ff */
[----:B------:R0:W5:Y:S04]  /*0080*/  LDG.E.128 R20, [R2.64] ;  /* 0x0000000402147981 */ /* 0x000168000c1e1d00 */
[----:B------:R0:W5:Y:S04]  /*0090*/  LDG.E.128 R24, [R2.64+0x800] ;  /* 0x0008000402187981 */ /* 0x000168000c1e1d00 */
[----:B------:R0:W5:Y:S04]  /*00a0*/  LDG.E.128 R28, [R2.64+0x1000] ;  /* 0x00100004021c7981 */ /* 0x000168000c1e1d00 */
[----:B------:R0:W5:Y:S04]  /*00b0*/  LDG.E.128 R32, [R2.64+0x1800] ;  /* 0x0018000402207981 */ /* 0x000168000c1e1d00 */
[----:B------:R0:W5:Y:S01]  /*00c0*/  LDG.E.128 R36, [R2.64+0x2000] ;  /* 0x0020000402247981 */ /* 0x000162000c1e1d00 */
[----:B------:R-:W1:Y:S01]  /*00d0*/  S2UR UR6, SR_CTAID.X ;  /* 0x00000000000679c3 */ /* 0x000e620000002500 */
[----:B------:R-:W-:-:S02]  /*00e0*/  LOP3.LUT R5, R4, 0x7f, RZ, 0xc0, !PT ;  /* 0x0000007f04057812 */ /* 0x000fc400078ec0ff */
[----:B-1----:R-:W-:-:S04]  /*00f0*/  LEA.HI R6, R4, UR6, RZ, 0x19 ;  /* 0x0000000604067c11 */ /* 0x002fc8000f8fc8ff */
[----:B------:R-:W-:-:S13]  /*0100*/  ISETP.GE.AND P0, PT, R6, c[0x0][0x164], PT ;  /* 0x0000590006007a0c */ /* 0x000fda0003f06270 */
[----:B------:R-:W-:Y:S05]  /*0110*/  @!P0 BRA `(.L_x_549) ;  /* 0x000003d000008947 */ /* 0x000fea0003800000 */
        /* <DEDUP_REMOVED lines=61> */
.L_x_549:
[----:B0-----:R-:W-:-:S04]  /*04f0*/  LEA R2, P0, R5, c[0x0][0x1b0], 0x4 ;  /* 0x00006c0005027a11 */ /* 0x001fc800078020ff */
[----:B------:R-:W-:-:S05]  /*0500*/  IADD3.X R3, RZ, c[0x0][0x1b4], RZ, P0, !PT ;  /* 0x00006d00ff037a10 */ /* 0x000fca00007fe4ff */
[----:B------:R-:W2:Y:S04]  /*0510*/  LDG.E.128 R12, [R2.64] ;  /* 0x00000004020c7981 */ /* 0x000ea8000c1e1d00 */
[----:B------:R0:W3:Y:S04]  /*0520*/  LDG.E.128 R16, [R2.64+0x800] ;  /* 0x0008000402107981 */ /* 0x0000e8000c1e1d00 */
[----:B------:R0:W4:Y:S04]  /*0530*/  LDG.E.128 R40, [R2.64+0x1000] ;  /* 0x0010000402287981 */ /* 0x000128000c1e1d00 */
[----:B------:R0:W3:Y:S04]  /*0540*/  LDG.E.128 R44, [R2.64+0x1800] ;  /* 0x00180004022c7981 */ /* 0x0000e8000c1e1d00 */
[----:B------:R0:W3:Y:S01]  /*0550*/  LDG.E.128 R8, [R2.64+0x2000] ;  /* 0x0020000402087981 */ /* 0x0000e2000c1e1d00 */
        /* <DEDUP_REMOVED lines=71> */
[----:B---3--:R-:W-:-:S03]  /*09d0*/  PRMT R0, RZ, 0x5410, R16 ;  /* 0x00005410ff007816 */ /* 0x008fc60000000010 */
        /* <DEDUP_REMOVED lines=15> */
[----:B----4-:R-:W-:-:S03]  /*0ad0*/  PRMT R2, RZ, 0x5410, R40 ;  /* 0x00005410ff027816 */ /* 0x010fc60000000028 */
[----:B------:R0:W-:Y:S01]  /*0ae0*/  STL [R1+0x9c], R4 ;  /* 0x00009c0401007387 */ /* 0x0001e20000100800 */
[----:B-1----:R-:W-:-:S03]  /*0af0*/  PRMT R0, RZ, 0x7610, R40 ;  /* 0x00007610ff007816 */ /* 0x002fc60000000028 */
        /* <DEDUP_REMOVED lines=31> */
[----:B------:R-:W-:Y:S01]  /*0cf0*/  STL [R1+0x60], R4 ;  /* 0x0000600401007387 */ /* 0x000fe20000100800 */
[----:B------:R-:W-:Y:S01]  /*0d00*/  CS2R R46, SRZ ;  /* 0x00000000002e7805 */ /* 0x000fe2000001ff00 */
[----:B--2---:R-:W-:Y:S02]  /*0d10*/  HFMA2.MMA R0, -RZ, RZ, 0, 5.9604644775390625e-08 ;  /* 0x00000001ff007435 */ /* 0x004fe400000001ff */
[----:B------:R0:W-:Y:S08]  /*0d20*/  STL [R1+0x5c], R2 ;  /* 0x00005c0201007387 */ /* 0x0001f00000100800 */
[----:B------:R-:W-:-:S02]  /*0d30*/  PRMT R3, R0, 0x7610, R3 ;  /* 0x0000761000037816 */ /* 0x000fc40000000003 */
[--C-:B0-----:R-:W-:Y:S02]  /*0d40*/  PRMT R2, RZ, 0x5410, R8.reuse ;  /* 0x00005410ff027816 */ /* 0x101fe40000000008 */
[----:B------:R-:W-:Y:S01]  /*0d50*/  PRMT R0, RZ, 0x7610, R8 ;  /* 0x00007610ff007816 */ /* 0x000fe20000000008 */
[----:B------:R0:W-:Y:S04]  /*0d60*/  STL.S16 [R1+0x38], R3 ;  /* 0x0000380301007387 */ /* 0x0001e80000100600 */
        /* <DEDUP_REMOVED lines=11> */
[----:B--2---:R-:W-:-:S05]  /*0e20*/  PRMT R0, RZ, 0x7610, R11 ;  /* 0x00007610ff007816 */ /* 0x004fca000000000b */
[----:B------:R0:W-:Y:S04]  /*0e30*/  STL [R1+0x3c], R0 ;  /* 0x00003c0001007387 */ /* 0x0001e80000100800 */
[----:B------:R0:W-:Y:S02]  /*0e40*/  STL [R1+0x40], R2 ;  /* 0x0000400201007387 */ /* 0x0001e40000100800 */
.L_x_684:
[----:B------:R-:W-:-:S04]  /*0e50*/  IMAD.MOV.U32 R249, RZ, RZ, 0x4 ;  /* 0x00000004fff97424 */ /* 0x000fc800078e00ff */
[----:B0-----:R-:W-:-:S05]  /*0e60*/  IMAD.WIDE R2, R6, R249, c[0x0][0x1d8] ;  /* 0x0000760006027625 */ /* 0x001fca00078e02f9 */
[----:B------:R0:W2:Y:S02]  /*0e70*/  LDG.E R248, [R2.64] ;  /* 0x0000000402f87981 */ /* 0x0000a4000c1e1900 */
[----:B0-----:R-:W-:-:S05]  /*0e80*/  IMAD.WIDE R2, R6, R249, c[0x0][0x1a8] ;  /* 0x00006a0006027625 */ /* 0x001fca00078e02f9 */
[----:B-----5:R0:W5:Y:S02]  /*0e90*/  LDG.E R5, [R2.64] ;  /* 0x0000000402057981 */ /* 0x020164000c1e1900 */
[----:B0-----:R-:W-:-:S05]  /*0ea0*/  IMAD.WIDE R2, R6, R249, c[0x0][0x1d0] ;  /* 0x0000740006027625 */ /* 0x001fca00078e02f9 */
[----:B------:R0:W3:Y:S01]  /*0eb0*/  LDG.E R193, [R2.64] ;  /* 0x0000000402c17981 */ /* 0x0000e2000c1e1900 */
[----:B------:R-:W-:Y:S01]  /*0ec0*/  MOV R192, 0x10 ;  /* 0x0000001000c07802 */ /* 0x000fe20000000f00 */
[----:B------:R-:W-:Y:S02]  /*0ed0*/  BSSY B0, `(.L_x_551) ;  /* 0x0000213000007945 */ /* 0x000fe40003800000 */
[----:B------:R-:W1:Y:S01]  /*0ee0*/  S2R R4, SR_TID.X ;  /* 0x0000000000047919 */ /* 0x000e620000002100 */
[----:B0-----:R-:W-:-:S05]  /*0ef0*/  IMAD R2, R6, c[0x0][0x168], RZ ;  /* 0x00005a0006027a24 */ /* 0x001fca00078e02ff */
[----:B------:R-:W-:-:S04]  /*0f00*/  SHF.R.S32.HI R3, RZ, 0x1f, R2 ;  /* 0x0000001fff037819 */ /* 0x000fc80000011402 */
[----:B------:R-:W-:Y:S02]  /*0f10*/  LEA.HI R3, R3, R2, RZ, 0x3 ;  /* 0x0000000203037211 */ /* 0x000fe400078f18ff */
[----:B-1----:R-:W-:-:S04]  /*0f20*/  LOP3.LUT R4, R4, 0x7f, RZ, 0xc0, !PT ;  /* 0x0000007f04047812 */ /* 0x002fc800078ec0ff */
[----:B------:R-:W-:-:S04]  /*0f30*/  LEA.HI.SX32 R4, R3, R4, 0x1d ;  /* 0x0000000403047211 */ /* 0x000fc800078feaff */
[C---:B------:R-:W-:Y:S01]  /*0f40*/  IADD3 R3, R4.reuse, 0x80, RZ ;  /* 0x0000008004037810 */ /* 0x040fe20007ffe0ff */
[C---:B------:R-:W-:Y:S01]  /*0f50*/  IMAD.WIDE.U32 R214, R4.reuse, R192, c[0x0][0x218] ;  /* 0x0000860004d67625 */ /* 0x040fe200078e00c0 */
[----:B------:R-:W-:-:S03]  /*0f60*/  IADD3 R2, R4, 0x100, RZ ;  /* 0x0000010004027810 */ /* 0x000fc60007ffe0ff */
[-C--:B------:R-:W-:Y:S01]  /*0f70*/  IMAD.WIDE.U32 R194, R3, R192.reuse, c[0x0][0x218] ;  /* 0x0000860003c27625 */ /* 0x080fe200078e00c0 */
[----:B--2---:R-:W-:Y:S01]  /*0f80*/  ISETP.GT.AND P1, PT, R248, RZ, PT ;  /* 0x000000fff800720c */ /* 0x004fe20003f24270 */
[----:B---3--:R0:W-:Y:S02]  /*0f90*/  STL [R1+0xc], R193 ;  /* 0x00000cc101007387 */ /* 0x0081e40000100800 */
[----:B0-----:R-:W-:-:S10]  /*0fa0*/  IMAD.WIDE.U32 R192, R2, R192, c[0x0][0x218] ;  /* 0x0000860002c07625 */ /* 0x001fd400078e00c0 */
[----:B------:R-:W-:Y:S05]  /*0fb0*/  @P1 BRA `(.L_x_552) ;  /* 0x0000010000001947 */ /* 0x000fea0003800000 */
[----:B------:R-:W-:Y:S01]  /*0fc0*/  ISETP.NE.U32.AND P0, PT, RZ, c[0x0][0x218], PT ;  /* 0x00008600ff007a0c */ /* 0x000fe20003f05070 */
[----:B------:R-:W-:-:S03]  /*0fd0*/  CS2R R248, SRZ ;  /* 0x0000000000f87805 */ /* 0x000fc6000001ff00 */
[----:B------:R-:W-:-:S13]  /*0fe0*/  ISETP.NE.AND.EX P0, PT, RZ, c[0x0][0x21c], PT, P0 ;  /* 0x00008700ff007a0c */ /* 0x000fda0003f05300 */
[----:B------:R-:W-:Y:S05]  /*0ff0*/  @!P0 BRA `(.L_x_553) ;  /* 0x0000200000008947 */ /* 0x000fea0003800000 */
[----:B------:R-:W-:Y:S01]  /*1000*/  MOV R179, 0x10 ;  /* 0x0000001000b37802 */ /* 0x000fe20000000f00 */
[----:B------:R0:W5:Y:S01]  /*1010*/  LDG.E.128 R160, [R214.64] ;  /* 0x00000004d6a07981 */ /* 0x000162000c1e1d00 */
[C---:B------:R-:W-:Y:S02]  /*1020*/  IADD3 R172, R4.reuse, 0x180, RZ ;  /* 0x0000018004ac7810 */ /* 0x040fe40007ffe0ff */
[----:B------:R-:W-:Y:S01]  /*1030*/  IADD3 R176, R4, 0x200, RZ ;  /* 0x0000020004b07810 */ /* 0x000fe20007ffe0ff */
[----:B------:R0:W5:Y:S02]  /*1040*/  LDG.E.128 R164, [R194.64] ;  /* 0x00000004c2a47981 */ /* 0x000164000c1e1d00 */
[-C--:B------:R-:W-:Y:S02]  /*1050*/  IMAD.WIDE.U32 R172, R172, R179.reuse, c[0x0][0x218] ;  /* 0x00008600acac7625 */ /* 0x080fe400078e00b3 */
[----:B------:R0:W5:Y:S02]  /*1060*/  LDG.E.128 R168, [R192.64] ;  /* 0x00000004c0a87981 */ /* 0x000164000c1e1d00 */
[----:B------:R-:W-:-:S02]  /*1070*/  IMAD.WIDE.U32 R176, R176, R179, c[0x0][0x218] ;  /* 0x00008600b0b07625 */ /* 0x000fc400078e00b3 */
[----:B------:R-:W5:Y:S04]  /*1080*/  LDG.E.128 R172, [R172.64] ;  /* 0x00000004acac7981 */ /* 0x000f68000c1e1d00 */
[----:B------:R-:W5:Y:S01]  /*1090*/  LDG.E.128 R176, [R176.64] ;  /* 0x00000004b0b07981 */ /* 0x000f62000c1e1d00 */
[----:B------:R-:W-:Y:S01]  /*10a0*/  CS2R R248, SRZ ;  /* 0x0000000000f87805 */ /* 0x000fe2000001ff00 */
[----:B------:R-:W-:Y:S05]  /*10b0*/  BRA `(.L_x_553) ;  /* 0x00001f4000007947 */ /* 0x000fea0003800000 */
.L_x_552:
[----:B------:R-:W0:Y:S01]  /*10c0*/  S2R R239, SR_TID.X ;  /* 0x0000000000ef7919 */ /* 0x000e220000002100 */
[----:B------:R-:W-:Y:S01]  /*10d0*/  IADD3 R248, R248, -0x1, RZ ;  /* 0xfffffffff8f87810 */ /* 0x000fe20007ffe0ff */
[----:B------:R-:W-:Y:S02]  /*10e0*/  IMAD.MOV.U32 R240, RZ, RZ, 0x10 ;  /* 0x00000010fff07424 */ /* 0x000fe400078e00ff */
[----:B------:R-:W-:Y:S02]  /*10f0*/  STL [R1+0x124], R38 ;  /* 0x0001242601007387 */ /* 0x000fe40000100800 */
[----:B------:R-:W-:-:S02]  /*1100*/  IMAD R248, R248, c[0x0][0x168], RZ ;  /* 0x00005a00f8f87a24 */ /* 0x000fc400078e02ff */
[-C--:B------:R-:W-:Y:S01]  /*1110*/  IMAD.WIDE.U32 R208, R3, R240.reuse, c[0x0][0x188] ;  /* 0x0000620003d07625 */ /* 0x080fe200078e00f0 */
[C---:B------:R-:W-:Y:S01]  /*1120*/  IADD3 R229, R4.reuse, 0x180, RZ ;  /* 0x0000018004e57810 */ /* 0x040fe20007ffe0ff */
[----:B------:R-:W-:Y:S01]  /*1130*/  STL [R1+0x120], R37 ;  /* 0x0001202501007387 */ /* 0x000fe20000100800 */
[----:B------:R-:W-:Y:S01]  /*1140*/  SHF.R.S32.HI R7, RZ, 0x1f, R248 ;  /* 0x0000001fff077819 */ /* 0x000fe200000114f8 */
[----:B------:R-:W-:Y:S02]  /*1150*/  IMAD.WIDE.U32 R224, R4, R240, c[0x0][0x188] ;  /* 0x0000620004e07625 */ /* 0x000fe400078e00f0 */
[----:B------:R-:W2:Y:S01]  /*1160*/  LDG.E.128 R208, [R208.64] ;  /* 0x00000004d0d07981 */ /* 0x000ea2000c1e1d00 */
[----:B------:R-:W-:Y:S01]  /*1170*/  LEA.HI R0, R7, R248, RZ, 0x3 ;  /* 0x000000f807007211 */ /* 0x000fe200078f18ff */
[----:B------:R-:W-:Y:S02]  /*1180*/  IMAD.WIDE R8, R6, R249, c[0x0][0x1a0] ;  /* 0x0000680006087625 */ /* 0x000fe400078e02f9 */
[----:B------:R-:W3:Y:S04]  /*1190*/  LDG.E.128 R224, [R224.64] ;  /* 0x00000004e0e07981 */ /* 0x000ee8000c1e1d00 */
[----:B------:R1:W4:Y:S01]  /*11a0*/  LDG.E R7, [R8.64] ;  /* 0x0000000408077981 */ /* 0x000322000c1e1900 */
[----:B0-----:R-:W-:Y:S01]  /*11b0*/  LOP3.LUT R239, R239, 0x7f, RZ, 0xc0, !PT ;  /* 0x0000007fefef7812 */ /* 0x001fe200078ec0ff */
[-C--:B------:R-:W-:Y:S01]  /*11c0*/  IMAD.WIDE.U32 R204, R2, R240.reuse, c[0x0][0x188] ;  /* 0x0000620002cc7625 */ /* 0x080fe200078e00f0 */
[----:B------:R-:W-:Y:S01]  /*11d0*/  IADD3 R228, R4, 0x200, RZ ;  /* 0x0000020004e47810 */ /* 0x000fe20007ffe0ff */
[----:B------:R-:W-:Y:S01]  /*11e0*/  STL [R1+0x11c], R36 ;  /* 0x00011c2401007387 */ /* 0x000fe20000100800 */
[----:B------:R-:W-:Y:S01]  /*11f0*/  LEA.HI.SX32 R0, R0, R239, 0x1d ;  /* 0x000000ef00007211 */ /* 0x000fe200078feaff */
[----:B------:R-:W-:-:S02]  /*1200*/  IMAD.WIDE.U32 R200, R229, R240, c[0x0][0x188] ;  /* 0x00006200e5c87625 */ /* 0x000fc400078e00f0 */
[----:B------:R-:W4:Y:S01]  /*1210*/  LDG.E.128 R204, [R204.64] ;  /* 0x00000004cccc7981 */ /* 0x000f22000c1e1d00 */
[C---:B------:R-:W-:Y:S02]  /*1220*/  IADD3 R216, R0.reuse, 0x80, RZ ;  /* 0x0000008000d87810 */ /* 0x040fe40007ffe0ff */
[C---:B-1----:R-:W-:Y:S01]  /*1230*/  IADD3 R8, R0.reuse, 0x180, RZ ;  /* 0x0000018000087810 */ /* 0x042fe20007ffe0ff */
[CC--:B------:R-:W-:Y:S01]  /*1240*/  IMAD.WIDE.U32 R220, R0.reuse, R240.reuse, c[0x0][0x208] ;  /* 0x0000820000dc7625 */ /* 0x0c0fe200078e00f0 */
[----:B------:R-:W-:Y:S01]  /*1250*/  IADD3 R16, R0, 0x100, RZ ;  /* 0x0000010000107810 */ /* 0x000fe20007ffe0ff */
[----:B------:R-:W4:Y:S02]  /*1260*/  LDG.E.128 R200, [R200.64] ;  /* 0x00000004c8c87981 */ /* 0x000f24000c1e1d00 */
[-C--:B------:R-:W-:Y:S02]  /*1270*/  IMAD.WIDE.U32 R216, R216, R240.reuse, c[0x0][0x208] ;  /* 0x00008200d8d87625 */ /* 0x080fe400078e00f0 */
[----:B------:R-:W4:Y:S02]  /*1280*/  LDG.E.128 R220, [R220.64] ;  /* 0x00000004dcdc7981 */ /* 0x000f24000c1e1d00 */
[----:B------:R-:W-:-:S02]  /*1290*/  IMAD.WIDE.U32 R8, R8, R240, c[0x0][0x208] ;  /* 0x0000820008087625 */ /* 0x000fc400078e00f0 */
[----:B------:R-:W4:Y:S04]  /*12a0*/  LDG.E.128 R216, [R216.64] ;  /* 0x00000004d8d87981 */ /* 0x000f28000c1e1d00 */
[----:B------:R-:W4:Y:S01]  /*12b0*/  LDG.E.128 R8, [R8.64] ;  /* 0x0000000408087981 */ /* 0x000f22000c1e1d00 */
[----:B------:R-:W-:-:S03]  /*12c0*/  IMAD.WIDE.U32 R196, R228, R240, c[0x0][0x188] ;  /* 0x00006200e4c47625 */ /* 0x000fc600078e00f0 */
[----:B------:R-:W-:Y:S01]  /*12d0*/  STL [R1+0x118], R35 ;  /* 0x0001182301007387 */ /* 0x000fe20000100800 */
[----:B------:R-:W-:-:S03]  /*12e0*/  IMAD.WIDE.U32 R16, R16, R240, c[0x0][0x208] ;  /* 0x0000820010107625 */ /* 0x000fc600078e00f0 */
[----:B------:R-:W4:Y:S04]  /*12f0*/  LDG.E.128 R196, [R196.64] ;  /* 0x00000004c4c47981 */ /* 0x000f28000c1e1d00 */
[----:B------:R-:W4:Y:S04]  /*1300*/  LDG.E.128 R16, [R16.64] ;  /* 0x0000000410107981 */ /* 0x000f28000c1e1d00 */
[----:B------:R-:W-:Y:S04]  /*1310*/  STL [R1+0x114], R34 ;  /* 0x0001142201007387 */ /* 0x000fe80000100800 */
[----:B------:R-:W-:Y:S04]  /*1320*/  STL [R1+0x110], R33 ;  /* 0x0001102101007387 */ /* 0x000fe80000100800 */
[----:B------:R-:W-:Y:S04]  /*1330*/  STL [R1+0x10c], R32 ;  /* 0x00010c2001007387 */ /* 0x000fe80000100800 */
[----:B------:R-:W-:Y:S04]  /*1340*/  STL [R1+0x108], R31 ;  /* 0x0001081f01007387 */ /* 0x000fe80000100800 */
[----:B------:R-:W-:Y:S04]  /*1350*/  STL [R1+0x104], R30 ;  /* 0x0001041e01007387 */ /* 0x000fe80000100800 */
[----:B------:R-:W-:Y:S04]  /*1360*/  STL [R1+0x100], R29 ;  /* 0x0001001d01007387 */ /* 0x000fe80000100800 */
[----:B------:R0:W-:Y:S04]  /*1370*/  STL [R1+0xfc], R28 ;  /* 0x0000fc1c01007387 */ /* 0x0001e80000100800 */
[----:B------:R-:W-:Y:S04]  /*1380*/  STL [R1+0xf8], R27 ;  /* 0x0000f81b01007387 */ /* 0x000fe80000100800 */
[----:B------:R-:W-:Y:S04]  /*1390*/  STL [R1+0xf4], R26 ;  /* 0x0000f41a01007387 */ /* 0x000fe80000100800 */
[----:B------:R-:W-:Y:S04]  /*13a0*/  STL [R1+0xf0], R25 ;  /* 0x0000f01901007387 */ /* 0x000fe80000100800 */
[----:B------:R-:W-:Y:S04]  /*13b0*/  STL [R1+0xec], R24 ;  /* 0x0000ec1801007387 */ /* 0x000fe80000100800 */
[----:B------:R-:W-:Y:S04]  /*13c0*/  STL [R1+0xe8], R23 ;  /* 0x0000e81701007387 */ /* 0x000fe80000100800 */
[----:B------:R-:W-:Y:S04]  /*13d0*/  STL [R1+0xe4], R22 ;  /* 0x0000e41601007387 */ /* 0x000fe80000100800 */
[----:B------:R-:W-:Y:S04]  /*13e0*/  STL [R1+0xe0], R21 ;  /* 0x0000e01501007387 */ /* 0x000fe80000100800 */
[----:B------:R1:W-:Y:S01]  /*13f0*/  STL [R1+0xdc], R20 ;  /* 0x0000dc1401007387 */ /* 0x0003e20000100800 */
[----:B------:R-:W-:-:S02]  /*1400*/  ISETP.NE.U32.AND P0, PT, RZ, c[0x0][0x218], PT ;  /* 0x00008600ff007a0c */ /* 0x000fc40003f05070 */
[----:B------:R-:W-:Y:S01]  /*1410*/  IADD3 R12, R0, 0x200, RZ ;  /* 0x00000200000c7810 */ /* 0x000fe20007ffe0ff */
[----:B0-----:R-:W4:Y:S01]  /*1420*/  LDL R28, [R1+0xd0] ;  /* 0x0000d000011c7983 */ /* 0x001f220000100800 */
[----:B-1----:R-:W0:Y:S01]  /*1430*/  LDC.U8 R20, c[0x0][0x1f0] ;  /* 0x00007c00ff147b82 */ /* 0x002e220000000000 */
[----:B------:R-:W-:Y:S02]  /*1440*/  ISETP.NE.AND.EX P0, PT, RZ, c[0x0][0x21c], PT, P0 ;  /* 0x00008700ff007a0c */ /* 0x000fe40003f05300 */
[----:B------:R-:W-:-:S06]  /*1450*/  IMAD.WIDE.U32 R12, R12, R240, c[0x0][0x208] ;  /* 0x000082000c0c7625 */ /* 0x000fcc00078e00f0 */
[----:B------:R-:W4:Y:S05]  /*1460*/  LDG.E.128 R12, [R12.64] ;  /* 0x000000040c0c7981 */ /* 0x000f2a000c1e1d00 */
[----:B------:R1:W5:Y:S04]  /*1470*/  @P0 LDG.E.128 R160, [R214.64] ;  /* 0x00000004d6a00981 */ /* 0x000368000c1e1d00 */
[----:B------:R1:W5:Y:S04]  /*1480*/  @P0 LDG.E.128 R168, [R192.64] ;  /* 0x00000004c0a80981 */ /* 0x000368000c1e1d00 */
[----:B------:R1:W5:Y:S01]  /*1490*/  @P0 LDG.E.128 R164, [R194.64] ;  /* 0x00000004c2a40981 */ /* 0x000362000c1e1d00 */
[----:B0-----:R-:W-:-:S02]  /*14a0*/  ISETP.NE.AND P2, PT, R20, RZ, PT ;  /* 0x000000ff1400720c */ /* 0x001fc40003f45270 */
[--C-:B--2---:R-:W-:Y:S02]  /*14b0*/  PRMT R245, RZ, 0x5410, R209.reuse ;  /* 0x00005410fff57816 */ /* 0x104fe400000000d1 */
[----:B------:R-:W-:Y:S02]  /*14c0*/  PRMT R243, RZ, 0x7610, R209 ;  /* 0x00007610fff37816 */ /* 0x000fe400000000d1 */
[----:B---3--:R-:W-:Y:S02]  /*14d0*/  PRMT R239, RZ, 0x7610, R224 ;  /* 0x00007610ffef7816 */ /* 0x008fe400000000e0 */
[--C-:B------:R-:W-:Y:S02]  /*14e0*/  PRMT R238, RZ, 0x5410, R225.reuse ;  /* 0x00005410ffee7816 */ /* 0x100fe400000000e1 */
[----:B----4-:R-:W-:Y:S02]  /*14f0*/  FSEL R209, R7, RZ, !P2 ;  /* 0x000000ff07d17208 */ /* 0x010fe40005000000 */
[----:B------:R-:W-:-:S02]  /*1500*/  PRMT R237, RZ, 0x7610, R225 ;  /* 0x00007610ffed7816 */ /* 0x000fc400000000e1 */
[--C-:B------:R-:W-:Y:S01]  /*1510*/  PRMT R236, RZ, 0x5410, R226.reuse ;  /* 0x00005410ffec7816 */ /* 0x100fe200000000e2 */
[C---:B------:R-:W-:Y:S01]  /*1520*/  FADD.FTZ R239, -R209.reuse, R239 ;  /* 0x000000efd1ef7221 */ /* 0x040fe20000010100 */
[----:B------:R-:W-:Y:S01]  /*1530*/  PRMT R235, RZ, 0x7610, R226 ;  /* 0x00007610ffeb7816 */ /* 0x000fe200000000e2 */
[C---:B------:R-:W-:Y:S01]  /*1540*/  FADD.FTZ R238, -R209.reuse, R238 ;  /* 0x000000eed1ee7221 */ /* 0x040fe20000010100 */
[----:B------:R-:W-:Y:S01]  /*1550*/  PRMT R234, RZ, 0x5410, R227 ;  /* 0x00005410ffea7816 */ /* 0x000fe200000000e3 */
[C---:B------:R-:W-:Y:S01]  /*1560*/  FADD.FTZ R237, -R209.reuse, R237 ;  /* 0x000000edd1ed7221 */ /* 0x040fe20000010100 */
[----:B------:R-:W-:Y:S01]  /*1570*/  PRMT R233, RZ, 0x7610, R227 ;  /* 0x00007610ffe97816 */ /* 0x000fe200000000e3 */
[----:B------:R-:W-:Y:S02]  /*1580*/  FADD.FTZ R236, -R209, R236 ;  /* 0x000000ecd1ec7221 */ /* 0x000fe40000010100 */
[----:B-----5:R-:W-:Y:S01]  /*1590*/  FMUL.FTZ R30, R5, R239 ;  /* 0x000000ef051e7220 */ /* 0x020fe20000410000 */
[----:B------:R-:W-:Y:S01]  /*15a0*/  PRMT R225, RZ, 0x7610, R211 ;  /* 0x00007610ffe17816 */ /* 0x000fe200000000d3 */
[----:B------:R-:W-:-:S02]  /*15b0*/  FADD.FTZ R235, -R209, R235 ;  /* 0x000000ebd1eb7221 */ /* 0x000fc40000010100 */
[----:B------:R-:W-:Y:S02]  /*15c0*/  FMUL.FTZ R238, R5, R238 ;  /* 0x000000ee05ee7220 */ /* 0x000fe40000410000 */
[C---:B------:R-:W-:Y:S02]  /*15d0*/  FADD.FTZ R234, -R209.reuse, R234 ;  /* 0x000000ead1ea7221 */ /* 0x040fe40000010100 */
[----:B------:R-:W-:Y:S02]  /*15e0*/  FADD.FTZ R233, -R209, R233 ;  /* 0x000000e9d1e97221 */ /* 0x000fe40000010100 */
[C---:B------:R-:W-:Y:S01]  /*15f0*/  FMUL.FTZ R237, R5.reuse, R237 ;  /* 0x000000ed05ed7220 */ /* 0x040fe20000410000 */
[----:B------:R-:W-:Y:S01]  /*1600*/  STL [R1+0x34], R30 ;  /* 0x0000341e01007387 */ /* 0x000fe20000100800 */
[C---:B------:R-:W-:Y:S01]  /*1610*/  FMUL.FTZ R236, R5.reuse, R236 ;  /* 0x000000ec05ec7220 */ /* 0x040fe20000410000 */
[--C-:B------:R-:W-:Y:S01]  /*1620*/  PRMT R250, RZ, 0x5410, R216.reuse ;  /* 0x00005410fffa7816 */ /* 0x100fe200000000d8 */
[C---:B------:R-:W-:Y:S01]  /*1630*/  FMUL.FTZ R235, R5.reuse, R235 ;  /* 0x000000eb05eb7220 */ /* 0x040fe20000410000 */
[----:B------:R-:W-:Y:S01]  /*1640*/  PRMT R246, RZ, 0x7610, R216 ;  /* 0x00007610fff67816 */ /* 0x000fe200000000d8 */
[----:B------:R-:W-:Y:S01]  /*1650*/  STL [R1+0x2c], R238 ;  /* 0x00002cee01007387 */ /* 0x000fe20000100800 */
[----:B------:R-:W-:Y:S01]  /*1660*/  FMUL.FTZ R234, R5, R234 ;  /* 0x000000ea05ea7220 */ /* 0x000fe20000410000 */
[----:B------:R-:W-:Y:S01]  /*1670*/  PRMT R31, RZ, 0x5410, R221 ;  /* 0x00005410ff1f7816 */ /* 0x000fe200000000dd */
[----:B------:R-:W-:Y:S01]  /*1680*/  FADD.FTZ R216, -R209, R225 ;  /* 0x000000e1d1d87221 */ /* 0x000fe20000010100 */
[----:B------:R-:W-:Y:S01]  /*1690*/  PRMT R232, RZ, 0x5410, R211 ;  /* 0x00005410ffe87816 */ /* 0x000fe200000000d3 */
[----:B------:R-:W-:Y:S01]  /*16a0*/  STL [R1+0x24], R237 ;  /* 0x000024ed01007387 */ /* 0x000fe20000100800 */
[----:B------:R-:W-:Y:S01]  /*16b0*/  FMUL.FTZ R239, R5, R233 ;  /* 0x000000e905ef7220 */ /* 0x000fe20000410000 */
[----:B-1----:R-:W-:-:S02]  /*16c0*/  PRMT R215, RZ, 0x5410, R204 ;  /* 0x00005410ffd77816 */ /* 0x002fc400000000cc */
[----:B------:R-:W-:Y:S01]  /*16d0*/  PRMT R214, RZ, 0x7610, R204 ;  /* 0x00007610ffd67816 */ /* 0x000fe200000000cc */
[----:B------:R-:W4:Y:S01]  /*16e0*/  LDL R233, [R1+0xc8] ;  /* 0x0000c80001e97983 */ /* 0x000f220000100800 */
[--C-:B------:R-:W-:Y:S02]  /*16f0*/  PRMT R213, RZ, 0x5410, R205.reuse ;  /* 0x00005410ffd57816 */ /* 0x100fe400000000cd */
[----:B------:R-:W-:Y:S01]  /*1700*/  PRMT R212, RZ, 0x7610, R205 ;  /* 0x00007610ffd47816 */ /* 0x000fe200000000cd */
[----:B------:R-:W-:Y:S01]  /*1710*/  @P0 IMAD.WIDE.U32 R204, R228, R240, c[0x0][0x218] ;  /* 0x00008600e4cc0625 */ /* 0x000fe200078e00f0 */
[----:B------:R-:W-:Y:S01]  /*1720*/  STL [R1+0x1c], R236 ;  /* 0x00001cec01007387 */ /* 0x000fe20000100800 */
[--C-:B------:R-:W-:Y:S02]  /*1730*/  PRMT R227, RZ, 0x5410, R9.reuse ;  /* 0x00005410ffe37816 */ /* 0x100fe40000000009 */
[----:B------:R-:W-:Y:S01]  /*1740*/  PRMT R228, RZ, 0x7610, R9 ;  /* 0x00007610ffe47816 */ /* 0x000fe20000000009 */
[----:B------:R-:W-:Y:S01]  /*1750*/  STL [R1+0x14], R235 ;  /* 0x000014eb01007387 */ /* 0x000fe20000100800 */
[----:B------:R-:W-:Y:S01]  /*1760*/  FMUL.FTZ R9, R5, R216 ;  /* 0x000000d805097220 */ /* 0x000fe20000410000 */
[----:B------:R-:W-:Y:S01]  /*1770*/  PRMT R192, RZ, 0x7610, R200 ;  /* 0x00007610ffc07816 */ /* 0x000fe200000000c8 */
[----:B------:R-:W-:Y:S01]  /*1780*/  FADD.FTZ R232, -R209, R232 ;  /* 0x000000e8d1e87221 */ /* 0x000fe20000010100 */
[----:B------:R-:W-:Y:S01]  /*1790*/  STL [R1+0x8], R234 ;  /* 0x000008ea01007387 */ /* 0x000fe20000100800 */
[----:B------:R-:W-:-:S03]  /*17a0*/  MOV R216, R31 ;  /* 0x0000001f00d87202 */ /* 0x000fc60000000f00 */
[----:B------:R-:W-:Y:S01]  /*17b0*/  STL [R1], R239 ;  /* 0x000000ef01007387 */ /* 0x000fe20000100800 */
[----:B------:R-:W-:Y:S02]  /*17c0*/  PRMT R0, RZ, 0x5410, R224 ;  /* 0x00005410ff007816 */ /* 0x000fe400000000e0 */
[--C-:B------:R-:W-:Y:S01]  /*17d0*/  PRMT R36, RZ, 0x5410, R223.reuse ;  /* 0x00005410ff247816 */ /* 0x100fe200000000df */
[----:B------:R-:W3:Y:S01]  /*17e0*/  LDL R31, [R1+0xd4] ;  /* 0x0000d400011f7983 */ /* 0x000ee20000100800 */
[----:B------:R-:W-:Y:S02]  /*17f0*/  PRMT R35, RZ, 0x7610, R223 ;  /* 0x00007610ff237816 */ /* 0x000fe400000000df */
[----:B------:R-:W-:Y:S01]  /*1800*/  PRMT R224, RZ, 0x7610, R210 ;  /* 0x00007610ffe07816 */ /* 0x000fe200000000d2 */
[----:B------:R0:W5:Y:S01]  /*1810*/  @P0 LDG.E.128 R176, [R204.64] ;  /* 0x00000004ccb00981 */ /* 0x000162000c1e1d00 */
[----:B------:R-:W-:Y:S01]  /*1820*/  PRMT R223, RZ, 0x7610, R201 ;  /* 0x00007610ffdf7816 */ /* 0x000fe200000000c9 */
[----:B------:R-:W-:Y:S01]  /*1830*/  FADD.FTZ R192, -R209, R192 ;  /* 0x000000c0d1c07221 */ /* 0x000fe20000010100 */
[----:B------:R-:W-:-:S02]  /*1840*/  PRMT R225, RZ, 0x5410, R8 ;  /* 0x00005410ffe17816 */ /* 0x000fc40000000008 */
[----:B------:R-:W-:Y:S01]  /*1850*/  PRMT R226, RZ, 0x7610, R8 ;  /* 0x00007610ffe27816 */ /* 0x000fe20000000008 */
[----:B------:R-:W-:Y:S02]  /*1860*/  FMUL.FTZ R8, R5, R232 ;  /* 0x000000e805087220 */ /* 0x000fe40000410000 */
[----:B------:R-:W4:Y:S01]  /*1870*/  LDL R232, [R1+0xcc] ;  /* 0x0000cc0001e87983 */ /* 0x000f220000100800 */
[C---:B------:R-:W-:Y:S01]  /*1880*/  FADD.FTZ R7, -R209.reuse, R224 ;  /* 0x000000e0d1077221 */ /* 0x040fe20000010100 */
[--C-:B0-----:R-:W-:Y:S02]  /*1890*/  PRMT R204, RZ, 0x5410, R197.reuse ;  /* 0x00005410ffcc7816 */ /* 0x101fe400000000c5 */
[----:B------:R-:W-:Y:S01]  /*18a0*/  PRMT R205, RZ, 0x7610, R197 ;  /* 0x00007610ffcd7816 */ /* 0x000fe200000000c5 */
[----:B------:R-:W-:Y:S01]  /*18b0*/  FADD.FTZ R197, -R209, R223 ;  /* 0x000000dfd1c57221 */ /* 0x000fe20000010100 */
[--C-:B------:R-:W-:Y:S02]  /*18c0*/  PRMT R223, RZ, 0x5410, R19.reuse ;  /* 0x00005410ffdf7816 */ /* 0x100fe40000000013 */
[----:B------:R-:W-:Y:S01]  /*18d0*/  PRMT R224, RZ, 0x7610, R19 ;  /* 0x00007610ffe07816 */ /* 0x000fe20000000013 */
[----:B------:R-:W-:-:S02]  /*18e0*/  FMUL.FTZ R19, R5, R192 ;  /* 0x000000c005137220 */ /* 0x000fc40000410000 */
[----:B------:R-:W4:Y:S01]  /*18f0*/  LDL R192, [R1+0xc4] ;  /* 0x0000c40001c07983 */ /* 0x000f220000100800 */
[--C-:B------:R-:W-:Y:S01]  /*1900*/  PRMT R38, RZ, 0x5410, R222.reuse ;  /* 0x00005410ff267816 */ /* 0x100fe200000000de */
[----:B------:R-:W-:Y:S01]  /*1910*/  @P0 IMAD.WIDE.U32 R194, R229, R240, c[0x0][0x218] ;  /* 0x00008600e5c20625 */ /* 0x000fe200078e00f0 */
        /* <DEDUP_REMOVED lines=12> */
[----:B------:R-:W-:Y:S02]  /*19e0*/  PRMT R211, RZ, 0x5410, R206 ;  /* 0x00005410ffd37816 */ /* 0x000fe400000000ce */
[--C-:B------:R-:W-:Y:S02]  /*19f0*/  PRMT R249, RZ, 0x5410, R217.reuse ;  /* 0x00005410fff97816 */ /* 0x100fe400000000d9 */
[----:B------:R-:W-:Y:S01]  /*1a00*/  PRMT R248, RZ, 0x7610, R217 ;  /* 0x00007610fff87816 */ /* 0x000fe200000000d9 */
[C---:B------:R-:W-:Y:S01]  /*1a10*/  FADD.FTZ R215, -R209.reuse, R215 ;  /* 0x000000d7d1d77221 */ /* 0x040fe20000010100 */
[----:B------:R-:W-:Y:S01]  /*1a20*/  PRMT R222, RZ, 0x5410, R201 ;  /* 0x00005410ffde7816 */ /* 0x000fe200000000c9 */
[----:B------:R-:W-:Y:S01]  /*1a30*/  FADD.FTZ R212, -R209, R212 ;  /* 0x000000d4d1d47221 */ /* 0x000fe20000010100 */
[----:B------:R-:W-:Y:S01]  /*1a40*/  PRMT R210, RZ, 0x7610, R206 ;  /* 0x00007610ffd27816 */ /* 0x000fe200000000ce */
[----:B------:R0:W5:Y:S01]  /*1a50*/  @P0 LDG.E.128 R172, [R194.64] ;  /* 0x00000004c2ac0981 */ /* 0x000162000c1e1d00 */
[----:B------:R-:W-:-:S02]  /*1a60*/  PRMT R219, RZ, 0x5410, R207 ;  /* 0x00005410ffdb7816 */ /* 0x000fc400000000cf */
[----:B------:R-:W-:Y:S02]  /*1a70*/  PRMT R218, RZ, 0x7610, R207 ;  /* 0x00007610ffda7816 */ /* 0x000fe400000000cf */
        /* <DEDUP_REMOVED lines=9> */
[----:B------:R-:W-:Y:S01]  /*1b10*/  PRMT R217, RZ, 0x7610, R199 ;  /* 0x00007610ffd97816 */ /* 0x000fe200000000c7 */
[C---:B------:R-:W-:Y:S02]  /*1b20*/  FADD.FTZ R211, -R209.reuse, R211 ;  /* 0x000000d3d1d37221 */ /* 0x040fe40000010100 */
[C---:B0-----:R-:W-:Y:S01]  /*1b30*/  FADD.FTZ R195, -R209.reuse, R219 ;  /* 0x000000dbd1c37221 */ /* 0x041fe20000010100 */
        /* <DEDUP_REMOVED lines=26> */
[C---:B------:R-:W-:Y:S01]  /*1ce0*/  FADD.FTZ R208, -R209.reuse, R208 ;  /* 0x000000d0d1d07221 */ /* 0x040fe20000010100 */
[--C-:B------:R-:W-:Y:S01]  /*1cf0*/  PRMT R218, RZ, 0x7610, R16.reuse ;  /* 0x00007610ffda7816 */ /* 0x100fe20000000010 */
[----:B------:R-:W-:Y:S01]  /*1d00*/  FADD.FTZ R209, -R209, R217 ;  /* 0x000000d9d1d17221 */ /* 0x000fe20000010100 */
[----:B------:R-:W-:Y:S01]  /*1d10*/  PRMT R217, RZ, 0x5410, R16 ;  /* 0x00005410ffd97816 */ /* 0x000fe20000000010 */
[----:B------:R-:W-:Y:S01]  /*1d20*/  FMUL.FTZ R28, R28, R216 ;  /* 0x000000d81c1c7220 */ /* 0x000fe20000410000 */
[--C-:B------:R-:W-:Y:S01]  /*1d30*/  PRMT R23, RZ, 0x5410, R14.reuse ;  /* 0x00005410ff177816 */ /* 0x100fe2000000000e */
[C---:B------:R-:W-:Y:S01]  /*1d40*/  FMUL.FTZ R10, R5.reuse, R215 ;  /* 0x000000d7050a7220 */ /* 0x040fe20000410000 */
[----:B------:R-:W-:Y:S01]  /*1d50*/  PRMT R22, RZ, 0x7610, R14 ;  /* 0x00007610ff167816 */ /* 0x000fe2000000000e */
[C---:B------:R-:W-:Y:S01]  /*1d60*/  FMUL.FTZ R13, R5.reuse, R212 ;  /* 0x000000d4050d7220 */ /* 0x040fe20000410000 */
[----:B------:R-:W2:Y:S01]  /*1d70*/  LDL R215, [R1+0xd8] ;  /* 0x0000d80001d77983 */ /* 0x000ea20000100800 */
[----:B------:R-:W-:-:S02]  /*1d80*/  FMUL.FTZ R16, R5, R195 ;  /* 0x000000c305107220 */ /* 0x000fc40000410000 */
[C---:B------:R-:W-:Y:S01]  /*1d90*/  FMUL.FTZ R14, R5.reuse, R211 ;  /* 0x000000d3050e7220 */ /* 0x040fe20000410000 */
[----:B------:R-:W2:Y:S01]  /*1da0*/  LDL R212, [R1+0xc0] ;  /* 0x0000c00001d47983 */ /* 0x000ea20000100800 */
[----:B------:R-:W-:Y:S01]  /*1db0*/  PRMT R221, RZ, 0x5410, R18 ;  /* 0x00005410ffdd7816 */ /* 0x000fe20000000012 */
[----:B------:R-:W-:Y:S01]  /*1dc0*/  FFMA.FTZ R152, R236, R38, R152 ;  /* 0x00000026ec987223 */ /* 0x000fe20000010098 */
[----:B------:R-:W-:Y:S01]  /*1dd0*/  PRMT R222, RZ, 0x7610, R18 ;  /* 0x00007610ffde7816 */ /* 0x000fe20000000012 */
[----:B------:R-:W-:Y:S01]  /*1de0*/  FADD.FTZ R44, R44, R38 ;  /* 0x000000262c2c7221 */ /* 0x000fe20000010000 */
[--C-:B------:R-:W-:Y:S01]  /*1df0*/  PRMT R219, RZ, 0x5410, R17.reuse ;  /* 0x00005410ffdb7816 */ /* 0x100fe20000000011 */
[C---:B------:R-:W-:Y:S01]  /*1e00*/  FMUL.FTZ R18, R5.reuse, R193 ;  /* 0x000000c105127220 */ /* 0x040fe20000410000 */
[----:B------:R-:W-:Y:S01]  /*1e10*/  PRMT R220, RZ, 0x7610, R17 ;  /* 0x00007610ffdc7816 */ /* 0x000fe20000000011 */
[----:B------:R-:W-:Y:S02]  /*1e20*/  FMUL.FTZ R17, R5, R194 ;  /* 0x000000c205117220 */ /* 0x000fe40000410000 */
[----:B------:R-:W-:-:S02]  /*1e30*/  FFMA.FTZ R153, R235, R37, R153 ;  /* 0x00000025eb997223 */ /* 0x000fc40000010099 */
[----:B------:R-:W-:Y:S02]  /*1e40*/  FADD.FTZ R45, R45, R37 ;  /* 0x000000252d2d7221 */ /* 0x000fe40000010000 */
[----:B---3--:R-:W-:-:S05]  /*1e50*/  FMUL.FTZ R31, R31, R242 ;  /* 0x000000f21f1f7220 */ /* 0x008fca0000410000 */
[----:B------:R0:W-:Y:S04]  /*1e60*/  STL [R1+0x30], R31 ;  /* 0x0000301f01007387 */ /* 0x0001e80000100800 */
[----:B------:R-:W3:Y:S01]  /*1e70*/  LDL R211, [R1+0xbc] ;  /* 0x0000bc0001d37983 */ /* 0x000ee20000100800 */
[----:B----4-:R-:W-:-:S03]  /*1e80*/  FMUL.FTZ R195, R232, R252 ;  /* 0x000000fce8c37220 */ /* 0x010fc60000410000 */
[----:B------:R1:W-:Y:S01]  /*1e90*/  STL [R1+0x28], R28 ;  /* 0x0000281c01007387 */ /* 0x0003e20000100800 */
[----:B------:R-:W-:-:S03]  /*1ea0*/  FMUL.FTZ R232, R233, R38 ;  /* 0x00000026e9e87220 */ /* 0x000fc60000410000 */
[----:B------:R4:W5:Y:S04]  /*1eb0*/  LDL.LU R38, [R1+0x124] ;  /* 0x0001240001267983 */ /* 0x0009680000300800 */
[----:B------:R-:W4:Y:S01]  /*1ec0*/  LDL R193, [R1+0xb8] ;  /* 0x0000b80001c17983 */ /* 0x000f220000100800 */
[----:B------:R-:W-:-:S03]  /*1ed0*/  FMUL.FTZ R194, R192, R37 ;  /* 0x00000025c0c27220 */ /* 0x000fc60000410000 */
[----:B------:R0:W-:Y:S04]  /*1ee0*/  STL [R1+0x20], R195 ;  /* 0x000020c301007387 */ /* 0x0001e80000100800 */
[----:B------:R0:W5:Y:S04]  /*1ef0*/  LDL.LU R37, [R1+0x120] ;  /* 0x0001200001257983 */ /* 0x0001680000300800 */
[----:B------:R-:W4:Y:S01]  /*1f00*/  LDL R192, [R1+0xb4] ;  /* 0x0000b40001c07983 */ /* 0x000f220000100800 */
[--C-:B------:R-:W-:Y:S02]  /*1f10*/  PRMT R231, RZ, 0x5410, R11.reuse ;  /* 0x00005410ffe77816 */ /* 0x100fe4000000000b */
[----:B------:R-:W-:Y:S01]  /*1f20*/  PRMT R240, RZ, 0x7610, R11 ;  /* 0x00007610fff07816 */ /* 0x000fe2000000000b */
[----:B------:R-:W-:Y:S01]  /*1f30*/  FMUL.FTZ R11, R5, R214 ;  /* 0x000000d6050b7220 */ /* 0x000fe20000410000 */
[--C-:B------:R-:W-:Y:S01]  /*1f40*/  PRMT R27, RZ, 0x5410, R12.reuse ;  /* 0x00005410ff1b7816 */ /* 0x100fe2000000000c */
[----:B------:R0:W-:Y:S01]  /*1f50*/  STL [R1+0x18], R232 ;  /* 0x000018e801007387 */ /* 0x0001e20000100800 */
[----:B------:R-:W-:Y:S01]  /*1f60*/  PRMT R26, RZ, 0x7610, R12 ;  /* 0x00007610ff1a7816 */ /* 0x000fe2000000000c */
[----:B------:R-:W-:-:S02]  /*1f70*/  FFMA.FTZ R154, R234, R36, R154 ;  /* 0x00000024ea9a7223 */ /* 0x000fc4000001009a */
[----:B------:R-:W-:Y:S02]  /*1f80*/  FADD.FTZ R46, R46, R36 ;  /* 0x000000242e2e7221 */ /* 0x000fe40000010000 */
[C---:B------:R-:W-:Y:S02]  /*1f90*/  FMUL.FTZ R251, R5.reuse, R251 ;  /* 0x000000fb05fb7220 */ /* 0x040fe40000410000 */
[C---:B------:R-:W-:Y:S02]  /*1fa0*/  FMUL.FTZ R247, R5.reuse, R247 ;  /* 0x000000f705f77220 */ /* 0x040fe40000410000 */
[----:B------:R-:W-:Y:S02]  /*1fb0*/  FMUL.FTZ R12, R5, R213 ;  /* 0x000000d5050c7220 */ /* 0x000fe40000410000 */
        /* <DEDUP_REMOVED lines=10> */
[----:B--2---:R-:W-:Y:S02]  /*2060*/  FMUL.FTZ R214, R212, R36 ;  /* 0x00000024d4d67220 */ /* 0x004fe40000410000 */
[----:B------:R2:W5:Y:S04]  /*2070*/  LDL.LU R36, [R1+0x11c] ;  /* 0x00011c0001247983 */ /* 0x0005680000300800 */
[----:B------:R-:W2:Y:S04]  /*2080*/  LDL R213, [R1+0xb0] ;  /* 0x0000b00001d57983 */ /* 0x000ea80000100800 */
[----:B------:R-:W2:Y:S04]  /*2090*/  LDL R212, [R1+0xac] ;  /* 0x0000ac0001d47983 */ /* 0x000ea80000100800 */
[----:B------:R0:W-:Y:S01]  /*20a0*/  STL [R1+0x10], R194 ;  /* 0x000010c201007387 */ /* 0x0001e20000100800 */
[----:B---3--:R-:W-:-:S03]  /*20b0*/  FMUL.FTZ R252, R211, R35 ;  /* 0x00000023d3fc7220 */ /* 0x008fc60000410000 */
[----:B------:R3:W5:Y:S04]  /*20c0*/  LDL.LU R35, [R1+0x118] ;  /* 0x0001180001237983 */ /* 0x0007680000300800 */
[----:B------:R-:W3:Y:S04]  /*20d0*/  LDL R211, [R1+0xa8] ;  /* 0x0000a80001d37983 */ /* 0x000ee80000100800 */
[----:B------:R0:W-:Y:S01]  /*20e0*/  STL [R1+0x4], R214 ;  /* 0x000004d601007387 */ /* 0x0001e20000100800 */
[----:B----4-:R-:W-:-:S03]  /*20f0*/  FMUL.FTZ R250, R193, R250 ;  /* 0x000000fac1fa7220 */ /* 0x010fc60000410000 */
[----:B------:R-:W4:Y:S04]  /*2100*/  LDL R193, [R1+0xa4] ;  /* 0x0000a40001c17983 */ /* 0x000f280000100800 */
[----:B------:R-:W4:Y:S01]  /*2110*/  LDL R216, [R1+0x9c] ;  /* 0x00009c0001d87983 */ /* 0x000f220000100800 */
[----:B------:R-:W-:-:S03]  /*2120*/  FMUL.FTZ R246, R192, R246 ;  /* 0x000000f6c0f67220 */ /* 0x000fc60000410000 */
[----:B------:R-:W4:Y:S01]  /*2130*/  LDL R192, [R1+0xa0] ;  /* 0x0000a00001c07983 */ /* 0x000f220000100800 */
[C---:B------:R-:W-:Y:S01]  /*2140*/  FMUL.FTZ R0, R5.reuse, R0 ;  /* 0x0000000005007220 */ /* 0x040fe20000410000 */
[--C-:B------:R-:W-:Y:S02]  /*2150*/  PRMT R21, RZ, 0x5410, R15.reuse ;  /* 0x00005410ff157816 */ /* 0x100fe4000000000f */
[----:B------:R-:W-:Y:S01]  /*2160*/  PRMT R20, RZ, 0x7610, R15 ;  /* 0x00007610ff147816 */ /* 0x000fe2000000000f */
[----:B------:R-:W-:Y:S02]  /*2170*/  FMUL.FTZ R15, R5, R210 ;  /* 0x000000d2050f7220 */ /* 0x000fe40000410000 */
[-C--:B------:R-:W-:Y:S02]  /*2180*/  FMUL.FTZ R210, R215, R244.reuse ;  /* 0x000000f4d7d27220 */ /* 0x080fe40000410000 */
[----:B------:R-:W-:Y:S02]  /*2190*/  FFMA.FTZ R156, R0, R244, R156 ;  /* 0x000000f4009c7223 */ /* 0x000fe4000001009c */
[----:B------:R-:W-:-:S02]  /*21a0*/  FADD.FTZ R40, R40, R244 ;  /* 0x000000f428287221 */ /* 0x000fc40000010000 */
[----:B------:R-:W-:Y:S02]  /*21b0*/  FFMA.FTZ R157, R30, R242, R157 ;  /* 0x000000f21e9d7223 */ /* 0x000fe4000001009d */
[----:B------:R-:W-:Y:S02]  /*21c0*/  FADD.FTZ R41, R41, R242 ;  /* 0x000000f229297221 */ /* 0x000fe40000010000 */
        /* <DEDUP_REMOVED lines=10> */
[----:B--2---:R-:W-:Y:S02]  /*2270*/  FMUL.FTZ R244, R213, R249 ;  /* 0x000000f9d5f47220 */ /* 0x004fe40000410000 */
[----:B------:R-:W-:Y:S02]  /*2280*/  FMUL.FTZ R242, R212, R248 ;  /* 0x000000f8d4f27220 */ /* 0x000fe40000410000 */
[----:B---3--:R-:W-:Y:S02]  /*2290*/  FMUL.FTZ R211, R211, R34 ;  /* 0x00000022d3d37220 */ /* 0x008fe40000410000 */
[----:B------:R2:W5:Y:S01]  /*22a0*/  LDL.LU R34, [R1+0x114] ;  /* 0x0001140001227983 */ /* 0x0005620000300800 */
[----:B----4-:R-:W-:Y:S02]  /*22b0*/  FMUL.FTZ R212, R193, R33 ;  /* 0x00000021c1d47220 */ /* 0x010fe40000410000 */
[----:B------:R-:W-:Y:S01]  /*22c0*/  FFMA.FTZ R193, R0, R210, RZ ;  /* 0x000000d200c17223 */ /* 0x000fe200000100ff */
[----:B------:R2:W5:Y:S03]  /*22d0*/  LDL.LU R33, [R1+0x110] ;  /* 0x0001100001217983 */ /* 0x0005660000300800 */
[----:B------:R-:W-:Y:S01]  /*22e0*/  FFMA.FTZ R193, R30, R31, R193 ;  /* 0x0000001f1ec17223 */ /* 0x000fe200000100c1 */
[----:B------:R-:W3:Y:S01]  /*22f0*/  LDL R233, [R1+0x98] ;  /* 0x0000980001e97983 */ /* 0x000ee20000100800 */
[----:B------:R-:W-:-:S02]  /*2300*/  FMUL.FTZ R213, R192, R32 ;  /* 0x00000020c0d57220 */ /* 0x000fc40000410000 */
[----:B------:R-:W-:Y:S01]  /*2310*/  FADD.FTZ R192, RZ, R210 ;  /* 0x000000d2ffc07221 */ /* 0x000fe20000010000 */
[----:B------:R2:W5:Y:S03]  /*2320*/  LDL.LU R32, [R1+0x10c] ;  /* 0x00010c0001207983 */ /* 0x0005660000300800 */
[----:B------:R-:W-:Y:S01]  /*2330*/  FADD.FTZ R192, R192, R31 ;  /* 0x0000001fc0c07221 */ /* 0x000fe20000010000 */
[----:B------:R-:W4:Y:S01]  /*2340*/  LDL R215, [R1+0x94] ;  /* 0x0000940001d77983 */ /* 0x000f220000100800 */
[----:B------:R-:W-:Y:S02]  /*2350*/  FFMA.FTZ R193, R238, R28, R193 ;  /* 0x0000001ceec17223 */ /* 0x000fe400000100c1 */
[----:B------:R-:W-:Y:S01]  /*2360*/  FADD.FTZ R192, R192, R28 ;  /* 0x0000001cc0c07221 */ /* 0x000fe20000010000 */
[----:B0-----:R2:W5:Y:S01]  /*2370*/  LDL.LU R31, [R1+0x108] ;  /* 0x00010800011f7983 */ /* 0x0015620000300800 */
[----:B------:R-:W-:-:S03]  /*2380*/  FMUL.FTZ R216, R216, R29 ;  /* 0x0000001dd8d87220 */ /* 0x000fc60000410000 */
[----:B------:R2:W5:Y:S01]  /*2390*/  LDL.LU R30, [R1+0x104] ;  /* 0x00010400011e7983 */ /* 0x0005620000300800 */
[----:B------:R-:W-:Y:S02]  /*23a0*/  FADD.FTZ R192, R192, R195 ;  /* 0x000000c3c0c07221 */ /* 0x000fe40000010000 */
[----:B------:R-:W-:Y:S01]  /*23b0*/  FFMA.FTZ R193, R237, R195, R193 ;  /* 0x000000c3edc17223 */ /* 0x000fe200000100c1 */
[----:B------:R2:W5:Y:S04]  /*23c0*/  LDL.LU R29, [R1+0x100] ;  /* 0x00010000011d7983 */ /* 0x0005680000300800 */
[----:B-1----:R2:W5:Y:S04]  /*23d0*/  LDL.LU R28, [R1+0xfc] ;  /* 0x0000fc00011c7983 */ /* 0x0025680000300800 */
[----:B------:R-:W2:Y:S01]  /*23e0*/  LDL R195, [R1+0x90] ;  /* 0x0000900001c37983 */ /* 0x000ea20000100800 */
[----:B------:R-:W-:-:S02]  /*23f0*/  FADD.FTZ R192, R192, R232 ;  /* 0x000000e8c0c07221 */ /* 0x000fc40000010000 */
[----:B------:R-:W-:Y:S02]  /*2400*/  FFMA.FTZ R193, R236, R232, R193 ;  /* 0x000000e8ecc17223 */ /* 0x000fe400000100c1 */
[----:B------:R-:W-:Y:S01]  /*2410*/  FADD.FTZ R192, R192, R194 ;  /* 0x000000c2c0c07221 */ /* 0x000fe20000010000 */
[----:B------:R-:W3:Y:S01]  /*2420*/  LDL R232, [R1+0x88] ;  /* 0x0000880001e87983 */ /* 0x000ee20000100800 */
[----:B------:R-:W-:Y:S02]  /*2430*/  FFMA.FTZ R194, R235, R194, R193 ;  /* 0x000000c2ebc27223 */ /* 0x000fe400000100c1 */
[----:B------:R-:W-:Y:S02]  /*2440*/  FADD.FTZ R193, R192, R214 ;  /* 0x000000d6c0c17221 */ /* 0x000fe40000010000 */
[----:B------:R-:W-:Y:S02]  /*2450*/  FFMA.FTZ R192, R234, R214, R194 ;  /* 0x000000d6eac07223 */ /* 0x000fe400000100c2 */
[----:B------:R-:W-:Y:S01]  /*2460*/  FFMA.FTZ R142, R12, R219, R142 ;  /* 0x000000db0c8e7223 */ /* 0x000fe2000001008e */
[----:B------:R-:W3:Y:S01]  /*2470*/  LDL R214, [R1+0x80] ;  /* 0x0000800001d67983 */ /* 0x000ee20000100800 */
[----:B------:R-:W-:-:S02]  /*2480*/  FADD.FTZ R58, R58, R219 ;  /* 0x000000db3a3a7221 */ /* 0x000fc40000010000 */
[----:B------:R-:W-:Y:S01]  /*2490*/  FFMA.FTZ R141, R11, R218, R141 ;  /* 0x000000da0b8d7223 */ /* 0x000fe2000001008d */
[----:B------:R-:W3:Y:S01]  /*24a0*/  LDL R194, [R1+0x78] ;  /* 0x0000780001c27983 */ /* 0x000ee20000100800 */
[----:B--2---:R-:W-:-:S03]  /*24b0*/  FMUL.FTZ R219, R195, R219 ;  /* 0x000000dbc3db7220 */ /* 0x004fc60000410000 */
[----:B------:R-:W2:Y:S01]  /*24c0*/  LDL R195, [R1+0x7c] ;  /* 0x00007c0001c37983 */ /* 0x000ea20000100800 */
[----:B------:R-:W-:Y:S02]  /*24d0*/  FADD.FTZ R57, R57, R218 ;  /* 0x000000da39397221 */ /* 0x000fe40000010000 */
[----:B----4-:R-:W-:Y:S02]  /*24e0*/  FMUL.FTZ R218, R215, R218 ;  /* 0x000000dad7da7220 */ /* 0x010fe40000410000 */
[----:B------:R-:W-:Y:S01]  /*24f0*/  FFMA.FTZ R138, R16, R223, R138 ;  /* 0x000000df108a7223 */ /* 0x000fe2000001008a */
[----:B------:R-:W4:Y:S01]  /*2500*/  LDL R215, [R1+0x84] ;  /* 0x0000840001d77983 */ /* 0x000f220000100800 */
[----:B------:R-:W-:Y:S02]  /*2510*/  FADD.FTZ R62, R62, R223 ;  /* 0x000000df3e3e7221 */ /* 0x000fe40000010000 */
[----:B------:R-:W-:Y:S02]  /*2520*/  FFMA.FTZ R139, R17, R224, R139 ;  /* 0x000000e0118b7223 */ /* 0x000fe4000001008b */
[----:B------:R-:W-:-:S02]  /*2530*/  FADD.FTZ R63, R63, R224 ;  /* 0x000000e03f3f7221 */ /* 0x000fc40000010000 */
[----:B---3--:R-:W-:Y:S02]  /*2540*/  FMUL.FTZ R223, R214, R223 ;  /* 0x000000dfd6df7220 */ /* 0x008fe40000410000 */
[----:B------:R-:W3:Y:S01]  /*2550*/  LDL R214, [R1+0x6c] ;  /* 0x00006c0001d67983 */ /* 0x000ee20000100800 */
[-C--:B------:R-:W-:Y:S02]  /*2560*/  FFMA.FTZ R140, R10, R217.reuse, R140 ;  /* 0x000000d90a8c7223 */ /* 0x080fe4000001008c */
[----:B------:R-:W-:Y:S02]  /*2570*/  FADD.FTZ R56, R56, R217 ;  /* 0x000000d938387221 */ /* 0x000fe40000010000 */
[----:B------:R-:W-:Y:S02]  /*2580*/  FMUL.FTZ R217, R233, R217 ;  /* 0x000000d9e9d97220 */ /* 0x000fe40000410000 */
[----:B------:R-:W3:Y:S01]  /*2590*/  LDL R233, [R1+0x8c] ;  /* 0x00008c0001e97983 */ /* 0x000ee20000100800 */
[----:B--2---:R-:W-:-:S03]  /*25a0*/  FMUL.FTZ R224, R195, R224 ;  /* 0x000000e0c3e07220 */ /* 0x004fc60000410000 */
[----:B------:R-:W2:Y:S01]  /*25b0*/  LDL R195, [R1+0x68] ;  /* 0x0000680001c37983 */ /* 0x000ea20000100800 */
[C---:B------:R-:W-:Y:S02]  /*25c0*/  FMUL.FTZ R197, R5.reuse, R197 ;  /* 0x000000c505c57220 */ /* 0x040fe40000410000 */
[----:B------:R-:W-:Y:S02]  /*25d0*/  FMUL.FTZ R198, R5, R198 ;  /* 0x000000c605c67220 */ /* 0x000fe40000410000 */
[----:B------:R-:W-:Y:S02]  /*25e0*/  FFMA.FTZ R136, R14, R221, R136 ;  /* 0x000000dd0e887223 */ /* 0x000fe40000010088 */
[----:B------:R-:W-:Y:S02]  /*25f0*/  FADD.FTZ R60, R60, R221 ;  /* 0x000000dd3c3c7221 */ /* 0x000fe40000010000 */
[----:B------:R-:W-:Y:S02]  /*2600*/  FFMA.FTZ R137, R15, R222, R137 ;  /* 0x000000de0f897223 */ /* 0x000fe40000010089 */
[----:B------:R-:W-:-:S02]  /*2610*/  FADD.FTZ R61, R61, R222 ;  /* 0x000000de3d3d7221 */ /* 0x000fc40000010000 */
[----:B------:R-:W-:Y:S02]  /*2620*/  FFMA.FTZ R132, R18, R225, R132 ;  /* 0x000000e112847223 */ /* 0x000fe40000010084 */
[----:B------:R-:W-:Y:S02]  /*2630*/  FADD.FTZ R64, R64, R225 ;  /* 0x000000e140407221 */ /* 0x000fe40000010000 */
[----:B------:R-:W-:Y:S02]  /*2640*/  FMUL.FTZ R221, R232, R221 ;  /* 0x000000dde8dd7220 */ /* 0x000fe40000410000 */
[----:B----4-:R-:W-:Y:S01]  /*2650*/  FMUL.FTZ R222, R215, R222 ;  /* 0x000000ded7de7220 */ /* 0x010fe20000410000 */
[----:B------:R-:W4:Y:S01]  /*2660*/  LDL R232, [R1+0x74] ;  /* 0x0000740001e87983 */ /* 0x000f220000100800 */
[----:B------:R-:W-:Y:S02]  /*2670*/  FMUL.FTZ R225, R194, R225 ;  /* 0x000000e1c2e17220 */ /* 0x000fe40000410000 */
[----:B------:R-:W-:Y:S01]  /*2680*/  FFMA.FTZ R135, R197, R228, R135 ;  /* 0x000000e4c5877223 */ /* 0x000fe20000010087 */
[----:B------:R-:W4:Y:S01]  /*2690*/  LDL R215, [R1+0x70] ;  /* 0x0000700001d77983 */ /* 0x000f220000100800 */
[----:B------:R-:W-:-:S02]  /*26a0*/  FADD.FTZ R67, R67, R228 ;  /* 0x000000e443437221 */ /* 0x000fc40000010000 */
[----:B---3--:R-:W-:Y:S01]  /*26b0*/  FMUL.FTZ R228, R214, R228 ;  /* 0x000000e4d6e47220 */ /* 0x008fe20000410000 */
[----:B------:R-:W3:Y:S01]  /*26c0*/  LDL R194, [R1+0x64] ;  /* 0x0000640001c27983 */ /* 0x000ee20000100800 */
[----:B------:R-:W-:Y:S02]  /*26d0*/  FFMA.FTZ R128, R198, R229, R128 ;  /* 0x000000e5c6807223 */ /* 0x000fe40000010080 */
[----:B------:R-:W-:Y:S01]  /*26e0*/  FADD.FTZ R68, R68, R229 ;  /* 0x000000e544447221 */ /* 0x000fe20000010000 */
[----:B------:R-:W3:Y:S01]  /*26f0*/  LDL R214, [R1+0x58] ;  /* 0x0000580001d67983 */ /* 0x000ee20000100800 */
[----:B------:R-:W-:Y:S02]  /*2700*/  FADD.FTZ R193, R193, R252 ;  /* 0x000000fcc1c17221 */ /* 0x000fe40000010000 */
[----:B------:R-:W-:Y:S02]  /*2710*/  FFMA.FTZ R192, R239, R252, R192 ;  /* 0x000000fcefc07223 */ /* 0x000fe400000100c0 */
[----:B------:R-:W-:-:S02]  /*2720*/  FADD.FTZ R193, R193, R250 ;  /* 0x000000fac1c17221 */ /* 0x000fc40000010000 */
[----:B------:R-:W-:Y:S02]  /*2730*/  FFMA.FTZ R192, R251, R250, R192 ;  /* 0x000000fafbc07223 */ /* 0x000fe400000100c0 */
[----:B------:R-:W-:Y:S02]  /*2740*/  FADD.FTZ R193, R193, R246 ;  /* 0x000000f6c1c17221 */ /* 0x000fe40000010000 */
[----:B------:R-:W-:Y:S02]  /*2750*/  FMUL.FTZ R245, R5, R245 ;  /* 0x000000f505f57220 */ /* 0x000fe40000410000 */
[----:B------:R-:W-:Y:S02]  /*2760*/  FFMA.FTZ R192, R247, R246, R192 ;  /* 0x000000f6f7c07223 */ /* 0x000fe400000100c0 */
[----:B------:R-:W-:Y:S02]  /*2770*/  FADD.FTZ R193, R193, R244 ;  /* 0x000000f4c1c17221 */ /* 0x000fe40000010000 */
[----:B------:R-:W-:-:S02]  /*2780*/  FMUL.FTZ R243, R5, R243 ;  /* 0x000000f305f37220 */ /* 0x000fc40000410000 */
[----:B------:R-:W-:Y:S02]  /*2790*/  FFMA.FTZ R192, R245, R244, R192 ;  /* 0x000000f4f5c07223 */ /* 0x000fe400000100c0 */
[----:B------:R-:W-:Y:S02]  /*27a0*/  FADD.FTZ R193, R193, R242 ;  /* 0x000000f2c1c17221 */ /* 0x000fe40000010000 */
[----:B--2---:R-:W-:Y:S02]  /*27b0*/  FMUL.FTZ R229, R195, R229 ;  /* 0x000000e5c3e57220 */ /* 0x004fe40000410000 */
[----:B------:R-:W2:Y:S01]  /*27c0*/  LDL R195, [R1+0x54] ;  /* 0x0000540001c37983 */ /* 0x000ea20000100800 */
        /* <DEDUP_REMOVED lines=13> */
[----:B------:R-:W-:Y:S02]  /*28a0*/  FFMA.FTZ R143, R13, R220, R143 ;  /* 0x000000dc0d8f7223 */ /* 0x000fe4000001008f */
[----:B------:R-:W-:-:S02]  /*28b0*/  FADD.FTZ R59, R59, R220 ;  /* 0x000000dc3b3b7221 */ /* 0x000fc40000010000 */
[----:B------:R-:W-:Y:S02]  /*28c0*/  FMUL.FTZ R220, R233, R220 ;  /* 0x000000dce9dc7220 */ /* 0x000fe40000410000 */
        /* <DEDUP_REMOVED lines=9> */
[C---:B------:R-:W-:Y:S02]  /*2960*/  FMUL.FTZ R196, R5.reuse, R196 ;  /* 0x000000c405c47220 */ /* 0x040fe40000410000 */
[----:B------:R-:W-:-:S02]  /*2970*/  FMUL.FTZ R199, R5, R199 ;  /* 0x000000c705c77220 */ /* 0x000fc40000410000 */
[----:B------:R-:W-:Y:S02]  /*2980*/  FFMA.FTZ R192, R16, R223, R192 ;  /* 0x000000df10c07223 */ /* 0x000fe400000100c0 */
[----:B------:R-:W-:Y:S02]  /*2990*/  FMUL.FTZ R202, R5, R202 ;  /* 0x000000ca05ca7220 */ /* 0x000fe40000410000 */
[----:B------:R-:W-:Y:S02]  /*29a0*/  FADD.FTZ R193, R193, R224 ;  /* 0x000000e0c1c17221 */ /* 0x000fe40000010000 */
        /* <DEDUP_REMOVED lines=8> */
[----:B----4-:R-:W-:-:S02]  /*2a30*/  FMUL.FTZ R226, R232, R226 ;  /* 0x000000e2e8e27220 */ /* 0x010fc40000410000 */
[----:B------:R-:W-:Y:S01]  /*2a40*/  FMUL.FTZ R227, R215, R227 ;  /* 0x000000e3d7e37220 */ /* 0x000fe20000410000 */
[----:B------:R-:W4:Y:S01]  /*2a50*/  LDL R232, [R1+0x60] ;  /* 0x0000600001e87983 */ /* 0x000f220000100800 */
[----:B---3--:R-:W-:Y:S02]  /*2a60*/  FMUL.FTZ R230, R194, R230 ;  /* 0x000000e6c2e67220 */ /* 0x008fe40000410000 */
[----:B------:R-:W-:Y:S01]  /*2a70*/  FFMA.FTZ R151, R243, R248, R151 ;  /* 0x000000f8f3977223 */ /* 0x000fe20000010097 */
[----:B------:R-:W3:Y:S01]  /*2a80*/  LDL R215, [R1+0x5c] ;  /* 0x00005c0001d77983 */ /* 0x000ee20000100800 */
[----:B------:R-:W-:Y:S02]  /*2a90*/  FADD.FTZ R51, R51, R248 ;  /* 0x000000f833337221 */ /* 0x000fe40000010000 */
[----:B------:R-:W-:Y:S01]  /*2aa0*/  FFMA.FTZ R124, R202, R27, R124 ;  /* 0x0000001bca7c7223 */ /* 0x000fe2000001007c */
[----:B------:R-:W3:Y:S01]  /*2ab0*/  LDL R194, [R1+0x50] ;  /* 0x0000500001c27983 */ /* 0x000ee20000100800 */
[----:B------:R-:W-:-:S02]  /*2ac0*/  FADD.FTZ R72, R72, R27 ;  /* 0x0000001b48487221 */ /* 0x000fc40000010000 */
[----:B------:R-:W-:Y:S02]  /*2ad0*/  FMUL.FTZ R233, R214, R27 ;  /* 0x0000001bd6e97220 */ /* 0x000fe40000410000 */
[----:B------:R-:W-:Y:S01]  /*2ae0*/  FADD.FTZ R248, R193, R225 ;  /* 0x000000e1c1f87221 */ /* 0x000fe20000010000 */
[----:B------:R0:W5:Y:S01]  /*2af0*/  LDL.LU R27, [R1+0xf8] ;  /* 0x0000f800011b7983 */ /* 0x0001620000300800 */
[----:B------:R-:W-:Y:S02]  /*2b00*/  FFMA.FTZ R150, R245, R249, R150 ;  /* 0x000000f9f5967223 */ /* 0x000fe40000010096 */
[----:B------:R-:W-:Y:S01]  /*2b10*/  FADD.FTZ R50, R50, R249 ;  /* 0x000000f932327221 */ /* 0x000fe20000010000 */
[----:B------:R-:W4:Y:S01]  /*2b20*/  LDL R193, [R1+0x4c] ;  /* 0x00004c0001c17983 */ /* 0x000f220000100800 */
[----:B------:R-:W-:Y:S02]  /*2b30*/  FFMA.FTZ R125, R203, R26, R125 ;  /* 0x0000001acb7d7223 */ /* 0x000fe4000001007d */
[----:B------:R-:W-:-:S02]  /*2b40*/  FADD.FTZ R73, R73, R26 ;  /* 0x0000001a49497221 */ /* 0x000fc40000010000 */
[----:B------:R-:W-:Y:S02]  /*2b50*/  FFMA.FTZ R249, R18, R225, R192 ;  /* 0x000000e112f97223 */ /* 0x000fe400000100c0 */
[----:B--2---:R-:W-:Y:S02]  /*2b60*/  FMUL.FTZ R234, R195, R26 ;  /* 0x0000001ac3ea7220 */ /* 0x004fe40000410000 */
[----:B------:R0:W5:Y:S04]  /*2b70*/  LDL.LU R26, [R1+0xf4] ;  /* 0x0000f400011a7983 */ /* 0x0001680000300800 */
[----:B------:R-:W2:Y:S01]  /*2b80*/  LDL R192, [R1+0x48] ;  /* 0x0000480001c07983 */ /* 0x000ea20000100800 */
[C---:B------:R-:W-:Y:S02]  /*2b90*/  FMUL.FTZ R204, R5.reuse, R204 ;  /* 0x000000cc05cc7220 */ /* 0x040fe40000410000 */
[----:B------:R-:W-:-:S02]  /*2ba0*/  FMUL.FTZ R205, R5, R205 ;  /* 0x000000cd05cd7220 */ /* 0x000fc40000410000 */
[----:B------:R-:W-:Y:S02]  /*2bb0*/  FMUL.FTZ R206, R5, R206 ;  /* 0x000000ce05ce7220 */ /* 0x000fe40000410000 */
[----:B------:R-:W-:Y:S02]  /*2bc0*/  FFMA.FTZ R126, R204, R25, R126 ;  /* 0x00000019cc7e7223 */ /* 0x000fe4000001007e */
[----:B------:R-:W-:Y:S02]  /*2bd0*/  FADD.FTZ R74, R74, R25 ;  /* 0x000000194a4a7221 */ /* 0x000fe40000010000 */
[----:B------:R-:W-:Y:S02]  /*2be0*/  FFMA.FTZ R127, R205, R24, R127 ;  /* 0x00000018cd7f7223 */ /* 0x000fe4000001007f */
[----:B------:R-:W-:Y:S02]  /*2bf0*/  FADD.FTZ R75, R75, R24 ;  /* 0x000000184b4b7221 */ /* 0x000fe40000010000 */
[----:B------:R-:W-:-:S02]  /*2c00*/  FFMA.FTZ R120, R206, R23, R120 ;  /* 0x00000017ce787223 */ /* 0x000fc40000010078 */
[----:B------:R-:W-:Y:S02]  /*2c10*/  FADD.FTZ R76, R76, R23 ;  /* 0x000000174c4c7221 */ /* 0x000fe40000010000 */
[----:B---3--:R-:W-:Y:S02]  /*2c20*/  FMUL.FTZ R235, R194, R25 ;  /* 0x00000019c2eb7220 */ /* 0x008fe40000410000 */
[----:B------:R0:W5:Y:S04]  /*2c30*/  LDL.LU R25, [R1+0xf0] ;  /* 0x0000f00001197983 */ /* 0x0001680000300800 */
[----:B------:R-:W3:Y:S01]  /*2c40*/  LDL R194, [R1+0x44] ;  /* 0x0000440001c27983 */ /* 0x000ee20000100800 */
[----:B----4-:R-:W-:-:S03]  /*2c50*/  FMUL.FTZ R236, R193, R24 ;  /* 0x00000018c1ec7220 */ /* 0x010fc60000410000 */
[----:B------:R0:W5:Y:S04]  /*2c60*/  LDL.LU R24, [R1+0xec] ;  /* 0x0000ec0001187983 */ /* 0x0001680000300800 */
[----:B------:R-:W4:Y:S01]  /*2c70*/  LDL R193, [R1+0x40] ;  /* 0x0000400001c17983 */ /* 0x000f220000100800 */
[----:B--2---:R-:W-:-:S03]  /*2c80*/  FMUL.FTZ R237, R192, R23 ;  /* 0x00000017c0ed7220 */ /* 0x004fc60000410000 */
[----:B------:R0:W5:Y:S04]  /*2c90*/  LDL.LU R23, [R1+0xe8] ;  /* 0x0000e80001177983 */ /* 0x0001680000300800 */
[----:B------:R-:W2:Y:S01]  /*2ca0*/  LDL R192, [R1+0x3c] ;  /* 0x00003c0001c07983 */ /* 0x000ea20000100800 */
[C---:B------:R-:W-:Y:S02]  /*2cb0*/  FMUL.FTZ R200, R5.reuse, R200 ;  /* 0x000000c805c87220 */ /* 0x040fe40000410000 */
[C---:B------:R-:W-:Y:S02]  /*2cc0*/  FMUL.FTZ R207, R5.reuse, R207 ;  /* 0x000000cf05cf7220 */ /* 0x040fe40000410000 */
[C---:B------:R-:W-:Y:S02]  /*2cd0*/  FMUL.FTZ R201, R5.reuse, R201 ;  /* 0x000000c905c97220 */ /* 0x040fe40000410000 */
[----:B------:R-:W-:-:S02]  /*2ce0*/  FMUL.FTZ R208, R5, R208 ;  /* 0x000000d005d07220 */ /* 0x000fc40000410000 */
[----:B------:R-:W-:Y:S02]  /*2cf0*/  FMUL.FTZ R209, R5, R209 ;  /* 0x000000d105d17220 */ /* 0x000fe40000410000 */
[-C--:B------:R-:W-:Y:S02]  /*2d00*/  FFMA.FTZ R130, R200, R231.reuse, R130 ;  /* 0x000000e7c8827223 */ /* 0x080fe40000010082 */
[----:B------:R-:W-:Y:S02]  /*2d10*/  FADD.FTZ R70, R70, R231 ;  /* 0x000000e746467221 */ /* 0x000fe40000010000 */
[----:B------:R-:W-:Y:S02]  /*2d20*/  FMUL.FTZ R231, R232, R231 ;  /* 0x000000e7e8e77220 */ /* 0x000fe40000410000 */
[----:B------:R-:W-:Y:S02]  /*2d30*/  FFMA.FTZ R121, R207, R22, R121 ;  /* 0x00000016cf797223 */ /* 0x000fe40000010079 */
[----:B------:R-:W-:-:S02]  /*2d40*/  FADD.FTZ R77, R77, R22 ;  /* 0x000000164d4d7221 */ /* 0x000fc40000010000 */
[-C--:B------:R-:W-:Y:S02]  /*2d50*/  FFMA.FTZ R131, R201, R240.reuse, R131 ;  /* 0x000000f0c9837223 */ /* 0x080fe40000010083 */
[----:B------:R-:W-:Y:S02]  /*2d60*/  FADD.FTZ R71, R71, R240 ;  /* 0x000000f047477221 */ /* 0x000fe40000010000 */
[----:B------:R-:W-:Y:S02]  /*2d70*/  FMUL.FTZ R232, R215, R240 ;  /* 0x000000f0d7e87220 */ /* 0x000fe40000410000 */
[----:B------:R-:W-:Y:S02]  /*2d80*/  FFMA.FTZ R122, R208, R21, R122 ;  /* 0x00000015d07a7223 */ /* 0x000fe4000001007a */
[----:B------:R-:W-:Y:S02]  /*2d90*/  FADD.FTZ R78, R78, R21 ;  /* 0x000000154e4e7221 */ /* 0x000fe40000010000 */
[----:B------:R-:W-:-:S02]  /*2da0*/  FFMA.FTZ R123, R209, R20, R123 ;  /* 0x00000014d17b7223 */ /* 0x000fc4000001007b */
[----:B------:R-:W-:Y:S02]  /*2db0*/  FADD.FTZ R79, R79, R20 ;  /* 0x000000144f4f7221 */ /* 0x000fe40000010000 */
[----:B---3--:R-:W-:Y:S02]  /*2dc0*/  FMUL.FTZ R238, R194, R22 ;  /* 0x00000016c2ee7220 */ /* 0x008fe40000410000 */
[----:B------:R0:W5:Y:S01]  /*2dd0*/  LDL.LU R22, [R1+0xe4] ;  /* 0x0000e40001167983 */ /* 0x0001620000300800 */
[----:B----4-:R-:W-:-:S03]  /*2de0*/  FMUL.FTZ R239, R193, R21 ;  /* 0x00000015c1ef7220 */ /* 0x010fc60000410000 */
[----:B------:R0:W5:Y:S01]  /*2df0*/  LDL.LU R21, [R1+0xe0] ;  /* 0x0000e00001157983 */ /* 0x0001620000300800 */
[----:B--2---:R-:W-:-:S03]  /*2e00*/  FMUL.FTZ R240, R192, R20 ;  /* 0x00000014c0f07220 */ /* 0x004fc60000410000 */
[----:B------:R0:W5:Y:S01]  /*2e10*/  LDL.LU R20, [R1+0xdc] ;  /* 0x0000dc0001147983 */ /* 0x0001620000300800 */
        /* <DEDUP_REMOVED lines=30> */
.L_x_553:
[----:B0-----:R-:W-:Y:S05]  /*3000*/  BSYNC B0 ;  /* 0x0000000000007941 */ /* 0x001fea0003800000 */
.L_x_551:
[----:B------:R-:W2:Y:S04]  /*3010*/  LDL R193, [R1+0x38] ;  /* 0x0000380001c17983 */ /* 0x000ea80000100800 */
[----:B------:R-:W0:Y:S02]  /*3020*/  S2R R192, SR_TID.X ;  /* 0x0000000000c07919 */ /* 0x000e240000002100 */
[----:B0-----:R-:W-:-:S02]  /*3030*/  LOP3.LUT P0, RZ, R192, 0x1f, RZ, 0xc0, !PT ;  /* 0x0000001fc0ff7812 */ /* 0x001fc4000780c0ff */
[----:B--2---:R-:W-:Y:S02]  /*3040*/  LOP3.LUT P2, RZ, R193, 0xff, RZ, 0xc0, !PT ;  /* 0x000000ffc1ff7812 */ /* 0x004fe4000784c0ff */
[----:B------:R-:W-:-:S04]  /*3050*/  SHF.R.U32.HI R193, RZ, 0x5, R192 ;  /* 0x00000005ffc17819 */ /* 0x000fc800000116c0 */
[----:B------:R-:W-:-:S07]  /*3060*/  LOP3.LUT R214, R193, 0x7fffffc, RZ, 0xc0, !PT ;  /* 0x07fffffcc1d67812 */ /* 0x000fce00078ec0ff */
[----:B------:R-:W-:Y:S01]  /*3070*/  @!P2 IADD3 R214, R214, 0x4, RZ ;  /* 0x00000004d6d6a810 */ /* 0x000fe20007ffe0ff */
[----:B------:R-:W-:Y:S05]  /*3080*/  BRA.DIV ~URZ, `(.L_x_554) ;  /* 0x000047a27f007947 */ /* 0x000fea000b800000 */
[----:B------:R0:W1:Y:S02]  /*3090*/  SHFL.DOWN PT, R194, R248, 0x10, 0x1f ;  /* 0x0a001f00f8c27f89 */ /* 0x00006400000e0000 */
.L_x_685:
        /* <DEDUP_REMOVED lines=11> */
[----:B------:R-:W2:Y:S01]  /*3150*/  SHFL.DOWN PT, R215, R194, 0x2, 0x1f ;  /* 0x08401f00c2d77f89 */ /* 0x000ea200000e0000 */
[----:B-1----:R-:W-:Y:S02]  /*3160*/  FADD.FTZ R249, R249, R192 ;  /* 0x000000c0f9f97221 */ /* 0x002fe40000010000 */
[----:B--2---:R-:W-:-:S03]  /*3170*/  FADD.FTZ R215, R194, R215 ;  /* 0x000000d7c2d77221 */ /* 0x004fc60000010000 */
[----:B------:R-:W1:Y:S04]  /*3180*/  SHFL.DOWN PT, R194, R249, 0x2, 0x1f ;  /* 0x08401f00f9c27f89 */ /* 0x000e6800000e0000 */
[----:B0-----:R0:W2:Y:S01]  /*3190*/  SHFL.DOWN PT, R248, R215, 0x1, 0x1f ;  /* 0x08201f00d7f87f89 */ /* 0x0010a200000e0000 */
[----:B-1----:R-:W-:-:S05]  /*31a0*/  FADD.FTZ R194, R249, R194 ;  /* 0x000000c2f9c27221 */ /* 0x002fca0000010000 */
[----:B------:R0:W1:Y:S02]  /*31b0*/  SHFL.DOWN PT, R193, R194, 0x1, 0x1f ;  /* 0x08201f00c2c17f89 */ /* 0x00006400000e0000 */
.L_x_686:
[----:B--2---:R-:W2:Y:S04]  /*31c0*/  LDL.LU R249, [R1+0xc] ;  /* 0x00000c0001f97983 */ /* 0x004ea80000300800 */
[----:B------:R-:W3:Y:S01]  /*31d0*/  S2R R195, SR_TID.X ;  /* 0x0000000000c37919 */ /* 0x000ee20000002100 */
[----:B-1----:R-:W-:Y:S02]  /*31e0*/  FADD.FTZ R193, R193, R194 ;  /* 0x000000c2c1c17221 */ /* 0x002fe40000010000 */
[----:B------:R-:W-:Y:S01]  /*31f0*/  FADD.FTZ R192, R248, R215 ;  /* 0x000000d7f8c07221 */ /* 0x000fe20000010000 */
[----:B------:R-:W-:Y:S01]  /*3200*/  WARPSYNC 0xffffffff ;  /* 0xffffffff00007948 */ /* 0x000fe20003800000 */
[----:B---3--:R-:W-:-:S04]  /*3210*/  SHF.R.U32.HI R195, RZ, 0x5, R195 ;  /* 0x00000005ffc37819 */ /* 0x008fc800000116c3 */
[----:B0-----:R-:W-:-:S04]  /*3220*/  @!P0 LOP3.LUT R194, R195, 0x3, RZ, 0xc0, !PT ;  /* 0x00000003c3c28812 */ /* 0x001fc800078ec0ff */
[----:B------:R-:W-:-:S05]  /*3230*/  @!P0 IADD3 R194, R214, R194, RZ ;  /* 0x000000c2d6c28210 */ /* 0x000fca0007ffe0ff */
[----:B------:R-:W-:Y:S04]  /*3240*/  @!P0 STS.64 [R194.X8+0x5000], R192 ;  /* 0x005000c0c2008388 */ /* 0x000fe80000008a00 */
[----:B------:R-:W-:Y:S06]  /*3250*/  BAR.SYNC.DEFER_BLOCKING 0x0 ;  /* 0x0000000000007b1d */ /* 0x000fec0000010000 */
[----:B------:R-:W0:Y:S02]  /*3260*/  LDS.128 R192, [R214.X8+0x5000] ;  /* 0x00500000d6c07984 */ /* 0x000e240000008c00 */
[----:B0-----:R-:W-:-:S02]  /*3270*/  FADD.FTZ R192, RZ, R192 ;  /* 0x000000c0ffc07221 */ /* 0x001fc40000010000 */
[----:B------:R-:W-:Y:S02]  /*3280*/  FADD.FTZ R193, RZ, R193 ;  /* 0x000000c1ffc17221 */ /* 0x000fe40000010000 */
[----:B------:R-:W-:Y:S02]  /*3290*/  FADD.FTZ R248, R194, R192 ;  /* 0x000000c0c2f87221 */ /* 0x000fe40000010000 */
[----:B------:R-:W-:Y:S02]  /*32a0*/  FADD.FTZ R215, R195, R193 ;  /* 0x000000c1c3d77221 */ /* 0x000fe40000010000 */
[----:B------:R-:W0:Y:S01]  /*32b0*/  LDS.128 R192, [R214.X8+0x5010] ;  /* 0x00501000d6c07984 */ /* 0x000e220000008c00 */
[----:B------:R-:W-:Y:S01]  /*32c0*/  BSSY B0, `(.L_x_556) ;  /* 0x0000028000007945 */ /* 0x000fe20003800000 */
[----:B0-----:R-:W-:Y:S02]  /*32d0*/  FADD.FTZ R192, R248, R192 ;  /* 0x000000c0f8c07221 */ /* 0x001fe40000010000 */
[----:B------:R-:W-:-:S02]  /*32e0*/  FADD.FTZ R193, R215, R193 ;  /* 0x000000c1d7c17221 */ /* 0x000fc40000010000 */
[----:B------:R-:W-:Y:S02]  /*32f0*/  FADD.FTZ R215, R194, R192 ;  /* 0x000000c0c2d77221 */ /* 0x000fe40000010000 */
[----:B------:R-:W-:Y:S02]  /*3300*/  IMAD.MOV.U32 R194, RZ, RZ, RZ ;  /* 0x000000ffffc27224 */ /* 0x000fe400078e00ff */
[----:B------:R-:W-:Y:S01]  /*3310*/  FADD.FTZ R195, R195, R193 ;  /* 0x000000c1c3c37221 */ /* 0x000fe20000010000 */
[----:B--2---:R-:W-:-:S13]  /*3320*/  ISETP.GE.AND P2, PT, R249, 0x1, PT ;  /* 0x00000001f900780c */ /* 0x004fda0003f46270 */
[----:B------:R-:W-:Y:S02]  /*3330*/  @P2 IADD3 R214, R249, -0x1, RZ ;  /* 0xfffffffff9d62810 */ /* 0x000fe40007ffe0ff */
[----:B------:R-:W0:Y:S03]  /*3340*/  S2R R249, SR_TID.X ;  /* 0x0000000000f97919 */ /* 0x000e260000002100 */
[----:B------:R-:W-:-:S05]  /*3350*/  @P2 IMAD R214, R214, c[0x0][0x168], RZ ;  /* 0x00005a00d6d62a24 */ /* 0x000fca00078e02ff */
[----:B------:R-:W-:-:S04]  /*3360*/  @P2 SHF.R.S32.HI R192, RZ, 0x1f, R214 ;  /* 0x0000001fffc02819 */ /* 0x000fc800000114d6 */
[----:B------:R-:W-:Y:S02]  /*3370*/  @P2 LEA.HI R192, R192, R214, RZ, 0x3 ;  /* 0x000000d6c0c02211 */ /* 0x000fe400078f18ff */
[----:B0-----:R-:W-:-:S04]  /*3380*/  LOP3.LUT R249, R249, 0x7f, RZ, 0xc0, !PT ;  /* 0x0000007ff9f97812 */ /* 0x001fc800078ec0ff */
[----:B------:R-:W-:Y:S02]  /*3390*/  @P2 LEA.HI.SX32 R194, R192, R249, 0x1d ;  /* 0x000000f9c0c22211 */ /* 0x000fe400078feaff */
[----:B------:R-:W-:-:S05]  /*33a0*/  @P2 MOV R192, 0x10 ;  /* 0x0000001000c02802 */ /* 0x000fca0000000f00 */
[----:B------:R-:W-:-:S05]  /*33b0*/  @P2 IMAD.WIDE.U32 R192, R194, R192, c[0x0][0x170] ;  /* 0x00005c00c2c02625 */ /* 0x000fca00078e00c0 */
[----:B------:R0:W5:Y:S02]  /*33c0*/  @P2 LDG.E.128 R180, [R192.64] ;  /* 0x00000004c0b42981 */ /* 0x000164000c1e1d00 */
[----:B0-----:R-:W-:Y:S02]  /*33d0*/  FMUL.FTZ R192, R215, c[0x0][0x1e0] ;  /* 0x00007800d7c07a20 */ /* 0x001fe40000410000 */
[----:B------:R-:W-:Y:S01]  /*33e0*/  FMUL.FTZ R193, R195, c[0x0][0x1e0] ;  /* 0x00007800c3c17a20 */ /* 0x000fe20000410000 */
[----:B------:R-:W-:Y:S05]  /*33f0*/  @P1 BRA `(.L_x_557) ;  /* 0x0000008000001947 */ /* 0x000fea0003800000 */
[----:B------:R-:W-:Y:S01]  /*3400*/  ULDC.64 UR6, c[0x0][0x218] ;  /* 0x0000860000067ab9 */ /* 0x000fe20000000a00 */
[----:B------:R-:W-:Y:S01]  /*3410*/  HFMA2.MMA R214, -RZ, RZ, 0, 0 ;  /* 0x00000000ffd67435 */ /* 0x000fe200000001ff */
[----:B------:R-:W-:-:S04]  /*3420*/  UISETP.NE.U32.AND UP0, UPT, URZ, UR6, UPT ;  /* 0x000000063f00728c */ /* 0x000fc8000bf05070 */
[----:B------:R-:W-:-:S06]  /*3430*/  UISETP.NE.AND.EX UP0, UPT, URZ, UR7, UPT, UP0 ;  /* 0x000000073f00728c */ /* 0x000fcc000bf05300 */
[----:B------:R-:W-:-:S13]  /*3440*/  PLOP3.LUT P3, PT, PT, PT, UP0, 0x80, 0x0 ;  /* 0x000000000000781c */ /* 0x000fda0003f6f008 */
[----:B------:R-:W-:Y:S05]  /*3450*/  @!P3 BRA `(.L_x_558) ;  /* 0x000000e00000b947 */ /* 0x000fea0003800000 */
[----:B-----5:R-:W-:Y:S01]  /*3460*/  PRMT R214, RZ, 0x5410, R160 ;  /* 0x00005410ffd67816 */ /* 0x020fe200000000a0 */
[----:B------:R-:W-:Y:S05]  /*3470*/  BRA `(.L_x_558) ;  /* 0x000000c000007947 */ /* 0x000fea0003800000 */
.L_x_557:
[----:B------:R-:W0:Y:S01]  /*3480*/  LDC.U8 R195, c[0x0][0x1f0] ;  /* 0x00007c00ffc37b82 */ /* 0x000e220000000000 */
[----:B------:R-:W-:Y:S02]  /*3490*/  ULDC.64 UR6, c[0x0][0x218] ;  /* 0x0000860000067ab9 */ /* 0x000fe40000000a00 */
[----:B------:R-:W-:-:S04]  /*34a0*/  UISETP.NE.U32.AND UP0, UPT, URZ, UR6, UPT ;  /* 0x000000063f00728c */ /* 0x000fc8000bf05070 */
[----:B------:R-:W-:-:S06]  /*34b0*/  UISETP.NE.AND.EX UP0, UPT, URZ, UR7, UPT, UP0 ;  /* 0x000000073f00728c */ /* 0x000fcc000bf05300 */
[----:B------:R-:W-:Y:S02]  /*34c0*/  PLOP3.LUT P3, PT, PT, PT, UP0, 0x80, 0x0 ;  /* 0x000000000000781c */ /* 0x000fe40003f6f008 */
[----:B0-----:R-:W-:-:S04]  /*34d0*/  ISETP.NE.AND P0, PT, R195, RZ, PT ;  /* 0x000000ffc300720c */ /* 0x001fc80003f05270 */
[----:B------:R-:W-:-:S05]  /*34e0*/  FSEL R195, R192, RZ, !P0 ;  /* 0x000000ffc0c37208 */ /* 0x000fca0004000000 */
[----:B------:R-:W-:-:S04]  /*34f0*/  FFMA.FTZ R195, R0, R193, R195 ;  /* 0x000000c100c37223 */ /* 0x000fc800000100c3 */
[----:B------:R-:W-:-:S04]  /*3500*/  FADD.FTZ R195, R210, -R195 ;  /* 0x800000c3d2c37221 */ /* 0x000fc80000010000 */
[----:B-----5:R-:W-:Y:S01]  /*3510*/  FMUL.FTZ R214, R5, R195 ;  /* 0x000000c305d67220 */ /* 0x020fe20000410000 */
[----:B------:R-:W-:-:S05]  /*3520*/  @P3 PRMT R195, RZ, 0x5410, R160 ;  /* 0x00005410ffc33816 */ /* 0x000fca00000000a0 */
[----:B------:R-:W-:Y:S02]  /*3530*/  @P3 FADD.FTZ R214, R214, R195 ;  /* 0x000000c3d6d63221 */ /* 0x000fe40000010000 */
.L_x_558:
[----:B------:R-:W-:Y:S05]  /*3540*/  BSYNC B0 ;  /* 0x0000000000007941 */ /* 0x000fea0003800000 */
.L_x_556:
[----:B------:R-:W-:Y:S01]  /*3550*/  ISETP.NE.U32.AND P0, PT, RZ, c[0x0][0x258], PT ;  /* 0x00009600ff007a0c */ /* 0x000fe20003f05070 */
[----:B------:R-:W-:Y:S03]  /*3560*/  BSSY B0, `(.L_x_559) ;  /* 0x000001a000007945 */ /* 0x000fe60003800000 */
[----:B------:R-:W-:-:S13]  /*3570*/  ISETP.NE.AND.EX P0, PT, RZ, c[0x0][0x25c], PT, P0 ;  /* 0x00009700ff007a0c */ /* 0x000fda0003f05300 */
[----:B------:R-:W-:Y:S01]  /*3580*/  @P0 F2FP.BF16.PACK_AB R195, RZ, R214 ;  /* 0x000000d6ffc3023e */ /* 0x000fe200000010ff */
[----:B------:R-:W-:-:S03]  /*3590*/  @P2 FMUL.FTZ R214, R214, c[0x0][0x1ec] ;  /* 0x00007b00d6d62a20 */ /* 0x000fc60000410000 */
[----:B------:R-:W-:Y:S02]  /*35a0*/  @P0 PRMT R184, R195, 0x7610, R184 ;  /* 0x00007610c3b80816 */ /* 0x000fe400000000b8 */
[----:B-----5:R-:W-:-:S05]  /*35b0*/  @P2 PRMT R195, RZ, 0x5410, R180 ;  /* 0x00005410ffc32816 */ /* 0x020fca00000000b4 */
[----:B------:R-:W-:Y:S01]  /*35c0*/  @P2 FFMA.FTZ R80, R214, R195, R80 ;  /* 0x000000c3d6502223 */ /* 0x000fe20000010050 */
[----:B------:R-:W-:-:S05]  /*35d0*/  @P2 PRMT R195, RZ, 0x5410, R20 ;  /* 0x00005410ffc32816 */ /* 0x000fca0000000014 */
[----:B------:R-:W-:-:S05]  /*35e0*/  @P2 FMUL.FTZ R195, R214, R195 ;  /* 0x000000c3d6c32220 */ /* 0x000fca0000410000 */
[----:B------:R-:W-:-:S04]  /*35f0*/  @P2 F2FP.BF16.PACK_AB R195, RZ, R195 ;  /* 0x000000c3ffc3223e */ /* 0x000fc800000010ff */
[----:B------:R-:W-:Y:S01]  /*3600*/  @P2 PRMT R188, R195, 0x7610, R188 ;  /* 0x00007610c3bc2816 */ /* 0x000fe200000000bc */
[----:B------:R-:W-:Y:S05]  /*3610*/  @P1 BRA `(.L_x_560) ;  /* 0x0000004000001947 */ /* 0x000fea0003800000 */
[----:B------:R-:W-:Y:S01]  /*3620*/  IMAD.MOV.U32 R214, RZ, RZ, RZ ;  /* 0x000000ffffd67224 */ /* 0x000fe200078e00ff */
[----:B------:R-:W-:Y:S05]  /*3630*/  @!P3 BRA `(.L_x_561) ;  /* 0x000000c00000b947 */ /* 0x000fea0003800000 */
[----:B------:R-:W-:Y:S01]  /*3640*/  PRMT R214, RZ, 0x7610, R160 ;  /* 0x00007610ffd67816 */ /* 0x000fe200000000a0 */
[----:B------:R-:W-:Y:S05]  /*3650*/  BRA `(.L_x_561) ;  /* 0x000000a000007947 */ /* 0x000fea0003800000 */
.L_x_560:
[----:B------:R-:W2:Y:S01]  /*3660*/  LDL R248, [R1+0x34] ;  /* 0x0000340001f87983 */ /* 0x000ea20000100800 */
[----:B------:R-:W0:Y:S03]  /*3670*/  LDC.U8 R195, c[0x0][0x1f0] ;  /* 0x00007c00ffc37b82 */ /* 0x000e260000000000 */
[----:B------:R-:W3:Y:S01]  /*3680*/  LDL R215, [R1+0x30] ;  /* 0x0000300001d77983 */ /* 0x000ee20000100800 */
[----:B0-----:R-:W-:-:S04]  /*3690*/  ISETP.NE.AND P4, PT, R195, RZ, PT ;  /* 0x000000ffc300720c */ /* 0x001fc80003f85270 */
[----:B------:R-:W-:-:S05]  /*36a0*/  FSEL R195, R192, RZ, !P4 ;  /* 0x000000ffc0c37208 */ /* 0x000fca0006000000 */
[----:B--2---:R-:W-:-:S04]  /*36b0*/  FFMA.FTZ R195, R248, R193, R195 ;  /* 0x000000c1f8c37223 */ /* 0x004fc800000100c3 */
[----:B---3--:R-:W-:-:S04]  /*36c0*/  FADD.FTZ R195, R215, -R195 ;  /* 0x800000c3d7c37221 */ /* 0x008fc80000010000 */
[----:B------:R-:W-:Y:S01]  /*36d0*/  FMUL.FTZ R214, R5, R195 ;  /* 0x000000c305d67220 */ /* 0x000fe20000410000 */
[----:B------:R-:W-:-:S05]  /*36e0*/  @P3 PRMT R195, RZ, 0x7610, R160 ;  /* 0x00007610ffc33816 */ /* 0x000fca00000000a0 */
[----:B------:R-:W-:Y:S02]  /*36f0*/  @P3 FADD.FTZ R214, R214, R195 ;  /* 0x000000c3d6d63221 */ /* 0x000fe40000010000 */
.L_x_561:
[----:B------:R-:W-:Y:S05]  /*3700*/  BSYNC B0 ;  /* 0x0000000000007941 */ /* 0x000fea0003800000 */
.L_x_559:
[----:B------:R-:W-:Y:S01]  /*3710*/  @P0 F2FP.BF16.PACK_AB R195, RZ, R214 ;  /* 0x000000d6ffc3023e */ /* 0x000fe200000010ff */
[----:B------:R-:W-:Y:S01]  /*3720*/  @P2 FMUL.FTZ R214, R214, c[0x0][0x1ec] ;  /* 0x00007b00d6d62a20 */ /* 0x000fe20000410000 */
[----:B------:R-:W-:Y:S02]  /*3730*/  BSSY B0, `(.L_x_562) ;  /* 0x0000017000007945 */ /* 0x000fe40003800000 */
[----:B------:R-:W-:Y:S02]  /*3740*/  @P0 PRMT R184, R184, 0x5410, R195 ;  /* 0x00005410b8b80816 */ /* 0x000fe400000000c3 */
[----:B------:R-:W-:-:S05]  /*3750*/  @P2 PRMT R195, RZ, 0x7610, R180 ;  /* 0x00007610ffc32816 */ /* 0x000fca00000000b4 */
[----:B------:R-:W-:Y:S01]  /*3760*/  @P2 FFMA.FTZ R81, R214, R195, R81 ;  /* 0x000000c3d6512223 */ /* 0x000fe20000010051 */
[----:B------:R-:W-:-:S05]  /*3770*/  @P2 PRMT R195, RZ, 0x7610, R20 ;  /* 0x00007610ffc32816 */ /* 0x000fca0000000014 */
[----:B------:R-:W-:-:S05]  /*3780*/  @P2 FMUL.FTZ R195, R214, R195 ;  /* 0x000000c3d6c32220 */ /* 0x000fca0000410000 */
[----:B------:R-:W-:-:S04]  /*3790*/  @P2 F2FP.BF16.PACK_AB R195, RZ, R195 ;  /* 0x000000c3ffc3223e */ /* 0x000fc800000010ff */
[----:B------:R-:W-:Y:S01]  /*37a0*/  @P2 PRMT R188, R188, 0x5410, R195 ;  /* 0x00005410bcbc2816 */ /* 0x000fe200000000c3 */
[----:B------:R-:W-:Y:S05]  /*37b0*/  @P1 BRA `(.L_x_563) ;  /* 0x0000004000001947 */ /* 0x000fea0003800000 */
[----:B------:R-:W-:Y:S01]  /*37c0*/  HFMA2.MMA R214, -RZ, RZ, 0, 0 ;  /* 0x00000000ffd67435 */ /* 0x000fe200000001ff */
[----:B------:R-:W-:Y:S05]  /*37d0*/  @!P3 BRA `(.L_x_564) ;  /* 0x000000c00000b947 */ /* 0x000fea0003800000 */
[----:B------:R-:W-:Y:S01]  /*37e0*/  PRMT R214, RZ, 0x5410, R161 ;  /* 0x00005410ffd67816 */ /* 0x000fe200000000a1 */
[----:B------:R-:W-:Y:S05]  /*37f0*/  BRA `(.L_x_564) ;  /* 0x000000a000007947 */ /* 0x000fea0003800000 */
.L_x_563:
        /* <DEDUP_REMOVED lines=10> */
.L_x_564:
[----:B------:R-:W-:Y:S05]  /*38a0*/  BSYNC B0 ;  /* 0x0000000000007941 */ /* 0x000fea0003800000 */
.L_x_562:
        /* <DEDUP_REMOVED lines=15> */
.L_x_566:
        /* <DEDUP_REMOVED lines=10> */
.L_x_567:
[----:B------:R-:W-:Y:S05]  /*3a40*/  BSYNC B0 ;  /* 0x0000000000007941 */ /* 0x000fea0003800000 */
.L_x_565:
        /* <DEDUP_REMOVED lines=15> */
.L_x_569:
        /* <DEDUP_REMOVED lines=10> */
.L_x_570:
[----:B------:R-:W-:Y:S05]  /*3be0*/  BSYNC B0 ;  /* 0x0000000000007941 */ /* 0x000fea0003800000 */
.L_x_568:
        /* <DEDUP_REMOVED lines=15> */
.L_x_572:
        /* <DEDUP_REMOVED lines=10> */
.L_x_573:
[----:B------:R-:W-:Y:S05]  /*3d80*/  BSYNC B0 ;  /* 0x0000000000007941 */ /* 0x000fea0003800000 */
.L_x_571:
        /* <DEDUP_REMOVED lines=15> */
.L_x_575:
        /* <DEDUP_REMOVED lines=10> */
.L_x_576:
[----:B------:R-:W-:Y:S05]  /*3f20*/  BSYNC B0 ;  /* 0x0000000000007941 */ /* 0x000fea0003800000 */
.L_x_574:
        /* <DEDUP_REMOVED lines=15> */
.L_x_578:
[----:B------:R-:W2:Y:S01]  /*4020*/  LDL R215, [R1] ;  /* 0x0000000001d77983 */ /* 0x000ea20000100800 */
[----:B------:R-:W0:Y:S02]  /*4030*/  LDC.U8 R195, c[0x0][0x1f0] ;  /* 0x00007c00ffc37b82 */ /* 0x000e240000000000 */
[----:B0-----:R-:W-:-:S04]  /*4040*/  ISETP.NE.AND P4, PT, R195, RZ, PT ;  /* 0x000000ffc300720c */ /* 0x001fc80003f85270 */
[----:B------:R-:W-:-:S05]  /*4050*/  FSEL R195, R192, RZ, !P4 ;  /* 0x000000ffc0c37208 */ /* 0x000fca0006000000 */
[----:B--2---:R-:W-:-:S04]  /*4060*/  FFMA.FTZ R195, R215, R193, R195 ;  /* 0x000000c1d7c37223 */ /* 0x004fc800000100c3 */
[----:B------:R-:W-:-:S04]  /*4070*/  FADD.FTZ R195, R252, -R195 ;  /* 0x800000c3fcc37221 */ /* 0x000fc80000010000 */
[----:B------:R-:W-:Y:S01]  /*4080*/  FMUL.FTZ R214, R5, R195 ;  /* 0x000000c305d67220 */ /* 0x000fe20000410000 */
[----:B------:R-:W-:-:S05]  /*4090*/  @P3 PRMT R195, RZ, 0x7610, R163 ;  /* 0x00007610ffc33816 */ /* 0x000fca00000000a3 */
[----:B------:R-:W-:Y:S02]  /*40a0*/  @P3 FADD.FTZ R214, R214, R195 ;  /* 0x000000c3d6d63221 */ /* 0x000fe40000010000 */
.L_x_579:
[----:B------:R-:W-:Y:S05]  /*40b0*/  BSYNC B0 ;  /* 0x0000000000007941 */ /* 0x000fea0003800000 */
.L_x_577:
[----:B------:R-:W-:Y:S01]  /*40c0*/  @P0 F2FP.BF16.PACK_AB R195, RZ, R214 ;  /* 0x000000d6ffc3023e */ /* 0x000fe200000010ff */
[----:B------:R-:W-:Y:S01]  /*40d0*/  @P2 FMUL.FTZ R214, R214, c[0x0][0x1ec] ;  /* 0x00007b00d6d62a20 */ /* 0x000fe20000410000 */
[----:B------:R-:W-:Y:S02]  /*40e0*/  BSSY B0, `(.L_x_580) ;  /* 0x0000013000007945 */ /* 0x000fe40003800000 */
[----:B------:R-:W-:Y:S02]  /*40f0*/  @P0 PRMT R187, R187, 0x5410, R195 ;  /* 0x00005410bbbb0816 */ /* 0x000fe400000000c3 */
[----:B------:R-:W-:-:S05]  /*4100*/  @P2 PRMT R195, RZ, 0x7610, R183 ;  /* 0x00007610ffc32816 */ /* 0x000fca00000000b7 */
[----:B------:R-:W-:Y:S01]  /*4110*/  @P2 FFMA.FTZ R87, R214, R195, R87 ;  /* 0x000000c3d6572223 */ /* 0x000fe20000010057 */
[----:B------:R-:W-:-:S05]  /*4120*/  @P2 PRMT R195, RZ, 0x7610, R23 ;  /* 0x00007610ffc32816 */ /* 0x000fca0000000017 */
[----:B------:R-:W-:Y:S01]  /*4130*/  @P2 FMUL.FTZ R195, R214, R195 ;  /* 0x000000c3d6c32220 */ /* 0x000fe20000410000 */
[----:B------:R-:W-:-:S04]  /*4140*/  @P0 MOV R214, 0x10 ;  /* 0x0000001000d60802 */ /* 0x000fc80000000f00 */
[----:B------:R-:W-:Y:S01]  /*4150*/  @P2 F2FP.BF16.PACK_AB R195, RZ, R195 ;  /* 0x000000c3ffc3223e */ /* 0x000fe200000010ff */
[----:B------:R-:W-:-:S03]  /*4160*/  @P0 IMAD.WIDE.U32 R214, R4, R214, c[0x0][0x258] ;  /* 0x0000960004d60625 */ /* 0x000fc600078e00d6 */
[----:B------:R-:W-:Y:S02]  /*4170*/  @P2 PRMT R191, R191, 0x5410, R195 ;  /* 0x00005410bfbf2816 */ /* 0x000fe400000000c3 */
[----:B------:R0:W-:Y:S01]  /*4180*/  @P0 STG.E.128 [R214.64], R184 ;  /* 0x000000b8d6000986 */ /* 0x0001e2000c101d04 */
[----:B------:R-:W-:Y:S02]  /*4190*/  IADD3 R195, R194, 0x80, RZ ;  /* 0x00000080c2c37810 */ /* 0x000fe40007ffe0ff */
[----:B0-----:R-:W-:-:S05]  /*41a0*/  @P2 MOV R214, 0x10 ;  /* 0x0000001000d62802 */ /* 0x001fca0000000f00 */
[----:B------:R-:W-:-:S05]  /*41b0*/  @P2 IMAD.WIDE.U32 R214, R194, R214, c[0x0][0x248] ;  /* 0x00009200c2d62625 */ /* 0x000fca00078e00d6 */
[----:B------:R0:W-:Y:S01]  /*41c0*/  @P2 STG.E.128 [R214.64], R188 ;  /* 0x000000bcd6002986 */ /* 0x0001e2000c101d04 */
[----:B------:R-:W-:Y:S05]  /*41d0*/  @!P2 BRA `(.L_x_581) ;  /* 0x000000300000a947 */ /* 0x000fea0003800000 */
[----:B------:R-:W-:-:S04]  /*41e0*/  IMAD.MOV.U32 R180, RZ, RZ, 0x10 ;  /* 0x00000010ffb47424 */ /* 0x000fc800078e00ff */
[----:B------:R-:W-:-:S06]  /*41f0*/  IMAD.WIDE.U32 R180, R195, R180, c[0x0][0x170] ;  /* 0x00005c00c3b47625 */ /* 0x000fcc00078e00b4 */
[----:B------:R-:W5:Y:S02]  /*4200*/  LDG.E.128 R180, [R180.64] ;  /* 0x00000004b4b47981 */ /* 0x000f64000c1e1d00 */
.L_x_581:
[----:B------:R-:W-:Y:S05]  /*4210*/  BSYNC B0 ;  /* 0x0000000000007941 */ /* 0x000fea0003800000 */
.L_x_580:
[----:B------:R-:W-:Y:S01]  /*4220*/  BSSY B0, `(.L_x_582) ;  /* 0x000000e000007945 */ /* 0x000fe20003800000 */
[----:B------:R-:W-:Y:S05]  /*4230*/  @P1 BRA `(.L_x_583) ;  /* 0x0000004000001947 */ /* 0x000fea0003800000 */
[----:B0-----:R-:W-:Y:S01]  /*4240*/  HFMA2.MMA R214, -RZ, RZ, 0, 0 ;  /* 0x00000000ffd67435 */ /* 0x001fe200000001ff */
[----:B------:R-:W-:Y:S05]  /*4250*/  @!P3 BRA `(.L_x_584) ;  /* 0x000000a00000b947 */ /* 0x000fea0003800000 */
[----:B------:R-:W-:Y:S01]  /*4260*/  PRMT R214, RZ, 0x5410, R164 ;  /* 0x00005410ffd67816 */ /* 0x000fe200000000a4 */
[----:B------:R-:W-:Y:S05]  /*4270*/  BRA `(.L_x_584) ;  /* 0x0000008000007947 */ /* 0x000fea0003800000 */
.L_x_583:
[----:B0-----:R-:W0:Y:S02]  /*4280*/  LDC.U8 R215, c[0x0][0x1f0] ;  /* 0x00007c00ffd77b82 */ /* 0x001e240000000000 */
[----:B0-----:R-:W-:Y:S02]  /*4290*/  ISETP.NE.AND P4, PT, R215, RZ, PT ;  /* 0x000000ffd700720c */ /* 0x001fe40003f85270 */
[----:B------:R-:W-:Y:S02]  /*42a0*/  @P3 PRMT R215, RZ, 0x5410, R164 ;  /* 0x00005410ffd73816 */ /* 0x000fe400000000a4 */
[----:B------:R-:W-:-:S05]  /*42b0*/  FSEL R214, R192, RZ, !P4 ;  /* 0x000000ffc0d67208 */ /* 0x000fca0006000000 */
[----:B------:R-:W-:-:S04]  /*42c0*/  FFMA.FTZ R214, R251, R193, R214 ;  /* 0x000000c1fbd67223 */ /* 0x000fc800000100d6 */
[----:B------:R-:W-:-:S04]  /*42d0*/  FADD.FTZ R214, R250, -R214 ;  /* 0x800000d6fad67221 */ /* 0x000fc80000010000 */
[----:B------:R-:W-:-:S04]  /*42e0*/  FMUL.FTZ R214, R5, R214 ;  /* 0x000000d605d67220 */ /* 0x000fc80000410000 */
[----:B------:R-:W-:Y:S02]  /*42f0*/  @P3 FADD.FTZ R214, R214, R215 ;  /* 0x000000d7d6d63221 */ /* 0x000fe40000010000 */
.L_x_584:
[----:B------:R-:W-:Y:S05]  /*4300*/  BSYNC B0 ;  /* 0x0000000000007941 */ /* 0x000fea0003800000 */
.L_x_582:
[----:B------:R-:W-:Y:S01]  /*4310*/  @P0 F2FP.BF16.PACK_AB R215, RZ, R214 ;  /* 0x000000d6ffd7023e */ /* 0x000fe200000010ff */
[----:B------:R-:W-:Y:S01]  /*4320*/  @P2 FMUL.FTZ R214, R214, c[0x0][0x1ec] ;  /* 0x00007b00d6d62a20 */ /* 0x000fe20000410000 */
[----:B------:R-:W-:Y:S02]  /*4330*/  BSSY B0, `(.L_x_585) ;  /* 0x0000015000007945 */ /* 0x000fe40003800000 */
        /* <DEDUP_REMOVED lines=12> */
.L_x_586:
[----:B------:R-:W0:Y:S02]  /*4400*/  LDC.U8 R215, c[0x0][0x1f0] ;  /* 0x00007c00ffd77b82 */ /* 0x000e240000000000 */
[----:B0-----:R-:W-:Y:S02]  /*4410*/  ISETP.NE.AND P4, PT, R215, RZ, PT ;  /* 0x000000ffd700720c */ /* 0x001fe40003f85270 */
[----:B------:R-:W-:Y:S02]  /*4420*/  @P3 PRMT R215, RZ, 0x7610, R164 ;  /* 0x00007610ffd73816 */ /* 0x000fe400000000a4 */
[----:B------:R-:W-:-:S05]  /*4430*/  FSEL R214, R192, RZ, !P4 ;  /* 0x000000ffc0d67208 */ /* 0x000fca0006000000 */
[----:B------:R-:W-:-:S04]  /*4440*/  FFMA.FTZ R214, R247, R193, R214 ;  /* 0x000000c1f7d67223 */ /* 0x000fc800000100d6 */
[----:B------:R-:W-:-:S04]  /*4450*/  FADD.FTZ R214, R246, -R214 ;  /* 0x800000d6f6d67221 */ /* 0x000fc80000010000 */
[----:B------:R-:W-:-:S04]  /*4460*/  FMUL.FTZ R214, R5, R214 ;  /* 0x000000d605d67220 */ /* 0x000fc80000410000 */
[----:B------:R-:W-:Y:S02]  /*4470*/  @P3 FADD.FTZ R214, R214, R215 ;  /* 0x000000d7d6d63221 */ /* 0x000fe40000010000 */
.L_x_587:
[----:B------:R-:W-:Y:S05]  /*4480*/  BSYNC B0 ;  /* 0x0000000000007941 */ /* 0x000fea0003800000 */
.L_x_585:
        /* <DEDUP_REMOVED lines=15> */
.L_x_589:
        /* <DEDUP_REMOVED lines=8> */
.L_x_590:
[----:B------:R-:W-:Y:S05]  /*4600*/  BSYNC B0 ;  /* 0x0000000000007941 */ /* 0x000fea0003800000 */
.L_x_588:
        /* <DEDUP_REMOVED lines=15> */
.L_x_592:
        /* <DEDUP_REMOVED lines=8> */
.L_x_593:
[----:B------:R-:W-:Y:S05]  /*4780*/  BSYNC B0 ;  /* 0x0000000000007941 */ /* 0x000fea0003800000 */
.L_x_591:
        /* <DEDUP_REMOVED lines=15> */
.L_x_595:
        /* <DEDUP_REMOVED lines=8> */
.L_x_596:
[----:B------:R-:W-:Y:S05]  /*4900*/  BSYNC B0 ;  /* 0x0000000000007941 */ /* 0x000fea0003800000 */
.L_x_594:
        /* <DEDUP_REMOVED lines=15> */
.L_x_598:
        /* <DEDUP_REMOVED lines=8> */
.L_x_599:
[----:B------:R-:W-:Y:S05]  /*4a80*/  BSYNC B0 ;  /* 0x0000000000007941 */ /* 0x000fea0003800000 */
.L_x_597:
        /* <DEDUP_REMOVED lines=15> */
.L_x_601:
        /* <DEDUP_REMOVED lines=8> */
.L_x_602:
[----:B------:R-:W-:Y:S05]  /*4c00*/  BSYNC B0 ;  /* 0x0000000000007941 */ /* 0x000fea0003800000 */
.L_x_600:
        /* <DEDUP_REMOVED lines=15> */
.L_x_604:
        /* <DEDUP_REMOVED lines=8> */
.L_x_605:
[----:B------:R-:W-:Y:S05]  /*4d80*/  BSYNC B0 ;  /* 0x0000000000007941 */ /* 0x000fea0003800000 */
.L_x_603:
        /* <DEDUP_REMOVED lines=10> */
[----:B------:R-:W-:-:S04]  /*4e30*/  @P0 IMAD.MOV.U32 R214, RZ, RZ, 0x10 ;  /* 0x00000010ffd60424 */ /* 0x000fc800078e00ff */
[----:B------:R-:W-:-:S05]  /*4e40*/  @P0 IMAD.WIDE.U32 R214, R3, R214, c[0x0][0x258] ;  /* 0x0000960003d60625 */ /* 0x000fca00078e00d6 */
[----:B------:R0:W-:Y:S02]  /*4e50*/  @P0 STG.E.128 [R214.64], R184 ;  /* 0x000000b8d6000986 */ /* 0x0001e4000c101d04 */
[----:B0-----:R-:W-:-:S05]  /*4e60*/  @P2 MOV R214, 0x10 ;  /* 0x0000001000d62802 */ /* 0x001fca0000000f00 */
[----:B------:R-:W-:Y:S01]  /*4e70*/  @P2 IMAD.WIDE.U32 R214, R195, R214, c[0x0][0x248] ;  /* 0x00009200c3d62625 */ /* 0x000fe200078e00d6 */
[----:B------:R-:W-:-:S04]  /*4e80*/  IADD3 R195, R194, 0x100, RZ ;  /* 0x00000100c2c37810 */ /* 0x000fc80007ffe0ff */
[----:B------:R0:W-:Y:S01]  /*4e90*/  @P2 STG.E.128 [R214.64], R188 ;  /* 0x000000bcd6002986 */ /* 0x0001e2000c101d04 */
[----:B------:R-:W-:Y:S05]  /*4ea0*/  @!P2 BRA `(.L_x_607) ;  /* 0x000000300000a947 */ /* 0x000fea0003800000 */
[----:B------:R-:W-:-:S10]  /*4eb0*/  HFMA2.MMA R180, -RZ, RZ, 0, 9.5367431640625e-07 ;  /* 0x00000010ffb47435 */ /* 0x000fd400000001ff */
[----:B------:R-:W-:-:S06]  /*4ec0*/  IMAD.WIDE.U32 R180, R195, R180, c[0x0][0x170] ;  /* 0x00005c00c3b47625 */ /* 0x000fcc00078e00b4 */
[----:B------:R-:W5:Y:S02]  /*4ed0*/  LDG.E.128 R180, [R180.64] ;  /* 0x00000004b4b47981 */ /* 0x000f64000c1e1d00 */
.L_x_607:
[----:B------:R-:W-:Y:S05]  /*4ee0*/  BSYNC B0 ;  /* 0x0000000000007941 */ /* 0x000fea0003800000 */
.L_x_606:
[----:B------:R-:W-:Y:S01]  /*4ef0*/  BSSY B0, `(.L_x_608) ;  /* 0x000000e000007945 */ /* 0x000fe20003800000 */
[----:B------:R-:W-:Y:S05]  /*4f00*/  @P1 BRA `(.L_x_609) ;  /* 0x0000004000001947 */ /* 0x000fea0003800000 */
[----:B0-----:R-:W-:Y:S01]  /*4f10*/  IMAD.MOV.U32 R214, RZ, RZ, RZ ;  /* 0x000000ffffd67224 */ /* 0x001fe200078e00ff */
[----:B------:R-:W-:Y:S05]  /*4f20*/  @!P3 BRA `(.L_x_610) ;  /* 0x000000a00000b947 */ /* 0x000fea0003800000 */
[----:B------:R-:W-:Y:S01]  /*4f30*/  PRMT R214, RZ, 0x5410, R168 ;  /* 0x00005410ffd67816 */ /* 0x000fe200000000a8 */
[----:B------:R-:W-:Y:S05]  /*4f40*/  BRA `(.L_x_610) ;  /* 0x0000008000007947 */ /* 0x000fea0003800000 */
.L_x_609:
[----:B------:R-:W1:Y:S02]  /*4f50*/  LDC.U8 R3, c[0x0][0x1f0] ;  /* 0x00007c00ff037b82 */ /* 0x000e640000000000 */
[----:B-1----:R-:W-:-:S04]  /*4f60*/  ISETP.NE.AND P4, PT, R3, RZ, PT ;  /* 0x000000ff0300720c */ /* 0x002fc80003f85270 */
[----:B------:R-:W-:-:S05]  /*4f70*/  FSEL R3, R192, RZ, !P4 ;  /* 0x000000ffc0037208 */ /* 0x000fca0006000000 */
[----:B------:R-:W-:-:S04]  /*4f80*/  FFMA.FTZ R3, R10, R193, R3 ;  /* 0x000000c10a037223 */ /* 0x000fc80000010003 */
[----:B------:R-:W-:-:S04]  /*4f90*/  FADD.FTZ R3, R217, -R3 ;  /* 0x80000003d9037221 */ /* 0x000fc80000010000 */
[----:B0-----:R-:W-:Y:S01]  /*4fa0*/  FMUL.FTZ R214, R5, R3 ;  /* 0x0000000305d67220 */ /* 0x001fe20000410000 */
[----:B------:R-:W-:-:S05]  /*4fb0*/  @P3 PRMT R3, RZ, 0x5410, R168 ;  /* 0x00005410ff033816 */ /* 0x000fca00000000a8 */
[----:B------:R-:W-:Y:S02]  /*4fc0*/  @P3 FADD.FTZ R214, R214, R3 ;  /* 0x00000003d6d63221 */ /* 0x000fe40000010000 */
.L_x_610:
[----:B------:R-:W-:Y:S05]  /*4fd0*/  BSYNC B0 ;  /* 0x0000000000007941 */ /* 0x000fea0003800000 */
.L_x_608:
        /* <DEDUP_REMOVED lines=15> */
.L_x_612:
[----:B------:R-:W0:Y:S02]  /*50d0*/  LDC.U8 R3, c[0x0][0x1f0] ;  /* 0x00007c00ff037b82 */ /* 0x000e240000000000 */
[----:B0-----:R-:W-:-:S04]  /*50e0*/  ISETP.NE.AND P4, PT, R3, RZ, PT ;  /* 0x000000ff0300720c */ /* 0x001fc80003f85270 */
[----:B------:R-:W-:-:S05]  /*50f0*/  FSEL R3, R192, RZ, !P4 ;  /* 0x000000ffc0037208 */ /* 0x000fca0006000000 */
[----:B------:R-:W-:-:S04]  /*5100*/  FFMA.FTZ R3, R11, R193, R3 ;  /* 0x000000c10b037223 */ /* 0x000fc80000010003 */
[----:B------:R-:W-:-:S04]  /*5110*/  FADD.FTZ R3, R218, -R3 ;  /* 0x80000003da037221 */ /* 0x000fc80000010000 */
[----:B------:R-:W-:Y:S01]  /*5120*/  FMUL.FTZ R214, R5, R3 ;  /* 0x0000000305d67220 */ /* 0x000fe20000410000 */
[----:B------:R-:W-:-:S05]  /*5130*/  @P3 PRMT R3, RZ, 0x7610, R168 ;  /* 0x00007610ff033816 */ /* 0x000fca00000000a8 */
[----:B------:R-:W-:Y:S02]  /*5140*/  @P3 FADD.FTZ R214, R214, R3 ;  /* 0x00000003d6d63221 */ /* 0x000fe40000010000 */
.L_x_613:
[----:B------:R-:W-:Y:S05]  /*5150*/  BSYNC B0 ;  /* 0x0000000000007941 */ /* 0x000fea0003800000 */
.L_x_611:
        /* <DEDUP_REMOVED lines=15> */
.L_x_615:
        /* <DEDUP_REMOVED lines=8> */
.L_x_616:
[----:B------:R-:W-:Y:S05]  /*52d0*/  BSYNC B0 ;  /* 0x0000000000007941 */ /* 0x000fea0003800000 */
.L_x_614:
        /* <DEDUP_REMOVED lines=15> */
.L_x_618:
        /* <DEDUP_REMOVED lines=8> */
.L_x_619:
[----:B------:R-:W-:Y:S05]  /*5450*/  BSYNC B0 ;  /* 0x0000000000007941 */ /* 0x000fea0003800000 */
.L_x_617:
        /* <DEDUP_REMOVED lines=15> */
.L_x_621:
        /* <DEDUP_REMOVED lines=8> */
.L_x_622:
[----:B------:R-:W-:Y:S05]  /*55d0*/  BSYNC B0 ;  /* 0x0000000000007941 */ /* 0x000fea0003800000 */
.L_x_620:
        /* <DEDUP_REMOVED lines=15> */
.L_x_624:
        /* <DEDUP_REMOVED lines=8> */
.L_x_625:
[----:B------:R-:W-:Y:S05]  /*5750*/  BSYNC B0 ;  /* 0x0000000000007941 */ /* 0x000fea0003800000 */
.L_x_623:
        /* <DEDUP_REMOVED lines=15> */
.L_x_627:
        /* <DEDUP_REMOVED lines=8> */
.L_x_628:
[----:B------:R-:W-:Y:S05]  /*58d0*/  BSYNC B0 ;  /* 0x0000000000007941 */ /* 0x000fea0003800000 */
.L_x_626:
        /* <DEDUP_REMOVED lines=15> */
.L_x_630:
        /* <DEDUP_REMOVED lines=8> */
.L_x_631:
[----:B------:R-:W-:Y:S05]  /*5a50*/  BSYNC B0 ;  /* 0x0000000000007941 */ /* 0x000fea0003800000 */
.L_x_629:
        /* <DEDUP_REMOVED lines=9> */
[----:B------:R-:W-:Y:S02]  /*5af0*/  @P2 PRMT R191, R191, 0x5410, R3 ;  /* 0x00005410bfbf2816 */ /* 0x000fe40000000003 */
[----:B------:R-:W-:-:S05]  /*5b00*/  @P0 MOV R3, 0x10 ;  /* 0x0000001000030802 */ /* 0x000fca0000000f00 */
[----:B------:R-:W-:-:S05]  /*5b10*/  @P0 IMAD.WIDE.U32 R2, R2, R3, c[0x0][0x258] ;  /* 0x0000960002020625 */ /* 0x000fca00078e0003 */
[----:B------:R0:W-:Y:S02]  /*5b20*/  @P0 STG.E.128 [R2.64], R184 ;  /* 0x000000b802000986 */ /* 0x0001e4000c101d04 */
[----:B0-----:R-:W-:-:S04]  /*5b30*/  @P2 IMAD.MOV.U32 R2, RZ, RZ, 0x10 ;  /* 0x00000010ff022424 */ /* 0x001fc800078e00ff */
[----:B------:R-:W-:Y:S01]  /*5b40*/  @P2 IMAD.WIDE.U32 R2, R195, R2, c[0x0][0x248] ;  /* 0x00009200c3022625 */ /* 0x000fe200078e0002 */
[----:B------:R-:W-:-:S04]  /*5b50*/  IADD3 R195, R194, 0x180, RZ ;  /* 0x00000180c2c37810 */ /* 0x000fc80007ffe0ff */
[----:B------:R0:W-:Y:S01]  /*5b60*/  @P2 STG.E.128 [R2.64], R188 ;  /* 0x000000bc02002986 */ /* 0x0001e2000c101d04 */
[----:B------:R-:W-:Y:S05]  /*5b70*/  @!P2 BRA `(.L_x_633) ;  /* 0x000000300000a947 */ /* 0x000fea0003800000 */
[----:B------:R-:W-:-:S10]  /*5b80*/  HFMA2.MMA R180, -RZ, RZ, 0, 9.5367431640625e-07 ;  /* 0x00000010ffb47435 */ /* 0x000fd400000001ff */
[----:B------:R-:W-:-:S06]  /*5b90*/  IMAD.WIDE.U32 R180, R195, R180, c[0x0][0x170] ;  /* 0x00005c00c3b47625 */ /* 0x000fcc00078e00b4 */
[----:B------:R-:W5:Y:S02]  /*5ba0*/  LDG.E.128 R180, [R180.64] ;  /* 0x00000004b4b47981 */ /* 0x000f64000c1e1d00 */
.L_x_633:
[----:B------:R-:W-:Y:S05]  /*5bb0*/  BSYNC B0 ;  /* 0x0000000000007941 */ /* 0x000fea0003800000 */
.L_x_632:
[----:B------:R-:W-:Y:S01]  /*5bc0*/  BSSY B0, `(.L_x_634) ;  /* 0x000000e000007945 */ /* 0x000fe20003800000 */
[----:B------:R-:W-:Y:S05]  /*5bd0*/  @P1 BRA `(.L_x_635) ;  /* 0x0000004000001947 */ /* 0x000fea0003800000 */
[----:B0-----:R-:W-:Y:S01]  /*5be0*/  MOV R3, RZ ;  /* 0x000000ff00037202 */ /* 0x001fe20000000f00 */
[----:B------:R-:W-:Y:S05]  /*5bf0*/  @!P3 BRA `(.L_x_636) ;  /* 0x000000a00000b947 */ /* 0x000fea0003800000 */
[----:B------:R-:W-:Y:S01]  /*5c00*/  PRMT R3, RZ, 0x5410, R172 ;  /* 0x00005410ff037816 */ /* 0x000fe200000000ac */
[----:B------:R-:W-:Y:S05]  /*5c10*/  BRA `(.L_x_636) ;  /* 0x0000008000007947 */ /* 0x000fea0003800000 */
.L_x_635:
[----:B0-----:R-:W0:Y:S02]  /*5c20*/  LDC.U8 R2, c[0x0][0x1f0] ;  /* 0x00007c00ff027b82 */ /* 0x001e240000000000 */
[----:B0-----:R-:W-:-:S04]  /*5c30*/  ISETP.NE.AND P4, PT, R2, RZ, PT ;  /* 0x000000ff0200720c */ /* 0x001fc80003f85270 */
[----:B------:R-:W-:-:S05]  /*5c40*/  FSEL R2, R192, RZ, !P4 ;  /* 0x000000ffc0027208 */ /* 0x000fca0006000000 */
[----:B------:R-:W-:-:S04]  /*5c50*/  FFMA.FTZ R2, R18, R193, R2 ;  /* 0x000000c112027223 */ /* 0x000fc80000010002 */
[----:B------:R-:W-:-:S04]  /*5c60*/  FADD.FTZ R2, R225, -R2 ;  /* 0x80000002e1027221 */ /* 0x000fc80000010000 */
[----:B------:R-:W-:Y:S01]  /*5c70*/  FMUL.FTZ R3, R5, R2 ;  /* 0x0000000205037220 */ /* 0x000fe20000410000 */
[----:B------:R-:W-:-:S05]  /*5c80*/  @P3 PRMT R2, RZ, 0x5410, R172 ;  /* 0x00005410ff023816 */ /* 0x000fca00000000ac */
[----:B------:R-:W-:Y:S02]  /*5c90*/  @P3 FADD.FTZ R3, R3, R2 ;  /* 0x0000000203033221 */ /* 0x000fe40000010000 */
.L_x_636:
[----:B------:R-:W-:Y:S05]  /*5ca0*/  BSYNC B0 ;  /* 0x0000000000007941 */ /* 0x000fea0003800000 */
.L_x_634:
        /* <DEDUP_REMOVED lines=15> */
.L_x_638:
        /* <DEDUP_REMOVED lines=8> */
.L_x_639:
[----:B------:R-:W-:Y:S05]  /*5e20*/  BSYNC B0 ;  /* 0x0000000000007941 */ /* 0x000fea0003800000 */
.L_x_637:
        /* <DEDUP_REMOVED lines=15> */
.L_x_641:
        /* <DEDUP_REMOVED lines=8> */
.L_x_642:
[----:B------:R-:W-:Y:S05]  /*5fa0*/  BSYNC B0 ;  /* 0x0000000000007941 */ /* 0x000fea0003800000 */
.L_x_640:
        /* <DEDUP_REMOVED lines=15> */
.L_x_644:
        /* <DEDUP_REMOVED lines=8> */
.L_x_645:
[----:B------:R-:W-:Y:S05]  /*6120*/  BSYNC B0 ;  /* 0x0000000000007941 */ /* 0x000fea0003800000 */
.L_x_643:
        /* <DEDUP_REMOVED lines=15> */
.L_x_647:
        /* <DEDUP_REMOVED lines=8> */
.L_x_648:
[----:B------:R-:W-:Y:S05]  /*62a0*/  BSYNC B0 ;  /* 0x0000000000007941 */ /* 0x000fea0003800000 */
.L_x_646:
        /* <DEDUP_REMOVED lines=15> */
.L_x_650:
        /* <DEDUP_REMOVED lines=8> */
.L_x_651:
[----:B------:R-:W-:Y:S05]  /*6420*/  BSYNC B0 ;  /* 0x0000000000007941 */ /* 0x000fea0003800000 */
.L_x_649:
        /* <DEDUP_REMOVED lines=15> */
.L_x_653:
        /* <DEDUP_REMOVED lines=8> */
.L_x_654:
[----:B------:R-:W-:Y:S05]  /*65a0*/  BSYNC B0 ;  /* 0x0000000000007941 */ /* 0x000fea0003800000 */
.L_x_652:
        /* <DEDUP_REMOVED lines=15> */
.L_x_656:
        /* <DEDUP_REMOVED lines=8> */
.L_x_657:
[----:B------:R-:W-:Y:S05]  /*6720*/  BSYNC B0 ;  /* 0x0000000000007941 */ /* 0x000fea0003800000 */
.L_x_655:
[----:B------:R-:W-:Y:S01]  /*6730*/  @P0 F2FP.BF16.PACK_AB R2, RZ, R3 ;  /* 0x00000003ff02023e */ /* 0x000fe200000010ff */
[----:B------:R-:W-:Y:S01]  /*6740*/  @P2 FMUL.FTZ R3, R3, c[0x0][0x1ec] ;  /* 0x00007b0003032a20 */ /* 0x000fe20000410000 */
[----:B------:R-:W-:Y:S01]  /*6750*/  BSSY B0, `(.L_x_658) ;  /* 0x0000014000007945 */ /* 0x000fe20003800000 */
[----:B------:R-:W-:Y:S02]  /*6760*/  IADD3 R194, R194, 0x200, RZ ;  /* 0x00000200c2c27810 */ /* 0x000fe40007ffe0ff */
[----:B------:R-:W-:Y:S02]  /*6770*/  @P0 PRMT R187, R187, 0x5410, R2 ;  /* 0x00005410bbbb0816 */ /* 0x000fe40000000002 */
[----:B------:R-:W-:-:S05]  /*6780*/  @P2 PRMT R2, RZ, 0x7610, R183 ;  /* 0x00007610ff022816 */ /* 0x000fca00000000b7 */
[----:B------:R-:W-:Y:S01]  /*6790*/  @P2 FFMA.FTZ R111, R2, R3, R111 ;  /* 0x00000003026f2223 */ /* 0x000fe2000001006f */
[----:B------:R-:W-:-:S05]  /*67a0*/  @P2 PRMT R2, RZ, 0x7610, R35 ;  /* 0x00007610ff022816 */ /* 0x000fca0000000023 */
[----:B------:R-:W-:Y:S01]  /*67b0*/  @P2 FMUL.FTZ R2, R3, R2 ;  /* 0x0000000203022220 */ /* 0x000fe20000410000 */
[----:B------:R-:W-:-:S04]  /*67c0*/  @P0 MOV R3, 0x10 ;  /* 0x0000001000030802 */ /* 0x000fc80000000f00 */
[----:B------:R-:W-:-:S04]  /*67d0*/  @P2 F2FP.BF16.PACK_AB R2, RZ, R2 ;  /* 0x00000002ff02223e */ /* 0x000fc800000010ff */
[----:B------:R-:W-:Y:S02]  /*67e0*/  @P2 PRMT R191, R191, 0x5410, R2 ;  /* 0x00005410bfbf2816 */ /* 0x000fe40000000002 */
[----:B------:R-:W-:-:S05]  /*67f0*/  @P0 IADD3 R2, R4, 0x180, RZ ;  /* 0x0000018004020810 */ /* 0x000fca0007ffe0ff */
[----:B------:R-:W-:-:S05]  /*6800*/  @P0 IMAD.WIDE.U32 R2, R2, R3, c[0x0][0x258] ;  /* 0x0000960002020625 */ /* 0x000fca00078e0003 */
[----:B------:R0:W-:Y:S02]  /*6810*/  @P0 STG.E.128 [R2.64], R184 ;  /* 0x000000b802000986 */ /* 0x0001e4000c101d04 */
[----:B0-----:R-:W-:-:S05]  /*6820*/  @P2 MOV R2, 0x10 ;  /* 0x0000001000022802 */ /* 0x001fca0000000f00 */
[----:B------:R-:W-:-:S05]  /*6830*/  @P2 IMAD.WIDE.U32 R2, R195, R2, c[0x0][0x248] ;  /* 0x00009200c3022625 */ /* 0x000fca00078e0002 */
[----:B------:R0:W-:Y:S01]  /*6840*/  @P2 STG.E.128 [R2.64], R188 ;  /* 0x000000bc02002986 */ /* 0x0001e2000c101d04 */
[----:B------:R-:W-:Y:S05]  /*6850*/  @!P2 BRA `(.L_x_659) ;  /* 0x000000300000a947 */ /* 0x000fea0003800000 */
[----:B------:R-:W-:-:S04]  /*6860*/  IMAD.MOV.U32 R180, RZ, RZ, 0x10 ;  /* 0x00000010ffb47424 */ /* 0x000fc800078e00ff */
[----:B------:R-:W-:-:S06]  /*6870*/  IMAD.WIDE.U32 R180, R194, R180, c[0x0][0x170] ;  /* 0x00005c00c2b47625 */ /* 0x000fcc00078e00b4 */
[----:B------:R-:W5:Y:S02]  /*6880*/  LDG.E.128 R180, [R180.64] ;  /* 0x00000004b4b47981 */ /* 0x000f64000c1e1d00 */
.L_x_659:
[----:B------:R-:W-:Y:S05]  /*6890*/  BSYNC B0 ;  /* 0x0000000000007941 */ /* 0x000fea0003800000 */
.L_x_658:
[----:B------:R-:W-:Y:S01]  /*68a0*/  BSSY B0, `(.L_x_660) ;  /* 0x000000e000007945 */ /* 0x000fe20003800000 */
[----:B------:R-:W-:Y:S05]  /*68b0*/  @P1 BRA `(.L_x_661) ;  /* 0x0000004000001947 */ /* 0x000fea0003800000 */
[----:B0-----:R-:W-:Y:S01]  /*68c0*/  HFMA2.MMA R3, -RZ, RZ, 0, 0 ;  /* 0x00000000ff037435 */ /* 0x001fe200000001ff */
[----:B------:R-:W-:Y:S05]  /*68d0*/  @!P3 BRA `(.L_x_662) ;  /* 0x000000a00000b947 */ /* 0x000fea0003800000 */
[----:B------:R-:W-:Y:S01]  /*68e0*/  PRMT R3, RZ, 0x5410, R176 ;  /* 0x00005410ff037816 */ /* 0x000fe200000000b0 */
[----:B------:R-:W-:Y:S05]  /*68f0*/  BRA `(.L_x_662) ;  /* 0x0000008000007947 */ /* 0x000fea0003800000 */
.L_x_661:
        /* <DEDUP_REMOVED lines=8> */
.L_x_662:
[----:B------:R-:W-:Y:S05]  /*6980*/  BSYNC B0 ;  /* 0x0000000000007941 */ /* 0x000fea0003800000 */
.L_x_660:
        /* <DEDUP_REMOVED lines=15> */
.L_x_664:
        /* <DEDUP_REMOVED lines=8> */
.L_x_665:
[----:B------:R-:W-:Y:S05]  /*6b00*/  BSYNC B0 ;  /* 0x0000000000007941 */ /* 0x000fea0003800000 */
.L_x_663:
        /* <DEDUP_REMOVED lines=15> */
.L_x_667:
        /* <DEDUP_REMOVED lines=8> */
.L_x_668:
[----:B------:R-:W-:Y:S05]  /*6c80*/  BSYNC B0 ;  /* 0x0000000000007941 */ /* 0x000fea0003800000 */
.L_x_666:
        /* <DEDUP_REMOVED lines=15> */
.L_x_670:
        /* <DEDUP_REMOVED lines=8> */
.L_x_671:
[----:B------:R-:W-:Y:S05]  /*6e00*/  BSYNC B0 ;  /* 0x0000000000007941 */ /* 0x000fea0003800000 */
.L_x_669:
        /* <DEDUP_REMOVED lines=15> */
.L_x_673:
        /* <DEDUP_REMOVED lines=8> */
.L_x_674:
[----:B------:R-:W-:Y:S05]  /*6f80*/  BSYNC B0 ;  /* 0x0000000000007941 */ /* 0x000fea0003800000 */
.L_x_672:
        /* <DEDUP_REMOVED lines=15> */
.L_x_676:
        /* <DEDUP_REMOVED lines=8> */
.L_x_677:
[----:B------:R-:W-:Y:S05]  /*7100*/  BSYNC B0 ;  /* 0x0000000000007941 */ /* 0x000fea0003800000 */
.L_x_675:
        /* <DEDUP_REMOVED lines=15> */
.L_x_679:
        /* <DEDUP_REMOVED lines=8> */
.L_x_680:
[----:B------:R-:W-:Y:S05]  /*7280*/  BSYNC B0 ;  /* 0x0000000000007941 */ /* 0x000fea0003800000 */
.L_x_678:
        /* <DEDUP_REMOVED lines=15> */
.L_x_682:
        /* <DEDUP_REMOVED lines=8> */
.L_x_683:
[----:B------:R-:W-:Y:S05]  /*7400*/  BSYNC B0 ;  /* 0x0000000000007941 */ /* 0x000fea0003800000 */
.L_x_681:
[----:B------:R-:W2:Y:S01]  /*7410*/  LDL.LU R192, [R1+0x38] ;  /* 0x0000380001c07983 */ /* 0x000ea20000300800 */
[----:B------:R-:W-:Y:S01]  /*7420*/  @P0 F2FP.BF16.PACK_AB R2, RZ, R5 ;  /* 0x00000005ff02023e */ /* 0x000fe200000010ff */
[----:B------:R-:W-:Y:S01]  /*7430*/  @P2 FMUL.FTZ R5, R5, c[0x0][0x1ec] ;  /* 0x00007b0005052a20 */ /* 0x000fe20000410000 */
[----:B------:R-:W-:Y:S01]  /*7440*/  IADD3 R6, R6, c[0x0][0x160], RZ ;  /* 0x0000580006067a10 */ /* 0x000fe20007ffe0ff */
[----:B------:R-:W-:Y:S01]  /*7450*/  @P0 IMAD.MOV.U32 R3, RZ, RZ, 0x10 ;  /* 0x00000010ff030424 */ /* 0x000fe200078e00ff */
[----:B------:R-:W-:Y:S02]  /*7460*/  @P0 PRMT R187, R187, 0x5410, R2 ;  /* 0x00005410bbbb0816 */ /* 0x000fe40000000002 */
[----:B------:R-:W-:-:S05]  /*7470*/  @P2 PRMT R2, RZ, 0x7610, R183 ;  /* 0x00007610ff022816 */ /* 0x000fca00000000b7 */
[----:B------:R-:W-:Y:S01]  /*7480*/  @P2 FFMA.FTZ R119, R2, R5, R119 ;  /* 0x0000000502772223 */ /* 0x000fe20000010077 */
[----:B------:R-:W-:-:S05]  /*7490*/  @P2 PRMT R2, RZ, 0x7610, R39 ;  /* 0x00007610ff022816 */ /* 0x000fca0000000027 */
[----:B------:R-:W-:-:S05]  /*74a0*/  @P2 FMUL.FTZ R2, R5, R2 ;  /* 0x0000000205022220 */ /* 0x000fca0000410000 */
[----:B------:R-:W-:-:S04]  /*74b0*/  @P2 F2FP.BF16.PACK_AB R2, RZ, R2 ;  /* 0x00000002ff02223e */ /* 0x000fc800000010ff */
[----:B------:R-:W-:Y:S02]  /*74c0*/  @P2 PRMT R191, R191, 0x5410, R2 ;  /* 0x00005410bfbf2816 */ /* 0x000fe40000000002 */
[----:B------:R-:W-:-:S05]  /*74d0*/  @P0 IADD3 R2, R4, 0x200, RZ ;  /* 0x0000020004020810 */ /* 0x000fca0007ffe0ff */
[----:B------:R-:W-:-:S05]  /*74e0*/  @P0 IMAD.WIDE.U32 R2, R2, R3, c[0x0][0x258] ;  /* 0x0000960002020625 */ /* 0x000fca00078e0003 */
[----:B------:R0:W-:Y:S01]  /*74f0*/  @P0 STG.E.128 [R2.64], R184 ;  /* 0x000000b802000986 */ /* 0x0001e2000c101d04 */
[----:B------:R-:W-:Y:S02]  /*7500*/  ISETP.GE.AND P0, PT, R6, c[0x0][0x164], PT ;  /* 0x0000590006007a0c */ /* 0x000fe40003f06270 */
[----:B0-----:R-:W-:-:S05]  /*7510*/  @P2 MOV R2, 0x10 ;  /* 0x0000001000022802 */ /* 0x001fca0000000f00 */
[----:B------:R-:W-:-:S05]  /*7520*/  @P2 IMAD.WIDE.U32 R2, R194, R2, c[0x0][0x248] ;  /* 0x00009200c2022625 */ /* 0x000fca00078e0002 */
[----:B------:R0:W-:Y:S01]  /*7530*/  @P2 STG.E.128 [R2.64], R188 ;  /* 0x000000bc02002986 */ /* 0x0001e2000c101d04 */
[----:B--2---:R-:W-:-:S04]  /*7540*/  LOP3.LUT P1, RZ, R192, 0xff, RZ, 0xc0, !PT ;  /* 0x000000ffc0ff7812 */ /* 0x004fc8000782c0ff */
[----:B0-----:R-:W-:-:S05]  /*7550*/  SEL R2, RZ, 0x1, P1 ;  /* 0x00000001ff027807 */ /* 0x001fca0000800000 */
[----:B------:R0:W-:Y:S02]  /*7560*/  STL.S16 [R1+0x38], R2 ;  /* 0x0000380201007387 */ /* 0x0001e40000100600 */
[----:B0-----:R-:W-:Y:S01]  /*7570*/  @P0 CALL.REL.NOINC `(.L_x_550) ;  /* 0x0000001000000944 */ /* 0x001fe20003c00000 */
[----:B------:R-:W-:Y:S05]  /*7580*/  BRA `(.L_x_684) ;  /* 0xffff98c000007947 */ /* 0x000fea000383ffff */
.L_x_550:
[----:B------:R-:W0:Y:S01]  /*7590*/  S2UR UR6, SR_CTAID.X ;  /* 0x00000000000679c3 */ /* 0x000e220000002500 */
[----:B------:R-:W0:Y:S01]  /*75a0*/  S2R R0, SR_TID.X ;  /* 0x0000000000007919 */ /* 0x000e220000002100 */
[----:B------:R-:W-:-:S03]  /*75b0*/  HFMA2.MMA R7, -RZ, RZ, 0, 1.9073486328125e-06 ;  /* 0x00000020ff077435 */ /* 0x000fc600000001ff */
[----:B------:R-:W1:Y:S01]  /*75c0*/  S2R R2, SR_TID.X ;  /* 0x0000000000027919 */ /* 0x000e620000002100 */
[----:B0-----:R-:W-:Y:S02]  /*75d0*/  LEA.HI R0, R0, UR6, RZ, 0x19 ;  /* 0x0000000600007c11 */ /* 0x001fe4000f8fc8ff */
[----:B-1----:R-:W-:-:S03]  /*75e0*/  LOP3.LUT R2, R2, 0x7f, RZ, 0xc0, !PT ;  /* 0x0000007f02027812 */ /* 0x002fc600078ec0ff */
        /* <DEDUP_REMOVED lines=36> */
.L_x_554:
[----:B------:R-:W-:Y:S01]  /*7830*/  IMAD.MOV.U32 R193, RZ, RZ, R248 ;  /* 0x000000ffffc17224 */ /* 0x000fe200078e00f8 */
[----:B------:R-:W-:-:S02]  /*7840*/  MOV R195, 0x10 ;  /* 0x0000001000c37802 */ /* 0x000fc40000000f00 */
[----:B------:R-:W-:Y:S02]  /*7850*/  MOV R192, 0x7870 ;  /* 0x0000787000c07802 */ /* 0x000fe40000000f00 */
[----:B-----5:R-:W-:Y:S05]  /*7860*/  CALL.REL.NOINC `($__internal_7_$__cuda_sm70_shflsync_down_p) ;  /* 0x0000034000007944 */ /* 0x020fea0003c00000 */
[----:B-1----:R-:W-:Y:S01]  /*7870*/  MOV R194, R195 ;  /* 0x000000c300c27202 */ /* 0x002fe20000000f00 */
[----:B0----5:R-:W-:Y:S05]  /*7880*/  BRA `(.L_x_685) ;  /* 0xffffb81000007947 */ /* 0x021fea000383ffff */
.L_x_555:
[----:B------:R-:W-:Y:S01]  /*7890*/  HFMA2.MMA R195, -RZ, RZ, 0, 9.5367431640625e-07 ;  /* 0x00000010ffc37435 */ /* 0x000fe200000001ff */
[----:B------:R-:W-:Y:S01]  /*78a0*/  IMAD.MOV.U32 R193, RZ, RZ, R249 ;  /* 0x000000ffffc17224 */ /* 0x000fe200078e00f9 */
[----:B------:R-:W-:-:S04]  /*78b0*/  MOV R192, 0x78d0 ;  /* 0x000078d000c07802 */ /* 0x000fc80000000f00 */
[----:B01---5:R-:W-:Y:S05]  /*78c0*/  CALL.REL.NOINC `($__internal_7_$__cuda_sm70_shflsync_down_p) ;  /* 0x000002e000007944 */ /* 0x023fea0003c00000 */
[----:B------:R-:W-:Y:S01]  /*78d0*/  FADD.FTZ R215, R194, R248 ;  /* 0x000000f8c2d77221 */ /* 0x000fe20000010000 */
[----:B------:R-:W-:Y:S01]  /*78e0*/  MOV R192, 0x7930 ;  /* 0x0000793000c07802 */ /* 0x000fe20000000f00 */
[----:B-1----:R-:W-:Y:S01]  /*78f0*/  FADD.FTZ R194, R249, R195 ;  /* 0x000000c3f9c27221 */ /* 0x002fe20000010000 */
[----:B------:R-:W-:Y:S01]  /*7900*/  MOV R195, 0x8 ;  /* 0x0000000800c37802 */ /* 0x000fe20000000f00 */
[----:B------:R-:W-:Y:S02]  /*7910*/  IMAD.MOV.U32 R193, RZ, RZ, R215 ;  /* 0x000000ffffc17224 */ /* 0x000fe400078e00d7 */
[----:B0----5:R-:W-:Y:S05]  /*7920*/  CALL.REL.NOINC `($__internal_7_$__cuda_sm70_shflsync_down_p) ;  /* 0x0000028000007944 */ /* 0x021fea0003c00000 */
[----:B-1----:R-:W-:Y:S01]  /*7930*/  MOV R248, R195 ;  /* 0x000000c300f87202 */ /* 0x002fe20000000f00 */
[----:B------:R-:W-:Y:S01]  /*7940*/  IMAD.MOV.U32 R195, RZ, RZ, 0x8 ;  /* 0x00000008ffc37424 */ /* 0x000fe200078e00ff */
[----:B------:R-:W-:Y:S02]  /*7950*/  MOV R193, R194 ;  /* 0x000000c200c17202 */ /* 0x000fe40000000f00 */
[----:B------:R-:W-:-:S02]  /*7960*/  MOV R192, 0x7980 ;  /* 0x0000798000c07802 */ /* 0x000fc40000000f00 */
[----:B0----5:R-:W-:Y:S05]  /*7970*/  CALL.REL.NOINC `($__internal_7_$__cuda_sm70_shflsync_down_p) ;  /* 0x0000023000007944 */ /* 0x021fea0003c00000 */
[----:B------:R-:W-:Y:S01]  /*7980*/  FADD.FTZ R215, R248, R215 ;  /* 0x000000d7f8d77221 */ /* 0x000fe20000010000 */
[----:B------:R-:W-:Y:S01]  /*7990*/  MOV R192, 0x79e0 ;  /* 0x000079e000c07802 */ /* 0x000fe20000000f00 */
[----:B-1----:R-:W-:Y:S01]  /*79a0*/  FADD.FTZ R194, R194, R195 ;  /* 0x000000c3c2c27221 */ /* 0x002fe20000010000 */
[----:B------:R-:W-:-:S02]  /*79b0*/  HFMA2.MMA R195, -RZ, RZ, 0, 2.384185791015625e-07 ;  /* 0x00000004ffc37435 */ /* 0x000fc400000001ff */
[----:B------:R-:W-:-:S04]  /*79c0*/  MOV R193, R215 ;  /* 0x000000d700c17202 */ /* 0x000fc80000000f00 */
[----:B0----5:R-:W-:Y:S05]  /*79d0*/  CALL.REL.NOINC `($__internal_7_$__cuda_sm70_shflsync_down_p) ;  /* 0x000001d000007944 */ /* 0x021fea0003c00000 */
[----:B-1----:R-:W-:Y:S01]  /*79e0*/  MOV R248, R195 ;  /* 0x000000c300f87202 */ /* 0x002fe20000000f00 */
[----:B------:R-:W-:Y:S01]  /*79f0*/  HFMA2.MMA R195, -RZ, RZ, 0, 2.384185791015625e-07 ;  /* 0x00000004ffc37435 */ /* 0x000fe200000001ff */
[----:B------:R-:W-:Y:S01]  /*7a00*/  IMAD.MOV.U32 R193, RZ, RZ, R194 ;  /* 0x000000ffffc17224 */ /* 0x000fe200078e00c2 */
[----:B------:R-:W-:-:S04]  /*7a10*/  MOV R192, 0x7a30 ;  /* 0x00007a3000c07802 */ /* 0x000fc80000000f00 */
[----:B0----5:R-:W-:Y:S05]  /*7a20*/  CALL.REL.NOINC `($__internal_7_$__cuda_sm70_shflsync_down_p) ;  /* 0x0000018000007944 */ /* 0x021fea0003c00000 */
[----:B------:R-:W-:Y:S01]  /*7a30*/  FADD.FTZ R215, R248, R215 ;  /* 0x000000d7f8d77221 */ /* 0x000fe20000010000 */
[----:B------:R-:W-:Y:S01]  /*7a40*/  MOV R192, 0x7a90 ;  /* 0x00007a9000c07802 */ /* 0x000fe20000000f00 */
[----:B-1----:R-:W-:Y:S01]  /*7a50*/  FADD.FTZ R194, R194, R195 ;  /* 0x000000c3c2c27221 */ /* 0x002fe20000010000 */
[----:B------:R-:W-:Y:S02]  /*7a60*/  MOV R195, 0x2 ;  /* 0x0000000200c37802 */ /* 0x000fe40000000f00 */
[----:B------:R-:W-:Y:S02]  /*7a70*/  MOV R193, R215 ;  /* 0x000000d700c17202 */ /* 0x000fe40000000f00 */
[----:B0----5:R-:W-:Y:S05]  /*7a80*/  CALL.REL.NOINC `($__internal_7_$__cuda_sm70_shflsync_down_p) ;  /* 0x0000012000007944 */ /* 0x021fea0003c00000 */
[----:B-1----:R-:W-:Y:S01]  /*7a90*/  IMAD.MOV.U32 R248, RZ, RZ, R195 ;  /* 0x000000fffff87224 */ /* 0x002fe200078e00c3 */
[----:B------:R-:W-:Y:S01]  /*7aa0*/  HFMA2.MMA R195, -RZ, RZ, 0, 1.1920928955078125e-07 ;  /* 0x00000002ffc37435 */ /* 0x000fe200000001ff */
[----:B------:R-:W-:-:S02]  /*7ab0*/  MOV R193, R194 ;  /* 0x000000c200c17202 */ /* 0x000fc40000000f00 */
[----:B------:R-:W-:-:S03]  /*7ac0*/  MOV R192, 0x7ae0 ;  /* 0x00007ae000c07802 */ /* 0x000fc60000000f00 */
[----:B0----5:R-:W-:Y:S05]  /*7ad0*/  CALL.REL.NOINC `($__internal_7_$__cuda_sm70_shflsync_down_p) ;  /* 0x000000d000007944 */ /* 0x021fea0003c00000 */
[----:B------:R-:W-:Y:S01]  /*7ae0*/  FADD.FTZ R215, R248, R215 ;  /* 0x000000d7f8d77221 */ /* 0x000fe20000010000 */
[----:B------:R-:W-:Y:S01]  /*7af0*/  MOV R192, 0x7b40 ;  /* 0x00007b4000c07802 */ /* 0x000fe20000000f00 */
[----:B-1----:R-:W-:Y:S01]  /*7b00*/  FADD.FTZ R194, R194, R195 ;  /* 0x000000c3c2c27221 */ /* 0x002fe20000010000 */
[----:B------:R-:W-:Y:S01]  /*7b10*/  MOV R195, 0x1 ;  /* 0x0000000100c37802 */ /* 0x000fe20000000f00 */
[----:B------:R-:W-:Y:S02]  /*7b20*/  IMAD.MOV.U32 R193, RZ, RZ, R215 ;  /* 0x000000ffffc17224 */ /* 0x000fe400078e00d7 */
[----:B0----5:R-:W-:Y:S05]  /*7b30*/  CALL.REL.NOINC `($__internal_7_$__cuda_sm70_shflsync_down_p) ;  /* 0x0000007000007944 */ /* 0x021fea0003c00000 */
[----:B-1----:R-:W-:Y:S01]  /*7b40*/  MOV R248, R195 ;  /* 0x000000c300f87202 */ /* 0x002fe20000000f00 */
[----:B------:R-:W-:Y:S01]  /*7b50*/  HFMA2.MMA R195, -RZ, RZ, 0, 5.9604644775390625e-08 ;  /* 0x00000001ffc37435 */ /* 0x000fe200000001ff */
[----:B------:R-:W-:Y:S02]  /*7b60*/  MOV R193, R194 ;  /* 0x000000c200c17202 */ /* 0x000fe40000000f00 */
[----:B------:R-:W-:-:S03]  /*7b70*/  MOV R192, 0x7b90 ;  /* 0x00007b9000c07802 */ /* 0x000fc60000000f00 */
[----:B0----5:R-:W-:Y:S05]  /*7b80*/  CALL.REL.NOINC `($__internal_7_$__cuda_sm70_shflsync_down_p) ;  /* 0x0000002000007944 */ /* 0x021fea0003c00000 */
[----:B-1----:R-:W-:Y:S01]  /*7b90*/  IMAD.MOV.U32 R193, RZ, RZ, R195 ;  /* 0x000000ffffc17224 */ /* 0x002fe200078e00c3 */
[----:B0----5:R-:W-:Y:S05]  /*7ba0*/  BRA `(.L_x_686) ;  /* 0xffffb61000007947 */ /* 0x021fea000383ffff */
        .weak           $__internal_7_$__cuda_sm70_shflsync_down_p
        .type           $__internal_7_$__cuda_sm70_shflsync_down_p,@function
        .size           $__internal_7_$__cuda_sm70_shflsync_down_p,(.L_x_14225 - $__internal_7_$__cuda_sm70_shflsync_down_p)
$__internal_7_$__cuda_sm70_shflsync_down_p:
[----:B------:R0:W-:Y:S04]  /*7bb0*/  STL [R1+0xe0], R2 ;  /* 0x0000e00201007387 */ /* 0x0001e80000100800 */
[----:B------:R1:W-:Y:S01]  /*7bc0*/  STL [R1+0xdc], R0 ;  /* 0x0000dc0001007387 */ /* 0x0003e20000100800 */
[----:B0-----:R-:W-:Y:S01]  /*7bd0*/  MOV R2, 0xffffffff ;  /* 0xffffffff00027802 */ /* 0x001fe20000000f00 */
[----:B-1----:R-:W-:-:S03]  /*7be0*/  HFMA2.MMA R0, -RZ, RZ, 0, 1.847743988037109375e-06 ;  /* 0x0000001fff007435 */ /* 0x002fc600000001ff */
[----:B------:R-:W-:Y:S04]  /*7bf0*/  WARPSYNC R2 ;  /* 0x0000000200007348 */ /* 0x000fe80003800000 */
[----:B------:R0:W1:Y:S04]  /*7c00*/  SHFL.DOWN PT, R195, R193, R195, R0 ;  /* 0x080000c3c1c37389 */ /* 0x00006800000e0000 */
[----:B0-----:R0:W5:Y:S04]  /*7c10*/  LDL.LU R2, [R1+0xe0] ;  /* 0x0000e00001027983 */ /* 0x0011680000300800 */
[----:B------:R0:W5:Y:S01]  /*7c20*/  LDL.LU R0, [R1+0xdc] ;  /* 0x0000dc0001007983 */ /* 0x0001620000300800 */
[----:B------:R-:W-:-:S04]  /*7c30*/  MOV R193, 0x0 ;  /* 0x0000000000c17802 */ /* 0x000fc80000000f00 */
[----:B------:R-:W-:Y:S05]  /*7c40*/  RET.REL.NODEC R192 `(_ZN10layer_norm13ln_bwd_kernelINS_13Kernel_traitsI13__nv_bfloat16S2_S2_S2_fjLj5120ELj1ELj1ELj4ELj16ENS_18Kernel_traits_baseILj5120ES2_S2_S2_S2_fjLj128EEEEELb0ELb1ELb1ELb1EEEvNS_9BwdParamsE) ;  /* 0xffff83b0c0007950 */ /* 0x000fea0003c3ffff */
.L_x_687:
        /* <DEDUP_REMOVED lines=11> */
.L_x_14225:


//--------------------- .text._ZN10layer_norm13ln_bwd_kernelINS_13Kernel_traitsI13__nv_bfloat16S2_S2_S2_fjLj5120ELj1ELj1ELj4ELj16ENS_18Kernel_traits_baseILj5120ES2_S2_S2_S2_fjLj128EEEEELb1ELb0ELb0ELb0EEEvNS_9BwdParamsE --------------------------
	.section	.text._ZN10layer_norm13ln_bwd_kernelINS_13Kernel_traitsI13__nv_bfloat16S2_S2_S2_fjLj5120ELj1ELj1ELj4ELj16ENS_18Kernel_traits_baseILj5120ES2_S2_S2_S2_fjLj128EEEEELb1ELb0ELb0ELb0EEEvNS_9BwdParamsE,"ax",@progbits
	.sectioninfo	@"SHI_REGISTERS=255"
	.align	128
        .global         _ZN10layer_norm13ln_bwd_kernelINS_13Kernel_traitsI13__nv_bfloat16S2_S2_S2_fjLj5120ELj1ELj1ELj4ELj16ENS_18Kernel_traits_baseILj5120ES2_S2_S2_S2_fjLj128EEEEELb1ELb0ELb0ELb0EEEvNS_9BwdParamsE
        .type           _ZN10layer_norm13ln_bwd_kernelINS_13Kernel_traitsI13__nv_bfloat16S2_S2_S2_fjLj5120ELj1ELj1ELj4ELj16ENS_18Kernel_traits_baseILj5120ES2_S2_S2_S2_fjLj128EEEEELb1ELb0ELb0ELb0EEEvNS_9BwdParamsE,@function
        .size           _ZN10layer_norm13ln_bwd_kernelINS_13Kernel_traitsI13__nv_bfloat16S2_S2_S2_fjLj5120ELj1ELj1ELj4ELj16ENS_18Kernel_traits_baseILj5120ES2_S2_S2_S2_fjLj128EEEEELb1ELb0ELb0ELb0EEEvNS_9BwdParamsE,(.L_x_14226 - _ZN10layer_norm13ln_bwd_kernelINS_13Kernel_traitsI13__nv_bfloat16S2_S2_S2_fjLj5120ELj1ELj1ELj4ELj16ENS_18Kernel_traits_baseILj5120ES2_S2_S2_S2_fjLj128EEEEELb1ELb0ELb0ELb0EEEvNS_9BwdParamsE)
        .other          _ZN10layer_norm13ln_bwd_kernelINS_13Kernel_traitsI13__nv_bfloat16S2_S2_S2_fjLj5120ELj1ELj1ELj4ELj16ENS_18Kernel_traits_baseILj5120ES2_S2_S2_S2_fjLj128EEEEELb1ELb0ELb0ELb0EEEvNS_9BwdParamsE,@"STO_CUDA_ENTRY STV_DEFAULT"
_ZN10layer_norm13ln_bwd_kernelINS_13Kernel_traitsI13__nv_bfloat16S2_S2_S2_fjLj5120ELj1ELj1ELj4ELj16ENS_18Kernel_traits_baseILj5120ES2_S2_S2_S2_fjLj128EEEEELb1ELb0ELb0ELb0EEEvNS_9BwdParamsE:
.text._ZN10layer_norm13ln_bwd_kernelINS_13Kernel_traitsI13__nv_bfloat16S2_S2_S2_fjLj5120ELj1ELj1ELj4ELj16ENS_18Kernel_traits_baseILj5120ES2_S2_S2_S2_fjLj128EEEEELb1ELb0ELb0ELb0EEEvNS_9BwdParamsE:
        /* <DEDUP_REMOVED lines=23> */
[----:B------:R0:W5:Y:S04]  /*0170*/  @P1 LDG.E.128 R24, [R2.64] ;  /* 0x0000000402181981 */ /* 0x000168000c1e1d00 */
        /* <DEDUP_REMOVED lines=9> */
[----:B------:R-:W1:Y:S01]  /*0210*/  S2UR UR6, SR_CTAID.X ;  /* 0x00000000000679c3 */ /* 0x000e620000002500 */
[----:B------:R-:W-:Y:S01]  /*0220*/  CS2R R36, SRZ ;  /* 0x0000000000247805 */ /* 0x000fe2000001ff00 */
[----:B------:R-:W-:Y:S01]  /*0230*/  CS2R R38, SRZ ;  /* 0x0000000000267805 */ /* 0x000fe2000001ff00 */
[----:B------:R-:W-:Y:S01]  /*0240*/  CS2R R40, SRZ ;  /* 0x0000000000287805 */ /* 0x000fe2000001ff00 */
[----:B------:R-:W-:Y:S01]  /*0250*/  CS2R R42, SRZ ;  /* 0x00000000002a7805 */ /* 0x000fe2000001ff00 */
[----:B------:R-:W-:Y:S01]  /*0260*/  CS2R R44, SRZ ;  /* 0x00000000002c7805 */ /* 0x000fe2000001ff00 */
[----:B-1----:R-:W-:-:S04]  /*0270*/  LEA.HI R0, R32, UR6, RZ, 0x19 ;  /* 0x0000000620007c11 */ /* 0x002fc8000f8fc8ff */
        /* <DEDUP_REMOVED lines=37> */
[----:B0-----:R-:W0:Y:S01]  /*04d0*/  LDC.U8 R252, c[0x0][0x1f0] ;  /* 0x00007c00fffc7b82 */ /* 0x001e220000000000 */
[----:B------:R-:W-:Y:S01]  /*04e0*/  HFMA2.MMA R211, -RZ, RZ, 0, 5.9604644775390625e-08 ;  /* 0x00000001ffd37435 */ /* 0x000fe200000001ff */
[----:B-----5:R-:W-:-:S02]  /*04f0*/  PRMT R251, RZ, 0x5410, R24 ;  /* 0x00005410fffb7816 */ /* 0x020fc40000000018 */
        /* <DEDUP_REMOVED lines=32> */
[----:B------:R-:W-:Y:S02]  /*0700*/  MOV R37, RZ ;  /* 0x000000ff00257202 */ /* 0x000fe40000000f00 */
[----:B------:R-:W-:Y:S02]  /*0710*/  PRMT R218, RZ, 0x7610, R4 ;  /* 0x00007610ffda7816 */ /* 0x000fe40000000004 */
[--C-:B------:R-:W-:Y:S02]  /*0720*/  PRMT R217, RZ, 0x5410, R5.reuse ;  /* 0x00005410ffd97816 */ /* 0x100fe40000000005 */
[----:B------:R-:W-:-:S02]  /*0730*/  PRMT R216, RZ, 0x7610, R5 ;  /* 0x00007610ffd87816 */ /* 0x000fc40000000005 */
[--C-:B------:R-:W-:Y:S02]  /*0740*/  PRMT R215, RZ, 0x5410, R6.reuse ;  /* 0x00005410ffd77816 */ /* 0x100fe40000000006 */
[----:B------:R-:W-:Y:S02]  /*0750*/  PRMT R214, RZ, 0x7610, R6 ;  /* 0x00007610ffd67816 */ /* 0x000fe40000000006 */
[--C-:B------:R-:W-:Y:S02]  /*0760*/  PRMT R213, RZ, 0x5410, R7.reuse ;  /* 0x00005410ffd57816 */ /* 0x100fe40000000007 */
[----:B0-----:R-:W-:Y:S02]  /*0770*/  PRMT R212, RZ, 0x7610, R7 ;  /* 0x00007610ffd47816 */ /* 0x001fe40000000007 */
.L_x_711:
[----:B------:R-:W-:Y:S02]  /*0780*/  ISETP.NE.U32.AND P0, PT, RZ, c[0x0][0x1c0], PT ;  /* 0x00007000ff007a0c */ /* 0x000fe40003f05070 */
[----:B------:R-:W-:Y:S02]  /*0790*/  SHF.R.S32.HI R141, RZ, 0x1f, R0 ;  /* 0x0000001fff8d7819 */ /* 0x000fe40000011400 */
[----:B------:R-:W-:-:S02]  /*07a0*/  ISETP.NE.AND.EX P0, PT, RZ, c[0x0][0x1c4], PT, P0 ;  /* 0x00007100ff007a0c */ /* 0x000fc40003f05300 */
[----:B------:R-:W-:-:S11]  /*07b0*/  MOV R143, 0x4 ;  /* 0x00000004008f7802 */ /* 0x000fd60000000f00 */
[----:B------:R-:W-:-:S04]  /*07c0*/  @P0 LEA R140, P6, R0, c[0x0][0x1c0], 0x1 ;  /* 0x00007000008c0a11 */ /* 0x000fc800078c08ff */
[----:B------:R-:W-:-:S05]  /*07d0*/  @P0 LEA.HI.X R141, R0, c[0x0][0x1c4], R141, 0x1, P6 ;  /* 0x00007100008d0a11 */ /* 0x000fca00030f0c8d */
[----:B------:R0:W2:Y:S02]  /*07e0*/  @P0 LDG.E.U16 R144, [R140.64] ;  /* 0x000000048c900981 */ /* 0x0000a4000c1e1500 */
[----:B0-----:R-:W-:-:S04]  /*07f0*/  IMAD.WIDE R140, R0, R143, c[0x0][0x1a0] ;  /* 0x00006800008c7625 */ /* 0x001fc800078e028f */
[C---:B------:R-:W-:Y:S01]  /*0800*/  IMAD.WIDE R142, R0.reuse, R143, c[0x0][0x1a8] ;  /* 0x00006a00008e7625 */ /* 0x040fe200078e028f */
[----:B------:R0:W5:Y:S04]  /*0810*/  LDG.E R201, [R140.64] ;  /* 0x000000048cc97981 */ /* 0x000168000c1e1900 */
[----:B------:R0:W5:Y:S01]  /*0820*/  LDG.E R149, [R142.64] ;  /* 0x000000048e957981 */ /* 0x000162000c1e1900 */
[----:B------:R-:W-:Y:S01]  /*0830*/  IMAD R2, R0, c[0x0][0x168], RZ ;  /* 0x00005a0000027a24 */ /* 0x000fe200078e02ff */
[----:B------:R-:W-:Y:S01]  /*0840*/  BSSY B0, `(.L_x_689) ;  /* 0x0000064000007945 */ /* 0x000fe20003800000 */
[----:B------:R-:W-:Y:S01]  /*0850*/  MOV R150, 0x3f800000 ;  /* 0x3f80000000967802 */ /* 0x000fe20000000f00 */
[----:B------:R-:W1:Y:S01]  /*0860*/  S2R R146, SR_TID.X ;  /* 0x0000000000927919 */ /* 0x000e620000002100 */
[----:B------:R-:W-:Y:S01]  /*0870*/  CS2R R202, SRZ ;  /* 0x0000000000ca7805 */ /* 0x000fe2000001ff00 */
[----:B------:R-:W-:-:S04]  /*0880*/  SHF.R.S32.HI R145, RZ, 0x1f, R2 ;  /* 0x0000001fff917819 */ /* 0x000fc80000011402 */
[----:B------:R-:W-:Y:S02]  /*0890*/  LEA.HI R2, R145, R2, RZ, 0x3 ;  /* 0x0000000291027211 */ /* 0x000fe400078f18ff */
[----:B-1----:R-:W-:-:S04]  /*08a0*/  LOP3.LUT R145, R146, 0x7f, RZ, 0xc0, !PT ;  /* 0x0000007f92917812 */ /* 0x002fc800078ec0ff */
[----:B------:R-:W-:-:S04]  /*08b0*/  LEA.HI.SX32 R2, R2, R145, 0x1d ;  /* 0x0000009102027211 */ /* 0x000fc800078feaff */
[----:B------:R-:W-:Y:S02]  /*08c0*/  MOV R204, R2 ;  /* 0x0000000200cc7202 */ /* 0x000fe40000000f00 */
[----:B--2---:R-:W-:Y:S01]  /*08d0*/  @P0 PRMT R150, RZ, 0x5410, R144 ;  /* 0x00005410ff960816 */ /* 0x004fe20000000090 */
[----:B------:R-:W-:Y:S05]  /*08e0*/  @!P1 BRA `(.L_x_690) ;  /* 0x0000059000009947 */ /* 0x000fea0003800000 */
[----:B0-----:R-:W-:Y:S01]  /*08f0*/  LEA R8, P0, R2, c[0x0][0x188], 0x4 ;  /* 0x0000620002087a11 */ /* 0x001fe200078020ff */
[----:B------:R-:W-:-:S03]  /*0900*/  HFMA2.MMA R5, -RZ, RZ, 0, 9.5367431640625e-07 ;  /* 0x00000010ff057435 */ /* 0x000fc600000001ff */
[----:B------:R-:W-:-:S06]  /*0910*/  LEA.HI.X R9, R2, c[0x0][0x18c], RZ, 0x4, P0 ;  /* 0x0000630002097a11 */ /* 0x000fcc00000f24ff */
[----:B------:R-:W2:Y:S01]  /*0920*/  LDG.E.128 R8, [R8.64] ;  /* 0x0000000408087981 */ /* 0x000ea2000c1e1d00 */
[----:B------:R-:W-:Y:S01]  /*0930*/  IMAD.WIDE.U32 R4, R2, R5, c[0x0][0x208] ;  /* 0x0000820002047625 */ /* 0x000fe200078e0005 */
[----:B------:R-:W-:-:S05]  /*0940*/  ISETP.NE.U32.AND P0, PT, RZ, c[0x0][0x218], PT ;  /* 0x00008600ff007a0c */ /* 0x000fca0003f05070 */
[----:B------:R-:W3:Y:S01]  /*0950*/  LDG.E.128 R4, [R4.64] ;  /* 0x0000000404047981 */ /* 0x000ee2000c1e1d00 */
[----:B------:R-:W-:-:S13]  /*0960*/  ISETP.NE.AND.EX P0, PT, RZ, c[0x0][0x21c], PT, P0 ;  /* 0x00008700ff007a0c */ /* 0x000fda0003f05300 */
[----:B------:R-:W-:-:S04]  /*0970*/  @P0 LEA R140, P6, R2, c[0x0][0x218], 0x4 ;  /* 0x00008600028c0a11 */ /* 0x000fc800078c20ff */
[----:B------:R-:W-:-:S05]  /*0980*/  @P0 LEA.HI.X R141, R2, c[0x0][0x21c], RZ, 0x4, P6 ;  /* 0x00008700028d0a11 */ /* 0x000fca00030f24ff */
[----:B------:R2:W5:Y:S01]  /*0990*/  @P0 LDG.E.128 R116, [R140.64] ;  /* 0x000000048c740981 */ /* 0x000562000c1e1d00 */
[----:B------:R-:W-:-:S04]  /*09a0*/  LEA R158, P0, R2, c[0x0][0x190], 0x3 ;  /* 0x00006400029e7a11 */ /* 0x000fc800078018ff */
[----:B------:R-:W-:-:S06]  /*09b0*/  LEA.HI.X R159, R2, c[0x0][0x194], RZ, 0x3, P0 ;  /* 0x00006500029f7a11 */ /* 0x000fcc00000f1cff */
[----:B------:R-:W5:Y:S01]  /*09c0*/  LDG.E.64 R158, [R158.64] ;  /* 0x000000049e9e7981 */ /* 0x000f62000c1e1b00 */
[----:B------:R-:W-:-:S04]  /*09d0*/  ISETP.NE.AND P0, PT, R252, RZ, PT ;  /* 0x000000fffc00720c */ /* 0x000fc80003f05270 */
[----:B-----5:R-:W-:Y:S02]  /*09e0*/  FSEL R3, R201, RZ, !P0 ;  /* 0x000000ffc9037208 */ /* 0x020fe40004000000 */
[--C-:B--2---:R-:W-:Y:S02]  /*09f0*/  PRMT R140, RZ, 0x5410, R8.reuse ;  /* 0x00005410ff8c7816 */ /* 0x104fe40000000008 */
[----:B------:R-:W-:Y:S02]  /*0a00*/  PRMT R204, RZ, 0x7610, R8 ;  /* 0x00007610ffcc7816 */ /* 0x000fe40000000008 */
        /* <DEDUP_REMOVED lines=12> */
[----:B---3--:R-:W-:Y:S01]  /*0ad0*/  PRMT R11, RZ, 0x5410, R4 ;  /* 0x00005410ff0b7816 */ /* 0x008fe20000000004 */
[C---:B------:R-:W-:Y:S01]  /*0ae0*/  FADD.FTZ R10, -R3.reuse, R10 ;  /* 0x0000000a030a7221 */ /* 0x040fe20000010100 */
[----:B------:R-:W-:Y:S01]  /*0af0*/  PRMT R206, RZ, 0x7610, R5 ;  /* 0x00007610ffce7816 */ /* 0x000fe20000000005 */
[----:B------:R-:W-:Y:S01]  /*0b00*/  FADD.FTZ R140, -R3, R144 ;  /* 0x00000090038c7221 */ /* 0x000fe20000010100 */
[--C-:B------:R-:W-:Y:S01]  /*0b10*/  PRMT R197, RZ, 0x5410, R7.reuse ;  /* 0x00005410ffc57816 */ /* 0x100fe20000000007 */
[C---:B------:R-:W-:Y:S01]  /*0b20*/  FMUL.FTZ R3, R149.reuse, R196 ;  /* 0x000000c495037220 */ /* 0x040fe20000410000 */
[----:B------:R-:W-:Y:S01]  /*0b30*/  PRMT R196, RZ, 0x7610, R7 ;  /* 0x00007610ffc47816 */ /* 0x000fe20000000007 */
[C---:B------:R-:W-:Y:S01]  /*0b40*/  FMUL.FTZ R7, R149.reuse, R146 ;  /* 0x0000009295077220 */ /* 0x040fe20000410000 */
[----:B------:R-:W-:Y:S01]  /*0b50*/  PRMT R9, RZ, 0x5410, R6 ;  /* 0x00005410ff097816 */ /* 0x000fe20000000006 */
[C---:B------:R-:W-:Y:S01]  /*0b60*/  FMUL.FTZ R8, R149.reuse, R8 ;  /* 0x0000000895087220 */ /* 0x040fe20000410000 */
[----:B------:R-:W-:Y:S01]  /*0b70*/  PRMT R209, RZ, 0x7610, R4 ;  /* 0x00007610ffd17816 */ /* 0x000fe20000000004 */
[----:B------:R-:W-:Y:S01]  /*0b80*/  FMUL.FTZ R4, R149, R204 ;  /* 0x000000cc95047220 */ /* 0x000fe20000410000 */
[----:B------:R-:W-:Y:S01]  /*0b90*/  PRMT R141, RZ, 0x5410, R5 ;  /* 0x00005410ff8d7816 */ /* 0x000fe20000000005 */
[----:B------:R-:W-:Y:S01]  /*0ba0*/  FMUL.FTZ R5, R251, R11 ;  /* 0x0000000bfb057220 */ /* 0x000fe20000410000 */
[----:B------:R-:W-:Y:S01]  /*0bb0*/  PRMT R144, RZ, 0x7610, R6 ;  /* 0x00007610ff907816 */ /* 0x000fe20000000006 */
[----:B------:R-:W-:Y:S01]  /*0bc0*/  FADD.FTZ R79, R79, R206 ;  /* 0x000000ce4f4f7221 */ /* 0x000fe20000010000 */
[----:B------:R-:W-:Y:S01]  /*0bd0*/  IADD3 R204, R2, 0x80, RZ ;  /* 0x0000008002cc7810 */ /* 0x000fe20007ffe0ff */
[----:B------:R-:W-:-:S02]  /*0be0*/  FFMA.FTZ R39, R7, R206, R39 ;  /* 0x000000ce07277223 */ /* 0x000fc40000010027 */
[----:B------:R-:W-:Y:S02]  /*0bf0*/  FMUL.FTZ R207, R248, R206 ;  /* 0x000000cef8cf7220 */ /* 0x000fe40000410000 */
[----:B------:R-:W-:Y:S02]  /*0c00*/  FADD.FTZ R80, R80, R9 ;  /* 0x0000000950507221 */ /* 0x000fe40000010000 */
[-C--:B------:R-:W-:Y:S02]  /*0c10*/  FFMA.FTZ R40, R8, R9.reuse, R40 ;  /* 0x0000000908287223 */ /* 0x080fe40000010028 */
[----:B------:R-:W-:Y:S02]  /*0c20*/  FMUL.FTZ R206, R247, R9 ;  /* 0x00000009f7ce7220 */ /* 0x000fe40000410000 */
[----:B------:R-:W-:Y:S02]  /*0c30*/  FADD.FTZ R76, R76, R11 ;  /* 0x0000000b4c4c7221 */ /* 0x000fe40000010000 */
[----:B------:R-:W-:-:S02]  /*0c40*/  FFMA.FTZ R36, R3, R11, R36 ;  /* 0x0000000b03247223 */ /* 0x000fc40000010024 */
[----:B------:R-:W-:Y:S02]  /*0c50*/  FADD.FTZ R77, R77, R209 ;  /* 0x000000d14d4d7221 */ /* 0x000fe40000010000 */
[C---:B------:R-:W-:Y:S02]  /*0c60*/  FMUL.FTZ R6, R149.reuse, R202 ;  /* 0x000000ca95067220 */ /* 0x040fe40000410000 */
[-C--:B------:R-:W-:Y:S02]  /*0c70*/  FFMA.FTZ R37, R4, R209.reuse, R37 ;  /* 0x000000d104257223 */ /* 0x080fe40000010025 */
[----:B------:R-:W-:Y:S02]  /*0c80*/  FMUL.FTZ R9, R149, R142 ;  /* 0x0000008e95097220 */ /* 0x000fe40000410000 */
[----:B------:R-:W-:Y:S02]  /*0c90*/  FMUL.FTZ R209, R250, R209 ;  /* 0x000000d1fad17220 */ /* 0x000fe40000410000 */
[----:B------:R-:W-:-:S02]  /*0ca0*/  FADD.FTZ R142, RZ, R5 ;  /* 0x00000005ff8e7221 */ /* 0x000fc40000010000 */
[----:B------:R-:W-:Y:S02]  /*0cb0*/  FFMA.FTZ R11, R3, R5, RZ ;  /* 0x00000005030b7223 */ /* 0x000fe400000100ff */
[----:B------:R-:W-:Y:S02]  /*0cc0*/  FADD.FTZ R78, R78, R141 ;  /* 0x0000008d4e4e7221 */ /* 0x000fe40000010000 */
[-C--:B------:R-:W-:Y:S02]  /*0cd0*/  FFMA.FTZ R38, R6, R141.reuse, R38 ;  /* 0x0000008d06267223 */ /* 0x080fe40000010026 */
        /* <DEDUP_REMOVED lines=8> */
[----:B------:R-:W-:-:S02]  /*0d60*/  FADD.FTZ R11, R142, R207 ;  /* 0x000000cf8e0b7221 */ /* 0x000fc40000010000 */
[----:B------:R-:W-:Y:S02]  /*0d70*/  FFMA.FTZ R141, R7, R207, R144 ;  /* 0x000000cf078d7223 */ /* 0x000fe40000010090 */
[----:B------:R-:W-:Y:S02]  /*0d80*/  FMUL.FTZ R10, R149, R10 ;  /* 0x0000000a950a7220 */ /* 0x000fe40000410000 */
[----:B------:R-:W-:Y:S02]  /*0d90*/  FADD.FTZ R142, R11, R206 ;  /* 0x000000ce0b8e7221 */ /* 0x000fe40000010000 */
[----:B------:R-:W-:Y:S02]  /*0da0*/  FFMA.FTZ R144, R8, R206, R141 ;  /* 0x000000ce08907223 */ /* 0x000fe4000001008d */
        /* <DEDUP_REMOVED lines=12> */
[----:B------:R-:W-:Y:S02]  /*0e70*/  FFMA.FTZ R202, R11, R196, R144 ;  /* 0x000000c40bca7223 */ /* 0x000fe40000010090 */
.L_x_690:
[----:B0-----:R-:W-:Y:S05]  /*0e80*/  BSYNC B0 ;  /* 0x0000000000007941 */ /* 0x001fea0003800000 */
.L_x_689:
[----:B------:R-:W-:Y:S01]  /*0e90*/  BSSY B0, `(.L_x_691) ;  /* 0x000005b000007945 */ /* 0x000fe20003800000 */
[----:B------:R-:W-:Y:S05]  /*0ea0*/  @!P2 BRA `(.L_x_692) ;  /* 0x000005900000a947 */ /* 0x000fea0003800000 */
[----:B------:R-:W-:-:S04]  /*0eb0*/  LEA R16, P0, R204, c[0x0][0x188], 0x4 ;  /* 0x00006200cc107a11 */ /* 0x000fc800078020ff */
[----:B------:R-:W-:Y:S02]  /*0ec0*/  LEA.HI.X R17, R204, c[0x0][0x18c], RZ, 0x4, P0 ;  /* 0x00006300cc117a11 */ /* 0x000fe400000f24ff */
[----:B------:R-:W-:-:S04]  /*0ed0*/  MOV R13, 0x10 ;  /* 0x00000010000d7802 */ /* 0x000fc80000000f00 */
        /* <DEDUP_REMOVED lines=11> */
[----:B------:R-:W-:Y:S02]  /*0f90*/  ISETP.NE.AND P0, PT, R252, RZ, PT ;  /* 0x000000fffc00720c */ /* 0x000fe40003f05270 */
[----:B------:R-:W-:Y:S02]  /*0fa0*/  IADD3 R204, R204, 0x80, RZ ;  /* 0x00000080cccc7810 */ /* 0x000fe40007ffe0ff */
[--C-:B--2---:R-:W-:Y:S02]  /*0fb0*/  PRMT R198, RZ, 0x5410, R17.reuse ;  /* 0x00005410ffc67816 */ /* 0x104fe40000000011 */
[----:B------:R-:W-:Y:S02]  /*0fc0*/  PRMT R194, RZ, 0x7610, R17 ;  /* 0x00007610ffc27816 */ /* 0x000fe40000000011 */
[----:B------:R-:W-:Y:S02]  /*0fd0*/  PRMT R142, RZ, 0x5410, R16 ;  /* 0x00005410ff8e7816 */ /* 0x000fe40000000010 */
[----:B-----5:R-:W-:-:S02]  /*0fe0*/  FSEL R17, R201, RZ, !P0 ;  /* 0x000000ffc9117208 */ /* 0x020fc40004000000 */
[----:B------:R-:W-:Y:S02]  /*0ff0*/  PRMT R200, RZ, 0x7610, R16 ;  /* 0x00007610ffc87816 */ /* 0x000fe40000000010 */
[----:B------:R-:W-:Y:S01]  /*1000*/  PRMT R16, RZ, 0x5410, R18 ;  /* 0x00005410ff107816 */ /* 0x000fe20000000012 */
[C---:B------:R-:W-:Y:S01]  /*1010*/  FADD.FTZ R142, -R17.reuse, R142 ;  /* 0x0000008e118e7221 */ /* 0x040fe20000010100 */
[----:B------:R-:W-:Y:S01]  /*1020*/  PRMT R144, RZ, 0x7610, R18 ;  /* 0x00007610ff907816 */ /* 0x000fe20000000012 */
[C---:B------:R-:W-:Y:S01]  /*1030*/  FADD.FTZ R200, -R17.reuse, R200 ;  /* 0x000000c811c87221 */ /* 0x040fe20000010100 */
[--C-:B------:R-:W-:Y:S01]  /*1040*/  PRMT R18, RZ, 0x5410, R19.reuse ;  /* 0x00005410ff127816 */ /* 0x100fe20000000013 */
[C---:B------:R-:W-:Y:S01]  /*1050*/  FADD.FTZ R194, -R17.reuse, R194 ;  /* 0x000000c211c27221 */ /* 0x040fe20000010100 */
[----:B0-----:R-:W-:Y:S01]  /*1060*/  PRMT R140, RZ, 0x7610, R19 ;  /* 0x00007610ff8c7816 */ /* 0x001fe20000000013 */
[C---:B------:R-:W-:Y:S01]  /*1070*/  FADD.FTZ R16, -R17.reuse, R16 ;  /* 0x0000001011107221 */ /* 0x040fe20000010100 */
[----:B---3--:R-:W-:Y:S01]  /*1080*/  PRMT R143, RZ, 0x5410, R12 ;  /* 0x00005410ff8f7816 */ /* 0x008fe2000000000c */
[----:B------:R-:W-:Y:S01]  /*1090*/  FADD.FTZ R198, -R17, R198 ;  /* 0x000000c611c67221 */ /* 0x000fe20000010100 */
[----:B------:R-:W-:Y:S01]  /*10a0*/  PRMT R199, RZ, 0x7610, R12 ;  /* 0x00007610ffc77816 */ /* 0x000fe2000000000c */
[----:B------:R-:W-:Y:S01]  /*10b0*/  FMUL.FTZ R12, R149, R142 ;  /* 0x0000008e950c7220 */ /* 0x000fe20000410000 */
[--C-:B------:R-:W-:Y:S01]  /*10c0*/  PRMT R141, RZ, 0x5410, R13.reuse ;  /* 0x00005410ff8d7816 */ /* 0x100fe2000000000d */
        /* <DEDUP_REMOVED lines=8> */
[----:B------:R-:W-:Y:S01]  /*1150*/  FADD.FTZ R140, -R17, R140 ;  /* 0x0000008c118c7221 */ /* 0x000fe20000010100 */
[----:B------:R-:W-:Y:S01]  /*1160*/  PRMT R17, RZ, 0x5410, R14 ;  /* 0x00005410ff117816 */ /* 0x000fe2000000000e */
[----:B------:R-:W-:-:S02]  /*1170*/  FMUL.FTZ R200, R243, R143 ;  /* 0x0000008ff3c87220 */ /* 0x000fc40000410000 */
[----:B------:R-:W-:Y:S02]  /*1180*/  FMUL.FTZ R16, R149, R16 ;  /* 0x0000001095107220 */ /* 0x000fe40000410000 */
[----:B------:R-:W-:Y:S02]  /*1190*/  FADD.FTZ R85, R85, R199 ;  /* 0x000000c755557221 */ /* 0x000fe40000010000 */
[----:B------:R-:W-:Y:S02]  /*11a0*/  FMUL.FTZ R14, R149, R198 ;  /* 0x000000c6950e7220 */ /* 0x000fe40000410000 */
        /* <DEDUP_REMOVED lines=41> */
.L_x_692:
[----:B------:R-:W-:Y:S05]  /*1440*/  BSYNC B0 ;  /* 0x0000000000007941 */ /* 0x000fea0003800000 */
.L_x_691:
[----:B------:R-:W-:Y:S01]  /*1450*/  BSSY B0, `(.L_x_693) ;  /* 0x000005b000007945 */ /* 0x000fe20003800000 */
[----:B------:R-:W-:Y:S05]  /*1460*/  @!P3 BRA `(.L_x_694) ;  /* 0x000005900000b947 */ /* 0x000fea0003800000 */
[----:B------:R-:W-:Y:S01]  /*1470*/  LEA R24, P0, R204, c[0x0][0x188], 0x4 ;  /* 0x00006200cc187a11 */ /* 0x000fe200078020ff */
        /* <DEDUP_REMOVED lines=17> */
[--C-:B------:R-:W-:Y:S02]  /*1590*/  PRMT R140, RZ, 0x5410, R24.reuse ;  /* 0x00005410ff8c7816 */ /* 0x100fe40000000018 */
[----:B------:R-:W-:-:S02]  /*15a0*/  PRMT R188, RZ, 0x7610, R24 ;  /* 0x00007610ffbc7816 */ /* 0x000fc40000000018 */
[----:B-----5:R-:W-:Y:S02]  /*15b0*/  FSEL R25, R201, RZ, !P0 ;  /* 0x000000ffc9197208 */ /* 0x020fe40004000000 */
[--C-:B------:R-:W-:Y:S02]  /*15c0*/  PRMT R24, RZ, 0x5410, R26.reuse ;  /* 0x00005410ff187816 */ /* 0x100fe4000000001a */
[----:B0-----:R-:W-:Y:S01]  /*15d0*/  PRMT R28, RZ, 0x7610, R26 ;  /* 0x00007610ff1c7816 */ /* 0x001fe2000000001a */
        /* <DEDUP_REMOVED lines=16> */
[C---:B------:R-:W-:Y:S01]  /*16e0*/  FMUL.FTZ R20, R149.reuse, R140 ;  /* 0x0000008c95147220 */ /* 0x040fe20000410000 */
[--C-:B------:R-:W-:Y:S01]  /*16f0*/  PRMT R31, RZ, 0x5410, R23.reuse ;  /* 0x00005410ff1f7816 */ /* 0x100fe20000000017 */
[----:B------:R-:W-:Y:S01]  /*1700*/  FMUL.FTZ R21, R149, R188 ;  /* 0x000000bc95157220 */ /* 0x000fe20000410000 */
[----:B------:R-:W-:Y:S01]  /*1710*/  PRMT R140, RZ, 0x7610, R23 ;  /* 0x00007610ff8c7816 */ /* 0x000fe20000000017 */
[----:B------:R-:W-:-:S02]  /*1720*/  FMUL.FTZ R190, R235, R29 ;  /* 0x0000001debbe7220 */ /* 0x000fc40000410000 */
[C---:B------:R-:W-:Y:S02]  /*1730*/  FMUL.FTZ R22, R149.reuse, R146 ;  /* 0x0000009295167220 */ /* 0x040fe40000410000 */
[C---:B------:R-:W-:Y:S02]  /*1740*/  FMUL.FTZ R23, R149.reuse, R144 ;  /* 0x0000009095177220 */ /* 0x040fe40000410000 */
[----:B------:R-:W-:Y:S02]  /*1750*/  FMUL.FTZ R24, R149, R24 ;  /* 0x0000001895187220 */ /* 0x000fe40000410000 */
[----:B------:R-:W-:Y:S02]  /*1760*/  FADD.FTZ R93, R93, R189 ;  /* 0x000000bd5d5d7221 */ /* 0x000fe40000010000 */
[-C--:B------:R-:W-:Y:S02]  /*1770*/  FFMA.FTZ R53, R21, R189.reuse, R53 ;  /* 0x000000bd15357223 */ /* 0x080fe40000010035 */
[----:B------:R-:W-:-:S02]  /*1780*/  FMUL.FTZ R189, R234, R189 ;  /* 0x000000bdeabd7220 */ /* 0x000fc40000410000 */
[----:B------:R-:W-:Y:S02]  /*1790*/  FADD.FTZ R94, R94, R25 ;  /* 0x000000195e5e7221 */ /* 0x000fe40000010000 */
[-C--:B------:R-:W-:Y:S02]  /*17a0*/  FFMA.FTZ R54, R22, R25.reuse, R54 ;  /* 0x0000001916367223 */ /* 0x080fe40000010036 */
[----:B------:R-:W-:Y:S02]  /*17b0*/  FMUL.FTZ R188, R233, R25 ;  /* 0x00000019e9bc7220 */ /* 0x000fe40000410000 */
[----:B------:R-:W-:Y:S02]  /*17c0*/  FADD.FTZ R144, R203, R190 ;  /* 0x000000becb907221 */ /* 0x000fe40000010000 */
[----:B------:R-:W-:Y:S02]  /*17d0*/  FFMA.FTZ R202, R20, R190, R202 ;  /* 0x000000be14ca7223 */ /* 0x000fe400000100ca */
[----:B------:R-:W-:-:S02]  /*17e0*/  FADD.FTZ R95, R95, R26 ;  /* 0x0000001a5f5f7221 */ /* 0x000fc40000010000 */
[-C--:B------:R-:W-:Y:S02]  /*17f0*/  FFMA.FTZ R55, R23, R26.reuse, R55 ;  /* 0x0000001a17377223 */ /* 0x080fe40000010037 */
[----:B------:R-:W-:Y:S02]  /*1800*/  FMUL.FTZ R25, R232, R26 ;  /* 0x0000001ae8197220 */ /* 0x000fe40000410000 */
[----:B------:R-:W-:Y:S02]  /*1810*/  FADD.FTZ R96, R96, R27 ;  /* 0x0000001b60607221 */ /* 0x000fe40000010000 */
[-C--:B------:R-:W-:Y:S02]  /*1820*/  FFMA.FTZ R56, R24, R27.reuse, R56 ;  /* 0x0000001b18387223 */ /* 0x080fe40000010038 */
[----:B------:R-:W-:Y:S02]  /*1830*/  FMUL.FTZ R26, R231, R27 ;  /* 0x0000001be71a7220 */ /* 0x000fe40000410000 */
        /* <DEDUP_REMOVED lines=12> */
[----:B------:R-:W-:-:S02]  /*1900*/  FADD.FTZ R141, R141, R26 ;  /* 0x0000001a8d8d7221 */ /* 0x000fc40000010000 */
[----:B------:R-:W-:Y:S02]  /*1910*/  FFMA.FTZ R143, R24, R26, R143 ;  /* 0x0000001a188f7223 */ /* 0x000fe4000001008f */
[----:B------:R-:W-:Y:S02]  /*1920*/  FMUL.FTZ R29, R149, R30 ;  /* 0x0000001e951d7220 */ /* 0x000fe40000410000 */
[----:B------:R-:W-:Y:S02]  /*1930*/  FMUL.FTZ R30, R229, R31 ;  /* 0x0000001fe51e7220 */ /* 0x000fe40000410000 */
        /* <DEDUP_REMOVED lines=10> */
[----:B------:R-:W-:Y:S02]  /*19e0*/  FADD.FTZ R203, R141, R32 ;  /* 0x000000208dcb7221 */ /* 0x000fe40000010000 */
[----:B------:R-:W-:Y:S02]  /*19f0*/  FFMA.FTZ R202, R31, R32, R143 ;  /* 0x000000201fca7223 */ /* 0x000fe4000001008f */
.L_x_694:
[----:B------:R-:W-:Y:S05]  /*1a00*/  BSYNC B0 ;  /* 0x0000000000007941 */ /* 0x000fea0003800000 */
.L_x_693:
        /* <DEDUP_REMOVED lines=18> */
[----:B-----5:R-:W-:Y:S02]  /*1b30*/  FSEL R33, R201, RZ, !P0 ;  /* 0x000000ffc9217208 */ /* 0x020fe40004000000 */
[--C-:B--2---:R-:W-:Y:S02]  /*1b40*/  PRMT R166, RZ, 0x5410, R144.reuse ;  /* 0x00005410ffa67816 */ /* 0x104fe40000000090 */
[----:B0-----:R-:W-:Y:S02]  /*1b50*/  PRMT R34, RZ, 0x7610, R144 ;  /* 0x00007610ff227816 */ /* 0x001fe40000000090 */
        /* <DEDUP_REMOVED lines=19> */
[----:B------:R-:W-:Y:S01]  /*1c90*/  FADD.FTZ R100, R100, R35 ;  /* 0x0000002364647221 */ /* 0x000fe20000010000 */
[--C-:B------:R-:W-:Y:S01]  /*1ca0*/  PRMT R141, RZ, 0x5410, R142.reuse ;  /* 0x00005410ff8d7816 */ /* 0x100fe2000000008e */
[----:B------:R-:W-:Y:S01]  /*1cb0*/  FMUL.FTZ R34, R149, R34 ;  /* 0x0000002295227220 */ /* 0x000fe20000410000 */
[----:B------:R-:W-:Y:S01]  /*1cc0*/  PRMT R142, RZ, 0x7610, R142 ;  /* 0x00007610ff8e7816 */ /* 0x000fe2000000008e */
[-C--:B------:R-:W-:Y:S01]  /*1cd0*/  FFMA.FTZ R60, R33, R35.reuse, R60 ;  /* 0x00000023213c7223 */ /* 0x080fe2000001003c */
[--C-:B------:R-:W-:Y:S01]  /*1ce0*/  PRMT R170, RZ, 0x5410, R143.reuse ;  /* 0x00005410ffaa7816 */ /* 0x100fe2000000008f */
[----:B------:R-:W-:Y:S01]  /*1cf0*/  FMUL.FTZ R35, R227, R35 ;  /* 0x00000023e3237220 */ /* 0x000fe20000410000 */
[----:B------:R-:W-:Y:S01]  /*1d00*/  PRMT R172, RZ, 0x7610, R143 ;  /* 0x00007610ffac7816 */ /* 0x000fe2000000008f */
[----:B------:R-:W-:-:S02]  /*1d10*/  FADD.FTZ R101, R101, R140 ;  /* 0x0000008c65657221 */ /* 0x000fc40000010000 */
[----:B------:R-:W-:Y:S02]  /*1d20*/  FMUL.FTZ R148, R149, R148 ;  /* 0x0000009495947220 */ /* 0x000fe40000410000 */
[-C--:B------:R-:W-:Y:S02]  /*1d30*/  FFMA.FTZ R61, R34, R140.reuse, R61 ;  /* 0x0000008c223d7223 */ /* 0x080fe4000001003d */
[----:B------:R-:W-:Y:S02]  /*1d40*/  FMUL.FTZ R151, R226, R140 ;  /* 0x0000008ce2977220 */ /* 0x000fe40000410000 */
[----:B------:R-:W-:Y:S02]  /*1d50*/  FADD.FTZ R140, R203, R35 ;  /* 0x00000023cb8c7221 */ /* 0x000fe40000010000 */
[----:B------:R-:W-:Y:S02]  /*1d60*/  FFMA.FTZ R202, R33, R35, R202 ;  /* 0x0000002321ca7223 */ /* 0x000fe400000100ca */
        /* <DEDUP_REMOVED lines=37> */
.L_x_696:
[----:B------:R-:W-:Y:S05]  /*1fc0*/  BSYNC B0 ;  /* 0x0000000000007941 */ /* 0x000fea0003800000 */
.L_x_695:
        /* <DEDUP_REMOVED lines=12> */
[----:B------:R0:W5:Y:S02]  /*2090*/  @P0 LDG.E.128 R132, [R160.64] ;  /* 0x00000004a0840981 */ /* 0x000164000c1e1d00 */
[----:B0-----:R-:W-:-:S04]  /*20a0*/  LEA R160, P0, R204, c[0x0][0x190], 0x3 ;  /* 0x00006400cca07a11 */ /* 0x001fc800078018ff */
[----:B------:R-:W-:-:S06]  /*20b0*/  LEA.HI.X R161, R204, c[0x0][0x194], RZ, 0x3, P0 ;  /* 0x00006500cca17a11 */ /* 0x000fcc00000f1cff */
[----:B------:R-:W5:Y:S01]  /*20c0*/  LDG.E.64 R160, [R160.64] ;  /* 0x00000004a0a07981 */ /* 0x000f62000c1e1b00 */
[----:B------:R-:W-:-:S04]  /*20d0*/  ISETP.NE.AND P0, PT, R252, RZ, PT ;  /* 0x000000fffc00720c */ /* 0x000fc80003f05270 */
[----:B-----5:R-:W-:Y:S02]  /*20e0*/  FSEL R201, R201, RZ, !P0 ;  /* 0x000000ffc9c97208 */ /* 0x020fe40004000000 */
[--C-:B--2---:R-:W-:Y:S02]  /*20f0*/  PRMT R176, RZ, 0x5410, R141.reuse ;  /* 0x00005410ffb07816 */ /* 0x104fe4000000008d */
[----:B------:R-:W-:Y:S02]  /*2100*/  PRMT R141, RZ, 0x7610, R141 ;  /* 0x00007610ff8d7816 */ /* 0x000fe4000000008d */
[----:B------:R-:W-:Y:S01]  /*2110*/  PRMT R174, RZ, 0x7610, R140 ;  /* 0x00007610ffae7816 */ /* 0x000fe2000000008c */
[C---:B------:R-:W-:Y:S01]  /*2120*/  FADD.FTZ R176, -R201.reuse, R176 ;  /* 0x000000b0c9b07221 */ /* 0x040fe20000010100 */
[----:B------:R-:W-:Y:S02]  /*2130*/  PRMT R210, RZ, 0x5410, R140 ;  /* 0x00005410ffd27816 */ /* 0x000fe4000000008c */
[----:B------:R-:W-:Y:S01]  /*2140*/  PRMT R140, RZ, 0x5410, R142 ;  /* 0x00005410ff8c7816 */ /* 0x000fe2000000008e */
[C---:B------:R-:W-:Y:S01]  /*2150*/  FADD.FTZ R174, -R201.reuse, R174 ;  /* 0x000000aec9ae7221 */ /* 0x040fe20000010100 */
[----:B------:R-:W-:Y:S01]  /*2160*/  PRMT R182, RZ, 0x7610, R142 ;  /* 0x00007610ffb67816 */ /* 0x000fe2000000008e */
[C---:B------:R-:W-:Y:S01]  /*2170*/  FADD.FTZ R142, -R201.reuse, R141 ;  /* 0x0000008dc98e7221 */ /* 0x040fe20000010100 */
[----:B---3--:R-:W-:Y:S01]  /*2180*/  PRMT R141, RZ, 0x5410, R144 ;  /* 0x00005410ff8d7816 */ /* 0x008fe20000000090 */
[----:B------:R-:W-:Y:S01]  /*2190*/  FADD.FTZ R210, -R201, R210 ;  /* 0x000000d2c9d27221 */ /* 0x000fe20000010100 */
[----:B------:R-:W-:Y:S01]  /*21a0*/  PRMT R144, RZ, 0x7610, R144 ;  /* 0x00007610ff907816 */ /* 0x000fe20000000090 */
[C---:B------:R-:W-:Y:S01]  /*21b0*/  FMUL.FTZ R173, R149.reuse, R174 ;  /* 0x000000ae95ad7220 */ /* 0x040fe20000410000 */
[--C-:B------:R-:W-:Y:S01]  /*21c0*/  PRMT R178, RZ, 0x5410, R145.reuse ;  /* 0x00005410ffb27816 */ /* 0x100fe20000000091 */
[----:B------:R-:W-:Y:S01]  /*21d0*/  FMUL.FTZ R210, R149, R210 ;  /* 0x000000d295d27220 */ /* 0x000fe20000410000 */
[----:B------:R-:W-:Y:S01]  /*21e0*/  PRMT R180, RZ, 0x7610, R145 ;  /* 0x00007610ffb47816 */ /* 0x000fe20000000091 */
[----:B------:R-:W-:Y:S01]  /*21f0*/  FMUL.FTZ R174, R219, R141 ;  /* 0x0000008ddbae7220 */ /* 0x000fe20000410000 */
[----:B------:R-:W-:Y:S01]  /*2200*/  PRMT R184, RZ, 0x5410, R143 ;  /* 0x00005410ffb87816 */ /* 0x000fe2000000008f */
[----:B------:R-:W-:Y:S01]  /*2210*/  FMUL.FTZ R175, R149, R176 ;  /* 0x000000b095af7220 */ /* 0x000fe20000410000 */
[--C-:B------:R-:W-:Y:S01]  /*2220*/  PRMT R181, RZ, 0x5410, R146.reuse ;  /* 0x00005410ffb57816 */ /* 0x100fe20000000092 */
[----:B------:R-:W-:Y:S01]  /*2230*/  FMUL.FTZ R176, R218, R144 ;  /* 0x00000090dab07220 */ /* 0x000fe20000410000 */
[----:B------:R-:W-:Y:S01]  /*2240*/  PRMT R146, RZ, 0x7610, R146 ;  /* 0x00007610ff927816 */ /* 0x000fe20000000092 */
[----:B------:R-:W-:Y:S01]  /*2250*/  FADD.FTZ R203, R203, R174 ;  /* 0x000000aecbcb7221 */ /* 0x000fe20000010000 */
[----:B------:R-:W-:Y:S01]  /*2260*/  PRMT R185, RZ, 0x5410, R147 ;  /* 0x00005410ffb97816 */ /* 0x000fe20000000093 */
[----:B------:R-:W-:Y:S01]  /*2270*/  FFMA.FTZ R202, R210, R174, R202 ;  /* 0x000000aed2ca7223 */ /* 0x000fe200000100ca */
[----:B------:R-:W-:Y:S01]  /*2280*/  PRMT R186, RZ, 0x7610, R143 ;  /* 0x00007610ffba7816 */ /* 0x000fe2000000008f */
[----:B------:R-:W-:Y:S01]  /*2290*/  FADD.FTZ R140, -R201, R140 ;  /* 0x0000008cc98c7221 */ /* 0x000fe20000010100 */
        /* <DEDUP_REMOVED lines=13> */
[----:B------:R-:W-:-:S02]  /*2370*/  FADD.FTZ R184, -R201, R184 ;  /* 0x000000b8c9b87221 */ /* 0x000fc40000010100 */
[----:B------:R-:W-:Y:S02]  /*2380*/  FADD.FTZ R112, R112, R181 ;  /* 0x000000b570707221 */ /* 0x000fe40000010000 */
[-C--:B------:R-:W-:Y:S02]  /*2390*/  FFMA.FTZ R72, R179, R181.reuse, R72 ;  /* 0x000000b5b3487223 */ /* 0x080fe40000010048 */
[----:B------:R-:W-:Y:S02]  /*23a0*/  FADD.FTZ R182, -R201, R182 ;  /* 0x000000b6c9b67221 */ /* 0x000fe40000010100 */
[----:B------:R-:W-:Y:S02]  /*23b0*/  FMUL.FTZ R181, R215, R181 ;  /* 0x000000b5d7b57220 */ /* 0x000fe40000410000 */
[----:B------:R-:W-:Y:S02]  /*23c0*/  FADD.FTZ R140, R203, R180 ;  /* 0x000000b4cb8c7221 */ /* 0x000fe40000010000 */
[----:B------:R-:W-:-:S02]  /*23d0*/  FFMA.FTZ R202, R177, R180, R202 ;  /* 0x000000b4b1ca7223 */ /* 0x000fc400000100ca */
[C---:B------:R-:W-:Y:S02]  /*23e0*/  FMUL.FTZ R184, R149.reuse, R184 ;  /* 0x000000b895b87220 */ /* 0x040fe40000410000 */
[----:B------:R-:W-:Y:S02]  /*23f0*/  FMUL.FTZ R182, R149, R182 ;  /* 0x000000b695b67220 */ /* 0x000fe40000410000 */
[----:B------:R-:W-:Y:S02]  /*2400*/  FMUL.FTZ R183, R214, R146 ;  /* 0x00000092d6b77220 */ /* 0x000fe40000410000 */
[----:B------:R-:W-:Y:S02]  /*2410*/  FADD.FTZ R140, R140, R181 ;  /* 0x000000b58c8c7221 */ /* 0x000fe40000010000 */
[----:B------:R-:W-:Y:S02]  /*2420*/  FFMA.FTZ R202, R179, R181, R202 ;  /* 0x000000b5b3ca7223 */ /* 0x000fe400000100ca */
[----:B------:R-:W-:-:S02]  /*2430*/  FADD.FTZ R114, R114, R185 ;  /* 0x000000b972727221 */ /* 0x000fc40000010000 */
[-C--:B------:R-:W-:Y:S02]  /*2440*/  FFMA.FTZ R74, R184, R185.reuse, R74 ;  /* 0x000000b9b84a7223 */ /* 0x080fe4000001004a */
[----:B------:R-:W-:Y:S02]  /*2450*/  FADD.FTZ R186, -R201, R186 ;  /* 0x000000bac9ba7221 */ /* 0x000fe40000010100 */
[----:B------:R-:W-:Y:S02]  /*2460*/  FMUL.FTZ R185, R213, R185 ;  /* 0x000000b9d5b97220 */ /* 0x000fe40000410000 */
[----:B------:R-:W-:Y:S02]  /*2470*/  FADD.FTZ R140, R140, R183 ;  /* 0x000000b78c8c7221 */ /* 0x000fe40000010000 */
[----:B------:R-:W-:Y:S02]  /*2480*/  FFMA.FTZ R202, R182, R183, R202 ;  /* 0x000000b7b6ca7223 */ /* 0x000fe400000100ca */
[----:B------:R-:W-:-:S02]  /*2490*/  FMUL.FTZ R186, R149, R186 ;  /* 0x000000ba95ba7220 */ /* 0x000fc40000410000 */
        /* <DEDUP_REMOVED lines=13> */
.L_x_698:
[----:B------:R-:W-:Y:S05]  /*2570*/  BSYNC B0 ;  /* 0x0000000000007941 */ /* 0x000fea0003800000 */
.L_x_697:
[----:B------:R-:W0:Y:S01]  /*2580*/  S2R R140, SR_TID.X ;  /* 0x00000000008c7919 */ /* 0x000e220000002100 */
[----:B------:R-:W-:Y:S02]  /*2590*/  LOP3.LUT P6, RZ, R211, 0xff, RZ, 0xc0, !PT ;  /* 0x000000ffd3ff7812 */ /* 0x000fe400078cc0ff */
[----:B0-----:R-:W-:Y:S02]  /*25a0*/  SHF.R.U32.HI R142, RZ, 0x5, R140 ;  /* 0x00000005ff8e7819 */ /* 0x001fe4000001168c */
[----:B------:R-:W-:Y:S02]  /*25b0*/  LOP3.LUT P0, RZ, R140, 0x1f, RZ, 0xc0, !PT ;  /* 0x0000001f8cff7812 */ /* 0x000fe4000780c0ff */
[----:B------:R-:W-:-:S07]  /*25c0*/  LOP3.LUT R144, R142, 0x7fffffc, RZ, 0xc0, !PT ;  /* 0x07fffffc8e907812 */ /* 0x000fce00078ec0ff */
[----:B------:R-:W-:Y:S01]  /*25d0*/  @!P6 IADD3 R144, R144, 0x4, RZ ;  /* 0x000000049090e810 */ /* 0x000fe20007ffe0ff */
[----:B------:R-:W-:Y:S05]  /*25e0*/  BRA.DIV ~URZ, `(.L_x_699) ;  /* 0x000027827f007947 */ /* 0x000fea000b800000 */
[----:B------:R0:W1:Y:S02]  /*25f0*/  SHFL.DOWN PT, R145, R203, 0x10, 0x1f ;  /* 0x0a001f00cb917f89 */ /* 0x00006400000e0000 */
.L_x_712:
[----:B------:R-:W-:Y:S05]  /*2600*/  BRA.DIV ~URZ, `(.L_x_700) ;  /* 0x000027e27f007947 */ /* 0x000fea000b800000 */
[----:B------:R-:W2:Y:S01]  /*2610*/  SHFL.DOWN PT, R141, R202, 0x10, 0x1f ;  /* 0x0a001f00ca8d7f89 */ /* 0x000ea200000e0000 */
[----:B-1---5:R-:W-:-:S05]  /*2620*/  FADD.FTZ R201, R145, R203 ;  /* 0x000000cb91c97221 */ /* 0x022fca0000010000 */
        /* <DEDUP_REMOVED lines=11> */
[----:B01----:R-:W-:-:S05]  /*26e0*/  FADD.FTZ R203, R143, R202 ;  /* 0x000000ca8fcb7221 */ /* 0x003fca0000010000 */
[----:B------:R0:W1:Y:S01]  /*26f0*/  SHFL.DOWN PT, R145, R203, 0x1, 0x1f ;  /* 0x08201f00cb917f89 */ /* 0x00006200000e0000 */
[----:B--2---:R-:W-:-:S05]  /*2700*/  FADD.FTZ R202, R147, R204 ;  /* 0x000000cc93ca7221 */ /* 0x004fca0000010000 */
[----:B------:R0:W2:Y:S02]  /*2710*/  SHFL.DOWN PT, R141, R202, 0x1, 0x1f ;  /* 0x08201f00ca8d7f89 */ /* 0x0000a400000e0000 */
.L_x_713:
[----:B------:R-:W-:Y:S01]  /*2720*/  @!P0 LOP3.LUT R143, R142, 0x3, RZ, 0xc0, !PT ;  /* 0x000000038e8f8812 */ /* 0x000fe200078ec0ff */
[----:B-1----:R-:W-:Y:S01]  /*2730*/  FADD.FTZ R140, R145, R203 ;  /* 0x000000cb918c7221 */ /* 0x002fe20000010000 */
[----:B------:R-:W-:Y:S01]  /*2740*/  WARPSYNC 0xffffffff ;  /* 0xffffffff00007948 */ /* 0x000fe20003800000 */
[----:B--2---:R-:W-:Y:S01]  /*2750*/  FADD.FTZ R141, R141, R202 ;  /* 0x000000ca8d8d7221 */ /* 0x004fe20000010000 */
[----:B------:R-:W-:Y:S01]  /*2760*/  @!P0 IADD3 R201, R144, R143, RZ ;  /* 0x0000008f90c98210 */ /* 0x000fe20007ffe0ff */
[----:B------:R-:W-:Y:S04]  /*2770*/  BSSY B0, `(.L_x_701) ;  /* 0x000007b000007945 */ /* 0x000fe80003800000 */
[----:B------:R-:W-:Y:S04]  /*2780*/  @!P0 STS.64 [R201.X8+0x5000], R140 ;  /* 0x0050008cc9008388 */ /* 0x000fe80000008a00 */
[----:B------:R-:W-:Y:S01]  /*2790*/  BAR.SYNC.DEFER_BLOCKING 0x0 ;  /* 0x0000000000007b1d */ /* 0x000fe20000010000 */
[----:B------:R-:W-:-:S05]  /*27a0*/  ISETP.NE.AND P0, PT, R252, RZ, PT ;  /* 0x000000fffc00720c */ /* 0x000fca0003f05270 */
[----:B------:R-:W1:Y:S04]  /*27b0*/  LDS.128 R140, [R144.X8+0x5000] ;  /* 0x00500000908c7984 */ /* 0x000e680000008c00 */
[----:B------:R-:W2:Y:S01]  /*27c0*/  LDS.128 R144, [R144.X8+0x5010] ;  /* 0x0050100090907984 */ /* 0x000ea20000008c00 */
[----:B01----:R-:W-:-:S04]  /*27d0*/  FADD.FTZ R203, RZ, R140 ;  /* 0x0000008cffcb7221 */ /* 0x003fc80000010000 */
[----:B------:R-:W-:Y:S02]  /*27e0*/  FADD.FTZ R203, R142, R203 ;  /* 0x000000cb8ecb7221 */ /* 0x000fe40000010000 */
[----:B------:R-:W-:Y:S02]  /*27f0*/  FADD.FTZ R142, RZ, R141 ;  /* 0x0000008dff8e7221 */ /* 0x000fe40000010000 */
[----:B--2---:R-:W-:Y:S02]  /*2800*/  FADD.FTZ R203, R203, R144 ;  /* 0x00000090cbcb7221 */ /* 0x004fe40000010000 */
[----:B------:R-:W-:Y:S02]  /*2810*/  FADD.FTZ R142, R143, R142 ;  /* 0x0000008e8f8e7221 */ /* 0x000fe40000010000 */
[----:B------:R-:W-:Y:S02]  /*2820*/  FADD.FTZ R146, R146, R203 ;  /* 0x000000cb92927221 */ /* 0x000fe40000010000 */
[----:B------:R-:W-:-:S04]  /*2830*/  FADD.FTZ R142, R142, R145 ;  /* 0x000000918e8e7221 */ /* 0x000fc80000010000 */
[----:B------:R-:W-:Y:S02]  /*2840*/  FADD.FTZ R142, R147, R142 ;  /* 0x0000008e938e7221 */ /* 0x000fe40000010000 */
[----:B------:R-:W-:Y:S02]  /*2850*/  FMUL.FTZ R147, R146, c[0x0][0x1e0] ;  /* 0x0000780092937a20 */ /* 0x000fe40000410000 */
[----:B------:R-:W-:-:S03]  /*2860*/  FMUL.FTZ R146, R142, c[0x0][0x1e0] ;  /* 0x000078008e927a20 */ /* 0x000fc60000410000 */
[----:B------:R-:W-:Y:S01]  /*2870*/  FSEL R147, R147, RZ, !P0 ;  /* 0x000000ff93937208 */ /* 0x000fe20004000000 */
[----:B------:R-:W-:Y:S05]  /*2880*/  @!P1 BRA `(.L_x_702) ;  /* 0x0000069000009947 */ /* 0x000fea0003800000 */
[----:B------:R-:W-:Y:S01]  /*2890*/  ISETP.NE.U32.AND P0, PT, RZ, c[0x0][0x218], PT ;  /* 0x00008600ff007a0c */ /* 0x000fe20003f05070 */
[-CC-:B------:R-:W-:Y:S01]  /*28a0*/  FFMA.FTZ R141, R8, R146.reuse, R147.reuse ;  /* 0x00000092088d7223 */ /* 0x180fe20000010093 */
[----:B------:R-:W-:Y:S01]  /*28b0*/  LOP3.LUT P6, RZ, R159, 0xff, RZ, 0xc0, !PT ;  /* 0x000000ff9fff7812 */ /* 0x000fe200078cc0ff */
[----:B------:R-:W-:Y:S01]  /*28c0*/  FFMA.FTZ R142, R9, R146, R147 ;  /* 0x00000092098e7223 */ /* 0x000fe20000010093 */
[----:B------:R-:W-:Y:S01]  /*28d0*/  ISETP.NE.AND.EX P0, PT, RZ, c[0x0][0x21c], PT, P0 ;  /* 0x00008700ff007a0c */ /* 0x000fe20003f05300 */
[----:B------:R-:W-:Y:S02]  /*28e0*/  FADD.FTZ R140, R206, -R141 ;  /* 0x8000008dce8c7221 */ /* 0x000fe40000010000 */
[----:B------:R-:W-:Y:S02]  /*28f0*/  FADD.FTZ R142, R205, -R142 ;  /* 0x8000008ecd8e7221 */ /* 0x000fe40000010000 */
[----:B------:R-:W-:-:S02]  /*2900*/  FMUL.FTZ R141, R149, R140 ;  /* 0x0000008c958d7220 */ /* 0x000fc40000410000 */
[----:B------:R-:W-:Y:S02]  /*2910*/  FMUL.FTZ R143, R149, R142 ;  /* 0x0000008e958f7220 */ /* 0x000fe40000410000 */
[----:B------:R-:W-:-:S04]  /*2920*/  FFMA.FTZ R144, R4, R146, R147 ;  /* 0x0000009204907223 */ /* 0x000fc80000010093 */
[----:B------:R-:W-:Y:S01]  /*2930*/  @P0 PRMT R140, RZ, 0x5410, R118 ;  /* 0x00005410ff8c0816 */ /* 0x000fe20000000076 */
[----:B------:R-:W-:-:S04]  /*2940*/  FADD.FTZ R144, R209, -R144 ;  /* 0x80000090d1907221 */ /* 0x000fc80000010000 */
[----:B------:R-:W-:Y:S01]  /*2950*/  @P0 FADD.FTZ R141, R141, R140 ;  /* 0x0000008c8d8d0221 */ /* 0x000fe20000010000 */
[----:B------:R-:W-:-:S05]  /*2960*/  @P0 PRMT R140, RZ, 0x7610, R118 ;  /* 0x00007610ff8c0816 */ /* 0x000fca0000000076 */
[----:B------:R-:W-:Y:S02]  /*2970*/  @P0 FADD.FTZ R143, R143, R140 ;  /* 0x0000008c8f8f0221 */ /* 0x000fe40000010000 */
[-C--:B------:R-:W-:Y:S02]  /*2980*/  FMUL.FTZ R140, R141, R150.reuse ;  /* 0x000000968d8c7220 */ /* 0x080fe40000410000 */
[----:B------:R-:W-:Y:S02]  /*2990*/  FMUL.FTZ R142, R143, R150 ;  /* 0x000000968f8e7220 */ /* 0x000fe40000410000 */
[----:B------:R-:W-:Y:S02]  /*29a0*/  FMUL.FTZ R140, R140, c[0x0][0x1e8] ;  /* 0x00007a008c8c7a20 */ /* 0x000fe40000410000 */
[----:B------:R-:W-:-:S03]  /*29b0*/  FMUL.FTZ R142, R142, c[0x0][0x1e8] ;  /* 0x00007a008e8e7a20 */ /* 0x000fc60000410000 */
[----:B------:R-:W-:Y:S02]  /*29c0*/  FSEL R140, R140, RZ, P6 ;  /* 0x000000ff8c8c7208 */ /* 0x000fe40003000000 */
[----:B------:R-:W-:-:S04]  /*29d0*/  LOP3.LUT P6, RZ, R159, 0xff00, RZ, 0xc0, !PT ;  /* 0x0000ff009fff7812 */ /* 0x000fc800078cc0ff */
[----:B------:R-:W-:Y:S02]  /*29e0*/  FSEL R145, R142, RZ, P6 ;  /* 0x000000ff8e917208 */ /* 0x000fe40003000000 */
[----:B------:R-:W-:Y:S02]  /*29f0*/  ISETP.NE.U32.AND P6, PT, RZ, c[0x0][0x258], PT ;  /* 0x00009600ff007a0c */ /* 0x000fe40003fc5070 */
[----:B------:R-:W-:Y:S01]  /*2a00*/  F2FP.BF16.PACK_AB R142, R145, R140 ;  /* 0x0000008c918e723e */ /* 0x000fe200000010ff */
[----:B------:R-:W-:Y:S01]  /*2a10*/  FFMA.FTZ R140, R3, R146, R147 ;  /* 0x00000092038c7223 */ /* 0x000fe20000010093 */
[----:B------:R-:W-:Y:S02]  /*2a20*/  ISETP.NE.AND.EX P6, PT, RZ, c[0x0][0x25c], PT, P6 ;  /* 0x00009700ff007a0c */ /* 0x000fe40003fc5360 */
[----:B------:R-:W-:Y:S01]  /*2a30*/  @P0 PRMT R145, RZ, 0x5410, R117 ;  /* 0x00005410ff910816 */ /* 0x000fe20000000075 */
[----:B------:R-:W-:-:S04]  /*2a40*/  FADD.FTZ R140, R5, -R140 ;  /* 0x8000008c058c7221 */ /* 0x000fc80000010000 */
[----:B------:R-:W-:Y:S01]  /*2a50*/  FMUL.FTZ R201, R149, R140 ;  /* 0x0000008c95c97220 */ /* 0x000fe20000410000 */
[----:B------:R-:W-:-:S05]  /*2a60*/  @P0 PRMT R140, RZ, 0x5410, R116 ;  /* 0x00005410ff8c0816 */ /* 0x000fca0000000074 */
[----:B------:R-:W-:Y:S01]  /*2a70*/  @P6 F2FP.BF16.PACK_AB R141, RZ, R141 ;  /* 0x0000008dff8d623e */ /* 0x000fe200000010ff */
[----:B------:R-:W-:Y:S01]  /*2a80*/  @P0 FADD.FTZ R201, R201, R140 ;  /* 0x0000008cc9c90221 */ /* 0x000fe20000010000 */
[----:B------:R-:W-:Y:S02]  /*2a90*/  @P6 F2FP.BF16.PACK_AB R143, RZ, R143 ;  /* 0x0000008fff8f623e */ /* 0x000fe400000010ff */
[----:B------:R-:W-:Y:S01]  /*2aa0*/  @P6 PRMT R138, R141, 0x7610, R138 ;  /* 0x000076108d8a6816 */ /* 0x000fe2000000008a */
[----:B------:R-:W-:Y:S01]  /*2ab0*/  FFMA.FTZ R141, R6, R146, R147 ;  /* 0x00000092068d7223 */ /* 0x000fe20000010093 */
[----:B------:R-:W-:Y:S02]  /*2ac0*/  @P0 PRMT R140, RZ, 0x7610, R116 ;  /* 0x00007610ff8c0816 */ /* 0x000fe40000000074 */
[----:B------:R-:W-:Y:S01]  /*2ad0*/  @P6 PRMT R138, R138, 0x5410, R143 ;  /* 0x000054108a8a6816 */ /* 0x000fe2000000008f */
[----:B------:R-:W-:Y:S02]  /*2ae0*/  FMUL.FTZ R143, R149, R144 ;  /* 0x00000090958f7220 */ /* 0x000fe40000410000 */
[----:B------:R-:W-:-:S02]  /*2af0*/  FFMA.FTZ R144, R7, R146, R147 ;  /* 0x0000009207907223 */ /* 0x000fc40000010093 */
[----:B------:R-:W-:Y:S02]  /*2b00*/  @P0 FADD.FTZ R143, R143, R140 ;  /* 0x0000008c8f8f0221 */ /* 0x000fe40000010000 */
[----:B------:R-:W-:Y:S02]  /*2b10*/  FADD.FTZ R144, R207, -R144 ;  /* 0x80000090cf907221 */ /* 0x000fe40000010000 */
[----:B------:R-:W-:Y:S02]  /*2b20*/  FADD.FTZ R140, R208, -R141 ;  /* 0x8000008dd08c7221 */ /* 0x000fe40000010000 */
[C---:B------:R-:W-:Y:S01]  /*2b30*/  FMUL.FTZ R141, R149.reuse, R144 ;  /* 0x00000090958d7220 */ /* 0x040fe20000410000 */
[----:B------:R-:W-:Y:S01]  /*2b40*/  @P0 PRMT R144, RZ, 0x7610, R117 ;  /* 0x00007610ff900816 */ /* 0x000fe20000000075 */
[----:B------:R-:W-:-:S04]  /*2b50*/  FMUL.FTZ R140, R149, R140 ;  /* 0x0000008c958c7220 */ /* 0x000fc80000410000 */
[----:B------:R-:W-:Y:S02]  /*2b60*/  @P0 FADD.FTZ R141, R141, R144 ;  /* 0x000000908d8d0221 */ /* 0x000fe40000010000 */
[-C--:B------:R-:W-:Y:S02]  /*2b70*/  FFMA.FTZ R144, R10, R146.reuse, R147 ;  /* 0x000000920a907223 */ /* 0x080fe40000010093 */
[----:B------:R-:W-:Y:S02]  /*2b80*/  @P0 FADD.FTZ R140, R140, R145 ;  /* 0x000000918c8c0221 */ /* 0x000fe40000010000 */
[----:B------:R-:W-:Y:S02]  /*2b90*/  FADD.FTZ R144, R197, -R144 ;  /* 0x80000090c5907221 */ /* 0x000fe40000010000 */
[----:B------:R-:W-:Y:S02]  /*2ba0*/  FFMA.FTZ R145, R11, R146, R147 ;  /* 0x000000920b917223 */ /* 0x000fe40000010093 */
[----:B------:R-:W-:Y:S01]  /*2bb0*/  FMUL.FTZ R203, R149, R144 ;  /* 0x0000009095cb7220 */ /* 0x000fe20000410000 */
[----:B------:R-:W-:-:S05]  /*2bc0*/  @P0 PRMT R144, RZ, 0x5410, R119 ;  /* 0x00005410ff900816 */ /* 0x000fca0000000077 */
[----:B------:R-:W-:Y:S02]  /*2bd0*/  @P0 FADD.FTZ R203, R203, R144 ;  /* 0x00000090cbcb0221 */ /* 0x000fe40000010000 */
[----:B------:R-:W-:-:S04]  /*2be0*/  FADD.FTZ R144, R196, -R145 ;  /* 0x80000091c4907221 */ /* 0x000fc80000010000 */
[----:B------:R-:W-:Y:S01]  /*2bf0*/  FMUL.FTZ R145, R149, R144 ;  /* 0x0000009095917220 */ /* 0x000fe20000410000 */
[----:B------:R-:W-:-:S05]  /*2c00*/  @P0 PRMT R144, RZ, 0x7610, R119 ;  /* 0x00007610ff900816 */ /* 0x000fca0000000077 */
[----:B------:R-:W-:Y:S01]  /*2c10*/  @P0 FADD.FTZ R145, R145, R144 ;  /* 0x0000009091910221 */ /* 0x000fe20000010000 */
[----:B------:R-:W-:Y:S01]  /*2c20*/  @P6 F2FP.BF16.PACK_AB R144, RZ, R140 ;  /* 0x0000008cff90623e */ /* 0x000fe200000010ff */
[-C--:B------:R-:W-:Y:S01]  /*2c30*/  FMUL.FTZ R140, R140, R150.reuse ;  /* 0x000000968c8c7220 */ /* 0x080fe20000410000 */
[----:B------:R-:W-:Y:S02]  /*2c40*/  LOP3.LUT P0, RZ, R158, 0xff0000, RZ, 0xc0, !PT ;  /* 0x00ff00009eff7812 */ /* 0x000fe4000780c0ff */
[----:B------:R-:W-:Y:S01]  /*2c50*/  @P6 PRMT R137, R144, 0x7610, R137 ;  /* 0x0000761090896816 */ /* 0x000fe20000000089 */
[----:B------:R-:W-:Y:S01]  /*2c60*/  FMUL.FTZ R140, R140, c[0x0][0x1e8] ;  /* 0x00007a008c8c7a20 */ /* 0x000fe20000410000 */
[----:B------:R-:W-:Y:S01]  /*2c70*/  @P6 F2FP.BF16.PACK_AB R144, RZ, R141 ;  /* 0x0000008dff90623e */ /* 0x000fe200000010ff */
[----:B------:R-:W-:-:S03]  /*2c80*/  FMUL.FTZ R141, R141, R150 ;  /* 0x000000968d8d7220 */ /* 0x000fc60000410000 */
[----:B------:R-:W-:Y:S01]  /*2c90*/  FSEL R140, R140, RZ, P0 ;  /* 0x000000ff8c8c7208 */ /* 0x000fe20000000000 */
[----:B------:R-:W-:Y:S01]  /*2ca0*/  FMUL.FTZ R141, R141, c[0x0][0x1e8] ;  /* 0x00007a008d8d7a20 */ /* 0x000fe20000410000 */
[----:B------:R-:W-:Y:S02]  /*2cb0*/  LOP3.LUT P0, RZ, R158, 0xff000000, RZ, 0xc0, !PT ;  /* 0xff0000009eff7812 */ /* 0x000fe4000780c0ff */
[----:B------:R-:W-:Y:S02]  /*2cc0*/  @P6 PRMT R137, R137, 0x5410, R144 ;  /* 0x0000541089896816 */ /* 0x000fe40000000090 */
[----:B------:R-:W-:-:S04]  /*2cd0*/  FSEL R141, R141, RZ, P0 ;  /* 0x000000ff8d8d7208 */ /* 0x000fc80000000000 */
[----:B------:R-:W-:Y:S02]  /*2ce0*/  F2FP.BF16.PACK_AB R141, R141, R140 ;  /* 0x0000008c8d8d723e */ /* 0x000fe400000010ff */
[----:B------:R-:W-:Y:S01]  /*2cf0*/  @P6 F2FP.BF16.PACK_AB R140, RZ, R201 ;  /* 0x000000c9ff8c623e */ /* 0x000fe200000010ff */
[----:B------:R-:W-:-:S03]  /*2d00*/  FMUL.FTZ R201, R201, R150 ;  /* 0x00000096c9c97220 */ /* 0x000fc60000410000 */
[----:B------:R-:W-:Y:S02]  /*2d10*/  @P6 PRMT R136, R140, 0x7610, R136 ;  /* 0x000076108c886816 */ /* 0x000fe40000000088 */
[----:B------:R-:W-:-:S04]  /*2d20*/  MOV R140, R158 ;  /* 0x0000009e008c7202 */ /* 0x000fc80000000f00 */
[----:B------:R-:W-:Y:S02]  /*2d30*/  LOP3.LUT P0, RZ, R140, 0xff, RZ, 0xc0, !PT ;  /* 0x000000ff8cff7812 */ /* 0x000fe4000780c0ff */
[----:B------:R-:W-:Y:S01]  /*2d40*/  @P6 F2FP.BF16.PACK_AB R140, RZ, R143 ;  /* 0x0000008fff8c623e */ /* 0x000fe200000010ff */
[----:B------:R-:W-:-:S03]  /*2d50*/  FMUL.FTZ R143, R143, R150 ;  /* 0x000000968f8f7220 */ /* 0x000fc60000410000 */
[----:B------:R-:W-:Y:S01]  /*2d60*/  @P6 PRMT R136, R136, 0x5410, R140 ;  /* 0x0000541088886816 */ /* 0x000fe2000000008c */
[----:B------:R-:W-:Y:S01]  /*2d70*/  FMUL.FTZ R143, R143, c[0x0][0x1e8] ;  /* 0x00007a008f8f7a20 */ /* 0x000fe20000410000 */
        /* <DEDUP_REMOVED lines=8> */
[----:B------:R-:W-:Y:S01]  /*2e00*/  LOP3.LUT P6, RZ, R159, 0xff0000, RZ, 0xc0, !PT ;  /* 0x00ff00009fff7812 */ /* 0x000fe200078cc0ff */
[----:B------:R-:W-:Y:S01]  /*2e10*/  FMUL.FTZ R145, R145, c[0x0][0x1e8] ;  /* 0x00007a0091917a20 */ /* 0x000fe20000410000 */
[----:B------:R-:W-:Y:S02]  /*2e20*/  HFMA2.MMA R201, -RZ, RZ, 0, 9.5367431640625e-07 ;  /* 0x00000010ffc97435 */ /* 0x000fe400000001ff */
[----:B------:R-:W-:Y:S02]  /*2e30*/  FSEL R140, R140, RZ, P0 ;  /* 0x000000ff8c8c7208 */ /* 0x000fe40000000000 */
[----:B------:R-:W-:Y:S02]  /*2e40*/  LOP3.LUT P0, RZ, R158, 0xff00, RZ, 0xc0, !PT ;  /* 0x0000ff009eff7812 */ /* 0x000fe4000780c0ff */
[----:B------:R-:W-:-:S02]  /*2e50*/  FSEL R203, R203, RZ, P6 ;  /* 0x000000ffcbcb7208 */ /* 0x000fc40003000000 */
[----:B------:R-:W-:Y:S02]  /*2e60*/  FSEL R143, R143, RZ, P0 ;  /* 0x000000ff8f8f7208 */ /* 0x000fe40000000000 */
[----:B------:R-:W-:Y:S02]  /*2e70*/  ISETP.NE.U32.AND P0, PT, RZ, c[0x0][0x258], PT ;  /* 0x00009600ff007a0c */ /* 0x000fe40003f05070 */
[----:B------:R-:W-:Y:S02]  /*2e80*/  LOP3.LUT P6, RZ, R159, 0xff000000, RZ, 0xc0, !PT ;  /* 0xff0000009fff7812 */ /* 0x000fe400078cc0ff */
[----:B------:R-:W-:Y:S02]  /*2e90*/  ISETP.NE.AND.EX P0, PT, RZ, c[0x0][0x25c], PT, P0 ;  /* 0x00009700ff007a0c */ /* 0x000fe40003f05300 */
[----:B------:R-:W-:Y:S02]  /*2ea0*/  FSEL R144, R145, RZ, P6 ;  /* 0x000000ff91907208 */ /* 0x000fe40003000000 */
[----:B------:R-:W-:-:S02]  /*2eb0*/  F2FP.BF16.PACK_AB R140, R143, R140 ;  /* 0x0000008c8f8c723e */ /* 0x000fc400000010ff */
[----:B------:R-:W-:-:S07]  /*2ec0*/  F2FP.BF16.PACK_AB R143, R144, R203 ;  /* 0x000000cb908f723e */ /* 0x000fce00000010ff */
[----:B------:R-:W-:-:S05]  /*2ed0*/  @P0 IMAD.WIDE.U32 R144, R2, R201, c[0x0][0x258] ;  /* 0x0000960002900625 */ /* 0x000fca00078e00c9 */
[----:B------:R0:W-:Y:S02]  /*2ee0*/  @P0 STG.E.128 [R144.64], R136 ;  /* 0x0000008890000986 */ /* 0x0001e4000c101d04 */
[C---:B0-----:R-:W-:Y:S01]  /*2ef0*/  IMAD.WIDE.U32 R144, R2.reuse, R201, c[0x0][0x248] ;  /* 0x0000920002907625 */ /* 0x041fe200078e00c9 */
[----:B------:R-:W-:-:S04]  /*2f00*/  IADD3 R2, R2, 0x80, RZ ;  /* 0x0000008002027810 */ /* 0x000fc80007ffe0ff */
[----:B------:R0:W-:Y:S03]  /*2f10*/  STG.E.128 [R144.64], R140 ;  /* 0x0000008c90007986 */ /* 0x0001e6000c101d04 */
.L_x_702:
[----:B------:R-:W-:Y:S05]  /*2f20*/  BSYNC B0 ;  /* 0x0000000000007941 */ /* 0x000fea0003800000 */
.L_x_701:
[----:B------:R-:W-:Y:S01]  /*2f30*/  BSSY B0, `(.L_x_703) ;  /* 0x000006b000007945 */ /* 0x000fe20003800000 */
[----:B------:R-:W-:Y:S05]  /*2f40*/  @!P2 BRA `(.L_x_704) ;  /* 0x000006900000a947 */ /* 0x000fea0003800000 */
[----:B------:R-:W-:Y:S01]  /*2f50*/  ISETP.NE.U32.AND P0, PT, RZ, c[0x0][0x218], PT ;  /* 0x00008600ff007a0c */ /* 0x000fe20003f05070 */
[-CC-:B0-----:R-:W-:Y:S01]  /*2f60*/  FFMA.FTZ R141, R16, R146.reuse, R147.reuse ;  /* 0x00000092108d7223 */ /* 0x181fe20000010093 */
        /* <DEDUP_REMOVED lines=21> */
[----:B------:R-:W-:Y:S02]  /*30c0*/  F2FP.BF16.PACK_AB R142, R145, R140 ;  /* 0x0000008c918e723e */ /* 0x000fe400000010ff */
[----:B------:R-:W-:Y:S02]  /*30d0*/  ISETP.NE.AND.EX P6, PT, RZ, c[0x0][0x25c], PT, P6 ;  /* 0x00009700ff007a0c */ /* 0x000fe40003fc5360 */
[----:B------:R-:W-:-:S11]  /*30e0*/  @P0 PRMT R145, RZ, 0x5410, R121 ;  /* 0x00005410ff910816 */ /* 0x000fd60000000079 */
[----:B------:R-:W-:Y:S02]  /*30f0*/  @P6 F2FP.BF16.PACK_AB R141, RZ, R141 ;  /* 0x0000008dff8d623e */ /* 0x000fe400000010ff */
[----:B------:R-:W-:Y:S02]  /*3100*/  @P6 F2FP.BF16.PACK_AB R143, RZ, R143 ;  /* 0x0000008fff8f623e */ /* 0x000fe400000010ff */
[----:B------:R-:W-:Y:S01]  /*3110*/  @P6 PRMT R138, R141, 0x7610, R138 ;  /* 0x000076108d8a6816 */ /* 0x000fe2000000008a */
[----:B------:R-:W-:-:S03]  /*3120*/  FFMA.FTZ R141, R12, R146, R147 ;  /* 0x000000920c8d7223 */ /* 0x000fc60000010093 */
[----:B------:R-:W-:Y:S01]  /*3130*/  @P6 PRMT R138, R138, 0x5410, R143 ;  /* 0x000054108a8a6816 */ /* 0x000fe2000000008f */
[----:B------:R-:W-:Y:S02]  /*3140*/  FADD.FTZ R140, R200, -R141 ;  /* 0x8000008dc88c7221 */ /* 0x000fe40000010000 */
[C---:B------:R-:W-:Y:S02]  /*3150*/  FMUL.FTZ R143, R149.reuse, R144 ;  /* 0x00000090958f7220 */ /* 0x040fe40000410000 */
[----:B------:R-:W-:Y:S01]  /*3160*/  FMUL.FTZ R201, R149, R140 ;  /* 0x0000008c95c97220 */ /* 0x000fe20000410000 */
[----:B------:R-:W-:Y:S01]  /*3170*/  @P0 PRMT R140, RZ, 0x5410, R120 ;  /* 0x00005410ff8c0816 */ /* 0x000fe20000000078 */
[-CC-:B------:R-:W-:Y:S02]  /*3180*/  FFMA.FTZ R141, R14, R146.reuse, R147.reuse ;  /* 0x000000920e8d7223 */ /* 0x180fe40000010093 */
[----:B------:R-:W-:Y:S02]  /*3190*/  FFMA.FTZ R144, R15, R146, R147 ;  /* 0x000000920f907223 */ /* 0x000fe40000010093 */
[----:B------:R-:W-:Y:S01]  /*31a0*/  @P0 FADD.FTZ R201, R201, R140 ;  /* 0x0000008cc9c90221 */ /* 0x000fe20000010000 */
[----:B------:R-:W-:Y:S01]  /*31b0*/  @P0 PRMT R140, RZ, 0x7610, R120 ;  /* 0x00007610ff8c0816 */ /* 0x000fe20000000078 */
[----:B------:R-:W-:-:S04]  /*31c0*/  FADD.FTZ R144, R195, -R144 ;  /* 0x80000090c3907221 */ /* 0x000fc80000010000 */
[----:B------:R-:W-:Y:S02]  /*31d0*/  @P0 FADD.FTZ R143, R143, R140 ;  /* 0x0000008c8f8f0221 */ /* 0x000fe40000010000 */
[----:B------:R-:W-:Y:S02]  /*31e0*/  FADD.FTZ R140, R198, -R141 ;  /* 0x8000008dc68c7221 */ /* 0x000fe40000010000 */
[C---:B------:R-:W-:Y:S01]  /*31f0*/  FMUL.FTZ R141, R149.reuse, R144 ;  /* 0x00000090958d7220 */ /* 0x040fe20000410000 */
[----:B------:R-:W-:Y:S01]  /*3200*/  @P0 PRMT R144, RZ, 0x7610, R121 ;  /* 0x00007610ff900816 */ /* 0x000fe20000000079 */
[----:B------:R-:W-:-:S04]  /*3210*/  FMUL.FTZ R140, R149, R140 ;  /* 0x0000008c958c7220 */ /* 0x000fc80000410000 */
[----:B------:R-:W-:Y:S02]  /*3220*/  @P0 FADD.FTZ R140, R140, R145 ;  /* 0x000000918c8c0221 */ /* 0x000fe40000010000 */
[----:B------:R-:W-:Y:S02]  /*3230*/  FFMA.FTZ R145, R18, R146, R147 ;  /* 0x0000009212917223 */ /* 0x000fe40000010093 */
[----:B------:R-:W-:Y:S02]  /*3240*/  @P0 FADD.FTZ R141, R141, R144 ;  /* 0x000000908d8d0221 */ /* 0x000fe40000010000 */
[----:B------:R-:W-:-:S04]  /*3250*/  FADD.FTZ R144, R192, -R145 ;  /* 0x80000091c0907221 */ /* 0x000fc80000010000 */
[----:B------:R-:W-:Y:S01]  /*3260*/  FMUL.FTZ R203, R149, R144 ;  /* 0x0000009095cb7220 */ /* 0x000fe20000410000 */
[----:B------:R-:W-:-:S05]  /*3270*/  @P0 PRMT R144, RZ, 0x5410, R123 ;  /* 0x00005410ff900816 */ /* 0x000fca000000007b */
[----:B------:R-:W-:Y:S02]  /*3280*/  @P0 FADD.FTZ R203, R203, R144 ;  /* 0x00000090cbcb0221 */ /* 0x000fe40000010000 */
[----:B------:R-:W-:-:S04]  /*3290*/  FFMA.FTZ R144, R19, R146, R147 ;  /* 0x0000009213907223 */ /* 0x000fc80000010093 */
        /* <DEDUP_REMOVED lines=52> */
.L_x_704:
[----:B------:R-:W-:Y:S05]  /*35e0*/  BSYNC B0 ;  /* 0x0000000000007941 */ /* 0x000fea0003800000 */
.L_x_703:
        /* <DEDUP_REMOVED lines=107> */
.L_x_706:
[----:B------:R-:W-:Y:S05]  /*3ca0*/  BSYNC B0 ;  /* 0x0000000000007941 */ /* 0x000fea0003800000 */
.L_x_705:
        /* <DEDUP_REMOVED lines=35> */
[----:B------:R-:W-:Y:S02]  /*3ee0*/  @P6 PRMT R138, R141, 0x7610, R138 ;  /* 0x000076108d8a6816 */ /* 0x000fe4000000008a */
[----:B------:R-:W-:Y:S02]  /*3ef0*/  @P0 PRMT R140, RZ, 0x7610, R128 ;  /* 0x00007610ff8c0816 */ /* 0x000fe40000000080 */
[----:B------:R-:W-:Y:S01]  /*3f00*/  @P6 PRMT R138, R138, 0x5410, R143 ;  /* 0x000054108a8a6816 */ /* 0x000fe2000000008f */
[----:B------:R-:W-:Y:S02]  /*3f10*/  FMUL.FTZ R143, R149, R144 ;  /* 0x00000090958f7220 */ /* 0x000fe40000410000 */
[----:B------:R-:W-:-:S02]  /*3f20*/  FFMA.FTZ R144, R162, R146, R147 ;  /* 0x00000092a2907223 */ /* 0x000fc40000010093 */
[----:B------:R-:W-:Y:S02]  /*3f30*/  @P0 FADD.FTZ R143, R143, R140 ;  /* 0x0000008c8f8f0221 */ /* 0x000fe40000010000 */
[----:B------:R-:W-:Y:S02]  /*3f40*/  FFMA.FTZ R140, R148, R146, R147 ;  /* 0x00000092948c7223 */ /* 0x000fe40000010093 */
        /* <DEDUP_REMOVED lines=65> */
.L_x_708:
[----:B------:R-:W-:Y:S05]  /*4360*/  BSYNC B0 ;  /* 0x0000000000007941 */ /* 0x000fea0003800000 */
.L_x_707:
[----:B------:R-:W-:Y:S01]  /*4370*/  BSSY B0, `(.L_x_709) ;  /* 0x000006a000007945 */ /* 0x000fe20003800000 */
[----:B------:R-:W-:Y:S05]  /*4380*/  @!P5 BRA `(.L_x_710) ;  /* 0x000006800000d947 */ /* 0x000fea0003800000 */
[----:B------:R-:W-:Y:S01]  /*4390*/  ISETP.NE.U32.AND P0, PT, RZ, c[0x0][0x218], PT ;  /* 0x00008600ff007a0c */ /* 0x000fe20003f05070 */
[-CC-:B0-----:R-:W-:Y:S01]  /*43a0*/  FFMA.FTZ R143, R210, R146.reuse, R147.reuse ;  /* 0x00000092d28f7223 */ /* 0x181fe20000010093 */
[----:B------:R-:W-:Y:S01]  /*43b0*/  ISETP.NE.U32.AND P6, PT, RZ, c[0x0][0x258], PT ;  /* 0x00009600ff007a0c */ /* 0x000fe20003fc5070 */
[-CC-:B------:R-:W-:Y:S01]  /*43c0*/  FFMA.FTZ R203, R173, R146.reuse, R147.reuse ;  /* 0x00000092adcb7223 */ /* 0x180fe20000010093 */
[----:B------:R-:W-:Y:S01]  /*43d0*/  ISETP.NE.AND.EX P0, PT, RZ, c[0x0][0x21c], PT, P0 ;  /* 0x00008700ff007a0c */ /* 0x000fe20003f05300 */
[-CC-:B------:R-:W-:Y:S01]  /*43e0*/  FFMA.FTZ R201, R175, R146.reuse, R147.reuse ;  /* 0x00000092afc97223 */ /* 0x180fe20000010093 */
[----:B------:R-:W-:Y:S01]  /*43f0*/  ISETP.NE.AND.EX P6, PT, RZ, c[0x0][0x25c], PT, P6 ;  /* 0x00009700ff007a0c */ /* 0x000fe20003fc5360 */
[-CC-:B------:R-:W-:Y:S02]  /*4400*/  FFMA.FTZ R145, R177, R146.reuse, R147.reuse ;  /* 0x00000092b1917223 */ /* 0x180fe40000010093 */
[----:B------:R-:W-:-:S02]  /*4410*/  FFMA.FTZ R142, R179, R146, R147 ;  /* 0x00000092b38e7223 */ /* 0x000fc40000010093 */
[-CC-:B------:R-:W-:Y:S02]  /*4420*/  FFMA.FTZ R144, R182, R146.reuse, R147.reuse ;  /* 0x00000092b6907223 */ /* 0x180fe40000010093 */
[-CC-:B------:R-:W-:Y:S02]  /*4430*/  FFMA.FTZ R140, R184, R146.reuse, R147.reuse ;  /* 0x00000092b88c7223 */ /* 0x180fe40000010093 */
[----:B------:R-:W-:Y:S02]  /*4440*/  FFMA.FTZ R141, R186, R146, R147 ;  /* 0x00000092ba8d7223 */ /* 0x000fe40000010093 */
[----:B------:R-:W-:Y:S02]  /*4450*/  FADD.FTZ R143, R174, -R143 ;  /* 0x8000008fae8f7221 */ /* 0x000fe40000010000 */
[----:B------:R-:W-:Y:S02]  /*4460*/  FADD.FTZ R147, R176, -R203 ;  /* 0x800000cbb0937221 */ /* 0x000fe40000010000 */
[----:B------:R-:W-:-:S02]  /*4470*/  FADD.FTZ R204, R178, -R201 ;  /* 0x800000c9b2cc7221 */ /* 0x000fc40000010000 */
[----:B------:R-:W-:Y:S02]  /*4480*/  FADD.FTZ R202, R180, -R145 ;  /* 0x80000091b4ca7221 */ /* 0x000fe40000010000 */
[----:B------:R-:W-:Y:S02]  /*4490*/  FADD.FTZ R142, R181, -R142 ;  /* 0x8000008eb58e7221 */ /* 0x000fe40000010000 */
[----:B------:R-:W-:Y:S02]  /*44a0*/  FADD.FTZ R144, R183, -R144 ;  /* 0x80000090b7907221 */ /* 0x000fe40000010000 */
[----:B------:R-:W-:Y:S02]  /*44b0*/  FADD.FTZ R146, R185, -R140 ;  /* 0x8000008cb9927221 */ /* 0x000fe40000010000 */
[----:B------:R-:W-:Y:S01]  /*44c0*/  FADD.FTZ R140, R187, -R141 ;  /* 0x8000008dbb8c7221 */ /* 0x000fe20000010000 */
[----:B------:R-:W-:Y:S01]  /*44d0*/  @P0 PRMT R141, RZ, 0x5410, R134 ;  /* 0x00005410ff8d0816 */ /* 0x000fe20000000086 */
[----:B------:R-:W-:-:S02]  /*44e0*/  FMUL.FTZ R143, R149, R143 ;  /* 0x0000008f958f7220 */ /* 0x000fc40000410000 */
[C---:B------:R-:W-:Y:S02]  /*44f0*/  FMUL.FTZ R147, R149.reuse, R147 ;  /* 0x0000009395937220 */ /* 0x040fe40000410000 */
[C---:B------:R-:W-:Y:S02]  /*4500*/  FMUL.FTZ R201, R149.reuse, R204 ;  /* 0x000000cc95c97220 */ /* 0x040fe40000410000 */
[C---:B------:R-:W-:Y:S02]  /*4510*/  FMUL.FTZ R203, R149.reuse, R202 ;  /* 0x000000ca95cb7220 */ /* 0x040fe40000410000 */
[C---:B------:R-:W-:Y:S02]  /*4520*/  FMUL.FTZ R142, R149.reuse, R142 ;  /* 0x0000008e958e7220 */ /* 0x040fe40000410000 */
[C---:B------:R-:W-:Y:S02]  /*4530*/  FMUL.FTZ R144, R149.reuse, R144 ;  /* 0x0000009095907220 */ /* 0x040fe40000410000 */
[----:B------:R-:W-:-:S02]  /*4540*/  FMUL.FTZ R146, R149, R146 ;  /* 0x0000009295927220 */ /* 0x000fc40000410000 */
[----:B------:R-:W-:Y:S01]  /*4550*/  FMUL.FTZ R149, R149, R140 ;  /* 0x0000008c95957220 */ /* 0x000fe20000410000 */
[----:B------:R-:W-:Y:S01]  /*4560*/  @P0 PRMT R140, RZ, 0x5410, R133 ;  /* 0x00005410ff8c0816 */ /* 0x000fe20000000085 */
[----:B------:R-:W-:-:S04]  /*4570*/  @P0 FADD.FTZ R142, R142, R141 ;  /* 0x0000008d8e8e0221 */ /* 0x000fc80000010000 */
[----:B------:R-:W-:Y:S01]  /*4580*/  @P0 FADD.FTZ R201, R201, R140 ;  /* 0x0000008cc9c90221 */ /* 0x000fe20000010000 */
[----:B------:R-:W-:Y:S01]  /*4590*/  @P6 F2FP.BF16.PACK_AB R141, RZ, R142 ;  /* 0x0000008eff8d623e */ /* 0x000fe200000010ff */
[----:B------:R-:W-:-:S03]  /*45a0*/  FMUL.FTZ R142, R142, R150 ;  /* 0x000000968e8e7220 */ /* 0x000fc60000410000 */
[----:B------:R-:W-:Y:S01]  /*45b0*/  @P6 F2FP.BF16.PACK_AB R140, RZ, R201 ;  /* 0x000000c9ff8c623e */ /* 0x000fe200000010ff */
[----:B------:R-:W-:Y:S01]  /*45c0*/  FMUL.FTZ R142, R142, c[0x0][0x1e8] ;  /* 0x00007a008e8e7a20 */ /* 0x000fe20000410000 */
[----:B------:R-:W-:Y:S01]  /*45d0*/  @P6 PRMT R138, R141, 0x7610, R138 ;  /* 0x000076108d8a6816 */ /* 0x000fe2000000008a */
[----:B------:R-:W-:Y:S01]  /*45e0*/  FMUL.FTZ R201, R201, R150 ;  /* 0x00000096c9c97220 */ /* 0x000fe20000410000 */
[----:B------:R-:W-:Y:S02]  /*45f0*/  @P6 PRMT R137, R140, 0x7610, R137 ;  /* 0x000076108c896816 */ /* 0x000fe40000000089 */
[----:B------:R-:W-:Y:S02]  /*4600*/  @P0 PRMT R140, RZ, 0x5410, R132 ;  /* 0x00005410ff8c0816 */ /* 0x000fe40000000084 */
[----:B------:R-:W-:-:S03]  /*4610*/  @P0 PRMT R141, RZ, 0x7610, R134 ;  /* 0x00007610ff8d0816 */ /* 0x000fc60000000086 */
[----:B------:R-:W-:Y:S01]  /*4620*/  @P0 FADD.FTZ R143, R143, R140 ;  /* 0x0000008c8f8f0221 */ /* 0x000fe20000010000 */
[----:B------:R-:W-:Y:S01]  /*4630*/  @P0 PRMT R140, RZ, 0x7610, R132 ;  /* 0x00007610ff8c0816 */ /* 0x000fe20000000084 */
[----:B------:R-:W-:Y:S01]  /*4640*/  @P0 FADD.FTZ R144, R144, R141 ;  /* 0x0000008d90900221 */ /* 0x000fe20000010000 */
[----:B------:R-:W-:Y:S02]  /*4650*/  @P0 PRMT R141, RZ, 0x5410, R135 ;  /* 0x00005410ff8d0816 */ /* 0x000fe40000000087 */
[----:B------:R-:W-:Y:S01]  /*4660*/  @P6 F2FP.BF16.PACK_AB R145, RZ, R143 ;  /* 0x0000008fff91623e */ /* 0x000fe200000010ff */
[----:B------:R-:W-:Y:S01]  /*4670*/  @P0 FADD.FTZ R147, R147, R140 ;  /* 0x0000008c93930221 */ /* 0x000fe20000010000 */
[----:B------:R-:W-:Y:S01]  /*4680*/  @P0 PRMT R140, RZ, 0x7610, R133 ;  /* 0x00007610ff8c0816 */ /* 0x000fe20000000085 */
[----:B------:R-:W-:Y:S01]  /*4690*/  @P0 FADD.FTZ R146, R146, R141 ;  /* 0x0000008d92920221 */ /* 0x000fe20000010000 */
[----:B------:R-:W-:Y:S01]  /*46a0*/  @P6 PRMT R136, R145, 0x7610, R136 ;  /* 0x0000761091886816 */ /* 0x000fe20000000088 */
[----:B------:R-:W-:Y:S01]  /*46b0*/  FMUL.FTZ R143, R143, R150 ;  /* 0x000000968f8f7220 */ /* 0x000fe20000410000 */
[----:B------:R-:W-:Y:S01]  /*46c0*/  @P6 F2FP.BF16.PACK_AB R141, RZ, R144 ;  /* 0x00000090ff8d623e */ /* 0x000fe200000010ff */
[----:B------:R-:W-:Y:S01]  /*46d0*/  @P0 FADD.FTZ R203, R203, R140 ;  /* 0x0000008ccbcb0221 */ /* 0x000fe20000010000 */
[----:B------:R-:W-:Y:S01]  /*46e0*/  @P0 PRMT R140, RZ, 0x7610, R135 ;  /* 0x00007610ff8c0816 */ /* 0x000fe20000000087 */
[----:B------:R-:W-:Y:S01]  /*46f0*/  FMUL.FTZ R144, R144, R150 ;  /* 0x0000009690907220 */ /* 0x000fe20000410000 */
[----:B------:R-:W-:Y:S01]  /*4700*/  @P6 F2FP.BF16.PACK_AB R145, RZ, R146 ;  /* 0x00000092ff91623e */ /* 0x000fe200000010ff */
[----:B------:R-:W-:Y:S01]  /*4710*/  FMUL.FTZ R143, R143, c[0x0][0x1e8] ;  /* 0x00007a008f8f7a20 */ /* 0x000fe20000410000 */
[----:B------:R-:W-:Y:S01]  /*4720*/  @P6 PRMT R138, R138, 0x5410, R141 ;  /* 0x000054108a8a6816 */ /* 0x000fe2000000008d */
[----:B------:R-:W-:Y:S01]  /*4730*/  @P0 FADD.FTZ R149, R149, R140 ;  /* 0x0000008c95950221 */ /* 0x000fe20000010000 */
[----:B------:R-:W-:Y:S01]  /*4740*/  ISETP.NE.U32.AND P0, PT, RZ, c[0x0][0x258], PT ;  /* 0x00009600ff007a0c */ /* 0x000fe20003f05070 */
[----:B------:R-:W-:Y:S01]  /*4750*/  FMUL.FTZ R144, R144, c[0x0][0x1e8] ;  /* 0x00007a0090907a20 */ /* 0x000fe20000410000 */
[----:B------:R-:W-:Y:S01]  /*4760*/  @P6 F2FP.BF16.PACK_AB R140, RZ, R203 ;  /* 0x000000cbff8c623e */ /* 0x000fe200000010ff */
[-C--:B------:R-:W-:Y:S01]  /*4770*/  FMUL.FTZ R203, R203, R150.reuse ;  /* 0x00000096cbcb7220 */ /* 0x080fe20000410000 */
[----:B------:R-:W-:Y:S01]  /*4780*/  ISETP.NE.AND.EX P0, PT, RZ, c[0x0][0x25c], PT, P0 ;  /* 0x00009700ff007a0c */ /* 0x000fe20003f05300 */
[----:B------:R-:W-:Y:S01]  /*4790*/  FMUL.FTZ R146, R146, R150 ;  /* 0x0000009692927220 */ /* 0x000fe20000410000 */
[----:B------:R-:W-:-:S02]  /*47a0*/  @P6 PRMT R139, R145, 0x7610, R139 ;  /* 0x00007610918b6816 */ /* 0x000fc4000000008b */
[----:B------:R-:W-:Y:S01]  /*47b0*/  @P6 PRMT R137, R137, 0x5410, R140 ;  /* 0x0000541089896816 */ /* 0x000fe2000000008c */
[----:B------:R-:W-:Y:S01]  /*47c0*/  FMUL.FTZ R146, R146, c[0x0][0x1e8] ;  /* 0x00007a0092927a20 */ /* 0x000fe20000410000 */
[----:B------:R-:W-:Y:S01]  /*47d0*/  @P6 F2FP.BF16.PACK_AB R140, RZ, R147 ;  /* 0x00000093ff8c623e */ /* 0x000fe200000010ff */
[-C--:B------:R-:W-:Y:S01]  /*47e0*/  FMUL.FTZ R147, R147, R150.reuse ;  /* 0x0000009693937220 */ /* 0x080fe20000410000 */
[----:B------:R-:W-:Y:S01]  /*47f0*/  @P6 F2FP.BF16.PACK_AB R141, RZ, R149 ;  /* 0x00000095ff8d623e */ /* 0x000fe200000010ff */
[----:B------:R-:W-:Y:S01]  /*4800*/  FMUL.FTZ R149, R149, R150 ;  /* 0x0000009695957220 */ /* 0x000fe20000410000 */
[----:B------:R-:W-:Y:S01]  /*4810*/  MOV R145, 0x10 ;  /* 0x0000001000917802 */ /* 0x000fe20000000f00 */
[----:B------:R-:W-:Y:S01]  /*4820*/  FMUL.FTZ R147, R147, c[0x0][0x1e8] ;  /* 0x00007a0093937a20 */ /* 0x000fe20000410000 */
[----:B------:R-:W-:Y:S01]  /*4830*/  @P6 PRMT R136, R136, 0x5410, R140 ;  /* 0x0000541088886816 */ /* 0x000fe2000000008c */
[----:B------:R-:W-:Y:S01]  /*4840*/  FMUL.FTZ R149, R149, c[0x0][0x1e8] ;  /* 0x00007a0095957a20 */ /* 0x000fe20000410000 */
[----:B------:R-:W-:Y:S01]  /*4850*/  @P6 PRMT R139, R139, 0x5410, R141 ;  /* 0x000054108b8b6816 */ /* 0x000fe2000000008d */
[----:B------:R-:W-:-:S05]  /*4860*/  @P0 IMAD.WIDE.U32 R140, R2, R145, c[0x0][0x258] ;  /* 0x00009600028c0625 */ /* 0x000fca00078e0091 */
[----:B------:R0:W-:Y:S01]  /*4870*/  @P0 STG.E.128 [R140.64], R136 ;  /* 0x000000888c000986 */ /* 0x0001e2000c101d04 */
[----:B------:R-:W-:-:S04]  /*4880*/  LOP3.LUT P0, RZ, R161, 0xff, RZ, 0xc0, !PT ;  /* 0x000000ffa1ff7812 */ /* 0x000fc8000780c0ff */
[----:B------:R-:W-:Y:S02]  /*4890*/  FSEL R142, R142, RZ, P0 ;  /* 0x000000ff8e8e7208 */ /* 0x000fe40000000000 */
[----:B------:R-:W-:Y:S01]  /*48a0*/  LOP3.LUT P0, RZ, R161, 0xff00, RZ, 0xc0, !PT ;  /* 0x0000ff00a1ff7812 */ /* 0x000fe2000780c0ff */
[----:B0-----:R-:W-:-:S03]  /*48b0*/  FMUL.FTZ R140, R201, c[0x0][0x1e8] ;  /* 0x00007a00c98c7a20 */ /* 0x001fc60000410000 */
[----:B------:R-:W-:Y:S01]  /*48c0*/  FSEL R201, R144, RZ, P0 ;  /* 0x000000ff90c97208 */ /* 0x000fe20000000000 */
[----:B------:R-:W-:Y:S01]  /*48d0*/  FMUL.FTZ R141, R203, c[0x0][0x1e8] ;  /* 0x00007a00cb8d7a20 */ /* 0x000fe20000410000 */
[----:B------:R-:W-:Y:S02]  /*48e0*/  LOP3.LUT P0, RZ, R160, 0xff0000, RZ, 0xc0, !PT ;  /* 0x00ff0000a0ff7812 */ /* 0x000fe4000780c0ff */
[----:B------:R-:W-:Y:S02]  /*48f0*/  MOV R144, R160 ;  /* 0x000000a000907202 */ /* 0x000fe40000000f00 */
[----:B------:R-:W-:Y:S02]  /*4900*/  FSEL R140, R140, RZ, P0 ;  /* 0x000000ff8c8c7208 */ /* 0x000fe40000000000 */
[----:B------:R-:W-:Y:S02]  /*4910*/  LOP3.LUT P0, RZ, R160, 0xff000000, RZ, 0xc0, !PT ;  /* 0xff000000a0ff7812 */ /* 0x000fe4000780c0ff */
[----:B------:R-:W-:-:S02]  /*4920*/  F2FP.BF16.PACK_AB R142, R201, R142 ;  /* 0x0000008ec98e723e */ /* 0x000fc400000010ff */
[----:B------:R-:W-:Y:S02]  /*4930*/  FSEL R141, R141, RZ, P0 ;  /* 0x000000ff8d8d7208 */ /* 0x000fe40000000000 */
[----:B------:R-:W-:Y:S02]  /*4940*/  LOP3.LUT P0, RZ, R144, 0xff, RZ, 0xc0, !PT ;  /* 0x000000ff90ff7812 */ /* 0x000fe4000780c0ff */
[----:B------:R-:W-:Y:S02]  /*4950*/  F2FP.BF16.PACK_AB R141, R141, R140 ;  /* 0x0000008c8d8d723e */ /* 0x000fe400000010ff */
[----:B------:R-:W-:Y:S02]  /*4960*/  FSEL R143, R143, RZ, P0 ;  /* 0x000000ff8f8f7208 */ /* 0x000fe40000000000 */
[----:B------:R-:W-:-:S04]  /*4970*/  LOP3.LUT P0, RZ, R160, 0xff00, RZ, 0xc0, !PT ;  /* 0x0000ff00a0ff7812 */ /* 0x000fc8000780c0ff */
[----:B------:R-:W-:Y:S02]  /*4980*/  FSEL R144, R147, RZ, P0 ;  /* 0x000000ff93907208 */ /* 0x000fe40000000000 */
[C---:B------:R-:W-:Y:S02]  /*4990*/  LOP3.LUT P0, RZ, R161.reuse, 0xff0000, RZ, 0xc0, !PT ;  /* 0x00ff0000a1ff7812 */ /* 0x040fe4000780c0ff */
[----:B------:R-:W-:Y:S01]  /*49a0*/  F2FP.BF16.PACK_AB R140, R144, R143 ;  /* 0x0000008f908c723e */ /* 0x000fe200000010ff */
[----:B------:R-:W-:Y:S01]  /*49b0*/  IMAD.WIDE.U32 R144, R2, R145, c[0x0][0x248] ;  /* 0x0000920002907625 */ /* 0x000fe200078e0091 */
[----:B------:R-:W-:Y:S02]  /*49c0*/  FSEL R146, R146, RZ, P0 ;  /* 0x000000ff92927208 */ /* 0x000fe40000000000 */
[----:B------:R-:W-:-:S04]  /*49d0*/  LOP3.LUT P0, RZ, R161, 0xff000000, RZ, 0xc0, !PT ;  /* 0xff000000a1ff7812 */ /* 0x000fc8000780c0ff */
[----:B------:R-:W-:-:S04]  /*49e0*/  FSEL R149, R149, RZ, P0 ;  /* 0x000000ff95957208 */ /* 0x000fc80000000000 */
[----:B------:R-:W-:-:S05]  /*49f0*/  F2FP.BF16.PACK_AB R143, R149, R146 ;  /* 0x00000092958f723e */ /* 0x000fca00000010ff */
[----:B------:R0:W-:Y:S02]  /*4a00*/  STG.E.128 [R144.64], R140 ;  /* 0x0000008c90007986 */ /* 0x0001e4000c101d04 */
.L_x_710:
[----:B------:R-:W-:Y:S05]  /*4a10*/  BSYNC B0 ;  /* 0x0000000000007941 */ /* 0x000fea0003800000 */
.L_x_709:
[----:B------:R-:W-:Y:S02]  /*4a20*/  IADD3 R0, R0, c[0x0][0x160], RZ ;  /* 0x0000580000007a10 */ /* 0x000fe40007ffe0ff */
[----:B------:R-:W-:Y:S02]  /*4a30*/  LOP3.LUT P6, RZ, R211, 0xff, RZ, 0xc0, !PT ;  /* 0x000000ffd3ff7812 */ /* 0x000fe400078cc0ff */
[----:B------:R-:W-:Y:S02]  /*4a40*/  ISETP.GE.AND P0, PT, R0, c[0x0][0x164], PT ;  /* 0x0000590000007a0c */ /* 0x000fe40003f06270 */
[----:B------:R-:W-:-:S11]  /*4a50*/  SEL R211, RZ, 0x1, P6 ;  /* 0x00000001ffd37807 */ /* 0x000fd60003000000 */
[----:B0-----:R-:W-:Y:S01]  /*4a60*/  @P0 CALL.REL.NOINC `(.L_x_688) ;  /* 0x0000001000000944 */ /* 0x001fe20003c00000 */
[----:B------:R-:W-:Y:S05]  /*4a70*/  BRA `(.L_x_711) ;  /* 0xffffbd0000007947 */ /* 0x000fea000383ffff */
.L_x_688:
[----:B0-----:R-:W0:Y:S01]  /*4a80*/  S2UR UR6, SR_CTAID.X ;  /* 0x00000000000679c3 */ /* 0x001e220000002500 */
[----:B------:R-:W0:Y:S01]  /*4a90*/  S2R R2, SR_TID.X ;  /* 0x0000000000027919 */ /* 0x000e220000002100 */
[----:B-----5:R-:W-:Y:S02]  /*4aa0*/  @P1 MOV R5, 0x20 ;  /* 0x0000002000051802 */ /* 0x020fe40000000f00 */
[----:B------:R-:W-:Y:S02]  /*4ab0*/  @P2 MOV R9, 0x20 ;  /* 0x0000002000092802 */ /* 0x000fe40000000f00 */
        /* <DEDUP_REMOVED lines=43> */
.L_x_699:
[----:B------:R-:W-:Y:S01]  /*4d70*/  HFMA2.MMA R143, -RZ, RZ, 0, 9.5367431640625e-07 ;  /* 0x00000010ff8f7435 */ /* 0x000fe200000001ff */
[----:B------:R-:W-:-:S02]  /*4d80*/  MOV R141, R203 ;  /* 0x000000cb008d7202 */ /* 0x000fc40000000f00 */
[----:B------:R-:W-:Y:S02]  /*4d90*/  MOV R204, 0x1f ;  /* 0x0000001f00cc7802 */ /* 0x000fe40000000f00 */
[----:B------:R-:W-:Y:S02]  /*4da0*/  MOV R146, 0xffffffff ;  /* 0xffffffff00927802 */ /* 0x000fe40000000f00 */
[----:B------:R-:W-:Y:S02]  /*4db0*/  MOV R140, 0x4dd0 ;  /* 0x00004dd0008c7802 */ /* 0x000fe40000000f00 */
[----:B-----5:R-:W-:Y:S05]  /*4dc0*/  CALL.REL.NOINC `($__internal_8_$__cuda_sm70_shflsync_down_p) ;  /* 0x0000046000007944 */ /* 0x020fea0003c00000 */
[----:B-1----:R-:W-:Y:S01]  /*4dd0*/  MOV R145, R143 ;  /* 0x0000008f00917202 */ /* 0x002fe20000000f00 */
[----:B------:R-:W-:Y:S05]  /*4de0*/  BRA `(.L_x_712) ;  /* 0xffffd81000007947 */ /* 0x000fea000383ffff */
.L_x_700:
[----:B------:R-:W-:Y:S01]  /*4df0*/  HFMA2.MMA R143, -RZ, RZ, 0, 9.5367431640625e-07 ;  /* 0x00000010ff8f7435 */ /* 0x000fe200000001ff */
[----:B------:R-:W-:Y:S02]  /*4e00*/  MOV R141, R202 ;  /* 0x000000ca008d7202 */ /* 0x000fe40000000f00 */
[----:B------:R-:W-:Y:S02]  /*4e10*/  MOV R204, 0x1f ;  /* 0x0000001f00cc7802 */ /* 0x000fe40000000f00 */
[----:B------:R-:W-:-:S02]  /*4e20*/  MOV R146, 0xffffffff ;  /* 0xffffffff00927802 */ /* 0x000fc40000000f00 */
[----:B------:R-:W-:Y:S02]  /*4e30*/  MOV R140, 0x4e50 ;  /* 0x00004e50008c7802 */ /* 0x000fe40000000f00 */
[----:B01---5:R-:W-:Y:S05]  /*4e40*/  CALL.REL.NOINC `($__internal_8_$__cuda_sm70_shflsync_down_p) ;  /* 0x000003e000007944 */ /* 0x023fea0003c00000 */
[----:B------:R-:W-:Y:S01]  /*4e50*/  FADD.FTZ R203, R145, R203 ;  /* 0x000000cb91cb7221 */ /* 0x000fe20000010000 */
[----:B------:R-:W-:Y:S01]  /*4e60*/  MOV R204, 0x1f ;  /* 0x0000001f00cc7802 */ /* 0x000fe20000000f00 */
[----:B-1----:R-:W-:Y:S01]  /*4e70*/  FADD.FTZ R202, R202, R143 ;  /* 0x0000008fcaca7221 */ /* 0x002fe20000010000 */
[----:B------:R-:W-:Y:S01]  /*4e80*/  HFMA2.MMA R143, -RZ, RZ, 0, 4.76837158203125e-07 ;  /* 0x00000008ff8f7435 */ /* 0x000fe200000001ff */
[----:B------:R-:W-:Y:S02]  /*4e90*/  MOV R146, 0xffffffff ;  /* 0xffffffff00927802 */ /* 0x000fe40000000f00 */
[----:B------:R-:W-:Y:S02]  /*4ea0*/  MOV R141, R203 ;  /* 0x000000cb008d7202 */ /* 0x000fe40000000f00 */
[----:B------:R-:W-:Y:S02]  /*4eb0*/  MOV R140, 0x4ed0 ;  /* 0x00004ed0008c7802 */ /* 0x000fe40000000f00 */
[----:B------:R-:W-:Y:S05]  /*4ec0*/  CALL.REL.NOINC `($__internal_8_$__cuda_sm70_shflsync_down_p) ;  /* 0x0000036000007944 */ /* 0x000fea0003c00000 */
[----:B-1----:R-:W-:Y:S01]  /*4ed0*/  MOV R145, R143 ;  /* 0x0000008f00917202 */ /* 0x002fe20000000f00 */
[----:B------:R-:W-:Y:S01]  /*4ee0*/  HFMA2.MMA R143, -RZ, RZ, 0, 4.76837158203125e-07 ;  /* 0x00000008ff8f7435 */ /* 0x000fe200000001ff */
[----:B------:R-:W-:-:S02]  /*4ef0*/  MOV R141, R202 ;  /* 0x000000ca008d7202 */ /* 0x000fc40000000f00 */
[----:B------:R-:W-:Y:S02]  /*4f00*/  MOV R204, 0x1f ;  /* 0x0000001f00cc7802 */ /* 0x000fe40000000f00 */
[----:B------:R-:W-:Y:S02]  /*4f10*/  MOV R146, 0xffffffff ;  /* 0xffffffff00927802 */ /* 0x000fe40000000f00 */
[----:B------:R-:W-:Y:S02]  /*4f20*/  MOV R140, 0x4f40 ;  /* 0x00004f40008c7802 */ /* 0x000fe40000000f00 */
[----:B------:R-:W-:Y:S05]  /*4f30*/  CALL.REL.NOINC `($__internal_8_$__cuda_sm70_shflsync_down_p) ;  /* 0x000002f000007944 */ /* 0x000fea0003c00000 */
[----:B------:R-:W-:Y:S01]  /*4f40*/  FADD.FTZ R203, R145, R203 ;  /* 0x000000cb91cb7221 */ /* 0x000fe20000010000 */
[----:B------:R-:W-:Y:S01]  /*4f50*/  MOV R204, 0x1f ;  /* 0x0000001f00cc7802 */ /* 0x000fe20000000f00 */
[----:B-1----:R-:W-:Y:S01]  /*4f60*/  FADD.FTZ R202, R202, R143 ;  /* 0x0000008fcaca7221 */ /* 0x002fe20000010000 */
[----:B------:R-:W-:Y:S01]  /*4f70*/  HFMA2.MMA R143, -RZ, RZ, 0, 2.384185791015625e-07 ;  /* 0x00000004ff8f7435 */ /* 0x000fe200000001ff */
[----:B------:R-:W-:Y:S02]  /*4f80*/  MOV R146, 0xffffffff ;  /* 0xffffffff00927802 */ /* 0x000fe40000000f00 */
[----:B------:R-:W-:-:S02]  /*4f90*/  MOV R141, R203 ;  /* 0x000000cb008d7202 */ /* 0x000fc40000000f00 */
[----:B------:R-:W-:Y:S02]  /*4fa0*/  MOV R140, 0x4fc0 ;  /* 0x00004fc0008c7802 */ /* 0x000fe40000000f00 */
[----:B------:R-:W-:Y:S05]  /*4fb0*/  CALL.REL.NOINC `($__internal_8_$__cuda_sm70_shflsync_down_p) ;  /* 0x0000027000007944 */ /* 0x000fea0003c00000 */
[----:B-1----:R-:W-:Y:S01]  /*4fc0*/  MOV R145, R143 ;  /* 0x0000008f00917202 */ /* 0x002fe20000000f00 */
[----:B------:R-:W-:Y:S01]  /*4fd0*/  HFMA2.MMA R143, -RZ, RZ, 0, 2.384185791015625e-07 ;  /* 0x00000004ff8f7435 */ /* 0x000fe200000001ff */
[----:B------:R-:W-:Y:S02]  /*4fe0*/  MOV R141, R202 ;  /* 0x000000ca008d7202 */ /* 0x000fe40000000f00 */
[----:B------:R-:W-:Y:S02]  /*4ff0*/  MOV R204, 0x1f ;  /* 0x0000001f00cc7802 */ /* 0x000fe40000000f00 */
[----:B------:R-:W-:Y:S02]  /*5000*/  MOV R146, 0xffffffff ;  /* 0xffffffff00927802 */ /* 0x000fe40000000f00 */
[----:B------:R-:W-:Y:S02]  /*5010*/  MOV R140, 0x5030 ;  /* 0x00005030008c7802 */ /* 0x000fe40000000f00 */
[----:B------:R-:W-:Y:S05]  /*5020*/  CALL.REL.NOINC `($__internal_8_$__cuda_sm70_shflsync_down_p) ;  /* 0x0000020000007944 */ /* 0x000fea0003c00000 */
[----:B------:R-:W-:Y:S01]  /*5030*/  FADD.FTZ R203, R145, R203 ;  /* 0x000000cb91cb7221 */ /* 0x000fe20000010000 */
[----:B------:R-:W-:Y:S01]  /*5040*/  MOV R204, 0x1f ;  /* 0x0000001f00cc7802 */ /* 0x000fe20000000f00 */
[----:B-1----:R-:W-:Y:S01]  /*5050*/  FADD.FTZ R202, R202, R143 ;  /* 0x0000008fcaca7221 */ /* 0x002fe20000010000 */
[----:B------:R-:W-:Y:S01]  /*5060*/  HFMA2.MMA R143, -RZ, RZ, 0, 1.1920928955078125e-07 ;  /* 0x00000002ff8f7435 */ /* 0x000fe200000001ff */
[----:B------:R-:W-:-:S02]  /*5070*/  MOV R146, 0xffffffff ;  /* 0xffffffff00927802 */ /* 0x000fc40000000f00 */
[----:B------:R-:W-:Y:S02]  /*5080*/  MOV R141, R203 ;  /* 0x000000cb008d7202 */ /* 0x000fe40000000f00 */
[----:B------:R-:W-:Y:S02]  /*5090*/  MOV R140, 0x50b0 ;  /* 0x000050b0008c7802 */ /* 0x000fe40000000f00 */
[----:B------:R-:W-:Y:S05]  /*50a0*/  CALL.REL.NOINC `($__internal_8_$__cuda_sm70_shflsync_down_p) ;  /* 0x0000018000007944 */ /* 0x000fea0003c00000 */
[----:B-1----:R-:W-:Y:S01]  /*50b0*/  MOV R145, R143 ;  /* 0x0000008f00917202 */ /* 0x002fe20000000f00 */
[----:B------:R-:W-:Y:S01]  /*50c0*/  HFMA2.MMA R143, -RZ, RZ, 0, 1.1920928955078125e-07 ;  /* 0x00000002ff8f7435 */ /* 0x000fe200000001ff */
[----:B------:R-:W-:Y:S02]  /*50d0*/  MOV R141, R202 ;  /* 0x000000ca008d7202 */ /* 0x000fe40000000f00 */
[----:B------:R-:W-:Y:S02]  /*50e0*/  MOV R204, 0x1f ;  /* 0x0000001f00cc7802 */ /* 0x000fe40000000f00 */
[----:B------:R-:W-:Y:S02]  /*50f0*/  MOV R146, 0xffffffff ;  /* 0xffffffff00927802 */ /* 0x000fe40000000f00 */
[----:B------:R-:W-:-:S02]  /*5100*/  MOV R140, 0x5120 ;  /* 0x00005120008c7802 */ /* 0x000fc40000000f00 */
[----:B------:R-:W-:Y:S05]  /*5110*/  CALL.REL.NOINC `($__internal_8_$__cuda_sm70_shflsync_down_p) ;  /* 0x0000011000007944 */ /* 0x000fea0003c00000 */
[----:B------:R-:W-:Y:S01]  /*5120*/  FADD.FTZ R203, R145, R203 ;  /* 0x000000cb91cb7221 */ /* 0x000fe20000010000 */
[----:B------:R-:W-:Y:S01]  /*5130*/  MOV R204, 0x1f ;  /* 0x0000001f00cc7802 */ /* 0x000fe20000000f00 */
[----:B-1----:R-:W-:Y:S01]  /*5140*/  FADD.FTZ R202, R202, R143 ;  /* 0x0000008fcaca7221 */ /* 0x002fe20000010000 */
[----:B------:R-:W-:Y:S01]  /*5150*/  HFMA2.MMA R143, -RZ, RZ, 0, 5.9604644775390625e-08 ;  /* 0x00000001ff8f7435 */ /* 0x000fe200000001ff */
[----:B------:R-:W-:-:S02]  /*5160*/  MOV R146, 0xffffffff ;  /* 0xffffffff00927802 */ /* 0x000fc40000000f00 */
[----:B------:R-:W-:Y:S02]  /*5170*/  MOV R141, R203 ;  /* 0x000000cb008d7202 */ /* 0x000fe40000000f00 */
[----:B------:R-:W-:Y:S02]  /*5180*/  MOV R140, 0x51a0 ;  /* 0x000051a0008c7802 */ /* 0x000fe40000000f00 */
[----:B------:R-:W-:Y:S05]  /*5190*/  CALL.REL.NOINC `($__internal_8_$__cuda_sm70_shflsync_down_p) ;  /* 0x0000009000007944 */ /* 0x000fea0003c00000 */
[----:B-1----:R-:W-:Y:S01]  /*51a0*/  MOV R145, R143 ;  /* 0x0000008f00917202 */ /* 0x002fe20000000f00 */
[----:B------:R-:W-:Y:S01]  /*51b0*/  HFMA2.MMA R143, -RZ, RZ, 0, 5.9604644775390625e-08 ;  /* 0x00000001ff8f7435 */ /* 0x000fe200000001ff */
[----:B------:R-:W-:Y:S02]  /*51c0*/  MOV R141, R202 ;  /* 0x000000ca008d7202 */ /* 0x000fe40000000f00 */
[----:B------:R-:W-:Y:S02]  /*51d0*/  MOV R204, 0x1f ;  /* 0x0000001f00cc7802 */ /* 0x000fe40000000f00 */
[----:B------:R-:W-:Y:S02]  /*51e0*/  MOV R146, 0xffffffff ;  /* 0xffffffff00927802 */ /* 0x000fe40000000f00 */
[----:B------:R-:W-:-:S02]  /*51f0*/  MOV R140, 0x5210 ;  /* 0x00005210008c7802 */ /* 0x000fc40000000f00 */
[----:B------:R-:W-:Y:S05]  /*5200*/  CALL.REL.NOINC `($__internal_8_$__cuda_sm70_shflsync_down_p) ;  /* 0x0000002000007944 */ /* 0x000fea0003c00000 */
[----:B-1----:R-:W-:Y:S01]  /*5210*/  MOV R141, R143 ;  /* 0x0000008f008d7202 */ /* 0x002fe20000000f00 */
[----:B------:R-:W-:Y:S05]  /*5220*/  BRA `(.L_x_713) ;  /* 0xffffd4f000007947 */ /* 0x000fea000383ffff */
        .weak           $__internal_8_$__cuda_sm70_shflsync_down_p
        .type           $__internal_8_$__cuda_sm70_shflsync_down_p,@function
        .size           $__internal_8_$__cuda_sm70_shflsync_down_p,(.L_x_14226 - $__internal_8_$__cuda_sm70_shflsync_down_p)
$__internal_8_$__cuda_sm70_shflsync_down_p:
[----:B------:R-:W-:Y:S04]  /*5230*/  WARPSYNC R146 ;  /* 0x0000009200007348 */ /* 0x000fe80003800000 */
[----:B------:R0:W1:Y:S02]  /*5240*/  SHFL.DOWN PT, R143, R141, R143, R204 ;  /* 0x0800008f8d8f7389 */ /* 0x00006400000e00cc */
[----:B0-----:R-:W-:-:S06]  /*5250*/  HFMA2.MMA R141, -RZ, RZ, 0, 0 ;  /* 0x00000000ff8d7435 */ /* 0x001fcc00000001ff */
[----:B------:R-:W-:Y:S05]  /*5260*/  RET.REL.NODEC R140 `(_ZN10layer_norm13ln_bwd_kernelINS_13Kernel_traitsI13__nv_bfloat16S2_S2_S2_fjLj5120ELj1ELj1ELj4ELj16ENS_18Kernel_traits_baseILj5120ES2_S2_S2_S2_fjLj128EEEEELb1ELb0ELb0ELb0EEEvNS_9BwdParamsE) ;  /* 0xffffad908c007950 */ /* 0x000fea0003c3ffff */
.L_x_714:
        /* <DEDUP_REMOVED lines=9> */
.L_x_14226:


//--------------------- .text._ZN10layer_norm13ln_bwd_kernelINS_13Kernel_traitsI13__nv_bfloat16S2_S2_S2_fjLj5120ELj1ELj1ELj4ELj16ENS_18Kernel_traits_baseILj5120ES2_S2_S2_S2_fjLj128EEEEELb1ELb0ELb0ELb1EEEvNS_9BwdParamsE --------------------------
	.section	.text._ZN10layer_norm13ln_bwd_kernelINS_13Kernel_traitsI13__nv_bfloat16S2_S2_S2_fjLj5120ELj1ELj1ELj4ELj16ENS_18Kernel_traits_baseILj5120ES2_S2_S2_S2_fjLj128EEEEELb1ELb0ELb0ELb1EEEvNS_9BwdParamsE,"ax",@progbits
	.sectioninfo	@"SHI_REGISTERS=255"
	.align	128
        .global         _ZN10layer_norm13ln_bwd_kernelINS_13Kernel_traitsI13__nv_bfloat16S2_S2_S2_fjLj5120ELj1ELj1ELj4ELj16ENS_18Kernel_traits_baseILj5120ES2_S2_S2_S2_fjLj128EEEEELb1ELb0ELb0ELb1EEEvNS_9BwdParamsE
        .type           _ZN10layer_norm13ln_bwd_kernelINS_13Kernel_traitsI13__nv_bfloat16S2_S2_S2_fjLj5120ELj1ELj1ELj4ELj16ENS_18Kernel_traits_baseILj5120ES2_S2_S2_S2_fjLj128EEEEELb1ELb0ELb0ELb1EEEvNS_9BwdParamsE,@function
        .size           _ZN10layer_norm13ln_bwd_kernelINS_13Kernel_traitsI13__nv_bfloat16S2_S2_S2_fjLj5120ELj1ELj1ELj4ELj16ENS_18Kernel_traits_baseILj5120ES2_S2_S2_S2_fjLj128EEEEELb1ELb0ELb0ELb1EEEvNS_9BwdParamsE,(.L_x_14227 - _ZN10layer_norm13ln_bwd_kernelINS_13Kernel_traitsI13__nv_bfloat16S2_S2_S2_fjLj5120ELj1ELj1ELj4ELj16ENS_18Kernel_traits_baseILj5120ES2_S2_S2_S2_fjLj128EEEEELb1ELb0ELb0ELb1EEEvNS_9BwdParamsE)
        .other          _ZN10layer_norm13ln_bwd_kernelINS_13Kernel_traitsI13__nv_bfloat16S2_S2_S2_fjLj5120ELj1ELj1ELj4ELj16ENS_18Kernel_traits_baseILj5120ES2_S2_S2_S2_fjLj128EEEEELb1ELb0ELb0ELb1EEEvNS_9BwdParamsE,@"STO_CUDA_ENTRY STV_DEFAULT"
_ZN10layer_norm13ln_bwd_kernelINS_13Kernel_traitsI13__nv_bfloat16S2_S2_S2_fjLj5120ELj1ELj1ELj4ELj16ENS_18Kernel_traits_baseILj5120ES2_S2_S2_S2_fjLj128EEEEELb1ELb0ELb0ELb1EEEvNS_9BwdParamsE:
.text._ZN10layer_norm13ln_bwd_kernelINS_13Kernel_traitsI13__nv_bfloat16S2_S2_S2_fjLj5120ELj1ELj1ELj4ELj16ENS_18Kernel_traits_baseILj5120ES2_S2_S2_S2_fjLj128EEEEELb1ELb0ELb0ELb1EEEvNS_9BwdParamsE:
        /* <DEDUP_REMOVED lines=48> */
.L_x_715:
        /* <DEDUP_REMOVED lines=8> */
[----:B------:R0:W3:Y:S01]  /*0380*/  LDG.E.128 R48, [R2.64+0x2000] ;  /* 0x0020000402307981 */ /* 0x0000e2000c1e1d00 */
        /* <DEDUP_REMOVED lines=37> */
[--C-:B------:R-:W-:Y:S01]  /*05e0*/  PRMT R151, RZ, 0x5410, R6.reuse ;  /* 0x00005410ff977816 */ /* 0x100fe20000000006 */
[----:B------:R-:W-:Y:S01]  /*05f0*/  CS2R R4, SRZ ;  /* 0x0000000000047805 */ /* 0x000fe2000001ff00 */
[----:B------:R-:W-:Y:S02]  /*0600*/  PRMT R152, RZ, 0x7610, R6 ;  /* 0x00007610ff987816 */ /* 0x000fe40000000006 */
[----:B------:R-:W-:-:S02]  /*0610*/  PRMT R153, RZ, 0x5410, R7 ;  /* 0x00005410ff997816 */ /* 0x000fc40000000007 */
[----:B------:R-:W-:Y:S02]  /*0620*/  PRMT R154, RZ, 0x7610, R7 ;  /* 0x00007610ff9a7816 */ /* 0x000fe40000000007 */
[--C-:B---3--:R-:W-:Y:S01]  /*0630*/  PRMT R155, RZ, 0x5410, R8.reuse ;  /* 0x00005410ff9b7816 */ /* 0x108fe20000000008 */
[----:B------:R-:W-:Y:S01]  /*0640*/  CS2R R6, SRZ ;  /* 0x0000000000067805 */ /* 0x000fe2000001ff00 */
[----:B------:R-:W-:Y:S02]  /*0650*/  PRMT R156, RZ, 0x7610, R8 ;  /* 0x00007610ff9c7816 */ /* 0x000fe40000000008 */
[--C-:B------:R-:W-:Y:S02]  /*0660*/  PRMT R157, RZ, 0x5410, R9.reuse ;  /* 0x00005410ff9d7816 */ /* 0x100fe40000000009 */
[----:B------:R-:W-:Y:S02]  /*0670*/  PRMT R158, RZ, 0x7610, R9 ;  /* 0x00007610ff9e7816 */ /* 0x000fe40000000009 */
[--C-:B------:R-:W-:Y:S01]  /*0680*/  PRMT R159, RZ, 0x5410, R10.reuse ;  /* 0x00005410ff9f7816 */ /* 0x100fe2000000000a */
[----:B------:R-:W-:Y:S01]  /*0690*/  CS2R R8, SRZ ;  /* 0x0000000000087805 */ /* 0x000fe2000001ff00 */
[----:B------:R-:W-:-:S02]  /*06a0*/  PRMT R160, RZ, 0x7610, R10 ;  /* 0x00007610ffa07816 */ /* 0x000fc4000000000a */
[--C-:B------:R-:W-:Y:S02]  /*06b0*/  PRMT R161, RZ, 0x5410, R11.reuse ;  /* 0x00005410ffa17816 */ /* 0x100fe4000000000b */
[----:B------:R-:W-:Y:S02]  /*06c0*/  PRMT R162, RZ, 0x7610, R11 ;  /* 0x00007610ffa27816 */ /* 0x000fe4000000000b */
[--C-:B----4-:R-:W-:Y:S01]  /*06d0*/  PRMT R163, RZ, 0x5410, R12.reuse ;  /* 0x00005410ffa37816 */ /* 0x110fe2000000000c */
[----:B------:R-:W-:Y:S01]  /*06e0*/  CS2R R10, SRZ ;  /* 0x00000000000a7805 */ /* 0x000fe2000001ff00 */
[----:B------:R-:W-:Y:S02]  /*06f0*/  PRMT R164, RZ, 0x7610, R12 ;  /* 0x00007610ffa47816 */ /* 0x000fe4000000000c */
[--C-:B------:R-:W-:Y:S02]  /*0700*/  PRMT R165, RZ, 0x5410, R13.reuse ;  /* 0x00005410ffa57816 */ /* 0x100fe4000000000d */
[----:B------:R-:W-:-:S02]  /*0710*/  PRMT R166, RZ, 0x7610, R13 ;  /* 0x00007610ffa67816 */ /* 0x000fc4000000000d */
[--C-:B------:R-:W-:Y:S01]  /*0720*/  PRMT R167, RZ, 0x5410, R14.reuse ;  /* 0x00005410ffa77816 */ /* 0x100fe2000000000e */
[----:B------:R-:W-:Y:S01]  /*0730*/  CS2R R12, SRZ ;  /* 0x00000000000c7805 */ /* 0x000fe2000001ff00 */
[----:B------:R-:W-:Y:S02]  /*0740*/  PRMT R168, RZ, 0x7610, R14 ;  /* 0x00007610ffa87816 */ /* 0x000fe4000000000e */
[--C-:B------:R-:W-:Y:S02]  /*0750*/  PRMT R169, RZ, 0x5410, R15.reuse ;  /* 0x00005410ffa97816 */ /* 0x100fe4000000000f */
[----:B------:R-:W-:Y:S02]  /*0760*/  PRMT R170, RZ, 0x7610, R15 ;  /* 0x00007610ffaa7816 */ /* 0x000fe4000000000f */
[--C-:B-----5:R-:W-:Y:S01]  /*0770*/  PRMT R171, RZ, 0x5410, R16.reuse ;  /* 0x00005410ffab7816 */ /* 0x120fe20000000010 */
[----:B------:R-:W-:Y:S01]  /*0780*/  CS2R R14, SRZ ;  /* 0x00000000000e7805 */ /* 0x000fe2000001ff00 */
[----:B------:R-:W-:-:S02]  /*0790*/  PRMT R172, RZ, 0x7610, R16 ;  /* 0x00007610ffac7816 */ /* 0x000fc40000000010 */
[--C-:B------:R-:W-:Y:S02]  /*07a0*/  PRMT R173, RZ, 0x5410, R17.reuse ;  /* 0x00005410ffad7816 */ /* 0x100fe40000000011 */
[----:B------:R-:W-:Y:S02]  /*07b0*/  PRMT R174, RZ, 0x7610, R17 ;  /* 0x00007610ffae7816 */ /* 0x000fe40000000011 */
[--C-:B------:R-:W-:Y:S01]  /*07c0*/  PRMT R175, RZ, 0x5410, R18.reuse ;  /* 0x00005410ffaf7816 */ /* 0x100fe20000000012 */
[----:B------:R-:W-:Y:S01]  /*07d0*/  CS2R R16, SRZ ;  /* 0x0000000000107805 */ /* 0x000fe2000001ff00 */
[----:B------:R-:W-:Y:S02]  /*07e0*/  PRMT R176, RZ, 0x7610, R18 ;  /* 0x00007610ffb07816 */ /* 0x000fe40000000012 */
[--C-:B------:R-:W-:Y:S02]  /*07f0*/  PRMT R177, RZ, 0x5410, R19.reuse ;  /* 0x00005410ffb17816 */ /* 0x100fe40000000013 */
[----:B------:R-:W-:-:S02]  /*0800*/  PRMT R178, RZ, 0x7610, R19 ;  /* 0x00007610ffb27816 */ /* 0x000fc40000000013 */
[----:B------:R-:W-:Y:S01]  /*0810*/  CS2R R18, SRZ ;  /* 0x0000000000127805 */ /* 0x000fe2000001ff00 */
        /* <DEDUP_REMOVED lines=8> */
.L_x_720:
[----:B------:R-:W-:Y:S01]  /*08a0*/  IMAD R72, R146, c[0x0][0x168], RZ ;  /* 0x00005a0092487a24 */ /* 0x000fe200078e02ff */
[----:B------:R-:W-:Y:S02]  /*08b0*/  LOP3.LUT R74, R0, 0x7f, RZ, 0xc0, !PT ;  /* 0x0000007f004a7812 */ /* 0x000fe400078ec0ff */
[----:B------:R-:W-:Y:S02]  /*08c0*/  MOV R233, 0x10 ;  /* 0x0000001000e97802 */ /* 0x000fe40000000f00 */
[----:B------:R-:W-:Y:S02]  /*08d0*/  SHF.R.S32.HI R73, RZ, 0x1f, R72 ;  /* 0x0000001fff497819 */ /* 0x000fe40000011448 */
[----:B------:R-:W-:Y:S02]  /*08e0*/  ISETP.NE.U32.AND P0, PT, RZ, c[0x0][0x1c0], PT ;  /* 0x00007000ff007a0c */ /* 0x000fe40003f05070 */
[----:B------:R-:W-:-:S02]  /*08f0*/  LEA.HI R73, R73, R72, RZ, 0x3 ;  /* 0x0000004849497211 */ /* 0x000fc400078f18ff */
[----:B------:R-:W-:Y:S02]  /*0900*/  ISETP.NE.AND.EX P0, PT, RZ, c[0x0][0x1c4], PT, P0 ;  /* 0x00007100ff007a0c */ /* 0x000fe40003f05300 */
[----:B------:R-:W-:Y:S02]  /*0910*/  LEA.HI.SX32 R187, R73, R74, 0x1d ;  /* 0x0000004a49bb7211 */ /* 0x000fe400078feaff */
[----:B------:R-:W-:Y:S02]  /*0920*/  SHF.R.S32.HI R75, RZ, 0x1f, R146 ;  /* 0x0000001fff4b7819 */ /* 0x000fe40000011492 */
[C---:B------:R-:W-:Y:S01]  /*0930*/  IADD3 R192, R187.reuse, 0x80, RZ ;  /* 0x00000080bbc07810 */ /* 0x040fe20007ffe0ff */
[----:B------:R-:W-:-:S04]  /*0940*/  IMAD.WIDE.U32 R76, R187, R233, c[0x0][0x208] ;  /* 0x00008200bb4c7625 */ /* 0x000fc800078e00e9 */
[-C--:B------:R-:W-:Y:S02]  /*0950*/  IMAD.WIDE.U32 R80, R192, R233.reuse, c[0x0][0x188] ;  /* 0x00006200c0507625 */ /* 0x080fe400078e00e9 */
[----:B------:R-:W2:Y:S01]  /*0960*/  LDG.E.128 R76, [R76.64] ;  /* 0x000000044c4c7981 */ /* 0x000ea2000c1e1d00 */
[----:B------:R-:W-:Y:S01]  /*0970*/  @P0 LEA R72, P1, R146, c[0x0][0x1c0], 0x1 ;  /* 0x0000700092480a11 */ /* 0x000fe200078208ff */
[-C--:B------:R-:W-:Y:S02]  /*0980*/  IMAD.WIDE.U32 R84, R192, R233.reuse, c[0x0][0x208] ;  /* 0x00008200c0547625 */ /* 0x080fe400078e00e9 */
[----:B------:R-:W3:Y:S01]  /*0990*/  LDG.E.128 R80, [R80.64] ;  /* 0x0000000450507981 */ /* 0x000ee2000c1e1d00 */
[----:B------:R-:W-:Y:S02]  /*09a0*/  MOV R197, 0x4 ;  /* 0x0000000400c57802 */ /* 0x000fe40000000f00 */
[----:B------:R-:W-:Y:S01]  /*09b0*/  @P0 LEA.HI.X R73, R146, c[0x0][0x1c4], R75, 0x1, P1 ;  /* 0x0000710092490a11 */ /* 0x000fe200008f0c4b */
[----:B------:R-:W4:Y:S01]  /*09c0*/  LDG.E.128 R84, [R84.64] ;  /* 0x0000000454547981 */ /* 0x000f22000c1e1d00 */
[----:B------:R-:W-:-:S03]  /*09d0*/  IMAD.WIDE.U32 R74, R187, R233, c[0x0][0x188] ;  /* 0x00006200bb4a7625 */ /* 0x000fc600078e00e9 */
[----:B------:R0:W3:Y:S01]  /*09e0*/  @P0 LDG.E.U16 R195, [R72.64] ;  /* 0x0000000448c30981 */ /* 0x0000e2000c1e1500 */
[----:B------:R-:W-:Y:S01]  /*09f0*/  IMAD.WIDE R234, R146, R197, c[0x0][0x1a0] ;  /* 0x0000680092ea7625 */ /* 0x000fe200078e02c5 */
[----:B------:R-:W-:-:S05]  /*0a00*/  IADD3 R191, R187, 0x100, RZ ;  /* 0x00000100bbbf7810 */ /* 0x000fca0007ffe0ff */
[----:B------:R-:W4:Y:S04]  /*0a10*/  LDG.E R234, [R234.64] ;  /* 0x00000004eaea7981 */ /* 0x000f28000c1e1900 */
[----:B0-----:R-:W4:Y:S01]  /*0a20*/  LDG.E.128 R72, [R74.64] ;  /* 0x000000044a487981 */ /* 0x001f22000c1e1d00 */
[C---:B------:R-:W-:Y:S01]  /*0a30*/  IADD3 R189, R187.reuse, 0x180, RZ ;  /* 0x00000180bbbd7810 */ /* 0x040fe20007ffe0ff */
[----:B------:R-:W-:Y:S01]  /*0a40*/  IMAD.WIDE R196, R146, R197, c[0x0][0x1a8] ;  /* 0x00006a0092c47625 */ /* 0x000fe200078e02c5 */
[----:B------:R-:W-:-:S03]  /*0a50*/  IADD3 R188, R187, 0x200, RZ ;  /* 0x00000200bbbc7810 */ /* 0x000fc60007ffe0ff */
[-C--:B------:R-:W-:Y:S01]  /*0a60*/  IMAD.WIDE.U32 R100, R191, R233.reuse, c[0x0][0x208] ;  /* 0x00008200bf647625 */ /* 0x080fe200078e00e9 */
[----:B------:R0:W4:Y:S03]  /*0a70*/  LDG.E R193, [R196.64] ;  /* 0x00000004c4c17981 */ /* 0x000126000c1e1900 */
[-C--:B------:R-:W-:Y:S02]  /*0a80*/  IMAD.WIDE.U32 R104, R189, R233.reuse, c[0x0][0x208] ;  /* 0x00008200bd687625 */ /* 0x080fe400078e00e9 */
[----:B------:R-:W4:Y:S02]  /*0a90*/  LDG.E.128 R100, [R100.64] ;  /* 0x0000000464647981 */ /* 0x000f24000c1e1d00 */
[-C--:B------:R-:W-:Y:S02]  /*0aa0*/  IMAD.WIDE.U32 R108, R188, R233.reuse, c[0x0][0x208] ;  /* 0x00008200bc6c7625 */ /* 0x080fe400078e00e9 */
[----:B------:R-:W4:Y:S04]  /*0ab0*/  LDG.E.128 R104, [R104.64] ;  /* 0x0000000468687981 */ /* 0x000f28000c1e1d00 */
[----:B------:R-:W4:Y:S01]  /*0ac0*/  LDG.E.128 R108, [R108.64] ;  /* 0x000000046c6c7981 */ /* 0x000f22000c1e1d00 */
[----:B------:R-:W-:-:S04]  /*0ad0*/  IMAD.WIDE.U32 R88, R191, R233, c[0x0][0x188] ;  /* 0x00006200bf587625 */ /* 0x000fc800078e00e9 */
[-C--:B------:R-:W-:Y:S02]  /*0ae0*/  IMAD.WIDE.U32 R96, R188, R233.reuse, c[0x0][0x188] ;  /* 0x00006200bc607625 */ /* 0x080fe400078e00e9 */
[----:B------:R-:W4:Y:S02]  /*0af0*/  LDG.E.128 R88, [R88.64] ;  /* 0x0000000458587981 */ /* 0x000f24000c1e1d00 */
[----:B------:R-:W-:Y:S02]  /*0b00*/  IMAD.WIDE.U32 R92, R189, R233, c[0x0][0x188] ;  /* 0x00006200bd5c7625 */ /* 0x000fe400078e00e9 */
[----:B------:R-:W4:Y:S04]  /*0b10*/  LDG.E.128 R96, [R96.64] ;  /* 0x0000000460607981 */ /* 0x000f28000c1e1d00 */
[----:B------:R-:W4:Y:S01]  /*0b20*/  LDG.E.128 R92, [R92.64] ;  /* 0x000000045c5c7981 */ /* 0x000f22000c1e1d00 */
[----:B------:R-:W-:-:S04]  /*0b30*/  ISETP.NE.U32.AND P1, PT, RZ, c[0x0][0x218], PT ;  /* 0x00008600ff007a0c */ /* 0x000fc80003f25070 */
[----:B------:R-:W-:Y:S01]  /*0b40*/  ISETP.NE.AND.EX P1, PT, RZ, c[0x0][0x21c], PT, P1 ;  /* 0x00008700ff007a0c */ /* 0x000fe20003f25310 */
[----:B------:R-:W-:Y:S01]  /*0b50*/  ULDC.U8 UR6, c[0x0][0x1f0] ;  /* 0x00007c0000067ab9 */ /* 0x000fe20000000000 */
[----:B------:R-:W-:Y:S02]  /*0b60*/  MOV R190, 0x3f800000 ;  /* 0x3f80000000be7802 */ /* 0x000fe40000000f00 */
[--C-:B--2---:R-:W-:Y:S02]  /*0b70*/  PRMT R199, RZ, 0x5410, R76.reuse ;  /* 0x00005410ffc77816 */ /* 0x104fe4000000004c */
[----:B------:R-:W-:Y:S02]  /*0b80*/  PRMT R201, RZ, 0x7610, R76 ;  /* 0x00007610ffc97816 */ /* 0x000fe4000000004c */
[--C-:B------:R-:W-:Y:S02]  /*0b90*/  PRMT R200, RZ, 0x5410, R77.reuse ;  /* 0x00005410ffc87816 */ /* 0x100fe4000000004d */
[----:B------:R-:W-:-:S03]  /*0ba0*/  PRMT R203, RZ, 0x7610, R77 ;  /* 0x00007610ffcb7816 */ /* 0x000fc6000000004d */
[-C--:B------:R-:W-:Y:S01]  /*0bb0*/  @P1 IMAD.WIDE.U32 R76, R192, R233.reuse, c[0x0][0x218] ;  /* 0x00008600c04c1625 */ /* 0x080fe200078e00e9 */
[--C-:B------:R-:W-:Y:S02]  /*0bc0*/  PRMT R202, RZ, 0x5410, R78.reuse ;  /* 0x00005410ffca7816 */ /* 0x100fe4000000004e */
[----:B------:R-:W-:Y:S02]  /*0bd0*/  PRMT R205, RZ, 0x7610, R78 ;  /* 0x00007610ffcd7816 */ /* 0x000fe4000000004e */
[--C-:B------:R-:W-:Y:S01]  /*0be0*/  PRMT R204, RZ, 0x5410, R79.reuse ;  /* 0x00005410ffcc7816 */ /* 0x100fe2000000004f */
[----:B------:R1:W5:Y:S01]  /*0bf0*/  @P1 LDG.E.128 R52, [R76.64] ;  /* 0x000000044c341981 */ /* 0x000362000c1e1d00 */
[----:B------:R-:W-:Y:S01]  /*0c00*/  PRMT R207, RZ, 0x7610, R79 ;  /* 0x00007610ffcf7816 */ /* 0x000fe2000000004f */
[----:B------:R-:W-:Y:S01]  /*0c10*/  @P1 IMAD.WIDE.U32 R78, R187, R233, c[0x0][0x218] ;  /* 0x00008600bb4e1625 */ /* 0x000fe200078e00e9 */
[--C-:B---3--:R-:W-:Y:S02]  /*0c20*/  PRMT R206, RZ, 0x5410, R80.reuse ;  /* 0x00005410ffce7816 */ /* 0x108fe40000000050 */
[----:B------:R-:W-:-:S02]  /*0c30*/  PRMT R209, RZ, 0x7610, R80 ;  /* 0x00007610ffd17816 */ /* 0x000fc40000000050 */
[--C-:B------:R-:W-:Y:S01]  /*0c40*/  PRMT R208, RZ, 0x5410, R81.reuse ;  /* 0x00005410ffd07816 */ /* 0x100fe20000000051 */
[----:B------:R2:W5:Y:S01]  /*0c50*/  @P1 LDG.E.128 R48, [R78.64] ;  /* 0x000000044e301981 */ /* 0x000562000c1e1d00 */
[----:B------:R-:W-:Y:S01]  /*0c60*/  PRMT R211, RZ, 0x7610, R81 ;  /* 0x00007610ffd37816 */ /* 0x000fe20000000051 */
[-C--:B-1----:R-:W-:Y:S01]  /*0c70*/  @P1 IMAD.WIDE.U32 R76, R189, R233.reuse, c[0x0][0x218] ;  /* 0x00008600bd4c1625 */ /* 0x082fe200078e00e9 */
[--C-:B----4-:R-:W-:Y:S02]  /*0c80*/  PRMT R215, RZ, 0x5410, R84.reuse ;  /* 0x00005410ffd77816 */ /* 0x110fe40000000054 */
[----:B------:R-:W-:Y:S01]  /*0c90*/  PRMT R217, RZ, 0x7610, R84 ;  /* 0x00007610ffd97816 */ /* 0x000fe20000000054 */
[-C--:B------:R-:W-:Y:S01]  /*0ca0*/  @P1 IMAD.WIDE.U32 R80, R188, R233.reuse, c[0x0][0x218] ;  /* 0x00008600bc501625 */ /* 0x080fe200078e00e9 */
[----:B------:R-:W-:Y:S01]  /*0cb0*/  MOV R84, 0x8 ;  /* 0x0000000800547802 */ /* 0x000fe20000000f00 */
[----:B------:R1:W5:Y:S02]  /*0cc0*/  @P1 LDG.E.128 R60, [R76.64] ;  /* 0x000000044c3c1981 */ /* 0x000364000c1e1d00 */
[----:B--2---:R-:W-:Y:S01]  /*0cd0*/  @P1 IMAD.WIDE.U32 R78, R191, R233, c[0x0][0x218] ;  /* 0x00008600bf4e1625 */ /* 0x004fe200078e00e9 */
[--C-:B------:R-:W-:Y:S01]  /*0ce0*/  PRMT R210, RZ, 0x5410, R82.reuse ;  /* 0x00005410ffd27816 */ /* 0x100fe20000000052 */
[----:B------:R2:W5:Y:S01]  /*0cf0*/  @P1 LDG.E.128 R64, [R80.64] ;  /* 0x0000000450401981 */ /* 0x000562000c1e1d00 */
[----:B------:R-:W-:-:S02]  /*0d00*/  PRMT R213, RZ, 0x7610, R82 ;  /* 0x00007610ffd57816 */ /* 0x000fc40000000052 */
[--C-:B------:R-:W-:Y:S01]  /*0d10*/  PRMT R212, RZ, 0x5410, R83.reuse ;  /* 0x00005410ffd47816 */ /* 0x100fe20000000053 */
[----:B------:R3:W5:Y:S01]  /*0d20*/  @P1 LDG.E.128 R56, [R78.64] ;  /* 0x000000044e381981 */ /* 0x000762000c1e1d00 */
[----:B------:R-:W-:Y:S01]  /*0d30*/  PRMT R214, RZ, 0x7610, R83 ;  /* 0x00007610ffd67816 */ /* 0x000fe20000000053 */
[-C--:B-1----:R-:W-:Y:S01]  /*0d40*/  IMAD.WIDE.U32 R76, R187, R84.reuse, c[0x0][0x190] ;  /* 0x00006400bb4c7625 */ /* 0x082fe200078e0054 */
[--C-:B------:R-:W-:Y:S02]  /*0d50*/  PRMT R216, RZ, 0x5410, R85.reuse ;  /* 0x00005410ffd87816 */ /* 0x100fe40000000055 */
[----:B------:R-:W-:Y:S01]  /*0d60*/  PRMT R219, RZ, 0x7610, R85 ;  /* 0x00007610ffdb7816 */ /* 0x000fe20000000055 */
[-C--:B--2---:R-:W-:Y:S02]  /*0d70*/  IMAD.WIDE.U32 R80, R191, R84.reuse, c[0x0][0x190] ;  /* 0x00006400bf507625 */ /* 0x084fe400078e0054 */
[----:B------:R-:W5:Y:S02]  /*0d80*/  LDG.E.64 R76, [R76.64] ;  /* 0x000000044c4c7981 */ /* 0x000f64000c1e1b00 */
[----:B---3--:R-:W-:-:S02]  /*0d90*/  IMAD.WIDE.U32 R78, R192, R84, c[0x0][0x190] ;  /* 0x00006400c04e7625 */ /* 0x008fc400078e0054 */
[----:B------:R-:W5:Y:S02]  /*0da0*/  LDG.E.64 R80, [R80.64] ;  /* 0x0000000450507981 */ /* 0x000f64000c1e1b00 */
[-C--:B------:R-:W-:Y:S02]  /*0db0*/  IMAD.WIDE.U32 R82, R189, R84.reuse, c[0x0][0x190] ;  /* 0x00006400bd527625 */ /* 0x080fe400078e0054 */
[----:B------:R-:W5:Y:S02]  /*0dc0*/  LDG.E.64 R78, [R78.64] ;  /* 0x000000044e4e7981 */ /* 0x000f64000c1e1b00 */
[----:B------:R-:W-:Y:S02]  /*0dd0*/  IMAD.WIDE.U32 R84, R188, R84, c[0x0][0x190] ;  /* 0x00006400bc547625 */ /* 0x000fe400078e0054 */
[----:B------:R-:W5:Y:S04]  /*0de0*/  LDG.E.64 R82, [R82.64] ;  /* 0x0000000452527981 */ /* 0x000f68000c1e1b00 */
[----:B------:R-:W5:Y:S01]  /*0df0*/  LDG.E.64 R84, [R84.64] ;  /* 0x0000000454547981 */ /* 0x000f62000c1e1b00 */
[----:B------:R-:W-:-:S02]  /*0e00*/  @P0 PRMT R190, RZ, 0x5410, R195 ;  /* 0x00005410ffbe0816 */ /* 0x000fc400000000c3 */
[----:B------:R-:W-:Y:S02]  /*0e10*/  ISETP.NE.AND P0, PT, RZ, UR6, PT ;  /* 0x00000006ff007c0c */ /* 0x000fe4000bf05270 */
[--C-:B------:R-:W-:Y:S02]  /*0e20*/  PRMT R195, RZ, 0x5410, R72.reuse ;  /* 0x00005410ffc37816 */ /* 0x100fe40000000048 */
[----:B------:R-:W-:Y:S02]  /*0e30*/  FSEL R233, R234, RZ, !P0 ;  /* 0x000000ffeae97208 */ /* 0x000fe40004000000 */
[----:B0-----:R-:W-:-:S03]  /*0e40*/  PRMT R196, RZ, 0x7610, R72 ;  /* 0x00007610ffc47816 */ /* 0x001fc60000000048 */
[C---:B------:R-:W-:Y:S01]  /*0e50*/  FADD.FTZ R195, -R233.reuse, R195 ;  /* 0x000000c3e9c37221 */ /* 0x040fe20000010100 */
[--C-:B------:R-:W-:Y:S02]  /*0e60*/  PRMT R72, RZ, 0x5410, R73.reuse ;  /* 0x00005410ff487816 */ /* 0x100fe40000000049 */
[----:B------:R-:W-:Y:S01]  /*0e70*/  PRMT R197, RZ, 0x7610, R73 ;  /* 0x00007610ffc57816 */ /* 0x000fe20000000049 */
[----:B------:R-:W-:Y:S01]  /*0e80*/  FADD.FTZ R196, -R233, R196 ;  /* 0x000000c4e9c47221 */ /* 0x000fe20000010100 */
[--C-:B------:R-:W-:Y:S01]  /*0e90*/  PRMT R73, RZ, 0x5410, R74.reuse ;  /* 0x00005410ff497816 */ /* 0x100fe2000000004a */
[----:B------:R-:W-:Y:S01]  /*0ea0*/  FMUL.FTZ R195, R193, R195 ;  /* 0x000000c3c1c37220 */ /* 0x000fe20000410000 */
[----:B------:R-:W-:Y:S02]  /*0eb0*/  PRMT R198, RZ, 0x7610, R74 ;  /* 0x00007610ffc67816 */ /* 0x000fe4000000004a */
[--C-:B------:R-:W-:Y:S01]  /*0ec0*/  PRMT R74, RZ, 0x5410, R75.reuse ;  /* 0x00005410ff4a7816 */ /* 0x100fe2000000004b */
[C---:B------:R-:W-:Y:S01]  /*0ed0*/  FADD.FTZ R72, -R233.reuse, R72 ;  /* 0x00000048e9487221 */ /* 0x040fe20000010100 */
[----:B------:R-:W-:Y:S01]  /*0ee0*/  PRMT R75, RZ, 0x7610, R75 ;  /* 0x00007610ff4b7816 */ /* 0x000fe2000000004b */
[----:B------:R-:W-:Y:S01]  /*0ef0*/  FADD.FTZ R73, -R233, R73 ;  /* 0x00000049e9497221 */ /* 0x000fe20000010100 */
[--C-:B------:R-:W-:Y:S01]  /*0f00*/  PRMT R236, RZ, 0x5410, R103.reuse ;  /* 0x00005410ffec7816 */ /* 0x100fe20000000067 */
[----:B------:R-:W-:Y:S01]  /*0f10*/  FADD.FTZ R144, R199, R144 ;  /* 0x00000090c7907221 */ /* 0x000fe20000010000 */
[----:B------:R-:W-:Y:S01]  /*0f20*/  PRMT R237, RZ, 0x7610, R103 ;  /* 0x00007610ffed7816 */ /* 0x000fe20000000067 */
[----:B------:R-:W-:-:S02]  /*0f30*/  FMUL.FTZ R196, R193, R196 ;  /* 0x000000c4c1c47220 */ /* 0x000fc40000410000 */
[-C--:B------:R-:W-:Y:S01]  /*0f40*/  FFMA.FTZ R145, R195, R199.reuse, R145 ;  /* 0x000000c7c3917223 */ /* 0x080fe20000010091 */
[--C-:B------:R-:W-:Y:S01]  /*0f50*/  PRMT R103, RZ, 0x5410, R104.reuse ;  /* 0x00005410ff677816 */ /* 0x100fe20000000068 */
[----:B------:R-:W-:Y:S01]  /*0f60*/  FMUL.FTZ R199, R147, R199 ;  /* 0x000000c793c77220 */ /* 0x000fe20000410000 */
[----:B------:R-:W-:Y:S01]  /*0f70*/  PRMT R238, RZ, 0x7610, R104 ;  /* 0x00007610ffee7816 */ /* 0x000fe20000000068 */
[C---:B------:R-:W-:Y:S01]  /*0f80*/  FADD.FTZ R197, -R233.reuse, R197 ;  /* 0x000000c5e9c57221 */ /* 0x040fe20000010100 */
[----:B------:R-:W-:Y:S01]  /*0f90*/  PRMT R104, RZ, 0x5410, R105 ;  /* 0x00005410ff687816 */ /* 0x000fe20000000069 */
[----:B------:R-:W-:Y:S01]  /*0fa0*/  FADD.FTZ R75, -R233, R75 ;  /* 0x0000004be94b7221 */ /* 0x000fe20000010100 */
[----:B------:R-:W-:Y:S01]  /*0fb0*/  PRMT R239, RZ, 0x7610, R105 ;  /* 0x00007610ffef7816 */ /* 0x000fe20000000069 */
[----:B------:R-:W-:Y:S01]  /*0fc0*/  FADD.FTZ R142, R201, R142 ;  /* 0x0000008ec98e7221 */ /* 0x000fe20000010000 */
[--C-:B------:R-:W-:Y:S01]  /*0fd0*/  PRMT R243, RZ, 0x5410, R109.reuse ;  /* 0x00005410fff37816 */ /* 0x100fe2000000006d */
[----:B------:R-:W-:Y:S01]  /*0fe0*/  FMUL.FTZ R105, R193, R72 ;  /* 0x00000048c1697220 */ /* 0x000fe20000410000 */
[----:B------:R-:W-:Y:S01]  /*0ff0*/  PRMT R245, RZ, 0x7610, R109 ;  /* 0x00007610fff57816 */ /* 0x000fe2000000006d */
[----:B------:R-:W-:-:S02]  /*1000*/  FFMA.FTZ R143, R196, R201, R143 ;  /* 0x000000c9c48f7223 */ /* 0x000fc4000001008f */
[----:B------:R-:W-:Y:S02]  /*1010*/  FMUL.FTZ R109, R193, R73 ;  /* 0x00000049c16d7220 */ /* 0x000fe40000410000 */
[----:B------:R-:W-:Y:S02]  /*1020*/  FMUL.FTZ R201, R148, R201 ;  /* 0x000000c994c97220 */ /* 0x000fe40000410000 */
[----:B------:R-:W-:Y:S02]  /*1030*/  FADD.FTZ R72, RZ, R199 ;  /* 0x000000c7ff487221 */ /* 0x000fe40000010000 */
[----:B------:R-:W-:Y:S02]  /*1040*/  FFMA.FTZ R73, R195, R199, RZ ;  /* 0x000000c7c3497223 */ /* 0x000fe400000100ff */
[----:B------:R-:W-:Y:S02]  /*1050*/  FADD.FTZ R74, -R233, R74 ;  /* 0x0000004ae94a7221 */ /* 0x000fe40000010100 */
[----:B------:R-:W-:-:S02]  /*1060*/  FADD.FTZ R140, R200, R140 ;  /* 0x0000008cc88c7221 */ /* 0x000fc40000010000 */
[----:B------:R-:W-:Y:S02]  /*1070*/  FMUL.FTZ R197, R193, R197 ;  /* 0x000000c5c1c57220 */ /* 0x000fe40000410000 */
        /* <DEDUP_REMOVED lines=13> */
[----:B------:R-:W-:Y:S02]  /*1150*/  FMUL.FTZ R198, R193, R198 ;  /* 0x000000c6c1c67220 */ /* 0x000fe40000410000 */
[-C--:B------:R-:W-:Y:S02]  /*1160*/  FFMA.FTZ R137, R109, R202.reuse, R137 ;  /* 0x000000ca6d897223 */ /* 0x080fe40000010089 */
        /* <DEDUP_REMOVED lines=21> */
[----:B------:R-:W-:Y:S02]  /*12c0*/  FADD.FTZ R208, -R233, R208 ;  /* 0x000000d0e9d07221 */ /* 0x000fe40000010100 */
[----:B------:R-:W-:Y:S02]  /*12d0*/  FADD.FTZ R128, R215, R128 ;  /* 0x00000080d7807221 */ /* 0x000fe40000010000 */
[----:B------:R-:W-:Y:S02]  /*12e0*/  FMUL.FTZ R209, R193, R209 ;  /* 0x000000d1c1d17220 */ /* 0x000fe40000410000 */
[-C--:B------:R-:W-:Y:S02]  /*12f0*/  FFMA.FTZ R129, R206, R215.reuse, R129 ;  /* 0x000000d7ce817223 */ /* 0x080fe40000010081 */
[----:B------:R-:W-:-:S02]  /*1300*/  FMUL.FTZ R215, R155, R215 ;  /* 0x000000d79bd77220 */ /* 0x000fc40000410000 */
[----:B------:R-:W-:Y:S02]  /*1310*/  FADD.FTZ R72, R72, R207 ;  /* 0x000000cf48487221 */ /* 0x000fe40000010000 */
[----:B------:R-:W-:Y:S02]  /*1320*/  FFMA.FTZ R74, R248, R207, R74 ;  /* 0x000000cff84a7223 */ /* 0x000fe4000001004a */
[----:B------:R-:W-:Y:S02]  /*1330*/  FADD.FTZ R211, -R233, R211 ;  /* 0x000000d3e9d37221 */ /* 0x000fe40000010100 */
[----:B------:R-:W-:Y:S02]  /*1340*/  FADD.FTZ R126, R217, R126 ;  /* 0x0000007ed97e7221 */ /* 0x000fe40000010000 */
[----:B------:R-:W-:Y:S02]  /*1350*/  FMUL.FTZ R208, R193, R208 ;  /* 0x000000d0c1d07220 */ /* 0x000fe40000410000 */
[----:B------:R-:W-:-:S02]  /*1360*/  FFMA.FTZ R127, R209, R217, R127 ;  /* 0x000000d9d17f7223 */ /* 0x000fc4000001007f */
[----:B------:R-:W-:Y:S02]  /*1370*/  FMUL.FTZ R217, R156, R217 ;  /* 0x000000d99cd97220 */ /* 0x000fe40000410000 */
[----:B------:R-:W-:Y:S02]  /*1380*/  FADD.FTZ R72, R72, R215 ;  /* 0x000000d748487221 */ /* 0x000fe40000010000 */
[----:B------:R-:W-:Y:S02]  /*1390*/  FFMA.FTZ R74, R206, R215, R74 ;  /* 0x000000d7ce4a7223 */ /* 0x000fe4000001004a */
[----:B------:R-:W-:Y:S02]  /*13a0*/  FADD.FTZ R210, -R233, R210 ;  /* 0x000000d2e9d27221 */ /* 0x000fe40000010100 */
[----:B------:R-:W-:Y:S02]  /*13b0*/  FADD.FTZ R124, R216, R124 ;  /* 0x0000007cd87c7221 */ /* 0x000fe40000010000 */
[----:B------:R-:W-:-:S02]  /*13c0*/  FMUL.FTZ R211, R193, R211 ;  /* 0x000000d3c1d37220 */ /* 0x000fc40000410000 */
[-C--:B------:R-:W-:Y:S02]  /*13d0*/  FFMA.FTZ R125, R208, R216.reuse, R125 ;  /* 0x000000d8d07d7223 */ /* 0x080fe4000001007d */
[----:B------:R-:W-:Y:S02]  /*13e0*/  FMUL.FTZ R216, R157, R216 ;  /* 0x000000d89dd87220 */ /* 0x000fe40000410000 */
[----:B------:R-:W-:Y:S02]  /*13f0*/  FADD.FTZ R73, R72, R217 ;  /* 0x000000d948497221 */ /* 0x000fe40000010000 */
[----:B------:R-:W-:Y:S01]  /*1400*/  FFMA.FTZ R75, R209, R217, R74 ;  /* 0x000000d9d14b7223 */ /* 0x000fe2000001004a */
[----:B------:R-:W-:Y:S01]  /*1410*/  PRMT R218, RZ, 0x5410, R86 ;  /* 0x00005410ffda7816 */ /* 0x000fe20000000056 */
[----:B------:R-:W-:Y:S02]  /*1420*/  FADD.FTZ R213, -R233, R213 ;  /* 0x000000d5e9d57221 */ /* 0x000fe40000010100 */
[----:B------:R-:W-:-:S02]  /*1430*/  FADD.FTZ R122, R219, R122 ;  /* 0x0000007adb7a7221 */ /* 0x000fc40000010000 */
[----:B------:R-:W-:Y:S02]  /*1440*/  FMUL.FTZ R210, R193, R210 ;  /* 0x000000d2c1d27220 */ /* 0x000fe40000410000 */
[-C--:B------:R-:W-:Y:S02]  /*1450*/  FFMA.FTZ R123, R211, R219.reuse, R123 ;  /* 0x000000dbd37b7223 */ /* 0x080fe4000001007b */
[----:B------:R-:W-:Y:S02]  /*1460*/  FMUL.FTZ R219, R158, R219 ;  /* 0x000000db9edb7220 */ /* 0x000fe40000410000 */
[----:B------:R-:W-:Y:S02]  /*1470*/  FADD.FTZ R72, R73, R216 ;  /* 0x000000d849487221 */ /* 0x000fe40000010000 */
[----:B------:R-:W-:Y:S01]  /*1480*/  FFMA.FTZ R74, R208, R216, R75 ;  /* 0x000000d8d04a7223 */ /* 0x000fe2000001004b */
        /* <DEDUP_REMOVED lines=10> */
[----:B------:R-:W-:Y:S01]  /*1530*/  FADD.FTZ R73, R72, R219 ;  /* 0x000000db48497221 */ /* 0x000fe20000010000 */
[--C-:B------:R-:W-:Y:S01]  /*1540*/  PRMT R230, RZ, 0x5410, R97.reuse ;  /* 0x00005410ffe67816 */ /* 0x100fe20000000061 */
[----:B------:R-:W-:Y:S01]  /*1550*/  FFMA.FTZ R75, R211, R219, R74 ;  /* 0x000000dbd34b7223 */ /* 0x000fe2000001004a */
[----:B------:R-:W-:Y:S01]  /*1560*/  PRMT R231, RZ, 0x7610, R97 ;  /* 0x00007610ffe77816 */ /* 0x000fe20000000061 */
[----:B------:R-:W-:Y:S01]  /*1570*/  FADD.FTZ R214, -R233, R214 ;  /* 0x000000d6e9d67221 */ /* 0x000fe20000010100 */
[--C-:B------:R-:W-:Y:S01]  /*1580*/  PRMT R88, RZ, 0x5410, R89.reuse ;  /* 0x00005410ff587816 */ /* 0x100fe20000000059 */
[----:B------:R-:W-:Y:S01]  /*1590*/  FADD.FTZ R118, R220, R118 ;  /* 0x00000076dc767221 */ /* 0x000fe20000010000 */
[----:B------:R-:W-:Y:S01]  /*15a0*/  PRMT R223, RZ, 0x7610, R89 ;  /* 0x00007610ffdf7816 */ /* 0x000fe20000000059 */
[----:B------:R-:W-:Y:S01]  /*15b0*/  FMUL.FTZ R212, R193, R212 ;  /* 0x000000d4c1d47220 */ /* 0x000fe20000410000 */
[--C-:B------:R-:W-:Y:S01]  /*15c0*/  PRMT R97, RZ, 0x5410, R98.reuse ;  /* 0x00005410ff617816 */ /* 0x100fe20000000062 */
        /* <DEDUP_REMOVED lines=8> */
[----:B------:R-:W-:Y:S02]  /*1650*/  PRMT R226, RZ, 0x5410, R93 ;  /* 0x00005410ffe27816 */ /* 0x000fe4000000005d */
[----:B------:R-:W-:Y:S02]  /*1660*/  PRMT R227, RZ, 0x5410, R94 ;  /* 0x00005410ffe37816 */ /* 0x000fe4000000005e */
[----:B------:R-:W-:Y:S02]  /*1670*/  PRMT R228, RZ, 0x5410, R95 ;  /* 0x00005410ffe47816 */ /* 0x000fe4000000005f */
[----:B------:R-:W-:Y:S02]  /*1680*/  PRMT R229, RZ, 0x5410, R96 ;  /* 0x00005410ffe57816 */ /* 0x000fe40000000060 */
[----:B------:R-:W-:Y:S02]  /*1690*/  PRMT R98, RZ, 0x5410, R99 ;  /* 0x00005410ff627816 */ /* 0x000fe40000000063 */
[----:B------:R-:W-:-:S02]  /*16a0*/  PRMT R90, RZ, 0x7610, R90 ;  /* 0x00007610ff5a7816 */ /* 0x000fc4000000005a */
[----:B------:R-:W-:Y:S02]  /*16b0*/  PRMT R91, RZ, 0x7610, R91 ;  /* 0x00007610ff5b7816 */ /* 0x000fe4000000005b */
[----:B------:R-:W-:Y:S02]  /*16c0*/  PRMT R92, RZ, 0x7610, R92 ;  /* 0x00007610ff5c7816 */ /* 0x000fe4000000005c */
[----:B------:R-:W-:Y:S02]  /*16d0*/  PRMT R93, RZ, 0x7610, R93 ;  /* 0x00007610ff5d7816 */ /* 0x000fe4000000005d */
[----:B------:R-:W-:Y:S02]  /*16e0*/  PRMT R94, RZ, 0x7610, R94 ;  /* 0x00007610ff5e7816 */ /* 0x000fe4000000005e */
[----:B------:R-:W-:Y:S02]  /*16f0*/  PRMT R95, RZ, 0x7610, R95 ;  /* 0x00007610ff5f7816 */ /* 0x000fe4000000005f */
[----:B------:R-:W-:-:S02]  /*1700*/  PRMT R96, RZ, 0x7610, R96 ;  /* 0x00007610ff607816 */ /* 0x000fc40000000060 */
[----:B------:R-:W-:Y:S01]  /*1710*/  PRMT R99, RZ, 0x7610, R99 ;  /* 0x00007610ff637816 */ /* 0x000fe20000000063 */
[----:B------:R-:W-:Y:S02]  /*1720*/  FADD.FTZ R87, -R233, R87 ;  /* 0x00000057e9577221 */ /* 0x000fe40000010100 */
[----:B------:R-:W-:Y:S02]  /*1730*/  FADD.FTZ R116, R86, R116 ;  /* 0x0000007456747221 */ /* 0x000fe40000010000 */
[----:B------:R-:W-:Y:S02]  /*1740*/  FMUL.FTZ R214, R193, R214 ;  /* 0x000000d6c1d67220 */ /* 0x000fe40000410000 */
[-C--:B------:R-:W-:Y:S02]  /*1750*/  FFMA.FTZ R117, R212, R86.reuse, R117 ;  /* 0x00000056d4757223 */ /* 0x080fe40000010075 */
[----:B------:R-:W-:Y:S02]  /*1760*/  FMUL.FTZ R86, R161, R86 ;  /* 0x00000056a1567220 */ /* 0x000fe40000410000 */
[----:B------:R-:W-:-:S02]  /*1770*/  FADD.FTZ R73, R73, R220 ;  /* 0x000000dc49497221 */ /* 0x000fc40000010000 */
[----:B------:R-:W-:Y:S02]  /*1780*/  FFMA.FTZ R75, R213, R220, R75 ;  /* 0x000000dcd54b7223 */ /* 0x000fe4000001004b */
        /* <DEDUP_REMOVED lines=22> */
[----:B------:R-:W-:Y:S01]  /*18f0*/  FADD.FTZ R99, -R233, R99 ;  /* 0x00000063e9637221 */ /* 0x000fe20000010100 */
[----:B------:R-:W-:Y:S01]  /*1900*/  PRMT R233, RZ, 0x5410, R100 ;  /* 0x00005410ffe97816 */ /* 0x000fe20000000064 */
[----:B------:R-:W-:-:S02]  /*1910*/  FADD.FTZ R114, R221, R114 ;  /* 0x00000072dd727221 */ /* 0x000fc40000010000 */
[----:B------:R-:W-:Y:S02]  /*1920*/  FMUL.FTZ R87, R193, R87 ;  /* 0x00000057c1577220 */ /* 0x000fe40000410000 */
[-C--:B------:R-:W-:Y:S02]  /*1930*/  FFMA.FTZ R115, R214, R221.reuse, R115 ;  /* 0x000000ddd6737223 */ /* 0x080fe40000010073 */
[----:B------:R-:W-:Y:S02]  /*1940*/  FMUL.FTZ R221, R162, R221 ;  /* 0x000000dda2dd7220 */ /* 0x000fe40000410000 */
[----:B------:R-:W-:Y:S02]  /*1950*/  FADD.FTZ R72, R73, R86 ;  /* 0x0000005649487221 */ /* 0x000fe40000010000 */
[----:B------:R-:W-:Y:S01]  /*1960*/  FFMA.FTZ R75, R212, R86, R75 ;  /* 0x00000056d44b7223 */ /* 0x000fe2000001004b */
        /* <DEDUP_REMOVED lines=30> */
[-C--:B------:R-:W-:Y:S02]  /*1b50*/  FFMA.FTZ R44, R89, R101.reuse, R44 ;  /* 0x00000065592c7223 */ /* 0x080fe4000001002c */
        /* <DEDUP_REMOVED lines=127> */
[----:B------:R-:W-:Y:S01]  /*2350*/  LOP3.LUT P3, RZ, R0, 0x1f, RZ, 0xc0, !PT ;  /* 0x0000001f00ff7812 */ /* 0x000fe2000786c0ff */
[----:B------:R-:W-:Y:S02]  /*2360*/  FADD.FTZ R72, R72, R111 ;  /* 0x0000006f48487221 */ /* 0x000fe40000010000 */
[----:B------:R-:W-:Y:S01]  /*2370*/  FFMA.FTZ R74, R99, R111, R74 ;  /* 0x0000006f634a7223 */ /* 0x000fe2000001004a */
[----:B------:R-:W-:Y:S07]  /*2380*/  BRA.DIV ~URZ, `(.L_x_717) ;  /* 0x000027b27f007947 */ /* 0x000fee000b800000 */
[----:B------:R0:W1:Y:S02]  /*2390*/  SHFL.DOWN PT, R252, R72, 0x10, 0x1f ;  /* 0x0a001f0048fc7f89 */ /* 0x00006400000e0000 */
.L_x_721:
[----:B------:R-:W-:Y:S05]  /*23a0*/  BRA.DIV ~URZ, `(.L_x_718) ;  /* 0x000028127f007947 */ /* 0x000fea000b800000 */
[----:B------:R-:W2:Y:S01]  /*23b0*/  SHFL.DOWN PT, R73, R74, 0x10, 0x1f ;  /* 0x0a001f004a497f89 */ /* 0x000ea200000e0000 */
[----:B-1----:R-:W-:-:S05]  /*23c0*/  FADD.FTZ R75, R72, R252 ;  /* 0x000000fc484b7221 */ /* 0x002fca0000010000 */
[----:B0-----:R-:W0:Y:S01]  /*23d0*/  SHFL.DOWN PT, R72, R75, 0x8, 0x1f ;  /* 0x09001f004b487f89 */ /* 0x001e2200000e0000 */
[----:B--2---:R-:W-:-:S05]  /*23e0*/  FADD.FTZ R73, R74, R73 ;  /* 0x000000494a497221 */ /* 0x004fca0000010000 */
        /* <DEDUP_REMOVED lines=10> */
[----:B------:R0:W2:Y:S01]  /*2490*/  SHFL.DOWN PT, R74, R72, 0x1, 0x1f ;  /* 0x08201f00484a7f89 */ /* 0x0000a200000e0000 */
[----:B-1----:R-:W-:-:S05]  /*24a0*/  FADD.FTZ R252, R249, R252 ;  /* 0x000000fcf9fc7221 */ /* 0x002fca0000010000 */
[----:B------:R0:W1:Y:S02]  /*24b0*/  SHFL.DOWN PT, R73, R252, 0x1, 0x1f ;  /* 0x08201f00fc497f89 */ /* 0x00006400000e0000 */
.L_x_722:
[----:B------:R-:W-:Y:S01]  /*24c0*/  LOP3.LUT P2, RZ, R194, 0xff, RZ, 0xc0, !PT ;  /* 0x000000ffc2ff7812 */ /* 0x000fe2000784c0ff */
[----:B-1----:R-:W-:Y:S01]  /*24d0*/  FADD.FTZ R73, R73, R252 ;  /* 0x000000fc49497221 */ /* 0x002fe20000010000 */
[----:B------:R-:W-:Y:S01]  /*24e0*/  PLOP3.LUT P0, PT, PT, PT, PT, 0x80, 0x0 ;  /* 0x000000000000781c */ /* 0x000fe20003f0f070 */
[----:B0-2---:R-:W-:Y:S01]  /*24f0*/  FADD.FTZ R72, R74, R72 ;  /* 0x000000484a487221 */ /* 0x005fe20000010000 */
[----:B------:R-:W-:Y:S01]  /*2500*/  @!P3 PLOP3.LUT P0, PT, P2, PT, PT, 0x80, 0x0 ;  /* 0x000000000000b81c */ /* 0x000fe2000170f070 */
[----:B------:R-:W-:Y:S01]  /*2510*/  ULDC.U8 UR6, c[0x0][0x1f0] ;  /* 0x00007c0000067ab9 */ /* 0x000fe20000000000 */
[----:B------:R-:W-:Y:S02]  /*2520*/  SHF.R.U32.HI R75, RZ, 0x5, R0 ;  /* 0x00000005ff4b7819 */ /* 0x000fe40000011600 */
[----:B-----5:R-:W-:Y:S02]  /*2530*/  LOP3.LUT P4, RZ, R76, 0xff0000, RZ, 0xc0, !PT ;  /* 0x00ff00004cff7812 */ /* 0x020fe4000788c0ff */
[----:B------:R-:W-:-:S02]  /*2540*/  @!P3 LOP3.LUT R194, R75, 0x7fffffc, RZ, 0xc0, !PT ;  /* 0x07fffffc4bc2b812 */ /* 0x000fc400078ec0ff */
[----:B------:R-:W-:Y:S02]  /*2550*/  LOP3.LUT P5, RZ, R77, 0xff, RZ, 0xc0, !PT ;  /* 0x000000ff4dff7812 */ /* 0x000fe400078ac0ff */
[----:B------:R-:W-:-:S03]  /*2560*/  IADD3 R146, R146, c[0x0][0x160], RZ ;  /* 0x0000580092927a10 */ /* 0x000fc60007ffe0ff */
[----:B------:R-:W-:Y:S02]  /*2570*/  @!P0 IADD3 R194, R194, 0x4, RZ ;  /* 0x00000004c2c28810 */ /* 0x000fe40007ffe0ff */
[----:B------:R-:W-:Y:S01]  /*2580*/  ISETP.NE.AND P0, PT, RZ, UR6, PT ;  /* 0x00000006ff007c0c */ /* 0x000fe2000bf05270 */
[----:B------:R-:W-:Y:S01]  /*2590*/  WARPSYNC 0xffffffff ;  /* 0xffffffff00007948 */ /* 0x000fe20003800000 */
[----:B------:R-:W-:Y:S02]  /*25a0*/  @!P3 LOP3.LUT R194, R194, 0x3, R75, 0xf8, !PT ;  /* 0x00000003c2c2b812 */ /* 0x000fe400078ef84b */
[----:B------:R-:W-:-:S03]  /*25b0*/  LOP3.LUT R75, R75, 0x7fffffc, RZ, 0xc0, !PT ;  /* 0x07fffffc4b4b7812 */ /* 0x000fc600078ec0ff */
[----:B------:R0:W-:Y:S01]  /*25c0*/  @!P3 STS.64 [R194.X8+0x5000], R72 ;  /* 0x00500048c200b388 */ /* 0x0001e20000008a00 */
[----:B------:R-:W-:-:S03]  /*25d0*/  @!P2 IADD3 R75, R75, 0x4, RZ ;  /* 0x000000044b4ba810 */ /* 0x000fc60007ffe0ff */
[----:B------:R-:W-:Y:S01]  /*25e0*/  BAR.SYNC.DEFER_BLOCKING 0x0 ;  /* 0x0000000000007b1d */ /* 0x000fe20000010000 */
[----:B------:R-:W-:Y:S02]  /*25f0*/  SHF.L.U32 R249, R75, 0x3, RZ ;  /* 0x000000034bf97819 */ /* 0x000fe400000006ff */
[----:B------:R-:W-:Y:S02]  /*2600*/  LOP3.LUT P3, RZ, R76, 0xff00, RZ, 0xc0, !PT ;  /* 0x0000ff004cff7812 */ /* 0x000fe4000786c0ff */
[----:B0-----:R-:W-:Y:S01]  /*2610*/  @P1 PRMT R194, RZ, 0x7610, R48 ;  /* 0x00007610ffc21816 */ /* 0x001fe20000000030 */
[----:B------:R-:W0:Y:S02]  /*2620*/  LDS.128 R72, [R249+0x5000] ;  /* 0x00500000f9487984 */ /* 0x000e240000000c00 */
[----:B0-----:R-:W-:Y:S02]  /*2630*/  FADD.FTZ R251, RZ, R72 ;  /* 0x00000048fffb7221 */ /* 0x001fe40000010000 */
[----:B------:R-:W-:-:S02]  /*2640*/  FADD.FTZ R250, RZ, R73 ;  /* 0x00000049fffa7221 */ /* 0x000fc40000010000 */
[----:B------:R-:W-:Y:S02]  /*2650*/  FADD.FTZ R251, R74, R251 ;  /* 0x000000fb4afb7221 */ /* 0x000fe40000010000 */
[----:B------:R-:W-:Y:S02]  /*2660*/  FADD.FTZ R250, R75, R250 ;  /* 0x000000fa4bfa7221 */ /* 0x000fe40000010000 */
[----:B------:R-:W0:Y:S02]  /*2670*/  LDS.128 R72, [R249+0x5010] ;  /* 0x00501000f9487984 */ /* 0x000e240000000c00 */
[----:B0-----:R-:W-:Y:S02]  /*2680*/  FADD.FTZ R251, R251, R72 ;  /* 0x00000048fbfb7221 */ /* 0x001fe40000010000 */
[----:B------:R-:W-:Y:S02]  /*2690*/  FADD.FTZ R250, R250, R73 ;  /* 0x00000049fafa7221 */ /* 0x000fe40000010000 */
[----:B------:R-:W-:-:S02]  /*26a0*/  FADD.FTZ R74, R74, R251 ;  /* 0x000000fb4a4a7221 */ /* 0x000fc40000010000 */
[----:B------:R-:W-:Y:S01]  /*26b0*/  FADD.FTZ R73, R75, R250 ;  /* 0x000000fa4b497221 */ /* 0x000fe20000010000 */
[----:B------:R-:W-:Y:S01]  /*26c0*/  MOV R75, R76 ;  /* 0x0000004c004b7202 */ /* 0x000fe20000000f00 */
[----:B------:R-:W-:Y:S02]  /*26d0*/  FMUL.FTZ R72, R74, c[0x0][0x1e0] ;  /* 0x000078004a487a20 */ /* 0x000fe40000410000 */
[----:B------:R-:W-:Y:S01]  /*26e0*/  FMUL.FTZ R73, R73, c[0x0][0x1e0] ;  /* 0x0000780049497a20 */ /* 0x000fe20000410000 */
[----:B------:R-:W-:Y:S02]  /*26f0*/  LOP3.LUT P6, RZ, R75, 0xff, RZ, 0xc0, !PT ;  /* 0x000000ff4bff7812 */ /* 0x000fe400078cc0ff */
[----:B------:R-:W-:Y:S02]  /*2700*/  FSEL R72, R72, RZ, !P0 ;  /* 0x000000ff48487208 */ /* 0x000fe40004000000 */
[----:B------:R-:W-:Y:S02]  /*2710*/  @P1 PRMT R75, RZ, 0x5410, R48 ;  /* 0x00005410ff4b1816 */ /* 0x000fe40000000030 */
[----:B------:R-:W-:Y:S01]  /*2720*/  LOP3.LUT P0, RZ, R76, 0xff000000, RZ, 0xc0, !PT ;  /* 0xff0000004cff7812 */ /* 0x000fe2000780c0ff */
[----:B------:R-:W-:-:S02]  /*2730*/  FFMA.FTZ R196, R196, R73, R72 ;  /* 0x00000049c4c47223 */ /* 0x000fc40000010048 */
[-C--:B------:R-:W-:Y:S02]  /*2740*/  FFMA.FTZ R74, R195, R73.reuse, R72 ;  /* 0x00000049c34a7223 */ /* 0x080fe40000010048 */
[----:B------:R-:W-:Y:S02]  /*2750*/  FADD.FTZ R196, R201, -R196 ;  /* 0x800000c4c9c47221 */ /* 0x000fe40000010000 */
[----:B------:R-:W-:Y:S02]  /*2760*/  FADD.FTZ R74, R199, -R74 ;  /* 0x8000004ac74a7221 */ /* 0x000fe40000010000 */
[----:B------:R-:W-:Y:S02]  /*2770*/  FFMA.FTZ R105, R105, R73, R72 ;  /* 0x0000004969697223 */ /* 0x000fe40000010048 */
[C---:B------:R-:W-:Y:S02]  /*2780*/  FMUL.FTZ R195, R193.reuse, R196 ;  /* 0x000000c4c1c37220 */ /* 0x040fe40000410000 */
[----:B------:R-:W-:-:S02]  /*2790*/  FMUL.FTZ R74, R193, R74 ;  /* 0x0000004ac14a7220 */ /* 0x000fc40000410000 */
[----:B------:R-:W-:Y:S02]  /*27a0*/  FADD.FTZ R200, R200, -R105 ;  /* 0x80000069c8c87221 */ /* 0x000fe40000010000 */
[----:B------:R-:W-:Y:S01]  /*27b0*/  @P1 FADD.FTZ R195, R195, R194 ;  /* 0x000000c2c3c31221 */ /* 0x000fe20000010000 */
[----:B------:R-:W-:Y:S01]  /*27c0*/  @P1 PRMT R194, RZ, 0x5410, R49 ;  /* 0x00005410ffc21816 */ /* 0x000fe20000000031 */
[----:B------:R-:W-:Y:S02]  /*27d0*/  @P1 FADD.FTZ R74, R74, R75 ;  /* 0x0000004b4a4a1221 */ /* 0x000fe40000010000 */
[----:B------:R-:W-:Y:S02]  /*27e0*/  FMUL.FTZ R75, R193, R200 ;  /* 0x000000c8c14b7220 */ /* 0x000fe40000410000 */
[----:B------:R-:W-:Y:S02]  /*27f0*/  FMUL.FTZ R105, R74, R190 ;  /* 0x000000be4a697220 */ /* 0x000fe40000410000 */
[----:B------:R-:W-:-:S02]  /*2800*/  @P1 FADD.FTZ R75, R75, R194 ;  /* 0x000000c24b4b1221 */ /* 0x000fc40000010000 */
[-C--:B------:R-:W-:Y:S02]  /*2810*/  FMUL.FTZ R76, R195, R190.reuse ;  /* 0x000000bec34c7220 */ /* 0x080fe40000410000 */
[----:B------:R-:W-:Y:S02]  /*2820*/  FMUL.FTZ R194, R75, R190 ;  /* 0x000000be4bc27220 */ /* 0x000fe40000410000 */
[-C--:B------:R-:W-:Y:S01]  /*2830*/  FFMA.FTZ R196, R197, R73.reuse, R72 ;  /* 0x00000049c5c47223 */ /* 0x080fe20000010048 */
[----:B------:R-:W-:Y:S01]  /*2840*/  MOV R197, R78 ;  /* 0x0000004e00c57202 */ /* 0x000fe20000000f00 */
[----:B------:R-:W-:Y:S02]  /*2850*/  FMUL.FTZ R105, R105, c[0x0][0x1e8] ;  /* 0x00007a0069697a20 */ /* 0x000fe40000410000 */
[----:B------:R-:W-:Y:S02]  /*2860*/  FMUL.FTZ R76, R76, c[0x0][0x1e8] ;  /* 0x00007a004c4c7a20 */ /* 0x000fe40000410000 */
[----:B------:R-:W-:Y:S01]  /*2870*/  FMUL.FTZ R194, R194, c[0x0][0x1e8] ;  /* 0x00007a00c2c27a20 */ /* 0x000fe20000410000 */
[----:B------:R-:W-:Y:S01]  /*2880*/  FSEL R105, R105, RZ, P6 ;  /* 0x000000ff69697208 */ /* 0x000fe20003000000 */
[----:B------:R-:W-:Y:S01]  /*2890*/  FADD.FTZ R250, R203, -R196 ;  /* 0x800000c4cbfa7221 */ /* 0x000fe20000010000 */
[----:B------:R-:W-:Y:S01]  /*28a0*/  FSEL R76, R76, RZ, P3 ;  /* 0x000000ff4c4c7208 */ /* 0x000fe20001800000 */
[-CC-:B------:R-:W-:Y:S01]  /*28b0*/  FFMA.FTZ R109, R109, R73.reuse, R72.reuse ;  /* 0x000000496d6d7223 */ /* 0x180fe20000010048 */
[----:B------:R-:W-:Y:S01]  /*28c0*/  FSEL R194, R194, RZ, P4 ;  /* 0x000000ffc2c27208 */ /* 0x000fe20002000000 */
[-CC-:B------:R-:W-:Y:S01]  /*28d0*/  FFMA.FTZ R200, R206, R73.reuse, R72.reuse ;  /* 0x00000049cec87223 */ /* 0x180fe20000010048 */
[C---:B------:R-:W-:Y:S01]  /*28e0*/  LOP3.LUT P6, RZ, R77.reuse, 0xff00, RZ, 0xc0, !PT ;  /* 0x0000ff004dff7812 */ /* 0x040fe200078cc0ff */
[----:B------:R-:W-:Y:S01]  /*28f0*/  FADD.FTZ R202, R202, -R109 ;  /* 0x8000006dcaca7221 */ /* 0x000fe20000010000 */
[C---:B------:R-:W-:Y:S01]  /*2900*/  LOP3.LUT P3, RZ, R77.reuse, 0xff0000, RZ, 0xc0, !PT ;  /* 0x00ff00004dff7812 */ /* 0x040fe2000786c0ff */
[----:B------:R-:W-:Y:S01]  /*2910*/  FFMA.FTZ R109, R208, R73, R72 ;  /* 0x00000049d06d7223 */ /* 0x000fe20000010048 */
[----:B------:R-:W-:Y:S01]  /*2920*/  LOP3.LUT P4, RZ, R77, 0xff000000, RZ, 0xc0, !PT ;  /* 0xff0000004dff7812 */ /* 0x000fe2000788c0ff */
[----:B------:R-:W-:Y:S01]  /*2930*/  FMUL.FTZ R77, R193, R250 ;  /* 0x000000fac14d7220 */ /* 0x000fe20000410000 */
[----:B------:R-:W-:Y:S01]  /*2940*/  @P1 PRMT R206, RZ, 0x7610, R49 ;  /* 0x00007610ffce1816 */ /* 0x000fe20000000031 */
[----:B------:R-:W-:-:S02]  /*2950*/  FADD.FTZ R216, R216, -R109 ;  /* 0x8000006dd8d87221 */ /* 0x000fc40000010000 */
[-C--:B------:R-:W-:Y:S02]  /*2960*/  FFMA.FTZ R196, R198, R73.reuse, R72 ;  /* 0x00000049c6c47223 */ /* 0x080fe40000010048 */
[----:B------:R-:W-:Y:S02]  /*2970*/  @P1 FADD.FTZ R77, R77, R206 ;  /* 0x000000ce4d4d1221 */ /* 0x000fe40000010000 */
[----:B------:R-:W-:Y:S02]  /*2980*/  FFMA.FTZ R206, R209, R73, R72 ;  /* 0x00000049d1ce7223 */ /* 0x000fe40000010048 */
[----:B------:R-:W-:Y:S02]  /*2990*/  FMUL.FTZ R109, R77, R190 ;  /* 0x000000be4d6d7220 */ /* 0x000fe40000410000 */
[----:B------:R-:W-:Y:S02]  /*29a0*/  FADD.FTZ R196, R205, -R196 ;  /* 0x800000c4cdc47221 */ /* 0x000fe40000010000 */
[----:B------:R-:W-:-:S02]  /*29b0*/  FMUL.FTZ R109, R109, c[0x0][0x1e8] ;  /* 0x00007a006d6d7a20 */ /* 0x000fc40000410000 */
[-CC-:B------:R-:W-:Y:S02]  /*29c0*/  FFMA.FTZ R247, R247, R73.reuse, R72.reuse ;  /* 0x00000049f7f77223 */ /* 0x180fe40000010048 */
[----:B------:R-:W-:Y:S01]  /*29d0*/  FFMA.FTZ R198, R248, R73, R72 ;  /* 0x00000049f8c67223 */ /* 0x000fe20000010048 */
[----:B------:R-:W-:Y:S01]  /*29e0*/  FSEL R201, R109, RZ, P0 ;  /* 0x000000ff6dc97208 */ /* 0x000fe20000000000 */
[----:B------:R-:W-:Y:S01]  /*29f0*/  FADD.FTZ R248, R217, -R206 ;  /* 0x800000ced9f87221 */ /* 0x000fe20000010000 */
[----:B------:R-:W-:Y:S01]  /*2a00*/  @P1 PRMT R109, RZ, 0x7610, R50 ;  /* 0x00007610ff6d1816 */ /* 0x000fe20000000032 */
[----:B------:R-:W-:Y:S01]  /*2a10*/  FMUL.FTZ R206, R193, R196 ;  /* 0x000000c4c1ce7220 */ /* 0x000fe20000410000 */
[----:B------:R-:W-:Y:S01]  /*2a20*/  @P1 PRMT R196, RZ, 0x7610, R51 ;  /* 0x00007610ffc41816 */ /* 0x000fe20000000033 */
[----:B------:R-:W-:Y:S01]  /*2a30*/  FADD.FTZ R204, R204, -R247 ;  /* 0x800000f7cccc7221 */ /* 0x000fe20000010000 */
[----:B------:R-:W-:Y:S01]  /*2a40*/  LOP3.LUT P0, RZ, R197, 0xff, RZ, 0xc0, !PT ;  /* 0x000000ffc5ff7812 */ /* 0x000fe2000780c0ff */
[----:B------:R-:W-:Y:S01]  /*2a50*/  @P1 FADD.FTZ R206, R206, R109 ;  /* 0x0000006dcece1221 */ /* 0x000fe20000010000 */
[----:B------:R-:W-:Y:S01]  /*2a60*/  @P1 PRMT R109, RZ, 0x5410, R51 ;  /* 0x00005410ff6d1816 */ /* 0x000fe20000000033 */
[----:B------:R-:W-:-:S02]  /*2a70*/  FMUL.FTZ R208, R193, R204 ;  /* 0x000000ccc1d07220 */ /* 0x000fc40000410000 */
[----:B------:R-:W-:Y:S02]  /*2a80*/  FADD.FTZ R198, R207, -R198 ;  /* 0x800000c6cfc67221 */ /* 0x000fe40000010000 */
[----:B------:R-:W-:Y:S02]  /*2a90*/  FADD.FTZ R200, R215, -R200 ;  /* 0x800000c8d7c87221 */ /* 0x000fe40000010000 */
[----:B------:R-:W-:Y:S01]  /*2aa0*/  @P1 FADD.FTZ R208, R208, R109 ;  /* 0x0000006dd0d01221 */ /* 0x000fe20000010000 */
[----:B------:R-:W-:Y:S01]  /*2ab0*/  @P1 PRMT R109, RZ, 0x5410, R52 ;  /* 0x00005410ff6d1816 */ /* 0x000fe20000000034 */
[C---:B------:R-:W-:Y:S02]  /*2ac0*/  FMUL.FTZ R205, R193.reuse, R198 ;  /* 0x000000c6c1cd7220 */ /* 0x040fe40000410000 */
[C---:B------:R-:W-:Y:S02]  /*2ad0*/  FMUL.FTZ R200, R193.reuse, R200 ;  /* 0x000000c8c1c87220 */ /* 0x040fe40000410000 */
[----:B------:R-:W-:Y:S01]  /*2ae0*/  FMUL.FTZ R207, R193, R202 ;  /* 0x000000cac1cf7220 */ /* 0x000fe20000410000 */
[----:B------:R-:W-:Y:S01]  /*2af0*/  @P1 PRMT R202, RZ, 0x5410, R50 ;  /* 0x00005410ffca1816 */ /* 0x000fe20000000032 */
[----:B------:R-:W-:Y:S01]  /*2b00*/  @P1 FADD.FTZ R205, R205, R196 ;  /* 0x000000c4cdcd1221 */ /* 0x000fe20000010000 */
[----:B------:R-:W-:Y:S01]  /*2b10*/  @P1 PRMT R196, RZ, 0x5410, R53 ;  /* 0x00005410ffc41816 */ /* 0x000fe20000000035 */
[----:B------:R-:W-:Y:S01]  /*2b20*/  @P1 FADD.FTZ R200, R200, R109 ;  /* 0x0000006dc8c81221 */ /* 0x000fe20000010000 */
[----:B------:R-:W-:Y:S01]  /*2b30*/  @P1 PRMT R109, RZ, 0x7610, R52 ;  /* 0x00007610ff6d1816 */ /* 0x000fe20000000034 */
[----:B------:R-:W-:-:S02]  /*2b40*/  FMUL.FTZ R198, R193, R248 ;  /* 0x000000f8c1c67220 */ /* 0x000fc40000410000 */
[----:B------:R-:W-:Y:S02]  /*2b50*/  FMUL.FTZ R199, R193, R216 ;  /* 0x000000d8c1c77220 */ /* 0x000fe40000410000 */
[----:B------:R-:W-:Y:S02]  /*2b60*/  @P1 FADD.FTZ R207, R207, R202 ;  /* 0x000000cacfcf1221 */ /* 0x000fe40000010000 */
[----:B------:R-:W-:Y:S02]  /*2b70*/  @P1 FADD.FTZ R198, R198, R109 ;  /* 0x0000006dc6c61221 */ /* 0x000fe40000010000 */
[----:B------:R-:W-:Y:S02]  /*2b80*/  @P1 FADD.FTZ R199, R199, R196 ;  /* 0x000000c4c7c71221 */ /* 0x000fe40000010000 */
[-C--:B------:R-:W-:Y:S02]  /*2b90*/  FMUL.FTZ R109, R207, R190.reuse ;  /* 0x000000becf6d7220 */ /* 0x080fe40000410000 */
[----:B------:R-:W-:-:S02]  /*2ba0*/  FMUL.FTZ R196, R206, R190 ;  /* 0x000000becec47220 */ /* 0x000fc40000410000 */
[-C--:B------:R-:W-:Y:S02]  /*2bb0*/  FMUL.FTZ R197, R208, R190.reuse ;  /* 0x000000bed0c57220 */ /* 0x080fe40000410000 */
[----:B------:R-:W-:Y:S02]  /*2bc0*/  FMUL.FTZ R109, R109, c[0x0][0x1e8] ;  /* 0x00007a006d6d7a20 */ /* 0x000fe40000410000 */
[----:B------:R-:W-:Y:S02]  /*2bd0*/  FMUL.FTZ R196, R196, c[0x0][0x1e8] ;  /* 0x00007a00c4c47a20 */ /* 0x000fe40000410000 */
[----:B------:R-:W-:Y:S01]  /*2be0*/  FMUL.FTZ R197, R197, c[0x0][0x1e8] ;  /* 0x00007a00c5c57a20 */ /* 0x000fe20000410000 */
[----:B------:R-:W-:Y:S01]  /*2bf0*/  FSEL R202, R109, RZ, P5 ;  /* 0x000000ff6dca7208 */ /* 0x000fe20002800000 */
[-C--:B------:R-:W-:Y:S01]  /*2c00*/  FMUL.FTZ R109, R200, R190.reuse ;  /* 0x000000bec86d7220 */ /* 0x080fe20000410000 */
[----:B------:R-:W-:Y:S01]  /*2c10*/  FSEL R203, R196, RZ, P6 ;  /* 0x000000ffc4cb7208 */ /* 0x000fe20003000000 */
[-C--:B------:R-:W-:Y:S01]  /*2c20*/  FMUL.FTZ R196, R198, R190.reuse ;  /* 0x000000bec6c47220 */ /* 0x080fe20000410000 */
[----:B------:R-:W-:Y:S01]  /*2c30*/  FSEL R204, R197, RZ, P3 ;  /* 0x000000ffc5cc7208 */ /* 0x000fe20001800000 */
[-C--:B------:R-:W-:Y:S01]  /*2c40*/  FMUL.FTZ R197, R199, R190.reuse ;  /* 0x000000bec7c57220 */ /* 0x080fe20000410000 */
[C---:B------:R-:W-:Y:S01]  /*2c50*/  LOP3.LUT P5, RZ, R78.reuse, 0xff00, RZ, 0xc0, !PT ;  /* 0x0000ff004eff7812 */ /* 0x040fe200078ac0ff */
[----:B------:R-:W-:Y:S01]  /*2c60*/  FMUL.FTZ R109, R109, c[0x0][0x1e8] ;  /* 0x00007a006d6d7a20 */ /* 0x000fe20000410000 */
[----:B------:R-:W-:Y:S01]  /*2c70*/  LOP3.LUT P6, RZ, R78, 0xff0000, RZ, 0xc0, !PT ;  /* 0x00ff00004eff7812 */ /* 0x000fe200078cc0ff */
[----:B------:R-:W-:Y:S01]  /*2c80*/  FMUL.FTZ R196, R196, c[0x0][0x1e8] ;  /* 0x00007a00c4c47a20 */ /* 0x000fe20000410000 */
[----:B------:R-:W-:Y:S01]  /*2c90*/  LOP3.LUT P3, RZ, R78, 0xff000000, RZ, 0xc0, !PT ;  /* 0xff0000004eff7812 */ /* 0x000fe2000786c0ff */
[----:B------:R-:W-:Y:S01]  /*2ca0*/  FMUL.FTZ R78, R205, R190 ;  /* 0x000000becd4e7220 */ /* 0x000fe20000410000 */
[----:B------:R-:W-:Y:S01]  /*2cb0*/  FSEL R109, R109, RZ, P0 ;  /* 0x000000ff6d6d7208 */ /* 0x000fe20000000000 */
[----:B------:R-:W-:Y:S01]  /*2cc0*/  FMUL.FTZ R197, R197, c[0x0][0x1e8] ;  /* 0x00007a00c5c57a20 */ /* 0x000fe20000410000 */
[----:B------:R-:W-:Y:S01]  /*2cd0*/  FSEL R196, R196, RZ, P5 ;  /* 0x000000ffc4c47208 */ /* 0x000fe20002800000 */
[----:B------:R-:W-:Y:S01]  /*2ce0*/  FMUL.FTZ R78, R78, c[0x0][0x1e8] ;  /* 0x00007a004e4e7a20 */ /* 0x000fe20000410000 */
[----:B------:R-:W-:Y:S01]  /*2cf0*/  LOP3.LUT P0, RZ, R79, 0xff00, RZ, 0xc0, !PT ;  /* 0x0000ff004fff7812 */ /* 0x000fe2000780c0ff */
[-CC-:B------:R-:W-:Y:S01]  /*2d00*/  FFMA.FTZ R216, R211, R73.reuse, R72.reuse ;  /* 0x00000049d3d87223 */ /* 0x180fe20000010048 */
[----:B------:R-:W-:Y:S01]  /*2d10*/  FSEL R197, R197, RZ, P6 ;  /* 0x000000ffc5c57208 */ /* 0x000fe20003000000 */
[-C--:B------:R-:W-:Y:S01]  /*2d20*/  FFMA.FTZ R213, R213, R73.reuse, R72 ;  /* 0x00000049d5d57223 */ /* 0x080fe20000010048 */
[----:B------:R-:W-:Y:S01]  /*2d30*/  FSEL R78, R78, RZ, P4 ;  /* 0x000000ff4e4e7208 */ /* 0x000fe20002000000 */
[----:B------:R-:W-:Y:S01]  /*2d40*/  FADD.FTZ R216, R219, -R216 ;  /* 0x800000d8dbd87221 */ /* 0x000fe20000010000 */
[C---:B------:R-:W-:Y:S01]  /*2d50*/  LOP3.LUT P4, RZ, R79.reuse, 0xff, RZ, 0xc0, !PT ;  /* 0x000000ff4fff7812 */ /* 0x040fe2000788c0ff */
[----:B------:R-:W-:Y:S01]  /*2d60*/  FADD.FTZ R220, R220, -R213 ;  /* 0x800000d5dcdc7221 */ /* 0x000fe20000010000 */
[C---:B------:R-:W-:Y:S01]  /*2d70*/  LOP3.LUT P5, RZ, R79.reuse, 0xff0000, RZ, 0xc0, !PT ;  /* 0x00ff00004fff7812 */ /* 0x040fe200078ac0ff */
[-CC-:B------:R-:W-:Y:S01]  /*2d80*/  FFMA.FTZ R230, R230, R73.reuse, R72.reuse ;  /* 0x00000049e6e67223 */ /* 0x180fe20000010048 */
[----:B------:R-:W-:Y:S01]  /*2d90*/  LOP3.LUT P6, RZ, R79, 0xff000000, RZ, 0xc0, !PT ;  /* 0xff0000004fff7812 */ /* 0x000fe200078cc0ff */
[----:B------:R-:W-:-:S02]  /*2da0*/  FFMA.FTZ R79, R210, R73, R72 ;  /* 0x00000049d24f7223 */ /* 0x000fc40000010048 */
[-CC-:B------:R-:W-:Y:S02]  /*2db0*/  FFMA.FTZ R210, R87, R73.reuse, R72.reuse ;  /* 0x0000004957d27223 */ /* 0x180fe40000010048 */
[----:B------:R-:W-:Y:S02]  /*2dc0*/  FADD.FTZ R218, R218, -R79 ;  /* 0x8000004fdada7221 */ /* 0x000fe40000010000 */
[----:B------:R-:W-:Y:S02]  /*2dd0*/  FFMA.FTZ R79, R212, R73, R72 ;  /* 0x00000049d44f7223 */ /* 0x000fe40000010048 */
[----:B------:R-:W-:Y:S02]  /*2de0*/  FADD.FTZ R248, R233, -R210 ;  /* 0x800000d2e9f87221 */ /* 0x000fe40000010000 */
[----:B------:R-:W-:Y:S01]  /*2df0*/  FADD.FTZ R86, R86, -R79 ;  /* 0x8000004f56567221 */ /* 0x000fe20000010000 */
[----:B------:R-:W-:Y:S01]  /*2e00*/  @P1 PRMT R79, RZ, 0x7610, R53 ;  /* 0x00007610ff4f1816 */ /* 0x000fe20000000035 */
[----:B------:R-:W-:-:S02]  /*2e10*/  FMUL.FTZ R210, R193, R216 ;  /* 0x000000d8c1d27220 */ /* 0x000fc40000410000 */
[-CC-:B------:R-:W-:Y:S02]  /*2e20*/  FFMA.FTZ R87, R88, R73.reuse, R72.reuse ;  /* 0x0000004958577223 */ /* 0x180fe40000010048 */
[----:B------:R-:W-:Y:S02]  /*2e30*/  @P1 FADD.FTZ R210, R210, R79 ;  /* 0x0000004fd2d21221 */ /* 0x000fe40000010000 */
[-CC-:B------:R-:W-:Y:S02]  /*2e40*/  FFMA.FTZ R79, R222, R73.reuse, R72.reuse ;  /* 0x00000049de4f7223 */ /* 0x180fe40000010048 */
[----:B------:R-:W-:Y:S02]  /*2e50*/  FFMA.FTZ R212, R214, R73, R72 ;  /* 0x00000049d6d47223 */ /* 0x000fe40000010048 */
[----:B------:R-:W-:Y:S02]  /*2e60*/  FADD.FTZ R88, R234, -R79 ;  /* 0x8000004fea587221 */ /* 0x000fe40000010000 */
[----:B------:R-:W-:-:S02]  /*2e70*/  FMUL.FTZ R79, R210, R190 ;  /* 0x000000bed24f7220 */ /* 0x000fc40000410000 */
[----:B------:R-:W-:Y:S02]  /*2e80*/  FMUL.FTZ R214, R193, R218 ;  /* 0x000000dac1d67220 */ /* 0x000fe40000410000 */
[----:B------:R-:W-:Y:S02]  /*2e90*/  FMUL.FTZ R79, R79, c[0x0][0x1e8] ;  /* 0x00007a004f4f7a20 */ /* 0x000fe40000410000 */
[----:B------:R-:W-:Y:S02]  /*2ea0*/  FADD.FTZ R212, R221, -R212 ;  /* 0x800000d4ddd47221 */ /* 0x000fe40000010000 */
[----:B------:R-:W-:Y:S01]  /*2eb0*/  FMUL.FTZ R217, R193, R86 ;  /* 0x00000056c1d97220 */ /* 0x000fe20000410000 */
[----:B------:R-:W-:Y:S01]  /*2ec0*/  FSEL R211, R79, RZ, P3 ;  /* 0x000000ff4fd37208 */ /* 0x000fe20001800000 */
[C---:B------:R-:W-:Y:S01]  /*2ed0*/  FMUL.FTZ R215, R193.reuse, R220 ;  /* 0x000000dcc1d77220 */ /* 0x040fe20000410000 */
[--C-:B------:R-:W-:Y:S01]  /*2ee0*/  @P1 PRMT R79, RZ, 0x5410, R54.reuse ;  /* 0x00005410ff4f1816 */ /* 0x100fe20000000036 */
[C---:B------:R-:W-:Y:S01]  /*2ef0*/  FMUL.FTZ R218, R193.reuse, R212 ;  /* 0x000000d4c1da7220 */ /* 0x040fe20000410000 */
[----:B------:R-:W-:Y:S01]  /*2f00*/  @P1 PRMT R86, RZ, 0x7610, R54 ;  /* 0x00007610ff561816 */ /* 0x000fe20000000036 */
[----:B------:R-:W-:-:S02]  /*2f10*/  FMUL.FTZ R88, R193, R88 ;  /* 0x00000058c1587220 */ /* 0x000fc40000410000 */
[----:B------:R-:W-:Y:S01]  /*2f20*/  @P1 FADD.FTZ R214, R214, R79 ;  /* 0x0000004fd6d61221 */ /* 0x000fe20000010000 */
[--C-:B------:R-:W-:Y:S01]  /*2f30*/  @P1 PRMT R79, RZ, 0x7610, R55.reuse ;  /* 0x00007610ff4f1816 */ /* 0x100fe20000000037 */
[----:B------:R-:W-:Y:S01]  /*2f40*/  @P1 FADD.FTZ R215, R215, R86 ;  /* 0x00000056d7d71221 */ /* 0x000fe20000010000 */
[----:B------:R-:W-:Y:S01]  /*2f50*/  @P1 PRMT R86, RZ, 0x5410, R55 ;  /* 0x00005410ff561816 */ /* 0x000fe20000000037 */
[----:B------:R-:W-:Y:S01]  /*2f60*/  FADD.FTZ R100, R100, -R87 ;  /* 0x8000005764647221 */ /* 0x000fe20000010000 */
[----:B------:R-:W-:Y:S01]  /*2f70*/  MOV R87, R80 ;  /* 0x0000005000577202 */ /* 0x000fe20000000f00 */
[----:B------:R-:W-:Y:S01]  /*2f80*/  @P1 FADD.FTZ R218, R218, R79 ;  /* 0x0000004fdada1221 */ /* 0x000fe20000010000 */
[----:B------:R-:W-:Y:S01]  /*2f90*/  @P1 PRMT R79, RZ, 0x7610, R56 ;  /* 0x00007610ff4f1816 */ /* 0x000fe20000000038 */
[----:B------:R-:W-:Y:S01]  /*2fa0*/  @P1 FADD.FTZ R217, R217, R86 ;  /* 0x00000056d9d91221 */ /* 0x000fe20000010000 */
[----:B------:R-:W-:Y:S01]  /*2fb0*/  @P1 PRMT R86, RZ, 0x5410, R56 ;  /* 0x00005410ff561816 */ /* 0x000fe20000000038 */
[----:B------:R-:W-:Y:S01]  /*2fc0*/  FMUL.FTZ R209, R193, R248 ;  /* 0x000000f8c1d17220 */ /* 0x000fe20000410000 */
[----:B------:R-:W-:Y:S01]  /*2fd0*/  LOP3.LUT P3, RZ, R87, 0xff, RZ, 0xc0, !PT ;  /* 0x000000ff57ff7812 */ /* 0x000fe2000786c0ff */
[----:B------:R-:W-:Y:S01]  /*2fe0*/  @P1 FADD.FTZ R88, R88, R79 ;  /* 0x0000004f58581221 */ /* 0x000fe20000010000 */
[----:B------:R-:W-:Y:S01]  /*2ff0*/  @P1 PRMT R79, RZ, 0x5410, R57 ;  /* 0x00005410ff4f1816 */ /* 0x000fe20000000039 */
[----:B------:R-:W-:-:S02]  /*3000*/  FMUL.FTZ R100, R193, R100 ;  /* 0x00000064c1647220 */ /* 0x000fc40000410000 */
[----:B------:R-:W-:Y:S02]  /*3010*/  @P1 FADD.FTZ R209, R209, R86 ;  /* 0x00000056d1d11221 */ /* 0x000fe40000010000 */
[----:B------:R-:W-:Y:S02]  /*3020*/  @P1 FADD.FTZ R100, R100, R79 ;  /* 0x0000004f64641221 */ /* 0x000fe40000010000 */
[-C--:B------:R-:W-:Y:S02]  /*3030*/  FMUL.FTZ R79, R214, R190.reuse ;  /* 0x000000bed64f7220 */ /* 0x080fe40000410000 */
[-C--:B------:R-:W-:Y:S02]  /*3040*/  FMUL.FTZ R86, R215, R190.reuse ;  /* 0x000000bed7567220 */ /* 0x080fe40000410000 */
[----:B------:R-:W-:Y:S02]  /*3050*/  FMUL.FTZ R87, R217, R190 ;  /* 0x000000bed9577220 */ /* 0x000fe40000410000 */
[----:B------:R-:W-:-:S02]  /*3060*/  FMUL.FTZ R79, R79, c[0x0][0x1e8] ;  /* 0x00007a004f4f7a20 */ /* 0x000fc40000410000 */
        /* <DEDUP_REMOVED lines=26> */
[----:B------:R-:W-:Y:S01]  /*3210*/  LOP3.LUT P4, RZ, R81, 0xff0000, RZ, 0xc0, !PT ;  /* 0x00ff000051ff7812 */ /* 0x000fe2000788c0ff */
[-CC-:B------:R-:W-:Y:S01]  /*3220*/  FFMA.FTZ R234, R89, R73.reuse, R72.reuse ;  /* 0x0000004959ea7223 */ /* 0x180fe20000010048 */
[----:B------:R-:W-:Y:S01]  /*3230*/  LOP3.LUT P0, RZ, R81, 0xff000000, RZ, 0xc0, !PT ;  /* 0xff00000051ff7812 */ /* 0x000fe2000780c0ff */
[----:B------:R-:W-:Y:S01]  /*3240*/  FFMA.FTZ R81, R224, R73, R72 ;  /* 0x00000049e0517223 */ /* 0x000fe20000010048 */
[----:B------:R-:W-:Y:S01]  /*3250*/  @P1 PRMT R102, RZ, 0x7610, R57 ;  /* 0x00007610ff661816 */ /* 0x000fe20000000039 */
[----:B------:R-:W-:Y:S01]  /*3260*/  FMUL.FTZ R221, R193, R90 ;  /* 0x0000005ac1dd7220 */ /* 0x000fe20000410000 */
[----:B------:R-:W-:Y:S01]  /*3270*/  @P1 PRMT R90, RZ, 0x7610, R58 ;  /* 0x00007610ff5a1816 */ /* 0x000fe2000000003a */
[----:B------:R-:W-:-:S02]  /*3280*/  FADD.FTZ R236, R236, -R81 ;  /* 0x80000051ecec7221 */ /* 0x000fc40000010000 */
[----:B------:R-:W-:Y:S02]  /*3290*/  FMUL.FTZ R81, R193, R222 ;  /* 0x000000dec1517220 */ /* 0x000fe40000410000 */
[----:B------:R-:W-:Y:S02]  /*32a0*/  FADD.FTZ R220, R101, -R234 ;  /* 0x800000ea65dc7221 */ /* 0x000fe40000010000 */
[----:B------:R-:W-:Y:S02]  /*32b0*/  @P1 FADD.FTZ R81, R81, R102 ;  /* 0x0000006651511221 */ /* 0x000fe40000010000 */
[-CC-:B------:R-:W-:Y:S02]  /*32c0*/  FFMA.FTZ R222, R91, R73.reuse, R72.reuse ;  /* 0x000000495bde7223 */ /* 0x180fe40000010048 */
[----:B------:R-:W-:Y:S02]  /*32d0*/  FMUL.FTZ R79, R81, R190 ;  /* 0x000000be514f7220 */ /* 0x000fe40000410000 */
[----:B------:R-:W-:-:S02]  /*32e0*/  FFMA.FTZ R224, R225, R73, R72 ;  /* 0x00000049e1e07223 */ /* 0x000fc40000010048 */
[----:B------:R-:W-:Y:S02]  /*32f0*/  FMUL.FTZ R79, R79, c[0x0][0x1e8] ;  /* 0x00007a004f4f7a20 */ /* 0x000fe40000410000 */
[----:B------:R-:W-:Y:S01]  /*3300*/  @P1 FADD.FTZ R221, R221, R90 ;  /* 0x0000005adddd1221 */ /* 0x000fe20000010000 */
[----:B------:R-:W-:Y:S01]  /*3310*/  @P1 PRMT R90, RZ, 0x5410, R59 ;  /* 0x00005410ff5a1816 */ /* 0x000fe2000000003b */
[----:B------:R-:W-:Y:S01]  /*3320*/  FMUL.FTZ R220, R193, R220 ;  /* 0x000000dcc1dc7220 */ /* 0x000fe20000410000 */
[----:B------:R-:W-:Y:S01]  /*3330*/  FSEL R102, R79, RZ, P5 ;  /* 0x000000ff4f667208 */ /* 0x000fe20002800000 */
[----:B------:R-:W-:Y:S01]  /*3340*/  FMUL.FTZ R223, R193, R236 ;  /* 0x000000ecc1df7220 */ /* 0x000fe20000410000 */
[----:B------:R-:W-:Y:S01]  /*3350*/  @P1 PRMT R79, RZ, 0x5410, R58 ;  /* 0x00005410ff4f1816 */ /* 0x000fe2000000003a */
[----:B------:R-:W-:Y:S02]  /*3360*/  FFMA.FTZ R91, R226, R73, R72 ;  /* 0x00000049e25b7223 */ /* 0x000fe40000010048 */
[----:B------:R-:W-:-:S02]  /*3370*/  FADD.FTZ R222, R237, -R222 ;  /* 0x800000deedde7221 */ /* 0x000fc40000010000 */
[----:B------:R-:W-:Y:S02]  /*3380*/  FADD.FTZ R234, R103, -R224 ;  /* 0x800000e067ea7221 */ /* 0x000fe40000010000 */
[----:B------:R-:W-:Y:S02]  /*3390*/  FFMA.FTZ R89, R92, R73, R72 ;  /* 0x000000495c597223 */ /* 0x000fe40000010048 */
[----:B------:R-:W-:Y:S01]  /*33a0*/  @P1 FADD.FTZ R220, R220, R79 ;  /* 0x0000004fdcdc1221 */ /* 0x000fe20000010000 */
[----:B------:R-:W-:Y:S01]  /*33b0*/  @P1 PRMT R79, RZ, 0x7610, R59 ;  /* 0x00007610ff4f1816 */ /* 0x000fe2000000003b */
[----:B------:R-:W-:Y:S01]  /*33c0*/  @P1 FADD.FTZ R223, R223, R90 ;  /* 0x0000005adfdf1221 */ /* 0x000fe20000010000 */
[----:B------:R-:W-:Y:S01]  /*33d0*/  @P1 PRMT R90, RZ, 0x5410, R60 ;  /* 0x00005410ff5a1816 */ /* 0x000fe2000000003c */
[----:B------:R-:W-:Y:S02]  /*33e0*/  FADD.FTZ R104, R104, -R91 ;  /* 0x8000005b68687221 */ /* 0x000fe40000010000 */
[----:B------:R-:W-:-:S02]  /*33f0*/  FMUL.FTZ R224, R193, R222 ;  /* 0x000000dec1e07220 */ /* 0x000fc40000410000 */
[----:B------:R-:W-:Y:S02]  /*3400*/  FMUL.FTZ R91, R193, R234 ;  /* 0x000000eac15b7220 */ /* 0x000fe40000410000 */
        /* <DEDUP_REMOVED lines=25> */
[C---:B------:R-:W-:Y:S01]  /*35a0*/  LOP3.LUT P3, RZ, R82.reuse, 0xff0000, RZ, 0xc0, !PT ;  /* 0x00ff000052ff7812 */ /* 0x040fe2000786c0ff */
        /* <DEDUP_REMOVED lines=14> */
[-CC-:B------:R-:W-:Y:S01]  /*3690*/  FFMA.FTZ R236, R94, R73.reuse, R72.reuse ;  /* 0x000000495eec7223 */ /* 0x180fe20000010048 */
[----:B------:R-:W-:Y:S01]  /*36a0*/  LOP3.LUT P6, RZ, R83, 0xff0000, RZ, 0xc0, !PT ;  /* 0x00ff000053ff7812 */ /* 0x000fe200078cc0ff */
[-CC-:B------:R-:W-:Y:S01]  /*36b0*/  FFMA.FTZ R226, R229, R73.reuse, R72.reuse ;  /* 0x00000049e5e27223 */ /* 0x180fe20000010048 */
[----:B------:R-:W-:Y:S01]  /*36c0*/  LOP3.LUT P3, RZ, R83, 0xff000000, RZ, 0xc0, !PT ;  /* 0xff00000053ff7812 */ /* 0x000fe2000786c0ff */
[----:B------:R-:W-:-:S02]  /*36d0*/  FFMA.FTZ R83, R227, R73, R72 ;  /* 0x00000049e3537223 */ /* 0x000fc40000010048 */
[-CC-:B------:R-:W-:Y:S02]  /*36e0*/  FFMA.FTZ R95, R98, R73.reuse, R72.reuse ;  /* 0x00000049625f7223 */ /* 0x180fe40000010048 */
[-CC-:B------:R-:W-:Y:S02]  /*36f0*/  FFMA.FTZ R227, R228, R73.reuse, R72.reuse ;  /* 0x00000049e4e37223 */ /* 0x180fe40000010048 */
[-CC-:B------:R-:W-:Y:S02]  /*3700*/  FFMA.FTZ R229, R96, R73.reuse, R72.reuse ;  /* 0x0000004960e57223 */ /* 0x180fe40000010048 */
[-CC-:B------:R-:W-:Y:S02]  /*3710*/  FFMA.FTZ R94, R231, R73.reuse, R72.reuse ;  /* 0x00000049e75e7223 */ /* 0x180fe40000010048 */
[-CC-:B------:R-:W-:Y:S02]  /*3720*/  FFMA.FTZ R97, R97, R73.reuse, R72.reuse ;  /* 0x0000004961617223 */ /* 0x180fe40000010048 */
[----:B------:R-:W-:-:S02]  /*3730*/  FFMA.FTZ R79, R232, R73, R72 ;  /* 0x00000049e84f7223 */ /* 0x000fc40000010048 */
[----:B------:R-:W-:Y:S01]  /*3740*/  FFMA.FTZ R98, R99, R73, R72 ;  /* 0x0000004963627223 */ /* 0x000fe20000010048 */
[----:B------:R-:W-:Y:S01]  /*3750*/  @P1 PRMT R72, RZ, 0x7610, R61 ;  /* 0x00007610ff481816 */ /* 0x000fe2000000003d */
[----:B------:R-:W-:Y:S01]  /*3760*/  FMUL.FTZ R93, R193, R234 ;  /* 0x000000eac15d7220 */ /* 0x000fe20000410000 */
[----:B------:R-:W-:Y:S01]  /*3770*/  MOV R73, R84 ;  /* 0x0000005400497202 */ /* 0x000fe20000000f00 */
[----:B------:R-:W-:Y:S02]  /*3780*/  FADD.FTZ R240, R240, -R83 ;  /* 0x80000053f0f07221 */ /* 0x000fe40000010000 */
[----:B------:R-:W-:Y:S02]  /*3790*/  @P1 FADD.FTZ R93, R93, R72 ;  /* 0x000000485d5d1221 */ /* 0x000fe40000010000 */
[----:B------:R-:W-:Y:S02]  /*37a0*/  FADD.FTZ R236, R241, -R236 ;  /* 0x800000ecf1ec7221 */ /* 0x000fe40000010000 */
[----:B------:R-:W-:-:S02]  /*37b0*/  FMUL.FTZ R72, R93, R190 ;  /* 0x000000be5d487220 */ /* 0x000fc40000410000 */
[----:B------:R-:W-:Y:S02]  /*37c0*/  FADD.FTZ R110, R110, -R95 ;  /* 0x8000005f6e6e7221 */ /* 0x000fe40000010000 */
[----:B------:R-:W-:Y:S02]  /*37d0*/  FMUL.FTZ R72, R72, c[0x0][0x1e8] ;  /* 0x00007a0048487a20 */ /* 0x000fe40000410000 */
[----:B------:R-:W-:Y:S02]  /*37e0*/  FADD.FTZ R106, R106, -R227 ;  /* 0x800000e36a6a7221 */ /* 0x000fe40000010000 */
[----:B------:R-:W-:Y:S01]  /*37f0*/  FMUL.FTZ R227, R193, R236 ;  /* 0x000000ecc1e37220 */ /* 0x000fe20000410000 */
[----:B------:R-:W-:Y:S01]  /*3800*/  FSEL R83, R72, RZ, P4 ;  /* 0x000000ff48537208 */ /* 0x000fe20002000000 */
[----:B------:R-:W-:Y:S01]  /*3810*/  FADD.FTZ R72, R107, -R226 ;  /* 0x800000e26b487221 */ /* 0x000fe20000010000 */
[----:B------:R-:W-:Y:S01]  /*3820*/  LOP3.LUT P4, RZ, R73, 0xff, RZ, 0xc0, !PT ;  /* 0x000000ff49ff7812 */ /* 0x000fe2000788c0ff */
[C---:B------:R-:W-:Y:S01]  /*3830*/  FMUL.FTZ R226, R193.reuse, R240 ;  /* 0x000000f0c1e27220 */ /* 0x040fe20000410000 */
[--C-:B------:R-:W-:Y:S01]  /*3840*/  @P1 PRMT R73, RZ, 0x5410, R62.reuse ;  /* 0x00005410ff491816 */ /* 0x100fe2000000003e */
[----:B------:R-:W-:Y:S01]  /*3850*/  FMUL.FTZ R95, R193, R72 ;  /* 0x00000048c15f7220 */ /* 0x000fe20000410000 */
[----:B------:R-:W-:Y:S01]  /*3860*/  @P1 PRMT R72, RZ, 0x7610, R62 ;  /* 0x00007610ff481816 */ /* 0x000fe2000000003e */
[----:B------:R-:W-:-:S02]  /*3870*/  FADD.FTZ R242, R242, -R233 ;  /* 0x800000e9f2f27221 */ /* 0x000fc40000010000 */
[----:B------:R-:W-:Y:S01]  /*3880*/  @P1 FADD.FTZ R226, R226, R73 ;  /* 0x00000049e2e21221 */ /* 0x000fe20000010000 */
[--C-:B------:R-:W-:Y:S01]  /*3890*/  @P1 PRMT R73, RZ, 0x5410, R63.reuse ;  /* 0x00005410ff491816 */ /* 0x100fe2000000003f */
[----:B------:R-:W-:Y:S02]  /*38a0*/  FMUL.FTZ R228, R193, R106 ;  /* 0x0000006ac1e47220 */ /* 0x000fe40000410000 */
[----:B------:R-:W-:Y:S01]  /*38b0*/  @P1 FADD.FTZ R227, R227, R72 ;  /* 0x00000048e3e31221 */ /* 0x000fe20000010000 */
[----:B------:R-:W-:Y:S01]  /*38c0*/  @P1 PRMT R72, RZ, 0x7610, R63 ;  /* 0x00007610ff481816 */ /* 0x000fe2000000003f */
[----:B------:R-:W-:Y:S02]  /*38d0*/  FADD.FTZ R96, R108, -R229 ;  /* 0x800000e56c607221 */ /* 0x000fe40000010000 */
[----:B------:R-:W-:Y:S02]  /*38e0*/  FADD.FTZ R108, R111, -R98 ;  /* 0x800000626f6c7221 */ /* 0x000fe40000010000 */
[----:B------:R-:W-:-:S02]  /*38f0*/  FMUL.FTZ R229, R193, R242 ;  /* 0x000000f2c1e57220 */ /* 0x000fc40000410000 */
[----:B------:R-:W-:Y:S01]  /*3900*/  @P1 FADD.FTZ R228, R228, R73 ;  /* 0x00000049e4e41221 */ /* 0x000fe20000010000 */
[----:B------:R-:W-:Y:S01]  /*3910*/  @P1 PRMT R73, RZ, 0x7610, R67 ;  /* 0x00007610ff491816 */ /* 0x000fe20000000043 */
[C---:B------:R-:W-:Y:S02]  /*3920*/  FMUL.FTZ R107, R193.reuse, R110 ;  /* 0x0000006ec16b7220 */ /* 0x040fe40000410000 */
[----:B------:R-:W-:Y:S02]  /*3930*/  FMUL.FTZ R110, R193, R108 ;  /* 0x0000006cc16e7220 */ /* 0x000fe40000410000 */
[----:B------:R-:W-:Y:S01]  /*3940*/  @P1 FADD.FTZ R229, R229, R72 ;  /* 0x00000048e5e51221 */ /* 0x000fe20000010000 */
[----:B------:R-:W-:Y:S01]  /*3950*/  @P1 PRMT R72, RZ, 0x5410, R64 ;  /* 0x00005410ff481816 */ /* 0x000fe20000000040 */
[----:B------:R-:W-:Y:S02]  /*3960*/  FADD.FTZ R230, R243, -R230 ;  /* 0x800000e6f3e67221 */ /* 0x000fe40000010000 */
[----:B------:R-:W-:Y:S01]  /*3970*/  @P1 FADD.FTZ R110, R110, R73 ;  /* 0x000000496e6e1221 */ /* 0x000fe20000010000 */
[----:B------:R-:W-:Y:S01]  /*3980*/  @P1 PRMT R73, RZ, 0x7610, R64 ;  /* 0x00007610ff491816 */ /* 0x000fe20000000040 */
[----:B------:R-:W-:-:S02]  /*3990*/  FMUL.FTZ R96, R193, R96 ;  /* 0x00000060c1607220 */ /* 0x000fc40000410000 */
[----:B------:R-:W-:Y:S01]  /*39a0*/  @P1 FADD.FTZ R95, R95, R72 ;  /* 0x000000485f5f1221 */ /* 0x000fe20000010000 */
[----:B------:R-:W-:Y:S01]  /*39b0*/  @P1 PRMT R72, RZ, 0x5410, R65 ;  /* 0x00005410ff481816 */ /* 0x000fe20000000041 */
[----:B------:R-:W-:Y:S02]  /*39c0*/  FADD.FTZ R244, R244, -R97 ;  /* 0x80000061f4f47221 */ /* 0x000fe40000010000 */
[----:B------:R-:W-:Y:S02]  /*39d0*/  FADD.FTZ R94, R245, -R94 ;  /* 0x8000005ef55e7221 */ /* 0x000fe40000010000 */
[C---:B------:R-:W-:Y:S02]  /*39e0*/  FMUL.FTZ R97, R193.reuse, R230 ;  /* 0x000000e6c1617220 */ /* 0x040fe40000410000 */
[----:B------:R-:W-:Y:S01]  /*39f0*/  @P1 FADD.FTZ R96, R96, R73 ;  /* 0x0000004960601221 */ /* 0x000fe20000010000 */
[----:B------:R-:W-:Y:S01]  /*3a00*/  @P1 PRMT R73, RZ, 0x7610, R65 ;  /* 0x00007610ff491816 */ /* 0x000fe20000000041 */
[----:B------:R-:W-:Y:S01]  /*3a10*/  FMUL.FTZ R98, R193, R94 ;  /* 0x0000005ec1627220 */ /* 0x000fe20000410000 */
[----:B------:R-:W-:Y:S01]  /*3a20*/  @P1 PRMT R94, RZ, 0x5410, R67 ;  /* 0x00005410ff5e1816 */ /* 0x000fe20000000043 */
[----:B------:R-:W-:Y:S01]  /*3a30*/  @P1 FADD.FTZ R97, R97, R72 ;  /* 0x0000004861611221 */ /* 0x000fe20000010000 */
[----:B------:R-:W-:Y:S01]  /*3a40*/  @P1 PRMT R72, RZ, 0x5410, R66 ;  /* 0x00005410ff481816 */ /* 0x000fe20000000042 */
[----:B------:R-:W-:-:S02]  /*3a50*/  FADD.FTZ R246, R246, -R79 ;  /* 0x8000004ff6f67221 */ /* 0x000fc40000010000 */
[C---:B------:R-:W-:Y:S02]  /*3a60*/  FMUL.FTZ R99, R193.reuse, R244 ;  /* 0x000000f4c1637220 */ /* 0x040fe40000410000 */
[----:B------:R-:W-:Y:S01]  /*3a70*/  @P1 FADD.FTZ R98, R98, R73 ;  /* 0x0000004962621221 */ /* 0x000fe20000010000 */
[----:B------:R-:W-:Y:S01]  /*3a80*/  @P1 PRMT R73, RZ, 0x7610, R66 ;  /* 0x00007610ff491816 */ /* 0x000fe20000000042 */
[----:B------:R-:W-:Y:S02]  /*3a90*/  FMUL.FTZ R106, R193, R246 ;  /* 0x000000f6c16a7220 */ /* 0x000fe40000410000 */
[----:B------:R-:W-:Y:S02]  /*3aa0*/  @P1 FADD.FTZ R99, R99, R72 ;  /* 0x0000004863631221 */ /* 0x000fe40000010000 */
[----:B------:R-:W-:Y:S02]  /*3ab0*/  FMUL.FTZ R72, R226, R190 ;  /* 0x000000bee2487220 */ /* 0x000fe40000410000 */
[----:B------:R-:W-:-:S02]  /*3ac0*/  @P1 FADD.FTZ R106, R106, R73 ;  /* 0x000000496a6a1221 */ /* 0x000fc40000010000 */
[-C--:B------:R-:W-:Y:S02]  /*3ad0*/  FMUL.FTZ R73, R227, R190.reuse ;  /* 0x000000bee3497220 */ /* 0x080fe40000410000 */
[-C--:B------:R-:W-:Y:S02]  /*3ae0*/  FMUL.FTZ R79, R228, R190.reuse ;  /* 0x000000bee44f7220 */ /* 0x080fe40000410000 */
[----:B------:R-:W-:Y:S02]  /*3af0*/  FMUL.FTZ R72, R72, c[0x0][0x1e8] ;  /* 0x00007a0048487a20 */ /* 0x000fe40000410000 */
[----:B------:R-:W-:Y:S02]  /*3b00*/  FMUL.FTZ R73, R73, c[0x0][0x1e8] ;  /* 0x00007a0049497a20 */ /* 0x000fe40000410000 */
[----:B------:R-:W-:Y:S01]  /*3b10*/  FMUL.FTZ R79, R79, c[0x0][0x1e8] ;  /* 0x00007a004f4f7a20 */ /* 0x000fe20000410000 */
[----:B------:R-:W-:Y:S01]  /*3b20*/  FSEL R230, R72, RZ, P0 ;  /* 0x000000ff48e67208 */ /* 0x000fe20000000000 */
[-C--:B------:R-:W-:Y:S01]  /*3b30*/  FMUL.FTZ R72, R229, R190.reuse ;  /* 0x000000bee5487220 */ /* 0x080fe20000410000 */
[----:B------:R-:W-:Y:S01]  /*3b40*/  ISETP.NE.U32.AND P0, PT, RZ, c[0x0][0x258], PT ;  /* 0x00009600ff007a0c */ /* 0x000fe20003f05070 */
[----:B------:R-:W-:Y:S01]  /*3b50*/  @P1 FADD.FTZ R107, R107, R94 ;  /* 0x0000005e6b6b1221 */ /* 0x000fe20000010000 */
[----:B------:R-:W-:Y:S01]  /*3b60*/  FSEL R111, R73, RZ, P5 ;  /* 0x000000ff496f7208 */ /* 0x000fe20002800000 */
[-C--:B------:R-:W-:Y:S01]  /*3b70*/  FMUL.FTZ R73, R95, R190.reuse ;  /* 0x000000be5f497220 */ /* 0x080fe20000410000 */
[----:B------:R-:W-:Y:S01]  /*3b80*/  FSEL R232, R79, RZ, P6 ;  /* 0x000000ff4fe87208 */ /* 0x000fe20003000000 */
[-C--:B------:R-:W-:Y:S01]  /*3b90*/  FMUL.FTZ R79, R97, R190.reuse ;  /* 0x000000be614f7220 */ /* 0x080fe20000410000 */
[----:B------:R-:W-:Y:S01]  /*3ba0*/  ISETP.NE.AND.EX P0, PT, RZ, c[0x0][0x25c], PT, P0 ;  /* 0x00009700ff007a0c */ /* 0x000fe20003f05300 */
[----:B------:R-:W-:Y:S01]  /*3bb0*/  FMUL.FTZ R94, R99, R190 ;  /* 0x000000be635e7220 */ /* 0x000fe20000410000 */
[----:B------:R-:W-:Y:S01]  /*3bc0*/  LOP3.LUT P5, RZ, R84, 0xff0000, RZ, 0xc0, !PT ;  /* 0x00ff000054ff7812 */ /* 0x000fe200078ac0ff */
[----:B------:R-:W-:Y:S01]  /*3bd0*/  FMUL.FTZ R72, R72, c[0x0][0x1e8] ;  /* 0x00007a0048487a20 */ /* 0x000fe20000410000 */
[----:B------:R-:W-:Y:S01]  /*3be0*/  LOP3.LUT P6, RZ, R85, 0xff, RZ, 0xc0, !PT ;  /* 0x000000ff55ff7812 */ /* 0x000fe200078cc0ff */
[----:B------:R-:W-:Y:S01]  /*3bf0*/  FMUL.FTZ R73, R73, c[0x0][0x1e8] ;  /* 0x00007a0049497a20 */ /* 0x000fe20000410000 */
[----:B------:R-:W-:Y:S01]  /*3c00*/  LOP3.LUT P1, RZ, R84, 0xff00, RZ, 0xc0, !PT ;  /* 0x0000ff0054ff7812 */ /* 0x000fe2000782c0ff */
[----:B------:R-:W-:Y:S01]  /*3c10*/  FMUL.FTZ R79, R79, c[0x0][0x1e8] ;  /* 0x00007a004f4f7a20 */ /* 0x000fe20000410000 */
[----:B------:R-:W-:Y:S01]  /*3c20*/  FSEL R231, R72, RZ, P3 ;  /* 0x000000ff48e77208 */ /* 0x000fe20001800000 */
[----:B------:R-:W-:Y:S01]  /*3c30*/  FMUL.FTZ R108, R94, c[0x0][0x1e8] ;  /* 0x00007a005e6c7a20 */ /* 0x000fe20000410000 */
[----:B------:R-:W-:-:S02]  /*3c40*/  LOP3.LUT P3, RZ, R84, 0xff000000, RZ, 0xc0, !PT ;  /* 0xff00000054ff7812 */ /* 0x000fc4000786c0ff */
[----:B------:R-:W-:Y:S02]  /*3c50*/  FSEL R84, R73, RZ, P4 ;  /* 0x000000ff49547208 */ /* 0x000fe40002000000 */
[----:B------:R-:W-:Y:S02]  /*3c60*/  FSEL R94, R79, RZ, P5 ;  /* 0x000000ff4f5e7208 */ /* 0x000fe40002800000 */
[----:B------:R-:W-:Y:S02]  /*3c70*/  FSEL R108, R108, RZ, P6 ;  /* 0x000000ff6c6c7208 */ /* 0x000fe40003000000 */
[C---:B------:R-:W-:Y:S02]  /*3c80*/  LOP3.LUT P4, RZ, R85.reuse, 0xff00, RZ, 0xc0, !PT ;  /* 0x0000ff0055ff7812 */ /* 0x040fe4000788c0ff */
[C---:B------:R-:W-:Y:S02]  /*3c90*/  LOP3.LUT P5, RZ, R85.reuse, 0xff0000, RZ, 0xc0, !PT ;  /* 0x00ff000055ff7812 */ /* 0x040fe400078ac0ff */
[----:B------:R-:W-:Y:S01]  /*3ca0*/  LOP3.LUT P6, RZ, R85, 0xff000000, RZ, 0xc0, !PT ;  /* 0xff00000055ff7812 */ /* 0x000fe200078cc0ff */
[----:B------:R-:W-:Y:S01]  /*3cb0*/  HFMA2.MMA R85, -RZ, RZ, 0, 9.5367431640625e-07 ;  /* 0x00000010ff557435 */ /* 0x000fe200000001ff */
[----:B------:R-:W-:-:S02]  /*3cc0*/  @P0 F2FP.BF16.PACK_AB R74, RZ, R74 ;  /* 0x0000004aff4a023e */ /* 0x000fc400000010ff */
[----:B------:R-:W-:Y:S02]  /*3cd0*/  @P0 F2FP.BF16.PACK_AB R75, RZ, R75 ;  /* 0x0000004bff4b023e */ /* 0x000fe400000010ff */
[----:B------:R-:W-:Y:S02]  /*3ce0*/  @P0 F2FP.BF16.PACK_AB R207, RZ, R207 ;  /* 0x000000cfffcf023e */ /* 0x000fe400000010ff */
[----:B------:R-:W-:Y:S02]  /*3cf0*/  @P0 F2FP.BF16.PACK_AB R208, RZ, R208 ;  /* 0x000000d0ffd0023e */ /* 0x000fe400000010ff */
[----:B------:R-:W-:Y:S02]  /*3d00*/  @P0 F2FP.BF16.PACK_AB R195, RZ, R195 ;  /* 0x000000c3ffc3023e */ /* 0x000fe400000010ff */
[----:B------:R-:W-:Y:S02]  /*3d10*/  @P0 F2FP.BF16.PACK_AB R193, RZ, R77 ;  /* 0x0000004dffc1023e */ /* 0x000fe400000010ff */
[----:B------:R-:W-:-:S02]  /*3d20*/  @P0 F2FP.BF16.PACK_AB R206, RZ, R206 ;  /* 0x000000ceffce023e */ /* 0x000fc400000010ff */
[----:B------:R-:W-:Y:S02]  /*3d30*/  @P0 F2FP.BF16.PACK_AB R205, RZ, R205 ;  /* 0x000000cdffcd023e */ /* 0x000fe400000010ff */
[----:B------:R-:W-:Y:S02]  /*3d40*/  @P0 PRMT R68, R74, 0x7610, R68 ;  /* 0x000076104a440816 */ /* 0x000fe40000000044 */
[----:B------:R-:W-:Y:S02]  /*3d50*/  @P0 PRMT R69, R75, 0x7610, R69 ;  /* 0x000076104b450816 */ /* 0x000fe40000000045 */
[----:B------:R-:W-:Y:S02]  /*3d60*/  @P0 PRMT R70, R207, 0x7610, R70 ;  /* 0x00007610cf460816 */ /* 0x000fe40000000046 */
[----:B------:R-:W-:Y:S02]  /*3d70*/  @P0 PRMT R71, R208, 0x7610, R71 ;  /* 0x00007610d0470816 */ /* 0x000fe40000000047 */
[----:B------:R-:W-:Y:S01]  /*3d80*/  F2FP.BF16.PACK_AB R75, R78, R204 ;  /* 0x000000cc4e4b723e */ /* 0x000fe200000010ff */
[----:B------:R-:W-:Y:S01]  /*3d90*/  @P0 IMAD.WIDE.U32 R78, R187, R85, c[0x0][0x258] ;  /* 0x00009600bb4e0625 */ /* 0x000fe200078e0055 */
[----:B------:R-:W-:-:S02]  /*3da0*/  @P0 PRMT R68, R68, 0x5410, R195 ;  /* 0x0000541044440816 */ /* 0x000fc400000000c3 */
[----:B------:R-:W-:Y:S01]  /*3db0*/  F2FP.BF16.PACK_AB R72, R76, R105 ;  /* 0x000000694c48723e */ /* 0x000fe200000010ff */
[-C--:B------:R-:W-:Y:S01]  /*3dc0*/  IMAD.WIDE.U32 R76, R187, R85.reuse, c[0x0][0x248] ;  /* 0x00009200bb4c7625 */ /* 0x080fe200078e0055 */
[----:B------:R-:W-:Y:S02]  /*3dd0*/  @P0 PRMT R69, R69, 0x5410, R193 ;  /* 0x0000541045450816 */ /* 0x000fe400000000c1 */
[----:B------:R-:W-:Y:S01]  /*3de0*/  @P0 PRMT R70, R70, 0x5410, R206 ;  /* 0x0000541046460816 */ /* 0x000fe200000000ce */
[----:B------:R-:W-:Y:S01]  /*3df0*/  @P0 IMAD.WIDE.U32 R192, R192, R85, c[0x0][0x258] ;  /* 0x00009600c0c00625 */ /* 0x000fe200078e0055 */
[----:B------:R-:W-:Y:S02]  /*3e00*/  @P0 PRMT R71, R71, 0x5410, R205 ;  /* 0x0000541047470816 */ /* 0x000fe400000000cd */
[----:B------:R-:W-:Y:S02]  /*3e10*/  F2FP.BF16.PACK_AB R74, R203, R202 ;  /* 0x000000cacb4a723e */ /* 0x000fe400000010ff */
[----:B------:R-:W-:Y:S01]  /*3e20*/  F2FP.BF16.PACK_AB R73, R201, R194 ;  /* 0x000000c2c949723e */ /* 0x000fe200000010ff */
[----:B------:R0:W-:Y:S01]  /*3e30*/  @P0 STG.E.128 [R78.64], R68 ;  /* 0x000000444e000986 */ /* 0x0001e2000c101d04 */
[----:B------:R-:W-:-:S02]  /*3e40*/  @P0 F2FP.BF16.PACK_AB R200, RZ, R200 ;  /* 0x000000c8ffc8023e */ /* 0x000fc400000010ff */
[----:B------:R-:W-:Y:S01]  /*3e50*/  @P0 F2FP.BF16.PACK_AB R199, RZ, R199 ;  /* 0x000000c7ffc7023e */ /* 0x000fe200000010ff */
[----:B------:R1:W-:Y:S01]  /*3e60*/  STG.E.128 [R76.64], R72 ;  /* 0x000000484c007986 */ /* 0x0003e2000c101d04 */
[----:B------:R-:W-:Y:S02]  /*3e70*/  @P0 F2FP.BF16.PACK_AB R214, RZ, R214 ;  /* 0x000000d6ffd6023e */ /* 0x000fe400000010ff */
[----:B------:R-:W-:Y:S02]  /*3e80*/  @P0 F2FP.BF16.PACK_AB R217, RZ, R217 ;  /* 0x000000d9ffd9023e */ /* 0x000fe400000010ff */
[----:B------:R-:W-:Y:S02]  /*3e90*/  @P0 F2FP.BF16.PACK_AB R198, RZ, R198 ;  /* 0x000000c6ffc6023e */ /* 0x000fe400000010ff */
[----:B------:R-:W-:Y:S02]  /*3ea0*/  @P0 F2FP.BF16.PACK_AB R210, RZ, R210 ;  /* 0x000000d2ffd2023e */ /* 0x000fe400000010ff */
[----:B------:R-:W-:-:S02]  /*3eb0*/  @P0 F2FP.BF16.PACK_AB R215, RZ, R215 ;  /* 0x000000d7ffd7023e */ /* 0x000fc400000010ff */
[----:B------:R-:W-:Y:S02]  /*3ec0*/  @P0 F2FP.BF16.PACK_AB R218, RZ, R218 ;  /* 0x000000daffda023e */ /* 0x000fe400000010ff */
[----:B------:R-:W-:Y:S01]  /*3ed0*/  @P0 F2FP.BF16.PACK_AB R209, RZ, R209 ;  /* 0x000000d1ffd1023e */ /* 0x000fe200000010ff */
[----:B0-----:R-:W-:Y:S01]  /*3ee0*/  @P0 IMAD.WIDE.U32 R78, R191, R85, c[0x0][0x258] ;  /* 0x00009600bf4e0625 */ /* 0x001fe200078e0055 */
[----:B------:R-:W-:Y:S02]  /*3ef0*/  @P0 PRMT R68, R200, 0x7610, R68 ;  /* 0x00007610c8440816 */ /* 0x000fe40000000044 */
[----:B------:R-:W-:Y:S02]  /*3f00*/  @P0 PRMT R69, R199, 0x7610, R69 ;  /* 0x00007610c7450816 */ /* 0x000fe40000000045 */
[----:B-1----:R-:W-:Y:S02]  /*3f10*/  IADD3 R76, R187, 0x80, RZ ;  /* 0x00000080bb4c7810 */ /* 0x002fe40007ffe0ff */
[----:B------:R-:W-:-:S02]  /*3f20*/  @P0 PRMT R70, R214, 0x7610, R70 ;  /* 0x00007610d6460816 */ /* 0x000fc40000000046 */
[----:B------:R-:W-:Y:S01]  /*3f30*/  @P0 PRMT R71, R217, 0x7610, R71 ;  /* 0x00007610d9470816 */ /* 0x000fe20000000047 */
[----:B------:R-:W-:Y:S01]  /*3f40*/  IMAD.WIDE.U32 R76, R85, R76, c[0x0][0x248] ;  /* 0x00009200554c7625 */ /* 0x000fe200078e004c */
[----:B------:R-:W-:Y:S02]  /*3f50*/  @P0 PRMT R68, R68, 0x5410, R198 ;  /* 0x0000541044440816 */ /* 0x000fe400000000c6 */
[----:B------:R-:W-:Y:S02]  /*3f60*/  @P0 PRMT R69, R69, 0x5410, R210 ;  /* 0x0000541045450816 */ /* 0x000fe400000000d2 */
[----:B------:R-:W-:Y:S02]  /*3f70*/  @P0 PRMT R70, R70, 0x5410, R215 ;  /* 0x0000541046460816 */ /* 0x000fe400000000d7 */
[----:B------:R-:W-:Y:S02]  /*3f80*/  @P0 PRMT R71, R71, 0x5410, R218 ;  /* 0x0000541047470816 */ /* 0x000fe400000000da */
[----:B------:R-:W-:-:S02]  /*3f90*/  F2FP.BF16.PACK_AB R75, R216, R219 ;  /* 0x000000dbd84b723e */ /* 0x000fc400000010ff */
[----:B------:R-:W-:Y:S01]  /*3fa0*/  F2FP.BF16.PACK_AB R74, R212, R213 ;  /* 0x000000d5d44a723e */ /* 0x000fe200000010ff */
[----:B------:R0:W-:Y:S01]  /*3fb0*/  @P0 STG.E.128 [R192.64], R68 ;  /* 0x00000044c0000986 */ /* 0x0001e2000c101d04 */
[----:B------:R-:W-:Y:S02]  /*3fc0*/  F2FP.BF16.PACK_AB R73, R211, R197 ;  /* 0x000000c5d349723e */ /* 0x000fe400000010ff */
[----:B------:R-:W-:Y:S02]  /*3fd0*/  F2FP.BF16.PACK_AB R72, R196, R109 ;  /* 0x0000006dc448723e */ /* 0x000fe400000010ff */
[----:B------:R-:W-:Y:S02]  /*3fe0*/  @P0 F2FP.BF16.PACK_AB R100, RZ, R100 ;  /* 0x00000064ff64023e */ /* 0x000fe400000010ff */
[----:B------:R-:W-:Y:S01]  /*3ff0*/  @P0 F2FP.BF16.PACK_AB R220, RZ, R220 ;  /* 0x000000dcffdc023e */ /* 0x000fe200000010ff */
[----:B------:R1:W-:Y:S01]  /*4000*/  STG.E.128 [R76.64], R72 ;  /* 0x000000484c007986 */ /* 0x0003e2000c101d04 */
[----:B------:R-:W-:-:S02]  /*4010*/  @P0 F2FP.BF16.PACK_AB R223, RZ, R223 ;  /* 0x000000dfffdf023e */ /* 0x000fc400000010ff */
[----:B------:R-:W-:Y:S02]  /*4020*/  @P0 F2FP.BF16.PACK_AB R88, RZ, R88 ;  /* 0x00000058ff58023e */ /* 0x000fe400000010ff */
[----:B------:R-:W-:Y:S02]  /*4030*/  @P0 F2FP.BF16.PACK_AB R81, RZ, R81 ;  /* 0x00000051ff51023e */ /* 0x000fe400000010ff */
[----:B------:R-:W-:Y:S02]  /*4040*/  @P0 F2FP.BF16.PACK_AB R221, RZ, R221 ;  /* 0x000000ddffdd023e */ /* 0x000fe400000010ff */
[----:B------:R-:W-:Y:S02]  /*4050*/  @P0 F2FP.BF16.PACK_AB R224, RZ, R224 ;  /* 0x000000e0ffe0023e */ /* 0x000fe400000010ff */
[----:B0-----:R-:W-:Y:S02]  /*4060*/  @P0 PRMT R68, R209, 0x7610, R68 ;  /* 0x00007610d1440816 */ /* 0x001fe40000000044 */
[----:B------:R-:W-:-:S02]  /*4070*/  @P0 PRMT R69, R100, 0x7610, R69 ;  /* 0x0000761064450816 */ /* 0x000fc40000000045 */
[----:B------:R-:W-:Y:S02]  /*4080*/  @P0 PRMT R70, R220, 0x7610, R70 ;  /* 0x00007610dc460816 */ /* 0x000fe40000000046 */
[----:B------:R-:W-:Y:S02]  /*4090*/  @P0 PRMT R71, R223, 0x7610, R71 ;  /* 0x00007610df470816 */ /* 0x000fe40000000047 */
[----:B-1----:R-:W-:Y:S02]  /*40a0*/  IADD3 R76, R187, 0x100, RZ ;  /* 0x00000100bb4c7810 */ /* 0x002fe40007ffe0ff */
[----:B------:R-:W-:Y:S02]  /*40b0*/  @P0 PRMT R68, R68, 0x5410, R88 ;  /* 0x0000541044440816 */ /* 0x000fe40000000058 */
[----:B------:R-:W-:Y:S01]  /*40c0*/  @P0 PRMT R69, R69, 0x5410, R81 ;  /* 0x0000541045450816 */ /* 0x000fe20000000051 */
[----:B------:R-:W-:Y:S01]  /*40d0*/  IMAD.WIDE.U32 R76, R85, R76, c[0x0][0x248] ;  /* 0x00009200554c7625 */ /* 0x000fe200078e004c */
[----:B------:R-:W-:-:S02]  /*40e0*/  @P0 PRMT R70, R70, 0x5410, R221 ;  /* 0x0000541046460816 */ /* 0x000fc400000000dd */
[----:B------:R-:W-:Y:S02]  /*40f0*/  @P0 PRMT R71, R71, 0x5410, R224 ;  /* 0x0000541047470816 */ /* 0x000fe400000000e0 */
[----:B------:R-:W-:Y:S02]  /*4100*/  F2FP.BF16.PACK_AB R75, R222, R225 ;  /* 0x000000e1de4b723e */ /* 0x000fe400000010ff */
[----:B------:R-:W-:Y:S01]  /*4110*/  F2FP.BF16.PACK_AB R74, R103, R104 ;  /* 0x00000068674a723e */ /* 0x000fe200000010ff */
[----:B------:R0:W-:Y:S01]  /*4120*/  @P0 STG.E.128 [R78.64], R68 ;  /* 0x000000444e000986 */ /* 0x0001e2000c101d04 */
[----:B------:R-:W-:Y:S02]  /*4130*/  F2FP.BF16.PACK_AB R73, R102, R87 ;  /* 0x000000576649723e */ /* 0x000fe400000010ff */
[----:B------:R-:W-:Y:S02]  /*4140*/  F2FP.BF16.PACK_AB R72, R86, R80 ;  /* 0x000000505648723e */ /* 0x000fe400000010ff */
[----:B------:R-:W-:-:S02]  /*4150*/  @P0 F2FP.BF16.PACK_AB R91, RZ, R91 ;  /* 0x0000005bff5b023e */ /* 0x000fc400000010ff */
[----:B------:R-:W-:Y:S01]  /*4160*/  @P0 F2FP.BF16.PACK_AB R101, RZ, R101 ;  /* 0x00000065ff65023e */ /* 0x000fe200000010ff */
[----:B------:R1:W-:Y:S01]  /*4170*/  STG.E.128 [R76.64], R72 ;  /* 0x000000484c007986 */ /* 0x0003e2000c101d04 */
[----:B------:R-:W-:Y:S02]  /*4180*/  @P0 F2FP.BF16.PACK_AB R226, RZ, R226 ;  /* 0x000000e2ffe2023e */ /* 0x000fe400000010ff */
[----:B------:R-:W-:Y:S02]  /*4190*/  @P0 F2FP.BF16.PACK_AB R228, RZ, R228 ;  /* 0x000000e4ffe4023e */ /* 0x000fe400000010ff */
[----:B------:R-:W-:Y:S02]  /*41a0*/  @P0 F2FP.BF16.PACK_AB R92, RZ, R92 ;  /* 0x0000005cff5c023e */ /* 0x000fe400000010ff */
[----:B------:R-:W-:Y:S02]  /*41b0*/  @P0 F2FP.BF16.PACK_AB R93, RZ, R93 ;  /* 0x0000005dff5d023e */ /* 0x000fe400000010ff */
[----:B------:R-:W-:Y:S01]  /*41c0*/  @P0 F2FP.BF16.PACK_AB R227, RZ, R227 ;  /* 0x000000e3ffe3023e */ /* 0x000fe200000010ff */
[----:B0-----:R-:W-:Y:S01]  /*41d0*/  @P0 IMAD.WIDE.U32 R78, R189, R85, c[0x0][0x258] ;  /* 0x00009600bd4e0625 */ /* 0x001fe200078e0055 */
[----:B------:R-:W-:-:S02]  /*41e0*/  @P0 F2FP.BF16.PACK_AB R229, RZ, R229 ;  /* 0x000000e5ffe5023e */ /* 0x000fc400000010ff */
[----:B------:R-:W-:Y:S01]  /*41f0*/  @P0 PRMT R68, R91, 0x7610, R68 ;  /* 0x000076105b440816 */ /* 0x000fe20000000044 */
[----:B------:R-:W-:Y:S01]  /*4200*/  @P0 IMAD.WIDE.U32 R188, R188, R85, c[0x0][0x258] ;  /* 0x00009600bcbc0625 */ /* 0x000fe200078e0055 */
        /* <DEDUP_REMOVED lines=8> */
[----:B------:R-:W-:Y:S02]  /*4290*/  @P0 PRMT R71, R71, 0x5410, R229 ;  /* 0x0000541047470816 */ /* 0x000fe400000000e5 */
[----:B------:R-:W-:Y:S02]  /*42a0*/  F2FP.BF16.PACK_AB R75, R231, R232 ;  /* 0x000000e8e74b723e */ /* 0x000fe400000010ff */
[----:B------:R-:W-:Y:S01]  /*42b0*/  F2FP.BF16.PACK_AB R74, R111, R230 ;  /* 0x000000e66f4a723e */ /* 0x000fe200000010ff */
[----:B------:R0:W-:Y:S01]  /*42c0*/  @P0 STG.E.128 [R78.64], R68 ;  /* 0x000000444e000986 */ /* 0x0001e2000c101d04 */
[----:B------:R-:W-:Y:S02]  /*42d0*/  F2FP.BF16.PACK_AB R73, R83, R90 ;  /* 0x0000005a5349723e */ /* 0x000fe400000010ff */
[----:B------:R-:W-:-:S02]  /*42e0*/  F2FP.BF16.PACK_AB R72, R89, R82 ;  /* 0x000000525948723e */ /* 0x000fc400000010ff */
[----:B------:R-:W-:Y:S01]  /*42f0*/  @P0 F2FP.BF16.PACK_AB R80, RZ, R106 ;  /* 0x0000006aff50023e */ /* 0x000fe200000010ff */
[----:B------:R-:W-:Y:S01]  /*4300*/  FMUL.FTZ R106, R106, R190 ;  /* 0x000000be6a6a7220 */ /* 0x000fe20000410000 */
[----:B------:R-:W-:Y:S01]  /*4310*/  @P0 F2FP.BF16.PACK_AB R95, RZ, R95 ;  /* 0x0000005fff5f023e */ /* 0x000fe200000010ff */
[----:B------:R1:W-:Y:S01]  /*4320*/  STG.E.128 [R76.64], R72 ;  /* 0x000000484c007986 */ /* 0x0003e2000c101d04 */
[----:B------:R-:W-:Y:S01]  /*4330*/  @P0 F2FP.BF16.PACK_AB R97, RZ, R97 ;  /* 0x00000061ff61023e */ /* 0x000fe200000010ff */
[----:B------:R-:W-:Y:S01]  /*4340*/  FMUL.FTZ R106, R106, c[0x0][0x1e8] ;  /* 0x00007a006a6a7a20 */ /* 0x000fe20000410000 */
[----:B------:R-:W-:Y:S02]  /*4350*/  @P0 F2FP.BF16.PACK_AB R99, RZ, R99 ;  /* 0x00000063ff63023e */ /* 0x000fe400000010ff */
[----:B------:R-:W-:Y:S02]  /*4360*/  SEL R194, RZ, 0x1, P2 ;  /* 0x00000001ffc27807 */ /* 0x000fe40001000000 */
[----:B------:R-:W-:-:S02]  /*4370*/  FSEL R83, R106, RZ, P4 ;  /* 0x000000ff6a537208 */ /* 0x000fc40002000000 */
[----:B0-----:R-:W-:Y:S01]  /*4380*/  @P0 F2FP.BF16.PACK_AB R79, RZ, R98 ;  /* 0x00000062ff4f023e */ /* 0x001fe200000010ff */
[-C--:B------:R-:W-:Y:S01]  /*4390*/  FMUL.FTZ R98, R98, R190.reuse ;  /* 0x000000be62627220 */ /* 0x080fe20000410000 */
[----:B------:R-:W-:Y:S01]  /*43a0*/  @P0 PRMT R68, R95, 0x7610, R68 ;  /* 0x000076105f440816 */ /* 0x000fe20000000044 */
[----:B------:R-:W-:Y:S01]  /*43b0*/  FMUL.FTZ R78, R107, R190 ;  /* 0x000000be6b4e7220 */ /* 0x000fe20000410000 */
[----:B------:R-:W-:Y:S01]  /*43c0*/  @P0 F2FP.BF16.PACK_AB R107, RZ, R107 ;  /* 0x0000006bff6b023e */ /* 0x000fe200000010ff */
[----:B------:R-:W-:Y:S01]  /*43d0*/  FMUL.FTZ R98, R98, c[0x0][0x1e8] ;  /* 0x00007a0062627a20 */ /* 0x000fe20000410000 */
[----:B------:R-:W-:Y:S01]  /*43e0*/  @P0 PRMT R69, R97, 0x7610, R69 ;  /* 0x0000761061450816 */ /* 0x000fe20000000045 */
[----:B------:R-:W-:Y:S01]  /*43f0*/  FMUL.FTZ R78, R78, c[0x0][0x1e8] ;  /* 0x00007a004e4e7a20 */ /* 0x000fe20000410000 */
[----:B-1----:R-:W-:Y:S01]  /*4400*/  @P0 F2FP.BF16.PACK_AB R77, RZ, R96 ;  /* 0x00000060ff4d023e */ /* 0x002fe200000010ff */
[-C--:B------:R-:W-:Y:S01]  /*4410*/  FMUL.FTZ R96, R96, R190.reuse ;  /* 0x000000be60607220 */ /* 0x080fe20000410000 */
[----:B------:R-:W-:Y:S01]  /*4420*/  IADD3 R76, R187, 0x200, RZ ;  /* 0x00000200bb4c7810 */ /* 0x000fe20007ffe0ff */
[----:B------:R-:W-:Y:S01]  /*4430*/  FMUL.FTZ R190, R110, R190 ;  /* 0x000000be6ebe7220 */ /* 0x000fe20000410000 */
[----:B------:R-:W-:Y:S01]  /*4440*/  @P0 F2FP.BF16.PACK_AB R110, RZ, R110 ;  /* 0x0000006eff6e023e */ /* 0x000fe200000010ff */
[----:B------:R-:W-:Y:S01]  /*4450*/  FMUL.FTZ R96, R96, c[0x0][0x1e8] ;  /* 0x00007a0060607a20 */ /* 0x000fe20000410000 */
[----:B------:R-:W-:Y:S01]  /*4460*/  @P0 PRMT R70, R99, 0x7610, R70 ;  /* 0x0000761063460816 */ /* 0x000fe20000000046 */
[----:B------:R-:W-:Y:S01]  /*4470*/  FMUL.FTZ R190, R190, c[0x0][0x1e8] ;  /* 0x00007a00bebe7a20 */ /* 0x000fe20000410000 */
[----:B------:R-:W-:-:S02]  /*4480*/  @P0 PRMT R71, R107, 0x7610, R71 ;  /* 0x000076106b470816 */ /* 0x000fc40000000047 */
[----:B------:R-:W-:Y:S02]  /*4490*/  FSEL R75, R78, RZ, P5 ;  /* 0x000000ff4e4b7208 */ /* 0x000fe40002800000 */
[----:B------:R-:W-:Y:S02]  /*44a0*/  FSEL R190, R190, RZ, P6 ;  /* 0x000000ffbebe7208 */ /* 0x000fe40003000000 */
[----:B------:R-:W-:Y:S02]  /*44b0*/  FSEL R73, R98, RZ, P3 ;  /* 0x000000ff62497208 */ /* 0x000fe40001800000 */
[----:B------:R-:W-:Y:S02]  /*44c0*/  FSEL R81, R96, RZ, P1 ;  /* 0x000000ff60517208 */ /* 0x000fe40000800000 */
        /* <DEDUP_REMOVED lines=10> */
[----:B------:R-:W-:-:S03]  /*4570*/  ISETP.GE.AND P0, PT, R146, c[0x0][0x164], PT ;  /* 0x0000590092007a0c */ /* 0x000fc60003f06270 */
[----:B------:R0:W-:Y:S10]  /*4580*/  STG.E.128 [R76.64], R72 ;  /* 0x000000484c007986 */ /* 0x0001f4000c101d04 */
[----:B0-----:R-:W-:Y:S01]  /*4590*/  @P0 CALL.REL.NOINC `(.L_x_719) ;  /* 0x0000001000000944 */ /* 0x001fe20003c00000 */
[----:B------:R-:W-:Y:S05]  /*45a0*/  BRA `(.L_x_720) ;  /* 0xffffc2f000007947 */ /* 0x000fea000383ffff */
.L_x_719:
        /* <DEDUP_REMOVED lines=60> */
.L_x_716:
[----:B------:R-:W0:Y:S01]  /*4970*/  S2UR UR6, SR_CTAID.X ;  /* 0x00000000000679c3 */ /* 0x000e220000002500 */
[C---:B------:R-:W-:Y:S02]  /*4980*/  LOP3.LUT R3, R0.reuse, 0x7f, RZ, 0xc0, !PT ;  /* 0x0000007f00037812 */ /* 0x040fe400078ec0ff */
[----:B------:R-:W-:Y:S02]  /*4990*/  MOV R5, 0x20 ;  /* 0x0000002000057802 */ /* 0x000fe40000000f00 */
        /* <DEDUP_REMOVED lines=26> */
.L_x_717:
[----:B------:R-:W-:Y:S01]  /*4b40*/  HFMA2.MMA R249, -RZ, RZ, 0, 9.5367431640625e-07 ;  /* 0x00000010fff97435 */ /* 0x000fe200000001ff */
[----:B------:R-:W-:-:S02]  /*4b50*/  MOV R250, R72 ;  /* 0x0000004800fa7202 */ /* 0x000fc40000000f00 */
[----:B------:R-:W-:Y:S02]  /*4b60*/  MOV R75, 0x1f ;  /* 0x0000001f004b7802 */ /* 0x000fe40000000f00 */
[----:B------:R-:W-:Y:S02]  /*4b70*/  MOV R73, 0xffffffff ;  /* 0xffffffff00497802 */ /* 0x000fe40000000f00 */
[----:B------:R-:W-:Y:S02]  /*4b80*/  MOV R251, 0x4ba0 ;  /* 0x00004ba000fb7802 */ /* 0x000fe40000000f00 */
[----:B-----5:R-:W-:Y:S05]  /*4b90*/  CALL.REL.NOINC `($__internal_9_$__cuda_sm70_shflsync_down_p) ;  /* 0x0000046000007944 */ /* 0x020fea0003c00000 */
[----:B-1----:R-:W-:Y:S01]  /*4ba0*/  MOV R252, R75 ;  /* 0x0000004b00fc7202 */ /* 0x002fe20000000f00 */
[----:B------:R-:W-:Y:S05]  /*4bb0*/  BRA `(.L_x_721) ;  /* 0xffffd7e000007947 */ /* 0x000fea000383ffff */
.L_x_718:
[----:B------:R-:W-:Y:S01]  /*4bc0*/  HFMA2.MMA R249, -RZ, RZ, 0, 9.5367431640625e-07 ;  /* 0x00000010fff97435 */ /* 0x000fe200000001ff */
[----:B------:R-:W-:Y:S02]  /*4bd0*/  MOV R250, R74 ;  /* 0x0000004a00fa7202 */ /* 0x000fe40000000f00 */
[----:B------:R-:W-:Y:S02]  /*4be0*/  MOV R75, 0x1f ;  /* 0x0000001f004b7802 */ /* 0x000fe40000000f00 */
[----:B------:R-:W-:-:S02]  /*4bf0*/  MOV R73, 0xffffffff ;  /* 0xffffffff00497802 */ /* 0x000fc40000000f00 */
[----:B------:R-:W-:Y:S02]  /*4c00*/  MOV R251, 0x4c20 ;  /* 0x00004c2000fb7802 */ /* 0x000fe40000000f00 */
[----:B01---5:R-:W-:Y:S05]  /*4c10*/  CALL.REL.NOINC `($__internal_9_$__cuda_sm70_shflsync_down_p) ;  /* 0x000003e000007944 */ /* 0x023fea0003c00000 */
[----:B------:R-:W-:Y:S01]  /*4c20*/  FADD.FTZ R72, R72, R252 ;  /* 0x000000fc48487221 */ /* 0x000fe20000010000 */
[----:B------:R-:W-:Y:S01]  /*4c30*/  HFMA2.MMA R249, -RZ, RZ, 0, 4.76837158203125e-07 ;  /* 0x00000008fff97435 */ /* 0x000fe200000001ff */
[----:B-1----:R-:W-:Y:S01]  /*4c40*/  FADD.FTZ R74, R74, R75 ;  /* 0x0000004b4a4a7221 */ /* 0x002fe20000010000 */
[----:B------:R-:W-:Y:S02]  /*4c50*/  MOV R75, 0x1f ;  /* 0x0000001f004b7802 */ /* 0x000fe40000000f00 */
[----:B------:R-:W-:Y:S02]  /*4c60*/  MOV R73, 0xffffffff ;  /* 0xffffffff00497802 */ /* 0x000fe40000000f00 */
[----:B------:R-:W-:Y:S02]  /*4c70*/  MOV R250, R72 ;  /* 0x0000004800fa7202 */ /* 0x000fe40000000f00 */
[----:B------:R-:W-:Y:S02]  /*4c80*/  MOV R251, 0x4ca0 ;  /* 0x00004ca000fb7802 */ /* 0x000fe40000000f00 */
[----:B------:R-:W-:Y:S05]  /*4c90*/  CALL.REL.NOINC `($__internal_9_$__cuda_sm70_shflsync_down_p) ;  /* 0x0000036000007944 */ /* 0x000fea0003c00000 */
[----:B------:R-:W-:Y:S01]  /*4ca0*/  HFMA2.MMA R249, -RZ, RZ, 0, 4.76837158203125e-07 ;  /* 0x00000008fff97435 */ /* 0x000fe200000001ff */
[----:B-1----:R-:W-:-:S02]  /*4cb0*/  MOV R252, R75 ;  /* 0x0000004b00fc7202 */ /* 0x002fc40000000f00 */
[----:B------:R-:W-:Y:S02]  /*4cc0*/  MOV R250, R74 ;  /* 0x0000004a00fa7202 */ /* 0x000fe40000000f00 */
[----:B------:R-:W-:Y:S02]  /*4cd0*/  MOV R75, 0x1f ;  /* 0x0000001f004b7802 */ /* 0x000fe40000000f00 */
[----:B------:R-:W-:Y:S02]  /*4ce0*/  MOV R73, 0xffffffff ;  /* 0xffffffff00497802 */ /* 0x000fe40000000f00 */
[----:B------:R-:W-:Y:S02]  /*4cf0*/  MOV R251, 0x4d10 ;  /* 0x00004d1000fb7802 */ /* 0x000fe40000000f00 */
[----:B------:R-:W-:Y:S05]  /*4d00*/  CALL.REL.NOINC `($__internal_9_$__cuda_sm70_shflsync_down_p) ;  /* 0x000002f000007944 */ /* 0x000fea0003c00000 */
[----:B------:R-:W-:Y:S01]  /*4d10*/  FADD.FTZ R72, R252, R72 ;  /* 0x00000048fc487221 */ /* 0x000fe20000010000 */
[----:B------:R-:W-:Y:S01]  /*4d20*/  HFMA2.MMA R249, -RZ, RZ, 0, 2.384185791015625e-07 ;  /* 0x00000004fff97435 */ /* 0x000fe200000001ff */
[----:B-1----:R-:W-:Y:S01]  /*4d30*/  FADD.FTZ R74, R74, R75 ;  /* 0x0000004b4a4a7221 */ /* 0x002fe20000010000 */
[----:B------:R-:W-:Y:S02]  /*4d40*/  MOV R75, 0x1f ;  /* 0x0000001f004b7802 */ /* 0x000fe40000000f00 */
[----:B------:R-:W-:-:S02]  /*4d50*/  MOV R73, 0xffffffff ;  /* 0xffffffff00497802 */ /* 0x000fc40000000f00 */
[----:B------:R-:W-:Y:S02]  /*4d60*/  MOV R250, R72 ;  /* 0x0000004800fa7202 */ /* 0x000fe40000000f00 */
[----:B------:R-:W-:Y:S02]  /*4d70*/  MOV R251, 0x4d90 ;  /* 0x00004d9000fb7802 */ /* 0x000fe40000000f00 */
[----:B------:R-:W-:Y:S05]  /*4d80*/  CALL.REL.NOINC `($__internal_9_$__cuda_sm70_shflsync_down_p) ;  /* 0x0000027000007944 */ /* 0x000fea0003c00000 */
[----:B------:R-:W-:Y:S01]  /*4d90*/  HFMA2.MMA R249, -RZ, RZ, 0, 2.384185791015625e-07 ;  /* 0x00000004fff97435 */ /* 0x000fe200000001ff */
[----:B-1----:R-:W-:Y:S02]  /*4da0*/  MOV R252, R75 ;  /* 0x0000004b00fc7202 */ /* 0x002fe40000000f00 */
[----:B------:R-:W-:Y:S02]  /*4db0*/  MOV R250, R74 ;  /* 0x0000004a00fa7202 */ /* 0x000fe40000000f00 */
[----:B------:R-:W-:Y:S02]  /*4dc0*/  MOV R75, 0x1f ;  /* 0x0000001f004b7802 */ /* 0x000fe40000000f00 */
[----:B------:R-:W-:Y:S02]  /*4dd0*/  MOV R73, 0xffffffff ;  /* 0xffffffff00497802 */ /* 0x000fe40000000f00 */
[----:B------:R-:W-:-:S02]  /*4de0*/  MOV R251, 0x4e00 ;  /* 0x00004e0000fb7802 */ /* 0x000fc40000000f00 */
[----:B------:R-:W-:Y:S05]  /*4df0*/  CALL.REL.NOINC `($__internal_9_$__cuda_sm70_shflsync_down_p) ;  /* 0x0000020000007944 */ /* 0x000fea0003c00000 */
[----:B------:R-:W-:Y:S01]  /*4e00*/  FADD.FTZ R72, R252, R72 ;  /* 0x00000048fc487221 */ /* 0x000fe20000010000 */
[----:B------:R-:W-:Y:S01]  /*4e10*/  HFMA2.MMA R249, -RZ, RZ, 0, 1.1920928955078125e-07 ;  /* 0x00000002fff97435 */ /* 0x000fe200000001ff */
[----:B-1----:R-:W-:Y:S01]  /*4e20*/  FADD.FTZ R74, R74, R75 ;  /* 0x0000004b4a4a7221 */ /* 0x002fe20000010000 */
[----:B------:R-:W-:-:S02]  /*4e30*/  MOV R75, 0x1f ;  /* 0x0000001f004b7802 */ /* 0x000fc40000000f00 */
[----:B------:R-:W-:Y:S02]  /*4e40*/  MOV R73, 0xffffffff ;  /* 0xffffffff00497802 */ /* 0x000fe40000000f00 */
[----:B------:R-:W-:Y:S02]  /*4e50*/  MOV R250, R72 ;  /* 0x0000004800fa7202 */ /* 0x000fe40000000f00 */
[----:B------:R-:W-:Y:S02]  /*4e60*/  MOV R251, 0x4e80 ;  /* 0x00004e8000fb7802 */ /* 0x000fe40000000f00 */
[----:B------:R-:W-:Y:S05]  /*4e70*/  CALL.REL.NOINC `($__internal_9_$__cuda_sm70_shflsync_down_p) ;  /* 0x0000018000007944 */ /* 0x000fea0003c00000 */
[----:B------:R-:W-:Y:S01]  /*4e80*/  HFMA2.MMA R249, -RZ, RZ, 0, 1.1920928955078125e-07 ;  /* 0x00000002fff97435 */ /* 0x000fe200000001ff */
[----:B-1----:R-:W-:Y:S02]  /*4e90*/  MOV R252, R75 ;  /* 0x0000004b00fc7202 */ /* 0x002fe40000000f00 */
[----:B------:R-:W-:Y:S02]  /*4ea0*/  MOV R250, R74 ;  /* 0x0000004a00fa7202 */ /* 0x000fe40000000f00 */
[----:B------:R-:W-:Y:S02]  /*4eb0*/  MOV R75, 0x1f ;  /* 0x0000001f004b7802 */ /* 0x000fe40000000f00 */
[----:B------:R-:W-:-:S02]  /*4ec0*/  MOV R73, 0xffffffff ;  /* 0xffffffff00497802 */ /* 0x000fc40000000f00 */
[----:B------:R-:W-:Y:S02]  /*4ed0*/  MOV R251, 0x4ef0 ;  /* 0x00004ef000fb7802 */ /* 0x000fe40000000f00 */
[----:B------:R-:W-:Y:S05]  /*4ee0*/  CALL.REL.NOINC `($__internal_9_$__cuda_sm70_shflsync_down_p) ;  /* 0x0000011000007944 */ /* 0x000fea0003c00000 */
[----:B------:R-:W-:Y:S01]  /*4ef0*/  FADD.FTZ R72, R252, R72 ;  /* 0x00000048fc487221 */ /* 0x000fe20000010000 */
[----:B------:R-:W-:Y:S01]  /*4f00*/  HFMA2.MMA R249, -RZ, RZ, 0, 5.9604644775390625e-08 ;  /* 0x00000001fff97435 */ /* 0x000fe200000001ff */
[----:B-1----:R-:W-:Y:S01]  /*4f10*/  FADD.FTZ R252, R74, R75 ;  /* 0x0000004b4afc7221 */ /* 0x002fe20000010000 */
[----:B------:R-:W-:Y:S02]  /*4f20*/  MOV R75, 0x1f ;  /* 0x0000001f004b7802 */ /* 0x000fe40000000f00 */
[----:B------:R-:W-:Y:S02]  /*4f30*/  MOV R73, 0xffffffff ;  /* 0xffffffff00497802 */ /* 0x000fe40000000f00 */
[----:B------:R-:W-:Y:S02]  /*4f40*/  MOV R250, R72 ;  /* 0x0000004800fa7202 */ /* 0x000fe40000000f00 */
[----:B------:R-:W-:Y:S02]  /*4f50*/  MOV R251, 0x4f70 ;  /* 0x00004f7000fb7802 */ /* 0x000fe40000000f00 */
[----:B------:R-:W-:Y:S05]  /*4f60*/  CALL.REL.NOINC `($__internal_9_$__cuda_sm70_shflsync_down_p) ;  /* 0x0000009000007944 */ /* 0x000fea0003c00000 */
[----:B------:R-:W-:Y:S01]  /*4f70*/  HFMA2.MMA R249, -RZ, RZ, 0, 5.9604644775390625e-08 ;  /* 0x00000001fff97435 */ /* 0x000fe200000001ff */
[----:B-1----:R-:W-:-:S02]  /*4f80*/  MOV R74, R75 ;  /* 0x0000004b004a7202 */ /* 0x002fc40000000f00 */
[----:B------:R-:W-:Y:S02]  /*4f90*/  MOV R250, R252 ;  /* 0x000000fc00fa7202 */ /* 0x000fe40000000f00 */
[----:B------:R-:W-:Y:S02]  /*4fa0*/  MOV R75, 0x1f ;  /* 0x0000001f004b7802 */ /* 0x000fe40000000f00 */
[----:B------:R-:W-:Y:S02]  /*4fb0*/  MOV R73, 0xffffffff ;  /* 0xffffffff00497802 */ /* 0x000fe40000000f00 */
[----:B------:R-:W-:Y:S02]  /*4fc0*/  MOV R251, 0x4fe0 ;  /* 0x00004fe000fb7802 */ /* 0x000fe40000000f00 */
[----:B------:R-:W-:Y:S05]  /*4fd0*/  CALL.REL.NOINC `($__internal_9_$__cuda_sm70_shflsync_down_p) ;  /* 0x0000002000007944 */ /* 0x000fea0003c00000 */
[----:B-1----:R-:W-:Y:S01]  /*4fe0*/  MOV R73, R75 ;  /* 0x0000004b00497202 */ /* 0x002fe20000000f00 */
[----:B------:R-:W-:Y:S05]  /*4ff0*/  BRA `(.L_x_722) ;  /* 0xffffd4c000007947 */ /* 0x000fea000383ffff */
        .weak           $__internal_9_$__cuda_sm70_shflsync_down_p
        .type           $__internal_9_$__cuda_sm70_shflsync_down_p,@function
        .size           $__internal_9_$__cuda_sm70_shflsync_down_p,(.L_x_14227 - $__internal_9_$__cuda_sm70_shflsync_down_p)
$__internal_9_$__cuda_sm70_shflsync_down_p:
[----:B------:R-:W-:Y:S04]  /*5000*/  WARPSYNC R73 ;  /* 0x0000004900007348 */ /* 0x000fe80003800000 */
[----:B------:R0:W1:Y:S02]  /*5010*/  SHFL.DOWN PT, R75, R250, R249, R75 ;  /* 0x080000f9fa4b7389 */ /* 0x00006400000e004b */
[----:B0-----:R-:W-:Y:S01]  /*5020*/  MOV R250, R251 ;  /* 0x000000fb00fa7202 */ /* 0x001fe20000000f00 */
[----:B------:R-:W-:-:S06]  /*5030*/  HFMA2.MMA R251, -RZ, RZ, 0, 0 ;  /* 0x00000000fffb7435 */ /* 0x000fcc00000001ff */
[----:B------:R-:W-:Y:S05]  /*5040*/  RET.REL.NODEC R250 `(_ZN10layer_norm13ln_bwd_kernelINS_13Kernel_traitsI13__nv_bfloat16S2_S2_S2_fjLj5120ELj1ELj1ELj4ELj16ENS_18Kernel_traits_baseILj5120ES2_S2_S2_S2_fjLj128EEEEELb1ELb0ELb0ELb1EEEvNS_9BwdParamsE) ;  /* 0xffffafb0fa007950 */ /* 0x000fea0003c3ffff */
.L_x_723:
        /* <DEDUP_REMOVED lines=11> */
.L_x_14227:


//--------------------- .text._ZN10layer_norm22ln_bwd_finalize_kernelINS_22Kernel_traits_finalizeILj5120E13__nv_bfloat16S2_S2_S2_fjLb0ELj1024ELj4ENS_18Kernel_traits_baseILj5120ES2_S2_S2_S2_fjLj1024EEEEELb0ELb0EEEvNS_9BwdParamsE --------------------------
	.section	.text._ZN10layer_norm22ln_bwd_finalize_kernelINS_22Kernel_traits_finalizeILj5120E13__nv_bfloat16S2_S2_S2_fjLb0ELj1024ELj4ENS_18Kernel_traits_baseILj5120ES2_S2_S2_S2_fjLj1024EEEEELb0ELb0EEEvNS_9BwdParamsE,"ax",@progbits
	.sectioninfo	@"SHI_REGISTERS=30"
	.align	128
        .global         _ZN10layer_norm22ln_bwd_finalize_kernelINS_22Kernel_traits_finalizeILj5120E13__nv_bfloat16S2_S2_S2_fjLb0ELj1024ELj4ENS_18Kernel_traits_baseILj5120ES2_S2_S2_S2_fjLj1024EEEEELb0ELb0EEEvNS_9BwdParamsE
        .type           _ZN10layer_norm22ln_bwd_finalize_kernelINS_22Kernel_traits_finalizeILj5120E13__nv_bfloat16S2_S2_S2_fjLb0ELj1024ELj4ENS_18Kernel_traits_baseILj5120ES2_S2_S2_S2_fjLj1024EEEEELb0ELb0EEEvNS_9BwdParamsE,@function
        .size           _ZN10layer_norm22ln_bwd_finalize_kernelINS_22Kernel_traits_finalizeILj5120E13__nv_bfloat16S2_S2_S2_fjLb0ELj1024ELj4ENS_18Kernel_traits_baseILj5120ES2_S2_S2_S2_fjLj1024EEEEELb0ELb0EEEvNS_9BwdParamsE,(.L_x_14228 - _ZN10layer_norm22ln_bwd_finalize_kernelINS_22Kernel_traits_finalizeILj5120E13__nv_bfloat16S2_S2_S2_fjLb0ELj1024ELj4ENS_18Kernel_traits_baseILj5120ES2_S2_S2_S2_fjLj1024EEEEELb0ELb0EEEvNS_9BwdParamsE)
        .other          _ZN10layer_norm22ln_bwd_finalize_kernelINS_22Kernel_traits_finalizeILj5120E13__nv_bfloat16S2_S2_S2_fjLb0ELj1024ELj4ENS_18Kernel_traits_baseILj5120ES2_S2_S2_S2_fjLj1024EEEEELb0ELb0EEEvNS_9BwdParamsE,@"STO_CUDA_ENTRY STV_DEFAULT"
_ZN10layer_norm22ln_bwd_finalize_kernelINS_22Kernel_traits_finalizeILj5120E13__nv_bfloat16S2_S2_S2_fjLb0ELj1024ELj4ENS_18Kernel_traits_baseILj5120ES2_S2_S2_S2_fjLj1024EEEEELb0ELb0EEEvNS_9BwdParamsE:
.text._ZN10layer_norm22ln_bwd_finalize_kernelINS_22Kernel_traits_finalizeILj5120E13__nv_bfloat16S2_S2_S2_fjLb0ELj1024ELj4ENS_18Kernel_traits_baseILj5120ES2_S2_S2_S2_fjLj1024EEEEELb0ELb0EEEvNS_9BwdParamsE:
[----:B------:R-:W-:Y:S02]  /*0000*/  MOV R1, c[0x0][0x28] ;  /* 0x00000a0000017a02 */ /* 0x000fe40000000f00 */
[----:B------:R-:W0:Y:S04]  /*0010*/  S2R R2, SR_CTAID.X ;  /* 0x0000000000027919 */ /* 0x000e280000002500 */
[----:B------:R-:W1:Y:S01]  /*0020*/  S2R R0, SR_TID.X ;  /* 0x0000000000007919 */ /* 0x000e620000002100 */
[----:B0-----:R-:W-:Y:S01]  /*0030*/  IMAD.SHL.U32 R3, R2, 0x20, RZ ;  /* 0x0000002002037824 */ /* 0x001fe200078e00ff */
[----:B-1----:R-:W-:-:S04]  /*0040*/  LOP3.LUT R16, R0, 0x1f, RZ, 0xc0, !PT ;  /* 0x0000001f00107812 */ /* 0x002fc800078ec0ff */
[----:B------:R-:W-:-:S04]  /*0050*/  LOP3.LUT R18, R3, 0xffffffe0, R16, 0xe2, !PT ;  /* 0xffffffe003127812 */ /* 0x000fc800078ee210 */
[----:B------:R-:W-:-:S13]  /*0060*/  ISETP.GT.U32.AND P0, PT, R18, 0x13ff, PT ;  /* 0x000013ff1200780c */ /* 0x000fda0003f04070 */
[----:B------:R-:W-:Y:S05]  /*0070*/  @P0 EXIT ;  /* 0x000000000000094d */ /* 0x000fea0003800000 */
[--C-:B------:R-:W-:Y:S01]  /*0080*/  SHF.R.U32.HI R17, RZ, 0x5, R0.reuse ;  /* 0x00000005ff117819 */ /* 0x100fe20000011600 */
[----:B------:R-:W-:Y:S01]  /*0090*/  ULDC.64 UR4, c[0x0][0x118] ;  /* 0x0000460000047ab9 */ /* 0x000fe20000000a00 */
[----:B------:R-:W-:Y:S02]  /*00a0*/  SHF.L.U32 R2, R2, 0x4, RZ ;  /* 0x0000000402027819 */ /* 0x000fe400000006ff */
[----:B------:R-:W-:Y:S02]  /*00b0*/  LOP3.LUT R20, R0, 0x3fffffe0, RZ, 0xc0, !PT ;  /* 0x3fffffe000147812 */ /* 0x000fe400078ec0ff */
[----:B------:R-:W-:Y:S02]  /*00c0*/  LOP3.LUT R19, R2, 0x7ffffff0, RZ, 0xc0, !PT ;  /* 0x7ffffff002137812 */ /* 0x000fe400078ec0ff */
[C---:B------:R-:W-:Y:S02]  /*00d0*/  LOP3.LUT R21, R17.reuse, 0x1f, R0, 0x78, !PT ;  /* 0x0000001f11157812 */ /* 0x040fe400078e7800 */
[----:B------:R-:W-:Y:S01]  /*00e0*/  ISETP.NE.AND P0, PT, R17, 0x1f, PT ;  /* 0x0000001f1100780c */ /* 0x000fe20003f05270 */
[----:B------:R-:W-:Y:S01]  /*00f0*/  IMAD.IADD R19, R16, 0x1, R19 ;  /* 0x0000000110137824 */ /* 0x000fe200078e0213 */
[----:B------:R-:W-:Y:S01]  /*0100*/  IADD3 R20, R20, R21, RZ ;  /* 0x0000001514147210 */ /* 0x000fe20007ffe0ff */
[C---:B------:R-:W-:Y:S01]  /*0110*/  IMAD R21, R16.reuse, 0x20, R21 ;  /* 0x0000002010157824 */ /* 0x040fe200078e0215 */
[----:B------:R-:W-:-:S02]  /*0120*/  ISETP.GT.U32.OR P0, PT, R16, 0xf, P0 ;  /* 0x0000000f1000780c */ /* 0x000fc40000704470 */
.L_x_737:
[----:B------:R-:W-:Y:S01]  /*0130*/  ISETP.GE.U32.AND P1, PT, R17, c[0x0][0x160], PT ;  /* 0x0000580011007a0c */ /* 0x000fe20003f26070 */
[----:B------:R-:W-:Y:S01]  /*0140*/  BSSY B0, `(.L_x_724) ;  /* 0x0000063000007945 */ /* 0x000fe20003800000 */
[----:B------:R-:W-:Y:S01]  /*0150*/  HFMA2.MMA R24, -RZ, RZ, 0, 0 ;  /* 0x00000000ff187435 */ /* 0x000fe200000001ff */
[----:B------:R-:W-:Y:S01]  /*0160*/  IMAD.MOV.U32 R23, RZ, RZ, RZ ;  /* 0x000000ffff177224 */ /* 0x000fe200078e00ff */
[----:B------:R-:W-:-:S13]  /*0170*/  ISETP.GE.U32.OR P1, PT, R18, c[0x0][0x168], P1 ;  /* 0x00005a0012007a0c */ /* 0x000fda0000f26470 */
[----:B------:R-:W-:Y:S05]  /*0180*/  @P1 BRA `(.L_x_725) ;  /* 0x000005e000001947 */ /* 0x000fea0003800000 */
[----:B------:R-:W-:Y:S02]  /*0190*/  ISETP.GE.U32.AND P2, PT, R17, c[0x0][0x160], PT ;  /* 0x0000580011007a0c */ /* 0x000fe40003f46070 */
[----:B------:R-:W-:-:S11]  /*01a0*/  MOV R25, R17 ;  /* 0x0000001100197202 */ /* 0x000fd60000000f00 */
[----:B------:R-:W-:Y:S02]  /*01b0*/  @P2 IMAD.MOV.U32 R3, RZ, RZ, 0x4 ;  /* 0x00000004ff032424 */ /* 0x000fe400078e00ff */
[----:B------:R-:W-:-:S04]  /*01c0*/  @P2 IMAD R2, R25, c[0x0][0x168], R18 ;  /* 0x00005a0019022a24 */ /* 0x000fc800078e0212 */
[----:B------:R-:W-:-:S04]  /*01d0*/  @P2 IMAD.WIDE.U32 R4, R2, R3, c[0x0][0x228] ;  /* 0x00008a0002042625 */ /* 0x000fc800078e0003 */
[----:B------:R-:W-:Y:S02]  /*01e0*/  @P2 IMAD.WIDE.U32 R2, R2, R3, c[0x0][0x220] ;  /* 0x0000880002022625 */ /* 0x000fe400078e0003 */
[----:B------:R-:W2:Y:S04]  /*01f0*/  @P2 LDG.E R5, [R4.64] ;  /* 0x0000000404052981 */ /* 0x000ea8000c1e1900 */
[----:B------:R-:W3:Y:S01]  /*0200*/  @P2 LDG.E R2, [R2.64] ;  /* 0x0000000402022981 */ /* 0x000ee2000c1e1900 */
[----:B------:R-:W-:Y:S01]  /*0210*/  @P2 IADD3 R25, R25, 0x20, RZ ;  /* 0x0000002019192810 */ /* 0x000fe20007ffe0ff */
[----:B------:R-:W-:Y:S01]  /*0220*/  IMAD.MOV.U32 R23, RZ, RZ, RZ ;  /* 0x000000ffff177224 */ /* 0x000fe200078e00ff */
[----:B------:R-:W-:Y:S01]  /*0230*/  MOV R24, RZ ;  /* 0x000000ff00187202 */ /* 0x000fe20000000f00 */
[----:B------:R-:W-:Y:S01]  /*0240*/  BSSY B1, `(.L_x_726) ;  /* 0x000002e000017945 */ /* 0x000fe20003800000 */
[----:B------:R-:W-:-:S02]  /*0250*/  ISETP.GE.U32.AND P1, PT, R25, c[0x0][0x160], PT ;  /* 0x0000580019007a0c */ /* 0x000fc40003f26070 */
[----:B------:R-:W-:-:S04]  /*0260*/  IADD3 R6, -R25, c[0x0][0x160], RZ ;  /* 0x0000580019067a10 */ /* 0x000fc80007ffe1ff */
[----:B------:R-:W-:Y:S01]  /*0270*/  ISETP.LE.U32.OR P1, PT, R6, 0x60, P1 ;  /* 0x000000600600780c */ /* 0x000fe20000f23470 */
[----:B--2---:R-:W-:Y:S02]  /*0280*/  @P2 FADD.FTZ R24, R24, R5 ;  /* 0x0000000518182221 */ /* 0x004fe40000010000 */
[----:B---3--:R-:W-:Y:S01]  /*0290*/  @P2 FADD.FTZ R23, R23, R2 ;  /* 0x0000000217172221 */ /* 0x008fe20000010000 */
[----:B------:R-:W-:-:S09]  /*02a0*/  PLOP3.LUT P2, PT, P2, PT, PT, 0x8, 0x0 ;  /* 0x000000000000781c */ /* 0x000fd2000174e170 */
[----:B------:R-:W-:Y:S05]  /*02b0*/  @P1 BRA `(.L_x_727) ;  /* 0x0000026000001947 */ /* 0x000fea0003800000 */
[----:B------:R-:W-:Y:S02]  /*02c0*/  MOV R22, c[0x0][0x160] ;  /* 0x0000580000167a02 */ /* 0x000fe40000000f00 */
[----:B------:R-:W-:Y:S02]  /*02d0*/  PLOP3.LUT P2, PT, PT, PT, PT, 0x8, 0x0 ;  /* 0x000000000000781c */ /* 0x000fe40003f4e170 */
[----:B------:R-:W-:Y:S02]  /*02e0*/  IADD3 R22, R22, -0x60, RZ ;  /* 0xffffffa016167810 */ /* 0x000fe40007ffe0ff */
.L_x_728:
[----:B------:R-:W-:Y:S01]  /*02f0*/  IMAD.MOV.U32 R14, RZ, RZ, 0x4 ;  /* 0x00000004ff0e7424 */ /* 0x000fe200078e00ff */
[C---:B------:R-:W-:Y:S01]  /*0300*/  IADD3 R3, R25.reuse, 0x20, RZ ;  /* 0x0000002019037810 */ /* 0x040fe20007ffe0ff */
[C---:B------:R-:W-:Y:S01]  /*0310*/  IMAD R13, R25.reuse, c[0x0][0x168], R18 ;  /* 0x00005a00190d7a24 */ /* 0x040fe200078e0212 */
[----:B------:R-:W-:-:S03]  /*0320*/  IADD3 R5, R25, 0x40, RZ ;  /* 0x0000004019057810 */ /* 0x000fc60007ffe0ff */
[----:B------:R-:W-:Y:S01]  /*0330*/  IMAD.WIDE.U32 R26, R13, R14, c[0x0][0x220] ;  /* 0x000088000d1a7625 */ /* 0x000fe200078e000e */
[----:B------:R-:W-:-:S03]  /*0340*/  IADD3 R15, R25, 0x60, RZ ;  /* 0x00000060190f7810 */ /* 0x000fc60007ffe0ff */
[--C-:B------:R-:W-:Y:S02]  /*0350*/  IMAD R3, R3, c[0x0][0x168], R18.reuse ;  /* 0x00005a0003037a24 */ /* 0x100fe400078e0212 */
[-C--:B------:R-:W-:Y:S01]  /*0360*/  IMAD.WIDE.U32 R12, R13, R14.reuse, c[0x0][0x228] ;  /* 0x00008a000d0c7625 */ /* 0x080fe200078e000e */
[----:B------:R-:W2:Y:S03]  /*0370*/  LDG.E R26, [R26.64] ;  /* 0x000000041a1a7981 */ /* 0x000ea6000c1e1900 */
[----:B------:R-:W-:Y:S02]  /*0380*/  IMAD R11, R5, c[0x0][0x168], R18 ;  /* 0x00005a00050b7a24 */ /* 0x000fe400078e0212 */
[CC--:B------:R-:W-:Y:S01]  /*0390*/  IMAD.WIDE.U32 R4, R3.reuse, R14.reuse, c[0x0][0x220] ;  /* 0x0000880003047625 */ /* 0x0c0fe200078e000e */
[----:B------:R-:W3:Y:S03]  /*03a0*/  LDG.E R13, [R12.64] ;  /* 0x000000040c0d7981 */ /* 0x000ee6000c1e1900 */
[----:B------:R-:W-:-:S02]  /*03b0*/  IMAD.WIDE.U32 R6, R3, R14, c[0x0][0x228] ;  /* 0x00008a0003067625 */ /* 0x000fc400078e000e */
[----:B------:R-:W4:Y:S02]  /*03c0*/  LDG.E R4, [R4.64] ;  /* 0x0000000404047981 */ /* 0x000f24000c1e1900 */
[----:B------:R-:W-:Y:S02]  /*03d0*/  IMAD R15, R15, c[0x0][0x168], R18 ;  /* 0x00005a000f0f7a24 */ /* 0x000fe400078e0212 */
[CC--:B------:R-:W-:Y:S01]  /*03e0*/  IMAD.WIDE.U32 R8, R11.reuse, R14.reuse, c[0x0][0x220] ;  /* 0x000088000b087625 */ /* 0x0c0fe200078e000e */
[----:B------:R-:W5:Y:S03]  /*03f0*/  LDG.E R6, [R6.64] ;  /* 0x0000000406067981 */ /* 0x000f66000c1e1900 */
[-C--:B------:R-:W-:Y:S02]  /*0400*/  IMAD.WIDE.U32 R2, R11, R14.reuse, c[0x0][0x228] ;  /* 0x00008a000b027625 */ /* 0x080fe400078e000e */
[----:B------:R-:W5:Y:S02]  /*0410*/  LDG.E R8, [R8.64] ;  /* 0x0000000408087981 */ /* 0x000f64000c1e1900 */
[----:B------:R-:W-:-:S02]  /*0420*/  IMAD.WIDE.U32 R10, R15, R14, c[0x0][0x220] ;  /* 0x000088000f0a7625 */ /* 0x000fc400078e000e */
[----:B------:R-:W5:Y:S02]  /*0430*/  LDG.E R3, [R2.64] ;  /* 0x0000000402037981 */ /* 0x000f64000c1e1900 */
[----:B------:R-:W-:Y:S02]  /*0440*/  IMAD.WIDE.U32 R14, R15, R14, c[0x0][0x228] ;  /* 0x00008a000f0e7625 */ /* 0x000fe400078e000e */
[----:B------:R-:W5:Y:S04]  /*0450*/  LDG.E R10, [R10.64] ;  /* 0x000000040a0a7981 */ /* 0x000f68000c1e1900 */
[----:B------:R-:W5:Y:S01]  /*0460*/  LDG.E R15, [R14.64] ;  /* 0x000000040e0f7981 */ /* 0x000f62000c1e1900 */
[----:B------:R-:W-:-:S04]  /*0470*/  IADD3 R25, R25, 0x80, RZ ;  /* 0x0000008019197810 */ /* 0x000fc80007ffe0ff */
[----:B------:R-:W-:Y:S01]  /*0480*/  ISETP.GE.U32.AND P1, PT, R25, R22, PT ;  /* 0x000000161900720c */ /* 0x000fe20003f26070 */
[----:B--2---:R-:W-:Y:S02]  /*0490*/  FADD.FTZ R23, R26, R23 ;  /* 0x000000171a177221 */ /* 0x004fe40000010000 */
[----:B---3--:R-:W-:Y:S02]  /*04a0*/  FADD.FTZ R13, R13, R24 ;  /* 0x000000180d0d7221 */ /* 0x008fe40000010000 */
[----:B----4-:R-:W-:Y:S02]  /*04b0*/  FADD.FTZ R23, R23, R4 ;  /* 0x0000000417177221 */ /* 0x010fe40000010000 */
[----:B-----5:R-:W-:Y:S02]  /*04c0*/  FADD.FTZ R6, R13, R6 ;  /* 0x000000060d067221 */ /* 0x020fe40000010000 */
[----:B------:R-:W-:Y:S02]  /*04d0*/  FADD.FTZ R23, R23, R8 ;  /* 0x0000000817177221 */ /* 0x000fe40000010000 */
[----:B------:R-:W-:-:S02]  /*04e0*/  FADD.FTZ R6, R6, R3 ;  /* 0x0000000306067221 */ /* 0x000fc40000010000 */
[----:B------:R-:W-:Y:S02]  /*04f0*/  FADD.FTZ R23, R23, R10 ;  /* 0x0000000a17177221 */ /* 0x000fe40000010000 */
[----:B------:R-:W-:Y:S01]  /*0500*/  FADD.FTZ R24, R6, R15 ;  /* 0x0000000f06187221 */ /* 0x000fe20000010000 */
[----:B------:R-:W-:Y:S05]  /*0510*/  @!P1 BRA `(.L_x_728) ;  /* 0xfffffdd000009947 */ /* 0x000fea000383ffff */
.L_x_727:
[----:B------:R-:W-:Y:S05]  /*0520*/  BSYNC B1 ;  /* 0x0000000000017941 */ /* 0x000fea0003800000 */
.L_x_726:
[C---:B------:R-:W-:Y:S01]  /*0530*/  ISETP.GE.U32.AND P1, PT, R25.reuse, c[0x0][0x160], PT ;  /* 0x0000580019007a0c */ /* 0x040fe20003f26070 */
[----:B------:R-:W-:Y:S01]  /*0540*/  BSSY B1, `(.L_x_729) ;  /* 0x0000016000017945 */ /* 0x000fe20003800000 */
[----:B------:R-:W-:-:S04]  /*0550*/  IADD3 R2, -R25, c[0x0][0x160], RZ ;  /* 0x0000580019027a10 */ /* 0x000fc80007ffe1ff */
[----:B------:R-:W-:-:S13]  /*0560*/  ISETP.LE.U32.OR P1, PT, R2, 0x20, P1 ;  /* 0x000000200200780c */ /* 0x000fda0000f23470 */
[----:B------:R-:W-:Y:S05]  /*0570*/  @P1 BRA `(.L_x_730) ;  /* 0x0000012000001947 */ /* 0x000fea0003800000 */
[----:B------:R-:W-:Y:S01]  /*0580*/  HFMA2.MMA R7, -RZ, RZ, 0, 2.384185791015625e-07 ;  /* 0x00000004ff077435 */ /* 0x000fe200000001ff */
[C---:B------:R-:W-:Y:S01]  /*0590*/  IADD3 R3, R25.reuse, 0x20, RZ ;  /* 0x0000002019037810 */ /* 0x040fe20007ffe0ff */
[----:B------:R-:W-:-:S04]  /*05a0*/  IMAD R2, R25, c[0x0][0x168], R18 ;  /* 0x00005a0019027a24 */ /* 0x000fc800078e0212 */
[----:B------:R-:W-:-:S04]  /*05b0*/  IMAD R6, R3, c[0x0][0x168], R18 ;  /* 0x00005a0003067a24 */ /* 0x000fc800078e0212 */
[----:B------:R-:W-:-:S04]  /*05c0*/  IMAD.WIDE.U32 R8, R2, R7, c[0x0][0x220] ;  /* 0x0000880002087625 */ /* 0x000fc800078e0007 */
[-C--:B------:R-:W-:Y:S02]  /*05d0*/  IMAD.WIDE.U32 R2, R2, R7.reuse, c[0x0][0x228] ;  /* 0x00008a0002027625 */ /* 0x080fe400078e0007 */
[----:B------:R-:W2:Y:S02]  /*05e0*/  LDG.E R8, [R8.64] ;  /* 0x0000000408087981 */ /* 0x000ea4000c1e1900 */
[CC--:B------:R-:W-:Y:S02]  /*05f0*/  IMAD.WIDE.U32 R4, R6.reuse, R7.reuse, c[0x0][0x220] ;  /* 0x0000880006047625 */ /* 0x0c0fe400078e0007 */
[----:B------:R-:W3:Y:S02]  /*0600*/  LDG.E R3, [R2.64] ;  /* 0x0000000402037981 */ /* 0x000ee4000c1e1900 */
[----:B------:R-:W-:Y:S02]  /*0610*/  IMAD.WIDE.U32 R6, R6, R7, c[0x0][0x228] ;  /* 0x00008a0006067625 */ /* 0x000fe400078e0007 */
[----:B------:R-:W4:Y:S04]  /*0620*/  LDG.E R4, [R4.64] ;  /* 0x0000000404047981 */ /* 0x000f28000c1e1900 */
[----:B------:R-:W5:Y:S01]  /*0630*/  LDG.E R7, [R6.64] ;  /* 0x0000000406077981 */ /* 0x000f62000c1e1900 */
[----:B------:R-:W-:-:S02]  /*0640*/  PLOP3.LUT P2, PT, PT, PT, PT, 0x8, 0x0 ;  /* 0x000000000000781c */ /* 0x000fc40003f4e170 */
[----:B------:R-:W-:Y:S01]  /*0650*/  IADD3 R25, R25, 0x40, RZ ;  /* 0x0000004019197810 */ /* 0x000fe20007ffe0ff */
[----:B--2---:R-:W-:Y:S02]  /*0660*/  FADD.FTZ R23, R23, R8 ;  /* 0x0000000817177221 */ /* 0x004fe40000010000 */
[----:B---3--:R-:W-:Y:S02]  /*0670*/  FADD.FTZ R24, R24, R3 ;  /* 0x0000000318187221 */ /* 0x008fe40000010000 */
[----:B----4-:R-:W-:Y:S02]  /*0680*/  FADD.FTZ R23, R23, R4 ;  /* 0x0000000417177221 */ /* 0x010fe40000010000 */
[----:B-----5:R-:W-:Y:S02]  /*0690*/  FADD.FTZ R24, R24, R7 ;  /* 0x0000000718187221 */ /* 0x020fe40000010000 */
.L_x_730:
[----:B------:R-:W-:Y:S05]  /*06a0*/  BSYNC B1 ;  /* 0x0000000000017941 */ /* 0x000fea0003800000 */
.L_x_729:
[----:B------:R-:W-:Y:S01]  /*06b0*/  ISETP.LT.U32.OR P2, PT, R25, c[0x0][0x160], P2 ;  /* 0x0000580019007a0c */ /* 0x000fe20001741470 */
[----:B------:R-:W-:-:S12]  /*06c0*/  BSSY B1, `(.L_x_725) ;  /* 0x000000a000017945 */ /* 0x000fd80003800000 */
[----:B------:R-:W-:Y:S05]  /*06d0*/  @!P2 BRA `(.L_x_731) ;  /* 0x000000800000a947 */ /* 0x000fea0003800000 */
[----:B------:R-:W-:Y:S02]  /*06e0*/  IMAD.MOV.U32 R3, RZ, RZ, 0x4 ;  /* 0x00000004ff037424 */ /* 0x000fe400078e00ff */
[----:B------:R-:W-:-:S04]  /*06f0*/  IMAD R2, R25, c[0x0][0x168], R18 ;  /* 0x00005a0019027a24 */ /* 0x000fc800078e0212 */
[----:B------:R-:W-:-:S04]  /*0700*/  IMAD.WIDE.U32 R4, R2, R3, c[0x0][0x228] ;  /* 0x00008a0002047625 */ /* 0x000fc800078e0003 */
[----:B------:R-:W-:Y:S02]  /*0710*/  IMAD.WIDE.U32 R2, R2, R3, c[0x0][0x220] ;  /* 0x0000880002027625 */ /* 0x000fe400078e0003 */
[----:B------:R-:W2:Y:S04]  /*0720*/  LDG.E R5, [R4.64] ;  /* 0x0000000404057981 */ /* 0x000ea8000c1e1900 */
[----:B------:R-:W3:Y:S01]  /*0730*/  LDG.E R2, [R2.64] ;  /* 0x0000000402027981 */ /* 0x000ee2000c1e1900 */
[----:B--2---:R-:W-:Y:S02]  /*0740*/  FADD.FTZ R24, R24, R5 ;  /* 0x0000000518187221 */ /* 0x004fe40000010000 */
[----:B---3--:R-:W-:Y:S02]  /*0750*/  FADD.FTZ R23, R23, R2 ;  /* 0x0000000217177221 */ /* 0x008fe40000010000 */
.L_x_731:
[----:B------:R-:W-:Y:S05]  /*0760*/  BSYNC B1 ;  /* 0x0000000000017941 */ /* 0x000fea0003800000 */
.L_x_725:
[----:B------:R-:W-:Y:S05]  /*0770*/  BSYNC B0 ;  /* 0x0000000000007941 */ /* 0x000fea0003800000 */
.L_x_724:
[----:B------:R-:W-:Y:S01]  /*0780*/  ISETP.GT.U32.AND P1, PT, R0, 0x3ff, PT ;  /* 0x000003ff0000780c */ /* 0x000fe20003f24070 */
[----:B------:R0:W-:Y:S01]  /*0790*/  STS [R20.X4], R24 ;  /* 0x0000001814007388 */ /* 0x0001e20000004800 */
[----:B------:R-:W-:Y:S03]  /*07a0*/  WARPSYNC 0xffffffff ;  /* 0xffffffff00007948 */ /* 0x000fe60003800000 */
[----:B------:R0:W-:Y:S04]  /*07b0*/  STS [R20.X4+0x1000], R23 ;  /* 0x0010001714007388 */ /* 0x0001e80000004800 */
[----:B------:R-:W-:Y:S06]  /*07c0*/  BAR.SYNC.DEFER_BLOCKING 0x0 ;  /* 0x0000000000007b1d */ /* 0x000fec0000010000 */
[----:B------:R-:W-:Y:S05]  /*07d0*/  @P1 BRA `(.L_x_732) ;  /* 0x000001b000001947 */ /* 0x000fea0003800000 */
[----:B0-----:R0:W1:Y:S01]  /*07e0*/  LDS R4, [R21.X4] ;  /* 0x0000000015047984 */ /* 0x0010620000004800 */
[----:B------:R-:W-:-:S03]  /*07f0*/  ISETP.NE.AND P1, PT, R16, RZ, PT ;  /* 0x000000ff1000720c */ /* 0x000fc60003f25270 */
[----:B------:R0:W2:Y:S01]  /*0800*/  LDS R5, [R21.X4+0x1000] ;  /* 0x0010000015057984 */ /* 0x0000a20000004800 */
[----:B------:R-:W-:Y:S07]  /*0810*/  BRA.DIV ~URZ, `(.L_x_733) ;  /* 0x000002e27f007947 */ /* 0x000fee000b800000 */
[----:B--2---:R2:W3:Y:S02]  /*0820*/  SHFL.BFLY PT, R2, R5, 0x1, 0x1f ;  /* 0x0c201f0005027f89 */ /* 0x0044e400000e0000 */
.L_x_738:
[----:B---3--:R-:W-:Y:S01]  /*0830*/  FADD.FTZ R9, R5, R2 ;  /* 0x0000000205097221 */ /* 0x008fe20000010000 */
[----:B------:R-:W-:Y:S05]  /*0840*/  BRA.DIV ~URZ, `(.L_x_734) ;  /* 0x000003327f007947 */ /* 0x000fea000b800000 */
[----:B-1----:R-:W1:Y:S04]  /*0850*/  SHFL.BFLY PT, R3, R4, 0x1, 0x1f ;  /* 0x0c201f0004037f89 */ /* 0x002e6800000e0000 */
[----:B------:R-:W3:Y:S01]  /*0860*/  SHFL.BFLY PT, R2, R9, 0x2, 0x1f ;  /* 0x0c401f0009027f89 */ /* 0x000ee200000e0000 */
[----:B-12---:R-:W-:Y:S02]  /*0870*/  FADD.FTZ R5, R4, R3 ;  /* 0x0000000304057221 */ /* 0x006fe40000010000 */
[----:B---3--:R-:W-:-:S03]  /*0880*/  FADD.FTZ R2, R9, R2 ;  /* 0x0000000209027221 */ /* 0x008fc60000010000 */
[----:B------:R-:W1:Y:S04]  /*0890*/  SHFL.BFLY PT, R6, R5, 0x2, 0x1f ;  /* 0x0c401f0005067f89 */ /* 0x000e6800000e0000 */
[----:B------:R-:W2:Y:S01]  /*08a0*/  SHFL.BFLY PT, R3, R2, 0x4, 0x1f ;  /* 0x0c801f0002037f89 */ /* 0x000ea200000e0000 */
[----:B-1----:R-:W-:Y:S02]  /*08b0*/  FADD.FTZ R7, R5, R6 ;  /* 0x0000000605077221 */ /* 0x002fe40000010000 */
[----:B--2---:R-:W-:-:S03]  /*08c0*/  FADD.FTZ R3, R2, R3 ;  /* 0x0000000302037221 */ /* 0x004fc60000010000 */
[----:B------:R-:W1:Y:S02]  /*08d0*/  SHFL.BFLY PT, R6, R7, 0x4, 0x1f ;  /* 0x0c801f0007067f89 */ /* 0x000e6400000e0000 */
[----:B-1----:R-:W-:Y:S02]  /*08e0*/  FADD.FTZ R8, R7, R6 ;  /* 0x0000000607087221 */ /* 0x002fe40000010000 */
[----:B------:R-:W1:Y:S04]  /*08f0*/  SHFL.BFLY PT, R6, R3, 0x8, 0x1f ;  /* 0x0d001f0003067f89 */ /* 0x000e6800000e0000 */
[----:B------:R-:W2:Y:S01]  /*0900*/  SHFL.BFLY PT, R9, R8, 0x8, 0x1f ;  /* 0x0d001f0008097f89 */ /* 0x000ea200000e0000 */
[----:B-1----:R-:W-:Y:S02]  /*0910*/  FADD.FTZ R6, R3, R6 ;  /* 0x0000000603067221 */ /* 0x002fe40000010000 */
[----:B--2---:R-:W-:-:S03]  /*0920*/  FADD.FTZ R9, R8, R9 ;  /* 0x0000000908097221 */ /* 0x004fc60000010000 */
[----:B------:R1:W2:Y:S04]  /*0930*/  SHFL.BFLY PT, R5, R6, 0x10, 0x1f ;  /* 0x0e001f0006057f89 */ /* 0x0002a800000e0000 */
[----:B------:R1:W3:Y:S02]  /*0940*/  SHFL.BFLY PT, R4, R9, 0x10, 0x1f ;  /* 0x0e001f0009047f89 */ /* 0x0002e400000e0000 */
.L_x_739:
[----:B---3--:R-:W-:Y:S02]  /*0950*/  FADD.FTZ R4, R4, R9 ;  /* 0x0000000904047221 */ /* 0x008fe40000010000 */
[----:B-12---:R-:W-:-:S03]  /*0960*/  FADD.FTZ R6, R5, R6 ;  /* 0x0000000605067221 */ /* 0x006fc60000010000 */
[----:B------:R1:W-:Y:S04]  /*0970*/  @!P1 STS [R17.X4+0x2000], R4 ;  /* 0x0020000411009388 */ /* 0x0003e80000004800 */
[----:B------:R1:W-:Y:S02]  /*0980*/  @!P1 STS [R17.X4+0x2080], R6 ;  /* 0x0020800611009388 */ /* 0x0003e40000004800 */
.L_x_732:
[----:B0-----:R-:W-:Y:S01]  /*0990*/  SHF.L.U32 R2, R19, 0x1, RZ ;  /* 0x0000000113027819 */ /* 0x001fe200000006ff */
[----:B------:R-:W-:Y:S01]  /*09a0*/  WARPSYNC 0xffffffff ;  /* 0xffffffff00007948 */ /* 0x000fe20003800000 */
[----:B------:R-:W-:Y:S02]  /*09b0*/  BAR.SYNC.DEFER_BLOCKING 0x0 ;  /* 0x0000000000007b1d */ /* 0x000fe40000010000 */
[----:B------:R-:W-:-:S04]  /*09c0*/  ISETP.GE.U32.OR P1, PT, R2, c[0x0][0x168], P0 ;  /* 0x00005a0002007a0c */ /* 0x000fc80000726470 */
[----:B------:R-:W-:Y:S09]  /*09d0*/  BSSY B0, `(.L_x_735) ;  /* 0x000000d000007945 */ /* 0x000ff20003800000 */
[----:B------:R-:W-:Y:S05]  /*09e0*/  @P1 BRA `(.L_x_736) ;  /* 0x000000b000001947 */ /* 0x000fea0003800000 */
[----:B------:R-:W-:Y:S01]  /*09f0*/  IMAD.SHL.U32 R2, R0, 0x8, RZ ;  /* 0x0000000800027824 */ /* 0x000fe200078e00ff */
[----:B------:R-:W-:-:S04]  /*0a00*/  HFMA2.MMA R10, -RZ, RZ, 0, 2.384185791015625e-07 ;  /* 0x00000004ff0a7435 */ /* 0x000fc800000001ff */
[----:B-1----:R-:W-:-:S05]  /*0a10*/  LOP3.LUT R6, R2, 0xf8, RZ, 0xc0, !PT ;  /* 0x000000f802067812 */ /* 0x002fca00078ec0ff */
[----:B------:R-:W0:Y:S01]  /*0a20*/  LDS.64 R4, [R6+0x2000] ;  /* 0x0020000006047984 */ /* 0x000e220000000a00 */
[----:B------:R-:W-:-:S03]  /*0a30*/  IMAD.WIDE.U32 R2, R19, R10, c[0x0][0x268] ;  /* 0x00009a0013027625 */ /* 0x000fc600078e000a */
[----:B------:R-:W1:Y:S01]  /*0a40*/  LDS.64 R8, [R6+0x2080] ;  /* 0x0020800006087984 */ /* 0x000e620000000a00 */
[----:B0-----:R-:W-:Y:S01]  /*0a50*/  F2FP.BF16.PACK_AB R7, R5, R4 ;  /* 0x000000040507723e */ /* 0x001fe200000010ff */
[----:B------:R-:W-:Y:S01]  /*0a60*/  IMAD.WIDE.U32 R4, R19, R10, c[0x0][0x260] ;  /* 0x0000980013047625 */ /* 0x000fe200078e000a */
[----:B-1----:R-:W-:-:S03]  /*0a70*/  F2FP.BF16.PACK_AB R9, R9, R8 ;  /* 0x000000080909723e */ /* 0x002fc600000010ff */
[----:B------:R0:W-:Y:S04]  /*0a80*/  STG.E [R2.64], R7 ;  /* 0x0000000702007986 */ /* 0x0001e8000c101904 */
[----:B------:R0:W-:Y:S02]  /*0a90*/  STG.E [R4.64], R9 ;  /* 0x0000000904007986 */ /* 0x0001e4000c101904 */
.L_x_736:
[----:B------:R-:W-:Y:S05]  /*0aa0*/  BSYNC B0 ;  /* 0x0000000000007941 */ /* 0x000fea0003800000 */
.L_x_735:
[C---:B------:R-:W-:Y:S02]  /*0ab0*/  ISETP.GT.U32.AND P1, PT, R18.reuse, -0x1401, PT ;  /* 0xffffebff1200780c */ /* 0x040fe40003f24070 */
[----:B------:R-:W-:Y:S02]  /*0ac0*/  IADD3 R18, R18, 0x1400, RZ ;  /* 0x0000140012127810 */ /* 0x000fe40007ffe0ff */
[----:B------:R-:W-:-:S09]  /*0ad0*/  IADD3 R19, R19, 0xa00, RZ ;  /* 0x00000a0013137810 */ /* 0x000fd20007ffe0ff */
[----:B01----:R-:W-:Y:S05]  /*0ae0*/  @P1 BRA `(.L_x_737) ;  /* 0xfffff64000001947 */ /* 0x003fea000383ffff */
[----:B------:R-:W-:Y:S05]  /*0af0*/  EXIT ;  /* 0x000000000000794d */ /* 0x000fea0003800000 */
.L_x_733:
[----:B--2---:R-:W-:Y:S01]  /*0b00*/  IMAD.MOV.U32 R9, RZ, RZ, R5 ;  /* 0x000000ffff097224 */ /* 0x004fe200078e0005 */
[----:B------:R-:W-:Y:S01]  /*0b10*/  MOV R8, 0x1 ;  /* 0x0000000100087802 */ /* 0x000fe20000000f00 */
[----:B------:R-:W-:Y:S01]  /*0b20*/  IMAD.MOV.U32 R7, RZ, RZ, 0x1f ;  /* 0x0000001fff077424 */ /* 0x000fe200078e00ff */
[----:B------:R-:W-:Y:S02]  /*0b30*/  MOV R10, 0xffffffff ;  /* 0xffffffff000a7802 */ /* 0x000fe40000000f00 */
[----:B------:R-:W-:Y:S02]  /*0b40*/  MOV R2, 0xb60 ;  /* 0x00000b6000027802 */ /* 0x000fe40000000f00 */
[----:B01----:R-:W-:Y:S05]  /*0b50*/  CALL.REL.NOINC `($__internal_10_$__cuda_sm70_shflsync_bfly_p) ;  /* 0x000003b000007944 */ /* 0x003fea0003c00000 */
[----:B-1----:R-:W-:Y:S01]  /*0b60*/  IMAD.MOV.U32 R2, RZ, RZ, R7 ;  /* 0x000000ffff027224 */ /* 0x002fe200078e0007 */
[----:B0-----:R-:W-:Y:S05]  /*0b70*/  BRA `(.L_x_738) ;  /* 0xfffffcb000007947 */ /* 0x001fea000383ffff */
.L_x_734:
[----:B------:R-:W-:Y:S01]  /*0b80*/  HFMA2.MMA R8, -RZ, RZ, 0, 1.1920928955078125e-07 ;  /* 0x00000002ff087435 */ /* 0x000fe200000001ff */
[----:B------:R-:W-:Y:S01]  /*0b90*/  IMAD.MOV.U32 R7, RZ, RZ, 0x1f ;  /* 0x0000001fff077424 */ /* 0x000fe200078e00ff */
[----:B------:R-:W-:Y:S02]  /*0ba0*/  MOV R10, 0xffffffff ;  /* 0xffffffff000a7802 */ /* 0x000fe40000000f00 */
[----:B------:R-:W-:-:S02]  /*0bb0*/  MOV R2, 0xbd0 ;  /* 0x00000bd000027802 */ /* 0x000fc40000000f00 */
[----:B012---:R-:W-:Y:S05]  /*0bc0*/  CALL.REL.NOINC `($__internal_10_$__cuda_sm70_shflsync_bfly_p) ;  /* 0x0000034000007944 */ /* 0x007fea0003c00000 */
[----:B01----:R-:W-:Y:S01]  /*0bd0*/  FADD.FTZ R9, R9, R7 ;  /* 0x0000000709097221 */ /* 0x003fe20000010000 */
[----:B------:R-:W-:Y:S01]  /*0be0*/  HFMA2.MMA R7, -RZ, RZ, 0, 1.847743988037109375e-06 ;  /* 0x0000001fff077435 */ /* 0x000fe200000001ff */
[----:B------:R-:W-:Y:S01]  /*0bf0*/  IMAD.MOV.U32 R8, RZ, RZ, 0x4 ;  /* 0x00000004ff087424 */ /* 0x000fe200078e00ff */
[----:B------:R-:W-:Y:S01]  /*0c00*/  MOV R2, 0xc30 ;  /* 0x00000c3000027802 */ /* 0x000fe20000000f00 */
[----:B------:R-:W-:-:S03]  /*0c10*/  IMAD.MOV.U32 R10, RZ, RZ, -0x1 ;  /* 0xffffffffff0a7424 */ /* 0x000fc600078e00ff */
[----:B------:R-:W-:Y:S05]  /*0c20*/  CALL.REL.NOINC `($__internal_10_$__cuda_sm70_shflsync_bfly_p) ;  /* 0x000002e000007944 */ /* 0x000fea0003c00000 */
[----:B01----:R-:W-:Y:S01]  /*0c30*/  FADD.FTZ R9, R9, R7 ;  /* 0x0000000709097221 */ /* 0x003fe20000010000 */
[----:B------:R-:W-:Y:S01]  /*0c40*/  HFMA2.MMA R7, -RZ, RZ, 0, 1.847743988037109375e-06 ;  /* 0x0000001fff077435 */ /* 0x000fe200000001ff */
[----:B------:R-:W-:Y:S01]  /*0c50*/  MOV R8, 0x8 ;  /* 0x0000000800087802 */ /* 0x000fe20000000f00 */
[----:B------:R-:W-:Y:S01]  /*0c60*/  IMAD.MOV.U32 R10, RZ, RZ, -0x1 ;  /* 0xffffffffff0a7424 */ /* 0x000fe200078e00ff */
[----:B------:R-:W-:-:S03]  /*0c70*/  MOV R2, 0xc90 ;  /* 0x00000c9000027802 */ /* 0x000fc60000000f00 */
[----:B------:R-:W-:Y:S05]  /*0c80*/  CALL.REL.NOINC `($__internal_10_$__cuda_sm70_shflsync_bfly_p) ;  /* 0x0000028000007944 */ /* 0x000fea0003c00000 */
[----:B-1----:R-:W-:Y:S01]  /*0c90*/  FADD.FTZ R6, R9, R7 ;  /* 0x0000000709067221 */ /* 0x002fe20000010000 */
[----:B------:R-:W-:Y:S01]  /*0ca0*/  HFMA2.MMA R7, -RZ, RZ, 0, 1.847743988037109375e-06 ;  /* 0x0000001fff077435 */ /* 0x000fe200000001ff */
[----:B0-----:R-:W-:Y:S01]  /*0cb0*/  MOV R8, 0x10 ;  /* 0x0000001000087802 */ /* 0x001fe20000000f00 */
[----:B------:R-:W-:Y:S01]  /*0cc0*/  IMAD.MOV.U32 R10, RZ, RZ, -0x1 ;  /* 0xffffffffff0a7424 */ /* 0x000fe200078e00ff */
[----:B------:R-:W-:-:S02]  /*0cd0*/  MOV R2, 0xd00 ;  /* 0x00000d0000027802 */ /* 0x000fc40000000f00 */
[----:B------:R-:W-:Y:S02]  /*0ce0*/  MOV R9, R6 ;  /* 0x0000000600097202 */ /* 0x000fe40000000f00 */
[----:B------:R-:W-:Y:S05]  /*0cf0*/  CALL.REL.NOINC `($__internal_10_$__cuda_sm70_shflsync_bfly_p) ;  /* 0x0000021000007944 */ /* 0x000fea0003c00000 */
[----:B0-----:R-:W-:Y:S01]  /*0d00*/  HFMA2.MMA R8, -RZ, RZ, 0, 5.9604644775390625e-08 ;  /* 0x00000001ff087435 */ /* 0x001fe200000001ff */
[----:B-1----:R-:W-:Y:S01]  /*0d10*/  MOV R5, R7 ;  /* 0x0000000700057202 */ /* 0x002fe20000000f00 */
[----:B------:R-:W-:Y:S01]  /*0d20*/  IMAD.MOV.U32 R9, RZ, RZ, R4 ;  /* 0x000000ffff097224 */ /* 0x000fe200078e0004 */
[----:B------:R-:W-:Y:S01]  /*0d30*/  MOV R7, 0x1f ;  /* 0x0000001f00077802 */ /* 0x000fe20000000f00 */
[----:B------:R-:W-:Y:S01]  /*0d40*/  IMAD.MOV.U32 R10, RZ, RZ, -0x1 ;  /* 0xffffffffff0a7424 */ /* 0x000fe200078e00ff */
[----:B------:R-:W-:Y:S02]  /*0d50*/  MOV R2, 0xd70 ;  /* 0x00000d7000027802 */ /* 0x000fe40000000f00 */
[----:B------:R-:W-:Y:S05]  /*0d60*/  CALL.REL.NOINC `($__internal_10_$__cuda_sm70_shflsync_bfly_p) ;  /* 0x000001a000007944 */ /* 0x000fea0003c00000 */
[----:B0-----:R-:W-:Y:S01]  /*0d70*/  HFMA2.MMA R8, -RZ, RZ, 0, 1.1920928955078125e-07 ;  /* 0x00000002ff087435 */ /* 0x001fe200000001ff */
[----:B-1----:R-:W-:Y:S01]  /*0d80*/  FADD.FTZ R9, R4, R7 ;  /* 0x0000000704097221 */ /* 0x002fe20000010000 */
[----:B------:R-:W-:Y:S01]  /*0d90*/  MOV R7, 0x1f ;  /* 0x0000001f00077802 */ /* 0x000fe20000000f00 */
[----:B------:R-:W-:Y:S01]  /*0da0*/  IMAD.MOV.U32 R10, RZ, RZ, -0x1 ;  /* 0xffffffffff0a7424 */ /* 0x000fe200078e00ff */
[----:B------:R-:W-:Y:S02]  /*0db0*/  MOV R2, 0xdd0 ;  /* 0x00000dd000027802 */ /* 0x000fe40000000f00 */
[----:B------:R-:W-:Y:S05]  /*0dc0*/  CALL.REL.NOINC `($__internal_10_$__cuda_sm70_shflsync_bfly_p) ;  /* 0x0000014000007944 */ /* 0x000fea0003c00000 */
[----:B0-----:R-:W-:Y:S01]  /*0dd0*/  HFMA2.MMA R8, -RZ, RZ, 0, 2.384185791015625e-07 ;  /* 0x00000004ff087435 */ /* 0x001fe200000001ff */
[----:B-1----:R-:W-:Y:S01]  /*0de0*/  FADD.FTZ R9, R9, R7 ;  /* 0x0000000709097221 */ /* 0x002fe20000010000 */
[----:B------:R-:W-:Y:S01]  /*0df0*/  MOV R7, 0x1f ;  /* 0x0000001f00077802 */ /* 0x000fe20000000f00 */
[----:B------:R-:W-:Y:S01]  /*0e00*/  IMAD.MOV.U32 R10, RZ, RZ, -0x1 ;  /* 0xffffffffff0a7424 */ /* 0x000fe200078e00ff */
[----:B------:R-:W-:-:S02]  /*0e10*/  MOV R2, 0xe30 ;  /* 0x00000e3000027802 */ /* 0x000fc40000000f00 */
[----:B------:R-:W-:Y:S05]  /*0e20*/  CALL.REL.NOINC `($__internal_10_$__cuda_sm70_shflsync_bfly_p) ;  /* 0x000000e000007944 */ /* 0x000fea0003c00000 */
[----:B0-----:R-:W-:Y:S01]  /*0e30*/  HFMA2.MMA R8, -RZ, RZ, 0, 4.76837158203125e-07 ;  /* 0x00000008ff087435 */ /* 0x001fe200000001ff */
[----:B-1----:R-:W-:Y:S01]  /*0e40*/  FADD.FTZ R9, R9, R7 ;  /* 0x0000000709097221 */ /* 0x002fe20000010000 */
[----:B------:R-:W-:Y:S01]  /*0e50*/  MOV R7, 0x1f ;  /* 0x0000001f00077802 */ /* 0x000fe20000000f00 */
[----:B------:R-:W-:Y:S01]  /*0e60*/  IMAD.MOV.U32 R10, RZ, RZ, -0x1 ;  /* 0xffffffffff0a7424 */ /* 0x000fe200078e00ff */
[----:B------:R-:W-:-:S02]  /*0e70*/  MOV R2, 0xe90 ;  /* 0x00000e9000027802 */ /* 0x000fc40000000f00 */
[----:B------:R-:W-:Y:S05]  /*0e80*/  CALL.REL.NOINC `($__internal_10_$__cuda_sm70_shflsync_bfly_p) ;  /* 0x0000008000007944 */ /* 0x000fea0003c00000 */
[----:B0-----:R-:W-:Y:S01]  /*0e90*/  HFMA2.MMA R8, -RZ, RZ, 0, 9.5367431640625e-07 ;  /* 0x00000010ff087435 */ /* 0x001fe200000001ff */
[----:B-1----:R-:W-:Y:S01]  /*0ea0*/  FADD.FTZ R9, R9, R7 ;  /* 0x0000000709097221 */ /* 0x002fe20000010000 */
[----:B------:R-:W-:Y:S01]  /*0eb0*/  MOV R7, 0x1f ;  /* 0x0000001f00077802 */ /* 0x000fe20000000f00 */
[----:B------:R-:W-:Y:S01]  /*0ec0*/  IMAD.MOV.U32 R10, RZ, RZ, -0x1 ;  /* 0xffffffffff0a7424 */ /* 0x000fe200078e00ff */
[----:B------:R-:W-:-:S02]  /*0ed0*/  MOV R2, 0xef0 ;  /* 0x00000ef000027802 */ /* 0x000fc40000000f00 */
[----:B------:R-:W-:Y:S05]  /*0ee0*/  CALL.REL.NOINC `($__internal_10_$__cuda_sm70_shflsync_bfly_p) ;  /* 0x0000002000007944 */ /* 0x000fea0003c00000 */
[----:B-1----:R-:W-:Y:S01]  /*0ef0*/  MOV R4, R7 ;  /* 0x0000000700047202 */ /* 0x002fe20000000f00 */
[----:B0-----:R-:W-:Y:S05]  /*0f00*/  BRA `(.L_x_739) ;  /* 0xfffffa4000007947 */ /* 0x001fea000383ffff */
        .weak           $__internal_10_$__cuda_sm70_shflsync_bfly_p
        .type           $__internal_10_$__cuda_sm70_shflsync_bfly_p,@function
        .size           $__internal_10_$__cuda_sm70_shflsync_bfly_p,(.L_x_14228 - $__internal_10_$__cuda_sm70_shflsync_bfly_p)
$__internal_10_$__cuda_sm70_shflsync_bfly_p:
[----:B------:R-:W-:Y:S01]  /*0f10*/  HFMA2.MMA R3, -RZ, RZ, 0, 0 ;  /* 0x00000000ff037435 */ /* 0x000fe200000001ff */
[----:B------:R-:W-:Y:S04]  /*0f20*/  WARPSYNC R10 ;  /* 0x0000000a00007348 */ /* 0x000fe80003800000 */
[----:B------:R0:W1:Y:S01]  /*0f30*/  SHFL.BFLY PT, R7, R9, R8, R7 ;  /* 0x0c00000809077389 */ /* 0x00006200000e0007 */
[----:B------:R-:W-:Y:S05]  /*0f40*/  RET.REL.NODEC R2 `(_ZN10layer_norm22ln_bwd_finalize_kernelINS_22Kernel_traits_finalizeILj5120E13__nv_bfloat16S2_S2_S2_fjLb0ELj1024ELj4ENS_18Kernel_traits_baseILj5120ES2_S2_S2_S2_fjLj1024EEEEELb0ELb0EEEvNS_9BwdParamsE) ;  /* 0xfffff0b002007950 */ /* 0x000fea0003c3ffff */
.L_x_740:
        /* <DEDUP_REMOVED lines=11> */
.L_x_14228:


//--------------------- .text._ZN10layer_norm13ln_bwd_kernelINS_13Kernel_traitsI13__nv_bfloat16S2_S2_S2_fjLj5120ELj1ELj1ELj4ELj16ENS_18Kernel_traits_baseILj5120ES2_S2_S2_S2_fjLj128EEEEELb1ELb0ELb1ELb0EEEvNS_9BwdParamsE --------------------------
	.section	.text._ZN10layer_norm13ln_bwd_kernelINS_13Kernel_traitsI13__nv_bfloat16S2_S2_S2_fjLj5120ELj1ELj1ELj4ELj16ENS_18Kernel_traits_baseILj5120ES2_S2_S2_S2_fjLj128EEEEELb1ELb0ELb1ELb0EEEvNS_9BwdParamsE,"ax",@progbits
	.sectioninfo	@"SHI_REGISTERS=255"
	.align	128
        .global         _ZN10layer_norm13ln_bwd_kernelINS_13Kernel_traitsI13__nv_bfloat16S2_S2_S2_fjLj5120ELj1ELj1ELj4ELj16ENS_18Kernel_traits_baseILj5120ES2_S2_S2_S2_fjLj128EEEEELb1ELb0ELb1ELb0EEEvNS_9BwdParamsE
        .type           _ZN10layer_norm13ln_bwd_kernelINS_13Kernel_traitsI13__nv_bfloat16S2_S2_S2_fjLj5120ELj1ELj1ELj4ELj16ENS_18Kernel_traits_baseILj5120ES2_S2_S2_S2_fjLj128EEEEELb1ELb0ELb1ELb0EEEvNS_9BwdParamsE,@function
        .size           _ZN10layer_norm13ln_bwd_kernelINS_13Kernel_traitsI13__nv_bfloat16S2_S2_S2_fjLj5120ELj1ELj1ELj4ELj16ENS_18Kernel_traits_baseILj5120ES2_S2_S2_S2_fjLj128EEEEELb1ELb0ELb1ELb0EEEvNS_9BwdParamsE,(.L_x_14229 - _ZN10layer_norm13ln_bwd_kernelINS_13Kernel_traitsI13__nv_bfloat16S2_S2_S2_fjLj5120ELj1ELj1ELj4ELj16ENS_18Kernel_traits_baseILj5120ES2_S2_S2_S2_fjLj128EEEEELb1ELb0ELb1ELb0EEEvNS_9BwdParamsE)
        .other          _ZN10layer_norm13ln_bwd_kernelINS_13Kernel_traitsI13__nv_bfloat16S2_S2_S2_fjLj5120ELj1ELj1ELj4ELj16ENS_18Kernel_traits_baseILj5120ES2_S2_S2_S2_fjLj128EEEEELb1ELb0ELb1ELb0EEEvNS_9BwdParamsE,@"STO_CUDA_ENTRY STV_DEFAULT"
_ZN10layer_norm13ln_bwd_kernelINS_13Kernel_traitsI13__nv_bfloat16S2_S2_S2_fjLj5120ELj1ELj1ELj4ELj16ENS_18Kernel_traits_baseILj5120ES2_S2_S2_S2_fjLj128EEEEELb1ELb0ELb1ELb0EEEvNS_9BwdParamsE:
.text._ZN10layer_norm13ln_bwd_kernelINS_13Kernel_traitsI13__nv_bfloat16S2_S2_S2_fjLj5120ELj1ELj1ELj4ELj16ENS_18Kernel_traits_baseILj5120ES2_S2_S2_S2_fjLj128EEEEELb1ELb0ELb1ELb0EEEvNS_9BwdParamsE:
        /* <DEDUP_REMOVED lines=16> */
[----:B------:R-:W-:Y:S02]  /*0100*/  @P4 IMAD.MOV.U32 R3, RZ, RZ, 0x10 ;  /* 0x00000010ff034424 */ /* 0x000fe400078e00ff */
[----:B------:R-:W-:Y:S02]  /*0110*/  @P3 MOV R21, 0x10 ;  /* 0x0000001000153802 */ /* 0x000fe40000000f00 */
[C---:B------:R-:W-:Y:S01]  /*0120*/  @P4 IMAD.WIDE.U32 R2, R6.reuse, R3, c[0x0][0x1b0] ;  /* 0x00006c0006024625 */ /* 0x040fe200078e0003 */
[----:B------:R-:W-:-:S03]  /*0130*/  @P4 LOP3.LUT R6, R6, 0x80, RZ, 0xfc, !PT ;  /* 0x0000008006064812 */ /* 0x000fc600078efcff */
[----:B------:R-:W-:Y:S01]  /*0140*/  @P0 IMAD.MOV.U32 R23, RZ, RZ, 0x10 ;  /* 0x00000010ff170424 */ /* 0x000fe200078e00ff */
[----:B------:R1:W5:Y:S01]  /*0150*/  @P4 LDG.E.128 R28, [R2.64] ;  /* 0x00000004021c4981 */ /* 0x000362000c1e1d00 */
[C---:B------:R-:W-:Y:S01]  /*0160*/  @P3 IMAD.WIDE.U32 R20, R6.reuse, R21, c[0x0][0x1b0] ;  /* 0x00006c0006143625 */ /* 0x040fe200078e0015 */
[----:B------:R-:W-:-:S03]  /*0170*/  @P3 IADD3 R6, R6, 0x80, RZ ;  /* 0x0000008006063810 */ /* 0x000fc60007ffe0ff */
[----:B------:R-:W-:Y:S01]  /*0180*/  @P1 IMAD.MOV.U32 R25, RZ, RZ, 0x10 ;  /* 0x00000010ff191424 */ /* 0x000fe200078e00ff */
[----:B------:R1:W5:Y:S01]  /*0190*/  @P3 LDG.E.128 R32, [R20.64] ;  /* 0x0000000414203981 */ /* 0x000362000c1e1d00 */
[C---:B------:R-:W-:Y:S01]  /*01a0*/  @P0 IMAD.WIDE.U32 R22, R6.reuse, R23, c[0x0][0x1b0] ;  /* 0x00006c0006160625 */ /* 0x040fe200078e0017 */
[----:B------:R-:W-:-:S03]  /*01b0*/  @P0 IADD3 R6, R6, 0x80, RZ ;  /* 0x0000008006060810 */ /* 0x000fc60007ffe0ff */
[----:B------:R-:W-:Y:S01]  /*01c0*/  @P2 IMAD.MOV.U32 R7, RZ, RZ, 0x10 ;  /* 0x00000010ff072424 */ /* 0x000fe200078e00ff */
        /* <DEDUP_REMOVED lines=50> */
[----:B------:R-:W0:Y:S01]  /*04f0*/  LDC.U8 R221, c[0x0][0x1f0] ;  /* 0x00007c00ffdd7b82 */ /* 0x000e220000000000 */
[----:B------:R-:W-:Y:S01]  /*0500*/  PRMT R3, RZ, 0x7610, R28 ;  /* 0x00007610ff037816 */ /* 0x000fe2000000001c */
[----:B------:R-:W-:Y:S01]  /*0510*/  HFMA2.MMA R220, -RZ, RZ, 0, 5.9604644775390625e-08 ;  /* 0x00000001ffdc7435 */ /* 0x000fe200000001ff */
[----:B------:R-:W-:Y:S01]  /*0520*/  PRMT R2, RZ, 0x5410, R29 ;  /* 0x00005410ff027816 */ /* 0x000fe2000000001d */
[----:B------:R1:W-:Y:S01]  /*0530*/  STL [R1+0x20], R5 ;  /* 0x0000200501007387 */ /* 0x0003e20000100800 */
[----:B------:R-:W-:Y:S01]  /*0540*/  PRMT R252, RZ, 0x7610, R32 ;  /* 0x00007610fffc7816 */ /* 0x000fe20000000020 */
[----:B------:R-:W-:Y:S01]  /*0550*/  IMAD.MOV.U32 R41, RZ, RZ, RZ ;  /* 0x000000ffff297224 */ /* 0x000fe200078e00ff */
[--C-:B------:R-:W-:Y:S01]  /*0560*/  PRMT R251, RZ, 0x5410, R33.reuse ;  /* 0x00005410fffb7816 */ /* 0x100fe20000000021 */
[----:B------:R2:W-:Y:S01]  /*0570*/  STL [R1+0x1c], R3 ;  /* 0x00001c0301007387 */ /* 0x0005e20000100800 */
[----:B------:R-:W-:-:S02]  /*0580*/  PRMT R250, RZ, 0x7610, R33 ;  /* 0x00007610fffa7816 */ /* 0x000fc40000000021 */
[--C-:B------:R-:W-:Y:S01]  /*0590*/  PRMT R249, RZ, 0x5410, R34.reuse ;  /* 0x00005410fff97816 */ /* 0x100fe20000000022 */
[----:B------:R3:W-:Y:S01]  /*05a0*/  STL [R1+0x18], R2 ;  /* 0x0000180201007387 */ /* 0x0007e20000100800 */
[----:B------:R-:W-:Y:S02]  /*05b0*/  PRMT R248, RZ, 0x7610, R34 ;  /* 0x00007610fff87816 */ /* 0x000fe40000000022 */
[----:B-1----:R-:W-:Y:S02]  /*05c0*/  PRMT R5, RZ, 0x7610, R29 ;  /* 0x00007610ff057816 */ /* 0x002fe4000000001d */
[--C-:B------:R-:W-:Y:S02]  /*05d0*/  PRMT R247, RZ, 0x5410, R35.reuse ;  /* 0x00005410fff77816 */ /* 0x100fe40000000023 */
[----:B--2---:R-:W-:Y:S01]  /*05e0*/  PRMT R3, RZ, 0x5410, R30 ;  /* 0x00005410ff037816 */ /* 0x004fe2000000001e */
[----:B------:R1:W-:Y:S01]  /*05f0*/  STL [R1+0x14], R5 ;  /* 0x0000140501007387 */ /* 0x0003e20000100800 */
[----:B------:R-:W-:-:S02]  /*0600*/  PRMT R246, RZ, 0x7610, R35 ;  /* 0x00007610fff67816 */ /* 0x000fc40000000023 */
[----:B---3--:R-:W-:Y:S01]  /*0610*/  PRMT R2, RZ, 0x7610, R30 ;  /* 0x00007610ff027816 */ /* 0x008fe2000000001e */
[----:B------:R2:W-:Y:S01]  /*0620*/  STL [R1+0x10], R3 ;  /* 0x0000100301007387 */ /* 0x0005e20000100800 */
[--C-:B------:R-:W-:Y:S02]  /*0630*/  PRMT R245, RZ, 0x5410, R16.reuse ;  /* 0x00005410fff57816 */ /* 0x100fe40000000010 */
[----:B------:R-:W-:Y:S01]  /*0640*/  PRMT R244, RZ, 0x7610, R16 ;  /* 0x00007610fff47816 */ /* 0x000fe20000000010 */
[----:B------:R3:W-:Y:S01]  /*0650*/  STL [R1+0xc], R2 ;  /* 0x00000c0201007387 */ /* 0x0007e20000100800 */
[----:B------:R-:W-:Y:S02]  /*0660*/  PRMT R243, RZ, 0x5410, R17 ;  /* 0x00005410fff37816 */ /* 0x000fe40000000011 */
[----:B-1----:R-:W-:Y:S02]  /*0670*/  PRMT R5, RZ, 0x5410, R31 ;  /* 0x00005410ff057816 */ /* 0x002fe4000000001f */
[----:B------:R-:W-:-:S02]  /*0680*/  PRMT R242, RZ, 0x7610, R17 ;  /* 0x00007610fff27816 */ /* 0x000fc40000000011 */
[----:B--2---:R-:W-:Y:S01]  /*0690*/  PRMT R3, RZ, 0x7610, R31 ;  /* 0x00007610ff037816 */ /* 0x004fe2000000001f */
[----:B------:R1:W-:Y:S01]  /*06a0*/  STL [R1+0x8], R5 ;  /* 0x0000080501007387 */ /* 0x0003e20000100800 */
[----:B------:R-:W-:Y:S02]  /*06b0*/  PRMT R241, RZ, 0x5410, R18 ;  /* 0x00005410fff17816 */ /* 0x000fe40000000012 */
[----:B---3--:R-:W-:Y:S01]  /*06c0*/  PRMT R2, RZ, 0x5410, R32 ;  /* 0x00005410ff027816 */ /* 0x008fe20000000020 */
[----:B------:R1:W-:Y:S01]  /*06d0*/  STL [R1+0x4], R3 ;  /* 0x0000040301007387 */ /* 0x0003e20000100800 */
[----:B------:R-:W-:Y:S02]  /*06e0*/  PRMT R240, RZ, 0x7610, R18 ;  /* 0x00007610fff07816 */ /* 0x000fe40000000012 */
[--C-:B------:R-:W-:Y:S01]  /*06f0*/  PRMT R239, RZ, 0x5410, R19.reuse ;  /* 0x00005410ffef7816 */ /* 0x100fe20000000013 */
[----:B------:R1:W-:Y:S01]  /*0700*/  STL [R1], R2 ;  /* 0x0000000201007387 */ /* 0x0003e20000100800 */
        /* <DEDUP_REMOVED lines=16> */
[----:B01----:R-:W-:Y:S02]  /*0810*/  PRMT R222, RZ, 0x7610, R11 ;  /* 0x00007610ffde7816 */ /* 0x003fe4000000000b */
.L_x_893:
[----:B------:R-:W-:-:S04]  /*0820*/  IMAD.MOV.U32 R145, RZ, RZ, 0x4 ;  /* 0x00000004ff917424 */ /* 0x000fc800078e00ff */
[----:B------:R-:W-:-:S05]  /*0830*/  IMAD.WIDE R2, R0, R145, c[0x0][0x1d8] ;  /* 0x0000760000027625 */ /* 0x000fca00078e0291 */
[----:B------:R0:W2:Y:S02]  /*0840*/  LDG.E R146, [R2.64] ;  /* 0x0000000402927981 */ /* 0x0000a4000c1e1900 */
[----:B0-----:R-:W-:-:S05]  /*0850*/  IMAD.WIDE R2, R0, R145, c[0x0][0x1a0] ;  /* 0x0000680000027625 */ /* 0x001fca00078e0291 */
[----:B------:R0:W5:Y:S02]  /*0860*/  LDG.E R202, [R2.64] ;  /* 0x0000000402ca7981 */ /* 0x000164000c1e1900 */
[----:B0-----:R-:W-:-:S04]  /*0870*/  IMAD.WIDE R2, R0, R145, c[0x0][0x1a8] ;  /* 0x00006a0000027625 */ /* 0x001fc800078e0291 */
[C---:B------:R-:W-:Y:S01]  /*0880*/  IMAD.WIDE R144, R0.reuse, R145, c[0x0][0x1d0] ;  /* 0x0000740000907625 */ /* 0x040fe200078e0291 */
[----:B------:R-:W0:Y:S04]  /*0890*/  S2R R149, SR_TID.X ;  /* 0x0000000000957919 */ /* 0x000e280000002100 */
[----:B------:R1:W5:Y:S01]  /*08a0*/  LDG.E R195, [R144.64] ;  /* 0x0000000490c37981 */ /* 0x000362000c1e1900 */
[----:B------:R-:W-:-:S03]  /*08b0*/  IMAD R147, R0, c[0x0][0x168], RZ ;  /* 0x00005a0000937a24 */ /* 0x000fc600078e02ff */
[----:B------:R3:W5:Y:S02]  /*08c0*/  LDG.E R2, [R2.64] ;  /* 0x0000000402027981 */ /* 0x000764000c1e1900 */
[----:B------:R-:W-:-:S04]  /*08d0*/  SHF.R.S32.HI R148, RZ, 0x1f, R147 ;  /* 0x0000001fff947819 */ /* 0x000fc80000011493 */
[----:B------:R-:W-:Y:S01]  /*08e0*/  LEA.HI R148, R148, R147, RZ, 0x3 ;  /* 0x0000009394947211 */ /* 0x000fe200078f18ff */
[----:B------:R-:W-:Y:S01]  /*08f0*/  BSSY B0, `(.L_x_742) ;  /* 0x000022b000007945 */ /* 0x000fe20003800000 */
[----:B0-----:R-:W-:Y:S01]  /*0900*/  LOP3.LUT R147, R149, 0x7f, RZ, 0xc0, !PT ;  /* 0x0000007f95937812 */ /* 0x001fe200078ec0ff */
[----:B------:R-:W-:-:S03]  /*0910*/  IMAD.MOV.U32 R149, RZ, RZ, 0x10 ;  /* 0x00000010ff957424 */ /* 0x000fc600078e00ff */
[----:B---3--:R-:W-:-:S05]  /*0920*/  LEA.HI.SX32 R3, R148, R147, 0x1d ;  /* 0x0000009394037211 */ /* 0x008fca00078feaff */
[----:B------:R-:W-:Y:S01]  /*0930*/  IMAD.WIDE.U32 R188, R3, R149, c[0x0][0x218] ;  /* 0x0000860003bc7625 */ /* 0x000fe200078e0095 */
[----:B--2---:R-:W-:-:S13]  /*0940*/  ISETP.GT.AND P2, PT, R146, RZ, PT ;  /* 0x000000ff9200720c */ /* 0x004fda0003f44270 */
[----:B------:R-:W-:Y:S05]  /*0950*/  @P2 BRA `(.L_x_743) ;  /* 0x0000046000002947 */ /* 0x000fea0003800000 */
[----:B-1---5:R-:W-:Y:S01]  /*0960*/  ISETP.GE.AND P3, PT, R195, 0x1, PT ;  /* 0x00000001c300780c */ /* 0x022fe20003f66270 */
[----:B------:R-:W-:Y:S01]  /*0970*/  BSSY B1, `(.L_x_744) ;  /* 0x0000012000017945 */ /* 0x000fe20003800000 */
[----:B------:R-:W-:Y:S02]  /*0980*/  LOP3.LUT P4, RZ, R4, 0xffffff80, RZ, 0xc0, !PT ;  /* 0xffffff8004ff7812 */ /* 0x000fe4000788c0ff */
[----:B------:R-:W-:-:S09]  /*0990*/  MOV R146, RZ ;  /* 0x000000ff00927202 */ /* 0x000fd20000000f00 */
[----:B------:R-:W-:-:S05]  /*09a0*/  @P3 IADD3 R144, R195, -0x1, RZ ;  /* 0xffffffffc3903810 */ /* 0x000fca0007ffe0ff */
[----:B------:R-:W-:-:S05]  /*09b0*/  @P3 IMAD R144, R144, c[0x0][0x168], RZ ;  /* 0x00005a0090903a24 */ /* 0x000fca00078e02ff */
[----:B------:R-:W-:-:S04]  /*09c0*/  @P3 SHF.R.S32.HI R145, RZ, 0x1f, R144 ;  /* 0x0000001fff913819 */ /* 0x000fc80000011490 */
[----:B------:R-:W-:-:S04]  /*09d0*/  @P3 LEA.HI R145, R145, R144, RZ, 0x3 ;  /* 0x0000009091913211 */ /* 0x000fc800078f18ff */
[----:B------:R-:W-:Y:S01]  /*09e0*/  @P3 LEA.HI.SX32 R146, R145, R147, 0x1d ;  /* 0x0000009391923211 */ /* 0x000fe200078feaff */
[----:B------:R-:W-:Y:S01]  /*09f0*/  IMAD.MOV.U32 R147, RZ, RZ, R3 ;  /* 0x000000ffff937224 */ /* 0x000fe200078e0003 */
[----:B------:R-:W-:Y:S05]  /*0a00*/  @!P4 BRA `(.L_x_745) ;  /* 0x000000800000c947 */ /* 0x000fea0003800000 */
[----:B------:R-:W-:Y:S01]  /*0a10*/  ISETP.NE.U32.AND P3, PT, RZ, c[0x0][0x218], PT ;  /* 0x00008600ff007a0c */ /* 0x000fe20003f65070 */
[----:B------:R-:W-:-:S03]  /*0a20*/  IMAD.MOV.U32 R163, RZ, RZ, 0x8 ;  /* 0x00000008ffa37424 */ /* 0x000fc600078e00ff */
[----:B------:R-:W-:Y:S01]  /*0a30*/  ISETP.NE.AND.EX P3, PT, RZ, c[0x0][0x21c], PT, P3 ;  /* 0x00008700ff007a0c */ /* 0x000fe20003f65330 */
[----:B------:R-:W-:-:S06]  /*0a40*/  IMAD.WIDE.U32 R162, R146, R163, c[0x0][0x190] ;  /* 0x0000640092a27625 */ /* 0x000fcc00078e00a3 */
[----:B------:R-:W5:Y:S06]  /*0a50*/  LDG.E.64 R162, [R162.64] ;  /* 0x00000004a2a27981 */ /* 0x000f6c000c1e1b00 */
[----:B------:R0:W5:Y:S01]  /*0a60*/  @P3 LDG.E.128 R116, [R188.64] ;  /* 0x00000004bc743981 */ /* 0x000162000c1e1d00 */
[----:B------:R-:W-:Y:S02]  /*0a70*/  IADD3 R146, R146, 0x80, RZ ;  /* 0x0000008092927810 */ /* 0x000fe40007ffe0ff */
[----:B------:R-:W-:Y:S02]  /*0a80*/  IADD3 R147, R3, 0x80, RZ ;  /* 0x0000008003937810 */ /* 0x000fe40007ffe0ff */
.L_x_745:
[----:B------:R-:W-:Y:S05]  /*0a90*/  BSYNC B1 ;  /* 0x0000000000017941 */ /* 0x000fea0003800000 */
.L_x_744:
[----:B------:R-:W-:Y:S01]  /*0aa0*/  ISETP.GE.U32.AND P3, PT, R4, 0x100, PT ;  /* 0x000001000400780c */ /* 0x000fe20003f66070 */
[----:B------:R-:W-:-:S12]  /*0ab0*/  BSSY B1, `(.L_x_746) ;  /* 0x000000b000017945 */ /* 0x000fd80003800000 */
[----:B------:R-:W-:Y:S05]  /*0ac0*/  @!P3 BRA `(.L_x_747) ;  /* 0x000000900000b947 */ /* 0x000fea0003800000 */
[----:B------:R-:W-:-:S04]  /*0ad0*/  ISETP.NE.U32.AND P3, PT, RZ, c[0x0][0x218], PT ;  /* 0x00008600ff007a0c */ /* 0x000fc80003f65070 */
[----:B------:R-:W-:Y:S01]  /*0ae0*/  ISETP.NE.AND.EX P3, PT, RZ, c[0x0][0x21c], PT, P3 ;  /* 0x00008700ff007a0c */ /* 0x000fe20003f65330 */
[----:B------:R-:W-:-:S04]  /*0af0*/  IMAD.MOV.U32 R165, RZ, RZ, 0x8 ;  /* 0x00000008ffa57424 */ /* 0x000fc800078e00ff */
[----:B------:R-:W-:-:S06]  /*0b00*/  IMAD.WIDE.U32 R164, R146, R165, c[0x0][0x190] ;  /* 0x0000640092a47625 */ /* 0x000fcc00078e00a5 */
[----:B------:R-:W5:Y:S02]  /*0b10*/  LDG.E.64 R164, [R164.64] ;  /* 0x00000004a4a47981 */ /* 0x000f64000c1e1b00 */
[----:B------:R-:W-:-:S05]  /*0b20*/  @P3 IMAD.WIDE.U32 R144, R147, R149, c[0x0][0x218] ;  /* 0x0000860093903625 */ /* 0x000fca00078e0095 */
[----:B------:R1:W5:Y:S01]  /*0b30*/  @P3 LDG.E.128 R120, [R144.64] ;  /* 0x0000000490783981 */ /* 0x000362000c1e1d00 */
[----:B------:R-:W-:Y:S02]  /*0b40*/  IADD3 R146, R146, 0x80, RZ ;  /* 0x0000008092927810 */ /* 0x000fe40007ffe0ff */
[----:B------:R-:W-:Y:S02]  /*0b50*/  IADD3 R147, R147, 0x80, RZ ;  /* 0x0000008093937810 */ /* 0x000fe40007ffe0ff */
.L_x_747:
[----:B------:R-:W-:Y:S05]  /*0b60*/  BSYNC B1 ;  /* 0x0000000000017941 */ /* 0x000fea0003800000 */
.L_x_746:
[----:B------:R-:W-:Y:S01]  /*0b70*/  BSSY B1, `(.L_x_748) ;  /* 0x000000b000017945 */ /* 0x000fe20003800000 */
[----:B------:R-:W-:Y:S05]  /*0b80*/  @!P0 BRA `(.L_x_749) ;  /* 0x0000009000008947 */ /* 0x000fea0003800000 */
[----:B------:R-:W-:Y:S01]  /*0b90*/  ISETP.NE.U32.AND P3, PT, RZ, c[0x0][0x218], PT ;  /* 0x00008600ff007a0c */ /* 0x000fe20003f65070 */
[----:B------:R-:W-:-:S03]  /*0ba0*/  HFMA2.MMA R161, -RZ, RZ, 0, 4.76837158203125e-07 ;  /* 0x00000008ffa17435 */ /* 0x000fc600000001ff */
[----:B------:R-:W-:-:S07]  /*0bb0*/  ISETP.NE.AND.EX P3, PT, RZ, c[0x0][0x21c], PT, P3 ;  /* 0x00008700ff007a0c */ /* 0x000fce0003f65330 */
[----:B------:R-:W-:-:S06]  /*0bc0*/  IMAD.WIDE.U32 R160, R146, R161, c[0x0][0x190] ;  /* 0x0000640092a07625 */ /* 0x000fcc00078e00a1 */
[C---:B-1----:R-:W-:Y:S01]  /*0bd0*/  @P3 IMAD.WIDE.U32 R144, R147.reuse, R149, c[0x0][0x218] ;  /* 0x0000860093903625 */ /* 0x042fe200078e0095 */
[----:B------:R-:W5:Y:S04]  /*0be0*/  LDG.E.64 R160, [R160.64] ;  /* 0x00000004a0a07981 */ /* 0x000f68000c1e1b00 */
[----:B------:R1:W5:Y:S01]  /*0bf0*/  @P3 LDG.E.128 R124, [R144.64] ;  /* 0x00000004907c3981 */ /* 0x000362000c1e1d00 */
[----:B------:R-:W-:Y:S02]  /*0c00*/  IADD3 R146, R146, 0x80, RZ ;  /* 0x0000008092927810 */ /* 0x000fe40007ffe0ff */
[----:B------:R-:W-:Y:S02]  /*0c10*/  IADD3 R147, R147, 0x80, RZ ;  /* 0x0000008093937810 */ /* 0x000fe40007ffe0ff */
.L_x_749:
[----:B------:R-:W-:Y:S05]  /*0c20*/  BSYNC B1 ;  /* 0x0000000000017941 */ /* 0x000fea0003800000 */
.L_x_748:
[----:B------:R-:W-:Y:S01]  /*0c30*/  BSSY B1, `(.L_x_750) ;  /* 0x000000b000017945 */ /* 0x000fe20003800000 */
[----:B------:R-:W-:Y:S05]  /*0c40*/  @!P1 BRA `(.L_x_751) ;  /* 0x0000009000009947 */ /* 0x000fea0003800000 */
[----:B------:R-:W-:-:S04]  /*0c50*/  ISETP.NE.U32.AND P3, PT, RZ, c[0x0][0x218], PT ;  /* 0x00008600ff007a0c */ /* 0x000fc80003f65070 */
[----:B------:R-:W-:Y:S01]  /*0c60*/  ISETP.NE.AND.EX P3, PT, RZ, c[0x0][0x21c], PT, P3 ;  /* 0x00008700ff007a0c */ /* 0x000fe20003f65330 */
[----:B------:R-:W-:-:S04]  /*0c70*/  IMAD.MOV.U32 R167, RZ, RZ, 0x8 ;  /* 0x00000008ffa77424 */ /* 0x000fc800078e00ff */
[----:B------:R-:W-:-:S06]  /*0c80*/  IMAD.WIDE.U32 R166, R146, R167, c[0x0][0x190] ;  /* 0x0000640092a67625 */ /* 0x000fcc00078e00a7 */
[----:B------:R-:W5:Y:S02]  /*0c90*/  LDG.E.64 R166, [R166.64] ;  /* 0x00000004a6a67981 */ /* 0x000f64000c1e1b00 */
[----:B-1----:R-:W-:-:S05]  /*0ca0*/  @P3 IMAD.WIDE.U32 R144, R147, R149, c[0x0][0x218] ;  /* 0x0000860093903625 */ /* 0x002fca00078e0095 */
[----:B------:R1:W5:Y:S01]  /*0cb0*/  @P3 LDG.E.128 R128, [R144.64] ;  /* 0x0000000490803981 */ /* 0x000362000c1e1d00 */
[----:B------:R-:W-:Y:S02]  /*0cc0*/  IADD3 R146, R146, 0x80, RZ ;  /* 0x0000008092927810 */ /* 0x000fe40007ffe0ff */
[----:B------:R-:W-:Y:S02]  /*0cd0*/  IADD3 R147, R147, 0x80, RZ ;  /* 0x0000008093937810 */ /* 0x000fe40007ffe0ff */
.L_x_751:
[----:B------:R-:W-:Y:S05]  /*0ce0*/  BSYNC B1 ;  /* 0x0000000000017941 */ /* 0x000fea0003800000 */
.L_x_750:
[----:B------:R-:W-:Y:S01]  /*0cf0*/  ISETP.GE.U32.AND P3, PT, R4, 0x280, PT ;  /* 0x000002800400780c */ /* 0x000fe20003f66070 */
[----:B------:R-:W-:Y:S02]  /*0d00*/  IMAD.MOV.U32 R205, RZ, RZ, RZ ;  /* 0x000000ffffcd7224 */ /* 0x000fe400078e00ff */
[----:B------:R-:W-:-:S10]  /*0d10*/  IMAD.MOV.U32 R206, RZ, RZ, RZ ;  /* 0x000000ffffce7224 */ /* 0x000fd400078e00ff */
[----:B------:R-:W-:Y:S05]  /*0d20*/  @!P3 BRA `(.L_x_752) ;  /* 0x00001e700000b947 */ /* 0x000fea0003800000 */
[----:B------:R-:W-:-:S04]  /*0d30*/  ISETP.NE.U32.AND P3, PT, RZ, c[0x0][0x218], PT ;  /* 0x00008600ff007a0c */ /* 0x000fc80003f65070 */
[----:B------:R-:W-:Y:S02]  /*0d40*/  ISETP.NE.AND.EX P3, PT, RZ, c[0x0][0x21c], PT, P3 ;  /* 0x00008700ff007a0c */ /* 0x000fe40003f65330 */
[----:B------:R-:W-:-:S05]  /*0d50*/  MOV R169, 0x8 ;  /* 0x0000000800a97802 */ /* 0x000fca0000000f00 */
[----:B------:R-:W-:-:S06]  /*0d60*/  IMAD.WIDE.U32 R168, R146, R169, c[0x0][0x190] ;  /* 0x0000640092a87625 */ /* 0x000fcc00078e00a9 */
[----:B-1----:R-:W-:Y:S01]  /*0d70*/  @P3 IMAD.WIDE.U32 R144, R147, R149, c[0x0][0x218] ;  /* 0x0000860093903625 */ /* 0x002fe200078e0095 */
[----:B------:R-:W5:Y:S04]  /*0d80*/  LDG.E.64 R168, [R168.64] ;  /* 0x00000004a8a87981 */ /* 0x000f68000c1e1b00 */
[----:B------:R1:W5:Y:S01]  /*0d90*/  @P3 LDG.E.128 R36, [R144.64] ;  /* 0x0000000490243981 */ /* 0x000362000c1e1d00 */
[----:B------:R-:W-:Y:S01]  /*0da0*/  IMAD.MOV.U32 R206, RZ, RZ, RZ ;  /* 0x000000ffffce7224 */ /* 0x000fe200078e00ff */
[----:B------:R-:W-:Y:S05]  /*0db0*/  BRA `(.L_x_752) ;  /* 0x00001de000007947 */ /* 0x000fea0003800000 */
.L_x_743:
[----:B-1----:R-:W-:Y:S01]  /*0dc0*/  IADD3 R204, R146, -0x1, RZ ;  /* 0xffffffff92cc7810 */ /* 0x002fe20007ffe0ff */
[----:B------:R-:W-:Y:S01]  /*0dd0*/  BSSY B1, `(.L_x_753) ;  /* 0x0000071000017945 */ /* 0x000fe20003800000 */
[----:B-----5:R-:W-:Y:S01]  /*0de0*/  ISETP.GE.AND P3, PT, R195, 0x1, PT ;  /* 0x00000001c300780c */ /* 0x020fe20003f66270 */
[----:B------:R-:W-:Y:S01]  /*0df0*/  HFMA2.MMA R206, -RZ, RZ, 0, 0 ;  /* 0x00000000ffce7435 */ /* 0x000fe200000001ff */
[----:B------:R-:W-:Y:S01]  /*0e00*/  LOP3.LUT P4, RZ, R4, 0xffffff80, RZ, 0xc0, !PT ;  /* 0xffffff8004ff7812 */ /* 0x000fe2000788c0ff */
[----:B------:R-:W-:-:S02]  /*0e10*/  IMAD R204, R204, c[0x0][0x168], RZ ;  /* 0x00005a00cccc7a24 */ /* 0x000fc400078e02ff */
[----:B------:R-:W-:Y:S02]  /*0e20*/  IMAD.MOV.U32 R203, RZ, RZ, RZ ;  /* 0x000000ffffcb7224 */ /* 0x000fe400078e00ff */
[----:B------:R-:W-:Y:S01]  /*0e30*/  IMAD.MOV.U32 R205, RZ, RZ, RZ ;  /* 0x000000ffffcd7224 */ /* 0x000fe200078e00ff */
[----:B------:R-:W-:Y:S01]  /*0e40*/  SHF.R.S32.HI R144, RZ, 0x1f, R204 ;  /* 0x0000001fff907819 */ /* 0x000fe200000114cc */
[----:B------:R-:W-:-:S03]  /*0e50*/  IMAD.MOV.U32 R207, RZ, RZ, R3 ;  /* 0x000000ffffcf7224 */ /* 0x000fc600078e0003 */
[----:B------:R-:W-:Y:S02]  /*0e60*/  LEA.HI R204, R144, R204, RZ, 0x3 ;  /* 0x000000cc90cc7211 */ /* 0x000fe400078f18ff */
[----:B------:R-:W-:Y:S02]  /*0e70*/  @P3 IADD3 R144, R195, -0x1, RZ ;  /* 0xffffffffc3903810 */ /* 0x000fe40007ffe0ff */
[----:B------:R-:W-:-:S03]  /*0e80*/  LEA.HI.SX32 R204, R204, R147, 0x1d ;  /* 0x00000093cccc7211 */ /* 0x000fc600078feaff */
[----:B------:R-:W-:-:S05]  /*0e90*/  @P3 IMAD R144, R144, c[0x0][0x168], RZ ;  /* 0x00005a0090903a24 */ /* 0x000fca00078e02ff */
[----:B------:R-:W-:-:S04]  /*0ea0*/  @P3 SHF.R.S32.HI R145, RZ, 0x1f, R144 ;  /* 0x0000001fff913819 */ /* 0x000fc80000011490 */
[----:B------:R-:W-:-:S04]  /*0eb0*/  @P3 LEA.HI R144, R145, R144, RZ, 0x3 ;  /* 0x0000009091903211 */ /* 0x000fc800078f18ff */
[----:B------:R-:W-:Y:S01]  /*0ec0*/  @P3 LEA.HI.SX32 R203, R144, R147, 0x1d ;  /* 0x0000009390cb3211 */ /* 0x000fe200078feaff */
[----:B------:R-:W-:Y:S05]  /*0ed0*/  @!P4 BRA `(.L_x_754) ;  /* 0x000006000000c947 */ /* 0x000fea0003800000 */
[----:B------:R-:W-:Y:S01]  /*0ee0*/  IMAD.MOV.U32 R146, RZ, RZ, 0x10 ;  /* 0x00000010ff927424 */ /* 0x000fe200078e00ff */
[----:B------:R-:W2:Y:S03]  /*0ef0*/  LDL R218, [R1+0x20] ;  /* 0x0000200001da7983 */ /* 0x000ea60000100800 */
[-C--:B------:R-:W-:Y:S01]  /*0f00*/  IMAD.WIDE.U32 R148, R3, R146.reuse, c[0x0][0x188] ;  /* 0x0000620003947625 */ /* 0x080fe200078e0092 */
[----:B------:R-:W3:Y:S03]  /*0f10*/  LDL R214, [R1+0x1c] ;  /* 0x00001c0001d67983 */ /* 0x000ee60000100800 */
[----:B------:R-:W-:Y:S01]  /*0f20*/  IMAD.WIDE.U32 R144, R204, R146, c[0x0][0x208] ;  /* 0x00008200cc907625 */ /* 0x000fe200078e0092 */
[----:B------:R-:W4:Y:S04]  /*0f30*/  LDL R207, [R1+0x14] ;  /* 0x0000140001cf7983 */ /* 0x000f280000100800 */
[----:B------:R-:W2:Y:S04]  /*0f40*/  LDG.E.128 R148, [R148.64] ;  /* 0x0000000494947981 */ /* 0x000ea8000c1e1d00 */
[----:B------:R-:W3:Y:S01]  /*0f50*/  LDG.E.128 R144, [R144.64] ;  /* 0x0000000490907981 */ /* 0x000ee2000c1e1d00 */
[----:B------:R-:W-:-:S03]  /*0f60*/  ISETP.NE.U32.AND P3, PT, RZ, c[0x0][0x218], PT ;  /* 0x00008600ff007a0c */ /* 0x000fc60003f65070 */
[----:B------:R-:W3:Y:S01]  /*0f70*/  LDL R210, [R1+0x18] ;  /* 0x0000180001d27983 */ /* 0x000ee20000100800 */
[----:B------:R-:W-:-:S03]  /*0f80*/  ISETP.NE.AND.EX P3, PT, RZ, c[0x0][0x21c], PT, P3 ;  /* 0x00008700ff007a0c */ /* 0x000fc60003f65330 */
[----:B------:R-:W4:Y:S04]  /*0f90*/  LDL R206, [R1+0x10] ;  /* 0x0000100001ce7983 */ /* 0x000f280000100800 */
[----:B------:R-:W4:Y:S06]  /*0fa0*/  LDL R205, [R1+0xc] ;  /* 0x00000c0001cd7983 */ /* 0x000f2c0000100800 */
[----:B------:R0:W5:Y:S01]  /*0fb0*/  @P3 LDG.E.128 R116, [R188.64] ;  /* 0x00000004bc743981 */ /* 0x000162000c1e1d00 */
[----:B------:R-:W-:-:S04]  /*0fc0*/  ISETP.NE.AND P3, PT, R221, RZ, PT ;  /* 0x000000ffdd00720c */ /* 0x000fc80003f65270 */
[----:B------:R-:W-:Y:S01]  /*0fd0*/  FSEL R8, R202, RZ, !P3 ;  /* 0x000000ffca087208 */ /* 0x000fe20005800000 */
[----:B------:R-:W-:-:S04]  /*0fe0*/  IMAD.MOV.U32 R162, RZ, RZ, 0x8 ;  /* 0x00000008ffa27424 */ /* 0x000fc800078e00ff */
[----:B------:R-:W-:-:S06]  /*0ff0*/  IMAD.WIDE.U32 R162, R203, R162, c[0x0][0x190] ;  /* 0x00006400cba27625 */ /* 0x000fcc00078e00a2 */
[----:B------:R-:W5:Y:S01]  /*1000*/  LDG.E.64 R162, [R162.64] ;  /* 0x00000004a2a27981 */ /* 0x000f62000c1e1b00 */
[----:B--2---:R-:W-:Y:S02]  /*1010*/  PRMT R7, RZ, 0x5410, R151 ;  /* 0x00005410ff077816 */ /* 0x004fe40000000097 */
[--C-:B------:R-:W-:Y:S02]  /*1020*/  PRMT R5, RZ, 0x5410, R148.reuse ;  /* 0x00005410ff057816 */ /* 0x100fe40000000094 */
[----:B------:R-:W-:Y:S02]  /*1030*/  PRMT R219, RZ, 0x7610, R148 ;  /* 0x00007610ffdb7816 */ /* 0x000fe40000000094 */
[----:B------:R-:W2:Y:S01]  /*1040*/  LDL R148, [R1+0x8] ;  /* 0x0000080001947983 */ /* 0x000ea20000100800 */
[----:B------:R-:W-:Y:S01]  /*1050*/  FADD.FTZ R194, -R8, R7 ;  /* 0x0000000708c27221 */ /* 0x000fe20000010100 */
[--C-:B---3--:R-:W-:Y:S02]  /*1060*/  PRMT R7, RZ, 0x5410, R147.reuse ;  /* 0x00005410ff077816 */ /* 0x108fe40000000093 */
[----:B------:R-:W-:-:S02]  /*1070*/  PRMT R9, RZ, 0x7610, R147 ;  /* 0x00007610ff097816 */ /* 0x000fc40000000093 */
[----:B------:R-:W3:Y:S01]  /*1080*/  LDL R147, [R1+0x4] ;  /* 0x0000040001937983 */ /* 0x000ee20000100800 */
[----:B------:R-:W-:Y:S01]  /*1090*/  PRMT R215, RZ, 0x7610, R149 ;  /* 0x00007610ffd77816 */ /* 0x000fe20000000095 */
[C---:B------:R-:W-:Y:S01]  /*10a0*/  FADD.FTZ R5, -R8.reuse, R5 ;  /* 0x0000000508057221 */ /* 0x040fe20000010100 */
[----:B------:R-:W-:Y:S01]  /*10b0*/  PRMT R217, RZ, 0x5410, R149 ;  /* 0x00005410ffd97816 */ /* 0x000fe20000000095 */
[C---:B------:R-:W-:Y:S01]  /*10c0*/  FADD.FTZ R219, -R8.reuse, R219 ;  /* 0x000000db08db7221 */ /* 0x040fe20000010100 */
[--C-:B------:R-:W-:Y:S01]  /*10d0*/  PRMT R6, RZ, 0x5410, R144.reuse ;  /* 0x00005410ff067816 */ /* 0x100fe20000000090 */
[----:B------:R-:W-:Y:S02]  /*10e0*/  FADD.FTZ R215, -R8, R215 ;  /* 0x000000d708d77221 */ /* 0x000fe40000010100 */
[----:B------:R-:W-:Y:S01]  /*10f0*/  FMUL.FTZ R5, R2, R5 ;  /* 0x0000000502057220 */ /* 0x000fe20000410000 */
[----:B------:R-:W-:Y:S02]  /*1100*/  PRMT R144, RZ, 0x7610, R144 ;  /* 0x00007610ff907816 */ /* 0x000fe40000000090 */
[----:B------:R-:W-:Y:S01]  /*1110*/  PRMT R216, RZ, 0x5410, R145 ;  /* 0x00005410ffd87816 */ /* 0x000fe20000000091 */
[----:B------:R-:W-:Y:S01]  /*1120*/  FADD.FTZ R217, -R8, R217 ;  /* 0x000000d908d97221 */ /* 0x000fe20000010100 */
[----:B------:R-:W-:Y:S01]  /*1130*/  PRMT R145, RZ, 0x7610, R145 ;  /* 0x00007610ff917816 */ /* 0x000fe20000000091 */
[----:B------:R-:W-:-:S02]  /*1140*/  FADD.FTZ R80, R80, R6 ;  /* 0x0000000650507221 */ /* 0x000fc40000010000 */
[C---:B------:R-:W-:Y:S02]  /*1150*/  FMUL.FTZ R219, R2.reuse, R219 ;  /* 0x000000db02db7220 */ /* 0x040fe40000410000 */
[-C--:B------:R-:W-:Y:S02]  /*1160*/  FFMA.FTZ R40, R5, R6.reuse, R40 ;  /* 0x0000000605287223 */ /* 0x080fe40000010028 */
[----:B------:R-:W-:Y:S02]  /*1170*/  FMUL.FTZ R215, R2, R215 ;  /* 0x000000d702d77220 */ /* 0x000fe40000410000 */
[----:B------:R-:W-:Y:S01]  /*1180*/  FMUL.FTZ R6, R218, R6 ;  /* 0x00000006da067220 */ /* 0x000fe20000410000 */
[----:B------:R-:W-:Y:S01]  /*1190*/  PRMT R213, RZ, 0x5410, R150 ;  /* 0x00005410ffd57816 */ /* 0x000fe20000000096 */
[----:B------:R-:W-:Y:S02]  /*11a0*/  FMUL.FTZ R218, R214, R144 ;  /* 0x00000090d6da7220 */ /* 0x000fe40000410000 */
[----:B------:R-:W-:-:S02]  /*11b0*/  FADD.FTZ R81, R81, R144 ;  /* 0x0000009051517221 */ /* 0x000fc40000010000 */
[----:B------:R-:W-:Y:S02]  /*11c0*/  FMUL.FTZ R217, R2, R217 ;  /* 0x000000d902d97220 */ /* 0x000fe40000410000 */
[----:B------:R-:W-:Y:S02]  /*11d0*/  FFMA.FTZ R41, R219, R144, R41 ;  /* 0x00000090db297223 */ /* 0x000fe40000010029 */
[----:B------:R-:W-:Y:S02]  /*11e0*/  FADD.FTZ R83, R83, R145 ;  /* 0x0000009153537221 */ /* 0x000fe40000010000 */
[-C--:B------:R-:W-:Y:S02]  /*11f0*/  FFMA.FTZ R43, R215, R145.reuse, R43 ;  /* 0x00000091d72b7223 */ /* 0x080fe4000001002b */
[----:B----4-:R-:W-:Y:S02]  /*1200*/  FMUL.FTZ R214, R207, R145 ;  /* 0x00000091cfd67220 */ /* 0x010fe40000410000 */
[----:B------:R-:W-:-:S02]  /*1210*/  FADD.FTZ R145, RZ, R6 ;  /* 0x00000006ff917221 */ /* 0x000fc40000010000 */
[----:B------:R-:W-:Y:S02]  /*1220*/  FFMA.FTZ R144, R5, R6, RZ ;  /* 0x0000000605907223 */ /* 0x000fe400000100ff */
[----:B------:R-:W-:Y:S02]  /*1230*/  FADD.FTZ R213, -R8, R213 ;  /* 0x000000d508d57221 */ /* 0x000fe40000010100 */
[----:B------:R-:W-:Y:S02]  /*1240*/  FADD.FTZ R82, R82, R216 ;  /* 0x000000d852527221 */ /* 0x000fe40000010000 */
[-C--:B------:R-:W-:Y:S02]  /*1250*/  FFMA.FTZ R42, R217, R216.reuse, R42 ;  /* 0x000000d8d92a7223 */ /* 0x080fe4000001002a */
[----:B------:R-:W-:Y:S02]  /*1260*/  FMUL.FTZ R216, R210, R216 ;  /* 0x000000d8d2d87220 */ /* 0x000fe40000410000 */
[----:B------:R-:W-:-:S02]  /*1270*/  FADD.FTZ R145, R145, R218 ;  /* 0x000000da91917221 */ /* 0x000fc40000010000 */
[----:B------:R-:W-:Y:S01]  /*1280*/  FFMA.FTZ R144, R219, R218, R144 ;  /* 0x000000dadb907223 */ /* 0x000fe20000010090 */
[----:B------:R-:W-:Y:S01]  /*1290*/  PRMT R212, RZ, 0x5410, R146 ;  /* 0x00005410ffd47816 */ /* 0x000fe20000000092 */
[----:B------:R-:W-:Y:S01]  /*12a0*/  FMUL.FTZ R213, R2, R213 ;  /* 0x000000d502d57220 */ /* 0x000fe20000410000 */
[----:B------:R-:W-:Y:S01]  /*12b0*/  PRMT R211, RZ, 0x7610, R150 ;  /* 0x00007610ffd37816 */ /* 0x000fe20000000096 */
[----:B------:R-:W-:Y:S02]  /*12c0*/  FADD.FTZ R145, R145, R216 ;  /* 0x000000d891917221 */ /* 0x000fe40000010000 */
[----:B------:R-:W-:Y:S01]  /*12d0*/  FFMA.FTZ R144, R217, R216, R144 ;  /* 0x000000d8d9907223 */ /* 0x000fe20000010090 */
[----:B------:R-:W-:Y:S01]  /*12e0*/  PRMT R151, RZ, 0x7610, R151 ;  /* 0x00007610ff977816 */ /* 0x000fe20000000097 */
[----:B------:R-:W-:Y:S01]  /*12f0*/  FADD.FTZ R84, R84, R212 ;  /* 0x000000d454547221 */ /* 0x000fe20000010000 */
[----:B------:R-:W-:Y:S01]  /*1300*/  PRMT R146, RZ, 0x7610, R146 ;  /* 0x00007610ff927816 */ /* 0x000fe20000000092 */
[----:B------:R-:W-:-:S02]  /*1310*/  FFMA.FTZ R44, R213, R212, R44 ;  /* 0x000000d4d52c7223 */ /* 0x000fc4000001002c */
[----:B------:R-:W-:Y:S02]  /*1320*/  FADD.FTZ R211, -R8, R211 ;  /* 0x000000d308d37221 */ /* 0x000fe40000010100 */
[----:B------:R-:W-:Y:S02]  /*1330*/  FMUL.FTZ R212, R206, R212 ;  /* 0x000000d4ced47220 */ /* 0x000fe40000410000 */
[----:B------:R-:W-:Y:S02]  /*1340*/  FADD.FTZ R145, R145, R214 ;  /* 0x000000d691917221 */ /* 0x000fe40000010000 */
[----:B------:R-:W-:Y:S02]  /*1350*/  FFMA.FTZ R144, R215, R214, R144 ;  /* 0x000000d6d7907223 */ /* 0x000fe40000010090 */
[----:B------:R-:W-:Y:S02]  /*1360*/  FADD.FTZ R8, -R8, R151 ;  /* 0x0000009708087221 */ /* 0x000fe40000010100 */
        /* <DEDUP_REMOVED lines=12> */
[----:B------:R-:W-:Y:S01]  /*1430*/  IADD3 R204, R204, 0x80, RZ ;  /* 0x00000080cccc7810 */ /* 0x000fe20007ffe0ff */
[----:B------:R-:W-:Y:S01]  /*1440*/  FADD.FTZ R85, R85, R146 ;  /* 0x0000009255557221 */ /* 0x000fe20000010000 */
[----:B------:R-:W-:Y:S01]  /*1450*/  IADD3 R203, R203, 0x80, RZ ;  /* 0x00000080cbcb7810 */ /* 0x000fe20007ffe0ff */
[----:B------:R-:W-:Y:S01]  /*1460*/  FFMA.FTZ R45, R211, R146, R45 ;  /* 0x00000092d32d7223 */ /* 0x000fe2000001002d */
[----:B------:R-:W-:Y:S01]  /*1470*/  IADD3 R207, R3, 0x80, RZ ;  /* 0x0000008003cf7810 */ /* 0x000fe20007ffe0ff */
[----:B--2---:R-:W-:-:S04]  /*1480*/  FMUL.FTZ R7, R148, R7 ;  /* 0x0000000794077220 */ /* 0x004fc80000410000 */
[----:B------:R-:W-:Y:S02]  /*1490*/  FADD.FTZ R145, R145, R7 ;  /* 0x0000000791917221 */ /* 0x000fe40000010000 */
[----:B---3--:R-:W-:Y:S02]  /*14a0*/  FMUL.FTZ R9, R147, R9 ;  /* 0x0000000993097220 */ /* 0x008fe40000410000 */
[----:B------:R-:W-:Y:S02]  /*14b0*/  FFMA.FTZ R144, R194, R7, R144 ;  /* 0x00000007c2907223 */ /* 0x000fe40000010090 */
[----:B------:R-:W-:Y:S02]  /*14c0*/  FADD.FTZ R205, R145, R9 ;  /* 0x0000000991cd7221 */ /* 0x000fe40000010000 */
[----:B------:R-:W-:Y:S02]  /*14d0*/  FFMA.FTZ R206, R8, R9, R144 ;  /* 0x0000000908ce7223 */ /* 0x000fe40000010090 */
.L_x_754:
[----:B0-----:R-:W-:Y:S05]  /*14e0*/  BSYNC B1 ;  /* 0x0000000000017941 */ /* 0x001fea0003800000 */
.L_x_753:
[----:B------:R-:W-:Y:S01]  /*14f0*/  ISETP.GE.U32.AND P3, PT, R4, 0x100, PT ;  /* 0x000001000400780c */ /* 0x000fe20003f66070 */
[----:B------:R-:W-:Y:S01]  /*1500*/  BSSY B1, `(.L_x_755) ;  /* 0x000005c000017945 */ /* 0x000fe20003800000 */
[----:B------:R-:W-:-:S11]  /*1510*/  MOV R188, 0x10 ;  /* 0x0000001000bc7802 */ /* 0x000fd60000000f00 */
[----:B------:R-:W-:Y:S05]  /*1520*/  @!P3 BRA `(.L_x_756) ;  /* 0x000005900000b947 */ /* 0x000fea0003800000 */
[-C--:B------:R-:W-:Y:S01]  /*1530*/  IMAD.WIDE.U32 R12, R207, R188.reuse, c[0x0][0x188] ;  /* 0x00006200cf0c7625 */ /* 0x080fe200078e00bc */
[----:B------:R-:W2:Y:S03]  /*1540*/  LDL R146, [R1] ;  /* 0x0000000001927983 */ /* 0x000ea60000100800 */
[----:B------:R-:W-:Y:S02]  /*1550*/  IMAD.WIDE.U32 R16, R204, R188, c[0x0][0x208] ;  /* 0x00008200cc107625 */ /* 0x000fe400078e00bc */
[----:B------:R-:W3:Y:S04]  /*1560*/  LDG.E.128 R12, [R12.64] ;  /* 0x000000040c0c7981 */ /* 0x000ee8000c1e1d00 */
[----:B------:R-:W4:Y:S01]  /*1570*/  LDG.E.128 R16, [R16.64] ;  /* 0x0000000410107981 */ /* 0x000f22000c1e1d00 */
[----:B------:R-:W-:Y:S01]  /*1580*/  IMAD.MOV.U32 R164, RZ, RZ, 0x8 ;  /* 0x00000008ffa47424 */ /* 0x000fe200078e00ff */
[----:B------:R-:W-:-:S03]  /*1590*/  ISETP.NE.U32.AND P3, PT, RZ, c[0x0][0x218], PT ;  /* 0x00008600ff007a0c */ /* 0x000fc60003f65070 */
[----:B------:R-:W-:Y:S01]  /*15a0*/  IMAD.WIDE.U32 R164, R203, R164, c[0x0][0x190] ;  /* 0x00006400cba47625 */ /* 0x000fe200078e00a4 */
[----:B------:R-:W-:-:S05]  /*15b0*/  ISETP.NE.AND.EX P3, PT, RZ, c[0x0][0x21c], PT, P3 ;  /* 0x00008700ff007a0c */ /* 0x000fca0003f65330 */
[----:B------:R-:W5:Y:S08]  /*15c0*/  LDG.E.64 R164, [R164.64] ;  /* 0x00000004a4a47981 */ /* 0x000f70000c1e1b00 */
[----:B------:R-:W-:-:S05]  /*15d0*/  @P3 IMAD.WIDE.U32 R10, R207, R188, c[0x0][0x218] ;  /* 0x00008600cf0a3625 */ /* 0x000fca00078e00bc */
[----:B------:R0:W5:Y:S01]  /*15e0*/  @P3 LDG.E.128 R120, [R10.64] ;  /* 0x000000040a783981 */ /* 0x000162000c1e1d00 */
[----:B------:R-:W-:-:S04]  /*15f0*/  ISETP.NE.AND P3, PT, R221, RZ, PT ;  /* 0x000000ffdd00720c */ /* 0x000fc80003f65270 */
[----:B------:R-:W-:Y:S02]  /*1600*/  FSEL R144, R202, RZ, !P3 ;  /* 0x000000ffca907208 */ /* 0x000fe40005800000 */
[----:B------:R-:W-:Y:S02]  /*1610*/  IADD3 R204, R204, 0x80, RZ ;  /* 0x00000080cccc7810 */ /* 0x000fe40007ffe0ff */
[----:B------:R-:W-:Y:S02]  /*1620*/  IADD3 R203, R203, 0x80, RZ ;  /* 0x00000080cbcb7810 */ /* 0x000fe40007ffe0ff */
[----:B------:R-:W-:Y:S02]  /*1630*/  IADD3 R207, R207, 0x80, RZ ;  /* 0x00000080cfcf7810 */ /* 0x000fe40007ffe0ff */
[----:B---3--:R-:W-:Y:S02]  /*1640*/  PRMT R201, RZ, 0x5410, R12 ;  /* 0x00005410ffc97816 */ /* 0x008fe4000000000c */
[----:B------:R-:W-:-:S03]  /*1650*/  PRMT R197, RZ, 0x5410, R13 ;  /* 0x00005410ffc57816 */ /* 0x000fc6000000000d */
[----:B------:R-:W-:Y:S01]  /*1660*/  FADD.FTZ R201, -R144, R201 ;  /* 0x000000c990c97221 */ /* 0x000fe20000010100 */
[----:B----4-:R-:W-:Y:S02]  /*1670*/  PRMT R200, RZ, 0x5410, R16 ;  /* 0x00005410ffc87816 */ /* 0x010fe40000000010 */
[----:B------:R-:W-:Y:S01]  /*1680*/  PRMT R199, RZ, 0x7610, R12 ;  /* 0x00007610ffc77816 */ /* 0x000fe2000000000c */
[----:B------:R-:W-:Y:S01]  /*1690*/  FMUL.FTZ R201, R2, R201 ;  /* 0x000000c902c97220 */ /* 0x000fe20000410000 */
[----:B0-----:R-:W-:Y:S01]  /*16a0*/  PRMT R10, RZ, 0x7610, R13 ;  /* 0x00007610ff0a7816 */ /* 0x001fe2000000000d */
[----:B------:R-:W-:Y:S01]  /*16b0*/  FADD.FTZ R197, -R144, R197 ;  /* 0x000000c590c57221 */ /* 0x000fe20000010100 */
[----:B------:R-:W-:Y:S01]  /*16c0*/  PRMT R16, RZ, 0x7610, R16 ;  /* 0x00007610ff107816 */ /* 0x000fe20000000010 */
[----:B------:R-:W-:Y:S02]  /*16d0*/  FADD.FTZ R88, R88, R200 ;  /* 0x000000c858587221 */ /* 0x000fe40000010000 */
[----:B------:R-:W-:-:S02]  /*16e0*/  FFMA.FTZ R48, R201, R200, R48 ;  /* 0x000000c8c9307223 */ /* 0x000fc40000010030 */
[----:B------:R-:W-:Y:S02]  /*16f0*/  FADD.FTZ R199, -R144, R199 ;  /* 0x000000c790c77221 */ /* 0x000fe40000010100 */
[----:B--2---:R-:W-:Y:S01]  /*1700*/  FMUL.FTZ R200, R146, R200 ;  /* 0x000000c892c87220 */ /* 0x004fe20000410000 */
[----:B------:R-:W-:Y:S01]  /*1710*/  PRMT R11, RZ, 0x5410, R14 ;  /* 0x00005410ff0b7816 */ /* 0x000fe2000000000e */
[----:B------:R-:W-:Y:S01]  /*1720*/  FADD.FTZ R10, -R144, R10 ;  /* 0x0000000a900a7221 */ /* 0x000fe20000010100 */
[----:B------:R-:W-:Y:S01]  /*1730*/  PRMT R196, RZ, 0x5410, R17 ;  /* 0x00005410ffc47816 */ /* 0x000fe20000000011 */
[C---:B------:R-:W-:Y:S02]  /*1740*/  FMUL.FTZ R197, R2.reuse, R197 ;  /* 0x000000c502c57220 */ /* 0x040fe40000410000 */
[----:B------:R-:W-:Y:S02]  /*1750*/  FMUL.FTZ R199, R2, R199 ;  /* 0x000000c702c77220 */ /* 0x000fe40000410000 */
[----:B------:R-:W-:-:S02]  /*1760*/  FMUL.FTZ R198, R252, R16 ;  /* 0x00000010fcc67220 */ /* 0x000fc40000410000 */
[----:B------:R-:W-:Y:S02]  /*1770*/  FADD.FTZ R205, R205, R200 ;  /* 0x000000c8cdcd7221 */ /* 0x000fe40000010000 */
[----:B------:R-:W-:Y:S01]  /*1780*/  FFMA.FTZ R206, R201, R200, R206 ;  /* 0x000000c8c9ce7223 */ /* 0x000fe200000100ce */
        /* <DEDUP_REMOVED lines=9> */
[----:B------:R-:W-:Y:S02]  /*1820*/  FADD.FTZ R205, R205, R198 ;  /* 0x000000c6cdcd7221 */ /* 0x000fe40000010000 */
[----:B------:R-:W-:Y:S01]  /*1830*/  FFMA.FTZ R206, R199, R198, R206 ;  /* 0x000000c6c7ce7223 */ /* 0x000fe200000100ce */
[----:B------:R-:W-:Y:S01]  /*1840*/  PRMT R13, RZ, 0x5410, R18 ;  /* 0x00005410ff0d7816 */ /* 0x000fe20000000012 */
[----:B------:R-:W-:Y:S02]  /*1850*/  FADD.FTZ R14, -R144, R14 ;  /* 0x0000000e900e7221 */ /* 0x000fe40000010100 */
[----:B------:R-:W-:Y:S02]  /*1860*/  FADD.FTZ R91, R91, R12 ;  /* 0x0000000c5b5b7221 */ /* 0x000fe40000010000 */
[----:B------:R-:W-:-:S02]  /*1870*/  FMUL.FTZ R11, R2, R11 ;  /* 0x0000000b020b7220 */ /* 0x000fc40000410000 */
[-C--:B------:R-:W-:Y:S02]  /*1880*/  FFMA.FTZ R51, R10, R12.reuse, R51 ;  /* 0x0000000c0a337223 */ /* 0x080fe40000010033 */
[----:B------:R-:W-:Y:S02]  /*1890*/  FADD.FTZ R145, -R144, R145 ;  /* 0x0000009190917221 */ /* 0x000fe40000010100 */
[----:B------:R-:W-:Y:S02]  /*18a0*/  FMUL.FTZ R12, R250, R12 ;  /* 0x0000000cfa0c7220 */ /* 0x000fe40000410000 */
[----:B------:R-:W-:Y:S02]  /*18b0*/  FADD.FTZ R205, R205, R196 ;  /* 0x000000c4cdcd7221 */ /* 0x000fe40000010000 */
[----:B------:R-:W-:Y:S02]  /*18c0*/  FFMA.FTZ R206, R197, R196, R206 ;  /* 0x000000c4c5ce7223 */ /* 0x000fe400000100ce */
        /* <DEDUP_REMOVED lines=12> */
[----:B------:R-:W-:Y:S02]  /*1990*/  FFMA.FTZ R53, R14, R15, R53 ;  /* 0x0000000f0e357223 */ /* 0x000fe40000010035 */
[----:B------:R-:W-:Y:S02]  /*19a0*/  FMUL.FTZ R16, R2, R145 ;  /* 0x0000009102107220 */ /* 0x000fe40000410000 */
[----:B------:R-:W-:Y:S02]  /*19b0*/  FMUL.FTZ R15, R248, R15 ;  /* 0x0000000ff80f7220 */ /* 0x000fe40000410000 */
[----:B------:R-:W-:-:S02]  /*19c0*/  FADD.FTZ R205, R205, R13 ;  /* 0x0000000dcdcd7221 */ /* 0x000fc40000010000 */
[----:B------:R-:W-:Y:S01]  /*19d0*/  FFMA.FTZ R206, R11, R13, R206 ;  /* 0x0000000d0bce7223 */ /* 0x000fe200000100ce */
[----:B------:R-:W-:Y:S01]  /*19e0*/  PRMT R19, RZ, 0x7610, R19 ;  /* 0x00007610ff137816 */ /* 0x000fe20000000013 */
        /* <DEDUP_REMOVED lines=13> */
.L_x_756:
[----:B------:R-:W-:Y:S05]  /*1ac0*/  BSYNC B1 ;  /* 0x0000000000017941 */ /* 0x000fea0003800000 */
.L_x_755:
[----:B------:R-:W-:Y:S01]  /*1ad0*/  BSSY B1, `(.L_x_757) ;  /* 0x000005a000017945 */ /* 0x000fe20003800000 */
[----:B------:R-:W-:Y:S05]  /*1ae0*/  @!P0 BRA `(.L_x_758) ;  /* 0x0000058000008947 */ /* 0x000fea0003800000 */
[----:B------:R-:W-:-:S04]  /*1af0*/  IMAD.WIDE.U32 R20, R207, R188, c[0x0][0x188] ;  /* 0x00006200cf147625 */ /* 0x000fc800078e00bc */
[----:B------:R-:W-:Y:S02]  /*1b00*/  IMAD.WIDE.U32 R24, R204, R188, c[0x0][0x208] ;  /* 0x00008200cc187625 */ /* 0x000fe400078e00bc */
[----:B------:R-:W2:Y:S04]  /*1b10*/  LDG.E.128 R20, [R20.64] ;  /* 0x0000000414147981 */ /* 0x000ea8000c1e1d00 */
[----:B------:R-:W3:Y:S01]  /*1b20*/  LDG.E.128 R24, [R24.64] ;  /* 0x0000000418187981 */ /* 0x000ee2000c1e1d00 */
        /* <DEDUP_REMOVED lines=12> */
[--C-:B--2---:R-:W-:Y:S02]  /*1bf0*/  PRMT R31, RZ, 0x5410, R20.reuse ;  /* 0x00005410ff1f7816 */ /* 0x104fe40000000014 */
[----:B------:R-:W-:-:S02]  /*1c00*/  PRMT R33, RZ, 0x7610, R20 ;  /* 0x00007610ff217816 */ /* 0x000fc40000000014 */
[--C-:B0-----:R-:W-:Y:S02]  /*1c10*/  PRMT R29, RZ, 0x5410, R21.reuse ;  /* 0x00005410ff1d7816 */ /* 0x101fe40000000015 */
[----:B------:R-:W-:Y:S02]  /*1c20*/  PRMT R145, RZ, 0x7610, R21 ;  /* 0x00007610ff917816 */ /* 0x000fe40000000015 */
[--C-:B------:R-:W-:Y:S02]  /*1c30*/  PRMT R28, RZ, 0x5410, R22.reuse ;  /* 0x00005410ff1c7816 */ /* 0x100fe40000000016 */
[----:B------:R-:W-:Y:S02]  /*1c40*/  PRMT R30, RZ, 0x7610, R22 ;  /* 0x00007610ff1e7816 */ /* 0x000fe40000000016 */
[--C-:B------:R-:W-:Y:S02]  /*1c50*/  PRMT R32, RZ, 0x5410, R23.reuse ;  /* 0x00005410ff207816 */ /* 0x100fe40000000017 */
        /* <DEDUP_REMOVED lines=8> */
[----:B------:R-:W-:Y:S01]  /*1ce0*/  FADD.FTZ R34, -R34, R22 ;  /* 0x0000001622227221 */ /* 0x000fe20000010100 */
[--C-:B---3--:R-:W-:Y:S01]  /*1cf0*/  PRMT R22, RZ, 0x5410, R24.reuse ;  /* 0x00005410ff167816 */ /* 0x108fe20000000018 */
[C---:B------:R-:W-:Y:S01]  /*1d00*/  FMUL.FTZ R20, R2.reuse, R20 ;  /* 0x0000001402147220 */ /* 0x040fe20000410000 */
[----:B------:R-:W-:Y:S01]  /*1d10*/  PRMT R24, RZ, 0x7610, R24 ;  /* 0x00007610ff187816 */ /* 0x000fe20000000018 */
[----:B------:R-:W-:Y:S02]  /*1d20*/  FMUL.FTZ R21, R2, R21 ;  /* 0x0000001502157220 */ /* 0x000fe40000410000 */
[----:B------:R-:W-:Y:S02]  /*1d30*/  FADD.FTZ R96, R96, R22 ;  /* 0x0000001660607221 */ /* 0x000fe40000010000 */
[-C--:B------:R-:W-:Y:S02]  /*1d40*/  FFMA.FTZ R56, R20, R22.reuse, R56 ;  /* 0x0000001614387223 */ /* 0x080fe40000010038 */
[----:B------:R-:W-:Y:S01]  /*1d50*/  FMUL.FTZ R22, R245, R22 ;  /* 0x00000016f5167220 */ /* 0x000fe20000410000 */
[----:B------:R-:W-:Y:S01]  /*1d60*/  PRMT R146, RZ, 0x5410, R25 ;  /* 0x00005410ff927816 */ /* 0x000fe20000000019 */
[----:B------:R-:W-:-:S02]  /*1d70*/  FADD.FTZ R97, R97, R24 ;  /* 0x0000001861617221 */ /* 0x000fc40000010000 */
[-C--:B------:R-:W-:Y:S02]  /*1d80*/  FFMA.FTZ R57, R21, R24.reuse, R57 ;  /* 0x0000001815397223 */ /* 0x080fe40000010039 */
[----:B------:R-:W-:Y:S02]  /*1d90*/  FMUL.FTZ R24, R244, R24 ;  /* 0x00000018f4187220 */ /* 0x000fe40000410000 */
[----:B------:R-:W-:Y:S02]  /*1da0*/  FADD.FTZ R205, R205, R22 ;  /* 0x00000016cdcd7221 */ /* 0x000fe40000010000 */
[----:B------:R-:W-:Y:S01]  /*1db0*/  FFMA.FTZ R206, R20, R22, R206 ;  /* 0x0000001614ce7223 */ /* 0x000fe200000100ce */
[----:B------:R-:W-:Y:S01]  /*1dc0*/  PRMT R144, RZ, 0x7610, R25 ;  /* 0x00007610ff907816 */ /* 0x000fe20000000019 */
[----:B------:R-:W-:Y:S01]  /*1dd0*/  FMUL.FTZ R23, R2, R23 ;  /* 0x0000001702177220 */ /* 0x000fe20000410000 */
[----:B------:R-:W-:Y:S01]  /*1de0*/  PRMT R29, RZ, 0x5410, R26 ;  /* 0x00005410ff1d7816 */ /* 0x000fe2000000001a */
[----:B------:R-:W-:Y:S01]  /*1df0*/  FADD.FTZ R205, R205, R24 ;  /* 0x00000018cdcd7221 */ /* 0x000fe20000010000 */
[----:B------:R-:W-:Y:S01]  /*1e00*/  PRMT R31, RZ, 0x7610, R26 ;  /* 0x00007610ff1f7816 */ /* 0x000fe2000000001a */
[----:B------:R-:W-:-:S02]  /*1e10*/  FMUL.FTZ R26, R243, R146 ;  /* 0x00000092f31a7220 */ /* 0x000fc40000410000 */
[----:B------:R-:W-:Y:S01]  /*1e20*/  FFMA.FTZ R206, R21, R24, R206 ;  /* 0x0000001815ce7223 */ /* 0x000fe200000100ce */
[--C-:B------:R-:W-:Y:S02]  /*1e30*/  PRMT R33, RZ, 0x5410, R27.reuse ;  /* 0x00005410ff217816 */ /* 0x100fe4000000001b */
[----:B------:R-:W-:Y:S01]  /*1e40*/  PRMT R35, RZ, 0x7610, R27 ;  /* 0x00007610ff237816 */ /* 0x000fe2000000001b */
        /* <DEDUP_REMOVED lines=34> */
.L_x_758:
[----:B------:R-:W-:Y:S05]  /*2070*/  BSYNC B1 ;  /* 0x0000000000017941 */ /* 0x000fea0003800000 */
.L_x_757:
        /* <DEDUP_REMOVED lines=18> */
[----:B--2---:R-:W-:Y:S02]  /*21a0*/  PRMT R152, RZ, 0x5410, R144 ;  /* 0x00005410ff987816 */ /* 0x004fe40000000090 */
[----:B------:R-:W-:-:S03]  /*21b0*/  PRMT R155, RZ, 0x5410, R145 ;  /* 0x00005410ff9b7816 */ /* 0x000fc60000000091 */
[----:B------:R-:W-:Y:S01]  /*21c0*/  FADD.FTZ R152, -R176, R152 ;  /* 0x00000098b0987221 */ /* 0x000fe20000010100 */
[----:B---3--:R-:W-:Y:S02]  /*21d0*/  PRMT R154, RZ, 0x5410, R148 ;  /* 0x00005410ff9a7816 */ /* 0x008fe40000000094 */
[----:B------:R-:W-:Y:S01]  /*21e0*/  PRMT R153, RZ, 0x7610, R144 ;  /* 0x00007610ff997816 */ /* 0x000fe20000000090 */
[----:B------:R-:W-:Y:S01]  /*21f0*/  FMUL.FTZ R152, R2, R152 ;  /* 0x0000009802987220 */ /* 0x000fe20000410000 */
[----:B------:R-:W-:Y:S01]  /*2200*/  PRMT R148, RZ, 0x7610, R148 ;  /* 0x00007610ff947816 */ /* 0x000fe20000000094 */
[----:B------:R-:W-:Y:S02]  /*2210*/  FADD.FTZ R155, -R176, R155 ;  /* 0x0000009bb09b7221 */ /* 0x000fe40000010100 */
[----:B------:R-:W-:Y:S02]  /*2220*/  FADD.FTZ R104, R104, R154 ;  /* 0x0000009a68687221 */ /* 0x000fe40000010000 */
[----:B------:R-:W-:-:S02]  /*2230*/  FFMA.FTZ R64, R152, R154, R64 ;  /* 0x0000009a98407223 */ /* 0x000fc40000010040 */
[----:B------:R-:W-:Y:S02]  /*2240*/  FADD.FTZ R153, -R176, R153 ;  /* 0x00000099b0997221 */ /* 0x000fe40000010100 */
[----:B------:R-:W-:Y:S01]  /*2250*/  FMUL.FTZ R154, R237, R154 ;  /* 0x0000009aed9a7220 */ /* 0x000fe20000410000 */
[----:B------:R-:W-:Y:S01]  /*2260*/  PRMT R159, RZ, 0x5410, R146 ;  /* 0x00005410ff9f7816 */ /* 0x000fe20000000092 */
[C---:B------:R-:W-:Y:S01]  /*2270*/  FMUL.FTZ R155, R2.reuse, R155 ;  /* 0x0000009b029b7220 */ /* 0x040fe20000410000 */
[----:B------:R-:W-:Y:S01]  /*2280*/  PRMT R158, RZ, 0x5410, R149 ;  /* 0x00005410ff9e7816 */ /* 0x000fe20000000095 */
[----:B------:R-:W-:Y:S01]  /*2290*/  FMUL.FTZ R153, R2, R153 ;  /* 0x0000009902997220 */ /* 0x000fe20000410000 */
[----:B------:R-:W-:Y:S01]  /*22a0*/  PRMT R157, RZ, 0x7610, R145 ;  /* 0x00007610ff9d7816 */ /* 0x000fe20000000091 */
[----:B------:R-:W-:Y:S02]  /*22b0*/  FMUL.FTZ R156, R236, R148 ;  /* 0x00000094ec9c7220 */ /* 0x000fe40000410000 */
[----:B------:R-:W-:-:S02]  /*22c0*/  FADD.FTZ R205, R205, R154 ;  /* 0x0000009acdcd7221 */ /* 0x000fc40000010000 */
[----:B------:R-:W-:Y:S01]  /*22d0*/  FFMA.FTZ R206, R152, R154, R206 ;  /* 0x0000009a98ce7223 */ /* 0x000fe200000100ce */
[----:B------:R-:W-:Y:S01]  /*22e0*/  PRMT R149, RZ, 0x7610, R149 ;  /* 0x00007610ff957816 */ /* 0x000fe20000000095 */
[----:B------:R-:W-:Y:S02]  /*22f0*/  FADD.FTZ R159, -R176, R159 ;  /* 0x0000009fb09f7221 */ /* 0x000fe40000010100 */
[----:B------:R-:W-:Y:S02]  /*2300*/  FADD.FTZ R106, R106, R158 ;  /* 0x0000009e6a6a7221 */ /* 0x000fe40000010000 */
[-C--:B------:R-:W-:Y:S02]  /*2310*/  FFMA.FTZ R66, R155, R158.reuse, R66 ;  /* 0x0000009e9b427223 */ /* 0x080fe40000010042 */
[----:B------:R-:W-:Y:S02]  /*2320*/  FADD.FTZ R157, -R176, R157 ;  /* 0x0000009db09d7221 */ /* 0x000fe40000010100 */
[----:B------:R-:W-:-:S02]  /*2330*/  FMUL.FTZ R158, R235, R158 ;  /* 0x0000009eeb9e7220 */ /* 0x000fc40000410000 */
[----:B------:R-:W-:Y:S02]  /*2340*/  FADD.FTZ R205, R205, R156 ;  /* 0x0000009ccdcd7221 */ /* 0x000fe40000010000 */
[----:B------:R-:W-:Y:S01]  /*2350*/  FFMA.FTZ R206, R153, R156, R206 ;  /* 0x0000009c99ce7223 */ /* 0x000fe200000100ce */
        /* <DEDUP_REMOVED lines=19> */
[----:B------:R-:W-:Y:S02]  /*2490*/  FMUL.FTZ R172, R2, R172 ;  /* 0x000000ac02ac7220 */ /* 0x000fe40000410000 */
[----:B------:R-:W-:Y:S02]  /*24a0*/  FMUL.FTZ R173, R232, R150 ;  /* 0x00000096e8ad7220 */ /* 0x000fe40000410000 */
[----:B------:R-:W-:-:S02]  /*24b0*/  FADD.FTZ R205, R205, R171 ;  /* 0x000000abcdcd7221 */ /* 0x000fc40000010000 */
[----:B------:R-:W-:Y:S01]  /*24c0*/  FFMA.FTZ R206, R159, R171, R206 ;  /* 0x000000ab9fce7223 */ /* 0x000fe200000100ce */
[----:B------:R-:W-:Y:S01]  /*24d0*/  PRMT R151, RZ, 0x7610, R151 ;  /* 0x00007610ff977816 */ /* 0x000fe20000000097 */
[----:B------:R-:W-:Y:S02]  /*24e0*/  FADD.FTZ R110, R110, R175 ;  /* 0x000000af6e6e7221 */ /* 0x000fe40000010000 */
[-C--:B------:R-:W-:Y:S02]  /*24f0*/  FFMA.FTZ R70, R174, R175.reuse, R70 ;  /* 0x000000afae467223 */ /* 0x080fe40000010046 */
[----:B------:R-:W-:Y:S02]  /*2500*/  FADD.FTZ R176, -R176, R147 ;  /* 0x00000093b0b07221 */ /* 0x000fe40000010100 */
[----:B------:R-:W-:Y:S02]  /*2510*/  FMUL.FTZ R175, R231, R175 ;  /* 0x000000afe7af7220 */ /* 0x000fe40000410000 */
        /* <DEDUP_REMOVED lines=13> */
[C---:B------:R-:W-:Y:S02]  /*25f0*/  FFMA.FTZ R71, R176.reuse, R151, R71 ;  /* 0x00000097b0477223 */ /* 0x040fe40000010047 */
[----:B------:R-:W-:Y:S02]  /*2600*/  FADD.FTZ R205, R205, R177 ;  /* 0x000000b1cdcd7221 */ /* 0x000fe40000010000 */
[----:B------:R-:W-:Y:S02]  /*2610*/  FFMA.FTZ R206, R176, R177, R206 ;  /* 0x000000b1b0ce7223 */ /* 0x000fe400000100ce */
.L_x_760:
[----:B------:R-:W-:Y:S05]  /*2620*/  BSYNC B1 ;  /* 0x0000000000017941 */ /* 0x000fea0003800000 */
.L_x_759:
[----:B------:R-:W-:-:S13]  /*2630*/  ISETP.GE.U32.AND P3, PT, R4, 0x280, PT ;  /* 0x000002800400780c */ /* 0x000fda0003f66070 */
[----:B------:R-:W-:Y:S05]  /*2640*/  @!P3 BRA `(.L_x_752) ;  /* 0x000005500000b947 */ /* 0x000fea0003800000 */
[----:B------:R-:W-:-:S04]  /*2650*/  IMAD.WIDE.U32 R144, R207, R188, c[0x0][0x188] ;  /* 0x00006200cf907625 */ /* 0x000fc800078e00bc */
[----:B------:R-:W-:Y:S02]  /*2660*/  IMAD.WIDE.U32 R148, R204, R188, c[0x0][0x208] ;  /* 0x00008200cc947625 */ /* 0x000fe400078e00bc */
[----:B------:R-:W2:Y:S04]  /*2670*/  LDG.E.128 R144, [R144.64] ;  /* 0x0000000490907981 */ /* 0x000ea8000c1e1d00 */
[----:B------:R-:W3:Y:S01]  /*2680*/  LDG.E.128 R148, [R148.64] ;  /* 0x0000000494947981 */ /* 0x000ee2000c1e1d00 */
[----:B------:R-:W-:-:S04]  /*2690*/  ISETP.NE.AND P3, PT, R221, RZ, PT ;  /* 0x000000ffdd00720c */ /* 0x000fc80003f65270 */
[----:B------:R-:W-:Y:S02]  /*26a0*/  FSEL R192, R202, RZ, !P3 ;  /* 0x000000ffcac07208 */ /* 0x000fe40005800000 */
[----:B------:R-:W-:-:S04]  /*26b0*/  ISETP.NE.U32.AND P3, PT, RZ, c[0x0][0x218], PT ;  /* 0x00008600ff007a0c */ /* 0x000fc80003f65070 */
[----:B------:R-:W-:Y:S01]  /*26c0*/  ISETP.NE.AND.EX P3, PT, RZ, c[0x0][0x21c], PT, P3 ;  /* 0x00008700ff007a0c */ /* 0x000fe20003f65330 */
[----:B------:R-:W-:-:S12]  /*26d0*/  HFMA2.MMA R178, -RZ, RZ, 0, 4.76837158203125e-07 ;  /* 0x00000008ffb27435 */ /* 0x000fd800000001ff */
[----:B------:R-:W-:-:S05]  /*26e0*/  @P3 IMAD.WIDE.U32 R168, R207, R188, c[0x0][0x218] ;  /* 0x00008600cfa83625 */ /* 0x000fca00078e00bc */
[----:B------:R0:W5:Y:S02]  /*26f0*/  @P3 LDG.E.128 R36, [R168.64] ;  /* 0x00000004a8243981 */ /* 0x000164000c1e1d00 */
[----:B0-----:R-:W-:-:S06]  /*2700*/  IMAD.WIDE.U32 R168, R203, R178, c[0x0][0x190] ;  /* 0x00006400cba87625 */ /* 0x001fcc00078e00b2 */
[----:B------:R-:W5:Y:S01]  /*2710*/  LDG.E.64 R168, [R168.64] ;  /* 0x00000004a8a87981 */ /* 0x000f62000c1e1b00 */
[--C-:B--2---:R-:W-:Y:S02]  /*2720*/  PRMT R209, RZ, 0x5410, R144.reuse ;  /* 0x00005410ffd17816 */ /* 0x104fe40000000090 */
[----:B------:R-:W-:Y:S02]  /*2730*/  PRMT R179, RZ, 0x7610, R144 ;  /* 0x00007610ffb37816 */ /* 0x000fe40000000090 */
[----:B------:R-:W-:Y:S01]  /*2740*/  PRMT R181, RZ, 0x5410, R145 ;  /* 0x00005410ffb57816 */ /* 0x000fe20000000091 */
[C---:B------:R-:W-:Y:S01]  /*2750*/  FADD.FTZ R209, -R192.reuse, R209 ;  /* 0x000000d1c0d17221 */ /* 0x040fe20000010100 */
[--C-:B---3--:R-:W-:Y:S01]  /*2760*/  PRMT R208, RZ, 0x5410, R148.reuse ;  /* 0x00005410ffd07816 */ /* 0x108fe20000000094 */
[----:B------:R-:W-:Y:S01]  /*2770*/  FADD.FTZ R178, -R192, R179 ;  /* 0x000000b3c0b27221 */ /* 0x000fe20000010100 */
[----:B------:R-:W-:Y:S01]  /*2780*/  PRMT R183, RZ, 0x7610, R145 ;  /* 0x00007610ffb77816 */ /* 0x000fe20000000091 */
[----:B------:R-:W-:Y:S01]  /*2790*/  FMUL.FTZ R209, R2, R209 ;  /* 0x000000d102d17220 */ /* 0x000fe20000410000 */
[----:B------:R-:W-:Y:S01]  /*27a0*/  PRMT R145, RZ, 0x5410, R147 ;  /* 0x00005410ff917816 */ /* 0x000fe20000000093 */
[----:B------:R-:W-:Y:S01]  /*27b0*/  FADD.FTZ R179, -R192, R181 ;  /* 0x000000b5c0b37221 */ /* 0x000fe20000010100 */
[----:B------:R-:W-:Y:S01]  /*27c0*/  PRMT R148, RZ, 0x7610, R148 ;  /* 0x00007610ff947816 */ /* 0x000fe20000000094 */
[----:B------:R-:W-:Y:S01]  /*27d0*/  FADD.FTZ R76, R76, R208 ;  /* 0x000000d04c4c7221 */ /* 0x000fe20000010000 */
[----:B------:R-:W-:Y:S01]  /*27e0*/  PRMT R185, RZ, 0x5410, R146 ;  /* 0x00005410ffb97816 */ /* 0x000fe20000000092 */
[-C--:B------:R-:W-:Y:S01]  /*27f0*/  FFMA.FTZ R136, R209, R208.reuse, R136 ;  /* 0x000000d0d1887223 */ /* 0x080fe20000010088 */
[--C-:B------:R-:W-:Y:S01]  /*2800*/  PRMT R182, RZ, 0x5410, R149.reuse ;  /* 0x00005410ffb67816 */ /* 0x100fe20000000095 */
[----:B------:R-:W-:Y:S01]  /*2810*/  FMUL.FTZ R208, R229, R208 ;  /* 0x000000d0e5d07220 */ /* 0x000fe20000410000 */
        /* <DEDUP_REMOVED lines=11> */
[C---:B------:R-:W-:Y:S02]  /*28d0*/  FADD.FTZ R181, -R192.reuse, R183 ;  /* 0x000000b7c0b57221 */ /* 0x040fe40000010100 */
[----:B------:R-:W-:Y:S01]  /*28e0*/  FADD.FTZ R183, -R192, R185 ;  /* 0x000000b9c0b77221 */ /* 0x000fe20000010100 */
[----:B------:R-:W-:Y:S01]  /*28f0*/  PRMT R185, RZ, 0x5410, R150 ;  /* 0x00005410ffb97816 */ /* 0x000fe20000000096 */
[----:B------:R-:W-:Y:S01]  /*2900*/  FADD.FTZ R78, R78, R182 ;  /* 0x000000b64e4e7221 */ /* 0x000fe20000010000 */
[----:B------:R-:W-:Y:S01]  /*2910*/  PRMT R150, RZ, 0x7610, R150 ;  /* 0x00007610ff967816 */ /* 0x000fe20000000096 */
        /* <DEDUP_REMOVED lines=40> */
.L_x_752:
[----:B------:R-:W-:Y:S05]  /*2ba0*/  BSYNC B0 ;  /* 0x0000000000007941 */ /* 0x000fea0003800000 */
.L_x_742:
[----:B-1----:R-:W1:Y:S01]  /*2bb0*/  S2R R144, SR_TID.X ;  /* 0x0000000000907919 */ /* 0x002e620000002100 */
[----:B------:R-:W-:Y:S02]  /*2bc0*/  LOP3.LUT P3, RZ, R220, 0xff, RZ, 0xc0, !PT ;  /* 0x000000ffdcff7812 */ /* 0x000fe4000786c0ff */
[----:B-1----:R-:W-:-:S04]  /*2bd0*/  SHF.R.U32.HI R148, RZ, 0x5, R144 ;  /* 0x00000005ff947819 */ /* 0x002fc80000011690 */
[----:B------:R-:W-:-:S07]  /*2be0*/  LOP3.LUT R149, R148, 0x7fffffc, RZ, 0xc0, !PT ;  /* 0x07fffffc94957812 */ /* 0x000fce00078ec0ff */
[----:B------:R-:W-:Y:S02]  /*2bf0*/  @!P3 IADD3 R149, R149, 0x4, RZ ;  /* 0x000000049595b810 */ /* 0x000fe40007ffe0ff */
[----:B------:R-:W-:Y:S01]  /*2c00*/  LOP3.LUT P3, RZ, R144, 0x1f, RZ, 0xc0, !PT ;  /* 0x0000001f90ff7812 */ /* 0x000fe2000786c0ff */
[----:B------:R-:W-:Y:S10]  /*2c10*/  BRA.DIV ~URZ, `(.L_x_761) ;  /* 0x000044127f007947 */ /* 0x000ff4000b800000 */
[----:B------:R1:W2:Y:S02]  /*2c20*/  SHFL.DOWN PT, R147, R205, 0x10, 0x1f ;  /* 0x0a001f00cd937f89 */ /* 0x0002a400000e0000 */
.L_x_894:
[----:B------:R-:W-:Y:S05]  /*2c30*/  BRA.DIV ~URZ, `(.L_x_762) ;  /* 0x000044727f007947 */ /* 0x000fea000b800000 */
[----:B------:R-:W3:Y:S01]  /*2c40*/  SHFL.DOWN PT, R145, R206, 0x10, 0x1f ;  /* 0x0a001f00ce917f89 */ /* 0x000ee200000e0000 */
[----:B--2---:R-:W-:-:S05]  /*2c50*/  FADD.FTZ R147, R147, R205 ;  /* 0x000000cd93937221 */ /* 0x004fca0000010000 */
[----:B------:R-:W2:Y:S01]  /*2c60*/  SHFL.DOWN PT, R146, R147, 0x8, 0x1f ;  /* 0x09001f0093927f89 */ /* 0x000ea200000e0000 */
[----:B---3--:R-:W-:-:S05]  /*2c70*/  FADD.FTZ R144, R145, R206 ;  /* 0x000000ce91907221 */ /* 0x008fca0000010000 */
[----:B------:R-:W3:Y:S01]  /*2c80*/  SHFL.DOWN PT, R145, R144, 0x8, 0x1f ;  /* 0x09001f0090917f89 */ /* 0x000ee200000e0000 */
[----:B--2---:R-:W-:-:S05]  /*2c90*/  FADD.FTZ R146, R146, R147 ;  /* 0x0000009392927221 */ /* 0x004fca0000010000 */
[----:B------:R-:W2:Y:S01]  /*2ca0*/  SHFL.DOWN PT, R151, R146, 0x4, 0x1f ;  /* 0x08801f0092977f89 */ /* 0x000ea200000e0000 */
[----:B---3--:R-:W-:-:S05]  /*2cb0*/  FADD.FTZ R150, R144, R145 ;  /* 0x0000009190967221 */ /* 0x008fca0000010000 */
[----:B------:R-:W3:Y:S01]  /*2cc0*/  SHFL.DOWN PT, R145, R150, 0x4, 0x1f ;  /* 0x08801f0096917f89 */ /* 0x000ee200000e0000 */
[----:B--2---:R-:W-:-:S05]  /*2cd0*/  FADD.FTZ R151, R146, R151 ;  /* 0x0000009792977221 */ /* 0x004fca0000010000 */
[----:B------:R-:W2:Y:S01]  /*2ce0*/  SHFL.DOWN PT, R202, R151, 0x2, 0x1f ;  /* 0x08401f0097ca7f89 */ /* 0x000ea200000e0000 */
[----:B0--3--:R-:W-:-:S05]  /*2cf0*/  FADD.FTZ R188, R150, R145 ;  /* 0x0000009196bc7221 */ /* 0x009fca0000010000 */
[----:B------:R-:W0:Y:S01]  /*2d00*/  SHFL.DOWN PT, R145, R188, 0x2, 0x1f ;  /* 0x08401f00bc917f89 */ /* 0x000e2200000e0000 */
[----:B-12---:R-:W-:-:S05]  /*2d10*/  FADD.FTZ R205, R151, R202 ;  /* 0x000000ca97cd7221 */ /* 0x006fca0000010000 */
[----:B------:R1:W2:Y:S01]  /*2d20*/  SHFL.DOWN PT, R147, R205, 0x1, 0x1f ;  /* 0x08201f00cd937f89 */ /* 0x0002a200000e0000 */
[----:B0-----:R-:W-:-:S05]  /*2d30*/  FADD.FTZ R206, R188, R145 ;  /* 0x00000091bcce7221 */ /* 0x001fca0000010000 */
[----:B------:R1:W0:Y:S02]  /*2d40*/  SHFL.DOWN PT, R145, R206, 0x1, 0x1f ;  /* 0x08201f00ce917f89 */ /* 0x00022400000e0000 */
.L_x_895:
[----:B------:R-:W-:Y:S01]  /*2d50*/  @!P3 LOP3.LUT R148, R148, 0x3, RZ, 0xc0, !PT ;  /* 0x000000039494b812 */ /* 0x000fe200078ec0ff */
[----:B--2---:R-:W-:Y:S01]  /*2d60*/  FADD.FTZ R144, R147, R205 ;  /* 0x000000cd93907221 */ /* 0x004fe20000010000 */
[----:B------:R-:W2:Y:S01]  /*2d70*/  S2R R151, SR_TID.X ;  /* 0x0000000000977919 */ /* 0x000ea20000002100 */
[----:B0-----:R-:W-:Y:S01]  /*2d80*/  FADD.FTZ R145, R145, R206 ;  /* 0x000000ce91917221 */ /* 0x001fe20000010000 */
[----:B------:R-:W-:Y:S01]  /*2d90*/  WARPSYNC 0xffffffff ;  /* 0xffffffff00007948 */ /* 0x000fe20003800000 */
[----:B------:R-:W-:Y:S01]  /*2da0*/  @!P3 IMAD.IADD R146, R149, 0x1, R148 ;  /* 0x000000019592b824 */ /* 0x000fe200078e0294 */
[----:B------:R-:W-:Y:S01]  /*2db0*/  LOP3.LUT P4, RZ, R4, 0xffffff80, RZ, 0xc0, !PT ;  /* 0xffffff8004ff7812 */ /* 0x000fe2000788c0ff */
[----:B------:R-:W-:Y:S03]  /*2dc0*/  BSSY B0, `(.L_x_763) ;  /* 0x00000da000007945 */ /* 0x000fe60003800000 */
[----:B------:R-:W-:Y:S04]  /*2dd0*/  @!P3 STS.64 [R146.X8+0x5000], R144 ;  /* 0x005000909200b388 */ /* 0x000fe80000008a00 */
[----:B------:R-:W-:Y:S01]  /*2de0*/  BAR.SYNC.DEFER_BLOCKING 0x0 ;  /* 0x0000000000007b1d */ /* 0x000fe20000010000 */
[----:B------:R-:W-:-:S13]  /*2df0*/  ISETP.GE.AND P3, PT, R195, 0x1, PT ;  /* 0x00000001c300780c */ /* 0x000fda0003f66270 */
[----:B------:R-:W-:Y:S02]  /*2e00*/  @P3 IADD3 R195, R195, -0x1, RZ ;  /* 0xffffffffc3c33810 */ /* 0x000fe40007ffe0ff */
[----:B--2---:R-:W-:-:S03]  /*2e10*/  @P3 LOP3.LUT R147, R151, 0x7f, RZ, 0xc0, !PT ;  /* 0x0000007f97933812 */ /* 0x004fc600078ec0ff */
[----:B------:R-:W-:-:S05]  /*2e20*/  @P3 IMAD R195, R195, c[0x0][0x168], RZ ;  /* 0x00005a00c3c33a24 */ /* 0x000fca00078e02ff */
[----:B------:R-:W-:-:S04]  /*2e30*/  @P3 SHF.R.S32.HI R148, RZ, 0x1f, R195 ;  /* 0x0000001fff943819 */ /* 0x000fc800000114c3 */
[----:B------:R-:W-:Y:S01]  /*2e40*/  @P3 LEA.HI R150, R148, R195, RZ, 0x3 ;  /* 0x000000c394963211 */ /* 0x000fe200078f18ff */
[----:B------:R-:W-:-:S03]  /*2e50*/  IMAD.MOV.U32 R148, RZ, RZ, RZ ;  /* 0x000000ffff947224 */ /* 0x000fc600078e00ff */
[----:B------:R-:W-:Y:S02]  /*2e60*/  @P3 LEA.HI.SX32 R148, R150, R147, 0x1d ;  /* 0x0000009396943211 */ /* 0x000fe400078feaff */
[----:B------:R-:W0:Y:S02]  /*2e70*/  LDS.128 R144, [R149.X8+0x5000] ;  /* 0x0050000095907984 */ /* 0x000e240000008c00 */
[----:B0-----:R-:W-:Y:S02]  /*2e80*/  FADD.FTZ R151, RZ, R144 ;  /* 0x00000090ff977221 */ /* 0x001fe40000010000 */
[----:B------:R-:W-:Y:S02]  /*2e90*/  FADD.FTZ R144, RZ, R145 ;  /* 0x00000091ff907221 */ /* 0x000fe40000010000 */
[----:B------:R-:W-:Y:S02]  /*2ea0*/  FADD.FTZ R150, R146, R151 ;  /* 0x0000009792967221 */ /* 0x000fe40000010000 */
[----:B------:R-:W-:-:S02]  /*2eb0*/  FADD.FTZ R151, R147, R144 ;  /* 0x0000009093977221 */ /* 0x000fc40000010000 */
[----:B------:R-:W0:Y:S02]  /*2ec0*/  LDS.128 R144, [R149.X8+0x5010] ;  /* 0x0050100095907984 */ /* 0x000e240000008c00 */
[----:B0-----:R-:W-:Y:S02]  /*2ed0*/  FADD.FTZ R189, R150, R144 ;  /* 0x0000009096bd7221 */ /* 0x001fe40000010000 */
[----:B------:R-:W-:Y:S02]  /*2ee0*/  FADD.FTZ R144, R151, R145 ;  /* 0x0000009197907221 */ /* 0x000fe40000010000 */
[----:B------:R-:W-:Y:S02]  /*2ef0*/  FADD.FTZ R146, R146, R189 ;  /* 0x000000bd92927221 */ /* 0x000fe40000010000 */
[----:B------:R-:W-:Y:S02]  /*2f00*/  FADD.FTZ R147, R147, R144 ;  /* 0x0000009093937221 */ /* 0x000fe40000010000 */
[----:B------:R-:W-:-:S02]  /*2f10*/  FMUL.FTZ R146, R146, c[0x0][0x1e0] ;  /* 0x0000780092927a20 */ /* 0x000fc40000410000 */
[----:B------:R-:W-:Y:S01]  /*2f20*/  FMUL.FTZ R147, R147, c[0x0][0x1e0] ;  /* 0x0000780093937a20 */ /* 0x000fe20000410000 */
[----:B------:R-:W-:Y:S05]  /*2f30*/  @!P4 BRA `(.L_x_764) ;  /* 0x00000c200000c947 */ /* 0x000fea0003800000 */
        /* <DEDUP_REMOVED lines=8> */
[----:B-----5:R-:W-:Y:S01]  /*2fc0*/  PRMT R145, RZ, 0x5410, R116 ;  /* 0x00005410ff917816 */ /* 0x020fe20000000074 */
[----:B------:R-:W-:Y:S05]  /*2fd0*/  BRA `(.L_x_767) ;  /* 0x000000b000007947 */ /* 0x000fea0003800000 */
.L_x_766:
[----:B------:R-:W-:Y:S01]  /*2fe0*/  ULDC.64 UR6, c[0x0][0x218] ;  /* 0x0000860000067ab9 */ /* 0x000fe20000000a00 */
[----:B------:R-:W-:Y:S01]  /*2ff0*/  ISETP.NE.AND P4, PT, R221, RZ, PT ;  /* 0x000000ffdd00720c */ /* 0x000fe20003f85270 */
[----:B------:R-:W-:-:S03]  /*3000*/  UISETP.NE.U32.AND UP0, UPT, URZ, UR6, UPT ;  /* 0x000000063f00728c */ /* 0x000fc6000bf05070 */
[----:B------:R-:W-:Y:S01]  /*3010*/  FSEL R144, R146, RZ, !P4 ;  /* 0x000000ff92907208 */ /* 0x000fe20006000000 */
[----:B------:R-:W-:-:S04]  /*3020*/  UISETP.NE.AND.EX UP0, UPT, URZ, UR7, UPT, UP0 ;  /* 0x000000073f00728c */ /* 0x000fc8000bf05300 */
[----:B------:R-:W-:Y:S02]  /*3030*/  FFMA.FTZ R145, R5, R147, R144 ;  /* 0x0000009305917223 */ /* 0x000fe40000010090 */
[----:B------:R-:W-:Y:S02]  /*3040*/  PLOP3.LUT P4, PT, PT, PT, UP0, 0x80, 0x0 ;  /* 0x000000000000781c */ /* 0x000fe40003f8f008 */
[----:B------:R-:W-:-:S04]  /*3050*/  FADD.FTZ R145, R6, -R145 ;  /* 0x8000009106917221 */ /* 0x000fc80000010000 */
[----:B------:R-:W-:-:S07]  /*3060*/  FMUL.FTZ R145, R2, R145 ;  /* 0x0000009102917220 */ /* 0x000fce0000410000 */
[----:B-----5:R-:W-:-:S05]  /*3070*/  @P4 PRMT R144, RZ, 0x5410, R116 ;  /* 0x00005410ff904816 */ /* 0x020fca0000000074 */
[----:B------:R-:W-:Y:S02]  /*3080*/  @P4 FADD.FTZ R145, R145, R144 ;  /* 0x0000009091914221 */ /* 0x000fe40000010000 */
.L_x_767:
[----:B------:R-:W-:Y:S05]  /*3090*/  BSYNC B1 ;  /* 0x0000000000017941 */ /* 0x000fea0003800000 */
.L_x_765:
[----:B------:R-:W-:Y:S01]  /*30a0*/  ISETP.NE.U32.AND P5, PT, RZ, c[0x0][0x258], PT ;  /* 0x00009600ff007a0c */ /* 0x000fe20003fa5070 */
[----:B------:R-:W-:Y:S01]  /*30b0*/  BSSY B1, `(.L_x_768) ;  /* 0x0000016000017945 */ /* 0x000fe20003800000 */
[----:B-----5:R-:W-:Y:S02]  /*30c0*/  @P3 LOP3.LUT P6, RZ, R162, 0xff, RZ, 0xc0, !PT ;  /* 0x000000ffa2ff3812 */ /* 0x020fe400078cc0ff */
[----:B------:R-:W-:-:S13]  /*30d0*/  ISETP.NE.AND.EX P5, PT, RZ, c[0x0][0x25c], PT, P5 ;  /* 0x00009700ff007a0c */ /* 0x000fda0003fa5350 */
[----:B------:R-:W-:Y:S01]  /*30e0*/  @P5 F2FP.BF16.PACK_AB R144, RZ, R145 ;  /* 0x00000091ff90523e */ /* 0x000fe200000010ff */
[----:B------:R-:W-:-:S03]  /*30f0*/  @P3 FMUL.FTZ R145, R145, c[0x0][0x1ec] ;  /* 0x00007b0091913a20 */ /* 0x000fc60000410000 */
[----:B------:R-:W-:Y:S01]  /*3100*/  @P5 PRMT R132, R144, 0x7610, R132 ;  /* 0x0000761090845816 */ /* 0x000fe20000000084 */
[----:B------:R-:W-:-:S05]  /*3110*/  @P3 FMUL.FTZ R145, R145, c[0x0][0x1e8] ;  /* 0x00007a0091913a20 */ /* 0x000fca0000410000 */
[----:B------:R-:W-:-:S04]  /*3120*/  @P3 FSEL R145, R145, RZ, P6 ;  /* 0x000000ff91913208 */ /* 0x000fc80003000000 */
[----:B------:R-:W-:-:S04]  /*3130*/  @P3 F2FP.BF16.PACK_AB R145, RZ, R145 ;  /* 0x00000091ff91323e */ /* 0x000fc800000010ff */
[----:B------:R-:W-:Y:S01]  /*3140*/  @P3 PRMT R72, R145, 0x7610, R72 ;  /* 0x0000761091483816 */ /* 0x000fe20000000048 */
[----:B------:R-:W-:Y:S05]  /*3150*/  @P2 BRA `(.L_x_769) ;  /* 0x0000004000002947 */ /* 0x000fea0003800000 */
[----:B------:R-:W-:Y:S01]  /*3160*/  MOV R145, RZ ;  /* 0x000000ff00917202 */ /* 0x000fe20000000f00 */
[----:B------:R-:W-:Y:S05]  /*3170*/  @!P4 BRA `(.L_x_770) ;  /* 0x000000900000c947 */ /* 0x000fea0003800000 */
[----:B------:R-:W-:Y:S01]  /*3180*/  PRMT R145, RZ, 0x7610, R116 ;  /* 0x00007610ff917816 */ /* 0x000fe20000000074 */
[----:B------:R-:W-:Y:S05]  /*3190*/  BRA `(.L_x_770) ;  /* 0x0000007000007947 */ /* 0x000fea0003800000 */
.L_x_769:
[----:B------:R-:W-:-:S04]  /*31a0*/  ISETP.NE.AND P6, PT, R221, RZ, PT ;  /* 0x000000ffdd00720c */ /* 0x000fc80003fc5270 */
[----:B------:R-:W-:-:S05]  /*31b0*/  FSEL R144, R146, RZ, !P6 ;  /* 0x000000ff92907208 */ /* 0x000fca0007000000 */
[----:B------:R-:W-:Y:S01]  /*31c0*/  FFMA.FTZ R145, R219, R147, R144 ;  /* 0x00000093db917223 */ /* 0x000fe20000010090 */
[----:B------:R-:W-:-:S03]  /*31d0*/  @P4 PRMT R144, RZ, 0x7610, R116 ;  /* 0x00007610ff904816 */ /* 0x000fc60000000074 */
[----:B------:R-:W-:-:S04]  /*31e0*/  FADD.FTZ R145, R218, -R145 ;  /* 0x80000091da917221 */ /* 0x000fc80000010000 */
[----:B------:R-:W-:-:S04]  /*31f0*/  FMUL.FTZ R145, R2, R145 ;  /* 0x0000009102917220 */ /* 0x000fc80000410000 */
[----:B------:R-:W-:Y:S02]  /*3200*/  @P4 FADD.FTZ R145, R145, R144 ;  /* 0x0000009091914221 */ /* 0x000fe40000010000 */
.L_x_770:
[----:B------:R-:W-:Y:S05]  /*3210*/  BSYNC B1 ;  /* 0x0000000000017941 */ /* 0x000fea0003800000 */
.L_x_768:
[----:B------:R-:W-:Y:S01]  /*3220*/  @P5 F2FP.BF16.PACK_AB R144, RZ, R145 ;  /* 0x00000091ff90523e */ /* 0x000fe200000010ff */
[----:B------:R-:W-:Y:S01]  /*3230*/  @P3 FMUL.FTZ R145, R145, c[0x0][0x1ec] ;  /* 0x00007b0091913a20 */ /* 0x000fe20000410000 */
[----:B------:R-:W-:Y:S01]  /*3240*/  @P3 LOP3.LUT P6, RZ, R162, 0xff00, RZ, 0xc0, !PT ;  /* 0x0000ff00a2ff3812 */ /* 0x000fe200078cc0ff */
[----:B------:R-:W-:Y:S01]  /*3250*/  BSSY B1, `(.L_x_771) ;  /* 0x0000012000017945 */ /* 0x000fe20003800000 */
[----:B------:R-:W-:Y:S01]  /*3260*/  @P5 PRMT R132, R132, 0x5410, R144 ;  /* 0x0000541084845816 */ /* 0x000fe20000000090 */
[----:B------:R-:W-:-:S05]  /*3270*/  @P3 FMUL.FTZ R145, R145, c[0x0][0x1e8] ;  /* 0x00007a0091913a20 */ /* 0x000fca0000410000 */
[----:B------:R-:W-:-:S04]  /*3280*/  @P3 FSEL R145, R145, RZ, P6 ;  /* 0x000000ff91913208 */ /* 0x000fc80003000000 */
[----:B------:R-:W-:-:S04]  /*3290*/  @P3 F2FP.BF16.PACK_AB R145, RZ, R145 ;  /* 0x00000091ff91323e */ /* 0x000fc800000010ff */
[----:B------:R-:W-:Y:S01]  /*32a0*/  @P3 PRMT R72, R72, 0x5410, R145 ;  /* 0x0000541048483816 */ /* 0x000fe20000000091 */
[----:B------:R-:W-:Y:S05]  /*32b0*/  @P2 BRA `(.L_x_772) ;  /* 0x0000004000002947 */ /* 0x000fea0003800000 */
[----:B------:R-:W-:Y:S01]  /*32c0*/  IMAD.MOV.U32 R145, RZ, RZ, RZ ;  /* 0x000000ffff917224 */ /* 0x000fe200078e00ff */
[----:B------:R-:W-:Y:S05]  /*32d0*/  @!P4 BRA `(.L_x_773) ;  /* 0x000000900000c947 */ /* 0x000fea0003800000 */
[----:B------:R-:W-:Y:S01]  /*32e0*/  PRMT R145, RZ, 0x5410, R117 ;  /* 0x00005410ff917816 */ /* 0x000fe20000000075 */
[----:B------:R-:W-:Y:S05]  /*32f0*/  BRA `(.L_x_773) ;  /* 0x0000007000007947 */ /* 0x000fea0003800000 */
.L_x_772:
[----:B------:R-:W-:-:S04]  /*3300*/  ISETP.NE.AND P6, PT, R221, RZ, PT ;  /* 0x000000ffdd00720c */ /* 0x000fc80003fc5270 */
[----:B------:R-:W-:-:S05]  /*3310*/  FSEL R144, R146, RZ, !P6 ;  /* 0x000000ff92907208 */ /* 0x000fca0007000000 */
[----:B------:R-:W-:Y:S01]  /*3320*/  FFMA.FTZ R145, R217, R147, R144 ;  /* 0x00000093d9917223 */ /* 0x000fe20000010090 */
[----:B------:R-:W-:-:S03]  /*3330*/  @P4 PRMT R144, RZ, 0x5410, R117 ;  /* 0x00005410ff904816 */ /* 0x000fc60000000075 */
[----:B------:R-:W-:-:S04]  /*3340*/  FADD.FTZ R145, R216, -R145 ;  /* 0x80000091d8917221 */ /* 0x000fc80000010000 */
[----:B------:R-:W-:-:S04]  /*3350*/  FMUL.FTZ R145, R2, R145 ;  /* 0x0000009102917220 */ /* 0x000fc80000410000 */
[----:B------:R-:W-:Y:S02]  /*3360*/  @P4 FADD.FTZ R145, R145, R144 ;  /* 0x0000009091914221 */ /* 0x000fe40000010000 */
.L_x_773:
[----:B------:R-:W-:Y:S05]  /*3370*/  BSYNC B1 ;  /* 0x0000000000017941 */ /* 0x000fea0003800000 */
.L_x_771:
        /* <DEDUP_REMOVED lines=14> */
.L_x_775:
[----:B------:R-:W-:-:S04]  /*3460*/  ISETP.NE.AND P6, PT, R221, RZ, PT ;  /* 0x000000ffdd00720c */ /* 0x000fc80003fc5270 */
[----:B------:R-:W-:-:S05]  /*3470*/  FSEL R144, R146, RZ, !P6 ;  /* 0x000000ff92907208 */ /* 0x000fca0007000000 */
[----:B------:R-:W-:Y:S01]  /*3480*/  FFMA.FTZ R145, R215, R147, R144 ;  /* 0x00000093d7917223 */ /* 0x000fe20000010090 */
[----:B------:R-:W-:-:S03]  /*3490*/  @P4 PRMT R144, RZ, 0x7610, R117 ;  /* 0x00007610ff904816 */ /* 0x000fc60000000075 */
[----:B------:R-:W-:-:S04]  /*34a0*/  FADD.FTZ R145, R214, -R145 ;  /* 0x80000091d6917221 */ /* 0x000fc80000010000 */
[----:B------:R-:W-:-:S04]  /*34b0*/  FMUL.FTZ R145, R2, R145 ;  /* 0x0000009102917220 */ /* 0x000fc80000410000 */
[----:B------:R-:W-:Y:S02]  /*34c0*/  @P4 FADD.FTZ R145, R145, R144 ;  /* 0x0000009091914221 */ /* 0x000fe40000010000 */
.L_x_776:
[----:B------:R-:W-:Y:S05]  /*34d0*/  BSYNC B1 ;  /* 0x0000000000017941 */ /* 0x000fea0003800000 */
.L_x_774:
        /* <DEDUP_REMOVED lines=14> */
.L_x_778:
[----:B------:R-:W-:-:S04]  /*35c0*/  ISETP.NE.AND P6, PT, R221, RZ, PT ;  /* 0x000000ffdd00720c */ /* 0x000fc80003fc5270 */
[----:B------:R-:W-:-:S05]  /*35d0*/  FSEL R144, R146, RZ, !P6 ;  /* 0x000000ff92907208 */ /* 0x000fca0007000000 */
[----:B------:R-:W-:Y:S01]  /*35e0*/  FFMA.FTZ R145, R213, R147, R144 ;  /* 0x00000093d5917223 */ /* 0x000fe20000010090 */
[----:B------:R-:W-:-:S03]  /*35f0*/  @P4 PRMT R144, RZ, 0x5410, R118 ;  /* 0x00005410ff904816 */ /* 0x000fc60000000076 */
[----:B------:R-:W-:-:S04]  /*3600*/  FADD.FTZ R145, R212, -R145 ;  /* 0x80000091d4917221 */ /* 0x000fc80000010000 */
[----:B------:R-:W-:-:S04]  /*3610*/  FMUL.FTZ R145, R2, R145 ;  /* 0x0000009102917220 */ /* 0x000fc80000410000 */
[----:B------:R-:W-:Y:S02]  /*3620*/  @P4 FADD.FTZ R145, R145, R144 ;  /* 0x0000009091914221 */ /* 0x000fe40000010000 */
.L_x_779:
[----:B------:R-:W-:Y:S05]  /*3630*/  BSYNC B1 ;  /* 0x0000000000017941 */ /* 0x000fea0003800000 */
.L_x_777:
        /* <DEDUP_REMOVED lines=10> */
[----:B------:R-:W-:Y:S01]  /*36e0*/  HFMA2.MMA R145, -RZ, RZ, 0, 0 ;  /* 0x00000000ff917435 */ /* 0x000fe200000001ff */
[----:B------:R-:W-:Y:S05]  /*36f0*/  @!P4 BRA `(.L_x_782) ;  /* 0x000000900000c947 */ /* 0x000fea0003800000 */
[----:B------:R-:W-:Y:S01]  /*3700*/  PRMT R145, RZ, 0x7610, R118 ;  /* 0x00007610ff917816 */ /* 0x000fe20000000076 */
[----:B------:R-:W-:Y:S05]  /*3710*/  BRA `(.L_x_782) ;  /* 0x0000007000007947 */ /* 0x000fea0003800000 */
.L_x_781:
[----:B------:R-:W-:-:S04]  /*3720*/  ISETP.NE.AND P6, PT, R221, RZ, PT ;  /* 0x000000ffdd00720c */ /* 0x000fc80003fc5270 */
[----:B------:R-:W-:-:S05]  /*3730*/  FSEL R144, R146, RZ, !P6 ;  /* 0x000000ff92907208 */ /* 0x000fca0007000000 */
[----:B------:R-:W-:Y:S01]  /*3740*/  FFMA.FTZ R145, R211, R147, R144 ;  /* 0x00000093d3917223 */ /* 0x000fe20000010090 */
[----:B------:R-:W-:-:S03]  /*3750*/  @P4 PRMT R144, RZ, 0x7610, R118 ;  /* 0x00007610ff904816 */ /* 0x000fc60000000076 */
[----:B------:R-:W-:-:S04]  /*3760*/  FADD.FTZ R145, R210, -R145 ;  /* 0x80000091d2917221 */ /* 0x000fc80000010000 */
[----:B------:R-:W-:-:S04]  /*3770*/  FMUL.FTZ R145, R2, R145 ;  /* 0x0000009102917220 */ /* 0x000fc80000410000 */
[----:B------:R-:W-:Y:S02]  /*3780*/  @P4 FADD.FTZ R145, R145, R144 ;  /* 0x0000009091914221 */ /* 0x000fe40000010000 */
.L_x_782:
[----:B------:R-:W-:Y:S05]  /*3790*/  BSYNC B1 ;  /* 0x0000000000017941 */ /* 0x000fea0003800000 */
.L_x_780:
        /* <DEDUP_REMOVED lines=14> */
.L_x_784:
[----:B------:R-:W-:-:S04]  /*3880*/  ISETP.NE.AND P6, PT, R221, RZ, PT ;  /* 0x000000ffdd00720c */ /* 0x000fc80003fc5270 */
[----:B------:R-:W-:-:S05]  /*3890*/  FSEL R144, R146, RZ, !P6 ;  /* 0x000000ff92907208 */ /* 0x000fca0007000000 */
[----:B------:R-:W-:-:S04]  /*38a0*/  FFMA.FTZ R144, R194, R147, R144 ;  /* 0x00000093c2907223 */ /* 0x000fc80000010090 */
[----:B------:R-:W-:Y:S01]  /*38b0*/  FADD.FTZ R145, R7, -R144 ;  /* 0x8000009007917221 */ /* 0x000fe20000010000 */
[----:B------:R-:W-:-:S03]  /*38c0*/  @P4 PRMT R144, RZ, 0x5410, R119 ;  /* 0x00005410ff904816 */ /* 0x000fc60000000077 */
[----:B------:R-:W-:-:S04]  /*38d0*/  FMUL.FTZ R145, R2, R145 ;  /* 0x0000009102917220 */ /* 0x000fc80000410000 */
[----:B------:R-:W-:Y:S02]  /*38e0*/  @P4 FADD.FTZ R145, R145, R144 ;  /* 0x0000009091914221 */ /* 0x000fe40000010000 */
.L_x_785:
[----:B------:R-:W-:Y:S05]  /*38f0*/  BSYNC B1 ;  /* 0x0000000000017941 */ /* 0x000fea0003800000 */
.L_x_783:
        /* <DEDUP_REMOVED lines=14> */
.L_x_787:
[----:B------:R-:W-:-:S04]  /*39e0*/  ISETP.NE.AND P6, PT, R221, RZ, PT ;  /* 0x000000ffdd00720c */ /* 0x000fc80003fc5270 */
[----:B------:R-:W-:-:S05]  /*39f0*/  FSEL R144, R146, RZ, !P6 ;  /* 0x000000ff92907208 */ /* 0x000fca0007000000 */
[----:B------:R-:W-:-:S04]  /*3a00*/  FFMA.FTZ R144, R8, R147, R144 ;  /* 0x0000009308907223 */ /* 0x000fc80000010090 */
[----:B------:R-:W-:Y:S01]  /*3a10*/  FADD.FTZ R149, R9, -R144 ;  /* 0x8000009009957221 */ /* 0x000fe20000010000 */
[----:B------:R-:W-:-:S03]  /*3a20*/  @P4 PRMT R144, RZ, 0x7610, R119 ;  /* 0x00007610ff904816 */ /* 0x000fc60000000077 */
[----:B------:R-:W-:-:S04]  /*3a30*/  FMUL.FTZ R149, R2, R149 ;  /* 0x0000009502957220 */ /* 0x000fc80000410000 */
[----:B------:R-:W-:Y:S02]  /*3a40*/  @P4 FADD.FTZ R149, R149, R144 ;  /* 0x0000009095954221 */ /* 0x000fe40000010000 */
.L_x_788:
[----:B------:R-:W-:Y:S05]  /*3a50*/  BSYNC B1 ;  /* 0x0000000000017941 */ /* 0x000fea0003800000 */
.L_x_786:
[----:B------:R-:W-:Y:S01]  /*3a60*/  @P5 F2FP.BF16.PACK_AB R144, RZ, R149 ;  /* 0x00000095ff90523e */ /* 0x000fe200000010ff */
[----:B------:R-:W-:Y:S01]  /*3a70*/  @P3 FMUL.FTZ R149, R149, c[0x0][0x1ec] ;  /* 0x00007b0095953a20 */ /* 0x000fe20000410000 */
[----:B------:R-:W-:Y:S02]  /*3a80*/  @P3 LOP3.LUT P4, RZ, R163, 0xff000000, RZ, 0xc0, !PT ;  /* 0xff000000a3ff3812 */ /* 0x000fe4000788c0ff */
[----:B------:R-:W-:Y:S01]  /*3a90*/  @P5 PRMT R135, R135, 0x5410, R144 ;  /* 0x0000541087875816 */ /* 0x000fe20000000090 */
[----:B------:R-:W-:Y:S02]  /*3aa0*/  @P3 FMUL.FTZ R149, R149, c[0x0][0x1e8] ;  /* 0x00007a0095953a20 */ /* 0x000fe40000410000 */
[----:B------:R-:W-:-:S03]  /*3ab0*/  @P5 IMAD.MOV.U32 R144, RZ, RZ, 0x10 ;  /* 0x00000010ff905424 */ /* 0x000fc600078e00ff */
[----:B------:R-:W-:Y:S01]  /*3ac0*/  @P3 FSEL R149, R149, RZ, P4 ;  /* 0x000000ff95953208 */ /* 0x000fe20002000000 */
[C---:B------:R-:W-:Y:S01]  /*3ad0*/  @P5 IMAD.WIDE.U32 R144, R3.reuse, R144, c[0x0][0x258] ;  /* 0x0000960003905625 */ /* 0x040fe200078e0090 */
[----:B------:R-:W-:Y:S02]  /*3ae0*/  IADD3 R3, R3, 0x80, RZ ;  /* 0x0000008003037810 */ /* 0x000fe40007ffe0ff */
[----:B------:R-:W-:Y:S02]  /*3af0*/  @P3 F2FP.BF16.PACK_AB R149, RZ, R149 ;  /* 0x00000095ff95323e */ /* 0x000fe400000010ff */
[----:B------:R0:W-:Y:S02]  /*3b00*/  @P5 STG.E.128 [R144.64], R132 ;  /* 0x0000008490005986 */ /* 0x0001e4000c101d04 */
[----:B------:R-:W-:Y:S02]  /*3b10*/  @P3 PRMT R75, R75, 0x5410, R149 ;  /* 0x000054104b4b3816 */ /* 0x000fe40000000095 */
[----:B------:R-:W-:-:S05]  /*3b20*/  @P3 MOV R149, 0x10 ;  /* 0x0000001000953802 */ /* 0x000fca0000000f00 */
[C---:B0-----:R-:W-:Y:S01]  /*3b30*/  @P3 IMAD.WIDE.U32 R144, R148.reuse, R149, c[0x0][0x248] ;  /* 0x0000920094903625 */ /* 0x041fe200078e0095 */
[----:B------:R-:W-:-:S04]  /*3b40*/  IADD3 R148, R148, 0x80, RZ ;  /* 0x0000008094947810 */ /* 0x000fc80007ffe0ff */
[----:B------:R0:W-:Y:S03]  /*3b50*/  @P3 STG.E.128 [R144.64], R72 ;  /* 0x0000004890003986 */ /* 0x0001e6000c101d04 */
.L_x_764:
[----:B------:R-:W-:Y:S05]  /*3b60*/  BSYNC B0 ;  /* 0x0000000000007941 */ /* 0x000fea0003800000 */
.L_x_763:
        /* <DEDUP_REMOVED lines=11> */
[----:B-----5:R-:W-:Y:S01]  /*3c20*/  PRMT R144, RZ, 0x5410, R120 ;  /* 0x00005410ff907816 */ /* 0x020fe20000000078 */
[----:B------:R-:W-:Y:S05]  /*3c30*/  BRA `(.L_x_793) ;  /* 0x000000b000007947 */ /* 0x000fea0003800000 */
.L_x_792:
[----:B------:R-:W-:Y:S01]  /*3c40*/  ULDC.64 UR6, c[0x0][0x218] ;  /* 0x0000860000067ab9 */ /* 0x000fe20000000a00 */
[----:B------:R-:W-:Y:S01]  /*3c50*/  ISETP.NE.AND P4, PT, R221, RZ, PT ;  /* 0x000000ffdd00720c */ /* 0x000fe20003f85270 */
[----:B------:R-:W-:-:S03]  /*3c60*/  UISETP.NE.U32.AND UP0, UPT, URZ, UR6, UPT ;  /* 0x000000063f00728c */ /* 0x000fc6000bf05070 */
[----:B0-----:R-:W-:Y:S01]  /*3c70*/  FSEL R144, R146, RZ, !P4 ;  /* 0x000000ff92907208 */ /* 0x001fe20006000000 */
[----:B------:R-:W-:-:S04]  /*3c80*/  UISETP.NE.AND.EX UP0, UPT, URZ, UR7, UPT, UP0 ;  /* 0x000000073f00728c */ /* 0x000fc8000bf05300 */
[----:B------:R-:W-:Y:S02]  /*3c90*/  FFMA.FTZ R145, R201, R147, R144 ;  /* 0x00000093c9917223 */ /* 0x000fe40000010090 */
[----:B------:R-:W-:Y:S02]  /*3ca0*/  PLOP3.LUT P4, PT, PT, PT, UP0, 0x80, 0x0 ;  /* 0x000000000000781c */ /* 0x000fe40003f8f008 */
[----:B------:R-:W-:-:S04]  /*3cb0*/  FADD.FTZ R145, R200, -R145 ;  /* 0x80000091c8917221 */ /* 0x000fc80000010000 */
[----:B------:R-:W-:-:S07]  /*3cc0*/  FMUL.FTZ R144, R2, R145 ;  /* 0x0000009102907220 */ /* 0x000fce0000410000 */
[----:B-----5:R-:W-:-:S05]  /*3cd0*/  @P4 PRMT R145, RZ, 0x5410, R120 ;  /* 0x00005410ff914816 */ /* 0x020fca0000000078 */
[----:B------:R-:W-:Y:S02]  /*3ce0*/  @P4 FADD.FTZ R144, R144, R145 ;  /* 0x0000009190904221 */ /* 0x000fe40000010000 */
.L_x_793:
[----:B------:R-:W-:Y:S05]  /*3cf0*/  BSYNC B1 ;  /* 0x0000000000017941 */ /* 0x000fea0003800000 */
.L_x_791:
[----:B------:R-:W-:Y:S01]  /*3d00*/  @P3 FMUL.FTZ R145, R144, c[0x0][0x1ec] ;  /* 0x00007b0090913a20 */ /* 0x000fe20000410000 */
[----:B-----5:R-:W-:Y:S01]  /*3d10*/  @P3 LOP3.LUT P5, RZ, R164, 0xff, RZ, 0xc0, !PT ;  /* 0x000000ffa4ff3812 */ /* 0x020fe200078ac0ff */
[----:B------:R-:W-:Y:S02]  /*3d20*/  BSSY B1, `(.L_x_794) ;  /* 0x0000015000017945 */ /* 0x000fe40003800000 */
[----:B------:R-:W-:-:S05]  /*3d30*/  @P3 FMUL.FTZ R145, R145, c[0x0][0x1e8] ;  /* 0x00007a0091913a20 */ /* 0x000fca0000410000 */
[----:B------:R-:W-:Y:S02]  /*3d40*/  @P3 FSEL R145, R145, RZ, P5 ;  /* 0x000000ff91913208 */ /* 0x000fe40002800000 */
[----:B------:R-:W-:Y:S02]  /*3d50*/  ISETP.NE.U32.AND P5, PT, RZ, c[0x0][0x258], PT ;  /* 0x00009600ff007a0c */ /* 0x000fe40003fa5070 */
[----:B------:R-:W-:Y:S02]  /*3d60*/  @P3 F2FP.BF16.PACK_AB R145, RZ, R145 ;  /* 0x00000091ff91323e */ /* 0x000fe400000010ff */
[----:B------:R-:W-:Y:S02]  /*3d70*/  ISETP.NE.AND.EX P5, PT, RZ, c[0x0][0x25c], PT, P5 ;  /* 0x00009700ff007a0c */ /* 0x000fe40003fa5350 */
[----:B------:R-:W-:-:S11]  /*3d80*/  @P3 PRMT R72, R145, 0x7610, R72 ;  /* 0x0000761091483816 */ /* 0x000fd60000000048 */
[----:B------:R-:W-:-:S04]  /*3d90*/  @P5 F2FP.BF16.PACK_AB R144, RZ, R144 ;  /* 0x00000090ff90523e */ /* 0x000fc800000010ff */
[----:B------:R-:W-:Y:S01]  /*3da0*/  @P5 PRMT R132, R144, 0x7610, R132 ;  /* 0x0000761090845816 */ /* 0x000fe20000000084 */
[----:B------:R-:W-:Y:S05]  /*3db0*/  @P2 BRA `(.L_x_795) ;  /* 0x0000004000002947 */ /* 0x000fea0003800000 */
[----:B------:R-:W-:Y:S01]  /*3dc0*/  IMAD.MOV.U32 R144, RZ, RZ, RZ ;  /* 0x000000ffff907224 */ /* 0x000fe200078e00ff */
[----:B------:R-:W-:Y:S05]  /*3dd0*/  @!P4 BRA `(.L_x_796) ;  /* 0x000000900000c947 */ /* 0x000fea0003800000 */
[----:B------:R-:W-:Y:S01]  /*3de0*/  PRMT R144, RZ, 0x7610, R120 ;  /* 0x00007610ff907816 */ /* 0x000fe20000000078 */
[----:B------:R-:W-:Y:S05]  /*3df0*/  BRA `(.L_x_796) ;  /* 0x0000007000007947 */ /* 0x000fea0003800000 */
.L_x_795:
[----:B------:R-:W-:-:S04]  /*3e00*/  ISETP.NE.AND P6, PT, R221, RZ, PT ;  /* 0x000000ffdd00720c */ /* 0x000fc80003fc5270 */
[----:B------:R-:W-:-:S05]  /*3e10*/  FSEL R144, R146, RZ, !P6 ;  /* 0x000000ff92907208 */ /* 0x000fca0007000000 */
[----:B------:R-:W-:-:S04]  /*3e20*/  FFMA.FTZ R145, R199, R147, R144 ;  /* 0x00000093c7917223 */ /* 0x000fc80000010090 */
[----:B------:R-:W-:-:S04]  /*3e30*/  FADD.FTZ R145, R198, -R145 ;  /* 0x80000091c6917221 */ /* 0x000fc80000010000 */
[----:B------:R-:W-:Y:S01]  /*3e40*/  FMUL.FTZ R144, R2, R145 ;  /* 0x0000009102907220 */ /* 0x000fe20000410000 */
[----:B------:R-:W-:-:S05]  /*3e50*/  @P4 PRMT R145, RZ, 0x7610, R120 ;  /* 0x00007610ff914816 */ /* 0x000fca0000000078 */
[----:B------:R-:W-:Y:S02]  /*3e60*/  @P4 FADD.FTZ R144, R144, R145 ;  /* 0x0000009190904221 */ /* 0x000fe40000010000 */
.L_x_796:
[----:B------:R-:W-:Y:S05]  /*3e70*/  BSYNC B1 ;  /* 0x0000000000017941 */ /* 0x000fea0003800000 */
.L_x_794:
[----:B------:R-:W-:Y:S01]  /*3e80*/  @P3 FMUL.FTZ R145, R144, c[0x0][0x1ec] ;  /* 0x00007b0090913a20 */ /* 0x000fe20000410000 */
[----:B------:R-:W-:Y:S01]  /*3e90*/  @P3 LOP3.LUT P6, RZ, R164, 0xff00, RZ, 0xc0, !PT ;  /* 0x0000ff00a4ff3812 */ /* 0x000fe200078cc0ff */
[----:B------:R-:W-:Y:S01]  /*3ea0*/  BSSY B1, `(.L_x_797) ;  /* 0x0000013000017945 */ /* 0x000fe20003800000 */
[----:B------:R-:W-:Y:S01]  /*3eb0*/  @P5 F2FP.BF16.PACK_AB R144, RZ, R144 ;  /* 0x00000090ff90523e */ /* 0x000fe200000010ff */
[----:B------:R-:W-:-:S03]  /*3ec0*/  @P3 FMUL.FTZ R145, R145, c[0x0][0x1e8] ;  /* 0x00007a0091913a20 */ /* 0x000fc60000410000 */
[----:B------:R-:W-:Y:S02]  /*3ed0*/  @P5 PRMT R132, R132, 0x5410, R144 ;  /* 0x0000541084845816 */ /* 0x000fe40000000090 */
        /* <DEDUP_REMOVED lines=8> */
.L_x_798:
[----:B------:R-:W-:-:S04]  /*3f60*/  ISETP.NE.AND P6, PT, R221, RZ, PT ;  /* 0x000000ffdd00720c */ /* 0x000fc80003fc5270 */
[----:B------:R-:W-:-:S05]  /*3f70*/  FSEL R144, R146, RZ, !P6 ;  /* 0x000000ff92907208 */ /* 0x000fca0007000000 */
[----:B------:R-:W-:-:S04]  /*3f80*/  FFMA.FTZ R145, R197, R147, R144 ;  /* 0x00000093c5917223 */ /* 0x000fc80000010090 */
[----:B------:R-:W-:-:S04]  /*3f90*/  FADD.FTZ R145, R196, -R145 ;  /* 0x80000091c4917221 */ /* 0x000fc80000010000 */
[----:B------:R-:W-:Y:S01]  /*3fa0*/  FMUL.FTZ R144, R2, R145 ;  /* 0x0000009102907220 */ /* 0x000fe20000410000 */
[----:B------:R-:W-:-:S05]  /*3fb0*/  @P4 PRMT R145, RZ, 0x5410, R121 ;  /* 0x00005410ff914816 */ /* 0x000fca0000000079 */
[----:B------:R-:W-:Y:S02]  /*3fc0*/  @P4 FADD.FTZ R144, R144, R145 ;  /* 0x0000009190904221 */ /* 0x000fe40000010000 */
.L_x_799:
[----:B------:R-:W-:Y:S05]  /*3fd0*/  BSYNC B1 ;  /* 0x0000000000017941 */ /* 0x000fea0003800000 */
.L_x_797:
        /* <DEDUP_REMOVED lines=14> */
.L_x_801:
[----:B------:R-:W-:-:S04]  /*40c0*/  ISETP.NE.AND P6, PT, R221, RZ, PT ;  /* 0x000000ffdd00720c */ /* 0x000fc80003fc5270 */
[----:B------:R-:W-:-:S05]  /*40d0*/  FSEL R145, R146, RZ, !P6 ;  /* 0x000000ff92917208 */ /* 0x000fca0007000000 */
[----:B------:R-:W-:-:S04]  /*40e0*/  FFMA.FTZ R145, R10, R147, R145 ;  /* 0x000000930a917223 */ /* 0x000fc80000010091 */
[----:B------:R-:W-:-:S04]  /*40f0*/  FADD.FTZ R145, R12, -R145 ;  /* 0x800000910c917221 */ /* 0x000fc80000010000 */
[----:B------:R-:W-:Y:S01]  /*4100*/  FMUL.FTZ R144, R2, R145 ;  /* 0x0000009102907220 */ /* 0x000fe20000410000 */
[----:B------:R-:W-:-:S05]  /*4110*/  @P4 PRMT R145, RZ, 0x7610, R121 ;  /* 0x00007610ff914816 */ /* 0x000fca0000000079 */
[----:B------:R-:W-:Y:S02]  /*4120*/  @P4 FADD.FTZ R144, R144, R145 ;  /* 0x0000009190904221 */ /* 0x000fe40000010000 */
.L_x_802:
[----:B------:R-:W-:Y:S05]  /*4130*/  BSYNC B1 ;  /* 0x0000000000017941 */ /* 0x000fea0003800000 */
.L_x_800:
        /* <DEDUP_REMOVED lines=14> */
.L_x_804:
[----:B------:R-:W-:-:S04]  /*4220*/  ISETP.NE.AND P6, PT, R221, RZ, PT ;  /* 0x000000ffdd00720c */ /* 0x000fc80003fc5270 */
[----:B------:R-:W-:-:S05]  /*4230*/  FSEL R144, R146, RZ, !P6 ;  /* 0x000000ff92907208 */ /* 0x000fca0007000000 */
[----:B------:R-:W-:-:S04]  /*4240*/  FFMA.FTZ R144, R11, R147, R144 ;  /* 0x000000930b907223 */ /* 0x000fc80000010090 */
[----:B------:R-:W-:-:S04]  /*4250*/  FADD.FTZ R145, R13, -R144 ;  /* 0x800000900d917221 */ /* 0x000fc80000010000 */
[----:B------:R-:W-:Y:S01]  /*4260*/  FMUL.FTZ R144, R2, R145 ;  /* 0x0000009102907220 */ /* 0x000fe20000410000 */
[----:B------:R-:W-:-:S05]  /*4270*/  @P4 PRMT R145, RZ, 0x5410, R122 ;  /* 0x00005410ff914816 */ /* 0x000fca000000007a */
[----:B------:R-:W-:Y:S02]  /*4280*/  @P4 FADD.FTZ R144, R144, R145 ;  /* 0x0000009190904221 */ /* 0x000fe40000010000 */
.L_x_805:
[----:B------:R-:W-:Y:S05]  /*4290*/  BSYNC B1 ;  /* 0x0000000000017941 */ /* 0x000fea0003800000 */
.L_x_803:
        /* <DEDUP_REMOVED lines=14> */
.L_x_807:
[----:B------:R-:W-:-:S04]  /*4380*/  ISETP.NE.AND P6, PT, R221, RZ, PT ;  /* 0x000000ffdd00720c */ /* 0x000fc80003fc5270 */
[----:B------:R-:W-:-:S05]  /*4390*/  FSEL R144, R146, RZ, !P6 ;  /* 0x000000ff92907208 */ /* 0x000fca0007000000 */
[----:B------:R-:W-:-:S04]  /*43a0*/  FFMA.FTZ R144, R14, R147, R144 ;  /* 0x000000930e907223 */ /* 0x000fc80000010090 */
[----:B------:R-:W-:-:S04]  /*43b0*/  FADD.FTZ R145, R15, -R144 ;  /* 0x800000900f917221 */ /* 0x000fc80000010000 */
[----:B------:R-:W-:Y:S01]  /*43c0*/  FMUL.FTZ R144, R2, R145 ;  /* 0x0000009102907220 */ /* 0x000fe20000410000 */
[----:B------:R-:W-:-:S05]  /*43d0*/  @P4 PRMT R145, RZ, 0x7610, R122 ;  /* 0x00007610ff914816 */ /* 0x000fca000000007a */
[----:B------:R-:W-:Y:S02]  /*43e0*/  @P4 FADD.FTZ R144, R144, R145 ;  /* 0x0000009190904221 */ /* 0x000fe40000010000 */
.L_x_808:
[----:B------:R-:W-:Y:S05]  /*43f0*/  BSYNC B1 ;  /* 0x0000000000017941 */ /* 0x000fea0003800000 */
.L_x_806:
        /* <DEDUP_REMOVED lines=14> */
.L_x_810:
[----:B------:R-:W-:-:S04]  /*44e0*/  ISETP.NE.AND P6, PT, R221, RZ, PT ;  /* 0x000000ffdd00720c */ /* 0x000fc80003fc5270 */
[----:B------:R-:W-:-:S05]  /*44f0*/  FSEL R144, R146, RZ, !P6 ;  /* 0x000000ff92907208 */ /* 0x000fca0007000000 */
[----:B------:R-:W-:-:S04]  /*4500*/  FFMA.FTZ R144, R16, R147, R144 ;  /* 0x0000009310907223 */ /* 0x000fc80000010090 */
[----:B------:R-:W-:-:S04]  /*4510*/  FADD.FTZ R145, R17, -R144 ;  /* 0x8000009011917221 */ /* 0x000fc80000010000 */
[----:B------:R-:W-:Y:S01]  /*4520*/  FMUL.FTZ R144, R2, R145 ;  /* 0x0000009102907220 */ /* 0x000fe20000410000 */
[----:B------:R-:W-:-:S05]  /*4530*/  @P4 PRMT R145, RZ, 0x5410, R123 ;  /* 0x00005410ff914816 */ /* 0x000fca000000007b */
[----:B------:R-:W-:Y:S02]  /*4540*/  @P4 FADD.FTZ R144, R144, R145 ;  /* 0x0000009190904221 */ /* 0x000fe40000010000 */
.L_x_811:
[----:B------:R-:W-:Y:S05]  /*4550*/  BSYNC B1 ;  /* 0x0000000000017941 */ /* 0x000fea0003800000 */
.L_x_809:
        /* <DEDUP_REMOVED lines=14> */
.L_x_813:
[----:B------:R-:W-:-:S04]  /*4640*/  ISETP.NE.AND P6, PT, R221, RZ, PT ;  /* 0x000000ffdd00720c */ /* 0x000fc80003fc5270 */
[----:B------:R-:W-:-:S05]  /*4650*/  FSEL R144, R146, RZ, !P6 ;  /* 0x000000ff92907208 */ /* 0x000fca0007000000 */
[----:B------:R-:W-:-:S04]  /*4660*/  FFMA.FTZ R144, R18, R147, R144 ;  /* 0x0000009312907223 */ /* 0x000fc80000010090 */
[----:B------:R-:W-:Y:S01]  /*4670*/  FADD.FTZ R149, R19, -R144 ;  /* 0x8000009013957221 */ /* 0x000fe20000010000 */
[----:B------:R-:W-:-:S03]  /*4680*/  @P4 PRMT R144, RZ, 0x7610, R123 ;  /* 0x00007610ff904816 */ /* 0x000fc6000000007b */
[----:B------:R-:W-:-:S04]  /*4690*/  FMUL.FTZ R149, R2, R149 ;  /* 0x0000009502957220 */ /* 0x000fc80000410000 */
[----:B------:R-:W-:Y:S02]  /*46a0*/  @P4 FADD.FTZ R149, R149, R144 ;  /* 0x0000009095954221 */ /* 0x000fe40000010000 */
.L_x_814:
[----:B------:R-:W-:Y:S05]  /*46b0*/  BSYNC B1 ;  /* 0x0000000000017941 */ /* 0x000fea0003800000 */
.L_x_812:
        /* <DEDUP_REMOVED lines=11> */
[----:B------:R-:W-:Y:S01]  /*4770*/  @P3 PRMT R75, R75, 0x5410, R149 ;  /* 0x000054104b4b3816 */ /* 0x000fe20000000095 */
[----:B------:R-:W-:-:S04]  /*4780*/  @P3 IMAD.MOV.U32 R149, RZ, RZ, 0x10 ;  /* 0x00000010ff953424 */ /* 0x000fc800078e00ff */
[C---:B0-----:R-:W-:Y:S01]  /*4790*/  @P3 IMAD.WIDE.U32 R144, R148.reuse, R149, c[0x0][0x248] ;  /* 0x0000920094903625 */ /* 0x041fe200078e0095 */
[----:B------:R-:W-:-:S04]  /*47a0*/  IADD3 R148, R148, 0x80, RZ ;  /* 0x0000008094947810 */ /* 0x000fc80007ffe0ff */
[----:B------:R0:W-:Y:S03]  /*47b0*/  @P3 STG.E.128 [R144.64], R72 ;  /* 0x0000004890003986 */ /* 0x0001e6000c101d04 */
.L_x_790:
[----:B------:R-:W-:Y:S05]  /*47c0*/  BSYNC B0 ;  /* 0x0000000000007941 */ /* 0x000fea0003800000 */
.L_x_789:
[----:B------:R-:W-:Y:S01]  /*47d0*/  BSSY B0, `(.L_x_815) ;  /* 0x00000c4000007945 */ /* 0x000fe20003800000 */
        /* <DEDUP_REMOVED lines=11> */
.L_x_818:
        /* <DEDUP_REMOVED lines=11> */
.L_x_819:
[----:B------:R-:W-:Y:S05]  /*4940*/  BSYNC B1 ;  /* 0x0000000000017941 */ /* 0x000fea0003800000 */
.L_x_817:
        /* <DEDUP_REMOVED lines=12> */
[----:B------:R-:W-:Y:S01]  /*4a10*/  HFMA2.MMA R144, -RZ, RZ, 0, 0 ;  /* 0x00000000ff907435 */ /* 0x000fe200000001ff */
[----:B------:R-:W-:Y:S05]  /*4a20*/  @!P4 BRA `(.L_x_822) ;  /* 0x000000900000c947 */ /* 0x000fea0003800000 */
[----:B------:R-:W-:Y:S01]  /*4a30*/  PRMT R144, RZ, 0x7610, R124 ;  /* 0x00007610ff907816 */ /* 0x000fe2000000007c */
[----:B------:R-:W-:Y:S05]  /*4a40*/  BRA `(.L_x_822) ;  /* 0x0000007000007947 */ /* 0x000fea0003800000 */
.L_x_821:
[----:B------:R-:W-:-:S04]  /*4a50*/  ISETP.NE.AND P6, PT, R221, RZ, PT ;  /* 0x000000ffdd00720c */ /* 0x000fc80003fc5270 */
[----:B------:R-:W-:-:S05]  /*4a60*/  FSEL R144, R146, RZ, !P6 ;  /* 0x000000ff92907208 */ /* 0x000fca0007000000 */
[----:B------:R-:W-:-:S04]  /*4a70*/  FFMA.FTZ R145, R21, R147, R144 ;  /* 0x0000009315917223 */ /* 0x000fc80000010090 */
[----:B------:R-:W-:-:S04]  /*4a80*/  FADD.FTZ R145, R24, -R145 ;  /* 0x8000009118917221 */ /* 0x000fc80000010000 */
[----:B------:R-:W-:Y:S01]  /*4a90*/  FMUL.FTZ R144, R2, R145 ;  /* 0x0000009102907220 */ /* 0x000fe20000410000 */
[----:B------:R-:W-:-:S05]  /*4aa0*/  @P4 PRMT R145, RZ, 0x7610, R124 ;  /* 0x00007610ff914816 */ /* 0x000fca000000007c */
[----:B------:R-:W-:Y:S02]  /*4ab0*/  @P4 FADD.FTZ R144, R144, R145 ;  /* 0x0000009190904221 */ /* 0x000fe40000010000 */
.L_x_822:
[----:B------:R-:W-:Y:S05]  /*4ac0*/  BSYNC B1 ;  /* 0x0000000000017941 */ /* 0x000fea0003800000 */
.L_x_820:
        /* <DEDUP_REMOVED lines=14> */
.L_x_824:
[----:B------:R-:W-:-:S04]  /*4bb0*/  ISETP.NE.AND P6, PT, R221, RZ, PT ;  /* 0x000000ffdd00720c */ /* 0x000fc80003fc5270 */
[----:B------:R-:W-:-:S05]  /*4bc0*/  FSEL R144, R146, RZ, !P6 ;  /* 0x000000ff92907208 */ /* 0x000fca0007000000 */
[----:B------:R-:W-:-:S04]  /*4bd0*/  FFMA.FTZ R145, R23, R147, R144 ;  /* 0x0000009317917223 */ /* 0x000fc80000010090 */
[----:B------:R-:W-:-:S04]  /*4be0*/  FADD.FTZ R145, R26, -R145 ;  /* 0x800000911a917221 */ /* 0x000fc80000010000 */
[----:B------:R-:W-:Y:S01]  /*4bf0*/  FMUL.FTZ R144, R2, R145 ;  /* 0x0000009102907220 */ /* 0x000fe20000410000 */
[----:B------:R-:W-:-:S05]  /*4c00*/  @P4 PRMT R145, RZ, 0x5410, R125 ;  /* 0x00005410ff914816 */ /* 0x000fca000000007d */
[----:B------:R-:W-:Y:S02]  /*4c10*/  @P4 FADD.FTZ R144, R144, R145 ;  /* 0x0000009190904221 */ /* 0x000fe40000010000 */
.L_x_825:
[----:B------:R-:W-:Y:S05]  /*4c20*/  BSYNC B1 ;  /* 0x0000000000017941 */ /* 0x000fea0003800000 */
.L_x_823:
        /* <DEDUP_REMOVED lines=14> */
.L_x_827:
[----:B------:R-:W-:-:S04]  /*4d10*/  ISETP.NE.AND P6, PT, R221, RZ, PT ;  /* 0x000000ffdd00720c */ /* 0x000fc80003fc5270 */
[----:B------:R-:W-:-:S05]  /*4d20*/  FSEL R144, R146, RZ, !P6 ;  /* 0x000000ff92907208 */ /* 0x000fca0007000000 */
[----:B------:R-:W-:-:S04]  /*4d30*/  FFMA.FTZ R145, R25, R147, R144 ;  /* 0x0000009319917223 */ /* 0x000fc80000010090 */
[----:B------:R-:W-:-:S04]  /*4d40*/  FADD.FTZ R145, R28, -R145 ;  /* 0x800000911c917221 */ /* 0x000fc80000010000 */
[----:B------:R-:W-:Y:S01]  /*4d50*/  FMUL.FTZ R144, R2, R145 ;  /* 0x0000009102907220 */ /* 0x000fe20000410000 */
[----:B------:R-:W-:-:S05]  /*4d60*/  @P4 PRMT R145, RZ, 0x7610, R125 ;  /* 0x00007610ff914816 */ /* 0x000fca000000007d */
[----:B------:R-:W-:Y:S02]  /*4d70*/  @P4 FADD.FTZ R144, R144, R145 ;  /* 0x0000009190904221 */ /* 0x000fe40000010000 */
.L_x_828:
[----:B------:R-:W-:Y:S05]  /*4d80*/  BSYNC B1 ;  /* 0x0000000000017941 */ /* 0x000fea0003800000 */
.L_x_826:
        /* <DEDUP_REMOVED lines=14> */
.L_x_830:
[----:B------:R-:W-:-:S04]  /*4e70*/  ISETP.NE.AND P6, PT, R221, RZ, PT ;  /* 0x000000ffdd00720c */ /* 0x000fc80003fc5270 */
[----:B------:R-:W-:-:S05]  /*4e80*/  FSEL R144, R146, RZ, !P6 ;  /* 0x000000ff92907208 */ /* 0x000fca0007000000 */
[----:B------:R-:W-:-:S04]  /*4e90*/  FFMA.FTZ R144, R27, R147, R144 ;  /* 0x000000931b907223 */ /* 0x000fc80000010090 */
[----:B------:R-:W-:-:S04]  /*4ea0*/  FADD.FTZ R145, R29, -R144 ;  /* 0x800000901d917221 */ /* 0x000fc80000010000 */
[----:B------:R-:W-:Y:S01]  /*4eb0*/  FMUL.FTZ R144, R2, R145 ;  /* 0x0000009102907220 */ /* 0x000fe20000410000 */
[----:B------:R-:W-:-:S05]  /*4ec0*/  @P4 PRMT R145, RZ, 0x5410, R126 ;  /* 0x00005410ff914816 */ /* 0x000fca000000007e */
[----:B------:R-:W-:Y:S02]  /*4ed0*/  @P4 FADD.FTZ R144, R144, R145 ;  /* 0x0000009190904221 */ /* 0x000fe40000010000 */
.L_x_831:
[----:B------:R-:W-:Y:S05]  /*4ee0*/  BSYNC B1 ;  /* 0x0000000000017941 */ /* 0x000fea0003800000 */
.L_x_829:
        /* <DEDUP_REMOVED lines=14> */
.L_x_833:
[----:B------:R-:W-:-:S04]  /*4fd0*/  ISETP.NE.AND P6, PT, R221, RZ, PT ;  /* 0x000000ffdd00720c */ /* 0x000fc80003fc5270 */
[----:B------:R-:W-:-:S05]  /*4fe0*/  FSEL R144, R146, RZ, !P6 ;  /* 0x000000ff92907208 */ /* 0x000fca0007000000 */
[----:B------:R-:W-:-:S04]  /*4ff0*/  FFMA.FTZ R144, R30, R147, R144 ;  /* 0x000000931e907223 */ /* 0x000fc80000010090 */
[----:B------:R-:W-:-:S04]  /*5000*/  FADD.FTZ R145, R31, -R144 ;  /* 0x800000901f917221 */ /* 0x000fc80000010000 */
[----:B------:R-:W-:Y:S01]  /*5010*/  FMUL.FTZ R144, R2, R145 ;  /* 0x0000009102907220 */ /* 0x000fe20000410000 */
[----:B------:R-:W-:-:S05]  /*5020*/  @P4 PRMT R145, RZ, 0x7610, R126 ;  /* 0x00007610ff914816 */ /* 0x000fca000000007e */
[----:B------:R-:W-:Y:S02]  /*5030*/  @P4 FADD.FTZ R144, R144, R145 ;  /* 0x0000009190904221 */ /* 0x000fe40000010000 */
.L_x_834:
[----:B------:R-:W-:Y:S05]  /*5040*/  BSYNC B1 ;  /* 0x0000000000017941 */ /* 0x000fea0003800000 */
.L_x_832:
        /* <DEDUP_REMOVED lines=14> */
.L_x_836:
[----:B------:R-:W-:-:S04]  /*5130*/  ISETP.NE.AND P6, PT, R221, RZ, PT ;  /* 0x000000ffdd00720c */ /* 0x000fc80003fc5270 */
[----:B------:R-:W-:-:S05]  /*5140*/  FSEL R144, R146, RZ, !P6 ;  /* 0x000000ff92907208 */ /* 0x000fca0007000000 */
[----:B------:R-:W-:-:S04]  /*5150*/  FFMA.FTZ R144, R32, R147, R144 ;  /* 0x0000009320907223 */ /* 0x000fc80000010090 */
[----:B------:R-:W-:-:S04]  /*5160*/  FADD.FTZ R145, R33, -R144 ;  /* 0x8000009021917221 */ /* 0x000fc80000010000 */
[----:B------:R-:W-:Y:S01]  /*5170*/  FMUL.FTZ R144, R2, R145 ;  /* 0x0000009102907220 */ /* 0x000fe20000410000 */
[----:B------:R-:W-:-:S05]  /*5180*/  @P4 PRMT R145, RZ, 0x5410, R127 ;  /* 0x00005410ff914816 */ /* 0x000fca000000007f */
[----:B------:R-:W-:Y:S02]  /*5190*/  @P4 FADD.FTZ R144, R144, R145 ;  /* 0x0000009190904221 */ /* 0x000fe40000010000 */
.L_x_837:
[----:B------:R-:W-:Y:S05]  /*51a0*/  BSYNC B1 ;  /* 0x0000000000017941 */ /* 0x000fea0003800000 */
.L_x_835:
        /* <DEDUP_REMOVED lines=14> */
.L_x_839:
[----:B------:R-:W-:-:S04]  /*5290*/  ISETP.NE.AND P6, PT, R221, RZ, PT ;  /* 0x000000ffdd00720c */ /* 0x000fc80003fc5270 */
[----:B------:R-:W-:-:S05]  /*52a0*/  FSEL R144, R146, RZ, !P6 ;  /* 0x000000ff92907208 */ /* 0x000fca0007000000 */
[----:B------:R-:W-:-:S04]  /*52b0*/  FFMA.FTZ R144, R34, R147, R144 ;  /* 0x0000009322907223 */ /* 0x000fc80000010090 */
[----:B------:R-:W-:Y:S01]  /*52c0*/  FADD.FTZ R149, R35, -R144 ;  /* 0x8000009023957221 */ /* 0x000fe20000010000 */
[----:B------:R-:W-:-:S03]  /*52d0*/  @P4 PRMT R144, RZ, 0x7610, R127 ;  /* 0x00007610ff904816 */ /* 0x000fc6000000007f */
[----:B------:R-:W-:-:S04]  /*52e0*/  FMUL.FTZ R149, R2, R149 ;  /* 0x0000009502957220 */ /* 0x000fc80000410000 */
[----:B------:R-:W-:Y:S02]  /*52f0*/  @P4 FADD.FTZ R149, R149, R144 ;  /* 0x0000009095954221 */ /* 0x000fe40000010000 */
.L_x_840:
[----:B------:R-:W-:Y:S05]  /*5300*/  BSYNC B1 ;  /* 0x0000000000017941 */ /* 0x000fea0003800000 */
.L_x_838:
        /* <DEDUP_REMOVED lines=16> */
.L_x_816:
[----:B------:R-:W-:Y:S05]  /*5410*/  BSYNC B0 ;  /* 0x0000000000007941 */ /* 0x000fea0003800000 */
.L_x_815:
        /* <DEDUP_REMOVED lines=12> */
.L_x_844:
        /* <DEDUP_REMOVED lines=11> */
.L_x_845:
[----:B------:R-:W-:Y:S05]  /*5590*/  BSYNC B1 ;  /* 0x0000000000017941 */ /* 0x000fea0003800000 */
.L_x_843:
        /* <DEDUP_REMOVED lines=16> */
.L_x_847:
[----:B------:R-:W-:-:S04]  /*56a0*/  ISETP.NE.AND P6, PT, R221, RZ, PT ;  /* 0x000000ffdd00720c */ /* 0x000fc80003fc5270 */
[----:B------:R-:W-:-:S05]  /*56b0*/  FSEL R144, R146, RZ, !P6 ;  /* 0x000000ff92907208 */ /* 0x000fca0007000000 */
[----:B------:R-:W-:-:S04]  /*56c0*/  FFMA.FTZ R145, R153, R147, R144 ;  /* 0x0000009399917223 */ /* 0x000fc80000010090 */
[----:B------:R-:W-:-:S04]  /*56d0*/  FADD.FTZ R145, R156, -R145 ;  /* 0x800000919c917221 */ /* 0x000fc80000010000 */
[----:B------:R-:W-:Y:S01]  /*56e0*/  FMUL.FTZ R144, R2, R145 ;  /* 0x0000009102907220 */ /* 0x000fe20000410000 */
[----:B------:R-:W-:-:S05]  /*56f0*/  @P4 PRMT R145, RZ, 0x7610, R128 ;  /* 0x00007610ff914816 */ /* 0x000fca0000000080 */
[----:B------:R-:W-:Y:S02]  /*5700*/  @P4 FADD.FTZ R144, R144, R145 ;  /* 0x0000009190904221 */ /* 0x000fe40000010000 */
.L_x_848:
[----:B------:R-:W-:Y:S05]  /*5710*/  BSYNC B1 ;  /* 0x0000000000017941 */ /* 0x000fea0003800000 */
.L_x_846:
        /* <DEDUP_REMOVED lines=14> */
.L_x_850:
[----:B------:R-:W-:-:S04]  /*5800*/  ISETP.NE.AND P6, PT, R221, RZ, PT ;  /* 0x000000ffdd00720c */ /* 0x000fc80003fc5270 */
[----:B------:R-:W-:-:S05]  /*5810*/  FSEL R144, R146, RZ, !P6 ;  /* 0x000000ff92907208 */ /* 0x000fca0007000000 */
[----:B------:R-:W-:-:S04]  /*5820*/  FFMA.FTZ R145, R155, R147, R144 ;  /* 0x000000939b917223 */ /* 0x000fc80000010090 */
[----:B------:R-:W-:-:S04]  /*5830*/  FADD.FTZ R145, R158, -R145 ;  /* 0x800000919e917221 */ /* 0x000fc80000010000 */
[----:B------:R-:W-:Y:S01]  /*5840*/  FMUL.FTZ R144, R2, R145 ;  /* 0x0000009102907220 */ /* 0x000fe20000410000 */
[----:B------:R-:W-:-:S05]  /*5850*/  @P4 PRMT R145, RZ, 0x5410, R129 ;  /* 0x00005410ff914816 */ /* 0x000fca0000000081 */
[----:B------:R-:W-:Y:S02]  /*5860*/  @P4 FADD.FTZ R144, R144, R145 ;  /* 0x0000009190904221 */ /* 0x000fe40000010000 */
.L_x_851:
[----:B------:R-:W-:Y:S05]  /*5870*/  BSYNC B1 ;  /* 0x0000000000017941 */ /* 0x000fea0003800000 */
.L_x_849:
        /* <DEDUP_REMOVED lines=14> */
.L_x_853:
[----:B------:R-:W-:-:S04]  /*5960*/  ISETP.NE.AND P6, PT, R221, RZ, PT ;  /* 0x000000ffdd00720c */ /* 0x000fc80003fc5270 */
[----:B------:R-:W-:-:S05]  /*5970*/  FSEL R144, R146, RZ, !P6 ;  /* 0x000000ff92907208 */ /* 0x000fca0007000000 */
[----:B------:R-:W-:-:S04]  /*5980*/  FFMA.FTZ R145, R157, R147, R144 ;  /* 0x000000939d917223 */ /* 0x000fc80000010090 */
[----:B------:R-:W-:-:S04]  /*5990*/  FADD.FTZ R145, R170, -R145 ;  /* 0x80000091aa917221 */ /* 0x000fc80000010000 */
[----:B------:R-:W-:Y:S01]  /*59a0*/  FMUL.FTZ R144, R2, R145 ;  /* 0x0000009102907220 */ /* 0x000fe20000410000 */
[----:B------:R-:W-:-:S05]  /*59b0*/  @P4 PRMT R145, RZ, 0x7610, R129 ;  /* 0x00007610ff914816 */ /* 0x000fca0000000081 */
[----:B------:R-:W-:Y:S02]  /*59c0*/  @P4 FADD.FTZ R144, R144, R145 ;  /* 0x0000009190904221 */ /* 0x000fe40000010000 */
.L_x_854:
[----:B------:R-:W-:Y:S05]  /*59d0*/  BSYNC B1 ;  /* 0x0000000000017941 */ /* 0x000fea0003800000 */
.L_x_852:
        /* <DEDUP_REMOVED lines=14> */
.L_x_856:
[----:B------:R-:W-:-:S04]  /*5ac0*/  ISETP.NE.AND P6, PT, R221, RZ, PT ;  /* 0x000000ffdd00720c */ /* 0x000fc80003fc5270 */
[----:B------:R-:W-:-:S05]  /*5ad0*/  FSEL R144, R146, RZ, !P6 ;  /* 0x000000ff92907208 */ /* 0x000fca0007000000 */
[----:B------:R-:W-:-:S04]  /*5ae0*/  FFMA.FTZ R144, R159, R147, R144 ;  /* 0x000000939f907223 */ /* 0x000fc80000010090 */
[----:B------:R-:W-:-:S04]  /*5af0*/  FADD.FTZ R145, R171, -R144 ;  /* 0x80000090ab917221 */ /* 0x000fc80000010000 */
[----:B------:R-:W-:Y:S01]  /*5b00*/  FMUL.FTZ R144, R2, R145 ;  /* 0x0000009102907220 */ /* 0x000fe20000410000 */
[----:B------:R-:W-:-:S05]  /*5b10*/  @P4 PRMT R145, RZ, 0x5410, R130 ;  /* 0x00005410ff914816 */ /* 0x000fca0000000082 */
[----:B------:R-:W-:Y:S02]  /*5b20*/  @P4 FADD.FTZ R144, R144, R145 ;  /* 0x0000009190904221 */ /* 0x000fe40000010000 */
.L_x_857:
[----:B------:R-:W-:Y:S05]  /*5b30*/  BSYNC B1 ;  /* 0x0000000000017941 */ /* 0x000fea0003800000 */
.L_x_855:
        /* <DEDUP_REMOVED lines=14> */
.L_x_859:
[----:B------:R-:W-:-:S04]  /*5c20*/  ISETP.NE.AND P6, PT, R221, RZ, PT ;  /* 0x000000ffdd00720c */ /* 0x000fc80003fc5270 */
[----:B------:R-:W-:-:S05]  /*5c30*/  FSEL R144, R146, RZ, !P6 ;  /* 0x000000ff92907208 */ /* 0x000fca0007000000 */
[----:B------:R-:W-:-:S04]  /*5c40*/  FFMA.FTZ R144, R172, R147, R144 ;  /* 0x00000093ac907223 */ /* 0x000fc80000010090 */
[----:B------:R-:W-:-:S04]  /*5c50*/  FADD.FTZ R145, R173, -R144 ;  /* 0x80000090ad917221 */ /* 0x000fc80000010000 */
[----:B------:R-:W-:Y:S01]  /*5c60*/  FMUL.FTZ R144, R2, R145 ;  /* 0x0000009102907220 */ /* 0x000fe20000410000 */
[----:B------:R-:W-:-:S05]  /*5c70*/  @P4 PRMT R145, RZ, 0x7610, R130 ;  /* 0x00007610ff914816 */ /* 0x000fca0000000082 */
[----:B------:R-:W-:Y:S02]  /*5c80*/  @P4 FADD.FTZ R144, R144, R145 ;  /* 0x0000009190904221 */ /* 0x000fe40000010000 */
.L_x_860:
[----:B------:R-:W-:Y:S05]  /*5c90*/  BSYNC B1 ;  /* 0x0000000000017941 */ /* 0x000fea0003800000 */
.L_x_858:
        /* <DEDUP_REMOVED lines=14> */
.L_x_862:
[----:B------:R-:W-:-:S04]  /*5d80*/  ISETP.NE.AND P6, PT, R221, RZ, PT ;  /* 0x000000ffdd00720c */ /* 0x000fc80003fc5270 */
[----:B------:R-:W-:-:S05]  /*5d90*/  FSEL R144, R146, RZ, !P6 ;  /* 0x000000ff92907208 */ /* 0x000fca0007000000 */
[----:B------:R-:W-:-:S04]  /*5da0*/  FFMA.FTZ R144, R174, R147, R144 ;  /* 0x00000093ae907223 */ /* 0x000fc80000010090 */
[----:B------:R-:W-:-:S04]  /*5db0*/  FADD.FTZ R145, R175, -R144 ;  /* 0x80000090af917221 */ /* 0x000fc80000010000 */
[----:B------:R-:W-:Y:S01]  /*5dc0*/  FMUL.FTZ R144, R2, R145 ;  /* 0x0000009102907220 */ /* 0x000fe20000410000 */
[----:B------:R-:W-:-:S05]  /*5dd0*/  @P4 PRMT R145, RZ, 0x5410, R131 ;  /* 0x00005410ff914816 */ /* 0x000fca0000000083 */
[----:B------:R-:W-:Y:S02]  /*5de0*/  @P4 FADD.FTZ R144, R144, R145 ;  /* 0x0000009190904221 */ /* 0x000fe40000010000 */
.L_x_863:
[----:B------:R-:W-:Y:S05]  /*5df0*/  BSYNC B1 ;  /* 0x0000000000017941 */ /* 0x000fea0003800000 */
.L_x_861:
        /* <DEDUP_REMOVED lines=14> */
.L_x_865:
[----:B------:R-:W-:-:S04]  /*5ee0*/  ISETP.NE.AND P6, PT, R221, RZ, PT ;  /* 0x000000ffdd00720c */ /* 0x000fc80003fc5270 */
[----:B------:R-:W-:-:S05]  /*5ef0*/  FSEL R144, R146, RZ, !P6 ;  /* 0x000000ff92907208 */ /* 0x000fca0007000000 */
[----:B------:R-:W-:-:S04]  /*5f00*/  FFMA.FTZ R144, R176, R147, R144 ;  /* 0x00000093b0907223 */ /* 0x000fc80000010090 */
[----:B------:R-:W-:Y:S01]  /*5f10*/  FADD.FTZ R149, R177, -R144 ;  /* 0x80000090b1957221 */ /* 0x000fe20000010000 */
[----:B------:R-:W-:-:S03]  /*5f20*/  @P4 PRMT R144, RZ, 0x7610, R131 ;  /* 0x00007610ff904816 */ /* 0x000fc60000000083 */
[----:B------:R-:W-:-:S04]  /*5f30*/  FMUL.FTZ R149, R2, R149 ;  /* 0x0000009502957220 */ /* 0x000fc80000410000 */
[----:B------:R-:W-:Y:S02]  /*5f40*/  @P4 FADD.FTZ R149, R149, R144 ;  /* 0x0000009095954221 */ /* 0x000fe40000010000 */
.L_x_866:
[----:B------:R-:W-:Y:S05]  /*5f50*/  BSYNC B1 ;  /* 0x0000000000017941 */ /* 0x000fea0003800000 */
.L_x_864:
        /* <DEDUP_REMOVED lines=16> */
.L_x_842:
[----:B------:R-:W-:Y:S05]  /*6060*/  BSYNC B0 ;  /* 0x0000000000007941 */ /* 0x000fea0003800000 */
.L_x_841:
        /* <DEDUP_REMOVED lines=13> */
.L_x_870:
        /* <DEDUP_REMOVED lines=11> */
.L_x_871:
[----:B------:R-:W-:Y:S05]  /*61f0*/  BSYNC B1 ;  /* 0x0000000000017941 */ /* 0x000fea0003800000 */
.L_x_869:
        /* <DEDUP_REMOVED lines=16> */
.L_x_873:
[----:B------:R-:W-:-:S04]  /*6300*/  ISETP.NE.AND P6, PT, R221, RZ, PT ;  /* 0x000000ffdd00720c */ /* 0x000fc80003fc5270 */
[----:B------:R-:W-:-:S05]  /*6310*/  FSEL R145, R146, RZ, !P6 ;  /* 0x000000ff92917208 */ /* 0x000fca0007000000 */
[----:B------:R-:W-:-:S04]  /*6320*/  FFMA.FTZ R145, R178, R147, R145 ;  /* 0x00000093b2917223 */ /* 0x000fc80000010091 */
[----:B------:R-:W-:-:S04]  /*6330*/  FADD.FTZ R145, R180, -R145 ;  /* 0x80000091b4917221 */ /* 0x000fc80000010000 */
[----:B------:R-:W-:Y:S01]  /*6340*/  FMUL.FTZ R144, R2, R145 ;  /* 0x0000009102907220 */ /* 0x000fe20000410000 */
[----:B------:R-:W-:-:S05]  /*6350*/  @P4 PRMT R145, RZ, 0x7610, R36 ;  /* 0x00007610ff914816 */ /* 0x000fca0000000024 */
[----:B------:R-:W-:Y:S02]  /*6360*/  @P4 FADD.FTZ R144, R144, R145 ;  /* 0x0000009190904221 */ /* 0x000fe40000010000 */
.L_x_874:
[----:B------:R-:W-:Y:S05]  /*6370*/  BSYNC B1 ;  /* 0x0000000000017941 */ /* 0x000fea0003800000 */
.L_x_872:
        /* <DEDUP_REMOVED lines=14> */
.L_x_876:
[----:B------:R-:W-:-:S04]  /*6460*/  ISETP.NE.AND P6, PT, R221, RZ, PT ;  /* 0x000000ffdd00720c */ /* 0x000fc80003fc5270 */
[----:B------:R-:W-:-:S05]  /*6470*/  FSEL R144, R146, RZ, !P6 ;  /* 0x000000ff92907208 */ /* 0x000fca0007000000 */
[----:B------:R-:W-:-:S04]  /*6480*/  FFMA.FTZ R145, R179, R147, R144 ;  /* 0x00000093b3917223 */ /* 0x000fc80000010090 */
[----:B------:R-:W-:-:S04]  /*6490*/  FADD.FTZ R145, R182, -R145 ;  /* 0x80000091b6917221 */ /* 0x000fc80000010000 */
[----:B------:R-:W-:Y:S01]  /*64a0*/  FMUL.FTZ R144, R2, R145 ;  /* 0x0000009102907220 */ /* 0x000fe20000410000 */
[----:B------:R-:W-:-:S05]  /*64b0*/  @P4 PRMT R145, RZ, 0x5410, R37 ;  /* 0x00005410ff914816 */ /* 0x000fca0000000025 */
[----:B------:R-:W-:Y:S02]  /*64c0*/  @P4 FADD.FTZ R144, R144, R145 ;  /* 0x0000009190904221 */ /* 0x000fe40000010000 */
.L_x_877:
[----:B------:R-:W-:Y:S05]  /*64d0*/  BSYNC B1 ;  /* 0x0000000000017941 */ /* 0x000fea0003800000 */
.L_x_875:
        /* <DEDUP_REMOVED lines=14> */
.L_x_879:
[----:B------:R-:W-:-:S04]  /*65c0*/  ISETP.NE.AND P6, PT, R221, RZ, PT ;  /* 0x000000ffdd00720c */ /* 0x000fc80003fc5270 */
[----:B------:R-:W-:-:S05]  /*65d0*/  FSEL R144, R146, RZ, !P6 ;  /* 0x000000ff92907208 */ /* 0x000fca0007000000 */
[----:B------:R-:W-:-:S04]  /*65e0*/  FFMA.FTZ R145, R181, R147, R144 ;  /* 0x00000093b5917223 */ /* 0x000fc80000010090 */
[----:B------:R-:W-:-:S04]  /*65f0*/  FADD.FTZ R145, R184, -R145 ;  /* 0x80000091b8917221 */ /* 0x000fc80000010000 */
[----:B------:R-:W-:Y:S01]  /*6600*/  FMUL.FTZ R144, R2, R145 ;  /* 0x0000009102907220 */ /* 0x000fe20000410000 */
[----:B------:R-:W-:-:S05]  /*6610*/  @P4 PRMT R145, RZ, 0x7610, R37 ;  /* 0x00007610ff914816 */ /* 0x000fca0000000025 */
[----:B------:R-:W-:Y:S02]  /*6620*/  @P4 FADD.FTZ R144, R144, R145 ;  /* 0x0000009190904221 */ /* 0x000fe40000010000 */
.L_x_880:
[----:B------:R-:W-:Y:S05]  /*6630*/  BSYNC B1 ;  /* 0x0000000000017941 */ /* 0x000fea0003800000 */
.L_x_878:
        /* <DEDUP_REMOVED lines=14> */
.L_x_882:
[----:B------:R-:W-:-:S04]  /*6720*/  ISETP.NE.AND P6, PT, R221, RZ, PT ;  /* 0x000000ffdd00720c */ /* 0x000fc80003fc5270 */
[----:B------:R-:W-:-:S05]  /*6730*/  FSEL R144, R146, RZ, !P6 ;  /* 0x000000ff92907208 */ /* 0x000fca0007000000 */
[----:B------:R-:W-:-:S04]  /*6740*/  FFMA.FTZ R144, R183, R147, R144 ;  /* 0x00000093b7907223 */ /* 0x000fc80000010090 */
[----:B------:R-:W-:-:S04]  /*6750*/  FADD.FTZ R145, R185, -R144 ;  /* 0x80000090b9917221 */ /* 0x000fc80000010000 */
[----:B------:R-:W-:Y:S01]  /*6760*/  FMUL.FTZ R144, R2, R145 ;  /* 0x0000009102907220 */ /* 0x000fe20000410000 */
[----:B------:R-:W-:-:S05]  /*6770*/  @P4 PRMT R145, RZ, 0x5410, R38 ;  /* 0x00005410ff914816 */ /* 0x000fca0000000026 */
[----:B------:R-:W-:Y:S02]  /*6780*/  @P4 FADD.FTZ R144, R144, R145 ;  /* 0x0000009190904221 */ /* 0x000fe40000010000 */
.L_x_883:
[----:B------:R-:W-:Y:S05]  /*6790*/  BSYNC B1 ;  /* 0x0000000000017941 */ /* 0x000fea0003800000 */
.L_x_881:
        /* <DEDUP_REMOVED lines=14> */
.L_x_885:
[----:B------:R-:W-:-:S04]  /*6880*/  ISETP.NE.AND P6, PT, R221, RZ, PT ;  /* 0x000000ffdd00720c */ /* 0x000fc80003fc5270 */
[----:B------:R-:W-:-:S05]  /*6890*/  FSEL R144, R146, RZ, !P6 ;  /* 0x000000ff92907208 */ /* 0x000fca0007000000 */
[----:B------:R-:W-:-:S04]  /*68a0*/  FFMA.FTZ R144, R186, R147, R144 ;  /* 0x00000093ba907223 */ /* 0x000fc80000010090 */
[----:B------:R-:W-:-:S04]  /*68b0*/  FADD.FTZ R145, R187, -R144 ;  /* 0x80000090bb917221 */ /* 0x000fc80000010000 */
[----:B------:R-:W-:Y:S01]  /*68c0*/  FMUL.FTZ R144, R2, R145 ;  /* 0x0000009102907220 */ /* 0x000fe20000410000 */
[----:B------:R-:W-:-:S05]  /*68d0*/  @P4 PRMT R145, RZ, 0x7610, R38 ;  /* 0x00007610ff914816 */ /* 0x000fca0000000026 */
[----:B------:R-:W-:Y:S02]  /*68e0*/  @P4 FADD.FTZ R144, R144, R145 ;  /* 0x0000009190904221 */ /* 0x000fe40000010000 */
.L_x_886:
[----:B------:R-:W-:Y:S05]  /*68f0*/  BSYNC B1 ;  /* 0x0000000000017941 */ /* 0x000fea0003800000 */
.L_x_884:
        /* <DEDUP_REMOVED lines=14> */
.L_x_888:
[----:B------:R-:W-:-:S04]  /*69e0*/  ISETP.NE.AND P6, PT, R221, RZ, PT ;  /* 0x000000ffdd00720c */ /* 0x000fc80003fc5270 */
[----:B------:R-:W-:-:S05]  /*69f0*/  FSEL R144, R146, RZ, !P6 ;  /* 0x000000ff92907208 */ /* 0x000fca0007000000 */
[----:B------:R-:W-:-:S04]  /*6a00*/  FFMA.FTZ R144, R190, R147, R144 ;  /* 0x00000093be907223 */ /* 0x000fc80000010090 */
[----:B------:R-:W-:-:S04]  /*6a10*/  FADD.FTZ R145, R191, -R144 ;  /* 0x80000090bf917221 */ /* 0x000fc80000010000 */
[----:B------:R-:W-:Y:S01]  /*6a20*/  FMUL.FTZ R144, R2, R145 ;  /* 0x0000009102907220 */ /* 0x000fe20000410000 */
[----:B------:R-:W-:-:S05]  /*6a30*/  @P4 PRMT R145, RZ, 0x5410, R39 ;  /* 0x00005410ff914816 */ /* 0x000fca0000000027 */
[----:B------:R-:W-:Y:S02]  /*6a40*/  @P4 FADD.FTZ R144, R144, R145 ;  /* 0x0000009190904221 */ /* 0x000fe40000010000 */
.L_x_889:
[----:B------:R-:W-:Y:S05]  /*6a50*/  BSYNC B1 ;  /* 0x0000000000017941 */ /* 0x000fea0003800000 */
.L_x_887:
        /* <DEDUP_REMOVED lines=14> */
.L_x_891:
[----:B------:R-:W-:-:S04]  /*6b40*/  ISETP.NE.AND P2, PT, R221, RZ, PT ;  /* 0x000000ffdd00720c */ /* 0x000fc80003f45270 */
[----:B------:R-:W-:-:S05]  /*6b50*/  FSEL R144, R146, RZ, !P2 ;  /* 0x000000ff92907208 */ /* 0x000fca0005000000 */
[----:B------:R-:W-:-:S04]  /*6b60*/  FFMA.FTZ R144, R192, R147, R144 ;  /* 0x00000093c0907223 */ /* 0x000fc80000010090 */
[----:B------:R-:W-:-:S04]  /*6b70*/  FADD.FTZ R145, R193, -R144 ;  /* 0x80000090c1917221 */ /* 0x000fc80000010000 */
[----:B------:R-:W-:Y:S01]  /*6b80*/  FMUL.FTZ R2, R2, R145 ;  /* 0x0000009102027220 */ /* 0x000fe20000410000 */
[----:B------:R-:W-:-:S05]  /*6b90*/  @P4 PRMT R145, RZ, 0x7610, R39 ;  /* 0x00007610ff914816 */ /* 0x000fca0000000027 */
[----:B------:R-:W-:Y:S02]  /*6ba0*/  @P4 FADD.FTZ R2, R2, R145 ;  /* 0x0000009102024221 */ /* 0x000fe40000010000 */
.L_x_892:
[----:B------:R-:W-:Y:S05]  /*6bb0*/  BSYNC B1 ;  /* 0x0000000000017941 */ /* 0x000fea0003800000 */
.L_x_890:
[----:B------:R-:W-:Y:S01]  /*6bc0*/  @P3 FMUL.FTZ R144, R2, c[0x0][0x1ec] ;  /* 0x00007b0002903a20 */ /* 0x000fe20000410000 */
[----:B------:R-:W-:Y:S01]  /*6bd0*/  @P3 LOP3.LUT P2, RZ, R169, 0xff000000, RZ, 0xc0, !PT ;  /* 0xff000000a9ff3812 */ /* 0x000fe2000784c0ff */
[----:B------:R-:W-:Y:S01]  /*6be0*/  @P5 IMAD.MOV.U32 R146, RZ, RZ, 0x10 ;  /* 0x00000010ff925424 */ /* 0x000fe200078e00ff */
[----:B------:R-:W-:Y:S01]  /*6bf0*/  @P3 MOV R147, 0x10 ;  /* 0x0000001000933802 */ /* 0x000fe20000000f00 */
[----:B------:R-:W-:-:S05]  /*6c00*/  @P3 FMUL.FTZ R144, R144, c[0x0][0x1e8] ;  /* 0x00007a0090903a20 */ /* 0x000fca0000410000 */
[----:B------:R-:W-:Y:S02]  /*6c10*/  @P3 FSEL R145, R144, RZ, P2 ;  /* 0x000000ff90913208 */ /* 0x000fe40001000000 */
[----:B------:R-:W-:Y:S01]  /*6c20*/  @P5 F2FP.BF16.PACK_AB R144, RZ, R2 ;  /* 0x00000002ff90523e */ /* 0x000fe200000010ff */
[----:B------:R-:W-:Y:S01]  /*6c30*/  @P5 IMAD.WIDE.U32 R2, R3, R146, c[0x0][0x258] ;  /* 0x0000960003025625 */ /* 0x000fe200078e0092 */
[----:B------:R-:W-:Y:S02]  /*6c40*/  @P3 F2FP.BF16.PACK_AB R145, RZ, R145 ;  /* 0x00000091ff91323e */ /* 0x000fe400000010ff */
[----:B------:R-:W-:Y:S02]  /*6c50*/  @P5 PRMT R135, R135, 0x5410, R144 ;  /* 0x0000541087875816 */ /* 0x000fe40000000090 */
[----:B------:R-:W-:-:S03]  /*6c60*/  @P3 PRMT R75, R75, 0x5410, R145 ;  /* 0x000054104b4b3816 */ /* 0x000fc60000000091 */
[----:B------:R0:W-:Y:S02]  /*6c70*/  @P5 STG.E.128 [R2.64], R132 ;  /* 0x0000008402005986 */ /* 0x0001e4000c101d04 */
[----:B0-----:R-:W-:-:S05]  /*6c80*/  @P3 IMAD.WIDE.U32 R2, R148, R147, c[0x0][0x248] ;  /* 0x0000920094023625 */ /* 0x001fca00078e0093 */
[----:B------:R0:W-:Y:S02]  /*6c90*/  @P3 STG.E.128 [R2.64], R72 ;  /* 0x0000004802003986 */ /* 0x0001e4000c101d04 */
.L_x_868:
[----:B------:R-:W-:Y:S05]  /*6ca0*/  BSYNC B0 ;  /* 0x0000000000007941 */ /* 0x000fea0003800000 */
.L_x_867:
[----:B------:R-:W-:Y:S02]  /*6cb0*/  IADD3 R0, R0, c[0x0][0x160], RZ ;  /* 0x0000580000007a10 */ /* 0x000fe40007ffe0ff */
[----:B------:R-:W-:Y:S02]  /*6cc0*/  LOP3.LUT P3, RZ, R220, 0xff, RZ, 0xc0, !PT ;  /* 0x000000ffdcff7812 */ /* 0x000fe4000786c0ff */
[----:B------:R-:W-:Y:S02]  /*6cd0*/  ISETP.GE.AND P2, PT, R0, c[0x0][0x164], PT ;  /* 0x0000590000007a0c */ /* 0x000fe40003f46270 */
[----:B------:R-:W-:-:S11]  /*6ce0*/  SEL R220, RZ, 0x1, P3 ;  /* 0x00000001ffdc7807 */ /* 0x000fd60001800000 */
[----:B01---5:R-:W-:Y:S01]  /*6cf0*/  @P2 CALL.REL.NOINC `(.L_x_741) ;  /* 0x0000001000002944 */ /* 0x023fe20003c00000 */
[----:B------:R-:W-:Y:S05]  /*6d00*/  BRA `(.L_x_893) ;  /* 0xffff9b1000007947 */ /* 0x000fea000383ffff */
.L_x_741:
[----:B-1----:R-:W0:Y:S01]  /*6d10*/  S2UR UR6, SR_CTAID.X ;  /* 0x00000000000679c3 */ /* 0x002e220000002500 */
[----:B------:R-:W0:Y:S01]  /*6d20*/  S2R R2, SR_TID.X ;  /* 0x0000000000027919 */ /* 0x000e220000002100 */
[C---:B------:R-:W-:Y:S01]  /*6d30*/  LOP3.LUT P3, RZ, R4.reuse, 0xffffff80, RZ, 0xc0, !PT ;  /* 0xffffff8004ff7812 */ /* 0x040fe2000786c0ff */
[----:B-----5:R-:W-:Y:S01]  /*6d40*/  @P0 IMAD.MOV.U32 R15, RZ, RZ, 0x20 ;  /* 0x00000020ff0f0424 */ /* 0x020fe200078e00ff */
[----:B------:R-:W-:Y:S02]  /*6d50*/  ISETP.GE.U32.AND P2, PT, R4, 0x100, PT ;  /* 0x000001000400780c */ /* 0x000fe40003f46070 */
[----:B------:R-:W-:-:S09]  /*6d60*/  @P1 MOV R5, 0x20 ;  /* 0x0000002000051802 */ /* 0x000fd20000000f00 */
[----:B------:R-:W-:Y:S02]  /*6d70*/  @P3 IMAD.MOV.U32 R7, RZ, RZ, 0x20 ;  /* 0x00000020ff073424 */ /* 0x000fe400078e00ff */
[----:B------:R-:W-:Y:S01]  /*6d80*/  @P2 IMAD.MOV.U32 R11, RZ, RZ, 0x20 ;  /* 0x00000020ff0b2424 */ /* 0x000fe200078e00ff */
[C---:B0-----:R-:W-:Y:S02]  /*6d90*/  LEA.HI R0, R2.reuse, UR6, RZ, 0x19 ;  /* 0x0000000602007c11 */ /* 0x041fe4000f8fc8ff */
        /* <DEDUP_REMOVED lines=33> */
[----:B------:R-:W-:-:S04]  /*6fb0*/  IMAD.MOV.U32 R5, RZ, RZ, 0x20 ;  /* 0x00000020ff057424 */ /* 0x000fc800078e00ff */
[----:B--2---:R-:W-:-:S04]  /*6fc0*/  IMAD.WIDE.U32 R2, R0, R5, c[0x0][0x220] ;  /* 0x0000880000027625 */ /* 0x004fc800078e0005 */
[----:B------:R-:W-:Y:S01]  /*6fd0*/  IMAD.WIDE.U32 R4, R0, R5, c[0x0][0x228] ;  /* 0x00008a0000047625 */ /* 0x000fe200078e0005 */
[----:B------:R-:W-:Y:S04]  /*6fe0*/  STG.E.128 [R2.64], R76 ;  /* 0x0000004c02007986 */ /* 0x000fe8000c101d04 */
[----:B------:R-:W-:Y:S04]  /*6ff0*/  STG.E.128 [R2.64+0x10], R140 ;  /* 0x0000108c02007986 */ /* 0x000fe8000c101d04 */
[----:B------:R-:W-:Y:S04]  /*7000*/  STG.E.128 [R4.64], R136 ;  /* 0x0000008804007986 */ /* 0x000fe8000c101d04 */
[----:B------:R-:W-:Y:S01]  /*7010*/  STG.E.128 [R4.64+0x10], R112 ;  /* 0x0000107004007986 */ /* 0x000fe2000c101d04 */
[----:B------:R-:W-:Y:S05]  /*7020*/  EXIT ;  /* 0x000000000000794d */ /* 0x000fea0003800000 */
.L_x_761:
[----:B------:R-:W-:Y:S01]  /*7030*/  HFMA2.MMA R151, -RZ, RZ, 0, 1.847743988037109375e-06 ;  /* 0x0000001fff977435 */ /* 0x000fe200000001ff */
[----:B------:R-:W-:Y:S01]  /*7040*/  IMAD.MOV.U32 R145, RZ, RZ, R205 ;  /* 0x000000ffff917224 */ /* 0x000fe200078e00cd */
[----:B------:R-:W-:Y:S01]  /*7050*/  MOV R144, 0x7090 ;  /* 0x0000709000907802 */ /* 0x000fe20000000f00 */
[----:B------:R-:W-:-:S02]  /*7060*/  IMAD.MOV.U32 R146, RZ, RZ, 0x10 ;  /* 0x00000010ff927424 */ /* 0x000fc400078e00ff */
[----:B------:R-:W-:Y:S02]  /*7070*/  IMAD.MOV.U32 R150, RZ, RZ, -0x1 ;  /* 0xffffffffff967424 */ /* 0x000fe400078e00ff */
[----:B0----5:R-:W-:Y:S05]  /*7080*/  CALL.REL.NOINC `($__internal_11_$__cuda_sm70_shflsync_down_p) ;  /* 0x0000046000007944 */ /* 0x021fea0003c00000 */
[----:B-1----:R-:W-:Y:S01]  /*7090*/  IMAD.MOV.U32 R147, RZ, RZ, R146 ;  /* 0x000000ffff937224 */ /* 0x002fe200078e0092 */
[----:B------:R-:W-:Y:S05]  /*70a0*/  BRA `(.L_x_894) ;  /* 0xffffbb8000007947 */ /* 0x000fea000383ffff */
.L_x_762:
[----:B------:R-:W-:Y:S01]  /*70b0*/  IMAD.MOV.U32 R145, RZ, RZ, R206 ;  /* 0x000000ffff917224 */ /* 0x000fe200078e00ce */
[----:B------:R-:W-:Y:S01]  /*70c0*/  MOV R146, 0x10 ;  /* 0x0000001000927802 */ /* 0x000fe20000000f00 */
[----:B------:R-:W-:Y:S01]  /*70d0*/  IMAD.MOV.U32 R151, RZ, RZ, 0x1f ;  /* 0x0000001fff977424 */ /* 0x000fe200078e00ff */
[----:B------:R-:W-:Y:S01]  /*70e0*/  MOV R144, 0x7110 ;  /* 0x0000711000907802 */ /* 0x000fe20000000f00 */
[----:B------:R-:W-:Y:S02]  /*70f0*/  IMAD.MOV.U32 R150, RZ, RZ, -0x1 ;  /* 0xffffffffff967424 */ /* 0x000fe400078e00ff */
[----:B012--5:R-:W-:Y:S05]  /*7100*/  CALL.REL.NOINC `($__internal_11_$__cuda_sm70_shflsync_down_p) ;  /* 0x000003e000007944 */ /* 0x027fea0003c00000 */
[----:B------:R-:W-:Y:S01]  /*7110*/  FADD.FTZ R205, R147, R205 ;  /* 0x000000cd93cd7221 */ /* 0x000fe20000010000 */
[----:B------:R-:W-:Y:S01]  /*7120*/  HFMA2.MMA R151, -RZ, RZ, 0, 1.847743988037109375e-06 ;  /* 0x0000001fff977435 */ /* 0x000fe200000001ff */
[----:B-1----:R-:W-:Y:S01]  /*7130*/  FADD.FTZ R206, R206, R146 ;  /* 0x00000092cece7221 */ /* 0x002fe20000010000 */
[----:B------:R-:W-:Y:S01]  /*7140*/  MOV R144, 0x7190 ;  /* 0x0000719000907802 */ /* 0x000fe20000000f00 */
[----:B------:R-:W-:Y:S02]  /*7150*/  IMAD.MOV.U32 R146, RZ, RZ, 0x8 ;  /* 0x00000008ff927424 */ /* 0x000fe400078e00ff */
[----:B------:R-:W-:-:S02]  /*7160*/  IMAD.MOV.U32 R150, RZ, RZ, -0x1 ;  /* 0xffffffffff967424 */ /* 0x000fc400078e00ff */
[----:B------:R-:W-:Y:S02]  /*7170*/  IMAD.MOV.U32 R145, RZ, RZ, R205 ;  /* 0x000000ffff917224 */ /* 0x000fe400078e00cd */
[----:B------:R-:W-:Y:S05]  /*7180*/  CALL.REL.NOINC `($__internal_11_$__cuda_sm70_shflsync_down_p) ;  /* 0x0000036000007944 */ /* 0x000fea0003c00000 */
[----:B-1----:R-:W-:Y:S01]  /*7190*/  IMAD.MOV.U32 R147, RZ, RZ, R146 ;  /* 0x000000ffff937224 */ /* 0x002fe200078e0092 */
[----:B------:R-:W-:Y:S01]  /*71a0*/  MOV R145, R206 ;  /* 0x000000ce00917202 */ /* 0x000fe20000000f00 */
[----:B------:R-:W-:Y:S01]  /*71b0*/  IMAD.MOV.U32 R146, RZ, RZ, 0x8 ;  /* 0x00000008ff927424 */ /* 0x000fe200078e00ff */
[----:B------:R-:W-:Y:S01]  /*71c0*/  MOV R144, 0x7200 ;  /* 0x0000720000907802 */ /* 0x000fe20000000f00 */
[----:B------:R-:W-:Y:S02]  /*71d0*/  IMAD.MOV.U32 R151, RZ, RZ, 0x1f ;  /* 0x0000001fff977424 */ /* 0x000fe400078e00ff */
[----:B------:R-:W-:Y:S02]  /*71e0*/  IMAD.MOV.U32 R150, RZ, RZ, -0x1 ;  /* 0xffffffffff967424 */ /* 0x000fe400078e00ff */
[----:B------:R-:W-:Y:S05]  /*71f0*/  CALL.REL.NOINC `($__internal_11_$__cuda_sm70_shflsync_down_p) ;  /* 0x000002f000007944 */ /* 0x000fea0003c00000 */
[----:B------:R-:W-:Y:S01]  /*7200*/  FADD.FTZ R205, R147, R205 ;  /* 0x000000cd93cd7221 */ /* 0x000fe20000010000 */
[----:B------:R-:W-:Y:S01]  /*7210*/  MOV R144, 0x7280 ;  /* 0x0000728000907802 */ /* 0x000fe20000000f00 */
[----:B-1----:R-:W-:Y:S01]  /*7220*/  FADD.FTZ R206, R206, R146 ;  /* 0x00000092cece7221 */ /* 0x002fe20000010000 */
[----:B------:R-:W-:Y:S01]  /*7230*/  HFMA2.MMA R146, -RZ, RZ, 0, 2.384185791015625e-07 ;  /* 0x00000004ff927435 */ /* 0x000fe200000001ff */
[----:B------:R-:W-:Y:S01]  /*7240*/  IMAD.MOV.U32 R151, RZ, RZ, 0x1f ;  /* 0x0000001fff977424 */ /* 0x000fe200078e00ff */
[----:B------:R-:W-:Y:S01]  /*7250*/  MOV R145, R205 ;  /* 0x000000cd00917202 */ /* 0x000fe20000000f00 */
[----:B------:R-:W-:-:S03]  /*7260*/  IMAD.MOV.U32 R150, RZ, RZ, -0x1 ;  /* 0xffffffffff967424 */ /* 0x000fc600078e00ff */
[----:B------:R-:W-:Y:S05]  /*7270*/  CALL.REL.NOINC `($__internal_11_$__cuda_sm70_shflsync_down_p) ;  /* 0x0000027000007944 */ /* 0x000fea0003c00000 */
[----:B-1----:R-:W-:Y:S01]  /*7280*/  IMAD.MOV.U32 R147, RZ, RZ, R146 ;  /* 0x000000ffff937224 */ /* 0x002fe200078e0092 */
[----:B------:R-:W-:Y:S01]  /*7290*/  HFMA2.MMA R146, -RZ, RZ, 0, 2.384185791015625e-07 ;  /* 0x00000004ff927435 */ /* 0x000fe200000001ff */
[----:B------:R-:W-:Y:S01]  /*72a0*/  IMAD.MOV.U32 R145, RZ, RZ, R206 ;  /* 0x000000ffff917224 */ /* 0x000fe200078e00ce */
[----:B------:R-:W-:Y:S01]  /*72b0*/  MOV R144, 0x72f0 ;  /* 0x000072f000907802 */ /* 0x000fe20000000f00 */
[----:B------:R-:W-:-:S02]  /*72c0*/  IMAD.MOV.U32 R151, RZ, RZ, 0x1f ;  /* 0x0000001fff977424 */ /* 0x000fc400078e00ff */
[----:B------:R-:W-:Y:S02]  /*72d0*/  IMAD.MOV.U32 R150, RZ, RZ, -0x1 ;  /* 0xffffffffff967424 */ /* 0x000fe400078e00ff */
[----:B------:R-:W-:Y:S05]  /*72e0*/  CALL.REL.NOINC `($__internal_11_$__cuda_sm70_shflsync_down_p) ;  /* 0x0000020000007944 */ /* 0x000fea0003c00000 */
[----:B------:R-:W-:Y:S01]  /*72f0*/  FADD.FTZ R205, R147, R205 ;  /* 0x000000cd93cd7221 */ /* 0x000fe20000010000 */
[----:B------:R-:W-:Y:S01]  /*7300*/  MOV R144, 0x7370 ;  /* 0x0000737000907802 */ /* 0x000fe20000000f00 */
[----:B-1----:R-:W-:Y:S01]  /*7310*/  FADD.FTZ R206, R206, R146 ;  /* 0x00000092cece7221 */ /* 0x002fe20000010000 */
[----:B------:R-:W-:Y:S01]  /*7320*/  MOV R146, 0x2 ;  /* 0x0000000200927802 */ /* 0x000fe20000000f00 */
[----:B------:R-:W-:Y:S01]  /*7330*/  IMAD.MOV.U32 R151, RZ, RZ, 0x1f ;  /* 0x0000001fff977424 */ /* 0x000fe200078e00ff */
[----:B------:R-:W-:Y:S01]  /*7340*/  MOV R145, R205 ;  /* 0x000000cd00917202 */ /* 0x000fe20000000f00 */
[----:B------:R-:W-:Y:S02]  /*7350*/  IMAD.MOV.U32 R150, RZ, RZ, -0x1 ;  /* 0xffffffffff967424 */ /* 0x000fe400078e00ff */
[----:B------:R-:W-:Y:S05]  /*7360*/  CALL.REL.NOINC `($__internal_11_$__cuda_sm70_shflsync_down_p) ;  /* 0x0000018000007944 */ /* 0x000fea0003c00000 */
[----:B-1----:R-:W-:Y:S01]  /*7370*/  IMAD.MOV.U32 R147, RZ, RZ, R146 ;  /* 0x000000ffff937224 */ /* 0x002fe200078e0092 */
[----:B------:R-:W-:Y:S01]  /*7380*/  HFMA2.MMA R146, -RZ, RZ, 0, 1.1920928955078125e-07 ;  /* 0x00000002ff927435 */ /* 0x000fe200000001ff */
        /* <DEDUP_REMOVED lines=14> */
[----:B------:R-:W-:Y:S01]  /*7470*/  HFMA2.MMA R146, -RZ, RZ, 0, 5.9604644775390625e-08 ;  /* 0x00000001ff927435 */ /* 0x000fe200000001ff */
[----:B------:R-:W-:Y:S01]  /*7480*/  IMAD.MOV.U32 R145, RZ, RZ, R206 ;  /* 0x000000ffff917224 */ /* 0x000fe200078e00ce */
[----:B------:R-:W-:Y:S01]  /*7490*/  MOV R144, 0x74d0 ;  /* 0x000074d000907802 */ /* 0x000fe20000000f00 */
[----:B------:R-:W-:-:S02]  /*74a0*/  IMAD.MOV.U32 R151, RZ, RZ, 0x1f ;  /* 0x0000001fff977424 */ /* 0x000fc400078e00ff */
[----:B------:R-:W-:Y:S02]  /*74b0*/  IMAD.MOV.U32 R150, RZ, RZ, -0x1 ;  /* 0xffffffffff967424 */ /* 0x000fe400078e00ff */
[----:B------:R-:W-:Y:S05]  /*74c0*/  CALL.REL.NOINC `($__internal_11_$__cuda_sm70_shflsync_down_p) ;  /* 0x0000002000007944 */ /* 0x000fea0003c00000 */
[----:B-1----:R-:W-:Y:S01]  /*74d0*/  MOV R145, R146 ;  /* 0x0000009200917202 */ /* 0x002fe20000000f00 */
[----:B------:R-:W-:Y:S05]  /*74e0*/  BRA `(.L_x_895) ;  /* 0xffffb86000007947 */ /* 0x000fea000383ffff */
        .weak           $__internal_11_$__cuda_sm70_shflsync_down_p
        .type           $__internal_11_$__cuda_sm70_shflsync_down_p,@function
        .size           $__internal_11_$__cuda_sm70_shflsync_down_p,(.L_x_14229 - $__internal_11_$__cuda_sm70_shflsync_down_p)
$__internal_11_$__cuda_sm70_shflsync_down_p:
[----:B------:R-:W-:Y:S04]  /*74f0*/  WARPSYNC R150 ;  /* 0x0000009600007348 */ /* 0x000fe80003800000 */
[----:B------:R0:W1:Y:S02]  /*7500*/  SHFL.DOWN PT, R146, R145, R146, R151 ;  /* 0x0800009291927389 */ /* 0x00006400000e0097 */
[----:B0-----:R-:W-:-:S04]  /*7510*/  IMAD.MOV.U32 R145, RZ, RZ, 0x0 ;  /* 0x00000000ff917424 */ /* 0x001fc800078e00ff */
[----:B------:R-:W-:Y:S05]  /*7520*/  RET.REL.NODEC R144 `(_ZN10layer_norm13ln_bwd_kernelINS_13Kernel_traitsI13__nv_bfloat16S2_S2_S2_fjLj5120ELj1ELj1ELj4ELj16ENS_18Kernel_traits_baseILj5120ES2_S2_S2_S2_fjLj128EEEEELb1ELb0ELb1ELb0EEEvNS_9BwdParamsE) ;  /* 0xffff8ad090007950 */ /* 0x000fea0003c3ffff */
.L_x_896:
        /* <DEDUP_REMOVED lines=13> */
.L_x_14229:


//--------------------- .text._ZN10layer_norm22ln_bwd_finalize_kernelINS_22Kernel_traits_finalizeILj5120E13__nv_bfloat16S2_S2_S2_fjLb0ELj1024ELj4ENS_18Kernel_traits_baseILj5120ES2_S2_S2_S2_fjLj1024EEEEELb0ELb1EEEvNS_9BwdParamsE --------------------------
	.section	.text._ZN10layer_norm22ln_bwd_finalize_kernelINS_22Kernel_traits_finalizeILj5120E13__nv_bfloat16S2_S2_S2_fjLb0ELj1024ELj4ENS_18Kernel_traits_baseILj5120ES2_S2_S2_S2_fjLj1024EEEEELb0ELb1EEEvNS_9BwdParamsE,"ax",@progbits
	.sectioninfo	@"SHI_REGISTERS=32"
	.align	128
        .global         _ZN10layer_norm22ln_bwd_finalize_kernelINS_22Kernel_traits_finalizeILj5120E13__nv_bfloat16S2_S2_S2_fjLb0ELj1024ELj4ENS_18Kernel_traits_baseILj5120ES2_S2_S2_S2_fjLj1024EEEEELb0ELb1EEEvNS_9BwdParamsE
        .type           _ZN10layer_norm22ln_bwd_finalize_kernelINS_22Kernel_traits_finalizeILj5120E13__nv_bfloat16S2_S2_S2_fjLb0ELj1024ELj4ENS_18Kernel_traits_baseILj5120ES2_S2_S2_S2_fjLj1024EEEEELb0ELb1EEEvNS_9BwdParamsE,@function
        .size           _ZN10layer_norm22ln_bwd_finalize_kernelINS_22Kernel_traits_finalizeILj5120E13__nv_bfloat16S2_S2_S2_fjLb0ELj1024ELj4ENS_18Kernel_traits_baseILj5120ES2_S2_S2_S2_fjLj1024EEEEELb0ELb1EEEvNS_9BwdParamsE,(.L_x_14230 - _ZN10layer_norm22ln_bwd_finalize_kernelINS_22Kernel_traits_finalizeILj5120E13__nv_bfloat16S2_S2_S2_fjLb0ELj1024ELj4ENS_18Kernel_traits_baseILj5120ES2_S2_S2_S2_fjLj1024EEEEELb0ELb1EEEvNS_9BwdParamsE)
        .other          _ZN10layer_norm22ln_bwd_finalize_kernelINS_22Kernel_traits_finalizeILj5120E13__nv_bfloat16S2_S2_S2_fjLb0ELj1024ELj4ENS_18Kernel_traits_baseILj5120ES2_S2_S2_S2_fjLj1024EEEEELb0ELb1EEEvNS_9BwdParamsE,@"STO_CUDA_ENTRY STV_DEFAULT"
_ZN10layer_norm22ln_bwd_finalize_kernelINS_22Kernel_traits_finalizeILj5120E13__nv_bfloat16S2_S2_S2_fjLb0ELj1024ELj4ENS_18Kernel_traits_baseILj5120ES2_S2_S2_S2_fjLj1024EEEEELb0ELb1EEEvNS_9BwdParamsE:
.text._ZN10layer_norm22ln_bwd_finalize_kernelINS_22Kernel_traits_finalizeILj5120E13__nv_bfloat16S2_S2_S2_fjLb0ELj1024ELj4ENS_18Kernel_traits_baseILj5120ES2_S2_S2_S2_fjLj1024EEEEELb0ELb1EEEvNS_9BwdParamsE:
        /* <DEDUP_REMOVED lines=8> */
[----:B------:R-:W-:Y:S01]  /*0080*/  SHF.L.U32 R2, R2, 0x4, RZ ;  /* 0x0000000402027819 */ /* 0x000fe200000006ff */
[----:B------:R-:W-:Y:S01]  /*0090*/  ULDC.64 UR4, c[0x0][0x118] ;  /* 0x0000460000047ab9 */ /* 0x000fe20000000a00 */
[--C-:B------:R-:W-:Y:S02]  /*00a0*/  SHF.R.U32.HI R17, RZ, 0x5, R0.reuse ;  /* 0x00000005ff117819 */ /* 0x100fe40000011600 */
[----:B------:R-:W-:Y:S02]  /*00b0*/  LOP3.LUT R20, R0, 0x3fffffe0, RZ, 0xc0, !PT ;  /* 0x3fffffe000147812 */ /* 0x000fe400078ec0ff */
[----:B------:R-:W-:Y:S02]  /*00c0*/  LOP3.LUT R19, R2, 0x7ffffff0, RZ, 0xc0, !PT ;  /* 0x7ffffff002137812 */ /* 0x000fe400078ec0ff */
[C---:B------:R-:W-:Y:S02]  /*00d0*/  LOP3.LUT R21, R17.reuse, 0x1f, R0, 0x78, !PT ;  /* 0x0000001f11157812 */ /* 0x040fe400078e7800 */
[C---:B------:R-:W-:Y:S01]  /*00e0*/  ISETP.GE.U32.AND P0, PT, R16.reuse, 0x10, PT ;  /* 0x000000101000780c */ /* 0x040fe20003f06070 */
[----:B------:R-:W-:Y:S01]  /*00f0*/  IMAD.IADD R19, R16, 0x1, R19 ;  /* 0x0000000110137824 */ /* 0x000fe200078e0213 */
[----:B------:R-:W-:Y:S01]  /*0100*/  IADD3 R20, R20, R21, RZ ;  /* 0x0000001514147210 */ /* 0x000fe20007ffe0ff */
[----:B------:R-:W-:Y:S01]  /*0110*/  IMAD R21, R16, 0x20, R21 ;  /* 0x0000002010157824 */ /* 0x000fe200078e0215 */
[----:B------:R-:W-:-:S02]  /*0120*/  ISETP.EQ.AND P0, PT, R17, 0x1f, !P0 ;  /* 0x0000001f1100780c */ /* 0x000fc40004702270 */
.L_x_909:
[----:B------:R-:W-:Y:S01]  /*0130*/  ISETP.GE.U32.AND P1, PT, R17, c[0x0][0x160], PT ;  /* 0x0000580011007a0c */ /* 0x000fe20003f26070 */
[----:B------:R-:W-:Y:S01]  /*0140*/  BSSY B0, `(.L_x_897) ;  /* 0x0000060000007945 */ /* 0x000fe20003800000 */
[----:B------:R-:W-:Y:S01]  /*0150*/  HFMA2.MMA R27, -RZ, RZ, 0, 0 ;  /* 0x00000000ff1b7435 */ /* 0x000fe200000001ff */
[----:B------:R-:W-:-:S10]  /*0160*/  IMAD.MOV.U32 R23, RZ, RZ, RZ ;  /* 0x000000ffff177224 */ /* 0x000fd400078e00ff */
        /* <DEDUP_REMOVED lines=23> */
.L_x_901:
[----:B------:R-:W-:Y:S01]  /*02e0*/  IMAD.MOV.U32 R14, RZ, RZ, 0x4 ;  /* 0x00000004ff0e7424 */ /* 0x000fe200078e00ff */
[C---:B------:R-:W-:Y:S01]  /*02f0*/  IADD3 R3, R25.reuse, 0x20, RZ ;  /* 0x0000002019037810 */ /* 0x040fe20007ffe0ff */
[C---:B------:R-:W-:Y:S01]  /*0300*/  IMAD R13, R25.reuse, c[0x0][0x168], R18 ;  /* 0x00005a00190d7a24 */ /* 0x040fe200078e0212 */
[----:B------:R-:W-:-:S03]  /*0310*/  IADD3 R5, R25, 0x40, RZ ;  /* 0x0000004019057810 */ /* 0x000fc60007ffe0ff */
[----:B------:R-:W-:Y:S01]  /*0320*/  IMAD.WIDE.U32 R10, R13, R14, c[0x0][0x220] ;  /* 0x000088000d0a7625 */ /* 0x000fe200078e000e */
[----:B------:R-:W-:-:S03]  /*0330*/  IADD3 R29, R25, 0x60, RZ ;  /* 0x00000060191d7810 */ /* 0x000fc60007ffe0ff */
[----:B------:R-:W-:Y:S01]  /*0340*/  IMAD R3, R3, c[0x0][0x168], R18 ;  /* 0x00005a0003037a24 */ /* 0x000fe200078e0212 */
[----:B------:R0:W2:Y:S01]  /*0350*/  LDG.E R24, [R10.64] ;  /* 0x000000040a187981 */ /* 0x0000a2000c1e1900 */
[----:B------:R-:W-:-:S04]  /*0360*/  IMAD.WIDE.U32 R12, R13, R14, c[0x0][0x228] ;  /* 0x00008a000d0c7625 */ /* 0x000fc800078e000e */
[--C-:B------:R-:W-:Y:S02]  /*0370*/  IMAD R15, R5, c[0x0][0x168], R18.reuse ;  /* 0x00005a00050f7a24 */ /* 0x100fe400078e0212 */
[CC--:B------:R-:W-:Y:S01]  /*0380*/  IMAD.WIDE.U32 R4, R3.reuse, R14.reuse, c[0x0][0x220] ;  /* 0x0000880003047625 */ /* 0x0c0fe200078e000e */
[----:B------:R-:W3:Y:S03]  /*0390*/  LDG.E R12, [R12.64] ;  /* 0x000000040c0c7981 */ /* 0x000ee6000c1e1900 */
[----:B------:R-:W-:Y:S02]  /*03a0*/  IMAD.WIDE.U32 R6, R3, R14, c[0x0][0x228] ;  /* 0x00008a0003067625 */ /* 0x000fe400078e000e */
[----:B------:R-:W4:Y:S02]  /*03b0*/  LDG.E R4, [R4.64] ;  /* 0x0000000404047981 */ /* 0x000f24000c1e1900 */
[----:B------:R-:W-:-:S02]  /*03c0*/  IMAD R29, R29, c[0x0][0x168], R18 ;  /* 0x00005a001d1d7a24 */ /* 0x000fc400078e0212 */
[CC--:B------:R-:W-:Y:S01]  /*03d0*/  IMAD.WIDE.U32 R8, R15.reuse, R14.reuse, c[0x0][0x220] ;  /* 0x000088000f087625 */ /* 0x0c0fe200078e000e */
[----:B------:R-:W5:Y:S03]  /*03e0*/  LDG.E R6, [R6.64] ;  /* 0x0000000406067981 */ /* 0x000f66000c1e1900 */
[-C--:B------:R-:W-:Y:S02]  /*03f0*/  IMAD.WIDE.U32 R2, R15, R14.reuse, c[0x0][0x228] ;  /* 0x00008a000f027625 */ /* 0x080fe400078e000e */
[----:B------:R-:W5:Y:S02]  /*0400*/  LDG.E R8, [R8.64] ;  /* 0x0000000408087981 */ /* 0x000f64000c1e1900 */
[CC--:B0-----:R-:W-:Y:S02]  /*0410*/  IMAD.WIDE.U32 R10, R29.reuse, R14.reuse, c[0x0][0x220] ;  /* 0x000088001d0a7625 */ /* 0x0c1fe400078e000e */
[----:B------:R-:W5:Y:S02]  /*0420*/  LDG.E R3, [R2.64] ;  /* 0x0000000402037981 */ /* 0x000f64000c1e1900 */
[----:B------:R-:W-:-:S02]  /*0430*/  IMAD.WIDE.U32 R14, R29, R14, c[0x0][0x228] ;  /* 0x00008a001d0e7625 */ /* 0x000fc400078e000e */
        /* <DEDUP_REMOVED lines=13> */
.L_x_900:
[----:B------:R-:W-:Y:S05]  /*0510*/  BSYNC B1 ;  /* 0x0000000000017941 */ /* 0x000fea0003800000 */
.L_x_899:
        /* <DEDUP_REMOVED lines=23> */
.L_x_903:
[----:B------:R-:W-:Y:S05]  /*0690*/  BSYNC B1 ;  /* 0x0000000000017941 */ /* 0x000fea0003800000 */
.L_x_902:
[----:B------:R-:W-:-:S13]  /*06a0*/  ISETP.LT.U32.OR P2, PT, R25, c[0x0][0x160], P2 ;  /* 0x0000580019007a0c */ /* 0x000fda0001741470 */
        /* <DEDUP_REMOVED lines=9> */
.L_x_898:
[----:B------:R-:W-:Y:S05]  /*0740*/  BSYNC B0 ;  /* 0x0000000000007941 */ /* 0x000fea0003800000 */
.L_x_897:
        /* <DEDUP_REMOVED lines=11> */
.L_x_910:
[----:B---3--:R-:W-:Y:S01]  /*0800*/  FADD.FTZ R13, R4, R3 ;  /* 0x00000003040d7221 */ /* 0x008fe20000010000 */
[----:B------:R-:W-:Y:S05]  /*0810*/  BRA.DIV ~URZ, `(.L_x_906) ;  /* 0x000003127f007947 */ /* 0x000fea000b800000 */
[----:B-1----:R-:W1:Y:S02]  /*0820*/  SHFL.BFLY PT, R2, R5, 0x1, 0x1f ;  /* 0x0c201f0005027f89 */ /* 0x002e6400000e0000 */
[----:B-1----:R-:W-:Y:S02]  /*0830*/  FADD.FTZ R6, R5, R2 ;  /* 0x0000000205067221 */ /* 0x002fe40000010000 */
[----:B------:R-:W1:Y:S04]  /*0840*/  SHFL.BFLY PT, R2, R13, 0x2, 0x1f ;  /* 0x0c401f000d027f89 */ /* 0x000e6800000e0000 */
[----:B------:R-:W3:Y:S01]  /*0850*/  SHFL.BFLY PT, R3, R6, 0x2, 0x1f ;  /* 0x0c401f0006037f89 */ /* 0x000ee200000e0000 */
[----:B-1----:R-:W-:-:S02]  /*0860*/  FADD.FTZ R2, R13, R2 ;  /* 0x000000020d027221 */ /* 0x002fc40000010000 */
[----:B---3--:R-:W-:-:S03]  /*0870*/  FADD.FTZ R8, R6, R3 ;  /* 0x0000000306087221 */ /* 0x008fc60000010000 */
[----:B------:R-:W1:Y:S04]  /*0880*/  SHFL.BFLY PT, R3, R2, 0x4, 0x1f ;  /* 0x0c801f0002037f89 */ /* 0x000e6800000e0000 */
[----:B------:R-:W3:Y:S01]  /*0890*/  SHFL.BFLY PT, R7, R8, 0x4, 0x1f ;  /* 0x0c801f0008077f89 */ /* 0x000ee200000e0000 */
[----:B-1----:R-:W-:Y:S02]  /*08a0*/  FADD.FTZ R3, R2, R3 ;  /* 0x0000000302037221 */ /* 0x002fe40000010000 */
[----:B---3--:R-:W-:-:S03]  /*08b0*/  FADD.FTZ R9, R8, R7 ;  /* 0x0000000708097221 */ /* 0x008fc60000010000 */
[----:B--2---:R-:W1:Y:S04]  /*08c0*/  SHFL.BFLY PT, R4, R3, 0x8, 0x1f ;  /* 0x0d001f0003047f89 */ /* 0x004e6800000e0000 */
[----:B------:R-:W2:Y:S01]  /*08d0*/  SHFL.BFLY PT, R10, R9, 0x8, 0x1f ;  /* 0x0d001f00090a7f89 */ /* 0x000ea200000e0000 */
[----:B-1----:R-:W-:Y:S02]  /*08e0*/  FADD.FTZ R4, R3, R4 ;  /* 0x0000000403047221 */ /* 0x002fe40000010000 */
[----:B--2---:R-:W-:-:S03]  /*08f0*/  FADD.FTZ R10, R9, R10 ;  /* 0x0000000a090a7221 */ /* 0x004fc60000010000 */
[----:B------:R1:W2:Y:S04]  /*0900*/  SHFL.BFLY PT, R7, R4, 0x10, 0x1f ;  /* 0x0e001f0004077f89 */ /* 0x0002a800000e0000 */
[----:B------:R1:W3:Y:S02]  /*0910*/  SHFL.BFLY PT, R5, R10, 0x10, 0x1f ;  /* 0x0e001f000a057f89 */ /* 0x0002e400000e0000 */
.L_x_911:
[----:B------:R-:W-:Y:S01]  /*0920*/  @!P1 SHF.R.U32.HI R2, RZ, 0x3, R0 ;  /* 0x00000003ff029819 */ /* 0x000fe20000011600 */
[----:B---3--:R-:W-:Y:S02]  /*0930*/  FADD.FTZ R5, R5, R10 ;  /* 0x0000000a05057221 */ /* 0x008fe40000010000 */
[----:B--2---:R-:W-:Y:S01]  /*0940*/  FADD.FTZ R7, R7, R4 ;  /* 0x0000000407077221 */ /* 0x004fe20000010000 */
[----:B------:R-:W-:-:S05]  /*0950*/  @!P1 LOP3.LUT R2, R2, 0x1ffffffc, RZ, 0xc0, !PT ;  /* 0x1ffffffc02029812 */ /* 0x000fca00078ec0ff */
[----:B------:R2:W-:Y:S04]  /*0960*/  @!P1 STS [R2+0x2000], R5 ;  /* 0x0020000502009388 */ /* 0x0005e80000000800 */
[----:B------:R2:W-:Y:S02]  /*0970*/  @!P1 STS [R2+0x2080], R7 ;  /* 0x0020800702009388 */ /* 0x0005e40000000800 */
.L_x_904:
[----:B0-----:R-:W-:Y:S01]  /*0980*/  WARPSYNC 0xffffffff ;  /* 0xffffffff00007948 */ /* 0x001fe20003800000 */
[----:B------:R-:W-:Y:S06]  /*0990*/  BAR.SYNC.DEFER_BLOCKING 0x0 ;  /* 0x0000000000007b1d */ /* 0x000fec0000010000 */
[----:B------:R-:W-:Y:S01]  /*09a0*/  BSSY B0, `(.L_x_907) ;  /* 0x000000b000007945 */ /* 0x000fe20003800000 */
[----:B------:R-:W-:Y:S05]  /*09b0*/  @!P0 BRA `(.L_x_908) ;  /* 0x0000009000008947 */ /* 0x000fea0003800000 */
[----:B--2---:R-:W0:Y:S01]  /*09c0*/  LDS.64 R2, [R16.X8+0x2000] ;  /* 0x0020000010027984 */ /* 0x004e220000008a00 */
[----:B------:R-:W-:-:S03]  /*09d0*/  HFMA2.MMA R6, -RZ, RZ, 0, 2.384185791015625e-07 ;  /* 0x00000004ff067435 */ /* 0x000fc600000001ff */
[----:B-1----:R-:W1:Y:S01]  /*09e0*/  LDS.64 R4, [R16.X8+0x2080] ;  /* 0x0020800010047984 */ /* 0x002e620000008a00 */
[----:B0-----:R-:W-:-:S06]  /*09f0*/  F2FP.BF16.PACK_AB R7, R3, R2 ;  /* 0x000000020307723e */ /* 0x001fcc00000010ff */
[----:B------:R-:W-:Y:S01]  /*0a00*/  IMAD.WIDE.U32 R2, R19, R6, c[0x0][0x268] ;  /* 0x00009a0013027625 */ /* 0x000fe200078e0006 */
[----:B-1----:R-:W-:-:S03]  /*0a10*/  F2FP.BF16.PACK_AB R9, R5, R4 ;  /* 0x000000040509723e */ /* 0x002fc600000010ff */
[----:B------:R-:W-:Y:S01]  /*0a20*/  IMAD.WIDE.U32 R4, R19, R6, c[0x0][0x260] ;  /* 0x0000980013047625 */ /* 0x000fe200078e0006 */
[----:B------:R0:W-:Y:S04]  /*0a30*/  STG.E [R2.64], R7 ;  /* 0x0000000702007986 */ /* 0x0001e8000c101904 */
[----:B------:R0:W-:Y:S02]  /*0a40*/  STG.E [R4.64], R9 ;  /* 0x0000000904007986 */ /* 0x0001e4000c101904 */
.L_x_908:
[----:B------:R-:W-:Y:S05]  /*0a50*/  BSYNC B0 ;  /* 0x0000000000007941 */ /* 0x000fea0003800000 */
.L_x_907:
[C---:B------:R-:W-:Y:S02]  /*0a60*/  ISETP.GT.U32.AND P1, PT, R18.reuse, -0x1401, PT ;  /* 0xffffebff1200780c */ /* 0x040fe40003f24070 */
[----:B------:R-:W-:Y:S02]  /*0a70*/  IADD3 R18, R18, 0x1400, RZ ;  /* 0x0000140012127810 */ /* 0x000fe40007ffe0ff */
[----:B------:R-:W-:-:S09]  /*0a80*/  IADD3 R19, R19, 0xa00, RZ ;  /* 0x00000a0013137810 */ /* 0x000fd20007ffe0ff */
[----:B012---:R-:W-:Y:S05]  /*0a90*/  @P1 BRA `(.L_x_909) ;  /* 0xfffff69000001947 */ /* 0x007fea000383ffff */
[----:B------:R-:W-:Y:S05]  /*0aa0*/  EXIT ;  /* 0x000000000000794d */ /* 0x000fea0003800000 */
.L_x_905:
[----:B--2---:R-:W-:Y:S01]  /*0ab0*/  IMAD.MOV.U32 R10, RZ, RZ, R4 ;  /* 0x000000ffff0a7224 */ /* 0x004fe200078e0004 */
[----:B------:R-:W-:Y:S01]  /*0ac0*/  MOV R9, 0x1 ;  /* 0x0000000100097802 */ /* 0x000fe20000000f00 */
[----:B------:R-:W-:Y:S01]  /*0ad0*/  IMAD.MOV.U32 R6, RZ, RZ, 0x1f ;  /* 0x0000001fff067424 */ /* 0x000fe200078e00ff */
[----:B------:R-:W-:Y:S02]  /*0ae0*/  MOV R11, 0xffffffff ;  /* 0xffffffff000b7802 */ /* 0x000fe40000000f00 */
[----:B------:R-:W-:Y:S02]  /*0af0*/  MOV R2, 0xb10 ;  /* 0x00000b1000027802 */ /* 0x000fe40000000f00 */
[----:B01----:R-:W-:Y:S05]  /*0b00*/  CALL.REL.NOINC `($__internal_12_$__cuda_sm70_shflsync_bfly_p) ;  /* 0x000003c000007944 */ /* 0x003fea0003c00000 */
[----:B-1----:R-:W-:Y:S01]  /*0b10*/  IMAD.MOV.U32 R3, RZ, RZ, R6 ;  /* 0x000000ffff037224 */ /* 0x002fe200078e0006 */
[----:B0-----:R-:W-:Y:S05]  /*0b20*/  BRA `(.L_x_910) ;  /* 0xfffffcd000007947 */ /* 0x001fea000383ffff */
.L_x_906:
[----:B------:R-:W-:Y:S01]  /*0b30*/  HFMA2.MMA R6, -RZ, RZ, 0, 1.847743988037109375e-06 ;  /* 0x0000001fff067435 */ /* 0x000fe200000001ff */
[----:B------:R-:W-:Y:S01]  /*0b40*/  MOV R10, R13 ;  /* 0x0000000d000a7202 */ /* 0x000fe20000000f00 */
[----:B------:R-:W-:Y:S01]  /*0b50*/  IMAD.MOV.U32 R9, RZ, RZ, 0x2 ;  /* 0x00000002ff097424 */ /* 0x000fe200078e00ff */
[----:B------:R-:W-:Y:S01]  /*0b60*/  MOV R2, 0xb90 ;  /* 0x00000b9000027802 */ /* 0x000fe20000000f00 */
[----:B------:R-:W-:-:S02]  /*0b70*/  IMAD.MOV.U32 R11, RZ, RZ, -0x1 ;  /* 0xffffffffff0b7424 */ /* 0x000fc400078e00ff */
[----:B012---:R-:W-:Y:S05]  /*0b80*/  CALL.REL.NOINC `($__internal_12_$__cuda_sm70_shflsync_bfly_p) ;  /* 0x0000034000007944 */ /* 0x007fea0003c00000 */
[----:B01----:R-:W-:Y:S01]  /*0b90*/  FADD.FTZ R10, R13, R6 ;  /* 0x000000060d0a7221 */ /* 0x003fe20000010000 */
[----:B------:R-:W-:Y:S01]  /*0ba0*/  HFMA2.MMA R6, -RZ, RZ, 0, 1.847743988037109375e-06 ;  /* 0x0000001fff067435 */ /* 0x000fe200000001ff */
[----:B------:R-:W-:Y:S01]  /*0bb0*/  MOV R9, 0x4 ;  /* 0x0000000400097802 */ /* 0x000fe20000000f00 */
[----:B------:R-:W-:Y:S01]  /*0bc0*/  IMAD.MOV.U32 R11, RZ, RZ, -0x1 ;  /* 0xffffffffff0b7424 */ /* 0x000fe200078e00ff */
[----:B------:R-:W-:-:S03]  /*0bd0*/  MOV R2, 0xbf0 ;  /* 0x00000bf000027802 */ /* 0x000fc60000000f00 */
[----:B------:R-:W-:Y:S05]  /*0be0*/  CALL.REL.NOINC `($__internal_12_$__cuda_sm70_shflsync_bfly_p) ;  /* 0x000002e000007944 */ /* 0x000fea0003c00000 */
[----:B01----:R-:W-:Y:S01]  /*0bf0*/  FADD.FTZ R10, R10, R6 ;  /* 0x000000060a0a7221 */ /* 0x003fe20000010000 */
[----:B------:R-:W-:Y:S01]  /*0c00*/  HFMA2.MMA R6, -RZ, RZ, 0, 1.847743988037109375e-06 ;  /* 0x0000001fff067435 */ /* 0x000fe200000001ff */
[----:B------:R-:W-:Y:S01]  /*0c10*/  MOV R9, 0x8 ;  /* 0x0000000800097802 */ /* 0x000fe20000000f00 */
[----:B------:R-:W-:Y:S01]  /*0c20*/  IMAD.MOV.U32 R11, RZ, RZ, -0x1 ;  /* 0xffffffffff0b7424 */ /* 0x000fe200078e00ff */
[----:B------:R-:W-:-:S03]  /*0c30*/  MOV R2, 0xc50 ;  /* 0x00000c5000027802 */ /* 0x000fc60000000f00 */
[----:B------:R-:W-:Y:S05]  /*0c40*/  CALL.REL.NOINC `($__internal_12_$__cuda_sm70_shflsync_bfly_p) ;  /* 0x0000028000007944 */ /* 0x000fea0003c00000 */
[----:B-1----:R-:W-:Y:S01]  /*0c50*/  FADD.FTZ R4, R10, R6 ;  /* 0x000000060a047221 */ /* 0x002fe20000010000 */
[----:B------:R-:W-:Y:S01]  /*0c60*/  HFMA2.MMA R6, -RZ, RZ, 0, 1.847743988037109375e-06 ;  /* 0x0000001fff067435 */ /* 0x000fe200000001ff */
[----:B0-----:R-:W-:Y:S01]  /*0c70*/  MOV R9, 0x10 ;  /* 0x0000001000097802 */ /* 0x001fe20000000f00 */
[----:B------:R-:W-:Y:S01]  /*0c80*/  IMAD.MOV.U32 R11, RZ, RZ, -0x1 ;  /* 0xffffffffff0b7424 */ /* 0x000fe200078e00ff */
[----:B------:R-:W-:-:S02]  /*0c90*/  MOV R2, 0xcc0 ;  /* 0x00000cc000027802 */ /* 0x000fc40000000f00 */
[----:B------:R-:W-:Y:S02]  /*0ca0*/  MOV R10, R4 ;  /* 0x00000004000a7202 */ /* 0x000fe40000000f00 */
[----:B------:R-:W-:Y:S05]  /*0cb0*/  CALL.REL.NOINC `($__internal_12_$__cuda_sm70_shflsync_bfly_p) ;  /* 0x0000021000007944 */ /* 0x000fea0003c00000 */
[----:B0-----:R-:W-:Y:S01]  /*0cc0*/  HFMA2.MMA R9, -RZ, RZ, 0, 5.9604644775390625e-08 ;  /* 0x00000001ff097435 */ /* 0x001fe200000001ff */
[----:B-1----:R-:W-:Y:S01]  /*0cd0*/  MOV R7, R6 ;  /* 0x0000000600077202 */ /* 0x002fe20000000f00 */
[----:B------:R-:W-:Y:S01]  /*0ce0*/  IMAD.MOV.U32 R10, RZ, RZ, R5 ;  /* 0x000000ffff0a7224 */ /* 0x000fe200078e0005 */
[----:B------:R-:W-:Y:S01]  /*0cf0*/  MOV R6, 0x1f ;  /* 0x0000001f00067802 */ /* 0x000fe20000000f00 */
[----:B------:R-:W-:Y:S01]  /*0d00*/  IMAD.MOV.U32 R11, RZ, RZ, -0x1 ;  /* 0xffffffffff0b7424 */ /* 0x000fe200078e00ff */
[----:B------:R-:W-:Y:S02]  /*0d10*/  MOV R2, 0xd30 ;  /* 0x00000d3000027802 */ /* 0x000fe40000000f00 */
[----:B------:R-:W-:Y:S05]  /*0d20*/  CALL.REL.NOINC `($__internal_12_$__cuda_sm70_shflsync_bfly_p) ;  /* 0x000001a000007944 */ /* 0x000fea0003c00000 */
[----:B0-----:R-:W-:Y:S01]  /*0d30*/  HFMA2.MMA R9, -RZ, RZ, 0, 1.1920928955078125e-07 ;  /* 0x00000002ff097435 */ /* 0x001fe200000001ff */
[----:B-1----:R-:W-:Y:S01]  /*0d40*/  FADD.FTZ R10, R5, R6 ;  /* 0x00000006050a7221 */ /* 0x002fe20000010000 */
[----:B------:R-:W-:Y:S01]  /*0d50*/  MOV R6, 0x1f ;  /* 0x0000001f00067802 */ /* 0x000fe20000000f00 */
[----:B------:R-:W-:Y:S01]  /*0d60*/  IMAD.MOV.U32 R11, RZ, RZ, -0x1 ;  /* 0xffffffffff0b7424 */ /* 0x000fe200078e00ff */
[----:B------:R-:W-:Y:S02]  /*0d70*/  MOV R2, 0xd90 ;  /* 0x00000d9000027802 */ /* 0x000fe40000000f00 */
[----:B------:R-:W-:Y:S05]  /*0d80*/  CALL.REL.NOINC `($__internal_12_$__cuda_sm70_shflsync_bfly_p) ;  /* 0x0000014000007944 */ /* 0x000fea0003c00000 */
[----:B0-----:R-:W-:Y:S01]  /*0d90*/  HFMA2.MMA R9, -RZ, RZ, 0, 2.384185791015625e-07 ;  /* 0x00000004ff097435 */ /* 0x001fe200000001ff */
[----:B-1----:R-:W-:Y:S01]  /*0da0*/  FADD.FTZ R10, R10, R6 ;  /* 0x000000060a0a7221 */ /* 0x002fe20000010000 */
[----:B------:R-:W-:Y:S01]  /*0db0*/  MOV R6, 0x1f ;  /* 0x0000001f00067802 */ /* 0x000fe20000000f00 */
[----:B------:R-:W-:Y:S01]  /*0dc0*/  IMAD.MOV.U32 R11, RZ, RZ, -0x1 ;  /* 0xffffffffff0b7424 */ /* 0x000fe200078e00ff */
[----:B------:R-:W-:-:S02]  /*0dd0*/  MOV R2, 0xdf0 ;  /* 0x00000df000027802 */ /* 0x000fc40000000f00 */
[----:B------:R-:W-:Y:S05]  /*0de0*/  CALL.REL.NOINC `($__internal_12_$__cuda_sm70_shflsync_bfly_p) ;  /* 0x000000e000007944 */ /* 0x000fea0003c00000 */
[----:B0-----:R-:W-:Y:S01]  /*0df0*/  HFMA2.MMA R9, -RZ, RZ, 0, 4.76837158203125e-07 ;  /* 0x00000008ff097435 */ /* 0x001fe200000001ff */
[----:B-1----:R-:W-:Y:S01]  /*0e00*/  FADD.FTZ R10, R10, R6 ;  /* 0x000000060a0a7221 */ /* 0x002fe20000010000 */
[----:B------:R-:W-:Y:S01]  /*0e10*/  MOV R6, 0x1f ;  /* 0x0000001f00067802 */ /* 0x000fe20000000f00 */
[----:B------:R-:W-:Y:S01]  /*0e20*/  IMAD.MOV.U32 R11, RZ, RZ, -0x1 ;  /* 0xffffffffff0b7424 */ /* 0x000fe200078e00ff */
[----:B------:R-:W-:-:S02]  /*0e30*/  MOV R2, 0xe50 ;  /* 0x00000e5000027802 */ /* 0x000fc40000000f00 */
[----:B------:R-:W-:Y:S05]  /*0e40*/  CALL.REL.NOINC `($__internal_12_$__cuda_sm70_shflsync_bfly_p) ;  /* 0x0000008000007944 */ /* 0x000fea0003c00000 */
[----:B0-----:R-:W-:Y:S01]  /*0e50*/  HFMA2.MMA R9, -RZ, RZ, 0, 9.5367431640625e-07 ;  /* 0x00000010ff097435 */ /* 0x001fe200000001ff */
[----:B-1----:R-:W-:Y:S01]  /*0e60*/  FADD.FTZ R10, R10, R6 ;  /* 0x000000060a0a7221 */ /* 0x002fe20000010000 */
[----:B------:R-:W-:Y:S01]  /*0e70*/  MOV R6, 0x1f ;  /* 0x0000001f00067802 */ /* 0x000fe20000000f00 */
[----:B------:R-:W-:Y:S01]  /*0e80*/  IMAD.MOV.U32 R11, RZ, RZ, -0x1 ;  /* 0xffffffffff0b7424 */ /* 0x000fe200078e00ff */
[----:B------:R-:W-:-:S02]  /*0e90*/  MOV R2, 0xeb0 ;  /* 0x00000eb000027802 */ /* 0x000fc40000000f00 */
[----:B------:R-:W-:Y:S05]  /*0ea0*/  CALL.REL.NOINC `($__internal_12_$__cuda_sm70_shflsync_bfly_p) ;  /* 0x0000002000007944 */ /* 0x000fea0003c00000 */
[----:B-1----:R-:W-:Y:S01]  /*0eb0*/  MOV R5, R6 ;  /* 0x0000000600057202 */ /* 0x002fe20000000f00 */
[----:B0-----:R-:W-:Y:S05]  /*0ec0*/  BRA `(.L_x_911) ;  /* 0xfffffa5000007947 */ /* 0x001fea000383ffff */
        .weak           $__internal_12_$__cuda_sm70_shflsync_bfly_p
        .type           $__internal_12_$__cuda_sm70_shflsync_bfly_p,@function
        .size           $__internal_12_$__cuda_sm70_shflsync_bfly_p,(.L_x_14230 - $__internal_12_$__cuda_sm70_shflsync_bfly_p)
$__internal_12_$__cuda_sm70_shflsync_bfly_p:
[----:B------:R-:W-:Y:S01]  /*0ed0*/  HFMA2.MMA R3, -RZ, RZ, 0, 0 ;  /* 0x00000000ff037435 */ /* 0x000fe200000001ff */
[----:B------:R-:W-:Y:S04]  /*0ee0*/  WARPSYNC R11 ;  /* 0x0000000b00007348 */ /* 0x000fe80003800000 */
[----:B------:R0:W1:Y:S01]  /*0ef0*/  SHFL.BFLY PT, R6, R10, R9, R6 ;  /* 0x0c0000090a067389 */ /* 0x00006200000e0006 */
[----:B------:R-:W-:Y:S05]  /*0f00*/  RET.REL.NODEC R2 `(_ZN10layer_norm22ln_bwd_finalize_kernelINS_22Kernel_traits_finalizeILj5120E13__nv_bfloat16S2_S2_S2_fjLb0ELj1024ELj4ENS_18Kernel_traits_baseILj5120ES2_S2_S2_S2_fjLj1024EEEEELb0ELb1EEEvNS_9BwdParamsE) ;  /* 0xfffff0f002007950 */ /* 0x000fea0003c3ffff */
.L_x_912:
        /* <DEDUP_REMOVED lines=15> */
.L_x_14230:


//--------------------- .text._ZN10layer_norm13ln_bwd_kernelINS_13Kernel_traitsI13__nv_bfloat16S2_S2_S2_fjLj5120ELj1ELj1ELj4ELj16ENS_18Kernel_traits_baseILj5120ES2_S2_S2_S2_fjLj128EEEEELb1ELb0ELb1ELb1EEEvNS_9BwdParamsE --------------------------
	.section	.text._ZN10layer_norm13ln_bwd_kernelINS_13Kernel_traitsI13__nv_bfloat16S2_S2_S2_fjLj5120ELj1ELj1ELj4ELj16ENS_18Kernel_traits_baseILj5120ES2_S2_S2_S2_fjLj128EEEEELb1ELb0ELb1ELb1EEEvNS_9BwdParamsE,"ax",@progbits
	.sectioninfo	@"SHI_REGISTERS=255"
	.align	128
        .global         _ZN10layer_norm13ln_bwd_kernelINS_13Kernel_traitsI13__nv_bfloat16S2_S2_S2_fjLj5120ELj1ELj1ELj4ELj16ENS_18Kernel_traits_baseILj5120ES2_S2_S2_S2_fjLj128EEEEELb1ELb0ELb1ELb1EEEvNS_9BwdParamsE
        .type           _ZN10layer_norm13ln_bwd_kernelINS_13Kernel_traitsI13__nv_bfloat16S2_S2_S2_fjLj5120ELj1ELj1ELj4ELj16ENS_18Kernel_traits_baseILj5120ES2_S2_S2_S2_fjLj128EEEEELb1ELb0ELb1ELb1EEEvNS_9BwdParamsE,@function
        .size           _ZN10layer_norm13ln_bwd_kernelINS_13Kernel_traitsI13__nv_bfloat16S2_S2_S2_fjLj5120ELj1ELj1ELj4ELj16ENS_18Kernel_traits_baseILj5120ES2_S2_S2_S2_fjLj128EEEEELb1ELb0ELb1ELb1EEEvNS_9BwdParamsE,(.L_x_14231 - _ZN10layer_norm13ln_bwd_kernelINS_13Kernel_traitsI13__nv_bfloat16S2_S2_S2_fjLj5120ELj1ELj1ELj4ELj16ENS_18Kernel_traits_baseILj5120ES2_S2_S2_S2_fjLj128EEEEELb1ELb0ELb1ELb1EEEvNS_9BwdParamsE)
        .other          _ZN10layer_norm13ln_bwd_kernelINS_13Kernel_traitsI13__nv_bfloat16S2_S2_S2_fjLj5120ELj1ELj1ELj4ELj16ENS_18Kernel_traits_baseILj5120ES2_S2_S2_S2_fjLj128EEEEELb1ELb0ELb1ELb1EEEvNS_9BwdParamsE,@"STO_CUDA_ENTRY STV_DEFAULT"
_ZN10layer_norm13ln_bwd_kernelINS_13Kernel_traitsI13__nv_bfloat16S2_S2_S2_fjLj5120ELj1ELj1ELj4ELj16ENS_18Kernel_traits_baseILj5120ES2_S2_S2_S2_fjLj128EEEEELb1ELb0ELb1ELb1EEEvNS_9BwdParamsE:
.text._ZN10layer_norm13ln_bwd_kernelINS_13Kernel_traitsI13__nv_bfloat16S2_S2_S2_fjLj5120ELj1ELj1ELj4ELj16ENS_18Kernel_traits_baseILj5120ES2_S2_S2_S2_fjLj128EEEEELb1ELb0ELb1ELb1EEEvNS_9BwdParamsE:
[----:B------:R-:W-:-:S03]  /*0000*/  IMAD.MOV.U32 R1, RZ, RZ, c[0x0][0x28] ;  /* 0x00000a00ff017624 */ /* 0x000fc600078e00ff */
        /* <DEDUP_REMOVED lines=48> */
.L_x_913:
[----:B------:R-:W-:-:S05]  /*0310*/  IMAD.SHL.U32 R2, R2, 0x10, RZ ;  /* 0x0000001002027824 */ /* 0x000fca00078e00ff */
[----:B------:R-:W-:-:S04]  /*0320*/  LOP3.LUT R2, R2, 0x7f0, RZ, 0xc0, !PT ;  /* 0x000007f002027812 */ /* 0x000fc800078ec0ff */
[----:B------:R-:W-:-:S04]  /*0330*/  IADD3 R2, P0, R2, c[0x0][0x1b0], RZ ;  /* 0x00006c0002027a10 */ /* 0x000fc80007f1e0ff */
[----:B------:R-:W-:-:S05]  /*0340*/  IADD3.X R3, RZ, c[0x0][0x1b4], RZ, P0, !PT ;  /* 0x00006d00ff037a10 */ /* 0x000fca00007fe4ff */
[----:B------:R-:W2:Y:S04]  /*0350*/  LDG.E.128 R8, [R2.64] ;  /* 0x0000000402087981 */ /* 0x000ea8000c1e1d00 */
[----:B------:R2:W3:Y:S04]  /*0360*/  LDG.E.128 R216, [R2.64+0x1800] ;  /* 0x0018000402d87981 */ /* 0x0004e8000c1e1d00 */
[----:B------:R2:W4:Y:S04]  /*0370*/  LDG.E.128 R12, [R2.64+0x800] ;  /* 0x00080004020c7981 */ /* 0x000528000c1e1d00 */
[----:B------:R2:W5:Y:S04]  /*0380*/  LDG.E.128 R16, [R2.64+0x1000] ;  /* 0x0010000402107981 */ /* 0x000568000c1e1d00 */
[----:B------:R2:W3:Y:S01]  /*0390*/  LDG.E.128 R4, [R2.64+0x2000] ;  /* 0x0020000402047981 */ /* 0x0004e2000c1e1d00 */
[----:B------:R-:W0:Y:S01]  /*03a0*/  LDC.U8 R207, c[0x0][0x1f0] ;  /* 0x00007c00ffcf7b82 */ /* 0x000e220000000000 */
[----:B------:R-:W-:Y:S01]  /*03b0*/  IMAD.MOV.U32 R204, RZ, RZ, 0x1 ;  /* 0x00000001ffcc7424 */ /* 0x000fe200078e00ff */
        /* <DEDUP_REMOVED lines=42> */
[--C-:B------:R-:W-:Y:S01]  /*0660*/  PRMT R3, RZ, 0x5410, R9.reuse ;  /* 0x00005410ff037816 */ /* 0x100fe20000000009 */
[----:B------:R1:W-:Y:S04]  /*0670*/  STL [R1+0x18], R2 ;  /* 0x0000180201007387 */ /* 0x0003e80000100800 */
[----:B------:R2:W-:Y:S01]  /*0680*/  STL [R1+0x14], R8 ;  /* 0x0000140801007387 */ /* 0x0005e20000100800 */
[----:B-1----:R-:W-:-:S03]  /*0690*/  PRMT R2, RZ, 0x7610, R9 ;  /* 0x00007610ff027816 */ /* 0x002fc60000000009 */
[----:B------:R1:W-:Y:S01]  /*06a0*/  STL [R1+0x10], R3 ;  /* 0x0000100301007387 */ /* 0x0003e20000100800 */
[----:B--2---:R-:W-:-:S03]  /*06b0*/  PRMT R8, RZ, 0x5410, R10 ;  /* 0x00005410ff087816 */ /* 0x004fc6000000000a */
[----:B------:R2:W-:Y:S01]  /*06c0*/  STL [R1+0xc], R2 ;  /* 0x00000c0201007387 */ /* 0x0005e20000100800 */
[----:B-1----:R-:W-:-:S03]  /*06d0*/  PRMT R3, RZ, 0x7610, R10 ;  /* 0x00007610ff037816 */ /* 0x002fc6000000000a */
[----:B------:R1:W-:Y:S01]  /*06e0*/  STL [R1+0x8], R8 ;  /* 0x0000080801007387 */ /* 0x0003e20000100800 */
[----:B--2---:R-:W-:-:S03]  /*06f0*/  PRMT R2, RZ, 0x5410, R11 ;  /* 0x00005410ff027816 */ /* 0x004fc6000000000b */
[----:B------:R1:W-:Y:S04]  /*0700*/  STL [R1+0x4], R3 ;  /* 0x0000040301007387 */ /* 0x0003e80000100800 */
[----:B------:R1:W-:Y:S01]  /*0710*/  STL [R1], R2 ;  /* 0x0000000201007387 */ /* 0x0003e20000100800 */
[--C-:B---3--:R-:W-:Y:S02]  /*0720*/  PRMT R225, RZ, 0x5410, R217.reuse ;  /* 0x00005410ffe17816 */ /* 0x108fe400000000d9 */
[----:B------:R-:W-:Y:S02]  /*0730*/  PRMT R224, RZ, 0x7610, R217 ;  /* 0x00007610ffe07816 */ /* 0x000fe400000000d9 */
[--C-:B------:R-:W-:Y:S02]  /*0740*/  PRMT R223, RZ, 0x5410, R218.reuse ;  /* 0x00005410ffdf7816 */ /* 0x100fe400000000da */
[----:B------:R-:W-:-:S02]  /*0750*/  PRMT R221, RZ, 0x7610, R218 ;  /* 0x00007610ffdd7816 */ /* 0x000fc400000000da */
[----:B------:R-:W-:Y:S02]  /*0760*/  PRMT R220, RZ, 0x5410, R219 ;  /* 0x00005410ffdc7816 */ /* 0x000fe400000000db */
[----:B------:R-:W-:Y:S02]  /*0770*/  PRMT R252, RZ, 0x7610, R11 ;  /* 0x00007610fffc7816 */ /* 0x000fe4000000000b */
[--C-:B----4-:R-:W-:Y:S02]  /*0780*/  PRMT R251, RZ, 0x5410, R12.reuse ;  /* 0x00005410fffb7816 */ /* 0x110fe4000000000c */
[----:B------:R-:W-:Y:S02]  /*0790*/  PRMT R250, RZ, 0x7610, R12 ;  /* 0x00007610fffa7816 */ /* 0x000fe4000000000c */
[--C-:B------:R-:W-:Y:S02]  /*07a0*/  PRMT R249, RZ, 0x5410, R13.reuse ;  /* 0x00005410fff97816 */ /* 0x100fe4000000000d */
[----:B------:R-:W-:-:S02]  /*07b0*/  PRMT R248, RZ, 0x7610, R13 ;  /* 0x00007610fff87816 */ /* 0x000fc4000000000d */
[--C-:B------:R-:W-:Y:S02]  /*07c0*/  PRMT R247, RZ, 0x5410, R14.reuse ;  /* 0x00005410fff77816 */ /* 0x100fe4000000000e */
[----:B------:R-:W-:Y:S02]  /*07d0*/  PRMT R246, RZ, 0x7610, R14 ;  /* 0x00007610fff67816 */ /* 0x000fe4000000000e */
[--C-:B------:R-:W-:Y:S02]  /*07e0*/  PRMT R245, RZ, 0x5410, R15.reuse ;  /* 0x00005410fff57816 */ /* 0x100fe4000000000f */
[----:B------:R-:W-:Y:S02]  /*07f0*/  PRMT R244, RZ, 0x7610, R15 ;  /* 0x00007610fff47816 */ /* 0x000fe4000000000f */
[--C-:B-----5:R-:W-:Y:S02]  /*0800*/  PRMT R243, RZ, 0x5410, R16.reuse ;  /* 0x00005410fff37816 */ /* 0x120fe40000000010 */
        /* <DEDUP_REMOVED lines=17> */
[----:B01----:R-:W-:Y:S02]  /*0920*/  PRMT R209, RZ, 0x7610, R7 ;  /* 0x00007610ffd17816 */ /* 0x003fe40000000007 */
.L_x_1040:
[----:B------:R-:W-:-:S04]  /*0930*/  IMAD.MOV.U32 R181, RZ, RZ, 0x4 ;  /* 0x00000004ffb57424 */ /* 0x000fc800078e00ff */
[----:B------:R-:W-:-:S05]  /*0940*/  IMAD.WIDE R144, R0, R181, c[0x0][0x1d8] ;  /* 0x0000760000907625 */ /* 0x000fca00078e02b5 */
[----:B------:R0:W2:Y:S04]  /*0950*/  LDG.E R182, [R144.64] ;  /* 0x0000000490b67981 */ /* 0x0000a8000c1e1900 */
[----:B------:R-:W1:Y:S01]  /*0960*/  S2R R176, SR_TID.X ;  /* 0x0000000000b07919 */ /* 0x000e620000002100 */
[----:B------:R-:W-:-:S05]  /*0970*/  IMAD R146, R0, c[0x0][0x168], RZ ;  /* 0x00005a0000927a24 */ /* 0x000fca00078e02ff */
[----:B------:R-:W-:Y:S01]  /*0980*/  SHF.R.S32.HI R147, RZ, 0x1f, R146 ;  /* 0x0000001fff937819 */ /* 0x000fe20000011492 */
[----:B0-----:R-:W-:-:S03]  /*0990*/  IMAD.WIDE R144, R0, R181, c[0x0][0x1a8] ;  /* 0x00006a0000907625 */ /* 0x001fc600078e02b5 */
[----:B------:R-:W-:Y:S01]  /*09a0*/  LEA.HI R206, R147, R146, RZ, 0x3 ;  /* 0x0000009293ce7211 */ /* 0x000fe200078f18ff */
[----:B------:R-:W-:Y:S01]  /*09b0*/  HFMA2.MMA R183, -RZ, RZ, 0, 9.5367431640625e-07 ;  /* 0x00000010ffb77435 */ /* 0x000fe200000001ff */
[----:B------:R0:W5:Y:S01]  /*09c0*/  LDG.E R205, [R144.64] ;  /* 0x0000000490cd7981 */ /* 0x000162000c1e1900 */
[----:B------:R-:W-:Y:S01]  /*09d0*/  BSSY B0, `(.L_x_915) ;  /* 0x00001e1000007945 */ /* 0x000fe20003800000 */
[----:B0-----:R-:W-:Y:S01]  /*09e0*/  IMAD.WIDE R144, R0, R181, c[0x0][0x1d0] ;  /* 0x0000740000907625 */ /* 0x001fe200078e02b5 */
[----:B-1----:R-:W-:-:S03]  /*09f0*/  LOP3.LUT R185, R176, 0x7f, RZ, 0xc0, !PT ;  /* 0x0000007fb0b97812 */ /* 0x002fc600078ec0ff */
[----:B------:R-:W-:Y:S01]  /*0a00*/  IMAD.WIDE R180, R0, R181, c[0x0][0x1a0] ;  /* 0x0000680000b47625 */ /* 0x000fe200078e02b5 */
[----:B------:R0:W5:Y:S01]  /*0a10*/  LDG.E R222, [R144.64] ;  /* 0x0000000490de7981 */ /* 0x000162000c1e1900 */
[----:B------:R-:W-:Y:S02]  /*0a20*/  LEA.HI.SX32 R206, R206, R185, 0x1d ;  /* 0x000000b9cece7211 */ /* 0x000fe400078feaff */
[----:B------:R-:W-:Y:S02]  /*0a30*/  IADD3 R0, R0, c[0x0][0x160], RZ ;  /* 0x0000580000007a10 */ /* 0x000fe40007ffe0ff */
[C---:B------:R-:W-:Y:S01]  /*0a40*/  IADD3 R216, R206.reuse, 0x80, RZ ;  /* 0x00000080ced87810 */ /* 0x040fe20007ffe0ff */
[CC--:B------:R-:W-:Y:S01]  /*0a50*/  IMAD.WIDE.U32 R178, R206.reuse, R183.reuse, c[0x0][0x218] ;  /* 0x00008600ceb27625 */ /* 0x0c0fe200078e00b7 */
[C---:B------:R-:W-:Y:S02]  /*0a60*/  IADD3 R212, R206.reuse, 0x100, RZ ;  /* 0x00000100ced47810 */ /* 0x040fe40007ffe0ff */
[----:B------:R-:W-:Y:S01]  /*0a70*/  IADD3 R208, R206, 0x180, RZ ;  /* 0x00000180ced07810 */ /* 0x000fe20007ffe0ff */
[----:B------:R-:W-:Y:S01]  /*0a80*/  IMAD.WIDE.U32 R176, R216, R183, c[0x0][0x218] ;  /* 0x00008600d8b07625 */ /* 0x000fe200078e00b7 */
[----:B------:R-:W-:-:S03]  /*0a90*/  ISETP.GE.AND P1, PT, R0, c[0x0][0x164], PT ;  /* 0x0000590000007a0c */ /* 0x000fc60003f26270 */
[----:B------:R-:W-:-:S04]  /*0aa0*/  IMAD.WIDE.U32 R146, R212, R183, c[0x0][0x218] ;  /* 0x00008600d4927625 */ /* 0x000fc800078e00b7 */
[----:B0-----:R-:W-:Y:S01]  /*0ab0*/  IMAD.WIDE.U32 R144, R208, R183, c[0x0][0x218] ;  /* 0x00008600d0907625 */ /* 0x001fe200078e00b7 */
[----:B--2---:R-:W-:-:S13]  /*0ac0*/  ISETP.GT.AND P2, PT, R182, RZ, PT ;  /* 0x000000ffb600720c */ /* 0x004fda0003f44270 */
[----:B------:R-:W-:Y:S05]  /*0ad0*/  @P2 BRA `(.L_x_916) ;  /* 0x0000022000002947 */ /* 0x000fea0003800000 */
[----:B-----5:R-:W-:Y:S02]  /*0ae0*/  ISETP.GE.AND P3, PT, R222, 0x1, PT ;  /* 0x00000001de00780c */ /* 0x020fe40003f66270 */
[----:B------:R-:W-:-:S04]  /*0af0*/  ISETP.NE.U32.AND P0, PT, RZ, c[0x0][0x218], PT ;  /* 0x00008600ff007a0c */ /* 0x000fc80003f05070 */
[----:B------:R-:W-:-:S07]  /*0b00*/  ISETP.NE.AND.EX P0, PT, RZ, c[0x0][0x21c], PT, P0 ;  /* 0x00008700ff007a0c */ /* 0x000fce0003f05300 */
[----:B------:R-:W-:-:S05]  /*0b10*/  @P3 IADD3 R180, R222, -0x1, RZ ;  /* 0xffffffffdeb43810 */ /* 0x000fca0007ffe0ff */
[----:B------:R-:W-:Y:S01]  /*0b20*/  @P3 IMAD R180, R180, c[0x0][0x168], RZ ;  /* 0x00005a00b4b43a24 */ /* 0x000fe200078e02ff */
[----:B------:R0:W5:Y:S04]  /*0b30*/  @P0 LDG.E.128 R128, [R144.64] ;  /* 0x0000000490800981 */ /* 0x000168000c1e1d00 */
[----:B------:R-:W-:Y:S01]  /*0b40*/  @P3 SHF.R.S32.HI R181, RZ, 0x1f, R180 ;  /* 0x0000001fffb53819 */ /* 0x000fe200000114b4 */
[----:B------:R-:W-:Y:S01]  /*0b50*/  IMAD.MOV.U32 R184, RZ, RZ, RZ ;  /* 0x000000ffffb87224 */ /* 0x000fe200078e00ff */
[----:B------:R1:W5:Y:S02]  /*0b60*/  @P0 LDG.E.128 R116, [R178.64] ;  /* 0x00000004b2740981 */ /* 0x000364000c1e1d00 */
[----:B------:R-:W-:Y:S02]  /*0b70*/  @P3 LEA.HI R180, R181, R180, RZ, 0x3 ;  /* 0x000000b4b5b43211 */ /* 0x000fe400078f18ff */
[----:B------:R2:W5:Y:S02]  /*0b80*/  @P0 LDG.E.128 R120, [R176.64] ;  /* 0x00000004b0780981 */ /* 0x000564000c1e1d00 */
[----:B------:R-:W-:-:S02]  /*0b90*/  @P3 LEA.HI.SX32 R184, R180, R185, 0x1d ;  /* 0x000000b9b4b83211 */ /* 0x000fc400078feaff */
[----:B------:R-:W-:Y:S01]  /*0ba0*/  @P0 IADD3 R180, R206, 0x200, RZ ;  /* 0x00000200ceb40810 */ /* 0x000fe20007ffe0ff */
[----:B------:R3:W5:Y:S01]  /*0bb0*/  @P0 LDG.E.128 R124, [R146.64] ;  /* 0x00000004927c0981 */ /* 0x000762000c1e1d00 */
[C---:B------:R-:W-:Y:S02]  /*0bc0*/  IADD3 R182, R184.reuse, 0x80, RZ ;  /* 0x00000080b8b67810 */ /* 0x040fe40007ffe0ff */
[----:B-1----:R-:W-:Y:S01]  /*0bd0*/  IADD3 R178, R184, 0x180, RZ ;  /* 0x00000180b8b27810 */ /* 0x002fe20007ffe0ff */
[----:B0-----:R-:W-:Y:S01]  /*0be0*/  @P0 IMAD.WIDE.U32 R144, R180, R183, c[0x0][0x218] ;  /* 0x00008600b4900625 */ /* 0x001fe200078e00b7 */
[C---:B------:R-:W-:Y:S02]  /*0bf0*/  IADD3 R180, R184.reuse, 0x100, RZ ;  /* 0x00000100b8b47810 */ /* 0x040fe40007ffe0ff */
[C---:B--2---:R-:W-:Y:S01]  /*0c00*/  IADD3 R176, R184.reuse, 0x200, RZ ;  /* 0x00000200b8b07810 */ /* 0x044fe20007ffe0ff */
[----:B------:R-:W-:Y:S01]  /*0c10*/  IMAD.MOV.U32 R177, RZ, RZ, 0x8 ;  /* 0x00000008ffb17424 */ /* 0x000fe200078e00ff */
[----:B------:R0:W5:Y:S03]  /*0c20*/  @P0 LDG.E.128 R132, [R144.64] ;  /* 0x0000000490840981 */ /* 0x000166000c1e1d00 */
[----:B------:R-:W-:-:S04]  /*0c30*/  IMAD.WIDE.U32 R184, R184, R177, c[0x0][0x190] ;  /* 0x00006400b8b87625 */ /* 0x000fc800078e00b1 */
[-C--:B------:R-:W-:Y:S02]  /*0c40*/  IMAD.WIDE.U32 R182, R182, R177.reuse, c[0x0][0x190] ;  /* 0x00006400b6b67625 */ /* 0x080fe400078e00b1 */
[----:B------:R-:W5:Y:S02]  /*0c50*/  LDG.E.64 R184, [R184.64] ;  /* 0x00000004b8b87981 */ /* 0x000f64000c1e1b00 */
[-C--:B------:R-:W-:Y:S02]  /*0c60*/  IMAD.WIDE.U32 R180, R180, R177.reuse, c[0x0][0x190] ;  /* 0x00006400b4b47625 */ /* 0x080fe400078e00b1 */
[----:B------:R-:W5:Y:S02]  /*0c70*/  LDG.E.64 R182, [R182.64] ;  /* 0x00000004b6b67981 */ /* 0x000f64000c1e1b00 */
[-C--:B------:R-:W-:Y:S02]  /*0c80*/  IMAD.WIDE.U32 R178, R178, R177.reuse, c[0x0][0x190] ;  /* 0x00006400b2b27625 */ /* 0x080fe400078e00b1 */
[----:B------:R-:W5:Y:S02]  /*0c90*/  LDG.E.64 R180, [R180.64] ;  /* 0x00000004b4b47981 */ /* 0x000f64000c1e1b00 */
[----:B------:R-:W-:-:S02]  /*0ca0*/  IMAD.WIDE.U32 R176, R176, R177, c[0x0][0x190] ;  /* 0x00006400b0b07625 */ /* 0x000fc400078e00b1 */
[----:B------:R-:W5:Y:S04]  /*0cb0*/  LDG.E.64 R178, [R178.64] ;  /* 0x00000004b2b27981 */ /* 0x000f68000c1e1b00 */
[----:B------:R-:W5:Y:S01]  /*0cc0*/  LDG.E.64 R176, [R176.64] ;  /* 0x00000004b0b07981 */ /* 0x000f62000c1e1b00 */
[----:B------:R-:W-:Y:S01]  /*0cd0*/  MOV R240, RZ ;  /* 0x000000ff00f07202 */ /* 0x000fe20000000f00 */
[----:B---3--:R-:W-:Y:S01]  /*0ce0*/  IMAD.MOV.U32 R146, RZ, RZ, RZ ;  /* 0x000000ffff927224 */ /* 0x008fe200078e00ff */
[----:B------:R-:W-:Y:S05]  /*0cf0*/  BRA `(.L_x_917) ;  /* 0x00001ae000007947 */ /* 0x000fea0003800000 */
.L_x_916:
[----:B------:R-:W-:Y:S01]  /*0d00*/  IADD3 R182, R182, -0x1, RZ ;  /* 0xffffffffb6b67810 */ /* 0x000fe20007ffe0ff */
[----:B------:R-:W-:Y:S01]  /*0d10*/  IMAD.WIDE.U32 R24, R216, R183, c[0x0][0x188] ;  /* 0x00006200d8187625 */ /* 0x000fe200078e00b7 */
[----:B------:R-:W2:Y:S03]  /*0d20*/  LDG.E R172, [R180.64] ;  /* 0x00000004b4ac7981 */ /* 0x000ea6000c1e1900 */
[----:B------:R-:W-:-:S02]  /*0d30*/  IMAD R182, R182, c[0x0][0x168], RZ ;  /* 0x00005a00b6b67a24 */ /* 0x000fc400078e02ff */
[C---:B------:R-:W-:Y:S01]  /*0d40*/  IMAD.WIDE.U32 R16, R206.reuse, R183, c[0x0][0x188] ;  /* 0x00006200ce107625 */ /* 0x040fe200078e00b7 */
[----:B------:R-:W3:Y:S02]  /*0d50*/  LDG.E.128 R24, [R24.64] ;  /* 0x0000000418187981 */ /* 0x000ee4000c1e1d00 */
[----:B------:R-:W-:Y:S02]  /*0d60*/  SHF.R.S32.HI R3, RZ, 0x1f, R182 ;  /* 0x0000001fff037819 */ /* 0x000fe400000114b6 */
[----:B------:R-:W-:Y:S01]  /*0d70*/  IADD3 R2, R206, 0x200, RZ ;  /* 0x00000200ce027810 */ /* 0x000fe20007ffe0ff */
[----:B------:R-:W4:Y:S01]  /*0d80*/  LDG.E.128 R16, [R16.64] ;  /* 0x0000000410107981 */ /* 0x000f22000c1e1d00 */
[----:B------:R-:W-:-:S04]  /*0d90*/  LEA.HI R182, R3, R182, RZ, 0x3 ;  /* 0x000000b603b67211 */ /* 0x000fc800078f18ff */
[----:B------:R-:W-:-:S04]  /*0da0*/  LEA.HI.SX32 R182, R182, R185, 0x1d ;  /* 0x000000b9b6b67211 */ /* 0x000fc800078feaff */
[C---:B------:R-:W-:Y:S02]  /*0db0*/  IADD3 R8, R182.reuse, 0x180, RZ ;  /* 0x00000180b6087810 */ /* 0x040fe40007ffe0ff */
[C---:B------:R-:W-:Y:S01]  /*0dc0*/  IADD3 R28, R182.reuse, 0x80, RZ ;  /* 0x00000080b61c7810 */ /* 0x040fe20007ffe0ff */
[----:B------:R-:W-:-:S04]  /*0dd0*/  IMAD.WIDE.U32 R20, R182, R183, c[0x0][0x208] ;  /* 0x00008200b6147625 */ /* 0x000fc800078e00b7 */
[----:B------:R-:W-:-:S04]  /*0de0*/  IMAD.WIDE.U32 R8, R8, R183, c[0x0][0x208] ;  /* 0x0000820008087625 */ /* 0x000fc800078e00b7 */
[-C--:B------:R-:W-:Y:S01]  /*0df0*/  IMAD.WIDE.U32 R32, R212, R183.reuse, c[0x0][0x188] ;  /* 0x00006200d4207625 */ /* 0x080fe200078e00b7 */
[----:B------:R-:W4:Y:S03]  /*0e00*/  LDG.E.128 R20, [R20.64] ;  /* 0x0000000414147981 */ /* 0x000f26000c1e1d00 */
[-C--:B------:R-:W-:Y:S01]  /*0e10*/  IMAD.WIDE.U32 R28, R28, R183.reuse, c[0x0][0x208] ;  /* 0x000082001c1c7625 */ /* 0x080fe200078e00b7 */
[----:B------:R-:W4:Y:S03]  /*0e20*/  LDG.E.128 R8, [R8.64] ;  /* 0x0000000408087981 */ /* 0x000f26000c1e1d00 */
[-C--:B------:R-:W-:Y:S01]  /*0e30*/  IMAD.WIDE.U32 R148, R208, R183.reuse, c[0x0][0x188] ;  /* 0x00006200d0947625 */ /* 0x080fe200078e00b7 */
[----:B------:R-:W-:Y:S01]  /*0e40*/  IADD3 R4, R182, 0x100, RZ ;  /* 0x00000100b6047810 */ /* 0x000fe20007ffe0ff */
[----:B------:R-:W4:Y:S02]  /*0e50*/  LDG.E.128 R28, [R28.64] ;  /* 0x000000041c1c7981 */ /* 0x000f24000c1e1d00 */
[----:B------:R-:W-:-:S02]  /*0e60*/  IMAD.WIDE.U32 R152, R2, R183, c[0x0][0x188] ;  /* 0x0000620002987625 */ /* 0x000fc400078e00b7 */
[----:B------:R-:W4:Y:S04]  /*0e70*/  LDG.E.128 R32, [R32.64] ;  /* 0x0000000420207981 */ /* 0x000f28000c1e1d00 */
[----:B------:R-:W4:Y:S01]  /*0e80*/  LDG.E.128 R148, [R148.64] ;  /* 0x0000000494947981 */ /* 0x000f22000c1e1d00 */
[----:B------:R-:W-:-:S03]  /*0e90*/  IMAD.WIDE.U32 R4, R4, R183, c[0x0][0x208] ;  /* 0x0000820004047625 */ /* 0x000fc600078e00b7 */
[----:B------:R-:W4:Y:S04]  /*0ea0*/  LDG.E.128 R152, [R152.64] ;  /* 0x0000000498987981 */ /* 0x000f28000c1e1d00 */
[----:B------:R-:W4:Y:S01]  /*0eb0*/  LDG.E.128 R4, [R4.64] ;  /* 0x0000000404047981 */ /* 0x000f22000c1e1d00 */
[----:B-----5:R-:W-:-:S13]  /*0ec0*/  ISETP.GE.AND P0, PT, R222, 0x1, PT ;  /* 0x00000001de00780c */ /* 0x020fda0003f06270 */
[----:B------:R-:W-:-:S05]  /*0ed0*/  @P0 IADD3 R3, R222, -0x1, RZ ;  /* 0xffffffffde030810 */ /* 0x000fca0007ffe0ff */
[----:B------:R-:W-:-:S05]  /*0ee0*/  @P0 IMAD R3, R3, c[0x0][0x168], RZ ;  /* 0x00005a0003030a24 */ /* 0x000fca00078e02ff */
[----:B------:R-:W-:Y:S01]  /*0ef0*/  @P0 SHF.R.S32.HI R156, RZ, 0x1f, R3 ;  /* 0x0000001fff9c0819 */ /* 0x000fe20000011403 */
[----:B------:R-:W-:-:S03]  /*0f00*/  IMAD.MOV.U32 R184, RZ, RZ, RZ ;  /* 0x000000ffffb87224 */ /* 0x000fc600078e00ff */
[----:B------:R-:W-:-:S04]  /*0f10*/  @P0 LEA.HI R156, R156, R3, RZ, 0x3 ;  /* 0x000000039c9c0211 */ /* 0x000fc800078f18ff */
[----:B------:R-:W-:Y:S02]  /*0f20*/  @P0 LEA.HI.SX32 R184, R156, R185, 0x1d ;  /* 0x000000b99cb80211 */ /* 0x000fe400078feaff */
[----:B------:R-:W-:Y:S02]  /*0f30*/  ISETP.NE.U32.AND P0, PT, RZ, c[0x0][0x218], PT ;  /* 0x00008600ff007a0c */ /* 0x000fe40003f05070 */
[----:B------:R-:W-:Y:S02]  /*0f40*/  ISETP.NE.AND P3, PT, R207, RZ, PT ;  /* 0x000000ffcf00720c */ /* 0x000fe40003f65270 */
[----:B------:R-:W-:Y:S02]  /*0f50*/  ISETP.NE.AND.EX P0, PT, RZ, c[0x0][0x21c], PT, P0 ;  /* 0x00008700ff007a0c */ /* 0x000fe40003f05300 */
[----:B------:R-:W-:-:S05]  /*0f60*/  IADD3 R12, R182, 0x200, RZ ;  /* 0x00000200b60c7810 */ /* 0x000fca0007ffe0ff */
[----:B------:R-:W-:-:S06]  /*0f70*/  IMAD.WIDE.U32 R12, R12, R183, c[0x0][0x208] ;  /* 0x000082000c0c7625 */ /* 0x000fcc00078e00b7 */
[----:B------:R-:W-:Y:S01]  /*0f80*/  @P0 IMAD.WIDE.U32 R2, R2, R183, c[0x0][0x218] ;  /* 0x0000860002020625 */ /* 0x000fe200078e00b7 */
[----:B------:R-:W4:Y:S01]  /*0f90*/  LDG.E.128 R12, [R12.64] ;  /* 0x000000040c0c7981 */ /* 0x000f22000c1e1d00 */
[----:B------:R-:W-:-:S03]  /*0fa0*/  MOV R187, 0x8 ;  /* 0x0000000800bb7802 */ /* 0x000fc60000000f00 */
[----:B------:R0:W5:Y:S04]  /*0fb0*/  @P0 LDG.E.128 R132, [R2.64] ;  /* 0x0000000402840981 */ /* 0x000168000c1e1d00 */
[----:B------:R1:W5:Y:S04]  /*0fc0*/  @P0 LDG.E.128 R116, [R178.64] ;  /* 0x00000004b2740981 */ /* 0x000368000c1e1d00 */
[----:B------:R0:W5:Y:S04]  /*0fd0*/  @P0 LDG.E.128 R120, [R176.64] ;  /* 0x00000004b0780981 */ /* 0x000168000c1e1d00 */
[----:B------:R2:W5:Y:S01]  /*0fe0*/  @P0 LDG.E.128 R124, [R146.64] ;  /* 0x00000004927c0981 */ /* 0x000562000c1e1d00 */
[----:B-1----:R-:W-:-:S03]  /*0ff0*/  IADD3 R178, R184, 0x180, RZ ;  /* 0x00000180b8b27810 */ /* 0x002fc60007ffe0ff */
[----:B------:R1:W5:Y:S01]  /*1000*/  @P0 LDG.E.128 R128, [R144.64] ;  /* 0x0000000490800981 */ /* 0x000362000c1e1d00 */
[----:B0-----:R-:W-:Y:S01]  /*1010*/  IADD3 R176, R184, 0x200, RZ ;  /* 0x00000200b8b07810 */ /* 0x001fe20007ffe0ff */
[----:B------:R-:W-:-:S04]  /*1020*/  IMAD.WIDE.U32 R178, R178, R187, c[0x0][0x190] ;  /* 0x00006400b2b27625 */ /* 0x000fc800078e00bb */
[----:B------:R-:W-:Y:S02]  /*1030*/  IMAD.WIDE.U32 R176, R176, R187, c[0x0][0x190] ;  /* 0x00006400b0b07625 */ /* 0x000fe400078e00bb */
[----:B------:R-:W5:Y:S04]  /*1040*/  LDG.E.64 R178, [R178.64] ;  /* 0x00000004b2b27981 */ /* 0x000f68000c1e1b00 */
[----:B------:R-:W5:Y:S01]  /*1050*/  LDG.E.64 R176, [R176.64] ;  /* 0x00000004b0b07981 */ /* 0x000f62000c1e1b00 */
[----:B--2---:R-:W-:Y:S02]  /*1060*/  FSEL R172, R172, RZ, !P3 ;  /* 0x000000ffacac7208 */ /* 0x004fe40005800000 */
[----:B---3--:R-:W-:Y:S02]  /*1070*/  PRMT R230, RZ, 0x5410, R24 ;  /* 0x00005410ffe67816 */ /* 0x008fe40000000018 */
[----:B----4-:R-:W-:-:S03]  /*1080*/  PRMT R233, RZ, 0x7610, R19 ;  /* 0x00007610ffe97816 */ /* 0x010fc60000000013 */
[C---:B------:R-:W-:Y:S01]  /*1090*/  FADD.FTZ R230, -R172.reuse, R230 ;  /* 0x000000e6ace67221 */ /* 0x040fe20000010100 */
[----:B------:R-:W-:Y:S02]  /*10a0*/  PRMT R237, RZ, 0x5410, R19 ;  /* 0x00005410ffed7816 */ /* 0x000fe40000000013 */
[----:B------:R-:W-:Y:S01]  /*10b0*/  PRMT R182, RZ, 0x7610, R16 ;  /* 0x00007610ffb67816 */ /* 0x000fe20000000010 */
[C---:B------:R-:W-:Y:S01]  /*10c0*/  FADD.FTZ R233, -R172.reuse, R233 ;  /* 0x000000e9ace97221 */ /* 0x040fe20000010100 */
[----:B------:R-:W-:Y:S02]  /*10d0*/  PRMT R180, RZ, 0x7610, R25 ;  /* 0x00007610ffb47816 */ /* 0x000fe40000000019 */
[--C-:B------:R-:W-:Y:S02]  /*10e0*/  PRMT R239, RZ, 0x5410, R18.reuse ;  /* 0x00005410ffef7816 */ /* 0x100fe40000000012 */
[----:B------:R-:W-:Y:S01]  /*10f0*/  PRMT R238, RZ, 0x7610, R18 ;  /* 0x00007610ffee7816 */ /* 0x000fe20000000012 */
[C---:B------:R-:W-:Y:S01]  /*1100*/  FADD.FTZ R237, -R172.reuse, R237 ;  /* 0x000000edaced7221 */ /* 0x040fe20000010100 */
[----:B------:R-:W-:Y:S01]  /*1110*/  PRMT R181, RZ, 0x5410, R16 ;  /* 0x00005410ffb57816 */ /* 0x000fe20000000010 */
[----:B------:R-:W-:Y:S01]  /*1120*/  FADD.FTZ R3, -R172, R182 ;  /* 0x000000b6ac037221 */ /* 0x000fe20000010100 */
[----:B------:R-:W-:-:S02]  /*1130*/  IADD3 R182, R184, 0x80, RZ ;  /* 0x00000080b8b67810 */ /* 0x000fc40007ffe0ff */
[--C-:B------:R-:W-:Y:S02]  /*1140*/  PRMT R163, RZ, 0x5410, R20.reuse ;  /* 0x00005410ffa37816 */ /* 0x100fe40000000014 */
[----:B------:R-:W-:Y:S02]  /*1150*/  PRMT R162, RZ, 0x7610, R20 ;  /* 0x00007610ffa27816 */ /* 0x000fe40000000014 */
[--C-:B------:R-:W-:Y:S02]  /*1160*/  PRMT R192, RZ, 0x5410, R10.reuse ;  /* 0x00005410ffc07816 */ /* 0x100fe4000000000a */
[----:B------:R-:W-:Y:S01]  /*1170*/  PRMT R193, RZ, 0x7610, R10 ;  /* 0x00007610ffc17816 */ /* 0x000fe2000000000a */
[----:B------:R-:W-:Y:S01]  /*1180*/  FMUL.FTZ R10, R205, R230 ;  /* 0x000000e6cd0a7220 */ /* 0x000fe20000410000 */
[--C-:B------:R-:W-:Y:S01]  /*1190*/  PRMT R156, RZ, 0x5410, R21.reuse ;  /* 0x00005410ff9c7816 */ /* 0x100fe20000000015 */
[----:B------:R-:W2:Y:S01]  /*11a0*/  LDL R230, [R1+0x18] ;  /* 0x0000180001e67983 */ /* 0x000ea20000100800 */
        /* <DEDUP_REMOVED lines=14> */
[----:B------:R-:W-:Y:S01]  /*1290*/  PRMT R151, RZ, 0x7610, R154 ;  /* 0x00007610ff977816 */ /* 0x000fe2000000009a */
[----:B------:R-:W-:Y:S01]  /*12a0*/  FADD.FTZ R154, -R172, R180 ;  /* 0x000000b4ac9a7221 */ /* 0x000fe20000010100 */
[--C-:B------:R-:W-:Y:S02]  /*12b0*/  PRMT R190, RZ, 0x5410, R9.reuse ;  /* 0x00005410ffbe7816 */ /* 0x100fe40000000009 */
[----:B------:R-:W-:Y:S01]  /*12c0*/  PRMT R191, RZ, 0x7610, R9 ;  /* 0x00007610ffbf7816 */ /* 0x000fe20000000009 */
[----:B------:R-:W-:Y:S01]  /*12d0*/  FMUL.FTZ R9, R205, R233 ;  /* 0x000000e9cd097220 */ /* 0x000fe20000410000 */
[----:B------:R-:W-:Y:S01]  /*12e0*/  IADD3 R180, R184, 0x100, RZ ;  /* 0x00000100b8b47810 */ /* 0x000fe20007ffe0ff */
[----:B------:R-:W3:Y:S01]  /*12f0*/  LDL R233, [R1+0x14] ;  /* 0x0000140001e97983 */ /* 0x000ee20000100800 */
[----:B------:R-:W-:Y:S01]  /*1300*/  FADD.FTZ R238, -R172, R238 ;  /* 0x000000eeacee7221 */ /* 0x000fe20000010100 */
[----:B------:R-:W-:-:S02]  /*1310*/  PRMT R188, RZ, 0x5410, R8 ;  /* 0x00005410ffbc7816 */ /* 0x000fc40000000008 */
[----:B------:R-:W-:Y:S01]  /*1320*/  PRMT R189, RZ, 0x7610, R8 ;  /* 0x00007610ffbd7816 */ /* 0x000fe20000000008 */
[----:B------:R-:W-:Y:S01]  /*1330*/  FMUL.FTZ R8, R205, R237 ;  /* 0x000000edcd087220 */ /* 0x000fe20000410000 */
[----:B------:R-:W-:Y:S01]  /*1340*/  PRMT R241, RZ, 0x5410, R17 ;  /* 0x00005410fff17816 */ /* 0x000fe20000000011 */
[----:B------:R-:W-:Y:S01]  /*1350*/  FADD.FTZ R2, -R172, R181 ;  /* 0x000000b5ac027221 */ /* 0x000fe20000010100 */
[----:B------:R-:W-:Y:S01]  /*1360*/  PRMT R240, RZ, 0x7610, R17 ;  /* 0x00007610fff07816 */ /* 0x000fe20000000011 */
[----:B------:R-:W4:Y:S01]  /*1370*/  LDL R237, [R1+0x10] ;  /* 0x0000100001ed7983 */ /* 0x000f220000100800 */
[----:B------:R-:W-:Y:S01]  /*1380*/  PRMT R175, RZ, 0x5410, R25 ;  /* 0x00005410ffaf7816 */ /* 0x000fe20000000019 */
[-C--:B------:R-:W-:Y:S01]  /*1390*/  IMAD.WIDE.U32 R184, R184, R187.reuse, c[0x0][0x190] ;  /* 0x00006400b8b87625 */ /* 0x080fe200078e00bb */
[----:B------:R-:W-:Y:S02]  /*13a0*/  PRMT R174, RZ, 0x7610, R26 ;  /* 0x00007610ffae7816 */ /* 0x000fe4000000001a */
[--C-:B------:R-:W-:Y:S01]  /*13b0*/  PRMT R158, RZ, 0x5410, R22.reuse ;  /* 0x00005410ff9e7816 */ /* 0x100fe20000000016 */
[-C--:B------:R-:W-:Y:S01]  /*13c0*/  IMAD.WIDE.U32 R182, R182, R187.reuse, c[0x0][0x190] ;  /* 0x00006400b6b67625 */ /* 0x080fe200078e00bb */
[----:B------:R-:W-:Y:S01]  /*13d0*/  PRMT R159, RZ, 0x7610, R22 ;  /* 0x00007610ff9f7816 */ /* 0x000fe20000000016 */
[----:B------:R-:W5:Y:S01]  /*13e0*/  LDG.E.64 R184, [R184.64] ;  /* 0x00000004b8b87981 */ /* 0x000f62000c1e1b00 */
[--C-:B------:R-:W-:Y:S01]  /*13f0*/  PRMT R160, RZ, 0x5410, R23.reuse ;  /* 0x00005410ffa07816 */ /* 0x100fe20000000017 */
[----:B------:R-:W-:Y:S01]  /*1400*/  IMAD.WIDE.U32 R180, R180, R187, c[0x0][0x190] ;  /* 0x00006400b4b47625 */ /* 0x000fe200078e00bb */
[----:B------:R-:W-:Y:S01]  /*1410*/  PRMT R161, RZ, 0x7610, R23 ;  /* 0x00007610ffa17816 */ /* 0x000fe20000000017 */
[----:B------:R-:W5:Y:S01]  /*1420*/  LDG.E.64 R182, [R182.64] ;  /* 0x00000004b6b67981 */ /* 0x000f62000c1e1b00 */
[----:B------:R-:W-:Y:S01]  /*1430*/  PRMT R226, RZ, 0x7610, R24 ;  /* 0x00007610ffe27816 */ /* 0x000fe20000000018 */
[----:B------:R-:W-:Y:S01]  /*1440*/  FADD.FTZ R239, -R172, R239 ;  /* 0x000000efacef7221 */ /* 0x000fe20000010100 */
        /* <DEDUP_REMOVED lines=25> */
[----:B------:R-:W-:Y:S01]  /*15e0*/  FMUL.FTZ R7, R205, R238 ;  /* 0x000000eecd077220 */ /* 0x000fe20000410000 */
[--C-:B------:R-:W-:Y:S01]  /*15f0*/  PRMT R34, RZ, 0x5410, R152.reuse ;  /* 0x00005410ff227816 */ /* 0x100fe20000000098 */
[----:B------:R-:W4:Y:S01]  /*1600*/  LDL R238, [R1+0xc] ;  /* 0x00000c0001ee7983 */ /* 0x000f220000100800 */
[----:B------:R-:W-:-:S02]  /*1610*/  PRMT R35, RZ, 0x7610, R152 ;  /* 0x00007610ff237816 */ /* 0x000fc40000000098 */
        /* <DEDUP_REMOVED lines=11> */
[----:B------:R-:W-:Y:S01]  /*16d0*/  FMUL.FTZ R6, R205, R239 ;  /* 0x000000efcd067220 */ /* 0x000fe20000410000 */
[----:B-1----:R-:W-:Y:S01]  /*16e0*/  PRMT R144, RZ, 0x5410, R4 ;  /* 0x00005410ff907816 */ /* 0x002fe20000000004 */
[----:B------:R-:W4:Y:S01]  /*16f0*/  LDL R239, [R1+0x8] ;  /* 0x0000080001ef7983 */ /* 0x000f220000100800 */
[----:B------:R-:W-:-:S02]  /*1700*/  FADD.FTZ R226, -R172, R226 ;  /* 0x000000e2ace27221 */ /* 0x000fc40000010100 */
[C---:B------:R-:W-:Y:S01]  /*1710*/  FADD.FTZ R147, -R172.reuse, R173 ;  /* 0x000000adac937221 */ /* 0x040fe20000010100 */
[----:B------:R-:W-:Y:S01]  /*1720*/  PRMT R173, RZ, 0x7610, R5 ;  /* 0x00007610ffad7816 */ /* 0x000fe20000000005 */
[C---:B------:R-:W-:Y:S01]  /*1730*/  FADD.FTZ R16, -R172.reuse, R16 ;  /* 0x00000010ac107221 */ /* 0x040fe20000010100 */
[----:B------:R-:W-:Y:S01]  /*1740*/  PRMT R145, RZ, 0x7610, R4 ;  /* 0x00007610ff917816 */ /* 0x000fe20000000004 */
[C---:B------:R-:W-:Y:S01]  /*1750*/  FADD.FTZ R17, -R172.reuse, R17 ;  /* 0x00000011ac117221 */ /* 0x040fe20000010100 */
[----:B------:R-:W5:Y:S01]  /*1760*/  LDG.E.64 R180, [R180.64] ;  /* 0x00000004b4b47981 */ /* 0x000f62000c1e1b00 */
        /* <DEDUP_REMOVED lines=16> */
[----:B------:R-:W-:-:S02]  /*1870*/  FMUL.FTZ R5, R205, R240 ;  /* 0x000000f0cd057220 */ /* 0x000fc40000410000 */
[----:B------:R-:W4:Y:S01]  /*1880*/  LDL R240, [R1+0x4] ;  /* 0x0000040001f07983 */ /* 0x000f220000100800 */
[----:B------:R-:W-:-:S03]  /*1890*/  FMUL.FTZ R4, R205, R241 ;  /* 0x000000f1cd047220 */ /* 0x000fc60000410000 */
[----:B------:R-:W4:Y:S01]  /*18a0*/  LDL R241, [R1] ;  /* 0x0000000001f17983 */ /* 0x000f220000100800 */
[--C-:B------:R-:W-:Y:S01]  /*18b0*/  PRMT R194, RZ, 0x5410, R11.reuse ;  /* 0x00005410ffc27816 */ /* 0x100fe2000000000b */
[C---:B------:R-:W-:Y:S01]  /*18c0*/  FMUL.FTZ R2, R205.reuse, R2 ;  /* 0x00000002cd027220 */ /* 0x040fe20000410000 */
[----:B------:R-:W-:Y:S01]  /*18d0*/  PRMT R195, RZ, 0x7610, R11 ;  /* 0x00007610ffc37816 */ /* 0x000fe2000000000b */
[C---:B------:R-:W-:Y:S01]  /*18e0*/  FMUL.FTZ R11, R205.reuse, R226 ;  /* 0x000000e2cd0b7220 */ /* 0x040fe20000410000 */
[--C-:B------:R-:W-:Y:S02]  /*18f0*/  PRMT R198, RZ, 0x5410, R13.reuse ;  /* 0x00005410ffc67816 */ /* 0x100fe4000000000d */
[----:B------:R-:W-:Y:S01]  /*1900*/  PRMT R199, RZ, 0x7610, R13 ;  /* 0x00007610ffc77816 */ /* 0x000fe2000000000d */
[C---:B------:R-:W-:Y:S01]  /*1910*/  FMUL.FTZ R13, R205.reuse, R154 ;  /* 0x0000009acd0d7220 */ /* 0x040fe20000410000 */
[--C-:B------:R-:W-:Y:S01]  /*1920*/  PRMT R196, RZ, 0x5410, R12.reuse ;  /* 0x00005410ffc47816 */ /* 0x100fe2000000000c */
[C---:B------:R-:W-:Y:S01]  /*1930*/  FMUL.FTZ R3, R205.reuse, R3 ;  /* 0x00000003cd037220 */ /* 0x040fe20000410000 */
[----:B------:R-:W-:Y:S01]  /*1940*/  PRMT R197, RZ, 0x7610, R12 ;  /* 0x00007610ffc57816 */ /* 0x000fe2000000000c */
[----:B------:R-:W-:Y:S01]  /*1950*/  FFMA.FTZ R112, R2, R163, R112 ;  /* 0x000000a302707223 */ /* 0x000fe20000010070 */
[----:B------:R-:W-:Y:S01]  /*1960*/  PRMT R202, RZ, 0x5410, R15 ;  /* 0x00005410ffca7816 */ /* 0x000fe2000000000f */
[----:B------:R-:W-:Y:S01]  /*1970*/  FADD.FTZ R56, R56, R163 ;  /* 0x000000a338387221 */ /* 0x000fe20000010000 */
[----:B------:R-:W-:Y:S01]  /*1980*/  PRMT R203, RZ, 0x7610, R15 ;  /* 0x00007610ffcb7816 */ /* 0x000fe2000000000f */
[----:B------:R-:W-:-:S02]  /*1990*/  FMUL.FTZ R12, R205, R155 ;  /* 0x0000009bcd0c7220 */ /* 0x000fc40000410000 */
[----:B------:R-:W-:Y:S02]  /*19a0*/  FMUL.FTZ R15, R205, R146 ;  /* 0x00000092cd0f7220 */ /* 0x000fe40000410000 */
[----:B------:R-:W-:Y:S02]  /*19b0*/  FFMA.FTZ R105, R11, R170, R105 ;  /* 0x000000aa0b697223 */ /* 0x000fe40000010069 */
[----:B------:R-:W-:Y:S01]  /*19c0*/  FADD.FTZ R65, R65, R170 ;  /* 0x000000aa41417221 */ /* 0x000fe20000010000 */
[--C-:B------:R-:W-:Y:S01]  /*19d0*/  PRMT R200, RZ, 0x5410, R14.reuse ;  /* 0x00005410ffc87816 */ /* 0x100fe2000000000e */
[----:B------:R-:W-:Y:S01]  /*19e0*/  FFMA.FTZ R113, R3, R162, R113 ;  /* 0x000000a203717223 */ /* 0x000fe20000010071 */
[----:B------:R-:W-:Y:S01]  /*19f0*/  PRMT R201, RZ, 0x7610, R14 ;  /* 0x00007610ffc97816 */ /* 0x000fe2000000000e */
[----:B------:R-:W-:Y:S02]  /*1a00*/  FADD.FTZ R57, R57, R162 ;  /* 0x000000a239397221 */ /* 0x000fe40000010000 */
[----:B------:R-:W-:-:S02]  /*1a10*/  FMUL.FTZ R14, R205, R147 ;  /* 0x00000093cd0e7220 */ /* 0x000fc40000410000 */
[----:B------:R-:W-:Y:S02]  /*1a20*/  FFMA.FTZ R114, R4, R156, R114 ;  /* 0x0000009c04727223 */ /* 0x000fe40000010072 */
[----:B------:R-:W-:Y:S02]  /*1a30*/  FADD.FTZ R58, R58, R156 ;  /* 0x0000009c3a3a7221 */ /* 0x000fe40000010000 */
[----:B------:R-:W-:Y:S02]  /*1a40*/  FFMA.FTZ R104, R10, R171, R104 ;  /* 0x000000ab0a687223 */ /* 0x000fe40000010068 */
[----:B------:R-:W-:Y:S02]  /*1a50*/  FADD.FTZ R64, R64, R171 ;  /* 0x000000ab40407221 */ /* 0x000fe40000010000 */
[----:B------:R-:W-:Y:S02]  /*1a60*/  FFMA.FTZ R115, R5, R157, R115 ;  /* 0x0000009d05737223 */ /* 0x000fe40000010073 */
[----:B------:R-:W-:-:S02]  /*1a70*/  FADD.FTZ R59, R59, R157 ;  /* 0x0000009d3b3b7221 */ /* 0x000fc40000010000 */
[C---:B------:R-:W-:Y:S02]  /*1a80*/  FMUL.FTZ R18, R205.reuse, R18 ;  /* 0x00000012cd127220 */ /* 0x040fe40000410000 */
[----:B------:R-:W-:Y:S02]  /*1a90*/  FFMA.FTZ R108, R6, R158, R108 ;  /* 0x0000009e066c7223 */ /* 0x000fe4000001006c */
        /* <DEDUP_REMOVED lines=11> */
[----:B------:R-:W-:Y:S02]  /*1b50*/  FADD.FTZ R63, R63, R161 ;  /* 0x000000a13f3f7221 */ /* 0x000fe40000010000 */
[----:B------:R-:W-:Y:S02]  /*1b60*/  FMUL.FTZ R161, R252, R161 ;  /* 0x000000a1fca17220 */ /* 0x000fe40000410000 */
[-C--:B------:R-:W-:Y:S02]  /*1b70*/  FFMA.FTZ R106, R12, R164.reuse, R106 ;  /* 0x000000a40c6a7223 */ /* 0x080fe4000001006a */
[----:B------:R-:W-:Y:S02]  /*1b80*/  FADD.FTZ R66, R66, R164 ;  /* 0x000000a442427221 */ /* 0x000fe40000010000 */
[----:B------:R-:W-:-:S02]  /*1b90*/  FMUL.FTZ R164, R249, R164 ;  /* 0x000000a4f9a47220 */ /* 0x000fc40000410000 */
[-C--:B------:R-:W-:Y:S02]  /*1ba0*/  FFMA.FTZ R107, R13, R165.reuse, R107 ;  /* 0x000000a50d6b7223 */ /* 0x080fe4000001006b */
[----:B------:R-:W-:Y:S02]  /*1bb0*/  FADD.FTZ R67, R67, R165 ;  /* 0x000000a543437221 */ /* 0x000fe40000010000 */
[----:B------:R-:W-:Y:S02]  /*1bc0*/  FMUL.FTZ R165, R248, R165 ;  /* 0x000000a5f8a57220 */ /* 0x000fe40000410000 */
[-C--:B------:R-:W-:Y:S02]  /*1bd0*/  FFMA.FTZ R100, R14, R166.reuse, R100 ;  /* 0x000000a60e647223 */ /* 0x080fe40000010064 */
[----:B------:R-:W-:Y:S02]  /*1be0*/  FADD.FTZ R68, R68, R166 ;  /* 0x000000a644447221 */ /* 0x000fe40000010000 */
[----:B------:R-:W-:-:S02]  /*1bf0*/  FMUL.FTZ R166, R247, R166 ;  /* 0x000000a6f7a67220 */ /* 0x000fc40000410000 */
[----:B------:R-:W-:Y:S02]  /*1c00*/  FMUL.FTZ R16, R205, R16 ;  /* 0x00000010cd107220 */ /* 0x000fe40000410000 */
[----:B------:R-:W-:Y:S02]  /*1c10*/  FFMA.FTZ R101, R15, R167, R101 ;  /* 0x000000a70f657223 */ /* 0x000fe40000010065 */
[----:B--2---:R-:W-:Y:S02]  /*1c20*/  FMUL.FTZ R154, R230, R163 ;  /* 0x000000a3e69a7220 */ /* 0x004fe40000410000 */
[----:B------:R-:W-:Y:S02]  /*1c30*/  FMUL.FTZ R163, R250, R170 ;  /* 0x000000aafaa37220 */ /* 0x000fe40000410000 */
[----:B------:R-:W-:Y:S02]  /*1c40*/  FADD.FTZ R146, RZ, R154 ;  /* 0x0000009aff927221 */ /* 0x000fe40000010000 */
[----:B------:R-:W-:-:S02]  /*1c50*/  FFMA.FTZ R170, R2, R154, RZ ;  /* 0x0000009a02aa7223 */ /* 0x000fc400000100ff */
[----:B---3--:R-:W-:Y:S02]  /*1c60*/  FMUL.FTZ R155, R233, R162 ;  /* 0x000000a2e99b7220 */ /* 0x008fe40000410000 */
[----:B------:R-:W-:Y:S02]  /*1c70*/  FMUL.FTZ R162, R251, R171 ;  /* 0x000000abfba27220 */ /* 0x000fe40000410000 */
[----:B------:R-:W-:Y:S02]  /*1c80*/  FADD.FTZ R147, R146, R155 ;  /* 0x0000009b92937221 */ /* 0x000fe40000010000 */
[----:B------:R-:W-:Y:S02]  /*1c90*/  FFMA.FTZ R171, R3, R155, R170 ;  /* 0x0000009b03ab7223 */ /* 0x000fe400000100aa */
[----:B----4-:R-:W-:-:S04]  /*1ca0*/  FMUL.FTZ R156, R237, R156 ;  /* 0x0000009ced9c7220 */ /* 0x010fc80000410000 */
[----:B------:R-:W-:Y:S02]  /*1cb0*/  FADD.FTZ R146, R147, R156 ;  /* 0x0000009c93927221 */ /* 0x000fe40000010000 */
[----:B------:R-:W-:Y:S02]  /*1cc0*/  FFMA.FTZ R170, R4, R156, R171 ;  /* 0x0000009c04aa7223 */ /* 0x000fe400000100ab */
[----:B------:R-:W-:Y:S02]  /*1cd0*/  FADD.FTZ R69, R69, R167 ;  /* 0x000000a745457221 */ /* 0x000fe40000010000 */
[----:B------:R-:W-:Y:S02]  /*1ce0*/  FMUL.FTZ R167, R246, R167 ;  /* 0x000000a7f6a77220 */ /* 0x000fe40000410000 */
[----:B------:R-:W-:-:S04]  /*1cf0*/  FMUL.FTZ R157, R238, R157 ;  /* 0x0000009dee9d7220 */ /* 0x000fc80000410000 */
[----:B------:R-:W-:Y:S02]  /*1d00*/  FADD.FTZ R147, R146, R157 ;  /* 0x0000009d92937221 */ /* 0x000fe40000010000 */
[----:B------:R-:W-:Y:S02]  /*1d10*/  FFMA.FTZ R171, R5, R157, R170 ;  /* 0x0000009d05ab7223 */ /* 0x000fe400000100aa */
[----:B------:R-:W-:Y:S02]  /*1d20*/  FMUL.FTZ R170, R243, R144 ;  /* 0x00000090f3aa7220 */ /* 0x000fe40000410000 */
[----:B------:R-:W-:-:S04]  /*1d30*/  FMUL.FTZ R158, R239, R158 ;  /* 0x0000009eef9e7220 */ /* 0x000fc80000410000 */
[----:B------:R-:W-:Y:S02]  /*1d40*/  FADD.FTZ R144, R147, R158 ;  /* 0x0000009e93907221 */ /* 0x000fe40000010000 */
[----:B------:R-:W-:Y:S02]  /*1d50*/  FFMA.FTZ R146, R6, R158, R171 ;  /* 0x0000009e06927223 */ /* 0x000fe400000100ab */
[----:B------:R-:W-:Y:S02]  /*1d60*/  FMUL.FTZ R171, R242, R145 ;  /* 0x00000091f2ab7220 */ /* 0x000fe40000410000 */
        /* <DEDUP_REMOVED lines=18> */
[----:B------:R-:W-:Y:S02]  /*1e90*/  FMUL.FTZ R17, R205, R17 ;  /* 0x00000011cd117220 */ /* 0x000fe40000410000 */
        /* <DEDUP_REMOVED lines=10> */
[----:B------:R-:W-:Y:S02]  /*1f40*/  FADD.FTZ R145, R144, R169 ;  /* 0x000000a990917221 */ /* 0x000fe40000010000 */
[----:B------:R-:W-:Y:S02]  /*1f50*/  FFMA.FTZ R147, R17, R169, R146 ;  /* 0x000000a911937223 */ /* 0x000fe40000010092 */
[----:B------:R-:W-:Y:S02]  /*1f60*/  FMUL.FTZ R20, R205, R20 ;  /* 0x00000014cd147220 */ /* 0x000fe40000410000 */
[----:B------:R-:W-:-:S02]  /*1f70*/  FADD.FTZ R144, R145, R170 ;  /* 0x000000aa91907221 */ /* 0x000fc40000010000 */
[----:B------:R-:W-:Y:S02]  /*1f80*/  FFMA.FTZ R146, R18, R170, R147 ;  /* 0x000000aa12927223 */ /* 0x000fe40000010093 */
[----:B------:R-:W-:Y:S02]  /*1f90*/  FMUL.FTZ R21, R205, R21 ;  /* 0x00000015cd157220 */ /* 0x000fe40000410000 */
[-C--:B------:R-:W-:Y:S02]  /*1fa0*/  FFMA.FTZ R98, R20, R172.reuse, R98 ;  /* 0x000000ac14627223 */ /* 0x080fe40000010062 */
[----:B------:R-:W-:Y:S02]  /*1fb0*/  FADD.FTZ R74, R74, R172 ;  /* 0x000000ac4a4a7221 */ /* 0x000fe40000010000 */
        /* <DEDUP_REMOVED lines=128> */
[----:B------:R-:W-:Y:S02]  /*27c0*/  FADD.FTZ R240, R240, R203 ;  /* 0x000000cbf0f07221 */ /* 0x000fe40000010000 */
[----:B------:R-:W-:Y:S02]  /*27d0*/  FFMA.FTZ R146, R153, R203, R146 ;  /* 0x000000cb99927223 */ /* 0x000fe40000010092 */
.L_x_917:
[----:B0-----:R-:W-:Y:S05]  /*27e0*/  BSYNC B0 ;  /* 0x0000000000007941 */ /* 0x001fea0003800000 */
.L_x_915:
[----:B------:R-:W0:Y:S01]  /*27f0*/  S2R R239, SR_TID.X ;  /* 0x0000000000ef7919 */ /* 0x000e220000002100 */
[----:B------:R-:W-:Y:S01]  /*2800*/  LOP3.LUT P3, RZ, R204, 0xff, RZ, 0xc0, !PT ;  /* 0x000000ffccff7812 */ /* 0x000fe2000786c0ff */
[----:B-----5:R-:W-:Y:S01]  /*2810*/  IMAD.MOV.U32 R145, RZ, RZ, R182 ;  /* 0x000000ffff917224 */ /* 0x020fe200078e00b6 */
[----:B------:R-:W-:Y:S01]  /*2820*/  MOV R144, R180 ;  /* 0x000000b400907202 */ /* 0x000fe20000000f00 */
[----:B------:R-:W-:-:S03]  /*2830*/  IMAD.MOV.U32 R147, RZ, RZ, R184 ;  /* 0x000000ffff937224 */ /* 0x000fc600078e00b8 */
[----:B------:R-:W-:Y:S01]  /*2840*/  PRMT R237, R145, 0x7610, R237 ;  /* 0x0000761091ed7816 */ /* 0x000fe200000000ed */
[----:B------:R-:W-:Y:S01]  /*2850*/  IMAD.MOV.U32 R145, RZ, RZ, R178 ;  /* 0x000000ffff917224 */ /* 0x000fe200078e00b2 */
[----:B------:R-:W-:Y:S01]  /*2860*/  PRMT R233, R144, 0x7610, R233 ;  /* 0x0000761090e97816 */ /* 0x000fe200000000e9 */
[----:B------:R-:W-:Y:S01]  /*2870*/  IMAD.MOV.U32 R144, RZ, RZ, R176 ;  /* 0x000000ffff907224 */ /* 0x000fe200078e00b0 */
[----:B------:R-:W-:Y:S02]  /*2880*/  PRMT R238, R147, 0x7610, R238 ;  /* 0x0000761093ee7816 */ /* 0x000fe400000000ee */
[----:B------:R-:W-:Y:S02]  /*2890*/  PRMT R230, R145, 0x7610, R230 ;  /* 0x0000761091e67816 */ /* 0x000fe400000000e6 */
[----:B------:R-:W-:Y:S02]  /*28a0*/  PRMT R226, R144, 0x7610, R226 ;  /* 0x0000761090e27816 */ /* 0x000fe400000000e2 */
[----:B0-----:R-:W-:-:S02]  /*28b0*/  LOP3.LUT P0, RZ, R239, 0x1f, RZ, 0xc0, !PT ;  /* 0x0000001fefff7812 */ /* 0x001fc4000780c0ff */
[----:B------:R-:W-:-:S04]  /*28c0*/  SHF.R.U32.HI R239, RZ, 0x5, R239 ;  /* 0x00000005ffef7819 */ /* 0x000fc800000116ef */
[----:B------:R-:W-:-:S04]  /*28d0*/  LOP3.LUT R239, R239, 0x7fffffc, RZ, 0xc0, !PT ;  /* 0x07fffffcefef7812 */ /* 0x000fc800078ec0ff */
[----:B------:R-:W-:Y:S01]  /*28e0*/  @!P3 IADD3 R239, R239, 0x4, RZ ;  /* 0x00000004efefb810 */ /* 0x000fe20007ffe0ff */
[----:B------:R-:W-:Y:S05]  /*28f0*/  BRA.DIV ~URZ, `(.L_x_918) ;  /* 0x00003f027f007947 */ /* 0x000fea000b800000 */
[----:B------:R0:W1:Y:S02]  /*2900*/  SHFL.DOWN PT, R241, R240, 0x10, 0x1f ;  /* 0x0a001f00f0f17f89 */ /* 0x00006400000e0000 */
.L_x_1041:
        /* <DEDUP_REMOVED lines=12> */
[----:B------:R-:W0:Y:S02]  /*29d0*/  SHFL.DOWN PT, R144, R240, 0x2, 0x1f ;  /* 0x08401f00f0907f89 */ /* 0x000e2400000e0000 */
[----:B0-----:R-:W-:Y:S02]  /*29e0*/  FADD.FTZ R240, R240, R144 ;  /* 0x00000090f0f07221 */ /* 0x001fe40000010000 */
[----:B------:R-:W0:Y:S04]  /*29f0*/  SHFL.DOWN PT, R144, R146, 0x2, 0x1f ;  /* 0x08401f0092907f89 */ /* 0x000e2800000e0000 */
[----:B------:R1:W2:Y:S01]  /*2a00*/  SHFL.DOWN PT, R241, R240, 0x1, 0x1f ;  /* 0x08201f00f0f17f89 */ /* 0x0002a200000e0000 */
[----:B0-----:R-:W-:-:S05]  /*2a10*/  FADD.FTZ R146, R146, R144 ;  /* 0x0000009092927221 */ /* 0x001fca0000010000 */
[----:B------:R1:W0:Y:S02]  /*2a20*/  SHFL.DOWN PT, R145, R146, 0x1, 0x1f ;  /* 0x08201f0092917f89 */ /* 0x00022400000e0000 */
.L_x_1042:
[----:B--2---:R-:W2:Y:S01]  /*2a30*/  S2R R144, SR_TID.X ;  /* 0x0000000000907919 */ /* 0x004ea20000002100 */
[----:B0-----:R-:W-:Y:S01]  /*2a40*/  FADD.FTZ R145, R145, R146 ;  /* 0x0000009291917221 */ /* 0x001fe20000010000 */
[----:B------:R-:W-:Y:S01]  /*2a50*/  ISETP.GE.AND P3, PT, R222, 0x1, PT ;  /* 0x00000001de00780c */ /* 0x000fe20003f66270 */
[----:B------:R-:W-:Y:S01]  /*2a60*/  WARPSYNC 0xffffffff ;  /* 0xffffffff00007948 */ /* 0x000fe20003800000 */
[----:B------:R-:W-:Y:S01]  /*2a70*/  BSSY B0, `(.L_x_920) ;  /* 0x000002f000007945 */ /* 0x000fe20003800000 */
[----:B--2---:R-:W-:Y:S01]  /*2a80*/  SHF.R.U32.HI R147, RZ, 0x5, R144 ;  /* 0x00000005ff937819 */ /* 0x004fe20000011690 */
[----:B------:R-:W-:-:S03]  /*2a90*/  FADD.FTZ R144, R241, R240 ;  /* 0x000000f0f1907221 */ /* 0x000fc60000010000 */
[----:B-1----:R-:W-:Y:S02]  /*2aa0*/  @!P0 LOP3.LUT R146, R147, 0x3, RZ, 0xc0, !PT ;  /* 0x0000000393928812 */ /* 0x002fe400078ec0ff */
[----:B------:R-:W0:Y:S02]  /*2ab0*/  S2R R147, SR_TID.X ;  /* 0x0000000000937919 */ /* 0x000e240000002100 */
[----:B------:R-:W-:-:S05]  /*2ac0*/  @!P0 IADD3 R146, R239, R146, RZ ;  /* 0x00000092ef928210 */ /* 0x000fca0007ffe0ff */
[----:B------:R1:W-:Y:S02]  /*2ad0*/  @!P0 STS.64 [R146.X8+0x5000], R144 ;  /* 0x0050009092008388 */ /* 0x0003e40000008a00 */
[----:B-1----:R-:W-:Y:S01]  /*2ae0*/  @P3 IADD3 R144, R222, -0x1, RZ ;  /* 0xffffffffde903810 */ /* 0x002fe20007ffe0ff */
[----:B------:R-:W-:-:S04]  /*2af0*/  IMAD.MOV.U32 R222, RZ, RZ, RZ ;  /* 0x000000ffffde7224 */ /* 0x000fc800078e00ff */
[----:B------:R-:W-:-:S05]  /*2b00*/  @P3 IMAD R144, R144, c[0x0][0x168], RZ ;  /* 0x00005a0090903a24 */ /* 0x000fca00078e02ff */
[----:B------:R-:W-:-:S04]  /*2b10*/  @P3 SHF.R.S32.HI R145, RZ, 0x1f, R144 ;  /* 0x0000001fff913819 */ /* 0x000fc80000011490 */
[----:B------:R-:W-:Y:S02]  /*2b20*/  @P3 LEA.HI R144, R145, R144, RZ, 0x3 ;  /* 0x0000009091903211 */ /* 0x000fe400078f18ff */
[----:B0-----:R-:W-:-:S04]  /*2b30*/  @P3 LOP3.LUT R145, R147, 0x7f, RZ, 0xc0, !PT ;  /* 0x0000007f93913812 */ /* 0x001fc800078ec0ff */
[----:B------:R-:W-:Y:S01]  /*2b40*/  @P3 LEA.HI.SX32 R222, R144, R145, 0x1d ;  /* 0x0000009190de3211 */ /* 0x000fe200078feaff */
[----:B------:R-:W-:Y:S06]  /*2b50*/  BAR.SYNC.DEFER_BLOCKING 0x0 ;  /* 0x0000000000007b1d */ /* 0x000fec0000010000 */
[----:B------:R-:W0:Y:S02]  /*2b60*/  LDS.128 R144, [R239.X8+0x5000] ;  /* 0x00500000ef907984 */ /* 0x000e240000008c00 */
[----:B0-----:R-:W-:Y:S02]  /*2b70*/  FADD.FTZ R144, RZ, R144 ;  /* 0x00000090ff907221 */ /* 0x001fe40000010000 */
[----:B------:R-:W-:-:S02]  /*2b80*/  FADD.FTZ R145, RZ, R145 ;  /* 0x00000091ff917221 */ /* 0x000fc40000010000 */
[----:B------:R-:W-:Y:S02]  /*2b90*/  FADD.FTZ R240, R146, R144 ;  /* 0x0000009092f07221 */ /* 0x000fe40000010000 */
[----:B------:R-:W-:Y:S02]  /*2ba0*/  FADD.FTZ R241, R147, R145 ;  /* 0x0000009193f17221 */ /* 0x000fe40000010000 */
[----:B------:R-:W0:Y:S02]  /*2bb0*/  LDS.128 R144, [R239.X8+0x5010] ;  /* 0x00501000ef907984 */ /* 0x000e240000008c00 */
[----:B0-----:R-:W-:Y:S02]  /*2bc0*/  FADD.FTZ R144, R240, R144 ;  /* 0x00000090f0907221 */ /* 0x001fe40000010000 */
[----:B------:R-:W-:Y:S02]  /*2bd0*/  FADD.FTZ R145, R241, R145 ;  /* 0x00000091f1917221 */ /* 0x000fe40000010000 */
[----:B------:R-:W-:-:S02]  /*2be0*/  FADD.FTZ R146, R146, R144 ;  /* 0x0000009092927221 */ /* 0x000fc40000010000 */
[----:B------:R-:W-:Y:S02]  /*2bf0*/  FADD.FTZ R147, R147, R145 ;  /* 0x0000009193937221 */ /* 0x000fe40000010000 */
[----:B------:R-:W-:Y:S02]  /*2c00*/  FMUL.FTZ R146, R146, c[0x0][0x1e0] ;  /* 0x0000780092927a20 */ /* 0x000fe40000410000 */
[----:B------:R-:W-:Y:S01]  /*2c10*/  FMUL.FTZ R147, R147, c[0x0][0x1e0] ;  /* 0x0000780093937a20 */ /* 0x000fe20000410000 */
        /* <DEDUP_REMOVED lines=9> */
.L_x_921:
        /* <DEDUP_REMOVED lines=9> */
[----:B------:R-:W-:-:S05]  /*2d40*/  @P4 PRMT R145, RZ, 0x5410, R116 ;  /* 0x00005410ff914816 */ /* 0x000fca0000000074 */
[----:B------:R-:W-:Y:S02]  /*2d50*/  @P4 FADD.FTZ R144, R144, R145 ;  /* 0x0000009190904221 */ /* 0x000fe40000010000 */
.L_x_922:
[----:B------:R-:W-:Y:S05]  /*2d60*/  BSYNC B0 ;  /* 0x0000000000007941 */ /* 0x000fea0003800000 */
.L_x_920:
[----:B------:R-:W-:Y:S01]  /*2d70*/  ISETP.NE.U32.AND P0, PT, RZ, c[0x0][0x258], PT ;  /* 0x00009600ff007a0c */ /* 0x000fe20003f05070 */
[----:B------:R-:W-:Y:S01]  /*2d80*/  BSSY B0, `(.L_x_923) ;  /* 0x0000016000007945 */ /* 0x000fe20003800000 */
[----:B------:R-:W-:Y:S02]  /*2d90*/  @P3 LOP3.LUT P5, RZ, R238, 0xff, RZ, 0xc0, !PT ;  /* 0x000000ffeeff3812 */ /* 0x000fe400078ac0ff */
        /* <DEDUP_REMOVED lines=13> */
.L_x_924:
[----:B------:R-:W-:-:S04]  /*2e70*/  ISETP.NE.AND P5, PT, R207, RZ, PT ;  /* 0x000000ffcf00720c */ /* 0x000fc80003fa5270 */
[----:B------:R-:W-:-:S05]  /*2e80*/  FSEL R144, R146, RZ, !P5 ;  /* 0x000000ff92907208 */ /* 0x000fca0006800000 */
[----:B------:R-:W-:-:S04]  /*2e90*/  FFMA.FTZ R144, R3, R147, R144 ;  /* 0x0000009303907223 */ /* 0x000fc80000010090 */
[----:B------:R-:W-:-:S04]  /*2ea0*/  FADD.FTZ R144, R155, -R144 ;  /* 0x800000909b907221 */ /* 0x000fc80000010000 */
[----:B------:R-:W-:Y:S01]  /*2eb0*/  FMUL.FTZ R145, R205, R144 ;  /* 0x00000090cd917220 */ /* 0x000fe20000410000 */
[----:B------:R-:W-:-:S05]  /*2ec0*/  @P4 PRMT R144, RZ, 0x7610, R116 ;  /* 0x00007610ff904816 */ /* 0x000fca0000000074 */
[----:B------:R-:W-:Y:S02]  /*2ed0*/  @P4 FADD.FTZ R145, R145, R144 ;  /* 0x0000009091914221 */ /* 0x000fe40000010000 */
.L_x_925:
[----:B------:R-:W-:Y:S05]  /*2ee0*/  BSYNC B0 ;  /* 0x0000000000007941 */ /* 0x000fea0003800000 */
.L_x_923:
        /* <DEDUP_REMOVED lines=14> */
.L_x_927:
[----:B------:R-:W-:-:S04]  /*2fd0*/  ISETP.NE.AND P5, PT, R207, RZ, PT ;  /* 0x000000ffcf00720c */ /* 0x000fc80003fa5270 */
[----:B------:R-:W-:-:S05]  /*2fe0*/  FSEL R144, R146, RZ, !P5 ;  /* 0x000000ff92907208 */ /* 0x000fca0006800000 */
[----:B------:R-:W-:-:S04]  /*2ff0*/  FFMA.FTZ R144, R4, R147, R144 ;  /* 0x0000009304907223 */ /* 0x000fc80000010090 */
[----:B------:R-:W-:-:S04]  /*3000*/  FADD.FTZ R144, R156, -R144 ;  /* 0x800000909c907221 */ /* 0x000fc80000010000 */
[----:B------:R-:W-:Y:S01]  /*3010*/  FMUL.FTZ R145, R205, R144 ;  /* 0x00000090cd917220 */ /* 0x000fe20000410000 */
[----:B------:R-:W-:-:S05]  /*3020*/  @P4 PRMT R144, RZ, 0x5410, R117 ;  /* 0x00005410ff904816 */ /* 0x000fca0000000075 */
[----:B------:R-:W-:Y:S02]  /*3030*/  @P4 FADD.FTZ R145, R145, R144 ;  /* 0x0000009091914221 */ /* 0x000fe40000010000 */
.L_x_928:
[----:B------:R-:W-:Y:S05]  /*3040*/  BSYNC B0 ;  /* 0x0000000000007941 */ /* 0x000fea0003800000 */
.L_x_926:
        /* <DEDUP_REMOVED lines=14> */
.L_x_930:
[----:B------:R-:W-:-:S04]  /*3130*/  ISETP.NE.AND P5, PT, R207, RZ, PT ;  /* 0x000000ffcf00720c */ /* 0x000fc80003fa5270 */
[----:B------:R-:W-:-:S05]  /*3140*/  FSEL R144, R146, RZ, !P5 ;  /* 0x000000ff92907208 */ /* 0x000fca0006800000 */
[----:B------:R-:W-:-:S04]  /*3150*/  FFMA.FTZ R144, R5, R147, R144 ;  /* 0x0000009305907223 */ /* 0x000fc80000010090 */
[----:B------:R-:W-:-:S04]  /*3160*/  FADD.FTZ R144, R157, -R144 ;  /* 0x800000909d907221 */ /* 0x000fc80000010000 */
[----:B------:R-:W-:Y:S01]  /*3170*/  FMUL.FTZ R145, R205, R144 ;  /* 0x00000090cd917220 */ /* 0x000fe20000410000 */
[----:B------:R-:W-:-:S05]  /*3180*/  @P4 PRMT R144, RZ, 0x7610, R117 ;  /* 0x00007610ff904816 */ /* 0x000fca0000000075 */
[----:B------:R-:W-:Y:S02]  /*3190*/  @P4 FADD.FTZ R145, R145, R144 ;  /* 0x0000009091914221 */ /* 0x000fe40000010000 */
.L_x_931:
[----:B------:R-:W-:Y:S05]  /*31a0*/  BSYNC B0 ;  /* 0x0000000000007941 */ /* 0x000fea0003800000 */
.L_x_929:
        /* <DEDUP_REMOVED lines=14> */
.L_x_933:
[----:B------:R-:W-:-:S04]  /*3290*/  ISETP.NE.AND P5, PT, R207, RZ, PT ;  /* 0x000000ffcf00720c */ /* 0x000fc80003fa5270 */
[----:B------:R-:W-:-:S05]  /*32a0*/  FSEL R144, R146, RZ, !P5 ;  /* 0x000000ff92907208 */ /* 0x000fca0006800000 */
[----:B------:R-:W-:-:S04]  /*32b0*/  FFMA.FTZ R144, R6, R147, R144 ;  /* 0x0000009306907223 */ /* 0x000fc80000010090 */
[----:B------:R-:W-:-:S04]  /*32c0*/  FADD.FTZ R144, R158, -R144 ;  /* 0x800000909e907221 */ /* 0x000fc80000010000 */
[----:B------:R-:W-:Y:S01]  /*32d0*/  FMUL.FTZ R145, R205, R144 ;  /* 0x00000090cd917220 */ /* 0x000fe20000410000 */
[----:B------:R-:W-:-:S05]  /*32e0*/  @P4 PRMT R144, RZ, 0x5410, R118 ;  /* 0x00005410ff904816 */ /* 0x000fca0000000076 */
[----:B------:R-:W-:Y:S02]  /*32f0*/  @P4 FADD.FTZ R145, R145, R144 ;  /* 0x0000009091914221 */ /* 0x000fe40000010000 */
.L_x_934:
[----:B------:R-:W-:Y:S05]  /*3300*/  BSYNC B0 ;  /* 0x0000000000007941 */ /* 0x000fea0003800000 */
.L_x_932:
        /* <DEDUP_REMOVED lines=14> */
.L_x_936:
[----:B------:R-:W-:-:S04]  /*33f0*/  ISETP.NE.AND P5, PT, R207, RZ, PT ;  /* 0x000000ffcf00720c */ /* 0x000fc80003fa5270 */
[----:B------:R-:W-:-:S05]  /*3400*/  FSEL R144, R146, RZ, !P5 ;  /* 0x000000ff92907208 */ /* 0x000fca0006800000 */
[----:B------:R-:W-:-:S04]  /*3410*/  FFMA.FTZ R144, R7, R147, R144 ;  /* 0x0000009307907223 */ /* 0x000fc80000010090 */
[----:B------:R-:W-:-:S04]  /*3420*/  FADD.FTZ R144, R159, -R144 ;  /* 0x800000909f907221 */ /* 0x000fc80000010000 */
[----:B------:R-:W-:Y:S01]  /*3430*/  FMUL.FTZ R145, R205, R144 ;  /* 0x00000090cd917220 */ /* 0x000fe20000410000 */
[----:B------:R-:W-:-:S05]  /*3440*/  @P4 PRMT R144, RZ, 0x7610, R118 ;  /* 0x00007610ff904816 */ /* 0x000fca0000000076 */
[----:B------:R-:W-:Y:S02]  /*3450*/  @P4 FADD.FTZ R145, R145, R144 ;  /* 0x0000009091914221 */ /* 0x000fe40000010000 */
.L_x_937:
[----:B------:R-:W-:Y:S05]  /*3460*/  BSYNC B0 ;  /* 0x0000000000007941 */ /* 0x000fea0003800000 */
.L_x_935:
        /* <DEDUP_REMOVED lines=14> */
.L_x_939:
[----:B------:R-:W-:-:S04]  /*3550*/  ISETP.NE.AND P5, PT, R207, RZ, PT ;  /* 0x000000ffcf00720c */ /* 0x000fc80003fa5270 */
[----:B------:R-:W-:-:S05]  /*3560*/  FSEL R144, R146, RZ, !P5 ;  /* 0x000000ff92907208 */ /* 0x000fca0006800000 */
[----:B------:R-:W-:-:S04]  /*3570*/  FFMA.FTZ R144, R8, R147, R144 ;  /* 0x0000009308907223 */ /* 0x000fc80000010090 */
[----:B------:R-:W-:-:S04]  /*3580*/  FADD.FTZ R144, R160, -R144 ;  /* 0x80000090a0907221 */ /* 0x000fc80000010000 */
[----:B------:R-:W-:Y:S01]  /*3590*/  FMUL.FTZ R145, R205, R144 ;  /* 0x00000090cd917220 */ /* 0x000fe20000410000 */
[----:B------:R-:W-:-:S05]  /*35a0*/  @P4 PRMT R144, RZ, 0x5410, R119 ;  /* 0x00005410ff904816 */ /* 0x000fca0000000077 */
[----:B------:R-:W-:Y:S02]  /*35b0*/  @P4 FADD.FTZ R145, R145, R144 ;  /* 0x0000009091914221 */ /* 0x000fe40000010000 */
.L_x_940:
[----:B------:R-:W-:Y:S05]  /*35c0*/  BSYNC B0 ;  /* 0x0000000000007941 */ /* 0x000fea0003800000 */
.L_x_938:
        /* <DEDUP_REMOVED lines=14> */
.L_x_942:
[----:B------:R-:W-:Y:S02]  /*36b0*/  ISETP.NE.AND P5, PT, R207, RZ, PT ;  /* 0x000000ffcf00720c */ /* 0x000fe40003fa5270 */
[----:B------:R-:W-:Y:S02]  /*36c0*/  @P4 PRMT R145, RZ, 0x7610, R119 ;  /* 0x00007610ff914816 */ /* 0x000fe40000000077 */
[----:B------:R-:W-:-:S05]  /*36d0*/  FSEL R144, R146, RZ, !P5 ;  /* 0x000000ff92907208 */ /* 0x000fca0006800000 */
[----:B------:R-:W-:-:S04]  /*36e0*/  FFMA.FTZ R144, R9, R147, R144 ;  /* 0x0000009309907223 */ /* 0x000fc80000010090 */
[----:B------:R-:W-:-:S04]  /*36f0*/  FADD.FTZ R144, R161, -R144 ;  /* 0x80000090a1907221 */ /* 0x000fc80000010000 */
[----:B------:R-:W-:-:S04]  /*3700*/  FMUL.FTZ R144, R205, R144 ;  /* 0x00000090cd907220 */ /* 0x000fc80000410000 */
[----:B------:R-:W-:Y:S02]  /*3710*/  @P4 FADD.FTZ R144, R144, R145 ;  /* 0x0000009190904221 */ /* 0x000fe40000010000 */
.L_x_943:
[----:B------:R-:W-:Y:S05]  /*3720*/  BSYNC B0 ;  /* 0x0000000000007941 */ /* 0x000fea0003800000 */
.L_x_941:
        /* <DEDUP_REMOVED lines=9> */
[----:B------:R-:W-:-:S04]  /*37c0*/  @P0 IMAD.MOV.U32 R144, RZ, RZ, 0x10 ;  /* 0x00000010ff900424 */ /* 0x000fc800078e00ff */
[----:B------:R-:W-:-:S05]  /*37d0*/  @P0 IMAD.WIDE.U32 R144, R206, R144, c[0x0][0x258] ;  /* 0x00009600ce900625 */ /* 0x000fca00078e0090 */
[----:B------:R0:W-:Y:S02]  /*37e0*/  @P0 STG.E.128 [R144.64], R136 ;  /* 0x0000008890000986 */ /* 0x0001e4000c101d04 */
[----:B0-----:R-:W-:-:S04]  /*37f0*/  @P3 IMAD.MOV.U32 R144, RZ, RZ, 0x10 ;  /* 0x00000010ff903424 */ /* 0x001fc800078e00ff */
[----:B------:R-:W-:-:S05]  /*3800*/  @P3 IMAD.WIDE.U32 R144, R222, R144, c[0x0][0x248] ;  /* 0x00009200de903625 */ /* 0x000fca00078e0090 */
[----:B------:R0:W-:Y:S01]  /*3810*/  @P3 STG.E.128 [R144.64], R140 ;  /* 0x0000008c90003986 */ /* 0x0001e2000c101d04 */
[----:B------:R-:W-:Y:S05]  /*3820*/  @P2 BRA `(.L_x_945) ;  /* 0x0000004000002947 */ /* 0x000fea0003800000 */
[----:B0-----:R-:W-:Y:S01]  /*3830*/  MOV R144, RZ ;  /* 0x000000ff00907202 */ /* 0x001fe20000000f00 */
[----:B------:R-:W-:Y:S05]  /*3840*/  @!P4 BRA `(.L_x_946) ;  /* 0x000000900000c947 */ /* 0x000fea0003800000 */
[----:B------:R-:W-:Y:S01]  /*3850*/  PRMT R144, RZ, 0x5410, R120 ;  /* 0x00005410ff907816 */ /* 0x000fe20000000078 */
[----:B------:R-:W-:Y:S05]  /*3860*/  BRA `(.L_x_946) ;  /* 0x0000007000007947 */ /* 0x000fea0003800000 */
.L_x_945:
[----:B------:R-:W-:Y:S02]  /*3870*/  ISETP.NE.AND P5, PT, R207, RZ, PT ;  /* 0x000000ffcf00720c */ /* 0x000fe40003fa5270 */
[----:B0-----:R-:W-:Y:S02]  /*3880*/  @P4 PRMT R145, RZ, 0x5410, R120 ;  /* 0x00005410ff914816 */ /* 0x001fe40000000078 */
[----:B------:R-:W-:-:S05]  /*3890*/  FSEL R144, R146, RZ, !P5 ;  /* 0x000000ff92907208 */ /* 0x000fca0006800000 */
[----:B------:R-:W-:-:S04]  /*38a0*/  FFMA.FTZ R144, R10, R147, R144 ;  /* 0x000000930a907223 */ /* 0x000fc80000010090 */
[----:B------:R-:W-:-:S04]  /*38b0*/  FADD.FTZ R144, R162, -R144 ;  /* 0x80000090a2907221 */ /* 0x000fc80000010000 */
[----:B------:R-:W-:-:S04]  /*38c0*/  FMUL.FTZ R144, R205, R144 ;  /* 0x00000090cd907220 */ /* 0x000fc80000410000 */
[----:B------:R-:W-:Y:S02]  /*38d0*/  @P4 FADD.FTZ R144, R144, R145 ;  /* 0x0000009190904221 */ /* 0x000fe40000010000 */
.L_x_946:
[----:B------:R-:W-:Y:S05]  /*38e0*/  BSYNC B0 ;  /* 0x0000000000007941 */ /* 0x000fea0003800000 */
.L_x_944:
        /* <DEDUP_REMOVED lines=14> */
.L_x_948:
[----:B------:R-:W-:-:S04]  /*39d0*/  ISETP.NE.AND P5, PT, R207, RZ, PT ;  /* 0x000000ffcf00720c */ /* 0x000fc80003fa5270 */
[----:B------:R-:W-:-:S05]  /*39e0*/  FSEL R144, R146, RZ, !P5 ;  /* 0x000000ff92907208 */ /* 0x000fca0006800000 */
[----:B------:R-:W-:-:S04]  /*39f0*/  FFMA.FTZ R144, R11, R147, R144 ;  /* 0x000000930b907223 */ /* 0x000fc80000010090 */
[----:B------:R-:W-:-:S04]  /*3a00*/  FADD.FTZ R144, R163, -R144 ;  /* 0x80000090a3907221 */ /* 0x000fc80000010000 */
[----:B------:R-:W-:Y:S01]  /*3a10*/  FMUL.FTZ R145, R205, R144 ;  /* 0x00000090cd917220 */ /* 0x000fe20000410000 */
[----:B------:R-:W-:-:S05]  /*3a20*/  @P4 PRMT R144, RZ, 0x7610, R120 ;  /* 0x00007610ff904816 */ /* 0x000fca0000000078 */
[----:B------:R-:W-:Y:S02]  /*3a30*/  @P4 FADD.FTZ R145, R145, R144 ;  /* 0x0000009091914221 */ /* 0x000fe40000010000 */
.L_x_949:
[----:B------:R-:W-:Y:S05]  /*3a40*/  BSYNC B0 ;  /* 0x0000000000007941 */ /* 0x000fea0003800000 */
.L_x_947:
        /* <DEDUP_REMOVED lines=14> */
.L_x_951:
[----:B------:R-:W-:-:S04]  /*3b30*/  ISETP.NE.AND P5, PT, R207, RZ, PT ;  /* 0x000000ffcf00720c */ /* 0x000fc80003fa5270 */
[----:B------:R-:W-:-:S05]  /*3b40*/  FSEL R145, R146, RZ, !P5 ;  /* 0x000000ff92917208 */ /* 0x000fca0006800000 */
[----:B------:R-:W-:-:S04]  /*3b50*/  FFMA.FTZ R145, R12, R147, R145 ;  /* 0x000000930c917223 */ /* 0x000fc80000010091 */
[----:B------:R-:W-:-:S04]  /*3b60*/  FADD.FTZ R144, R164, -R145 ;  /* 0x80000091a4907221 */ /* 0x000fc80000010000 */
[----:B------:R-:W-:Y:S01]  /*3b70*/  FMUL.FTZ R145, R205, R144 ;  /* 0x00000090cd917220 */ /* 0x000fe20000410000 */
[----:B------:R-:W-:-:S05]  /*3b80*/  @P4 PRMT R144, RZ, 0x5410, R121 ;  /* 0x00005410ff904816 */ /* 0x000fca0000000079 */
[----:B------:R-:W-:Y:S02]  /*3b90*/  @P4 FADD.FTZ R145, R145, R144 ;  /* 0x0000009091914221 */ /* 0x000fe40000010000 */
.L_x_952:
[----:B------:R-:W-:Y:S05]  /*3ba0*/  BSYNC B0 ;  /* 0x0000000000007941 */ /* 0x000fea0003800000 */
.L_x_950:
        /* <DEDUP_REMOVED lines=14> */
.L_x_954:
[----:B------:R-:W-:-:S04]  /*3c90*/  ISETP.NE.AND P5, PT, R207, RZ, PT ;  /* 0x000000ffcf00720c */ /* 0x000fc80003fa5270 */
[----:B------:R-:W-:-:S05]  /*3ca0*/  FSEL R144, R146, RZ, !P5 ;  /* 0x000000ff92907208 */ /* 0x000fca0006800000 */
[----:B------:R-:W-:-:S04]  /*3cb0*/  FFMA.FTZ R144, R13, R147, R144 ;  /* 0x000000930d907223 */ /* 0x000fc80000010090 */
[----:B------:R-:W-:-:S04]  /*3cc0*/  FADD.FTZ R144, R165, -R144 ;  /* 0x80000090a5907221 */ /* 0x000fc80000010000 */
[----:B------:R-:W-:Y:S01]  /*3cd0*/  FMUL.FTZ R145, R205, R144 ;  /* 0x00000090cd917220 */ /* 0x000fe20000410000 */
[----:B------:R-:W-:-:S05]  /*3ce0*/  @P4 PRMT R144, RZ, 0x7610, R121 ;  /* 0x00007610ff904816 */ /* 0x000fca0000000079 */
[----:B------:R-:W-:Y:S02]  /*3cf0*/  @P4 FADD.FTZ R145, R145, R144 ;  /* 0x0000009091914221 */ /* 0x000fe40000010000 */
.L_x_955:
[----:B------:R-:W-:Y:S05]  /*3d00*/  BSYNC B0 ;  /* 0x0000000000007941 */ /* 0x000fea0003800000 */
.L_x_953:
        /* <DEDUP_REMOVED lines=14> */
.L_x_957:
[----:B------:R-:W-:-:S04]  /*3df0*/  ISETP.NE.AND P5, PT, R207, RZ, PT ;  /* 0x000000ffcf00720c */ /* 0x000fc80003fa5270 */
[----:B------:R-:W-:-:S05]  /*3e00*/  FSEL R145, R146, RZ, !P5 ;  /* 0x000000ff92917208 */ /* 0x000fca0006800000 */
[----:B------:R-:W-:-:S04]  /*3e10*/  FFMA.FTZ R145, R14, R147, R145 ;  /* 0x000000930e917223 */ /* 0x000fc80000010091 */
[----:B------:R-:W-:-:S04]  /*3e20*/  FADD.FTZ R144, R166, -R145 ;  /* 0x80000091a6907221 */ /* 0x000fc80000010000 */
[----:B------:R-:W-:Y:S01]  /*3e30*/  FMUL.FTZ R145, R205, R144 ;  /* 0x00000090cd917220 */ /* 0x000fe20000410000 */
[----:B------:R-:W-:-:S05]  /*3e40*/  @P4 PRMT R144, RZ, 0x5410, R122 ;  /* 0x00005410ff904816 */ /* 0x000fca000000007a */
[----:B------:R-:W-:Y:S02]  /*3e50*/  @P4 FADD.FTZ R145, R145, R144 ;  /* 0x0000009091914221 */ /* 0x000fe40000010000 */
.L_x_958:
[----:B------:R-:W-:Y:S05]  /*3e60*/  BSYNC B0 ;  /* 0x0000000000007941 */ /* 0x000fea0003800000 */
.L_x_956:
        /* <DEDUP_REMOVED lines=14> */
.L_x_960:
[----:B------:R-:W-:-:S04]  /*3f50*/  ISETP.NE.AND P5, PT, R207, RZ, PT ;  /* 0x000000ffcf00720c */ /* 0x000fc80003fa5270 */
[----:B------:R-:W-:-:S05]  /*3f60*/  FSEL R144, R146, RZ, !P5 ;  /* 0x000000ff92907208 */ /* 0x000fca0006800000 */
[----:B------:R-:W-:-:S04]  /*3f70*/  FFMA.FTZ R144, R15, R147, R144 ;  /* 0x000000930f907223 */ /* 0x000fc80000010090 */
[----:B------:R-:W-:-:S04]  /*3f80*/  FADD.FTZ R144, R167, -R144 ;  /* 0x80000090a7907221 */ /* 0x000fc80000010000 */
[----:B------:R-:W-:Y:S01]  /*3f90*/  FMUL.FTZ R145, R205, R144 ;  /* 0x00000090cd917220 */ /* 0x000fe20000410000 */
[----:B------:R-:W-:-:S05]  /*3fa0*/  @P4 PRMT R144, RZ, 0x7610, R122 ;  /* 0x00007610ff904816 */ /* 0x000fca000000007a */
[----:B------:R-:W-:Y:S02]  /*3fb0*/  @P4 FADD.FTZ R145, R145, R144 ;  /* 0x0000009091914221 */ /* 0x000fe40000010000 */
.L_x_961:
[----:B------:R-:W-:Y:S05]  /*3fc0*/  BSYNC B0 ;  /* 0x0000000000007941 */ /* 0x000fea0003800000 */
.L_x_959:
        /* <DEDUP_REMOVED lines=14> */
.L_x_963:
[----:B------:R-:W-:-:S04]  /*40b0*/  ISETP.NE.AND P5, PT, R207, RZ, PT ;  /* 0x000000ffcf00720c */ /* 0x000fc80003fa5270 */
[----:B------:R-:W-:-:S05]  /*40c0*/  FSEL R145, R146, RZ, !P5 ;  /* 0x000000ff92917208 */ /* 0x000fca0006800000 */
[----:B------:R-:W-:-:S04]  /*40d0*/  FFMA.FTZ R145, R16, R147, R145 ;  /* 0x0000009310917223 */ /* 0x000fc80000010091 */
[----:B------:R-:W-:-:S04]  /*40e0*/  FADD.FTZ R144, R168, -R145 ;  /* 0x80000091a8907221 */ /* 0x000fc80000010000 */
[----:B------:R-:W-:Y:S01]  /*40f0*/  FMUL.FTZ R145, R205, R144 ;  /* 0x00000090cd917220 */ /* 0x000fe20000410000 */
[----:B------:R-:W-:-:S05]  /*4100*/  @P4 PRMT R144, RZ, 0x5410, R123 ;  /* 0x00005410ff904816 */ /* 0x000fca000000007b */
[----:B------:R-:W-:Y:S02]  /*4110*/  @P4 FADD.FTZ R145, R145, R144 ;  /* 0x0000009091914221 */ /* 0x000fe40000010000 */
.L_x_964:
[----:B------:R-:W-:Y:S05]  /*4120*/  BSYNC B0 ;  /* 0x0000000000007941 */ /* 0x000fea0003800000 */
.L_x_962:
        /* <DEDUP_REMOVED lines=14> */
.L_x_966:
[----:B------:R-:W-:Y:S02]  /*4210*/  ISETP.NE.AND P5, PT, R207, RZ, PT ;  /* 0x000000ffcf00720c */ /* 0x000fe40003fa5270 */
[----:B------:R-:W-:Y:S02]  /*4220*/  @P4 PRMT R145, RZ, 0x7610, R123 ;  /* 0x00007610ff914816 */ /* 0x000fe4000000007b */
[----:B------:R-:W-:-:S05]  /*4230*/  FSEL R144, R146, RZ, !P5 ;  /* 0x000000ff92907208 */ /* 0x000fca0006800000 */
[----:B------:R-:W-:-:S04]  /*4240*/  FFMA.FTZ R144, R17, R147, R144 ;  /* 0x0000009311907223 */ /* 0x000fc80000010090 */
[----:B------:R-:W-:-:S04]  /*4250*/  FADD.FTZ R144, R169, -R144 ;  /* 0x80000090a9907221 */ /* 0x000fc80000010000 */
[----:B------:R-:W-:-:S04]  /*4260*/  FMUL.FTZ R144, R205, R144 ;  /* 0x00000090cd907220 */ /* 0x000fc80000410000 */
[----:B------:R-:W-:Y:S02]  /*4270*/  @P4 FADD.FTZ R144, R144, R145 ;  /* 0x0000009190904221 */ /* 0x000fe40000010000 */
.L_x_967:
[----:B------:R-:W-:Y:S05]  /*4280*/  BSYNC B0 ;  /* 0x0000000000007941 */ /* 0x000fea0003800000 */
.L_x_965:
[----:B------:R-:W-:Y:S01]  /*4290*/  @P0 F2FP.BF16.PACK_AB R145, RZ, R144 ;  /* 0x00000090ff91023e */ /* 0x000fe200000010ff */
[----:B------:R-:W-:Y:S01]  /*42a0*/  @P3 FMUL.FTZ R144, R144, c[0x0][0x1ec] ;  /* 0x00007b0090903a20 */ /* 0x000fe20000410000 */
[----:B------:R-:W-:Y:S01]  /*42b0*/  @P3 LOP3.LUT P5, RZ, R183, 0xff000000, RZ, 0xc0, !PT ;  /* 0xff000000b7ff3812 */ /* 0x000fe200078ac0ff */
[----:B------:R-:W-:Y:S01]  /*42c0*/  BSSY B0, `(.L_x_968) ;  /* 0x0000019000007945 */ /* 0x000fe20003800000 */
[----:B------:R-:W-:Y:S01]  /*42d0*/  @P0 PRMT R139, R139, 0x5410, R145 ;  /* 0x000054108b8b0816 */ /* 0x000fe20000000091 */
[----:B------:R-:W-:Y:S01]  /*42e0*/  @P3 FMUL.FTZ R144, R144, c[0x0][0x1e8] ;  /* 0x00007a0090903a20 */ /* 0x000fe20000410000 */
[----:B------:R-:W-:Y:S01]  /*42f0*/  @P3 IADD3 R182, R222, 0x80, RZ ;  /* 0x00000080deb63810 */ /* 0x000fe20007ffe0ff */
[----:B------:R-:W-:Y:S01]  /*4300*/  @P0 IMAD.MOV.U32 R145, RZ, RZ, 0x10 ;  /* 0x00000010ff910424 */ /* 0x000fe200078e00ff */
[----:B------:R-:W-:Y:S02]  /*4310*/  @P3 MOV R183, 0x10 ;  /* 0x0000001000b73802 */ /* 0x000fe40000000f00 */
[----:B------:R-:W-:-:S04]  /*4320*/  @P3 FSEL R144, R144, RZ, P5 ;  /* 0x000000ff90903208 */ /* 0x000fc80002800000 */
[----:B------:R-:W-:-:S04]  /*4330*/  @P3 F2FP.BF16.PACK_AB R144, RZ, R144 ;  /* 0x00000090ff90323e */ /* 0x000fc800000010ff */
[----:B------:R-:W-:Y:S01]  /*4340*/  @P3 PRMT R143, R143, 0x5410, R144 ;  /* 0x000054108f8f3816 */ /* 0x000fe20000000090 */
[----:B------:R-:W-:-:S05]  /*4350*/  @P0 IMAD.WIDE.U32 R144, R216, R145, c[0x0][0x258] ;  /* 0x00009600d8900625 */ /* 0x000fca00078e0091 */
[----:B------:R0:W-:Y:S02]  /*4360*/  @P0 STG.E.128 [R144.64], R136 ;  /* 0x0000008890000986 */ /* 0x0001e4000c101d04 */
[----:B0-----:R-:W-:-:S05]  /*4370*/  @P3 IMAD.WIDE.U32 R144, R182, R183, c[0x0][0x248] ;  /* 0x00009200b6903625 */ /* 0x001fca00078e00b7 */
[----:B------:R0:W-:Y:S01]  /*4380*/  @P3 STG.E.128 [R144.64], R140 ;  /* 0x0000008c90003986 */ /* 0x0001e2000c101d04 */
[----:B------:R-:W-:Y:S05]  /*4390*/  @P2 BRA `(.L_x_969) ;  /* 0x0000004000002947 */ /* 0x000fea0003800000 */
[----:B0-----:R-:W-:Y:S01]  /*43a0*/  IMAD.MOV.U32 R144, RZ, RZ, RZ ;  /* 0x000000ffff907224 */ /* 0x001fe200078e00ff */
[----:B------:R-:W-:Y:S05]  /*43b0*/  @!P4 BRA `(.L_x_970) ;  /* 0x000000900000c947 */ /* 0x000fea0003800000 */
[----:B------:R-:W-:Y:S01]  /*43c0*/  PRMT R144, RZ, 0x5410, R124 ;  /* 0x00005410ff907816 */ /* 0x000fe2000000007c */
[----:B------:R-:W-:Y:S05]  /*43d0*/  BRA `(.L_x_970) ;  /* 0x0000007000007947 */ /* 0x000fea0003800000 */
.L_x_969:
[----:B------:R-:W-:-:S04]  /*43e0*/  ISETP.NE.AND P5, PT, R207, RZ, PT ;  /* 0x000000ffcf00720c */ /* 0x000fc80003fa5270 */
[----:B0-----:R-:W-:-:S05]  /*43f0*/  FSEL R145, R146, RZ, !P5 ;  /* 0x000000ff92917208 */ /* 0x001fca0006800000 */
[----:B------:R-:W-:-:S04]  /*4400*/  FFMA.FTZ R145, R18, R147, R145 ;  /* 0x0000009312917223 */ /* 0x000fc80000010091 */
[----:B------:R-:W-:Y:S01]  /*4410*/  FADD.FTZ R144, R170, -R145 ;  /* 0x80000091aa907221 */ /* 0x000fe20000010000 */
[----:B------:R-:W-:-:S03]  /*4420*/  @P4 PRMT R145, RZ, 0x5410, R124 ;  /* 0x00005410ff914816 */ /* 0x000fc6000000007c */
[----:B------:R-:W-:-:S04]  /*4430*/  FMUL.FTZ R144, R205, R144 ;  /* 0x00000090cd907220 */ /* 0x000fc80000410000 */
[----:B------:R-:W-:Y:S02]  /*4440*/  @P4 FADD.FTZ R144, R144, R145 ;  /* 0x0000009190904221 */ /* 0x000fe40000010000 */
.L_x_970:
[----:B------:R-:W-:Y:S05]  /*4450*/  BSYNC B0 ;  /* 0x0000000000007941 */ /* 0x000fea0003800000 */
.L_x_968:
        /* <DEDUP_REMOVED lines=14> */
.L_x_972:
[----:B------:R-:W-:Y:S02]  /*4540*/  ISETP.NE.AND P5, PT, R207, RZ, PT ;  /* 0x000000ffcf00720c */ /* 0x000fe40003fa5270 */
[----:B------:R-:W-:Y:S02]  /*4550*/  @P4 PRMT R145, RZ, 0x7610, R124 ;  /* 0x00007610ff914816 */ /* 0x000fe4000000007c */
[----:B------:R-:W-:-:S05]  /*4560*/  FSEL R144, R146, RZ, !P5 ;  /* 0x000000ff92907208 */ /* 0x000fca0006800000 */
[----:B------:R-:W-:-:S04]  /*4570*/  FFMA.FTZ R144, R19, R147, R144 ;  /* 0x0000009313907223 */ /* 0x000fc80000010090 */
[----:B------:R-:W-:-:S04]  /*4580*/  FADD.FTZ R144, R171, -R144 ;  /* 0x80000090ab907221 */ /* 0x000fc80000010000 */
[----:B------:R-:W-:-:S04]  /*4590*/  FMUL.FTZ R144, R205, R144 ;  /* 0x00000090cd907220 */ /* 0x000fc80000410000 */
[----:B------:R-:W-:Y:S02]  /*45a0*/  @P4 FADD.FTZ R144, R144, R145 ;  /* 0x0000009190904221 */ /* 0x000fe40000010000 */
.L_x_973:
[----:B------:R-:W-:Y:S05]  /*45b0*/  BSYNC B0 ;  /* 0x0000000000007941 */ /* 0x000fea0003800000 */
.L_x_971:
        /* <DEDUP_REMOVED lines=14> */
.L_x_975:
[----:B------:R-:W-:-:S04]  /*46a0*/  ISETP.NE.AND P5, PT, R207, RZ, PT ;  /* 0x000000ffcf00720c */ /* 0x000fc80003fa5270 */
[----:B------:R-:W-:-:S05]  /*46b0*/  FSEL R145, R146, RZ, !P5 ;  /* 0x000000ff92917208 */ /* 0x000fca0006800000 */
[----:B------:R-:W-:-:S04]  /*46c0*/  FFMA.FTZ R145, R20, R147, R145 ;  /* 0x0000009314917223 */ /* 0x000fc80000010091 */
[----:B------:R-:W-:Y:S01]  /*46d0*/  FADD.FTZ R144, R172, -R145 ;  /* 0x80000091ac907221 */ /* 0x000fe20000010000 */
[----:B------:R-:W-:-:S03]  /*46e0*/  @P4 PRMT R145, RZ, 0x5410, R125 ;  /* 0x00005410ff914816 */ /* 0x000fc6000000007d */
[----:B------:R-:W-:-:S04]  /*46f0*/  FMUL.FTZ R144, R205, R144 ;  /* 0x00000090cd907220 */ /* 0x000fc80000410000 */
[----:B------:R-:W-:Y:S02]  /*4700*/  @P4 FADD.FTZ R144, R144, R145 ;  /* 0x0000009190904221 */ /* 0x000fe40000010000 */
.L_x_976:
[----:B------:R-:W-:Y:S05]  /*4710*/  BSYNC B0 ;  /* 0x0000000000007941 */ /* 0x000fea0003800000 */
.L_x_974:
        /* <DEDUP_REMOVED lines=14> */
.L_x_978:
[----:B------:R-:W-:Y:S02]  /*4800*/  ISETP.NE.AND P5, PT, R207, RZ, PT ;  /* 0x000000ffcf00720c */ /* 0x000fe40003fa5270 */
[----:B------:R-:W-:Y:S02]  /*4810*/  @P4 PRMT R145, RZ, 0x7610, R125 ;  /* 0x00007610ff914816 */ /* 0x000fe4000000007d */
[----:B------:R-:W-:-:S05]  /*4820*/  FSEL R144, R146, RZ, !P5 ;  /* 0x000000ff92907208 */ /* 0x000fca0006800000 */
[----:B------:R-:W-:-:S04]  /*4830*/  FFMA.FTZ R144, R21, R147, R144 ;  /* 0x0000009315907223 */ /* 0x000fc80000010090 */
[----:B------:R-:W-:-:S04]  /*4840*/  FADD.FTZ R144, R173, -R144 ;  /* 0x80000090ad907221 */ /* 0x000fc80000010000 */
[----:B------:R-:W-:-:S04]  /*4850*/  FMUL.FTZ R144, R205, R144 ;  /* 0x00000090cd907220 */ /* 0x000fc80000410000 */
[----:B------:R-:W-:Y:S02]  /*4860*/  @P4 FADD.FTZ R144, R144, R145 ;  /* 0x0000009190904221 */ /* 0x000fe40000010000 */
.L_x_979:
[----:B------:R-:W-:Y:S05]  /*4870*/  BSYNC B0 ;  /* 0x0000000000007941 */ /* 0x000fea0003800000 */
.L_x_977:
        /* <DEDUP_REMOVED lines=14> */
.L_x_981:
[----:B------:R-:W-:-:S04]  /*4960*/  ISETP.NE.AND P5, PT, R207, RZ, PT ;  /* 0x000000ffcf00720c */ /* 0x000fc80003fa5270 */
[----:B------:R-:W-:-:S05]  /*4970*/  FSEL R145, R146, RZ, !P5 ;  /* 0x000000ff92917208 */ /* 0x000fca0006800000 */
[----:B------:R-:W-:-:S04]  /*4980*/  FFMA.FTZ R145, R22, R147, R145 ;  /* 0x0000009316917223 */ /* 0x000fc80000010091 */
[----:B------:R-:W-:Y:S01]  /*4990*/  FADD.FTZ R144, R174, -R145 ;  /* 0x80000091ae907221 */ /* 0x000fe20000010000 */
[----:B------:R-:W-:-:S03]  /*49a0*/  @P4 PRMT R145, RZ, 0x5410, R126 ;  /* 0x00005410ff914816 */ /* 0x000fc6000000007e */
[----:B------:R-:W-:-:S04]  /*49b0*/  FMUL.FTZ R144, R205, R144 ;  /* 0x00000090cd907220 */ /* 0x000fc80000410000 */
[----:B------:R-:W-:Y:S02]  /*49c0*/  @P4 FADD.FTZ R144, R144, R145 ;  /* 0x0000009190904221 */ /* 0x000fe40000010000 */
.L_x_982:
[----:B------:R-:W-:Y:S05]  /*49d0*/  BSYNC B0 ;  /* 0x0000000000007941 */ /* 0x000fea0003800000 */
.L_x_980:
        /* <DEDUP_REMOVED lines=14> */
.L_x_984:
[----:B------:R-:W-:Y:S02]  /*4ac0*/  ISETP.NE.AND P5, PT, R207, RZ, PT ;  /* 0x000000ffcf00720c */ /* 0x000fe40003fa5270 */
[----:B------:R-:W-:Y:S02]  /*4ad0*/  @P4 PRMT R145, RZ, 0x7610, R126 ;  /* 0x00007610ff914816 */ /* 0x000fe4000000007e */
[----:B------:R-:W-:-:S05]  /*4ae0*/  FSEL R144, R146, RZ, !P5 ;  /* 0x000000ff92907208 */ /* 0x000fca0006800000 */
[----:B------:R-:W-:-:S04]  /*4af0*/  FFMA.FTZ R144, R23, R147, R144 ;  /* 0x0000009317907223 */ /* 0x000fc80000010090 */
[----:B------:R-:W-:-:S04]  /*4b00*/  FADD.FTZ R144, R175, -R144 ;  /* 0x80000090af907221 */ /* 0x000fc80000010000 */
[----:B------:R-:W-:-:S04]  /*4b10*/  FMUL.FTZ R144, R205, R144 ;  /* 0x00000090cd907220 */ /* 0x000fc80000410000 */
[----:B------:R-:W-:Y:S02]  /*4b20*/  @P4 FADD.FTZ R144, R144, R145 ;  /* 0x0000009190904221 */ /* 0x000fe40000010000 */
.L_x_985:
[----:B------:R-:W-:Y:S05]  /*4b30*/  BSYNC B0 ;  /* 0x0000000000007941 */ /* 0x000fea0003800000 */
.L_x_983:
        /* <DEDUP_REMOVED lines=14> */
.L_x_987:
[----:B------:R-:W-:-:S04]  /*4c20*/  ISETP.NE.AND P5, PT, R207, RZ, PT ;  /* 0x000000ffcf00720c */ /* 0x000fc80003fa5270 */
[----:B------:R-:W-:-:S05]  /*4c30*/  FSEL R145, R146, RZ, !P5 ;  /* 0x000000ff92917208 */ /* 0x000fca0006800000 */
[----:B------:R-:W-:-:S04]  /*4c40*/  FFMA.FTZ R145, R24, R147, R145 ;  /* 0x0000009318917223 */ /* 0x000fc80000010091 */
[----:B------:R-:W-:Y:S01]  /*4c50*/  FADD.FTZ R144, R186, -R145 ;  /* 0x80000091ba907221 */ /* 0x000fe20000010000 */
[----:B------:R-:W-:-:S03]  /*4c60*/  @P4 PRMT R145, RZ, 0x5410, R127 ;  /* 0x00005410ff914816 */ /* 0x000fc6000000007f */
[----:B------:R-:W-:-:S04]  /*4c70*/  FMUL.FTZ R144, R205, R144 ;  /* 0x00000090cd907220 */ /* 0x000fc80000410000 */
[----:B------:R-:W-:Y:S02]  /*4c80*/  @P4 FADD.FTZ R144, R144, R145 ;  /* 0x0000009190904221 */ /* 0x000fe40000010000 */
.L_x_988:
[----:B------:R-:W-:Y:S05]  /*4c90*/  BSYNC B0 ;  /* 0x0000000000007941 */ /* 0x000fea0003800000 */
.L_x_986:
        /* <DEDUP_REMOVED lines=14> */
.L_x_990:
[----:B------:R-:W-:Y:S02]  /*4d80*/  ISETP.NE.AND P5, PT, R207, RZ, PT ;  /* 0x000000ffcf00720c */ /* 0x000fe40003fa5270 */
[----:B------:R-:W-:Y:S02]  /*4d90*/  @P4 PRMT R145, RZ, 0x7610, R127 ;  /* 0x00007610ff914816 */ /* 0x000fe4000000007f */
[----:B------:R-:W-:-:S05]  /*4da0*/  FSEL R144, R146, RZ, !P5 ;  /* 0x000000ff92907208 */ /* 0x000fca0006800000 */
[----:B------:R-:W-:-:S04]  /*4db0*/  FFMA.FTZ R144, R25, R147, R144 ;  /* 0x0000009319907223 */ /* 0x000fc80000010090 */
[----:B------:R-:W-:-:S04]  /*4dc0*/  FADD.FTZ R144, R187, -R144 ;  /* 0x80000090bb907221 */ /* 0x000fc80000010000 */
[----:B------:R-:W-:-:S04]  /*4dd0*/  FMUL.FTZ R182, R205, R144 ;  /* 0x00000090cdb67220 */ /* 0x000fc80000410000 */
[----:B------:R-:W-:Y:S02]  /*4de0*/  @P4 FADD.FTZ R182, R182, R145 ;  /* 0x00000091b6b64221 */ /* 0x000fe40000010000 */
.L_x_991:
[----:B------:R-:W-:Y:S05]  /*4df0*/  BSYNC B0 ;  /* 0x0000000000007941 */ /* 0x000fea0003800000 */
.L_x_989:
[----:B------:R-:W-:Y:S01]  /*4e00*/  @P0 F2FP.BF16.PACK_AB R180, RZ, R182 ;  /* 0x000000b6ffb4023e */ /* 0x000fe200000010ff */
[----:B------:R-:W-:Y:S01]  /*4e10*/  @P3 FMUL.FTZ R182, R182, c[0x0][0x1ec] ;  /* 0x00007b00b6b63a20 */ /* 0x000fe20000410000 */
[----:B------:R-:W-:Y:S01]  /*4e20*/  @P3 LOP3.LUT P5, RZ, R181, 0xff000000, RZ, 0xc0, !PT ;  /* 0xff000000b5ff3812 */ /* 0x000fe200078ac0ff */
[----:B------:R-:W-:Y:S01]  /*4e30*/  @P0 IMAD.MOV.U32 R145, RZ, RZ, 0x10 ;  /* 0x00000010ff910424 */ /* 0x000fe200078e00ff */
[----:B------:R-:W-:Y:S01]  /*4e40*/  @P0 PRMT R139, R139, 0x5410, R180 ;  /* 0x000054108b8b0816 */ /* 0x000fe200000000b4 */
[----:B------:R-:W-:Y:S01]  /*4e50*/  @P3 FMUL.FTZ R182, R182, c[0x0][0x1e8] ;  /* 0x00007a00b6b63a20 */ /* 0x000fe20000410000 */
[----:B------:R-:W-:Y:S01]  /*4e60*/  @P3 IADD3 R180, R222, 0x100, RZ ;  /* 0x00000100deb43810 */ /* 0x000fe20007ffe0ff */
[----:B------:R-:W-:Y:S01]  /*4e70*/  @P0 IMAD.WIDE.U32 R144, R212, R145, c[0x0][0x258] ;  /* 0x00009600d4900625 */ /* 0x000fe200078e0091 */
[----:B------:R-:W-:Y:S01]  /*4e80*/  @P3 MOV R181, 0x10 ;  /* 0x0000001000b53802 */ /* 0x000fe20000000f00 */
[----:B------:R-:W-:Y:S01]  /*4e90*/  BSSY B0, `(.L_x_992) ;  /* 0x0000013000007945 */ /* 0x000fe20003800000 */
[----:B------:R-:W-:-:S02]  /*4ea0*/  @P3 FSEL R182, R182, RZ, P5 ;  /* 0x000000ffb6b63208 */ /* 0x000fc40002800000 */
[----:B------:R0:W-:Y:S02]  /*4eb0*/  @P0 STG.E.128 [R144.64], R136 ;  /* 0x0000008890000986 */ /* 0x0001e4000c101d04 */
[----:B------:R-:W-:-:S04]  /*4ec0*/  @P3 F2FP.BF16.PACK_AB R182, RZ, R182 ;  /* 0x000000b6ffb6323e */ /* 0x000fc800000010ff */
[----:B------:R-:W-:Y:S01]  /*4ed0*/  @P3 PRMT R143, R143, 0x5410, R182 ;  /* 0x000054108f8f3816 */ /* 0x000fe200000000b6 */
[----:B0-----:R-:W-:-:S05]  /*4ee0*/  @P3 IMAD.WIDE.U32 R144, R180, R181, c[0x0][0x248] ;  /* 0x00009200b4903625 */ /* 0x001fca00078e00b5 */
[----:B------:R0:W-:Y:S01]  /*4ef0*/  @P3 STG.E.128 [R144.64], R140 ;  /* 0x0000008c90003986 */ /* 0x0001e2000c101d04 */
[----:B------:R-:W-:Y:S05]  /*4f00*/  @P2 BRA `(.L_x_993) ;  /* 0x0000004000002947 */ /* 0x000fea0003800000 */
[----:B0-----:R-:W-:Y:S01]  /*4f10*/  IMAD.MOV.U32 R144, RZ, RZ, RZ ;  /* 0x000000ffff907224 */ /* 0x001fe200078e00ff */
[----:B------:R-:W-:Y:S05]  /*4f20*/  @!P4 BRA `(.L_x_994) ;  /* 0x000000900000c947 */ /* 0x000fea0003800000 */
[----:B------:R-:W-:Y:S01]  /*4f30*/  PRMT R144, RZ, 0x5410, R128 ;  /* 0x00005410ff907816 */ /* 0x000fe20000000080 */
[----:B------:R-:W-:Y:S05]  /*4f40*/  BRA `(.L_x_994) ;  /* 0x0000007000007947 */ /* 0x000fea0003800000 */
.L_x_993:
[----:B------:R-:W-:-:S04]  /*4f50*/  ISETP.NE.AND P5, PT, R207, RZ, PT ;  /* 0x000000ffcf00720c */ /* 0x000fc80003fa5270 */
[----:B0-----:R-:W-:-:S05]  /*4f60*/  FSEL R145, R146, RZ, !P5 ;  /* 0x000000ff92917208 */ /* 0x001fca0006800000 */
[----:B------:R-:W-:-:S04]  /*4f70*/  FFMA.FTZ R145, R26, R147, R145 ;  /* 0x000000931a917223 */ /* 0x000fc80000010091 */
[----:B------:R-:W-:Y:S01]  /*4f80*/  FADD.FTZ R144, R188, -R145 ;  /* 0x80000091bc907221 */ /* 0x000fe20000010000 */
[----:B------:R-:W-:-:S03]  /*4f90*/  @P4 PRMT R145, RZ, 0x5410, R128 ;  /* 0x00005410ff914816 */ /* 0x000fc60000000080 */
[----:B------:R-:W-:-:S04]  /*4fa0*/  FMUL.FTZ R144, R205, R144 ;  /* 0x00000090cd907220 */ /* 0x000fc80000410000 */
[----:B------:R-:W-:Y:S02]  /*4fb0*/  @P4 FADD.FTZ R144, R144, R145 ;  /* 0x0000009190904221 */ /* 0x000fe40000010000 */
.L_x_994:
[----:B------:R-:W-:Y:S05]  /*4fc0*/  BSYNC B0 ;  /* 0x0000000000007941 */ /* 0x000fea0003800000 */
.L_x_992:
        /* <DEDUP_REMOVED lines=14> */
.L_x_996:
[----:B------:R-:W-:Y:S02]  /*50b0*/  ISETP.NE.AND P5, PT, R207, RZ, PT ;  /* 0x000000ffcf00720c */ /* 0x000fe40003fa5270 */
[----:B------:R-:W-:Y:S02]  /*50c0*/  @P4 PRMT R145, RZ, 0x7610, R128 ;  /* 0x00007610ff914816 */ /* 0x000fe40000000080 */
[----:B------:R-:W-:-:S05]  /*50d0*/  FSEL R144, R146, RZ, !P5 ;  /* 0x000000ff92907208 */ /* 0x000fca0006800000 */
[----:B------:R-:W-:-:S04]  /*50e0*/  FFMA.FTZ R144, R27, R147, R144 ;  /* 0x000000931b907223 */ /* 0x000fc80000010090 */
[----:B------:R-:W-:-:S04]  /*50f0*/  FADD.FTZ R144, R189, -R144 ;  /* 0x80000090bd907221 */ /* 0x000fc80000010000 */
[----:B------:R-:W-:-:S04]  /*5100*/  FMUL.FTZ R144, R205, R144 ;  /* 0x00000090cd907220 */ /* 0x000fc80000410000 */
[----:B------:R-:W-:Y:S02]  /*5110*/  @P4 FADD.FTZ R144, R144, R145 ;  /* 0x0000009190904221 */ /* 0x000fe40000010000 */
.L_x_997:
[----:B------:R-:W-:Y:S05]  /*5120*/  BSYNC B0 ;  /* 0x0000000000007941 */ /* 0x000fea0003800000 */
.L_x_995:
        /* <DEDUP_REMOVED lines=14> */
.L_x_999:
[----:B------:R-:W-:-:S04]  /*5210*/  ISETP.NE.AND P5, PT, R207, RZ, PT ;  /* 0x000000ffcf00720c */ /* 0x000fc80003fa5270 */
[----:B------:R-:W-:-:S05]  /*5220*/  FSEL R145, R146, RZ, !P5 ;  /* 0x000000ff92917208 */ /* 0x000fca0006800000 */
[----:B------:R-:W-:-:S04]  /*5230*/  FFMA.FTZ R145, R28, R147, R145 ;  /* 0x000000931c917223 */ /* 0x000fc80000010091 */
[----:B------:R-:W-:Y:S01]  /*5240*/  FADD.FTZ R144, R190, -R145 ;  /* 0x80000091be907221 */ /* 0x000fe20000010000 */
[----:B------:R-:W-:-:S03]  /*5250*/  @P4 PRMT R145, RZ, 0x5410, R129 ;  /* 0x00005410ff914816 */ /* 0x000fc60000000081 */
[----:B------:R-:W-:-:S04]  /*5260*/  FMUL.FTZ R144, R205, R144 ;  /* 0x00000090cd907220 */ /* 0x000fc80000410000 */
[----:B------:R-:W-:Y:S02]  /*5270*/  @P4 FADD.FTZ R144, R144, R145 ;  /* 0x0000009190904221 */ /* 0x000fe40000010000 */
.L_x_1000:
[----:B------:R-:W-:Y:S05]  /*5280*/  BSYNC B0 ;  /* 0x0000000000007941 */ /* 0x000fea0003800000 */
.L_x_998:
        /* <DEDUP_REMOVED lines=14> */
.L_x_1002:
[----:B------:R-:W-:Y:S02]  /*5370*/  ISETP.NE.AND P5, PT, R207, RZ, PT ;  /* 0x000000ffcf00720c */ /* 0x000fe40003fa5270 */
[----:B------:R-:W-:Y:S02]  /*5380*/  @P4 PRMT R145, RZ, 0x7610, R129 ;  /* 0x00007610ff914816 */ /* 0x000fe40000000081 */
[----:B------:R-:W-:-:S05]  /*5390*/  FSEL R144, R146, RZ, !P5 ;  /* 0x000000ff92907208 */ /* 0x000fca0006800000 */
[----:B------:R-:W-:-:S04]  /*53a0*/  FFMA.FTZ R144, R29, R147, R144 ;  /* 0x000000931d907223 */ /* 0x000fc80000010090 */
[----:B------:R-:W-:-:S04]  /*53b0*/  FADD.FTZ R144, R191, -R144 ;  /* 0x80000090bf907221 */ /* 0x000fc80000010000 */
[----:B------:R-:W-:-:S04]  /*53c0*/  FMUL.FTZ R144, R205, R144 ;  /* 0x00000090cd907220 */ /* 0x000fc80000410000 */
[----:B------:R-:W-:Y:S02]  /*53d0*/  @P4 FADD.FTZ R144, R144, R145 ;  /* 0x0000009190904221 */ /* 0x000fe40000010000 */
.L_x_1003:
[----:B------:R-:W-:Y:S05]  /*53e0*/  BSYNC B0 ;  /* 0x0000000000007941 */ /* 0x000fea0003800000 */
.L_x_1001:
        /* <DEDUP_REMOVED lines=14> */
.L_x_1005:
[----:B------:R-:W-:-:S04]  /*54d0*/  ISETP.NE.AND P5, PT, R207, RZ, PT ;  /* 0x000000ffcf00720c */ /* 0x000fc80003fa5270 */
[----:B------:R-:W-:-:S05]  /*54e0*/  FSEL R145, R146, RZ, !P5 ;  /* 0x000000ff92917208 */ /* 0x000fca0006800000 */
[----:B------:R-:W-:-:S04]  /*54f0*/  FFMA.FTZ R145, R30, R147, R145 ;  /* 0x000000931e917223 */ /* 0x000fc80000010091 */
[----:B------:R-:W-:Y:S01]  /*5500*/  FADD.FTZ R144, R192, -R145 ;  /* 0x80000091c0907221 */ /* 0x000fe20000010000 */
[----:B------:R-:W-:-:S03]  /*5510*/  @P4 PRMT R145, RZ, 0x5410, R130 ;  /* 0x00005410ff914816 */ /* 0x000fc60000000082 */
[----:B------:R-:W-:-:S04]  /*5520*/  FMUL.FTZ R144, R205, R144 ;  /* 0x00000090cd907220 */ /* 0x000fc80000410000 */
[----:B------:R-:W-:Y:S02]  /*5530*/  @P4 FADD.FTZ R144, R144, R145 ;  /* 0x0000009190904221 */ /* 0x000fe40000010000 */
.L_x_1006:
[----:B------:R-:W-:Y:S05]  /*5540*/  BSYNC B0 ;  /* 0x0000000000007941 */ /* 0x000fea0003800000 */
.L_x_1004:
        /* <DEDUP_REMOVED lines=14> */
.L_x_1008:
[----:B------:R-:W-:Y:S02]  /*5630*/  ISETP.NE.AND P5, PT, R207, RZ, PT ;  /* 0x000000ffcf00720c */ /* 0x000fe40003fa5270 */
[----:B------:R-:W-:Y:S02]  /*5640*/  @P4 PRMT R145, RZ, 0x7610, R130 ;  /* 0x00007610ff914816 */ /* 0x000fe40000000082 */
[----:B------:R-:W-:-:S05]  /*5650*/  FSEL R144, R146, RZ, !P5 ;  /* 0x000000ff92907208 */ /* 0x000fca0006800000 */
[----:B------:R-:W-:-:S04]  /*5660*/  FFMA.FTZ R144, R31, R147, R144 ;  /* 0x000000931f907223 */ /* 0x000fc80000010090 */
[----:B------:R-:W-:-:S04]  /*5670*/  FADD.FTZ R144, R193, -R144 ;  /* 0x80000090c1907221 */ /* 0x000fc80000010000 */
[----:B------:R-:W-:-:S04]  /*5680*/  FMUL.FTZ R144, R205, R144 ;  /* 0x00000090cd907220 */ /* 0x000fc80000410000 */
[----:B------:R-:W-:Y:S02]  /*5690*/  @P4 FADD.FTZ R144, R144, R145 ;  /* 0x0000009190904221 */ /* 0x000fe40000010000 */
.L_x_1009:
[----:B------:R-:W-:Y:S05]  /*56a0*/  BSYNC B0 ;  /* 0x0000000000007941 */ /* 0x000fea0003800000 */
.L_x_1007:
        /* <DEDUP_REMOVED lines=14> */
.L_x_1011:
[----:B------:R-:W-:-:S04]  /*5790*/  ISETP.NE.AND P5, PT, R207, RZ, PT ;  /* 0x000000ffcf00720c */ /* 0x000fc80003fa5270 */
[----:B------:R-:W-:-:S05]  /*57a0*/  FSEL R145, R146, RZ, !P5 ;  /* 0x000000ff92917208 */ /* 0x000fca0006800000 */
[----:B------:R-:W-:-:S04]  /*57b0*/  FFMA.FTZ R145, R32, R147, R145 ;  /* 0x0000009320917223 */ /* 0x000fc80000010091 */
[----:B------:R-:W-:Y:S01]  /*57c0*/  FADD.FTZ R144, R194, -R145 ;  /* 0x80000091c2907221 */ /* 0x000fe20000010000 */
[----:B------:R-:W-:-:S03]  /*57d0*/  @P4 PRMT R145, RZ, 0x5410, R131 ;  /* 0x00005410ff914816 */ /* 0x000fc60000000083 */
[----:B------:R-:W-:-:S04]  /*57e0*/  FMUL.FTZ R144, R205, R144 ;  /* 0x00000090cd907220 */ /* 0x000fc80000410000 */
[----:B------:R-:W-:Y:S02]  /*57f0*/  @P4 FADD.FTZ R144, R144, R145 ;  /* 0x0000009190904221 */ /* 0x000fe40000010000 */
.L_x_1012:
[----:B------:R-:W-:Y:S05]  /*5800*/  BSYNC B0 ;  /* 0x0000000000007941 */ /* 0x000fea0003800000 */
.L_x_1010:
        /* <DEDUP_REMOVED lines=14> */
.L_x_1014:
[----:B------:R-:W-:Y:S02]  /*58f0*/  ISETP.NE.AND P5, PT, R207, RZ, PT ;  /* 0x000000ffcf00720c */ /* 0x000fe40003fa5270 */
[----:B------:R-:W-:Y:S02]  /*5900*/  @P4 PRMT R145, RZ, 0x7610, R131 ;  /* 0x00007610ff914816 */ /* 0x000fe40000000083 */
[----:B------:R-:W-:-:S05]  /*5910*/  FSEL R144, R146, RZ, !P5 ;  /* 0x000000ff92907208 */ /* 0x000fca0006800000 */
[----:B------:R-:W-:-:S04]  /*5920*/  FFMA.FTZ R144, R33, R147, R144 ;  /* 0x0000009321907223 */ /* 0x000fc80000010090 */
[----:B------:R-:W-:-:S04]  /*5930*/  FADD.FTZ R144, R195, -R144 ;  /* 0x80000090c3907221 */ /* 0x000fc80000010000 */
[----:B------:R-:W-:-:S04]  /*5940*/  FMUL.FTZ R180, R205, R144 ;  /* 0x00000090cdb47220 */ /* 0x000fc80000410000 */
[----:B------:R-:W-:Y:S02]  /*5950*/  @P4 FADD.FTZ R180, R180, R145 ;  /* 0x00000091b4b44221 */ /* 0x000fe40000010000 */
.L_x_1015:
[----:B------:R-:W-:Y:S05]  /*5960*/  BSYNC B0 ;  /* 0x0000000000007941 */ /* 0x000fea0003800000 */
.L_x_1013:
        /* <DEDUP_REMOVED lines=21> */
.L_x_1017:
[----:B------:R-:W-:-:S04]  /*5ac0*/  ISETP.NE.AND P5, PT, R207, RZ, PT ;  /* 0x000000ffcf00720c */ /* 0x000fc80003fa5270 */
[----:B0-----:R-:W-:-:S05]  /*5ad0*/  FSEL R145, R146, RZ, !P5 ;  /* 0x000000ff92917208 */ /* 0x001fca0006800000 */
[----:B------:R-:W-:-:S04]  /*5ae0*/  FFMA.FTZ R145, R34, R147, R145 ;  /* 0x0000009322917223 */ /* 0x000fc80000010091 */
[----:B------:R-:W-:Y:S01]  /*5af0*/  FADD.FTZ R144, R196, -R145 ;  /* 0x80000091c4907221 */ /* 0x000fe20000010000 */
[----:B------:R-:W-:-:S03]  /*5b00*/  @P4 PRMT R145, RZ, 0x5410, R132 ;  /* 0x00005410ff914816 */ /* 0x000fc60000000084 */
[----:B------:R-:W-:-:S04]  /*5b10*/  FMUL.FTZ R144, R205, R144 ;  /* 0x00000090cd907220 */ /* 0x000fc80000410000 */
[----:B------:R-:W-:Y:S02]  /*5b20*/  @P4 FADD.FTZ R144, R144, R145 ;  /* 0x0000009190904221 */ /* 0x000fe40000010000 */
.L_x_1018:
[----:B------:R-:W-:Y:S05]  /*5b30*/  BSYNC B0 ;  /* 0x0000000000007941 */ /* 0x000fea0003800000 */
.L_x_1016:
        /* <DEDUP_REMOVED lines=14> */
.L_x_1020:
[----:B------:R-:W-:Y:S02]  /*5c20*/  ISETP.NE.AND P5, PT, R207, RZ, PT ;  /* 0x000000ffcf00720c */ /* 0x000fe40003fa5270 */
[----:B------:R-:W-:Y:S02]  /*5c30*/  @P4 PRMT R145, RZ, 0x7610, R132 ;  /* 0x00007610ff914816 */ /* 0x000fe40000000084 */
[----:B------:R-:W-:-:S05]  /*5c40*/  FSEL R144, R146, RZ, !P5 ;  /* 0x000000ff92907208 */ /* 0x000fca0006800000 */
[----:B------:R-:W-:-:S04]  /*5c50*/  FFMA.FTZ R144, R35, R147, R144 ;  /* 0x0000009323907223 */ /* 0x000fc80000010090 */
[----:B------:R-:W-:-:S04]  /*5c60*/  FADD.FTZ R144, R197, -R144 ;  /* 0x80000090c5907221 */ /* 0x000fc80000010000 */
[----:B------:R-:W-:-:S04]  /*5c70*/  FMUL.FTZ R144, R205, R144 ;  /* 0x00000090cd907220 */ /* 0x000fc80000410000 */
[----:B------:R-:W-:Y:S02]  /*5c80*/  @P4 FADD.FTZ R144, R144, R145 ;  /* 0x0000009190904221 */ /* 0x000fe40000010000 */
.L_x_1021:
[----:B------:R-:W-:Y:S05]  /*5c90*/  BSYNC B0 ;  /* 0x0000000000007941 */ /* 0x000fea0003800000 */
.L_x_1019:
        /* <DEDUP_REMOVED lines=14> */
.L_x_1023:
[----:B------:R-:W-:-:S04]  /*5d80*/  ISETP.NE.AND P5, PT, R207, RZ, PT ;  /* 0x000000ffcf00720c */ /* 0x000fc80003fa5270 */
[----:B------:R-:W-:-:S05]  /*5d90*/  FSEL R145, R146, RZ, !P5 ;  /* 0x000000ff92917208 */ /* 0x000fca0006800000 */
[----:B------:R-:W-:-:S04]  /*5da0*/  FFMA.FTZ R145, R148, R147, R145 ;  /* 0x0000009394917223 */ /* 0x000fc80000010091 */
[----:B------:R-:W-:Y:S01]  /*5db0*/  FADD.FTZ R144, R198, -R145 ;  /* 0x80000091c6907221 */ /* 0x000fe20000010000 */
[----:B------:R-:W-:-:S03]  /*5dc0*/  @P4 PRMT R145, RZ, 0x5410, R133 ;  /* 0x00005410ff914816 */ /* 0x000fc60000000085 */
[----:B------:R-:W-:-:S04]  /*5dd0*/  FMUL.FTZ R144, R205, R144 ;  /* 0x00000090cd907220 */ /* 0x000fc80000410000 */
[----:B------:R-:W-:Y:S02]  /*5de0*/  @P4 FADD.FTZ R144, R144, R145 ;  /* 0x0000009190904221 */ /* 0x000fe40000010000 */
.L_x_1024:
[----:B------:R-:W-:Y:S05]  /*5df0*/  BSYNC B0 ;  /* 0x0000000000007941 */ /* 0x000fea0003800000 */
.L_x_1022:
        /* <DEDUP_REMOVED lines=14> */
.L_x_1026:
[----:B------:R-:W-:Y:S02]  /*5ee0*/  ISETP.NE.AND P5, PT, R207, RZ, PT ;  /* 0x000000ffcf00720c */ /* 0x000fe40003fa5270 */
[----:B------:R-:W-:Y:S02]  /*5ef0*/  @P4 PRMT R145, RZ, 0x7610, R133 ;  /* 0x00007610ff914816 */ /* 0x000fe40000000085 */
[----:B------:R-:W-:-:S05]  /*5f00*/  FSEL R144, R146, RZ, !P5 ;  /* 0x000000ff92907208 */ /* 0x000fca0006800000 */
[----:B------:R-:W-:-:S04]  /*5f10*/  FFMA.FTZ R144, R149, R147, R144 ;  /* 0x0000009395907223 */ /* 0x000fc80000010090 */
[----:B------:R-:W-:-:S04]  /*5f20*/  FADD.FTZ R144, R199, -R144 ;  /* 0x80000090c7907221 */ /* 0x000fc80000010000 */
[----:B------:R-:W-:-:S04]  /*5f30*/  FMUL.FTZ R144, R205, R144 ;  /* 0x00000090cd907220 */ /* 0x000fc80000410000 */
[----:B------:R-:W-:Y:S02]  /*5f40*/  @P4 FADD.FTZ R144, R144, R145 ;  /* 0x0000009190904221 */ /* 0x000fe40000010000 */
.L_x_1027:
[----:B------:R-:W-:Y:S05]  /*5f50*/  BSYNC B0 ;  /* 0x0000000000007941 */ /* 0x000fea0003800000 */
.L_x_1025:
        /* <DEDUP_REMOVED lines=14> */
.L_x_1029:
[----:B------:R-:W-:-:S04]  /*6040*/  ISETP.NE.AND P5, PT, R207, RZ, PT ;  /* 0x000000ffcf00720c */ /* 0x000fc80003fa5270 */
[----:B------:R-:W-:-:S05]  /*6050*/  FSEL R145, R146, RZ, !P5 ;  /* 0x000000ff92917208 */ /* 0x000fca0006800000 */
[----:B------:R-:W-:-:S04]  /*6060*/  FFMA.FTZ R145, R150, R147, R145 ;  /* 0x0000009396917223 */ /* 0x000fc80000010091 */
[----:B------:R-:W-:Y:S01]  /*6070*/  FADD.FTZ R144, R200, -R145 ;  /* 0x80000091c8907221 */ /* 0x000fe20000010000 */
[----:B------:R-:W-:-:S03]  /*6080*/  @P4 PRMT R145, RZ, 0x5410, R134 ;  /* 0x00005410ff914816 */ /* 0x000fc60000000086 */
[----:B------:R-:W-:-:S04]  /*6090*/  FMUL.FTZ R144, R205, R144 ;  /* 0x00000090cd907220 */ /* 0x000fc80000410000 */
[----:B------:R-:W-:Y:S02]  /*60a0*/  @P4 FADD.FTZ R144, R144, R145 ;  /* 0x0000009190904221 */ /* 0x000fe40000010000 */
.L_x_1030:
[----:B------:R-:W-:Y:S05]  /*60b0*/  BSYNC B0 ;  /* 0x0000000000007941 */ /* 0x000fea0003800000 */
.L_x_1028:
        /* <DEDUP_REMOVED lines=14> */
.L_x_1032:
[----:B------:R-:W-:Y:S02]  /*61a0*/  ISETP.NE.AND P5, PT, R207, RZ, PT ;  /* 0x000000ffcf00720c */ /* 0x000fe40003fa5270 */
[----:B------:R-:W-:Y:S02]  /*61b0*/  @P4 PRMT R145, RZ, 0x7610, R134 ;  /* 0x00007610ff914816 */ /* 0x000fe40000000086 */
[----:B------:R-:W-:-:S05]  /*61c0*/  FSEL R144, R146, RZ, !P5 ;  /* 0x000000ff92907208 */ /* 0x000fca0006800000 */
[----:B------:R-:W-:-:S04]  /*61d0*/  FFMA.FTZ R144, R151, R147, R144 ;  /* 0x0000009397907223 */ /* 0x000fc80000010090 */
[----:B------:R-:W-:-:S04]  /*61e0*/  FADD.FTZ R144, R201, -R144 ;  /* 0x80000090c9907221 */ /* 0x000fc80000010000 */
[----:B------:R-:W-:-:S04]  /*61f0*/  FMUL.FTZ R144, R205, R144 ;  /* 0x00000090cd907220 */ /* 0x000fc80000410000 */
[----:B------:R-:W-:Y:S02]  /*6200*/  @P4 FADD.FTZ R144, R144, R145 ;  /* 0x0000009190904221 */ /* 0x000fe40000010000 */
.L_x_1033:
[----:B------:R-:W-:Y:S05]  /*6210*/  BSYNC B0 ;  /* 0x0000000000007941 */ /* 0x000fea0003800000 */
.L_x_1031:
        /* <DEDUP_REMOVED lines=14> */
.L_x_1035:
[----:B------:R-:W-:-:S04]  /*6300*/  ISETP.NE.AND P5, PT, R207, RZ, PT ;  /* 0x000000ffcf00720c */ /* 0x000fc80003fa5270 */
[----:B------:R-:W-:-:S05]  /*6310*/  FSEL R145, R146, RZ, !P5 ;  /* 0x000000ff92917208 */ /* 0x000fca0006800000 */
[----:B------:R-:W-:-:S04]  /*6320*/  FFMA.FTZ R145, R152, R147, R145 ;  /* 0x0000009398917223 */ /* 0x000fc80000010091 */
[----:B------:R-:W-:Y:S01]  /*6330*/  FADD.FTZ R144, R202, -R145 ;  /* 0x80000091ca907221 */ /* 0x000fe20000010000 */
[----:B------:R-:W-:-:S03]  /*6340*/  @P4 PRMT R145, RZ, 0x5410, R135 ;  /* 0x00005410ff914816 */ /* 0x000fc60000000087 */
[----:B------:R-:W-:-:S04]  /*6350*/  FMUL.FTZ R144, R205, R144 ;  /* 0x00000090cd907220 */ /* 0x000fc80000410000 */
[----:B------:R-:W-:Y:S02]  /*6360*/  @P4 FADD.FTZ R144, R144, R145 ;  /* 0x0000009190904221 */ /* 0x000fe40000010000 */
.L_x_1036:
[----:B------:R-:W-:Y:S05]  /*6370*/  BSYNC B0 ;  /* 0x0000000000007941 */ /* 0x000fea0003800000 */
.L_x_1034:
        /* <DEDUP_REMOVED lines=14> */
.L_x_1038:
[----:B------:R-:W-:-:S04]  /*6460*/  ISETP.NE.AND P2, PT, R207, RZ, PT ;  /* 0x000000ffcf00720c */ /* 0x000fc80003f45270 */
[----:B------:R-:W-:-:S05]  /*6470*/  FSEL R144, R146, RZ, !P2 ;  /* 0x000000ff92907208 */ /* 0x000fca0005000000 */
[----:B------:R-:W-:-:S04]  /*6480*/  FFMA.FTZ R144, R153, R147, R144 ;  /* 0x0000009399907223 */ /* 0x000fc80000010090 */
[----:B------:R-:W-:-:S04]  /*6490*/  FADD.FTZ R144, R203, -R144 ;  /* 0x80000090cb907221 */ /* 0x000fc80000010000 */
[----:B------:R-:W-:Y:S01]  /*64a0*/  FMUL.FTZ R205, R205, R144 ;  /* 0x00000090cdcd7220 */ /* 0x000fe20000410000 */
[----:B------:R-:W-:-:S05]  /*64b0*/  @P4 PRMT R144, RZ, 0x7610, R135 ;  /* 0x00007610ff904816 */ /* 0x000fca0000000087 */
[----:B------:R-:W-:Y:S02]  /*64c0*/  @P4 FADD.FTZ R205, R205, R144 ;  /* 0x00000090cdcd4221 */ /* 0x000fe40000010000 */
.L_x_1039:
[----:B------:R-:W-:Y:S05]  /*64d0*/  BSYNC B0 ;  /* 0x0000000000007941 */ /* 0x000fea0003800000 */
.L_x_1037:
[----:B------:R-:W-:Y:S01]  /*64e0*/  @P0 F2FP.BF16.PACK_AB R146, RZ, R205 ;  /* 0x000000cdff92023e */ /* 0x000fe200000010ff */
[----:B------:R-:W-:Y:S01]  /*64f0*/  @P3 FMUL.FTZ R205, R205, c[0x0][0x1ec] ;  /* 0x00007b00cdcd3a20 */ /* 0x000fe20000410000 */
[----:B------:R-:W-:Y:S01]  /*6500*/  @P3 LOP3.LUT P2, RZ, R177, 0xff000000, RZ, 0xc0, !PT ;  /* 0xff000000b1ff3812 */ /* 0x000fe2000784c0ff */
[----:B------:R-:W-:Y:S01]  /*6510*/  @P0 IMAD.MOV.U32 R145, RZ, RZ, 0x10 ;  /* 0x00000010ff910424 */ /* 0x000fe200078e00ff */
[----:B------:R-:W-:Y:S01]  /*6520*/  @P0 IADD3 R144, R206, 0x200, RZ ;  /* 0x00000200ce900810 */ /* 0x000fe20007ffe0ff */
[----:B------:R-:W-:Y:S01]  /*6530*/  @P3 FMUL.FTZ R205, R205, c[0x0][0x1e8] ;  /* 0x00007a00cdcd3a20 */ /* 0x000fe20000410000 */
[----:B------:R-:W-:Y:S02]  /*6540*/  @P0 PRMT R139, R139, 0x5410, R146 ;  /* 0x000054108b8b0816 */ /* 0x000fe40000000092 */
[----:B------:R-:W-:Y:S01]  /*6550*/  @P3 IADD3 R222, R222, 0x200, RZ ;  /* 0x00000200dede3810 */ /* 0x000fe20007ffe0ff */
[----:B------:R-:W-:Y:S01]  /*6560*/  @P0 IMAD.WIDE.U32 R144, R144, R145, c[0x0][0x258] ;  /* 0x0000960090900625 */ /* 0x000fe200078e0091 */
[----:B------:R-:W-:-:S02]  /*6570*/  @P3 FSEL R205, R205, RZ, P2 ;  /* 0x000000ffcdcd3208 */ /* 0x000fc40001000000 */
[----:B------:R-:W-:Y:S02]  /*6580*/  @P3 MOV R147, 0x10 ;  /* 0x0000001000933802 */ /* 0x000fe40000000f00 */
[----:B------:R-:W-:Y:S01]  /*6590*/  @P3 F2FP.BF16.PACK_AB R205, RZ, R205 ;  /* 0x000000cdffcd323e */ /* 0x000fe200000010ff */
[----:B------:R0:W-:Y:S01]  /*65a0*/  @P0 STG.E.128 [R144.64], R136 ;  /* 0x0000008890000986 */ /* 0x0001e2000c101d04 */
[----:B------:R-:W-:Y:S02]  /*65b0*/  LOP3.LUT P0, RZ, R204, 0xff, RZ, 0xc0, !PT ;  /* 0x000000ffccff7812 */ /* 0x000fe4000780c0ff */
[----:B------:R-:W-:Y:S02]  /*65c0*/  @P3 PRMT R143, R143, 0x5410, R205 ;  /* 0x000054108f8f3816 */ /* 0x000fe400000000cd */
[----:B------:R-:W-:Y:S01]  /*65d0*/  SEL R204, RZ, 0x1, P0 ;  /* 0x00000001ffcc7807 */ /* 0x000fe20000000000 */
[----:B0-----:R-:W-:-:S05]  /*65e0*/  @P3 IMAD.WIDE.U32 R144, R222, R147, c[0x0][0x248] ;  /* 0x00009200de903625 */ /* 0x001fca00078e0093 */
[----:B------:R0:W-:Y:S02]  /*65f0*/  @P3 STG.E.128 [R144.64], R140 ;  /* 0x0000008c90003986 */ /* 0x0001e4000c101d04 */
[----:B0-----:R-:W-:Y:S01]  /*6600*/  @P1 CALL.REL.NOINC `(.L_x_914) ;  /* 0x0000001000001944 */ /* 0x001fe20003c00000 */
[----:B------:R-:W-:Y:S05]  /*6610*/  BRA `(.L_x_1040) ;  /* 0xffffa31000007947 */ /* 0x000fea000383ffff */
.L_x_914:
[----:B------:R-:W0:Y:S01]  /*6620*/  S2R R144, SR_TID.X ;  /* 0x0000000000907919 */ /* 0x000e220000002100 */
[----:B------:R-:W1:Y:S01]  /*6630*/  S2UR UR6, SR_CTAID.X ;  /* 0x00000000000679c3 */ /* 0x000e620000002500 */
[----:B------:R-:W-:Y:S01]  /*6640*/  IMAD.MOV.U32 R5, RZ, RZ, 0x20 ;  /* 0x00000020ff057424 */ /* 0x000fe200078e00ff */
        /* <DEDUP_REMOVED lines=27> */
.L_x_918:
[----:B------:R-:W-:Y:S01]  /*6800*/  MOV R145, R240 ;  /* 0x000000f000917202 */ /* 0x000fe20000000f00 */
[----:B------:R-:W-:Y:S01]  /*6810*/  IMAD.MOV.U32 R147, RZ, RZ, 0x10 ;  /* 0x00000010ff937424 */ /* 0x000fe200078e00ff */
[----:B------:R-:W-:-:S02]  /*6820*/  MOV R144, 0x6840 ;  /* 0x0000684000907802 */ /* 0x000fc40000000f00 */
[----:B------:R-:W-:Y:S05]  /*6830*/  CALL.REL.NOINC `($__internal_13_$__cuda_sm70_shflsync_down_p) ;  /* 0x0000034000007944 */ /* 0x000fea0003c00000 */
[----:B-1----:R-:W-:Y:S01]  /*6840*/  MOV R241, R147 ;  /* 0x0000009300f17202 */ /* 0x002fe20000000f00 */
[----:B--2--5:R-:W-:Y:S05]  /*6850*/  BRA `(.L_x_1041) ;  /* 0xffffc0b000007947 */ /* 0x024fea000383ffff */
.L_x_919:
[----:B------:R-:W-:Y:S01]  /*6860*/  HFMA2.MMA R147, -RZ, RZ, 0, 9.5367431640625e-07 ;  /* 0x00000010ff937435 */ /* 0x000fe200000001ff */
[----:B------:R-:W-:Y:S01]  /*6870*/  IMAD.MOV.U32 R145, RZ, RZ, R146 ;  /* 0x000000ffff917224 */ /* 0x000fe200078e0092 */
[----:B------:R-:W-:-:S04]  /*6880*/  MOV R144, 0x68a0 ;  /* 0x000068a000907802 */ /* 0x000fc80000000f00 */
[----:B01----:R-:W-:Y:S05]  /*6890*/  CALL.REL.NOINC `($__internal_13_$__cuda_sm70_shflsync_down_p) ;  /* 0x000002e000007944 */ /* 0x003fea0003c00000 */
[----:B------:R-:W-:Y:S01]  /*68a0*/  FADD.FTZ R240, R241, R240 ;  /* 0x000000f0f1f07221 */ /* 0x000fe20000010000 */
[----:B------:R-:W-:Y:S01]  /*68b0*/  MOV R144, 0x6900 ;  /* 0x0000690000907802 */ /* 0x000fe20000000f00 */
[----:B-1----:R-:W-:-:S02]  /*68c0*/  FADD.FTZ R146, R146, R147 ;  /* 0x0000009392927221 */ /* 0x002fc40000010000 */
[----:B------:R-:W-:Y:S01]  /*68d0*/  IMAD.MOV.U32 R147, RZ, RZ, 0x8 ;  /* 0x00000008ff937424 */ /* 0x000fe200078e00ff */
[----:B------:R-:W-:Y:S02]  /*68e0*/  MOV R145, R240 ;  /* 0x000000f000917202 */ /* 0x000fe40000000f00 */
[----:B--2--5:R-:W-:Y:S05]  /*68f0*/  CALL.REL.NOINC `($__internal_13_$__cuda_sm70_shflsync_down_p) ;  /* 0x0000028000007944 */ /* 0x024fea0003c00000 */
[----:B-1----:R-:W-:Y:S01]  /*6900*/  IMAD.MOV.U32 R241, RZ, RZ, R147 ;  /* 0x000000fffff17224 */ /* 0x002fe200078e0093 */
[----:B------:R-:W-:Y:S01]  /*6910*/  MOV R145, R146 ;  /* 0x0000009200917202 */ /* 0x000fe20000000f00 */
[----:B------:R-:W-:Y:S01]  /*6920*/  IMAD.MOV.U32 R147, RZ, RZ, 0x8 ;  /* 0x00000008ff937424 */ /* 0x000fe200078e00ff */
[----:B------:R-:W-:Y:S02]  /*6930*/  MOV R144, 0x6950 ;  /* 0x0000695000907802 */ /* 0x000fe40000000f00 */
[----:B--2--5:R-:W-:Y:S05]  /*6940*/  CALL.REL.NOINC `($__internal_13_$__cuda_sm70_shflsync_down_p) ;  /* 0x0000023000007944 */ /* 0x024fea0003c00000 */
[----:B------:R-:W-:Y:S01]  /*6950*/  FADD.FTZ R240, R241, R240 ;  /* 0x000000f0f1f07221 */ /* 0x000fe20000010000 */
[----:B------:R-:W-:Y:S01]  /*6960*/  MOV R144, 0x69b0 ;  /* 0x000069b000907802 */ /* 0x000fe20000000f00 */
[----:B-1----:R-:W-:Y:S01]  /*6970*/  FADD.FTZ R146, R146, R147 ;  /* 0x0000009392927221 */ /* 0x002fe20000010000 */
[----:B------:R-:W-:Y:S01]  /*6980*/  HFMA2.MMA R147, -RZ, RZ, 0, 2.384185791015625e-07 ;  /* 0x00000004ff937435 */ /* 0x000fe200000001ff */
[----:B------:R-:W-:-:S05]  /*6990*/  IMAD.MOV.U32 R145, RZ, RZ, R240 ;  /* 0x000000ffff917224 */ /* 0x000fca00078e00f0 */
[----:B--2--5:R-:W-:Y:S05]  /*69a0*/  CALL.REL.NOINC `($__internal_13_$__cuda_sm70_shflsync_down_p) ;  /* 0x000001d000007944 */ /* 0x024fea0003c00000 */
[----:B-1----:R-:W-:Y:S01]  /*69b0*/  MOV R241, R147 ;  /* 0x0000009300f17202 */ /* 0x002fe20000000f00 */
[----:B------:R-:W-:Y:S01]  /*69c0*/  HFMA2.MMA R147, -RZ, RZ, 0, 2.384185791015625e-07 ;  /* 0x00000004ff937435 */ /* 0x000fe200000001ff */
[----:B------:R-:W-:Y:S01]  /*69d0*/  IMAD.MOV.U32 R145, RZ, RZ, R146 ;  /* 0x000000ffff917224 */ /* 0x000fe200078e0092 */
[----:B------:R-:W-:-:S04]  /*69e0*/  MOV R144, 0x6a00 ;  /* 0x00006a0000907802 */ /* 0x000fc80000000f00 */
[----:B--2--5:R-:W-:Y:S05]  /*69f0*/  CALL.REL.NOINC `($__internal_13_$__cuda_sm70_shflsync_down_p) ;  /* 0x0000018000007944 */ /* 0x024fea0003c00000 */
        /* <DEDUP_REMOVED lines=14> */
[----:B------:R-:W-:Y:S01]  /*6ae0*/  HFMA2.MMA R147, -RZ, RZ, 0, 5.9604644775390625e-08 ;  /* 0x00000001ff937435 */ /* 0x000fe200000001ff */
[----:B------:R-:W-:-:S05]  /*6af0*/  IMAD.MOV.U32 R145, RZ, RZ, R240 ;  /* 0x000000ffff917224 */ /* 0x000fca00078e00f0 */
[----:B--2--5:R-:W-:Y:S05]  /*6b00*/  CALL.REL.NOINC `($__internal_13_$__cuda_sm70_shflsync_down_p) ;  /* 0x0000007000007944 */ /* 0x024fea0003c00000 */
[----:B-1----:R-:W-:Y:S01]  /*6b10*/  MOV R241, R147 ;  /* 0x0000009300f17202 */ /* 0x002fe20000000f00 */
[----:B------:R-:W-:Y:S01]  /*6b20*/  HFMA2.MMA R147, -RZ, RZ, 0, 5.9604644775390625e-08 ;  /* 0x00000001ff937435 */ /* 0x000fe200000001ff */
[----:B------:R-:W-:Y:S01]  /*6b30*/  IMAD.MOV.U32 R145, RZ, RZ, R146 ;  /* 0x000000ffff917224 */ /* 0x000fe200078e0092 */
[----:B------:R-:W-:-:S04]  /*6b40*/  MOV R144, 0x6b60 ;  /* 0x00006b6000907802 */ /* 0x000fc80000000f00 */
[----:B--2--5:R-:W-:Y:S05]  /*6b50*/  CALL.REL.NOINC `($__internal_13_$__cuda_sm70_shflsync_down_p) ;  /* 0x0000002000007944 */ /* 0x024fea0003c00000 */
[----:B-1----:R-:W-:Y:S01]  /*6b60*/  IMAD.MOV.U32 R145, RZ, RZ, R147 ;  /* 0x000000ffff917224 */ /* 0x002fe200078e0093 */
[----:B--2--5:R-:W-:Y:S05]  /*6b70*/  BRA `(.L_x_1042) ;  /* 0xffffbeb000007947 */ /* 0x024fea000383ffff */
        .weak           $__internal_13_$__cuda_sm70_shflsync_down_p
        .type           $__internal_13_$__cuda_sm70_shflsync_down_p,@function
        .size           $__internal_13_$__cuda_sm70_shflsync_down_p,(.L_x_14231 - $__internal_13_$__cuda_sm70_shflsync_down_p)
$__internal_13_$__cuda_sm70_shflsync_down_p:
[----:B------:R0:W-:Y:S01]  /*6b80*/  STL [R1+0x1c], R0 ;  /* 0x00001c0001007387 */ /* 0x0001e20000100800 */
[----:B------:R-:W-:Y:S01]  /*6b90*/  IMAD.MOV.U32 R207, RZ, RZ, 0x1f ;  /* 0x0000001fffcf7424 */ /* 0x000fe200078e00ff */
[----:B0-----:R-:W-:-:S04]  /*6ba0*/  MOV R0, 0xffffffff ;  /* 0xffffffff00007802 */ /* 0x001fc80000000f00 */
[----:B------:R-:W-:Y:S04]  /*6bb0*/  WARPSYNC R0 ;  /* 0x0000000000007348 */ /* 0x000fe80003800000 */
[----:B------:R0:W1:Y:S04]  /*6bc0*/  SHFL.DOWN PT, R147, R145, R147, R207 ;  /* 0x0800009391937389 */ /* 0x00006800000e00cf */
[----:B0-----:R0:W5:Y:S01]  /*6bd0*/  LDL.LU R0, [R1+0x1c] ;  /* 0x00001c0001007983 */ /* 0x0011620000300800 */
[----:B------:R-:W2:Y:S01]  /*6be0*/  LDC.U8 R207, c[0x0][0x1f0] ;  /* 0x00007c00ffcf7b82 */ /* 0x000ea20000000000 */
[----:B------:R-:W-:-:S06]  /*6bf0*/  HFMA2.MMA R145, -RZ, RZ, 0, 0 ;  /* 0x00000000ff917435 */ /* 0x000fcc00000001ff */
[----:B0-----:R-:W-:Y:S05]  /*6c00*/  RET.REL.NODEC R144 `(_ZN10layer_norm13ln_bwd_kernelINS_13Kernel_traitsI13__nv_bfloat16S2_S2_S2_fjLj5120ELj1ELj1ELj4ELj16ENS_18Kernel_traits_baseILj5120ES2_S2_S2_S2_fjLj128EEEEELb1ELb0ELb1ELb1EEEvNS_9BwdParamsE) ;  /* 0xffff93f090007950 */ /* 0x001fea0003c3ffff */
.L_x_1043:
        /* <DEDUP_REMOVED lines=15> */
.L_x_14231:


//--------------------- .text._ZN10layer_norm13ln_bwd_kernelINS_13Kernel_traitsI13__nv_bfloat16S2_S2_S2_fjLj5120ELj1ELj1ELj4ELj16ENS_18Kernel_traits_baseILj5120ES2_S2_S2_S2_fjLj128EEEEELb1ELb1ELb0ELb0EEEvNS_9BwdParamsE --------------------------
	.section	.text._ZN10layer_norm13ln_bwd_kernelINS_13Kernel_traitsI13__nv_bfloat16S2_S2_S2_fjLj5120ELj1ELj1ELj4ELj16ENS_18Kernel_traits_baseILj5120ES2_S2_S2_S2_fjLj128EEEEELb1ELb1ELb0ELb0EEEvNS_9BwdParamsE,"ax",@progbits
	.sectioninfo	@"SHI_REGISTERS=255"
	.align	128
        .global         _ZN10layer_norm13ln_bwd_kernelINS_13Kernel_traitsI13__nv_bfloat16S2_S2_S2_fjLj5120ELj1ELj1ELj4ELj16ENS_18Kernel_traits_baseILj5120ES2_S2_S2_S2_fjLj128EEEEELb1ELb1ELb0ELb0EEEvNS_9BwdParamsE
        .type           _ZN10layer_norm13ln_bwd_kernelINS_13Kernel_traitsI13__nv_bfloat16S2_S2_S2_fjLj5120ELj1ELj1ELj4ELj16ENS_18Kernel_traits_baseILj5120ES2_S2_S2_S2_fjLj128EEEEELb1ELb1ELb0ELb0EEEvNS_9BwdParamsE,@function
        .size           _ZN10layer_norm13ln_bwd_kernelINS_13Kernel_traitsI13__nv_bfloat16S2_S2_S2_fjLj5120ELj1ELj1ELj4ELj16ENS_18Kernel_traits_baseILj5120ES2_S2_S2_S2_fjLj128EEEEELb1ELb1ELb0ELb0EEEvNS_9BwdParamsE,(.L_x_14232 - _ZN10layer_norm13ln_bwd_kernelINS_13Kernel_traitsI13__nv_bfloat16S2_S2_S2_fjLj5120ELj1ELj1ELj4ELj16ENS_18Kernel_traits_baseILj5120ES2_S2_S2_S2_fjLj128EEEEELb1ELb1ELb0ELb0EEEvNS_9BwdParamsE)
        .other          _ZN10layer_norm13ln_bwd_kernelINS_13Kernel_traitsI13__nv_bfloat16S2_S2_S2_fjLj5120ELj1ELj1ELj4ELj16ENS_18Kernel_traits_baseILj5120ES2_S2_S2_S2_fjLj128EEEEELb1ELb1ELb0ELb0EEEvNS_9BwdParamsE,@"STO_CUDA_ENTRY STV_DEFAULT"
_ZN10layer_norm13ln_bwd_kernelINS_13Kernel_traitsI13__nv_bfloat16S2_S2_S2_fjLj5120ELj1ELj1ELj4ELj16ENS_18Kernel_traits_baseILj5120ES2_S2_S2_S2_fjLj128EEEEELb1ELb1ELb0ELb0EEEvNS_9BwdParamsE:
.text._ZN10layer_norm13ln_bwd_kernelINS_13Kernel_traitsI13__nv_bfloat16S2_S2_S2_fjLj5120ELj1ELj1ELj4ELj16ENS_18Kernel_traits_baseILj5120ES2_S2_S2_S2_fjLj128EEEEELb1ELb1ELb0ELb0EEEvNS_9BwdParamsE:
        /* <DEDUP_REMOVED lines=23> */
[----:B------:R-:W-:-:S03]  /*0170*/  @P0 LOP3.LUT R50, R50, 0x80, RZ, 0xfc, !PT ;  /* 0x0000008032320812 */ /* 0x000fc600078efcff */
[----:B------:R1:W5:Y:S02]  /*0180*/  @P0 LDG.E.128 R24, [R10.64] ;  /* 0x000000040a180981 */ /* 0x000364000c1e1d00 */
[----:B------:R-:W-:-:S04]  /*0190*/  @P1 IMAD.WIDE.U32 R36, R50, R39, c[0x0][0x1b0] ;  /* 0x00006c0032241625 */ /* 0x000fc800078e0027 */
[C---:B------:R-:W-:Y:S01]  /*01a0*/  @P1 IMAD.WIDE.U32 R38, R50.reuse, R39, c[0x0][0x1c8] ;  /* 0x0000720032261625 */ /* 0x040fe200078e0027 */
[----:B------:R-:W-:Y:S01]  /*01b0*/  @P1 IADD3 R50, R50, 0x80, RZ ;  /* 0x0000008032321810 */ /* 0x000fe20007ffe0ff */
[----:B------:R2:W5:Y:S04]  /*01c0*/  @P1 LDG.E.128 R152, [R36.64] ;  /* 0x0000000424981981 */ /* 0x000568000c1e1d00 */
[CC--:B------:R-:W-:Y:S01]  /*01d0*/  @P2 IMAD.WIDE.U32 R40, R50.reuse, R43.reuse, c[0x0][0x1b0] ;  /* 0x00006c0032282625 */ /* 0x0c0fe200078e002b */
[----:B------:R-:W-:Y:S01]  /*01e0*/  @P4 MOV R51, 0x10 ;  /* 0x0000001000334802 */ /* 0x000fe20000000f00 */
[----:B------:R3:W5:Y:S02]  /*01f0*/  @P1 LDG.E.128 R20, [R38.64] ;  /* 0x0000000426141981 */ /* 0x000764000c1e1d00 */
[C---:B------:R-:W-:Y:S01]  /*0200*/  @P2 IMAD.WIDE.U32 R42, R50.reuse, R43, c[0x0][0x1c8] ;  /* 0x00007200322a2625 */ /* 0x040fe200078e002b */
[----:B------:R-:W-:Y:S01]  /*0210*/  @P2 IADD3 R50, R50, 0x80, RZ ;  /* 0x0000008032322810 */ /* 0x000fe20007ffe0ff */
[----:B------:R4:W5:Y:S04]  /*0220*/  @P2 LDG.E.128 R44, [R40.64] ;  /* 0x00000004282c2981 */ /* 0x000968000c1e1d00 */
[-C--:B------:R-:W-:Y:S01]  /*0230*/  @P3 IMAD.WIDE.U32 R52, R50, R55.reuse, c[0x0][0x1b0] ;  /* 0x00006c0032343625 */ /* 0x080fe200078e0037 */
[----:B0-----:R-:W-:Y:S01]  /*0240*/  LEA.HI R0, R8, UR6, RZ, 0x19 ;  /* 0x0000000608007c11 */ /* 0x001fe2000f8fc8ff */
[----:B------:R0:W5:Y:S02]  /*0250*/  @P2 LDG.E.128 R16, [R42.64] ;  /* 0x000000042a102981 */ /* 0x000164000c1e1d00 */
        /* <DEDUP_REMOVED lines=9> */
[----:B--2---:R-:W-:Y:S01]  /*02f0*/  CS2R R36, SRZ ;  /* 0x0000000000247805 */ /* 0x004fe2000001ff00 */
[----:B---3--:R-:W-:Y:S01]  /*0300*/  CS2R R38, SRZ ;  /* 0x0000000000267805 */ /* 0x008fe2000001ff00 */
[----:B----4-:R-:W-:Y:S01]  /*0310*/  CS2R R40, SRZ ;  /* 0x0000000000287805 */ /* 0x010fe2000001ff00 */
        /* <DEDUP_REMOVED lines=60> */
[----:B------:R-:W-:Y:S01]  /*06e0*/  PRMT R8, RZ, 0x5410, R165 ;  /* 0x00005410ff087816 */ /* 0x000fe200000000a5 */
[----:B------:R0:W-:Y:S01]  /*06f0*/  STL [R1+0x140], R2 ;  /* 0x0001400201007387 */ /* 0x0001e20000100800 */
[----:B------:R-:W-:-:S03]  /*0700*/  MOV R37, RZ ;  /* 0x000000ff00257202 */ /* 0x000fc60000000f00 */
        /* <DEDUP_REMOVED lines=140> */
[----:B0-----:R-:W-:Y:S01]  /*0fd0*/  HFMA2.MMA R2, -RZ, RZ, 0, 5.9604644775390625e-08 ;  /* 0x00000001ff027435 */ /* 0x001fe200000001ff */
[----:B-1----:R-:W-:-:S09]  /*0fe0*/  PRMT R8, RZ, 0x5410, R4 ;  /* 0x00005410ff087816 */ /* 0x002fd20000000004 */
[----:B------:R-:W-:Y:S02]  /*0ff0*/  PRMT R3, R2, 0x7610, R3 ;  /* 0x0000761002037816 */ /* 0x000fe40000000003 */
[----:B------:R-:W-:Y:S01]  /*1000*/  PRMT R2, RZ, 0x7610, R4 ;  /* 0x00007610ff027816 */ /* 0x000fe20000000004 */
[----:B------:R-:W-:Y:S01]  /*1010*/  STL [R1+0x20], R8 ;  /* 0x0000200801007387 */ /* 0x000fe20000100800 */
[----:B------:R-:W-:-:S03]  /*1020*/  PRMT R4, RZ, 0x5410, R5 ;  /* 0x00005410ff047816 */ /* 0x000fc60000000005 */
[----:B------:R0:W-:Y:S04]  /*1030*/  STL.S16 [R1], R3 ;  /* 0x0000000301007387 */ /* 0x0001e80000100600 */
        /* <DEDUP_REMOVED lines=9> */
[----:B-1----:R-:W-:-:S05]  /*10d0*/  PRMT R2, RZ, 0x7610, R7 ;  /* 0x00007610ff027816 */ /* 0x002fca0000000007 */
[----:B------:R2:W-:Y:S04]  /*10e0*/  STL [R1+0x4], R2 ;  /* 0x0000040201007387 */ /* 0x0005e80000100800 */
[----:B------:R2:W-:Y:S02]  /*10f0*/  STL [R1+0x8], R3 ;  /* 0x0000080301007387 */ /* 0x0005e40000100800 */
.L_x_1067:
[----:B------:R-:W-:Y:S02]  /*1100*/  ISETP.NE.U32.AND P4, PT, RZ, c[0x0][0x1c0], PT ;  /* 0x00007000ff007a0c */ /* 0x000fe40003f85070 */
[----:B--2---:R-:W-:Y:S02]  /*1110*/  SHF.R.S32.HI R2, RZ, 0x1f, R0 ;  /* 0x0000001fff027819 */ /* 0x004fe40000011400 */
[----:B------:R-:W-:-:S13]  /*1120*/  ISETP.NE.AND.EX P4, PT, RZ, c[0x0][0x1c4], PT, P4 ;  /* 0x00007100ff007a0c */ /* 0x000fda0003f85340 */
[----:B------:R-:W-:-:S04]  /*1130*/  @P4 LEA R10, P5, R0, c[0x0][0x1c0], 0x1 ;  /* 0x00007000000a4a11 */ /* 0x000fc800078a08ff */
[----:B------:R-:W-:-:S05]  /*1140*/  @P4 LEA.HI.X R11, R0, c[0x0][0x1c4], R2, 0x1, P5 ;  /* 0x00007100000b4a11 */ /* 0x000fca00028f0c02 */
[----:B------:R0:W2:Y:S01]  /*1150*/  @P4 LDG.E.U16 R178, [R10.64] ;  /* 0x000000040ab24981 */ /* 0x0000a2000c1e1500 */
[----:B------:R-:W-:-:S03]  /*1160*/  MOV R176, 0x4 ;  /* 0x0000000400b07802 */ /* 0x000fc60000000f00 */
[----:B------:R-:W1:Y:S01]  /*1170*/  S2R R252, SR_TID.X ;  /* 0x0000000000fc7919 */ /* 0x000e620000002100 */
[C---:B------:R-:W-:Y:S02]  /*1180*/  IMAD R2, R0.reuse, c[0x0][0x168], RZ ;  /* 0x00005a0000027a24 */ /* 0x040fe400078e02ff */
[----:B0-----:R-:W-:-:S04]  /*1190*/  IMAD.WIDE R10, R0, R176, c[0x0][0x1a0] ;  /* 0x00006800000a7625 */ /* 0x001fc800078e02b0 */
[----:B------:R-:W-:Y:S01]  /*11a0*/  IMAD.WIDE R176, R0, R176, c[0x0][0x1a8] ;  /* 0x00006a0000b07625 */ /* 0x000fe200078e02b0 */
[----:B------:R0:W5:Y:S01]  /*11b0*/  LDG.E R213, [R10.64] ;  /* 0x000000040ad57981 */ /* 0x000162000c1e1900 */
[----:B------:R-:W-:Y:S01]  /*11c0*/  BSSY B0, `(.L_x_1045) ;  /* 0x000006d000007945 */ /* 0x000fe20003800000 */
[----:B0-----:R-:W-:Y:S02]  /*11d0*/  SHF.R.S32.HI R11, RZ, 0x1f, R2 ;  /* 0x0000001fff0b7819 */ /* 0x001fe40000011402 */
[----:B------:R1:W5:Y:S01]  /*11e0*/  LDG.E R10, [R176.64] ;  /* 0x00000004b00a7981 */ /* 0x000362000c1e1900 */
[----:B------:R-:W-:Y:S01]  /*11f0*/  CS2R R214, SRZ ;  /* 0x0000000000d67805 */ /* 0x000fe2000001ff00 */
[----:B------:R-:W-:Y:S02]  /*1200*/  LEA.HI R2, R11, R2, RZ, 0x3 ;  /* 0x000000020b027211 */ /* 0x000fe400078f18ff */
[----:B------:R-:W-:Y:S02]  /*1210*/  MOV R11, 0x3f800000 ;  /* 0x3f800000000b7802 */ /* 0x000fe40000000f00 */
[----:B-1----:R-:W-:-:S04]  /*1220*/  LOP3.LUT R176, R252, 0x7f, RZ, 0xc0, !PT ;  /* 0x0000007ffcb07812 */ /* 0x002fc800078ec0ff */
[----:B------:R-:W-:-:S04]  /*1230*/  LEA.HI.SX32 R2, R2, R176, 0x1d ;  /* 0x000000b002027211 */ /* 0x000fc800078feaff */
[----:B------:R-:W-:Y:S02]  /*1240*/  MOV R216, R2 ;  /* 0x0000000200d87202 */ /* 0x000fe40000000f00 */
[----:B--2---:R-:W-:Y:S01]  /*1250*/  @P4 PRMT R11, RZ, 0x5410, R178 ;  /* 0x00005410ff0b4816 */ /* 0x004fe200000000b2 */
[----:B------:R-:W-:Y:S05]  /*1260*/  @!P0 BRA `(.L_x_1046) ;  /* 0x0000062000008947 */ /* 0x000fea0003800000 */
[C---:B------:R-:W-:Y:S01]  /*1270*/  LEA R176, P4, R2.reuse, c[0x0][0x188], 0x4 ;  /* 0x0000620002b07a11 */ /* 0x040fe200078820ff */
[----:B------:R-:W-:Y:S01]  /*1280*/  HFMA2.MMA R180, -RZ, RZ, 0, 9.5367431640625e-07 ;  /* 0x00000010ffb47435 */ /* 0x000fe200000001ff */
[----:B------:R-:W2:Y:S02]  /*1290*/  LDL R214, [R1+0x140] ;  /* 0x0001400001d67983 */ /* 0x000ea40000100800 */
[C---:B------:R-:W-:Y:S01]  /*12a0*/  LEA.HI.X R177, R2.reuse, c[0x0][0x18c], RZ, 0x4, P4 ;  /* 0x0000630002b17a11 */ /* 0x040fe200020f24ff */
[----:B------:R-:W0:Y:S01]  /*12b0*/  LDC.U8 R244, c[0x0][0x1f0] ;  /* 0x00007c00fff47b82 */ /* 0x000e220000000000 */
[----:B------:R-:W3:Y:S04]  /*12c0*/  LDL R247, [R1+0x13c] ;  /* 0x00013c0001f77983 */ /* 0x000ee80000100800 */
[----:B------:R-:W4:Y:S01]  /*12d0*/  LDG.E.128 R176, [R176.64] ;  /* 0x00000004b0b07981 */ /* 0x000f22000c1e1d00 */
[----:B------:R-:W-:-:S03]  /*12e0*/  IMAD.WIDE.U32 R180, R2, R180, c[0x0][0x208] ;  /* 0x0000820002b47625 */ /* 0x000fc600078e00b4 */
[----:B------:R-:W2:Y:S04]  /*12f0*/  LDL R216, [R1+0x134] ;  /* 0x0001340001d87983 */ /* 0x000ea80000100800 */
[----:B------:R-:W2:Y:S01]  /*1300*/  LDG.E.128 R180, [R180.64] ;  /* 0x00000004b4b47981 */ /* 0x000ea2000c1e1d00 */
[----:B------:R-:W-:-:S03]  /*1310*/  ISETP.NE.U32.AND P4, PT, RZ, c[0x0][0x218], PT ;  /* 0x00008600ff007a0c */ /* 0x000fc60003f85070 */
[----:B------:R-:W3:Y:S01]  /*1320*/  LDL R215, [R1+0x130] ;  /* 0x0001300001d77983 */ /* 0x000ee20000100800 */
[----:B------:R-:W-:-:S13]  /*1330*/  ISETP.NE.AND.EX P4, PT, RZ, c[0x0][0x21c], PT, P4 ;  /* 0x00008700ff007a0c */ /* 0x000fda0003f85340 */
[----:B------:R-:W-:-:S04]  /*1340*/  @P4 LEA R22, P5, R2, c[0x0][0x218], 0x4 ;  /* 0x0000860002164a11 */ /* 0x000fc800078a20ff */
[----:B------:R-:W-:-:S05]  /*1350*/  @P4 LEA.HI.X R23, R2, c[0x0][0x21c], RZ, 0x4, P5 ;  /* 0x0000870002174a11 */ /* 0x000fca00028f24ff */
[----:B------:R1:W5:Y:S02]  /*1360*/  @P4 LDG.E.128 R152, [R22.64] ;  /* 0x0000000416984981 */ /* 0x000364000c1e1d00 */
[----:B-1----:R-:W-:-:S04]  /*1370*/  LEA R22, P4, R2, c[0x0][0x190], 0x3 ;  /* 0x0000640002167a11 */ /* 0x002fc800078818ff */
[----:B------:R-:W-:Y:S02]  /*1380*/  LEA.HI.X R23, R2, c[0x0][0x194], RZ, 0x3, P4 ;  /* 0x0000650002177a11 */ /* 0x000fe400020f1cff */
[----:B0-----:R-:W-:Y:S02]  /*1390*/  ISETP.NE.AND P4, PT, R244, RZ, PT ;  /* 0x000000fff400720c */ /* 0x001fe40003f85270 */
[----:B------:R-:W3:Y:S02]  /*13a0*/  LDL R244, [R1+0x138] ;  /* 0x0001380001f47983 */ /* 0x000ee40000100800 */
[----:B-----5:R-:W-:Y:S02]  /*13b0*/  FSEL R245, R213, RZ, !P4 ;  /* 0x000000ffd5f57208 */ /* 0x020fe40006000000 */
[----:B------:R-:W5:Y:S01]  /*13c0*/  LDG.E.64 R22, [R22.64] ;  /* 0x0000000416167981 */ /* 0x000f62000c1e1b00 */
[----:B----4-:R-:W-:-:S05]  /*13d0*/  PRMT R21, RZ, 0x5410, R176 ;  /* 0x00005410ff157816 */ /* 0x010fca00000000b0 */
[----:B------:R-:W-:Y:S01]  /*13e0*/  FADD.FTZ R21, -R245, R21 ;  /* 0x00000015f5157221 */ /* 0x000fe20000010100 */
[----:B--2---:R-:W-:-:S03]  /*13f0*/  PRMT R184, RZ, 0x5410, R180 ;  /* 0x00005410ffb87816 */ /* 0x004fc600000000b4 */
[----:B------:R-:W-:Y:S01]  /*1400*/  FMUL.FTZ R21, R10, R21 ;  /* 0x000000150a157220 */ /* 0x000fe20000410000 */
[----:B------:R-:W-:Y:S02]  /*1410*/  PRMT R198, RZ, 0x7610, R176 ;  /* 0x00007610ffc67816 */ /* 0x000fe400000000b0 */
[--C-:B------:R-:W-:Y:S01]  /*1420*/  PRMT R197, RZ, 0x5410, R177.reuse ;  /* 0x00005410ffc57816 */ /* 0x100fe200000000b1 */
[----:B------:R-:W-:Y:S01]  /*1430*/  FADD.FTZ R76, R76, R184 ;  /* 0x000000b84c4c7221 */ /* 0x000fe20000010000 */
[----:B------:R-:W-:Y:S01]  /*1440*/  PRMT R196, RZ, 0x7610, R177 ;  /* 0x00007610ffc47816 */ /* 0x000fe200000000b1 */
[-C--:B------:R-:W-:Y:S01]  /*1450*/  FFMA.FTZ R36, R21, R184.reuse, R36 ;  /* 0x000000b815247223 */ /* 0x080fe20000010024 */
[--C-:B------:R-:W-:Y:S02]  /*1460*/  PRMT R195, RZ, 0x5410, R178.reuse ;  /* 0x00005410ffc37816 */ /* 0x100fe400000000b2 */
[----:B------:R-:W-:Y:S02]  /*1470*/  PRMT R194, RZ, 0x7610, R178 ;  /* 0x00007610ffc27816 */ /* 0x000fe400000000b2 */
[--C-:B------:R-:W-:Y:S01]  /*1480*/  PRMT R193, RZ, 0x5410, R179.reuse ;  /* 0x00005410ffc17816 */ /* 0x100fe200000000b3 */
[----:B------:R-:W-:Y:S01]  /*1490*/  FMUL.FTZ R184, R214, R184 ;  /* 0x000000b8d6b87220 */ /* 0x000fe20000410000 */
[----:B------:R-:W-:Y:S01]  /*14a0*/  PRMT R179, RZ, 0x7610, R179 ;  /* 0x00007610ffb37816 */ /* 0x000fe200000000b3 */
[----:B------:R-:W2:Y:S01]  /*14b0*/  LDL R214, [R1+0x12c] ;  /* 0x00012c0001d67983 */ /* 0x000ea20000100800 */
[----:B------:R-:W-:-:S02]  /*14c0*/  FADD.FTZ R198, -R245, R198 ;  /* 0x000000c6f5c67221 */ /* 0x000fc40000010100 */
[C---:B------:R-:W-:Y:S01]  /*14d0*/  FADD.FTZ R197, -R245.reuse, R197 ;  /* 0x000000c5f5c57221 */ /* 0x040fe20000010100 */
[----:B------:R-:W4:Y:S01]  /*14e0*/  LDL R178, [R1+0x124] ;  /* 0x0001240001b27983 */ /* 0x000f220000100800 */
[C---:B------:R-:W-:Y:S02]  /*14f0*/  FADD.FTZ R196, -R245.reuse, R196 ;  /* 0x000000c4f5c47221 */ /* 0x040fe40000010100 */
[C---:B------:R-:W-:Y:S02]  /*1500*/  FADD.FTZ R195, -R245.reuse, R195 ;  /* 0x000000c3f5c37221 */ /* 0x040fe40000010100 */
[C---:B------:R-:W-:Y:S02]  /*1510*/  FADD.FTZ R194, -R245.reuse, R194 ;  /* 0x000000c2f5c27221 */ /* 0x040fe40000010100 */
[C---:B------:R-:W-:Y:S02]  /*1520*/  FADD.FTZ R193, -R245.reuse, R193 ;  /* 0x000000c1f5c17221 */ /* 0x040fe40000010100 */
[----:B------:R-:W-:-:S02]  /*1530*/  FADD.FTZ R245, -R245, R179 ;  /* 0x000000b3f5f57221 */ /* 0x000fc40000010100 */
[----:B------:R-:W4:Y:S01]  /*1540*/  LDL R179, [R1+0x128] ;  /* 0x0001280001b37983 */ /* 0x000f220000100800 */
[----:B------:R-:W-:Y:S01]  /*1550*/  PRMT R180, RZ, 0x7610, R180 ;  /* 0x00007610ffb47816 */ /* 0x000fe200000000b4 */
[C---:B------:R-:W-:Y:S01]  /*1560*/  FMUL.FTZ R197, R10.reuse, R197 ;  /* 0x000000c50ac57220 */ /* 0x040fe20000410000 */
[--C-:B------:R-:W-:Y:S01]  /*1570*/  PRMT R250, RZ, 0x5410, R181.reuse ;  /* 0x00005410fffa7816 */ /* 0x100fe200000000b5 */
[----:B------:R-:W-:Y:S02]  /*1580*/  FMUL.FTZ R198, R10, R198 ;  /* 0x000000c60ac67220 */ /* 0x000fe40000410000 */
[----:B---3--:R-:W-:Y:S02]  /*1590*/  FMUL.FTZ R251, R247, R180 ;  /* 0x000000b4f7fb7220 */ /* 0x008fe40000410000 */
[----:B------:R-:W-:Y:S02]  /*15a0*/  FADD.FTZ R177, RZ, R184 ;  /* 0x000000b8ffb17221 */ /* 0x000fe40000010000 */
[----:B------:R-:W-:Y:S01]  /*15b0*/  FFMA.FTZ R176, R21, R184, RZ ;  /* 0x000000b815b07223 */ /* 0x000fe200000100ff */
        /* <DEDUP_REMOVED lines=14> */
[-C--:B------:R-:W-:Y:S02]  /*16a0*/  FFMA.FTZ R40, R195, R248.reuse, R40 ;  /* 0x000000f8c3287223 */ /* 0x080fe40000010028 */
[----:B------:R-:W-:-:S02]  /*16b0*/  FMUL.FTZ R248, R215, R248 ;  /* 0x000000f8d7f87220 */ /* 0x000fc40000410000 */
[----:B------:R-:W-:Y:S02]  /*16c0*/  FADD.FTZ R177, R177, R249 ;  /* 0x000000f9b1b17221 */ /* 0x000fe40000010000 */
[----:B------:R-:W-:Y:S01]  /*16d0*/  FFMA.FTZ R176, R196, R249, R176 ;  /* 0x000000f9c4b07223 */ /* 0x000fe200000100b0 */
[--C-:B------:R-:W-:Y:S01]  /*16e0*/  PRMT R246, RZ, 0x5410, R183.reuse ;  /* 0x00005410fff67816 */ /* 0x100fe200000000b7 */
[C---:B------:R-:W-:Y:S02]  /*16f0*/  FMUL.FTZ R193, R10.reuse, R193 ;  /* 0x000000c10ac17220 */ /* 0x040fe40000410000 */
[----:B------:R-:W-:Y:S02]  /*1700*/  FMUL.FTZ R194, R10, R194 ;  /* 0x000000c20ac27220 */ /* 0x000fe40000410000 */
[----:B------:R-:W-:Y:S02]  /*1710*/  FADD.FTZ R177, R177, R248 ;  /* 0x000000f8b1b17221 */ /* 0x000fe40000010000 */
[----:B------:R-:W-:Y:S01]  /*1720*/  FFMA.FTZ R176, R195, R248, R176 ;  /* 0x000000f8c3b07223 */ /* 0x000fe200000100b0 */
[----:B------:R-:W-:Y:S01]  /*1730*/  PRMT R183, RZ, 0x7610, R183 ;  /* 0x00007610ffb77816 */ /* 0x000fe200000000b7 */
[----:B------:R-:W-:-:S02]  /*1740*/  FADD.FTZ R82, R82, R246 ;  /* 0x000000f652527221 */ /* 0x000fc40000010000 */
[----:B------:R-:W-:Y:S02]  /*1750*/  FFMA.FTZ R42, R193, R246, R42 ;  /* 0x000000f6c12a7223 */ /* 0x000fe4000001002a */
[----:B------:R-:W-:Y:S01]  /*1760*/  FMUL.FTZ R245, R10, R245 ;  /* 0x000000f50af57220 */ /* 0x000fe20000410000 */
[----:B------:R-:W-:Y:S01]  /*1770*/  IADD3 R216, R2, 0x80, RZ ;  /* 0x0000008002d87810 */ /* 0x000fe20007ffe0ff */
[----:B------:R-:W-:Y:S02]  /*1780*/  FADD.FTZ R77, R77, R180 ;  /* 0x000000b44d4d7221 */ /* 0x000fe40000010000 */
[----:B------:R-:W-:Y:S02]  /*1790*/  FFMA.FTZ R37, R198, R180, R37 ;  /* 0x000000b4c6257223 */ /* 0x000fe40000010025 */
[----:B------:R-:W-:Y:S02]  /*17a0*/  FADD.FTZ R79, R79, R181 ;  /* 0x000000b54f4f7221 */ /* 0x000fe40000010000 */
[----:B------:R-:W-:-:S02]  /*17b0*/  FFMA.FTZ R39, R196, R181, R39 ;  /* 0x000000b5c4277223 */ /* 0x000fc40000010027 */
[----:B------:R-:W-:Y:S02]  /*17c0*/  FADD.FTZ R81, R81, R182 ;  /* 0x000000b651517221 */ /* 0x000fe40000010000 */
[-C--:B------:R-:W-:Y:S02]  /*17d0*/  FFMA.FTZ R41, R194, R182.reuse, R41 ;  /* 0x000000b6c2297223 */ /* 0x080fe40000010029 */
[----:B------:R-:W-:Y:S02]  /*17e0*/  FADD.FTZ R83, R83, R183 ;  /* 0x000000b753537221 */ /* 0x000fe40000010000 */
[----:B------:R-:W-:Y:S02]  /*17f0*/  FFMA.FTZ R43, R245, R183, R43 ;  /* 0x000000b7f52b7223 */ /* 0x000fe4000001002b */
[----:B--2---:R-:W-:-:S04]  /*1800*/  FMUL.FTZ R247, R214, R182 ;  /* 0x000000b6d6f77220 */ /* 0x004fc80000410000 */
[----:B------:R-:W-:Y:S02]  /*1810*/  FADD.FTZ R177, R177, R247 ;  /* 0x000000f7b1b17221 */ /* 0x000fe40000010000 */
[----:B------:R-:W-:Y:S02]  /*1820*/  FFMA.FTZ R176, R194, R247, R176 ;  /* 0x000000f7c2b07223 */ /* 0x000fe400000100b0 */
[----:B----4-:R-:W-:Y:S02]  /*1830*/  FMUL.FTZ R244, R178, R183 ;  /* 0x000000b7b2f47220 */ /* 0x010fe40000410000 */
[----:B------:R-:W-:-:S04]  /*1840*/  FMUL.FTZ R246, R179, R246 ;  /* 0x000000f6b3f67220 */ /* 0x000fc80000410000 */
[----:B------:R-:W-:Y:S02]  /*1850*/  FADD.FTZ R177, R177, R246 ;  /* 0x000000f6b1b17221 */ /* 0x000fe40000010000 */
[----:B------:R-:W-:Y:S02]  /*1860*/  FFMA.FTZ R176, R193, R246, R176 ;  /* 0x000000f6c1b07223 */ /* 0x000fe400000100b0 */
[----:B------:R-:W-:Y:S02]  /*1870*/  FADD.FTZ R215, R177, R244 ;  /* 0x000000f4b1d77221 */ /* 0x000fe40000010000 */
[----:B------:R-:W-:Y:S02]  /*1880*/  FFMA.FTZ R214, R245, R244, R176 ;  /* 0x000000f4f5d67223 */ /* 0x000fe400000100b0 */
.L_x_1046:
[----:B------:R-:W-:Y:S05]  /*1890*/  BSYNC B0 ;  /* 0x0000000000007941 */ /* 0x000fea0003800000 */
.L_x_1045:
[----:B------:R-:W-:Y:S01]  /*18a0*/  BSSY B0, `(.L_x_1047) ;  /* 0x0000064000007945 */ /* 0x000fe20003800000 */
[----:B------:R-:W-:Y:S05]  /*18b0*/  @!P1 BRA `(.L_x_1048) ;  /* 0x0000062000009947 */ /* 0x000fea0003800000 */
[C---:B------:R-:W-:Y:S01]  /*18c0*/  LEA R176, P4, R216.reuse, c[0x0][0x188], 0x4 ;  /* 0x00006200d8b07a11 */ /* 0x040fe200078820ff */
[----:B------:R-:W-:Y:S01]  /*18d0*/  HFMA2.MMA R180, -RZ, RZ, 0, 9.5367431640625e-07 ;  /* 0x00000010ffb47435 */ /* 0x000fe200000001ff */
[----:B------:R-:W0:Y:S01]  /*18e0*/  LDC.U8 R235, c[0x0][0x1f0] ;  /* 0x00007c00ffeb7b82 */ /* 0x000e220000000000 */
[----:B------:R-:W2:Y:S01]  /*18f0*/  LDL R242, [R1+0x120] ;  /* 0x0001200001f27983 */ /* 0x000ea20000100800 */
[----:B------:R-:W-:-:S03]  /*1900*/  LEA.HI.X R177, R216, c[0x0][0x18c], RZ, 0x4, P4 ;  /* 0x00006300d8b17a11 */ /* 0x000fc600020f24ff */
[----:B------:R-:W3:Y:S04]  /*1910*/  LDL R240, [R1+0x11c] ;  /* 0x00011c0001f07983 */ /* 0x000ee80000100800 */
[----:B------:R-:W4:Y:S01]  /*1920*/  LDG.E.128 R176, [R176.64] ;  /* 0x00000004b0b07981 */ /* 0x000f22000c1e1d00 */
[----:B------:R-:W-:Y:S01]  /*1930*/  ISETP.NE.U32.AND P4, PT, RZ, c[0x0][0x218], PT ;  /* 0x00008600ff007a0c */ /* 0x000fe20003f85070 */
[----:B------:R-:W-:Y:S02]  /*1940*/  IMAD.WIDE.U32 R180, R216, R180, c[0x0][0x208] ;  /* 0x00008200d8b47625 */ /* 0x000fe400078e00b4 */
[----:B------:R-:W2:Y:S01]  /*1950*/  LDL R238, [R1+0x118] ;  /* 0x0001180001ee7983 */ /* 0x000ea20000100800 */
[----:B------:R-:W-:-:S03]  /*1960*/  ISETP.NE.AND.EX P4, PT, RZ, c[0x0][0x21c], PT, P4 ;  /* 0x00008700ff007a0c */ /* 0x000fc60003f85340 */
[----:B------:R-:W2:Y:S10]  /*1970*/  LDG.E.128 R180, [R180.64] ;  /* 0x00000004b4b47981 */ /* 0x000eb4000c1e1d00 */
        /* <DEDUP_REMOVED lines=9> */
[--C-:B----4-:R-:W-:Y:S02]  /*1a10*/  PRMT R202, RZ, 0x5410, R176.reuse ;  /* 0x00005410ffca7816 */ /* 0x110fe400000000b0 */
[----:B------:R-:W-:-:S02]  /*1a20*/  PRMT R192, RZ, 0x7610, R176 ;  /* 0x00007610ffc07816 */ /* 0x000fc400000000b0 */
[--C-:B------:R-:W-:Y:S02]  /*1a30*/  PRMT R191, RZ, 0x5410, R177.reuse ;  /* 0x00005410ffbf7816 */ /* 0x100fe400000000b1 */
[----:B------:R-:W-:Y:S02]  /*1a40*/  PRMT R190, RZ, 0x7610, R177 ;  /* 0x00007610ffbe7816 */ /* 0x000fe400000000b1 */
[--C-:B------:R-:W-:Y:S02]  /*1a50*/  PRMT R189, RZ, 0x5410, R178.reuse ;  /* 0x00005410ffbd7816 */ /* 0x100fe400000000b2 */
[----:B------:R-:W-:Y:S02]  /*1a60*/  PRMT R188, RZ, 0x7610, R178 ;  /* 0x00007610ffbc7816 */ /* 0x000fe400000000b2 */
[--C-:B------:R-:W-:Y:S01]  /*1a70*/  PRMT R185, RZ, 0x5410, R179.reuse ;  /* 0x00005410ffb97816 */ /* 0x100fe200000000b3 */
[C---:B------:R-:W-:Y:S01]  /*1a80*/  FADD.FTZ R202, -R236.reuse, R202 ;  /* 0x000000caecca7221 */ /* 0x040fe20000010100 */
[----:B------:R-:W-:Y:S01]  /*1a90*/  PRMT R179, RZ, 0x7610, R179 ;  /* 0x00007610ffb37816 */ /* 0x000fe200000000b3 */
[C---:B------:R-:W-:Y:S01]  /*1aa0*/  FADD.FTZ R192, -R236.reuse, R192 ;  /* 0x000000c0ecc07221 */ /* 0x040fe20000010100 */
[----:B------:R-:W4:Y:S01]  /*1ab0*/  LDL R178, [R1+0x10c] ;  /* 0x00010c0001b27983 */ /* 0x000f220000100800 */
[----:B------:R-:W-:-:S02]  /*1ac0*/  FADD.FTZ R191, -R236, R191 ;  /* 0x000000bfecbf7221 */ /* 0x000fc40000010100 */
[C---:B------:R-:W-:Y:S01]  /*1ad0*/  FADD.FTZ R190, -R236.reuse, R190 ;  /* 0x000000beecbe7221 */ /* 0x040fe20000010100 */
[----:B------:R-:W4:Y:S01]  /*1ae0*/  LDL R177, [R1+0x108] ;  /* 0x0001080001b17983 */ /* 0x000f220000100800 */
[C---:B------:R-:W-:Y:S02]  /*1af0*/  FADD.FTZ R189, -R236.reuse, R189 ;  /* 0x000000bdecbd7221 */ /* 0x040fe40000010100 */
        /* <DEDUP_REMOVED lines=14> */
[----:B---3--:R-:W-:-:S02]  /*1be0*/  FMUL.FTZ R242, R240, R180 ;  /* 0x000000b4f0f27220 */ /* 0x008fc40000410000 */
        /* <DEDUP_REMOVED lines=47> */
.L_x_1048:
[----:B------:R-:W-:Y:S05]  /*1ee0*/  BSYNC B0 ;  /* 0x0000000000007941 */ /* 0x000fea0003800000 */
.L_x_1047:
[----:B------:R-:W-:Y:S01]  /*1ef0*/  BSSY B0, `(.L_x_1049) ;  /* 0x0000064000007945 */ /* 0x000fe20003800000 */
        /* <DEDUP_REMOVED lines=12> */
[----:B------:R-:W2:Y:S01]  /*1fc0*/  LDL R183, [R1+0xf4] ;  /* 0x0000f40001b77983 */ /* 0x000ea20000100800 */
[----:B------:R-:W-:-:S13]  /*1fd0*/  ISETP.NE.AND.EX P4, PT, RZ, c[0x0][0x21c], PT, P4 ;  /* 0x00008700ff007a0c */ /* 0x000fda0003f85340 */
[----:B------:R-:W-:-:S04]  /*1fe0*/  @P4 LEA R26, P5, R216, c[0x0][0x218], 0x4 ;  /* 0x00008600d81a4a11 */ /* 0x000fc800078a20ff */
[----:B------:R-:W-:-:S05]  /*1ff0*/  @P4 LEA.HI.X R27, R216, c[0x0][0x21c], RZ, 0x4, P5 ;  /* 0x00008700d81b4a11 */ /* 0x000fca00028f24ff */
[----:B------:R1:W5:Y:S02]  /*2000*/  @P4 LDG.E.128 R164, [R26.64] ;  /* 0x000000041aa44981 */ /* 0x000364000c1e1d00 */
[----:B-1----:R-:W-:-:S04]  /*2010*/  LEA R26, P4, R216, c[0x0][0x190], 0x3 ;  /* 0x00006400d81a7a11 */ /* 0x002fc800078818ff */
[----:B------:R-:W-:Y:S02]  /*2020*/  LEA.HI.X R27, R216, c[0x0][0x194], RZ, 0x3, P4 ;  /* 0x00006500d81b7a11 */ /* 0x000fe400020f1cff */
[----:B0-----:R-:W-:-:S04]  /*2030*/  ISETP.NE.AND P4, PT, R180, RZ, PT ;  /* 0x000000ffb400720c */ /* 0x001fc80003f85270 */
[----:B-----5:R-:W-:Y:S01]  /*2040*/  FSEL R227, R213, RZ, !P4 ;  /* 0x000000ffd5e37208 */ /* 0x020fe20006000000 */
[----:B------:R-:W5:Y:S01]  /*2050*/  LDG.E.64 R26, [R26.64] ;  /* 0x000000041a1a7981 */ /* 0x000f62000c1e1b00 */
[----:B----4-:R-:W-:Y:S02]  /*2060*/  PRMT R182, RZ, 0x7610, R18 ;  /* 0x00007610ffb67816 */ /* 0x010fe40000000012 */
[----:B------:R-:W-:Y:S02]  /*2070*/  PRMT R15, RZ, 0x7610, R16 ;  /* 0x00007610ff0f7816 */ /* 0x000fe40000000010 */
[----:B------:R-:W-:Y:S02]  /*2080*/  PRMT R181, RZ, 0x5410, R18 ;  /* 0x00005410ffb57816 */ /* 0x000fe40000000012 */
[--C-:B------:R-:W-:Y:S02]  /*2090*/  PRMT R20, RZ, 0x5410, R19.reuse ;  /* 0x00005410ff147816 */ /* 0x100fe40000000013 */
[----:B------:R-:W-:Y:S01]  /*20a0*/  PRMT R180, RZ, 0x7610, R19 ;  /* 0x00007610ffb47816 */ /* 0x000fe20000000013 */
[----:B------:R-:W-:Y:S01]  /*20b0*/  FADD.FTZ R19, -R227, R182 ;  /* 0x000000b6e3137221 */ /* 0x000fe20000010100 */
[----:B------:R-:W-:Y:S01]  /*20c0*/  PRMT R201, RZ, 0x5410, R16 ;  /* 0x00005410ffc97816 */ /* 0x000fe20000000010 */
[----:B------:R-:W4:Y:S01]  /*20d0*/  LDL R182, [R1+0xf0] ;  /* 0x0000f00001b67983 */ /* 0x000f220000100800 */
[----:B------:R-:W-:-:S02]  /*20e0*/  PRMT R16, RZ, 0x5410, R17 ;  /* 0x00005410ff107816 */ /* 0x000fc40000000011 */
[----:B------:R-:W-:Y:S01]  /*20f0*/  PRMT R17, RZ, 0x7610, R17 ;  /* 0x00007610ff117816 */ /* 0x000fe20000000011 */
[C---:B------:R-:W-:Y:S02]  /*2100*/  FADD.FTZ R15, -R227.reuse, R15 ;  /* 0x0000000fe30f7221 */ /* 0x040fe40000010100 */
[C---:B------:R-:W-:Y:S01]  /*2110*/  FADD.FTZ R18, -R227.reuse, R181 ;  /* 0x000000b5e3127221 */ /* 0x040fe20000010100 */
[--C-:B--2---:R-:W-:Y:S01]  /*2120*/  PRMT R234, RZ, 0x5410, R176.reuse ;  /* 0x00005410ffea7816 */ /* 0x104fe200000000b0 */
[----:B------:R-:W2:Y:S01]  /*2130*/  LDL R181, [R1+0xec] ;  /* 0x0000ec0001b57983 */ /* 0x000ea20000100800 */
[C---:B------:R-:W-:Y:S01]  /*2140*/  FADD.FTZ R201, -R227.reuse, R201 ;  /* 0x000000c9e3c97221 */ /* 0x040fe20000010100 */
[----:B------:R-:W-:Y:S01]  /*2150*/  PRMT R176, RZ, 0x7610, R176 ;  /* 0x00007610ffb07816 */ /* 0x000fe200000000b0 */
[C---:B------:R-:W-:Y:S02]  /*2160*/  FADD.FTZ R16, -R227.reuse, R16 ;  /* 0x00000010e3107221 */ /* 0x040fe40000010100 */
[----:B------:R-:W-:-:S02]  /*2170*/  FADD.FTZ R17, -R227, R17 ;  /* 0x00000011e3117221 */ /* 0x000fc40000010100 */
[C---:B------:R-:W-:Y:S02]  /*2180*/  FADD.FTZ R20, -R227.reuse, R20 ;  /* 0x00000014e3147221 */ /* 0x040fe40000010100 */
[----:B------:R-:W-:Y:S02]  /*2190*/  FADD.FTZ R227, -R227, R180 ;  /* 0x000000b4e3e37221 */ /* 0x000fe40000010100 */
[----:B------:R-:W-:Y:S01]  /*21a0*/  FMUL.FTZ R15, R10, R15 ;  /* 0x0000000f0a0f7220 */ /* 0x000fe20000410000 */
[----:B------:R-:W2:Y:S01]  /*21b0*/  LDL R180, [R1+0xe8] ;  /* 0x0000e80001b47983 */ /* 0x000ea20000100800 */
[----:B------:R-:W-:Y:S02]  /*21c0*/  FADD.FTZ R89, R89, R176 ;  /* 0x000000b059597221 */ /* 0x000fe40000010000 */
[-C--:B------:R-:W-:Y:S02]  /*21d0*/  FFMA.FTZ R53, R15, R176.reuse, R53 ;  /* 0x000000b00f357223 */ /* 0x080fe40000010035 */
[----:B------:R-:W-:-:S02]  /*21e0*/  FMUL.FTZ R233, R229, R176 ;  /* 0x000000b0e5e97220 */ /* 0x000fc40000410000 */
[----:B------:R-:W2:Y:S01]  /*21f0*/  LDL R176, [R1+0xe4] ;  /* 0x0000e40001b07983 */ /* 0x000ea20000100800 */
[----:B------:R-:W-:Y:S02]  /*2200*/  FMUL.FTZ R201, R10, R201 ;  /* 0x000000c90ac97220 */ /* 0x000fe40000410000 */
[----:B------:R-:W-:Y:S02]  /*2210*/  FADD.FTZ R88, R88, R234 ;  /* 0x000000ea58587221 */ /* 0x000fe40000010000 */
[-C--:B------:R-:W-:Y:S02]  /*2220*/  FFMA.FTZ R52, R201, R234.reuse, R52 ;  /* 0x000000eac9347223 */ /* 0x080fe40000010034 */
[----:B---3--:R-:W-:Y:S01]  /*2230*/  FMUL.FTZ R234, R231, R234 ;  /* 0x000000eae7ea7220 */ /* 0x008fe20000410000 */
[----:B------:R-:W-:Y:S01]  /*2240*/  PRMT R232, RZ, 0x5410, R177 ;  /* 0x00005410ffe87816 */ /* 0x000fe200000000b1 */
        /* <DEDUP_REMOVED lines=10> */
[----:B------:R-:W-:-:S02]  /*22f0*/  FMUL.FTZ R18, R10, R18 ;  /* 0x000000120a127220 */ /* 0x000fc40000410000 */
[----:B------:R-:W-:Y:S02]  /*2300*/  FMUL.FTZ R17, R10, R17 ;  /* 0x000000110a117220 */ /* 0x000fe40000410000 */
[----:B------:R-:W-:Y:S02]  /*2310*/  FMUL.FTZ R231, R183, R177 ;  /* 0x000000b1b7e77220 */ /* 0x000fe40000410000 */
[----:B------:R-:W-:Y:S02]  /*2320*/  FADD.FTZ R215, R215, R232 ;  /* 0x000000e8d7d77221 */ /* 0x000fe40000010000 */
[----:B------:R-:W-:Y:S01]  /*2330*/  FFMA.FTZ R214, R16, R232, R214 ;  /* 0x000000e810d67223 */ /* 0x000fe200000100d6 */
[----:B------:R-:W-:Y:S01]  /*2340*/  PRMT R178, RZ, 0x7610, R178 ;  /* 0x00007610ffb27816 */ /* 0x000fe200000000b2 */
[----:B------:R-:W-:Y:S02]  /*2350*/  FADD.FTZ R92, R92, R230 ;  /* 0x000000e65c5c7221 */ /* 0x000fe40000010000 */
[----:B------:R-:W-:-:S02]  /*2360*/  FFMA.FTZ R56, R18, R230, R56 ;  /* 0x000000e612387223 */ /* 0x000fc40000010038 */
        /* <DEDUP_REMOVED lines=16> */
[----:B----4-:R-:W-:-:S04]  /*2470*/  FMUL.FTZ R230, R182, R230 ;  /* 0x000000e6b6e67220 */ /* 0x010fc80000410000 */
[----:B------:R-:W-:Y:S02]  /*2480*/  FADD.FTZ R215, R215, R230 ;  /* 0x000000e6d7d77221 */ /* 0x000fe40000010000 */
[----:B------:R-:W-:Y:S02]  /*2490*/  FFMA.FTZ R214, R18, R230, R214 ;  /* 0x000000e612d67223 */ /* 0x000fe400000100d6 */
[----:B--2---:R-:W-:-:S04]  /*24a0*/  FMUL.FTZ R229, R181, R178 ;  /* 0x000000b2b5e57220 */ /* 0x004fc80000410000 */
[----:B------:R-:W-:Y:S02]  /*24b0*/  FADD.FTZ R215, R215, R229 ;  /* 0x000000e5d7d77221 */ /* 0x000fe40000010000 */
[----:B------:R-:W-:Y:S02]  /*24c0*/  FFMA.FTZ R214, R19, R229, R214 ;  /* 0x000000e513d67223 */ /* 0x000fe400000100d6 */
[----:B------:R-:W-:-:S04]  /*24d0*/  FMUL.FTZ R228, R180, R228 ;  /* 0x000000e4b4e47220 */ /* 0x000fc80000410000 */
[----:B------:R-:W-:Y:S02]  /*24e0*/  FADD.FTZ R215, R215, R228 ;  /* 0x000000e4d7d77221 */ /* 0x000fe40000010000 */
[----:B------:R-:W-:Y:S02]  /*24f0*/  FFMA.FTZ R214, R20, R228, R214 ;  /* 0x000000e414d67223 */ /* 0x000fe400000100d6 */
[----:B------:R-:W-:-:S04]  /*2500*/  FMUL.FTZ R212, R176, R179 ;  /* 0x000000b3b0d47220 */ /* 0x000fc80000410000 */
[----:B------:R-:W-:Y:S02]  /*2510*/  FADD.FTZ R215, R215, R212 ;  /* 0x000000d4d7d77221 */ /* 0x000fe40000010000 */
[----:B------:R-:W-:Y:S02]  /*2520*/  FFMA.FTZ R214, R227, R212, R214 ;  /* 0x000000d4e3d67223 */ /* 0x000fe400000100d6 */
.L_x_1050:
[----:B------:R-:W-:Y:S05]  /*2530*/  BSYNC B0 ;  /* 0x0000000000007941 */ /* 0x000fea0003800000 */
.L_x_1049:
        /* <DEDUP_REMOVED lines=35> */
[----:B--2---:R-:W-:Y:S01]  /*2770*/  PRMT R226, RZ, 0x5410, R176 ;  /* 0x00005410ffe27816 */ /* 0x004fe200000000b0 */
        /* <DEDUP_REMOVED lines=64> */
.L_x_1052:
[----:B------:R-:W-:Y:S05]  /*2b80*/  BSYNC B0 ;  /* 0x0000000000007941 */ /* 0x000fea0003800000 */
.L_x_1051:
[----:B------:R-:W-:Y:S01]  /*2b90*/  ISETP.GE.U32.AND P4, PT, R9, 0x280, PT ;  /* 0x000002800900780c */ /* 0x000fe20003f86070 */
[----:B------:R-:W-:-:S12]  /*2ba0*/  BSSY B0, `(.L_x_1053) ;  /* 0x0000063000007945 */ /* 0x000fd80003800000 */
[----:B------:R-:W-:Y:S05]  /*2bb0*/  @!P4 BRA `(.L_x_1054) ;  /* 0x000006100000c947 */ /* 0x000fea0003800000 */
[C---:B------:R-:W-:Y:S01]  /*2bc0*/  LEA R176, P4, R216.reuse, c[0x0][0x188], 0x4 ;  /* 0x00006200d8b07a11 */ /* 0x040fe200078820ff */
[----:B------:R-:W0:Y:S01]  /*2bd0*/  LDC.U8 R203, c[0x0][0x1f0] ;  /* 0x00007c00ffcb7b82 */ /* 0x000e220000000000 */
[----:B------:R-:W-:Y:S01]  /*2be0*/  HFMA2.MMA R180, -RZ, RZ, 0, 9.5367431640625e-07 ;  /* 0x00000010ffb47435 */ /* 0x000fe200000001ff */
        /* <DEDUP_REMOVED lines=11> */
[----:B------:R1:W5:Y:S01]  /*2ca0*/  @P4 LDG.E.128 R172, [R12.64] ;  /* 0x000000040cac4981 */ /* 0x000362000c1e1d00 */
[----:B------:R-:W-:-:S04]  /*2cb0*/  LEA R30, P4, R216, c[0x0][0x190], 0x3 ;  /* 0x00006400d81e7a11 */ /* 0x000fc800078818ff */
[----:B------:R-:W-:Y:S02]  /*2cc0*/  LEA.HI.X R31, R216, c[0x0][0x194], RZ, 0x3, P4 ;  /* 0x00006500d81f7a11 */ /* 0x000fe400020f1cff */
[----:B0-----:R-:W-:Y:S01]  /*2cd0*/  ISETP.NE.AND P4, PT, R203, RZ, PT ;  /* 0x000000ffcb00720c */ /* 0x001fe20003f85270 */
[----:B------:R-:W3:Y:S03]  /*2ce0*/  LDL R216, [R1+0xb4] ;  /* 0x0000b40001d87983 */ /* 0x000ee60000100800 */
[----:B-----5:R-:W-:Y:S01]  /*2cf0*/  FSEL R204, R213, RZ, !P4 ;  /* 0x000000ffd5cc7208 */ /* 0x020fe20006000000 */
[----:B------:R-:W3:Y:S04]  /*2d00*/  LDL R203, [R1+0xac] ;  /* 0x0000ac0001cb7983 */ /* 0x000ee80000100800 */
[----:B------:R-:W3:Y:S04]  /*2d10*/  LDL R213, [R1+0xc0] ;  /* 0x0000c00001d57983 */ /* 0x000ee80000100800 */
[----:B------:R-:W5:Y:S01]  /*2d20*/  LDG.E.64 R30, [R30.64] ;  /* 0x000000041e1e7981 */ /* 0x000f62000c1e1b00 */
[----:B----4-:R-:W-:-:S02]  /*2d30*/  PRMT R187, RZ, 0x5410, R177 ;  /* 0x00005410ffbb7816 */ /* 0x010fc400000000b1 */
[----:B------:R-:W-:Y:S02]  /*2d40*/  PRMT R14, RZ, 0x7610, R177 ;  /* 0x00007610ff0e7816 */ /* 0x000fe400000000b1 */
[----:B------:R-:W4:Y:S01]  /*2d50*/  LDL R177, [R1+0xa8] ;  /* 0x0000a80001b17983 */ /* 0x000f220000100800 */
[--C-:B------:R-:W-:Y:S02]  /*2d60*/  PRMT R199, RZ, 0x5410, R176.reuse ;  /* 0x00005410ffc77816 */ /* 0x100fe400000000b0 */
[----:B------:R-:W-:Y:S02]  /*2d70*/  PRMT R186, RZ, 0x7610, R176 ;  /* 0x00007610ffba7816 */ /* 0x000fe400000000b0 */
[----:B------:R-:W4:Y:S01]  /*2d80*/  LDL R176, [R1+0xa4] ;  /* 0x0000a40001b07983 */ /* 0x000f220000100800 */
[----:B------:R-:W-:Y:S01]  /*2d90*/  FADD.FTZ R199, -R204, R199 ;  /* 0x000000c7ccc77221 */ /* 0x000fe20000010100 */
[----:B--2---:R-:W-:-:S03]  /*2da0*/  PRMT R224, RZ, 0x5410, R180 ;  /* 0x00005410ffe07816 */ /* 0x004fc600000000b4 */
[----:B------:R-:W-:Y:S01]  /*2db0*/  FMUL.FTZ R199, R10, R199 ;  /* 0x000000c70ac77220 */ /* 0x000fe20000410000 */
[----:B------:R-:W-:Y:S01]  /*2dc0*/  PRMT R180, RZ, 0x7610, R180 ;  /* 0x00007610ffb47816 */ /* 0x000fe200000000b4 */
[----:B------:R-:W-:Y:S02]  /*2dd0*/  FADD.FTZ R187, -R204, R187 ;  /* 0x000000bbccbb7221 */ /* 0x000fe40000010100 */
[----:B------:R-:W-:Y:S02]  /*2de0*/  FADD.FTZ R104, R104, R224 ;  /* 0x000000e068687221 */ /* 0x000fe40000010000 */
[----:B------:R-:W-:Y:S02]  /*2df0*/  FFMA.FTZ R68, R199, R224, R68 ;  /* 0x000000e0c7447223 */ /* 0x000fe40000010044 */
[----:B------:R-:W-:Y:S01]  /*2e00*/  FADD.FTZ R186, -R204, R186 ;  /* 0x000000baccba7221 */ /* 0x000fe20000010100 */
[----:B-1----:R-:W-:Y:S01]  /*2e10*/  PRMT R13, RZ, 0x5410, R178 ;  /* 0x00005410ff0d7816 */ /* 0x002fe200000000b2 */
[C---:B------:R-:W-:Y:S01]  /*2e20*/  FMUL.FTZ R187, R10.reuse, R187 ;  /* 0x000000bb0abb7220 */ /* 0x040fe20000410000 */
[----:B------:R-:W-:Y:S01]  /*2e30*/  PRMT R220, RZ, 0x5410, R181 ;  /* 0x00005410ffdc7816 */ /* 0x000fe200000000b5 */
[----:B------:R-:W-:-:S02]  /*2e40*/  FMUL.FTZ R186, R10, R186 ;  /* 0x000000ba0aba7220 */ /* 0x000fc40000410000 */
[----:B------:R-:W-:Y:S01]  /*2e50*/  FMUL.FTZ R223, R223, R180 ;  /* 0x000000b4dfdf7220 */ /* 0x000fe20000410000 */
[----:B------:R-:W-:Y:S01]  /*2e60*/  PRMT R181, RZ, 0x7610, R181 ;  /* 0x00007610ffb57816 */ /* 0x000fe200000000b5 */
[----:B------:R-:W-:Y:S02]  /*2e70*/  FADD.FTZ R13, -R204, R13 ;  /* 0x0000000dcc0d7221 */ /* 0x000fe40000010100 */
[----:B------:R-:W-:Y:S02]  /*2e80*/  FADD.FTZ R106, R106, R220 ;  /* 0x000000dc6a6a7221 */ /* 0x000fe40000010000 */
[----:B------:R-:W-:Y:S02]  /*2e90*/  FFMA.FTZ R70, R187, R220, R70 ;  /* 0x000000dcbb467223 */ /* 0x000fe40000010046 */
[----:B---3--:R-:W-:-:S04]  /*2ea0*/  FMUL.FTZ R224, R213, R224 ;  /* 0x000000e0d5e07220 */ /* 0x008fc80000410000 */
[----:B------:R-:W-:Y:S02]  /*2eb0*/  FADD.FTZ R215, R215, R224 ;  /* 0x000000e0d7d77221 */ /* 0x000fe40000010000 */
[----:B------:R-:W-:Y:S02]  /*2ec0*/  FFMA.FTZ R214, R199, R224, R214 ;  /* 0x000000e0c7d67223 */ /* 0x000fe400000100d6 */
[----:B------:R-:W-:Y:S02]  /*2ed0*/  FADD.FTZ R14, -R204, R14 ;  /* 0x0000000ecc0e7221 */ /* 0x000fe40000010100 */
[----:B------:R-:W-:Y:S02]  /*2ee0*/  FMUL.FTZ R220, R219, R220 ;  /* 0x000000dcdbdc7220 */ /* 0x000fe40000410000 */
[----:B------:R-:W-:Y:S02]  /*2ef0*/  FADD.FTZ R215, R215, R223 ;  /* 0x000000dfd7d77221 */ /* 0x000fe40000010000 */
[----:B------:R-:W-:Y:S01]  /*2f00*/  FFMA.FTZ R214, R186, R223, R214 ;  /* 0x000000dfbad67223 */ /* 0x000fe200000100d6 */
[----:B------:R-:W-:Y:S01]  /*2f10*/  PRMT R206, RZ, 0x5410, R179 ;  /* 0x00005410ffce7816 */ /* 0x000fe200000000b3 */
[C---:B------:R-:W-:Y:S01]  /*2f20*/  FMUL.FTZ R13, R10.reuse, R13 ;  /* 0x0000000d0a0d7220 */ /* 0x040fe20000410000 */
[----:B------:R-:W-:Y:S01]  /*2f30*/  PRMT R208, RZ, 0x5410, R182 ;  /* 0x00005410ffd07816 */ /* 0x000fe200000000b6 */
[----:B------:R-:W-:Y:S01]  /*2f40*/  FMUL.FTZ R14, R10, R14 ;  /* 0x0000000e0a0e7220 */ /* 0x000fe20000410000 */
[----:B------:R-:W-:Y:S01]  /*2f50*/  PRMT R12, RZ, 0x7610, R178 ;  /* 0x00007610ff0c7816 */ /* 0x000fe200000000b2 */
[----:B------:R-:W-:-:S02]  /*2f60*/  FMUL.FTZ R219, R216, R181 ;  /* 0x000000b5d8db7220 */ /* 0x000fc40000410000 */
[----:B------:R-:W-:Y:S02]  /*2f70*/  FADD.FTZ R215, R215, R220 ;  /* 0x000000dcd7d77221 */ /* 0x000fe40000010000 */
[----:B------:R-:W-:Y:S01]  /*2f80*/  FFMA.FTZ R214, R187, R220, R214 ;  /* 0x000000dcbbd67223 */ /* 0x000fe200000100d6 */
[----:B------:R-:W-:Y:S01]  /*2f90*/  PRMT R182, RZ, 0x7610, R182 ;  /* 0x00007610ffb67816 */ /* 0x000fe200000000b6 */
[----:B------:R-:W-:Y:S02]  /*2fa0*/  FADD.FTZ R206, -R204, R206 ;  /* 0x000000ceccce7221 */ /* 0x000fe40000010100 */
[----:B------:R-:W-:Y:S02]  /*2fb0*/  FADD.FTZ R108, R108, R208 ;  /* 0x000000d06c6c7221 */ /* 0x000fe40000010000 */
[----:B------:R-:W-:Y:S02]  /*2fc0*/  FFMA.FTZ R72, R13, R208, R72 ;  /* 0x000000d00d487223 */ /* 0x000fe40000010048 */
[----:B------:R-:W-:-:S02]  /*2fd0*/  FADD.FTZ R12, -R204, R12 ;  /* 0x0000000ccc0c7221 */ /* 0x000fc40000010100 */
[----:B------:R-:W-:Y:S02]  /*2fe0*/  FMUL.FTZ R208, R207, R208 ;  /* 0x000000d0cfd07220 */ /* 0x000fe40000410000 */
[----:B------:R-:W-:Y:S02]  /*2ff0*/  FADD.FTZ R215, R215, R219 ;  /* 0x000000dbd7d77221 */ /* 0x000fe40000010000 */
[----:B------:R-:W-:Y:S01]  /*3000*/  FFMA.FTZ R214, R14, R219, R214 ;  /* 0x000000db0ed67223 */ /* 0x000fe200000100d6 */
[----:B------:R-:W-:Y:S01]  /*3010*/  PRMT R205, RZ, 0x5410, R183 ;  /* 0x00005410ffcd7816 */ /* 0x000fe200000000b7 */
[C---:B------:R-:W-:Y:S01]  /*3020*/  FMUL.FTZ R206, R10.reuse, R206 ;  /* 0x000000ce0ace7220 */ /* 0x040fe20000410000 */
[----:B------:R-:W-:Y:S01]  /*3030*/  PRMT R179, RZ, 0x7610, R179 ;  /* 0x00007610ffb37816 */ /* 0x000fe200000000b3 */
[----:B------:R-:W-:Y:S02]  /*3040*/  FMUL.FTZ R12, R10, R12 ;  /* 0x0000000c0a0c7220 */ /* 0x000fe40000410000 */
        /* <DEDUP_REMOVED lines=18> */
[----:B----4-:R-:W-:-:S04]  /*3170*/  FMUL.FTZ R205, R177, R205 ;  /* 0x000000cdb1cd7220 */ /* 0x010fc80000410000 */
[----:B------:R-:W-:Y:S02]  /*3180*/  FADD.FTZ R215, R215, R205 ;  /* 0x000000cdd7d77221 */ /* 0x000fe40000010000 */
[----:B------:R-:W-:Y:S02]  /*3190*/  FMUL.FTZ R203, R176, R183 ;  /* 0x000000b7b0cb7220 */ /* 0x000fe40000410000 */
[----:B------:R-:W-:Y:S02]  /*31a0*/  FFMA.FTZ R214, R206, R205, R214 ;  /* 0x000000cdced67223 */ /* 0x000fe400000100d6 */
[----:B------:R-:W-:Y:S02]  /*31b0*/  FADD.FTZ R215, R215, R203 ;  /* 0x000000cbd7d77221 */ /* 0x000fe40000010000 */
[----:B------:R-:W-:Y:S02]  /*31c0*/  FFMA.FTZ R214, R204, R203, R214 ;  /* 0x000000cbccd67223 */ /* 0x000fe400000100d6 */
.L_x_1054:
[----:B------:R-:W-:Y:S05]  /*31d0*/  BSYNC B0 ;  /* 0x0000000000007941 */ /* 0x000fea0003800000 */
.L_x_1053:
[----:B------:R-:W2:Y:S01]  /*31e0*/  LDL R176, [R1] ;  /* 0x0000000001b07983 */ /* 0x000ea20000100800 */
[----:B------:R-:W-:Y:S02]  /*31f0*/  SHF.R.U32.HI R181, RZ, 0x5, R252 ;  /* 0x00000005ffb57819 */ /* 0x000fe400000116fc */
[----:B------:R-:W-:-:S02]  /*3200*/  LOP3.LUT P4, RZ, R252, 0x1f, RZ, 0xc0, !PT ;  /* 0x0000001ffcff7812 */ /* 0x000fc4000788c0ff */
[----:B------:R-:W-:Y:S02]  /*3210*/  LOP3.LUT R180, R181, 0x7fffffc, RZ, 0xc0, !PT ;  /* 0x07fffffcb5b47812 */ /* 0x000fe400078ec0ff */
[----:B--2---:R-:W-:-:S13]  /*3220*/  LOP3.LUT P5, RZ, R176, 0xff, RZ, 0xc0, !PT ;  /* 0x000000ffb0ff7812 */ /* 0x004fda00078ac0ff */
[----:B------:R-:W-:Y:S01]  /*3230*/  @!P5 IADD3 R180, R180, 0x4, RZ ;  /* 0x00000004b4b4d810 */ /* 0x000fe20007ffe0ff */
[----:B------:R-:W-:Y:S05]  /*3240*/  BRA.DIV ~URZ, `(.L_x_1055) ;  /* 0x00003a427f007947 */ /* 0x000fea000b800000 */
[----:B------:R0:W1:Y:S02]  /*3250*/  SHFL.DOWN PT, R179, R215, 0x10, 0x1f ;  /* 0x0a001f00d7b37f89 */ /* 0x00006400000e0000 */
.L_x_1076:
        /* <DEDUP_REMOVED lines=18> */
.L_x_1077:
[----:B--2---:R-:W-:Y:S01]  /*3380*/  @!P4 LOP3.LUT R178, R181, 0x3, RZ, 0xc0, !PT ;  /* 0x00000003b5b2c812 */ /* 0x004fe200078ec0ff */
[----:B------:R-:W-:Y:S01]  /*3390*/  FADD.FTZ R176, R179, R215 ;  /* 0x000000d7b3b07221 */ /* 0x000fe20000010000 */
[----:B------:R-:W-:Y:S01]  /*33a0*/  WARPSYNC 0xffffffff ;  /* 0xffffffff00007948 */ /* 0x000fe20003800000 */
[----:B0-----:R-:W-:Y:S01]  /*33b0*/  FADD.FTZ R177, R177, R214 ;  /* 0x000000d6b1b17221 */ /* 0x001fe20000010000 */
[----:B------:R-:W-:Y:S01]  /*33c0*/  @!P4 IADD3 R178, R180, R178, RZ ;  /* 0x000000b2b4b2c210 */ /* 0x000fe20007ffe0ff */
[----:B------:R-:W-:Y:S04]  /*33d0*/  BSSY B0, `(.L_x_1057) ;  /* 0x00000af000007945 */ /* 0x000fe80003800000 */
[----:B------:R-:W-:Y:S04]  /*33e0*/  @!P4 STS.64 [R178.X8+0x5000], R176 ;  /* 0x005000b0b200c388 */ /* 0x000fe80000008a00 */
        /* <DEDUP_REMOVED lines=12> */
[----:B------:R-:W-:Y:S01]  /*34b0*/  FMUL.FTZ R183, R177, c[0x0][0x1e0] ;  /* 0x00007800b1b77a20 */ /* 0x000fe20000410000 */
[----:B------:R-:W-:Y:S05]  /*34c0*/  @!P0 BRA `(.L_x_1058) ;  /* 0x000009f000008947 */ /* 0x000fea0003800000 */
[----:B------:R-:W-:Y:S01]  /*34d0*/  HFMA2.MMA R176, -RZ, RZ, 0, 9.5367431640625e-07 ;  /* 0x00000010ffb07435 */ /* 0x000fe200000001ff */
[----:B------:R-:W2:Y:S01]  /*34e0*/  LDL R252, [R1+0xa0] ;  /* 0x0000a00001fc7983 */ /* 0x000ea20000100800 */
[----:B-----5:R-:W0:Y:S03]  /*34f0*/  LDC.U8 R213, c[0x0][0x1f0] ;  /* 0x00007c00ffd57b82 */ /* 0x020e260000000000 */
[----:B------:R3:W-:Y:S05]  /*3500*/  STL [R1+0x144], R0 ;  /* 0x0001440001007387 */ /* 0x0007ea0000100800 */
[----:B------:R-:W-:Y:S01]  /*3510*/  IMAD.WIDE.U32 R176, R2, R176, c[0x0][0x170] ;  /* 0x00005c0002b07625 */ /* 0x000fe200078e00b0 */
[----:B---3--:R-:W3:Y:S05]  /*3520*/  LDL R0, [R1+0x9c] ;  /* 0x00009c0001007983 */ /* 0x008eea0000100800 */
[----:B------:R-:W4:Y:S01]  /*3530*/  LDG.E.128 R176, [R176.64] ;  /* 0x00000004b0b07981 */ /* 0x000f22000c1e1d00 */
[----:B------:R-:W-:-:S02]  /*3540*/  ISETP.NE.U32.AND P5, PT, RZ, c[0x0][0x218], PT ;  /* 0x00008600ff007a0c */ /* 0x000fc40003fa5070 */
[----:B------:R-:W-:Y:S02]  /*3550*/  MOV R180, R22 ;  /* 0x0000001600b47202 */ /* 0x000fe40000000f00 */
[----:B------:R-:W-:Y:S02]  /*3560*/  ISETP.NE.AND.EX P5, PT, RZ, c[0x0][0x21c], PT, P5 ;  /* 0x00008700ff007a0c */ /* 0x000fe40003fa5350 */
[----:B0-----:R-:W-:Y:S01]  /*3570*/  ISETP.NE.AND P4, PT, R213, RZ, PT ;  /* 0x000000ffd500720c */ /* 0x001fe20003f85270 */
[----:B------:R-:W-:-:S03]  /*3580*/  HFMA2.MMA R213, -RZ, RZ, 0, 0 ;  /* 0x00000000ffd57435 */ /* 0x000fc600000001ff */
[----:B------:R-:W-:Y:S02]  /*3590*/  FSEL R216, R182, RZ, !P4 ;  /* 0x000000ffb6d87208 */ /* 0x000fe40006000000 */
[----:B------:R-:W-:-:S03]  /*35a0*/  LOP3.LUT P4, RZ, R180, 0xff, RZ, 0xc0, !PT ;  /* 0x000000ffb4ff7812 */ /* 0x000fc6000788c0ff */
[----:B-1----:R-:W-:Y:S02]  /*35b0*/  FFMA.FTZ R214, R21, R183, R216 ;  /* 0x000000b715d67223 */ /* 0x002fe400000100d8 */
[----:B------:R-:W-:Y:S02]  /*35c0*/  @P5 PRMT R180, RZ, 0x5410, R152 ;  /* 0x00005410ffb45816 */ /* 0x000fe40000000098 */
[----:B------:R-:W-:-:S04]  /*35d0*/  FADD.FTZ R214, R184, -R214 ;  /* 0x800000d6b8d67221 */ /* 0x000fc80000010000 */
[----:B------:R-:W-:-:S04]  /*35e0*/  FMUL.FTZ R214, R10, R214 ;  /* 0x000000d60ad67220 */ /* 0x000fc80000410000 */
[----:B------:R-:W-:-:S04]  /*35f0*/  @P5 FADD.FTZ R214, R214, R180 ;  /* 0x000000b4d6d65221 */ /* 0x000fc80000010000 */
[----:B------:R-:W-:-:S04]  /*3600*/  FMUL.FTZ R181, R214, R11 ;  /* 0x0000000bd6b57220 */ /* 0x000fc80000410000 */
[----:B------:R-:W-:Y:S01]  /*3610*/  FMUL.FTZ R181, R181, c[0x0][0x1e8] ;  /* 0x00007a00b5b57a20 */ /* 0x000fe20000410000 */
[----:B------:R-:W-:Y:S02]  /*3620*/  LOP3.LUT P6, RZ, R22, 0xff00, RZ, 0xc0, !PT ;  /* 0x0000ff0016ff7812 */ /* 0x000fe400078cc0ff */
[----:B----4-:R-:W-:-:S05]  /*3630*/  @P4 PRMT R180, RZ, 0x5410, R176 ;  /* 0x00005410ffb44816 */ /* 0x010fca00000000b0 */
[----:B------:R-:W-:Y:S01]  /*3640*/  @P4 FMUL.FTZ R213, R181, R180 ;  /* 0x000000b4b5d54220 */ /* 0x000fe20000410000 */
[----:B------:R-:W-:Y:S01]  /*3650*/  MOV R180, RZ ;  /* 0x000000ff00b47202 */ /* 0x000fe20000000f00 */
[----:B--2---:R-:W-:Y:S01]  /*3660*/  @P4 FMUL.FTZ R180, R252, R181 ;  /* 0x000000b5fcb44220 */ /* 0x004fe20000410000 */
[----:B------:R-:W-:-:S04]  /*3670*/  ISETP.NE.U32.AND P4, PT, RZ, c[0x0][0x258], PT ;  /* 0x00009600ff007a0c */ /* 0x000fc80003f85070 */
[----:B------:R-:W-:Y:S01]  /*3680*/  ISETP.NE.AND.EX P4, PT, RZ, c[0x0][0x25c], PT, P4 ;  /* 0x00009700ff007a0c */ /* 0x000fe20003f85340 */
[----:B------:R-:W-:-:S04]  /*3690*/  FFMA.FTZ R181, R198, R183, R216 ;  /* 0x000000b7c6b57223 */ /* 0x000fc800000100d8 */
[----:B------:R-:W-:-:S08]  /*36a0*/  FADD.FTZ R181, R251, -R181 ;  /* 0x800000b5fbb57221 */ /* 0x000fd00000010000 */
[----:B------:R-:W-:-:S04]  /*36b0*/  @P4 F2FP.BF16.PACK_AB R214, RZ, R214 ;  /* 0x000000d6ffd6423e */ /* 0x000fc800000010ff */
[----:B------:R-:W-:Y:S01]  /*36c0*/  @P4 PRMT R44, R214, 0x7610, R44 ;  /* 0x00007610d62c4816 */ /* 0x000fe2000000002c */
[----:B------:R-:W-:Y:S01]  /*36d0*/  FMUL.FTZ R214, R10, R181 ;  /* 0x000000b50ad67220 */ /* 0x000fe20000410000 */
[----:B------:R-:W-:-:S05]  /*36e0*/  @P5 PRMT R181, RZ, 0x7610, R152 ;  /* 0x00007610ffb55816 */ /* 0x000fca0000000098 */
[----:B------:R-:W-:Y:S01]  /*36f0*/  @P5 FADD.FTZ R214, R214, R181 ;  /* 0x000000b5d6d65221 */ /* 0x000fe20000010000 */
[----:B------:R-:W-:-:S03]  /*3700*/  HFMA2.MMA R252, -RZ, RZ, 0, 0 ;  /* 0x00000000fffc7435 */ /* 0x000fc600000001ff */
[----:B------:R-:W-:Y:S01]  /*3710*/  FMUL.FTZ R215, R214, R11 ;  /* 0x0000000bd6d77220 */ /* 0x000fe20000410000 */
[----:B------:R-:W-:-:S03]  /*3720*/  @P6 PRMT R176, RZ, 0x7610, R176 ;  /* 0x00007610ffb06816 */ /* 0x000fc600000000b0 */
[----:B------:R-:W-:-:S04]  /*3730*/  FMUL.FTZ R215, R215, c[0x0][0x1e8] ;  /* 0x00007a00d7d77a20 */ /* 0x000fc80000410000 */
[----:B------:R-:W-:-:S04]  /*3740*/  @P6 FMUL.FTZ R252, R215, R176 ;  /* 0x000000b0d7fc6220 */ /* 0x000fc80000410000 */
[----:B------:R-:W-:Y:S02]  /*3750*/  FADD.FTZ R113, R113, R252 ;  /* 0x000000fc71717221 */ /* 0x000fe40000010000 */
[----:B------:R-:W2:Y:S01]  /*3760*/  LDL R252, [R1+0x98] ;  /* 0x0000980001fc7983 */ /* 0x000ea20000100800 */
[----:B------:R-:W-:Y:S01]  /*3770*/  MOV R181, RZ ;  /* 0x000000ff00b57202 */ /* 0x000fe20000000f00 */
[----:B---3--:R-:W-:Y:S02]  /*3780*/  @P6 FMUL.FTZ R181, R0, R215 ;  /* 0x000000d700b56220 */ /* 0x008fe40000410000 */
[----:B------:R-:W3:Y:S01]  /*3790*/  LDL R0, [R1+0x94] ;  /* 0x0000940001007983 */ /* 0x000ee20000100800 */
[----:B------:R-:W-:Y:S01]  /*37a0*/  FFMA.FTZ R176, R197, R183, R216 ;  /* 0x000000b7c5b07223 */ /* 0x000fe200000100d8 */
[----:B------:R-:W-:Y:S01]  /*37b0*/  LOP3.LUT P6, RZ, R22, 0xff0000, RZ, 0xc0, !PT ;  /* 0x00ff000016ff7812 */ /* 0x000fe200078cc0ff */
[----:B------:R-:W-:Y:S02]  /*37c0*/  FADD.FTZ R112, R112, R213 ;  /* 0x000000d570707221 */ /* 0x000fe40000010000 */
[----:B------:R-:W-:Y:S01]  /*37d0*/  FADD.FTZ R176, R250, -R176 ;  /* 0x800000b0fab07221 */ /* 0x000fe20000010000 */
[----:B------:R-:W-:-:S03]  /*37e0*/  @P5 PRMT R213, RZ, 0x5410, R153 ;  /* 0x00005410ffd55816 */ /* 0x000fc60000000099 */
[----:B------:R-:W-:Y:S01]  /*37f0*/  FMUL.FTZ R176, R10, R176 ;  /* 0x000000b00ab07220 */ /* 0x000fe20000410000 */
[----:B------:R-:W-:-:S03]  /*3800*/  @P4 F2FP.BF16.PACK_AB R214, RZ, R214 ;  /* 0x000000d6ffd6423e */ /* 0x000fc600000010ff */
[----:B------:R-:W-:Y:S01]  /*3810*/  @P5 FADD.FTZ R176, R176, R213 ;  /* 0x000000d5b0b05221 */ /* 0x000fe20000010000 */
[----:B------:R-:W-:Y:S01]  /*3820*/  @P4 PRMT R44, R44, 0x5410, R214 ;  /* 0x000054102c2c4816 */ /* 0x000fe200000000d6 */
[----:B------:R-:W-:Y:S02]  /*3830*/  HFMA2.MMA R214, -RZ, RZ, 0, 0 ;  /* 0x00000000ffd67435 */ /* 0x000fe400000001ff */
[----:B------:R-:W-:Y:S01]  /*3840*/  FMUL.FTZ R215, R176, R11 ;  /* 0x0000000bb0d77220 */ /* 0x000fe20000410000 */
[----:B------:R-:W-:Y:S02]  /*3850*/  @P4 F2FP.BF16.PACK_AB R176, RZ, R176 ;  /* 0x000000b0ffb0423e */ /* 0x000fe400000010ff */
[----:B------:R-:W-:Y:S01]  /*3860*/  @P6 PRMT R213, RZ, 0x5410, R177 ;  /* 0x00005410ffd56816 */ /* 0x000fe200000000b1 */
[----:B------:R-:W-:Y:S01]  /*3870*/  FMUL.FTZ R215, R215, c[0x0][0x1e8] ;  /* 0x00007a00d7d77a20 */ /* 0x000fe20000410000 */
[----:B------:R-:W-:Y:S01]  /*3880*/  @P4 PRMT R45, R176, 0x7610, R45 ;  /* 0x00007610b02d4816 */ /* 0x000fe2000000002d */
[----:B------:R-:W-:-:S02]  /*3890*/  FFMA.FTZ R176, R196, R183, R216 ;  /* 0x000000b7c4b07223 */ /* 0x000fc400000100d8 */
[----:B------:R-:W-:Y:S01]  /*38a0*/  @P6 FMUL.FTZ R214, R215, R213 ;  /* 0x000000d5d7d66220 */ /* 0x000fe20000410000 */
[----:B------:R-:W-:Y:S01]  /*38b0*/  MOV R213, RZ ;  /* 0x000000ff00d57202 */ /* 0x000fe20000000f00 */
[----:B------:R-:W-:Y:S02]  /*38c0*/  FADD.FTZ R176, R249, -R176 ;  /* 0x800000b0f9b07221 */ /* 0x000fe40000010000 */
[----:B------:R-:W-:Y:S01]  /*38d0*/  FADD.FTZ R114, R114, R214 ;  /* 0x000000d672727221 */ /* 0x000fe20000010000 */
[----:B------:R-:W-:Y:S01]  /*38e0*/  @P5 PRMT R214, RZ, 0x7610, R153 ;  /* 0x00007610ffd65816 */ /* 0x000fe20000000099 */
[----:B------:R-:W-:-:S04]  /*38f0*/  FMUL.FTZ R176, R10, R176 ;  /* 0x000000b00ab07220 */ /* 0x000fc80000410000 */
[----:B------:R-:W-:Y:S01]  /*3900*/  @P5 FADD.FTZ R176, R176, R214 ;  /* 0x000000d6b0b05221 */ /* 0x000fe20000010000 */
[----:B------:R-:W-:Y:S01]  /*3910*/  MOV R214, RZ ;  /* 0x000000ff00d67202 */ /* 0x000fe20000000f00 */
[----:B--2---:R-:W-:Y:S01]  /*3920*/  @P6 FMUL.FTZ R213, R252, R215 ;  /* 0x000000d7fcd56220 */ /* 0x004fe20000410000 */
[----:B------:R-:W-:Y:S01]  /*3930*/  LOP3.LUT P6, RZ, R22, 0xff000000, RZ, 0xc0, !PT ;  /* 0xff00000016ff7812 */ /* 0x000fe200078cc0ff */
[----:B------:R-:W-:Y:S01]  /*3940*/  FMUL.FTZ R215, R176, R11 ;  /* 0x0000000bb0d77220 */ /* 0x000fe20000410000 */
[----:B------:R-:W-:-:S03]  /*3950*/  HFMA2.MMA R252, -RZ, RZ, 0, 0 ;  /* 0x00000000fffc7435 */ /* 0x000fc600000001ff */
[----:B------:R-:W-:-:S08]  /*3960*/  FMUL.FTZ R215, R215, c[0x0][0x1e8] ;  /* 0x00007a00d7d77a20 */ /* 0x000fd00000410000 */
[----:B------:R-:W-:-:S05]  /*3970*/  @P6 PRMT R177, RZ, 0x7610, R177 ;  /* 0x00007610ffb16816 */ /* 0x000fca00000000b1 */
[----:B------:R-:W-:-:S04]  /*3980*/  @P6 FMUL.FTZ R252, R215, R177 ;  /* 0x000000b1d7fc6220 */ /* 0x000fc80000410000 */
[----:B------:R-:W-:Y:S02]  /*3990*/  FADD.FTZ R115, R115, R252 ;  /* 0x000000fc73737221 */ /* 0x000fe40000010000 */
[----:B------:R-:W2:Y:S01]  /*39a0*/  LDL R252, [R1+0x90] ;  /* 0x0000900001fc7983 */ /* 0x000ea20000100800 */
[----:B---3--:R-:W-:-:S03]  /*39b0*/  @P6 FMUL.FTZ R214, R0, R215 ;  /* 0x000000d700d66220 */ /* 0x008fc60000410000 */
[----:B------:R-:W3:Y:S01]  /*39c0*/  LDL R0, [R1+0x8c] ;  /* 0x00008c0001007983 */ /* 0x000ee20000100800 */
[----:B------:R-:W-:-:S04]  /*39d0*/  @P4 F2FP.BF16.PACK_AB R176, RZ, R176 ;  /* 0x000000b0ffb0423e */ /* 0x000fc800000010ff */
[----:B------:R-:W-:Y:S01]  /*39e0*/  @P4 PRMT R45, R45, 0x5410, R176 ;  /* 0x000054102d2d4816 */ /* 0x000fe200000000b0 */
[----:B------:R-:W-:-:S04]  /*39f0*/  FFMA.FTZ R176, R195, R183, R216 ;  /* 0x000000b7c3b07223 */ /* 0x000fc800000100d8 */
[----:B------:R-:W-:-:S04]  /*3a00*/  FADD.FTZ R176, R248, -R176 ;  /* 0x800000b0f8b07221 */ /* 0x000fc80000010000 */
[----:B------:R-:W-:Y:S01]  /*3a10*/  FMUL.FTZ R177, R10, R176 ;  /* 0x000000b00ab17220 */ /* 0x000fe20000410000 */
[----:B------:R-:W-:Y:S02]  /*3a20*/  @P5 PRMT R176, RZ, 0x5410, R154 ;  /* 0x00005410ffb05816 */ /* 0x000fe4000000009a */
[----:B------:R-:W-:-:S03]  /*3a30*/  LOP3.LUT P6, RZ, R23, 0xff, RZ, 0xc0, !PT ;  /* 0x000000ff17ff7812 */ /* 0x000fc600078cc0ff */
[----:B------:R-:W-:-:S05]  /*3a40*/  @P5 FADD.FTZ R177, R177, R176 ;  /* 0x000000b0b1b15221 */ /* 0x000fca0000010000 */
[----:B------:R-:W-:Y:S01]  /*3a50*/  @P4 F2FP.BF16.PACK_AB R176, RZ, R177 ;  /* 0x000000b1ffb0423e */ /* 0x000fe200000010ff */
[----:B------:R-:W-:-:S03]  /*3a60*/  FMUL.FTZ R177, R177, R11 ;  /* 0x0000000bb1b17220 */ /* 0x000fc60000410000 */
[----:B------:R-:W-:Y:S01]  /*3a70*/  @P4 PRMT R46, R176, 0x7610, R46 ;  /* 0x00007610b02e4816 */ /* 0x000fe2000000002e */
[----:B------:R-:W-:Y:S01]  /*3a80*/  FMUL.FTZ R176, R177, c[0x0][0x1e8] ;  /* 0x00007a00b1b07a20 */ /* 0x000fe20000410000 */
[----:B------:R-:W-:Y:S01]  /*3a90*/  HFMA2.MMA R177, -RZ, RZ, 0, 0 ;  /* 0x00000000ffb17435 */ /* 0x000fe200000001ff */
[----:B------:R-:W-:-:S05]  /*3aa0*/  @P6 PRMT R215, RZ, 0x5410, R178 ;  /* 0x00005410ffd76816 */ /* 0x000fca00000000b2 */
[----:B------:R-:W-:Y:S01]  /*3ab0*/  @P6 FMUL.FTZ R177, R176, R215 ;  /* 0x000000d7b0b16220 */ /* 0x000fe20000410000 */
[----:B------:R-:W-:-:S03]  /*3ac0*/  MOV R215, RZ ;  /* 0x000000ff00d77202 */ /* 0x000fc60000000f00 */
[----:B------:R-:W-:Y:S02]  /*3ad0*/  FADD.FTZ R116, R116, R177 ;  /* 0x000000b174747221 */ /* 0x000fe40000010000 */
[----:B--2---:R-:W-:Y:S02]  /*3ae0*/  @P6 FMUL.FTZ R215, R252, R176 ;  /* 0x000000b0fcd76220 */ /* 0x004fe40000410000 */
        /* <DEDUP_REMOVED lines=9> */
[----:B------:R-:W-:Y:S01]  /*3b80*/  HFMA2.MMA R176, -RZ, RZ, 0, 0 ;  /* 0x00000000ffb07435 */ /* 0x000fe200000001ff */
[----:B------:R-:W-:Y:S01]  /*3b90*/  @P6 PRMT R178, RZ, 0x7610, R178 ;  /* 0x00007610ffb26816 */ /* 0x000fe200000000b2 */
[----:B------:R-:W-:-:S04]  /*3ba0*/  FMUL.FTZ R177, R177, c[0x0][0x1e8] ;  /* 0x00007a00b1b17a20 */ /* 0x000fc80000410000 */
[----:B------:R-:W-:Y:S01]  /*3bb0*/  @P6 FMUL.FTZ R176, R177, R178 ;  /* 0x000000b2b1b06220 */ /* 0x000fe20000410000 */
[----:B------:R-:W-:Y:S01]  /*3bc0*/  MOV R178, RZ ;  /* 0x000000ff00b27202 */ /* 0x000fe20000000f00 */
[----:B---3--:R-:W-:Y:S02]  /*3bd0*/  @P6 FMUL.FTZ R178, R0, R177 ;  /* 0x000000b100b26220 */ /* 0x008fe40000410000 */
[----:B------:R-:W2:Y:S01]  /*3be0*/  LDL R0, [R1+0x88] ;  /* 0x0000880001007983 */ /* 0x000ea20000100800 */
[----:B------:R-:W-:Y:S02]  /*3bf0*/  FADD.FTZ R117, R117, R176 ;  /* 0x000000b075757221 */ /* 0x000fe40000010000 */
[----:B------:R-:W-:-:S04]  /*3c00*/  FFMA.FTZ R176, R193, R183, R216 ;  /* 0x000000b7c1b07223 */ /* 0x000fc800000100d8 */
[----:B------:R-:W-:Y:S02]  /*3c10*/  FADD.FTZ R176, R246, -R176 ;  /* 0x800000b0f6b07221 */ /* 0x000fe40000010000 */
[----:B------:R-:W-:Y:S02]  /*3c20*/  FFMA.FTZ R177, R245, R183, R216 ;  /* 0x000000b7f5b17223 */ /* 0x000fe400000100d8 */
[----:B------:R-:W-:Y:S01]  /*3c30*/  FMUL.FTZ R216, R10, R176 ;  /* 0x000000b00ad87220 */ /* 0x000fe20000410000 */
[----:B------:R-:W-:Y:S01]  /*3c40*/  @P5 PRMT R176, RZ, 0x5410, R155 ;  /* 0x00005410ffb05816 */ /* 0x000fe2000000009b */
[----:B------:R-:W-:-:S04]  /*3c50*/  FADD.FTZ R177, R244, -R177 ;  /* 0x800000b1f4b17221 */ /* 0x000fc80000010000 */
[----:B------:R-:W-:Y:S01]  /*3c60*/  @P5 FADD.FTZ R216, R216, R176 ;  /* 0x000000b0d8d85221 */ /* 0x000fe20000010000 */
[----:B------:R-:W-:Y:S01]  /*3c70*/  @P5 PRMT R176, RZ, 0x7610, R155 ;  /* 0x00007610ffb05816 */ /* 0x000fe2000000009b */
[----:B------:R-:W-:-:S04]  /*3c80*/  FMUL.FTZ R177, R10, R177 ;  /* 0x000000b10ab17220 */ /* 0x000fc80000410000 */
[----:B------:R-:W-:Y:S01]  /*3c90*/  @P5 FADD.FTZ R177, R177, R176 ;  /* 0x000000b0b1b15221 */ /* 0x000fe20000010000 */
[----:B------:R-:W-:Y:S02]  /*3ca0*/  LOP3.LUT P5, RZ, R23, 0xff0000, RZ, 0xc0, !PT ;  /* 0x00ff000017ff7812 */ /* 0x000fe400078ac0ff */
[----:B------:R-:W-:Y:S01]  /*3cb0*/  @P4 F2FP.BF16.PACK_AB R176, RZ, R216 ;  /* 0x000000d8ffb0423e */ /* 0x000fe200000010ff */
[----:B------:R-:W-:-:S03]  /*3cc0*/  FMUL.FTZ R252, R216, R11 ;  /* 0x0000000bd8fc7220 */ /* 0x000fc60000410000 */
[----:B------:R-:W-:Y:S01]  /*3cd0*/  @P4 PRMT R47, R176, 0x7610, R47 ;  /* 0x00007610b02f4816 */ /* 0x000fe2000000002f */
[----:B------:R-:W-:Y:S01]  /*3ce0*/  HFMA2.MMA R176, -RZ, RZ, 0, 0 ;  /* 0x00000000ffb07435 */ /* 0x000fe200000001ff */
[----:B------:R-:W-:-:S05]  /*3cf0*/  FMUL.FTZ R252, R252, c[0x0][0x1e8] ;  /* 0x00007a00fcfc7a20 */ /* 0x000fca0000410000 */
[----:B------:R-:W-:-:S05]  /*3d00*/  @P5 PRMT R216, RZ, 0x5410, R179 ;  /* 0x00005410ffd85816 */ /* 0x000fca00000000b3 */
[----:B------:R-:W-:Y:S01]  /*3d10*/  @P5 FMUL.FTZ R176, R252, R216 ;  /* 0x000000d8fcb05220 */ /* 0x000fe20000410000 */
[----:B------:R-:W-:-:S03]  /*3d20*/  MOV R216, RZ ;  /* 0x000000ff00d87202 */ /* 0x000fc60000000f00 */
[----:B------:R-:W-:Y:S01]  /*3d30*/  FADD.FTZ R118, R118, R176 ;  /* 0x000000b076767221 */ /* 0x000fe20000010000 */
[----:B------:R-:W-:-:S04]  /*3d40*/  @P4 F2FP.BF16.PACK_AB R176, RZ, R177 ;  /* 0x000000b1ffb0423e */ /* 0x000fc800000010ff */
[----:B------:R-:W-:Y:S01]  /*3d50*/  @P4 PRMT R47, R47, 0x5410, R176 ;  /* 0x000054102f2f4816 */ /* 0x000fe200000000b0 */
[----:B------:R-:W-:Y:S01]  /*3d60*/  FMUL.FTZ R176, R177, R11 ;  /* 0x0000000bb1b07220 */ /* 0x000fe20000410000 */
[----:B------:R-:W-:-:S03]  /*3d70*/  HFMA2.MMA R177, -RZ, RZ, 0, 0 ;  /* 0x00000000ffb17435 */ /* 0x000fc600000001ff */
[----:B------:R-:W-:Y:S02]  /*3d80*/  FMUL.FTZ R176, R176, c[0x0][0x1e8] ;  /* 0x00007a00b0b07a20 */ /* 0x000fe40000410000 */
[----:B--2---:R-:W-:Y:S01]  /*3d90*/  @P5 FMUL.FTZ R216, R0, R252 ;  /* 0x000000fc00d85220 */ /* 0x004fe20000410000 */
[----:B------:R-:W-:Y:S01]  /*3da0*/  LOP3.LUT P5, RZ, R23, 0xff000000, RZ, 0xc0, !PT ;  /* 0xff00000017ff7812 */ /* 0x000fe200078ac0ff */
[----:B------:R0:W5:-:S12]  /*3db0*/  LDL.LU R0, [R1+0x144] ;  /* 0x0001440001007983 */ /* 0x0001580000300800 */
[----:B------:R-:W-:-:S05]  /*3dc0*/  @P5 PRMT R179, RZ, 0x7610, R179 ;  /* 0x00007610ffb35816 */ /* 0x000fca00000000b3 */
[----:B------:R-:W-:-:S04]  /*3dd0*/  @P5 FMUL.FTZ R177, R176, R179 ;  /* 0x000000b3b0b15220 */ /* 0x000fc80000410000 */
[----:B------:R-:W-:Y:S02]  /*3de0*/  FADD.FTZ R119, R119, R177 ;  /* 0x000000b177777221 */ /* 0x000fe40000010000 */
[----:B------:R-:W2:Y:S01]  /*3df0*/  LDL R177, [R1+0x84] ;  /* 0x0000840001b17983 */ /* 0x000ea20000100800 */
[----:B------:R-:W-:Y:S01]  /*3e00*/  HFMA2.MMA R179, -RZ, RZ, 0, 0 ;  /* 0x00000000ffb37435 */ /* 0x000fe200000001ff */
[----:B------:R-:W-:Y:S02]  /*3e10*/  MOV R252, 0x10 ;  /* 0x0000001000fc7802 */ /* 0x000fe40000000f00 */
[----:B------:R-:W-:-:S03]  /*3e20*/  F2FP.BF16.PACK_AB R178, R178, R215 ;  /* 0x000000d7b2b2723e */ /* 0x000fc600000010ff */
[----:B--2---:R-:W-:Y:S02]  /*3e30*/  @P5 FMUL.FTZ R179, R177, R176 ;  /* 0x000000b0b1b35220 */ /* 0x004fe40000410000 */
[----:B------:R-:W-:-:S03]  /*3e40*/  @P4 IMAD.WIDE.U32 R176, R2, R252, c[0x0][0x258] ;  /* 0x0000960002b04625 */ /* 0x000fc600078e00fc */
[----:B------:R-:W-:Y:S02]  /*3e50*/  F2FP.BF16.PACK_AB R179, R179, R216 ;  /* 0x000000d8b3b3723e */ /* 0x000fe400000010ff */
[----:B------:R1:W-:Y:S02]  /*3e60*/  @P4 STG.E.128 [R176.64], R44 ;  /* 0x0000002cb0004986 */ /* 0x0003e4000c101d04 */
[----:B-1----:R-:W-:Y:S01]  /*3e70*/  F2FP.BF16.PACK_AB R176, R181, R180 ;  /* 0x000000b4b5b0723e */ /* 0x002fe200000010ff */
[----:B------:R-:W-:Y:S01]  /*3e80*/  IMAD.WIDE.U32 R180, R2, R252, c[0x0][0x248] ;  /* 0x0000920002b47625 */ /* 0x000fe200078e00fc */
[----:B------:R-:W-:-:S05]  /*3e90*/  F2FP.BF16.PACK_AB R177, R214, R213 ;  /* 0x000000d5d6b1723e */ /* 0x000fca00000010ff */
[----:B------:R0:W-:Y:S01]  /*3ea0*/  STG.E.128 [R180.64], R176 ;  /* 0x000000b0b4007986 */ /* 0x0001e2000c101d04 */
[----:B------:R-:W-:-:S03]  /*3eb0*/  IADD3 R2, R2, 0x80, RZ ;  /* 0x0000008002027810 */ /* 0x000fc60007ffe0ff */
.L_x_1058:
[----:B------:R-:W-:Y:S05]  /*3ec0*/  BSYNC B0 ;  /* 0x0000000000007941 */ /* 0x000fea0003800000 */
.L_x_1057:
[----:B------:R-:W-:Y:S01]  /*3ed0*/  BSSY B0, `(.L_x_1059) ;  /* 0x00000a2000007945 */ /* 0x000fe20003800000 */
[----:B------:R-:W-:Y:S05]  /*3ee0*/  @!P1 BRA `(.L_x_1060) ;  /* 0x00000a0000009947 */ /* 0x000fea0003800000 */
[----:B0-----:R-:W-:Y:S01]  /*3ef0*/  HFMA2.MMA R176, -RZ, RZ, 0, 9.5367431640625e-07 ;  /* 0x00000010ffb07435 */ /* 0x001fe200000001ff */
[----:B-1----:R-:W2:Y:S01]  /*3f00*/  LDL R215, [R1+0x80] ;  /* 0x0000800001d77983 */ /* 0x002ea20000100800 */
[----:B------:R-:W0:Y:S03]  /*3f10*/  LDC.U8 R180, c[0x0][0x1f0] ;  /* 0x00007c00ffb47b82 */ /* 0x000e260000000000 */
[----:B-----5:R1:W-:Y:S05]  /*3f20*/  STL [R1+0x144], R0 ;  /* 0x0001440001007387 */ /* 0x0203ea0000100800 */
[----:B------:R-:W-:Y:S01]  /*3f30*/  IMAD.WIDE.U32 R176, R2, R176, c[0x0][0x170] ;  /* 0x00005c0002b07625 */ /* 0x000fe200078e00b0 */
[----:B-1----:R-:W3:Y:S05]  /*3f40*/  LDL R0, [R1+0x7c] ;  /* 0x00007c0001007983 */ /* 0x002eea0000100800 */
[----:B------:R-:W4:Y:S01]  /*3f50*/  LDG.E.128 R176, [R176.64] ;  /* 0x00000004b0b07981 */ /* 0x000f22000c1e1d00 */
[----:B------:R-:W-:Y:S01]  /*3f60*/  ISETP.NE.U32.AND P5, PT, RZ, c[0x0][0x218], PT ;  /* 0x00008600ff007a0c */ /* 0x000fe20003fa5070 */
[----:B------:R-:W-:-:S03]  /*3f70*/  HFMA2.MMA R213, -RZ, RZ, 0, 0 ;  /* 0x00000000ffd57435 */ /* 0x000fc600000001ff */
[----:B------:R-:W-:Y:S02]  /*3f80*/  ISETP.NE.AND.EX P5, PT, RZ, c[0x0][0x21c], PT, P5 ;  /* 0x00008700ff007a0c */ /* 0x000fe40003fa5350 */
[----:B0-----:R-:W-:Y:S02]  /*3f90*/  ISETP.NE.AND P4, PT, R180, RZ, PT ;  /* 0x000000ffb400720c */ /* 0x001fe40003f85270 */
[----:B------:R-:W-:Y:S02]  /*3fa0*/  MOV R180, R24 ;  /* 0x0000001800b47202 */ /* 0x000fe40000000f00 */
[----:B------:R-:W-:Y:S02]  /*3fb0*/  FSEL R216, R182, RZ, !P4 ;  /* 0x000000ffb6d87208 */ /* 0x000fe40006000000 */
[----:B------:R-:W-:-:S03]  /*3fc0*/  LOP3.LUT P4, RZ, R180, 0xff, RZ, 0xc0, !PT ;  /* 0x000000ffb4ff7812 */ /* 0x000fc6000788c0ff */
[----:B------:R-:W-:Y:S02]  /*3fd0*/  FFMA.FTZ R214, R202, R183, R216 ;  /* 0x000000b7cad67223 */ /* 0x000fe400000100d8 */
[----:B------:R-:W-:Y:S02]  /*3fe0*/  @P5 PRMT R180, RZ, 0x5410, R32 ;  /* 0x00005410ffb45816 */ /* 0x000fe40000000020 */
[----:B------:R-:W-:-:S04]  /*3ff0*/  FADD.FTZ R214, R243, -R214 ;  /* 0x800000d6f3d67221 */ /* 0x000fc80000010000 */
[----:B------:R-:W-:-:S04]  /*4000*/  FMUL.FTZ R214, R10, R214 ;  /* 0x000000d60ad67220 */ /* 0x000fc80000410000 */
[----:B------:R-:W-:-:S04]  /*4010*/  @P5 FADD.FTZ R214, R214, R180 ;  /* 0x000000b4d6d65221 */ /* 0x000fc80000010000 */
[----:B------:R-:W-:-:S04]  /*4020*/  FMUL.FTZ R181, R214, R11 ;  /* 0x0000000bd6b57220 */ /* 0x000fc80000410000 */
[----:B------:R-:W-:Y:S01]  /*4030*/  FMUL.FTZ R181, R181, c[0x0][0x1e8] ;  /* 0x00007a00b5b57a20 */ /* 0x000fe20000410000 */
[----:B------:R-:W-:Y:S01]  /*4040*/  LOP3.LUT P6, RZ, R24, 0xff00, RZ, 0xc0, !PT ;  /* 0x0000ff0018ff7812 */ /* 0x000fe200078cc0ff */
[----:B------:R-:W-:Y:S01]  /*4050*/  HFMA2.MMA R252, -RZ, RZ, 0, 0 ;  /* 0x00000000fffc7435 */ /* 0x000fe200000001ff */
        /* <DEDUP_REMOVED lines=13> */
[----:B------:R-:W-:-:S03]  /*4130*/  @P6 PRMT R176, RZ, 0x7610, R176 ;  /* 0x00007610ffb06816 */ /* 0x000fc600000000b0 */
[----:B------:R-:W-:-:S04]  /*4140*/  FMUL.FTZ R215, R214, R11 ;  /* 0x0000000bd6d77220 */ /* 0x000fc80000410000 */
        /* <DEDUP_REMOVED lines=95> */
[----:B------:R-:W-:Y:S01]  /*4740*/  MOV R216, RZ ;  /* 0x000000ff00d87202 */ /* 0x000fe20000000f00 */
[----:B--2---:R-:W-:Y:S02]  /*4750*/  @P5 FMUL.FTZ R216, R0, R252 ;  /* 0x000000fc00d85220 */ /* 0x004fe40000410000 */
[----:B------:R0:W5:Y:S04]  /*4760*/  LDL.LU R0, [R1+0x144] ;  /* 0x0001440001007983 */ /* 0x0001680000300800 */
[----:B------:R-:W2:Y:S01]  /*4770*/  LDL R252, [R1+0x64] ;  /* 0x0000640001fc7983 */ /* 0x000ea20000100800 */
[----:B------:R-:W-:Y:S01]  /*4780*/  LOP3.LUT P5, RZ, R25, 0xff000000, RZ, 0xc0, !PT ;  /* 0xff00000019ff7812 */ /* 0x000fe200078ac0ff */
[----:B------:R-:W-:Y:S01]  /*4790*/  FADD.FTZ R126, R126, R176 ;  /* 0x000000b07e7e7221 */ /* 0x000fe20000010000 */
[----:B------:R-:W-:-:S04]  /*47a0*/  @P4 F2FP.BF16.PACK_AB R176, RZ, R177 ;  /* 0x000000b1ffb0423e */ /* 0x000fc800000010ff */
[----:B------:R-:W-:Y:S01]  /*47b0*/  @P4 PRMT R47, R47, 0x5410, R176 ;  /* 0x000054102f2f4816 */ /* 0x000fe200000000b0 */
[----:B------:R-:W-:Y:S01]  /*47c0*/  FMUL.FTZ R176, R177, R11 ;  /* 0x0000000bb1b07220 */ /* 0x000fe20000410000 */
[----:B------:R-:W-:-:S03]  /*47d0*/  HFMA2.MMA R177, -RZ, RZ, 0, 0 ;  /* 0x00000000ffb17435 */ /* 0x000fc600000001ff */
[----:B------:R-:W-:Y:S02]  /*47e0*/  FMUL.FTZ R176, R176, c[0x0][0x1e8] ;  /* 0x00007a00b0b07a20 */ /* 0x000fe40000410000 */
[----:B------:R-:W-:-:S05]  /*47f0*/  @P5 PRMT R179, RZ, 0x7610, R179 ;  /* 0x00007610ffb35816 */ /* 0x000fca00000000b3 */
[----:B------:R-:W-:Y:S01]  /*4800*/  @P5 FMUL.FTZ R177, R176, R179 ;  /* 0x000000b3b0b15220 */ /* 0x000fe20000410000 */
[----:B------:R-:W-:-:S03]  /*4810*/  MOV R179, RZ ;  /* 0x000000ff00b37202 */ /* 0x000fc60000000f00 */
[----:B------:R-:W-:Y:S01]  /*4820*/  FADD.FTZ R127, R127, R177 ;  /* 0x000000b17f7f7221 */ /* 0x000fe20000010000 */
[----:B------:R-:W-:Y:S01]  /*4830*/  F2FP.BF16.PACK_AB R178, R178, R215 ;  /* 0x000000d7b2b2723e */ /* 0x000fe200000010ff */
[----:B--2---:R-:W-:Y:S01]  /*4840*/  @P5 FMUL.FTZ R179, R252, R176 ;  /* 0x000000b0fcb35220 */ /* 0x004fe20000410000 */
[----:B------:R-:W-:-:S04]  /*4850*/  @P4 LEA R176, P5, R2, c[0x0][0x258], 0x4 ;  /* 0x0000960002b04a11 */ /* 0x000fc800078a20ff */
[----:B------:R-:W-:-:S05]  /*4860*/  @P4 LEA.HI.X R177, R2, c[0x0][0x25c], RZ, 0x4, P5 ;  /* 0x0000970002b14a11 */ /* 0x000fca00028f24ff */
[----:B------:R1:W-:Y:S01]  /*4870*/  @P4 STG.E.128 [R176.64], R44 ;  /* 0x0000002cb0004986 */ /* 0x0003e2000c101d04 */
[----:B------:R-:W-:Y:S02]  /*4880*/  F2FP.BF16.PACK_AB R179, R179, R216 ;  /* 0x000000d8b3b3723e */ /* 0x000fe400000010ff */
[----:B-1----:R-:W-:Y:S02]  /*4890*/  F2FP.BF16.PACK_AB R176, R181, R180 ;  /* 0x000000b4b5b0723e */ /* 0x002fe400000010ff */
[----:B------:R-:W-:Y:S02]  /*48a0*/  LEA R180, P4, R2, c[0x0][0x248], 0x4 ;  /* 0x0000920002b47a11 */ /* 0x000fe400078820ff */
[----:B------:R-:W-:Y:S02]  /*48b0*/  F2FP.BF16.PACK_AB R177, R214, R213 ;  /* 0x000000d5d6b1723e */ /* 0x000fe400000010ff */
[----:B------:R-:W-:-:S05]  /*48c0*/  LEA.HI.X R181, R2, c[0x0][0x24c], RZ, 0x4, P4 ;  /* 0x0000930002b57a11 */ /* 0x000fca00020f24ff */
[----:B------:R0:W-:Y:S01]  /*48d0*/  STG.E.128 [R180.64], R176 ;  /* 0x000000b0b4007986 */ /* 0x0001e2000c101d04 */
[----:B------:R-:W-:-:S03]  /*48e0*/  IADD3 R2, R2, 0x80, RZ ;  /* 0x0000008002027810 */ /* 0x000fc60007ffe0ff */
.L_x_1060:
[----:B------:R-:W-:Y:S05]  /*48f0*/  BSYNC B0 ;  /* 0x0000000000007941 */ /* 0x000fea0003800000 */
.L_x_1059:
        /* <DEDUP_REMOVED lines=162> */
.L_x_1062:
[----:B------:R-:W-:Y:S05]  /*5320*/  BSYNC B0 ;  /* 0x0000000000007941 */ /* 0x000fea0003800000 */
.L_x_1061:
        /* <DEDUP_REMOVED lines=162> */
.L_x_1064:
[----:B------:R-:W-:Y:S05]  /*5d50*/  BSYNC B0 ;  /* 0x0000000000007941 */ /* 0x000fea0003800000 */
.L_x_1063:
[----:B------:R-:W-:Y:S01]  /*5d60*/  ISETP.GE.U32.AND P4, PT, R9, 0x280, PT ;  /* 0x000002800900780c */ /* 0x000fe20003f86070 */
[----:B------:R-:W-:-:S12]  /*5d70*/  BSSY B0, `(.L_x_1065) ;  /* 0x000009e000007945 */ /* 0x000fd80003800000 */
[----:B------:R-:W-:Y:S05]  /*5d80*/  @!P4 BRA `(.L_x_1066) ;  /* 0x000009c00000c947 */ /* 0x000fea0003800000 */
[----:B0-----:R-:W-:Y:S01]  /*5d90*/  HFMA2.MMA R176, -RZ, RZ, 0, 9.5367431640625e-07 ;  /* 0x00000010ffb07435 */ /* 0x001fe200000001ff */
[----:B------:R-:W2:Y:S01]  /*5da0*/  LDL R216, [R1+0x20] ;  /* 0x0000200001d87983 */ /* 0x000ea20000100800 */
[----:B------:R-:W0:Y:S01]  /*5db0*/  LDC.U8 R180, c[0x0][0x1f0] ;  /* 0x00007c00ffb47b82 */ /* 0x000e220000000000 */
[----:B------:R-:W-:Y:S02]  /*5dc0*/  ISETP.NE.U32.AND P5, PT, RZ, c[0x0][0x218], PT ;  /* 0x00008600ff007a0c */ /* 0x000fe40003fa5070 */
[----:B-1----:R-:W3:Y:S01]  /*5dd0*/  LDL R215, [R1+0x1c] ;  /* 0x00001c0001d77983 */ /* 0x002ee20000100800 */
[----:B------:R-:W-:Y:S01]  /*5de0*/  HFMA2.MMA R181, -RZ, RZ, 0, 0 ;  /* 0x00000000ffb57435 */ /* 0x000fe200000001ff */
[----:B-----5:R-:W-:Y:S02]  /*5df0*/  LOP3.LUT P6, RZ, R30, 0xff00, RZ, 0xc0, !PT ;  /* 0x0000ff001eff7812 */ /* 0x020fe400078cc0ff */
[----:B------:R-:W4:Y:S01]  /*5e00*/  LDL R252, [R1+0x8] ;  /* 0x0000080001fc7983 */ /* 0x000f220000100800 */
[----:B------:R-:W-:-:S06]  /*5e10*/  IMAD.WIDE.U32 R176, R2, R176, c[0x0][0x170] ;  /* 0x00005c0002b07625 */ /* 0x000fcc00078e00b0 */
[----:B------:R-:W2:Y:S01]  /*5e20*/  LDG.E.128 R176, [R176.64] ;  /* 0x00000004b0b07981 */ /* 0x000ea2000c1e1d00 */
[----:B------:R-:W-:Y:S02]  /*5e30*/  ISETP.NE.AND.EX P5, PT, RZ, c[0x0][0x21c], PT, P5 ;  /* 0x00008700ff007a0c */ /* 0x000fe40003fa5350 */
[----:B0-----:R-:W-:-:S04]  /*5e40*/  ISETP.NE.AND P4, PT, R180, RZ, PT ;  /* 0x000000ffb400720c */ /* 0x001fc80003f85270 */
[----:B------:R-:W-:Y:S02]  /*5e50*/  FSEL R182, R182, RZ, !P4 ;  /* 0x000000ffb6b67208 */ /* 0x000fe40006000000 */
[----:B------:R-:W-:-:S03]  /*5e60*/  MOV R180, R30 ;  /* 0x0000001e00b47202 */ /* 0x000fc60000000f00 */
[----:B------:R-:W-:Y:S01]  /*5e70*/  FFMA.FTZ R214, R199, R183, R182 ;  /* 0x000000b7c7d67223 */ /* 0x000fe200000100b6 */
[----:B------:R-:W-:-:S03]  /*5e80*/  LOP3.LUT P4, RZ, R180, 0xff, RZ, 0xc0, !PT ;  /* 0x000000ffb4ff7812 */ /* 0x000fc6000788c0ff */
[----:B------:R-:W-:Y:S01]  /*5e90*/  FADD.FTZ R214, R224, -R214 ;  /* 0x800000d6e0d67221 */ /* 0x000fe20000010000 */
[----:B------:R-:W-:-:S03]  /*5ea0*/  @P5 PRMT R180, RZ, 0x5410, R172 ;  /* 0x00005410ffb45816 */ /* 0x000fc600000000ac */
[----:B------:R-:W-:-:S04]  /*5eb0*/  FMUL.FTZ R214, R10, R214 ;  /* 0x000000d60ad67220 */ /* 0x000fc80000410000 */
[----:B------:R-:W-:-:S04]  /*5ec0*/  @P5 FADD.FTZ R214, R214, R180 ;  /* 0x000000b4d6d65221 */ /* 0x000fc80000010000 */
[----:B------:R-:W-:-:S04]  /*5ed0*/  FMUL.FTZ R213, R214, R11 ;  /* 0x0000000bd6d57220 */ /* 0x000fc80000410000 */
[----:B------:R-:W-:Y:S01]  /*5ee0*/  FMUL.FTZ R213, R213, c[0x0][0x1e8] ;  /* 0x00007a00d5d57a20 */ /* 0x000fe20000410000 */
[----:B--2---:R-:W-:-:S05]  /*5ef0*/  @P4 PRMT R180, RZ, 0x5410, R176 ;  /* 0x00005410ffb44816 */ /* 0x004fca00000000b0 */
[----:B------:R-:W-:Y:S01]  /*5f00*/  @P4 FMUL.FTZ R181, R213, R180 ;  /* 0x000000b4d5b54220 */ /* 0x000fe20000410000 */
[----:B------:R-:W-:Y:S01]  /*5f10*/  MOV R180, RZ ;  /* 0x000000ff00b47202 */ /* 0x000fe20000000f00 */
[----:B------:R-:W-:Y:S02]  /*5f20*/  @P4 FMUL.FTZ R180, R216, R213 ;  /* 0x000000d5d8b44220 */ /* 0x000fe40000410000 */
[----:B------:R-:W2:Y:S01]  /*5f30*/  LDL R216, [R1+0x18] ;  /* 0x0000180001d87983 */ /* 0x000ea20000100800 */
[----:B------:R-:W-:Y:S01]  /*5f40*/  ISETP.NE.U32.AND P4, PT, RZ, c[0x0][0x258], PT ;  /* 0x00009600ff007a0c */ /* 0x000fe20003f85070 */
[----:B------:R-:W-:-:S03]  /*5f50*/  FFMA.FTZ R213, R186, R183, R182 ;  /* 0x000000b7bad57223 */ /* 0x000fc600000100b6 */
[----:B------:R-:W-:Y:S01]  /*5f60*/  ISETP.NE.AND.EX P4, PT, RZ, c[0x0][0x25c], PT, P4 ;  /* 0x00009700ff007a0c */ /* 0x000fe20003f85340 */
[----:B------:R-:W-:Y:S02]  /*5f70*/  FADD.FTZ R213, R223, -R213 ;  /* 0x800000d5dfd57221 */ /* 0x000fe40000010000 */
[----:B------:R-:W-:Y:S02]  /*5f80*/  FADD.FTZ R144, R144, R181 ;  /* 0x000000b590907221 */ /* 0x000fe40000010000 */
[----:B------:R-:W-:Y:S01]  /*5f90*/  FMUL.FTZ R181, R10, R213 ;  /* 0x000000d50ab57220 */ /* 0x000fe20000410000 */
[----:B------:R-:W-:-:S05]  /*5fa0*/  @P5 PRMT R213, RZ, 0x7610, R172 ;  /* 0x00007610ffd55816 */ /* 0x000fca00000000ac */
[----:B------:R-:W-:Y:S02]  /*5fb0*/  @P5 FADD.FTZ R181, R181, R213 ;  /* 0x000000d5b5b55221 */ /* 0x000fe40000010000 */
[----:B------:R-:W-:Y:S02]  /*5fc0*/  @P4 F2FP.BF16.PACK_AB R214, RZ, R214 ;  /* 0x000000d6ffd6423e */ /* 0x000fe400000010ff */
[----:B------:R-:W-:Y:S02]  /*5fd0*/  FMUL.FTZ R213, R181, R11 ;  /* 0x0000000bb5d57220 */ /* 0x000fe40000410000 */
[----:B------:R-:W-:Y:S01]  /*5fe0*/  @P4 PRMT R44, R214, 0x7610, R44 ;  /* 0x00007610d62c4816 */ /* 0x000fe2000000002c */
[----:B------:R-:W-:Y:S01]  /*5ff0*/  HFMA2.MMA R214, -RZ, RZ, 0, 0 ;  /* 0x00000000ffd67435 */ /* 0x000fe200000001ff */
[----:B------:R-:W-:Y:S01]  /*6000*/  @P6 PRMT R176, RZ, 0x7610, R176 ;  /* 0x00007610ffb06816 */ /* 0x000fe200000000b0 */
[----:B------:R-:W-:Y:S01]  /*6010*/  FMUL.FTZ R213, R213, c[0x0][0x1e8] ;  /* 0x00007a00d5d57a20 */ /* 0x000fe20000410000 */
[----:B------:R-:W-:-:S03]  /*6020*/  @P4 F2FP.BF16.PACK_AB R181, RZ, R181 ;  /* 0x000000b5ffb5423e */ /* 0x000fc600000010ff */
[----:B------:R-:W-:Y:S01]  /*6030*/  @P6 FMUL.FTZ R214, R213, R176 ;  /* 0x000000b0d5d66220 */ /* 0x000fe20000410000 */
[----:B------:R-:W-:Y:S01]  /*6040*/  MOV R176, RZ ;  /* 0x000000ff00b07202 */ /* 0x000fe20000000f00 */
[----:B---3--:R-:W-:Y:S02]  /*6050*/  @P6 FMUL.FTZ R176, R215, R213 ;  /* 0x000000d5d7b06220 */ /* 0x008fe40000410000 */
[----:B------:R-:W3:Y:S01]  /*6060*/  LDL R215, [R1+0x14] ;  /* 0x0000140001d77983 */ /* 0x000ee20000100800 */
[----:B------:R-:W-:Y:S01]  /*6070*/  @P4 PRMT R44, R44, 0x5410, R181 ;  /* 0x000054102c2c4816 */ /* 0x000fe200000000b5 */
[----:B------:R-:W-:-:S04]  /*6080*/  FFMA.FTZ R181, R187, R183, R182 ;  /* 0x000000b7bbb57223 */ /* 0x000fc800000100b6 */
[----:B------:R-:W-:Y:S01]  /*6090*/  FADD.FTZ R181, R220, -R181 ;  /* 0x800000b5dcb57221 */ /* 0x000fe20000010000 */
[----:B------:R-:W-:-:S03]  /*60a0*/  LOP3.LUT P6, RZ, R30, 0xff0000, RZ, 0xc0, !PT ;  /* 0x00ff00001eff7812 */ /* 0x000fc600078cc0ff */
[----:B------:R-:W-:Y:S01]  /*60b0*/  FMUL.FTZ R213, R10, R181 ;  /* 0x000000b50ad57220 */ /* 0x000fe20000410000 */
[----:B------:R-:W-:-:S05]  /*60c0*/  @P5 PRMT R181, RZ, 0x5410, R173 ;  /* 0x00005410ffb55816 */ /* 0x000fca00000000ad */
[----:B------:R-:W-:Y:S02]  /*60d0*/  @P5 FADD.FTZ R213, R213, R181 ;  /* 0x000000b5d5d55221 */ /* 0x000fe40000010000 */
[----:B------:R-:W-:-:S03]  /*60e0*/  FADD.FTZ R145, R145, R214 ;  /* 0x000000d691917221 */ /* 0x000fc60000010000 */
[----:B------:R-:W-:Y:S01]  /*60f0*/  @P4 F2FP.BF16.PACK_AB R181, RZ, R213 ;  /* 0x000000d5ffb5423e */ /* 0x000fe200000010ff */
[----:B------:R-:W-:Y:S01]  /*6100*/  FMUL.FTZ R213, R213, R11 ;  /* 0x0000000bd5d57220 */ /* 0x000fe20000410000 */
[----:B------:R-:W-:Y:S02]  /*6110*/  HFMA2.MMA R214, -RZ, RZ, 0, 0 ;  /* 0x00000000ffd67435 */ /* 0x000fe400000001ff */
[----:B------:R-:W-:Y:S01]  /*6120*/  @P4 PRMT R45, R181, 0x7610, R45 ;  /* 0x00007610b52d4816 */ /* 0x000fe2000000002d */
[----:B------:R-:W-:Y:S01]  /*6130*/  FMUL.FTZ R213, R213, c[0x0][0x1e8] ;  /* 0x00007a00d5d57a20 */ /* 0x000fe20000410000 */
[----:B------:R-:W-:-:S05]  /*6140*/  @P6 PRMT R181, RZ, 0x5410, R177 ;  /* 0x00005410ffb56816 */ /* 0x000fca00000000b1 */
[----:B------:R-:W-:Y:S01]  /*6150*/  @P6 FMUL.FTZ R214, R213, R181 ;  /* 0x000000b5d5d66220 */ /* 0x000fe20000410000 */
[----:B------:R-:W-:Y:S01]  /*6160*/  MOV R181, RZ ;  /* 0x000000ff00b57202 */ /* 0x000fe20000000f00 */
[----:B--2---:R-:W-:Y:S02]  /*6170*/  @P6 FMUL.FTZ R181, R216, R213 ;  /* 0x000000d5d8b56220 */ /* 0x004fe40000410000 */
[----:B------:R-:W2:Y:S01]  /*6180*/  LDL R216, [R1+0x10] ;  /* 0x0000100001d87983 */ /* 0x000ea20000100800 */
[----:B------:R-:W-:-:S04]  /*6190*/  FFMA.FTZ R213, R14, R183, R182 ;  /* 0x000000b70ed57223 */ /* 0x000fc800000100b6 */
[----:B------:R-:W-:Y:S02]  /*61a0*/  FADD.FTZ R213, R219, -R213 ;  /* 0x800000d5dbd57221 */ /* 0x000fe40000010000 */
[----:B------:R-:W-:Y:S02]  /*61b0*/  FADD.FTZ R146, R146, R214 ;  /* 0x000000d692927221 */ /* 0x000fe40000010000 */
[----:B------:R-:W-:Y:S01]  /*61c0*/  FMUL.FTZ R214, R10, R213 ;  /* 0x000000d50ad67220 */ /* 0x000fe20000410000 */
[----:B------:R-:W-:Y:S02]  /*61d0*/  @P5 PRMT R213, RZ, 0x7610, R173 ;  /* 0x00007610ffd55816 */ /* 0x000fe400000000ad */
[----:B------:R-:W-:-:S03]  /*61e0*/  LOP3.LUT P6, RZ, R30, 0xff000000, RZ, 0xc0, !PT ;  /* 0xff0000001eff7812 */ /* 0x000fc600078cc0ff */
[----:B------:R-:W-:-:S05]  /*61f0*/  @P5 FADD.FTZ R214, R214, R213 ;  /* 0x000000d5d6d65221 */ /* 0x000fca0000010000 */
[----:B------:R-:W-:-:S04]  /*6200*/  @P4 F2FP.BF16.PACK_AB R213, RZ, R214 ;  /* 0x000000d6ffd5423e */ /* 0x000fc800000010ff */
[----:B------:R-:W-:Y:S01]  /*6210*/  @P4 PRMT R45, R45, 0x5410, R213 ;  /* 0x000054102d2d4816 */ /* 0x000fe200000000d5 */
[----:B------:R-:W-:Y:S01]  /*6220*/  FMUL.FTZ R213, R214, R11 ;  /* 0x0000000bd6d57220 */ /* 0x000fe20000410000 */
[----:B------:R-:W-:Y:S01]  /*6230*/  HFMA2.MMA R214, -RZ, RZ, 0, 0 ;  /* 0x00000000ffd67435 */ /* 0x000fe200000001ff */
[----:B------:R-:W-:Y:S02]  /*6240*/  @P6 PRMT R177, RZ, 0x7610, R177 ;  /* 0x00007610ffb16816 */ /* 0x000fe400000000b1 */
[----:B------:R-:W-:-:S04]  /*6250*/  FMUL.FTZ R213, R213, c[0x0][0x1e8] ;  /* 0x00007a00d5d57a20 */ /* 0x000fc80000410000 */
[----:B------:R-:W-:Y:S01]  /*6260*/  @P6 FMUL.FTZ R214, R213, R177 ;  /* 0x000000b1d5d66220 */ /* 0x000fe20000410000 */
[----:B------:R-:W-:Y:S01]  /*6270*/  MOV R177, RZ ;  /* 0x000000ff00b17202 */ /* 0x000fe20000000f00 */
[----:B---3--:R-:W-:Y:S02]  /*6280*/  @P6 FMUL.FTZ R177, R215, R213 ;  /* 0x000000d5d7b16220 */ /* 0x008fe40000410000 */
[----:B------:R-:W-:-:S04]  /*6290*/  FFMA.FTZ R213, R13, R183, R182 ;  /* 0x000000b70dd57223 */ /* 0x000fc800000100b6 */
[----:B------:R-:W-:Y:S02]  /*62a0*/  FADD.FTZ R213, R208, -R213 ;  /* 0x800000d5d0d57221 */ /* 0x000fe40000010000 */
[----:B------:R-:W-:Y:S02]  /*62b0*/  FADD.FTZ R147, R147, R214 ;  /* 0x000000d693937221 */ /* 0x000fe40000010000 */
        /* <DEDUP_REMOVED lines=10> */
[----:B------:R-:W-:-:S04]  /*6360*/  @P6 FMUL.FTZ R213, R214, R215 ;  /* 0x000000d7d6d56220 */ /* 0x000fc80000410000 */
[----:B------:R-:W-:Y:S01]  /*6370*/  FADD.FTZ R148, R148, R213 ;  /* 0x000000d594947221 */ /* 0x000fe20000010000 */
[----:B------:R-:W-:Y:S01]  /*6380*/  MOV R213, RZ ;  /* 0x000000ff00d57202 */ /* 0x000fe20000000f00 */
[----:B--2---:R-:W-:Y:S02]  /*6390*/  @P6 FMUL.FTZ R213, R216, R214 ;  /* 0x000000d6d8d56220 */ /* 0x004fe40000410000 */
[----:B------:R-:W-:Y:S01]  /*63a0*/  FFMA.FTZ R214, R12, R183, R182 ;  /* 0x000000b70cd67223 */ /* 0x000fe200000100b6 */
[----:B------:R-:W2:Y:S03]  /*63b0*/  LDL R216, [R1+0x4] ;  /* 0x0000040001d87983 */ /* 0x000ea60000100800 */
[----:B------:R-:W-:-:S04]  /*63c0*/  FADD.FTZ R214, R207, -R214 ;  /* 0x800000d6cfd67221 */ /* 0x000fc80000010000 */
        /* <DEDUP_REMOVED lines=10> */
[----:B------:R-:W-:-:S04]  /*6470*/  @P6 FMUL.FTZ R215, R214, R178 ;  /* 0x000000b2d6d76220 */ /* 0x000fc80000410000 */
[----:B------:R-:W-:Y:S02]  /*6480*/  FADD.FTZ R149, R149, R215 ;  /* 0x000000d795957221 */ /* 0x000fe40000010000 */
[----:B------:R-:W3:Y:S01]  /*6490*/  LDL R215, [R1+0xc] ;  /* 0x00000c0001d77983 */ /* 0x000ee20000100800 */
[----:B------:R-:W-:Y:S02]  /*64a0*/  MOV R178, RZ ;  /* 0x000000ff00b27202 */ /* 0x000fe40000000f00 */
[----:B------:R-:W-:Y:S02]  /*64b0*/  F2FP.BF16.PACK_AB R177, R177, R181 ;  /* 0x000000b5b1b1723e */ /* 0x000fe400000010ff */
[----:B------:R-:W-:Y:S01]  /*64c0*/  F2FP.BF16.PACK_AB R176, R176, R180 ;  /* 0x000000b4b0b0723e */ /* 0x000fe200000010ff */
[----:B---3--:R-:W-:Y:S02]  /*64d0*/  @P6 FMUL.FTZ R178, R215, R214 ;  /* 0x000000d6d7b26220 */ /* 0x008fe40000410000 */
[----:B------:R-:W-:-:S02]  /*64e0*/  FFMA.FTZ R214, R206, R183, R182 ;  /* 0x000000b7ced67223 */ /* 0x000fc400000100b6 */
[----:B------:R-:W-:Y:S02]  /*64f0*/  FFMA.FTZ R182, R204, R183, R182 ;  /* 0x000000b7ccb67223 */ /* 0x000fe400000100b6 */
[----:B------:R-:W-:Y:S02]  /*6500*/  FADD.FTZ R214, R205, -R214 ;  /* 0x800000d6cdd67221 */ /* 0x000fe40000010000 */
[----:B------:R-:W-:Y:S02]  /*6510*/  FADD.FTZ R182, R203, -R182 ;  /* 0x800000b6cbb67221 */ /* 0x000fe40000010000 */
[C---:B------:R-:W-:Y:S02]  /*6520*/  FMUL.FTZ R214, R10.reuse, R214 ;  /* 0x000000d60ad67220 */ /* 0x040fe40000410000 */
[----:B------:R-:W-:Y:S01]  /*6530*/  FMUL.FTZ R182, R10, R182 ;  /* 0x000000b60ab67220 */ /* 0x000fe20000410000 */
[----:B------:R-:W-:-:S05]  /*6540*/  @P5 PRMT R10, RZ, 0x5410, R175 ;  /* 0x00005410ff0a5816 */ /* 0x000fca00000000af */
[----:B------:R-:W-:Y:S01]  /*6550*/  @P5 FADD.FTZ R214, R214, R10 ;  /* 0x0000000ad6d65221 */ /* 0x000fe20000010000 */
[----:B------:R-:W-:-:S05]  /*6560*/  @P5 PRMT R10, RZ, 0x7610, R175 ;  /* 0x00007610ff0a5816 */ /* 0x000fca00000000af */
[----:B------:R-:W-:Y:S01]  /*6570*/  @P5 FADD.FTZ R182, R182, R10 ;  /* 0x0000000ab6b65221 */ /* 0x000fe20000010000 */
[----:B------:R-:W-:Y:S02]  /*6580*/  LOP3.LUT P5, RZ, R31, 0xff0000, RZ, 0xc0, !PT ;  /* 0x00ff00001fff7812 */ /* 0x000fe400078ac0ff */
[----:B------:R-:W-:-:S04]  /*6590*/  @P4 F2FP.BF16.PACK_AB R10, RZ, R214 ;  /* 0x000000d6ff0a423e */ /* 0x000fc800000010ff */
[----:B------:R-:W-:Y:S02]  /*65a0*/  @P4 PRMT R47, R10, 0x7610, R47 ;  /* 0x000076100a2f4816 */ /* 0x000fe4000000002f */
[----:B------:R-:W-:Y:S01]  /*65b0*/  @P4 F2FP.BF16.PACK_AB R10, RZ, R182 ;  /* 0x000000b6ff0a423e */ /* 0x000fe200000010ff */
[-C--:B------:R-:W-:Y:S02]  /*65c0*/  FMUL.FTZ R214, R214, R11.reuse ;  /* 0x0000000bd6d67220 */ /* 0x080fe40000410000 */
[----:B------:R-:W-:Y:S01]  /*65d0*/  FMUL.FTZ R11, R182, R11 ;  /* 0x0000000bb60b7220 */ /* 0x000fe20000410000 */
[----:B------:R-:W-:Y:S01]  /*65e0*/  @P4 PRMT R47, R47, 0x5410, R10 ;  /* 0x000054102f2f4816 */ /* 0x000fe2000000000a */
[----:B------:R-:W-:Y:S01]  /*65f0*/  HFMA2.MMA R10, -RZ, RZ, 0, 0 ;  /* 0x00000000ff0a7435 */ /* 0x000fe200000001ff */
[----:B------:R-:W-:Y:S01]  /*6600*/  @P5 PRMT R182, RZ, 0x5410, R179 ;  /* 0x00005410ffb65816 */ /* 0x000fe200000000b3 */
[----:B------:R-:W-:-:S04]  /*6610*/  FMUL.FTZ R214, R214, c[0x0][0x1e8] ;  /* 0x00007a00d6d67a20 */ /* 0x000fc80000410000 */
[----:B------:R-:W-:Y:S02]  /*6620*/  @P5 FMUL.FTZ R10, R214, R182 ;  /* 0x000000b6d60a5220 */ /* 0x000fe40000410000 */
[----:B------:R-:W-:Y:S02]  /*6630*/  CS2R R182, SRZ ;  /* 0x0000000000b67805 */ /* 0x000fe4000001ff00 */
[----:B----4-:R-:W-:Y:S01]  /*6640*/  @P5 FMUL.FTZ R183, R252, R214 ;  /* 0x000000d6fcb75220 */ /* 0x010fe20000410000 */
[----:B------:R-:W-:Y:S01]  /*6650*/  LOP3.LUT P5, RZ, R31, 0xff000000, RZ, 0xc0, !PT ;  /* 0xff0000001fff7812 */ /* 0x000fe200078ac0ff */
[----:B------:R-:W-:Y:S02]  /*6660*/  FMUL.FTZ R11, R11, c[0x0][0x1e8] ;  /* 0x00007a000b0b7a20 */ /* 0x000fe40000410000 */
[----:B------:R-:W-:-:S10]  /*6670*/  FADD.FTZ R150, R150, R10 ;  /* 0x0000000a96967221 */ /* 0x000fd40000010000 */
[----:B------:R-:W-:-:S05]  /*6680*/  @P5 PRMT R179, RZ, 0x7610, R179 ;  /* 0x00007610ffb35816 */ /* 0x000fca00000000b3 */
[----:B------:R-:W-:Y:S01]  /*6690*/  @P5 FMUL.FTZ R182, R11, R179 ;  /* 0x000000b30bb65220 */ /* 0x000fe20000410000 */
[----:B------:R-:W-:Y:S01]  /*66a0*/  MOV R179, RZ ;  /* 0x000000ff00b37202 */ /* 0x000fe20000000f00 */
[----:B--2---:R-:W-:Y:S01]  /*66b0*/  @P5 FMUL.FTZ R179, R216, R11 ;  /* 0x0000000bd8b35220 */ /* 0x004fe20000410000 */
[----:B------:R-:W-:-:S04]  /*66c0*/  @P4 LEA R10, P5, R2, c[0x0][0x258], 0x4 ;  /* 0x00009600020a4a11 */ /* 0x000fc800078a20ff */
[----:B------:R-:W-:-:S05]  /*66d0*/  @P4 LEA.HI.X R11, R2, c[0x0][0x25c], RZ, 0x4, P5 ;  /* 0x00009700020b4a11 */ /* 0x000fca00028f24ff */
[----:B------:R0:W-:Y:S01]  /*66e0*/  @P4 STG.E.128 [R10.64], R44 ;  /* 0x0000002c0a004986 */ /* 0x0001e2000c101d04 */
[----:B------:R-:W-:Y:S02]  /*66f0*/  F2FP.BF16.PACK_AB R179, R179, R183 ;  /* 0x000000b7b3b3723e */ /* 0x000fe400000010ff */
[----:B------:R-:W-:Y:S02]  /*6700*/  F2FP.BF16.PACK_AB R178, R178, R213 ;  /* 0x000000d5b2b2723e */ /* 0x000fe400000010ff */
[----:B0-----:R-:W-:-:S04]  /*6710*/  LEA R10, P4, R2, c[0x0][0x248], 0x4 ;  /* 0x00009200020a7a11 */ /* 0x001fc800078820ff */
[----:B------:R-:W-:-:S05]  /*6720*/  LEA.HI.X R11, R2, c[0x0][0x24c], RZ, 0x4, P4 ;  /* 0x00009300020b7a11 */ /* 0x000fca00020f24ff */
[----:B------:R0:W-:Y:S01]  /*6730*/  STG.E.128 [R10.64], R176 ;  /* 0x000000b00a007986 */ /* 0x0001e2000c101d04 */
[----:B------:R-:W-:-:S03]  /*6740*/  FADD.FTZ R151, R151, R182 ;  /* 0x000000b697977221 */ /* 0x000fc60000010000 */
.L_x_1066:
[----:B------:R-:W-:Y:S05]  /*6750*/  BSYNC B0 ;  /* 0x0000000000007941 */ /* 0x000fea0003800000 */
.L_x_1065:
[----:B------:R-:W2:Y:S01]  /*6760*/  LDL.LU R2, [R1] ;  /* 0x0000000001027983 */ /* 0x000ea20000300800 */
[----:B-----5:R-:W-:-:S04]  /*6770*/  IADD3 R0, R0, c[0x0][0x160], RZ ;  /* 0x0000580000007a10 */ /* 0x020fc80007ffe0ff */
[----:B------:R-:W-:Y:S02]  /*6780*/  ISETP.GE.AND P4, PT, R0, c[0x0][0x164], PT ;  /* 0x0000590000007a0c */ /* 0x000fe40003f86270 */
[----:B--2---:R-:W-:-:S04]  /*6790*/  LOP3.LUT P5, RZ, R2, 0xff, RZ, 0xc0, !PT ;  /* 0x000000ff02ff7812 */ /* 0x004fc800078ac0ff */
[----:B------:R-:W-:-:S05]  /*67a0*/  SEL R2, RZ, 0x1, P5 ;  /* 0x00000001ff027807 */ /* 0x000fca0002800000 */
[----:B------:R2:W-:Y:S02]  /*67b0*/  STL.S16 [R1], R2 ;  /* 0x0000000201007387 */ /* 0x0005e40000100600 */
[----:B012---:R-:W-:Y:S01]  /*67c0*/  @P4 CALL.REL.NOINC `(.L_x_1044) ;  /* 0x0000001000004944 */ /* 0x007fe20003c00000 */
[----:B------:R-:W-:Y:S05]  /*67d0*/  BRA `(.L_x_1067) ;  /* 0xffffa92000007947 */ /* 0x000fea000383ffff */
.L_x_1044:
        /* <DEDUP_REMOVED lines=8> */
[----:B-----5:R-:W-:-:S10]  /*6860*/  HFMA2.MMA R7, -RZ, RZ, 0, 1.9073486328125e-06 ;  /* 0x00000020ff077435 */ /* 0x020fd400000001ff */
        /* <DEDUP_REMOVED lines=10> */
.L_x_1069:
[----:B------:R-:W-:Y:S05]  /*6910*/  BSYNC B0 ;  /* 0x0000000000007941 */ /* 0x000fea0003800000 */
.L_x_1068:
        /* <DEDUP_REMOVED lines=13> */
.L_x_1071:
[----:B------:R-:W-:Y:S05]  /*69f0*/  BSYNC B0 ;  /* 0x0000000000007941 */ /* 0x000fea0003800000 */
.L_x_1070:
        /* <DEDUP_REMOVED lines=13> */
.L_x_1073:
[----:B------:R-:W-:Y:S05]  /*6ad0*/  BSYNC B0 ;  /* 0x0000000000007941 */ /* 0x000fea0003800000 */
.L_x_1072:
        /* <DEDUP_REMOVED lines=13> */
.L_x_1075:
[----:B------:R-:W-:Y:S05]  /*6bb0*/  BSYNC B0 ;  /* 0x0000000000007941 */ /* 0x000fea0003800000 */
.L_x_1074:
[----:B------:R-:W-:-:S13]  /*6bc0*/  ISETP.GE.U32.AND P0, PT, R9, 0x280, PT ;  /* 0x000002800900780c */ /* 0x000fda0003f06070 */
[----:B------:R-:W-:Y:S05]  /*6bd0*/  @!P0 EXIT ;  /* 0x000000000000894d */ /* 0x000fea0003800000 */
[----:B0----5:R-:W-:-:S10]  /*6be0*/  HFMA2.MMA R7, -RZ, RZ, 0, 1.9073486328125e-06 ;  /* 0x00000020ff077435 */ /* 0x021fd400000001ff */
        /* <DEDUP_REMOVED lines=10> */
.L_x_1055:
[----:B------:R-:W-:Y:S01]  /*6c90*/  HFMA2.MMA R178, -RZ, RZ, 0, 9.5367431640625e-07 ;  /* 0x00000010ffb27435 */ /* 0x000fe200000001ff */
[----:B------:R-:W-:-:S02]  /*6ca0*/  MOV R177, R215 ;  /* 0x000000d700b17202 */ /* 0x000fc40000000f00 */
[----:B------:R-:W-:Y:S02]  /*6cb0*/  MOV R183, 0x1f ;  /* 0x0000001f00b77802 */ /* 0x000fe40000000f00 */
[----:B------:R-:W-:Y:S02]  /*6cc0*/  MOV R182, 0xffffffff ;  /* 0xffffffff00b67802 */ /* 0x000fe40000000f00 */
[----:B------:R-:W-:Y:S02]  /*6cd0*/  MOV R176, 0x6cf0 ;  /* 0x00006cf000b07802 */ /* 0x000fe40000000f00 */
[----:B-----5:R-:W-:Y:S05]  /*6ce0*/  CALL.REL.NOINC `($__internal_14_$__cuda_sm70_shflsync_down_p) ;  /* 0x0000046000007944 */ /* 0x020fea0003c00000 */
[----:B-1----:R-:W-:Y:S01]  /*6cf0*/  MOV R179, R178 ;  /* 0x000000b200b37202 */ /* 0x002fe20000000f00 */
[----:B------:R-:W-:Y:S05]  /*6d00*/  BRA `(.L_x_1076) ;  /* 0xffffc55000007947 */ /* 0x000fea000383ffff */
.L_x_1056:
[----:B------:R-:W-:Y:S01]  /*6d10*/  HFMA2.MMA R178, -RZ, RZ, 0, 9.5367431640625e-07 ;  /* 0x00000010ffb27435 */ /* 0x000fe200000001ff */
[----:B------:R-:W-:Y:S02]  /*6d20*/  MOV R177, R214 ;  /* 0x000000d600b17202 */ /* 0x000fe40000000f00 */
[----:B------:R-:W-:Y:S02]  /*6d30*/  MOV R183, 0x1f ;  /* 0x0000001f00b77802 */ /* 0x000fe40000000f00 */
[----:B------:R-:W-:-:S02]  /*6d40*/  MOV R182, 0xffffffff ;  /* 0xffffffff00b67802 */ /* 0x000fc40000000f00 */
[----:B------:R-:W-:Y:S02]  /*6d50*/  MOV R176, 0x6d70 ;  /* 0x00006d7000b07802 */ /* 0x000fe40000000f00 */
[----:B01---5:R-:W-:Y:S05]  /*6d60*/  CALL.REL.NOINC `($__internal_14_$__cuda_sm70_shflsync_down_p) ;  /* 0x000003e000007944 */ /* 0x023fea0003c00000 */
[----:B------:R-:W-:Y:S01]  /*6d70*/  FADD.FTZ R215, R179, R215 ;  /* 0x000000d7b3d77221 */ /* 0x000fe20000010000 */
[----:B------:R-:W-:Y:S01]  /*6d80*/  MOV R183, 0x1f ;  /* 0x0000001f00b77802 */ /* 0x000fe20000000f00 */
[----:B-1----:R-:W-:Y:S01]  /*6d90*/  FADD.FTZ R214, R214, R178 ;  /* 0x000000b2d6d67221 */ /* 0x002fe20000010000 */
[----:B------:R-:W-:Y:S01]  /*6da0*/  HFMA2.MMA R178, -RZ, RZ, 0, 4.76837158203125e-07 ;  /* 0x00000008ffb27435 */ /* 0x000fe200000001ff */
[----:B------:R-:W-:Y:S02]  /*6db0*/  MOV R182, 0xffffffff ;  /* 0xffffffff00b67802 */ /* 0x000fe40000000f00 */
[----:B------:R-:W-:Y:S02]  /*6dc0*/  MOV R177, R215 ;  /* 0x000000d700b17202 */ /* 0x000fe40000000f00 */
[----:B------:R-:W-:Y:S02]  /*6dd0*/  MOV R176, 0x6df0 ;  /* 0x00006df000b07802 */ /* 0x000fe40000000f00 */
[----:B------:R-:W-:Y:S05]  /*6de0*/  CALL.REL.NOINC `($__internal_14_$__cuda_sm70_shflsync_down_p) ;  /* 0x0000036000007944 */ /* 0x000fea0003c00000 */
[----:B-1----:R-:W-:Y:S01]  /*6df0*/  MOV R179, R178 ;  /* 0x000000b200b37202 */ /* 0x002fe20000000f00 */
[----:B------:R-:W-:Y:S01]  /*6e00*/  HFMA2.MMA R178, -RZ, RZ, 0, 4.76837158203125e-07 ;  /* 0x00000008ffb27435 */ /* 0x000fe200000001ff */
[----:B------:R-:W-:-:S02]  /*6e10*/  MOV R177, R214 ;  /* 0x000000d600b17202 */ /* 0x000fc40000000f00 */
[----:B------:R-:W-:Y:S02]  /*6e20*/  MOV R183, 0x1f ;  /* 0x0000001f00b77802 */ /* 0x000fe40000000f00 */
[----:B------:R-:W-:Y:S02]  /*6e30*/  MOV R182, 0xffffffff ;  /* 0xffffffff00b67802 */ /* 0x000fe40000000f00 */
[----:B------:R-:W-:Y:S02]  /*6e40*/  MOV R176, 0x6e60 ;  /* 0x00006e6000b07802 */ /* 0x000fe40000000f00 */
[----:B------:R-:W-:Y:S05]  /*6e50*/  CALL.REL.NOINC `($__internal_14_$__cuda_sm70_shflsync_down_p) ;  /* 0x000002f000007944 */ /* 0x000fea0003c00000 */
[----:B------:R-:W-:Y:S01]  /*6e60*/  FADD.FTZ R215, R179, R215 ;  /* 0x000000d7b3d77221 */ /* 0x000fe20000010000 */
[----:B------:R-:W-:Y:S01]  /*6e70*/  MOV R183, 0x1f ;  /* 0x0000001f00b77802 */ /* 0x000fe20000000f00 */
[----:B-1----:R-:W-:Y:S01]  /*6e80*/  FADD.FTZ R214, R214, R178 ;  /* 0x000000b2d6d67221 */ /* 0x002fe20000010000 */
[----:B------:R-:W-:Y:S01]  /*6e90*/  HFMA2.MMA R178, -RZ, RZ, 0, 2.384185791015625e-07 ;  /* 0x00000004ffb27435 */ /* 0x000fe200000001ff */
[----:B------:R-:W-:Y:S02]  /*6ea0*/  MOV R182, 0xffffffff ;  /* 0xffffffff00b67802 */ /* 0x000fe40000000f00 */
[----:B------:R-:W-:-:S02]  /*6eb0*/  MOV R177, R215 ;  /* 0x000000d700b17202 */ /* 0x000fc40000000f00 */
[----:B------:R-:W-:Y:S02]  /*6ec0*/  MOV R176, 0x6ee0 ;  /* 0x00006ee000b07802 */ /* 0x000fe40000000f00 */
[----:B------:R-:W-:Y:S05]  /*6ed0*/  CALL.REL.NOINC `($__internal_14_$__cuda_sm70_shflsync_down_p) ;  /* 0x0000027000007944 */ /* 0x000fea0003c00000 */
[----:B-1----:R-:W-:Y:S01]  /*6ee0*/  MOV R179, R178 ;  /* 0x000000b200b37202 */ /* 0x002fe20000000f00 */
[----:B------:R-:W-:Y:S01]  /*6ef0*/  HFMA2.MMA R178, -RZ, RZ, 0, 2.384185791015625e-07 ;  /* 0x00000004ffb27435 */ /* 0x000fe200000001ff */
[----:B------:R-:W-:Y:S02]  /*6f00*/  MOV R177, R214 ;  /* 0x000000d600b17202 */ /* 0x000fe40000000f00 */
[----:B------:R-:W-:Y:S02]  /*6f10*/  MOV R183, 0x1f ;  /* 0x0000001f00b77802 */ /* 0x000fe40000000f00 */
[----:B------:R-:W-:Y:S02]  /*6f20*/  MOV R182, 0xffffffff ;  /* 0xffffffff00b67802 */ /* 0x000fe40000000f00 */
[----:B------:R-:W-:Y:S02]  /*6f30*/  MOV R176, 0x6f50 ;  /* 0x00006f5000b07802 */ /* 0x000fe40000000f00 */
[----:B------:R-:W-:Y:S05]  /*6f40*/  CALL.REL.NOINC `($__internal_14_$__cuda_sm70_shflsync_down_p) ;  /* 0x0000020000007944 */ /* 0x000fea0003c00000 */
[----:B------:R-:W-:Y:S01]  /*6f50*/  FADD.FTZ R215, R179, R215 ;  /* 0x000000d7b3d77221 */ /* 0x000fe20000010000 */
[----:B------:R-:W-:Y:S01]  /*6f60*/  MOV R183, 0x1f ;  /* 0x0000001f00b77802 */ /* 0x000fe20000000f00 */
[----:B-1----:R-:W-:Y:S01]  /*6f70*/  FADD.FTZ R214, R214, R178 ;  /* 0x000000b2d6d67221 */ /* 0x002fe20000010000 */
[----:B------:R-:W-:Y:S01]  /*6f80*/  HFMA2.MMA R178, -RZ, RZ, 0, 1.1920928955078125e-07 ;  /* 0x00000002ffb27435 */ /* 0x000fe200000001ff */
[----:B------:R-:W-:-:S02]  /*6f90*/  MOV R182, 0xffffffff ;  /* 0xffffffff00b67802 */ /* 0x000fc40000000f00 */
[----:B------:R-:W-:Y:S02]  /*6fa0*/  MOV R177, R215 ;  /* 0x000000d700b17202 */ /* 0x000fe40000000f00 */
[----:B------:R-:W-:Y:S02]  /*6fb0*/  MOV R176, 0x6fd0 ;  /* 0x00006fd000b07802 */ /* 0x000fe40000000f00 */
[----:B------:R-:W-:Y:S05]  /*6fc0*/  CALL.REL.NOINC `($__internal_14_$__cuda_sm70_shflsync_down_p) ;  /* 0x0000018000007944 */ /* 0x000fea0003c00000 */
[----:B-1----:R-:W-:Y:S01]  /*6fd0*/  MOV R179, R178 ;  /* 0x000000b200b37202 */ /* 0x002fe20000000f00 */
[----:B------:R-:W-:Y:S01]  /*6fe0*/  HFMA2.MMA R178, -RZ, RZ, 0, 1.1920928955078125e-07 ;  /* 0x00000002ffb27435 */ /* 0x000fe200000001ff */
[----:B------:R-:W-:Y:S02]  /*6ff0*/  MOV R177, R214 ;  /* 0x000000d600b17202 */ /* 0x000fe40000000f00 */
[----:B------:R-:W-:Y:S02]  /*7000*/  MOV R183, 0x1f ;  /* 0x0000001f00b77802 */ /* 0x000fe40000000f00 */
[----:B------:R-:W-:Y:S02]  /*7010*/  MOV R182, 0xffffffff ;  /* 0xffffffff00b67802 */ /* 0x000fe40000000f00 */
[----:B------:R-:W-:-:S02]  /*7020*/  MOV R176, 0x7040 ;  /* 0x0000704000b07802 */ /* 0x000fc40000000f00 */
[----:B------:R-:W-:Y:S05]  /*7030*/  CALL.REL.NOINC `($__internal_14_$__cuda_sm70_shflsync_down_p) ;  /* 0x0000011000007944 */ /* 0x000fea0003c00000 */
[----:B------:R-:W-:Y:S01]  /*7040*/  FADD.FTZ R215, R179, R215 ;  /* 0x000000d7b3d77221 */ /* 0x000fe20000010000 */
[----:B------:R-:W-:Y:S01]  /*7050*/  MOV R183, 0x1f ;  /* 0x0000001f00b77802 */ /* 0x000fe20000000f00 */
[----:B-1----:R-:W-:Y:S01]  /*7060*/  FADD.FTZ R214, R214, R178 ;  /* 0x000000b2d6d67221 */ /* 0x002fe20000010000 */
[----:B------:R-:W-:Y:S01]  /*7070*/  HFMA2.MMA R178, -RZ, RZ, 0, 5.9604644775390625e-08 ;  /* 0x00000001ffb27435 */ /* 0x000fe200000001ff */
[----:B------:R-:W-:-:S02]  /*7080*/  MOV R182, 0xffffffff ;  /* 0xffffffff00b67802 */ /* 0x000fc40000000f00 */
[----:B------:R-:W-:Y:S02]  /*7090*/  MOV R177, R215 ;  /* 0x000000d700b17202 */ /* 0x000fe40000000f00 */
[----:B------:R-:W-:Y:S02]  /*70a0*/  MOV R176, 0x70c0 ;  /* 0x000070c000b07802 */ /* 0x000fe40000000f00 */
[----:B------:R-:W-:Y:S05]  /*70b0*/  CALL.REL.NOINC `($__internal_14_$__cuda_sm70_shflsync_down_p) ;  /* 0x0000009000007944 */ /* 0x000fea0003c00000 */
[----:B-1----:R-:W-:Y:S01]  /*70c0*/  MOV R179, R178 ;  /* 0x000000b200b37202 */ /* 0x002fe20000000f00 */
[----:B------:R-:W-:Y:S01]  /*70d0*/  HFMA2.MMA R178, -RZ, RZ, 0, 5.9604644775390625e-08 ;  /* 0x00000001ffb27435 */ /* 0x000fe200000001ff */
[----:B------:R-:W-:Y:S02]  /*70e0*/  MOV R177, R214 ;  /* 0x000000d600b17202 */ /* 0x000fe40000000f00 */
[----:B------:R-:W-:Y:S02]  /*70f0*/  MOV R183, 0x1f ;  /* 0x0000001f00b77802 */ /* 0x000fe40000000f00 */
[----:B------:R-:W-:Y:S02]  /*7100*/  MOV R182, 0xffffffff ;  /* 0xffffffff00b67802 */ /* 0x000fe40000000f00 */
[----:B------:R-:W-:-:S02]  /*7110*/  MOV R176, 0x7130 ;  /* 0x0000713000b07802 */ /* 0x000fc40000000f00 */
[----:B------:R-:W-:Y:S05]  /*7120*/  CALL.REL.NOINC `($__internal_14_$__cuda_sm70_shflsync_down_p) ;  /* 0x0000002000007944 */ /* 0x000fea0003c00000 */
[----:B-1----:R-:W-:Y:S01]  /*7130*/  MOV R177, R178 ;  /* 0x000000b200b17202 */ /* 0x002fe20000000f00 */
[----:B------:R-:W-:Y:S05]  /*7140*/  BRA `(.L_x_1077) ;  /* 0xffffc23000007947 */ /* 0x000fea000383ffff */
        .weak           $__internal_14_$__cuda_sm70_shflsync_down_p
        .type           $__internal_14_$__cuda_sm70_shflsync_down_p,@function
        .size           $__internal_14_$__cuda_sm70_shflsync_down_p,(.L_x_14232 - $__internal_14_$__cuda_sm70_shflsync_down_p)
$__internal_14_$__cuda_sm70_shflsync_down_p:
[----:B------:R-:W-:Y:S04]  /*7150*/  WARPSYNC R182 ;  /* 0x000000b600007348 */ /* 0x000fe80003800000 */
[----:B------:R0:W1:Y:S02]  /*7160*/  SHFL.DOWN PT, R178, R177, R178, R183 ;  /* 0x080000b2b1b27389 */ /* 0x00006400000e00b7 */
[----:B0-----:R-:W-:-:S06]  /*7170*/  HFMA2.MMA R177, -RZ, RZ, 0, 0 ;  /* 0x00000000ffb17435 */ /* 0x001fcc00000001ff */
[----:B------:R-:W-:Y:S05]  /*7180*/  RET.REL.NODEC R176 `(_ZN10layer_norm13ln_bwd_kernelINS_13Kernel_traitsI13__nv_bfloat16S2_S2_S2_fjLj5120ELj1ELj1ELj4ELj16ENS_18Kernel_traits_baseILj5120ES2_S2_S2_S2_fjLj128EEEEELb1ELb1ELb0ELb0EEEvNS_9BwdParamsE) ;  /* 0xffff8e70b0007950 */ /* 0x000fea0003c3ffff */
.L_x_1078:
        /* <DEDUP_REMOVED lines=15> */
.L_x_14232:


//--------------------- .text._ZN10layer_norm13ln_bwd_kernelINS_13Kernel_traitsI13__nv_bfloat16S2_S2_S2_fjLj5120ELj1ELj1ELj4ELj16ENS_18Kernel_traits_baseILj5120ES2_S2_S2_S2_fjLj128EEEEELb1ELb1ELb0ELb1EEEvNS_9BwdParamsE --------------------------
	.section	.text._ZN10layer_norm13ln_bwd_kernelINS_13Kernel_traitsI13__nv_bfloat16S2_S2_S2_fjLj5120ELj1ELj1ELj4ELj16ENS_18Kernel_traits_baseILj5120ES2_S2_S2_S2_fjLj128EEEEELb1ELb1ELb0ELb1EEEvNS_9BwdParamsE,"ax",@progbits
	.sectioninfo	@"SHI_REGISTERS=255"
	.align	128
        .global         _ZN10layer_norm13ln_bwd_kernelINS_13Kernel_traitsI13__nv_bfloat16S2_S2_S2_fjLj5120ELj1ELj1ELj4ELj16ENS_18Kernel_traits_baseILj5120ES2_S2_S2_S2_fjLj128EEEEELb1ELb1ELb0ELb1EEEvNS_9BwdParamsE
        .type           _ZN10layer_norm13ln_bwd_kernelINS_13Kernel_traitsI13__nv_bfloat16S2_S2_S2_fjLj5120ELj1ELj1ELj4ELj16ENS_18Kernel_traits_baseILj5120ES2_S2_S2_S2_fjLj128EEEEELb1ELb1ELb0ELb1EEEvNS_9BwdParamsE,@function
        .size           _ZN10layer_norm13ln_bwd_kernelINS_13Kernel_traitsI13__nv_bfloat16S2_S2_S2_fjLj5120ELj1ELj1ELj4ELj16ENS_18Kernel_traits_baseILj5120ES2_S2_S2_S2_fjLj128EEEEELb1ELb1ELb0ELb1EEEvNS_9BwdParamsE,(.L_x_14233 - _ZN10layer_norm13ln_bwd_kernelINS_13Kernel_traitsI13__nv_bfloat16S2_S2_S2_fjLj5120ELj1ELj1ELj4ELj16ENS_18Kernel_traits_baseILj5120ES2_S2_S2_S2_fjLj128EEEEELb1ELb1ELb0ELb1EEEvNS_9BwdParamsE)
        .other          _ZN10layer_norm13ln_bwd_kernelINS_13Kernel_traitsI13__nv_bfloat16S2_S2_S2_fjLj5120ELj1ELj1ELj4ELj16ENS_18Kernel_traits_baseILj5120ES2_S2_S2_S2_fjLj128EEEEELb1ELb1ELb0ELb1EEEvNS_9BwdParamsE,@"STO_CUDA_ENTRY STV_DEFAULT"
_ZN10layer_norm13ln_bwd_kernelINS_13Kernel_traitsI13__nv_bfloat16S2_S2_S2_fjLj5120ELj1ELj1ELj4ELj16ENS_18Kernel_traits_baseILj5120ES2_S2_S2_S2_fjLj128EEEEELb1ELb1ELb0ELb1EEEvNS_9BwdParamsE:
.text._ZN10layer_norm13ln_bwd_kernelINS_13Kernel_traitsI13__nv_bfloat16S2_S2_S2_fjLj5120ELj1ELj1ELj4ELj16ENS_18Kernel_traits_baseILj5120ES2_S2_S2_S2_fjLj128EEEEELb1ELb1ELb0ELb1EEEvNS_9BwdParamsE:
[----:B------:R-:W-:Y:S02]  /*0000*/  MOV R1, c[0x0][0x28] ;  /* 0x00000a0000017a02 */ /* 0x000fe40000000f00 */
[----:B------:R-:W0:Y:S01]  /*0010*/  S2R R4, SR_TID.X ;  /* 0x0000000000047919 */ /* 0x000e220000002100 */
[----:B------:R-:W-:Y:S01]  /*0020*/  ULDC.64 UR4, c[0x0][0x118] ;  /* 0x0000460000047ab9 */ /* 0x000fe20000000a00 */
[----:B------:R-:W-:Y:S02]  /*0030*/  IADD3 R1, R1, -0xf8, RZ ;  /* 0xffffff0801017810 */ /* 0x000fe40007ffe0ff */
[----:B0-----:R-:W-:-:S04]  /*0040*/  SHF.L.U32 R0, R4, 0x4, RZ ;  /* 0x0000000404007819 */ /* 0x001fc800000006ff */
[----:B------:R-:W-:-:S04]  /*0050*/  LOP3.LUT R0, R0, 0x7f0, RZ, 0xc0, !PT ;  /* 0x000007f000007812 */ /* 0x000fc800078ec0ff */
[----:B------:R-:W-:-:S04]  /*0060*/  IADD3 R2, P0, R0, c[0x0][0x1c8], RZ ;  /* 0x0000720000027a10 */ /* 0x000fc80007f1e0ff */
[----:B------:R-:W-:-:S05]  /*0070*/  IADD3.X R3, RZ, c[0x0][0x1cc], RZ, P0, !PT ;  /* 0x00007300ff037a10 */ /* 0x000fca00007fe4ff */
        /* <DEDUP_REMOVED lines=44> */
[----:B-----5:R-:W-:Y:S01]  /*0340*/  CS2R R58, SRZ ;  /* 0x00000000003a7805 */ /* 0x020fe2000001ff00 */
        /* <DEDUP_REMOVED lines=26> */
.L_x_1079:
[----:B0-----:R-:W-:-:S04]  /*04f0*/  LEA R2, P0, R0, c[0x0][0x1b0], 0x4 ;  /* 0x00006c0000027a11 */ /* 0x001fc800078020ff */
[----:B------:R-:W-:-:S05]  /*0500*/  IADD3.X R3, RZ, c[0x0][0x1b4], RZ, P0, !PT ;  /* 0x00006d00ff037a10 */ /* 0x000fca00007fe4ff */
[----:B------:R-:W2:Y:S04]  /*0510*/  LDG.E.128 R4, [R2.64] ;  /* 0x0000000402047981 */ /* 0x000ea8000c1e1d00 */
[----:B------:R2:W3:Y:S04]  /*0520*/  LDG.E.128 R8, [R2.64+0x800] ;  /* 0x0008000402087981 */ /* 0x0004e8000c1e1d00 */
[----:B------:R2:W4:Y:S04]  /*0530*/  LDG.E.128 R12, [R2.64+0x1000] ;  /* 0x00100004020c7981 */ /* 0x000528000c1e1d00 */
[----:B------:R2:W3:Y:S04]  /*0540*/  LDG.E.128 R16, [R2.64+0x1800] ;  /* 0x0018000402107981 */ /* 0x0004e8000c1e1d00 */
        /* <DEDUP_REMOVED lines=47> */
[----:B------:R1:W-:Y:S04]  /*0840*/  STL [R1+0xec], R0 ;  /* 0x0000ec0001007387 */ /* 0x0003e80000100800 */
[----:B------:R2:W-:Y:S01]  /*0850*/  STL [R1+0xe8], R3 ;  /* 0x0000e80301007387 */ /* 0x0005e20000100800 */
[----:B0-----:R-:W-:-:S02]  /*0860*/  PRMT R2, RZ, 0x7610, R5 ;  /* 0x00007610ff027816 */ /* 0x001fc40000000005 */
[----:B---3--:R-:W-:Y:S01]  /*0870*/  PRMT R69, RZ, 0x5410, R64 ;  /* 0x00005410ff457816 */ /* 0x008fe20000000040 */
[----:B------:R-:W-:Y:S01]  /*0880*/  CS2R R4, SRZ ;  /* 0x0000000000047805 */ /* 0x000fe2000001ff00 */
[----:B-1----:R-:W-:Y:S01]  /*0890*/  PRMT R0, RZ, 0x5410, R6 ;  /* 0x00005410ff007816 */ /* 0x002fe20000000006 */
[----:B------:R0:W-:Y:S01]  /*08a0*/  STL [R1+0xe4], R2 ;  /* 0x0000e40201007387 */ /* 0x0001e20000100800 */
[----:B------:R-:W-:Y:S02]  /*08b0*/  PRMT R64, RZ, 0x7610, R64 ;  /* 0x00007610ff407816 */ /* 0x000fe40000000040 */
[----:B--2---:R-:W-:Y:S01]  /*08c0*/  PRMT R3, RZ, 0x7610, R6 ;  /* 0x00007610ff037816 */ /* 0x004fe20000000006 */
[----:B------:R1:W-:Y:S01]  /*08d0*/  STL [R1+0xe0], R0 ;  /* 0x0000e00001007387 */ /* 0x0003e20000100800 */
[--C-:B------:R-:W-:Y:S02]  /*08e0*/  PRMT R68, RZ, 0x5410, R65.reuse ;  /* 0x00005410ff447816 */ /* 0x100fe40000000041 */
[----:B------:R-:W-:Y:S01]  /*08f0*/  PRMT R65, RZ, 0x7610, R65 ;  /* 0x00007610ff417816 */ /* 0x000fe20000000041 */
[----:B------:R2:W-:Y:S01]  /*0900*/  STL [R1+0xdc], R3 ;  /* 0x0000dc0301007387 */ /* 0x0005e20000100800 */
[----:B0-----:R-:W-:-:S02]  /*0910*/  PRMT R2, RZ, 0x5410, R7 ;  /* 0x00005410ff027816 */ /* 0x001fc40000000007 */
        /* <DEDUP_REMOVED lines=21> */
[--C-:B----4-:R-:W-:Y:S02]  /*0a70*/  PRMT R0, RZ, 0x5410, R12.reuse ;  /* 0x00005410ff007816 */ /* 0x110fe4000000000c */
        /* <DEDUP_REMOVED lines=30> */
[----:B------:R-:W-:Y:S01]  /*0c60*/  STL [R1+0x7c], R3 ;  /* 0x00007c0301007387 */ /* 0x000fe20000100800 */
[--C-:B0-----:R-:W-:Y:S02]  /*0c70*/  PRMT R2, RZ, 0x5410, R19.reuse ;  /* 0x00005410ff027816 */ /* 0x101fe40000000013 */
[----:B-1----:R-:W-:-:S03]  /*0c80*/  PRMT R0, RZ, 0x7610, R19 ;  /* 0x00007610ff007816 */ /* 0x002fc60000000013 */
[----:B------:R0:W-:Y:S01]  /*0c90*/  STL [R1+0x78], R2 ;  /* 0x0000780201007387 */ /* 0x0001e20000100800 */
[----:B------:R-:W-:-:S03]  /*0ca0*/  CS2R R18, SRZ ;  /* 0x0000000000127805 */ /* 0x000fc6000001ff00 */
[----:B------:R1:W-:Y:S04]  /*0cb0*/  STL [R1+0x74], R0 ;  /* 0x0000740001007387 */ /* 0x0003e80000100800 */
[----:B------:R-:W-:Y:S01]  /*0cc0*/  STL [R1+0x50], RZ ;  /* 0x000050ff01007387 */ /* 0x000fe20000100800 */
[----:B0-----:R-:W-:-:S03]  /*0cd0*/  CS2R R2, SRZ ;  /* 0x0000000000027805 */ /* 0x001fc6000001ff00 */
[----:B------:R-:W-:Y:S01]  /*0ce0*/  STL [R1+0x4c], RZ ;  /* 0x00004cff01007387 */ /* 0x000fe20000100800 */
[----:B-1----:R-:W-:-:S03]  /*0cf0*/  HFMA2.MMA R0, -RZ, RZ, 0, 0 ;  /* 0x00000000ff007435 */ /* 0x002fc600000001ff */
[----:B------:R-:W-:Y:S04]  /*0d00*/  STL [R1+0x48], RZ ;  /* 0x000048ff01007387 */ /* 0x000fe80000100800 */
        /* <DEDUP_REMOVED lines=17> */
[----:B------:R-:W-:Y:S04]  /*0e20*/  STL [R1], RZ ;  /* 0x000000ff01007387 */ /* 0x000fe80000100800 */
[----:B------:R-:W-:Y:S04]  /*0e30*/  STL [R1+0x70], R69 ;  /* 0x0000704501007387 */ /* 0x000fe80000100800 */
[----:B------:R0:W-:Y:S04]  /*0e40*/  STL [R1+0x6c], R64 ;  /* 0x00006c4001007387 */ /* 0x0001e80000100800 */
[----:B------:R-:W-:Y:S04]  /*0e50*/  STL [R1+0x68], R68 ;  /* 0x0000684401007387 */ /* 0x000fe80000100800 */
[----:B------:R1:W-:Y:S01]  /*0e60*/  STL [R1+0x64], R65 ;  /* 0x0000644101007387 */ /* 0x0003e20000100800 */
[----:B0-----:R-:W-:-:S02]  /*0e70*/  PRMT R64, RZ, 0x5410, R66 ;  /* 0x00005410ff407816 */ /* 0x001fc40000000042 */
[----:B------:R-:W-:-:S03]  /*0e80*/  PRMT R66, RZ, 0x7610, R66 ;  /* 0x00007610ff427816 */ /* 0x000fc60000000042 */
[----:B------:R0:W-:Y:S01]  /*0e90*/  STL [R1+0x60], R64 ;  /* 0x0000604001007387 */ /* 0x0001e20000100800 */
[----:B-1----:R-:W-:-:S03]  /*0ea0*/  PRMT R65, RZ, 0x5410, R67 ;  /* 0x00005410ff417816 */ /* 0x002fc60000000043 */
[----:B------:R1:W-:Y:S01]  /*0eb0*/  STL [R1+0x5c], R66 ;  /* 0x00005c4201007387 */ /* 0x0003e20000100800 */
[----:B0-----:R-:W-:-:S05]  /*0ec0*/  PRMT R64, RZ, 0x7610, R67 ;  /* 0x00007610ff407816 */ /* 0x001fca0000000043 */
[----:B------:R1:W-:Y:S04]  /*0ed0*/  STL [R1+0x54], R64 ;  /* 0x0000544001007387 */ /* 0x0003e80000100800 */
[----:B------:R1:W-:Y:S02]  /*0ee0*/  STL [R1+0x58], R65 ;  /* 0x0000584101007387 */ /* 0x0003e40000100800 */
.L_x_1084:
[----:B------:R-:W0:Y:S01]  /*0ef0*/  S2R R90, SR_TID.X ;  /* 0x00000000005a7919 */ /* 0x000e220000002100 */
[----:B------:R-:W-:Y:S01]  /*0f00*/  ISETP.NE.U32.AND P0, PT, RZ, c[0x0][0x1c0], PT ;  /* 0x00007000ff007a0c */ /* 0x000fe20003f05070 */
[----:B------:R-:W-:Y:S01]  /*0f10*/  IMAD R88, R152, c[0x0][0x168], RZ ;  /* 0x00005a0098587a24 */ /* 0x000fe200078e02ff */
[----:B------:R-:W-:Y:S01]  /*0f20*/  SHF.R.S32.HI R91, RZ, 0x1f, R152 ;  /* 0x0000001fff5b7819 */ /* 0x000fe20000011498 */
[----:B------:R-:W2:Y:S01]  /*0f30*/  LDL R188, [R1+0xe8] ;  /* 0x0000e80001bc7983 */ /* 0x000ea20000100800 */
[----:B------:R-:W-:Y:S02]  /*0f40*/  ISETP.NE.AND.EX P0, PT, RZ, c[0x0][0x1c4], PT, P0 ;  /* 0x00007100ff007a0c */ /* 0x000fe40003f05300 */
[----:B------:R-:W-:Y:S01]  /*0f50*/  SHF.R.S32.HI R89, RZ, 0x1f, R88 ;  /* 0x0000001fff597819 */ /* 0x000fe20000011458 */
[----:B------:R-:W3:Y:S01]  /*0f60*/  LDL R180, [R1+0xe0] ;  /* 0x0000e00001b47983 */ /* 0x000ee20000100800 */
[----:B------:R-:W-:-:S02]  /*0f70*/  MOV R177, 0x10 ;  /* 0x0000001000b17802 */ /* 0x000fc40000000f00 */
[----:B------:R-:W-:Y:S01]  /*0f80*/  LEA.HI R89, R89, R88, RZ, 0x3 ;  /* 0x0000005859597211 */ /* 0x000fe200078f18ff */
[----:B------:R-:W4:Y:S04]  /*0f90*/  LDL R252, [R1+0xec] ;  /* 0x0000ec0001fc7983 */ /* 0x000f280000100800 */
[----:B------:R-:W2:Y:S02]  /*0fa0*/  LDL R183, [R1+0xe4] ;  /* 0x0000e40001b77983 */ /* 0x000ea40000100800 */
[----:B------:R-:W-:Y:S02]  /*0fb0*/  @P0 LEA R88, P1, R152, c[0x0][0x1c0], 0x1 ;  /* 0x0000700098580a11 */ /* 0x000fe400078208ff */
[----:B0-----:R-:W-:-:S04]  /*0fc0*/  LOP3.LUT R90, R90, 0x7f, RZ, 0xc0, !PT ;  /* 0x0000007f5a5a7812 */ /* 0x001fc800078ec0ff */
[----:B------:R-:W-:Y:S02]  /*0fd0*/  LEA.HI.SX32 R165, R89, R90, 0x1d ;  /* 0x0000005a59a57211 */ /* 0x000fe400078feaff */
[----:B------:R-:W-:-:S03]  /*0fe0*/  @P0 LEA.HI.X R89, R152, c[0x0][0x1c4], R91, 0x1, P1 ;  /* 0x0000710098590a11 */ /* 0x000fc600008f0c5b */
[CC--:B------:R-:W-:Y:S01]  /*0ff0*/  IMAD.WIDE.U32 R90, R165.reuse, R177.reuse, c[0x0][0x188] ;  /* 0x00006200a55a7625 */ /* 0x0c0fe200078e00b1 */
[C---:B------:R-:W-:Y:S01]  /*1000*/  IADD3 R167, R165.reuse, 0x100, RZ ;  /* 0x00000100a5a77810 */ /* 0x040fe20007ffe0ff */
[----:B------:R0:W2:Y:S01]  /*1010*/  @P0 LDG.E.U16 R172, [R88.64] ;  /* 0x0000000458ac0981 */ /* 0x0000a2000c1e1500 */
[C---:B------:R-:W-:Y:S02]  /*1020*/  IADD3 R166, R165.reuse, 0x180, RZ ;  /* 0x00000180a5a67810 */ /* 0x040fe40007ffe0ff */
[C---:B------:R-:W-:Y:S02]  /*1030*/  IADD3 R162, R165.reuse, 0x200, RZ ;  /* 0x00000200a5a27810 */ /* 0x040fe40007ffe0ff */
[C---:B------:R-:W-:Y:S02]  /*1040*/  IADD3 R168, R165.reuse, 0x80, RZ ;  /* 0x00000080a5a87810 */ /* 0x040fe40007ffe0ff */
[----:B------:R-:W-:Y:S01]  /*1050*/  MOV R170, 0x4 ;  /* 0x0000000400aa7802 */ /* 0x000fe20000000f00 */
[----:B0-----:R-:W3:Y:S01]  /*1060*/  LDG.E.128 R88, [R90.64] ;  /* 0x000000045a587981 */ /* 0x001ee2000c1e1d00 */
[----:B------:R-:W-:-:S04]  /*1070*/  IMAD.WIDE.U32 R92, R165, R177, c[0x0][0x208] ;  /* 0x00008200a55c7625 */ /* 0x000fc800078e00b1 */
[-C--:B------:R-:W-:Y:S02]  /*1080*/  IMAD.WIDE.U32 R104, R167, R177.reuse, c[0x0][0x188] ;  /* 0x00006200a7687625 */ /* 0x080fe400078e00b1 */
[----:B------:R-:W4:Y:S02]  /*1090*/  LDG.E.128 R92, [R92.64] ;  /* 0x000000045c5c7981 */ /* 0x000f24000c1e1d00 */
[-C--:B------:R-:W-:Y:S02]  /*10a0*/  IMAD.WIDE.U32 R108, R166, R177.reuse, c[0x0][0x188] ;  /* 0x00006200a66c7625 */ /* 0x080fe400078e00b1 */
[----:B------:R-:W4:Y:S02]  /*10b0*/  LDG.E.128 R104, [R104.64] ;  /* 0x0000000468687981 */ /* 0x000f24000c1e1d00 */
[-C--:B------:R-:W-:Y:S02]  /*10c0*/  IMAD.WIDE.U32 R112, R162, R177.reuse, c[0x0][0x188] ;  /* 0x00006200a2707625 */ /* 0x080fe400078e00b1 */
[----:B------:R-:W4:Y:S02]  /*10d0*/  LDG.E.128 R108, [R108.64] ;  /* 0x000000046c6c7981 */ /* 0x000f24000c1e1d00 */
[----:B------:R-:W-:-:S02]  /*10e0*/  IMAD.WIDE.U32 R96, R168, R177, c[0x0][0x188] ;  /* 0x00006200a8607625 */ /* 0x000fc400078e00b1 */
[----:B------:R-:W4:Y:S02]  /*10f0*/  LDG.E.128 R112, [R112.64] ;  /* 0x0000000470707981 */ /* 0x000f24000c1e1d00 */
[----:B------:R-:W-:Y:S02]  /*1100*/  IMAD.WIDE R116, R152, R170, c[0x0][0x1a0] ;  /* 0x0000680098747625 */ /* 0x000fe400078e02aa */
[----:B------:R-:W4:Y:S02]  /*1110*/  LDG.E.128 R96, [R96.64] ;  /* 0x0000000460607981 */ /* 0x000f24000c1e1d00 */
[-C--:B------:R-:W-:Y:S02]  /*1120*/  IMAD.WIDE.U32 R124, R162, R177.reuse, c[0x0][0x208] ;  /* 0x00008200a27c7625 */ /* 0x080fe400078e00b1 */
[----:B------:R0:W4:Y:S04]  /*1130*/  LDG.E R175, [R116.64] ;  /* 0x0000000474af7981 */ /* 0x000128000c1e1900 */
[----:B------:R-:W4:Y:S01]  /*1140*/  LDG.E.128 R124, [R124.64] ;  /* 0x000000047c7c7981 */ /* 0x000f22000c1e1d00 */
[----:B0-----:R-:W-:-:S06]  /*1150*/  IMAD.WIDE.U32 R116, R167, R177, c[0x0][0x208] ;  /* 0x00008200a7747625 */ /* 0x001fcc00078e00b1 */
[----:B------:R-:W4:Y:S01]  /*1160*/  LDG.E.128 R116, [R116.64] ;  /* 0x0000000474747981 */ /* 0x000f22000c1e1d00 */
[----:B------:R-:W-:-:S06]  /*1170*/  IMAD.WIDE.U32 R120, R166, R177, c[0x0][0x208] ;  /* 0x00008200a6787625 */ /* 0x000fcc00078e00b1 */
[----:B------:R-:W4:Y:S01]  /*1180*/  LDG.E.128 R120, [R120.64] ;  /* 0x0000000478787981 */ /* 0x000f22000c1e1d00 */
[----:B------:R-:W-:-:S04]  /*1190*/  ISETP.NE.U32.AND P1, PT, RZ, c[0x0][0x218], PT ;  /* 0x00008600ff007a0c */ /* 0x000fc80003f25070 */
[----:B------:R-:W-:Y:S01]  /*11a0*/  ISETP.NE.AND.EX P1, PT, RZ, c[0x0][0x21c], PT, P1 ;  /* 0x00008700ff007a0c */ /* 0x000fe20003f25310 */
[----:B------:R-:W-:Y:S01]  /*11b0*/  IMAD.WIDE R170, R152, R170, c[0x0][0x1a8] ;  /* 0x00006a0098aa7625 */ /* 0x000fe200078e02aa */
[----:B------:R-:W-:Y:S01]  /*11c0*/  MOV R163, 0x3f800000 ;  /* 0x3f80000000a37802 */ /* 0x000fe20000000f00 */
[----:B------:R-:W-:Y:S02]  /*11d0*/  ULDC.U8 UR6, c[0x0][0x1f0] ;  /* 0x00007c0000067ab9 */ /* 0x000fe40000000000 */
[----:B------:R-:W-:Y:S01]  /*11e0*/  IMAD.WIDE.U32 R100, R168, R177, c[0x0][0x208] ;  /* 0x00008200a8647625 */ /* 0x000fe200078e00b1 */
[----:B------:R0:W4:Y:S01]  /*11f0*/  LDG.E R164, [R170.64] ;  /* 0x00000004aaa47981 */ /* 0x000122000c1e1900 */
[----:B------:R-:W-:-:S04]  /*1200*/  LOP3.LUT P2, RZ, R169, 0xff, RZ, 0xc0, !PT ;  /* 0x000000ffa9ff7812 */ /* 0x000fc8000784c0ff */
[----:B------:R-:W4:Y:S01]  /*1210*/  LDG.E.128 R100, [R100.64] ;  /* 0x0000000464647981 */ /* 0x000f22000c1e1d00 */
[----:B--2---:R-:W-:Y:S02]  /*1220*/  @P0 PRMT R163, RZ, 0x5410, R172 ;  /* 0x00005410ffa30816 */ /* 0x004fe400000000ac */
[--C-:B---3--:R-:W-:Y:S02]  /*1230*/  PRMT R228, RZ, 0x5410, R88.reuse ;  /* 0x00005410ffe47816 */ /* 0x108fe40000000058 */
[----:B------:R-:W-:Y:S02]  /*1240*/  PRMT R227, RZ, 0x7610, R88 ;  /* 0x00007610ffe37816 */ /* 0x000fe40000000058 */
[--C-:B------:R-:W-:Y:S02]  /*1250*/  PRMT R225, RZ, 0x5410, R89.reuse ;  /* 0x00005410ffe17816 */ /* 0x100fe40000000059 */
[----:B------:R-:W-:Y:S01]  /*1260*/  PRMT R224, RZ, 0x7610, R89 ;  /* 0x00007610ffe07816 */ /* 0x000fe20000000059 */
[----:B------:R-:W-:Y:S01]  /*1270*/  @P1 IMAD.WIDE.U32 R88, R165, R177, c[0x0][0x218] ;  /* 0x00008600a5581625 */ /* 0x000fe200078e00b1 */
[----:B------:R-:W-:-:S02]  /*1280*/  PRMT R223, RZ, 0x5410, R90 ;  /* 0x00005410ffdf7816 */ /* 0x000fc4000000005a */
[----:B------:R-:W-:Y:S02]  /*1290*/  PRMT R222, RZ, 0x7610, R90 ;  /* 0x00007610ffde7816 */ /* 0x000fe4000000005a */
[--C-:B------:R-:W-:Y:S01]  /*12a0*/  PRMT R220, RZ, 0x5410, R91.reuse ;  /* 0x00005410ffdc7816 */ /* 0x100fe2000000005b */
[----:B-1---5:R1:W5:Y:S01]  /*12b0*/  @P1 LDG.E.128 R64, [R88.64] ;  /* 0x0000000458401981 */ /* 0x022362000c1e1d00 */
[----:B------:R-:W-:Y:S01]  /*12c0*/  PRMT R203, RZ, 0x7610, R91 ;  /* 0x00007610ffcb7816 */ /* 0x000fe2000000005b */
[-C--:B------:R-:W-:Y:S01]  /*12d0*/  @P1 IMAD.WIDE.U32 R90, R168, R177.reuse, c[0x0][0x218] ;  /* 0x00008600a85a1625 */ /* 0x080fe200078e00b1 */
[----:B------:R-:W-:Y:S02]  /*12e0*/  ISETP.NE.AND P0, PT, RZ, UR6, PT ;  /* 0x00000006ff007c0c */ /* 0x000fe4000bf05270 */
[--C-:B----4-:R-:W-:Y:S02]  /*12f0*/  PRMT R226, RZ, 0x5410, R92.reuse ;  /* 0x00005410ffe27816 */ /* 0x110fe4000000005c */
[----:B------:R-:W-:Y:S01]  /*1300*/  PRMT R181, RZ, 0x7610, R92 ;  /* 0x00007610ffb57816 */ /* 0x000fe2000000005c */
[----:B------:R2:W5:Y:S01]  /*1310*/  @P1 LDG.E.128 R68, [R90.64] ;  /* 0x000000045a441981 */ /* 0x000562000c1e1d00 */
[----:B-1----:R-:W-:Y:S01]  /*1320*/  @P1 IMAD.WIDE.U32 R88, R167, R177, c[0x0][0x218] ;  /* 0x00008600a7581625 */ /* 0x002fe200078e00b1 */
[----:B------:R-:W-:-:S02]  /*1330*/  PRMT R182, RZ, 0x5410, R93 ;  /* 0x00005410ffb67816 */ /* 0x000fc4000000005d */
[----:B------:R-:W-:Y:S01]  /*1340*/  PRMT R184, RZ, 0x7610, R93 ;  /* 0x00007610ffb87816 */ /* 0x000fe2000000005d */
[-C--:B------:R-:W-:Y:S01]  /*1350*/  @P1 IMAD.WIDE.U32 R92, R162, R177.reuse, c[0x0][0x218] ;  /* 0x00008600a25c1625 */ /* 0x080fe200078e00b1 */
[--C-:B------:R-:W-:Y:S01]  /*1360*/  PRMT R193, RZ, 0x5410, R104.reuse ;  /* 0x00005410ffc17816 */ /* 0x100fe20000000068 */
[----:B------:R1:W5:Y:S01]  /*1370*/  @P1 LDG.E.128 R72, [R88.64] ;  /* 0x0000000458481981 */ /* 0x000362000c1e1d00 */
[----:B------:R-:W-:Y:S01]  /*1380*/  PRMT R194, RZ, 0x7610, R104 ;  /* 0x00007610ffc27816 */ /* 0x000fe20000000068 */
[----:B--2---:R-:W-:Y:S01]  /*1390*/  @P1 IMAD.WIDE.U32 R90, R166, R177, c[0x0][0x218] ;  /* 0x00008600a65a1625 */ /* 0x004fe200078e00b1 */
[--C-:B------:R-:W-:Y:S01]  /*13a0*/  PRMT R172, RZ, 0x5410, R108.reuse ;  /* 0x00005410ffac7816 */ /* 0x100fe2000000006c */
[----:B------:R2:W5:Y:S01]  /*13b0*/  @P1 LDG.E.128 R80, [R92.64] ;  /* 0x000000045c501981 */ /* 0x000562000c1e1d00 */
[----:B------:R-:W-:Y:S02]  /*13c0*/  PRMT R174, RZ, 0x7610, R108 ;  /* 0x00007610ffae7816 */ /* 0x000fe4000000006c */
[--C-:B------:R-:W-:Y:S01]  /*13d0*/  PRMT R221, RZ, 0x5410, R94.reuse ;  /* 0x00005410ffdd7816 */ /* 0x100fe2000000005e */
[----:B------:R3:W5:Y:S01]  /*13e0*/  @P1 LDG.E.128 R76, [R90.64] ;  /* 0x000000045a4c1981 */ /* 0x000762000c1e1d00 */
[----:B------:R-:W-:-:S02]  /*13f0*/  PRMT R219, RZ, 0x7610, R94 ;  /* 0x00007610ffdb7816 */ /* 0x000fc4000000005e */
[--C-:B------:R-:W-:Y:S02]  /*1400*/  PRMT R202, RZ, 0x5410, R95.reuse ;  /* 0x00005410ffca7816 */ /* 0x100fe4000000005f */
[----:B------:R-:W-:Y:S02]  /*1410*/  PRMT R201, RZ, 0x7610, R95 ;  /* 0x00007610ffc97816 */ /* 0x000fe4000000005f */
[--C-:B------:R-:W-:Y:S02]  /*1420*/  PRMT R196, RZ, 0x5410, R105.reuse ;  /* 0x00005410ffc47816 */ /* 0x100fe40000000069 */
[----:B------:R-:W-:Y:S02]  /*1430*/  PRMT R198, RZ, 0x7610, R105 ;  /* 0x00007610ffc67816 */ /* 0x000fe40000000069 */
[--C-:B------:R-:W-:Y:S02]  /*1440*/  PRMT R176, RZ, 0x5410, R109.reuse ;  /* 0x00005410ffb07816 */ /* 0x100fe4000000006d */
[----:B------:R-:W-:-:S02]  /*1450*/  PRMT R178, RZ, 0x7610, R109 ;  /* 0x00007610ffb27816 */ /* 0x000fc4000000006d */
[--C-:B0-----:R-:W-:Y:S02]  /*1460*/  PRMT R171, RZ, 0x5410, R110.reuse ;  /* 0x00005410ffab7816 */ /* 0x101fe4000000006e */
        /* <DEDUP_REMOVED lines=22> */
[----:B-1----:R-:W-:-:S02]  /*15d0*/  FSEL R88, R175, RZ, !P0 ;  /* 0x000000ffaf587208 */ /* 0x002fc40004000000 */
        /* <DEDUP_REMOVED lines=27> */
[----:B------:R-:W4:Y:S01]  /*1790*/  LDL R175, [R1+0xf0] ;  /* 0x0000f00001af7983 */ /* 0x000f220000100800 */
        /* <DEDUP_REMOVED lines=15> */
[C---:B--2---:R-:W-:Y:S02]  /*1890*/  FADD.FTZ R93, -R88.reuse, R171 ;  /* 0x000000ab585d7221 */ /* 0x044fe40000010100 */
[C---:B------:R-:W-:Y:S02]  /*18a0*/  FADD.FTZ R92, -R88.reuse, R173 ;  /* 0x000000ad585c7221 */ /* 0x040fe40000010100 */
[C---:B---3--:R-:W-:Y:S02]  /*18b0*/  FADD.FTZ R91, -R88.reuse, R109 ;  /* 0x0000006d585b7221 */ /* 0x048fe40000010100 */
        /* <DEDUP_REMOVED lines=11> */
[----:B------:R-:W2:Y:S04]  /*1970*/  LDL R125, [R1+0xcc] ;  /* 0x0000cc00017d7983 */ /* 0x000ea80000100800 */
[----:B------:R-:W3:Y:S01]  /*1980*/  LDL R126, [R1+0xd0] ;  /* 0x0000d000017e7983 */ /* 0x000ee20000100800 */
[--C-:B------:R-:W-:Y:S02]  /*1990*/  PRMT R116, RZ, 0x5410, R122.reuse ;  /* 0x00005410ff747816 */ /* 0x100fe4000000007a */
[----:B------:R-:W-:-:S02]  /*19a0*/  PRMT R95, RZ, 0x7610, R122 ;  /* 0x00007610ff5f7816 */ /* 0x000fc4000000007a */
[----:B------:R-:W0:Y:S02]  /*19b0*/  S2R R122, SR_TID.X ;  /* 0x00000000007a7919 */ /* 0x000e240000002100 */
[----:B0-----:R-:W-:Y:S02]  /*19c0*/  LOP3.LUT P3, RZ, R122, 0x1f, RZ, 0xc0, !PT ;  /* 0x0000001f7aff7812 */ /* 0x001fe4000786c0ff */
[----:B------:R-:W4:Y:S01]  /*19d0*/  LDL R122, [R1+0xd4] ;  /* 0x0000d400017a7983 */ /* 0x000f220000100800 */
[----:B------:R-:W-:Y:S02]  /*19e0*/  FMUL.FTZ R204, R164, R204 ;  /* 0x000000cca4cc7220 */ /* 0x000fe40000410000 */
[----:B------:R-:W-:Y:S02]  /*19f0*/  FADD.FTZ R27, R217, R27 ;  /* 0x0000001bd91b7221 */ /* 0x000fe40000010000 */
[----:B------:R-:W-:Y:S01]  /*1a00*/  FFMA.FTZ R143, R204, R217, R143 ;  /* 0x000000d9cc8f7223 */ /* 0x000fe2000001008f */
[----:B------:R-:W-:-:S02]  /*1a10*/  PRMT R94, RZ, 0x5410, R123 ;  /* 0x00005410ff5e7816 */ /* 0x000fc4000000007b */
[----:B------:R-:W-:Y:S02]  /*1a20*/  PRMT R171, RZ, 0x7610, R123 ;  /* 0x00007610ffab7816 */ /* 0x000fe4000000007b */
[----:B------:R-:W4:Y:S01]  /*1a30*/  LDL R123, [R1+0xd8] ;  /* 0x0000d800017b7983 */ /* 0x000f220000100800 */
[--C-:B------:R-:W-:Y:S02]  /*1a40*/  PRMT R105, RZ, 0x5410, R124.reuse ;  /* 0x00005410ff697816 */ /* 0x100fe4000000007c */
[----:B------:R-:W-:Y:S02]  /*1a50*/  PRMT R109, RZ, 0x7610, R124 ;  /* 0x00007610ff6d7816 */ /* 0x000fe4000000007c */
[----:B------:R-:W4:Y:S01]  /*1a60*/  LDL R124, [R1+0xc8] ;  /* 0x0000c800017c7983 */ /* 0x000f220000100800 */
[----:B------:R-:W-:Y:S02]  /*1a70*/  FMUL.FTZ R216, R164, R216 ;  /* 0x000000d8a4d87220 */ /* 0x000fe40000410000 */
[----:B------:R-:W-:-:S02]  /*1a80*/  FADD.FTZ R28, R218, R28 ;  /* 0x0000001cda1c7221 */ /* 0x000fc40000010000 */
[----:B------:R-:W-:Y:S01]  /*1a90*/  FFMA.FTZ R144, R216, R218, R144 ;  /* 0x000000dad8907223 */ /* 0x000fe20000010090 */
[--C-:B------:R-:W-:Y:S02]  /*1aa0*/  PRMT R119, RZ, 0x5410, R127.reuse ;  /* 0x00005410ff777816 */ /* 0x100fe4000000007f */
[----:B------:R-:W-:Y:S02]  /*1ab0*/  PRMT R121, RZ, 0x7610, R127 ;  /* 0x00007610ff797816 */ /* 0x000fe4000000007f */
[----:B------:R-:W4:Y:S01]  /*1ac0*/  LDL R127, [R1+0xdc] ;  /* 0x0000dc00017f7983 */ /* 0x000f220000100800 */
[----:B---3--:R-:W-:-:S03]  /*1ad0*/  FMUL.FTZ R217, R126, R217 ;  /* 0x000000d97ed97220 */ /* 0x008fc60000410000 */
[----:B------:R-:W3:Y:S01]  /*1ae0*/  LDL R126, [R1+0xb4] ;  /* 0x0000b400017e7983 */ /* 0x000ee20000100800 */
[----:B--2---:R-:W-:-:S03]  /*1af0*/  FMUL.FTZ R218, R125, R218 ;  /* 0x000000da7dda7220 */ /* 0x004fc60000410000 */
[----:B------:R-:W2:Y:S01]  /*1b00*/  LDL R125, [R1+0xac] ;  /* 0x0000ac00017d7983 */ /* 0x000ea20000100800 */
[----:B------:R-:W-:Y:S02]  /*1b10*/  FMUL.FTZ R203, R164, R203 ;  /* 0x000000cba4cb7220 */ /* 0x000fe40000410000 */
[----:B------:R-:W-:Y:S02]  /*1b20*/  FADD.FTZ R145, R201, R145 ;  /* 0x00000091c9917221 */ /* 0x000fe40000010000 */
[-C--:B------:R-:W-:Y:S02]  /*1b30*/  FFMA.FTZ R146, R203, R201.reuse, R146 ;  /* 0x000000c9cb927223 */ /* 0x080fe40000010092 */
[----:B----4-:R-:W-:Y:S02]  /*1b40*/  FMUL.FTZ R201, R122, R201 ;  /* 0x000000c97ac97220 */ /* 0x010fe40000410000 */
[----:B------:R-:W4:Y:S01]  /*1b50*/  LDL R122, [R1+0xc0] ;  /* 0x0000c000017a7983 */ /* 0x000f220000100800 */
[----:B------:R-:W-:-:S02]  /*1b60*/  FMUL.FTZ R209, R164, R209 ;  /* 0x000000d1a4d17220 */ /* 0x000fc40000410000 */
[----:B------:R-:W-:Y:S02]  /*1b70*/  FADD.FTZ R22, R211, R22 ;  /* 0x00000016d3167221 */ /* 0x000fe40000010000 */
[----:B------:R-:W-:Y:S02]  /*1b80*/  FFMA.FTZ R138, R209, R211, R138 ;  /* 0x000000d3d18a7223 */ /* 0x000fe4000001008a */
[----:B------:R-:W-:Y:S02]  /*1b90*/  FMUL.FTZ R220, R164, R220 ;  /* 0x000000dca4dc7220 */ /* 0x000fe40000410000 */
[----:B------:R-:W-:Y:S02]  /*1ba0*/  FADD.FTZ R147, R202, R147 ;  /* 0x00000093ca937221 */ /* 0x000fe40000010000 */
[-C--:B------:R-:W-:Y:S02]  /*1bb0*/  FFMA.FTZ R148, R220, R202.reuse, R148 ;  /* 0x000000cadc947223 */ /* 0x080fe40000010094 */
[----:B------:R-:W-:-:S02]  /*1bc0*/  FMUL.FTZ R202, R123, R202 ;  /* 0x000000ca7bca7220 */ /* 0x000fc40000410000 */
[----:B------:R-:W4:Y:S01]  /*1bd0*/  LDL R123, [R1+0xc4] ;  /* 0x0000c400017b7983 */ /* 0x000f220000100800 */
[----:B------:R-:W-:Y:S01]  /*1be0*/  PRMT R214, RZ, 0x5410, R101 ;  /* 0x00005410ffd67816 */ /* 0x000fe20000000065 */
[----:B------:R-:W-:-:S04]  /*1bf0*/  FMUL.FTZ R212, R164, R212 ;  /* 0x000000d4a4d47220 */ /* 0x000fc80000410000 */
[----:B------:R-:W-:Y:S02]  /*1c00*/  FADD.FTZ R25, R214, R25 ;  /* 0x00000019d6197221 */ /* 0x000fe40000010000 */
[-C--:B------:R-:W-:Y:S02]  /*1c10*/  FFMA.FTZ R141, R212, R214.reuse, R141 ;  /* 0x000000d6d48d7223 */ /* 0x080fe4000001008d */
[----:B------:R-:W-:Y:S02]  /*1c20*/  FMUL.FTZ R214, R124, R214 ;  /* 0x000000d67cd67220 */ /* 0x000fe40000410000 */
[----:B------:R-:W4:Y:S01]  /*1c30*/  LDL R124, [R1+0xa8] ;  /* 0x0000a800017c7983 */ /* 0x000f220000100800 */
[C---:B------:R-:W-:Y:S02]  /*1c40*/  FMUL.FTZ R194, R164.reuse, R194 ;  /* 0x000000c2a4c27220 */ /* 0x040fe40000410000 */
[----:B------:R-:W-:Y:S02]  /*1c50*/  FMUL.FTZ R222, R164, R222 ;  /* 0x000000dea4de7220 */ /* 0x000fe40000410000 */
[----:B------:R-:W-:-:S02]  /*1c60*/  FADD.FTZ R20, R197, R20 ;  /* 0x00000014c5147221 */ /* 0x000fc40000010000 */
[----:B------:R-:W-:Y:S02]  /*1c70*/  FFMA.FTZ R136, R194, R197, R136 ;  /* 0x000000c5c2887223 */ /* 0x000fe40000010088 */
[----:B------:R-:W-:Y:S02]  /*1c80*/  FADD.FTZ R149, R219, R149 ;  /* 0x00000095db957221 */ /* 0x000fe40000010000 */
[-C--:B------:R-:W-:Y:S02]  /*1c90*/  FFMA.FTZ R150, R222, R219.reuse, R150 ;  /* 0x000000dbde967223 */ /* 0x080fe40000010096 */
[----:B------:R-:W-:Y:S02]  /*1ca0*/  FMUL.FTZ R219, R127, R219 ;  /* 0x000000db7fdb7220 */ /* 0x000fe40000410000 */
[----:B------:R-:W4:Y:S01]  /*1cb0*/  LDL R127, [R1+0xb0] ;  /* 0x0000b000017f7983 */ /* 0x000f220000100800 */
[----:B---3--:R-:W-:-:S03]  /*1cc0*/  FMUL.FTZ R211, R126, R211 ;  /* 0x000000d37ed37220 */ /* 0x008fc60000410000 */
[----:B------:R-:W3:Y:S01]  /*1cd0*/  LDL R126, [R1+0x9c] ;  /* 0x00009c00017e7983 */ /* 0x000ee20000100800 */
[----:B--2---:R-:W-:-:S03]  /*1ce0*/  FMUL.FTZ R197, R125, R197 ;  /* 0x000000c57dc57220 */ /* 0x004fc60000410000 */
[----:B------:R-:W2:Y:S01]  /*1cf0*/  LDL R125, [R1+0x98] ;  /* 0x00009800017d7983 */ /* 0x000ea20000100800 */
[----:B------:R-:W-:Y:S01]  /*1d00*/  PRMT R206, RZ, 0x5410, R102 ;  /* 0x00005410ffce7816 */ /* 0x000fe20000000066 */
[----:B------:R-:W-:-:S04]  /*1d10*/  FMUL.FTZ R169, R164, R169 ;  /* 0x000000a9a4a97220 */ /* 0x000fc80000410000 */
[----:B------:R-:W-:Y:S02]  /*1d20*/  FADD.FTZ R23, R206, R23 ;  /* 0x00000017ce177221 */ /* 0x000fe40000010000 */
[-C--:B------:R-:W-:Y:S02]  /*1d30*/  FFMA.FTZ R139, R169, R206.reuse, R139 ;  /* 0x000000cea98b7223 */ /* 0x080fe4000001008b */
[----:B----4-:R-:W-:Y:S02]  /*1d40*/  FMUL.FTZ R206, R122, R206 ;  /* 0x000000ce7ace7220 */ /* 0x010fe40000410000 */
[----:B------:R-:W4:Y:S01]  /*1d50*/  LDL R122, [R1+0xa0] ;  /* 0x0000a000017a7983 */ /* 0x000f220000100800 */
[--C-:B------:R-:W-:Y:S01]  /*1d60*/  PRMT R186, RZ, 0x5410, R118.reuse ;  /* 0x00005410ffba7816 */ /* 0x100fe20000000076 */
[C---:B------:R-:W-:Y:S01]  /*1d70*/  FMUL.FTZ R228, R164.reuse, R228 ;  /* 0x000000e4a4e47220 */ /* 0x040fe20000410000 */
[----:B------:R-:W-:Y:S01]  /*1d80*/  PRMT R118, RZ, 0x7610, R118 ;  /* 0x00007610ff767816 */ /* 0x000fe20000000076 */
[----:B------:R-:W-:-:S02]  /*1d90*/  FMUL.FTZ R225, R164, R225 ;  /* 0x000000e1a4e17220 */ /* 0x000fc40000410000 */
[----:B------:R-:W-:Y:S02]  /*1da0*/  FADD.FTZ R155, R226, R155 ;  /* 0x0000009be29b7221 */ /* 0x000fe40000010000 */
[----:B------:R-:W-:Y:S02]  /*1db0*/  FFMA.FTZ R160, R228, R226, R160 ;  /* 0x000000e2e4a07223 */ /* 0x000fe400000100a0 */
[----:B------:R-:W-:Y:S02]  /*1dc0*/  FADD.FTZ R153, R182, R153 ;  /* 0x00000099b6997221 */ /* 0x000fe40000010000 */
[----:B------:R-:W-:Y:S02]  /*1dd0*/  FFMA.FTZ R158, R225, R182, R158 ;  /* 0x000000b6e19e7223 */ /* 0x000fe4000001009e */
[----:B------:R-:W-:Y:S02]  /*1de0*/  FMUL.FTZ R226, R175, R226 ;  /* 0x000000e2afe27220 */ /* 0x000fe40000410000 */
[----:B------:R-:W-:Y:S01]  /*1df0*/  FMUL.FTZ R182, R188, R182 ;  /* 0x000000b6bcb67220 */ /* 0x000fe20000410000 */
[----:B------:R-:W4:Y:S01]  /*1e00*/  LDL R175, [R1+0xb8] ;  /* 0x0000b80001af7983 */ /* 0x000f220000100800 */
[----:B------:R-:W-:Y:S01]  /*1e10*/  PRMT R215, RZ, 0x7610, R101 ;  /* 0x00007610ffd77816 */ /* 0x000fe20000000065 */
[----:B------:R-:W-:-:S02]  /*1e20*/  FMUL.FTZ R213, R164, R213 ;  /* 0x000000d5a4d57220 */ /* 0x000fc40000410000 */
[----:B------:R-:W-:Y:S02]  /*1e30*/  FMUL.FTZ R223, R164, R223 ;  /* 0x000000dfa4df7220 */ /* 0x000fe40000410000 */
[----:B------:R-:W-:Y:S02]  /*1e40*/  FADD.FTZ R26, R215, R26 ;  /* 0x0000001ad71a7221 */ /* 0x000fe40000010000 */
[-C--:B------:R-:W-:Y:S02]  /*1e50*/  FFMA.FTZ R142, R213, R215.reuse, R142 ;  /* 0x000000d7d58e7223 */ /* 0x080fe4000001008e */
[----:B------:R-:W-:Y:S02]  /*1e60*/  FMUL.FTZ R215, R123, R215 ;  /* 0x000000d77bd77220 */ /* 0x000fe40000410000 */
[----:B------:R-:W-:Y:S01]  /*1e70*/  FADD.FTZ R151, R221, R151 ;  /* 0x00000097dd977221 */ /* 0x000fe20000010000 */
[----:B------:R-:W4:Y:S01]  /*1e80*/  LDL R123, [R1+0xa4] ;  /* 0x0000a400017b7983 */ /* 0x000f220000100800 */
[----:B------:R-:W-:-:S02]  /*1e90*/  FFMA.FTZ R157, R223, R221, R157 ;  /* 0x000000dddf9d7223 */ /* 0x000fc4000001009d */
[----:B------:R-:W-:Y:S02]  /*1ea0*/  FMUL.FTZ R221, R180, R221 ;  /* 0x000000ddb4dd7220 */ /* 0x000fe40000410000 */
[----:B------:R-:W4:Y:S01]  /*1eb0*/  LDL R180, [R1+0xbc] ;  /* 0x0000bc0001b47983 */ /* 0x000f220000100800 */
[----:B------:R-:W-:Y:S02]  /*1ec0*/  FMUL.FTZ R196, R164, R196 ;  /* 0x000000c4a4c47220 */ /* 0x000fe40000410000 */
[----:B------:R-:W-:Y:S02]  /*1ed0*/  FADD.FTZ R17, R199, R17 ;  /* 0x00000011c7117221 */ /* 0x000fe40000010000 */
[-C--:B------:R-:W-:Y:S02]  /*1ee0*/  FFMA.FTZ R133, R196, R199.reuse, R133 ;  /* 0x000000c7c4857223 */ /* 0x080fe40000010085 */
[----:B------:R-:W-:Y:S02]  /*1ef0*/  FMUL.FTZ R199, R124, R199 ;  /* 0x000000c77cc77220 */ /* 0x000fe40000410000 */
[----:B------:R-:W4:Y:S01]  /*1f00*/  LDL R124, [R1+0x94] ;  /* 0x00009400017c7983 */ /* 0x000f220000100800 */
[----:B------:R-:W-:-:S02]  /*1f10*/  FMUL.FTZ R189, R164, R189 ;  /* 0x000000bda4bd7220 */ /* 0x000fc40000410000 */
[----:B------:R-:W-:Y:S02]  /*1f20*/  FMUL.FTZ R193, R164, R193 ;  /* 0x000000c1a4c17220 */ /* 0x000fe40000410000 */
[----:B------:R-:W-:Y:S02]  /*1f30*/  FADD.FTZ R13, R190, R13 ;  /* 0x0000000dbe0d7221 */ /* 0x000fe40000010000 */
[----:B------:R-:W-:Y:S02]  /*1f40*/  FFMA.FTZ R129, R189, R190, R129 ;  /* 0x000000bebd817223 */ /* 0x000fe40000010081 */
[----:B------:R-:W-:Y:S02]  /*1f50*/  FADD.FTZ R19, R195, R19 ;  /* 0x00000013c3137221 */ /* 0x000fe40000010000 */
[-C--:B------:R-:W-:Y:S02]  /*1f60*/  FFMA.FTZ R135, R193, R195.reuse, R135 ;  /* 0x000000c3c1877223 */ /* 0x080fe40000010087 */
[----:B------:R-:W-:-:S02]  /*1f70*/  FMUL.FTZ R195, R127, R195 ;  /* 0x000000c37fc37220 */ /* 0x000fc40000410000 */
[----:B------:R-:W4:Y:S01]  /*1f80*/  LDL R127, [R1+0x90] ;  /* 0x00009000017f7983 */ /* 0x000f220000100800 */
[----:B---3--:R-:W-:-:S03]  /*1f90*/  FMUL.FTZ R188, R126, R118 ;  /* 0x000000767ebc7220 */ /* 0x008fc60000410000 */
[----:B------:R-:W3:Y:S01]  /*1fa0*/  LDL R126, [R1+0x8c] ;  /* 0x00008c00017e7983 */ /* 0x000ee20000100800 */
[----:B--2---:R-:W-:-:S03]  /*1fb0*/  FMUL.FTZ R190, R125, R190 ;  /* 0x000000be7dbe7220 */ /* 0x004fc60000410000 */
[----:B------:R-:W2:Y:S01]  /*1fc0*/  LDL R125, [R1+0x88] ;  /* 0x00008800017d7983 */ /* 0x000ea20000100800 */
[C---:B------:R-:W-:Y:S02]  /*1fd0*/  FMUL.FTZ R185, R164.reuse, R185 ;  /* 0x000000b9a4b97220 */ /* 0x040fe40000410000 */
        /* <DEDUP_REMOVED lines=8> */
[----:B----4-:R-:W-:Y:S02]  /*2060*/  FMUL.FTZ R186, R122, R186 ;  /* 0x000000ba7aba7220 */ /* 0x010fe40000410000 */
[----:B------:R-:W-:-:S04]  /*2070*/  FFMA.FTZ R122, R228, R226, RZ ;  /* 0x000000e2e47a7223 */ /* 0x000fc800000100ff */
[----:B------:R-:W-:Y:S02]  /*2080*/  FFMA.FTZ R122, R227, R181, R122 ;  /* 0x000000b5e37a7223 */ /* 0x000fe4000001007a */
[-C--:B------:R-:W-:Y:S02]  /*2090*/  FFMA.FTZ R159, R224, R184.reuse, R159 ;  /* 0x000000b8e09f7223 */ /* 0x080fe4000001009f */
[----:B------:R-:W-:Y:S02]  /*20a0*/  FMUL.FTZ R184, R183, R184 ;  /* 0x000000b8b7b87220 */ /* 0x000fe40000410000 */
[----:B------:R-:W-:Y:S01]  /*20b0*/  FFMA.FTZ R122, R225, R182, R122 ;  /* 0x000000b6e17a7223 */ /* 0x000fe2000001007a */
[----:B------:R-:W-:Y:S01]  /*20c0*/  PRMT R210, RZ, 0x5410, R103 ;  /* 0x00005410ffd27816 */ /* 0x000fe20000000067 */
[----:B------:R-:W-:Y:S01]  /*20d0*/  FMUL.FTZ R207, R164, R207 ;  /* 0x000000cfa4cf7220 */ /* 0x000fe20000410000 */
[----:B------:R-:W-:Y:S01]  /*20e0*/  PRMT R173, RZ, 0x5410, R120 ;  /* 0x00005410ffad7816 */ /* 0x000fe20000000078 */
[----:B------:R-:W-:Y:S01]  /*20f0*/  FFMA.FTZ R122, R224, R184, R122 ;  /* 0x000000b8e07a7223 */ /* 0x000fe2000001007a */
[----:B------:R-:W-:Y:S01]  /*2100*/  PRMT R208, RZ, 0x7610, R102 ;  /* 0x00007610ffd07816 */ /* 0x000fe20000000066 */
[----:B------:R-:W-:Y:S01]  /*2110*/  FMUL.FTZ R174, R164, R174 ;  /* 0x000000aea4ae7220 */ /* 0x000fe20000410000 */
[----:B------:R-:W4:Y:S01]  /*2120*/  LDL R183, [R1+0x74] ;  /* 0x0000740001b77983 */ /* 0x000f220000100800 */
[----:B------:R-:W-:-:S04]  /*2130*/  FFMA.FTZ R122, R223, R221, R122 ;  /* 0x000000dddf7a7223 */ /* 0x000fc8000001007a */
[----:B------:R-:W-:-:S04]  /*2140*/  FFMA.FTZ R122, R222, R219, R122 ;  /* 0x000000dbde7a7223 */ /* 0x000fc8000001007a */
[----:B------:R-:W-:-:S04]  /*2150*/  FFMA.FTZ R122, R220, R202, R122 ;  /* 0x000000cadc7a7223 */ /* 0x000fc8000001007a */
[----:B------:R-:W-:Y:S01]  /*2160*/  FFMA.FTZ R122, R203, R201, R122 ;  /* 0x000000c9cb7a7223 */ /* 0x000fe2000001007a */
[----:B------:R-:W-:-:S03]  /*2170*/  PRMT R120, RZ, 0x7610, R120 ;  /* 0x00007610ff787816 */ /* 0x000fc60000000078 */
[----:B------:R-:W-:Y:S02]  /*2180*/  FFMA.FTZ R122, R204, R217, R122 ;  /* 0x000000d9cc7a7223 */ /* 0x000fe4000001007a */
[----:B------:R-:W-:Y:S02]  /*2190*/  FADD.FTZ R21, R210, R21 ;  /* 0x00000015d2157221 */ /* 0x000fe40000010000 */
[----:B------:R-:W-:Y:S02]  /*21a0*/  FFMA.FTZ R122, R216, R218, R122 ;  /* 0x000000dad87a7223 */ /* 0x000fe4000001007a */
[-C--:B------:R-:W-:Y:S02]  /*21b0*/  FFMA.FTZ R137, R207, R210.reuse, R137 ;  /* 0x000000d2cf897223 */ /* 0x080fe40000010089 */
[----:B------:R-:W-:Y:S02]  /*21c0*/  FMUL.FTZ R210, R175, R210 ;  /* 0x000000d2afd27220 */ /* 0x000fe40000410000 */
[----:B------:R-:W-:-:S02]  /*21d0*/  FADD.FTZ R12, R120, R12 ;  /* 0x0000000c780c7221 */ /* 0x000fc40000010000 */
[----:B------:R-:W-:Y:S02]  /*21e0*/  FFMA.FTZ R128, R174, R120, R128 ;  /* 0x00000078ae807223 */ /* 0x000fe40000010080 */
[C---:B------:R-:W-:Y:S02]  /*21f0*/  FMUL.FTZ R198, R164.reuse, R198 ;  /* 0x000000c6a4c67220 */ /* 0x040fe40000410000 */
[----:B------:R-:W-:Y:S02]  /*2200*/  FMUL.FTZ R205, R164, R205 ;  /* 0x000000cda4cd7220 */ /* 0x000fe40000410000 */
[----:B------:R-:W-:Y:S02]  /*2210*/  FADD.FTZ R18, R200, R18 ;  /* 0x00000012c8127221 */ /* 0x000fe40000010000 */
[-C--:B------:R-:W-:Y:S02]  /*2220*/  FFMA.FTZ R134, R198, R200.reuse, R134 ;  /* 0x000000c8c6867223 */ /* 0x080fe40000010086 */
[----:B------:R-:W-:-:S02]  /*2230*/  FMUL.FTZ R200, R123, R200 ;  /* 0x000000c87bc87220 */ /* 0x000fc40000410000 */
[----:B------:R-:W-:Y:S02]  /*2240*/  FADD.FTZ R24, R208, R24 ;  /* 0x00000018d0187221 */ /* 0x000fe40000010000 */
[-C--:B------:R-:W-:Y:S02]  /*2250*/  FFMA.FTZ R140, R205, R208.reuse, R140 ;  /* 0x000000d0cd8c7223 */ /* 0x080fe4000001008c */
[----:B------:R-:W-:Y:S02]  /*2260*/  FADD.FTZ R123, RZ, R226 ;  /* 0x000000e2ff7b7221 */ /* 0x000fe40000010000 */
[----:B------:R-:W-:Y:S02]  /*2270*/  FMUL.FTZ R208, R180, R208 ;  /* 0x000000d0b4d07220 */ /* 0x000fe40000410000 */
[----:B------:R-:W-:Y:S01]  /*2280*/  FMUL.FTZ R187, R164, R187 ;  /* 0x000000bba4bb7220 */ /* 0x000fe20000410000 */
[----:B------:R-:W4:Y:S01]  /*2290*/  LDL R180, [R1+0x70] ;  /* 0x0000700001b47983 */ /* 0x000f220000100800 */
[----:B------:R-:W-:-:S02]  /*22a0*/  FADD.FTZ R123, R123, R181 ;  /* 0x000000b57b7b7221 */ /* 0x000fc40000010000 */
[----:B------:R-:W-:Y:S02]  /*22b0*/  FADD.FTZ R16, R118, R16 ;  /* 0x0000001076107221 */ /* 0x000fe40000010000 */
[----:B------:R-:W-:Y:S02]  /*22c0*/  FFMA.FTZ R132, R187, R118, R132 ;  /* 0x00000076bb847223 */ /* 0x000fe40000010084 */
[----:B------:R-:W-:Y:S02]  /*22d0*/  FADD.FTZ R118, R123, R182 ;  /* 0x000000b67b767221 */ /* 0x000fe40000010000 */
[----:B------:R-:W-:Y:S01]  /*22e0*/  FMUL.FTZ R191, R164, R191 ;  /* 0x000000bfa4bf7220 */ /* 0x000fe20000410000 */
[----:B------:R-:W4:Y:S01]  /*22f0*/  LDL R123, [R1+0x80] ;  /* 0x00008000017b7983 */ /* 0x000f220000100800 */
[----:B------:R-:W-:Y:S02]  /*2300*/  FADD.FTZ R14, R192, R14 ;  /* 0x0000000ec00e7221 */ /* 0x000fe40000010000 */
[----:B------:R-:W-:-:S02]  /*2310*/  FFMA.FTZ R130, R191, R192, R130 ;  /* 0x000000c0bf827223 */ /* 0x000fc40000010082 */
[----:B------:R-:W-:Y:S02]  /*2320*/  FMUL.FTZ R192, R124, R192 ;  /* 0x000000c07cc07220 */ /* 0x000fe40000410000 */
[----:B------:R-:W4:Y:S01]  /*2330*/  LDL R124, [R1+0x84] ;  /* 0x00008400017c7983 */ /* 0x000f220000100800 */
[C---:B------:R-:W-:Y:S02]  /*2340*/  FMUL.FTZ R176, R164.reuse, R176 ;  /* 0x000000b0a4b07220 */ /* 0x040fe40000410000 */
[----:B------:R-:W-:Y:S02]  /*2350*/  FMUL.FTZ R172, R164, R172 ;  /* 0x000000aca4ac7220 */ /* 0x000fe40000410000 */
[----:B------:R-:W-:Y:S02]  /*2360*/  FADD.FTZ R9, R177, R9 ;  /* 0x00000009b1097221 */ /* 0x000fe40000010000 */
[----:B------:R-:W-:Y:S02]  /*2370*/  FFMA.FTZ R41, R176, R177, R41 ;  /* 0x000000b1b0297223 */ /* 0x000fe40000010029 */
[----:B------:R-:W-:-:S02]  /*2380*/  FADD.FTZ R11, R173, R11 ;  /* 0x0000000bad0b7221 */ /* 0x000fc40000010000 */
[-C--:B------:R-:W-:Y:S02]  /*2390*/  FFMA.FTZ R43, R172, R173.reuse, R43 ;  /* 0x000000adac2b7223 */ /* 0x080fe4000001002b */
[----:B------:R-:W-:Y:S02]  /*23a0*/  FMUL.FTZ R173, R127, R173 ;  /* 0x000000ad7fad7220 */ /* 0x000fe40000410000 */
[----:B------:R-:W4:Y:S01]  /*23b0*/  LDL R127, [R1+0x78] ;  /* 0x00007800017f7983 */ /* 0x000f220000100800 */
[----:B---3--:R-:W-:Y:S02]  /*23c0*/  FMUL.FTZ R175, R126, R120 ;  /* 0x000000787eaf7220 */ /* 0x008fe40000410000 */
[----:B------:R-:W-:-:S04]  /*23d0*/  FFMA.FTZ R120, R212, R214, R122 ;  /* 0x000000d6d4787223 */ /* 0x000fc8000001007a */
[----:B------:R-:W-:-:S04]  /*23e0*/  FFMA.FTZ R120, R213, R215, R120 ;  /* 0x000000d7d5787223 */ /* 0x000fc80000010078 */
[----:B------:R-:W-:-:S04]  /*23f0*/  FFMA.FTZ R120, R169, R206, R120 ;  /* 0x000000cea9787223 */ /* 0x000fc80000010078 */
[----:B------:R-:W-:-:S04]  /*2400*/  FFMA.FTZ R120, R205, R208, R120 ;  /* 0x000000d0cd787223 */ /* 0x000fc80000010078 */
[----:B------:R-:W-:Y:S02]  /*2410*/  FFMA.FTZ R120, R207, R210, R120 ;  /* 0x000000d2cf787223 */ /* 0x000fe40000010078 */
[----:B------:R-:W-:Y:S02]  /*2420*/  FMUL.FTZ R122, R164, R93 ;  /* 0x0000005da47a7220 */ /* 0x000fe40000410000 */
[----:B------:R-:W-:Y:S02]  /*2430*/  FFMA.FTZ R93, R209, R211, R120 ;  /* 0x000000d3d15d7223 */ /* 0x000fe40000010078 */
[----:B--2---:R-:W-:Y:S01]  /*2440*/  FMUL.FTZ R177, R125, R177 ;  /* 0x000000b17db17220 */ /* 0x004fe20000410000 */
[----:B------:R-:W2:Y:S01]  /*2450*/  LDL R120, [R1+0x6c] ;  /* 0x00006c0001787983 */ /* 0x000ea20000100800 */
[----:B------:R-:W-:-:S03]  /*2460*/  FFMA.FTZ R93, R193, R195, R93 ;  /* 0x000000c3c15d7223 */ /* 0x000fc6000001005d */
[----:B------:R-:W3:Y:S01]  /*2470*/  LDL R125, [R1+0x7c] ;  /* 0x00007c00017d7983 */ /* 0x000ee20000100800 */
[----:B------:R-:W-:-:S04]  /*2480*/  FFMA.FTZ R93, R194, R197, R93 ;  /* 0x000000c5c25d7223 */ /* 0x000fc8000001005d */
[----:B------:R-:W-:Y:S02]  /*2490*/  FFMA.FTZ R93, R196, R199, R93 ;  /* 0x000000c7c45d7223 */ /* 0x000fe4000001005d */
[----:B------:R-:W-:Y:S02]  /*24a0*/  FMUL.FTZ R126, R164, R91 ;  /* 0x0000005ba47e7220 */ /* 0x000fe40000410000 */
[----:B------:R-:W-:Y:S02]  /*24b0*/  FFMA.FTZ R91, R198, R200, R93 ;  /* 0x000000c8c65b7223 */ /* 0x000fe4000001005d */
[----:B------:R-:W2:Y:S01]  /*24c0*/  LDL R93, [R1+0x64] ;  /* 0x00006400015d7983 */ /* 0x000ea20000100800 */
        /* <DEDUP_REMOVED lines=15> */
[----:B------:R-:W-:Y:S02]  /*25c0*/  FFMA.FTZ R39, R122, R116, R39 ;  /* 0x000000747a277223 */ /* 0x000fe40000010027 */
[----:B------:R-:W-:Y:S02]  /*25d0*/  FADD.FTZ R10, R179, R10 ;  /* 0x0000000ab30a7221 */ /* 0x000fe40000010000 */
[----:B------:R-:W-:-:S02]  /*25e0*/  FFMA.FTZ R42, R178, R179, R42 ;  /* 0x000000b3b22a7223 */ /* 0x000fc4000001002a */
[----:B----4-:R-:W-:Y:S02]  /*25f0*/  FMUL.FTZ R123, R123, R116 ;  /* 0x000000747b7b7220 */ /* 0x010fe40000410000 */
[----:B------:R-:W-:Y:S02]  /*2600*/  FADD.FTZ R116, R118, R195 ;  /* 0x000000c376747221 */ /* 0x000fe40000010000 */
[----:B------:R-:W4:Y:S01]  /*2610*/  LDL R118, [R1+0x68] ;  /* 0x0000680001767983 */ /* 0x000f220000100800 */
[----:B------:R-:W-:Y:S02]  /*2620*/  FMUL.FTZ R179, R124, R179 ;  /* 0x000000b37cb37220 */ /* 0x000fe40000410000 */
[----:B------:R-:W-:Y:S02]  /*2630*/  FMUL.FTZ R124, R164, R92 ;  /* 0x0000005ca47c7220 */ /* 0x000fe40000410000 */
[----:B------:R-:W-:Y:S02]  /*2640*/  FADD.FTZ R92, R116, R197 ;  /* 0x000000c5745c7221 */ /* 0x000fe40000010000 */
[----:B------:R-:W4:Y:S01]  /*2650*/  LDL R116, [R1+0x60] ;  /* 0x0000600001747983 */ /* 0x000f220000100800 */
[----:B------:R-:W-:-:S02]  /*2660*/  FADD.FTZ R8, R95, R8 ;  /* 0x000000085f087221 */ /* 0x000fc40000010000 */
[----:B------:R-:W-:Y:S02]  /*2670*/  FFMA.FTZ R40, R124, R95, R40 ;  /* 0x0000005f7c287223 */ /* 0x000fe40000010028 */
[----:B------:R-:W-:Y:S01]  /*2680*/  FMUL.FTZ R112, R164, R112 ;  /* 0x00000070a4707220 */ /* 0x000fe20000410000 */
[----:B------:R-:W-:Y:S01]  /*2690*/  MOV R96, 0x8 ;  /* 0x0000000800607802 */ /* 0x000fe20000000f00 */
[----:B------:R-:W-:Y:S02]  /*26a0*/  FADD.FTZ R5, R94, R5 ;  /* 0x000000055e057221 */ /* 0x000fe40000010000 */
[-C--:B------:R-:W-:Y:S02]  /*26b0*/  FFMA.FTZ R37, R126, R94.reuse, R37 ;  /* 0x0000005e7e257223 */ /* 0x080fe40000010025 */
[----:B------:R-:W-:Y:S02]  /*26c0*/  FMUL.FTZ R127, R127, R94 ;  /* 0x0000005e7f7f7220 */ /* 0x000fe40000410000 */
[----:B------:R-:W4:Y:S01]  /*26d0*/  LDL R94, [R1+0x58] ;  /* 0x00005800015e7983 */ /* 0x000f220000100800 */
[----:B------:R-:W-:-:S02]  /*26e0*/  FADD.FTZ R2, R113, R2 ;  /* 0x0000000271027221 */ /* 0x000fc40000010000 */
[----:B------:R-:W-:Y:S02]  /*26f0*/  FFMA.FTZ R34, R112, R113, R34 ;  /* 0x0000007170227223 */ /* 0x000fe40000010022 */
[----:B------:R-:W-:-:S04]  /*2700*/  IMAD.WIDE.U32 R106, R165, R96, c[0x0][0x190] ;  /* 0x00006400a56a7625 */ /* 0x000fc800078e0060 */
[----:B------:R-:W-:Y:S02]  /*2710*/  IMAD.WIDE.U32 R102, R96, R168, c[0x0][0x190] ;  /* 0x0000640060667625 */ /* 0x000fe400078e00a8 */
        /* <DEDUP_REMOVED lines=8> */
[----:B---3--:R-:W-:-:S03]  /*27a0*/  FMUL.FTZ R125, R125, R95 ;  /* 0x0000005f7d7d7220 */ /* 0x008fc60000410000 */
[----:B------:R-:W3:Y:S01]  /*27b0*/  LDL R95, [R1+0x5c] ;  /* 0x00005c00015f7983 */ /* 0x000ee20000100800 */
[----:B--2---:R-:W-:-:S03]  /*27c0*/  FMUL.FTZ R113, R93, R113 ;  /* 0x000000715d717220 */ /* 0x004fc60000410000 */
[----:B------:R-:W2:Y:S01]  /*27d0*/  LDL R93, [R1+0x54] ;  /* 0x00005400015d7983 */ /* 0x000ea20000100800 */
[----:B------:R-:W-:-:S04]  /*27e0*/  FADD.FTZ R92, R92, R199 ;  /* 0x000000c75c5c7221 */ /* 0x000fc80000010000 */
        /* <DEDUP_REMOVED lines=42> */
[----:B----4-:R-:W-:Y:S02]  /*2a90*/  FMUL.FTZ R111, R118, R111 ;  /* 0x0000006f766f7220 */ /* 0x010fe40000410000 */
[----:B------:R-:W-:Y:S02]  /*2aa0*/  FADD.FTZ R92, R92, R109 ;  /* 0x0000006d5c5c7221 */ /* 0x000fe40000010000 */
[----:B------:R-:W-:Y:S02]  /*2ab0*/  FFMA.FTZ R91, R108, R109, R91 ;  /* 0x0000006d6c5b7223 */ /* 0x000fe4000001005b */
[----:B------:R-:W-:Y:S02]  /*2ac0*/  FMUL.FTZ R114, R164, R114 ;  /* 0x00000072a4727220 */ /* 0x000fe40000410000 */
[----:B------:R-:W-:Y:S02]  /*2ad0*/  FADD.FTZ R92, R92, R111 ;  /* 0x0000006f5c5c7221 */ /* 0x000fe40000010000 */
[----:B------:R-:W-:-:S02]  /*2ae0*/  FFMA.FTZ R91, R110, R111, R91 ;  /* 0x0000006f6e5b7223 */ /* 0x000fc4000001005b */
[----:B------:R-:W-:Y:S02]  /*2af0*/  FADD.FTZ R230, R115, R230 ;  /* 0x000000e673e67221 */ /* 0x000fe40000010000 */
[-C--:B------:R-:W-:Y:S02]  /*2b00*/  FFMA.FTZ R31, R114, R115.reuse, R31 ;  /* 0x00000073721f7223 */ /* 0x080fe4000001001f */
        /* <DEDUP_REMOVED lines=15> */
[----:B---3--:R-:W-:-:S04]  /*2c00*/  FMUL.FTZ R117, R95, R117 ;  /* 0x000000755f757220 */ /* 0x008fc80000410000 */
[----:B------:R-:W-:Y:S02]  /*2c10*/  FADD.FTZ R92, R92, R117 ;  /* 0x000000755c5c7221 */ /* 0x000fe40000010000 */
[----:B------:R-:W-:Y:S02]  /*2c20*/  FFMA.FTZ R91, R116, R117, R91 ;  /* 0x00000075745b7223 */ /* 0x000fe4000001005b */
[----:B------:R-:W-:Y:S02]  /*2c30*/  FADD.FTZ R90, R92, R119 ;  /* 0x000000775c5a7221 */ /* 0x000fe40000010000 */
[----:B------:R-:W-:Y:S02]  /*2c40*/  FFMA.FTZ R91, R118, R119, R91 ;  /* 0x00000077765b7223 */ /* 0x000fe4000001005b */
[----:B--2---:R-:W-:-:S04]  /*2c50*/  FMUL.FTZ R121, R93, R121 ;  /* 0x000000795d797220 */ /* 0x004fc80000410000 */
[----:B------:R-:W-:Y:S02]  /*2c60*/  FADD.FTZ R90, R90, R121 ;  /* 0x000000795a5a7221 */ /* 0x000fe40000010000 */
[----:B------:R-:W-:Y:S01]  /*2c70*/  FFMA.FTZ R91, R120, R121, R91 ;  /* 0x00000079785b7223 */ /* 0x000fe2000001005b */
[----:B------:R-:W-:Y:S05]  /*2c80*/  BRA.DIV ~URZ, `(.L_x_1081) ;  /* 0x00003d327f007947 */ /* 0x000fea000b800000 */
[----:B------:R0:W1:Y:S02]  /*2c90*/  SHFL.DOWN PT, R93, R90, 0x10, 0x1f ;  /* 0x0a001f005a5d7f89 */ /* 0x00006400000e0000 */
.L_x_1085:
        /* <DEDUP_REMOVED lines=18> */
.L_x_1086:
[----:B------:R-:W3:Y:S01]  /*2dc0*/  S2R R88, SR_TID.X ;  /* 0x0000000000587919 */ /* 0x000ee20000002100 */
[----:B------:R-:W-:Y:S01]  /*2dd0*/  PLOP3.LUT P0, PT, PT, PT, PT, 0x80, 0x0 ;  /* 0x000000000000781c */ /* 0x000fe20003f0f070 */
[----:B--2---:R-:W-:Y:S01]  /*2de0*/  FADD.FTZ R89, R89, R93 ;  /* 0x0000005d59597221 */ /* 0x004fe20000010000 */
[----:B------:R-:W-:Y:S01]  /*2df0*/  @!P3 PLOP3.LUT P0, PT, P2, PT, PT, 0x80, 0x0 ;  /* 0x000000000000b81c */ /* 0x000fe2000170f070 */
[----:B------:R-:W-:Y:S01]  /*2e00*/  ULDC.U8 UR6, c[0x0][0x1f0] ;  /* 0x00007c0000067ab9 */ /* 0x000fe20000000000 */
[----:B0-----:R-:W-:Y:S01]  /*2e10*/  HFMA2.MMA R93, -RZ, RZ, 0, 9.5367431640625e-07 ;  /* 0x00000010ff5d7435 */ /* 0x001fe200000001ff */
[----:B---3--:R-:W-:Y:S01]  /*2e20*/  SHF.R.U32.HI R183, RZ, 0x5, R88 ;  /* 0x00000005ffb77819 */ /* 0x008fe20000011658 */
[----:B-1----:R-:W-:-:S03]  /*2e30*/  FADD.FTZ R88, R91, R90 ;  /* 0x0000005a5b587221 */ /* 0x002fc60000010000 */
[----:B------:R-:W-:-:S06]  /*2e40*/  @!P3 LOP3.LUT R92, R183, 0x7fffffc, RZ, 0xc0, !PT ;  /* 0x07fffffcb75cb812 */ /* 0x000fcc00078ec0ff */
[----:B------:R-:W-:Y:S02]  /*2e50*/  @!P0 IADD3 R92, R92, 0x4, RZ ;  /* 0x000000045c5c8810 */ /* 0x000fe40007ffe0ff */
[----:B------:R-:W-:Y:S01]  /*2e60*/  ISETP.NE.AND P0, PT, RZ, UR6, PT ;  /* 0x00000006ff007c0c */ /* 0x000fe2000bf05270 */
[----:B------:R-:W-:Y:S01]  /*2e70*/  WARPSYNC 0xffffffff ;  /* 0xffffffff00007948 */ /* 0x000fe20003800000 */
[----:B------:R-:W-:-:S05]  /*2e80*/  @!P3 LOP3.LUT R92, R92, 0x3, R183, 0xf8, !PT ;  /* 0x000000035c5cb812 */ /* 0x000fca00078ef8b7 */
[----:B------:R0:W-:Y:S02]  /*2e90*/  @!P3 STS.64 [R92.X8+0x5000], R88 ;  /* 0x005000585c00b388 */ /* 0x0001e40000008a00 */
[----:B0-----:R-:W-:Y:S02]  /*2ea0*/  IMAD.WIDE.U32 R88, R165, R93, c[0x0][0x170] ;  /* 0x00005c00a5587625 */ /* 0x001fe400078e005d */
[----:B------:R-:W-:Y:S06]  /*2eb0*/  BAR.SYNC.DEFER_BLOCKING 0x0 ;  /* 0x0000000000007b1d */ /* 0x000fec0000010000 */
[----:B------:R-:W2:Y:S01]  /*2ec0*/  LDG.E.128 R88, [R88.64] ;  /* 0x0000000458587981 */ /* 0x000ea2000c1e1d00 */
[----:B------:R-:W-:-:S02]  /*2ed0*/  LOP3.LUT R183, R183, 0x7fffffc, RZ, 0xc0, !PT ;  /* 0x07fffffcb7b77812 */ /* 0x000fc400078ec0ff */
[----:B-----5:R-:W-:Y:S02]  /*2ee0*/  LOP3.LUT P3, RZ, R106, 0xff00, RZ, 0xc0, !PT ;  /* 0x0000ff006aff7812 */ /* 0x020fe4000786c0ff */
[----:B------:R-:W-:Y:S02]  /*2ef0*/  @!P2 IADD3 R183, R183, 0x4, RZ ;  /* 0x00000004b7b7a810 */ /* 0x000fe40007ffe0ff */
[----:B------:R-:W-:Y:S02]  /*2f00*/  LOP3.LUT P4, RZ, R107, 0xff00, RZ, 0xc0, !PT ;  /* 0x0000ff006bff7812 */ /* 0x000fe4000788c0ff */
[----:B------:R-:W-:Y:S02]  /*2f10*/  SHF.L.U32 R183, R183, 0x3, RZ ;  /* 0x00000003b7b77819 */ /* 0x000fe400000006ff */
[C---:B------:R-:W-:Y:S02]  /*2f20*/  LOP3.LUT P5, RZ, R107.reuse, 0xff0000, RZ, 0xc0, !PT ;  /* 0x00ff00006bff7812 */ /* 0x040fe400078ac0ff */
[----:B------:R-:W-:Y:S01]  /*2f30*/  LOP3.LUT P6, RZ, R107, 0xff000000, RZ, 0xc0, !PT ;  /* 0xff0000006bff7812 */ /* 0x000fe200078cc0ff */
[----:B------:R-:W0:Y:S02]  /*2f40*/  LDS.128 R92, [R183+0x5000] ;  /* 0x00500000b75c7984 */ /* 0x000e240000000c00 */
[----:B0-----:R-:W-:-:S02]  /*2f50*/  FADD.FTZ R92, RZ, R92 ;  /* 0x0000005cff5c7221 */ /* 0x001fc40000010000 */
[----:B------:R-:W-:Y:S02]  /*2f60*/  FADD.FTZ R93, RZ, R93 ;  /* 0x0000005dff5d7221 */ /* 0x000fe40000010000 */
[----:B------:R-:W-:Y:S02]  /*2f70*/  FADD.FTZ R180, R94, R92 ;  /* 0x0000005c5eb47221 */ /* 0x000fe40000010000 */
[----:B------:R-:W-:Y:S02]  /*2f80*/  FADD.FTZ R252, R95, R93 ;  /* 0x0000005d5ffc7221 */ /* 0x000fe40000010000 */
[----:B------:R-:W0:Y:S02]  /*2f90*/  LDS.128 R92, [R183+0x5010] ;  /* 0x00501000b75c7984 */ /* 0x000e240000000c00 */
[----:B0-----:R-:W-:Y:S02]  /*2fa0*/  FADD.FTZ R92, R180, R92 ;  /* 0x0000005cb45c7221 */ /* 0x001fe40000010000 */
[----:B------:R-:W-:Y:S01]  /*2fb0*/  FADD.FTZ R93, R252, R93 ;  /* 0x0000005dfc5d7221 */ /* 0x000fe20000010000 */
[----:B------:R-:W-:Y:S01]  /*2fc0*/  MOV R252, 0x10 ;  /* 0x0000001000fc7802 */ /* 0x000fe20000000f00 */
[----:B------:R-:W-:-:S02]  /*2fd0*/  FADD.FTZ R92, R94, R92 ;  /* 0x0000005c5e5c7221 */ /* 0x000fc40000010000 */
[----:B------:R-:W-:Y:S02]  /*2fe0*/  FADD.FTZ R93, R95, R93 ;  /* 0x0000005d5f5d7221 */ /* 0x000fe40000010000 */
[----:B------:R-:W-:Y:S02]  /*2ff0*/  FMUL.FTZ R92, R92, c[0x0][0x1e0] ;  /* 0x000078005c5c7a20 */ /* 0x000fe40000410000 */
[----:B------:R-:W-:-:S03]  /*3000*/  FMUL.FTZ R183, R93, c[0x0][0x1e0] ;  /* 0x000078005db77a20 */ /* 0x000fc60000410000 */
[----:B------:R-:W-:Y:S02]  /*3010*/  FSEL R180, R92, RZ, !P0 ;  /* 0x000000ff5cb47208 */ /* 0x000fe40004000000 */
[----:B------:R-:W-:-:S03]  /*3020*/  MOV R92, R106 ;  /* 0x0000006a005c7202 */ /* 0x000fc60000000f00 */
[-CC-:B------:R-:W-:Y:S01]  /*3030*/  FFMA.FTZ R228, R228, R183.reuse, R180.reuse ;  /* 0x000000b7e4e47223 */ /* 0x180fe200000100b4 */
[----:B------:R-:W-:Y:S01]  /*3040*/  LOP3.LUT P0, RZ, R92, 0xff, RZ, 0xc0, !PT ;  /* 0x000000ff5cff7812 */ /* 0x000fe2000780c0ff */
[-C--:B------:R-:W-:Y:S01]  /*3050*/  FFMA.FTZ R95, R227, R183.reuse, R180 ;  /* 0x000000b7e35f7223 */ /* 0x080fe200000100b4 */
[----:B------:R-:W-:Y:S01]  /*3060*/  @P1 PRMT R92, RZ, 0x5410, R64 ;  /* 0x00005410ff5c1816 */ /* 0x000fe20000000040 */
[----:B------:R-:W-:Y:S02]  /*3070*/  FADD.FTZ R228, R226, -R228 ;  /* 0x800000e4e2e47221 */ /* 0x000fe40000010000 */
[----:B------:R-:W-:Y:S01]  /*3080*/  FADD.FTZ R95, R181, -R95 ;  /* 0x8000005fb55f7221 */ /* 0x000fe20000010000 */
[----:B------:R-:W-:Y:S01]  /*3090*/  HFMA2.MMA R181, -RZ, RZ, 0, 0 ;  /* 0x00000000ffb57435 */ /* 0x000fe200000001ff */
[----:B------:R-:W-:Y:S02]  /*30a0*/  FMUL.FTZ R93, R164, R228 ;  /* 0x000000e4a45d7220 */ /* 0x000fe40000410000 */
[----:B------:R-:W-:-:S02]  /*30b0*/  FFMA.FTZ R223, R223, R183, R180 ;  /* 0x000000b7dfdf7223 */ /* 0x000fc400000100b4 */
[----:B------:R-:W-:Y:S02]  /*30c0*/  @P1 FADD.FTZ R93, R93, R92 ;  /* 0x0000005c5d5d1221 */ /* 0x000fe40000010000 */
[----:B------:R-:W-:Y:S01]  /*30d0*/  @P0 PRMT R226, RZ, 0x5410, R60 ;  /* 0x00005410ffe20816 */ /* 0x000fe2000000003c */
[----:B------:R-:W-:Y:S02]  /*30e0*/  FADD.FTZ R223, R221, -R223 ;  /* 0x800000dfdddf7221 */ /* 0x000fe40000010000 */
[----:B------:R-:W-:Y:S02]  /*30f0*/  FMUL.FTZ R94, R93, R163 ;  /* 0x000000a35d5e7220 */ /* 0x000fe40000410000 */
[----:B------:R-:W-:Y:S02]  /*3100*/  FFMA.FTZ R220, R220, R183, R180 ;  /* 0x000000b7dcdc7223 */ /* 0x000fe400000100b4 */
[----:B------:R-:W-:Y:S02]  /*3110*/  FMUL.FTZ R94, R94, c[0x0][0x1e8] ;  /* 0x00007a005e5e7a20 */ /* 0x000fe40000410000 */
[----:B------:R-:W-:-:S02]  /*3120*/  FMUL.FTZ R223, R164, R223 ;  /* 0x000000dfa4df7220 */ /* 0x000fc40000410000 */
[----:B------:R-:W-:Y:S02]  /*3130*/  FADD.FTZ R220, R202, -R220 ;  /* 0x800000dccadc7221 */ /* 0x000fe40000010000 */
[-CC-:B------:R-:W-:Y:S02]  /*3140*/  FFMA.FTZ R203, R203, R183.reuse, R180.reuse ;  /* 0x000000b7cbcb7223 */ /* 0x180fe400000100b4 */
[----:B------:R-:W-:Y:S02]  /*3150*/  FFMA.FTZ R222, R222, R183, R180 ;  /* 0x000000b7dede7223 */ /* 0x000fe400000100b4 */
[----:B------:R-:W-:Y:S02]  /*3160*/  FADD.FTZ R201, R201, -R203 ;  /* 0x800000cbc9c97221 */ /* 0x000fe40000010000 */
[----:B------:R-:W-:-:S04]  /*3170*/  FADD.FTZ R222, R219, -R222 ;  /* 0x800000dedbde7221 */ /* 0x000fc80000010000 */
[----:B------:R-:W-:Y:S01]  /*3180*/  FMUL.FTZ R222, R164, R222 ;  /* 0x000000dea4de7220 */ /* 0x000fe20000410000 */
[--C-:B--2---:R-:W-:Y:S02]  /*3190*/  @P0 PRMT R92, RZ, 0x5410, R88.reuse ;  /* 0x00005410ff5c0816 */ /* 0x104fe40000000058 */
[----:B------:R-:W-:-:S03]  /*31a0*/  @P3 PRMT R88, RZ, 0x7610, R88 ;  /* 0x00007610ff583816 */ /* 0x000fc60000000058 */
[C---:B------:R-:W-:Y:S01]  /*31b0*/  @P0 FMUL.FTZ R181, R94.reuse, R92 ;  /* 0x0000005c5eb50220 */ /* 0x040fe20000410000 */
[----:B------:R-:W-:Y:S01]  /*31c0*/  MOV R92, RZ ;  /* 0x000000ff005c7202 */ /* 0x000fe20000000f00 */
[----:B------:R-:W-:Y:S01]  /*31d0*/  @P0 FMUL.FTZ R92, R94, R226 ;  /* 0x000000e25e5c0220 */ /* 0x000fe20000410000 */
[----:B------:R-:W-:Y:S01]  /*31e0*/  ISETP.NE.U32.AND P0, PT, RZ, c[0x0][0x258], PT ;  /* 0x00009600ff007a0c */ /* 0x000fe20003f05070 */
[----:B------:R-:W-:Y:S01]  /*31f0*/  FFMA.FTZ R94, R225, R183, R180 ;  /* 0x000000b7e15e7223 */ /* 0x000fe200000100b4 */
[----:B------:R-:W-:Y:S01]  /*3200*/  @P3 PRMT R226, RZ, 0x7610, R60 ;  /* 0x00007610ffe23816 */ /* 0x000fe2000000003c */
[----:B------:R-:W-:Y:S01]  /*3210*/  FMUL.FTZ R225, R164, R95 ;  /* 0x0000005fa4e17220 */ /* 0x000fe20000410000 */
[----:B------:R-:W-:Y:S01]  /*3220*/  @P1 PRMT R95, RZ, 0x7610, R64 ;  /* 0x00007610ff5f1816 */ /* 0x000fe20000000040 */
[----:B------:R-:W-:Y:S01]  /*3230*/  FADD.FTZ R94, R182, -R94 ;  /* 0x8000005eb65e7221 */ /* 0x000fe20000010000 */
[----:B------:R-:W-:Y:S01]  /*3240*/  ISETP.NE.AND.EX P0, PT, RZ, c[0x0][0x25c], PT, P0 ;  /* 0x00009700ff007a0c */ /* 0x000fe20003f05300 */
[----:B------:R-:W-:-:S02]  /*3250*/  HFMA2.MMA R182, -RZ, RZ, 0, 0 ;  /* 0x00000000ffb67435 */ /* 0x000fc400000001ff */
[----:B------:R-:W-:Y:S02]  /*3260*/  @P1 FADD.FTZ R225, R225, R95 ;  /* 0x0000005fe1e11221 */ /* 0x000fe40000010000 */
[----:B------:R-:W-:Y:S02]  /*3270*/  FMUL.FTZ R94, R164, R94 ;  /* 0x0000005ea45e7220 */ /* 0x000fe40000410000 */
[----:B------:R-:W-:-:S04]  /*3280*/  FMUL.FTZ R95, R225, R163 ;  /* 0x000000a3e15f7220 */ /* 0x000fc80000410000 */
[----:B------:R-:W-:Y:S02]  /*3290*/  FMUL.FTZ R95, R95, c[0x0][0x1e8] ;  /* 0x00007a005f5f7a20 */ /* 0x000fe40000410000 */
[----:B------:R-:W-:Y:S02]  /*32a0*/  @P0 F2FP.BF16.PACK_AB R93, RZ, R93 ;  /* 0x0000005dff5d023e */ /* 0x000fe400000010ff */
[C---:B------:R-:W-:Y:S01]  /*32b0*/  @P3 FMUL.FTZ R182, R95.reuse, R88 ;  /* 0x000000585fb63220 */ /* 0x040fe20000410000 */
[----:B------:R-:W-:Y:S02]  /*32c0*/  @P0 F2FP.BF16.PACK_AB R88, RZ, R225 ;  /* 0x000000e1ff58023e */ /* 0x000fe400000010ff */
[----:B------:R-:W-:Y:S01]  /*32d0*/  MOV R225, RZ ;  /* 0x000000ff00e17202 */ /* 0x000fe20000000f00 */
[----:B------:R-:W-:Y:S01]  /*32e0*/  @P3 FMUL.FTZ R225, R95, R226 ;  /* 0x000000e25fe13220 */ /* 0x000fe20000410000 */
[----:B------:R-:W-:Y:S02]  /*32f0*/  LOP3.LUT P3, RZ, R106, 0xff0000, RZ, 0xc0, !PT ;  /* 0x00ff00006aff7812 */ /* 0x000fe4000786c0ff */
[----:B------:R-:W-:-:S02]  /*3300*/  @P1 PRMT R95, RZ, 0x5410, R65 ;  /* 0x00005410ff5f1816 */ /* 0x000fc40000000041 */
[----:B------:R-:W-:Y:S02]  /*3310*/  @P0 PRMT R84, R93, 0x7610, R84 ;  /* 0x000076105d540816 */ /* 0x000fe40000000054 */
[----:B------:R-:W-:Y:S01]  /*3320*/  F2FP.BF16.PACK_AB R92, R225, R92 ;  /* 0x0000005ce15c723e */ /* 0x000fe200000010ff */
[----:B------:R-:W-:Y:S01]  /*3330*/  @P1 FADD.FTZ R94, R94, R95 ;  /* 0x0000005f5e5e1221 */ /* 0x000fe20000010000 */
[----:B------:R-:W-:Y:S01]  /*3340*/  @P0 PRMT R84, R84, 0x5410, R88 ;  /* 0x0000541054540816 */ /* 0x000fe20000000058 */
[----:B------:R-:W-:Y:S02]  /*3350*/  FFMA.FTZ R95, R224, R183, R180 ;  /* 0x000000b7e05f7223 */ /* 0x000fe400000100b4 */
[----:B------:R-:W-:Y:S01]  /*3360*/  FMUL.FTZ R224, R94, R163 ;  /* 0x000000a35ee07220 */ /* 0x000fe20000410000 */
[----:B------:R-:W-:Y:S01]  /*3370*/  @P0 F2FP.BF16.PACK_AB R94, RZ, R94 ;  /* 0x0000005eff5e023e */ /* 0x000fe200000010ff */
[----:B------:R-:W-:Y:S01]  /*3380*/  FADD.FTZ R95, R184, -R95 ;  /* 0x8000005fb85f7221 */ /* 0x000fe20000010000 */
[----:B------:R-:W-:Y:S01]  /*3390*/  HFMA2.MMA R184, -RZ, RZ, 0, 0 ;  /* 0x00000000ffb87435 */ /* 0x000fe200000001ff */
[----:B------:R-:W-:Y:S01]  /*33a0*/  @P3 PRMT R93, RZ, 0x5410, R89 ;  /* 0x00005410ff5d3816 */ /* 0x000fe20000000059 */
[----:B------:R-:W-:Y:S01]  /*33b0*/  FMUL.FTZ R224, R224, c[0x0][0x1e8] ;  /* 0x00007a00e0e07a20 */ /* 0x000fe20000410000 */
[----:B------:R-:W-:Y:S01]  /*33c0*/  @P3 PRMT R226, RZ, 0x5410, R61 ;  /* 0x00005410ffe23816 */ /* 0x000fe2000000003d */
[----:B------:R-:W-:Y:S01]  /*33d0*/  FMUL.FTZ R95, R164, R95 ;  /* 0x0000005fa45f7220 */ /* 0x000fe20000410000 */
[----:B------:R-:W-:Y:S01]  /*33e0*/  @P0 PRMT R85, R94, 0x7610, R85 ;  /* 0x000076105e550816 */ /* 0x000fe20000000055 */
[C---:B------:R-:W-:Y:S01]  /*33f0*/  @P3 FMUL.FTZ R184, R224.reuse, R93 ;  /* 0x0000005de0b83220 */ /* 0x040fe20000410000 */
[----:B------:R-:W-:Y:S01]  /*3400*/  MOV R93, RZ ;  /* 0x000000ff005d7202 */ /* 0x000fe20000000f00 */
[----:B------:R-:W-:Y:S01]  /*3410*/  @P3 FMUL.FTZ R93, R224, R226 ;  /* 0x000000e2e05d3220 */ /* 0x000fe20000410000 */
[----:B------:R-:W-:Y:S01]  /*3420*/  LOP3.LUT P3, RZ, R106, 0xff000000, RZ, 0xc0, !PT ;  /* 0xff0000006aff7812 */ /* 0x000fe2000786c0ff */
[----:B------:R-:W-:Y:S01]  /*3430*/  HFMA2.MMA R106, -RZ, RZ, 0, 0 ;  /* 0x00000000ff6a7435 */ /* 0x000fe200000001ff */
[----:B------:R-:W-:-:S05]  /*3440*/  @P1 PRMT R224, RZ, 0x7610, R65 ;  /* 0x00007610ffe01816 */ /* 0x000fca0000000041 */
[----:B------:R-:W-:Y:S01]  /*3450*/  @P1 FADD.FTZ R95, R95, R224 ;  /* 0x000000e05f5f1221 */ /* 0x000fe20000010000 */
[----:B------:R-:W-:-:S03]  /*3460*/  MOV R224, RZ ;  /* 0x000000ff00e07202 */ /* 0x000fc60000000f00 */
[----:B------:R-:W-:Y:S02]  /*3470*/  FMUL.FTZ R226, R95, R163 ;  /* 0x000000a35fe27220 */ /* 0x000fe40000410000 */
[----:B------:R-:W-:Y:S02]  /*3480*/  @P3 PRMT R89, RZ, 0x7610, R89 ;  /* 0x00007610ff593816 */ /* 0x000fe40000000059 */
[----:B------:R-:W-:-:S04]  /*3490*/  FMUL.FTZ R226, R226, c[0x0][0x1e8] ;  /* 0x00007a00e2e27a20 */ /* 0x000fc80000410000 */
[----:B------:R-:W-:Y:S01]  /*34a0*/  @P3 FMUL.FTZ R106, R226, R89 ;  /* 0x00000059e26a3220 */ /* 0x000fe20000410000 */
[----:B------:R-:W-:-:S05]  /*34b0*/  @P3 PRMT R89, RZ, 0x7610, R61 ;  /* 0x00007610ff593816 */ /* 0x000fca000000003d */
[----:B------:R-:W-:Y:S01]  /*34c0*/  @P3 FMUL.FTZ R224, R226, R89 ;  /* 0x00000059e2e03220 */ /* 0x000fe20000410000 */
[--C-:B------:R-:W-:Y:S02]  /*34d0*/  @P1 PRMT R89, RZ, 0x5410, R66.reuse ;  /* 0x00005410ff591816 */ /* 0x100fe40000000042 */
[----:B------:R-:W-:Y:S02]  /*34e0*/  LOP3.LUT P3, RZ, R107, 0xff, RZ, 0xc0, !PT ;  /* 0x000000ff6bff7812 */ /* 0x000fe4000786c0ff */
[----:B------:R-:W-:Y:S01]  /*34f0*/  @P1 PRMT R107, RZ, 0x5410, R67 ;  /* 0x00005410ff6b1816 */ /* 0x000fe20000000043 */
[----:B------:R-:W-:Y:S01]  /*3500*/  @P1 FADD.FTZ R223, R223, R89 ;  /* 0x00000059dfdf1221 */ /* 0x000fe20000010000 */
[----:B------:R-:W-:Y:S01]  /*3510*/  F2FP.BF16.PACK_AB R93, R224, R93 ;  /* 0x0000005de05d723e */ /* 0x000fe200000010ff */
[C---:B------:R-:W-:Y:S01]  /*3520*/  FMUL.FTZ R89, R164.reuse, R220 ;  /* 0x000000dca4597220 */ /* 0x040fe20000410000 */
[----:B------:R-:W-:Y:S02]  /*3530*/  HFMA2.MMA R220, -RZ, RZ, 0, 0 ;  /* 0x00000000ffdc7435 */ /* 0x000fe400000001ff */
[----:B------:R-:W-:Y:S01]  /*3540*/  @P0 F2FP.BF16.PACK_AB R94, RZ, R223 ;  /* 0x000000dfff5e023e */ /* 0x000fe200000010ff */
[----:B------:R-:W-:Y:S01]  /*3550*/  @P1 FADD.FTZ R89, R89, R107 ;  /* 0x0000006b59591221 */ /* 0x000fe20000010000 */
[----:B------:R-:W-:Y:S01]  /*3560*/  @P0 F2FP.BF16.PACK_AB R107, RZ, R95 ;  /* 0x0000005fff6b023e */ /* 0x000fe200000010ff */
[----:B------:R-:W-:Y:S01]  /*3570*/  FMUL.FTZ R95, R164, R201 ;  /* 0x000000c9a45f7220 */ /* 0x000fe20000410000 */
[----:B------:R-:W-:Y:S01]  /*3580*/  @P1 PRMT R201, RZ, 0x7610, R66 ;  /* 0x00007610ffc91816 */ /* 0x000fe20000000042 */
[----:B------:R-:W-:Y:S01]  /*3590*/  FMUL.FTZ R203, R89, R163 ;  /* 0x000000a359cb7220 */ /* 0x000fe20000410000 */
[----:B------:R-:W-:-:S02]  /*35a0*/  @P0 F2FP.BF16.PACK_AB R202, RZ, R89 ;  /* 0x00000059ffca023e */ /* 0x000fc400000010ff */
[----:B------:R-:W-:Y:S01]  /*35b0*/  @P0 PRMT R86, R94, 0x7610, R86 ;  /* 0x000076105e560816 */ /* 0x000fe20000000056 */
[----:B------:R-:W-:Y:S01]  /*35c0*/  @P1 FADD.FTZ R222, R222, R201 ;  /* 0x000000c9dede1221 */ /* 0x000fe20000010000 */
[----:B------:R-:W-:Y:S01]  /*35d0*/  @P1 PRMT R201, RZ, 0x7610, R67 ;  /* 0x00007610ffc91816 */ /* 0x000fe20000000043 */
[----:B------:R-:W-:Y:S01]  /*35e0*/  FMUL.FTZ R203, R203, c[0x0][0x1e8] ;  /* 0x00007a00cbcb7a20 */ /* 0x000fe20000410000 */
[----:B------:R-:W-:Y:S01]  /*35f0*/  @P0 PRMT R87, R202, 0x7610, R87 ;  /* 0x00007610ca570816 */ /* 0x000fe20000000057 */
[-C--:B------:R-:W-:Y:S01]  /*3600*/  FMUL.FTZ R202, R222, R163.reuse ;  /* 0x000000a3deca7220 */ /* 0x080fe20000410000 */
[----:B------:R-:W-:Y:S01]  /*3610*/  @P0 F2FP.BF16.PACK_AB R88, RZ, R222 ;  /* 0x000000deff58023e */ /* 0x000fe200000010ff */
[----:B------:R-:W-:Y:S01]  /*3620*/  @P1 FADD.FTZ R95, R95, R201 ;  /* 0x000000c95f5f1221 */ /* 0x000fe20000010000 */
[----:B------:R-:W-:Y:S01]  /*3630*/  @P0 PRMT R85, R85, 0x5410, R107 ;  /* 0x0000541055550816 */ /* 0x000fe2000000006b */
[----:B------:R-:W-:Y:S01]  /*3640*/  FMUL.FTZ R201, R223, R163 ;  /* 0x000000a3dfc97220 */ /* 0x000fe20000410000 */
[----:B------:R-:W-:Y:S01]  /*3650*/  @P0 PRMT R86, R86, 0x5410, R88 ;  /* 0x0000541056560816 */ /* 0x000fe20000000058 */
[----:B------:R-:W-:Y:S01]  /*3660*/  FMUL.FTZ R202, R202, c[0x0][0x1e8] ;  /* 0x00007a00caca7a20 */ /* 0x000fe20000410000 */
[----:B------:R-:W-:Y:S01]  /*3670*/  @P0 F2FP.BF16.PACK_AB R94, RZ, R95 ;  /* 0x0000005fff5e023e */ /* 0x000fe200000010ff */
[----:B------:R-:W-:Y:S01]  /*3680*/  FMUL.FTZ R201, R201, c[0x0][0x1e8] ;  /* 0x00007a00c9c97a20 */ /* 0x000fe20000410000 */
[----:B------:R-:W-:Y:S01]  /*3690*/  @P3 PRMT R88, RZ, 0x5410, R62 ;  /* 0x00005410ff583816 */ /* 0x000fe2000000003e */
[----:B------:R-:W-:Y:S01]  /*36a0*/  FMUL.FTZ R219, R95, R163 ;  /* 0x000000a35fdb7220 */ /* 0x000fe20000410000 */
[----:B------:R-:W-:Y:S01]  /*36b0*/  @P0 PRMT R87, R87, 0x5410, R94 ;  /* 0x0000541057570816 */ /* 0x000fe2000000005e */
[----:B------:R-:W-:Y:S01]  /*36c0*/  HFMA2.MMA R94, -RZ, RZ, 0, 0 ;  /* 0x00000000ff5e7435 */ /* 0x000fe200000001ff */
[----:B------:R-:W-:Y:S01]  /*36d0*/  MOV R107, RZ ;  /* 0x000000ff006b7202 */ /* 0x000fe20000000f00 */
[----:B------:R-:W-:Y:S01]  /*36e0*/  HFMA2.MMA R95, -RZ, RZ, 0, 0 ;  /* 0x00000000ff5f7435 */ /* 0x000fe200000001ff */
[----:B------:R-:W-:-:S03]  /*36f0*/  FMUL.FTZ R219, R219, c[0x0][0x1e8] ;  /* 0x00007a00dbdb7a20 */ /* 0x000fc60000410000 */
[----:B------:R-:W-:Y:S01]  /*3700*/  @P3 FMUL.FTZ R94, R201, R88 ;  /* 0x00000058c95e3220 */ /* 0x000fe20000410000 */
[----:B------:R-:W-:-:S05]  /*3710*/  @P4 PRMT R88, RZ, 0x7610, R62 ;  /* 0x00007610ff584816 */ /* 0x000fca000000003e */
[----:B------:R-:W-:Y:S01]  /*3720*/  @P4 FMUL.FTZ R107, R202, R88 ;  /* 0x00000058ca6b4220 */ /* 0x000fe20000410000 */
[----:B------:R-:W-:-:S04]  /*3730*/  @P5 PRMT R88, RZ, 0x5410, R63 ;  /* 0x00005410ff585816 */ /* 0x000fc8000000003f */
[----:B------:R-:W-:Y:S01]  /*3740*/  F2FP.BF16.PACK_AB R94, R107, R94 ;  /* 0x0000005e6b5e723e */ /* 0x000fe200000010ff */
[----:B------:R-:W-:Y:S01]  /*3750*/  @P5 FMUL.FTZ R220, R203, R88 ;  /* 0x00000058cbdc5220 */ /* 0x000fe20000410000 */
[----:B------:R-:W-:-:S05]  /*3760*/  @P6 PRMT R88, RZ, 0x7610, R63 ;  /* 0x00007610ff586816 */ /* 0x000fca000000003f */
[----:B------:R-:W-:Y:S02]  /*3770*/  @P6 FMUL.FTZ R95, R219, R88 ;  /* 0x00000058db5f6220 */ /* 0x000fe40000410000 */
[----:B------:R-:W-:-:S03]  /*3780*/  @P0 IMAD.WIDE.U32 R88, R165, R252, c[0x0][0x258] ;  /* 0x00009600a5580625 */ /* 0x000fc600078e00fc */
[----:B------:R-:W-:Y:S02]  /*3790*/  F2FP.BF16.PACK_AB R95, R95, R220 ;  /* 0x000000dc5f5f723e */ /* 0x000fe400000010ff */
[----:B------:R0:W-:Y:S02]  /*37a0*/  @P0 STG.E.128 [R88.64], R84 ;  /* 0x0000005458000986 */ /* 0x0001e4000c101d04 */
[----:B0-----:R-:W-:-:S05]  /*37b0*/  IMAD.WIDE.U32 R88, R165, R252, c[0x0][0x248] ;  /* 0x00009200a5587625 */ /* 0x001fca00078e00fc */
[----:B------:R0:W-:Y:S02]  /*37c0*/  STG.E.128 [R88.64], R92 ;  /* 0x0000005c58007986 */ /* 0x0001e4000c101d04 */
[----:B0-----:R-:W-:-:S06]  /*37d0*/  IMAD.WIDE.U32 R92, R168, R252, c[0x0][0x170] ;  /* 0x00005c00a85c7625 */ /* 0x001fcc00078e00fc */
[----:B------:R-:W2:Y:S01]  /*37e0*/  LDG.E.128 R92, [R92.64] ;  /* 0x000000045c5c7981 */ /* 0x000ea2000c1e1d00 */
[----:B------:R-:W-:Y:S01]  /*37f0*/  @P3 PRMT R88, RZ, 0x5410, R90 ;  /* 0x00005410ff583816 */ /* 0x000fe2000000005a */
[-CC-:B------:R-:W-:Y:S01]  /*3800*/  FFMA.FTZ R204, R204, R183.reuse, R180.reuse ;  /* 0x000000b7cccc7223 */ /* 0x180fe200000100b4 */
[----:B------:R-:W-:Y:S01]  /*3810*/  MOV R107, RZ ;  /* 0x000000ff006b7202 */ /* 0x000fe20000000f00 */
[-C--:B------:R-:W-:Y:S01]  /*3820*/  FFMA.FTZ R169, R169, R183.reuse, R180 ;  /* 0x000000b7a9a97223 */ /* 0x080fe200000100b4 */
[----:B------:R-:W-:Y:S01]  /*3830*/  @P4 PRMT R90, RZ, 0x7610, R90 ;  /* 0x00007610ff5a4816 */ /* 0x000fe2000000005a */
[----:B------:R-:W-:Y:S01]  /*3840*/  @P3 FMUL.FTZ R107, R201, R88 ;  /* 0x00000058c96b3220 */ /* 0x000fe20000410000 */
[----:B------:R-:W-:Y:S01]  /*3850*/  HFMA2.MMA R201, -RZ, RZ, 0, 0 ;  /* 0x00000000ffc97435 */ /* 0x000fe200000001ff */
[--C-:B------:R-:W-:Y:S01]  /*3860*/  @P5 PRMT R88, RZ, 0x5410, R91.reuse ;  /* 0x00005410ff585816 */ /* 0x100fe2000000005b */
[----:B------:R-:W-:Y:S01]  /*3870*/  FADD.FTZ R204, R217, -R204 ;  /* 0x800000ccd9cc7221 */ /* 0x000fe20000010000 */
[----:B------:R-:W-:Y:S01]  /*3880*/  @P6 PRMT R91, RZ, 0x7610, R91 ;  /* 0x00007610ff5b6816 */ /* 0x000fe2000000005b */
[----:B------:R-:W-:Y:S01]  /*3890*/  FADD.FTZ R169, R206, -R169 ;  /* 0x800000a9cea97221 */ /* 0x000fe20000010000 */
[----:B------:R-:W-:Y:S01]  /*38a0*/  MOV R206, RZ ;  /* 0x000000ff00ce7202 */ /* 0x000fe20000000f00 */
[----:B------:R-:W-:Y:S01]  /*38b0*/  @P4 FMUL.FTZ R201, R202, R90 ;  /* 0x0000005acac94220 */ /* 0x000fe20000410000 */
[----:B------:R-:W-:Y:S01]  /*38c0*/  MOV R202, RZ ;  /* 0x000000ff00ca7202 */ /* 0x000fe20000000f00 */
[----:B------:R-:W-:Y:S01]  /*38d0*/  @P5 FMUL.FTZ R202, R203, R88 ;  /* 0x00000058cbca5220 */ /* 0x000fe20000410000 */
[----:B------:R-:W-:Y:S01]  /*38e0*/  MOV R88, R102 ;  /* 0x0000006600587202 */ /* 0x000fe20000000f00 */
[----:B------:R-:W-:Y:S01]  /*38f0*/  FMUL.FTZ R89, R164, R204 ;  /* 0x000000cca4597220 */ /* 0x000fe20000410000 */
[----:B------:R-:W-:Y:S01]  /*3900*/  HFMA2.MMA R203, -RZ, RZ, 0, 0 ;  /* 0x00000000ffcb7435 */ /* 0x000fe200000001ff */
[-CC-:B------:R-:W-:Y:S01]  /*3910*/  FFMA.FTZ R90, R216, R183.reuse, R180.reuse ;  /* 0x000000b7d85a7223 */ /* 0x180fe200000100b4 */
[----:B------:R-:W-:Y:S01]  /*3920*/  LOP3.LUT P3, RZ, R88, 0xff, RZ, 0xc0, !PT ;  /* 0x000000ff58ff7812 */ /* 0x000fe2000786c0ff */
[----:B------:R-:W-:Y:S01]  /*3930*/  FFMA.FTZ R207, R207, R183, R180 ;  /* 0x000000b7cfcf7223 */ /* 0x000fe200000100b4 */
[----:B------:R-:W-:Y:S01]  /*3940*/  @P1 PRMT R88, RZ, 0x5410, R68 ;  /* 0x00005410ff581816 */ /* 0x000fe20000000044 */
[----:B------:R-:W-:Y:S01]  /*3950*/  FADD.FTZ R90, R218, -R90 ;  /* 0x8000005ada5a7221 */ /* 0x000fe20000010000 */
[----:B------:R-:W-:Y:S01]  /*3960*/  LOP3.LUT P4, RZ, R103, 0xff0000, RZ, 0xc0, !PT ;  /* 0x00ff000067ff7812 */ /* 0x000fe2000788c0ff */
[----:B------:R-:W-:Y:S01]  /*3970*/  @P6 FMUL.FTZ R203, R219, R91 ;  /* 0x0000005bdbcb6220 */ /* 0x000fe20000410000 */
[----:B------:R-:W-:Y:S01]  /*3980*/  LOP3.LUT P6, RZ, R103, 0xff, RZ, 0xc0, !PT ;  /* 0x000000ff67ff7812 */ /* 0x000fe200078cc0ff */
[----:B------:R-:W-:Y:S01]  /*3990*/  @P1 FADD.FTZ R89, R89, R88 ;  /* 0x0000005859591221 */ /* 0x000fe20000010000 */
[----:B------:R-:W-:Y:S01]  /*39a0*/  HFMA2.MMA R88, -RZ, RZ, 0, 0 ;  /* 0x00000000ff587435 */ /* 0x000fe200000001ff */
[----:B------:R-:W-:-:S02]  /*39b0*/  FMUL.FTZ R90, R164, R90 ;  /* 0x0000005aa45a7220 */ /* 0x000fc40000410000 */
[----:B------:R-:W-:Y:S01]  /*39c0*/  FMUL.FTZ R91, R89, R163 ;  /* 0x000000a3595b7220 */ /* 0x000fe20000410000 */
[----:B------:R-:W-:Y:S01]  /*39d0*/  @P0 F2FP.BF16.PACK_AB R89, RZ, R89 ;  /* 0x00000059ff59023e */ /* 0x000fe200000010ff */
[----:B------:R-:W-:Y:S01]  /*39e0*/  FFMA.FTZ R218, R213, R183, R180 ;  /* 0x000000b7d5da7223 */ /* 0x000fe200000100b4 */
[----:B------:R-:W-:Y:S01]  /*39f0*/  @P3 PRMT R204, RZ, 0x5410, R56 ;  /* 0x00005410ffcc3816 */ /* 0x000fe20000000038 */
[----:B------:R-:W-:Y:S01]  /*3a00*/  FMUL.FTZ R91, R91, c[0x0][0x1e8] ;  /* 0x00007a005b5b7a20 */ /* 0x000fe20000410000 */
[----:B------:R-:W-:Y:S01]  /*3a10*/  @P0 PRMT R84, R89, 0x7610, R84 ;  /* 0x0000761059540816 */ /* 0x000fe20000000054 */
[----:B------:R-:W-:Y:S01]  /*3a20*/  FADD.FTZ R218, R215, -R218 ;  /* 0x800000dad7da7221 */ /* 0x000fe20000010000 */
[----:B------:R-:W-:Y:S01]  /*3a30*/  MOV R215, RZ ;  /* 0x000000ff00d77202 */ /* 0x000fe20000000f00 */
[----:B------:R-:W-:Y:S01]  /*3a40*/  @P3 FMUL.FTZ R88, R91, R204 ;  /* 0x000000cc5b583220 */ /* 0x000fe20000410000 */
[----:B------:R-:W-:Y:S01]  /*3a50*/  MOV R204, RZ ;  /* 0x000000ff00cc7202 */ /* 0x000fe20000000f00 */
[----:B------:R-:W-:-:S02]  /*3a60*/  FMUL.FTZ R218, R164, R218 ;  /* 0x000000daa4da7220 */ /* 0x000fc40000410000 */
[----:B------:R-:W-:Y:S02]  /*3a70*/  FMUL.FTZ R169, R164, R169 ;  /* 0x000000a9a4a97220 */ /* 0x000fe40000410000 */
[----:B------:R-:W-:Y:S02]  /*3a80*/  FADD.FTZ R207, R210, -R207 ;  /* 0x800000cfd2cf7221 */ /* 0x000fe40000010000 */
[-CC-:B------:R-:W-:Y:S02]  /*3a90*/  FFMA.FTZ R205, R205, R183.reuse, R180.reuse ;  /* 0x000000b7cdcd7223 */ /* 0x180fe400000100b4 */
[----:B------:R-:W-:Y:S02]  /*3aa0*/  FFMA.FTZ R209, R209, R183, R180 ;  /* 0x000000b7d1d17223 */ /* 0x000fe400000100b4 */
[----:B------:R-:W-:Y:S02]  /*3ab0*/  FADD.FTZ R205, R208, -R205 ;  /* 0x800000cdd0cd7221 */ /* 0x000fe40000010000 */
[----:B------:R-:W-:-:S02]  /*3ac0*/  FADD.FTZ R209, R211, -R209 ;  /* 0x800000d1d3d17221 */ /* 0x000fc40000010000 */
[C---:B------:R-:W-:Y:S02]  /*3ad0*/  FMUL.FTZ R205, R164.reuse, R205 ;  /* 0x000000cda4cd7220 */ /* 0x040fe40000410000 */
[----:B------:R-:W-:Y:S01]  /*3ae0*/  FMUL.FTZ R209, R164, R209 ;  /* 0x000000d1a4d17220 */ /* 0x000fe20000410000 */
[----:B--2---:R-:W-:-:S05]  /*3af0*/  @P3 PRMT R216, RZ, 0x5410, R92 ;  /* 0x00005410ffd83816 */ /* 0x004fca000000005c */
[----:B------:R-:W-:Y:S01]  /*3b00*/  @P3 FMUL.FTZ R204, R91, R216 ;  /* 0x000000d85bcc3220 */ /* 0x000fe20000410000 */
[----:B------:R-:W-:Y:S01]  /*3b10*/  @P1 PRMT R91, RZ, 0x7610, R68 ;  /* 0x00007610ff5b1816 */ /* 0x000fe20000000044 */
[----:B------:R-:W-:Y:S01]  /*3b20*/  CS2R R216, SRZ ;  /* 0x0000000000d87805 */ /* 0x000fe2000001ff00 */
[----:B------:R-:W-:-:S03]  /*3b30*/  LOP3.LUT P3, RZ, R102, 0xff00, RZ, 0xc0, !PT ;  /* 0x0000ff0066ff7812 */ /* 0x000fc6000786c0ff */
[----:B------:R-:W-:Y:S02]  /*3b40*/  @P1 FADD.FTZ R90, R90, R91 ;  /* 0x0000005b5a5a1221 */ /* 0x000fe40000010000 */
[----:B------:R-:W-:-:S04]  /*3b50*/  FFMA.FTZ R91, R212, R183, R180 ;  /* 0x000000b7d45b7223 */ /* 0x000fc800000100b4 */
[----:B------:R-:W-:Y:S02]  /*3b60*/  FADD.FTZ R91, R214, -R91 ;  /* 0x8000005bd65b7221 */ /* 0x000fe40000010000 */
[----:B------:R-:W-:Y:S01]  /*3b70*/  FMUL.FTZ R214, R90, R163 ;  /* 0x000000a35ad67220 */ /* 0x000fe20000410000 */
[----:B------:R-:W-:Y:S01]  /*3b80*/  @P0 F2FP.BF16.PACK_AB R90, RZ, R90 ;  /* 0x0000005aff5a023e */ /* 0x000fe200000010ff */
[----:B------:R-:W-:Y:S01]  /*3b90*/  FMUL.FTZ R91, R164, R91 ;  /* 0x0000005ba45b7220 */ /* 0x000fe20000410000 */
[----:B------:R-:W-:Y:S01]  /*3ba0*/  @P3 PRMT R212, RZ, 0x7610, R56 ;  /* 0x00007610ffd43816 */ /* 0x000fe20000000038 */
[----:B------:R-:W-:Y:S01]  /*3bb0*/  FMUL.FTZ R214, R214, c[0x0][0x1e8] ;  /* 0x00007a00d6d67a20 */ /* 0x000fe20000410000 */
[----:B------:R-:W-:Y:S02]  /*3bc0*/  @P3 PRMT R92, RZ, 0x7610, R92 ;  /* 0x00007610ff5c3816 */ /* 0x000fe4000000005c */
[----:B------:R-:W-:Y:S01]  /*3bd0*/  @P0 PRMT R84, R84, 0x5410, R90 ;  /* 0x0000541054540816 */ /* 0x000fe2000000005a */
[----:B------:R-:W-:Y:S01]  /*3be0*/  @P3 FMUL.FTZ R216, R214, R212 ;  /* 0x000000d4d6d83220 */ /* 0x000fe20000410000 */
[----:B------:R-:W-:-:S04]  /*3bf0*/  HFMA2.MMA R212, -RZ, RZ, 0, 0 ;  /* 0x00000000ffd47435 */ /* 0x000fc800000001ff */
[----:B------:R-:W-:Y:S02]  /*3c00*/  F2FP.BF16.PACK_AB R88, R216, R88 ;  /* 0x00000058d858723e */ /* 0x000fe400000010ff */
[----:B------:R-:W-:Y:S01]  /*3c10*/  @P3 FMUL.FTZ R212, R214, R92 ;  /* 0x0000005cd6d43220 */ /* 0x000fe20000410000 */
[----:B------:R-:W-:Y:S02]  /*3c20*/  LOP3.LUT P3, RZ, R102, 0xff0000, RZ, 0xc0, !PT ;  /* 0x00ff000066ff7812 */ /* 0x000fe4000786c0ff */
[----:B------:R-:W-:-:S05]  /*3c30*/  @P1 PRMT R92, RZ, 0x5410, R69 ;  /* 0x00005410ff5c1816 */ /* 0x000fca0000000045 */
[----:B------:R-:W-:-:S04]  /*3c40*/  @P1 FADD.FTZ R91, R91, R92 ;  /* 0x0000005c5b5b1221 */ /* 0x000fc80000010000 */
[----:B------:R-:W-:Y:S02]  /*3c50*/  FMUL.FTZ R92, R91, R163 ;  /* 0x000000a35b5c7220 */ /* 0x000fe40000410000 */
[----:B------:R-:W-:Y:S02]  /*3c60*/  @P3 PRMT R213, RZ, 0x5410, R57 ;  /* 0x00005410ffd53816 */ /* 0x000fe40000000039 */
[----:B------:R-:W-:Y:S01]  /*3c70*/  FMUL.FTZ R92, R92, c[0x0][0x1e8] ;  /* 0x00007a005c5c7a20 */ /* 0x000fe20000410000 */
[----:B------:R-:W-:-:S03]  /*3c80*/  @P3 PRMT R214, RZ, 0x5410, R93 ;  /* 0x00005410ffd63816 */ /* 0x000fc6000000005d */
[----:B------:R-:W-:Y:S01]  /*3c90*/  @P3 FMUL.FTZ R215, R92, R213 ;  /* 0x000000d55cd73220 */ /* 0x000fe20000410000 */
[----:B------:R-:W-:-:S06]  /*3ca0*/  HFMA2.MMA R213, -RZ, RZ, 0, 0 ;  /* 0x00000000ffd57435 */ /* 0x000fcc00000001ff */
[----:B------:R-:W-:Y:S01]  /*3cb0*/  @P3 FMUL.FTZ R213, R92, R214 ;  /* 0x000000d65cd53220 */ /* 0x000fe20000410000 */
[----:B------:R-:W-:Y:S02]  /*3cc0*/  LOP3.LUT P3, RZ, R102, 0xff000000, RZ, 0xc0, !PT ;  /* 0xff00000066ff7812 */ /* 0x000fe4000786c0ff */
[----:B------:R-:W-:Y:S02]  /*3cd0*/  @P1 PRMT R92, RZ, 0x7610, R69 ;  /* 0x00007610ff5c1816 */ /* 0x000fe40000000045 */
[----:B------:R-:W-:-:S03]  /*3ce0*/  MOV R214, RZ ;  /* 0x000000ff00d67202 */ /* 0x000fc60000000f00 */
[----:B------:R-:W-:-:S04]  /*3cf0*/  @P1 FADD.FTZ R218, R218, R92 ;  /* 0x0000005cdada1221 */ /* 0x000fc80000010000 */
[----:B------:R-:W-:Y:S01]  /*3d00*/  FMUL.FTZ R92, R218, R163 ;  /* 0x000000a3da5c7220 */ /* 0x000fe20000410000 */
[----:B------:R-:W-:Y:S02]  /*3d10*/  @P0 F2FP.BF16.PACK_AB R218, RZ, R218 ;  /* 0x000000daffda023e */ /* 0x000fe400000010ff */
[----:B------:R-:W-:Y:S01]  /*3d20*/  @P3 PRMT R93, RZ, 0x7610, R93 ;  /* 0x00007610ff5d3816 */ /* 0x000fe2000000005d */
[----:B------:R-:W-:Y:S01]  /*3d30*/  FMUL.FTZ R92, R92, c[0x0][0x1e8] ;  /* 0x00007a005c5c7a20 */ /* 0x000fe20000410000 */
[----:B------:R-:W-:-:S03]  /*3d40*/  @P3 PRMT R102, RZ, 0x7610, R57 ;  /* 0x00007610ff663816 */ /* 0x000fc60000000039 */
[C---:B------:R-:W-:Y:S01]  /*3d50*/  @P3 FMUL.FTZ R214, R92.reuse, R93 ;  /* 0x0000005d5cd63220 */ /* 0x040fe20000410000 */
[----:B------:R-:W-:Y:S01]  /*3d60*/  IADD3 R93, R165, 0x80, RZ ;  /* 0x00000080a55d7810 */ /* 0x000fe20007ffe0ff */
[----:B------:R-:W-:Y:S01]  /*3d70*/  @P3 FMUL.FTZ R217, R92, R102 ;  /* 0x000000665cd93220 */ /* 0x000fe20000410000 */
[----:B------:R-:W-:Y:S02]  /*3d80*/  LOP3.LUT P3, RZ, R103, 0xff00, RZ, 0xc0, !PT ;  /* 0x0000ff0067ff7812 */ /* 0x000fe4000786c0ff */
[C---:B------:R-:W-:Y:S02]  /*3d90*/  LEA R92, P5, R93.reuse, c[0x0][0x248], 0x4 ;  /* 0x000092005d5c7a11 */ /* 0x040fe400078a20ff */
[----:B------:R-:W-:Y:S01]  /*3da0*/  @P0 F2FP.BF16.PACK_AB R102, RZ, R91 ;  /* 0x0000005bff66023e */ /* 0x000fe200000010ff */
[----:B------:R-:W-:Y:S01]  /*3db0*/  FMUL.FTZ R91, R164, R207 ;  /* 0x000000cfa45b7220 */ /* 0x000fe20000410000 */
[----:B------:R-:W-:Y:S02]  /*3dc0*/  LEA.HI.X R93, R93, c[0x0][0x24c], RZ, 0x4, P5 ;  /* 0x000093005d5d7a11 */ /* 0x000fe400028f24ff */
[----:B------:R-:W-:-:S02]  /*3dd0*/  LOP3.LUT P5, RZ, R103, 0xff000000, RZ, 0xc0, !PT ;  /* 0xff00000067ff7812 */ /* 0x000fc400078ac0ff */
[----:B------:R-:W-:Y:S02]  /*3de0*/  @P1 PRMT R103, RZ, 0x5410, R70 ;  /* 0x00005410ff671816 */ /* 0x000fe40000000046 */
[----:B------:R-:W-:-:S03]  /*3df0*/  @P0 PRMT R85, R102, 0x7610, R85 ;  /* 0x0000761066550816 */ /* 0x000fc60000000055 */
[----:B------:R-:W-:Y:S01]  /*3e00*/  @P1 FADD.FTZ R169, R169, R103 ;  /* 0x00000067a9a91221 */ /* 0x000fe20000010000 */
[----:B------:R-:W-:Y:S02]  /*3e10*/  @P1 PRMT R103, RZ, 0x5410, R71 ;  /* 0x00005410ff671816 */ /* 0x000fe40000000047 */
[----:B------:R-:W-:Y:S01]  /*3e20*/  @P0 PRMT R85, R85, 0x5410, R218 ;  /* 0x0000541055550816 */ /* 0x000fe200000000da */
[----:B------:R-:W-:Y:S01]  /*3e30*/  FMUL.FTZ R207, R169, R163 ;  /* 0x000000a3a9cf7220 */ /* 0x000fe20000410000 */
[----:B------:R-:W-:Y:S01]  /*3e40*/  @P0 F2FP.BF16.PACK_AB R89, RZ, R169 ;  /* 0x000000a9ff59023e */ /* 0x000fe200000010ff */
[----:B------:R-:W-:Y:S01]  /*3e50*/  @P1 FADD.FTZ R91, R91, R103 ;  /* 0x000000675b5b1221 */ /* 0x000fe20000010000 */
[----:B------:R-:W-:Y:S01]  /*3e60*/  @P1 PRMT R103, RZ, 0x7610, R70 ;  /* 0x00007610ff671816 */ /* 0x000fe20000000046 */
[----:B------:R-:W-:Y:S01]  /*3e70*/  FMUL.FTZ R207, R207, c[0x0][0x1e8] ;  /* 0x00007a00cfcf7a20 */ /* 0x000fe20000410000 */
[----:B------:R-:W-:Y:S02]  /*3e80*/  @P0 PRMT R86, R89, 0x7610, R86 ;  /* 0x0000761059560816 */ /* 0x000fe40000000056 */
[----:B------:R-:W-:Y:S01]  /*3e90*/  @P0 F2FP.BF16.PACK_AB R102, RZ, R91 ;  /* 0x0000005bff66023e */ /* 0x000fe200000010ff */
[----:B------:R-:W-:Y:S01]  /*3ea0*/  @P1 FADD.FTZ R205, R205, R103 ;  /* 0x00000067cdcd1221 */ /* 0x000fe20000010000 */
[----:B------:R-:W-:-:S02]  /*3eb0*/  @P1 PRMT R103, RZ, 0x7610, R71 ;  /* 0x00007610ff671816 */ /* 0x000fc40000000047 */
[----:B------:R-:W-:Y:S02]  /*3ec0*/  @P0 PRMT R87, R102, 0x7610, R87 ;  /* 0x0000761066570816 */ /* 0x000fe40000000057 */
[----:B------:R-:W-:Y:S01]  /*3ed0*/  @P0 F2FP.BF16.PACK_AB R89, RZ, R205 ;  /* 0x000000cdff59023e */ /* 0x000fe200000010ff */
[----:B------:R-:W-:Y:S01]  /*3ee0*/  @P1 FADD.FTZ R209, R209, R103 ;  /* 0x00000067d1d11221 */ /* 0x000fe20000010000 */
[----:B------:R-:W-:Y:S01]  /*3ef0*/  @P4 PRMT R169, RZ, 0x5410, R59 ;  /* 0x00005410ffa94816 */ /* 0x000fe2000000003b */
[-C--:B------:R-:W-:Y:S01]  /*3f00*/  FMUL.FTZ R205, R205, R163.reuse ;  /* 0x000000a3cdcd7220 */ /* 0x080fe20000410000 */
[----:B------:R-:W-:Y:S01]  /*3f10*/  @P0 PRMT R86, R86, 0x5410, R89 ;  /* 0x0000541056560816 */ /* 0x000fe20000000059 */
[----:B------:R-:W-:Y:S01]  /*3f20*/  FMUL.FTZ R103, R91, R163 ;  /* 0x000000a35b677220 */ /* 0x000fe20000410000 */
[----:B------:R-:W-:Y:S01]  /*3f30*/  @P0 F2FP.BF16.PACK_AB R90, RZ, R209 ;  /* 0x000000d1ff5a023e */ /* 0x000fe200000010ff */
[----:B------:R-:W-:Y:S01]  /*3f40*/  FMUL.FTZ R205, R205, c[0x0][0x1e8] ;  /* 0x00007a00cdcd7a20 */ /* 0x000fe20000410000 */
[----:B------:R-:W-:Y:S01]  /*3f50*/  @P6 PRMT R89, RZ, 0x5410, R58 ;  /* 0x00005410ff596816 */ /* 0x000fe2000000003a */
[----:B------:R-:W-:Y:S01]  /*3f60*/  FMUL.FTZ R103, R103, c[0x0][0x1e8] ;  /* 0x00007a0067677a20 */ /* 0x000fe20000410000 */
[----:B------:R-:W-:Y:S01]  /*3f70*/  @P0 PRMT R87, R87, 0x5410, R90 ;  /* 0x0000541057570816 */ /* 0x000fe2000000005a */
[----:B------:R-:W-:Y:S01]  /*3f80*/  HFMA2.MMA R90, -RZ, RZ, 0, 0 ;  /* 0x00000000ff5a7435 */ /* 0x000fe200000001ff */
[----:B------:R-:W-:Y:S01]  /*3f90*/  @P3 PRMT R91, RZ, 0x7610, R58 ;  /* 0x00007610ff5b3816 */ /* 0x000fe2000000003a */
[----:B------:R-:W-:-:S04]  /*3fa0*/  FMUL.FTZ R102, R209, R163 ;  /* 0x000000a3d1667220 */ /* 0x000fc80000410000 */
[----:B------:R-:W-:Y:S01]  /*3fb0*/  @P6 FMUL.FTZ R90, R207, R89 ;  /* 0x00000059cf5a6220 */ /* 0x000fe20000410000 */
[----:B------:R-:W-:Y:S01]  /*3fc0*/  MOV R89, RZ ;  /* 0x000000ff00597202 */ /* 0x000fe20000000f00 */
[----:B------:R-:W-:Y:S01]  /*3fd0*/  @P3 FMUL.FTZ R89, R205, R91 ;  /* 0x0000005bcd593220 */ /* 0x000fe20000410000 */
[----:B------:R-:W-:Y:S01]  /*3fe0*/  HFMA2.MMA R91, -RZ, RZ, 0, 0 ;  /* 0x00000000ff5b7435 */ /* 0x000fe200000001ff */
[----:B------:R-:W-:-:S03]  /*3ff0*/  FMUL.FTZ R102, R102, c[0x0][0x1e8] ;  /* 0x00007a0066667a20 */ /* 0x000fc60000410000 */
[----:B------:R-:W-:Y:S02]  /*4000*/  F2FP.BF16.PACK_AB R90, R89, R90 ;  /* 0x0000005a595a723e */ /* 0x000fe400000010ff */
[----:B------:R-:W-:Y:S01]  /*4010*/  @P4 FMUL.FTZ R91, R103, R169 ;  /* 0x000000a9675b4220 */ /* 0x000fe20000410000 */
[----:B------:R-:W-:Y:S02]  /*4020*/  @P5 PRMT R169, RZ, 0x7610, R59 ;  /* 0x00007610ffa95816 */ /* 0x000fe4000000003b */
[----:B------:R-:W-:-:S03]  /*4030*/  F2FP.BF16.PACK_AB R89, R217, R215 ;  /* 0x000000d7d959723e */ /* 0x000fc600000010ff */
[----:B------:R-:W-:Y:S02]  /*4040*/  @P5 FMUL.FTZ R206, R102, R169 ;  /* 0x000000a966ce5220 */ /* 0x000fe40000410000 */
[----:B------:R-:W-:-:S03]  /*4050*/  @P0 IMAD.WIDE.U32 R168, R168, R252, c[0x0][0x258] ;  /* 0x00009600a8a80625 */ /* 0x000fc600078e00fc */
[----:B------:R-:W-:Y:S02]  /*4060*/  F2FP.BF16.PACK_AB R91, R206, R91 ;  /* 0x0000005bce5b723e */ /* 0x000fe400000010ff */
[----:B------:R-:W-:Y:S01]  /*4070*/  IADD3 R206, R165, 0x100, RZ ;  /* 0x00000100a5ce7810 */ /* 0x000fe20007ffe0ff */
[----:B------:R-:W-:Y:S04]  /*4080*/  @P0 STG.E.128 [R168.64], R84 ;  /* 0x00000054a8000986 */ /* 0x000fe8000c101d04 */
[----:B------:R0:W-:Y:S02]  /*4090*/  STG.E.128 [R92.64], R88 ;  /* 0x000000585c007986 */ /* 0x0001e4000c101d04 */
[----:B0-----:R-:W-:-:S06]  /*40a0*/  IMAD.WIDE.U32 R88, R206, R252, c[0x0][0x170] ;  /* 0x00005c00ce587625 */ /* 0x001fcc00078e00fc */
[----:B------:R-:W2:Y:S01]  /*40b0*/  LDG.E.128 R88, [R88.64] ;  /* 0x0000000458587981 */ /* 0x000ea2000c1e1d00 */
[----:B------:R-:W-:Y:S01]  /*40c0*/  HFMA2.MMA R168, -RZ, RZ, 0, 0 ;  /* 0x00000000ffa87435 */ /* 0x000fe200000001ff */
[----:B------:R-:W-:Y:S01]  /*40d0*/  @P6 PRMT R92, RZ, 0x5410, R94 ;  /* 0x00005410ff5c6816 */ /* 0x000fe2000000005e */
[-CC-:B------:R-:W-:Y:S01]  /*40e0*/  FFMA.FTZ R93, R193, R183.reuse, R180.reuse ;  /* 0x000000b7c15d7223 */ /* 0x180fe200000100b4 */
[----:B------:R-:W-:Y:S01]  /*40f0*/  @P1 PRMT R193, RZ, 0x5410, R73 ;  /* 0x00005410ffc11816 */ /* 0x000fe20000000049 */
[-C--:B------:R-:W-:Y:S01]  /*4100*/  FFMA.FTZ R194, R194, R183.reuse, R180 ;  /* 0x000000b7c2c27223 */ /* 0x080fe200000100b4 */
[----:B------:R-:W-:Y:S01]  /*4110*/  @P3 PRMT R94, RZ, 0x7610, R94 ;  /* 0x00007610ff5e3816 */ /* 0x000fe2000000005e */
[----:B------:R-:W-:Y:S01]  /*4120*/  @P6 FMUL.FTZ R168, R207, R92 ;  /* 0x0000005ccfa86220 */ /* 0x000fe20000410000 */
[----:B------:R-:W-:Y:S01]  /*4130*/  MOV R92, R100 ;  /* 0x00000064005c7202 */ /* 0x000fe20000000f00 */
[----:B------:R-:W-:Y:S02]  /*4140*/  FADD.FTZ R93, R195, -R93 ;  /* 0x8000005dc35d7221 */ /* 0x000fe40000010000 */
[----:B------:R-:W-:Y:S01]  /*4150*/  FFMA.FTZ R196, R196, R183, R180 ;  /* 0x000000b7c4c47223 */ /* 0x000fe200000100b4 */
[----:B------:R-:W-:Y:S01]  /*4160*/  LOP3.LUT P6, RZ, R92, 0xff, RZ, 0xc0, !PT ;  /* 0x000000ff5cff7812 */ /* 0x000fe200078cc0ff */
[----:B------:R-:W-:Y:S01]  /*4170*/  FMUL.FTZ R93, R164, R93 ;  /* 0x0000005da45d7220 */ /* 0x000fe20000410000 */
[----:B------:R-:W-:Y:S01]  /*4180*/  @P1 PRMT R92, RZ, 0x5410, R72 ;  /* 0x00005410ff5c1816 */ /* 0x000fe20000000048 */
[----:B------:R-:W-:-:S02]  /*4190*/  FADD.FTZ R194, R197, -R194 ;  /* 0x800000c2c5c27221 */ /* 0x000fc40000010000 */
[----:B------:R-:W-:Y:S02]  /*41a0*/  FFMA.FTZ R198, R198, R183, R180 ;  /* 0x000000b7c6c67223 */ /* 0x000fe400000100b4 */
[----:B------:R-:W-:Y:S01]  /*41b0*/  @P1 FADD.FTZ R93, R93, R92 ;  /* 0x0000005c5d5d1221 */ /* 0x000fe20000010000 */
[----:B------:R-:W-:Y:S01]  /*41c0*/  @P1 PRMT R92, RZ, 0x7610, R72 ;  /* 0x00007610ff5c1816 */ /* 0x000fe20000000048 */
[----:B------:R-:W-:Y:S02]  /*41d0*/  FADD.FTZ R196, R199, -R196 ;  /* 0x800000c4c7c47221 */ /* 0x000fe40000010000 */
[----:B------:R-:W-:Y:S02]  /*41e0*/  FMUL.FTZ R199, R164, R194 ;  /* 0x000000c2a4c77220 */ /* 0x000fe40000410000 */
[----:B------:R-:W-:Y:S01]  /*41f0*/  FADD.FTZ R198, R200, -R198 ;  /* 0x800000c6c8c67221 */ /* 0x000fe20000010000 */
[----:B------:R-:W-:Y:S01]  /*4200*/  CS2R R194, SRZ ;  /* 0x0000000000c27805 */ /* 0x000fe2000001ff00 */
[----:B------:R-:W-:-:S02]  /*4210*/  FMUL.FTZ R169, R93, R163 ;  /* 0x000000a35da97220 */ /* 0x000fc40000410000 */
[----:B------:R-:W-:Y:S02]  /*4220*/  FMUL.FTZ R200, R164, R196 ;  /* 0x000000c4a4c87220 */ /* 0x000fe40000410000 */
[----:B------:R-:W-:Y:S01]  /*4230*/  @P1 FADD.FTZ R199, R199, R92 ;  /* 0x0000005cc7c71221 */ /* 0x000fe20000010000 */
[----:B------:R-:W-:Y:S01]  /*4240*/  HFMA2.MMA R92, -RZ, RZ, 0, 0 ;  /* 0x00000000ff5c7435 */ /* 0x000fe200000001ff */
[----:B------:R-:W-:Y:S01]  /*4250*/  FMUL.FTZ R196, R169, c[0x0][0x1e8] ;  /* 0x00007a00a9c47a20 */ /* 0x000fe20000410000 */
[----:B------:R-:W-:Y:S01]  /*4260*/  @P6 PRMT R169, RZ, 0x5410, R52 ;  /* 0x00005410ffa96816 */ /* 0x000fe20000000034 */
[----:B------:R-:W-:Y:S01]  /*4270*/  @P1 FADD.FTZ R200, R200, R193 ;  /* 0x000000c1c8c81221 */ /* 0x000fe20000010000 */
[----:B------:R-:W-:Y:S01]  /*4280*/  MOV R193, RZ ;  /* 0x000000ff00c17202 */ /* 0x000fe20000000f00 */
[----:B------:R-:W-:Y:S01]  /*4290*/  @P3 FMUL.FTZ R193, R205, R94 ;  /* 0x0000005ecdc13220 */ /* 0x000fe20000410000 */
[----:B------:R-:W-:Y:S01]  /*42a0*/  LOP3.LUT P3, RZ, R100, 0xff00, RZ, 0xc0, !PT ;  /* 0x0000ff0064ff7812 */ /* 0x000fe2000786c0ff */
[----:B------:R-:W-:Y:S01]  /*42b0*/  @P6 FMUL.FTZ R92, R196, R169 ;  /* 0x000000a9c45c6220 */ /* 0x000fe20000410000 */
[--C-:B------:R-:W-:Y:S01]  /*42c0*/  @P4 PRMT R94, RZ, 0x5410, R95.reuse ;  /* 0x00005410ff5e4816 */ /* 0x100fe2000000005f */
[----:B------:R-:W-:Y:S01]  /*42d0*/  HFMA2.MMA R169, -RZ, RZ, 0, 0 ;  /* 0x00000000ffa97435 */ /* 0x000fe200000001ff */
[----:B------:R-:W-:Y:S01]  /*42e0*/  @P5 PRMT R95, RZ, 0x7610, R95 ;  /* 0x00007610ff5f5816 */ /* 0x000fe2000000005f */
[-CC-:B------:R-:W-:Y:S01]  /*42f0*/  FFMA.FTZ R185, R185, R183.reuse, R180.reuse ;  /* 0x000000b7b9b97223 */ /* 0x180fe200000100b4 */
[----:B------:R-:W-:Y:S01]  /*4300*/  HFMA2.MMA R205, -RZ, RZ, 0, 0 ;  /* 0x00000000ffcd7435 */ /* 0x000fe200000001ff */
[----:B------:R-:W-:-:S02]  /*4310*/  FFMA.FTZ R187, R187, R183, R180 ;  /* 0x000000b7bbbb7223 */ /* 0x000fc400000100b4 */
[----:B------:R-:W-:Y:S02]  /*4320*/  @P5 FMUL.FTZ R195, R102, R95 ;  /* 0x0000005f66c35220 */ /* 0x000fe40000410000 */
[----:B------:R-:W-:Y:S01]  /*4330*/  @P4 FMUL.FTZ R169, R103, R94 ;  /* 0x0000005e67a94220 */ /* 0x000fe20000410000 */
[----:B------:R-:W-:Y:S01]  /*4340*/  LOP3.LUT P4, RZ, R100, 0xff0000, RZ, 0xc0, !PT ;  /* 0x00ff000064ff7812 */ /* 0x000fe2000788c0ff */
[----:B------:R-:W-:Y:S01]  /*4350*/  FMUL.FTZ R94, R199, R163 ;  /* 0x000000a3c75e7220 */ /* 0x000fe20000410000 */
[----:B------:R-:W-:Y:S01]  /*4360*/  CS2R R102, SRZ ;  /* 0x0000000000667805 */ /* 0x000fe2000001ff00 */
[----:B------:R-:W-:Y:S01]  /*4370*/  FADD.FTZ R185, R186, -R185 ;  /* 0x800000b9bab97221 */ /* 0x000fe20000010000 */
[----:B------:R-:W-:Y:S01]  /*4380*/  @P0 F2FP.BF16.PACK_AB R199, RZ, R199 ;  /* 0x000000c7ffc7023e */ /* 0x000fe200000010ff */
[----:B------:R-:W-:Y:S02]  /*4390*/  FMUL.FTZ R94, R94, c[0x0][0x1e8] ;  /* 0x00007a005e5e7a20 */ /* 0x000fe40000410000 */
[----:B------:R-:W-:-:S02]  /*43a0*/  FFMA.FTZ R191, R191, R183, R180 ;  /* 0x000000b7bfbf7223 */ /* 0x000fc400000100b4 */
[----:B------:R-:W-:Y:S02]  /*43b0*/  FADD.FTZ R187, R188, -R187 ;  /* 0x800000bbbcbb7221 */ /* 0x000fe40000010000 */
[----:B------:R-:W-:Y:S02]  /*43c0*/  FFMA.FTZ R189, R189, R183, R180 ;  /* 0x000000b7bdbd7223 */ /* 0x000fe400000100b4 */
[----:B------:R-:W-:Y:S02]  /*43d0*/  FADD.FTZ R192, R192, -R191 ;  /* 0x800000bfc0c07221 */ /* 0x000fe40000010000 */
[----:B------:R-:W-:Y:S02]  /*43e0*/  FMUL.FTZ R191, R164, R187 ;  /* 0x000000bba4bf7220 */ /* 0x000fe40000410000 */
[----:B------:R-:W-:-:S04]  /*43f0*/  FADD.FTZ R189, R190, -R189 ;  /* 0x800000bdbebd7221 */ /* 0x000fc80000010000 */
[C---:B------:R-:W-:Y:S02]  /*4400*/  FMUL.FTZ R207, R164.reuse, R189 ;  /* 0x000000bda4cf7220 */ /* 0x040fe40000410000 */
[----:B------:R-:W-:Y:S01]  /*4410*/  FMUL.FTZ R189, R164, R192 ;  /* 0x000000c0a4bd7220 */ /* 0x000fe20000410000 */
[----:B------:R-:W-:Y:S02]  /*4420*/  MOV R192, RZ ;  /* 0x000000ff00c07202 */ /* 0x000fe40000000f00 */
[--C-:B--2---:R-:W-:Y:S02]  /*4430*/  @P6 PRMT R95, RZ, 0x5410, R88.reuse ;  /* 0x00005410ff5f6816 */ /* 0x104fe40000000058 */
[----:B------:R-:W-:-:S03]  /*4440*/  @P3 PRMT R88, RZ, 0x7610, R88 ;  /* 0x00007610ff583816 */ /* 0x000fc60000000058 */
[----:B------:R-:W-:Y:S01]  /*4450*/  @P6 FMUL.FTZ R194, R196, R95 ;  /* 0x0000005fc4c26220 */ /* 0x000fe20000410000 */
[----:B------:R-:W-:Y:S01]  /*4460*/  @P3 PRMT R95, RZ, 0x7610, R52 ;  /* 0x00007610ff5f3816 */ /* 0x000fe20000000034 */
[----:B------:R-:W-:Y:S01]  /*4470*/  CS2R R196, SRZ ;  /* 0x0000000000c47805 */ /* 0x000fe2000001ff00 */
[----:B------:R-:W-:Y:S01]  /*4480*/  LOP3.LUT P6, RZ, R101, 0xff, RZ, 0xc0, !PT ;  /* 0x000000ff65ff7812 */ /* 0x000fe200078cc0ff */
[C---:B------:R-:W-:Y:S02]  /*4490*/  @P3 FMUL.FTZ R196, R94.reuse, R88 ;  /* 0x000000585ec43220 */ /* 0x040fe40000410000 */
[----:B------:R-:W-:Y:S01]  /*44a0*/  @P3 FMUL.FTZ R102, R94, R95 ;  /* 0x0000005f5e663220 */ /* 0x000fe20000410000 */
[----:B------:R-:W-:Y:S01]  /*44b0*/  @P1 PRMT R95, RZ, 0x7610, R73 ;  /* 0x00007610ff5f1816 */ /* 0x000fe20000000049 */
[----:B------:R-:W-:Y:S01]  /*44c0*/  FMUL.FTZ R94, R164, R198 ;  /* 0x000000c6a45e7220 */ /* 0x000fe20000410000 */
[----:B------:R-:W-:Y:S01]  /*44d0*/  LOP3.LUT P3, RZ, R100, 0xff000000, RZ, 0xc0, !PT ;  /* 0xff00000064ff7812 */ /* 0x000fe2000786c0ff */
[----:B------:R-:W-:Y:S01]  /*44e0*/  FMUL.FTZ R88, R200, R163 ;  /* 0x000000a3c8587220 */ /* 0x000fe20000410000 */
[----:B------:R-:W-:Y:S01]  /*44f0*/  HFMA2.MMA R198, -RZ, RZ, 0, 0 ;  /* 0x00000000ffc67435 */ /* 0x000fe200000001ff */
[----:B------:R-:W-:Y:S01]  /*4500*/  @P1 FADD.FTZ R94, R94, R95 ;  /* 0x0000005f5e5e1221 */ /* 0x000fe20000010000 */
[----:B------:R-:W-:Y:S01]  /*4510*/  @P4 PRMT R95, RZ, 0x5410, R53 ;  /* 0x00005410ff5f4816 */ /* 0x000fe20000000035 */
[----:B------:R-:W-:Y:S01]  /*4520*/  FMUL.FTZ R88, R88, c[0x0][0x1e8] ;  /* 0x00007a0058587a20 */ /* 0x000fe20000410000 */
[----:B------:R-:W-:-:S02]  /*4530*/  MOV R100, RZ ;  /* 0x000000ff00647202 */ /* 0x000fc40000000f00 */
[----:B------:R-:W-:Y:S01]  /*4540*/  @P0 F2FP.BF16.PACK_AB R190, RZ, R94 ;  /* 0x0000005effbe023e */ /* 0x000fe200000010ff */
[C---:B------:R-:W-:Y:S01]  /*4550*/  @P4 FMUL.FTZ R103, R88.reuse, R95 ;  /* 0x0000005f58674220 */ /* 0x040fe20000410000 */
[--C-:B------:R-:W-:Y:S02]  /*4560*/  @P4 PRMT R95, RZ, 0x5410, R89.reuse ;  /* 0x00005410ff5f4816 */ /* 0x100fe40000000059 */
[----:B------:R-:W-:Y:S02]  /*4570*/  @P0 F2FP.BF16.PACK_AB R200, RZ, R200 ;  /* 0x000000c8ffc8023e */ /* 0x000fe400000010ff */
[----:B------:R-:W-:Y:S01]  /*4580*/  @P3 PRMT R89, RZ, 0x7610, R89 ;  /* 0x00007610ff593816 */ /* 0x000fe20000000059 */
[----:B------:R-:W-:Y:S01]  /*4590*/  @P4 FMUL.FTZ R197, R88, R95 ;  /* 0x0000005f58c54220 */ /* 0x000fe20000410000 */
[----:B------:R-:W-:Y:S01]  /*45a0*/  @P3 PRMT R95, RZ, 0x7610, R53 ;  /* 0x00007610ff5f3816 */ /* 0x000fe20000000035 */
[----:B------:R-:W-:Y:S01]  /*45b0*/  FMUL.FTZ R88, R94, R163 ;  /* 0x000000a35e587220 */ /* 0x000fe20000410000 */
[----:B------:R-:W-:-:S02]  /*45c0*/  LOP3.LUT P4, RZ, R101, 0xff0000, RZ, 0xc0, !PT ;  /* 0x00ff000065ff7812 */ /* 0x000fc4000788c0ff */
[----:B------:R-:W-:Y:S01]  /*45d0*/  @P0 PRMT R85, R200, 0x7610, R85 ;  /* 0x00007610c8550816 */ /* 0x000fe20000000055 */
[----:B------:R-:W-:Y:S01]  /*45e0*/  FMUL.FTZ R88, R88, c[0x0][0x1e8] ;  /* 0x00007a0058587a20 */ /* 0x000fe20000410000 */
[----:B------:R-:W-:Y:S02]  /*45f0*/  F2FP.BF16.PACK_AB R92, R102, R92 ;  /* 0x0000005c665c723e */ /* 0x000fe400000010ff */
[----:B------:R-:W-:Y:S01]  /*4600*/  @P0 PRMT R85, R85, 0x5410, R190 ;  /* 0x0000541055550816 */ /* 0x000fe200000000be */
[C---:B------:R-:W-:Y:S01]  /*4610*/  @P3 FMUL.FTZ R100, R88.reuse, R95 ;  /* 0x0000005f58643220 */ /* 0x040fe20000410000 */
[----:B------:R-:W-:Y:S01]  /*4620*/  @P1 PRMT R95, RZ, 0x5410, R74 ;  /* 0x00005410ff5f1816 */ /* 0x000fe2000000004a */
[----:B------:R-:W-:Y:S01]  /*4630*/  @P3 FMUL.FTZ R198, R88, R89 ;  /* 0x0000005958c63220 */ /* 0x000fe20000410000 */
[----:B------:R-:W-:Y:S02]  /*4640*/  LEA R88, P5, R206, c[0x0][0x248], 0x4 ;  /* 0x00009200ce587a11 */ /* 0x000fe400078a20ff */
[----:B------:R-:W-:-:S02]  /*4650*/  LOP3.LUT P3, RZ, R101, 0xff00, RZ, 0xc0, !PT ;  /* 0x0000ff0065ff7812 */ /* 0x000fc4000786c0ff */
[----:B------:R-:W-:Y:S01]  /*4660*/  LEA.HI.X R89, R206, c[0x0][0x24c], RZ, 0x4, P5 ;  /* 0x00009300ce597a11 */ /* 0x000fe200028f24ff */
[----:B------:R-:W-:Y:S01]  /*4670*/  FMUL.FTZ R206, R164, R185 ;  /* 0x000000b9a4ce7220 */ /* 0x000fe20000410000 */
[----:B------:R-:W-:Y:S02]  /*4680*/  LOP3.LUT P5, RZ, R101, 0xff000000, RZ, 0xc0, !PT ;  /* 0xff00000065ff7812 */ /* 0x000fe400078ac0ff */
[----:B------:R-:W-:Y:S01]  /*4690*/  @P4 PRMT R94, RZ, 0x5410, R55 ;  /* 0x00005410ff5e4816 */ /* 0x000fe20000000037 */
[----:B------:R-:W-:Y:S01]  /*46a0*/  @P1 FADD.FTZ R206, R206, R95 ;  /* 0x0000005fcece1221 */ /* 0x000fe20000010000 */
[----:B------:R-:W-:Y:S02]  /*46b0*/  @P1 PRMT R95, RZ, 0x7610, R74 ;  /* 0x00007610ff5f1816 */ /* 0x000fe4000000004a */
[----:B------:R-:W-:Y:S01]  /*46c0*/  @P0 F2FP.BF16.PACK_AB R101, RZ, R93 ;  /* 0x0000005dff65023e */ /* 0x000fe200000010ff */
[-C--:B------:R-:W-:Y:S01]  /*46d0*/  FMUL.FTZ R186, R206, R163.reuse ;  /* 0x000000a3ceba7220 */ /* 0x080fe20000410000 */
[----:B------:R-:W-:Y:S01]  /*46e0*/  HFMA2.MMA R93, -RZ, RZ, 0, 0 ;  /* 0x00000000ff5d7435 */ /* 0x000fe200000001ff */
[----:B------:R-:W-:Y:S01]  /*46f0*/  @P1 FADD.FTZ R191, R191, R95 ;  /* 0x0000005fbfbf1221 */ /* 0x000fe20000010000 */
[----:B------:R-:W-:Y:S01]  /*4700*/  @P1 PRMT R95, RZ, 0x5410, R75 ;  /* 0x00005410ff5f1816 */ /* 0x000fe2000000004b */
[----:B------:R-:W-:Y:S01]  /*4710*/  FMUL.FTZ R186, R186, c[0x0][0x1e8] ;  /* 0x00007a00baba7a20 */ /* 0x000fe20000410000 */
[----:B------:R-:W-:Y:S01]  /*4720*/  @P0 F2FP.BF16.PACK_AB R206, RZ, R206 ;  /* 0x000000ceffce023e */ /* 0x000fe200000010ff */
[----:B------:R-:W-:Y:S01]  /*4730*/  FMUL.FTZ R185, R191, R163 ;  /* 0x000000a3bfb97220 */ /* 0x000fe20000410000 */
[----:B------:R-:W-:Y:S01]  /*4740*/  @P0 F2FP.BF16.PACK_AB R191, RZ, R191 ;  /* 0x000000bfffbf023e */ /* 0x000fe200000010ff */
[----:B------:R-:W-:Y:S01]  /*4750*/  @P1 FADD.FTZ R207, R207, R95 ;  /* 0x0000005fcfcf1221 */ /* 0x000fe20000010000 */
[----:B------:R-:W-:Y:S01]  /*4760*/  @P1 PRMT R95, RZ, 0x7610, R75 ;  /* 0x00007610ff5f1816 */ /* 0x000fe2000000004b */
[----:B------:R-:W-:Y:S01]  /*4770*/  FMUL.FTZ R185, R185, c[0x0][0x1e8] ;  /* 0x00007a00b9b97a20 */ /* 0x000fe20000410000 */
[----:B------:R-:W-:Y:S01]  /*4780*/  @P0 PRMT R84, R101, 0x7610, R84 ;  /* 0x0000761065540816 */ /* 0x000fe20000000054 */
        /* <DEDUP_REMOVED lines=8> */
[----:B------:R-:W-:Y:S01]  /*4810*/  @P6 FMUL.FTZ R192, R186, R95 ;  /* 0x0000005fbac06220 */ /* 0x000fe20000410000 */
[----:B------:R-:W-:Y:S01]  /*4820*/  @P3 PRMT R95, RZ, 0x7610, R54 ;  /* 0x00007610ff5f3816 */ /* 0x000fe20000000036 */
[----:B------:R-:W-:Y:S01]  /*4830*/  FMUL.FTZ R188, R188, c[0x0][0x1e8] ;  /* 0x00007a00bcbc7a20 */ /* 0x000fe20000410000 */
[----:B------:R-:W-:-:S02]  /*4840*/  @P0 PRMT R87, R207, 0x7610, R87 ;  /* 0x00007610cf570816 */ /* 0x000fc40000000057 */
[----:B------:R-:W-:Y:S01]  /*4850*/  @P0 PRMT R84, R84, 0x5410, R199 ;  /* 0x0000541054540816 */ /* 0x000fe200000000c7 */
[----:B------:R-:W-:Y:S01]  /*4860*/  @P3 FMUL.FTZ R205, R185, R95 ;  /* 0x0000005fb9cd3220 */ /* 0x000fe20000410000 */
[----:B------:R-:W-:Y:S01]  /*4870*/  MOV R95, RZ ;  /* 0x000000ff005f7202 */ /* 0x000fe20000000f00 */
[----:B------:R-:W-:Y:S01]  /*4880*/  @P4 FMUL.FTZ R95, R187, R94 ;  /* 0x0000005ebb5f4220 */ /* 0x000fe20000410000 */
[----:B------:R-:W-:Y:S02]  /*4890*/  @P5 PRMT R94, RZ, 0x7610, R55 ;  /* 0x00007610ff5e5816 */ /* 0x000fe40000000037 */
[----:B------:R-:W-:Y:S02]  /*48a0*/  @P0 PRMT R86, R86, 0x5410, R191 ;  /* 0x0000541056560816 */ /* 0x000fe400000000bf */
[----:B------:R-:W-:Y:S01]  /*48b0*/  @P0 PRMT R87, R87, 0x5410, R189 ;  /* 0x0000541057570816 */ /* 0x000fe200000000bd */
[----:B------:R-:W-:Y:S01]  /*48c0*/  @P5 FMUL.FTZ R93, R188, R94 ;  /* 0x0000005ebc5d5220 */ /* 0x000fe20000410000 */
[----:B------:R-:W-:-:S02]  /*48d0*/  F2FP.BF16.PACK_AB R94, R205, R192 ;  /* 0x000000c0cd5e723e */ /* 0x000fc400000010ff */
[----:B------:R-:W-:Y:S02]  /*48e0*/  IADD3 R192, R165, 0x180, RZ ;  /* 0x00000180a5c07810 */ /* 0x000fe40007ffe0ff */
[----:B------:R-:W-:Y:S02]  /*48f0*/  F2FP.BF16.PACK_AB R95, R93, R95 ;  /* 0x0000005f5d5f723e */ /* 0x000fe400000010ff */
[----:B------:R-:W-:Y:S01]  /*4900*/  F2FP.BF16.PACK_AB R93, R100, R103 ;  /* 0x00000067645d723e */ /* 0x000fe200000010ff */
[----:B------:R-:W-:-:S04]  /*4910*/  @P0 IMAD.WIDE.U32 R100, R167, R252, c[0x0][0x258] ;  /* 0x00009600a7640625 */ /* 0x000fc800078e00fc */
[----:B------:R-:W-:Y:S01]  /*4920*/  IMAD.WIDE.U32 R102, R192, R252, c[0x0][0x170] ;  /* 0x00005c00c0667625 */ /* 0x000fe200078e00fc */
[----:B------:R-:W-:Y:S04]  /*4930*/  @P0 STG.E.128 [R100.64], R84 ;  /* 0x0000005464000986 */ /* 0x000fe8000c101d04 */
[----:B------:R0:W-:Y:S04]  /*4940*/  STG.E.128 [R88.64], R92 ;  /* 0x0000005c58007986 */ /* 0x0001e8000c101d04 */
[----:B0-----:R0:W2:Y:S01]  /*4950*/  LDG.E.128 R92, [R102.64] ;  /* 0x00000004665c7981 */ /* 0x0010a2000c1e1d00 */
[-C--:B------:R-:W-:Y:S01]  /*4960*/  FFMA.FTZ R172, R172, R183.reuse, R180 ;  /* 0x000000b7acac7223 */ /* 0x080fe200000100b4 */
[----:B------:R-:W-:Y:S01]  /*4970*/  @P6 PRMT R89, RZ, 0x5410, R90 ;  /* 0x00005410ff596816 */ /* 0x000fe2000000005a */
[----:B------:R-:W-:Y:S01]  /*4980*/  FFMA.FTZ R174, R174, R183, R180 ;  /* 0x000000b7aeae7223 */ /* 0x000fe200000100b4 */
[----:B------:R-:W-:Y:S01]  /*4990*/  MOV R88, R98 ;  /* 0x0000006200587202 */ /* 0x000fe20000000f00 */
[----:B------:R-:W-:Y:S01]  /*49a0*/  FADD.FTZ R172, R173, -R172 ;  /* 0x800000acadac7221 */ /* 0x000fe20000010000 */
[----:B------:R-:W-:Y:S01]  /*49b0*/  MOV R100, RZ ;  /* 0x000000ff00647202 */ /* 0x000fe20000000f00 */
[----:B------:R-:W-:Y:S01]  /*49c0*/  @P6 FMUL.FTZ R100, R186, R89 ;  /* 0x00000059ba646220 */ /* 0x000fe20000410000 */
[----:B------:R-:W-:Y:S01]  /*49d0*/  LOP3.LUT P6, RZ, R88, 0xff, RZ, 0xc0, !PT ;  /* 0x000000ff58ff7812 */ /* 0x000fe200078cc0ff */
[----:B------:R-:W-:Y:S01]  /*49e0*/  FMUL.FTZ R88, R164, R172 ;  /* 0x000000aca4587220 */ /* 0x000fe20000410000 */
[----:B------:R-:W-:Y:S01]  /*49f0*/  @P1 PRMT R101, RZ, 0x5410, R76 ;  /* 0x00005410ff651816 */ /* 0x000fe2000000004c */
[-C--:B------:R-:W-:Y:S01]  /*4a00*/  FFMA.FTZ R176, R176, R183.reuse, R180 ;  /* 0x000000b7b0b07223 */ /* 0x080fe200000100b4 */
[----:B0-----:R-:W-:Y:S01]  /*4a10*/  @P1 PRMT R102, RZ, 0x7610, R77 ;  /* 0x00007610ff661816 */ /* 0x001fe2000000004d */
[----:B------:R-:W-:Y:S01]  /*4a20*/  FADD.FTZ R174, R175, -R174 ;  /* 0x800000aeafae7221 */ /* 0x000fe20000010000 */
[----:B------:R-:W-:Y:S01]  /*4a30*/  @P3 PRMT R90, RZ, 0x7610, R90 ;  /* 0x00007610ff5a3816 */ /* 0x000fe2000000005a */
[----:B------:R-:W-:Y:S01]  /*4a40*/  @P1 FADD.FTZ R88, R88, R101 ;  /* 0x0000006558581221 */ /* 0x000fe20000010000 */
[----:B------:R-:W-:Y:S01]  /*4a50*/  @P1 PRMT R101, RZ, 0x7610, R76 ;  /* 0x00007610ff651816 */ /* 0x000fe2000000004c */
[----:B------:R-:W-:Y:S01]  /*4a60*/  FADD.FTZ R89, R177, -R176 ;  /* 0x800000b0b1597221 */ /* 0x000fe20000010000 */
[--C-:B------:R-:W-:Y:S01]  /*4a70*/  @P4 PRMT R173, RZ, 0x5410, R91.reuse ;  /* 0x00005410ffad4816 */ /* 0x100fe2000000005b */
[----:B------:R-:W-:Y:S01]  /*4a80*/  FMUL.FTZ R176, R164, R174 ;  /* 0x000000aea4b07220 */ /* 0x000fe20000410000 */
[----:B------:R-:W-:Y:S01]  /*4a90*/  @P5 PRMT R91, RZ, 0x7610, R91 ;  /* 0x00007610ff5b5816 */ /* 0x000fe2000000005b */
[----:B------:R-:W-:Y:S01]  /*4aa0*/  FFMA.FTZ R178, R178, R183, R180 ;  /* 0x000000b7b2b27223 */ /* 0x000fe200000100b4 */
[----:B------:R-:W-:Y:S01]  /*4ab0*/  MOV R172, RZ ;  /* 0x000000ff00ac7202 */ /* 0x000fe20000000f00 */
[----:B------:R-:W-:Y:S01]  /*4ac0*/  @P1 FADD.FTZ R176, R176, R101 ;  /* 0x00000065b0b01221 */ /* 0x000fe20000010000 */
[----:B------:R-:W-:Y:S01]  /*4ad0*/  @P1 PRMT R101, RZ, 0x5410, R77 ;  /* 0x00005410ff651816 */ /* 0x000fe2000000004d */
[C---:B------:R-:W-:Y:S01]  /*4ae0*/  FMUL.FTZ R89, R164.reuse, R89 ;  /* 0x00000059a4597220 */ /* 0x040fe20000410000 */
[----:B------:R-:W-:Y:S01]  /*4af0*/  HFMA2.MMA R177, -RZ, RZ, 0, 0 ;  /* 0x00000000ffb17435 */ /* 0x000fe200000001ff */
[----:B------:R-:W-:Y:S01]  /*4b00*/  FADD.FTZ R178, R179, -R178 ;  /* 0x800000b2b3b27221 */ /* 0x000fe20000010000 */
[----:B------:R-:W-:Y:S01]  /*4b10*/  IADD3 R165, R165, 0x200, RZ ;  /* 0x00000200a5a57810 */ /* 0x000fe20007ffe0ff */
[----:B------:R-:W-:Y:S01]  /*4b20*/  @P1 FADD.FTZ R89, R89, R101 ;  /* 0x0000006559591221 */ /* 0x000fe20000010000 */
[----:B------:R-:W-:Y:S01]  /*4b30*/  HFMA2.MMA R101, -RZ, RZ, 0, 0 ;  /* 0x00000000ff657435 */ /* 0x000fe200000001ff */
[----:B------:R-:W-:-:S02]  /*4b40*/  FMUL.FTZ R167, R164, R178 ;  /* 0x000000b2a4a77220 */ /* 0x000fc40000410000 */
[----:B------:R-:W-:Y:S01]  /*4b50*/  @P4 FMUL.FTZ R172, R187, R173 ;  /* 0x000000adbbac4220 */ /* 0x000fe20000410000 */
[----:B------:R-:W-:Y:S01]  /*4b60*/  LOP3.LUT P4, RZ, R98, 0xff0000, RZ, 0xc0, !PT ;  /* 0x00ff000062ff7812 */ /* 0x000fe2000788c0ff */
[----:B------:R-:W-:Y:S01]  /*4b70*/  @P1 FADD.FTZ R167, R167, R102 ;  /* 0x00000066a7a71221 */ /* 0x000fe20000010000 */
[----:B------:R-:W-:Y:S01]  /*4b80*/  CS2R R178, SRZ ;  /* 0x0000000000b27805 */ /* 0x000fe2000001ff00 */
[----:B------:R-:W-:Y:S01]  /*4b90*/  @P3 FMUL.FTZ R101, R185, R90 ;  /* 0x0000005ab9653220 */ /* 0x000fe20000410000 */
[----:B------:R-:W-:Y:S01]  /*4ba0*/  CS2R R102, SRZ ;  /* 0x0000000000667805 */ /* 0x000fe2000001ff00 */
[----:B------:R-:W-:Y:S01]  /*4bb0*/  FMUL.FTZ R90, R88, R163 ;  /* 0x000000a3585a7220 */ /* 0x000fe20000410000 */
[----:B------:R-:W-:Y:S01]  /*4bc0*/  LOP3.LUT P3, RZ, R98, 0xff00, RZ, 0xc0, !PT ;  /* 0x0000ff0062ff7812 */ /* 0x000fe2000786c0ff */
[----:B------:R-:W-:Y:S01]  /*4bd0*/  @P5 FMUL.FTZ R103, R188, R91 ;  /* 0x0000005bbc675220 */ /* 0x000fe20000410000 */
[----:B------:R-:W-:Y:S01]  /*4be0*/  LOP3.LUT P5, RZ, R98, 0xff000000, RZ, 0xc0, !PT ;  /* 0xff00000062ff7812 */ /* 0x000fe200078ac0ff */
[----:B------:R-:W-:Y:S01]  /*4bf0*/  FMUL.FTZ R90, R90, c[0x0][0x1e8] ;  /* 0x00007a005a5a7a20 */ /* 0x000fe20000410000 */
[----:B------:R-:W-:Y:S01]  /*4c00*/  MOV R98, RZ ;  /* 0x000000ff00627202 */ /* 0x000fe20000000f00 */
[----:B------:R-:W-:Y:S01]  /*4c10*/  FMUL.FTZ R185, R176, R163 ;  /* 0x000000a3b0b97220 */ /* 0x000fe20000410000 */
[----:B------:R-:W-:Y:S01]  /*4c20*/  HFMA2.MMA R187, -RZ, RZ, 0, 0 ;  /* 0x00000000ffbb7435 */ /* 0x000fe200000001ff */
[----:B------:R-:W-:Y:S01]  /*4c30*/  @P4 PRMT R173, RZ, 0x5410, R49 ;  /* 0x00005410ffad4816 */ /* 0x000fe20000000031 */
[----:B------:R-:W-:Y:S01]  /*4c40*/  FFMA.FTZ R122, R122, R183, R180 ;  /* 0x000000b77a7a7223 */ /* 0x000fe200000100b4 */
[----:B------:R-:W-:Y:S01]  /*4c50*/  @P0 F2FP.BF16.PACK_AB R176, RZ, R176 ;  /* 0x000000b0ffb0023e */ /* 0x000fe200000010ff */
[----:B------:R-:W-:-:S02]  /*4c60*/  FMUL.FTZ R185, R185, c[0x0][0x1e8] ;  /* 0x00007a00b9b97a20 */ /* 0x000fc40000410000 */
[----:B------:R-:W-:Y:S02]  /*4c70*/  FADD.FTZ R122, R123, -R122 ;  /* 0x8000007a7b7a7221 */ /* 0x000fe40000010000 */
[-CC-:B------:R-:W-:Y:S01]  /*4c80*/  FFMA.FTZ R124, R124, R183.reuse, R180.reuse ;  /* 0x000000b77c7c7223 */ /* 0x180fe200000100b4 */
[----:B------:R-:W-:Y:S01]  /*4c90*/  @P5 PRMT R174, RZ, 0x7610, R49 ;  /* 0x00007610ffae5816 */ /* 0x000fe20000000031 */
[----:B------:R-:W-:Y:S02]  /*4ca0*/  FFMA.FTZ R126, R126, R183, R180 ;  /* 0x000000b77e7e7223 */ /* 0x000fe400000100b4 */
[----:B------:R-:W-:Y:S02]  /*4cb0*/  FADD.FTZ R124, R125, -R124 ;  /* 0x8000007c7d7c7221 */ /* 0x000fe40000010000 */
[----:B------:R-:W-:Y:S01]  /*4cc0*/  FADD.FTZ R126, R127, -R126 ;  /* 0x8000007e7f7e7221 */ /* 0x000fe20000010000 */
[----:B------:R-:W-:Y:S01]  /*4cd0*/  @P0 F2FP.BF16.PACK_AB R127, RZ, R167 ;  /* 0x000000a7ff7f023e */ /* 0x000fe200000010ff */
[----:B------:R-:W-:-:S02]  /*4ce0*/  FMUL.FTZ R188, R164, R124 ;  /* 0x0000007ca4bc7220 */ /* 0x000fc40000410000 */
[----:B------:R-:W-:Y:S02]  /*4cf0*/  FMUL.FTZ R186, R164, R126 ;  /* 0x0000007ea4ba7220 */ /* 0x000fe40000410000 */
[-CC-:B------:R-:W-:Y:S02]  /*4d00*/  FFMA.FTZ R104, R104, R183.reuse, R180.reuse ;  /* 0x000000b768687223 */ /* 0x180fe400000100b4 */
[-C--:B------:R-:W-:Y:S02]  /*4d10*/  FFMA.FTZ R108, R108, R183.reuse, R180 ;  /* 0x000000b76c6c7223 */ /* 0x080fe400000100b4 */
[----:B------:R-:W-:Y:S02]  /*4d20*/  FADD.FTZ R104, R105, -R104 ;  /* 0x8000006869687221 */ /* 0x000fe40000010000 */
[----:B------:R-:W-:Y:S02]  /*4d30*/  FADD.FTZ R108, R109, -R108 ;  /* 0x8000006c6d6c7221 */ /* 0x000fe40000010000 */
[----:B------:R-:W-:-:S02]  /*4d40*/  FFMA.FTZ R110, R110, R183, R180 ;  /* 0x000000b76e6e7223 */ /* 0x000fc400000100b4 */
[-C--:B------:R-:W-:Y:S02]  /*4d50*/  FFMA.FTZ R112, R112, R183.reuse, R180 ;  /* 0x000000b770707223 */ /* 0x080fe400000100b4 */
[----:B------:R-:W-:Y:S02]  /*4d60*/  FADD.FTZ R110, R111, -R110 ;  /* 0x8000006e6f6e7221 */ /* 0x000fe40000010000 */
[----:B------:R-:W-:Y:S02]  /*4d70*/  FADD.FTZ R113, R113, -R112 ;  /* 0x8000007071717221 */ /* 0x000fe40000010000 */
[----:B------:R-:W-:Y:S02]  /*4d80*/  FMUL.FTZ R112, R164, R110 ;  /* 0x0000006ea4707220 */ /* 0x000fe40000410000 */
[--C-:B------:R-:W-:Y:S02]  /*4d90*/  FFMA.FTZ R114, R114, R183, R180.reuse ;  /* 0x000000b772727223 */ /* 0x100fe400000100b4 */
[----:B------:R-:W-:Y:S01]  /*4da0*/  FMUL.FTZ R110, R164, R113 ;  /* 0x00000071a46e7220 */ /* 0x000fe20000410000 */
[----:B------:R-:W-:Y:S01]  /*4db0*/  HFMA2.MMA R113, -RZ, RZ, 0, 0 ;  /* 0x00000000ff717435 */ /* 0x000fe200000001ff */
[----:B------:R-:W-:-:S02]  /*4dc0*/  FFMA.FTZ R118, R118, R183, R180 ;  /* 0x000000b776767223 */ /* 0x000fc400000100b4 */
[----:B------:R-:W-:Y:S02]  /*4dd0*/  FADD.FTZ R114, R115, -R114 ;  /* 0x8000007273727221 */ /* 0x000fe40000010000 */
[-C--:B------:R-:W-:Y:S02]  /*4de0*/  FFMA.FTZ R116, R116, R183.reuse, R180 ;  /* 0x000000b774747223 */ /* 0x080fe400000100b4 */
[----:B------:R-:W-:Y:S02]  /*4df0*/  FADD.FTZ R118, R119, -R118 ;  /* 0x8000007677767221 */ /* 0x000fe40000010000 */
[----:B------:R-:W-:Y:S02]  /*4e00*/  FFMA.FTZ R120, R120, R183, R180 ;  /* 0x000000b778787223 */ /* 0x000fe400000100b4 */
[----:B------:R-:W-:Y:S02]  /*4e10*/  FADD.FTZ R116, R117, -R116 ;  /* 0x8000007475747221 */ /* 0x000fe40000010000 */
[----:B------:R-:W-:-:S02]  /*4e20*/  FMUL.FTZ R105, R164, R118 ;  /* 0x00000076a4697220 */ /* 0x000fc40000410000 */
[----:B------:R-:W-:Y:S02]  /*4e30*/  FADD.FTZ R120, R121, -R120 ;  /* 0x8000007879787221 */ /* 0x000fe40000010000 */
[----:B------:R-:W-:Y:S01]  /*4e40*/  FMUL.FTZ R111, R164, R116 ;  /* 0x00000074a46f7220 */ /* 0x000fe20000410000 */
[--C-:B--2---:R-:W-:Y:S02]  /*4e50*/  @P6 PRMT R91, RZ, 0x5410, R92.reuse ;  /* 0x00005410ff5b6816 */ /* 0x104fe4000000005c */
[----:B------:R-:W-:-:S03]  /*4e60*/  @P3 PRMT R92, RZ, 0x7610, R92 ;  /* 0x00007610ff5c3816 */ /* 0x000fc6000000005c */
[----:B------:R-:W-:Y:S01]  /*4e70*/  @P6 FMUL.FTZ R102, R90, R91 ;  /* 0x0000005b5a666220 */ /* 0x000fe20000410000 */
[----:B------:R-:W-:-:S05]  /*4e80*/  @P6 PRMT R91, RZ, 0x5410, R48 ;  /* 0x00005410ff5b6816 */ /* 0x000fca0000000030 */
[----:B------:R-:W-:Y:S01]  /*4e90*/  @P6 FMUL.FTZ R177, R90, R91 ;  /* 0x0000005b5ab16220 */ /* 0x000fe20000410000 */
[----:B------:R-:W-:Y:S01]  /*4ea0*/  @P3 PRMT R90, RZ, 0x7610, R48 ;  /* 0x00007610ff5a3816 */ /* 0x000fe20000000030 */
[----:B------:R-:W-:Y:S01]  /*4eb0*/  FMUL.FTZ R91, R89, R163 ;  /* 0x000000a3595b7220 */ /* 0x000fe20000410000 */
[----:B------:R-:W-:-:S03]  /*4ec0*/  LOP3.LUT P6, RZ, R99, 0xff, RZ, 0xc0, !PT ;  /* 0x000000ff63ff7812 */ /* 0x000fc600078cc0ff */
[----:B------:R-:W-:Y:S02]  /*4ed0*/  FMUL.FTZ R91, R91, c[0x0][0x1e8] ;  /* 0x00007a005b5b7a20 */ /* 0x000fe40000410000 */
[----:B------:R-:W-:Y:S02]  /*4ee0*/  @P3 FMUL.FTZ R98, R185, R90 ;  /* 0x0000005ab9623220 */ /* 0x000fe40000410000 */
[----:B------:R-:W-:Y:S01]  /*4ef0*/  @P4 FMUL.FTZ R178, R91, R173 ;  /* 0x000000ad5bb24220 */ /* 0x000fe20000410000 */
[----:B------:R-:W-:Y:S01]  /*4f00*/  HFMA2.MMA R173, -RZ, RZ, 0, 0 ;  /* 0x00000000ffad7435 */ /* 0x000fe200000001ff */
[----:B------:R-:W-:-:S04]  /*4f10*/  FMUL.FTZ R90, R167, R163 ;  /* 0x000000a3a75a7220 */ /* 0x000fc80000410000 */
[----:B------:R-:W-:Y:S02]  /*4f20*/  FMUL.FTZ R90, R90, c[0x0][0x1e8] ;  /* 0x00007a005a5a7a20 */ /* 0x000fe40000410000 */
[----:B------:R-:W-:Y:S01]  /*4f30*/  @P3 FMUL.FTZ R173, R185, R92 ;  /* 0x0000005cb9ad3220 */ /* 0x000fe20000410000 */
[--C-:B------:R-:W-:Y:S01]  /*4f40*/  @P4 PRMT R92, RZ, 0x5410, R93.reuse ;  /* 0x00005410ff5c4816 */ /* 0x100fe2000000005d */
[C---:B------:R-:W-:Y:S01]  /*4f50*/  @P5 FMUL.FTZ R179, R90.reuse, R174 ;  /* 0x000000ae5ab35220 */ /* 0x040fe20000410000 */
[----:B------:R-:W-:Y:S01]  /*4f60*/  @P5 PRMT R93, RZ, 0x7610, R93 ;  /* 0x00007610ff5d5816 */ /* 0x000fe2000000005d */
[----:B------:R-:W-:Y:S01]  /*4f70*/  CS2R R174, SRZ ;  /* 0x0000000000ae7805 */ /* 0x000fe2000001ff00 */
[----:B------:R-:W-:Y:S01]  /*4f80*/  HFMA2.MMA R185, -RZ, RZ, 0, 0 ;  /* 0x00000000ffb97435 */ /* 0x000fe200000001ff */
[----:B------:R-:W-:Y:S01]  /*4f90*/  @P4 FMUL.FTZ R174, R91, R92 ;  /* 0x0000005c5bae4220 */ /* 0x000fe20000410000 */
[----:B------:R-:W-:Y:S01]  /*4fa0*/  @P1 PRMT R91, RZ, 0x5410, R78 ;  /* 0x00005410ff5b1816 */ /* 0x000fe2000000004e */
[----:B------:R-:W-:Y:S01]  /*4fb0*/  @P5 FMUL.FTZ R175, R90, R93 ;  /* 0x0000005d5aaf5220 */ /* 0x000fe20000410000 */
[C---:B------:R-:W-:Y:S01]  /*4fc0*/  LOP3.LUT P5, RZ, R99.reuse, 0xff00, RZ, 0xc0, !PT ;  /* 0x0000ff0063ff7812 */ /* 0x040fe200078ac0ff */
[----:B------:R-:W-:Y:S01]  /*4fd0*/  FFMA.FTZ R90, R170, R183, R180 ;  /* 0x000000b7aa5a7223 */ /* 0x000fe200000100b4 */
[----:B------:R-:W-:Y:S01]  /*4fe0*/  LOP3.LUT P4, RZ, R99, 0xff0000, RZ, 0xc0, !PT ;  /* 0x00ff000063ff7812 */ /* 0x000fe2000788c0ff */
[----:B------:R-:W-:Y:S01]  /*4ff0*/  FMUL.FTZ R170, R164, R122 ;  /* 0x0000007aa4aa7220 */ /* 0x000fe20000410000 */
[----:B------:R-:W-:Y:S01]  /*5000*/  LEA R92, P3, R192, c[0x0][0x248], 0x4 ;  /* 0x00009200c05c7a11 */ /* 0x000fe200078620ff */
[----:B------:R-:W-:Y:S01]  /*5010*/  FADD.FTZ R90, R171, -R90 ;  /* 0x8000005aab5a7221 */ /* 0x000fe20000010000 */
[----:B------:R-:W-:Y:S01]  /*5020*/  @P0 F2FP.BF16.PACK_AB R171, RZ, R89 ;  /* 0x00000059ffab023e */ /* 0x000fe200000010ff */
[----:B------:R-:W-:Y:S01]  /*5030*/  @P1 FADD.FTZ R170, R170, R91 ;  /* 0x0000005baaaa1221 */ /* 0x000fe20000010000 */
[----:B------:R-:W-:Y:S01]  /*5040*/  @P1 PRMT R91, RZ, 0x7610, R78 ;  /* 0x00007610ff5b1816 */ /* 0x000fe2000000004e */
[----:B------:R-:W-:Y:S01]  /*5050*/  FMUL.FTZ R126, R164, R90 ;  /* 0x0000005aa47e7220 */ /* 0x000fe20000410000 */
[----:B------:R-:W-:Y:S01]  /*5060*/  @P1 PRMT R90, RZ, 0x7610, R79 ;  /* 0x00007610ff5a1816 */ /* 0x000fe2000000004f */
[-C--:B------:R-:W-:Y:S01]  /*5070*/  FMUL.FTZ R123, R170, R163.reuse ;  /* 0x000000a3aa7b7220 */ /* 0x080fe20000410000 */
[----:B------:R-:W-:Y:S01]  /*5080*/  LEA.HI.X R93, R192, c[0x0][0x24c], RZ, 0x4, P3 ;  /* 0x00009300c05d7a11 */ /* 0x000fe200018f24ff */
[----:B------:R-:W-:Y:S01]  /*5090*/  @P1 FADD.FTZ R188, R188, R91 ;  /* 0x0000005bbcbc1221 */ /* 0x000fe20000010000 */
[----:B------:R-:W-:Y:S01]  /*50a0*/  @P1 PRMT R91, RZ, 0x5410, R79 ;  /* 0x00005410ff5b1816 */ /* 0x000fe2000000004f */
[----:B------:R-:W-:Y:S01]  /*50b0*/  FMUL.FTZ R123, R123, c[0x0][0x1e8] ;  /* 0x00007a007b7b7a20 */ /* 0x000fe20000410000 */
[----:B------:R-:W-:Y:S01]  /*50c0*/  LOP3.LUT P3, RZ, R99, 0xff000000, RZ, 0xc0, !PT ;  /* 0xff00000063ff7812 */ /* 0x000fe2000786c0ff */
[----:B------:R-:W-:Y:S01]  /*50d0*/  @P1 FADD.FTZ R126, R126, R90 ;  /* 0x0000005a7e7e1221 */ /* 0x000fe20000010000 */
[----:B------:R-:W-:Y:S01]  /*50e0*/  MOV R90, RZ ;  /* 0x000000ff005a7202 */ /* 0x000fe20000000f00 */
[----:B------:R-:W-:Y:S01]  /*50f0*/  @P1 FADD.FTZ R186, R186, R91 ;  /* 0x0000005bbaba1221 */ /* 0x000fe20000010000 */
[--C-:B------:R-:W-:Y:S01]  /*5100*/  @P6 PRMT R91, RZ, 0x5410, R50.reuse ;  /* 0x00005410ff5b6816 */ /* 0x100fe20000000032 */
[-C--:B------:R-:W-:Y:S01]  /*5110*/  FMUL.FTZ R124, R188, R163.reuse ;  /* 0x000000a3bc7c7220 */ /* 0x080fe20000410000 */
[--C-:B------:R-:W-:Y:S01]  /*5120*/  @P4 PRMT R99, RZ, 0x5410, R51.reuse ;  /* 0x00005410ff634816 */ /* 0x100fe20000000033 */
[----:B------:R-:W-:Y:S01]  /*5130*/  FMUL.FTZ R122, R186, R163 ;  /* 0x000000a3ba7a7220 */ /* 0x000fe20000410000 */
[----:B------:R-:W-:Y:S01]  /*5140*/  @P0 F2FP.BF16.PACK_AB R167, RZ, R170 ;  /* 0x000000aaffa7023e */ /* 0x000fe200000010ff */
[----:B------:R-:W-:Y:S01]  /*5150*/  @P6 FMUL.FTZ R90, R123, R91 ;  /* 0x0000005b7b5a6220 */ /* 0x000fe20000410000 */
[----:B------:R-:W-:Y:S01]  /*5160*/  @P5 PRMT R91, RZ, 0x7610, R50 ;  /* 0x00007610ff5b5816 */ /* 0x000fe20000000032 */
[----:B------:R-:W-:Y:S01]  /*5170*/  FMUL.FTZ R124, R124, c[0x0][0x1e8] ;  /* 0x00007a007c7c7a20 */ /* 0x000fe20000410000 */
[----:B------:R-:W-:Y:S01]  /*5180*/  @P0 F2FP.BF16.PACK_AB R186, RZ, R186 ;  /* 0x000000baffba023e */ /* 0x000fe200000010ff */
[----:B------:R-:W-:Y:S01]  /*5190*/  FMUL.FTZ R122, R122, c[0x0][0x1e8] ;  /* 0x00007a007a7a7a20 */ /* 0x000fe20000410000 */
[----:B------:R-:W-:Y:S01]  /*51a0*/  @P0 F2FP.BF16.PACK_AB R170, RZ, R188 ;  /* 0x000000bcffaa023e */ /* 0x000fe200000010ff */
[----:B------:R-:W-:Y:S01]  /*51b0*/  @P5 FMUL.FTZ R185, R124, R91 ;  /* 0x0000005b7cb95220 */ /* 0x000fe20000410000 */
[----:B------:R-:W-:Y:S01]  /*51c0*/  MOV R91, RZ ;  /* 0x000000ff005b7202 */ /* 0x000fe20000000f00 */
        /* <DEDUP_REMOVED lines=8> */
[----:B------:R-:W-:Y:S01]  /*5250*/  @P0 F2FP.BF16.PACK_AB R99, RZ, R88 ;  /* 0x00000058ff63023e */ /* 0x000fe200000010ff */
[----:B------:R-:W-:Y:S01]  /*5260*/  @P0 IMAD.WIDE.U32 R166, R166, R252, c[0x0][0x258] ;  /* 0x00009600a6a60625 */ /* 0x000fe200078e00fc */
[----:B------:R-:W-:Y:S02]  /*5270*/  @P0 PRMT R87, R186, 0x7610, R87 ;  /* 0x00007610ba570816 */ /* 0x000fe40000000057 */
[----:B------:R-:W-:Y:S02]  /*5280*/  @P0 PRMT R84, R99, 0x7610, R84 ;  /* 0x0000761063540816 */ /* 0x000fe40000000054 */
[----:B------:R-:W-:Y:S02]  /*5290*/  @P0 PRMT R85, R85, 0x5410, R127 ;  /* 0x0000541055550816 */ /* 0x000fe4000000007f */
[----:B------:R-:W-:-:S02]  /*52a0*/  @P0 PRMT R84, R84, 0x5410, R176 ;  /* 0x0000541054540816 */ /* 0x000fc400000000b0 */
[----:B------:R-:W-:Y:S02]  /*52b0*/  @P0 PRMT R86, R86, 0x5410, R170 ;  /* 0x0000541056560816 */ /* 0x000fe400000000aa */
[----:B------:R-:W-:Y:S02]  /*52c0*/  @P0 PRMT R87, R87, 0x5410, R126 ;  /* 0x0000541057570816 */ /* 0x000fe4000000007e */
[----:B------:R-:W-:Y:S02]  /*52d0*/  F2FP.BF16.PACK_AB R91, R187, R91 ;  /* 0x0000005bbb5b723e */ /* 0x000fe400000010ff */
[----:B------:R-:W-:Y:S01]  /*52e0*/  F2FP.BF16.PACK_AB R90, R185, R90 ;  /* 0x0000005ab95a723e */ /* 0x000fe200000010ff */
[----:B------:R-:W-:Y:S01]  /*52f0*/  @P0 STG.E.128 [R166.64], R84 ;  /* 0x00000054a6000986 */ /* 0x000fe2000c101d04 */
[----:B------:R-:W-:Y:S02]  /*5300*/  F2FP.BF16.PACK_AB R89, R179, R178 ;  /* 0x000000b2b359723e */ /* 0x000fe400000010ff */
[----:B------:R-:W-:Y:S01]  /*5310*/  F2FP.BF16.PACK_AB R88, R98, R177 ;  /* 0x000000b16258723e */ /* 0x000fe200000010ff */
[----:B------:R-:W-:Y:S01]  /*5320*/  IMAD.WIDE.U32 R98, R165, R252, c[0x0][0x170] ;  /* 0x00005c00a5627625 */ /* 0x000fe200078e00fc */
[----:B------:R-:W-:Y:S01]  /*5330*/  MOV R126, RZ ;  /* 0x000000ff007e7202 */ /* 0x000fe20000000f00 */
[----:B------:R-:W2:Y:S04]  /*5340*/  LDL.LU R187, [R1] ;  /* 0x0000000001bb7983 */ /* 0x000ea80000300800 */
[----:B------:R0:W-:Y:S04]  /*5350*/  STG.E.128 [R92.64], R88 ;  /* 0x000000585c007986 */ /* 0x0001e8000c101d04 */
[----:B------:R-:W3:Y:S04]  /*5360*/  LDL.LU R186, [R1+0x8] ;  /* 0x0000080001ba7983 */ /* 0x000ee80000300800 */
[----:B------:R-:W4:Y:S04]  /*5370*/  LDL.LU R185, [R1+0x4] ;  /* 0x0000040001b97983 */ /* 0x000f280000300800 */
[----:B------:R-:W2:Y:S04]  /*5380*/  LDL.LU R183, [R1+0x10] ;  /* 0x0000100001b77983 */ /* 0x000ea80000300800 */
[----:B------:R-:W2:Y:S01]  /*5390*/  LDL.LU R180, [R1+0xc] ;  /* 0x00000c0001b47983 */ /* 0x000ea20000300800 */
[----:B0-----:R-:W-:-:S02]  /*53a0*/  @P6 PRMT R93, RZ, 0x5410, R94 ;  /* 0x00005410ff5d6816 */ /* 0x001fc4000000005e */
[----:B------:R-:W-:Y:S01]  /*53b0*/  MOV R92, R96 ;  /* 0x00000060005c7202 */ /* 0x000fe20000000f00 */
[----:B------:R0:W2:Y:S01]  /*53c0*/  LDG.E.128 R88, [R98.64] ;  /* 0x0000000462587981 */ /* 0x0000a2000c1e1d00 */
[----:B------:R-:W-:Y:S01]  /*53d0*/  @P5 PRMT R94, RZ, 0x7610, R94 ;  /* 0x00007610ff5e5816 */ /* 0x000fe2000000005e */
[----:B------:R-:W-:Y:S01]  /*53e0*/  @P6 FMUL.FTZ R126, R123, R93 ;  /* 0x0000005d7b7e6220 */ /* 0x000fe20000410000 */
[----:B------:R-:W-:Y:S01]  /*53f0*/  LOP3.LUT P6, RZ, R92, 0xff, RZ, 0xc0, !PT ;  /* 0x000000ff5cff7812 */ /* 0x000fe200078cc0ff */
[C---:B------:R-:W-:Y:S01]  /*5400*/  FMUL.FTZ R92, R164.reuse, R104 ;  /* 0x00000068a45c7220 */ /* 0x040fe20000410000 */
[----:B------:R-:W3:Y:S01]  /*5410*/  LDL.LU R179, [R1+0x18] ;  /* 0x0000180001b37983 */ /* 0x000ee20000300800 */
[C---:B------:R-:W-:Y:S02]  /*5420*/  FMUL.FTZ R93, R164.reuse, R108 ;  /* 0x0000006ca45d7220 */ /* 0x040fe40000410000 */
[----:B------:R-:W-:Y:S01]  /*5430*/  FMUL.FTZ R104, R164, R114 ;  /* 0x00000072a4687220 */ /* 0x000fe20000410000 */
[----:B------:R-:W-:Y:S01]  /*5440*/  CS2R R108, SRZ ;  /* 0x00000000006c7805 */ /* 0x000fe2000001ff00 */
[----:B0-----:R-:W-:Y:S01]  /*5450*/  @P1 PRMT R98, RZ, 0x5410, R80 ;  /* 0x00005410ff621816 */ /* 0x001fe20000000050 */
[----:B------:R-:W-:Y:S01]  /*5460*/  @P5 FMUL.FTZ R113, R124, R94 ;  /* 0x0000005e7c715220 */ /* 0x000fe20000410000 */
[----:B------:R-:W-:Y:S01]  /*5470*/  LOP3.LUT P5, RZ, R96, 0xff00, RZ, 0xc0, !PT ;  /* 0x0000ff0060ff7812 */ /* 0x000fe200078ac0ff */
[----:B------:R-:W-:Y:S01]  /*5480*/  FMUL.FTZ R164, R164, R120 ;  /* 0x00000078a4a47220 */ /* 0x000fe20000410000 */
[--C-:B------:R-:W-:Y:S01]  /*5490*/  @P1 PRMT R94, RZ, 0x5410, R83.reuse ;  /* 0x00005410ff5e1816 */ /* 0x100fe20000000053 */
[----:B------:R-:W-:Y:S01]  /*54a0*/  @P1 FADD.FTZ R92, R92, R98 ;  /* 0x000000625c5c1221 */ /* 0x000fe20000010000 */
[----:B------:R-:W-:Y:S01]  /*54b0*/  @P1 PRMT R98, RZ, 0x7610, R80 ;  /* 0x00007610ff621816 */ /* 0x000fe20000000050 */
[----:B------:R-:W3:Y:S01]  /*54c0*/  LDL.LU R178, [R1+0x14] ;  /* 0x0000140001b27983 */ /* 0x000ee20000300800 */
[----:B------:R-:W-:Y:S01]  /*54d0*/  MOV R114, RZ ;  /* 0x000000ff00727202 */ /* 0x000fe20000000f00 */
[----:B------:R-:W-:Y:S01]  /*54e0*/  @P1 FADD.FTZ R105, R105, R94 ;  /* 0x0000005e69691221 */ /* 0x000fe20000010000 */
[----:B------:R-:W-:Y:S01]  /*54f0*/  @P1 PRMT R94, RZ, 0x7610, R83 ;  /* 0x00007610ff5e1816 */ /* 0x000fe20000000053 */
[----:B------:R-:W-:Y:S01]  /*5500*/  @P1 FADD.FTZ R93, R93, R98 ;  /* 0x000000625d5d1221 */ /* 0x000fe20000010000 */
[--C-:B------:R-:W-:Y:S01]  /*5510*/  @P1 PRMT R98, RZ, 0x5410, R81.reuse ;  /* 0x00005410ff621816 */ /* 0x100fe20000000051 */
[----:B------:R-:W-:Y:S01]  /*5520*/  FMUL.FTZ R99, R92, R163 ;  /* 0x000000a35c637220 */ /* 0x000fe20000410000 */
[----:B------:R-:W3:Y:S01]  /*5530*/  LDL.LU R177, [R1+0x20] ;  /* 0x0000200001b17983 */ /* 0x000ee20000300800 */
[----:B------:R-:W-:Y:S01]  /*5540*/  @P1 FADD.FTZ R164, R164, R94 ;  /* 0x0000005ea4a41221 */ /* 0x000fe20000010000 */
[----:B------:R-:W-:Y:S01]  /*5550*/  @P6 PRMT R94, RZ, 0x5410, R44 ;  /* 0x00005410ff5e6816 */ /* 0x000fe2000000002c */
[----:B------:R-:W-:Y:S01]  /*5560*/  @P1 FADD.FTZ R112, R112, R98 ;  /* 0x0000006270701221 */ /* 0x000fe20000010000 */
[----:B------:R-:W-:Y:S01]  /*5570*/  @P1 PRMT R98, RZ, 0x7610, R81 ;  /* 0x00007610ff621816 */ /* 0x000fe20000000051 */
[----:B------:R-:W-:Y:S01]  /*5580*/  FMUL.FTZ R99, R99, c[0x0][0x1e8] ;  /* 0x00007a0063637a20 */ /* 0x000fe20000410000 */
[----:B------:R-:W-:Y:S01]  /*5590*/  @P5 PRMT R115, RZ, 0x7610, R44 ;  /* 0x00007610ff735816 */ /* 0x000fe2000000002c */
[----:B------:R-:W3:Y:S01]  /*55a0*/  LDL.LU R176, [R1+0x1c] ;  /* 0x00001c0001b07983 */ /* 0x000ee20000300800 */
[----:B------:R-:W-:Y:S01]  /*55b0*/  @P0 F2FP.BF16.PACK_AB R119, RZ, R105 ;  /* 0x00000069ff77023e */ /* 0x000fe200000010ff */
[----:B------:R-:W-:Y:S01]  /*55c0*/  @P1 FADD.FTZ R110, R110, R98 ;  /* 0x000000626e6e1221 */ /* 0x000fe20000010000 */
[----:B------:R-:W-:Y:S01]  /*55d0*/  @P1 PRMT R98, RZ, 0x5410, R82 ;  /* 0x00005410ff621816 */ /* 0x000fe20000000052 */
[----:B------:R-:W-:Y:S01]  /*55e0*/  @P6 FMUL.FTZ R109, R99, R94 ;  /* 0x0000005e636d6220 */ /* 0x000fe20000410000 */
[----:B------:R-:W-:Y:S01]  /*55f0*/  HFMA2.MMA R94, -RZ, RZ, 0, 0 ;  /* 0x00000000ff5e7435 */ /* 0x000fe200000001ff */
[----:B------:R-:W3:Y:S01]  /*5600*/  LDL.LU R171, [R1+0x28] ;  /* 0x0000280001ab7983 */ /* 0x000ee20000300800 */
[----:B------:R-:W-:Y:S01]  /*5610*/  @P0 PRMT R87, R119, 0x7610, R87 ;  /* 0x0000761077570816 */ /* 0x000fe20000000057 */
[----:B------:R-:W-:Y:S01]  /*5620*/  @P1 FADD.FTZ R104, R104, R98 ;  /* 0x0000006268681221 */ /* 0x000fe20000010000 */
[----:B------:R-:W-:Y:S01]  /*5630*/  @P1 PRMT R98, RZ, 0x7610, R82 ;  /* 0x00007610ff621816 */ /* 0x000fe20000000052 */
[----:B------:R-:W3:Y:S01]  /*5640*/  LDL.LU R170, [R1+0x24] ;  /* 0x0000240001aa7983 */ /* 0x000ee20000300800 */
[----:B------:R-:W-:-:S02]  /*5650*/  @P0 F2FP.BF16.PACK_AB R92, RZ, R92 ;  /* 0x0000005cff5c023e */ /* 0x000fc400000010ff */
[----:B------:R-:W-:Y:S01]  /*5660*/  @P0 F2FP.BF16.PACK_AB R116, RZ, R112 ;  /* 0x00000070ff74023e */ /* 0x000fe200000010ff */
[----:B------:R-:W-:Y:S01]  /*5670*/  @P1 FADD.FTZ R111, R111, R98 ;  /* 0x000000626f6f1221 */ /* 0x000fe20000010000 */
[----:B------:R-:W4:Y:S01]  /*5680*/  LDL.LU R167, [R1+0x30] ;  /* 0x0000300001a77983 */ /* 0x000f220000300800 */
[----:B------:R-:W-:Y:S01]  /*5690*/  FMUL.FTZ R98, R93, R163 ;  /* 0x000000a35d627220 */ /* 0x000fe20000410000 */
[----:B------:R-:W-:Y:S02]  /*56a0*/  @P0 F2FP.BF16.PACK_AB R118, RZ, R104 ;  /* 0x00000068ff76023e */ /* 0x000fe400000010ff */
[----:B------:R-:W4:Y:S01]  /*56b0*/  LDL.LU R166, [R1+0x2c] ;  /* 0x00002c0001a67983 */ /* 0x000f220000300800 */
[----:B------:R-:W-:Y:S01]  /*56c0*/  FMUL.FTZ R98, R98, c[0x0][0x1e8] ;  /* 0x00007a0062627a20 */ /* 0x000fe20000410000 */
[----:B------:R-:W-:Y:S02]  /*56d0*/  @P0 F2FP.BF16.PACK_AB R93, RZ, R93 ;  /* 0x0000005dff5d023e */ /* 0x000fe400000010ff */
[----:B------:R-:W4:Y:S01]  /*56e0*/  LDL.LU R127, [R1+0x38] ;  /* 0x00003800017f7983 */ /* 0x000f220000300800 */
[----:B------:R-:W-:Y:S01]  /*56f0*/  @P5 FMUL.FTZ R108, R98, R115 ;  /* 0x00000073626c5220 */ /* 0x000fe20000410000 */
[----:B------:R-:W-:-:S02]  /*5700*/  @P4 PRMT R115, RZ, 0x5410, R95 ;  /* 0x00005410ff734816 */ /* 0x000fc4000000005f */
[----:B------:R-:W-:Y:S02]  /*5710*/  @P3 PRMT R95, RZ, 0x7610, R95 ;  /* 0x00007610ff5f3816 */ /* 0x000fe4000000005f */
[----:B------:R-:W-:Y:S01]  /*5720*/  @P0 PRMT R84, R92, 0x7610, R84 ;  /* 0x000076105c540816 */ /* 0x000fe20000000054 */
[----:B------:R-:W-:Y:S01]  /*5730*/  @P4 FMUL.FTZ R114, R122, R115 ;  /* 0x000000737a724220 */ /* 0x000fe20000410000 */
[----:B------:R-:W-:Y:S01]  /*5740*/  @P0 F2FP.BF16.PACK_AB R117, RZ, R110 ;  /* 0x0000006eff75023e */ /* 0x000fe200000010ff */
[----:B------:R-:W-:Y:S01]  /*5750*/  @P3 FMUL.FTZ R94, R125, R95 ;  /* 0x0000005f7d5e3220 */ /* 0x000fe20000410000 */
[----:B------:R-:W-:Y:S01]  /*5760*/  @P0 F2FP.BF16.PACK_AB R115, RZ, R111 ;  /* 0x0000006fff73023e */ /* 0x000fe200000010ff */
[----:B------:R-:W4:Y:S01]  /*5770*/  LDL.LU R125, [R1+0x34] ;  /* 0x00003400017d7983 */ /* 0x000f220000300800 */
[----:B------:R-:W-:Y:S02]  /*5780*/  @P0 F2FP.BF16.PACK_AB R95, RZ, R164 ;  /* 0x000000a4ff5f023e */ /* 0x000fe400000010ff */
[----:B------:R-:W-:Y:S01]  /*5790*/  @P0 PRMT R85, R116, 0x7610, R85 ;  /* 0x0000761074550816 */ /* 0x000fe20000000055 */
[----:B------:R-:W4:Y:S01]  /*57a0*/  LDL.LU R124, [R1+0x40] ;  /* 0x00004000017c7983 */ /* 0x000f220000300800 */
[----:B------:R-:W-:-:S02]  /*57b0*/  @P0 PRMT R86, R118, 0x7610, R86 ;  /* 0x0000761076560816 */ /* 0x000fc40000000056 */
[----:B------:R-:W-:Y:S01]  /*57c0*/  @P0 PRMT R84, R84, 0x5410, R93 ;  /* 0x0000541054540816 */ /* 0x000fe2000000005d */
[----:B------:R-:W4:Y:S01]  /*57d0*/  LDL.LU R123, [R1+0x3c] ;  /* 0x00003c00017b7983 */ /* 0x000f220000300800 */
[----:B------:R-:W-:Y:S01]  /*57e0*/  @P0 PRMT R85, R85, 0x5410, R117 ;  /* 0x0000541055550816 */ /* 0x000fe20000000075 */
[----:B------:R-:W-:Y:S02]  /*57f0*/  @P0 IMAD.WIDE.U32 R92, R162, R252, c[0x0][0x258] ;  /* 0x00009600a25c0625 */ /* 0x000fe400078e00fc */
[----:B------:R-:W4:Y:S04]  /*5800*/  LDL.LU R122, [R1+0x48] ;  /* 0x00004800017a7983 */ /* 0x000f280000300800 */
[----:B------:R-:W4:Y:S04]  /*5810*/  LDL.LU R121, [R1+0x44] ;  /* 0x0000440001797983 */ /* 0x000f280000300800 */
[----:B------:R-:W4:Y:S04]  /*5820*/  LDL.LU R120, [R1+0x50] ;  /* 0x0000500001787983 */ /* 0x000f280000300800 */
[----:B------:R-:W4:Y:S01]  /*5830*/  LDL.LU R119, [R1+0x4c] ;  /* 0x00004c0001777983 */ /* 0x000f220000300800 */
[----:B------:R-:W-:-:S02]  /*5840*/  @P0 PRMT R86, R86, 0x5410, R115 ;  /* 0x0000541056560816 */ /* 0x000fc40000000073 */
[----:B------:R-:W-:-:S05]  /*5850*/  @P0 PRMT R87, R87, 0x5410, R95 ;  /* 0x0000541057570816 */ /* 0x000fca000000005f */
[----:B------:R2:W-:Y:S01]  /*5860*/  @P0 STG.E.128 [R92.64], R84 ;  /* 0x000000545c000986 */ /* 0x0005e2000c101d04 */
[----:B------:R-:W-:Y:S01]  /*5870*/  CS2R R116, SRZ ;  /* 0x0000000000747805 */ /* 0x000fe2000001ff00 */
[----:B------:R-:W-:Y:S02]  /*5880*/  MOV R115, RZ ;  /* 0x000000ff00737202 */ /* 0x000fe40000000f00 */
[----:B------:R-:W-:Y:S02]  /*5890*/  LOP3.LUT P4, RZ, R96, 0xff000000, RZ, 0xc0, !PT ;  /* 0xff00000060ff7812 */ /* 0x000fe4000788c0ff */
[C---:B------:R-:W-:Y:S02]  /*58a0*/  LOP3.LUT P3, RZ, R97.reuse, 0xff, RZ, 0xc0, !PT ;  /* 0x000000ff61ff7812 */ /* 0x040fe4000786c0ff */
[C---:B------:R-:W-:Y:S02]  /*58b0*/  LOP3.LUT P1, RZ, R97.reuse, 0xff00, RZ, 0xc0, !PT ;  /* 0x0000ff0061ff7812 */ /* 0x040fe4000782c0ff */
[----:B------:R-:W-:Y:S01]  /*58c0*/  LOP3.LUT P0, RZ, R97, 0xff0000, RZ, 0xc0, !PT ;  /* 0x00ff000061ff7812 */ /* 0x000fe2000780c0ff */
[----:B------:R-:W-:-:S04]  /*58d0*/  FMUL.FTZ R105, R105, R163 ;  /* 0x000000a369697220 */ /* 0x000fc80000410000 */
[----:B------:R-:W-:Y:S02]  /*58e0*/  FMUL.FTZ R105, R105, c[0x0][0x1e8] ;  /* 0x00007a0069697a20 */ /* 0x000fe40000410000 */
[----:B------:R-:W-:-:S06]  /*58f0*/  FADD.FTZ R238, R107, R238 ;  /* 0x000000ee6bee7221 */ /* 0x000fcc0000010000 */
[----:B------:R-:W-:Y:S01]  /*5900*/  @P0 PRMT R118, RZ, 0x5410, R47 ;  /* 0x00005410ff760816 */ /* 0x000fe2000000002f */
[----:B------:R-:W-:Y:S01]  /*5910*/  FADD.FTZ R235, R106, R235 ;  /* 0x000000eb6aeb7221 */ /* 0x000fe20000010000 */
[----:B------:R-:W-:Y:S01]  /*5920*/  IADD3 R152, R152, c[0x0][0x160], RZ ;  /* 0x0000580098987a10 */ /* 0x000fe20007ffe0ff */
[----:B------:R-:W-:Y:S01]  /*5930*/  FADD.FTZ R248, R169, R248 ;  /* 0x000000f8a9f87221 */ /* 0x000fe20000010000 */
[----:B------:R-:W-:Y:S01]  /*5940*/  SEL R169, RZ, 0x1, P2 ;  /* 0x00000001ffa97807 */ /* 0x000fe20001000000 */
[----:B------:R-:W-:Y:S02]  /*5950*/  FADD.FTZ R234, R181, R234 ;  /* 0x000000eab5ea7221 */ /* 0x000fe40000010000 */
[----:B------:R-:W-:Y:S02]  /*5960*/  FADD.FTZ R233, R182, R233 ;  /* 0x000000e9b6e97221 */ /* 0x000fe40000010000 */
[----:B------:R-:W-:Y:S02]  /*5970*/  FADD.FTZ R236, R184, R236 ;  /* 0x000000ecb8ec7221 */ /* 0x000fe40000010000 */
[----:B------:R-:W-:-:S02]  /*5980*/  FADD.FTZ R237, R201, R237 ;  /* 0x000000edc9ed7221 */ /* 0x000fc40000010000 */
[----:B------:R-:W-:Y:S02]  /*5990*/  FADD.FTZ R240, R202, R240 ;  /* 0x000000f0caf07221 */ /* 0x000fe40000010000 */
[----:B------:R-:W-:Y:S02]  /*59a0*/  FADD.FTZ R239, R203, R239 ;  /* 0x000000efcbef7221 */ /* 0x000fe40000010000 */
        /* <DEDUP_REMOVED lines=9> */
[----:B------:R-:W-:Y:S01]  /*5a40*/  FADD.FTZ R251, R198, R251 ;  /* 0x000000fbc6fb7221 */ /* 0x000fe20000010000 */
[----:B--2---:R-:W-:-:S02]  /*5a50*/  @P6 PRMT R92, RZ, 0x5410, R88 ;  /* 0x00005410ff5c6816 */ /* 0x004fc40000000058 */
[----:B------:R-:W-:-:S05]  /*5a60*/  @P5 PRMT R88, RZ, 0x7610, R88 ;  /* 0x00007610ff585816 */ /* 0x000fca0000000058 */
[----:B------:R-:W-:Y:S01]  /*5a70*/  @P5 FMUL.FTZ R116, R98, R88 ;  /* 0x0000005862745220 */ /* 0x000fe20000410000 */
[----:B------:R-:W-:Y:S01]  /*5a80*/  LOP3.LUT P5, RZ, R96, 0xff0000, RZ, 0xc0, !PT ;  /* 0x00ff000060ff7812 */ /* 0x000fe200078ac0ff */
[----:B------:R-:W-:Y:S01]  /*5a90*/  @P6 FMUL.FTZ R115, R99, R92 ;  /* 0x0000005c63736220 */ /* 0x000fe20000410000 */
[----:B------:R-:W-:-:S04]  /*5aa0*/  LEA R98, P6, R165, c[0x0][0x248], 0x4 ;  /* 0x00009200a5627a11 */ /* 0x000fc800078c20ff */
[----:B------:R-:W-:Y:S02]  /*5ab0*/  LEA.HI.X R99, R165, c[0x0][0x24c], RZ, 0x4, P6 ;  /* 0x00009300a5637a11 */ /* 0x000fe400030f24ff */
[----:B------:R-:W-:Y:S01]  /*5ac0*/  LOP3.LUT P6, RZ, R97, 0xff000000, RZ, 0xc0, !PT ;  /* 0xff00000061ff7812 */ /* 0x000fe200078cc0ff */
[----:B------:R-:W-:Y:S01]  /*5ad0*/  FMUL.FTZ R97, R112, R163 ;  /* 0x000000a370617220 */ /* 0x000fe20000410000 */
[----:B------:R-:W-:-:S03]  /*5ae0*/  CS2R R92, SRZ ;  /* 0x00000000005c7805 */ /* 0x000fc6000001ff00 */
[--C-:B------:R-:W-:Y:S01]  /*5af0*/  @P5 PRMT R95, RZ, 0x5410, R45.reuse ;  /* 0x00005410ff5f5816 */ /* 0x100fe2000000002d */
[----:B------:R-:W-:Y:S02]  /*5b00*/  FMUL.FTZ R97, R97, c[0x0][0x1e8] ;  /* 0x00007a0061617a20 */ /* 0x000fe40000410000 */
[----:B------:R-:W-:Y:S02]  /*5b10*/  FMUL.FTZ R88, R110, R163 ;  /* 0x000000a36e587220 */ /* 0x000fe40000410000 */
[----:B------:R-:W-:Y:S01]  /*5b20*/  @P5 FMUL.FTZ R93, R97, R95 ;  /* 0x0000005f615d5220 */ /* 0x000fe20000410000 */
[----:B------:R-:W-:Y:S01]  /*5b30*/  @P4 PRMT R95, RZ, 0x7610, R45 ;  /* 0x00007610ff5f4816 */ /* 0x000fe2000000002d */
[----:B------:R-:W-:Y:S02]  /*5b40*/  FMUL.FTZ R88, R88, c[0x0][0x1e8] ;  /* 0x00007a0058587a20 */ /* 0x000fe40000410000 */
[-C--:B------:R-:W-:Y:S02]  /*5b50*/  FMUL.FTZ R96, R104, R163.reuse ;  /* 0x000000a368607220 */ /* 0x080fe40000410000 */
[----:B------:R-:W-:Y:S01]  /*5b60*/  FMUL.FTZ R104, R111, R163 ;  /* 0x000000a36f687220 */ /* 0x000fe20000410000 */
[----:B------:R-:W-:Y:S01]  /*5b70*/  HFMA2.MMA R111, -RZ, RZ, 0, 0 ;  /* 0x00000000ff6f7435 */ /* 0x000fe200000001ff */
[----:B------:R-:W-:Y:S01]  /*5b80*/  @P4 FMUL.FTZ R92, R88, R95 ;  /* 0x0000005f585c4220 */ /* 0x000fe20000410000 */
[----:B------:R-:W-:Y:S01]  /*5b90*/  @P3 PRMT R95, RZ, 0x5410, R46 ;  /* 0x00005410ff5f3816 */ /* 0x000fe2000000002e */
[----:B------:R-:W-:-:S02]  /*5ba0*/  FMUL.FTZ R96, R96, c[0x0][0x1e8] ;  /* 0x00007a0060607a20 */ /* 0x000fc40000410000 */
[----:B------:R-:W-:Y:S02]  /*5bb0*/  FMUL.FTZ R104, R104, c[0x0][0x1e8] ;  /* 0x00007a0068687a20 */ /* 0x000fe40000410000 */
[----:B------:R-:W-:Y:S01]  /*5bc0*/  @P3 FMUL.FTZ R111, R96, R95 ;  /* 0x0000005f606f3220 */ /* 0x000fe20000410000 */
[----:B------:R-:W-:Y:S01]  /*5bd0*/  @P1 PRMT R95, RZ, 0x7610, R46 ;  /* 0x00007610ff5f1816 */ /* 0x000fe2000000002e */
[----:B------:R-:W-:Y:S01]  /*5be0*/  FADD.FTZ R187, R197, R187 ;  /* 0x000000bbc5bb7221 */ /* 0x000fe20000010000 */
[----:B------:R-:W-:Y:S01]  /*5bf0*/  MOV R112, RZ ;  /* 0x000000ff00707202 */ /* 0x000fe20000000f00 */
[----:B---3--:R-:W-:Y:S02]  /*5c00*/  FADD.FTZ R186, R100, R186 ;  /* 0x000000ba64ba7221 */ /* 0x008fe40000010000 */
[----:B------:R-:W-:Y:S01]  /*5c10*/  @P1 FMUL.FTZ R112, R104, R95 ;  /* 0x0000005f68701220 */ /* 0x000fe20000410000 */
[----:B------:R-:W-:Y:S01]  /*5c20*/  HFMA2.MMA R95, -RZ, RZ, 0, 0 ;  /* 0x00000000ff5f7435 */ /* 0x000fe200000001ff */
[----:B----4-:R-:W-:-:S02]  /*5c30*/  FADD.FTZ R185, R101, R185 ;  /* 0x000000b965b97221 */ /* 0x010fc40000010000 */
[----:B------:R-:W-:Y:S01]  /*5c40*/  FADD.FTZ R179, R102, R179 ;  /* 0x000000b366b37221 */ /* 0x000fe20000010000 */
[----:B------:R-:W-:Y:S01]  /*5c50*/  @P5 PRMT R102, RZ, 0x5410, R89 ;  /* 0x00005410ff665816 */ /* 0x000fe20000000059 */
[----:B------:R-:W-:Y:S01]  /*5c60*/  FADD.FTZ R183, R172, R183 ;  /* 0x000000b7acb77221 */ /* 0x000fe20000010000 */
[----:B------:R0:W-:Y:S01]  /*5c70*/  STL [R1], R187 ;  /* 0x000000bb01007387 */ /* 0x0001e20000100800 */
[----:B------:R-:W-:Y:S01]  /*5c80*/  FADD.FTZ R180, R103, R180 ;  /* 0x000000b467b47221 */ /* 0x000fe20000010000 */
[----:B------:R-:W-:Y:S01]  /*5c90*/  @P4 PRMT R101, RZ, 0x7610, R89 ;  /* 0x00007610ff654816 */ /* 0x000fe20000000059 */
[----:B------:R-:W-:Y:S01]  /*5ca0*/  FADD.FTZ R178, R173, R178 ;  /* 0x000000b2adb27221 */ /* 0x000fe20000010000 */
[----:B------:R0:W-:Y:S01]  /*5cb0*/  STL [R1+0x8], R186 ;  /* 0x000008ba01007387 */ /* 0x0001e20000100800 */
[----:B------:R-:W-:Y:S01]  /*5cc0*/  HFMA2.MMA R89, -RZ, RZ, 0, 0 ;  /* 0x00000000ff597435 */ /* 0x000fe200000001ff */
[----:B------:R-:W-:Y:S01]  /*5cd0*/  FMUL.FTZ R110, R164, R163 ;  /* 0x000000a3a46e7220 */ /* 0x000fe20000410000 */
[----:B------:R-:W-:Y:S01]  /*5ce0*/  MOV R100, RZ ;  /* 0x000000ff00647202 */ /* 0x000fe20000000f00 */
[----:B------:R0:W-:Y:S01]  /*5cf0*/  STL [R1+0x4], R185 ;  /* 0x000004b901007387 */ /* 0x0001e20000100800 */
[----:B------:R-:W-:Y:S01]  /*5d00*/  FADD.FTZ R177, R174, R177 ;  /* 0x000000b1aeb17221 */ /* 0x000fe20000010000 */
[----:B------:R-:W-:Y:S01]  /*5d10*/  F2FP.BF16.PACK_AB R93, R92, R93 ;  /* 0x0000005d5c5d723e */ /* 0x000fe200000010ff */
[----:B------:R-:W-:Y:S01]  /*5d20*/  FADD.FTZ R176, R175, R176 ;  /* 0x000000b0afb07221 */ /* 0x000fe20000010000 */
[----:B------:R0:W-:Y:S01]  /*5d30*/  STL [R1+0x10], R183 ;  /* 0x000010b701007387 */ /* 0x0001e20000100800 */
[--C-:B------:R-:W-:Y:S01]  /*5d40*/  @P3 PRMT R103, RZ, 0x5410, R90.reuse ;  /* 0x00005410ff673816 */ /* 0x100fe2000000005a */
[----:B------:R-:W-:Y:S01]  /*5d50*/  @P5 FMUL.FTZ R100, R97, R102 ;  /* 0x0000006661645220 */ /* 0x000fe20000410000 */
[----:B------:R-:W-:Y:S01]  /*5d60*/  F2FP.BF16.PACK_AB R92, R108, R109 ;  /* 0x0000006d6c5c723e */ /* 0x000fe200000010ff */
[----:B------:R-:W-:Y:S01]  /*5d70*/  @P0 FMUL.FTZ R95, R105, R118 ;  /* 0x00000076695f0220 */ /* 0x000fe20000410000 */
[----:B------:R0:W-:Y:S01]  /*5d80*/  STL [R1+0xc], R180 ;  /* 0x00000cb401007387 */ /* 0x0001e20000100800 */
[----:B------:R-:W-:Y:S01]  /*5d90*/  FADD.FTZ R171, R126, R171 ;  /* 0x000000ab7eab7221 */ /* 0x000fe20000010000 */
[----:B------:R-:W-:Y:S01]  /*5da0*/  @P1 PRMT R107, RZ, 0x7610, R90 ;  /* 0x00007610ff6b1816 */ /* 0x000fe2000000005a */
[----:B------:R-:W-:Y:S01]  /*5db0*/  HFMA2.MMA R102, -RZ, RZ, 0, 0 ;  /* 0x00000000ff667435 */ /* 0x000fe200000001ff */
[----:B------:R-:W-:Y:S01]  /*5dc0*/  @P6 PRMT R118, RZ, 0x7610, R47 ;  /* 0x00007610ff766816 */ /* 0x000fe2000000002f */
[----:B------:R0:W-:Y:S01]  /*5dd0*/  STL [R1+0x18], R179 ;  /* 0x000018b301007387 */ /* 0x0001e20000100800 */
[----:B------:R-:W-:Y:S01]  /*5de0*/  FADD.FTZ R170, R113, R170 ;  /* 0x000000aa71aa7221 */ /* 0x000fe20000010000 */
[--C-:B------:R-:W-:Y:S01]  /*5df0*/  @P0 PRMT R106, RZ, 0x5410, R91.reuse ;  /* 0x00005410ff6a0816 */ /* 0x100fe2000000005b */
[----:B------:R-:W-:Y:S01]  /*5e00*/  FMUL.FTZ R110, R110, c[0x0][0x1e8] ;  /* 0x00007a006e6e7a20 */ /* 0x000fe20000410000 */
[----:B------:R-:W-:Y:S01]  /*5e10*/  @P6 PRMT R109, RZ, 0x7610, R91 ;  /* 0x00007610ff6d6816 */ /* 0x000fe2000000005b */
[----:B------:R0:W-:Y:S01]  /*5e20*/  STL [R1+0x14], R178 ;  /* 0x000014b201007387 */ /* 0x0001e20000100800 */
[----:B------:R-:W-:Y:S01]  /*5e30*/  FADD.FTZ R167, R114, R167 ;  /* 0x000000a772a77221 */ /* 0x000fe20000010000 */
[----:B------:R-:W-:Y:S01]  /*5e40*/  CS2R R90, SRZ ;  /* 0x00000000005a7805 */ /* 0x000fe2000001ff00 */
[----:B------:R-:W-:Y:S01]  /*5e50*/  FADD.FTZ R166, R94, R166 ;  /* 0x000000a65ea67221 */ /* 0x000fe20000010000 */
[----:B------:R0:W-:Y:S01]  /*5e60*/  STL [R1+0x20], R177 ;  /* 0x000020b101007387 */ /* 0x0001e20000100800 */
[----:B------:R-:W-:-:S02]  /*5e70*/  @P4 FMUL.FTZ R89, R88, R101 ;  /* 0x0000006558594220 */ /* 0x000fc40000410000 */
[----:B------:R-:W-:Y:S01]  /*5e80*/  @P3 FMUL.FTZ R90, R96, R103 ;  /* 0x00000067605a3220 */ /* 0x000fe20000410000 */
[----:B------:R0:W-:Y:S01]  /*5e90*/  STL [R1+0x1c], R176 ;  /* 0x00001cb001007387 */ /* 0x0001e20000100800 */
[----:B------:R-:W-:Y:S01]  /*5ea0*/  FADD.FTZ R127, R115, R127 ;  /* 0x0000007f737f7221 */ /* 0x000fe20000010000 */
[----:B------:R-:W-:Y:S01]  /*5eb0*/  MOV R97, RZ ;  /* 0x000000ff00617202 */ /* 0x000fe20000000f00 */
[----:B------:R-:W-:Y:S01]  /*5ec0*/  @P1 FMUL.FTZ R91, R104, R107 ;  /* 0x0000006b685b1220 */ /* 0x000fe20000410000 */
[----:B------:R0:W-:Y:S01]  /*5ed0*/  STL [R1+0x28], R171 ;  /* 0x000028ab01007387 */ /* 0x0001e20000100800 */
[----:B------:R-:W-:Y:S02]  /*5ee0*/  FADD.FTZ R125, R116, R125 ;  /* 0x0000007d747d7221 */ /* 0x000fe40000010000 */
[C---:B------:R-:W-:Y:S01]  /*5ef0*/  @P6 FMUL.FTZ R117, R110.reuse, R118 ;  /* 0x000000766e756220 */ /* 0x040fe20000410000 */
[----:B------:R0:W-:Y:S01]  /*5f00*/  STL [R1+0x24], R170 ;  /* 0x000024aa01007387 */ /* 0x0001e20000100800 */
[----:B------:R-:W-:-:S02]  /*5f10*/  @P6 FMUL.FTZ R102, R110, R109 ;  /* 0x0000006d6e666220 */ /* 0x000fc40000410000 */
[----:B------:R-:W-:Y:S01]  /*5f20*/  FADD.FTZ R124, R100, R124 ;  /* 0x0000007c647c7221 */ /* 0x000fe20000010000 */
[----:B------:R0:W-:Y:S01]  /*5f30*/  STL [R1+0x30], R167 ;  /* 0x000030a701007387 */ /* 0x0001e20000100800 */
[----:B------:R-:W-:Y:S02]  /*5f40*/  @P0 FMUL.FTZ R97, R105, R106 ;  /* 0x0000006a69610220 */ /* 0x000fe40000410000 */
[----:B------:R-:W-:Y:S01]  /*5f50*/  FADD.FTZ R123, R89, R123 ;  /* 0x0000007b597b7221 */ /* 0x000fe20000010000 */
[----:B------:R0:W-:Y:S01]  /*5f60*/  STL [R1+0x2c], R166 ;  /* 0x00002ca601007387 */ /* 0x0001e20000100800 */
[----:B------:R-:W-:Y:S02]  /*5f70*/  FADD.FTZ R122, R90, R122 ;  /* 0x0000007a5a7a7221 */ /* 0x000fe40000010000 */
[----:B------:R-:W-:Y:S01]  /*5f80*/  FADD.FTZ R121, R91, R121 ;  /* 0x000000795b797221 */ /* 0x000fe20000010000 */
[----:B------:R0:W-:Y:S01]  /*5f90*/  STL [R1+0x38], R127 ;  /* 0x0000387f01007387 */ /* 0x0001e20000100800 */
[----:B------:R-:W-:Y:S01]  /*5fa0*/  FADD.FTZ R119, R102, R119 ;  /* 0x0000007766777221 */ /* 0x000fe20000010000 */
[----:B------:R-:W-:Y:S01]  /*5fb0*/  F2FP.BF16.PACK_AB R95, R117, R95 ;  /* 0x0000005f755f723e */ /* 0x000fe200000010ff */
[----:B------:R-:W-:Y:S01]  /*5fc0*/  FADD.FTZ R120, R97, R120 ;  /* 0x0000007861787221 */ /* 0x000fe20000010000 */
[----:B------:R0:W-:Y:S01]  /*5fd0*/  STL [R1+0x34], R125 ;  /* 0x0000347d01007387 */ /* 0x0001e20000100800 */
[----:B------:R-:W-:-:S03]  /*5fe0*/  F2FP.BF16.PACK_AB R94, R112, R111 ;  /* 0x0000006f705e723e */ /* 0x000fc600000010ff */
[----:B------:R0:W-:Y:S04]  /*5ff0*/  STL [R1+0x40], R124 ;  /* 0x0000407c01007387 */ /* 0x0001e80000100800 */
[----:B------:R0:W-:Y:S04]  /*6000*/  STL [R1+0x3c], R123 ;  /* 0x00003c7b01007387 */ /* 0x0001e80000100800 */
[----:B------:R0:W-:Y:S04]  /*6010*/  STL [R1+0x48], R122 ;  /* 0x0000487a01007387 */ /* 0x0001e80000100800 */
[----:B------:R0:W-:Y:S04]  /*6020*/  STL [R1+0x44], R121 ;  /* 0x0000447901007387 */ /* 0x0001e80000100800 */
[----:B------:R0:W-:Y:S04]  /*6030*/  STL [R1+0x4c], R119 ;  /* 0x00004c7701007387 */ /* 0x0001e80000100800 */
[----:B------:R0:W-:Y:S04]  /*6040*/  STG.E.128 [R98.64], R92 ;  /* 0x0000005c62007986 */ /* 0x0001e8000c101d04 */
[----:B------:R0:W-:Y:S01]  /*6050*/  STL [R1+0x50], R120 ;  /* 0x0000507801007387 */ /* 0x0001e20000100800 */
[----:B------:R-:W-:-:S13]  /*6060*/  ISETP.GE.AND P0, PT, R152, c[0x0][0x164], PT ;  /* 0x0000590098007a0c */ /* 0x000fda0003f06270 */
[----:B0-----:R-:W-:Y:S01]  /*6070*/  @P0 CALL.REL.NOINC `(.L_x_1083) ;  /* 0x0000001000000944 */ /* 0x001fe20003c00000 */
[----:B------:R-:W-:Y:S05]  /*6080*/  BRA `(.L_x_1084) ;  /* 0xffffae6000007947 */ /* 0x000fea000383ffff */
.L_x_1083:
        /* <DEDUP_REMOVED lines=106> */
.L_x_1080:
[----:B------:R-:W0:Y:S01]  /*6730*/  S2R R0, SR_TID.X ;  /* 0x0000000000007919 */ /* 0x000e220000002100 */
[----:B------:R-:W1:Y:S01]  /*6740*/  S2UR UR6, SR_CTAID.X ;  /* 0x00000000000679c3 */ /* 0x000e620000002500 */
[----:B------:R-:W-:Y:S02]  /*6750*/  MOV R31, 0x20 ;  /* 0x00000020001f7802 */ /* 0x000fe40000000f00 */
[----:B0-----:R-:W-:-:S02]  /*6760*/  LOP3.LUT R2, R0, 0x7f, RZ, 0xc0, !PT ;  /* 0x0000007f00027812 */ /* 0x001fc400078ec0ff */
        /* <DEDUP_REMOVED lines=37> */
.L_x_1081:
[----:B------:R-:W-:Y:S01]  /*69c0*/  HFMA2.MMA R92, -RZ, RZ, 0, 9.5367431640625e-07 ;  /* 0x00000010ff5c7435 */ /* 0x000fe200000001ff */
[----:B------:R-:W-:-:S02]  /*69d0*/  MOV R89, R90 ;  /* 0x0000005a00597202 */ /* 0x000fc40000000f00 */
[----:B------:R-:W-:Y:S02]  /*69e0*/  MOV R95, 0x1f ;  /* 0x0000001f005f7802 */ /* 0x000fe40000000f00 */
[----:B------:R-:W-:Y:S02]  /*69f0*/  MOV R94, 0xffffffff ;  /* 0xffffffff005e7802 */ /* 0x000fe40000000f00 */
[----:B------:R-:W-:Y:S02]  /*6a00*/  MOV R88, 0x6a20 ;  /* 0x00006a2000587802 */ /* 0x000fe40000000f00 */
[----:B-----5:R-:W-:Y:S05]  /*6a10*/  CALL.REL.NOINC `($__internal_15_$__cuda_sm70_shflsync_down_p) ;  /* 0x0000046000007944 */ /* 0x020fea0003c00000 */
[----:B-1----:R-:W-:Y:S01]  /*6a20*/  MOV R93, R92 ;  /* 0x0000005c005d7202 */ /* 0x002fe20000000f00 */
[----:B------:R-:W-:Y:S05]  /*6a30*/  BRA `(.L_x_1085) ;  /* 0xffffc26000007947 */ /* 0x000fea000383ffff */
.L_x_1082:
[----:B------:R-:W-:Y:S01]  /*6a40*/  HFMA2.MMA R92, -RZ, RZ, 0, 9.5367431640625e-07 ;  /* 0x00000010ff5c7435 */ /* 0x000fe200000001ff */
[----:B------:R-:W-:Y:S02]  /*6a50*/  MOV R89, R91 ;  /* 0x0000005b00597202 */ /* 0x000fe40000000f00 */
[----:B------:R-:W-:Y:S02]  /*6a60*/  MOV R95, 0x1f ;  /* 0x0000001f005f7802 */ /* 0x000fe40000000f00 */
[----:B------:R-:W-:-:S02]  /*6a70*/  MOV R94, 0xffffffff ;  /* 0xffffffff005e7802 */ /* 0x000fc40000000f00 */
[----:B------:R-:W-:Y:S02]  /*6a80*/  MOV R88, 0x6aa0 ;  /* 0x00006aa000587802 */ /* 0x000fe40000000f00 */
[----:B01---5:R-:W-:Y:S05]  /*6a90*/  CALL.REL.NOINC `($__internal_15_$__cuda_sm70_shflsync_down_p) ;  /* 0x000003e000007944 */ /* 0x023fea0003c00000 */
[----:B------:R-:W-:Y:S01]  /*6aa0*/  FADD.FTZ R90, R90, R93 ;  /* 0x0000005d5a5a7221 */ /* 0x000fe20000010000 */
[----:B------:R-:W-:Y:S01]  /*6ab0*/  MOV R95, 0x1f ;  /* 0x0000001f005f7802 */ /* 0x000fe20000000f00 */
[----:B-1----:R-:W-:Y:S01]  /*6ac0*/  FADD.FTZ R91, R91, R92 ;  /* 0x0000005c5b5b7221 */ /* 0x002fe20000010000 */
[----:B------:R-:W-:Y:S01]  /*6ad0*/  HFMA2.MMA R92, -RZ, RZ, 0, 4.76837158203125e-07 ;  /* 0x00000008ff5c7435 */ /* 0x000fe200000001ff */
[----:B------:R-:W-:Y:S02]  /*6ae0*/  MOV R94, 0xffffffff ;  /* 0xffffffff005e7802 */ /* 0x000fe40000000f00 */
[----:B------:R-:W-:Y:S02]  /*6af0*/  MOV R89, R90 ;  /* 0x0000005a00597202 */ /* 0x000fe40000000f00 */
[----:B------:R-:W-:Y:S02]  /*6b00*/  MOV R88, 0x6b20 ;  /* 0x00006b2000587802 */ /* 0x000fe40000000f00 */
[----:B------:R-:W-:Y:S05]  /*6b10*/  CALL.REL.NOINC `($__internal_15_$__cuda_sm70_shflsync_down_p) ;  /* 0x0000036000007944 */ /* 0x000fea0003c00000 */
[----:B-1----:R-:W-:Y:S01]  /*6b20*/  MOV R93, R92 ;  /* 0x0000005c005d7202 */ /* 0x002fe20000000f00 */
[----:B------:R-:W-:Y:S01]  /*6b30*/  HFMA2.MMA R92, -RZ, RZ, 0, 4.76837158203125e-07 ;  /* 0x00000008ff5c7435 */ /* 0x000fe200000001ff */
[----:B------:R-:W-:-:S02]  /*6b40*/  MOV R89, R91 ;  /* 0x0000005b00597202 */ /* 0x000fc40000000f00 */
[----:B------:R-:W-:Y:S02]  /*6b50*/  MOV R95, 0x1f ;  /* 0x0000001f005f7802 */ /* 0x000fe40000000f00 */
[----:B------:R-:W-:Y:S02]  /*6b60*/  MOV R94, 0xffffffff ;  /* 0xffffffff005e7802 */ /* 0x000fe40000000f00 */
[----:B------:R-:W-:Y:S02]  /*6b70*/  MOV R88, 0x6b90 ;  /* 0x00006b9000587802 */ /* 0x000fe40000000f00 */
[----:B------:R-:W-:Y:S05]  /*6b80*/  CALL.REL.NOINC `($__internal_15_$__cuda_sm70_shflsync_down_p) ;  /* 0x000002f000007944 */ /* 0x000fea0003c00000 */
[----:B------:R-:W-:Y:S01]  /*6b90*/  FADD.FTZ R90, R93, R90 ;  /* 0x0000005a5d5a7221 */ /* 0x000fe20000010000 */
[----:B------:R-:W-:Y:S01]  /*6ba0*/  MOV R95, 0x1f ;  /* 0x0000001f005f7802 */ /* 0x000fe20000000f00 */
[----:B-1----:R-:W-:Y:S01]  /*6bb0*/  FADD.FTZ R91, R91, R92 ;  /* 0x0000005c5b5b7221 */ /* 0x002fe20000010000 */
[----:B------:R-:W-:Y:S01]  /*6bc0*/  HFMA2.MMA R92, -RZ, RZ, 0, 2.384185791015625e-07 ;  /* 0x00000004ff5c7435 */ /* 0x000fe200000001ff */
[----:B------:R-:W-:Y:S02]  /*6bd0*/  MOV R94, 0xffffffff ;  /* 0xffffffff005e7802 */ /* 0x000fe40000000f00 */
[----:B------:R-:W-:-:S02]  /*6be0*/  MOV R89, R90 ;  /* 0x0000005a00597202 */ /* 0x000fc40000000f00 */
[----:B------:R-:W-:Y:S02]  /*6bf0*/  MOV R88, 0x6c10 ;  /* 0x00006c1000587802 */ /* 0x000fe40000000f00 */
[----:B------:R-:W-:Y:S05]  /*6c00*/  CALL.REL.NOINC `($__internal_15_$__cuda_sm70_shflsync_down_p) ;  /* 0x0000027000007944 */ /* 0x000fea0003c00000 */
[----:B-1----:R-:W-:Y:S01]  /*6c10*/  MOV R93, R92 ;  /* 0x0000005c005d7202 */ /* 0x002fe20000000f00 */
[----:B------:R-:W-:Y:S01]  /*6c20*/  HFMA2.MMA R92, -RZ, RZ, 0, 2.384185791015625e-07 ;  /* 0x00000004ff5c7435 */ /* 0x000fe200000001ff */
[----:B------:R-:W-:Y:S02]  /*6c30*/  MOV R89, R91 ;  /* 0x0000005b00597202 */ /* 0x000fe40000000f00 */
[----:B------:R-:W-:Y:S02]  /*6c40*/  MOV R95, 0x1f ;  /* 0x0000001f005f7802 */ /* 0x000fe40000000f00 */
[----:B------:R-:W-:Y:S02]  /*6c50*/  MOV R94, 0xffffffff ;  /* 0xffffffff005e7802 */ /* 0x000fe40000000f00 */
[----:B------:R-:W-:Y:S02]  /*6c60*/  MOV R88, 0x6c80 ;  /* 0x00006c8000587802 */ /* 0x000fe40000000f00 */
[----:B------:R-:W-:Y:S05]  /*6c70*/  CALL.REL.NOINC `($__internal_15_$__cuda_sm70_shflsync_down_p) ;  /* 0x0000020000007944 */ /* 0x000fea0003c00000 */
[----:B------:R-:W-:Y:S01]  /*6c80*/  FADD.FTZ R90, R93, R90 ;  /* 0x0000005a5d5a7221 */ /* 0x000fe20000010000 */
[----:B------:R-:W-:Y:S01]  /*6c90*/  MOV R95, 0x1f ;  /* 0x0000001f005f7802 */ /* 0x000fe20000000f00 */
[----:B-1----:R-:W-:Y:S01]  /*6ca0*/  FADD.FTZ R91, R91, R92 ;  /* 0x0000005c5b5b7221 */ /* 0x002fe20000010000 */
[----:B------:R-:W-:Y:S01]  /*6cb0*/  HFMA2.MMA R92, -RZ, RZ, 0, 1.1920928955078125e-07 ;  /* 0x00000002ff5c7435 */ /* 0x000fe200000001ff */
[----:B------:R-:W-:-:S02]  /*6cc0*/  MOV R94, 0xffffffff ;  /* 0xffffffff005e7802 */ /* 0x000fc40000000f00 */
[----:B------:R-:W-:Y:S02]  /*6cd0*/  MOV R89, R90 ;  /* 0x0000005a00597202 */ /* 0x000fe40000000f00 */
[----:B------:R-:W-:Y:S02]  /*6ce0*/  MOV R88, 0x6d00 ;  /* 0x00006d0000587802 */ /* 0x000fe40000000f00 */
[----:B------:R-:W-:Y:S05]  /*6cf0*/  CALL.REL.NOINC `($__internal_15_$__cuda_sm70_shflsync_down_p) ;  /* 0x0000018000007944 */ /* 0x000fea0003c00000 */
[----:B-1----:R-:W-:Y:S01]  /*6d00*/  MOV R93, R92 ;  /* 0x0000005c005d7202 */ /* 0x002fe20000000f00 */
[----:B------:R-:W-:Y:S01]  /*6d10*/  HFMA2.MMA R92, -RZ, RZ, 0, 1.1920928955078125e-07 ;  /* 0x00000002ff5c7435 */ /* 0x000fe200000001ff */
[----:B------:R-:W-:Y:S02]  /*6d20*/  MOV R89, R91 ;  /* 0x0000005b00597202 */ /* 0x000fe40000000f00 */
[----:B------:R-:W-:Y:S02]  /*6d30*/  MOV R95, 0x1f ;  /* 0x0000001f005f7802 */ /* 0x000fe40000000f00 */
[----:B------:R-:W-:Y:S02]  /*6d40*/  MOV R94, 0xffffffff ;  /* 0xffffffff005e7802 */ /* 0x000fe40000000f00 */
[----:B------:R-:W-:-:S02]  /*6d50*/  MOV R88, 0x6d70 ;  /* 0x00006d7000587802 */ /* 0x000fc40000000f00 */
[----:B------:R-:W-:Y:S05]  /*6d60*/  CALL.REL.NOINC `($__internal_15_$__cuda_sm70_shflsync_down_p) ;  /* 0x0000011000007944 */ /* 0x000fea0003c00000 */
[----:B------:R-:W-:Y:S01]  /*6d70*/  FADD.FTZ R90, R93, R90 ;  /* 0x0000005a5d5a7221 */ /* 0x000fe20000010000 */
[----:B------:R-:W-:Y:S01]  /*6d80*/  MOV R95, 0x1f ;  /* 0x0000001f005f7802 */ /* 0x000fe20000000f00 */
[----:B-1----:R-:W-:Y:S01]  /*6d90*/  FADD.FTZ R93, R91, R92 ;  /* 0x0000005c5b5d7221 */ /* 0x002fe20000010000 */
[----:B------:R-:W-:Y:S01]  /*6da0*/  HFMA2.MMA R92, -RZ, RZ, 0, 5.9604644775390625e-08 ;  /* 0x00000001ff5c7435 */ /* 0x000fe200000001ff */
[----:B------:R-:W-:-:S02]  /*6db0*/  MOV R94, 0xffffffff ;  /* 0xffffffff005e7802 */ /* 0x000fc40000000f00 */
[----:B------:R-:W-:Y:S02]  /*6dc0*/  MOV R89, R90 ;  /* 0x0000005a00597202 */ /* 0x000fe40000000f00 */
[----:B------:R-:W-:Y:S02]  /*6dd0*/  MOV R88, 0x6df0 ;  /* 0x00006df000587802 */ /* 0x000fe40000000f00 */
[----:B------:R-:W-:Y:S05]  /*6de0*/  CALL.REL.NOINC `($__internal_15_$__cuda_sm70_shflsync_down_p) ;  /* 0x0000009000007944 */ /* 0x000fea0003c00000 */
[----:B-1----:R-:W-:Y:S01]  /*6df0*/  MOV R91, R92 ;  /* 0x0000005c005b7202 */ /* 0x002fe20000000f00 */
[----:B------:R-:W-:Y:S01]  /*6e00*/  HFMA2.MMA R92, -RZ, RZ, 0, 5.9604644775390625e-08 ;  /* 0x00000001ff5c7435 */ /* 0x000fe200000001ff */
[----:B------:R-:W-:Y:S02]  /*6e10*/  MOV R89, R93 ;  /* 0x0000005d00597202 */ /* 0x000fe40000000f00 */
[----:B------:R-:W-:Y:S02]  /*6e20*/  MOV R95, 0x1f ;  /* 0x0000001f005f7802 */ /* 0x000fe40000000f00 */
[----:B------:R-:W-:Y:S02]  /*6e30*/  MOV R94, 0xffffffff ;  /* 0xffffffff005e7802 */ /* 0x000fe40000000f00 */
[----:B------:R-:W-:-:S02]  /*6e40*/  MOV R88, 0x6e60 ;  /* 0x00006e6000587802 */ /* 0x000fc40000000f00 */
[----:B------:R-:W-:Y:S05]  /*6e50*/  CALL.REL.NOINC `($__internal_15_$__cuda_sm70_shflsync_down_p) ;  /* 0x0000002000007944 */ /* 0x000fea0003c00000 */
[----:B-1----:R-:W-:Y:S01]  /*6e60*/  MOV R89, R92 ;  /* 0x0000005c00597202 */ /* 0x002fe20000000f00 */
[----:B------:R-:W-:Y:S05]  /*6e70*/  BRA `(.L_x_1086) ;  /* 0xffffbf4000007947 */ /* 0x000fea000383ffff */
        .weak           $__internal_15_$__cuda_sm70_shflsync_down_p
        .type           $__internal_15_$__cuda_sm70_shflsync_down_p,@function
        .size           $__internal_15_$__cuda_sm70_shflsync_down_p,(.L_x_14233 - $__internal_15_$__cuda_sm70_shflsync_down_p)
$__internal_15_$__cuda_sm70_shflsync_down_p:
[----:B------:R-:W-:Y:S04]  /*6e80*/  WARPSYNC R94 ;  /* 0x0000005e00007348 */ /* 0x000fe80003800000 */
[----:B------:R0:W1:Y:S02]  /*6e90*/  SHFL.DOWN PT, R92, R89, R92, R95 ;  /* 0x0800005c595c7389 */ /* 0x00006400000e005f */
[----:B0-----:R-:W-:-:S06]  /*6ea0*/  HFMA2.MMA R89, -RZ, RZ, 0, 0 ;  /* 0x00000000ff597435 */ /* 0x001fcc00000001ff */
[----:B------:R-:W-:Y:S05]  /*6eb0*/  RET.REL.NODEC R88 `(_ZN10layer_norm13ln_bwd_kernelINS_13Kernel_traitsI13__nv_bfloat16S2_S2_S2_fjLj5120ELj1ELj1ELj4ELj16ENS_18Kernel_traits_baseILj5120ES2_S2_S2_S2_fjLj128EEEEELb1ELb1ELb0ELb1EEEvNS_9BwdParamsE) ;  /* 0xffff914058007950 */ /* 0x000fea0003c3ffff */
.L_x_1087:
        /* <DEDUP_REMOVED lines=12> */
.L_x_14233:


//--------------------- .text._ZN10layer_norm22ln_bwd_finalize_kernelINS_22Kernel_traits_finalizeILj5120E13__nv_bfloat16S2_S2_S2_fjLb1ELj1024ELj4ENS_18Kernel_traits_baseILj5120ES2_S2_S2_S2_fjLj1024EEEEELb1ELb0EEEvNS_9BwdParamsE --------------------------
	.section	.text._ZN10layer_norm22ln_bwd_finalize_kernelINS_22Kernel_traits_finalizeILj5120E13__nv_bfloat16S2_S2_S2_fjLb1ELj1024ELj4ENS_18Kernel_traits_baseILj5120ES2_S2_S2_S2_fjLj1024EEEEELb1ELb0EEEvNS_9BwdParamsE,"ax",@progbits
	.sectioninfo	@"SHI_REGISTERS=32"
	.align	128
        .global         _ZN10layer_norm22ln_bwd_finalize_kernelINS_22Kernel_traits_finalizeILj5120E13__nv_bfloat16S2_S2_S2_fjLb1ELj1024ELj4ENS_18Kernel_traits_baseILj5120ES2_S2_S2_S2_fjLj1024EEEEELb1ELb0EEEvNS_9BwdParamsE
        .type           _ZN10layer_norm22ln_bwd_finalize_kernelINS_22Kernel_traits_finalizeILj5120E13__nv_bfloat16S2_S2_S2_fjLb1ELj1024ELj4ENS_18Kernel_traits_baseILj5120ES2_S2_S2_S2_fjLj1024EEEEELb1ELb0EEEvNS_9BwdParamsE,@function
        .size           _ZN10layer_norm22ln_bwd_finalize_kernelINS_22Kernel_traits_finalizeILj5120E13__nv_bfloat16S2_S2_S2_fjLb1ELj1024ELj4ENS_18Kernel_traits_baseILj5120ES2_S2_S2_S2_fjLj1024EEEEELb1ELb0EEEvNS_9BwdParamsE,(.L_x_14234 - _ZN10layer_norm22ln_bwd_finalize_kernelINS_22Kernel_traits_finalizeILj5120E13__nv_bfloat16S2_S2_S2_fjLb1ELj1024ELj4ENS_18Kernel_traits_baseILj5120ES2_S2_S2_S2_fjLj1024EEEEELb1ELb0EEEvNS_9BwdParamsE)
        .other          _ZN10layer_norm22ln_bwd_finalize_kernelINS_22Kernel_traits_finalizeILj5120E13__nv_bfloat16S2_S2_S2_fjLb1ELj1024ELj4ENS_18Kernel_traits_baseILj5120ES2_S2_S2_S2_fjLj1024EEEEELb1ELb0EEEvNS_9BwdParamsE,@"STO_CUDA_ENTRY STV_DEFAULT"
_ZN10layer_norm22ln_bwd_finalize_kernelINS_22Kernel_traits_finalizeILj5120E13__nv_bfloat16S2_S2_S2_fjLb1ELj1024ELj4ENS_18Kernel_traits_baseILj5120ES2_S2_S2_S2_fjLj1024EEEEELb1ELb0EEEvNS_9BwdParamsE:
.text._ZN10layer_norm22ln_bwd_finalize_kernelINS_22Kernel_traits_finalizeILj5120E13__nv_bfloat16S2_S2_S2_fjLb1ELj1024ELj4ENS_18Kernel_traits_baseILj5120ES2_S2_S2_S2_fjLj1024EEEEELb1ELb0EEEvNS_9BwdParamsE:
[----:B------:R-:W-:Y:S02]  /*0000*/  MOV R1, c[0x0][0x28] ;  /* 0x00000a0000017a02 */ /* 0x000fe40000000f00 */
[----:B------:R-:W0:Y:S04]  /*0010*/  S2R R0, SR_TID.X ;  /* 0x0000000000007919 */ /* 0x000e280000002100 */
[----:B------:R-:W1:Y:S01]  /*0020*/  S2R R5, SR_CTAID.X ;  /* 0x0000000000057919 */ /* 0x000e620000002500 */
[----:B0-----:R-:W-:Y:S02]  /*0030*/  LOP3.LUT R2, R0, 0x1f, RZ, 0xc0, !PT ;  /* 0x0000001f00027812 */ /* 0x001fe400078ec0ff */
[----:B-1----:R-:W-:-:S04]  /*0040*/  SHF.L.U32 R3, R5, 0x5, RZ ;  /* 0x0000000505037819 */ /* 0x002fc800000006ff */
[----:B------:R-:W-:-:S04]  /*0050*/  LOP3.LUT R4, R3, 0xffffffe0, R2, 0xe2, !PT ;  /* 0xffffffe003047812 */ /* 0x000fc800078ee202 */
[----:B------:R-:W-:-:S13]  /*0060*/  ISETP.GT.U32.AND P0, PT, R4, 0x13ff, PT ;  /* 0x000013ff0400780c */ /* 0x000fda0003f04070 */
[----:B------:R-:W-:Y:S05]  /*0070*/  @P0 EXIT ;  /* 0x000000000000094d */ /* 0x000fea0003800000 */
[--C-:B------:R-:W-:Y:S01]  /*0080*/  SHF.R.U32.HI R3, RZ, 0x5, R0.reuse ;  /* 0x00000005ff037819 */ /* 0x100fe20000011600 */
[----:B------:R-:W-:Y:S01]  /*0090*/  IMAD.SHL.U32 R5, R5, 0x10, RZ ;  /* 0x0000001005057824 */ /* 0x000fe200078e00ff */
[----:B------:R-:W-:Y:S01]  /*00a0*/  LOP3.LUT R6, R0, 0x3fffffe0, RZ, 0xc0, !PT ;  /* 0x3fffffe000067812 */ /* 0x000fe200078ec0ff */
[----:B------:R-:W-:Y:S01]  /*00b0*/  ULDC.64 UR4, c[0x0][0x118] ;  /* 0x0000460000047ab9 */ /* 0x000fe20000000a00 */
[C---:B------:R-:W-:Y:S02]  /*00c0*/  LOP3.LUT R7, R3.reuse, 0x1f, R0, 0x78, !PT ;  /* 0x0000001f03077812 */ /* 0x040fe400078e7800 */
[----:B------:R-:W-:Y:S02]  /*00d0*/  ISETP.NE.AND P0, PT, R3, 0x1f, PT ;  /* 0x0000001f0300780c */ /* 0x000fe40003f05270 */
[----:B------:R-:W-:Y:S02]  /*00e0*/  LOP3.LUT R5, R5, 0x7ffffff0, RZ, 0xc0, !PT ;  /* 0x7ffffff005057812 */ /* 0x000fe400078ec0ff */
[----:B------:R-:W-:Y:S01]  /*00f0*/  IADD3 R6, R6, R7, RZ ;  /* 0x0000000706067210 */ /* 0x000fe20007ffe0ff */
[C---:B------:R-:W-:Y:S01]  /*0100*/  IMAD R7, R2.reuse, 0x20, R7 ;  /* 0x0000002002077824 */ /* 0x040fe200078e0207 */
[----:B------:R-:W-:-:S02]  /*0110*/  ISETP.GT.U32.OR P0, PT, R2, 0xf, P0 ;  /* 0x0000000f0200780c */ /* 0x000fc40000704470 */
[----:B------:R-:W-:Y:S02]  /*0120*/  IADD3 R5, R2, R5, RZ ;  /* 0x0000000502057210 */ /* 0x000fe40007ffe0ff */
.L_x_1101:
[----:B------:R-:W-:Y:S01]  /*0130*/  ISETP.GE.U32.AND P1, PT, R3, c[0x0][0x160], PT ;  /* 0x0000580003007a0c */ /* 0x000fe20003f26070 */
[----:B------:R-:W-:Y:S01]  /*0140*/  BSSY B0, `(.L_x_1088) ;  /* 0x000007d000007945 */ /* 0x000fe20003800000 */
[----:B------:R-:W-:Y:S01]  /*0150*/  HFMA2.MMA R27, -RZ, RZ, 0, 0 ;  /* 0x00000000ff1b7435 */ /* 0x000fe200000001ff */
[----:B------:R-:W-:Y:S01]  /*0160*/  MOV R23, RZ ;  /* 0x000000ff00177202 */ /* 0x000fe20000000f00 */
[----:B------:R-:W-:Y:S01]  /*0170*/  IMAD.MOV.U32 R8, RZ, RZ, RZ ;  /* 0x000000ffff087224 */ /* 0x000fe200078e00ff */
[----:B------:R-:W-:-:S13]  /*0180*/  ISETP.GE.U32.OR P1, PT, R4, c[0x0][0x168], P1 ;  /* 0x00005a0004007a0c */ /* 0x000fda0000f26470 */
[----:B------:R-:W-:Y:S05]  /*0190*/  @P1 BRA `(.L_x_1089) ;  /* 0x0000077000001947 */ /* 0x000fea0003800000 */
[----:B------:R-:W-:Y:S02]  /*01a0*/  ISETP.GE.U32.AND P2, PT, R3, c[0x0][0x160], PT ;  /* 0x0000580003007a0c */ /* 0x000fe40003f46070 */
[----:B------:R-:W-:-:S11]  /*01b0*/  MOV R25, R3 ;  /* 0x0000000300197202 */ /* 0x000fd60000000f00 */
[----:B------:R-:W-:Y:S01]  /*01c0*/  @P2 MOV R15, 0x4 ;  /* 0x00000004000f2802 */ /* 0x000fe20000000f00 */
[----:B------:R-:W-:-:S04]  /*01d0*/  @P2 IMAD R14, R25, c[0x0][0x168], R4 ;  /* 0x00005a00190e2a24 */ /* 0x000fc800078e0204 */
[----:B------:R-:W-:-:S04]  /*01e0*/  @P2 IMAD.WIDE.U32 R10, R14, R15, c[0x0][0x220] ;  /* 0x000088000e0a2625 */ /* 0x000fc800078e000f */
[CC--:B------:R-:W-:Y:S02]  /*01f0*/  @P2 IMAD.WIDE.U32 R12, R14.reuse, R15.reuse, c[0x0][0x228] ;  /* 0x00008a000e0c2625 */ /* 0x0c0fe400078e000f */
[----:B------:R-:W2:Y:S02]  /*0200*/  @P2 LDG.E R11, [R10.64] ;  /* 0x000000040a0b2981 */ /* 0x000ea4000c1e1900 */
[----:B------:R-:W-:Y:S02]  /*0210*/  @P2 IMAD.WIDE.U32 R14, R14, R15, c[0x0][0x240] ;  /* 0x000090000e0e2625 */ /* 0x000fe400078e000f */
[----:B------:R-:W3:Y:S04]  /*0220*/  @P2 LDG.E R12, [R12.64] ;  /* 0x000000040c0c2981 */ /* 0x000ee8000c1e1900 */
[----:B------:R-:W4:Y:S01]  /*0230*/  @P2 LDG.E R14, [R14.64] ;  /* 0x000000040e0e2981 */ /* 0x000f22000c1e1900 */
[----:B------:R-:W-:-:S04]  /*0240*/  @P2 IADD3 R25, R25, 0x20, RZ ;  /* 0x0000002019192810 */ /* 0x000fc80007ffe0ff */
[C---:B------:R-:W-:Y:S02]  /*0250*/  ISETP.GE.U32.AND P1, PT, R25.reuse, c[0x0][0x160], PT ;  /* 0x0000580019007a0c */ /* 0x040fe40003f26070 */
[----:B------:R-:W-:-:S04]  /*0260*/  IADD3 R8, -R25, c[0x0][0x160], RZ ;  /* 0x0000580019087a10 */ /* 0x000fc80007ffe1ff */
[----:B------:R-:W-:Y:S01]  /*0270*/  ISETP.LE.U32.OR P1, PT, R8, 0x60, P1 ;  /* 0x000000600800780c */ /* 0x000fe20000f23470 */
[----:B------:R-:W-:Y:S01]  /*0280*/  IMAD.MOV.U32 R8, RZ, RZ, RZ ;  /* 0x000000ffff087224 */ /* 0x000fe200078e00ff */
[----:B------:R-:W-:Y:S02]  /*0290*/  MOV R23, RZ ;  /* 0x000000ff00177202 */ /* 0x000fe40000000f00 */
[----:B------:R-:W-:Y:S01]  /*02a0*/  MOV R27, RZ ;  /* 0x000000ff001b7202 */ /* 0x000fe20000000f00 */
[----:B------:R-:W-:Y:S01]  /*02b0*/  BSSY B1, `(.L_x_1090) ;  /* 0x0000038000017945 */ /* 0x000fe20003800000 */
[----:B--2---:R-:W-:Y:S02]  /*02c0*/  @P2 FADD.FTZ R8, R8, R11 ;  /* 0x0000000b08082221 */ /* 0x004fe40000010000 */
[----:B---3--:R-:W-:Y:S02]  /*02d0*/  @P2 FADD.FTZ R23, R23, R12 ;  /* 0x0000000c17172221 */ /* 0x008fe40000010000 */
[----:B----4-:R-:W-:Y:S01]  /*02e0*/  @P2 FADD.FTZ R27, R27, R14 ;  /* 0x0000000e1b1b2221 */ /* 0x010fe20000010000 */
[----:B------:R-:W-:-:S02]  /*02f0*/  PLOP3.LUT P2, PT, P2, PT, PT, 0x8, 0x0 ;  /* 0x000000000000781c */ /* 0x000fc4000174e170 */
[----:B------:R-:W-:Y:S06]  /*0300*/  @P1 BRA `(.L_x_1091) ;  /* 0x0000032000001947 */ /* 0x000fec0003800000 */
[----:B------:R-:W-:Y:S01]  /*0310*/  IMAD.MOV.U32 R9, RZ, RZ, c[0x0][0x160] ;  /* 0x00005800ff097624 */ /* 0x000fe200078e00ff */
[----:B------:R-:W-:-:S04]  /*0320*/  PLOP3.LUT P2, PT, PT, PT, PT, 0x8, 0x0 ;  /* 0x000000000000781c */ /* 0x000fc80003f4e170 */
[----:B------:R-:W-:Y:S02]  /*0330*/  IADD3 R9, R9, -0x60, RZ ;  /* 0xffffffa009097810 */ /* 0x000fe40007ffe0ff */
.L_x_1092:
[----:B------:R-:W-:Y:S01]  /*0340*/  HFMA2.MMA R11, -RZ, RZ, 0, 2.384185791015625e-07 ;  /* 0x00000004ff0b7435 */ /* 0x000fe200000001ff */
[C---:B------:R-:W-:Y:S01]  /*0350*/  IADD3 R13, R25.reuse, 0x20, RZ ;  /* 0x00000020190d7810 */ /* 0x040fe20007ffe0ff */
[C---:B------:R-:W-:Y:S01]  /*0360*/  IMAD R14, R25.reuse, c[0x0][0x168], R4 ;  /* 0x00005a00190e7a24 */ /* 0x040fe200078e0204 */
[----:B------:R-:W-:-:S03]  /*0370*/  IADD3 R21, R25, 0x40, RZ ;  /* 0x0000004019157810 */ /* 0x000fc60007ffe0ff */
[----:B------:R-:W-:-:S04]  /*0380*/  IMAD R28, R13, c[0x0][0x168], R4 ;  /* 0x00005a000d1c7a24 */ /* 0x000fc800078e0204 */
[----:B------:R-:W-:-:S04]  /*0390*/  IMAD.WIDE.U32 R12, R14, R11, c[0x0][0x220] ;  /* 0x000088000e0c7625 */ /* 0x000fc800078e000b */
[CC--:B------:R-:W-:Y:S02]  /*03a0*/  IMAD.WIDE.U32 R18, R14.reuse, R11.reuse, c[0x0][0x228] ;  /* 0x00008a000e127625 */ /* 0x0c0fe400078e000b */
[----:B------:R0:W2:Y:S02]  /*03b0*/  LDG.E R13, [R12.64] ;  /* 0x000000040c0d7981 */ /* 0x0000a4000c1e1900 */
[----:B------:R-:W-:-:S04]  /*03c0*/  IMAD.WIDE.U32 R14, R14, R11, c[0x0][0x240] ;  /* 0x000090000e0e7625 */ /* 0x000fc800078e000b */
[--C-:B------:R-:W-:Y:S01]  /*03d0*/  IMAD R20, R21, c[0x0][0x168], R4.reuse ;  /* 0x00005a0015147a24 */ /* 0x100fe200078e0204 */
[----:B------:R-:W-:Y:S01]  /*03e0*/  IADD3 R21, R25, 0x60, RZ ;  /* 0x0000006019157810 */ /* 0x000fe20007ffe0ff */
[----:B------:R-:W-:Y:S01]  /*03f0*/  IMAD.WIDE.U32 R16, R28, R11, c[0x0][0x220] ;  /* 0x000088001c107625 */ /* 0x000fe200078e000b */
[----:B------:R1:W3:Y:S04]  /*0400*/  LDG.E R10, [R14.64] ;  /* 0x000000040e0a7981 */ /* 0x0002e8000c1e1900 */
[----:B0-----:R0:W4:Y:S01]  /*0410*/  LDG.E R12, [R18.64] ;  /* 0x00000004120c7981 */ /* 0x001122000c1e1900 */
[----:B------:R-:W-:-:S03]  /*0420*/  IMAD R26, R21, c[0x0][0x168], R4 ;  /* 0x00005a00151a7a24 */ /* 0x000fc600078e0204 */
[----:B------:R5:W4:Y:S01]  /*0430*/  LDG.E R22, [R16.64] ;  /* 0x0000000410167981 */ /* 0x000b22000c1e1900 */
[----:B-1----:R-:W-:-:S04]  /*0440*/  IMAD.WIDE.U32 R14, R20, R11, c[0x0][0x220] ;  /* 0x00008800140e7625 */ /* 0x002fc800078e000b */
[----:B0-----:R-:W-:-:S04]  /*0450*/  IMAD.WIDE.U32 R18, R28, R11, c[0x0][0x228] ;  /* 0x00008a001c127625 */ /* 0x001fc800078e000b */
[-C--:B------:R-:W-:Y:S01]  /*0460*/  IMAD.WIDE.U32 R28, R28, R11.reuse, c[0x0][0x240] ;  /* 0x000090001c1c7625 */ /* 0x080fe200078e000b */
[----:B------:R0:W4:Y:S03]  /*0470*/  LDG.E R24, [R18.64] ;  /* 0x0000000412187981 */ /* 0x000126000c1e1900 */
[CC--:B-----5:R-:W-:Y:S02]  /*0480*/  IMAD.WIDE.U32 R16, R26.reuse, R11.reuse, c[0x0][0x220] ;  /* 0x000088001a107625 */ /* 0x0e0fe400078e000b */
[----:B------:R1:W5:Y:S04]  /*0490*/  LDG.E R28, [R28.64] ;  /* 0x000000041c1c7981 */ /* 0x000368000c1e1900 */
[----:B------:R1:W5:Y:S01]  /*04a0*/  LDG.E R16, [R16.64] ;  /* 0x0000000410107981 */ /* 0x000362000c1e1900 */
[----:B0-----:R-:W-:-:S03]  /*04b0*/  IMAD.WIDE.U32 R18, R26, R11, c[0x0][0x228] ;  /* 0x00008a001a127625 */ /* 0x001fc600078e000b */
[----:B-1----:R0:W5:Y:S04]  /*04c0*/  LDG.E R29, [R14.64] ;  /* 0x000000040e1d7981 */ /* 0x002168000c1e1900 */
[----:B------:R1:W5:Y:S01]  /*04d0*/  LDG.E R17, [R18.64] ;  /* 0x0000000412117981 */ /* 0x000362000c1e1900 */
[----:B0-----:R-:W-:-:S04]  /*04e0*/  IMAD.WIDE.U32 R14, R20, R11, c[0x0][0x228] ;  /* 0x00008a00140e7625 */ /* 0x001fc800078e000b */
[-C--:B------:R-:W-:Y:S02]  /*04f0*/  IMAD.WIDE.U32 R20, R20, R11.reuse, c[0x0][0x240] ;  /* 0x0000900014147625 */ /* 0x080fe400078e000b */
[----:B------:R-:W5:Y:S02]  /*0500*/  LDG.E R14, [R14.64] ;  /* 0x000000040e0e7981 */ /* 0x000f64000c1e1900 */
[----:B-1----:R-:W-:Y:S02]  /*0510*/  IMAD.WIDE.U32 R18, R26, R11, c[0x0][0x240] ;  /* 0x000090001a127625 */ /* 0x002fe400078e000b */
[----:B------:R-:W5:Y:S04]  /*0520*/  LDG.E R20, [R20.64] ;  /* 0x0000000414147981 */ /* 0x000f68000c1e1900 */
[----:B------:R-:W5:Y:S01]  /*0530*/  LDG.E R11, [R18.64] ;  /* 0x00000004120b7981 */ /* 0x000f62000c1e1900 */
[----:B------:R-:W-:-:S04]  /*0540*/  IADD3 R25, R25, 0x80, RZ ;  /* 0x0000008019197810 */ /* 0x000fc80007ffe0ff */
[----:B------:R-:W-:Y:S01]  /*0550*/  ISETP.GE.U32.AND P1, PT, R25, R9, PT ;  /* 0x000000091900720c */ /* 0x000fe20003f26070 */
[----:B--2---:R-:W-:Y:S02]  /*0560*/  FADD.FTZ R13, R13, R8 ;  /* 0x000000080d0d7221 */ /* 0x004fe40000010000 */
[----:B---3--:R-:W-:Y:S02]  /*0570*/  FADD.FTZ R27, R10, R27 ;  /* 0x0000001b0a1b7221 */ /* 0x008fe40000010000 */
[----:B----4-:R-:W-:Y:S02]  /*0580*/  FADD.FTZ R23, R12, R23 ;  /* 0x000000170c177221 */ /* 0x010fe40000010000 */
[----:B------:R-:W-:Y:S02]  /*0590*/  FADD.FTZ R22, R13, R22 ;  /* 0x000000160d167221 */ /* 0x000fe40000010000 */
[----:B------:R-:W-:Y:S02]  /*05a0*/  FADD.FTZ R23, R23, R24 ;  /* 0x0000001817177221 */ /* 0x000fe40000010000 */
[----:B-----5:R-:W-:-:S02]  /*05b0*/  FADD.FTZ R27, R27, R28 ;  /* 0x0000001c1b1b7221 */ /* 0x020fc40000010000 */
[----:B------:R-:W-:-:S04]  /*05c0*/  FADD.FTZ R29, R22, R29 ;  /* 0x0000001d161d7221 */ /* 0x000fc80000010000 */
[----:B------:R-:W-:Y:S02]  /*05d0*/  FADD.FTZ R8, R29, R16 ;  /* 0x000000101d087221 */ /* 0x000fe40000010000 */
[----:B------:R-:W-:Y:S02]  /*05e0*/  FADD.FTZ R14, R23, R14 ;  /* 0x0000000e170e7221 */ /* 0x000fe40000010000 */
[----:B------:R-:W-:Y:S02]  /*05f0*/  FADD.FTZ R20, R27, R20 ;  /* 0x000000141b147221 */ /* 0x000fe40000010000 */
[----:B------:R-:W-:Y:S02]  /*0600*/  FADD.FTZ R23, R14, R17 ;  /* 0x000000110e177221 */ /* 0x000fe40000010000 */
[----:B------:R-:W-:Y:S01]  /*0610*/  FADD.FTZ R27, R20, R11 ;  /* 0x0000000b141b7221 */ /* 0x000fe20000010000 */
[----:B------:R-:W-:Y:S05]  /*0620*/  @!P1 BRA `(.L_x_1092) ;  /* 0xfffffd1000009947 */ /* 0x000fea000383ffff */
.L_x_1091:
[----:B------:R-:W-:Y:S05]  /*0630*/  BSYNC B1 ;  /* 0x0000000000017941 */ /* 0x000fea0003800000 */
.L_x_1090:
[C---:B------:R-:W-:Y:S01]  /*0640*/  ISETP.GE.U32.AND P1, PT, R25.reuse, c[0x0][0x160], PT ;  /* 0x0000580019007a0c */ /* 0x040fe20003f26070 */
[----:B------:R-:W-:Y:S01]  /*0650*/  BSSY B1, `(.L_x_1093) ;  /* 0x000001c000017945 */ /* 0x000fe20003800000 */
[----:B------:R-:W-:-:S04]  /*0660*/  IADD3 R9, -R25, c[0x0][0x160], RZ ;  /* 0x0000580019097a10 */ /* 0x000fc80007ffe1ff */
[----:B------:R-:W-:-:S13]  /*0670*/  ISETP.LE.U32.OR P1, PT, R9, 0x20, P1 ;  /* 0x000000200900780c */ /* 0x000fda0000f23470 */
[----:B------:R-:W-:Y:S05]  /*0680*/  @P1 BRA `(.L_x_1094) ;  /* 0x0000018000001947 */ /* 0x000fea0003800000 */
[----:B------:R-:W-:Y:S01]  /*0690*/  MOV R15, 0x4 ;  /* 0x00000004000f7802 */ /* 0x000fe20000000f00 */
[C---:B------:R-:W-:Y:S01]  /*06a0*/  IMAD R10, R25.reuse, c[0x0][0x168], R4 ;  /* 0x00005a00190a7a24 */ /* 0x040fe200078e0204 */
[----:B------:R-:W-:-:S03]  /*06b0*/  IADD3 R9, R25, 0x20, RZ ;  /* 0x0000002019097810 */ /* 0x000fc60007ffe0ff */
[----:B------:R-:W-:-:S04]  /*06c0*/  IMAD.WIDE.U32 R20, R10, R15, c[0x0][0x220] ;  /* 0x000088000a147625 */ /* 0x000fc800078e000f */
[CC--:B------:R-:W-:Y:S02]  /*06d0*/  IMAD.WIDE.U32 R18, R10.reuse, R15.reuse, c[0x0][0x228] ;  /* 0x00008a000a127625 */ /* 0x0c0fe400078e000f */
[----:B------:R-:W2:Y:S02]  /*06e0*/  LDG.E R21, [R20.64] ;  /* 0x0000000414157981 */ /* 0x000ea4000c1e1900 */
[----:B------:R-:W-:Y:S02]  /*06f0*/  IMAD R14, R9, c[0x0][0x168], R4 ;  /* 0x00005a00090e7a24 */ /* 0x000fe400078e0204 */
[-C--:B------:R-:W-:Y:S01]  /*0700*/  IMAD.WIDE.U32 R10, R10, R15.reuse, c[0x0][0x240] ;  /* 0x000090000a0a7625 */ /* 0x080fe200078e000f */
[----:B------:R-:W3:Y:S03]  /*0710*/  LDG.E R18, [R18.64] ;  /* 0x0000000412127981 */ /* 0x000ee6000c1e1900 */
[----:B------:R-:W-:-:S02]  /*0720*/  IMAD.WIDE.U32 R16, R14, R15, c[0x0][0x220] ;  /* 0x000088000e107625 */ /* 0x000fc400078e000f */
[----:B------:R-:W4:Y:S02]  /*0730*/  LDG.E R10, [R10.64] ;  /* 0x000000040a0a7981 */ /* 0x000f24000c1e1900 */
[CC--:B------:R-:W-:Y:S02]  /*0740*/  IMAD.WIDE.U32 R12, R14.reuse, R15.reuse, c[0x0][0x228] ;  /* 0x00008a000e0c7625 */ /* 0x0c0fe400078e000f */
[----:B------:R-:W5:Y:S02]  /*0750*/  LDG.E R17, [R16.64] ;  /* 0x0000000410117981 */ /* 0x000f64000c1e1900 */
[----:B------:R-:W-:Y:S02]  /*0760*/  IMAD.WIDE.U32 R14, R14, R15, c[0x0][0x240] ;  /* 0x000090000e0e7625 */ /* 0x000fe400078e000f */
[----:B------:R-:W5:Y:S04]  /*0770*/  LDG.E R12, [R12.64] ;  /* 0x000000040c0c7981 */ /* 0x000f68000c1e1900 */
[----:B------:R-:W5:Y:S01]  /*0780*/  LDG.E R14, [R14.64] ;  /* 0x000000040e0e7981 */ /* 0x000f62000c1e1900 */
[----:B------:R-:W-:-:S02]  /*0790*/  PLOP3.LUT P2, PT, PT, PT, PT, 0x8, 0x0 ;  /* 0x000000000000781c */ /* 0x000fc40003f4e170 */
[----:B------:R-:W-:Y:S01]  /*07a0*/  IADD3 R25, R25, 0x40, RZ ;  /* 0x0000004019197810 */ /* 0x000fe20007ffe0ff */
[----:B--2---:R-:W-:Y:S02]  /*07b0*/  FADD.FTZ R8, R8, R21 ;  /* 0x0000001508087221 */ /* 0x004fe40000010000 */
[----:B---3--:R-:W-:Y:S02]  /*07c0*/  FADD.FTZ R23, R23, R18 ;  /* 0x0000001217177221 */ /* 0x008fe40000010000 */
[----:B----4-:R-:W-:Y:S02]  /*07d0*/  FADD.FTZ R27, R27, R10 ;  /* 0x0000000a1b1b7221 */ /* 0x010fe40000010000 */
[----:B-----5:R-:W-:Y:S02]  /*07e0*/  FADD.FTZ R8, R8, R17 ;  /* 0x0000001108087221 */ /* 0x020fe40000010000 */
[----:B------:R-:W-:Y:S02]  /*07f0*/  FADD.FTZ R23, R23, R12 ;  /* 0x0000000c17177221 */ /* 0x000fe40000010000 */
[----:B------:R-:W-:-:S02]  /*0800*/  FADD.FTZ R27, R27, R14 ;  /* 0x0000000e1b1b7221 */ /* 0x000fc40000010000 */
.L_x_1094:
[----:B------:R-:W-:Y:S05]  /*0810*/  BSYNC B1 ;  /* 0x0000000000017941 */ /* 0x000fea0003800000 */
.L_x_1093:
[----:B------:R-:W-:Y:S01]  /*0820*/  ISETP.LT.U32.OR P2, PT, R25, c[0x0][0x160], P2 ;  /* 0x0000580019007a0c */ /* 0x000fe20001741470 */
[----:B------:R-:W-:-:S12]  /*0830*/  BSSY B1, `(.L_x_1089) ;  /* 0x000000d000017945 */ /* 0x000fd80003800000 */
[----:B------:R-:W-:Y:S05]  /*0840*/  @!P2 BRA `(.L_x_1095) ;  /* 0x000000b00000a947 */ /* 0x000fea0003800000 */
[----:B------:R-:W-:Y:S02]  /*0850*/  IMAD.MOV.U32 R11, RZ, RZ, 0x4 ;  /* 0x00000004ff0b7424 */ /* 0x000fe400078e00ff */
[----:B------:R-:W-:-:S04]  /*0860*/  IMAD R10, R25, c[0x0][0x168], R4 ;  /* 0x00005a00190a7a24 */ /* 0x000fc800078e0204 */
[----:B------:R-:W-:-:S04]  /*0870*/  IMAD.WIDE.U32 R14, R10, R11, c[0x0][0x220] ;  /* 0x000088000a0e7625 */ /* 0x000fc800078e000b */
[CC--:B------:R-:W-:Y:S02]  /*0880*/  IMAD.WIDE.U32 R12, R10.reuse, R11.reuse, c[0x0][0x228] ;  /* 0x00008a000a0c7625 */ /* 0x0c0fe400078e000b */
[----:B------:R-:W2:Y:S02]  /*0890*/  LDG.E R15, [R14.64] ;  /* 0x000000040e0f7981 */ /* 0x000ea4000c1e1900 */
[----:B------:R-:W-:Y:S02]  /*08a0*/  IMAD.WIDE.U32 R10, R10, R11, c[0x0][0x240] ;  /* 0x000090000a0a7625 */ /* 0x000fe400078e000b */
[----:B------:R-:W3:Y:S04]  /*08b0*/  LDG.E R12, [R12.64] ;  /* 0x000000040c0c7981 */ /* 0x000ee8000c1e1900 */
[----:B------:R-:W4:Y:S01]  /*08c0*/  LDG.E R10, [R10.64] ;  /* 0x000000040a0a7981 */ /* 0x000f22000c1e1900 */
[----:B--2---:R-:W-:-:S02]  /*08d0*/  FADD.FTZ R8, R8, R15 ;  /* 0x0000000f08087221 */ /* 0x004fc40000010000 */
[----:B---3--:R-:W-:Y:S02]  /*08e0*/  FADD.FTZ R23, R23, R12 ;  /* 0x0000000c17177221 */ /* 0x008fe40000010000 */
[----:B----4-:R-:W-:Y:S02]  /*08f0*/  FADD.FTZ R27, R27, R10 ;  /* 0x0000000a1b1b7221 */ /* 0x010fe40000010000 */
.L_x_1095:
[----:B------:R-:W-:Y:S05]  /*0900*/  BSYNC B1 ;  /* 0x0000000000017941 */ /* 0x000fea0003800000 */
.L_x_1089:
[----:B------:R-:W-:Y:S05]  /*0910*/  BSYNC B0 ;  /* 0x0000000000007941 */ /* 0x000fea0003800000 */
.L_x_1088:
[----:B------:R-:W-:Y:S01]  /*0920*/  ISETP.GT.U32.AND P1, PT, R0, 0x3ff, PT ;  /* 0x000003ff0000780c */ /* 0x000fe20003f24070 */
[----:B------:R0:W-:Y:S01]  /*0930*/  STS [R6.X4], R23 ;  /* 0x0000001706007388 */ /* 0x0001e20000004800 */
[----:B------:R-:W-:Y:S03]  /*0940*/  WARPSYNC 0xffffffff ;  /* 0xffffffff00007948 */ /* 0x000fe60003800000 */
[----:B------:R0:W-:Y:S04]  /*0950*/  STS [R6.X4+0x1000], R8 ;  /* 0x0010000806007388 */ /* 0x0001e80000004800 */
[----:B------:R0:W-:Y:S04]  /*0960*/  STS [R6.X4+0x2000], R27 ;  /* 0x0020001b06007388 */ /* 0x0001e80000004800 */
[----:B------:R-:W-:Y:S06]  /*0970*/  BAR.SYNC.DEFER_BLOCKING 0x0 ;  /* 0x0000000000007b1d */ /* 0x000fec0000010000 */
[----:B------:R-:W-:Y:S05]  /*0980*/  @P1 BRA `(.L_x_1096) ;  /* 0x0000029000001947 */ /* 0x000fea0003800000 */
[----:B0-----:R0:W1:Y:S04]  /*0990*/  LDS R15, [R7.X4] ;  /* 0x00000000070f7984 */ /* 0x0010680000004800 */
[----:B------:R0:W2:Y:S04]  /*09a0*/  LDS R11, [R7.X4+0x2000] ;  /* 0x00200000070b7984 */ /* 0x0000a80000004800 */
[----:B------:R0:W3:Y:S01]  /*09b0*/  LDS R10, [R7.X4+0x1000] ;  /* 0x00100000070a7984 */ /* 0x0000e20000004800 */
[----:B------:R-:W-:Y:S05]  /*09c0*/  BRA.DIV ~URZ, `(.L_x_1097) ;  /* 0x000004027f007947 */ /* 0x000fea000b800000 */
[----:B---3--:R3:W4:Y:S02]  /*09d0*/  SHFL.BFLY PT, R14, R10, 0x1, 0x1f ;  /* 0x0c201f000a0e7f89 */ /* 0x00872400000e0000 */
.L_x_1102:
[----:B----4-:R-:W-:Y:S01]  /*09e0*/  FADD.FTZ R18, R10, R14 ;  /* 0x0000000e0a127221 */ /* 0x010fe20000010000 */
[----:B------:R-:W-:Y:S05]  /*09f0*/  BRA.DIV ~URZ, `(.L_x_1098) ;  /* 0x000004427f007947 */ /* 0x000fea000b800000 */
[----:B-1----:R-:W1:Y:S04]  /*0a00*/  SHFL.BFLY PT, R8, R15, 0x1, 0x1f ;  /* 0x0c201f000f087f89 */ /* 0x002e6800000e0000 */
[----:B--2---:R-:W2:Y:S01]  /*0a10*/  SHFL.BFLY PT, R12, R11, 0x1, 0x1f ;  /* 0x0c201f000b0c7f89 */ /* 0x004ea200000e0000 */
[----:B-1-3--:R-:W-:-:S03]  /*0a20*/  FADD.FTZ R10, R15, R8 ;  /* 0x000000080f0a7221 */ /* 0x00afc60000010000 */
[----:B------:R-:W1:Y:S01]  /*0a30*/  SHFL.BFLY PT, R8, R18, 0x2, 0x1f ;  /* 0x0c401f0012087f89 */ /* 0x000e6200000e0000 */
[----:B--2---:R-:W-:-:S03]  /*0a40*/  FADD.FTZ R14, R11, R12 ;  /* 0x0000000c0b0e7221 */ /* 0x004fc60000010000 */
[----:B------:R-:W2:Y:S04]  /*0a50*/  SHFL.BFLY PT, R9, R10, 0x2, 0x1f ;  /* 0x0c401f000a097f89 */ /* 0x000ea800000e0000 */
[----:B------:R-:W3:Y:S01]  /*0a60*/  SHFL.BFLY PT, R17, R14, 0x2, 0x1f ;  /* 0x0c401f000e117f89 */ /* 0x000ee200000e0000 */
[----:B-1----:R-:W-:Y:S02]  /*0a70*/  FADD.FTZ R8, R18, R8 ;  /* 0x0000000812087221 */ /* 0x002fe40000010000 */
[----:B--2---:R-:W-:-:S03]  /*0a80*/  FADD.FTZ R13, R10, R9 ;  /* 0x000000090a0d7221 */ /* 0x004fc60000010000 */
[----:B------:R-:W1:Y:S01]  /*0a90*/  SHFL.BFLY PT, R9, R8, 0x4, 0x1f ;  /* 0x0c801f0008097f89 */ /* 0x000e6200000e0000 */
[----:B---3--:R-:W-:-:S03]  /*0aa0*/  FADD.FTZ R17, R14, R17 ;  /* 0x000000110e117221 */ /* 0x008fc60000010000 */
        /* <DEDUP_REMOVED lines=10> */
[----:B------:R1:W2:Y:S01]  /*0b50*/  SHFL.BFLY PT, R13, R10, 0x10, 0x1f ;  /* 0x0e001f000a0d7f89 */ /* 0x0002a200000e0000 */
[----:B---3--:R-:W-:-:S03]  /*0b60*/  FADD.FTZ R18, R16, R15 ;  /* 0x0000000f10127221 */ /* 0x008fc60000010000 */
[----:B------:R1:W3:Y:S04]  /*0b70*/  SHFL.BFLY PT, R15, R12, 0x10, 0x1f ;  /* 0x0e001f000c0f7f89 */ /* 0x0002e800000e0000 */
[----:B------:R1:W4:Y:S02]  /*0b80*/  SHFL.BFLY PT, R14, R18, 0x10, 0x1f ;  /* 0x0e001f00120e7f89 */ /* 0x00032400000e0000 */
.L_x_1103:
[----:B------:R-:W-:Y:S01]  /*0b90*/  ISETP.NE.AND P1, PT, R2, RZ, PT ;  /* 0x000000ff0200720c */ /* 0x000fe20003f25270 */
[----:B---3--:R-:W-:Y:S02]  /*0ba0*/  FADD.FTZ R15, R15, R12 ;  /* 0x0000000c0f0f7221 */ /* 0x008fe40000010000 */
[----:B--2---:R-:W-:Y:S02]  /*0bb0*/  FADD.FTZ R13, R13, R10 ;  /* 0x0000000a0d0d7221 */ /* 0x004fe40000010000 */
[----:B----4-:R-:W-:-:S08]  /*0bc0*/  FADD.FTZ R9, R14, R18 ;  /* 0x000000120e097221 */ /* 0x010fd00000010000 */
[----:B------:R-:W-:-:S04]  /*0bd0*/  @!P1 SHF.R.U32.HI R8, RZ, 0x3, R0 ;  /* 0x00000003ff089819 */ /* 0x000fc80000011600 */
[----:B------:R-:W-:-:S05]  /*0be0*/  @!P1 LOP3.LUT R8, R8, 0x1ffffffc, RZ, 0xc0, !PT ;  /* 0x1ffffffc08089812 */ /* 0x000fca00078ec0ff */
[----:B------:R2:W-:Y:S04]  /*0bf0*/  @!P1 STS [R8+0x3000], R15 ;  /* 0x0030000f08009388 */ /* 0x0005e80000000800 */
[----:B------:R2:W-:Y:S04]  /*0c00*/  @!P1 STS [R8+0x3080], R13 ;  /* 0x0030800d08009388 */ /* 0x0005e80000000800 */
[----:B------:R2:W-:Y:S02]  /*0c10*/  @!P1 STS [R8+0x3100], R9 ;  /* 0x0031000908009388 */ /* 0x0005e40000000800 */
.L_x_1096:
[----:B0-2---:R-:W-:Y:S01]  /*0c20*/  SHF.L.U32 R8, R5, 0x1, RZ ;  /* 0x0000000105087819 */ /* 0x005fe200000006ff */
[----:B------:R-:W-:Y:S01]  /*0c30*/  WARPSYNC 0xffffffff ;  /* 0xffffffff00007948 */ /* 0x000fe20003800000 */
[----:B------:R-:W-:Y:S02]  /*0c40*/  BAR.SYNC.DEFER_BLOCKING 0x0 ;  /* 0x0000000000007b1d */ /* 0x000fe40000010000 */
[----:B------:R-:W-:-:S04]  /*0c50*/  ISETP.GE.U32.OR P1, PT, R8, c[0x0][0x168], P0 ;  /* 0x00005a0008007a0c */ /* 0x000fc80000726470 */
[----:B------:R-:W-:Y:S09]  /*0c60*/  BSSY B0, `(.L_x_1099) ;  /* 0x0000011000007945 */ /* 0x000ff20003800000 */
[----:B------:R-:W-:Y:S05]  /*0c70*/  @P1 BRA `(.L_x_1100) ;  /* 0x000000f000001947 */ /* 0x000fea0003800000 */
[----:B------:R-:W-:Y:S01]  /*0c80*/  SHF.L.U32 R8, R0, 0x3, RZ ;  /* 0x0000000300087819 */ /* 0x000fe200000006ff */
[----:B------:R-:W-:-:S03]  /*0c90*/  IMAD.MOV.U32 R16, RZ, RZ, 0x4 ;  /* 0x00000004ff107424 */ /* 0x000fc600078e00ff */
[----:B------:R-:W-:-:S05]  /*0ca0*/  LOP3.LUT R14, R8, 0xf8, RZ, 0xc0, !PT ;  /* 0x000000f8080e7812 */ /* 0x000fca00078ec0ff */
[----:B------:R-:W0:Y:S04]  /*0cb0*/  LDS.64 R8, [R14+0x3000] ;  /* 0x003000000e087984 */ /* 0x000e280000000a00 */
[----:B-1----:R-:W1:Y:S04]  /*0cc0*/  LDS.64 R10, [R14+0x3080] ;  /* 0x003080000e0a7984 */ /* 0x002e680000000a00 */
[----:B------:R-:W2:Y:S01]  /*0cd0*/  LDS.64 R12, [R14+0x3100] ;  /* 0x003100000e0c7984 */ /* 0x000ea20000000a00 */
[----:B0-----:R-:W-:Y:S01]  /*0ce0*/  F2FP.BF16.PACK_AB R15, R9, R8 ;  /* 0x00000008090f723e */ /* 0x001fe200000010ff */
[----:B------:R-:W-:Y:S01]  /*0cf0*/  IMAD.WIDE.U32 R8, R5, R16, c[0x0][0x268] ;  /* 0x00009a0005087625 */ /* 0x000fe200078e0010 */
[----:B-1----:R-:W-:-:S03]  /*0d00*/  F2FP.BF16.PACK_AB R17, R11, R10 ;  /* 0x0000000a0b11723e */ /* 0x002fc600000010ff */
[----:B------:R-:W-:Y:S01]  /*0d10*/  IMAD.WIDE.U32 R10, R5, R16, c[0x0][0x260] ;  /* 0x00009800050a7625 */ /* 0x000fe200078e0010 */
[----:B------:R0:W-:Y:S01]  /*0d20*/  STG.E [R8.64], R15 ;  /* 0x0000000f08007986 */ /* 0x0001e2000c101904 */
[----:B--2---:R-:W-:Y:S02]  /*0d30*/  F2FP.BF16.PACK_AB R19, R13, R12 ;  /* 0x0000000c0d13723e */ /* 0x004fe400000010ff */
[----:B------:R-:W-:Y:S01]  /*0d40*/  IMAD.WIDE.U32 R12, R5, R16, c[0x0][0x280] ;  /* 0x0000a000050c7625 */ /* 0x000fe200078e0010 */
[----:B------:R0:W-:Y:S04]  /*0d50*/  STG.E [R10.64], R17 ;  /* 0x000000110a007986 */ /* 0x0001e8000c101904 */
[----:B------:R0:W-:Y:S02]  /*0d60*/  STG.E [R12.64], R19 ;  /* 0x000000130c007986 */ /* 0x0001e4000c101904 */
.L_x_1100:
[----:B------:R-:W-:Y:S05]  /*0d70*/  BSYNC B0 ;  /* 0x0000000000007941 */ /* 0x000fea0003800000 */
.L_x_1099:
[C---:B------:R-:W-:Y:S02]  /*0d80*/  ISETP.GT.U32.AND P1, PT, R4.reuse, -0x1401, PT ;  /* 0xffffebff0400780c */ /* 0x040fe40003f24070 */
[----:B------:R-:W-:-:S02]  /*0d90*/  IADD3 R4, R4, 0x1400, RZ ;  /* 0x0000140004047810 */ /* 0x000fc40007ffe0ff */
[----:B------:R-:W-:-:S09]  /*0da0*/  IADD3 R5, R5, 0xa00, RZ ;  /* 0x00000a0005057810 */ /* 0x000fd20007ffe0ff */
[----:B01----:R-:W-:Y:S05]  /*0db0*/  @P1 BRA `(.L_x_1101) ;  /* 0xfffff37000001947 */ /* 0x003fea000383ffff */
[----:B------:R-:W-:Y:S05]  /*0dc0*/  EXIT ;  /* 0x000000000000794d */ /* 0x000fea0003800000 */
.L_x_1097:
[----:B------:R-:W-:Y:S01]  /*0dd0*/  HFMA2.MMA R17, -RZ, RZ, 0, 5.9604644775390625e-08 ;  /* 0x00000001ff117435 */ /* 0x000fe200000001ff */
[----:B---3--:R-:W-:Y:S01]  /*0de0*/  MOV R18, R10 ;  /* 0x0000000a00127202 */ /* 0x008fe20000000f00 */
[----:B------:R-:W-:Y:S01]  /*0df0*/  IMAD.MOV.U32 R14, RZ, RZ, 0x1f ;  /* 0x0000001fff0e7424 */ /* 0x000fe200078e00ff */
[----:B------:R-:W-:Y:S02]  /*0e00*/  MOV R19, 0xffffffff ;  /* 0xffffffff00137802 */ /* 0x000fe40000000f00 */
[----:B------:R-:W-:Y:S02]  /*0e10*/  MOV R8, 0xe30 ;  /* 0x00000e3000087802 */ /* 0x000fe40000000f00 */
[----:B012---:R-:W-:Y:S05]  /*0e20*/  CALL.REL.NOINC `($__internal_16_$__cuda_sm70_shflsync_bfly_p) ;  /* 0x0000059000007944 */ /* 0x007fea0003c00000 */
[----:B01----:R-:W-:Y:S05]  /*0e30*/  BRA `(.L_x_1102) ;  /* 0xfffffba000007947 */ /* 0x003fea000383ffff */
.L_x_1098:
[----:B------:R-:W-:Y:S01]  /*0e40*/  HFMA2.MMA R17, -RZ, RZ, 0, 1.1920928955078125e-07 ;  /* 0x00000002ff117435 */ /* 0x000fe200000001ff */
[----:B------:R-:W-:Y:S01]  /*0e50*/  IMAD.MOV.U32 R14, RZ, RZ, 0x1f ;  /* 0x0000001fff0e7424 */ /* 0x000fe200078e00ff */
[----:B------:R-:W-:Y:S02]  /*0e60*/  MOV R19, 0xffffffff ;  /* 0xffffffff00137802 */ /* 0x000fe40000000f00 */
[----:B------:R-:W-:Y:S02]  /*0e70*/  MOV R8, 0xe90 ;  /* 0x00000e9000087802 */ /* 0x000fe40000000f00 */
[----:B0123--:R-:W-:Y:S05]  /*0e80*/  CALL.REL.NOINC `($__internal_16_$__cuda_sm70_shflsync_bfly_p) ;  /* 0x0000053000007944 */ /* 0x00ffea0003c00000 */
[----:B0-----:R-:W-:Y:S01]  /*0e90*/  HFMA2.MMA R17, -RZ, RZ, 0, 2.384185791015625e-07 ;  /* 0x00000004ff117435 */ /* 0x001fe200000001ff */
[----:B-1----:R-:W-:Y:S01]  /*0ea0*/  FADD.FTZ R18, R18, R14 ;  /* 0x0000000e12127221 */ /* 0x002fe20000010000 */
[----:B------:R-:W-:Y:S01]  /*0eb0*/  MOV R19, 0xffffffff ;  /* 0xffffffff00137802 */ /* 0x000fe20000000f00 */
[----:B------:R-:W-:Y:S01]  /*0ec0*/  IMAD.MOV.U32 R14, RZ, RZ, 0x1f ;  /* 0x0000001fff0e7424 */ /* 0x000fe200078e00ff */
[----:B------:R-:W-:-:S02]  /*0ed0*/  MOV R8, 0xef0 ;  /* 0x00000ef000087802 */ /* 0x000fc40000000f00 */
[----:B------:R-:W-:Y:S05]  /*0ee0*/  CALL.REL.NOINC `($__internal_16_$__cuda_sm70_shflsync_bfly_p) ;  /* 0x000004d000007944 */ /* 0x000fea0003c00000 */
[----:B0-----:R-:W-:Y:S01]  /*0ef0*/  HFMA2.MMA R17, -RZ, RZ, 0, 4.76837158203125e-07 ;  /* 0x00000008ff117435 */ /* 0x001fe200000001ff */
[----:B-1----:R-:W-:Y:S01]  /*0f00*/  FADD.FTZ R18, R18, R14 ;  /* 0x0000000e12127221 */ /* 0x002fe20000010000 */
[----:B------:R-:W-:Y:S01]  /*0f10*/  MOV R19, 0xffffffff ;  /* 0xffffffff00137802 */ /* 0x000fe20000000f00 */
[----:B------:R-:W-:Y:S01]  /*0f20*/  IMAD.MOV.U32 R14, RZ, RZ, 0x1f ;  /* 0x0000001fff0e7424 */ /* 0x000fe200078e00ff */
[----:B------:R-:W-:-:S02]  /*0f30*/  MOV R8, 0xf50 ;  /* 0x00000f5000087802 */ /* 0x000fc40000000f00 */
[----:B------:R-:W-:Y:S05]  /*0f40*/  CALL.REL.NOINC `($__internal_16_$__cuda_sm70_shflsync_bfly_p) ;  /* 0x0000047000007944 */ /* 0x000fea0003c00000 */
[----:B-1----:R-:W-:Y:S01]  /*0f50*/  FADD.FTZ R10, R18, R14 ;  /* 0x0000000e120a7221 */ /* 0x002fe20000010000 */
[----:B0-----:R-:W-:Y:S01]  /*0f60*/  HFMA2.MMA R17, -RZ, RZ, 0, 9.5367431640625e-07 ;  /* 0x00000010ff117435 */ /* 0x001fe200000001ff */
[----:B------:R-:W-:Y:S01]  /*0f70*/  IMAD.MOV.U32 R14, RZ, RZ, 0x1f ;  /* 0x0000001fff0e7424 */ /* 0x000fe200078e00ff */
[----:B------:R-:W-:-:S02]  /*0f80*/  MOV R19, 0xffffffff ;  /* 0xffffffff00137802 */ /* 0x000fc40000000f00 */
[----:B------:R-:W-:Y:S02]  /*0f90*/  MOV R18, R10 ;  /* 0x0000000a00127202 */ /* 0x000fe40000000f00 */
[----:B------:R-:W-:Y:S02]  /*0fa0*/  MOV R8, 0xfc0 ;  /* 0x00000fc000087802 */ /* 0x000fe40000000f00 */
[----:B------:R-:W-:Y:S05]  /*0fb0*/  CALL.REL.NOINC `($__internal_16_$__cuda_sm70_shflsync_bfly_p) ;  /* 0x0000040000007944 */ /* 0x000fea0003c00000 */
[----:B0-----:R-:W-:Y:S01]  /*0fc0*/  HFMA2.MMA R17, -RZ, RZ, 0, 5.9604644775390625e-08 ;  /* 0x00000001ff117435 */ /* 0x001fe200000001ff */
[----:B-1----:R-:W-:Y:S01]  /*0fd0*/  IMAD.MOV.U32 R13, RZ, RZ, R14 ;  /* 0x000000ffff0d7224 */ /* 0x002fe200078e000e */
[----:B------:R-:W-:Y:S01]  /*0fe0*/  MOV R18, R15 ;  /* 0x0000000f00127202 */ /* 0x000fe20000000f00 */
[----:B------:R-:W-:Y:S01]  /*0ff0*/  IMAD.MOV.U32 R14, RZ, RZ, 0x1f ;  /* 0x0000001fff0e7424 */ /* 0x000fe200078e00ff */
[----:B------:R-:W-:Y:S02]  /*1000*/  MOV R19, 0xffffffff ;  /* 0xffffffff00137802 */ /* 0x000fe40000000f00 */
[----:B------:R-:W-:Y:S02]  /*1010*/  MOV R8, 0x1030 ;  /* 0x0000103000087802 */ /* 0x000fe40000000f00 */
[----:B------:R-:W-:Y:S05]  /*1020*/  CALL.REL.NOINC `($__internal_16_$__cuda_sm70_shflsync_bfly_p) ;  /* 0x0000039000007944 */ /* 0x000fea0003c00000 */
[----:B0-----:R-:W-:Y:S01]  /*1030*/  HFMA2.MMA R17, -RZ, RZ, 0, 1.1920928955078125e-07 ;  /* 0x00000002ff117435 */ /* 0x001fe200000001ff */
[----:B-1----:R-:W-:Y:S01]  /*1040*/  FADD.FTZ R18, R15, R14 ;  /* 0x0000000e0f127221 */ /* 0x002fe20000010000 */
[----:B------:R-:W-:Y:S01]  /*1050*/  MOV R19, 0xffffffff ;  /* 0xffffffff00137802 */ /* 0x000fe20000000f00 */
[----:B------:R-:W-:Y:S01]  /*1060*/  IMAD.MOV.U32 R14, RZ, RZ, 0x1f ;  /* 0x0000001fff0e7424 */ /* 0x000fe200078e00ff */
[----:B------:R-:W-:-:S02]  /*1070*/  MOV R8, 0x1090 ;  /* 0x0000109000087802 */ /* 0x000fc40000000f00 */
[----:B------:R-:W-:Y:S05]  /*1080*/  CALL.REL.NOINC `($__internal_16_$__cuda_sm70_shflsync_bfly_p) ;  /* 0x0000033000007944 */ /* 0x000fea0003c00000 */
        /* <DEDUP_REMOVED lines=35> */
[----:B------:R-:W-:Y:S01]  /*12c0*/  IMAD.MOV.U32 R19, RZ, RZ, -0x1 ;  /* 0xffffffffff137424 */ /* 0x000fe200078e00ff */
[----:B------:R-:W-:-:S02]  /*12d0*/  MOV R8, 0x12f0 ;  /* 0x000012f000087802 */ /* 0x000fc40000000f00 */
[----:B------:R-:W-:Y:S05]  /*12e0*/  CALL.REL.NOINC `($__internal_16_$__cuda_sm70_shflsync_bfly_p) ;  /* 0x000000d000007944 */ /* 0x000fea0003c00000 */
[----:B0-----:R-:W-:Y:S01]  /*12f0*/  HFMA2.MMA R17, -RZ, RZ, 0, 4.76837158203125e-07 ;  /* 0x00000008ff117435 */ /* 0x001fe200000001ff */
[----:B-1----:R-:W-:Y:S01]  /*1300*/  FADD.FTZ R18, R18, R14 ;  /* 0x0000000e12127221 */ /* 0x002fe20000010000 */
[----:B------:R-:W-:-:S02]  /*1310*/  MOV R14, 0x1f ;  /* 0x0000001f000e7802 */ /* 0x000fc40000000f00 */
[----:B------:R-:W-:Y:S02]  /*1320*/  MOV R19, 0xffffffff ;  /* 0xffffffff00137802 */ /* 0x000fe40000000f00 */
[----:B------:R-:W-:Y:S02]  /*1330*/  MOV R8, 0x1350 ;  /* 0x0000135000087802 */ /* 0x000fe40000000f00 */
[----:B------:R-:W-:Y:S05]  /*1340*/  CALL.REL.NOINC `($__internal_16_$__cuda_sm70_shflsync_bfly_p) ;  /* 0x0000007000007944 */ /* 0x000fea0003c00000 */
[----:B01----:R-:W-:Y:S01]  /*1350*/  FADD.FTZ R18, R18, R14 ;  /* 0x0000000e12127221 */ /* 0x003fe20000010000 */
[----:B------:R-:W-:Y:S01]  /*1360*/  HFMA2.MMA R14, -RZ, RZ, 0, 1.847743988037109375e-06 ;  /* 0x0000001fff0e7435 */ /* 0x000fe200000001ff */
[----:B------:R-:W-:Y:S01]  /*1370*/  IMAD.MOV.U32 R17, RZ, RZ, 0x10 ;  /* 0x00000010ff117424 */ /* 0x000fe200078e00ff */
[----:B------:R-:W-:Y:S02]  /*1380*/  MOV R19, 0xffffffff ;  /* 0xffffffff00137802 */ /* 0x000fe40000000f00 */
[----:B------:R-:W-:Y:S02]  /*1390*/  MOV R8, 0x13b0 ;  /* 0x000013b000087802 */ /* 0x000fe40000000f00 */
[----:B------:R-:W-:Y:S05]  /*13a0*/  CALL.REL.NOINC `($__internal_16_$__cuda_sm70_shflsync_bfly_p) ;  /* 0x0000001000007944 */ /* 0x000fea0003c00000 */
[----:B01----:R-:W-:Y:S05]  /*13b0*/  BRA `(.L_x_1103) ;  /* 0xfffff7d000007947 */ /* 0x003fea000383ffff */
        .weak           $__internal_16_$__cuda_sm70_shflsync_bfly_p
        .type           $__internal_16_$__cuda_sm70_shflsync_bfly_p,@function
        .size           $__internal_16_$__cuda_sm70_shflsync_bfly_p,(.L_x_14234 - $__internal_16_$__cuda_sm70_shflsync_bfly_p)
$__internal_16_$__cuda_sm70_shflsync_bfly_p:
[----:B------:R-:W-:Y:S01]  /*13c0*/  HFMA2.MMA R9, -RZ, RZ, 0, 0 ;  /* 0x00000000ff097435 */ /* 0x000fe200000001ff */
[----:B------:R-:W-:Y:S04]  /*13d0*/  WARPSYNC R19 ;  /* 0x0000001300007348 */ /* 0x000fe80003800000 */
[----:B------:R0:W1:Y:S01]  /*13e0*/  SHFL.BFLY PT, R14, R18, R17, R14 ;  /* 0x0c000011120e7389 */ /* 0x00006200000e000e */
[----:B------:R-:W-:Y:S05]  /*13f0*/  RET.REL.NODEC R8 `(_ZN10layer_norm22ln_bwd_finalize_kernelINS_22Kernel_traits_finalizeILj5120E13__nv_bfloat16S2_S2_S2_fjLb1ELj1024ELj4ENS_18Kernel_traits_baseILj5120ES2_S2_S2_S2_fjLj1024EEEEELb1ELb0EEEvNS_9BwdParamsE) ;  /* 0xffffec0008007950 */ /* 0x000fea0003c3ffff */
.L_x_1104:
        /* <DEDUP_REMOVED lines=16> */
.L_x_14234:


//--------------------- .text._ZN10layer_norm13ln_bwd_kernelINS_13Kernel_traitsI13__nv_bfloat16S2_S2_S2_fjLj5120ELj1ELj1ELj4ELj16ENS_18Kernel_traits_baseILj5120ES2_S2_S2_S2_fjLj128EEEEELb1ELb1ELb1ELb0EEEvNS_9BwdParamsE --------------------------
	.section	.text._ZN10layer_norm13ln_bwd_kernelINS_13Kernel_traitsI13__nv_bfloat16S2_S2_S2_fjLj5120ELj1ELj1ELj4ELj16ENS_18Kernel_traits_baseILj5120ES2_S2_S2_S2_fjLj128EEEEELb1ELb1ELb1ELb0EEEvNS_9BwdParamsE,"ax",@progbits
	.sectioninfo	@"SHI_REGISTERS=255"
	.align	128
        .global         _ZN10layer_norm13ln_bwd_kernelINS_13Kernel_traitsI13__nv_bfloat16S2_S2_S2_fjLj5120ELj1ELj1ELj4ELj16ENS_18Kernel_traits_baseILj5120ES2_S2_S2_S2_fjLj128EEEEELb1ELb1ELb1ELb0EEEvNS_9BwdParamsE
        .type           _ZN10layer_norm13ln_bwd_kernelINS_13Kernel_traitsI13__nv_bfloat16S2_S2_S2_fjLj5120ELj1ELj1ELj4ELj16ENS_18Kernel_traits_baseILj5120ES2_S2_S2_S2_fjLj128EEEEELb1ELb1ELb1ELb0EEEvNS_9BwdParamsE,@function
        .size           _ZN10layer_norm13ln_bwd_kernelINS_13Kernel_traitsI13__nv_bfloat16S2_S2_S2_fjLj5120ELj1ELj1ELj4ELj16ENS_18Kernel_traits_baseILj5120ES2_S2_S2_S2_fjLj128EEEEELb1ELb1ELb1ELb0EEEvNS_9BwdParamsE,(.L_x_14235 - _ZN10layer_norm13ln_bwd_kernelINS_13Kernel_traitsI13__nv_bfloat16S2_S2_S2_fjLj5120ELj1ELj1ELj4ELj16ENS_18Kernel_traits_baseILj5120ES2_S2_S2_S2_fjLj128EEEEELb1ELb1ELb1ELb0EEEvNS_9BwdParamsE)
        .other          _ZN10layer_norm13ln_bwd_kernelINS_13Kernel_traitsI13__nv_bfloat16S2_S2_S2_fjLj5120ELj1ELj1ELj4ELj16ENS_18Kernel_traits_baseILj5120ES2_S2_S2_S2_fjLj128EEEEELb1ELb1ELb1ELb0EEEvNS_9BwdParamsE,@"STO_CUDA_ENTRY STV_DEFAULT"
_ZN10layer_norm13ln_bwd_kernelINS_13Kernel_traitsI13__nv_bfloat16S2_S2_S2_fjLj5120ELj1ELj1ELj4ELj16ENS_18Kernel_traits_baseILj5120ES2_S2_S2_S2_fjLj128EEEEELb1ELb1ELb1ELb0EEEvNS_9BwdParamsE:
.text._ZN10layer_norm13ln_bwd_kernelINS_13Kernel_traitsI13__nv_bfloat16S2_S2_S2_fjLj5120ELj1ELj1ELj4ELj16ENS_18Kernel_traits_baseILj5120ES2_S2_S2_S2_fjLj128EEEEELb1ELb1ELb1ELb0EEEvNS_9BwdParamsE:
[----:B------:R-:W-:Y:S02]  /*0000*/  MOV R1, c[0x0][0x28] ;  /* 0x00000a0000017a02 */ /* 0x000fe40000000f00 */
        /* <DEDUP_REMOVED lines=17> */
[----:B------:R-:W-:Y:S01]  /*0120*/  @P0 MOV R35, 0x10 ;  /* 0x0000001000230802 */ /* 0x000fe20000000f00 */
[----:B------:R-:W-:-:S04]  /*0130*/  @P4 IMAD.WIDE.U32 R2, R46, R7, c[0x0][0x1b0] ;  /* 0x00006c002e024625 */ /* 0x000fc800078e0007 */
[C---:B------:R-:W-:Y:S01]  /*0140*/  @P4 IMAD.WIDE.U32 R6, R46.reuse, R7, c[0x0][0x1c8] ;  /* 0x000072002e064625 */ /* 0x040fe200078e0007 */
[----:B------:R1:W5:Y:S01]  /*0150*/  @P4 LDG.E.128 R152, [R2.64] ;  /* 0x0000000402984981 */ /* 0x000362000c1e1d00 */
[----:B------:R-:W-:Y:S02]  /*0160*/  @P4 LOP3.LUT R46, R46, 0x80, RZ, 0xfc, !PT ;  /* 0x000000802e2e4812 */ /* 0x000fe400078efcff */
[----:B------:R-:W-:Y:S01]  /*0170*/  @P1 IMAD.MOV.U32 R51, RZ, RZ, 0x10 ;  /* 0x00000010ff331424 */ /* 0x000fe200078e00ff */
        /* <DEDUP_REMOVED lines=11> */
[CC--:B------:R-:W-:Y:S01]  /*0230*/  @P1 IMAD.WIDE.U32 R48, R46.reuse, R51.reuse, c[0x0][0x1b0] ;  /* 0x00006c002e301625 */ /* 0x0c0fe200078e0033 */
        /* <DEDUP_REMOVED lines=73> */
[----:B------:R-:W-:Y:S01]  /*06d0*/  HFMA2.MMA R29, -RZ, RZ, 0, 0 ;  /* 0x00000000ff1d7435 */ /* 0x000fe200000001ff */
        /* <DEDUP_REMOVED lines=143> */
[----:B0-----:R-:W-:-:S05]  /*0fd0*/  IMAD.MOV.U32 R2, RZ, RZ, 0x1 ;  /* 0x00000001ff027424 */ /* 0x001fca00078e00ff */
[----:B------:R-:W-:Y:S02]  /*0fe0*/  PRMT R3, R2, 0x7610, R3 ;  /* 0x0000761002037816 */ /* 0x000fe40000000003 */
[--C-:B------:R-:W-:Y:S02]  /*0ff0*/  PRMT R2, RZ, 0x7610, R8.reuse ;  /* 0x00007610ff027816 */ /* 0x100fe40000000008 */
[----:B-1----:R-:W-:-:S05]  /*1000*/  PRMT R5, RZ, 0x5410, R8 ;  /* 0x00005410ff057816 */ /* 0x002fca0000000008 */
[----:B------:R0:W-:Y:S04]  /*1010*/  STL [R1+0x4c], R5 ;  /* 0x00004c0501007387 */ /* 0x0001e80000100800 */
[----:B------:R1:W-:Y:S04]  /*1020*/  STL.S16 [R1+0x2c], R3 ;  /* 0x00002c0301007387 */ /* 0x0003e80000100600 */
        /* <DEDUP_REMOVED lines=13> */
.L_x_1347:
[----:B------:R-:W-:-:S04]  /*1100*/  IMAD.MOV.U32 R8, RZ, RZ, 0x4 ;  /* 0x00000004ff087424 */ /* 0x000fc800078e00ff */
[----:B0-----:R-:W-:-:S05]  /*1110*/  IMAD.WIDE R2, R0, R8, c[0x0][0x1d8] ;  /* 0x0000760000027625 */ /* 0x001fca00078e0208 */
[----:B------:R0:W2:Y:S04]  /*1120*/  LDG.E R176, [R2.64] ;  /* 0x0000000402b07981 */ /* 0x0000a8000c1e1900 */
[----:B------:R-:W1:Y:S01]  /*1130*/  S2R R177, SR_TID.X ;  /* 0x0000000000b17919 */ /* 0x000e620000002100 */
[----:B0-----:R-:W-:-:S05]  /*1140*/  IMAD.WIDE R2, R0, R8, c[0x0][0x1a0] ;  /* 0x0000680000027625 */ /* 0x001fca00078e0208 */
[----:B------:R0:W5:Y:S02]  /*1150*/  LDG.E R7, [R2.64] ;  /* 0x0000000402077981 */ /* 0x000164000c1e1900 */
[----:B0-----:R-:W-:-:S04]  /*1160*/  IMAD.WIDE R2, R0, R8, c[0x0][0x1a8] ;  /* 0x00006a0000027625 */ /* 0x001fc800078e0208 */
[C---:B------:R-:W-:Y:S02]  /*1170*/  IMAD.WIDE R8, R0.reuse, R8, c[0x0][0x1d0] ;  /* 0x0000740000087625 */ /* 0x040fe400078e0208 */
[----:B------:R0:W5:Y:S04]  /*1180*/  LDG.E R2, [R2.64] ;  /* 0x0000000402027981 */ /* 0x000168000c1e1900 */
[----:B------:R3:W5:Y:S01]  /*1190*/  LDG.E R8, [R8.64] ;  /* 0x0000000408087981 */ /* 0x000762000c1e1900 */
[----:B-1----:R-:W-:Y:S01]  /*11a0*/  LOP3.LUT R177, R177, 0x7f, RZ, 0xc0, !PT ;  /* 0x0000007fb1b17812 */ /* 0x002fe200078ec0ff */
[----:B------:R-:W-:Y:S01]  /*11b0*/  BSSY B0, `(.L_x_1106) ;  /* 0x000025c000007945 */ /* 0x000fe20003800000 */
[----:B------:R-:W-:Y:S01]  /*11c0*/  MOV R180, 0x10 ;  /* 0x0000001000b47802 */ /* 0x000fe20000000f00 */
[----:B0-----:R-:W-:-:S05]  /*11d0*/  IMAD R3, R0, c[0x0][0x168], RZ ;  /* 0x00005a0000037a24 */ /* 0x001fca00078e02ff */
[----:B---3--:R-:W-:-:S04]  /*11e0*/  SHF.R.S32.HI R9, RZ, 0x1f, R3 ;  /* 0x0000001fff097819 */ /* 0x008fc80000011403 */
[----:B------:R-:W-:-:S04]  /*11f0*/  LEA.HI R3, R9, R3, RZ, 0x3 ;  /* 0x0000000309037211 */ /* 0x000fc800078f18ff */
[----:B------:R-:W-:-:S05]  /*1200*/  LEA.HI.SX32 R3, R3, R177, 0x1d ;  /* 0x000000b103037211 */ /* 0x000fca00078feaff */
[----:B------:R-:W-:Y:S01]  /*1210*/  IMAD.WIDE.U32 R210, R3, R180, c[0x0][0x218] ;  /* 0x0000860003d27625 */ /* 0x000fe200078e00b4 */
[----:B--2---:R-:W-:-:S13]  /*1220*/  ISETP.GT.AND P2, PT, R176, RZ, PT ;  /* 0x000000ffb000720c */ /* 0x004fda0003f44270 */
[----:B------:R-:W-:Y:S05]  /*1230*/  @P2 BRA `(.L_x_1107) ;  /* 0x0000045000002947 */ /* 0x000fea0003800000 */
[----:B-----5:R-:W-:Y:S01]  /*1240*/  ISETP.GE.AND P3, PT, R8, 0x1, PT ;  /* 0x000000010800780c */ /* 0x020fe20003f66270 */
[----:B------:R-:W-:Y:S01]  /*1250*/  BSSY B1, `(.L_x_1108) ;  /* 0x0000012000017945 */ /* 0x000fe20003800000 */
[----:B------:R-:W-:-:S11]  /*1260*/  LOP3.LUT P4, RZ, R4, 0xffffff80, RZ, 0xc0, !PT ;  /* 0xffffff8004ff7812 */ /* 0x000fd6000788c0ff */
[----:B------:R-:W-:-:S05]  /*1270*/  @P3 IADD3 R7, R8, -0x1, RZ ;  /* 0xffffffff08073810 */ /* 0x000fca0007ffe0ff */
[----:B------:R-:W-:-:S05]  /*1280*/  @P3 IMAD R7, R7, c[0x0][0x168], RZ ;  /* 0x00005a0007073a24 */ /* 0x000fca00078e02ff */
[----:B------:R-:W-:-:S04]  /*1290*/  @P3 SHF.R.S32.HI R9, RZ, 0x1f, R7 ;  /* 0x0000001fff093819 */ /* 0x000fc80000011407 */
[----:B------:R-:W-:Y:S01]  /*12a0*/  @P3 LEA.HI R9, R9, R7, RZ, 0x3 ;  /* 0x0000000709093211 */ /* 0x000fe200078f18ff */
[----:B------:R-:W-:-:S03]  /*12b0*/  IMAD.MOV.U32 R7, RZ, RZ, RZ ;  /* 0x000000ffff077224 */ /* 0x000fc600078e00ff */
[----:B------:R-:W-:Y:S02]  /*12c0*/  @P3 LEA.HI.SX32 R7, R9, R177, 0x1d ;  /* 0x000000b109073211 */ /* 0x000fe400078feaff */
[----:B------:R-:W-:Y:S01]  /*12d0*/  MOV R9, R3 ;  /* 0x0000000300097202 */ /* 0x000fe20000000f00 */
        /* <DEDUP_REMOVED lines=9> */
.L_x_1109:
[----:B------:R-:W-:Y:S05]  /*1370*/  BSYNC B1 ;  /* 0x0000000000017941 */ /* 0x000fea0003800000 */
.L_x_1108:
[----:B------:R-:W-:Y:S01]  /*1380*/  ISETP.GE.U32.AND P3, PT, R4, 0x100, PT ;  /* 0x000001000400780c */ /* 0x000fe20003f66070 */
[----:B------:R-:W-:-:S12]  /*1390*/  BSSY B1, `(.L_x_1110) ;  /* 0x000000b000017945 */ /* 0x000fd80003800000 */
[----:B------:R-:W-:Y:S05]  /*13a0*/  @!P3 BRA `(.L_x_1111) ;  /* 0x000000900000b947 */ /* 0x000fea0003800000 */
[----:B------:R-:W-:Y:S01]  /*13b0*/  ISETP.NE.U32.AND P3, PT, RZ, c[0x0][0x218], PT ;  /* 0x00008600ff007a0c */ /* 0x000fe20003f65070 */
[----:B------:R-:W-:-:S03]  /*13c0*/  HFMA2.MMA R190, -RZ, RZ, 0, 4.76837158203125e-07 ;  /* 0x00000008ffbe7435 */ /* 0x000fc600000001ff */
[----:B------:R-:W-:-:S07]  /*13d0*/  ISETP.NE.AND.EX P3, PT, RZ, c[0x0][0x21c], PT, P3 ;  /* 0x00008700ff007a0c */ /* 0x000fce0003f65330 */
[----:B------:R-:W-:-:S06]  /*13e0*/  IMAD.WIDE.U32 R190, R7, R190, c[0x0][0x190] ;  /* 0x0000640007be7625 */ /* 0x000fcc00078e00be */
[----:B------:R-:W-:Y:S01]  /*13f0*/  @P3 IMAD.WIDE.U32 R176, R9, R180, c[0x0][0x218] ;  /* 0x0000860009b03625 */ /* 0x000fe200078e00b4 */
[----:B------:R-:W5:Y:S04]  /*1400*/  LDG.E.64 R190, [R190.64] ;  /* 0x00000004bebe7981 */ /* 0x000f68000c1e1b00 */
[----:B------:R1:W5:Y:S01]  /*1410*/  @P3 LDG.E.128 R24, [R176.64] ;  /* 0x00000004b0183981 */ /* 0x000362000c1e1d00 */
[----:B------:R-:W-:Y:S02]  /*1420*/  IADD3 R7, R7, 0x80, RZ ;  /* 0x0000008007077810 */ /* 0x000fe40007ffe0ff */
[----:B------:R-:W-:Y:S02]  /*1430*/  IADD3 R9, R9, 0x80, RZ ;  /* 0x0000008009097810 */ /* 0x000fe40007ffe0ff */
.L_x_1111:
[----:B------:R-:W-:Y:S05]  /*1440*/  BSYNC B1 ;  /* 0x0000000000017941 */ /* 0x000fea0003800000 */
.L_x_1110:
        /* <DEDUP_REMOVED lines=11> */
.L_x_1113:
[----:B------:R-:W-:Y:S05]  /*1500*/  BSYNC B1 ;  /* 0x0000000000017941 */ /* 0x000fea0003800000 */
.L_x_1112:
[----:B------:R-:W-:Y:S01]  /*1510*/  BSSY B1, `(.L_x_1114) ;  /* 0x000000b000017945 */ /* 0x000fe20003800000 */
        /* <DEDUP_REMOVED lines=8> */
[----:B------:R-:W-:Y:S02]  /*15a0*/  IADD3 R7, R7, 0x80, RZ ;  /* 0x0000008007077810 */ /* 0x000fe40007ffe0ff */
[----:B------:R-:W-:Y:S02]  /*15b0*/  IADD3 R9, R9, 0x80, RZ ;  /* 0x0000008009097810 */ /* 0x000fe40007ffe0ff */
.L_x_1115:
[----:B------:R-:W-:Y:S05]  /*15c0*/  BSYNC B1 ;  /* 0x0000000000017941 */ /* 0x000fea0003800000 */
.L_x_1114:
[----:B------:R-:W-:Y:S01]  /*15d0*/  ISETP.GE.U32.AND P3, PT, R4, 0x280, PT ;  /* 0x000002800400780c */ /* 0x000fe20003f66070 */
[----:B------:R-:W-:-:S12]  /*15e0*/  CS2R R216, SRZ ;  /* 0x0000000000d87805 */ /* 0x000fd8000001ff00 */
        /* <DEDUP_REMOVED lines=8> */
[----:B------:R-:W-:Y:S01]  /*1670*/  HFMA2.MMA R217, -RZ, RZ, 0, 0 ;  /* 0x00000000ffd97435 */ /* 0x000fe200000001ff */
[----:B------:R-:W-:Y:S05]  /*1680*/  BRA `(.L_x_1116) ;  /* 0x000020e000007947 */ /* 0x000fea0003800000 */
.L_x_1107:
[----:B------:R-:W-:Y:S01]  /*1690*/  IADD3 R214, R176, -0x1, RZ ;  /* 0xffffffffb0d67810 */ /* 0x000fe20007ffe0ff */
[----:B------:R-:W-:Y:S01]  /*16a0*/  BSSY B1, `(.L_x_1117) ;  /* 0x0000081000017945 */ /* 0x000fe20003800000 */
[----:B-----5:R-:W-:Y:S01]  /*16b0*/  ISETP.GE.AND P3, PT, R8, 0x1, PT ;  /* 0x000000010800780c */ /* 0x020fe20003f66270 */
[----:B------:R-:W-:Y:S01]  /*16c0*/  CS2R R216, SRZ ;  /* 0x0000000000d87805 */ /* 0x000fe2000001ff00 */
[----:B------:R-:W-:Y:S01]  /*16d0*/  LOP3.LUT P4, RZ, R4, 0xffffff80, RZ, 0xc0, !PT ;  /* 0xffffff8004ff7812 */ /* 0x000fe2000788c0ff */
[----:B------:R-:W-:Y:S01]  /*16e0*/  IMAD R214, R214, c[0x0][0x168], RZ ;  /* 0x00005a00d6d67a24 */ /* 0x000fe200078e02ff */
[----:B------:R-:W-:-:S04]  /*16f0*/  MOV R219, R3 ;  /* 0x0000000300db7202 */ /* 0x000fc80000000f00 */
[----:B------:R-:W-:-:S04]  /*1700*/  SHF.R.S32.HI R9, RZ, 0x1f, R214 ;  /* 0x0000001fff097819 */ /* 0x000fc800000114d6 */
[----:B------:R-:W-:Y:S02]  /*1710*/  LEA.HI R214, R9, R214, RZ, 0x3 ;  /* 0x000000d609d67211 */ /* 0x000fe400078f18ff */
[----:B------:R-:W-:Y:S02]  /*1720*/  @P3 IADD3 R9, R8, -0x1, RZ ;  /* 0xffffffff08093810 */ /* 0x000fe40007ffe0ff */
[----:B------:R-:W-:-:S03]  /*1730*/  LEA.HI.SX32 R214, R214, R177, 0x1d ;  /* 0x000000b1d6d67211 */ /* 0x000fc600078feaff */
[----:B------:R-:W-:-:S05]  /*1740*/  @P3 IMAD R9, R9, c[0x0][0x168], RZ ;  /* 0x00005a0009093a24 */ /* 0x000fca00078e02ff */
[----:B------:R-:W-:-:S04]  /*1750*/  @P3 SHF.R.S32.HI R176, RZ, 0x1f, R9 ;  /* 0x0000001fffb03819 */ /* 0x000fc80000011409 */
[----:B------:R-:W-:Y:S01]  /*1760*/  @P3 LEA.HI R176, R176, R9, RZ, 0x3 ;  /* 0x00000009b0b03211 */ /* 0x000fe200078f18ff */
[----:B------:R-:W-:-:S03]  /*1770*/  IMAD.MOV.U32 R9, RZ, RZ, RZ ;  /* 0x000000ffff097224 */ /* 0x000fc600078e00ff */
[----:B------:R-:W-:Y:S01]  /*1780*/  @P3 LEA.HI.SX32 R9, R176, R177, 0x1d ;  /* 0x000000b1b0093211 */ /* 0x000fe200078feaff */
[----:B------:R-:W-:Y:S05]  /*1790*/  @!P4 BRA `(.L_x_1118) ;  /* 0x000007100000c947 */ /* 0x000fea0003800000 */
[-C--:B------:R-:W-:Y:S01]  /*17a0*/  IMAD.WIDE.U32 R176, R3, R180.reuse, c[0x0][0x188] ;  /* 0x0000620003b07625 */ /* 0x080fe200078e00b4 */
[----:B------:R0:W-:Y:S03]  /*17b0*/  STL [R1+0x178], R5 ;  /* 0x0001780501007387 */ /* 0x0001e60000100800 */
[----:B------:R-:W-:Y:S01]  /*17c0*/  IMAD.WIDE.U32 R180, R214, R180, c[0x0][0x208] ;  /* 0x00008200d6b47625 */ /* 0x000fe200078e00b4 */
[----:B------:R-:W-:Y:S04]  /*17d0*/  STL [R1+0x174], R4 ;  /* 0x0001740401007387 */ /* 0x000fe80000100800 */
[----:B------:R-:W2:Y:S04]  /*17e0*/  LDG.E.128 R176, [R176.64] ;  /* 0x00000004b0b07981 */ /* 0x000ea8000c1e1d00 */
[----:B------:R-:W3:Y:S04]  /*17f0*/  LDG.E.128 R180, [R180.64] ;  /* 0x00000004b4b47981 */ /* 0x000ee8000c1e1d00 */
[----:B------:R1:W-:Y:S04]  /*1800*/  STL [R1+0x170], R0 ;  /* 0x0001700001007387 */ /* 0x0003e80000100800 */
[----:B------:R-:W4:Y:S01]  /*1810*/  LDL R219, [R1+0x16c] ;  /* 0x00016c0001db7983 */ /* 0x000f220000100800 */
[----:B------:R-:W1:Y:S01]  /*1820*/  LDC.U8 R250, c[0x0][0x1f0] ;  /* 0x00007c00fffa7b82 */ /* 0x000e620000000000 */
[----:B------:R-:W-:-:S02]  /*1830*/  ISETP.NE.U32.AND P3, PT, RZ, c[0x0][0x218], PT ;  /* 0x00008600ff007a0c */ /* 0x000fc40003f65070 */
[----:B0-----:R-:W4:Y:S02]  /*1840*/  LDL R5, [R1+0x168] ;  /* 0x0001680001057983 */ /* 0x001f240000100800 */
[----:B------:R-:W-:Y:S02]  /*1850*/  ISETP.NE.AND.EX P3, PT, RZ, c[0x0][0x21c], PT, P3 ;  /* 0x00008700ff007a0c */ /* 0x000fe40003f65330 */
[----:B-1----:R-:W4:Y:S11]  /*1860*/  LDL R0, [R1+0x164] ;  /* 0x0001640001007983 */ /* 0x002f360000100800 */
[----:B------:R0:W5:Y:S01]  /*1870*/  @P3 LDG.E.128 R148, [R210.64] ;  /* 0x00000004d2943981 */ /* 0x000162000c1e1d00 */
[----:B------:R-:W-:-:S04]  /*1880*/  ISETP.NE.AND P3, PT, R250, RZ, PT ;  /* 0x000000fffa00720c */ /* 0x000fc80003f65270 */
[----:B------:R-:W-:Y:S02]  /*1890*/  FSEL R251, R7, RZ, !P3 ;  /* 0x000000ff07fb7208 */ /* 0x000fe40005800000 */
[----:B--2---:R-:W-:Y:S02]  /*18a0*/  PRMT R23, RZ, 0x5410, R176 ;  /* 0x00005410ff177816 */ /* 0x004fe400000000b0 */
[--C-:B0-----:R-:W-:Y:S02]  /*18b0*/  PRMT R211, RZ, 0x5410, R177.reuse ;  /* 0x00005410ffd37816 */ /* 0x101fe400000000b1 */
[----:B------:R-:W-:Y:S02]  /*18c0*/  PRMT R210, RZ, 0x7610, R177 ;  /* 0x00007610ffd27816 */ /* 0x000fe400000000b1 */
[--C-:B------:R-:W-:Y:S02]  /*18d0*/  PRMT R177, RZ, 0x5410, R178.reuse ;  /* 0x00005410ffb17816 */ /* 0x100fe400000000b2 */
[----:B------:R-:W-:Y:S01]  /*18e0*/  PRMT R213, RZ, 0x7610, R178 ;  /* 0x00007610ffd57816 */ /* 0x000fe200000000b2 */
[C---:B------:R-:W-:Y:S01]  /*18f0*/  FADD.FTZ R23, -R251.reuse, R23 ;  /* 0x00000017fb177221 */ /* 0x040fe20000010100 */
[----:B------:R-:W-:Y:S01]  /*1900*/  PRMT R217, RZ, 0x7610, R176 ;  /* 0x00007610ffd97816 */ /* 0x000fe200000000b0 */
[----:B------:R-:W-:-:S02]  /*1910*/  FADD.FTZ R178, -R251, R177 ;  /* 0x000000b1fbb27221 */ /* 0x000fc40000010100 */
[C---:B------:R-:W-:Y:S01]  /*1920*/  FADD.FTZ R177, -R251.reuse, R213 ;  /* 0x000000d5fbb17221 */ /* 0x040fe20000010100 */
[----:B---3--:R-:W-:Y:S01]  /*1930*/  PRMT R213, RZ, 0x5410, R180 ;  /* 0x00005410ffd57816 */ /* 0x008fe200000000b4 */
[----:B------:R-:W-:Y:S02]  /*1940*/  FMUL.FTZ R23, R2, R23 ;  /* 0x0000001702177220 */ /* 0x000fe40000410000 */
[----:B------:R-:W-:Y:S02]  /*1950*/  FADD.FTZ R217, -R251, R217 ;  /* 0x000000d9fbd97221 */ /* 0x000fe40000010100 */
[----:B------:R-:W-:Y:S02]  /*1960*/  FADD.FTZ R68, R68, R213 ;  /* 0x000000d544447221 */ /* 0x000fe40000010000 */
[----:B------:R-:W-:Y:S02]  /*1970*/  FFMA.FTZ R28, R23, R213, R28 ;  /* 0x000000d5171c7223 */ /* 0x000fe4000001001c */
[----:B------:R-:W-:-:S02]  /*1980*/  FMUL.FTZ R4, R2, R217 ;  /* 0x000000d902047220 */ /* 0x000fc40000410000 */
[----:B----4-:R-:W-:Y:S02]  /*1990*/  FMUL.FTZ R213, R219, R213 ;  /* 0x000000d5dbd57220 */ /* 0x010fe40000410000 */
[----:B------:R-:W2:Y:S04]  /*19a0*/  LDL R219, [R1+0x160] ;  /* 0x0001600001db7983 */ /* 0x000ea80000100800 */
[----:B------:R-:W-:Y:S04]  /*19b0*/  STL [R1+0x28], R4 ;  /* 0x0000280401007387 */ /* 0x000fe80000100800 */
[----:B------:R-:W3:Y:S01]  /*19c0*/  LDL R217, [R1+0x15c] ;  /* 0x00015c0001d97983 */ /* 0x000ee20000100800 */
[C---:B------:R-:W-:Y:S01]  /*19d0*/  FADD.FTZ R211, -R251.reuse, R211 ;  /* 0x000000d3fbd37221 */ /* 0x040fe20000010100 */
[----:B------:R-:W-:Y:S01]  /*19e0*/  PRMT R216, RZ, 0x7610, R180 ;  /* 0x00007610ffd87816 */ /* 0x000fe200000000b4 */
[----:B------:R-:W-:Y:S01]  /*19f0*/  FADD.FTZ R210, -R251, R210 ;  /* 0x000000d2fbd27221 */ /* 0x000fe20000010100 */
[----:B------:R-:W-:-:S02]  /*1a00*/  PRMT R176, RZ, 0x5410, R179 ;  /* 0x00005410ffb07816 */ /* 0x000fc400000000b3 */
[----:B------:R-:W-:Y:S01]  /*1a10*/  PRMT R180, RZ, 0x5410, R181 ;  /* 0x00005410ffb47816 */ /* 0x000fe200000000b5 */
[C---:B------:R-:W-:Y:S01]  /*1a20*/  FMUL.FTZ R250, R2.reuse, R211 ;  /* 0x000000d302fa7220 */ /* 0x040fe20000410000 */
[----:B------:R-:W-:Y:S01]  /*1a30*/  PRMT R179, RZ, 0x7610, R179 ;  /* 0x00007610ffb37816 */ /* 0x000fe200000000b3 */
[----:B------:R-:W-:Y:S01]  /*1a40*/  FMUL.FTZ R5, R5, R216 ;  /* 0x000000d805057220 */ /* 0x000fe20000410000 */
[----:B------:R-:W-:Y:S01]  /*1a50*/  PRMT R181, RZ, 0x7610, R181 ;  /* 0x00007610ffb57816 */ /* 0x000fe200000000b5 */
[----:B------:R-:W-:Y:S02]  /*1a60*/  FMUL.FTZ R211, R2, R210 ;  /* 0x000000d202d37220 */ /* 0x000fe40000410000 */
[C---:B------:R-:W-:Y:S02]  /*1a70*/  FADD.FTZ R176, -R251.reuse, R176 ;  /* 0x000000b0fbb07221 */ /* 0x040fe40000010100 */
[----:B------:R-:W-:Y:S01]  /*1a80*/  FMUL.FTZ R0, R0, R180 ;  /* 0x000000b400007220 */ /* 0x000fe20000410000 */
[----:B------:R-:W-:Y:S01]  /*1a90*/  STL [R1+0x20], R250 ;  /* 0x000020fa01007387 */ /* 0x000fe20000100800 */
[----:B------:R-:W-:Y:S01]  /*1aa0*/  FADD.FTZ R251, -R251, R179 ;  /* 0x000000b3fbfb7221 */ /* 0x000fe20000010100 */
[----:B------:R-:W-:Y:S01]  /*1ab0*/  PRMT R179, RZ, 0x5410, R182 ;  /* 0x00005410ffb37816 */ /* 0x000fe200000000b6 */
[----:B------:R-:W-:Y:S01]  /*1ac0*/  FMUL.FTZ R210, R2, R178 ;  /* 0x000000b202d27220 */ /* 0x000fe20000410000 */
[----:B------:R0:W-:Y:S01]  /*1ad0*/  STL [R1+0x24], R5 ;  /* 0x0000240501007387 */ /* 0x0001e20000100800 */
[----:B------:R-:W-:-:S03]  /*1ae0*/  FADD.FTZ R70, R70, R180 ;  /* 0x000000b446467221 */ /* 0x000fc60000010000 */
[----:B------:R-:W-:Y:S01]  /*1af0*/  STL [R1+0x18], R211 ;  /* 0x000018d301007387 */ /* 0x000fe20000100800 */
[----:B------:R-:W-:-:S03]  /*1b00*/  FFMA.FTZ R30, R250, R180, R30 ;  /* 0x000000b4fa1e7223 */ /* 0x000fc6000001001e */
[----:B------:R1:W-:Y:S01]  /*1b10*/  STL [R1+0x1c], R0 ;  /* 0x00001c0001007387 */ /* 0x0003e20000100800 */
[----:B------:R-:W-:Y:S02]  /*1b20*/  FADD.FTZ R72, R72, R179 ;  /* 0x000000b348487221 */ /* 0x000fe40000010000 */
[----:B------:R-:W-:Y:S01]  /*1b30*/  FFMA.FTZ R32, R210, R179, R32 ;  /* 0x000000b3d2207223 */ /* 0x000fe20000010020 */
[----:B------:R-:W-:Y:S01]  /*1b40*/  STL [R1+0x10], R210 ;  /* 0x000010d201007387 */ /* 0x000fe20000100800 */
[----:B------:R-:W-:Y:S02]  /*1b50*/  FADD.FTZ R69, R69, R216 ;  /* 0x000000d845457221 */ /* 0x000fe40000010000 */
[----:B------:R-:W-:Y:S02]  /*1b60*/  FFMA.FTZ R29, R4, R216, R29 ;  /* 0x000000d8041d7223 */ /* 0x000fe4000001001d */
[----:B------:R-:W-:Y:S02]  /*1b70*/  FMUL.FTZ R178, R2, R177 ;  /* 0x000000b102b27220 */ /* 0x000fe40000410000 */
[----:B------:R-:W-:-:S02]  /*1b80*/  FADD.FTZ R216, RZ, R213 ;  /* 0x000000d5ffd87221 */ /* 0x000fc40000010000 */
[----:B------:R-:W-:Y:S02]  /*1b90*/  FADD.FTZ R71, R71, R181 ;  /* 0x000000b547477221 */ /* 0x000fe40000010000 */
[----:B------:R-:W-:Y:S02]  /*1ba0*/  FFMA.FTZ R31, R211, R181, R31 ;  /* 0x000000b5d31f7223 */ /* 0x000fe4000001001f */
[----:B------:R-:W-:Y:S02]  /*1bb0*/  FADD.FTZ R216, R216, R5 ;  /* 0x00000005d8d87221 */ /* 0x000fe40000010000 */
[----:B------:R-:W-:-:S04]  /*1bc0*/  IMAD.MOV.U32 R192, RZ, RZ, 0x8 ;  /* 0x00000008ffc07424 */ /* 0x000fc800078e00ff */
[----:B------:R-:W-:-:S06]  /*1bd0*/  IMAD.WIDE.U32 R192, R9, R192, c[0x0][0x190] ;  /* 0x0000640009c07625 */ /* 0x000fcc00078e00c0 */
[----:B------:R-:W5:Y:S01]  /*1be0*/  LDG.E.64 R192, [R192.64] ;  /* 0x00000004c0c07981 */ /* 0x000f62000c1e1b00 */
[----:B--2---:R-:W-:-:S05]  /*1bf0*/  FMUL.FTZ R219, R219, R181 ;  /* 0x000000b5dbdb7220 */ /* 0x004fca0000410000 */
[----:B------:R2:W-:Y:S01]  /*1c00*/  STL [R1+0x14], R219 ;  /* 0x000014db01007387 */ /* 0x0005e20000100800 */
[----:B---3--:R-:W-:-:S03]  /*1c10*/  FMUL.FTZ R180, R217, R179 ;  /* 0x000000b3d9b47220 */ /* 0x008fc60000410000 */
[----:B------:R-:W3:Y:S04]  /*1c20*/  LDL R181, [R1+0x154] ;  /* 0x0001540001b57983 */ /* 0x000ee80000100800 */
[----:B------:R-:W4:Y:S01]  /*1c30*/  LDL R179, [R1+0x158] ;  /* 0x0001580001b37983 */ /* 0x000f220000100800 */
[----:B------:R-:W-:-:S03]  /*1c40*/  FFMA.FTZ R217, R23, R213, RZ ;  /* 0x000000d517d97223 */ /* 0x000fc600000100ff */
[----:B------:R1:W-:Y:S01]  /*1c50*/  STL [R1+0xc], R180 ;  /* 0x00000cb401007387 */ /* 0x0003e20000100800 */
[----:B------:R-:W-:-:S03]  /*1c60*/  FFMA.FTZ R217, R4, R5, R217 ;  /* 0x0000000504d97223 */ /* 0x000fc600000100d9 */
[----:B------:R1:W-:Y:S04]  /*1c70*/  STL [R1+0x8], R178 ;  /* 0x000008b201007387 */ /* 0x0003e80000100800 */
[----:B0-----:R0:W5:Y:S04]  /*1c80*/  LDL.LU R5, [R1+0x178] ;  /* 0x0001780001057983 */ /* 0x0011680000300800 */
[----:B------:R0:W5:Y:S04]  /*1c90*/  LDL.LU R4, [R1+0x174] ;  /* 0x0001740001047983 */ /* 0x0001680000300800 */
[----:B------:R-:W3:Y:S01]  /*1ca0*/  LDL R177, [R1+0x150] ;  /* 0x0001500001b17983 */ /* 0x000ee20000100800 */
[----:B------:R-:W-:Y:S01]  /*1cb0*/  PRMT R182, RZ, 0x7610, R182 ;  /* 0x00007610ffb67816 */ /* 0x000fe200000000b6 */
[----:B------:R-:W-:-:S02]  /*1cc0*/  FMUL.FTZ R176, R2, R176 ;  /* 0x000000b002b07220 */ /* 0x000fc40000410000 */
[----:B------:R-:W-:Y:S02]  /*1cd0*/  FADD.FTZ R216, R216, R0 ;  /* 0x00000000d8d87221 */ /* 0x000fe40000010000 */
[----:B------:R-:W-:Y:S02]  /*1ce0*/  FFMA.FTZ R217, R250, R0, R217 ;  /* 0x00000000fad97223 */ /* 0x000fe400000100d9 */
[----:B-1----:R0:W5:Y:S01]  /*1cf0*/  LDL.LU R0, [R1+0x170] ;  /* 0x0001700001007983 */ /* 0x0021620000300800 */
[----:B------:R-:W-:Y:S02]  /*1d00*/  FADD.FTZ R216, R216, R219 ;  /* 0x000000dbd8d87221 */ /* 0x000fe40000010000 */
[----:B------:R-:W-:Y:S01]  /*1d10*/  FFMA.FTZ R217, R211, R219, R217 ;  /* 0x000000dbd3d97223 */ /* 0x000fe200000100d9 */
[----:B------:R-:W-:Y:S01]  /*1d20*/  PRMT R252, RZ, 0x5410, R183 ;  /* 0x00005410fffc7816 */ /* 0x000fe200000000b7 */
[----:B------:R-:W-:Y:S02]  /*1d30*/  FADD.FTZ R216, R216, R180 ;  /* 0x000000b4d8d87221 */ /* 0x000fe40000010000 */
[----:B------:R-:W-:Y:S01]  /*1d40*/  FFMA.FTZ R217, R210, R180, R217 ;  /* 0x000000b4d2d97223 */ /* 0x000fe200000100d9 */
[----:B------:R-:W-:Y:S01]  /*1d50*/  PRMT R183, RZ, 0x7610, R183 ;  /* 0x00007610ffb77816 */ /* 0x000fe200000000b7 */
[----:B------:R-:W-:-:S02]  /*1d60*/  FADD.FTZ R74, R74, R252 ;  /* 0x000000fc4a4a7221 */ /* 0x000fc40000010000 */
[----:B------:R-:W-:Y:S02]  /*1d70*/  FFMA.FTZ R34, R176, R252, R34 ;  /* 0x000000fcb0227223 */ /* 0x000fe40000010022 */
[----:B------:R-:W-:Y:S01]  /*1d80*/  FMUL.FTZ R251, R2, R251 ;  /* 0x000000fb02fb7220 */ /* 0x000fe20000410000 */
[----:B------:R-:W-:Y:S01]  /*1d90*/  IADD3 R214, R214, 0x80, RZ ;  /* 0x00000080d6d67810 */ /* 0x000fe20007ffe0ff */
[----:B------:R-:W-:Y:S01]  /*1da0*/  FADD.FTZ R73, R73, R182 ;  /* 0x000000b649497221 */ /* 0x000fe20000010000 */
[----:B------:R-:W-:Y:S01]  /*1db0*/  IADD3 R9, R9, 0x80, RZ ;  /* 0x0000008009097810 */ /* 0x000fe20007ffe0ff */
[----:B------:R-:W-:Y:S01]  /*1dc0*/  FFMA.FTZ R33, R178, R182, R33 ;  /* 0x000000b6b2217223 */ /* 0x000fe20000010021 */
[----:B--2---:R-:W-:Y:S01]  /*1dd0*/  IADD3 R219, R3, 0x80, RZ ;  /* 0x0000008003db7810 */ /* 0x004fe20007ffe0ff */
[----:B------:R-:W-:Y:S02]  /*1de0*/  FADD.FTZ R75, R75, R183 ;  /* 0x000000b74b4b7221 */ /* 0x000fe40000010000 */
[----:B------:R-:W-:-:S02]  /*1df0*/  FFMA.FTZ R35, R251, R183, R35 ;  /* 0x000000b7fb237223 */ /* 0x000fc40000010023 */
[----:B----4-:R-:W-:-:S05]  /*1e00*/  FMUL.FTZ R179, R179, R182 ;  /* 0x000000b6b3b37220 */ /* 0x010fca0000410000 */
[----:B------:R0:W-:Y:S04]  /*1e10*/  STL [R1+0x4], R179 ;  /* 0x000004b301007387 */ /* 0x0001e80000100800 */
[----:B------:R0:W-:Y:S01]  /*1e20*/  STL [R1], R176 ;  /* 0x000000b001007387 */ /* 0x0001e20000100800 */
[----:B---3--:R-:W-:Y:S02]  /*1e30*/  FMUL.FTZ R252, R181, R252 ;  /* 0x000000fcb5fc7220 */ /* 0x008fe40000410000 */
[----:B------:R-:W-:Y:S02]  /*1e40*/  FADD.FTZ R216, R216, R179 ;  /* 0x000000b3d8d87221 */ /* 0x000fe40000010000 */
[----:B------:R-:W-:Y:S02]  /*1e50*/  FFMA.FTZ R217, R178, R179, R217 ;  /* 0x000000b3b2d97223 */ /* 0x000fe400000100d9 */
[----:B------:R-:W-:-:S02]  /*1e60*/  FADD.FTZ R216, R216, R252 ;  /* 0x000000fcd8d87221 */ /* 0x000fc40000010000 */
[----:B------:R-:W-:Y:S02]  /*1e70*/  FFMA.FTZ R217, R176, R252, R217 ;  /* 0x000000fcb0d97223 */ /* 0x000fe400000100d9 */
[----:B------:R-:W-:-:S04]  /*1e80*/  FMUL.FTZ R250, R177, R183 ;  /* 0x000000b7b1fa7220 */ /* 0x000fc80000410000 */
[----:B------:R-:W-:Y:S02]  /*1e90*/  FADD.FTZ R216, R216, R250 ;  /* 0x000000fad8d87221 */ /* 0x000fe40000010000 */
[----:B------:R-:W-:Y:S02]  /*1ea0*/  FFMA.FTZ R217, R251, R250, R217 ;  /* 0x000000fafbd97223 */ /* 0x000fe400000100d9 */
.L_x_1118:
[----:B0-----:R-:W-:Y:S05]  /*1eb0*/  BSYNC B1 ;  /* 0x0000000000017941 */ /* 0x001fea0003800000 */
.L_x_1117:
[----:B------:R-:W0:Y:S01]  /*1ec0*/  LDC.U8 R211, c[0x0][0x1f0] ;  /* 0x00007c00ffd37b82 */ /* 0x000e220000000000 */
[----:B-----5:R-:W-:Y:S01]  /*1ed0*/  ISETP.GE.U32.AND P3, PT, R4, 0x100, PT ;  /* 0x000001000400780c */ /* 0x020fe20003f66070 */
[----:B------:R-:W-:Y:S01]  /*1ee0*/  BSSY B1, `(.L_x_1119) ;  /* 0x0000063000017945 */ /* 0x000fe20003800000 */
[----:B------:R-:W-:-:S11]  /*1ef0*/  HFMA2.MMA R210, -RZ, RZ, 0, 9.5367431640625e-07 ;  /* 0x00000010ffd27435 */ /* 0x000fd600000001ff */
[----:B------:R-:W-:Y:S05]  /*1f00*/  @!P3 BRA `(.L_x_1120) ;  /* 0x000006000000b947 */ /* 0x000fea0003800000 */
[-C--:B------:R-:W-:Y:S01]  /*1f10*/  IMAD.WIDE.U32 R176, R219, R210.reuse, c[0x0][0x188] ;  /* 0x00006200dbb07625 */ /* 0x080fe200078e00d2 */
[----:B------:R-:W2:Y:S04]  /*1f20*/  LDL R245, [R1+0x14c] ;  /* 0x00014c0001f57983 */ /* 0x000ea80000100800 */
        /* <DEDUP_REMOVED lines=8> */
[----:B------:R-:W-:-:S05]  /*1fb0*/  @P3 IMAD.WIDE.U32 R190, R219, R210, c[0x0][0x218] ;  /* 0x00008600dbbe3625 */ /* 0x000fca00078e00d2 */
[----:B------:R1:W5:Y:S01]  /*1fc0*/  @P3 LDG.E.128 R24, [R190.64] ;  /* 0x00000004be183981 */ /* 0x000362000c1e1d00 */
[----:B0-----:R-:W-:-:S04]  /*1fd0*/  ISETP.NE.AND P3, PT, R211, RZ, PT ;  /* 0x000000ffd300720c */ /* 0x001fc80003f65270 */
[----:B------:R-:W-:Y:S01]  /*1fe0*/  FSEL R234, R7, RZ, !P3 ;  /* 0x000000ff07ea7208 */ /* 0x000fe20005800000 */
[----:B-1----:R-:W-:-:S04]  /*1ff0*/  IMAD.MOV.U32 R190, RZ, RZ, 0x8 ;  /* 0x00000008ffbe7424 */ /* 0x002fc800078e00ff */
[----:B------:R-:W-:-:S06]  /*2000*/  IMAD.WIDE.U32 R190, R9, R190, c[0x0][0x190] ;  /* 0x0000640009be7625 */ /* 0x000fcc00078e00be */
[----:B------:R-:W5:Y:S01]  /*2010*/  LDG.E.64 R190, [R190.64] ;  /* 0x00000004bebe7981 */ /* 0x000f62000c1e1b00 */
[--C-:B----4-:R-:W-:Y:S02]  /*2020*/  PRMT R248, RZ, 0x5410, R176.reuse ;  /* 0x00005410fff87816 */ /* 0x110fe400000000b0 */
[----:B------:R-:W-:Y:S02]  /*2030*/  PRMT R246, RZ, 0x7610, R176 ;  /* 0x00007610fff67816 */ /* 0x000fe400000000b0 */
[----:B------:R-:W4:Y:S01]  /*2040*/  LDL R176, [R1+0x13c] ;  /* 0x00013c0001b07983 */ /* 0x000f220000100800 */
[C---:B------:R-:W-:Y:S02]  /*2050*/  FADD.FTZ R248, -R234.reuse, R248 ;  /* 0x000000f8eaf87221 */ /* 0x040fe40000010100 */
[----:B------:R-:W-:Y:S01]  /*2060*/  FADD.FTZ R246, -R234, R246 ;  /* 0x000000f6eaf67221 */ /* 0x000fe20000010100 */
[--C-:B--2---:R-:W-:Y:S01]  /*2070*/  PRMT R247, RZ, 0x5410, R180.reuse ;  /* 0x00005410fff77816 */ /* 0x104fe200000000b4 */
[C---:B------:R-:W-:Y:S01]  /*2080*/  FMUL.FTZ R248, R2.reuse, R248 ;  /* 0x000000f802f87220 */ /* 0x040fe20000410000 */
[----:B------:R-:W-:Y:S01]  /*2090*/  PRMT R180, RZ, 0x7610, R180 ;  /* 0x00007610ffb47816 */ /* 0x000fe200000000b4 */
[----:B------:R-:W-:Y:S01]  /*20a0*/  FMUL.FTZ R246, R2, R246 ;  /* 0x000000f602f67220 */ /* 0x000fe20000410000 */
[----:B------:R-:W-:Y:S01]  /*20b0*/  PRMT R244, RZ, 0x5410, R177 ;  /* 0x00005410fff47816 */ /* 0x000fe200000000b1 */
[----:B------:R-:W-:Y:S01]  /*20c0*/  FADD.FTZ R164, R164, R247 ;  /* 0x000000f7a4a47221 */ /* 0x000fe20000010000 */
[----:B------:R-:W-:Y:S01]  /*20d0*/  PRMT R242, RZ, 0x7610, R177 ;  /* 0x00007610fff27816 */ /* 0x000fe200000000b1 */
[-C--:B------:R-:W-:Y:S01]  /*20e0*/  FFMA.FTZ R168, R248, R247.reuse, R168 ;  /* 0x000000f7f8a87223 */ /* 0x080fe200000100a8 */
[--C-:B------:R-:W-:Y:S01]  /*20f0*/  PRMT R240, RZ, 0x5410, R178.reuse ;  /* 0x00005410fff07816 */ /* 0x100fe200000000b2 */
[----:B------:R-:W-:Y:S01]  /*2100*/  FMUL.FTZ R247, R245, R247 ;  /* 0x000000f7f5f77220 */ /* 0x000fe20000410000 */
[----:B------:R-:W-:-:S02]  /*2110*/  PRMT R238, RZ, 0x7610, R178 ;  /* 0x00007610ffee7816 */ /* 0x000fc400000000b2 */
[--C-:B------:R-:W-:Y:S01]  /*2120*/  PRMT R236, RZ, 0x5410, R179.reuse ;  /* 0x00005410ffec7816 */ /* 0x100fe200000000b3 */
[----:B------:R-:W-:Y:S01]  /*2130*/  FADD.FTZ R165, R165, R180 ;  /* 0x000000b4a5a57221 */ /* 0x000fe20000010000 */
[----:B------:R-:W-:Y:S01]  /*2140*/  PRMT R179, RZ, 0x7610, R179 ;  /* 0x00007610ffb37816 */ /* 0x000fe200000000b3 */
[-C--:B------:R-:W-:Y:S01]  /*2150*/  FFMA.FTZ R169, R246, R180.reuse, R169 ;  /* 0x000000b4f6a97223 */ /* 0x080fe200000100a9 */
[----:B------:R-:W2:Y:S01]  /*2160*/  LDL R178, [R1+0x130] ;  /* 0x0001300001b27983 */ /* 0x000ea20000100800 */
[----:B---3--:R-:W-:-:S03]  /*2170*/  FMUL.FTZ R245, R241, R180 ;  /* 0x000000b4f1f57220 */ /* 0x008fc60000410000 */
[----:B------:R-:W3:Y:S01]  /*2180*/  LDL R180, [R1+0x138] ;  /* 0x0001380001b47983 */ /* 0x000ee20000100800 */
[C---:B------:R-:W-:Y:S02]  /*2190*/  FADD.FTZ R244, -R234.reuse, R244 ;  /* 0x000000f4eaf47221 */ /* 0x040fe40000010100 */
[C---:B------:R-:W-:Y:S02]  /*21a0*/  FADD.FTZ R242, -R234.reuse, R242 ;  /* 0x000000f2eaf27221 */ /* 0x040fe40000010100 */
[C---:B------:R-:W-:Y:S02]  /*21b0*/  FADD.FTZ R240, -R234.reuse, R240 ;  /* 0x000000f0eaf07221 */ /* 0x040fe40000010100 */
[C---:B------:R-:W-:Y:S02]  /*21c0*/  FADD.FTZ R238, -R234.reuse, R238 ;  /* 0x000000eeeaee7221 */ /* 0x040fe40000010100 */
[C---:B------:R-:W-:Y:S02]  /*21d0*/  FADD.FTZ R236, -R234.reuse, R236 ;  /* 0x000000eceaec7221 */ /* 0x040fe40000010100 */
[----:B------:R-:W-:-:S02]  /*21e0*/  FADD.FTZ R234, -R234, R179 ;  /* 0x000000b3eaea7221 */ /* 0x000fc40000010100 */
[----:B------:R-:W2:Y:S01]  /*21f0*/  LDL R179, [R1+0x134] ;  /* 0x0001340001b37983 */ /* 0x000ea20000100800 */
[----:B------:R-:W-:Y:S01]  /*2200*/  PRMT R239, RZ, 0x5410, R182 ;  /* 0x00005410ffef7816 */ /* 0x000fe200000000b6 */
[C---:B------:R-:W-:Y:S01]  /*2210*/  FMUL.FTZ R240, R2.reuse, R240 ;  /* 0x000000f002f07220 */ /* 0x040fe20000410000 */
[----:B------:R-:W-:Y:S01]  /*2220*/  PRMT R243, RZ, 0x5410, R181 ;  /* 0x00005410fff37816 */ /* 0x000fe200000000b5 */
[----:B------:R-:W-:Y:S02]  /*2230*/  FMUL.FTZ R244, R2, R244 ;  /* 0x000000f402f47220 */ /* 0x000fe40000410000 */
[----:B------:R-:W-:Y:S02]  /*2240*/  FADD.FTZ R172, R172, R239 ;  /* 0x000000efacac7221 */ /* 0x000fe40000010000 */
[----:B------:R-:W-:Y:S02]  /*2250*/  FFMA.FTZ R80, R240, R239, R80 ;  /* 0x000000eff0507223 */ /* 0x000fe40000010050 */
[----:B------:R-:W-:Y:S01]  /*2260*/  FADD.FTZ R216, R216, R247 ;  /* 0x000000f7d8d87221 */ /* 0x000fe20000010000 */
[----:B------:R-:W-:Y:S01]  /*2270*/  PRMT R181, RZ, 0x7610, R181 ;  /* 0x00007610ffb57816 */ /* 0x000fe200000000b5 */
[----:B------:R-:W-:-:S02]  /*2280*/  FADD.FTZ R166, R166, R243 ;  /* 0x000000f3a6a67221 */ /* 0x000fc40000010000 */
[-C--:B------:R-:W-:Y:S02]  /*2290*/  FFMA.FTZ R170, R244, R243.reuse, R170 ;  /* 0x000000f3f4aa7223 */ /* 0x080fe400000100aa */
[----:B------:R-:W-:Y:S02]  /*22a0*/  FMUL.FTZ R243, R237, R243 ;  /* 0x000000f3edf37220 */ /* 0x000fe40000410000 */
[----:B------:R-:W-:Y:S02]  /*22b0*/  FADD.FTZ R177, R216, R245 ;  /* 0x000000f5d8b17221 */ /* 0x000fe40000010000 */
[----:B------:R-:W-:Y:S02]  /*22c0*/  FMUL.FTZ R242, R2, R242 ;  /* 0x000000f202f27220 */ /* 0x000fe40000410000 */
[----:B------:R-:W-:Y:S02]  /*22d0*/  FMUL.FTZ R241, R233, R181 ;  /* 0x000000b5e9f17220 */ /* 0x000fe40000410000 */
[----:B------:R-:W-:Y:S01]  /*22e0*/  FADD.FTZ R177, R177, R243 ;  /* 0x000000f3b1b17221 */ /* 0x000fe20000010000 */
[----:B------:R-:W-:-:S03]  /*22f0*/  PRMT R182, RZ, 0x7610, R182 ;  /* 0x00007610ffb67816 */ /* 0x000fc600000000b6 */
[----:B------:R-:W-:Y:S01]  /*2300*/  FADD.FTZ R177, R177, R241 ;  /* 0x000000f1b1b17221 */ /* 0x000fe20000010000 */
[--C-:B------:R-:W-:Y:S01]  /*2310*/  PRMT R235, RZ, 0x5410, R183.reuse ;  /* 0x00005410ffeb7816 */ /* 0x100fe200000000b7 */
[C---:B------:R-:W-:Y:S02]  /*2320*/  FMUL.FTZ R236, R2.reuse, R236 ;  /* 0x000000ec02ec7220 */ /* 0x040fe40000410000 */
[----:B------:R-:W-:Y:S01]  /*2330*/  FMUL.FTZ R238, R2, R238 ;  /* 0x000000ee02ee7220 */ /* 0x000fe20000410000 */
[----:B------:R-:W-:Y:S01]  /*2340*/  PRMT R183, RZ, 0x7610, R183 ;  /* 0x00007610ffb77816 */ /* 0x000fe200000000b7 */
[----:B------:R-:W-:Y:S02]  /*2350*/  FADD.FTZ R174, R174, R235 ;  /* 0x000000ebaeae7221 */ /* 0x000fe40000010000 */
[----:B------:R-:W-:Y:S02]  /*2360*/  FFMA.FTZ R82, R236, R235, R82 ;  /* 0x000000ebec527223 */ /* 0x000fe40000010052 */
[----:B------:R-:W-:Y:S01]  /*2370*/  FMUL.FTZ R234, R2, R234 ;  /* 0x000000ea02ea7220 */ /* 0x000fe20000410000 */
[----:B------:R-:W-:Y:S01]  /*2380*/  IADD3 R214, R214, 0x80, RZ ;  /* 0x00000080d6d67810 */ /* 0x000fe20007ffe0ff */
[----:B------:R-:W-:Y:S01]  /*2390*/  FADD.FTZ R167, R167, R181 ;  /* 0x000000b5a7a77221 */ /* 0x000fe20000010000 */
[----:B------:R-:W-:Y:S01]  /*23a0*/  IADD3 R9, R9, 0x80, RZ ;  /* 0x0000008009097810 */ /* 0x000fe20007ffe0ff */
[----:B------:R-:W-:Y:S01]  /*23b0*/  FFMA.FTZ R171, R242, R181, R171 ;  /* 0x000000b5f2ab7223 */ /* 0x000fe200000100ab */
[----:B------:R-:W-:Y:S01]  /*23c0*/  IADD3 R219, R219, 0x80, RZ ;  /* 0x00000080dbdb7810 */ /* 0x000fe20007ffe0ff */
[----:B------:R-:W-:-:S02]  /*23d0*/  FADD.FTZ R173, R173, R182 ;  /* 0x000000b6adad7221 */ /* 0x000fc40000010000 */
[----:B------:R-:W-:Y:S02]  /*23e0*/  FFMA.FTZ R81, R238, R182, R81 ;  /* 0x000000b6ee517223 */ /* 0x000fe40000010051 */
[----:B------:R-:W-:Y:S02]  /*23f0*/  FADD.FTZ R175, R175, R183 ;  /* 0x000000b7afaf7221 */ /* 0x000fe40000010000 */
[----:B------:R-:W-:Y:S02]  /*2400*/  FFMA.FTZ R83, R234, R183, R83 ;  /* 0x000000b7ea537223 */ /* 0x000fe40000010053 */
[----:B----4-:R-:W-:Y:S02]  /*2410*/  FMUL.FTZ R239, R176, R239 ;  /* 0x000000efb0ef7220 */ /* 0x010fe40000410000 */
[----:B------:R-:W-:-:S04]  /*2420*/  FFMA.FTZ R176, R248, R247, R217 ;  /* 0x000000f7f8b07223 */ /* 0x000fc800000100d9 */
[----:B------:R-:W-:-:S04]  /*2430*/  FFMA.FTZ R176, R246, R245, R176 ;  /* 0x000000f5f6b07223 */ /* 0x000fc800000100b0 */
[----:B------:R-:W-:-:S04]  /*2440*/  FFMA.FTZ R176, R244, R243, R176 ;  /* 0x000000f3f4b07223 */ /* 0x000fc800000100b0 */
[----:B------:R-:W-:Y:S02]  /*2450*/  FFMA.FTZ R176, R242, R241, R176 ;  /* 0x000000f1f2b07223 */ /* 0x000fe400000100b0 */
[----:B------:R-:W-:Y:S02]  /*2460*/  FADD.FTZ R177, R177, R239 ;  /* 0x000000efb1b17221 */ /* 0x000fe40000010000 */
[----:B------:R-:W-:Y:S02]  /*2470*/  FFMA.FTZ R176, R240, R239, R176 ;  /* 0x000000eff0b07223 */ /* 0x000fe400000100b0 */
[----:B---3--:R-:W-:-:S04]  /*2480*/  FMUL.FTZ R237, R180, R182 ;  /* 0x000000b6b4ed7220 */ /* 0x008fc80000410000 */
[----:B------:R-:W-:Y:S02]  /*2490*/  FADD.FTZ R177, R177, R237 ;  /* 0x000000edb1b17221 */ /* 0x000fe40000010000 */
[----:B------:R-:W-:Y:S02]  /*24a0*/  FFMA.FTZ R176, R238, R237, R176 ;  /* 0x000000edeeb07223 */ /* 0x000fe400000100b0 */
[----:B--2---:R-:W-:Y:S02]  /*24b0*/  FMUL.FTZ R233, R178, R183 ;  /* 0x000000b7b2e97220 */ /* 0x004fe40000410000 */
[----:B------:R-:W-:-:S04]  /*24c0*/  FMUL.FTZ R235, R179, R235 ;  /* 0x000000ebb3eb7220 */ /* 0x000fc80000410000 */
[----:B------:R-:W-:Y:S02]  /*24d0*/  FADD.FTZ R216, R177, R235 ;  /* 0x000000ebb1d87221 */ /* 0x000fe40000010000 */
[----:B------:R-:W-:Y:S02]  /*24e0*/  FFMA.FTZ R217, R236, R235, R176 ;  /* 0x000000ebecd97223 */ /* 0x000fe400000100b0 */
[----:B------:R-:W-:Y:S02]  /*24f0*/  FADD.FTZ R216, R216, R233 ;  /* 0x000000e9d8d87221 */ /* 0x000fe40000010000 */
[----:B------:R-:W-:Y:S02]  /*2500*/  FFMA.FTZ R217, R234, R233, R217 ;  /* 0x000000e9ead97223 */ /* 0x000fe400000100d9 */
.L_x_1120:
[----:B------:R-:W-:Y:S05]  /*2510*/  BSYNC B1 ;  /* 0x0000000000017941 */ /* 0x000fea0003800000 */
.L_x_1119:
[----:B------:R-:W-:Y:S01]  /*2520*/  BSSY B1, `(.L_x_1121) ;  /* 0x0000062000017945 */ /* 0x000fe20003800000 */
[----:B------:R-:W-:Y:S05]  /*2530*/  @!P0 BRA `(.L_x_1122) ;  /* 0x0000060000008947 */ /* 0x000fea0003800000 */
[-C--:B------:R-:W-:Y:S01]  /*2540*/  IMAD.WIDE.U32 R12, R219, R210.reuse, c[0x0][0x188] ;  /* 0x00006200db0c7625 */ /* 0x080fe200078e00d2 */
[----:B------:R-:W2:Y:S03]  /*2550*/  LDL R228, [R1+0x12c] ;  /* 0x00012c0001e47983 */ /* 0x000ea60000100800 */
[----:B------:R-:W-:Y:S01]  /*2560*/  IMAD.WIDE.U32 R176, R214, R210, c[0x0][0x208] ;  /* 0x00008200d6b07625 */ /* 0x000fe200078e00d2 */
[----:B------:R-:W3:Y:S04]  /*2570*/  LDL R224, [R1+0x128] ;  /* 0x0001280001e07983 */ /* 0x000ee80000100800 */
[----:B------:R-:W4:Y:S04]  /*2580*/  LDG.E.128 R12, [R12.64] ;  /* 0x000000040c0c7981 */ /* 0x000f28000c1e1d00 */
[----:B------:R-:W2:Y:S04]  /*2590*/  LDG.E.128 R176, [R176.64] ;  /* 0x00000004b0b07981 */ /* 0x000ea8000c1e1d00 */
[----:B------:R-:W3:Y:S01]  /*25a0*/  LDL R183, [R1+0x120] ;  /* 0x0001200001b77983 */ /* 0x000ee20000100800 */
[----:B------:R-:W-:-:S03]  /*25b0*/  ISETP.NE.U32.AND P3, PT, RZ, c[0x0][0x218], PT ;  /* 0x00008600ff007a0c */ /* 0x000fc60003f65070 */
[----:B------:R-:W3:Y:S01]  /*25c0*/  LDL R222, [R1+0x124] ;  /* 0x0001240001de7983 */ /* 0x000ee20000100800 */
[----:B------:R-:W-:-:S03]  /*25d0*/  ISETP.NE.AND.EX P3, PT, RZ, c[0x0][0x21c], PT, P3 ;  /* 0x00008700ff007a0c */ /* 0x000fc60003f65330 */
[----:B------:R-:W3:Y:S10]  /*25e0*/  LDL R220, [R1+0x11c] ;  /* 0x00011c0001dc7983 */ /* 0x000ef40000100800 */
[----:B------:R-:W-:-:S05]  /*25f0*/  @P3 IMAD.WIDE.U32 R10, R219, R210, c[0x0][0x218] ;  /* 0x00008600db0a3625 */ /* 0x000fca00078e00d2 */
[----:B------:R4:W5:Y:S01]  /*2600*/  @P3 LDG.E.128 R152, [R10.64] ;  /* 0x000000040a983981 */ /* 0x000962000c1e1d00 */
[----:B0-----:R-:W-:-:S04]  /*2610*/  ISETP.NE.AND P3, PT, R211, RZ, PT ;  /* 0x000000ffd300720c */ /* 0x001fc80003f65270 */
[----:B------:R-:W-:Y:S01]  /*2620*/  FSEL R181, R7, RZ, !P3 ;  /* 0x000000ff07b57208 */ /* 0x000fe20005800000 */
[----:B------:R-:W-:-:S10]  /*2630*/  HFMA2.MMA R188, -RZ, RZ, 0, 4.76837158203125e-07 ;  /* 0x00000008ffbc7435 */ /* 0x000fd400000001ff */
[----:B------:R-:W-:-:S06]  /*2640*/  IMAD.WIDE.U32 R188, R9, R188, c[0x0][0x190] ;  /* 0x0000640009bc7625 */ /* 0x000fcc00078e00bc */
[----:B------:R-:W5:Y:S01]  /*2650*/  LDG.E.64 R188, [R188.64] ;  /* 0x00000004bcbc7981 */ /* 0x000f62000c1e1b00 */
[--C-:B----4-:R-:W-:Y:S02]  /*2660*/  PRMT R10, RZ, 0x5410, R12.reuse ;  /* 0x00005410ff0a7816 */ /* 0x110fe4000000000c */
[----:B------:R-:W-:-:S03]  /*2670*/  PRMT R11, RZ, 0x7610, R12 ;  /* 0x00007610ff0b7816 */ /* 0x000fc6000000000c */
[C---:B------:R-:W-:Y:S01]  /*2680*/  FADD.FTZ R10, -R181.reuse, R10 ;  /* 0x0000000ab50a7221 */ /* 0x040fe20000010100 */
[--C-:B--2---:R-:W-:Y:S01]  /*2690*/  PRMT R232, RZ, 0x5410, R176.reuse ;  /* 0x00005410ffe87816 */ /* 0x104fe200000000b0 */
[----:B------:R-:W-:Y:S01]  /*26a0*/  FADD.FTZ R11, -R181, R11 ;  /* 0x0000000bb50b7221 */ /* 0x000fe20000010100 */
[----:B------:R-:W-:Y:S01]  /*26b0*/  PRMT R176, RZ, 0x7610, R176 ;  /* 0x00007610ffb07816 */ /* 0x000fe200000000b0 */
[C---:B------:R-:W-:Y:S02]  /*26c0*/  FMUL.FTZ R10, R2.reuse, R10 ;  /* 0x0000000a020a7220 */ /* 0x040fe40000410000 */
[----:B------:R-:W-:Y:S02]  /*26d0*/  FMUL.FTZ R11, R2, R11 ;  /* 0x0000000b020b7220 */ /* 0x000fe40000410000 */
[----:B------:R-:W-:Y:S02]  /*26e0*/  FADD.FTZ R84, R84, R232 ;  /* 0x000000e854547221 */ /* 0x000fe40000010000 */
[----:B------:R-:W-:-:S02]  /*26f0*/  FFMA.FTZ R44, R10, R232, R44 ;  /* 0x000000e80a2c7223 */ /* 0x000fc4000001002c */
[----:B------:R-:W-:Y:S02]  /*2700*/  FMUL.FTZ R232, R228, R232 ;  /* 0x000000e8e4e87220 */ /* 0x000fe40000410000 */
[----:B------:R-:W-:Y:S02]  /*2710*/  FADD.FTZ R85, R85, R176 ;  /* 0x000000b055557221 */ /* 0x000fe40000010000 */
[-C--:B------:R-:W-:Y:S02]  /*2720*/  FFMA.FTZ R45, R11, R176.reuse, R45 ;  /* 0x000000b00b2d7223 */ /* 0x080fe4000001002d */
[----:B---3--:R-:W-:Y:S02]  /*2730*/  FMUL.FTZ R228, R224, R176 ;  /* 0x000000b0e0e47220 */ /* 0x008fe40000410000 */
[----:B------:R-:W2:Y:S01]  /*2740*/  LDL R176, [R1+0x118] ;  /* 0x0001180001b07983 */ /* 0x000ea20000100800 */
[--C-:B------:R-:W-:Y:S02]  /*2750*/  PRMT R225, RZ, 0x5410, R177.reuse ;  /* 0x00005410ffe17816 */ /* 0x100fe400000000b1 */
[----:B------:R-:W-:-:S02]  /*2760*/  PRMT R177, RZ, 0x7610, R177 ;  /* 0x00007610ffb17816 */ /* 0x000fc400000000b1 */
[--C-:B------:R-:W-:Y:S02]  /*2770*/  PRMT R12, RZ, 0x5410, R13.reuse ;  /* 0x00005410ff0c7816 */ /* 0x100fe4000000000d */
[----:B------:R-:W-:Y:S02]  /*2780*/  PRMT R13, RZ, 0x7610, R13 ;  /* 0x00007610ff0d7816 */ /* 0x000fe4000000000d */
[--C-:B------:R-:W-:Y:S02]  /*2790*/  PRMT R17, RZ, 0x5410, R14.reuse ;  /* 0x00005410ff117816 */ /* 0x100fe4000000000e */
[----:B------:R-:W-:Y:S02]  /*27a0*/  PRMT R16, RZ, 0x7610, R14 ;  /* 0x00007610ff107816 */ /* 0x000fe4000000000e */
[--C-:B------:R-:W-:Y:S01]  /*27b0*/  PRMT R180, RZ, 0x5410, R15.reuse ;  /* 0x00005410ffb47816 */ /* 0x100fe2000000000f */
[----:B------:R-:W-:Y:S01]  /*27c0*/  FMUL.FTZ R224, R183, R177 ;  /* 0x000000b1b7e07220 */ /* 0x000fe20000410000 */
[----:B------:R-:W-:Y:S01]  /*27d0*/  PRMT R182, RZ, 0x7610, R15 ;  /* 0x00007610ffb67816 */ /* 0x000fe2000000000f */
[----:B------:R-:W3:Y:S01]  /*27e0*/  LDL R183, [R1+0x114] ;  /* 0x0001140001b77983 */ /* 0x000ee20000100800 */
[----:B------:R-:W-:-:S02]  /*27f0*/  FADD.FTZ R12, -R181, R12 ;  /* 0x0000000cb50c7221 */ /* 0x000fc40000010100 */
[C---:B------:R-:W-:Y:S02]  /*2800*/  FADD.FTZ R13, -R181.reuse, R13 ;  /* 0x0000000db50d7221 */ /* 0x040fe40000010100 */
[C---:B------:R-:W-:Y:S02]  /*2810*/  FADD.FTZ R14, -R181.reuse, R17 ;  /* 0x00000011b50e7221 */ /* 0x040fe40000010100 */
[C---:B------:R-:W-:Y:S02]  /*2820*/  FADD.FTZ R15, -R181.reuse, R16 ;  /* 0x00000010b50f7221 */ /* 0x040fe40000010100 */
[C---:B------:R-:W-:Y:S02]  /*2830*/  FADD.FTZ R180, -R181.reuse, R180 ;  /* 0x000000b4b5b47221 */ /* 0x040fe40000010100 */
[----:B------:R-:W-:Y:S02]  /*2840*/  FADD.FTZ R181, -R181, R182 ;  /* 0x000000b6b5b57221 */ /* 0x000fe40000010100 */
[----:B------:R-:W4:Y:S01]  /*2850*/  LDL R182, [R1+0x110] ;  /* 0x0001100001b67983 */ /* 0x000f220000100800 */
[----:B------:R-:W-:Y:S01]  /*2860*/  FMUL.FTZ R12, R2, R12 ;  /* 0x0000000c020c7220 */ /* 0x000fe20000410000 */
[----:B------:R-:W-:Y:S01]  /*2870*/  PRMT R223, RZ, 0x5410, R178 ;  /* 0x00005410ffdf7816 */ /* 0x000fe200000000b2 */
[----:B------:R-:W-:-:S02]  /*2880*/  FADD.FTZ R216, R216, R232 ;  /* 0x000000e8d8d87221 */ /* 0x000fc40000010000 */
[----:B------:R-:W-:Y:S01]  /*2890*/  FFMA.FTZ R16, R10, R232, R217 ;  /* 0x000000e80a107223 */ /* 0x000fe200000100d9 */
[----:B------:R-:W-:Y:S01]  /*28a0*/  PRMT R178, RZ, 0x7610, R178 ;  /* 0x00007610ffb27816 */ /* 0x000fe200000000b2 */
[----:B------:R-:W-:Y:S02]  /*28b0*/  FADD.FTZ R86, R86, R225 ;  /* 0x000000e156567221 */ /* 0x000fe40000010000 */
[-C--:B------:R-:W-:Y:S02]  /*28c0*/  FFMA.FTZ R46, R12, R225.reuse, R46 ;  /* 0x000000e10c2e7223 */ /* 0x080fe4000001002e */
[----:B------:R-:W-:Y:S02]  /*28d0*/  FMUL.FTZ R225, R222, R225 ;  /* 0x000000e1dee17220 */ /* 0x000fe40000410000 */
[----:B------:R-:W-:Y:S02]  /*28e0*/  FADD.FTZ R17, R216, R228 ;  /* 0x000000e4d8117221 */ /* 0x000fe40000010000 */
[----:B------:R-:W-:-:S02]  /*28f0*/  FFMA.FTZ R16, R11, R228, R16 ;  /* 0x000000e40b107223 */ /* 0x000fc40000010010 */
[C---:B------:R-:W-:Y:S02]  /*2900*/  FMUL.FTZ R14, R2.reuse, R14 ;  /* 0x0000000e020e7220 */ /* 0x040fe40000410000 */
[----:B------:R-:W-:Y:S02]  /*2910*/  FMUL.FTZ R13, R2, R13 ;  /* 0x0000000d020d7220 */ /* 0x000fe40000410000 */
[----:B------:R-:W-:Y:S02]  /*2920*/  FADD.FTZ R17, R17, R225 ;  /* 0x000000e111117221 */ /* 0x000fe40000010000 */
[----:B------:R-:W-:Y:S02]  /*2930*/  FADD.FTZ R88, R88, R223 ;  /* 0x000000df58587221 */ /* 0x000fe40000010000 */
[-C--:B------:R-:W-:Y:S02]  /*2940*/  FFMA.FTZ R48, R14, R223.reuse, R48 ;  /* 0x000000df0e307223 */ /* 0x080fe40000010030 */
[----:B------:R-:W-:-:S02]  /*2950*/  FMUL.FTZ R223, R220, R223 ;  /* 0x000000dfdcdf7220 */ /* 0x000fc40000410000 */
[----:B------:R-:W-:Y:S01]  /*2960*/  FADD.FTZ R17, R17, R224 ;  /* 0x000000e011117221 */ /* 0x000fe20000010000 */
[----:B------:R-:W-:Y:S01]  /*2970*/  PRMT R221, RZ, 0x5410, R179 ;  /* 0x00005410ffdd7816 */ /* 0x000fe200000000b3 */
[----:B------:R-:W-:Y:S02]  /*2980*/  FADD.FTZ R87, R87, R177 ;  /* 0x000000b157577221 */ /* 0x000fe40000010000 */
[----:B------:R-:W-:Y:S02]  /*2990*/  FFMA.FTZ R47, R13, R177, R47 ;  /* 0x000000b10d2f7223 */ /* 0x000fe4000001002f */
[----:B------:R-:W-:Y:S02]  /*29a0*/  FMUL.FTZ R15, R2, R15 ;  /* 0x0000000f020f7220 */ /* 0x000fe40000410000 */
[----:B------:R-:W-:Y:S01]  /*29b0*/  FADD.FTZ R177, R17, R223 ;  /* 0x000000df11b17221 */ /* 0x000fe20000010000 */
[----:B------:R-:W-:Y:S01]  /*29c0*/  PRMT R179, RZ, 0x7610, R179 ;  /* 0x00007610ffb37816 */ /* 0x000fe200000000b3 */
[----:B------:R-:W-:-:S02]  /*29d0*/  FADD.FTZ R90, R90, R221 ;  /* 0x000000dd5a5a7221 */ /* 0x000fc40000010000 */
[----:B------:R-:W-:Y:S01]  /*29e0*/  FMUL.FTZ R17, R2, R181 ;  /* 0x000000b502117220 */ /* 0x000fe20000410000 */
[----:B------:R-:W-:Y:S01]  /*29f0*/  IADD3 R214, R214, 0x80, RZ ;  /* 0x00000080d6d67810 */ /* 0x000fe20007ffe0ff */
[----:B------:R-:W-:Y:S01]  /*2a00*/  FADD.FTZ R89, R89, R178 ;  /* 0x000000b259597221 */ /* 0x000fe20000010000 */
[----:B------:R-:W-:Y:S01]  /*2a10*/  IADD3 R9, R9, 0x80, RZ ;  /* 0x0000008009097810 */ /* 0x000fe20007ffe0ff */
[-C--:B------:R-:W-:Y:S01]  /*2a20*/  FFMA.FTZ R49, R15, R178.reuse, R49 ;  /* 0x000000b20f317223 */ /* 0x080fe20000010031 */
[----:B------:R-:W-:Y:S01]  /*2a30*/  IADD3 R219, R219, 0x80, RZ ;  /* 0x00000080dbdb7810 */ /* 0x000fe20007ffe0ff */
[----:B------:R-:W-:Y:S02]  /*2a40*/  FADD.FTZ R91, R91, R179 ;  /* 0x000000b35b5b7221 */ /* 0x000fe40000010000 */
[----:B------:R-:W-:Y:S02]  /*2a50*/  FFMA.FTZ R51, R17, R179, R51 ;  /* 0x000000b311337223 */ /* 0x000fe40000010033 */
[----:B--2---:R-:W-:-:S02]  /*2a60*/  FMUL.FTZ R222, R176, R178 ;  /* 0x000000b2b0de7220 */ /* 0x004fc40000410000 */
[----:B------:R-:W-:-:S04]  /*2a70*/  FFMA.FTZ R176, R12, R225, R16 ;  /* 0x000000e10cb07223 */ /* 0x000fc80000010010 */
[----:B------:R-:W-:Y:S02]  /*2a80*/  FFMA.FTZ R176, R13, R224, R176 ;  /* 0x000000e00db07223 */ /* 0x000fe400000100b0 */
[----:B------:R-:W-:Y:S02]  /*2a90*/  FMUL.FTZ R16, R2, R180 ;  /* 0x000000b402107220 */ /* 0x000fe40000410000 */
[----:B------:R-:W-:Y:S02]  /*2aa0*/  FFMA.FTZ R176, R14, R223, R176 ;  /* 0x000000df0eb07223 */ /* 0x000fe400000100b0 */
[-C--:B------:R-:W-:Y:S02]  /*2ab0*/  FFMA.FTZ R50, R16, R221.reuse, R50 ;  /* 0x000000dd10327223 */ /* 0x080fe40000010032 */
[----:B------:R-:W-:Y:S02]  /*2ac0*/  FADD.FTZ R177, R177, R222 ;  /* 0x000000deb1b17221 */ /* 0x000fe40000010000 */
[----:B---3--:R-:W-:-:S02]  /*2ad0*/  FMUL.FTZ R221, R183, R221 ;  /* 0x000000ddb7dd7220 */ /* 0x008fc40000410000 */
[----:B------:R-:W-:Y:S02]  /*2ae0*/  FFMA.FTZ R176, R15, R222, R176 ;  /* 0x000000de0fb07223 */ /* 0x000fe400000100b0 */
[----:B------:R-:W-:Y:S02]  /*2af0*/  FADD.FTZ R216, R177, R221 ;  /* 0x000000ddb1d87221 */ /* 0x000fe40000010000 */
[----:B------:R-:W-:Y:S02]  /*2b00*/  FFMA.FTZ R217, R16, R221, R176 ;  /* 0x000000dd10d97223 */ /* 0x000fe400000100b0 */
[----:B----4-:R-:W-:-:S04]  /*2b10*/  FMUL.FTZ R220, R182, R179 ;  /* 0x000000b3b6dc7220 */ /* 0x010fc80000410000 */
[----:B------:R-:W-:Y:S02]  /*2b20*/  FADD.FTZ R216, R216, R220 ;  /* 0x000000dcd8d87221 */ /* 0x000fe40000010000 */
[----:B------:R-:W-:Y:S02]  /*2b30*/  FFMA.FTZ R217, R17, R220, R217 ;  /* 0x000000dc11d97223 */ /* 0x000fe400000100d9 */
.L_x_1122:
[----:B------:R-:W-:Y:S05]  /*2b40*/  BSYNC B1 ;  /* 0x0000000000017941 */ /* 0x000fea0003800000 */
.L_x_1121:
[----:B------:R-:W-:Y:S01]  /*2b50*/  BSSY B1, `(.L_x_1123) ;  /* 0x0000062000017945 */ /* 0x000fe20003800000 */
        /* <DEDUP_REMOVED lines=15> */
[----:B------:R-:W-:-:S04]  /*2c50*/  IMAD.MOV.U32 R186, RZ, RZ, 0x8 ;  /* 0x00000008ffba7424 */ /* 0x000fc800078e00ff */
        /* <DEDUP_REMOVED lines=81> */
.L_x_1124:
[----:B------:R-:W-:Y:S05]  /*3170*/  BSYNC B1 ;  /* 0x0000000000017941 */ /* 0x000fea0003800000 */
.L_x_1123:
[----:B------:R-:W-:-:S13]  /*3180*/  ISETP.GE.U32.AND P3, PT, R4, 0x280, PT ;  /* 0x000002800400780c */ /* 0x000fda0003f66070 */
[----:B------:R-:W-:Y:S05]  /*3190*/  @!P3 BRA `(.L_x_1116) ;  /* 0x000005d00000b947 */ /* 0x000fea0003800000 */
[----:B------:R-:W-:-:S04]  /*31a0*/  IMAD.WIDE.U32 R176, R219, R210, c[0x0][0x188] ;  /* 0x00006200dbb07625 */ /* 0x000fc800078e00d2 */
[----:B------:R-:W-:Y:S01]  /*31b0*/  IMAD.WIDE.U32 R180, R214, R210, c[0x0][0x208] ;  /* 0x00008200d6b47625 */ /* 0x000fe200078e00d2 */
[----:B0-----:R-:W-:Y:S01]  /*31c0*/  ISETP.NE.AND P3, PT, R211, RZ, PT ;  /* 0x000000ffd300720c */ /* 0x001fe20003f65270 */
[----:B------:R-:W2:Y:S04]  /*31d0*/  LDG.E.128 R176, [R176.64] ;  /* 0x00000004b0b07981 */ /* 0x000ea8000c1e1d00 */
[----:B------:R-:W3:Y:S01]  /*31e0*/  LDG.E.128 R180, [R180.64] ;  /* 0x00000004b4b47981 */ /* 0x000ee2000c1e1d00 */
[----:B------:R-:W-:Y:S02]  /*31f0*/  FSEL R5, R7, RZ, !P3 ;  /* 0x000000ff07057208 */ /* 0x000fe40005800000 */
[----:B------:R-:W-:Y:S01]  /*3200*/  ISETP.NE.U32.AND P3, PT, RZ, c[0x0][0x218], PT ;  /* 0x00008600ff007a0c */ /* 0x000fe20003f65070 */
[----:B------:R-:W4:Y:S03]  /*3210*/  LDL R227, [R1+0xec] ;  /* 0x0000ec0001e37983 */ /* 0x000f260000100800 */
[----:B------:R-:W-:Y:S01]  /*3220*/  ISETP.NE.AND.EX P3, PT, RZ, c[0x0][0x21c], PT, P3 ;  /* 0x00008700ff007a0c */ /* 0x000fe20003f65330 */
[----:B------:R-:W4:Y:S04]  /*3230*/  LDL R214, [R1+0xe8] ;  /* 0x0000e80001d67983 */ /* 0x000f280000100800 */
[----:B------:R-:W4:Y:S04]  /*3240*/  LDL R211, [R1+0xe4] ;  /* 0x0000e40001d37983 */ /* 0x000f280000100800 */
[----:B------:R-:W4:Y:S01]  /*3250*/  LDL R205, [R1+0xe0] ;  /* 0x0000e00001cd7983 */ /* 0x000f220000100800 */
[----:B------:R-:W-:-:S03]  /*3260*/  MOV R184, 0x8 ;  /* 0x0000000800b87802 */ /* 0x000fc60000000f00 */
[----:B------:R-:W-:Y:S01]  /*3270*/  @P3 IMAD.WIDE.U32 R6, R219, R210, c[0x0][0x218] ;  /* 0x00008600db063625 */ /* 0x000fe200078e00d2 */
[----:B------:R-:W4:Y:S04]  /*3280*/  LDL R208, [R1+0xd8] ;  /* 0x0000d80001d07983 */ /* 0x000f280000100800 */
[----:B------:R-:W4:Y:S01]  /*3290*/  LDL R210, [R1+0xdc] ;  /* 0x0000dc0001d27983 */ /* 0x000f220000100800 */
[----:B------:R-:W-:-:S03]  /*32a0*/  IMAD.WIDE.U32 R184, R9, R184, c[0x0][0x190] ;  /* 0x0000640009b87625 */ /* 0x000fc600078e00b8 */
[----:B------:R-:W4:Y:S04]  /*32b0*/  LDL R9, [R1+0xd4] ;  /* 0x0000d40001097983 */ /* 0x000f280000100800 */
[----:B------:R0:W5:Y:S04]  /*32c0*/  @P3 LDG.E.128 R160, [R6.64] ;  /* 0x0000000406a03981 */ /* 0x000168000c1e1d00 */
[----:B------:R-:W5:Y:S04]  /*32d0*/  LDG.E.64 R184, [R184.64] ;  /* 0x00000004b8b87981 */ /* 0x000f68000c1e1b00 */
[----:B0-----:R-:W4:Y:S01]  /*32e0*/  LDL R7, [R1+0xd0] ;  /* 0x0000d00001077983 */ /* 0x001f220000100800 */
[----:B--2---:R-:W-:-:S02]  /*32f0*/  PRMT R249, RZ, 0x5410, R176 ;  /* 0x00005410fff97816 */ /* 0x004fc400000000b0 */
[----:B------:R-:W-:-:S03]  /*3300*/  PRMT R201, RZ, 0x5410, R177 ;  /* 0x00005410ffc97816 */ /* 0x000fc600000000b1 */
[C---:B------:R-:W-:Y:S01]  /*3310*/  FADD.FTZ R249, -R5.reuse, R249 ;  /* 0x000000f905f97221 */ /* 0x040fe20000010100 */
        /* <DEDUP_REMOVED lines=8> */
[----:B----4-:R-:W-:Y:S01]  /*33a0*/  FMUL.FTZ R230, R227, R230 ;  /* 0x000000e6e3e67220 */ /* 0x010fe20000410000 */
        /* <DEDUP_REMOVED lines=25> */
[C---:B------:R-:W-:Y:S01]  /*3540*/  FADD.FTZ R209, -R5.reuse, R209 ;  /* 0x000000d105d17221 */ /* 0x040fe20000010100 */
[----:B------:R-:W-:Y:S01]  /*3550*/  PRMT R182, RZ, 0x7610, R182 ;  /* 0x00007610ffb67816 */ /* 0x000fe200000000b6 */
[----:B------:R-:W-:Y:S02]  /*3560*/  FADD.FTZ R104, R104, R206 ;  /* 0x000000ce68687221 */ /* 0x000fe40000010000 */
[-C--:B------:R-:W-:Y:S02]  /*3570*/  FFMA.FTZ R64, R204, R206.reuse, R64 ;  /* 0x000000cecc407223 */ /* 0x080fe40000010040 */
[----:B------:R-:W-:Y:S02]  /*3580*/  FADD.FTZ R207, -R5, R207 ;  /* 0x000000cf05cf7221 */ /* 0x000fe40000010100 */
[----:B------:R-:W-:-:S02]  /*3590*/  FMUL.FTZ R206, R210, R206 ;  /* 0x000000ced2ce7220 */ /* 0x000fc40000410000 */
[----:B------:R-:W-:Y:S02]  /*35a0*/  FADD.FTZ R216, R216, R205 ;  /* 0x000000cdd8d87221 */ /* 0x000fe40000010000 */
[----:B------:R-:W-:Y:S01]  /*35b0*/  FFMA.FTZ R217, R202, R205, R217 ;  /* 0x000000cdcad97223 */ /* 0x000fe200000100d9 */
[----:B------:R-:W-:Y:S01]  /*35c0*/  PRMT R212, RZ, 0x5410, R183 ;  /* 0x00005410ffd47816 */ /* 0x000fe200000000b7 */
[----:B------:R-:W-:Y:S02]  /*35d0*/  FADD.FTZ R6, -R5, R6 ;  /* 0x0000000605067221 */ /* 0x000fe40000010100 */
[C---:B------:R-:W-:Y:S02]  /*35e0*/  FMUL.FTZ R209, R2.reuse, R209 ;  /* 0x000000d102d17220 */ /* 0x040fe40000410000 */
[----:B------:R-:W-:Y:S02]  /*35f0*/  FMUL.FTZ R207, R2, R207 ;  /* 0x000000cf02cf7220 */ /* 0x000fe40000410000 */
[----:B------:R-:W-:-:S02]  /*3600*/  FMUL.FTZ R208, R208, R182 ;  /* 0x000000b6d0d07220 */ /* 0x000fc40000410000 */
[----:B------:R-:W-:Y:S02]  /*3610*/  FADD.FTZ R216, R216, R206 ;  /* 0x000000ced8d87221 */ /* 0x000fe40000010000 */
[----:B------:R-:W-:Y:S01]  /*3620*/  FFMA.FTZ R217, R204, R206, R217 ;  /* 0x000000ceccd97223 */ /* 0x000fe200000100d9 */
[----:B------:R-:W-:Y:S01]  /*3630*/  PRMT R5, RZ, 0x7610, R183 ;  /* 0x00007610ff057816 */ /* 0x000fe200000000b7 */
[----:B------:R-:W-:Y:S02]  /*3640*/  FADD.FTZ R106, R106, R212 ;  /* 0x000000d46a6a7221 */ /* 0x000fe40000010000 */
[----:B------:R-:W-:Y:S02]  /*3650*/  FFMA.FTZ R66, R209, R212, R66 ;  /* 0x000000d4d1427223 */ /* 0x000fe40000010042 */
        /* <DEDUP_REMOVED lines=17> */
.L_x_1116:
[----:B------:R-:W-:Y:S05]  /*3770*/  BSYNC B0 ;  /* 0x0000000000007941 */ /* 0x000fea0003800000 */
.L_x_1106:
[----:B------:R-:W2:Y:S04]  /*3780*/  LDL R9, [R1+0x2c] ;  /* 0x00002c0001097983 */ /* 0x000ea80000100800 */
[----:B------:R-:W3:Y:S02]  /*3790*/  S2R R7, SR_TID.X ;  /* 0x0000000000077919 */ /* 0x000ee40000002100 */
[----:B---3--:R-:W-:-:S02]  /*37a0*/  SHF.R.U32.HI R181, RZ, 0x5, R7 ;  /* 0x00000005ffb57819 */ /* 0x008fc40000011607 */
[----:B--2---:R-:W-:Y:S02]  /*37b0*/  LOP3.LUT P3, RZ, R9, 0xff, RZ, 0xc0, !PT ;  /* 0x000000ff09ff7812 */ /* 0x004fe4000786c0ff */
[----:B------:R-:W-:-:S11]  /*37c0*/  LOP3.LUT R9, R181, 0x7fffffc, RZ, 0xc0, !PT ;  /* 0x07fffffcb5097812 */ /* 0x000fd600078ec0ff */
[----:B------:R-:W-:Y:S02]  /*37d0*/  @!P3 IADD3 R9, R9, 0x4, RZ ;  /* 0x000000040909b810 */ /* 0x000fe40007ffe0ff */
[----:B------:R-:W-:Y:S01]  /*37e0*/  LOP3.LUT P3, RZ, R7, 0x1f, RZ, 0xc0, !PT ;  /* 0x0000001f07ff7812 */ /* 0x000fe2000786c0ff */
[----:B------:R-:W-:Y:S10]  /*37f0*/  BRA.DIV ~URZ, `(.L_x_1125) ;  /* 0x000061727f007947 */ /* 0x000ff4000b800000 */
[----:B------:R2:W3:Y:S02]  /*3800*/  SHFL.DOWN PT, R178, R216, 0x10, 0x1f ;  /* 0x0a001f00d8b27f89 */ /* 0x0004e400000e0000 */
.L_x_1356:
[----:B------:R-:W-:Y:S05]  /*3810*/  BRA.DIV ~URZ, `(.L_x_1126) ;  /* 0x000061d27f007947 */ /* 0x000fea000b800000 */
[----:B------:R-:W4:Y:S01]  /*3820*/  SHFL.DOWN PT, R7, R217, 0x10, 0x1f ;  /* 0x0a001f00d9077f89 */ /* 0x000f2200000e0000 */
[----:B---3--:R-:W-:Y:S02]  /*3830*/  FADD.FTZ R178, R178, R216 ;  /* 0x000000d8b2b27221 */ /* 0x008fe40000010000 */
[----:B----4-:R-:W-:-:S03]  /*3840*/  FADD.FTZ R217, R7, R217 ;  /* 0x000000d907d97221 */ /* 0x010fc60000010000 */
[----:B------:R-:W3:Y:S02]  /*3850*/  SHFL.DOWN PT, R7, R178, 0x8, 0x1f ;  /* 0x09001f00b2077f89 */ /* 0x000ee400000e0000 */
[----:B---3--:R-:W-:Y:S02]  /*3860*/  FADD.FTZ R178, R7, R178 ;  /* 0x000000b207b27221 */ /* 0x008fe40000010000 */
[----:B------:R-:W3:Y:S02]  /*3870*/  SHFL.DOWN PT, R7, R217, 0x8, 0x1f ;  /* 0x09001f00d9077f89 */ /* 0x000ee400000e0000 */
[----:B---3--:R-:W-:Y:S02]  /*3880*/  FADD.FTZ R217, R217, R7 ;  /* 0x00000007d9d97221 */ /* 0x008fe40000010000 */
[----:B------:R-:W3:Y:S02]  /*3890*/  SHFL.DOWN PT, R7, R178, 0x4, 0x1f ;  /* 0x08801f00b2077f89 */ /* 0x000ee400000e0000 */
[----:B---3--:R-:W-:-:S02]  /*38a0*/  FADD.FTZ R178, R178, R7 ;  /* 0x00000007b2b27221 */ /* 0x008fc40000010000 */
[----:B------:R-:W3:Y:S04]  /*38b0*/  SHFL.DOWN PT, R7, R217, 0x4, 0x1f ;  /* 0x08801f00d9077f89 */ /* 0x000ee800000e0000 */
[----:B------:R-:W4:Y:S01]  /*38c0*/  SHFL.DOWN PT, R179, R178, 0x2, 0x1f ;  /* 0x08401f00b2b37f89 */ /* 0x000f2200000e0000 */
[----:B---3--:R-:W-:Y:S02]  /*38d0*/  FADD.FTZ R217, R217, R7 ;  /* 0x00000007d9d97221 */ /* 0x008fe40000010000 */
[----:B----4-:R-:W-:-:S03]  /*38e0*/  FADD.FTZ R179, R178, R179 ;  /* 0x000000b3b2b37221 */ /* 0x010fc60000010000 */
[----:B------:R-:W3:Y:S04]  /*38f0*/  SHFL.DOWN PT, R178, R217, 0x2, 0x1f ;  /* 0x08401f00d9b27f89 */ /* 0x000ee800000e0000 */
[----:B------:R4:W1:Y:S01]  /*3900*/  SHFL.DOWN PT, R180, R179, 0x1, 0x1f ;  /* 0x08201f00b3b47f89 */ /* 0x00086200000e0000 */
[----:B---3--:R-:W-:-:S05]  /*3910*/  FADD.FTZ R178, R217, R178 ;  /* 0x000000b2d9b27221 */ /* 0x008fca0000010000 */
[----:B-1----:R4:W1:Y:S02]  /*3920*/  SHFL.DOWN PT, R177, R178, 0x1, 0x1f ;  /* 0x08201f00b2b17f89 */ /* 0x00286400000e0000 */
.L_x_1357:
[----:B------:R-:W-:Y:S01]  /*3930*/  @!P3 LOP3.LUT R7, R181, 0x3, RZ, 0xc0, !PT ;  /* 0x00000003b507b812 */ /* 0x000fe200078ec0ff */
[----:B------:R-:W-:Y:S01]  /*3940*/  FADD.FTZ R176, R180, R179 ;  /* 0x000000b3b4b07221 */ /* 0x000fe20000010000 */
[----:B------:R-:W3:Y:S01]  /*3950*/  S2R R182, SR_TID.X ;  /* 0x0000000000b67919 */ /* 0x000ee20000002100 */
[----:B-1----:R-:W-:Y:S01]  /*3960*/  FADD.FTZ R177, R177, R178 ;  /* 0x000000b2b1b17221 */ /* 0x002fe20000010000 */
[----:B------:R-:W-:Y:S01]  /*3970*/  WARPSYNC 0xffffffff ;  /* 0xffffffff00007948 */ /* 0x000fe20003800000 */
[----:B------:R-:W-:Y:S01]  /*3980*/  @!P3 IMAD.IADD R7, R9, 0x1, R7 ;  /* 0x000000010907b824 */ /* 0x000fe200078e0207 */
[----:B------:R-:W-:Y:S01]  /*3990*/  LOP3.LUT P4, RZ, R4, 0xffffff80, RZ, 0xc0, !PT ;  /* 0xffffff8004ff7812 */ /* 0x000fe2000788c0ff */
[----:B------:R-:W-:Y:S03]  /*39a0*/  BSSY B0, `(.L_x_1127) ;  /* 0x000013b000007945 */ /* 0x000fe60003800000 */
[----:B------:R3:W-:Y:S04]  /*39b0*/  @!P3 STS.64 [R7.X8+0x5000], R176 ;  /* 0x005000b00700b388 */ /* 0x0007e80000008a00 */
[----:B------:R-:W-:Y:S01]  /*39c0*/  BAR.SYNC.DEFER_BLOCKING 0x0 ;  /* 0x0000000000007b1d */ /* 0x000fe20000010000 */
[----:B------:R-:W-:-:S13]  /*39d0*/  ISETP.GE.AND P3, PT, R8, 0x1, PT ;  /* 0x000000010800780c */ /* 0x000fda0003f66270 */
[----:B------:R-:W-:Y:S02]  /*39e0*/  @P3 IADD3 R8, R8, -0x1, RZ ;  /* 0xffffffff08083810 */ /* 0x000fe40007ffe0ff */
[----:B---3--:R-:W-:-:S03]  /*39f0*/  @P3 LOP3.LUT R176, R182, 0x7f, RZ, 0xc0, !PT ;  /* 0x0000007fb6b03812 */ /* 0x008fc600078ec0ff */
[----:B------:R-:W-:-:S05]  /*3a00*/  @P3 IMAD R8, R8, c[0x0][0x168], RZ ;  /* 0x00005a0008083a24 */ /* 0x000fca00078e02ff */
[----:B------:R-:W-:-:S04]  /*3a10*/  @P3 SHF.R.S32.HI R7, RZ, 0x1f, R8 ;  /* 0x0000001fff073819 */ /* 0x000fc80000011408 */
[----:B------:R-:W-:Y:S01]  /*3a20*/  @P3 LEA.HI R8, R7, R8, RZ, 0x3 ;  /* 0x0000000807083211 */ /* 0x000fe200078f18ff */
[----:B------:R-:W-:-:S06]  /*3a30*/  HFMA2.MMA R7, -RZ, RZ, 0, 0 ;  /* 0x00000000ff077435 */ /* 0x000fcc00000001ff */
[----:B------:R-:W-:Y:S02]  /*3a40*/  @P3 LEA.HI.SX32 R7, R8, R176, 0x1d ;  /* 0x000000b008073211 */ /* 0x000fe400078feaff */
[----:B----4-:R-:W1:Y:S02]  /*3a50*/  LDS.128 R176, [R9.X8+0x5000] ;  /* 0x0050000009b07984 */ /* 0x010e640000008c00 */
        /* <DEDUP_REMOVED lines=14> */
[----:B------:R-:W-:-:S04]  /*3b40*/  IMAD.MOV.U32 R36, RZ, RZ, 0x10 ;  /* 0x00000010ff247424 */ /* 0x000fc800078e00ff */
[----:B------:R-:W-:-:S06]  /*3b50*/  IMAD.WIDE.U32 R36, R7, R36, c[0x0][0x170] ;  /* 0x00005c0007247625 */ /* 0x000fcc00078e0024 */
[----:B------:R-:W5:Y:S02]  /*3b60*/  LDG.E.128 R36, [R36.64] ;  /* 0x0000000424247981 */ /* 0x000f64000c1e1d00 */
.L_x_1130:
[----:B------:R-:W-:Y:S05]  /*3b70*/  BSYNC B1 ;  /* 0x0000000000017941 */ /* 0x000fea0003800000 */
.L_x_1129:
        /* <DEDUP_REMOVED lines=8> */
[----:B-----5:R-:W-:Y:S01]  /*3c00*/  PRMT R9, RZ, 0x5410, R148 ;  /* 0x00005410ff097816 */ /* 0x020fe20000000094 */
[----:B------:R-:W-:Y:S05]  /*3c10*/  BRA `(.L_x_1133) ;  /* 0x000000c000007947 */ /* 0x000fea0003800000 */
.L_x_1132:
        /* <DEDUP_REMOVED lines=10> */
[----:B-----5:R-:W-:-:S05]  /*3cc0*/  @P4 PRMT R8, RZ, 0x5410, R148 ;  /* 0x00005410ff084816 */ /* 0x020fca0000000094 */
[----:B------:R-:W-:Y:S02]  /*3cd0*/  @P4 FADD.FTZ R9, R9, R8 ;  /* 0x0000000809094221 */ /* 0x000fe40000010000 */
.L_x_1133:
[----:B------:R-:W-:Y:S05]  /*3ce0*/  BSYNC B1 ;  /* 0x0000000000017941 */ /* 0x000fea0003800000 */
.L_x_1131:
[----:B------:R-:W-:Y:S01]  /*3cf0*/  ISETP.NE.U32.AND P5, PT, RZ, c[0x0][0x258], PT ;  /* 0x00009600ff007a0c */ /* 0x000fe20003fa5070 */
[----:B------:R-:W-:Y:S03]  /*3d00*/  BSSY B1, `(.L_x_1134) ;  /* 0x0000011000017945 */ /* 0x000fe60003800000 */
[----:B------:R-:W-:-:S13]  /*3d10*/  ISETP.NE.AND.EX P5, PT, RZ, c[0x0][0x25c], PT, P5 ;  /* 0x00009700ff007a0c */ /* 0x000fda0003fa5350 */
[----:B------:R-:W-:-:S04]  /*3d20*/  @P5 F2FP.BF16.PACK_AB R8, RZ, R9 ;  /* 0x00000009ff08523e */ /* 0x000fc800000010ff */
[----:B------:R-:W-:Y:S01]  /*3d30*/  @P5 PRMT R40, R8, 0x7610, R40 ;  /* 0x0000761008285816 */ /* 0x000fe20000000028 */
[----:B------:R-:W-:Y:S05]  /*3d40*/  @!P3 BRA `(.L_x_1135) ;  /* 0x000000c00000b947 */ /* 0x000fea0003800000 */
[----:B------:R-:W3:Y:S01]  /*3d50*/  LDL R179, [R1+0xcc] ;  /* 0x0000cc0001b37983 */ /* 0x000ee20000100800 */
[----:B-----5:R-:W-:Y:S01]  /*3d60*/  LOP3.LUT P6, RZ, R192, 0xff, RZ, 0xc0, !PT ;  /* 0x000000ffc0ff7812 */ /* 0x020fe200078cc0ff */
[----:B------:R-:W-:Y:S02]  /*3d70*/  FMUL.FTZ R178, R9, c[0x0][0x1ec] ;  /* 0x00007b0009b27a20 */ /* 0x000fe40000410000 */
[----:B------:R-:W-:Y:S02]  /*3d80*/  IMAD.MOV.U32 R8, RZ, RZ, RZ ;  /* 0x000000ffff087224 */ /* 0x000fe400078e00ff */
[----:B------:R-:W-:-:S08]  /*3d90*/  FMUL.FTZ R178, R178, c[0x0][0x1e8] ;  /* 0x00007a00b2b27a20 */ /* 0x000fd00000410000 */
[----:B------:R-:W-:-:S05]  /*3da0*/  @P6 PRMT R9, RZ, 0x5410, R36 ;  /* 0x00005410ff096816 */ /* 0x000fca0000000024 */
[----:B------:R-:W-:-:S04]  /*3db0*/  @P6 FMUL.FTZ R8, R178, R9 ;  /* 0x00000009b2086220 */ /* 0x000fc80000410000 */
[----:B------:R-:W-:Y:S01]  /*3dc0*/  FADD.FTZ R108, R108, R8 ;  /* 0x000000086c6c7221 */ /* 0x000fe20000010000 */
[----:B------:R-:W-:-:S06]  /*3dd0*/  HFMA2.MMA R8, -RZ, RZ, 0, 0 ;  /* 0x00000000ff087435 */ /* 0x000fcc00000001ff */
[----:B---3--:R-:W-:-:S05]  /*3de0*/  @P6 FMUL.FTZ R8, R179, R178 ;  /* 0x000000b2b3086220 */ /* 0x008fca0000410000 */
[----:B------:R-:W-:-:S04]  /*3df0*/  F2FP.BF16.PACK_AB R8, RZ, R8 ;  /* 0x00000008ff08723e */ /* 0x000fc800000010ff */
[----:B------:R-:W-:Y:S02]  /*3e00*/  PRMT R76, R8, 0x7610, R76 ;  /* 0x00007610084c7816 */ /* 0x000fe4000000004c */
.L_x_1135:
[----:B------:R-:W-:Y:S05]  /*3e10*/  BSYNC B1 ;  /* 0x0000000000017941 */ /* 0x000fea0003800000 */
.L_x_1134:
[----:B------:R-:W-:Y:S01]  /*3e20*/  BSSY B1, `(.L_x_1136) ;  /* 0x0000010000017945 */ /* 0x000fe20003800000 */
[----:B------:R-:W-:Y:S05]  /*3e30*/  @P2 BRA `(.L_x_1137) ;  /* 0x0000004000002947 */ /* 0x000fea0003800000 */
[----:B------:R-:W-:Y:S01]  /*3e40*/  IMAD.MOV.U32 R9, RZ, RZ, RZ ;  /* 0x000000ffff097224 */ /* 0x000fe200078e00ff */
[----:B------:R-:W-:Y:S05]  /*3e50*/  @!P4 BRA `(.L_x_1138) ;  /* 0x000000c00000c947 */ /* 0x000fea0003800000 */
[----:B-----5:R-:W-:Y:S01]  /*3e60*/  PRMT R9, RZ, 0x7610, R148 ;  /* 0x00007610ff097816 */ /* 0x020fe20000000094 */
[----:B------:R-:W-:Y:S05]  /*3e70*/  BRA `(.L_x_1138) ;  /* 0x000000a000007947 */ /* 0x000fea0003800000 */
.L_x_1137:
[----:B------:R-:W3:Y:S01]  /*3e80*/  LDL R179, [R1+0x28] ;  /* 0x0000280001b37983 */ /* 0x000ee20000100800 */
[----:B------:R-:W1:Y:S03]  /*3e90*/  LDC.U8 R8, c[0x0][0x1f0] ;  /* 0x00007c00ff087b82 */ /* 0x000e660000000000 */
[----:B------:R-:W4:Y:S01]  /*3ea0*/  LDL R178, [R1+0x24] ;  /* 0x0000240001b27983 */ /* 0x000f220000100800 */
[----:B-1----:R-:W-:-:S04]  /*3eb0*/  ISETP.NE.AND P6, PT, R8, RZ, PT ;  /* 0x000000ff0800720c */ /* 0x002fc80003fc5270 */
[----:B------:R-:W-:-:S05]  /*3ec0*/  FSEL R8, R176, RZ, !P6 ;  /* 0x000000ffb0087208 */ /* 0x000fca0007000000 */
[----:B---3--:R-:W-:-:S04]  /*3ed0*/  FFMA.FTZ R8, R179, R177, R8 ;  /* 0x000000b1b3087223 */ /* 0x008fc80000010008 */
[----:B----4-:R-:W-:-:S04]  /*3ee0*/  FADD.FTZ R8, R178, -R8 ;  /* 0x80000008b2087221 */ /* 0x010fc80000010000 */
[----:B------:R-:W-:Y:S01]  /*3ef0*/  FMUL.FTZ R9, R2, R8 ;  /* 0x0000000802097220 */ /* 0x000fe20000410000 */
[----:B-----5:R-:W-:-:S05]  /*3f00*/  @P4 PRMT R8, RZ, 0x7610, R148 ;  /* 0x00007610ff084816 */ /* 0x020fca0000000094 */
[----:B------:R-:W-:Y:S02]  /*3f10*/  @P4 FADD.FTZ R9, R9, R8 ;  /* 0x0000000809094221 */ /* 0x000fe40000010000 */
.L_x_1138:
[----:B------:R-:W-:Y:S05]  /*3f20*/  BSYNC B1 ;  /* 0x0000000000017941 */ /* 0x000fea0003800000 */
.L_x_1136:
[----:B------:R-:W-:Y:S01]  /*3f30*/  @P5 F2FP.BF16.PACK_AB R8, RZ, R9 ;  /* 0x00000009ff08523e */ /* 0x000fe200000010ff */
[----:B------:R-:W-:Y:S03]  /*3f40*/  BSSY B1, `(.L_x_1139) ;  /* 0x000000f000017945 */ /* 0x000fe60003800000 */
[----:B------:R-:W-:Y:S01]  /*3f50*/  @P5 PRMT R40, R40, 0x5410, R8 ;  /* 0x0000541028285816 */ /* 0x000fe20000000008 */
[----:B------:R-:W-:Y:S05]  /*3f60*/  @!P3 BRA `(.L_x_1140) ;  /* 0x000000c00000b947 */ /* 0x000fea0003800000 */
[----:B------:R-:W3:Y:S01]  /*3f70*/  LDL R179, [R1+0xc8] ;  /* 0x0000c80001b37983 */ /* 0x000ee20000100800 */
[----:B-----5:R-:W-:Y:S01]  /*3f80*/  LOP3.LUT P6, RZ, R192, 0xff00, RZ, 0xc0, !PT ;  /* 0x0000ff00c0ff7812 */ /* 0x020fe200078cc0ff */
[----:B------:R-:W-:Y:S01]  /*3f90*/  FMUL.FTZ R178, R9, c[0x0][0x1ec] ;  /* 0x00007b0009b27a20 */ /* 0x000fe20000410000 */
[----:B------:R-:W-:-:S03]  /*3fa0*/  HFMA2.MMA R8, -RZ, RZ, 0, 0 ;  /* 0x00000000ff087435 */ /* 0x000fc600000001ff */
[----:B------:R-:W-:-:S08]  /*3fb0*/  FMUL.FTZ R178, R178, c[0x0][0x1e8] ;  /* 0x00007a00b2b27a20 */ /* 0x000fd00000410000 */
[----:B------:R-:W-:-:S05]  /*3fc0*/  @P6 PRMT R9, RZ, 0x7610, R36 ;  /* 0x00007610ff096816 */ /* 0x000fca0000000024 */
[----:B------:R-:W-:-:S04]  /*3fd0*/  @P6 FMUL.FTZ R8, R178, R9 ;  /* 0x00000009b2086220 */ /* 0x000fc80000410000 */
[----:B------:R-:W-:Y:S02]  /*3fe0*/  FADD.FTZ R109, R109, R8 ;  /* 0x000000086d6d7221 */ /* 0x000fe40000010000 */
[----:B------:R-:W-:Y:S02]  /*3ff0*/  IMAD.MOV.U32 R8, RZ, RZ, RZ ;  /* 0x000000ffff087224 */ /* 0x000fe400078e00ff */
[----:B---3--:R-:W-:-:S05]  /*4000*/  @P6 FMUL.FTZ R8, R179, R178 ;  /* 0x000000b2b3086220 */ /* 0x008fca0000410000 */
[----:B------:R-:W-:-:S04]  /*4010*/  F2FP.BF16.PACK_AB R8, RZ, R8 ;  /* 0x00000008ff08723e */ /* 0x000fc800000010ff */
[----:B------:R-:W-:Y:S02]  /*4020*/  PRMT R76, R76, 0x5410, R8 ;  /* 0x000054104c4c7816 */ /* 0x000fe40000000008 */
.L_x_1140:
[----:B------:R-:W-:Y:S05]  /*4030*/  BSYNC B1 ;  /* 0x0000000000017941 */ /* 0x000fea0003800000 */
.L_x_1139:
[----:B------:R-:W-:Y:S01]  /*4040*/  BSSY B1, `(.L_x_1141) ;  /* 0x0000010000017945 */ /* 0x000fe20003800000 */
[----:B------:R-:W-:Y:S05]  /*4050*/  @P2 BRA `(.L_x_1142) ;  /* 0x0000004000002947 */ /* 0x000fea0003800000 */
[----:B------:R-:W-:Y:S01]  /*4060*/  MOV R9, RZ ;  /* 0x000000ff00097202 */ /* 0x000fe20000000f00 */
[----:B------:R-:W-:Y:S05]  /*4070*/  @!P4 BRA `(.L_x_1143) ;  /* 0x000000c00000c947 */ /* 0x000fea0003800000 */
[----:B-----5:R-:W-:Y:S01]  /*4080*/  PRMT R9, RZ, 0x5410, R149 ;  /* 0x00005410ff097816 */ /* 0x020fe20000000095 */
[----:B------:R-:W-:Y:S05]  /*4090*/  BRA `(.L_x_1143) ;  /* 0x000000a000007947 */ /* 0x000fea0003800000 */
.L_x_1142:
        /* <DEDUP_REMOVED lines=10> */
.L_x_1143:
[----:B------:R-:W-:Y:S05]  /*4140*/  BSYNC B1 ;  /* 0x0000000000017941 */ /* 0x000fea0003800000 */
.L_x_1141:
[----:B------:R-:W-:Y:S01]  /*4150*/  @P5 F2FP.BF16.PACK_AB R8, RZ, R9 ;  /* 0x00000009ff08523e */ /* 0x000fe200000010ff */
[----:B------:R-:W-:Y:S03]  /*4160*/  BSSY B1, `(.L_x_1144) ;  /* 0x000000f000017945 */ /* 0x000fe60003800000 */
        /* <DEDUP_REMOVED lines=14> */
.L_x_1145:
[----:B------:R-:W-:Y:S05]  /*4250*/  BSYNC B1 ;  /* 0x0000000000017941 */ /* 0x000fea0003800000 */
.L_x_1144:
[----:B------:R-:W-:Y:S01]  /*4260*/  BSSY B1, `(.L_x_1146) ;  /* 0x0000010000017945 */ /* 0x000fe20003800000 */
[----:B------:R-:W-:Y:S05]  /*4270*/  @P2 BRA `(.L_x_1147) ;  /* 0x0000004000002947 */ /* 0x000fea0003800000 */
[----:B------:R-:W-:Y:S01]  /*4280*/  IMAD.MOV.U32 R9, RZ, RZ, RZ ;  /* 0x000000ffff097224 */ /* 0x000fe200078e00ff */
[----:B------:R-:W-:Y:S05]  /*4290*/  @!P4 BRA `(.L_x_1148) ;  /* 0x000000c00000c947 */ /* 0x000fea0003800000 */
[----:B-----5:R-:W-:Y:S01]  /*42a0*/  PRMT R9, RZ, 0x7610, R149 ;  /* 0x00007610ff097816 */ /* 0x020fe20000000095 */
[----:B------:R-:W-:Y:S05]  /*42b0*/  BRA `(.L_x_1148) ;  /* 0x000000a000007947 */ /* 0x000fea0003800000 */
.L_x_1147:
        /* <DEDUP_REMOVED lines=10> */
.L_x_1148:
[----:B------:R-:W-:Y:S05]  /*4360*/  BSYNC B1 ;  /* 0x0000000000017941 */ /* 0x000fea0003800000 */
.L_x_1146:
        /* <DEDUP_REMOVED lines=16> */
.L_x_1150:
[----:B------:R-:W-:Y:S05]  /*4470*/  BSYNC B1 ;  /* 0x0000000000017941 */ /* 0x000fea0003800000 */
.L_x_1149:
[----:B------:R-:W-:Y:S01]  /*4480*/  BSSY B1, `(.L_x_1151) ;  /* 0x0000010000017945 */ /* 0x000fe20003800000 */
[----:B------:R-:W-:Y:S05]  /*4490*/  @P2 BRA `(.L_x_1152) ;  /* 0x0000004000002947 */ /* 0x000fea0003800000 */
[----:B------:R-:W-:Y:S01]  /*44a0*/  MOV R9, RZ ;  /* 0x000000ff00097202 */ /* 0x000fe20000000f00 */
[----:B------:R-:W-:Y:S05]  /*44b0*/  @!P4 BRA `(.L_x_1153) ;  /* 0x000000c00000c947 */ /* 0x000fea0003800000 */
[----:B-----5:R-:W-:Y:S01]  /*44c0*/  PRMT R9, RZ, 0x5410, R150 ;  /* 0x00005410ff097816 */ /* 0x020fe20000000096 */
[----:B------:R-:W-:Y:S05]  /*44d0*/  BRA `(.L_x_1153) ;  /* 0x000000a000007947 */ /* 0x000fea0003800000 */
.L_x_1152:
        /* <DEDUP_REMOVED lines=10> */
.L_x_1153:
[----:B------:R-:W-:Y:S05]  /*4580*/  BSYNC B1 ;  /* 0x0000000000017941 */ /* 0x000fea0003800000 */
.L_x_1151:
        /* <DEDUP_REMOVED lines=16> */
.L_x_1155:
[----:B------:R-:W-:Y:S05]  /*4690*/  BSYNC B1 ;  /* 0x0000000000017941 */ /* 0x000fea0003800000 */
.L_x_1154:
[----:B------:R-:W-:Y:S01]  /*46a0*/  BSSY B1, `(.L_x_1156) ;  /* 0x0000010000017945 */ /* 0x000fe20003800000 */
[----:B------:R-:W-:Y:S05]  /*46b0*/  @P2 BRA `(.L_x_1157) ;  /* 0x0000004000002947 */ /* 0x000fea0003800000 */
[----:B------:R-:W-:Y:S01]  /*46c0*/  IMAD.MOV.U32 R9, RZ, RZ, RZ ;  /* 0x000000ffff097224 */ /* 0x000fe200078e00ff */
[----:B------:R-:W-:Y:S05]  /*46d0*/  @!P4 BRA `(.L_x_1158) ;  /* 0x000000c00000c947 */ /* 0x000fea0003800000 */
[----:B-----5:R-:W-:Y:S01]  /*46e0*/  PRMT R9, RZ, 0x7610, R150 ;  /* 0x00007610ff097816 */ /* 0x020fe20000000096 */
[----:B------:R-:W-:Y:S05]  /*46f0*/  BRA `(.L_x_1158) ;  /* 0x000000a000007947 */ /* 0x000fea0003800000 */
.L_x_1157:
        /* <DEDUP_REMOVED lines=10> */
.L_x_1158:
[----:B------:R-:W-:Y:S05]  /*47a0*/  BSYNC B1 ;  /* 0x0000000000017941 */ /* 0x000fea0003800000 */
.L_x_1156:
        /* <DEDUP_REMOVED lines=16> */
.L_x_1160:
[----:B------:R-:W-:Y:S05]  /*48b0*/  BSYNC B1 ;  /* 0x0000000000017941 */ /* 0x000fea0003800000 */
.L_x_1159:
[----:B------:R-:W-:Y:S01]  /*48c0*/  BSSY B1, `(.L_x_1161) ;  /* 0x000000f000017945 */ /* 0x000fe20003800000 */
[----:B------:R-:W-:Y:S05]  /*48d0*/  @P2 BRA `(.L_x_1162) ;  /* 0x0000004000002947 */ /* 0x000fea0003800000 */
[----:B------:R-:W-:Y:S01]  /*48e0*/  MOV R9, RZ ;  /* 0x000000ff00097202 */ /* 0x000fe20000000f00 */
[----:B------:R-:W-:Y:S05]  /*48f0*/  @!P4 BRA `(.L_x_1163) ;  /* 0x000000b00000c947 */ /* 0x000fea0003800000 */
[----:B-----5:R-:W-:Y:S01]  /*4900*/  PRMT R9, RZ, 0x5410, R151 ;  /* 0x00005410ff097816 */ /* 0x020fe20000000097 */
[----:B------:R-:W-:Y:S05]  /*4910*/  BRA `(.L_x_1163) ;  /* 0x0000009000007947 */ /* 0x000fea0003800000 */
.L_x_1162:
[----:B------:R-:W3:Y:S01]  /*4920*/  LDL R178, [R1] ;  /* 0x0000000001b27983 */ /* 0x000ee20000100800 */
[----:B------:R-:W1:Y:S02]  /*4930*/  LDC.U8 R8, c[0x0][0x1f0] ;  /* 0x00007c00ff087b82 */ /* 0x000e640000000000 */
[----:B-1----:R-:W-:-:S04]  /*4940*/  ISETP.NE.AND P6, PT, R8, RZ, PT ;  /* 0x000000ff0800720c */ /* 0x002fc80003fc5270 */
[----:B------:R-:W-:-:S05]  /*4950*/  FSEL R8, R176, RZ, !P6 ;  /* 0x000000ffb0087208 */ /* 0x000fca0007000000 */
[----:B---3--:R-:W-:-:S04]  /*4960*/  FFMA.FTZ R8, R178, R177, R8 ;  /* 0x000000b1b2087223 */ /* 0x008fc80000010008 */
[----:B------:R-:W-:-:S04]  /*4970*/  FADD.FTZ R8, R252, -R8 ;  /* 0x80000008fc087221 */ /* 0x000fc80000010000 */
[----:B------:R-:W-:Y:S01]  /*4980*/  FMUL.FTZ R9, R2, R8 ;  /* 0x0000000802097220 */ /* 0x000fe20000410000 */
[----:B-----5:R-:W-:-:S05]  /*4990*/  @P4 PRMT R8, RZ, 0x5410, R151 ;  /* 0x00005410ff084816 */ /* 0x020fca0000000097 */
[----:B------:R-:W-:Y:S02]  /*49a0*/  @P4 FADD.FTZ R9, R9, R8 ;  /* 0x0000000809094221 */ /* 0x000fe40000010000 */
.L_x_1163:
[----:B------:R-:W-:Y:S05]  /*49b0*/  BSYNC B1 ;  /* 0x0000000000017941 */ /* 0x000fea0003800000 */
.L_x_1161:
        /* <DEDUP_REMOVED lines=16> */
.L_x_1165:
[----:B------:R-:W-:Y:S05]  /*4ac0*/  BSYNC B1 ;  /* 0x0000000000017941 */ /* 0x000fea0003800000 */
.L_x_1164:
[----:B------:R-:W-:Y:S01]  /*4ad0*/  BSSY B1, `(.L_x_1166) ;  /* 0x000000e000017945 */ /* 0x000fe20003800000 */
[----:B------:R-:W-:Y:S05]  /*4ae0*/  @P2 BRA `(.L_x_1167) ;  /* 0x0000004000002947 */ /* 0x000fea0003800000 */
[----:B------:R-:W-:Y:S01]  /*4af0*/  IMAD.MOV.U32 R178, RZ, RZ, RZ ;  /* 0x000000ffffb27224 */ /* 0x000fe200078e00ff */
[----:B------:R-:W-:Y:S05]  /*4b00*/  @!P4 BRA `(.L_x_1168) ;  /* 0x000000a00000c947 */ /* 0x000fea0003800000 */
[----:B-----5:R-:W-:Y:S01]  /*4b10*/  PRMT R178, RZ, 0x7610, R151 ;  /* 0x00007610ffb27816 */ /* 0x020fe20000000097 */
[----:B------:R-:W-:Y:S05]  /*4b20*/  BRA `(.L_x_1168) ;  /* 0x0000008000007947 */ /* 0x000fea0003800000 */
.L_x_1167:
[----:B------:R-:W1:Y:S02]  /*4b30*/  LDC.U8 R8, c[0x0][0x1f0] ;  /* 0x00007c00ff087b82 */ /* 0x000e640000000000 */
[----:B-1----:R-:W-:-:S04]  /*4b40*/  ISETP.NE.AND P6, PT, R8, RZ, PT ;  /* 0x000000ff0800720c */ /* 0x002fc80003fc5270 */
[----:B------:R-:W-:-:S05]  /*4b50*/  FSEL R8, R176, RZ, !P6 ;  /* 0x000000ffb0087208 */ /* 0x000fca0007000000 */
[----:B------:R-:W-:-:S04]  /*4b60*/  FFMA.FTZ R8, R251, R177, R8 ;  /* 0x000000b1fb087223 */ /* 0x000fc80000010008 */
[----:B------:R-:W-:-:S04]  /*4b70*/  FADD.FTZ R8, R250, -R8 ;  /* 0x80000008fa087221 */ /* 0x000fc80000010000 */
[----:B------:R-:W-:Y:S01]  /*4b80*/  FMUL.FTZ R178, R2, R8 ;  /* 0x0000000802b27220 */ /* 0x000fe20000410000 */
[----:B-----5:R-:W-:-:S05]  /*4b90*/  @P4 PRMT R8, RZ, 0x7610, R151 ;  /* 0x00007610ff084816 */ /* 0x020fca0000000097 */
[----:B------:R-:W-:Y:S02]  /*4ba0*/  @P4 FADD.FTZ R178, R178, R8 ;  /* 0x00000008b2b24221 */ /* 0x000fe40000010000 */
.L_x_1168:
[----:B------:R-:W-:Y:S05]  /*4bb0*/  BSYNC B1 ;  /* 0x0000000000017941 */ /* 0x000fea0003800000 */
.L_x_1166:
[----:B------:R-:W-:Y:S01]  /*4bc0*/  @P5 F2FP.BF16.PACK_AB R8, RZ, R178 ;  /* 0x000000b2ff08523e */ /* 0x000fe200000010ff */
[----:B------:R-:W-:Y:S03]  /*4bd0*/  BSSY B1, `(.L_x_1169) ;  /* 0x0000012000017945 */ /* 0x000fe60003800000 */
[----:B------:R-:W-:Y:S02]  /*4be0*/  @P5 PRMT R43, R43, 0x5410, R8 ;  /* 0x000054102b2b5816 */ /* 0x000fe40000000008 */
[----:B------:R-:W-:-:S05]  /*4bf0*/  @P5 MOV R8, 0x10 ;  /* 0x0000001000085802 */ /* 0x000fca0000000f00 */
[----:B------:R-:W-:-:S05]  /*4c00*/  @P5 IMAD.WIDE.U32 R8, R3, R8, c[0x0][0x258] ;  /* 0x0000960003085625 */ /* 0x000fca00078e0008 */
[----:B------:R1:W-:Y:S01]  /*4c10*/  @P5 STG.E.128 [R8.64], R40 ;  /* 0x0000002808005986 */ /* 0x0003e2000c101d04 */
[----:B------:R-:W-:Y:S05]  /*4c20*/  @!P3 BRA `(.L_x_1170) ;  /* 0x000000c00000b947 */ /* 0x000fea0003800000 */
[----:B------:R-:W3:Y:S01]  /*4c30*/  LDL R179, [R1+0xb0] ;  /* 0x0000b00001b37983 */ /* 0x000ee20000100800 */
[----:B-----5:R-:W-:Y:S01]  /*4c40*/  LOP3.LUT P4, RZ, R193, 0xff000000, RZ, 0xc0, !PT ;  /* 0xff000000c1ff7812 */ /* 0x020fe2000788c0ff */
[----:B-1----:R-:W-:Y:S02]  /*4c50*/  FMUL.FTZ R8, R178, c[0x0][0x1ec] ;  /* 0x00007b00b2087a20 */ /* 0x002fe40000410000 */
        /* <DEDUP_REMOVED lines=9> */
.L_x_1170:
[----:B------:R-:W-:Y:S05]  /*4cf0*/  BSYNC B1 ;  /* 0x0000000000017941 */ /* 0x000fea0003800000 */
.L_x_1169:
[----:B-1----:R-:W-:Y:S01]  /*4d00*/  @P3 IMAD.MOV.U32 R8, RZ, RZ, 0x10 ;  /* 0x00000010ff083424 */ /* 0x002fe200078e00ff */
[----:B------:R-:W-:-:S03]  /*4d10*/  IADD3 R3, R3, 0x80, RZ ;  /* 0x0000008003037810 */ /* 0x000fc60007ffe0ff */
[C---:B------:R-:W-:Y:S01]  /*4d20*/  @P3 IMAD.WIDE.U32 R8, R7.reuse, R8, c[0x0][0x248] ;  /* 0x0000920007083625 */ /* 0x040fe200078e0008 */
[----:B------:R-:W-:-:S04]  /*4d30*/  IADD3 R7, R7, 0x80, RZ ;  /* 0x0000008007077810 */ /* 0x000fc80007ffe0ff */
[----:B------:R1:W-:Y:S03]  /*4d40*/  @P3 STG.E.128 [R8.64], R76 ;  /* 0x0000004c08003986 */ /* 0x0003e6000c101d04 */
.L_x_1128:
[----:B------:R-:W-:Y:S05]  /*4d50*/  BSYNC B0 ;  /* 0x0000000000007941 */ /* 0x000fea0003800000 */
.L_x_1127:
[----:B------:R-:W-:Y:S01]  /*4d60*/  ISETP.GE.U32.AND P4, PT, R4, 0x100, PT ;  /* 0x000001000400780c */ /* 0x000fe20003f86070 */
[----:B------:R-:W-:-:S12]  /*4d70*/  BSSY B0, `(.L_x_1171) ;  /* 0x000011a000007945 */ /* 0x000fd80003800000 */
[----:B------:R-:W-:Y:S05]  /*4d80*/  @!P4 BRA `(.L_x_1172) ;  /* 0x000011800000c947 */ /* 0x000fea0003800000 */
[----:B------:R-:W-:Y:S01]  /*4d90*/  BSSY B1, `(.L_x_1173) ;  /* 0x0000005000017945 */ /* 0x000fe20003800000 */
[----:B------:R-:W-:Y:S05]  /*4da0*/  @!P3 BRA `(.L_x_1174) ;  /* 0x000000300000b947 */ /* 0x000fea0003800000 */
[----:B-----5:R-:W-:-:S05]  /*4db0*/  MOV R36, 0x10 ;  /* 0x0000001000247802 */ /* 0x020fca0000000f00 */
[----:B------:R-:W-:-:S06]  /*4dc0*/  IMAD.WIDE.U32 R36, R7, R36, c[0x0][0x170] ;  /* 0x00005c0007247625 */ /* 0x000fcc00078e0024 */
[----:B------:R-:W5:Y:S02]  /*4dd0*/  LDG.E.128 R36, [R36.64] ;  /* 0x0000000424247981 */ /* 0x000f64000c1e1d00 */
.L_x_1174:
[----:B------:R-:W-:Y:S05]  /*4de0*/  BSYNC B1 ;  /* 0x0000000000017941 */ /* 0x000fea0003800000 */
.L_x_1173:
        /* <DEDUP_REMOVED lines=8> */
[----:B-----5:R-:W-:Y:S01]  /*4e70*/  PRMT R9, RZ, 0x5410, R24 ;  /* 0x00005410ff097816 */ /* 0x020fe20000000018 */
[----:B------:R-:W-:Y:S05]  /*4e80*/  BRA `(.L_x_1177) ;  /* 0x000000c000007947 */ /* 0x000fea0003800000 */
.L_x_1176:
        /* <DEDUP_REMOVED lines=12> */
.L_x_1177:
[----:B------:R-:W-:Y:S05]  /*4f50*/  BSYNC B1 ;  /* 0x0000000000017941 */ /* 0x000fea0003800000 */
.L_x_1175:
        /* <DEDUP_REMOVED lines=18> */
.L_x_1179:
[----:B------:R-:W-:Y:S05]  /*5080*/  BSYNC B1 ;  /* 0x0000000000017941 */ /* 0x000fea0003800000 */
.L_x_1178:
[----:B------:R-:W-:Y:S01]  /*5090*/  BSSY B1, `(.L_x_1180) ;  /* 0x000000e000017945 */ /* 0x000fe20003800000 */
[----:B------:R-:W-:Y:S05]  /*50a0*/  @P2 BRA `(.L_x_1181) ;  /* 0x0000004000002947 */ /* 0x000fea0003800000 */
[----:B------:R-:W-:Y:S01]  /*50b0*/  MOV R9, RZ ;  /* 0x000000ff00097202 */ /* 0x000fe20000000f00 */
[----:B------:R-:W-:Y:S05]  /*50c0*/  @!P4 BRA `(.L_x_1182) ;  /* 0x000000a00000c947 */ /* 0x000fea0003800000 */
[----:B-----5:R-:W-:Y:S01]  /*50d0*/  PRMT R9, RZ, 0x7610, R24 ;  /* 0x00007610ff097816 */ /* 0x020fe20000000018 */
[----:B------:R-:W-:Y:S05]  /*50e0*/  BRA `(.L_x_1182) ;  /* 0x0000008000007947 */ /* 0x000fea0003800000 */
.L_x_1181:
        /* <DEDUP_REMOVED lines=8> */
.L_x_1182:
[----:B------:R-:W-:Y:S05]  /*5170*/  BSYNC B1 ;  /* 0x0000000000017941 */ /* 0x000fea0003800000 */
.L_x_1180:
        /* <DEDUP_REMOVED lines=16> */
.L_x_1184:
[----:B------:R-:W-:Y:S05]  /*5280*/  BSYNC B1 ;  /* 0x0000000000017941 */ /* 0x000fea0003800000 */
.L_x_1183:
[----:B------:R-:W-:Y:S01]  /*5290*/  BSSY B1, `(.L_x_1185) ;  /* 0x000000e000017945 */ /* 0x000fe20003800000 */
[----:B------:R-:W-:Y:S05]  /*52a0*/  @P2 BRA `(.L_x_1186) ;  /* 0x0000004000002947 */ /* 0x000fea0003800000 */
[----:B------:R-:W-:Y:S01]  /*52b0*/  IMAD.MOV.U32 R9, RZ, RZ, RZ ;  /* 0x000000ffff097224 */ /* 0x000fe200078e00ff */
[----:B------:R-:W-:Y:S05]  /*52c0*/  @!P4 BRA `(.L_x_1187) ;  /* 0x000000a00000c947 */ /* 0x000fea0003800000 */
[----:B-----5:R-:W-:Y:S01]  /*52d0*/  PRMT R9, RZ, 0x5410, R25 ;  /* 0x00005410ff097816 */ /* 0x020fe20000000019 */
[----:B------:R-:W-:Y:S05]  /*52e0*/  BRA `(.L_x_1187) ;  /* 0x0000008000007947 */ /* 0x000fea0003800000 */
.L_x_1186:
        /* <DEDUP_REMOVED lines=8> */
.L_x_1187:
[----:B------:R-:W-:Y:S05]  /*5370*/  BSYNC B1 ;  /* 0x0000000000017941 */ /* 0x000fea0003800000 */
.L_x_1185:
        /* <DEDUP_REMOVED lines=16> */
.L_x_1189:
[----:B------:R-:W-:Y:S05]  /*5480*/  BSYNC B1 ;  /* 0x0000000000017941 */ /* 0x000fea0003800000 */
.L_x_1188:
[----:B------:R-:W-:Y:S01]  /*5490*/  BSSY B1, `(.L_x_1190) ;  /* 0x000000e000017945 */ /* 0x000fe20003800000 */
[----:B------:R-:W-:Y:S05]  /*54a0*/  @P2 BRA `(.L_x_1191) ;  /* 0x0000004000002947 */ /* 0x000fea0003800000 */
[----:B------:R-:W-:Y:S01]  /*54b0*/  MOV R9, RZ ;  /* 0x000000ff00097202 */ /* 0x000fe20000000f00 */
[----:B------:R-:W-:Y:S05]  /*54c0*/  @!P4 BRA `(.L_x_1192) ;  /* 0x000000a00000c947 */ /* 0x000fea0003800000 */
[----:B-----5:R-:W-:Y:S01]  /*54d0*/  PRMT R9, RZ, 0x7610, R25 ;  /* 0x00007610ff097816 */ /* 0x020fe20000000019 */
[----:B------:R-:W-:Y:S05]  /*54e0*/  BRA `(.L_x_1192) ;  /* 0x0000008000007947 */ /* 0x000fea0003800000 */
.L_x_1191:
        /* <DEDUP_REMOVED lines=8> */
.L_x_1192:
[----:B------:R-:W-:Y:S05]  /*5570*/  BSYNC B1 ;  /* 0x0000000000017941 */ /* 0x000fea0003800000 */
.L_x_1190:
        /* <DEDUP_REMOVED lines=16> */
.L_x_1194:
[----:B------:R-:W-:Y:S05]  /*5680*/  BSYNC B1 ;  /* 0x0000000000017941 */ /* 0x000fea0003800000 */
.L_x_1193:
[----:B------:R-:W-:Y:S01]  /*5690*/  BSSY B1, `(.L_x_1195) ;  /* 0x000000e000017945 */ /* 0x000fe20003800000 */
[----:B------:R-:W-:Y:S05]  /*56a0*/  @P2 BRA `(.L_x_1196) ;  /* 0x0000004000002947 */ /* 0x000fea0003800000 */
[----:B------:R-:W-:Y:S01]  /*56b0*/  IMAD.MOV.U32 R9, RZ, RZ, RZ ;  /* 0x000000ffff097224 */ /* 0x000fe200078e00ff */
[----:B------:R-:W-:Y:S05]  /*56c0*/  @!P4 BRA `(.L_x_1197) ;  /* 0x000000a00000c947 */ /* 0x000fea0003800000 */
[----:B-----5:R-:W-:Y:S01]  /*56d0*/  PRMT R9, RZ, 0x5410, R26 ;  /* 0x00005410ff097816 */ /* 0x020fe2000000001a */
[----:B------:R-:W-:Y:S05]  /*56e0*/  BRA `(.L_x_1197) ;  /* 0x0000008000007947 */ /* 0x000fea0003800000 */
.L_x_1196:
        /* <DEDUP_REMOVED lines=8> */
.L_x_1197:
[----:B------:R-:W-:Y:S05]  /*5770*/  BSYNC B1 ;  /* 0x0000000000017941 */ /* 0x000fea0003800000 */
.L_x_1195:
        /* <DEDUP_REMOVED lines=16> */
.L_x_1199:
[----:B------:R-:W-:Y:S05]  /*5880*/  BSYNC B1 ;  /* 0x0000000000017941 */ /* 0x000fea0003800000 */
.L_x_1198:
[----:B------:R-:W-:Y:S01]  /*5890*/  BSSY B1, `(.L_x_1200) ;  /* 0x000000e000017945 */ /* 0x000fe20003800000 */
[----:B------:R-:W-:Y:S05]  /*58a0*/  @P2 BRA `(.L_x_1201) ;  /* 0x0000004000002947 */ /* 0x000fea0003800000 */
[----:B------:R-:W-:Y:S01]  /*58b0*/  MOV R9, RZ ;  /* 0x000000ff00097202 */ /* 0x000fe20000000f00 */
[----:B------:R-:W-:Y:S05]  /*58c0*/  @!P4 BRA `(.L_x_1202) ;  /* 0x000000a00000c947 */ /* 0x000fea0003800000 */
[----:B-----5:R-:W-:Y:S01]  /*58d0*/  PRMT R9, RZ, 0x7610, R26 ;  /* 0x00007610ff097816 */ /* 0x020fe2000000001a */
[----:B------:R-:W-:Y:S05]  /*58e0*/  BRA `(.L_x_1202) ;  /* 0x0000008000007947 */ /* 0x000fea0003800000 */
.L_x_1201:
        /* <DEDUP_REMOVED lines=8> */
.L_x_1202:
[----:B------:R-:W-:Y:S05]  /*5970*/  BSYNC B1 ;  /* 0x0000000000017941 */ /* 0x000fea0003800000 */
.L_x_1200:
        /* <DEDUP_REMOVED lines=16> */
.L_x_1204:
[----:B------:R-:W-:Y:S05]  /*5a80*/  BSYNC B1 ;  /* 0x0000000000017941 */ /* 0x000fea0003800000 */
.L_x_1203:
[----:B------:R-:W-:Y:S01]  /*5a90*/  BSSY B1, `(.L_x_1205) ;  /* 0x000000e000017945 */ /* 0x000fe20003800000 */
[----:B------:R-:W-:Y:S05]  /*5aa0*/  @P2 BRA `(.L_x_1206) ;  /* 0x0000004000002947 */ /* 0x000fea0003800000 */
[----:B------:R-:W-:Y:S01]  /*5ab0*/  IMAD.MOV.U32 R9, RZ, RZ, RZ ;  /* 0x000000ffff097224 */ /* 0x000fe200078e00ff */
[----:B------:R-:W-:Y:S05]  /*5ac0*/  @!P4 BRA `(.L_x_1207) ;  /* 0x000000a00000c947 */ /* 0x000fea0003800000 */
[----:B-----5:R-:W-:Y:S01]  /*5ad0*/  PRMT R9, RZ, 0x5410, R27 ;  /* 0x00005410ff097816 */ /* 0x020fe2000000001b */
[----:B------:R-:W-:Y:S05]  /*5ae0*/  BRA `(.L_x_1207) ;  /* 0x0000008000007947 */ /* 0x000fea0003800000 */
.L_x_1206:
        /* <DEDUP_REMOVED lines=8> */
.L_x_1207:
[----:B------:R-:W-:Y:S05]  /*5b70*/  BSYNC B1 ;  /* 0x0000000000017941 */ /* 0x000fea0003800000 */
.L_x_1205:
        /* <DEDUP_REMOVED lines=16> */
.L_x_1209:
[----:B------:R-:W-:Y:S05]  /*5c80*/  BSYNC B1 ;  /* 0x0000000000017941 */ /* 0x000fea0003800000 */
.L_x_1208:
[----:B------:R-:W-:Y:S01]  /*5c90*/  BSSY B1, `(.L_x_1210) ;  /* 0x000000e000017945 */ /* 0x000fe20003800000 */
[----:B------:R-:W-:Y:S05]  /*5ca0*/  @P2 BRA `(.L_x_1211) ;  /* 0x0000004000002947 */ /* 0x000fea0003800000 */
[----:B------:R-:W-:Y:S01]  /*5cb0*/  MOV R9, RZ ;  /* 0x000000ff00097202 */ /* 0x000fe20000000f00 */
[----:B------:R-:W-:Y:S05]  /*5cc0*/  @!P4 BRA `(.L_x_1212) ;  /* 0x000000a00000c947 */ /* 0x000fea0003800000 */
[----:B-----5:R-:W-:Y:S01]  /*5cd0*/  PRMT R9, RZ, 0x7610, R27 ;  /* 0x00007610ff097816 */ /* 0x020fe2000000001b */
[----:B------:R-:W-:Y:S05]  /*5ce0*/  BRA `(.L_x_1212) ;  /* 0x0000008000007947 */ /* 0x000fea0003800000 */
.L_x_1211:
        /* <DEDUP_REMOVED lines=8> */
.L_x_1212:
[----:B------:R-:W-:Y:S05]  /*5d70*/  BSYNC B1 ;  /* 0x0000000000017941 */ /* 0x000fea0003800000 */
.L_x_1210:
        /* <DEDUP_REMOVED lines=16> */
.L_x_1214:
[----:B------:R-:W-:Y:S05]  /*5e80*/  BSYNC B1 ;  /* 0x0000000000017941 */ /* 0x000fea0003800000 */
.L_x_1213:
        /* <DEDUP_REMOVED lines=8> */
.L_x_1172:
[----:B------:R-:W-:Y:S05]  /*5f10*/  BSYNC B0 ;  /* 0x0000000000007941 */ /* 0x000fea0003800000 */
.L_x_1171:
[----:B------:R-:W-:Y:S01]  /*5f20*/  BSSY B0, `(.L_x_1215) ;  /* 0x000011a000007945 */ /* 0x000fe20003800000 */
[----:B------:R-:W-:Y:S05]  /*5f30*/  @!P0 BRA `(.L_x_1216) ;  /* 0x0000118000008947 */ /* 0x000fea0003800000 */
[----:B------:R-:W-:Y:S01]  /*5f40*/  BSSY B1, `(.L_x_1217) ;  /* 0x0000005000017945 */ /* 0x000fe20003800000 */
[----:B------:R-:W-:Y:S05]  /*5f50*/  @!P3 BRA `(.L_x_1218) ;  /* 0x000000300000b947 */ /* 0x000fea0003800000 */
[----:B-----5:R-:W-:-:S04]  /*5f60*/  IMAD.MOV.U32 R36, RZ, RZ, 0x10 ;  /* 0x00000010ff247424 */ /* 0x020fc800078e00ff */
[----:B------:R-:W-:-:S06]  /*5f70*/  IMAD.WIDE.U32 R36, R7, R36, c[0x0][0x170] ;  /* 0x00005c0007247625 */ /* 0x000fcc00078e0024 */
[----:B------:R-:W5:Y:S02]  /*5f80*/  LDG.E.128 R36, [R36.64] ;  /* 0x0000000424247981 */ /* 0x000f64000c1e1d00 */
.L_x_1218:
[----:B------:R-:W-:Y:S05]  /*5f90*/  BSYNC B1 ;  /* 0x0000000000017941 */ /* 0x000fea0003800000 */
.L_x_1217:
        /* <DEDUP_REMOVED lines=8> */
[----:B-----5:R-:W-:Y:S01]  /*6020*/  PRMT R9, RZ, 0x5410, R152 ;  /* 0x00005410ff097816 */ /* 0x020fe20000000098 */
[----:B------:R-:W-:Y:S05]  /*6030*/  BRA `(.L_x_1221) ;  /* 0x000000c000007947 */ /* 0x000fea0003800000 */
.L_x_1220:
        /* <DEDUP_REMOVED lines=12> */
.L_x_1221:
[----:B------:R-:W-:Y:S05]  /*6100*/  BSYNC B1 ;  /* 0x0000000000017941 */ /* 0x000fea0003800000 */
.L_x_1219:
        /* <DEDUP_REMOVED lines=18> */
.L_x_1223:
[----:B------:R-:W-:Y:S05]  /*6230*/  BSYNC B1 ;  /* 0x0000000000017941 */ /* 0x000fea0003800000 */
.L_x_1222:
[----:B------:R-:W-:Y:S01]  /*6240*/  BSSY B1, `(.L_x_1224) ;  /* 0x000000e000017945 */ /* 0x000fe20003800000 */
[----:B------:R-:W-:Y:S05]  /*6250*/  @P2 BRA `(.L_x_1225) ;  /* 0x0000004000002947 */ /* 0x000fea0003800000 */
[----:B------:R-:W-:Y:S01]  /*6260*/  IMAD.MOV.U32 R9, RZ, RZ, RZ ;  /* 0x000000ffff097224 */ /* 0x000fe200078e00ff */
[----:B------:R-:W-:Y:S05]  /*6270*/  @!P4 BRA `(.L_x_1226) ;  /* 0x000000a00000c947 */ /* 0x000fea0003800000 */
[----:B-----5:R-:W-:Y:S01]  /*6280*/  PRMT R9, RZ, 0x7610, R152 ;  /* 0x00007610ff097816 */ /* 0x020fe20000000098 */
[----:B------:R-:W-:Y:S05]  /*6290*/  BRA `(.L_x_1226) ;  /* 0x0000008000007947 */ /* 0x000fea0003800000 */
.L_x_1225:
        /* <DEDUP_REMOVED lines=8> */
.L_x_1226:
[----:B------:R-:W-:Y:S05]  /*6320*/  BSYNC B1 ;  /* 0x0000000000017941 */ /* 0x000fea0003800000 */
.L_x_1224:
        /* <DEDUP_REMOVED lines=16> */
.L_x_1228:
[----:B------:R-:W-:Y:S05]  /*6430*/  BSYNC B1 ;  /* 0x0000000000017941 */ /* 0x000fea0003800000 */
.L_x_1227:
[----:B------:R-:W-:Y:S01]  /*6440*/  BSSY B1, `(.L_x_1229) ;  /* 0x000000e000017945 */ /* 0x000fe20003800000 */
[----:B------:R-:W-:Y:S05]  /*6450*/  @P2 BRA `(.L_x_1230) ;  /* 0x0000004000002947 */ /* 0x000fea0003800000 */
[----:B------:R-:W-:Y:S01]  /*6460*/  MOV R9, RZ ;  /* 0x000000ff00097202 */ /* 0x000fe20000000f00 */
[----:B------:R-:W-:Y:S05]  /*6470*/  @!P4 BRA `(.L_x_1231) ;  /* 0x000000a00000c947 */ /* 0x000fea0003800000 */
[----:B-----5:R-:W-:Y:S01]  /*6480*/  PRMT R9, RZ, 0x5410, R153 ;  /* 0x00005410ff097816 */ /* 0x020fe20000000099 */
[----:B------:R-:W-:Y:S05]  /*6490*/  BRA `(.L_x_1231) ;  /* 0x0000008000007947 */ /* 0x000fea0003800000 */
.L_x_1230:
        /* <DEDUP_REMOVED lines=8> */
.L_x_1231:
[----:B------:R-:W-:Y:S05]  /*6520*/  BSYNC B1 ;  /* 0x0000000000017941 */ /* 0x000fea0003800000 */
.L_x_1229:
        /* <DEDUP_REMOVED lines=16> */
.L_x_1233:
[----:B------:R-:W-:Y:S05]  /*6630*/  BSYNC B1 ;  /* 0x0000000000017941 */ /* 0x000fea0003800000 */
.L_x_1232:
[----:B------:R-:W-:Y:S01]  /*6640*/  BSSY B1, `(.L_x_1234) ;  /* 0x000000e000017945 */ /* 0x000fe20003800000 */
[----:B------:R-:W-:Y:S05]  /*6650*/  @P2 BRA `(.L_x_1235) ;  /* 0x0000004000002947 */ /* 0x000fea0003800000 */
[----:B------:R-:W-:Y:S01]  /*6660*/  IMAD.MOV.U32 R9, RZ, RZ, RZ ;  /* 0x000000ffff097224 */ /* 0x000fe200078e00ff */
[----:B------:R-:W-:Y:S05]  /*6670*/  @!P4 BRA `(.L_x_1236) ;  /* 0x000000a00000c947 */ /* 0x000fea0003800000 */
[----:B-----5:R-:W-:Y:S01]  /*6680*/  PRMT R9, RZ, 0x7610, R153 ;  /* 0x00007610ff097816 */ /* 0x020fe20000000099 */
[----:B------:R-:W-:Y:S05]  /*6690*/  BRA `(.L_x_1236) ;  /* 0x0000008000007947 */ /* 0x000fea0003800000 */
.L_x_1235:
        /* <DEDUP_REMOVED lines=8> */
.L_x_1236:
[----:B------:R-:W-:Y:S05]  /*6720*/  BSYNC B1 ;  /* 0x0000000000017941 */ /* 0x000fea0003800000 */
.L_x_1234:
        /* <DEDUP_REMOVED lines=16> */
.L_x_1238:
[----:B------:R-:W-:Y:S05]  /*6830*/  BSYNC B1 ;  /* 0x0000000000017941 */ /* 0x000fea0003800000 */
.L_x_1237:
[----:B------:R-:W-:Y:S01]  /*6840*/  BSSY B1, `(.L_x_1239) ;  /* 0x000000e000017945 */ /* 0x000fe20003800000 */
[----:B------:R-:W-:Y:S05]  /*6850*/  @P2 BRA `(.L_x_1240) ;  /* 0x0000004000002947 */ /* 0x000fea0003800000 */
[----:B------:R-:W-:Y:S01]  /*6860*/  MOV R9, RZ ;  /* 0x000000ff00097202 */ /* 0x000fe20000000f00 */
[----:B------:R-:W-:Y:S05]  /*6870*/  @!P4 BRA `(.L_x_1241) ;  /* 0x000000a00000c947 */ /* 0x000fea0003800000 */
[----:B-----5:R-:W-:Y:S01]  /*6880*/  PRMT R9, RZ, 0x5410, R154 ;  /* 0x00005410ff097816 */ /* 0x020fe2000000009a */
[----:B------:R-:W-:Y:S05]  /*6890*/  BRA `(.L_x_1241) ;  /* 0x0000008000007947 */ /* 0x000fea0003800000 */
.L_x_1240:
        /* <DEDUP_REMOVED lines=8> */
.L_x_1241:
[----:B------:R-:W-:Y:S05]  /*6920*/  BSYNC B1 ;  /* 0x0000000000017941 */ /* 0x000fea0003800000 */
.L_x_1239:
        /* <DEDUP_REMOVED lines=16> */
.L_x_1243:
[----:B------:R-:W-:Y:S05]  /*6a30*/  BSYNC B1 ;  /* 0x0000000000017941 */ /* 0x000fea0003800000 */
.L_x_1242:
[----:B------:R-:W-:Y:S01]  /*6a40*/  BSSY B1, `(.L_x_1244) ;  /* 0x000000e000017945 */ /* 0x000fe20003800000 */
[----:B------:R-:W-:Y:S05]  /*6a50*/  @P2 BRA `(.L_x_1245) ;  /* 0x0000004000002947 */ /* 0x000fea0003800000 */
[----:B------:R-:W-:Y:S01]  /*6a60*/  IMAD.MOV.U32 R9, RZ, RZ, RZ ;  /* 0x000000ffff097224 */ /* 0x000fe200078e00ff */
[----:B------:R-:W-:Y:S05]  /*6a70*/  @!P4 BRA `(.L_x_1246) ;  /* 0x000000a00000c947 */ /* 0x000fea0003800000 */
[----:B-----5:R-:W-:Y:S01]  /*6a80*/  PRMT R9, RZ, 0x7610, R154 ;  /* 0x00007610ff097816 */ /* 0x020fe2000000009a */
[----:B------:R-:W-:Y:S05]  /*6a90*/  BRA `(.L_x_1246) ;  /* 0x0000008000007947 */ /* 0x000fea0003800000 */
.L_x_1245:
        /* <DEDUP_REMOVED lines=8> */
.L_x_1246:
[----:B------:R-:W-:Y:S05]  /*6b20*/  BSYNC B1 ;  /* 0x0000000000017941 */ /* 0x000fea0003800000 */
.L_x_1244:
        /* <DEDUP_REMOVED lines=16> */
.L_x_1248:
[----:B------:R-:W-:Y:S05]  /*6c30*/  BSYNC B1 ;  /* 0x0000000000017941 */ /* 0x000fea0003800000 */
.L_x_1247:
[----:B------:R-:W-:Y:S01]  /*6c40*/  BSSY B1, `(.L_x_1249) ;  /* 0x000000e000017945 */ /* 0x000fe20003800000 */
[----:B------:R-:W-:Y:S05]  /*6c50*/  @P2 BRA `(.L_x_1250) ;  /* 0x0000004000002947 */ /* 0x000fea0003800000 */
[----:B------:R-:W-:Y:S01]  /*6c60*/  MOV R9, RZ ;  /* 0x000000ff00097202 */ /* 0x000fe20000000f00 */
[----:B------:R-:W-:Y:S05]  /*6c70*/  @!P4 BRA `(.L_x_1251) ;  /* 0x000000a00000c947 */ /* 0x000fea0003800000 */
[----:B-----5:R-:W-:Y:S01]  /*6c80*/  PRMT R9, RZ, 0x5410, R155 ;  /* 0x00005410ff097816 */ /* 0x020fe2000000009b */
[----:B------:R-:W-:Y:S05]  /*6c90*/  BRA `(.L_x_1251) ;  /* 0x0000008000007947 */ /* 0x000fea0003800000 */
.L_x_1250:
        /* <DEDUP_REMOVED lines=8> */
.L_x_1251:
[----:B------:R-:W-:Y:S05]  /*6d20*/  BSYNC B1 ;  /* 0x0000000000017941 */ /* 0x000fea0003800000 */
.L_x_1249:
        /* <DEDUP_REMOVED lines=16> */
.L_x_1253:
[----:B------:R-:W-:Y:S05]  /*6e30*/  BSYNC B1 ;  /* 0x0000000000017941 */ /* 0x000fea0003800000 */
.L_x_1252:
[----:B------:R-:W-:Y:S01]  /*6e40*/  BSSY B1, `(.L_x_1254) ;  /* 0x000000e000017945 */ /* 0x000fe20003800000 */
[----:B------:R-:W-:Y:S05]  /*6e50*/  @P2 BRA `(.L_x_1255) ;  /* 0x0000004000002947 */ /* 0x000fea0003800000 */
[----:B------:R-:W-:Y:S01]  /*6e60*/  IMAD.MOV.U32 R9, RZ, RZ, RZ ;  /* 0x000000ffff097224 */ /* 0x000fe200078e00ff */
[----:B------:R-:W-:Y:S05]  /*6e70*/  @!P4 BRA `(.L_x_1256) ;  /* 0x000000a00000c947 */ /* 0x000fea0003800000 */
[----:B-----5:R-:W-:Y:S01]  /*6e80*/  PRMT R9, RZ, 0x7610, R155 ;  /* 0x00007610ff097816 */ /* 0x020fe2000000009b */
[----:B------:R-:W-:Y:S05]  /*6e90*/  BRA `(.L_x_1256) ;  /* 0x0000008000007947 */ /* 0x000fea0003800000 */
.L_x_1255:
        /* <DEDUP_REMOVED lines=8> */
.L_x_1256:
[----:B------:R-:W-:Y:S05]  /*6f20*/  BSYNC B1 ;  /* 0x0000000000017941 */ /* 0x000fea0003800000 */
.L_x_1254:
        /* <DEDUP_REMOVED lines=16> */
.L_x_1258:
[----:B------:R-:W-:Y:S05]  /*7030*/  BSYNC B1 ;  /* 0x0000000000017941 */ /* 0x000fea0003800000 */
.L_x_1257:
        /* <DEDUP_REMOVED lines=8> */
.L_x_1216:
[----:B------:R-:W-:Y:S05]  /*70c0*/  BSYNC B0 ;  /* 0x0000000000007941 */ /* 0x000fea0003800000 */
.L_x_1215:
[----:B------:R-:W-:Y:S01]  /*70d0*/  BSSY B0, `(.L_x_1259) ;  /* 0x000011a000007945 */ /* 0x000fe20003800000 */
[----:B------:R-:W-:Y:S05]  /*70e0*/  @!P1 BRA `(.L_x_1260) ;  /* 0x0000118000009947 */ /* 0x000fea0003800000 */
[----:B------:R-:W-:Y:S01]  /*70f0*/  BSSY B1, `(.L_x_1261) ;  /* 0x0000005000017945 */ /* 0x000fe20003800000 */
[----:B------:R-:W-:Y:S05]  /*7100*/  @!P3 BRA `(.L_x_1262) ;  /* 0x000000300000b947 */ /* 0x000fea0003800000 */
[----:B-----5:R-:W-:-:S10]  /*7110*/  HFMA2.MMA R36, -RZ, RZ, 0, 9.5367431640625e-07 ;  /* 0x00000010ff247435 */ /* 0x020fd400000001ff */
[----:B------:R-:W-:-:S06]  /*7120*/  IMAD.WIDE.U32 R36, R7, R36, c[0x0][0x170] ;  /* 0x00005c0007247625 */ /* 0x000fcc00078e0024 */
[----:B------:R-:W5:Y:S02]  /*7130*/  LDG.E.128 R36, [R36.64] ;  /* 0x0000000424247981 */ /* 0x000f64000c1e1d00 */
.L_x_1262:
[----:B------:R-:W-:Y:S05]  /*7140*/  BSYNC B1 ;  /* 0x0000000000017941 */ /* 0x000fea0003800000 */
.L_x_1261:
        /* <DEDUP_REMOVED lines=10> */
.L_x_1264:
        /* <DEDUP_REMOVED lines=12> */
.L_x_1265:
[----:B------:R-:W-:Y:S05]  /*72b0*/  BSYNC B1 ;  /* 0x0000000000017941 */ /* 0x000fea0003800000 */
.L_x_1263:
        /* <DEDUP_REMOVED lines=18> */
.L_x_1267:
[----:B------:R-:W-:Y:S05]  /*73e0*/  BSYNC B1 ;  /* 0x0000000000017941 */ /* 0x000fea0003800000 */
.L_x_1266:
[----:B------:R-:W-:Y:S01]  /*73f0*/  BSSY B1, `(.L_x_1268) ;  /* 0x000000e000017945 */ /* 0x000fe20003800000 */
[----:B------:R-:W-:Y:S05]  /*7400*/  @P2 BRA `(.L_x_1269) ;  /* 0x0000004000002947 */ /* 0x000fea0003800000 */
[----:B------:R-:W-:Y:S01]  /*7410*/  MOV R9, RZ ;  /* 0x000000ff00097202 */ /* 0x000fe20000000f00 */
[----:B------:R-:W-:Y:S05]  /*7420*/  @!P4 BRA `(.L_x_1270) ;  /* 0x000000a00000c947 */ /* 0x000fea0003800000 */
[----:B-----5:R-:W-:Y:S01]  /*7430*/  PRMT R9, RZ, 0x7610, R156 ;  /* 0x00007610ff097816 */ /* 0x020fe2000000009c */
[----:B------:R-:W-:Y:S05]  /*7440*/  BRA `(.L_x_1270) ;  /* 0x0000008000007947 */ /* 0x000fea0003800000 */
.L_x_1269:
        /* <DEDUP_REMOVED lines=8> */
.L_x_1270:
[----:B------:R-:W-:Y:S05]  /*74d0*/  BSYNC B1 ;  /* 0x0000000000017941 */ /* 0x000fea0003800000 */
.L_x_1268:
        /* <DEDUP_REMOVED lines=16> */
.L_x_1272:
[----:B------:R-:W-:Y:S05]  /*75e0*/  BSYNC B1 ;  /* 0x0000000000017941 */ /* 0x000fea0003800000 */
.L_x_1271:
[----:B------:R-:W-:Y:S01]  /*75f0*/  BSSY B1, `(.L_x_1273) ;  /* 0x000000e000017945 */ /* 0x000fe20003800000 */
[----:B------:R-:W-:Y:S05]  /*7600*/  @P2 BRA `(.L_x_1274) ;  /* 0x0000004000002947 */ /* 0x000fea0003800000 */
[----:B------:R-:W-:Y:S01]  /*7610*/  IMAD.MOV.U32 R9, RZ, RZ, RZ ;  /* 0x000000ffff097224 */ /* 0x000fe200078e00ff */
[----:B------:R-:W-:Y:S05]  /*7620*/  @!P4 BRA `(.L_x_1275) ;  /* 0x000000a00000c947 */ /* 0x000fea0003800000 */
[----:B-----5:R-:W-:Y:S01]  /*7630*/  PRMT R9, RZ, 0x5410, R157 ;  /* 0x00005410ff097816 */ /* 0x020fe2000000009d */
[----:B------:R-:W-:Y:S05]  /*7640*/  BRA `(.L_x_1275) ;  /* 0x0000008000007947 */ /* 0x000fea0003800000 */
.L_x_1274:
        /* <DEDUP_REMOVED lines=8> */
.L_x_1275:
[----:B------:R-:W-:Y:S05]  /*76d0*/  BSYNC B1 ;  /* 0x0000000000017941 */ /* 0x000fea0003800000 */
.L_x_1273:
        /* <DEDUP_REMOVED lines=16> */
.L_x_1277:
[----:B------:R-:W-:Y:S05]  /*77e0*/  BSYNC B1 ;  /* 0x0000000000017941 */ /* 0x000fea0003800000 */
.L_x_1276:
[----:B------:R-:W-:Y:S01]  /*77f0*/  BSSY B1, `(.L_x_1278) ;  /* 0x000000e000017945 */ /* 0x000fe20003800000 */
[----:B------:R-:W-:Y:S05]  /*7800*/  @P2 BRA `(.L_x_1279) ;  /* 0x0000004000002947 */ /* 0x000fea0003800000 */
[----:B------:R-:W-:Y:S01]  /*7810*/  MOV R9, RZ ;  /* 0x000000ff00097202 */ /* 0x000fe20000000f00 */
[----:B------:R-:W-:Y:S05]  /*7820*/  @!P4 BRA `(.L_x_1280) ;  /* 0x000000a00000c947 */ /* 0x000fea0003800000 */
[----:B-----5:R-:W-:Y:S01]  /*7830*/  PRMT R9, RZ, 0x7610, R157 ;  /* 0x00007610ff097816 */ /* 0x020fe2000000009d */
[----:B------:R-:W-:Y:S05]  /*7840*/  BRA `(.L_x_1280) ;  /* 0x0000008000007947 */ /* 0x000fea0003800000 */
.L_x_1279:
        /* <DEDUP_REMOVED lines=8> */
.L_x_1280:
[----:B------:R-:W-:Y:S05]  /*78d0*/  BSYNC B1 ;  /* 0x0000000000017941 */ /* 0x000fea0003800000 */
.L_x_1278:
        /* <DEDUP_REMOVED lines=16> */
.L_x_1282:
[----:B------:R-:W-:Y:S05]  /*79e0*/  BSYNC B1 ;  /* 0x0000000000017941 */ /* 0x000fea0003800000 */
.L_x_1281:
[----:B------:R-:W-:Y:S01]  /*79f0*/  BSSY B1, `(.L_x_1283) ;  /* 0x000000e000017945 */ /* 0x000fe20003800000 */
[----:B------:R-:W-:Y:S05]  /*7a00*/  @P2 BRA `(.L_x_1284) ;  /* 0x0000004000002947 */ /* 0x000fea0003800000 */
[----:B------:R-:W-:Y:S01]  /*7a10*/  IMAD.MOV.U32 R9, RZ, RZ, RZ ;  /* 0x000000ffff097224 */ /* 0x000fe200078e00ff */
[----:B------:R-:W-:Y:S05]  /*7a20*/  @!P4 BRA `(.L_x_1285) ;  /* 0x000000a00000c947 */ /* 0x000fea0003800000 */
[----:B-----5:R-:W-:Y:S01]  /*7a30*/  PRMT R9, RZ, 0x5410, R158 ;  /* 0x00005410ff097816 */ /* 0x020fe2000000009e */
[----:B------:R-:W-:Y:S05]  /*7a40*/  BRA `(.L_x_1285) ;  /* 0x0000008000007947 */ /* 0x000fea0003800000 */
.L_x_1284:
        /* <DEDUP_REMOVED lines=8> */
.L_x_1285:
[----:B------:R-:W-:Y:S05]  /*7ad0*/  BSYNC B1 ;  /* 0x0000000000017941 */ /* 0x000fea0003800000 */
.L_x_1283:
        /* <DEDUP_REMOVED lines=16> */
.L_x_1287:
[----:B------:R-:W-:Y:S05]  /*7be0*/  BSYNC B1 ;  /* 0x0000000000017941 */ /* 0x000fea0003800000 */
.L_x_1286:
[----:B------:R-:W-:Y:S01]  /*7bf0*/  BSSY B1, `(.L_x_1288) ;  /* 0x000000e000017945 */ /* 0x000fe20003800000 */
[----:B------:R-:W-:Y:S05]  /*7c00*/  @P2 BRA `(.L_x_1289) ;  /* 0x0000004000002947 */ /* 0x000fea0003800000 */
[----:B------:R-:W-:Y:S01]  /*7c10*/  MOV R9, RZ ;  /* 0x000000ff00097202 */ /* 0x000fe20000000f00 */
[----:B------:R-:W-:Y:S05]  /*7c20*/  @!P4 BRA `(.L_x_1290) ;  /* 0x000000a00000c947 */ /* 0x000fea0003800000 */
[----:B-----5:R-:W-:Y:S01]  /*7c30*/  PRMT R9, RZ, 0x7610, R158 ;  /* 0x00007610ff097816 */ /* 0x020fe2000000009e */
[----:B------:R-:W-:Y:S05]  /*7c40*/  BRA `(.L_x_1290) ;  /* 0x0000008000007947 */ /* 0x000fea0003800000 */
.L_x_1289:
        /* <DEDUP_REMOVED lines=8> */
.L_x_1290:
[----:B------:R-:W-:Y:S05]  /*7cd0*/  BSYNC B1 ;  /* 0x0000000000017941 */ /* 0x000fea0003800000 */
.L_x_1288:
        /* <DEDUP_REMOVED lines=16> */
.L_x_1292:
[----:B------:R-:W-:Y:S05]  /*7de0*/  BSYNC B1 ;  /* 0x0000000000017941 */ /* 0x000fea0003800000 */
.L_x_1291:
[----:B------:R-:W-:Y:S01]  /*7df0*/  BSSY B1, `(.L_x_1293) ;  /* 0x000000e000017945 */ /* 0x000fe20003800000 */
[----:B------:R-:W-:Y:S05]  /*7e00*/  @P2 BRA `(.L_x_1294) ;  /* 0x0000004000002947 */ /* 0x000fea0003800000 */
[----:B------:R-:W-:Y:S01]  /*7e10*/  IMAD.MOV.U32 R9, RZ, RZ, RZ ;  /* 0x000000ffff097224 */ /* 0x000fe200078e00ff */
[----:B------:R-:W-:Y:S05]  /*7e20*/  @!P4 BRA `(.L_x_1295) ;  /* 0x000000a00000c947 */ /* 0x000fea0003800000 */
[----:B-----5:R-:W-:Y:S01]  /*7e30*/  PRMT R9, RZ, 0x5410, R159 ;  /* 0x00005410ff097816 */ /* 0x020fe2000000009f */
[----:B------:R-:W-:Y:S05]  /*7e40*/  BRA `(.L_x_1295) ;  /* 0x0000008000007947 */ /* 0x000fea0003800000 */
.L_x_1294:
        /* <DEDUP_REMOVED lines=8> */
.L_x_1295:
[----:B------:R-:W-:Y:S05]  /*7ed0*/  BSYNC B1 ;  /* 0x0000000000017941 */ /* 0x000fea0003800000 */
.L_x_1293:
        /* <DEDUP_REMOVED lines=16> */
.L_x_1297:
[----:B------:R-:W-:Y:S05]  /*7fe0*/  BSYNC B1 ;  /* 0x0000000000017941 */ /* 0x000fea0003800000 */
.L_x_1296:
[----:B------:R-:W-:Y:S01]  /*7ff0*/  BSSY B1, `(.L_x_1298) ;  /* 0x000000e000017945 */ /* 0x000fe20003800000 */
[----:B------:R-:W-:Y:S05]  /*8000*/  @P2 BRA `(.L_x_1299) ;  /* 0x0000004000002947 */ /* 0x000fea0003800000 */
[----:B------:R-:W-:Y:S01]  /*8010*/  MOV R9, RZ ;  /* 0x000000ff00097202 */ /* 0x000fe20000000f00 */
[----:B------:R-:W-:Y:S05]  /*8020*/  @!P4 BRA `(.L_x_1300) ;  /* 0x000000a00000c947 */ /* 0x000fea0003800000 */
[----:B-----5:R-:W-:Y:S01]  /*8030*/  PRMT R9, RZ, 0x7610, R159 ;  /* 0x00007610ff097816 */ /* 0x020fe2000000009f */
[----:B------:R-:W-:Y:S05]  /*8040*/  BRA `(.L_x_1300) ;  /* 0x0000008000007947 */ /* 0x000fea0003800000 */
.L_x_1299:
        /* <DEDUP_REMOVED lines=8> */
.L_x_1300:
[----:B------:R-:W-:Y:S05]  /*80d0*/  BSYNC B1 ;  /* 0x0000000000017941 */ /* 0x000fea0003800000 */
.L_x_1298:
        /* <DEDUP_REMOVED lines=16> */
.L_x_1302:
[----:B------:R-:W-:Y:S05]  /*81e0*/  BSYNC B1 ;  /* 0x0000000000017941 */ /* 0x000fea0003800000 */
.L_x_1301:
        /* <DEDUP_REMOVED lines=8> */
.L_x_1260:
[----:B------:R-:W-:Y:S05]  /*8270*/  BSYNC B0 ;  /* 0x0000000000007941 */ /* 0x000fea0003800000 */
.L_x_1259:
[----:B------:R-:W-:Y:S01]  /*8280*/  ISETP.GE.U32.AND P4, PT, R4, 0x280, PT ;  /* 0x000002800400780c */ /* 0x000fe20003f86070 */
[----:B------:R-:W-:-:S12]  /*8290*/  BSSY B0, `(.L_x_1303) ;  /* 0x0000118000007945 */ /* 0x000fd80003800000 */
[----:B------:R-:W-:Y:S05]  /*82a0*/  @!P4 BRA `(.L_x_1304) ;  /* 0x000011600000c947 */ /* 0x000fea0003800000 */
[----:B------:R-:W-:Y:S01]  /*82b0*/  BSSY B1, `(.L_x_1305) ;  /* 0x0000005000017945 */ /* 0x000fe20003800000 */
[----:B------:R-:W-:Y:S05]  /*82c0*/  @!P3 BRA `(.L_x_1306) ;  /* 0x000000300000b947 */ /* 0x000fea0003800000 */
[----:B-----5:R-:W-:-:S10]  /*82d0*/  HFMA2.MMA R36, -RZ, RZ, 0, 9.5367431640625e-07 ;  /* 0x00000010ff247435 */ /* 0x020fd400000001ff */
[----:B------:R-:W-:-:S06]  /*82e0*/  IMAD.WIDE.U32 R36, R7, R36, c[0x0][0x170] ;  /* 0x00005c0007247625 */ /* 0x000fcc00078e0024 */
[----:B------:R-:W5:Y:S02]  /*82f0*/  LDG.E.128 R36, [R36.64] ;  /* 0x0000000424247981 */ /* 0x000f64000c1e1d00 */
.L_x_1306:
[----:B------:R-:W-:Y:S05]  /*8300*/  BSYNC B1 ;  /* 0x0000000000017941 */ /* 0x000fea0003800000 */
.L_x_1305:
        /* <DEDUP_REMOVED lines=10> */
.L_x_1308:
        /* <DEDUP_REMOVED lines=12> */
.L_x_1309:
[----:B------:R-:W-:Y:S05]  /*8470*/  BSYNC B1 ;  /* 0x0000000000017941 */ /* 0x000fea0003800000 */
.L_x_1307:
        /* <DEDUP_REMOVED lines=13> */
[----:B------:R-:W-:Y:S01]  /*8550*/  FADD.FTZ R140, R140, R9 ;  /* 0x000000098c8c7221 */ /* 0x000fe20000010000 */
[----:B------:R-:W-:Y:S01]  /*8560*/  MOV R9, RZ ;  /* 0x000000ff00097202 */ /* 0x000fe20000000f00 */
[----:B---3--:R-:W-:-:S05]  /*8570*/  @P6 FMUL.FTZ R9, R179, R8 ;  /* 0x00000008b3096220 */ /* 0x008fca0000410000 */
[----:B------:R-:W-:-:S04]  /*8580*/  F2FP.BF16.PACK_AB R9, RZ, R9 ;  /* 0x00000009ff09723e */ /* 0x000fc800000010ff */
[----:B------:R-:W-:Y:S02]  /*8590*/  PRMT R76, R9, 0x7610, R76 ;  /* 0x00007610094c7816 */ /* 0x000fe4000000004c */
.L_x_1311:
[----:B------:R-:W-:Y:S05]  /*85a0*/  BSYNC B1 ;  /* 0x0000000000017941 */ /* 0x000fea0003800000 */
.L_x_1310:
[----:B------:R-:W-:Y:S01]  /*85b0*/  BSSY B1, `(.L_x_1312) ;  /* 0x000000e000017945 */ /* 0x000fe20003800000 */
[----:B------:R-:W-:Y:S05]  /*85c0*/  @P2 BRA `(.L_x_1313) ;  /* 0x0000004000002947 */ /* 0x000fea0003800000 */
[----:B------:R-:W-:Y:S01]  /*85d0*/  IMAD.MOV.U32 R9, RZ, RZ, RZ ;  /* 0x000000ffff097224 */ /* 0x000fe200078e00ff */
[----:B------:R-:W-:Y:S05]  /*85e0*/  @!P4 BRA `(.L_x_1314) ;  /* 0x000000a00000c947 */ /* 0x000fea0003800000 */
[----:B-----5:R-:W-:Y:S01]  /*85f0*/  PRMT R9, RZ, 0x7610, R160 ;  /* 0x00007610ff097816 */ /* 0x020fe200000000a0 */
[----:B------:R-:W-:Y:S05]  /*8600*/  BRA `(.L_x_1314) ;  /* 0x0000008000007947 */ /* 0x000fea0003800000 */
.L_x_1313:
        /* <DEDUP_REMOVED lines=8> */
.L_x_1314:
[----:B------:R-:W-:Y:S05]  /*8690*/  BSYNC B1 ;  /* 0x0000000000017941 */ /* 0x000fea0003800000 */
.L_x_1312:
        /* <DEDUP_REMOVED lines=16> */
.L_x_1316:
[----:B------:R-:W-:Y:S05]  /*87a0*/  BSYNC B1 ;  /* 0x0000000000017941 */ /* 0x000fea0003800000 */
.L_x_1315:
[----:B------:R-:W-:Y:S01]  /*87b0*/  BSSY B1, `(.L_x_1317) ;  /* 0x000000e000017945 */ /* 0x000fe20003800000 */
[----:B------:R-:W-:Y:S05]  /*87c0*/  @P2 BRA `(.L_x_1318) ;  /* 0x0000004000002947 */ /* 0x000fea0003800000 */
[----:B------:R-:W-:Y:S01]  /*87d0*/  IMAD.MOV.U32 R9, RZ, RZ, RZ ;  /* 0x000000ffff097224 */ /* 0x000fe200078e00ff */
[----:B------:R-:W-:Y:S05]  /*87e0*/  @!P4 BRA `(.L_x_1319) ;  /* 0x000000a00000c947 */ /* 0x000fea0003800000 */
[----:B-----5:R-:W-:Y:S01]  /*87f0*/  PRMT R9, RZ, 0x5410, R161 ;  /* 0x00005410ff097816 */ /* 0x020fe200000000a1 */
[----:B------:R-:W-:Y:S05]  /*8800*/  BRA `(.L_x_1319) ;  /* 0x0000008000007947 */ /* 0x000fea0003800000 */
.L_x_1318:
        /* <DEDUP_REMOVED lines=8> */
.L_x_1319:
[----:B------:R-:W-:Y:S05]  /*8890*/  BSYNC B1 ;  /* 0x0000000000017941 */ /* 0x000fea0003800000 */
.L_x_1317:
        /* <DEDUP_REMOVED lines=16> */
.L_x_1321:
[----:B------:R-:W-:Y:S05]  /*89a0*/  BSYNC B1 ;  /* 0x0000000000017941 */ /* 0x000fea0003800000 */
.L_x_1320:
[----:B------:R-:W-:Y:S01]  /*89b0*/  BSSY B1, `(.L_x_1322) ;  /* 0x000000e000017945 */ /* 0x000fe20003800000 */
[----:B------:R-:W-:Y:S05]  /*89c0*/  @P2 BRA `(.L_x_1323) ;  /* 0x0000004000002947 */ /* 0x000fea0003800000 */
[----:B------:R-:W-:Y:S01]  /*89d0*/  IMAD.MOV.U32 R9, RZ, RZ, RZ ;  /* 0x000000ffff097224 */ /* 0x000fe200078e00ff */
[----:B------:R-:W-:Y:S05]  /*89e0*/  @!P4 BRA `(.L_x_1324) ;  /* 0x000000a00000c947 */ /* 0x000fea0003800000 */
[----:B-----5:R-:W-:Y:S01]  /*89f0*/  PRMT R9, RZ, 0x7610, R161 ;  /* 0x00007610ff097816 */ /* 0x020fe200000000a1 */
[----:B------:R-:W-:Y:S05]  /*8a00*/  BRA `(.L_x_1324) ;  /* 0x0000008000007947 */ /* 0x000fea0003800000 */
.L_x_1323:
        /* <DEDUP_REMOVED lines=8> */
.L_x_1324:
[----:B------:R-:W-:Y:S05]  /*8a90*/  BSYNC B1 ;  /* 0x0000000000017941 */ /* 0x000fea0003800000 */
.L_x_1322:
        /* <DEDUP_REMOVED lines=16> */
.L_x_1326:
[----:B------:R-:W-:Y:S05]  /*8ba0*/  BSYNC B1 ;  /* 0x0000000000017941 */ /* 0x000fea0003800000 */
.L_x_1325:
[----:B------:R-:W-:Y:S01]  /*8bb0*/  BSSY B1, `(.L_x_1327) ;  /* 0x000000e000017945 */ /* 0x000fe20003800000 */
[----:B------:R-:W-:Y:S05]  /*8bc0*/  @P2 BRA `(.L_x_1328) ;  /* 0x0000004000002947 */ /* 0x000fea0003800000 */
[----:B------:R-:W-:Y:S01]  /*8bd0*/  IMAD.MOV.U32 R9, RZ, RZ, RZ ;  /* 0x000000ffff097224 */ /* 0x000fe200078e00ff */
[----:B------:R-:W-:Y:S05]  /*8be0*/  @!P4 BRA `(.L_x_1329) ;  /* 0x000000a00000c947 */ /* 0x000fea0003800000 */
[----:B-----5:R-:W-:Y:S01]  /*8bf0*/  PRMT R9, RZ, 0x5410, R162 ;  /* 0x00005410ff097816 */ /* 0x020fe200000000a2 */
[----:B------:R-:W-:Y:S05]  /*8c00*/  BRA `(.L_x_1329) ;  /* 0x0000008000007947 */ /* 0x000fea0003800000 */
.L_x_1328:
        /* <DEDUP_REMOVED lines=8> */
.L_x_1329:
[----:B------:R-:W-:Y:S05]  /*8c90*/  BSYNC B1 ;  /* 0x0000000000017941 */ /* 0x000fea0003800000 */
.L_x_1327:
        /* <DEDUP_REMOVED lines=16> */
.L_x_1331:
[----:B------:R-:W-:Y:S05]  /*8da0*/  BSYNC B1 ;  /* 0x0000000000017941 */ /* 0x000fea0003800000 */
.L_x_1330:
[----:B------:R-:W-:Y:S01]  /*8db0*/  BSSY B1, `(.L_x_1332) ;  /* 0x000000e000017945 */ /* 0x000fe20003800000 */
[----:B------:R-:W-:Y:S05]  /*8dc0*/  @P2 BRA `(.L_x_1333) ;  /* 0x0000004000002947 */ /* 0x000fea0003800000 */
[----:B------:R-:W-:Y:S01]  /*8dd0*/  IMAD.MOV.U32 R9, RZ, RZ, RZ ;  /* 0x000000ffff097224 */ /* 0x000fe200078e00ff */
[----:B------:R-:W-:Y:S05]  /*8de0*/  @!P4 BRA `(.L_x_1334) ;  /* 0x000000a00000c947 */ /* 0x000fea0003800000 */
[----:B-----5:R-:W-:Y:S01]  /*8df0*/  PRMT R9, RZ, 0x7610, R162 ;  /* 0x00007610ff097816 */ /* 0x020fe200000000a2 */
[----:B------:R-:W-:Y:S05]  /*8e00*/  BRA `(.L_x_1334) ;  /* 0x0000008000007947 */ /* 0x000fea0003800000 */
.L_x_1333:
        /* <DEDUP_REMOVED lines=8> */
.L_x_1334:
[----:B------:R-:W-:Y:S05]  /*8e90*/  BSYNC B1 ;  /* 0x0000000000017941 */ /* 0x000fea0003800000 */
.L_x_1332:
        /* <DEDUP_REMOVED lines=16> */
.L_x_1336:
[----:B------:R-:W-:Y:S05]  /*8fa0*/  BSYNC B1 ;  /* 0x0000000000017941 */ /* 0x000fea0003800000 */
.L_x_1335:
[----:B------:R-:W-:Y:S01]  /*8fb0*/  BSSY B1, `(.L_x_1337) ;  /* 0x000000e000017945 */ /* 0x000fe20003800000 */
[----:B------:R-:W-:Y:S05]  /*8fc0*/  @P2 BRA `(.L_x_1338) ;  /* 0x0000004000002947 */ /* 0x000fea0003800000 */
[----:B------:R-:W-:Y:S01]  /*8fd0*/  IMAD.MOV.U32 R9, RZ, RZ, RZ ;  /* 0x000000ffff097224 */ /* 0x000fe200078e00ff */
[----:B------:R-:W-:Y:S05]  /*8fe0*/  @!P4 BRA `(.L_x_1339) ;  /* 0x000000a00000c947 */ /* 0x000fea0003800000 */
[----:B-----5:R-:W-:Y:S01]  /*8ff0*/  PRMT R9, RZ, 0x5410, R163 ;  /* 0x00005410ff097816 */ /* 0x020fe200000000a3 */
[----:B------:R-:W-:Y:S05]  /*9000*/  BRA `(.L_x_1339) ;  /* 0x0000008000007947 */ /* 0x000fea0003800000 */
.L_x_1338:
        /* <DEDUP_REMOVED lines=8> */
.L_x_1339:
[----:B------:R-:W-:Y:S05]  /*9090*/  BSYNC B1 ;  /* 0x0000000000017941 */ /* 0x000fea0003800000 */
.L_x_1337:
        /* <DEDUP_REMOVED lines=16> */
.L_x_1341:
[----:B------:R-:W-:Y:S05]  /*91a0*/  BSYNC B1 ;  /* 0x0000000000017941 */ /* 0x000fea0003800000 */
.L_x_1340:
[----:B------:R-:W-:Y:S01]  /*91b0*/  BSSY B1, `(.L_x_1342) ;  /* 0x000000e000017945 */ /* 0x000fe20003800000 */
[----:B------:R-:W-:Y:S05]  /*91c0*/  @P2 BRA `(.L_x_1343) ;  /* 0x0000004000002947 */ /* 0x000fea0003800000 */
[----:B------:R-:W-:Y:S01]  /*91d0*/  IMAD.MOV.U32 R8, RZ, RZ, RZ ;  /* 0x000000ffff087224 */ /* 0x000fe200078e00ff */
[----:B------:R-:W-:Y:S05]  /*91e0*/  @!P4 BRA `(.L_x_1344) ;  /* 0x000000a00000c947 */ /* 0x000fea0003800000 */
[----:B-----5:R-:W-:Y:S01]  /*91f0*/  PRMT R8, RZ, 0x7610, R163 ;  /* 0x00007610ff087816 */ /* 0x020fe200000000a3 */
[----:B------:R-:W-:Y:S05]  /*9200*/  BRA `(.L_x_1344) ;  /* 0x0000008000007947 */ /* 0x000fea0003800000 */
.L_x_1343:
        /* <DEDUP_REMOVED lines=8> */
.L_x_1344:
[----:B------:R-:W-:Y:S05]  /*9290*/  BSYNC B1 ;  /* 0x0000000000017941 */ /* 0x000fea0003800000 */
.L_x_1342:
        /* <DEDUP_REMOVED lines=16> */
.L_x_1346:
[----:B------:R-:W-:Y:S05]  /*93a0*/  BSYNC B1 ;  /* 0x0000000000017941 */ /* 0x000fea0003800000 */
.L_x_1345:
[----:B------:R-:W-:-:S04]  /*93b0*/  @P5 IMAD.MOV.U32 R2, RZ, RZ, 0x10 ;  /* 0x00000010ff025424 */ /* 0x000fc800078e00ff */
[----:B------:R-:W-:-:S05]  /*93c0*/  @P5 IMAD.WIDE.U32 R2, R3, R2, c[0x0][0x258] ;  /* 0x0000960003025625 */ /* 0x000fca00078e0002 */
[----:B------:R1:W-:Y:S02]  /*93d0*/  @P5 STG.E.128 [R2.64], R40 ;  /* 0x0000002802005986 */ /* 0x0003e4000c101d04 */
[----:B-1----:R-:W-:-:S05]  /*93e0*/  @P3 MOV R2, 0x10 ;  /* 0x0000001000023802 */ /* 0x002fca0000000f00 */
[----:B------:R-:W-:-:S05]  /*93f0*/  @P3 IMAD.WIDE.U32 R2, R7, R2, c[0x0][0x248] ;  /* 0x0000920007023625 */ /* 0x000fca00078e0002 */
[----:B------:R1:W-:Y:S02]  /*9400*/  @P3 STG.E.128 [R2.64], R76 ;  /* 0x0000004c02003986 */ /* 0x0003e4000c101d04 */
.L_x_1304:
[----:B------:R-:W-:Y:S05]  /*9410*/  BSYNC B0 ;  /* 0x0000000000007941 */ /* 0x000fea0003800000 */
.L_x_1303:
[----:B-1----:R-:W3:Y:S01]  /*9420*/  LDL.LU R2, [R1+0x2c] ;  /* 0x00002c0001027983 */ /* 0x002ee20000300800 */
[----:B------:R-:W-:-:S04]  /*9430*/  IADD3 R0, R0, c[0x0][0x160], RZ ;  /* 0x0000580000007a10 */ /* 0x000fc80007ffe0ff */
[----:B------:R-:W-:Y:S02]  /*9440*/  ISETP.GE.AND P2, PT, R0, c[0x0][0x164], PT ;  /* 0x0000590000007a0c */ /* 0x000fe40003f46270 */
[----:B---3--:R-:W-:-:S04]  /*9450*/  LOP3.LUT P3, RZ, R2, 0xff, RZ, 0xc0, !PT ;  /* 0x000000ff02ff7812 */ /* 0x008fc8000786c0ff */
[----:B------:R-:W-:-:S05]  /*9460*/  SEL R2, RZ, 0x1, P3 ;  /* 0x00000001ff027807 */ /* 0x000fca0001800000 */
[----:B------:R1:W-:Y:S02]  /*9470*/  STL.S16 [R1+0x2c], R2 ;  /* 0x00002c0201007387 */ /* 0x0003e40000100600 */
[----:B012--5:R-:W-:Y:S01]  /*9480*/  @P2 CALL.REL.NOINC `(.L_x_1105) ;  /* 0x0000001000002944 */ /* 0x027fe20003c00000 */
[----:B------:R-:W-:Y:S05]  /*9490*/  BRA `(.L_x_1347) ;  /* 0xffff7c6000007947 */ /* 0x000fea000383ffff */
.L_x_1105:
[----:B------:R-:W0:Y:S01]  /*94a0*/  S2UR UR6, SR_CTAID.X ;  /* 0x00000000000679c3 */ /* 0x000e220000002500 */
[----:B------:R-:W0:Y:S01]  /*94b0*/  S2R R2, SR_TID.X ;  /* 0x0000000000027919 */ /* 0x000e220000002100 */
[----:B------:R-:W-:Y:S01]  /*94c0*/  LOP3.LUT P2, RZ, R4, 0xffffff80, RZ, 0xc0, !PT ;  /* 0xffffff8004ff7812 */ /* 0x000fe2000784c0ff */
        /* <DEDUP_REMOVED lines=17> */
.L_x_1349:
[----:B------:R-:W-:Y:S05]  /*95e0*/  BSYNC B0 ;  /* 0x0000000000007941 */ /* 0x000fea0003800000 */
.L_x_1348:
[----:B------:R-:W-:Y:S01]  /*95f0*/  ISETP.GE.U32.AND P2, PT, R4, 0x100, PT ;  /* 0x000001000400780c */ /* 0x000fe20003f46070 */
[----:B------:R-:W-:-:S12]  /*9600*/  BSSY B0, `(.L_x_1350) ;  /* 0x000000d000007945 */ /* 0x000fd80003800000 */
[----:B------:R-:W-:Y:S05]  /*9610*/  @!P2 BRA `(.L_x_1351) ;  /* 0x000000b00000a947 */ /* 0x000fea0003800000 */
[----:B0----5:R-:W-:-:S04]  /*9620*/  IMAD.MOV.U32 R9, RZ, RZ, 0x20 ;  /* 0x00000020ff097424 */ /* 0x021fc800078e00ff */
        /* <DEDUP_REMOVED lines=10> */
.L_x_1351:
[----:B------:R-:W-:Y:S05]  /*96d0*/  BSYNC B0 ;  /* 0x0000000000007941 */ /* 0x000fea0003800000 */
.L_x_1350:
        /* <DEDUP_REMOVED lines=13> */
.L_x_1353:
[----:B------:R-:W-:Y:S05]  /*97b0*/  BSYNC B0 ;  /* 0x0000000000007941 */ /* 0x000fea0003800000 */
.L_x_1352:
        /* <DEDUP_REMOVED lines=13> */
.L_x_1355:
[----:B------:R-:W-:Y:S05]  /*9890*/  BSYNC B0 ;  /* 0x0000000000007941 */ /* 0x000fea0003800000 */
.L_x_1354:
        /* <DEDUP_REMOVED lines=13> */
.L_x_1125:
[----:B------:R-:W-:Y:S01]  /*9970*/  HFMA2.MMA R7, -RZ, RZ, 0, 9.5367431640625e-07 ;  /* 0x00000010ff077435 */ /* 0x000fe200000001ff */
[----:B-1----:R-:W-:Y:S01]  /*9980*/  MOV R177, R216 ;  /* 0x000000d800b17202 */ /* 0x002fe20000000f00 */
[----:B0-----:R-:W-:Y:S01]  /*9990*/  IMAD.MOV.U32 R210, RZ, RZ, 0x1f ;  /* 0x0000001fffd27424 */ /* 0x001fe200078e00ff */
[----:B------:R-:W-:-:S02]  /*99a0*/  MOV R182, 0xffffffff ;  /* 0xffffffff00b67802 */ /* 0x000fc40000000f00 */
[----:B------:R-:W-:Y:S02]  /*99b0*/  MOV R176, 0x99d0 ;  /* 0x000099d000b07802 */ /* 0x000fe40000000f00 */
[----:B-----5:R-:W-:Y:S05]  /*99c0*/  CALL.REL.NOINC `($__internal_17_$__cuda_sm70_shflsync_down_p) ;  /* 0x0000046000007944 */ /* 0x020fea0003c00000 */
[----:B-1----:R-:W-:Y:S01]  /*99d0*/  MOV R178, R7 ;  /* 0x0000000700b27202 */ /* 0x002fe20000000f00 */
[----:B------:R-:W-:Y:S05]  /*99e0*/  BRA `(.L_x_1356) ;  /* 0xffff9e2000007947 */ /* 0x000fea000383ffff */
.L_x_1126:
[----:B------:R-:W-:Y:S01]  /*99f0*/  HFMA2.MMA R7, -RZ, RZ, 0, 9.5367431640625e-07 ;  /* 0x00000010ff077435 */ /* 0x000fe200000001ff */
[----:B-1----:R-:W-:Y:S01]  /*9a00*/  IMAD.MOV.U32 R177, RZ, RZ, R217 ;  /* 0x000000ffffb17224 */ /* 0x002fe200078e00d9 */
[----:B0-----:R-:W-:Y:S01]  /*9a10*/  MOV R210, 0x1f ;  /* 0x0000001f00d27802 */ /* 0x001fe20000000f00 */
[----:B------:R-:W-:Y:S01]  /*9a20*/  IMAD.MOV.U32 R182, RZ, RZ, -0x1 ;  /* 0xffffffffffb67424 */ /* 0x000fe200078e00ff */
[----:B------:R-:W-:Y:S02]  /*9a30*/  MOV R176, 0x9a50 ;  /* 0x00009a5000b07802 */ /* 0x000fe40000000f00 */
[----:B--23-5:R-:W-:Y:S05]  /*9a40*/  CALL.REL.NOINC `($__internal_17_$__cuda_sm70_shflsync_down_p) ;  /* 0x000003e000007944 */ /* 0x02cfea0003c00000 */
[----:B------:R-:W-:Y:S01]  /*9a50*/  FADD.FTZ R216, R178, R216 ;  /* 0x000000d8b2d87221 */ /* 0x000fe20000010000 */
[----:B------:R-:W-:Y:S01]  /*9a60*/  MOV R210, 0x1f ;  /* 0x0000001f00d27802 */ /* 0x000fe20000000f00 */
[----:B-1----:R-:W-:Y:S01]  /*9a70*/  FADD.FTZ R217, R217, R7 ;  /* 0x00000007d9d97221 */ /* 0x002fe20000010000 */
[----:B------:R-:W-:Y:S01]  /*9a80*/  HFMA2.MMA R7, -RZ, RZ, 0, 4.76837158203125e-07 ;  /* 0x00000008ff077435 */ /* 0x000fe200000001ff */
[----:B------:R-:W-:Y:S01]  /*9a90*/  IMAD.MOV.U32 R182, RZ, RZ, -0x1 ;  /* 0xffffffffffb67424 */ /* 0x000fe200078e00ff */
[----:B------:R-:W-:-:S02]  /*9aa0*/  MOV R177, R216 ;  /* 0x000000d800b17202 */ /* 0x000fc40000000f00 */
[----:B------:R-:W-:Y:S02]  /*9ab0*/  MOV R176, 0x9ad0 ;  /* 0x00009ad000b07802 */ /* 0x000fe40000000f00 */
[----:B------:R-:W-:Y:S05]  /*9ac0*/  CALL.REL.NOINC `($__internal_17_$__cuda_sm70_shflsync_down_p) ;  /* 0x0000036000007944 */ /* 0x000fea0003c00000 */
[----:B-1----:R-:W-:Y:S01]  /*9ad0*/  MOV R178, R7 ;  /* 0x0000000700b27202 */ /* 0x002fe20000000f00 */
[----:B------:R-:W-:Y:S01]  /*9ae0*/  HFMA2.MMA R7, -RZ, RZ, 0, 4.76837158203125e-07 ;  /* 0x00000008ff077435 */ /* 0x000fe200000001ff */
[----:B------:R-:W-:Y:S01]  /*9af0*/  IMAD.MOV.U32 R177, RZ, RZ, R217 ;  /* 0x000000ffffb17224 */ /* 0x000fe200078e00d9 */
[----:B------:R-:W-:Y:S01]  /*9b00*/  MOV R210, 0x1f ;  /* 0x0000001f00d27802 */ /* 0x000fe20000000f00 */
[----:B------:R-:W-:Y:S01]  /*9b10*/  IMAD.MOV.U32 R182, RZ, RZ, -0x1 ;  /* 0xffffffffffb67424 */ /* 0x000fe200078e00ff */
[----:B------:R-:W-:Y:S02]  /*9b20*/  MOV R176, 0x9b40 ;  /* 0x00009b4000b07802 */ /* 0x000fe40000000f00 */
[----:B------:R-:W-:Y:S05]  /*9b30*/  CALL.REL.NOINC `($__internal_17_$__cuda_sm70_shflsync_down_p) ;  /* 0x000002f000007944 */ /* 0x000fea0003c00000 */
[----:B------:R-:W-:Y:S01]  /*9b40*/  FADD.FTZ R216, R178, R216 ;  /* 0x000000d8b2d87221 */ /* 0x000fe20000010000 */
[----:B------:R-:W-:Y:S01]  /*9b50*/  MOV R210, 0x1f ;  /* 0x0000001f00d27802 */ /* 0x000fe20000000f00 */
[----:B-1----:R-:W-:Y:S01]  /*9b60*/  FADD.FTZ R217, R217, R7 ;  /* 0x00000007d9d97221 */ /* 0x002fe20000010000 */
[----:B------:R-:W-:Y:S01]  /*9b70*/  HFMA2.MMA R7, -RZ, RZ, 0, 2.384185791015625e-07 ;  /* 0x00000004ff077435 */ /* 0x000fe200000001ff */
[----:B------:R-:W-:Y:S01]  /*9b80*/  IMAD.MOV.U32 R182, RZ, RZ, -0x1 ;  /* 0xffffffffffb67424 */ /* 0x000fe200078e00ff */
[----:B------:R-:W-:-:S02]  /*9b90*/  MOV R177, R216 ;  /* 0x000000d800b17202 */ /* 0x000fc40000000f00 */
[----:B------:R-:W-:Y:S02]  /*9ba0*/  MOV R176, 0x9bc0 ;  /* 0x00009bc000b07802 */ /* 0x000fe40000000f00 */
[----:B------:R-:W-:Y:S05]  /*9bb0*/  CALL.REL.NOINC `($__internal_17_$__cuda_sm70_shflsync_down_p) ;  /* 0x0000027000007944 */ /* 0x000fea0003c00000 */
[----:B-1----:R-:W-:Y:S01]  /*9bc0*/  MOV R178, R7 ;  /* 0x0000000700b27202 */ /* 0x002fe20000000f00 */
[----:B------:R-:W-:Y:S01]  /*9bd0*/  HFMA2.MMA R7, -RZ, RZ, 0, 2.384185791015625e-07 ;  /* 0x00000004ff077435 */ /* 0x000fe200000001ff */
        /* <DEDUP_REMOVED lines=8> */
[----:B------:R-:W-:Y:S01]  /*9c60*/  HFMA2.MMA R7, -RZ, RZ, 0, 1.1920928955078125e-07 ;  /* 0x00000002ff077435 */ /* 0x000fe200000001ff */
[----:B------:R-:W-:Y:S01]  /*9c70*/  IMAD.MOV.U32 R182, RZ, RZ, -0x1 ;  /* 0xffffffffffb67424 */ /* 0x000fe200078e00ff */
[----:B------:R-:W-:-:S02]  /*9c80*/  MOV R177, R179 ;  /* 0x000000b300b17202 */ /* 0x000fc40000000f00 */
[----:B------:R-:W-:Y:S02]  /*9c90*/  MOV R176, 0x9cb0 ;  /* 0x00009cb000b07802 */ /* 0x000fe40000000f00 */
[----:B------:R-:W-:Y:S05]  /*9ca0*/  CALL.REL.NOINC `($__internal_17_$__cuda_sm70_shflsync_down_p) ;  /* 0x0000018000007944 */ /* 0x000fea0003c00000 */
[----:B-1----:R-:W-:Y:S01]  /*9cb0*/  MOV R180, R7 ;  /* 0x0000000700b47202 */ /* 0x002fe20000000f00 */
[----:B------:R-:W-:Y:S01]  /*9cc0*/  HFMA2.MMA R7, -RZ, RZ, 0, 1.1920928955078125e-07 ;  /* 0x00000002ff077435 */ /* 0x000fe200000001ff */
        /* <DEDUP_REMOVED lines=8> */
[----:B------:R-:W-:Y:S01]  /*9d50*/  HFMA2.MMA R7, -RZ, RZ, 0, 5.9604644775390625e-08 ;  /* 0x00000001ff077435 */ /* 0x000fe200000001ff */
[----:B------:R-:W-:Y:S01]  /*9d60*/  IMAD.MOV.U32 R182, RZ, RZ, -0x1 ;  /* 0xffffffffffb67424 */ /* 0x000fe200078e00ff */
[----:B------:R-:W-:-:S02]  /*9d70*/  MOV R177, R179 ;  /* 0x000000b300b17202 */ /* 0x000fc40000000f00 */
[----:B------:R-:W-:Y:S02]  /*9d80*/  MOV R176, 0x9da0 ;  /* 0x00009da000b07802 */ /* 0x000fe40000000f00 */
[----:B------:R-:W-:Y:S05]  /*9d90*/  CALL.REL.NOINC `($__internal_17_$__cuda_sm70_shflsync_down_p) ;  /* 0x0000009000007944 */ /* 0x000fea0003c00000 */
[----:B-1----:R-:W-:Y:S01]  /*9da0*/  MOV R180, R7 ;  /* 0x0000000700b47202 */ /* 0x002fe20000000f00 */
[----:B------:R-:W-:Y:S01]  /*9db0*/  HFMA2.MMA R7, -RZ, RZ, 0, 5.9604644775390625e-08 ;  /* 0x00000001ff077435 */ /* 0x000fe200000001ff */
[----:B------:R-:W-:Y:S01]  /*9dc0*/  IMAD.MOV.U32 R177, RZ, RZ, R178 ;  /* 0x000000ffffb17224 */ /* 0x000fe200078e00b2 */
[----:B------:R-:W-:Y:S01]  /*9dd0*/  MOV R210, 0x1f ;  /* 0x0000001f00d27802 */ /* 0x000fe20000000f00 */
[----:B------:R-:W-:Y:S01]  /*9de0*/  IMAD.MOV.U32 R182, RZ, RZ, -0x1 ;  /* 0xffffffffffb67424 */ /* 0x000fe200078e00ff */
[----:B------:R-:W-:Y:S02]  /*9df0*/  MOV R176, 0x9e10 ;  /* 0x00009e1000b07802 */ /* 0x000fe40000000f00 */
[----:B------:R-:W-:Y:S05]  /*9e00*/  CALL.REL.NOINC `($__internal_17_$__cuda_sm70_shflsync_down_p) ;  /* 0x0000002000007944 */ /* 0x000fea0003c00000 */
[----:B-1----:R-:W-:Y:S01]  /*9e10*/  MOV R177, R7 ;  /* 0x0000000700b17202 */ /* 0x002fe20000000f00 */
[----:B------:R-:W-:Y:S05]  /*9e20*/  BRA `(.L_x_1357) ;  /* 0xffff9b0000007947 */ /* 0x000fea000383ffff */
        .weak           $__internal_17_$__cuda_sm70_shflsync_down_p
        .type           $__internal_17_$__cuda_sm70_shflsync_down_p,@function
        .size           $__internal_17_$__cuda_sm70_shflsync_down_p,(.L_x_14235 - $__internal_17_$__cuda_sm70_shflsync_down_p)
$__internal_17_$__cuda_sm70_shflsync_down_p:
[----:B------:R-:W-:Y:S04]  /*9e30*/  WARPSYNC R182 ;  /* 0x000000b600007348 */ /* 0x000fe80003800000 */
[----:B------:R0:W1:Y:S02]  /*9e40*/  SHFL.DOWN PT, R7, R177, R7, R210 ;  /* 0x08000007b1077389 */ /* 0x00006400000e00d2 */
[----:B0-----:R-:W-:-:S06]  /*9e50*/  HFMA2.MMA R177, -RZ, RZ, 0, 0 ;  /* 0x00000000ffb17435 */ /* 0x001fcc00000001ff */
[----:B------:R-:W-:Y:S05]  /*9e60*/  RET.REL.NODEC R176 `(_ZN10layer_norm13ln_bwd_kernelINS_13Kernel_traitsI13__nv_bfloat16S2_S2_S2_fjLj5120ELj1ELj1ELj4ELj16ENS_18Kernel_traits_baseILj5120ES2_S2_S2_S2_fjLj128EEEEELb1ELb1ELb1ELb0EEEvNS_9BwdParamsE) ;  /* 0xffff6190b0007950 */ /* 0x000fea0003c3ffff */
.L_x_1358:
        /* <DEDUP_REMOVED lines=9> */
.L_x_14235:


//--------------------- .text._ZN10layer_norm22ln_bwd_finalize_kernelINS_22Kernel_traits_finalizeILj5120E13__nv_bfloat16S2_S2_S2_fjLb1ELj1024ELj4ENS_18Kernel_traits_baseILj5120ES2_S2_S2_S2_fjLj1024EEEEELb1ELb1EEEvNS_9BwdParamsE --------------------------
	.section	.text._ZN10layer_norm22ln_bwd_finalize_kernelINS_22Kernel_traits_finalizeILj5120E13__nv_bfloat16S2_S2_S2_fjLb1ELj1024ELj4ENS_18Kernel_traits_baseILj5120ES2_S2_S2_S2_fjLj1024EEEEELb1ELb1EEEvNS_9BwdParamsE,"ax",@progbits
	.sectioninfo	@"SHI_REGISTERS=32"
	.align	128
        .global         _ZN10layer_norm22ln_bwd_finalize_kernelINS_22Kernel_traits_finalizeILj5120E13__nv_bfloat16S2_S2_S2_fjLb1ELj1024ELj4ENS_18Kernel_traits_baseILj5120ES2_S2_S2_S2_fjLj1024EEEEELb1ELb1EEEvNS_9BwdParamsE
        .type           _ZN10layer_norm22ln_bwd_finalize_kernelINS_22Kernel_traits_finalizeILj5120E13__nv_bfloat16S2_S2_S2_fjLb1ELj1024ELj4ENS_18Kernel_traits_baseILj5120ES2_S2_S2_S2_fjLj1024EEEEELb1ELb1EEEvNS_9BwdParamsE,@function
        .size           _ZN10layer_norm22ln_bwd_finalize_kernelINS_22Kernel_traits_finalizeILj5120E13__nv_bfloat16S2_S2_S2_fjLb1ELj1024ELj4ENS_18Kernel_traits_baseILj5120ES2_S2_S2_S2_fjLj1024EEEEELb1ELb1EEEvNS_9BwdParamsE,(.L_x_14236 - _ZN10layer_norm22ln_bwd_finalize_kernelINS_22Kernel_traits_finalizeILj5120E13__nv_bfloat16S2_S2_S2_fjLb1ELj1024ELj4ENS_18Kernel_traits_baseILj5120ES2_S2_S2_S2_fjLj1024EEEEELb1ELb1EEEvNS_9BwdParamsE)
        .other          _ZN10layer_norm22ln_bwd_finalize_kernelINS_22Kernel_traits_finalizeILj5120E13__nv_bfloat16S2_S2_S2_fjLb1ELj1024ELj4ENS_18Kernel_traits_baseILj5120ES2_S2_S2_S2_fjLj1024EEEEELb1ELb1EEEvNS_9BwdParamsE,@"STO_CUDA_ENTRY STV_DEFAULT"
_ZN10layer_norm22ln_bwd_finalize_kernelINS_22Kernel_traits_finalizeILj5120E13__nv_bfloat16S2_S2_S2_fjLb1ELj1024ELj4ENS_18Kernel_traits_baseILj5120ES2_S2_S2_S2_fjLj1024EEEEELb1ELb1EEEvNS_9BwdParamsE:
.text._ZN10layer_norm22ln_bwd_finalize_kernelINS_22Kernel_traits_finalizeILj5120E13__nv_bfloat16S2_S2_S2_fjLb1ELj1024ELj4ENS_18Kernel_traits_baseILj5120ES2_S2_S2_S2_fjLj1024EEEEELb1ELb1EEEvNS_9BwdParamsE:
        /* <DEDUP_REMOVED lines=8> */
[----:B------:R-:W-:Y:S01]  /*0080*/  IMAD.SHL.U32 R5, R5, 0x10, RZ ;  /* 0x0000001005057824 */ /* 0x000fe200078e00ff */
[--C-:B------:R-:W-:Y:S01]  /*0090*/  SHF.R.U32.HI R3, RZ, 0x5, R0.reuse ;  /* 0x00000005ff037819 */ /* 0x100fe20000011600 */
[----:B------:R-:W-:Y:S01]  /*00a0*/  ULDC.64 UR4, c[0x0][0x118] ;  /* 0x0000460000047ab9 */ /* 0x000fe20000000a00 */
[----:B------:R-:W-:Y:S02]  /*00b0*/  LOP3.LUT R6, R0, 0x3fffffe0, RZ, 0xc0, !PT ;  /* 0x3fffffe000067812 */ /* 0x000fe400078ec0ff */
[----:B------:R-:W-:Y:S02]  /*00c0*/  LOP3.LUT R7, R3, 0x1f, R0, 0x78, !PT ;  /* 0x0000001f03077812 */ /* 0x000fe400078e7800 */
[----:B------:R-:W-:Y:S02]  /*00d0*/  ISETP.GE.U32.AND P0, PT, R2, 0x10, PT ;  /* 0x000000100200780c */ /* 0x000fe40003f06070 */
[----:B------:R-:W-:Y:S02]  /*00e0*/  LOP3.LUT R5, R5, 0x7ffffff0, RZ, 0xc0, !PT ;  /* 0x7ffffff005057812 */ /* 0x000fe400078ec0ff */
[----:B------:R-:W-:Y:S01]  /*00f0*/  IADD3 R6, R6, R7, RZ ;  /* 0x0000000706067210 */ /* 0x000fe20007ffe0ff */
[----:B------:R-:W-:Y:S01]  /*0100*/  IMAD R7, R2, 0x20, R7 ;  /* 0x0000002002077824 */ /* 0x000fe200078e0207 */
[----:B------:R-:W-:-:S02]  /*0110*/  ISETP.EQ.AND P0, PT, R3, 0x1f, !P0 ;  /* 0x0000001f0300780c */ /* 0x000fc40004702270 */
[----:B------:R-:W-:Y:S02]  /*0120*/  IADD3 R5, R2, R5, RZ ;  /* 0x0000000502057210 */ /* 0x000fe40007ffe0ff */
.L_x_1371:
[----:B------:R-:W-:Y:S01]  /*0130*/  ISETP.GE.U32.AND P1, PT, R3, c[0x0][0x160], PT ;  /* 0x0000580003007a0c */ /* 0x000fe20003f26070 */
[----:B------:R-:W-:Y:S01]  /*0140*/  BSSY B0, `(.L_x_1359) ;  /* 0x000007a000007945 */ /* 0x000fe20003800000 */
[----:B------:R-:W-:Y:S01]  /*0150*/  HFMA2.MMA R25, -RZ, RZ, 0, 0 ;  /* 0x00000000ff197435 */ /* 0x000fe200000001ff */
[----:B------:R-:W-:Y:S01]  /*0160*/  MOV R22, RZ ;  /* 0x000000ff00167202 */ /* 0x000fe20000000f00 */
[----:B------:R-:W-:-:S09]  /*0170*/  IMAD.MOV.U32 R9, RZ, RZ, RZ ;  /* 0x000000ffff097224 */ /* 0x000fd200078e00ff */
        /* <DEDUP_REMOVED lines=27> */
.L_x_1363:
        /* <DEDUP_REMOVED lines=9> */
[----:B------:R-:W-:Y:S01]  /*03c0*/  IMAD R20, R21, c[0x0][0x168], R4 ;  /* 0x00005a0015147a24 */ /* 0x000fe200078e0204 */
[----:B------:R1:W3:Y:S01]  /*03d0*/  LDG.E R10, [R14.64] ;  /* 0x000000040e0a7981 */ /* 0x0002e2000c1e1900 */
[----:B------:R-:W-:Y:S01]  /*03e0*/  IADD3 R21, R23, 0x60, RZ ;  /* 0x0000006017157810 */ /* 0x000fe20007ffe0ff */
[CC--:B------:R-:W-:Y:S02]  /*03f0*/  IMAD.WIDE.U32 R18, R28.reuse, R11.reuse, c[0x0][0x220] ;  /* 0x000088001c127625 */ /* 0x0c0fe400078e000b */
[----:B0-----:R0:W4:Y:S02]  /*0400*/  LDG.E R13, [R16.64] ;  /* 0x00000004100d7981 */ /* 0x001124000c1e1900 */
[-C--:B------:R-:W-:Y:S02]  /*0410*/  IMAD.WIDE.U32 R26, R28, R11.reuse, c[0x0][0x228] ;  /* 0x00008a001c1a7625 */ /* 0x080fe400078e000b */
[----:B------:R5:W4:Y:S02]  /*0420*/  LDG.E R24, [R18.64] ;  /* 0x0000000412187981 */ /* 0x000b24000c1e1900 */
[----:B-1----:R-:W-:-:S02]  /*0430*/  IMAD.WIDE.U32 R14, R20, R11, c[0x0][0x220] ;  /* 0x00008800140e7625 */ /* 0x002fc400078e000b */
[----:B------:R1:W4:Y:S02]  /*0440*/  LDG.E R26, [R26.64] ;  /* 0x000000041a1a7981 */ /* 0x000324000c1e1900 */
[----:B0-----:R-:W-:Y:S02]  /*0450*/  IMAD.WIDE.U32 R16, R28, R11, c[0x0][0x240] ;  /* 0x000090001c107625 */ /* 0x001fe400078e000b */
[----:B------:R0:W4:Y:S02]  /*0460*/  LDG.E R29, [R14.64] ;  /* 0x000000040e1d7981 */ /* 0x000124000c1e1900 */
[----:B------:R-:W-:-:S04]  /*0470*/  IMAD R28, R21, c[0x0][0x168], R4 ;  /* 0x00005a00151c7a24 */ /* 0x000fc800078e0204 */
[-C--:B-----5:R-:W-:Y:S01]  /*0480*/  IMAD.WIDE.U32 R18, R28, R11.reuse, c[0x0][0x228] ;  /* 0x00008a001c127625 */ /* 0x0a0fe200078e000b */
[----:B-1----:R1:W5:Y:S03]  /*0490*/  LDG.E R27, [R16.64] ;  /* 0x00000004101b7981 */ /* 0x002366000c1e1900 */
[----:B0-----:R-:W-:-:S04]  /*04a0*/  IMAD.WIDE.U32 R14, R20, R11, c[0x0][0x228] ;  /* 0x00008a00140e7625 */ /* 0x001fc800078e000b */
[-C--:B------:R-:W-:Y:S02]  /*04b0*/  IMAD.WIDE.U32 R20, R20, R11.reuse, c[0x0][0x240] ;  /* 0x0000900014147625 */ /* 0x080fe400078e000b */
[----:B------:R0:W5:Y:S02]  /*04c0*/  LDG.E R14, [R14.64] ;  /* 0x000000040e0e7981 */ /* 0x000164000c1e1900 */
[CC--:B-1----:R-:W-:Y:S02]  /*04d0*/  IMAD.WIDE.U32 R16, R28.reuse, R11.reuse, c[0x0][0x220] ;  /* 0x000088001c107625 */ /* 0x0c2fe400078e000b */
[----:B------:R-:W5:Y:S04]  /*04e0*/  LDG.E R20, [R20.64] ;  /* 0x0000000414147981 */ /* 0x000f68000c1e1900 */
[----:B------:R-:W5:Y:S04]  /*04f0*/  LDG.E R16, [R16.64] ;  /* 0x0000000410107981 */ /* 0x000f68000c1e1900 */
[----:B0-----:R0:W5:Y:S02]  /*0500*/  LDG.E R15, [R18.64] ;  /* 0x00000004120f7981 */ /* 0x001164000c1e1900 */
[----:B0-----:R-:W-:-:S05]  /*0510*/  IMAD.WIDE.U32 R18, R28, R11, c[0x0][0x240] ;  /* 0x000090001c127625 */ /* 0x001fca00078e000b */
        /* <DEDUP_REMOVED lines=8> */
[----:B------:R-:W-:-:S02]  /*05a0*/  FADD.FTZ R29, R24, R29 ;  /* 0x0000001d181d7221 */ /* 0x000fc40000010000 */
[----:B-----5:R-:W-:Y:S02]  /*05b0*/  FADD.FTZ R27, R10, R27 ;  /* 0x0000001b0a1b7221 */ /* 0x020fe40000010000 */
[----:B------:R-:W-:Y:S02]  /*05c0*/  FADD.FTZ R14, R13, R14 ;  /* 0x0000000e0d0e7221 */ /* 0x000fe40000010000 */
[----:B------:R-:W-:Y:S02]  /*05d0*/  FADD.FTZ R20, R27, R20 ;  /* 0x000000141b147221 */ /* 0x000fe40000010000 */
[----:B------:R-:W-:Y:S02]  /*05e0*/  FADD.FTZ R9, R29, R16 ;  /* 0x000000101d097221 */ /* 0x000fe40000010000 */
[----:B------:R-:W-:Y:S02]  /*05f0*/  FADD.FTZ R22, R14, R15 ;  /* 0x0000000f0e167221 */ /* 0x000fe40000010000 */
[----:B------:R-:W-:Y:S01]  /*0600*/  FADD.FTZ R25, R20, R11 ;  /* 0x0000000b14197221 */ /* 0x000fe20000010000 */
[----:B------:R-:W-:Y:S05]  /*0610*/  @!P1 BRA `(.L_x_1363) ;  /* 0xfffffd1000009947 */ /* 0x000fea000383ffff */
.L_x_1362:
[----:B------:R-:W-:Y:S05]  /*0620*/  BSYNC B1 ;  /* 0x0000000000017941 */ /* 0x000fea0003800000 */
.L_x_1361:
        /* <DEDUP_REMOVED lines=29> */
.L_x_1365:
[----:B------:R-:W-:Y:S05]  /*0800*/  BSYNC B1 ;  /* 0x0000000000017941 */ /* 0x000fea0003800000 */
.L_x_1364:
[----:B------:R-:W-:-:S13]  /*0810*/  ISETP.LT.U32.OR P2, PT, R23, c[0x0][0x160], P2 ;  /* 0x0000580017007a0c */ /* 0x000fda0001741470 */
        /* <DEDUP_REMOVED lines=12> */
.L_x_1360:
[----:B------:R-:W-:Y:S05]  /*08e0*/  BSYNC B0 ;  /* 0x0000000000007941 */ /* 0x000fea0003800000 */
.L_x_1359:
        /* <DEDUP_REMOVED lines=12> */
.L_x_1372:
        /* <DEDUP_REMOVED lines=27> */
.L_x_1373:
        /* <DEDUP_REMOVED lines=9> */
.L_x_1366:
[----:B0-----:R-:W-:Y:S01]  /*0bf0*/  WARPSYNC 0xffffffff ;  /* 0xffffffff00007948 */ /* 0x001fe20003800000 */
[----:B------:R-:W-:Y:S06]  /*0c00*/  BAR.SYNC.DEFER_BLOCKING 0x0 ;  /* 0x0000000000007b1d */ /* 0x000fec0000010000 */
[----:B------:R-:W-:Y:S01]  /*0c10*/  BSSY B0, `(.L_x_1369) ;  /* 0x0000011000007945 */ /* 0x000fe20003800000 */
[----:B------:R-:W-:Y:S05]  /*0c20*/  @!P0 BRA `(.L_x_1370) ;  /* 0x000000f000008947 */ /* 0x000fea0003800000 */
[----:B--2---:R-:W-:Y:S01]  /*0c30*/  SHF.L.U32 R8, R0, 0x3, RZ ;  /* 0x0000000300087819 */ /* 0x004fe200000006ff */
[----:B------:R-:W-:-:S03]  /*0c40*/  HFMA2.MMA R16, -RZ, RZ, 0, 2.384185791015625e-07 ;  /* 0x00000004ff107435 */ /* 0x000fc600000001ff */
        /* <DEDUP_REMOVED lines=13> */
.L_x_1370:
[----:B------:R-:W-:Y:S05]  /*0d20*/  BSYNC B0 ;  /* 0x0000000000007941 */ /* 0x000fea0003800000 */
.L_x_1369:
[C---:B------:R-:W-:Y:S02]  /*0d30*/  ISETP.GT.U32.AND P1, PT, R4.reuse, -0x1401, PT ;  /* 0xffffebff0400780c */ /* 0x040fe40003f24070 */
[----:B------:R-:W-:-:S02]  /*0d40*/  IADD3 R4, R4, 0x1400, RZ ;  /* 0x0000140004047810 */ /* 0x000fc40007ffe0ff */
[----:B------:R-:W-:-:S09]  /*0d50*/  IADD3 R5, R5, 0xa00, RZ ;  /* 0x00000a0005057810 */ /* 0x000fd20007ffe0ff */
[----:B012---:R-:W-:Y:S05]  /*0d60*/  @P1 BRA `(.L_x_1371) ;  /* 0xfffff3c000001947 */ /* 0x007fea000383ffff */
[----:B------:R-:W-:Y:S05]  /*0d70*/  EXIT ;  /* 0x000000000000794d */ /* 0x000fea0003800000 */
.L_x_1367:
[----:B------:R-:W-:Y:S01]  /*0d80*/  HFMA2.MMA R14, -RZ, RZ, 0, 1.847743988037109375e-06 ;  /* 0x0000001fff0e7435 */ /* 0x000fe200000001ff */
[----:B---3--:R-:W-:Y:S01]  /*0d90*/  IMAD.MOV.U32 R18, RZ, RZ, R10 ;  /* 0x000000ffff127224 */ /* 0x008fe200078e000a */
[----:B------:R-:W-:Y:S01]  /*0da0*/  MOV R17, 0x1 ;  /* 0x0000000100117802 */ /* 0x000fe20000000f00 */
[----:B------:R-:W-:Y:S01]  /*0db0*/  IMAD.MOV.U32 R19, RZ, RZ, -0x1 ;  /* 0xffffffffff137424 */ /* 0x000fe200078e00ff */
[----:B------:R-:W-:Y:S02]  /*0dc0*/  MOV R8, 0xde0 ;  /* 0x00000de000087802 */ /* 0x000fe40000000f00 */
[----:B012---:R-:W-:Y:S05]  /*0dd0*/  CALL.REL.NOINC `($__internal_18_$__cuda_sm70_shflsync_bfly_p) ;  /* 0x0000059000007944 */ /* 0x007fea0003c00000 */
[----:B01----:R-:W-:Y:S05]  /*0de0*/  BRA `(.L_x_1372) ;  /* 0xfffffbc000007947 */ /* 0x003fea000383ffff */
.L_x_1368:
[----:B------:R-:W-:Y:S01]  /*0df0*/  HFMA2.MMA R14, -RZ, RZ, 0, 1.847743988037109375e-06 ;  /* 0x0000001fff0e7435 */ /* 0x000fe200000001ff */
[----:B------:R-:W-:Y:S01]  /*0e00*/  MOV R17, 0x2 ;  /* 0x0000000200117802 */ /* 0x000fe20000000f00 */
[----:B------:R-:W-:Y:S01]  /*0e10*/  IMAD.MOV.U32 R19, RZ, RZ, -0x1 ;  /* 0xffffffffff137424 */ /* 0x000fe200078e00ff */
[----:B------:R-:W-:-:S03]  /*0e20*/  MOV R8, 0xe40 ;  /* 0x00000e4000087802 */ /* 0x000fc60000000f00 */
[----:B0123--:R-:W-:Y:S05]  /*0e30*/  CALL.REL.NOINC `($__internal_18_$__cuda_sm70_shflsync_bfly_p) ;  /* 0x0000053000007944 */ /* 0x00ffea0003c00000 */
[----:B01----:R-:W-:Y:S01]  /*0e40*/  FADD.FTZ R18, R18, R14 ;  /* 0x0000000e12127221 */ /* 0x003fe20000010000 */
[----:B------:R-:W-:Y:S01]  /*0e50*/  HFMA2.MMA R14, -RZ, RZ, 0, 1.847743988037109375e-06 ;  /* 0x0000001fff0e7435 */ /* 0x000fe200000001ff */
[----:B------:R-:W-:Y:S01]  /*0e60*/  MOV R17, 0x4 ;  /* 0x0000000400117802 */ /* 0x000fe20000000f00 */
[----:B------:R-:W-:Y:S01]  /*0e70*/  IMAD.MOV.U32 R19, RZ, RZ, -0x1 ;  /* 0xffffffffff137424 */ /* 0x000fe200078e00ff */
[----:B------:R-:W-:-:S03]  /*0e80*/  MOV R8, 0xea0 ;  /* 0x00000ea000087802 */ /* 0x000fc60000000f00 */
[----:B------:R-:W-:Y:S05]  /*0e90*/  CALL.REL.NOINC `($__internal_18_$__cuda_sm70_shflsync_bfly_p) ;  /* 0x000004d000007944 */ /* 0x000fea0003c00000 */
[----:B01----:R-:W-:Y:S01]  /*0ea0*/  FADD.FTZ R18, R18, R14 ;  /* 0x0000000e12127221 */ /* 0x003fe20000010000 */
[----:B------:R-:W-:Y:S01]  /*0eb0*/  HFMA2.MMA R14, -RZ, RZ, 0, 1.847743988037109375e-06 ;  /* 0x0000001fff0e7435 */ /* 0x000fe200000001ff */
[----:B------:R-:W-:Y:S01]  /*0ec0*/  MOV R17, 0x8 ;  /* 0x0000000800117802 */ /* 0x000fe20000000f00 */
[----:B------:R-:W-:Y:S01]  /*0ed0*/  IMAD.MOV.U32 R19, RZ, RZ, -0x1 ;  /* 0xffffffffff137424 */ /* 0x000fe200078e00ff */
[----:B------:R-:W-:-:S03]  /*0ee0*/  MOV R8, 0xf00 ;  /* 0x00000f0000087802 */ /* 0x000fc60000000f00 */
[----:B------:R-:W-:Y:S05]  /*0ef0*/  CALL.REL.NOINC `($__internal_18_$__cuda_sm70_shflsync_bfly_p) ;  /* 0x0000047000007944 */ /* 0x000fea0003c00000 */
[----:B-1----:R-:W-:Y:S01]  /*0f00*/  FADD.FTZ R10, R18, R14 ;  /* 0x0000000e120a7221 */ /* 0x002fe20000010000 */
[----:B------:R-:W-:Y:S01]  /*0f10*/  HFMA2.MMA R14, -RZ, RZ, 0, 1.847743988037109375e-06 ;  /* 0x0000001fff0e7435 */ /* 0x000fe200000001ff */
[----:B0-----:R-:W-:Y:S01]  /*0f20*/  MOV R17, 0x10 ;  /* 0x0000001000117802 */ /* 0x001fe20000000f00 */
[----:B------:R-:W-:Y:S01]  /*0f30*/  IMAD.MOV.U32 R19, RZ, RZ, -0x1 ;  /* 0xffffffffff137424 */ /* 0x000fe200078e00ff */
[----:B------:R-:W-:-:S02]  /*0f40*/  MOV R8, 0xf70 ;  /* 0x00000f7000087802 */ /* 0x000fc40000000f00 */
[----:B------:R-:W-:Y:S02]  /*0f50*/  MOV R18, R10 ;  /* 0x0000000a00127202 */ /* 0x000fe40000000f00 */
[----:B------:R-:W-:Y:S05]  /*0f60*/  CALL.REL.NOINC `($__internal_18_$__cuda_sm70_shflsync_bfly_p) ;  /* 0x0000040000007944 */ /* 0x000fea0003c00000 */
[----:B0-----:R-:W-:Y:S01]  /*0f70*/  HFMA2.MMA R17, -RZ, RZ, 0, 5.9604644775390625e-08 ;  /* 0x00000001ff117435 */ /* 0x001fe200000001ff */
[----:B-1----:R-:W-:Y:S01]  /*0f80*/  MOV R13, R14 ;  /* 0x0000000e000d7202 */ /* 0x002fe20000000f00 */
[----:B------:R-:W-:Y:S01]  /*0f90*/  IMAD.MOV.U32 R18, RZ, RZ, R15 ;  /* 0x000000ffff127224 */ /* 0x000fe200078e000f */
[----:B------:R-:W-:Y:S01]  /*0fa0*/  MOV R14, 0x1f ;  /* 0x0000001f000e7802 */ /* 0x000fe20000000f00 */
[----:B------:R-:W-:Y:S01]  /*0fb0*/  IMAD.MOV.U32 R19, RZ, RZ, -0x1 ;  /* 0xffffffffff137424 */ /* 0x000fe200078e00ff */
[----:B------:R-:W-:Y:S02]  /*0fc0*/  MOV R8, 0xfe0 ;  /* 0x00000fe000087802 */ /* 0x000fe40000000f00 */
[----:B------:R-:W-:Y:S05]  /*0fd0*/  CALL.REL.NOINC `($__internal_18_$__cuda_sm70_shflsync_bfly_p) ;  /* 0x0000039000007944 */ /* 0x000fea0003c00000 */
[----:B0-----:R-:W-:Y:S01]  /*0fe0*/  HFMA2.MMA R17, -RZ, RZ, 0, 1.1920928955078125e-07 ;  /* 0x00000002ff117435 */ /* 0x001fe200000001ff */
[----:B-1----:R-:W-:Y:S01]  /*0ff0*/  FADD.FTZ R18, R15, R14 ;  /* 0x0000000e0f127221 */ /* 0x002fe20000010000 */
[----:B------:R-:W-:Y:S01]  /*1000*/  MOV R14, 0x1f ;  /* 0x0000001f000e7802 */ /* 0x000fe20000000f00 */
[----:B------:R-:W-:Y:S01]  /*1010*/  IMAD.MOV.U32 R19, RZ, RZ, -0x1 ;  /* 0xffffffffff137424 */ /* 0x000fe200078e00ff */
[----:B------:R-:W-:Y:S02]  /*1020*/  MOV R8, 0x1040 ;  /* 0x0000104000087802 */ /* 0x000fe40000000f00 */
[----:B------:R-:W-:Y:S05]  /*1030*/  CALL.REL.NOINC `($__internal_18_$__cuda_sm70_shflsync_bfly_p) ;  /* 0x0000033000007944 */ /* 0x000fea0003c00000 */
[----:B0-----:R-:W-:Y:S01]  /*1040*/  HFMA2.MMA R17, -RZ, RZ, 0, 2.384185791015625e-07 ;  /* 0x00000004ff117435 */ /* 0x001fe200000001ff */
[----:B-1----:R-:W-:Y:S01]  /*1050*/  FADD.FTZ R18, R18, R14 ;  /* 0x0000000e12127221 */ /* 0x002fe20000010000 */
[----:B------:R-:W-:Y:S01]  /*1060*/  MOV R14, 0x1f ;  /* 0x0000001f000e7802 */ /* 0x000fe20000000f00 */
[----:B------:R-:W-:Y:S01]  /*1070*/  IMAD.MOV.U32 R19, RZ, RZ, -0x1 ;  /* 0xffffffffff137424 */ /* 0x000fe200078e00ff */
[----:B------:R-:W-:-:S02]  /*1080*/  MOV R8, 0x10a0 ;  /* 0x000010a000087802 */ /* 0x000fc40000000f00 */
[----:B------:R-:W-:Y:S05]  /*1090*/  CALL.REL.NOINC `($__internal_18_$__cuda_sm70_shflsync_bfly_p) ;  /* 0x000002d000007944 */ /* 0x000fea0003c00000 */
[----:B0-----:R-:W-:Y:S01]  /*10a0*/  HFMA2.MMA R17, -RZ, RZ, 0, 4.76837158203125e-07 ;  /* 0x00000008ff117435 */ /* 0x001fe200000001ff */
[----:B-1----:R-:W-:Y:S01]  /*10b0*/  FADD.FTZ R18, R18, R14 ;  /* 0x0000000e12127221 */ /* 0x002fe20000010000 */
[----:B------:R-:W-:Y:S01]  /*10c0*/  MOV R14, 0x1f ;  /* 0x0000001f000e7802 */ /* 0x000fe20000000f00 */
[----:B------:R-:W-:Y:S01]  /*10d0*/  IMAD.MOV.U32 R19, RZ, RZ, -0x1 ;  /* 0xffffffffff137424 */ /* 0x000fe200078e00ff */
[----:B------:R-:W-:-:S02]  /*10e0*/  MOV R8, 0x1100 ;  /* 0x0000110000087802 */ /* 0x000fc40000000f00 */
[----:B------:R-:W-:Y:S05]  /*10f0*/  CALL.REL.NOINC `($__internal_18_$__cuda_sm70_shflsync_bfly_p) ;  /* 0x0000027000007944 */ /* 0x000fea0003c00000 */
[----:B-1----:R-:W-:Y:S01]  /*1100*/  FADD.FTZ R12, R18, R14 ;  /* 0x0000000e120c7221 */ /* 0x002fe20000010000 */
[----:B0-----:R-:W-:Y:S01]  /*1110*/  HFMA2.MMA R17, -RZ, RZ, 0, 9.5367431640625e-07 ;  /* 0x00000010ff117435 */ /* 0x001fe200000001ff */
[----:B------:R-:W-:Y:S01]  /*1120*/  MOV R14, 0x1f ;  /* 0x0000001f000e7802 */ /* 0x000fe20000000f00 */
[----:B------:R-:W-:Y:S01]  /*1130*/  IMAD.MOV.U32 R19, RZ, RZ, -0x1 ;  /* 0xffffffffff137424 */ /* 0x000fe200078e00ff */
[----:B------:R-:W-:-:S02]  /*1140*/  MOV R8, 0x1170 ;  /* 0x0000117000087802 */ /* 0x000fc40000000f00 */
[----:B------:R-:W-:Y:S02]  /*1150*/  MOV R18, R12 ;  /* 0x0000000c00127202 */ /* 0x000fe40000000f00 */
[----:B------:R-:W-:Y:S05]  /*1160*/  CALL.REL.NOINC `($__internal_18_$__cuda_sm70_shflsync_bfly_p) ;  /* 0x0000020000007944 */ /* 0x000fea0003c00000 */
[----:B-1----:R-:W-:Y:S01]  /*1170*/  MOV R15, R14 ;  /* 0x0000000e000f7202 */ /* 0x002fe20000000f00 */
[----:B------:R-:W-:Y:S01]  /*1180*/  HFMA2.MMA R14, -RZ, RZ, 0, 1.847743988037109375e-06 ;  /* 0x0000001fff0e7435 */ /* 0x000fe200000001ff */
[----:B0-----:R-:W-:Y:S01]  /*1190*/  MOV R18, R11 ;  /* 0x0000000b00127202 */ /* 0x001fe20000000f00 */
[----:B------:R-:W-:Y:S01]  /*11a0*/  IMAD.MOV.U32 R17, RZ, RZ, 0x1 ;  /* 0x00000001ff117424 */ /* 0x000fe200078e00ff */
[----:B------:R-:W-:Y:S02]  /*11b0*/  MOV R19, 0xffffffff ;  /* 0xffffffff00137802 */ /* 0x000fe40000000f00 */
[----:B------:R-:W-:Y:S02]  /*11c0*/  MOV R8, 0x11e0 ;  /* 0x000011e000087802 */ /* 0x000fe40000000f00 */
[----:B------:R-:W-:Y:S05]  /*11d0*/  CALL.REL.NOINC `($__internal_18_$__cuda_sm70_shflsync_bfly_p) ;  /* 0x0000019000007944 */ /* 0x000fea0003c00000 */
[----:B0-----:R-:W-:Y:S01]  /*11e0*/  HFMA2.MMA R17, -RZ, RZ, 0, 1.1920928955078125e-07 ;  /* 0x00000002ff117435 */ /* 0x001fe200000001ff */
[----:B-1----:R-:W-:Y:S01]  /*11f0*/  FADD.FTZ R18, R11, R14 ;  /* 0x0000000e0b127221 */ /* 0x002fe20000010000 */
[----:B------:R-:W-:Y:S01]  /*1200*/  MOV R19, 0xffffffff ;  /* 0xffffffff00137802 */ /* 0x000fe20000000f00 */
[----:B------:R-:W-:Y:S01]  /*1210*/  IMAD.MOV.U32 R14, RZ, RZ, 0x1f ;  /* 0x0000001fff0e7424 */ /* 0x000fe200078e00ff */
[----:B------:R-:W-:-:S02]  /*1220*/  MOV R8, 0x1240 ;  /* 0x0000124000087802 */ /* 0x000fc40000000f00 */
        /* <DEDUP_REMOVED lines=9> */
[----:B------:R-:W-:-:S02]  /*12c0*/  MOV R14, 0x1f ;  /* 0x0000001f000e7802 */ /* 0x000fc40000000f00 */
[----:B------:R-:W-:Y:S02]  /*12d0*/  MOV R19, 0xffffffff ;  /* 0xffffffff00137802 */ /* 0x000fe40000000f00 */
[----:B------:R-:W-:Y:S02]  /*12e0*/  MOV R8, 0x1300 ;  /* 0x0000130000087802 */ /* 0x000fe40000000f00 */
[----:B------:R-:W-:Y:S05]  /*12f0*/  CALL.REL.NOINC `($__internal_18_$__cuda_sm70_shflsync_bfly_p) ;  /* 0x0000007000007944 */ /* 0x000fea0003c00000 */
[----:B01----:R-:W-:Y:S01]  /*1300*/  FADD.FTZ R18, R18, R14 ;  /* 0x0000000e12127221 */ /* 0x003fe20000010000 */
[----:B------:R-:W-:Y:S01]  /*1310*/  HFMA2.MMA R14, -RZ, RZ, 0, 1.847743988037109375e-06 ;  /* 0x0000001fff0e7435 */ /* 0x000fe200000001ff */
[----:B------:R-:W-:Y:S01]  /*1320*/  IMAD.MOV.U32 R17, RZ, RZ, 0x10 ;  /* 0x00000010ff117424 */ /* 0x000fe200078e00ff */
[----:B------:R-:W-:Y:S02]  /*1330*/  MOV R19, 0xffffffff ;  /* 0xffffffff00137802 */ /* 0x000fe40000000f00 */
[----:B------:R-:W-:Y:S02]  /*1340*/  MOV R8, 0x1360 ;  /* 0x0000136000087802 */ /* 0x000fe40000000f00 */
[----:B------:R-:W-:Y:S05]  /*1350*/  CALL.REL.NOINC `($__internal_18_$__cuda_sm70_shflsync_bfly_p) ;  /* 0x0000001000007944 */ /* 0x000fea0003c00000 */
[----:B01----:R-:W-:Y:S05]  /*1360*/  BRA `(.L_x_1373) ;  /* 0xfffff7f000007947 */ /* 0x003fea000383ffff */
        .weak           $__internal_18_$__cuda_sm70_shflsync_bfly_p
        .type           $__internal_18_$__cuda_sm70_shflsync_bfly_p,@function
        .size           $__internal_18_$__cuda_sm70_shflsync_bfly_p,(.L_x_14236 - $__internal_18_$__cuda_sm70_shflsync_bfly_p)
$__internal_18_$__cuda_sm70_shflsync_bfly_p:
[----:B------:R-:W-:Y:S01]  /*1370*/  HFMA2.MMA R9, -RZ, RZ, 0, 0 ;  /* 0x00000000ff097435 */ /* 0x000fe200000001ff */
[----:B------:R-:W-:Y:S04]  /*1380*/  WARPSYNC R19 ;  /* 0x0000001300007348 */ /* 0x000fe80003800000 */
[----:B------:R0:W1:Y:S01]  /*1390*/  SHFL.BFLY PT, R14, R18, R17, R14 ;  /* 0x0c000011120e7389 */ /* 0x00006200000e000e */
[----:B------:R-:W-:Y:S05]  /*13a0*/  RET.REL.NODEC R8 `(_ZN10layer_norm22ln_bwd_finalize_kernelINS_22Kernel_traits_finalizeILj5120E13__nv_bfloat16S2_S2_S2_fjLb1ELj1024ELj4ENS_18Kernel_traits_baseILj5120ES2_S2_S2_S2_fjLj1024EEEEELb1ELb1EEEvNS_9BwdParamsE) ;  /* 0xffffec5008007950 */ /* 0x000fea0003c3ffff */
.L_x_1374:
        /* <DEDUP_REMOVED lines=13> */
.L_x_14236:


//--------------------- .text._ZN10layer_norm13ln_bwd_kernelINS_13Kernel_traitsI13__nv_bfloat16S2_S2_S2_fjLj5120ELj1ELj1ELj4ELj16ENS_18Kernel_traits_baseILj5120ES2_S2_S2_S2_fjLj128EEEEELb1ELb1ELb1ELb1EEEvNS_9BwdParamsE --------------------------
	.section	.text._ZN10layer_norm13ln_bwd_kernelINS_13Kernel_traitsI13__nv_bfloat16S2_S2_S2_fjLj5120ELj1ELj1ELj4ELj16ENS_18Kernel_traits_baseILj5120ES2_S2_S2_S2_fjLj128EEEEELb1ELb1ELb1ELb1EEEvNS_9BwdParamsE,"ax",@progbits
	.sectioninfo	@"SHI_REGISTERS=255"
	.align	128
        .global         _ZN10layer_norm13ln_bwd_kernelINS_13Kernel_traitsI13__nv_bfloat16S2_S2_S2_fjLj5120ELj1ELj1ELj4ELj16ENS_18Kernel_traits_baseILj5120ES2_S2_S2_S2_fjLj128EEEEELb1ELb1ELb1ELb1EEEvNS_9BwdParamsE
        .type           _ZN10layer_norm13ln_bwd_kernelINS_13Kernel_traitsI13__nv_bfloat16S2_S2_S2_fjLj5120ELj1ELj1ELj4ELj16ENS_18Kernel_traits_baseILj5120ES2_S2_S2_S2_fjLj128EEEEELb1ELb1ELb1ELb1EEEvNS_9BwdParamsE,@function
        .size           _ZN10layer_norm13ln_bwd_kernelINS_13Kernel_traitsI13__nv_bfloat16S2_S2_S2_fjLj5120ELj1ELj1ELj4ELj16ENS_18Kernel_traits_baseILj5120ES2_S2_S2_S2_fjLj128EEEEELb1ELb1ELb1ELb1EEEvNS_9BwdParamsE,(.L_x_14237 - _ZN10layer_norm13ln_bwd_kernelINS_13Kernel_traitsI13__nv_bfloat16S2_S2_S2_fjLj5120ELj1ELj1ELj4ELj16ENS_18Kernel_traits_baseILj5120ES2_S2_S2_S2_fjLj128EEEEELb1ELb1ELb1ELb1EEEvNS_9BwdParamsE)
        .other          _ZN10layer_norm13ln_bwd_kernelINS_13Kernel_traitsI13__nv_bfloat16S2_S2_S2_fjLj5120ELj1ELj1ELj4ELj16ENS_18Kernel_traits_baseILj5120ES2_S2_S2_S2_fjLj128EEEEELb1ELb1ELb1ELb1EEEvNS_9BwdParamsE,@"STO_CUDA_ENTRY STV_DEFAULT"
_ZN10layer_norm13ln_bwd_kernelINS_13Kernel_traitsI13__nv_bfloat16S2_S2_S2_fjLj5120ELj1ELj1ELj4ELj16ENS_18Kernel_traits_baseILj5120ES2_S2_S2_S2_fjLj128EEEEELb1ELb1ELb1ELb1EEEvNS_9BwdParamsE:
.text._ZN10layer_norm13ln_bwd_kernelINS_13Kernel_traitsI13__nv_bfloat16S2_S2_S2_fjLj5120ELj1ELj1ELj4ELj16ENS_18Kernel_traits_baseILj5120ES2_S2_S2_S2_fjLj128EEEEELb1ELb1ELb1ELb1EEEvNS_9BwdParamsE:
        /* <DEDUP_REMOVED lines=79> */
.L_x_1375:
        /* <DEDUP_REMOVED lines=150> */
.L_x_1590:
[----:B------:R-:W-:-:S04]  /*0e50*/  IMAD.MOV.U32 R212, RZ, RZ, 0x4 ;  /* 0x00000004ffd47424 */ /* 0x000fc800078e00ff */
[----:B0-----:R-:W-:-:S05]  /*0e60*/  IMAD.WIDE R2, R4, R212, c[0x0][0x1d8] ;  /* 0x0000760004027625 */ /* 0x001fca00078e02d4 */
[----:B------:R0:W2:Y:S04]  /*0e70*/  LDG.E R214, [R2.64] ;  /* 0x0000000402d67981 */ /* 0x0000a8000c1e1900 */
[----:B------:R-:W1:Y:S01]  /*0e80*/  S2R R248, SR_TID.X ;  /* 0x0000000000f87919 */ /* 0x000e620000002100 */
[----:B------:R-:W-:-:S04]  /*0e90*/  IMAD.WIDE R192, R4, R212, c[0x0][0x1d0] ;  /* 0x0000740004c07625 */ /* 0x000fc800078e02d4 */
[----:B0-----:R-:W-:-:S04]  /*0ea0*/  IMAD.WIDE R2, R4, R212, c[0x0][0x1a8] ;  /* 0x00006a0004027625 */ /* 0x001fc800078e02d4 */
[C---:B------:R-:W-:Y:S02]  /*0eb0*/  IMAD R0, R4.reuse, c[0x0][0x168], RZ ;  /* 0x00005a0004007a24 */ /* 0x040fe400078e02ff */
[----:B-----5:R0:W5:Y:S04]  /*0ec0*/  LDG.E R3, [R2.64] ;  /* 0x0000000402037981 */ /* 0x020168000c1e1900 */
[----:B0-----:R0:W5:Y:S01]  /*0ed0*/  LDG.E R2, [R192.64] ;  /* 0x00000004c0027981 */ /* 0x001162000c1e1900 */
[----:B------:R-:W-:Y:S01]  /*0ee0*/  MOV R215, 0x10 ;  /* 0x0000001000d77802 */ /* 0x000fe20000000f00 */
[----:B------:R-:W-:Y:S01]  /*0ef0*/  IMAD.WIDE R212, R4, R212, c[0x0][0x1a0] ;  /* 0x0000680004d47625 */ /* 0x000fe200078e02d4 */
[----:B-1----:R-:W-:Y:S01]  /*0f00*/  LOP3.LUT R248, R248, 0x7f, RZ, 0xc0, !PT ;  /* 0x0000007ff8f87812 */ /* 0x002fe200078ec0ff */
[----:B------:R-:W-:Y:S01]  /*0f10*/  BSSY B0, `(.L_x_1377) ;  /* 0x0000258000007945 */ /* 0x000fe20003800000 */
[----:B------:R-:W-:-:S04]  /*0f20*/  IADD3 R4, R4, c[0x0][0x160], RZ ;  /* 0x0000580004047a10 */ /* 0x000fc80007ffe0ff */
[----:B------:R-:W-:Y:S02]  /*0f30*/  ISETP.GE.AND P1, PT, R4, c[0x0][0x164], PT ;  /* 0x0000590004007a0c */ /* 0x000fe40003f26270 */
[----:B0-----:R-:W-:-:S04]  /*0f40*/  SHF.R.S32.HI R192, RZ, 0x1f, R0 ;  /* 0x0000001fffc07819 */ /* 0x001fc80000011400 */
[----:B------:R-:W-:-:S04]  /*0f50*/  LEA.HI R0, R192, R0, RZ, 0x3 ;  /* 0x00000000c0007211 */ /* 0x000fc800078f18ff */
[----:B------:R-:W-:-:S04]  /*0f60*/  LEA.HI.SX32 R0, R0, R248, 0x1d ;  /* 0x000000f800007211 */ /* 0x000fc800078feaff */
[C---:B------:R-:W-:Y:S01]  /*0f70*/  IADD3 R194, R0.reuse, 0x80, RZ ;  /* 0x0000008000c27810 */ /* 0x040fe20007ffe0ff */
[CC--:B------:R-:W-:Y:S01]  /*0f80*/  IMAD.WIDE.U32 R210, R0.reuse, R215.reuse, c[0x0][0x218] ;  /* 0x0000860000d27625 */ /* 0x0c0fe200078e00d7 */
[C---:B------:R-:W-:Y:S02]  /*0f90*/  IADD3 R250, R0.reuse, 0x100, RZ ;  /* 0x0000010000fa7810 */ /* 0x040fe40007ffe0ff */
[----:B------:R-:W-:Y:S01]  /*0fa0*/  IADD3 R249, R0, 0x180, RZ ;  /* 0x0000018000f97810 */ /* 0x000fe20007ffe0ff */
[----:B------:R0:W-:Y:S01]  /*0fb0*/  STL [R1+0x18], R194 ;  /* 0x000018c201007387 */ /* 0x0001e20000100800 */
[----:B------:R-:W-:-:S03]  /*0fc0*/  IMAD.WIDE.U32 R208, R194, R215, c[0x0][0x218] ;  /* 0x00008600c2d07625 */ /* 0x000fc600078e00d7 */
[----:B------:R1:W-:Y:S01]  /*0fd0*/  STL [R1+0x28], R250 ;  /* 0x000028fa01007387 */ /* 0x0003e20000100800 */
[----:B------:R-:W-:-:S03]  /*0fe0*/  IMAD.WIDE.U32 R192, R249, R215, c[0x0][0x218] ;  /* 0x00008600f9c07625 */ /* 0x000fc600078e00d7 */
[----:B------:R1:W-:Y:S01]  /*0ff0*/  STL [R1+0x48], R249 ;  /* 0x000048f901007387 */ /* 0x0003e20000100800 */
[----:B0-----:R-:W-:Y:S01]  /*1000*/  IMAD.WIDE.U32 R194, R250, R215, c[0x0][0x218] ;  /* 0x00008600fac27625 */ /* 0x001fe200078e00d7 */
[----:B--2---:R-:W-:-:S13]  /*1010*/  ISETP.GT.AND P2, PT, R214, RZ, PT ;  /* 0x000000ffd600720c */ /* 0x004fda0003f44270 */
[----:B------:R-:W-:Y:S05]  /*1020*/  @P2 BRA `(.L_x_1378) ;  /* 0x0000021000002947 */ /* 0x000fea0003800000 */
[----:B-1----:R-:W-:Y:S02]  /*1030*/  ISETP.NE.U32.AND P0, PT, RZ, c[0x0][0x218], PT ;  /* 0x00008600ff007a0c */ /* 0x002fe40003f05070 */
[----:B-----5:R-:W-:Y:S02]  /*1040*/  ISETP.GE.AND P3, PT, R2, 0x1, PT ;  /* 0x000000010200780c */ /* 0x020fe40003f66270 */
[----:B------:R-:W-:-:S13]  /*1050*/  ISETP.NE.AND.EX P0, PT, RZ, c[0x0][0x21c], PT, P0 ;  /* 0x00008700ff007a0c */ /* 0x000fda0003f05300 */
[----:B------:R0:W5:Y:S04]  /*1060*/  @P0 LDG.E.128 R168, [R194.64] ;  /* 0x00000004c2a80981 */ /* 0x000168000c1e1d00 */
[----:B------:R1:W5:Y:S01]  /*1070*/  @P0 LDG.E.128 R172, [R192.64] ;  /* 0x00000004c0ac0981 */ /* 0x000362000c1e1d00 */
[----:B------:R-:W-:-:S03]  /*1080*/  MOV R216, RZ ;  /* 0x000000ff00d87202 */ /* 0x000fc60000000f00 */
[----:B------:R2:W5:Y:S01]  /*1090*/  @P0 LDG.E.128 R160, [R210.64] ;  /* 0x00000004d2a00981 */ /* 0x000562000c1e1d00 */
[----:B0-----:R-:W-:-:S03]  /*10a0*/  @P3 IADD3 R194, R2, -0x1, RZ ;  /* 0xffffffff02c23810 */ /* 0x001fc60007ffe0ff */
[----:B------:R0:W5:Y:S02]  /*10b0*/  @P0 LDG.E.128 R164, [R208.64] ;  /* 0x00000004d0a40981 */ /* 0x000164000c1e1d00 */
[----:B------:R-:W-:-:S05]  /*10c0*/  @P3 IMAD R194, R194, c[0x0][0x168], RZ ;  /* 0x00005a00c2c23a24 */ /* 0x000fca00078e02ff */
[----:B-1----:R-:W-:-:S04]  /*10d0*/  @P3 SHF.R.S32.HI R193, RZ, 0x1f, R194 ;  /* 0x0000001fffc13819 */ /* 0x002fc800000114c2 */
[----:B------:R-:W-:-:S04]  /*10e0*/  @P3 LEA.HI R194, R193, R194, RZ, 0x3 ;  /* 0x000000c2c1c23211 */ /* 0x000fc800078f18ff */
[----:B------:R-:W-:Y:S02]  /*10f0*/  @P3 LEA.HI.SX32 R216, R194, R248, 0x1d ;  /* 0x000000f8c2d83211 */ /* 0x000fe400078feaff */
[----:B------:R-:W-:Y:S01]  /*1100*/  @P0 IADD3 R192, R0, 0x200, RZ ;  /* 0x0000020000c00810 */ /* 0x000fe20007ffe0ff */
[----:B0-----:R-:W-:Y:S01]  /*1110*/  IMAD.MOV.U32 R209, RZ, RZ, 0x8 ;  /* 0x00000008ffd17424 */ /* 0x001fe200078e00ff */
[C---:B------:R-:W-:Y:S02]  /*1120*/  IADD3 R214, R216.reuse, 0x80, RZ ;  /* 0x00000080d8d67810 */ /* 0x040fe40007ffe0ff */
[C---:B------:R-:W-:Y:S02]  /*1130*/  IADD3 R212, R216.reuse, 0x100, RZ ;  /* 0x00000100d8d47810 */ /* 0x040fe40007ffe0ff */
[C---:B--2---:R-:W-:Y:S02]  /*1140*/  IADD3 R210, R216.reuse, 0x180, RZ ;  /* 0x00000180d8d27810 */ /* 0x044fe40007ffe0ff */
[----:B------:R-:W-:Y:S01]  /*1150*/  IADD3 R208, R216, 0x200, RZ ;  /* 0x00000200d8d07810 */ /* 0x000fe20007ffe0ff */
[----:B------:R-:W-:-:S04]  /*1160*/  @P0 IMAD.WIDE.U32 R192, R192, R215, c[0x0][0x218] ;  /* 0x00008600c0c00625 */ /* 0x000fc800078e00d7 */
[-C--:B------:R-:W-:Y:S01]  /*1170*/  IMAD.WIDE.U32 R216, R216, R209.reuse, c[0x0][0x190] ;  /* 0x00006400d8d87625 */ /* 0x080fe200078e00d1 */
[----:B------:R0:W5:Y:S03]  /*1180*/  @P0 LDG.E.128 R176, [R192.64] ;  /* 0x00000004c0b00981 */ /* 0x000166000c1e1d00 */
[-C--:B------:R-:W-:Y:S02]  /*1190*/  IMAD.WIDE.U32 R214, R214, R209.reuse, c[0x0][0x190] ;  /* 0x00006400d6d67625 */ /* 0x080fe400078e00d1 */
[----:B------:R-:W5:Y:S02]  /*11a0*/  LDG.E.64 R216, [R216.64] ;  /* 0x00000004d8d87981 */ /* 0x000f64000c1e1b00 */
[-C--:B------:R-:W-:Y:S02]  /*11b0*/  IMAD.WIDE.U32 R212, R212, R209.reuse, c[0x0][0x190] ;  /* 0x00006400d4d47625 */ /* 0x080fe400078e00d1 */
[----:B------:R-:W5:Y:S02]  /*11c0*/  LDG.E.64 R214, [R214.64] ;  /* 0x00000004d6d67981 */ /* 0x000f64000c1e1b00 */
[----:B------:R-:W-:-:S02]  /*11d0*/  IMAD.WIDE.U32 R210, R210, R209, c[0x0][0x190] ;  /* 0x00006400d2d27625 */ /* 0x000fc400078e00d1 */
[----:B------:R-:W5:Y:S02]  /*11e0*/  LDG.E.64 R212, [R212.64] ;  /* 0x00000004d4d47981 */ /* 0x000f64000c1e1b00 */
[----:B------:R-:W-:Y:S02]  /*11f0*/  IMAD.WIDE.U32 R208, R208, R209, c[0x0][0x190] ;  /* 0x00006400d0d07625 */ /* 0x000fe400078e00d1 */
[----:B------:R-:W5:Y:S04]  /*1200*/  LDG.E.64 R210, [R210.64] ;  /* 0x00000004d2d27981 */ /* 0x000f68000c1e1b00 */
[----:B------:R-:W5:Y:S01]  /*1210*/  LDG.E.64 R208, [R208.64] ;  /* 0x00000004d0d07981 */ /* 0x000f62000c1e1b00 */
[----:B------:R-:W-:Y:S01]  /*1220*/  CS2R R194, SRZ ;  /* 0x0000000000c27805 */ /* 0x000fe2000001ff00 */
[----:B------:R-:W-:Y:S05]  /*1230*/  BRA `(.L_x_1379) ;  /* 0x0000225000007947 */ /* 0x000fea0003800000 */
.L_x_1378:
[----:B-1----:R-:W2:Y:S01]  /*1240*/  LDL R236, [R1+0x18] ;  /* 0x0000180001ec7983 */ /* 0x002ea20000100800 */
[----:B------:R-:W-:-:S03]  /*1250*/  IADD3 R214, R214, -0x1, RZ ;  /* 0xffffffffd6d67810 */ /* 0x000fc60007ffe0ff */
[----:B------:R-:W-:Y:S02]  /*1260*/  STL [R1+0x18c], R88 ;  /* 0x00018c5801007387 */ /* 0x000fe40000100800 */
[----:B------:R-:W-:Y:S02]  /*1270*/  IMAD R214, R214, c[0x0][0x168], RZ ;  /* 0x00005a00d6d67a24 */ /* 0x000fe400078e02ff */
[----:B------:R-:W-:Y:S03]  /*1280*/  STL [R1+0x188], R87 ;  /* 0x0001885701007387 */ /* 0x000fe60000100800 */
[----:B------:R-:W-:Y:S01]  /*1290*/  SHF.R.S32.HI R5, RZ, 0x1f, R214 ;  /* 0x0000001fff057819 */ /* 0x000fe200000114d6 */
[----:B------:R-:W-:Y:S03]  /*12a0*/  STL [R1+0x184], R86 ;  /* 0x0001845601007387 */ /* 0x000fe60000100800 */
[----:B------:R-:W-:Y:S01]  /*12b0*/  LEA.HI R5, R5, R214, RZ, 0x3 ;  /* 0x000000d605057211 */ /* 0x000fe200078f18ff */
[----:B------:R-:W-:Y:S03]  /*12c0*/  STL [R1+0x180], R85 ;  /* 0x0001805501007387 */ /* 0x000fe60000100800 */
[----:B------:R-:W-:Y:S01]  /*12d0*/  LEA.HI.SX32 R5, R5, R248, 0x1d ;  /* 0x000000f805057211 */ /* 0x000fe200078feaff */
[----:B------:R-:W-:Y:S04]  /*12e0*/  STL [R1+0x17c], R84 ;  /* 0x00017c5401007387 */ /* 0x000fe80000100800 */
[----:B------:R-:W-:Y:S04]  /*12f0*/  STL [R1+0x178], R83 ;  /* 0x0001785301007387 */ /* 0x000fe80000100800 */
[----:B------:R-:W-:Y:S04]  /*1300*/  STL [R1+0x174], R82 ;  /* 0x0001745201007387 */ /* 0x000fe80000100800 */
[----:B------:R0:W-:Y:S01]  /*1310*/  STL [R1+0x170], R81 ;  /* 0x0001705101007387 */ /* 0x0001e20000100800 */
[----:B------:R-:W-:-:S02]  /*1320*/  IADD3 R238, R0, 0x200, RZ ;  /* 0x0000020000ee7810 */ /* 0x000fc40007ffe0ff */
[----:B------:R-:W-:Y:S01]  /*1330*/  IADD3 R8, R5, 0x80, RZ ;  /* 0x0000008005087810 */ /* 0x000fe20007ffe0ff */
[----:B------:R-:W-:Y:S01]  /*1340*/  STL [R1+0x16c], R80 ;  /* 0x00016c5001007387 */ /* 0x000fe20000100800 */
[----:B-----5:R-:W-:-:S03]  /*1350*/  ISETP.GE.AND P0, PT, R2, 0x1, PT ;  /* 0x000000010200780c */ /* 0x020fc60003f06270 */
[----:B------:R-:W-:Y:S01]  /*1360*/  STL [R1+0x168], R39 ;  /* 0x0001682701007387 */ /* 0x000fe20000100800 */
[----:B0-----:R-:W-:-:S03]  /*1370*/  HFMA2.MMA R81, -RZ, RZ, 0, 9.5367431640625e-07 ;  /* 0x00000010ff517435 */ /* 0x001fc600000001ff */
[----:B------:R-:W-:Y:S04]  /*1380*/  STL [R1+0x164], R38 ;  /* 0x0001642601007387 */ /* 0x000fe80000100800 */
[----:B------:R-:W-:Y:S03]  /*1390*/  STL [R1+0x160], R37 ;  /* 0x0001602501007387 */ /* 0x000fe60000100800 */
[-C--:B------:R-:W-:Y:S01]  /*13a0*/  IMAD.WIDE.U32 R200, R0, R81.reuse, c[0x0][0x188] ;  /* 0x0000620000c87625 */ /* 0x080fe200078e0051 */
[----:B------:R-:W-:Y:S03]  /*13b0*/  STL [R1+0x15c], R36 ;  /* 0x00015c2401007387 */ /* 0x000fe60000100800 */
[-C--:B------:R-:W-:Y:S01]  /*13c0*/  IMAD.WIDE.U32 R204, R5, R81.reuse, c[0x0][0x208] ;  /* 0x0000820005cc7625 */ /* 0x080fe200078e0051 */
[----:B------:R-:W-:Y:S03]  /*13d0*/  STL [R1+0x158], R35 ;  /* 0x0001582301007387 */ /* 0x000fe60000100800 */
[-C--:B------:R-:W-:Y:S01]  /*13e0*/  IMAD.WIDE.U32 R220, R250, R81.reuse, c[0x0][0x188] ;  /* 0x00006200fadc7625 */ /* 0x080fe200078e0051 */
[----:B------:R-:W3:Y:S03]  /*13f0*/  LDG.E.128 R200, [R200.64] ;  /* 0x00000004c8c87981 */ /* 0x000ee6000c1e1d00 */
[-C--:B------:R-:W-:Y:S01]  /*1400*/  IMAD.WIDE.U32 R224, R249, R81.reuse, c[0x0][0x188] ;  /* 0x00006200f9e07625 */ /* 0x080fe200078e0051 */
[----:B------:R-:W4:Y:S03]  /*1410*/  LDG.E.128 R204, [R204.64] ;  /* 0x00000004cccc7981 */ /* 0x000f26000c1e1d00 */
[-C--:B------:R-:W-:Y:S01]  /*1420*/  IMAD.WIDE.U32 R228, R238, R81.reuse, c[0x0][0x188] ;  /* 0x00006200eee47625 */ /* 0x080fe200078e0051 */
[----:B------:R-:W4:Y:S04]  /*1430*/  LDG.E.128 R220, [R220.64] ;  /* 0x00000004dcdc7981 */ /* 0x000f28000c1e1d00 */
[----:B------:R-:W4:Y:S04]  /*1440*/  LDG.E.128 R224, [R224.64] ;  /* 0x00000004e0e07981 */ /* 0x000f28000c1e1d00 */
[----:B------:R-:W4:Y:S01]  /*1450*/  LDG.E.128 R228, [R228.64] ;  /* 0x00000004e4e47981 */ /* 0x000f22000c1e1d00 */
[----:B------:R-:W-:-:S03]  /*1460*/  IMAD.WIDE.U32 R8, R8, R81, c[0x0][0x208] ;  /* 0x0000820008087625 */ /* 0x000fc600078e0051 */
[----:B------:R-:W-:Y:S04]  /*1470*/  STL [R1+0x154], R34 ;  /* 0x0001542201007387 */ /* 0x000fe80000100800 */
[----:B------:R-:W4:Y:S04]  /*1480*/  LDG.E.128 R8, [R8.64] ;  /* 0x0000000408087981 */ /* 0x000f28000c1e1d00 */
[----:B------:R-:W-:Y:S04]  /*1490*/  STL [R1+0x150], R33 ;  /* 0x0001502101007387 */ /* 0x000fe80000100800 */
[----:B------:R-:W-:Y:S04]  /*14a0*/  STL [R1+0x14c], R32 ;  /* 0x00014c2001007387 */ /* 0x000fe80000100800 */
[----:B------:R-:W-:Y:S04]  /*14b0*/  STL [R1+0x148], R31 ;  /* 0x0001481f01007387 */ /* 0x000fe80000100800 */
[----:B------:R-:W-:Y:S04]  /*14c0*/  STL [R1+0x144], R30 ;  /* 0x0001441e01007387 */ /* 0x000fe80000100800 */
[----:B------:R-:W-:Y:S01]  /*14d0*/  STL [R1+0x140], R29 ;  /* 0x0001401d01007387 */ /* 0x000fe20000100800 */
[----:B------:R-:W-:-:S03]  /*14e0*/  IADD3 R12, R5, 0x100, RZ ;  /* 0x00000100050c7810 */ /* 0x000fc60007ffe0ff */
[----:B------:R-:W-:Y:S01]  /*14f0*/  STL [R1+0x13c], R28 ;  /* 0x00013c1c01007387 */ /* 0x000fe20000100800 */
[----:B------:R-:W-:-:S03]  /*1500*/  IADD3 R16, R5, 0x180, RZ ;  /* 0x0000018005107810 */ /* 0x000fc60007ffe0ff */
[----:B------:R-:W-:Y:S01]  /*1510*/  STL [R1+0x138], R27 ;  /* 0x0001381b01007387 */ /* 0x000fe20000100800 */
[----:B------:R-:W-:-:S03]  /*1520*/  IADD3 R196, R5, 0x200, RZ ;  /* 0x0000020005c47810 */ /* 0x000fc60007ffe0ff */
[----:B------:R-:W-:Y:S01]  /*1530*/  STL [R1+0x134], R26 ;  /* 0x0001341a01007387 */ /* 0x000fe20000100800 */
[----:B--2---:R-:W-:-:S03]  /*1540*/  IMAD.WIDE.U32 R216, R236, R81, c[0x0][0x188] ;  /* 0x00006200ecd87625 */ /* 0x004fc600078e0051 */
[----:B------:R0:W-:Y:S04]  /*1550*/  STL [R1+0x130], R25 ;  /* 0x0001301901007387 */ /* 0x0001e80000100800 */
[----:B------:R1:W2:Y:S04]  /*1560*/  LDG.E R236, [R212.64] ;  /* 0x00000004d4ec7981 */ /* 0x0002a8000c1e1900 */
[----:B------:R-:W2:Y:S01]  /*1570*/  LDG.E.128 R216, [R216.64] ;  /* 0x00000004d8d87981 */ /* 0x000ea2000c1e1d00 */
[----:B------:R-:W-:Y:S01]  /*1580*/  @P0 IADD3 R5, R2, -0x1, RZ ;  /* 0xffffffff02050810 */ /* 0x000fe20007ffe0ff */
[----:B0-----:R-:W0:Y:S02]  /*1590*/  LDC.U8 R25, c[0x0][0x1f0] ;  /* 0x00007c00ff197b82 */ /* 0x001e240000000000 */
[----:B------:R-:W-:Y:S02]  /*15a0*/  STL [R1+0x12c], R24 ;  /* 0x00012c1801007387 */ /* 0x000fe40000100800 */
[----:B------:R-:W-:Y:S01]  /*15b0*/  @P0 IMAD R5, R5, c[0x0][0x168], RZ ;  /* 0x00005a0005050a24 */ /* 0x000fe200078e02ff */
[----:B-1----:R-:W-:Y:S01]  /*15c0*/  MOV R212, RZ ;  /* 0x000000ff00d47202 */ /* 0x002fe20000000f00 */
[----:B------:R-:W-:Y:S03]  /*15d0*/  STL [R1+0x128], R23 ;  /* 0x0001281701007387 */ /* 0x000fe60000100800 */
[----:B------:R-:W-:Y:S01]  /*15e0*/  @P0 SHF.R.S32.HI R6, RZ, 0x1f, R5 ;  /* 0x0000001fff060819 */ /* 0x000fe20000011405 */
[----:B------:R-:W-:Y:S03]  /*15f0*/  STL [R1+0x124], R22 ;  /* 0x0001241601007387 */ /* 0x000fe60000100800 */
[----:B------:R-:W-:Y:S01]  /*1600*/  @P0 LEA.HI R6, R6, R5, RZ, 0x3 ;  /* 0x0000000506060211 */ /* 0x000fe200078f18ff */
[----:B------:R-:W-:Y:S03]  /*1610*/  STL [R1+0x120], R21 ;  /* 0x0001201501007387 */ /* 0x000fe60000100800 */
[----:B------:R-:W-:Y:S01]  /*1620*/  @P0 LEA.HI.SX32 R212, R6, R248, 0x1d ;  /* 0x000000f806d40211 */ /* 0x000fe200078feaff */
[----:B------:R-:W-:Y:S01]  /*1630*/  STL [R1+0x11c], R20 ;  /* 0x00011c1401007387 */ /* 0x000fe20000100800 */
[----:B------:R-:W-:Y:S01]  /*1640*/  ISETP.NE.U32.AND P0, PT, RZ, c[0x0][0x218], PT ;  /* 0x00008600ff007a0c */ /* 0x000fe20003f05070 */
[----:B------:R-:W-:-:S02]  /*1650*/  IMAD.WIDE.U32 R12, R12, R81, c[0x0][0x208] ;  /* 0x000082000c0c7625 */ /* 0x000fc400078e0051 */
[----:B------:R1:W-:Y:S01]  /*1660*/  STL [R1+0x118], R4 ;  /* 0x0001180401007387 */ /* 0x0003e20000100800 */
[----:B------:R-:W-:Y:S02]  /*1670*/  ISETP.NE.AND.EX P0, PT, RZ, c[0x0][0x21c], PT, P0 ;  /* 0x00008700ff007a0c */ /* 0x000fe40003f05300 */
[----:B0-----:R-:W-:Y:S01]  /*1680*/  ISETP.NE.AND P3, PT, R25, RZ, PT ;  /* 0x000000ff1900720c */ /* 0x001fe20003f65270 */
[-C--:B------:R-:W-:Y:S01]  /*1690*/  IMAD.WIDE.U32 R16, R16, R81.reuse, c[0x0][0x208] ;  /* 0x0000820010107625 */ /* 0x080fe200078e0051 */
[----:B------:R-:W2:Y:S03]  /*16a0*/  LDG.E.128 R12, [R12.64] ;  /* 0x000000040c0c7981 */ /* 0x000ea6000c1e1d00 */
[----:B------:R-:W-:Y:S02]  /*16b0*/  IMAD.WIDE.U32 R196, R196, R81, c[0x0][0x208] ;  /* 0x00008200c4c47625 */ /* 0x000fe400078e0051 */
[----:B------:R-:W2:Y:S04]  /*16c0*/  LDG.E.128 R16, [R16.64] ;  /* 0x0000000410107981 */ /* 0x000ea8000c1e1d00 */
[----:B------:R-:W2:Y:S04]  /*16d0*/  LDG.E.128 R196, [R196.64] ;  /* 0x00000004c4c47981 */ /* 0x000ea8000c1e1d00 */
[----:B------:R0:W5:Y:S04]  /*16e0*/  @P0 LDG.E.128 R172, [R192.64] ;  /* 0x00000004c0ac0981 */ /* 0x000168000c1e1d00 */
[----:B------:R0:W5:Y:S04]  /*16f0*/  @P0 LDG.E.128 R168, [R194.64] ;  /* 0x00000004c2a80981 */ /* 0x000168000c1e1d00 */
[----:B------:R0:W5:Y:S01]  /*1700*/  @P0 LDG.E.128 R160, [R210.64] ;  /* 0x00000004d2a00981 */ /* 0x000162000c1e1d00 */
[----:B---3--:R-:W-:-:S02]  /*1710*/  PRMT R215, RZ, 0x5410, R200 ;  /* 0x00005410ffd77816 */ /* 0x008fc400000000c8 */
[----:B------:R-:W-:Y:S01]  /*1720*/  PRMT R235, RZ, 0x7610, R200 ;  /* 0x00007610ffeb7816 */ /* 0x000fe200000000c8 */
[----:B------:R3:W5:Y:S01]  /*1730*/  @P0 LDG.E.128 R164, [R208.64] ;  /* 0x00000004d0a40981 */ /* 0x000762000c1e1d00 */
[--C-:B------:R-:W-:Y:S02]  /*1740*/  PRMT R213, RZ, 0x5410, R201.reuse ;  /* 0x00005410ffd57816 */ /* 0x100fe400000000c9 */
[----:B------:R-:W-:Y:S02]  /*1750*/  PRMT R214, RZ, 0x7610, R201 ;  /* 0x00007610ffd67816 */ /* 0x000fe400000000c9 */
[--C-:B------:R-:W-:Y:S02]  /*1760*/  PRMT R200, RZ, 0x5410, R202.reuse ;  /* 0x00005410ffc87816 */ /* 0x100fe400000000ca */
[----:B------:R-:W-:Y:S02]  /*1770*/  PRMT R201, RZ, 0x7610, R202 ;  /* 0x00007610ffc97816 */ /* 0x000fe400000000ca */
[----:B----4-:R-:W-:-:S02]  /*1780*/  PRMT R83, RZ, 0x5410, R207 ;  /* 0x00005410ff537816 */ /* 0x010fc400000000cf */
        /* <DEDUP_REMOVED lines=8> */
[--C-:B------:R-:W-:Y:S02]  /*1810*/  PRMT R220, RZ, 0x5410, R224.reuse ;  /* 0x00005410ffdc7816 */ /* 0x100fe400000000e0 */
[----:B------:R-:W-:Y:S02]  /*1820*/  PRMT R240, RZ, 0x7610, R224 ;  /* 0x00007610fff07816 */ /* 0x000fe400000000e0 */
[----:B------:R-:W-:Y:S02]  /*1830*/  PRMT R203, RZ, 0x7610, R203 ;  /* 0x00007610ffcb7816 */ /* 0x000fe400000000cb */
[----:B-1----:R-:W-:-:S02]  /*1840*/  PRMT R4, RZ, 0x5410, R204 ;  /* 0x00005410ff047816 */ /* 0x002fc400000000cc */
[----:B------:R-:W-:Y:S02]  /*1850*/  PRMT R88, RZ, 0x7610, R204 ;  /* 0x00007610ff587816 */ /* 0x000fe400000000cc */
[--C-:B------:R-:W-:Y:S02]  /*1860*/  PRMT R87, RZ, 0x5410, R205.reuse ;  /* 0x00005410ff577816 */ /* 0x100fe400000000cd */
[----:B------:R-:W-:Y:S01]  /*1870*/  PRMT R86, RZ, 0x7610, R205 ;  /* 0x00007610ff567816 */ /* 0x000fe200000000cd */
[----:B------:R-:W-:Y:S01]  /*1880*/  @P0 IMAD.WIDE.U32 R204, R238, R81, c[0x0][0x218] ;  /* 0x00008600eecc0625 */ /* 0x000fe200078e0051 */
[--C-:B------:R-:W-:Y:S02]  /*1890*/  PRMT R85, RZ, 0x5410, R206.reuse ;  /* 0x00005410ff557816 */ /* 0x100fe400000000ce */
        /* <DEDUP_REMOVED lines=16> */
[----:B--2---:R-:W-:Y:S02]  /*19a0*/  FSEL R202, R236, RZ, !P3 ;  /* 0x000000ffecca7208 */ /* 0x004fe40005800000 */
[----:B------:R-:W-:-:S03]  /*19b0*/  PRMT R234, RZ, 0x5410, R218 ;  /* 0x00005410ffea7816 */ /* 0x000fc600000000da */
[C---:B------:R-:W-:Y:S01]  /*19c0*/  FADD.FTZ R222, -R202.reuse, R215 ;  /* 0x000000d7cade7221 */ /* 0x040fe20000010100 */
[----:B------:R-:W-:Y:S02]  /*19d0*/  PRMT R245, RZ, 0x7610, R218 ;  /* 0x00007610fff57816 */ /* 0x000fe400000000da */
[--C-:B------:R-:W-:Y:S02]  /*19e0*/  PRMT R243, RZ, 0x5410, R219.reuse ;  /* 0x00005410fff37816 */ /* 0x100fe400000000db */
[----:B------:R-:W-:Y:S02]  /*19f0*/  PRMT R241, RZ, 0x7610, R219 ;  /* 0x00007610fff17816 */ /* 0x000fe400000000db */
[--C-:B------:R-:W-:Y:S02]  /*1a00*/  PRMT R219, RZ, 0x5410, R223.reuse ;  /* 0x00005410ffdb7816 */ /* 0x100fe400000000df */
[----:B------:R-:W-:Y:S01]  /*1a10*/  PRMT R218, RZ, 0x7610, R223 ;  /* 0x00007610ffda7816 */ /* 0x000fe200000000df */
[C---:B------:R-:W-:Y:S01]  /*1a20*/  FADD.FTZ R223, -R202.reuse, R235 ;  /* 0x000000ebcadf7221 */ /* 0x040fe20000010100 */
[--C-:B------:R-:W-:Y:S01]  /*1a30*/  PRMT R206, RZ, 0x5410, R216.reuse ;  /* 0x00005410ffce7816 */ /* 0x100fe200000000d8 */
[C---:B------:R-:W-:Y:S01]  /*1a40*/  FADD.FTZ R224, -R202.reuse, R213 ;  /* 0x000000d5cae07221 */ /* 0x040fe20000010100 */
[----:B------:R-:W-:Y:S01]  /*1a50*/  PRMT R216, RZ, 0x7610, R216 ;  /* 0x00007610ffd87816 */ /* 0x000fe200000000d8 */
[C---:B------:R-:W-:Y:S01]  /*1a60*/  FADD.FTZ R225, -R202.reuse, R214 ;  /* 0x000000d6cae17221 */ /* 0x040fe20000010100 */
[----:B------:R-:W-:Y:S01]  /*1a70*/  PRMT R232, RZ, 0x5410, R217 ;  /* 0x00005410ffe87816 */ /* 0x000fe200000000d9 */
[----:B------:R-:W-:-:S02]  /*1a80*/  FADD.FTZ R226, -R202, R200 ;  /* 0x000000c8cae27221 */ /* 0x000fc40000010100 */
[C---:B------:R-:W-:Y:S01]  /*1a90*/  FMUL.FTZ R81, R3.reuse, R222 ;  /* 0x000000de03517220 */ /* 0x040fe20000410000 */
[----:B------:R-:W-:Y:S01]  /*1aa0*/  PRMT R233, RZ, 0x7610, R217 ;  /* 0x00007610ffe97816 */ /* 0x000fe200000000d9 */
[C---:B------:R-:W-:Y:S01]  /*1ab0*/  FADD.FTZ R227, -R202.reuse, R201 ;  /* 0x000000c9cae37221 */ /* 0x040fe20000010100 */
[----:B------:R-:W2:Y:S01]  /*1ac0*/  LDL R222, [R1+0x110] ;  /* 0x0001100001de7983 */ /* 0x000ea20000100800 */
[C---:B------:R-:W-:Y:S02]  /*1ad0*/  FMUL.FTZ R223, R3.reuse, R223 ;  /* 0x000000df03df7220 */ /* 0x040fe40000410000 */
[C---:B------:R-:W-:Y:S02]  /*1ae0*/  FADD.FTZ R228, -R202.reuse, R7 ;  /* 0x00000007cae47221 */ /* 0x040fe40000010100 */
[----:B------:R-:W-:Y:S02]  /*1af0*/  FMUL.FTZ R224, R3, R224 ;  /* 0x000000e003e07220 */ /* 0x000fe40000410000 */
[----:B------:R-:W-:-:S02]  /*1b00*/  FADD.FTZ R229, -R202, R203 ;  /* 0x000000cbcae57221 */ /* 0x000fc40000010100 */
[C---:B------:R-:W-:Y:S01]  /*1b10*/  FMUL.FTZ R225, R3.reuse, R225 ;  /* 0x000000e103e17220 */ /* 0x040fe20000410000 */
[----:B------:R4:W-:Y:S01]  /*1b20*/  STL [R1+0x2c], R81 ;  /* 0x00002c5101007387 */ /* 0x0009e20000100800 */
[C---:B------:R-:W-:Y:S02]  /*1b30*/  FADD.FTZ R230, -R202.reuse, R206 ;  /* 0x000000cecae67221 */ /* 0x040fe40000010100 */
[C---:B------:R-:W-:Y:S01]  /*1b40*/  FMUL.FTZ R226, R3.reuse, R226 ;  /* 0x000000e203e27220 */ /* 0x040fe20000410000 */
[----:B------:R-:W-:Y:S01]  /*1b50*/  STL [R1+0x70], R223 ;  /* 0x000070df01007387 */ /* 0x000fe20000100800 */
[C---:B------:R-:W-:Y:S02]  /*1b60*/  FADD.FTZ R231, -R202.reuse, R216 ;  /* 0x000000d8cae77221 */ /* 0x040fe40000010100 */
[----:B------:R-:W-:Y:S01]  /*1b70*/  FMUL.FTZ R227, R3, R227 ;  /* 0x000000e303e37220 */ /* 0x000fe20000410000 */
[----:B------:R-:W-:Y:S01]  /*1b80*/  STL [R1+0x6c], R224 ;  /* 0x00006ce001007387 */ /* 0x000fe20000100800 */
[----:B------:R-:W-:-:S02]  /*1b90*/  FADD.FTZ R232, -R202, R232 ;  /* 0x000000e8cae87221 */ /* 0x000fc40000010100 */
[C---:B------:R-:W-:Y:S01]  /*1ba0*/  FMUL.FTZ R228, R3.reuse, R228 ;  /* 0x000000e403e47220 */ /* 0x040fe20000410000 */
[----:B------:R-:W-:Y:S01]  /*1bb0*/  STL [R1+0x68], R225 ;  /* 0x000068e101007387 */ /* 0x000fe20000100800 */
[C---:B------:R-:W-:Y:S02]  /*1bc0*/  FADD.FTZ R233, -R202.reuse, R233 ;  /* 0x000000e9cae97221 */ /* 0x040fe40000010100 */
[C---:B------:R-:W-:Y:S01]  /*1bd0*/  FMUL.FTZ R229, R3.reuse, R229 ;  /* 0x000000e503e57220 */ /* 0x040fe20000410000 */
[----:B------:R-:W-:Y:S01]  /*1be0*/  STL [R1+0x64], R226 ;  /* 0x000064e201007387 */ /* 0x000fe20000100800 */
[----:B------:R-:W-:Y:S02]  /*1bf0*/  FADD.FTZ R234, -R202, R234 ;  /* 0x000000eacaea7221 */ /* 0x000fe40000010100 */
[C---:B------:R-:W-:Y:S01]  /*1c00*/  FMUL.FTZ R230, R3.reuse, R230 ;  /* 0x000000e603e67220 */ /* 0x040fe20000410000 */
[----:B------:R-:W-:Y:S01]  /*1c10*/  STL [R1+0x60], R227 ;  /* 0x000060e301007387 */ /* 0x000fe20000100800 */
[----:B------:R-:W-:-:S02]  /*1c20*/  FMUL.FTZ R231, R3, R231 ;  /* 0x000000e703e77220 */ /* 0x000fc40000410000 */
[C---:B------:R-:W-:Y:S01]  /*1c30*/  FMUL.FTZ R232, R3.reuse, R232 ;  /* 0x000000e803e87220 */ /* 0x040fe20000410000 */
[----:B------:R-:W-:Y:S01]  /*1c40*/  STL [R1+0x5c], R228 ;  /* 0x00005ce401007387 */ /* 0x000fe20000100800 */
[C---:B------:R-:W-:Y:S02]  /*1c50*/  FMUL.FTZ R233, R3.reuse, R233 ;  /* 0x000000e903e97220 */ /* 0x040fe40000410000 */
[----:B------:R-:W-:Y:S01]  /*1c60*/  FADD.FTZ R236, -R202, R219 ;  /* 0x000000dbcaec7221 */ /* 0x000fe20000010100 */
[----:B------:R-:W-:Y:S01]  /*1c70*/  STL [R1+0x58], R229 ;  /* 0x000058e501007387 */ /* 0x000fe20000100800 */
[----:B------:R-:W-:-:S03]  /*1c80*/  FMUL.FTZ R234, R3, R234 ;  /* 0x000000ea03ea7220 */ /* 0x000fc60000410000 */
[----:B------:R-:W-:Y:S01]  /*1c90*/  STL [R1+0x54], R230 ;  /* 0x000054e601007387 */ /* 0x000fe20000100800 */
[C---:B------:R-:W-:Y:S02]  /*1ca0*/  FADD.FTZ R221, -R202.reuse, R221 ;  /* 0x000000ddcadd7221 */ /* 0x040fe40000010100 */
[C---:B------:R-:W-:Y:S01]  /*1cb0*/  FADD.FTZ R206, -R202.reuse, R247 ;  /* 0x000000f7cace7221 */ /* 0x040fe20000010100 */
[----:B------:R-:W-:Y:S01]  /*1cc0*/  STL [R1+0x50], R231 ;  /* 0x000050e701007387 */ /* 0x000fe20000100800 */
[----:B------:R-:W-:Y:S01]  /*1cd0*/  FADD.FTZ R201, -R202, R251 ;  /* 0x000000fbcac97221 */ /* 0x000fe20000010100 */
[--C-:B------:R-:W-:Y:S02]  /*1ce0*/  PRMT R251, RZ, 0x5410, R9.reuse ;  /* 0x00005410fffb7816 */ /* 0x100fe40000000009 */
[----:B------:R-:W-:Y:S01]  /*1cf0*/  STL [R1+0x4c], R232 ;  /* 0x00004ce801007387 */ /* 0x000fe20000100800 */
[----:B------:R-:W-:Y:S01]  /*1d00*/  PRMT R247, RZ, 0x7610, R9 ;  /* 0x00007610fff77816 */ /* 0x000fe20000000009 */
[----:B------:R-:W-:-:S02]  /*1d10*/  FMUL.FTZ R9, R3, R236 ;  /* 0x000000ec03097220 */ /* 0x000fc40000410000 */
[----:B------:R-:W-:Y:S01]  /*1d20*/  STL [R1+0x44], R233 ;  /* 0x000044e901007387 */ /* 0x000fe20000100800 */
[C---:B------:R-:W-:Y:S01]  /*1d30*/  FADD.FTZ R219, -R202.reuse, R240 ;  /* 0x000000f0cadb7221 */ /* 0x040fe20000010100 */
[----:B------:R-:W-:Y:S01]  /*1d40*/  PRMT R240, RZ, 0x5410, R8 ;  /* 0x00005410fff07816 */ /* 0x000fe20000000008 */
[C---:B0-----:R-:W-:Y:S01]  /*1d50*/  FADD.FTZ R193, -R202.reuse, R252 ;  /* 0x000000fccac17221 */ /* 0x041fe20000010100 */
[----:B------:R-:W-:Y:S01]  /*1d60*/  STL [R1+0x40], R234 ;  /* 0x000040ea01007387 */ /* 0x000fe20000100800 */
[----:B------:R-:W-:Y:S01]  /*1d70*/  PRMT R252, RZ, 0x7610, R8 ;  /* 0x00007610fffc7816 */ /* 0x000fe20000000008 */
[----:B------:R-:W-:Y:S02]  /*1d80*/  FMUL.FTZ R8, R3, R221 ;  /* 0x000000dd03087220 */ /* 0x000fe40000410000 */
[----:B------:R-:W3:Y:S04]  /*1d90*/  LDL R236, [R1+0x10c] ;  /* 0x00010c0001ec7983 */ /* 0x000ee80000100800 */
[----:B------:R-:W4:Y:S01]  /*1da0*/  LDL R221, [R1+0x108] ;  /* 0x0001080001dd7983 */ /* 0x000f220000100800 */
[----:B------:R-:W-:-:S02]  /*1db0*/  FADD.FTZ R235, -R202, R218 ;  /* 0x000000dacaeb7221 */ /* 0x000fc40000010100 */
[C---:B------:R-:W-:Y:S02]  /*1dc0*/  FADD.FTZ R195, -R202.reuse, R250 ;  /* 0x000000facac37221 */ /* 0x040fe40000010100 */
[C---:B------:R-:W-:Y:S01]  /*1dd0*/  FADD.FTZ R194, -R202.reuse, R24 ;  /* 0x00000018cac27221 */ /* 0x040fe20000010100 */
[----:B------:R-:W-:Y:S01]  /*1de0*/  PRMT R26, RZ, 0x5410, R196 ;  /* 0x00005410ff1a7816 */ /* 0x000fe200000000c4 */
[C---:B------:R-:W-:Y:S01]  /*1df0*/  FADD.FTZ R218, -R202.reuse, R244 ;  /* 0x000000f4cada7221 */ /* 0x040fe20000010100 */
[----:B------:R-:W-:Y:S01]  /*1e00*/  PRMT R244, RZ, 0x7610, R10 ;  /* 0x00007610fff47816 */ /* 0x000fe2000000000a */
[C---:B-1----:R-:W-:Y:S01]  /*1e10*/  FADD.FTZ R205, -R202.reuse, R246 ;  /* 0x000000f6cacd7221 */ /* 0x042fe20000010100 */
[----:B------:R-:W-:Y:S01]  /*1e20*/  PRMT R246, RZ, 0x5410, R10 ;  /* 0x00005410fff67816 */ /* 0x000fe2000000000a */
[----:B------:R-:W-:Y:S01]  /*1e30*/  FADD.FTZ R192, -R202, R23 ;  /* 0x00000017cac07221 */ /* 0x000fe20000010100 */
[----:B------:R-:W-:Y:S01]  /*1e40*/  PRMT R25, RZ, 0x7610, R196 ;  /* 0x00007610ff197816 */ /* 0x000fe200000000c4 */
[C---:B------:R-:W-:Y:S01]  /*1e50*/  FMUL.FTZ R10, R3.reuse, R235 ;  /* 0x000000eb030a7220 */ /* 0x040fe20000410000 */
[--C-:B------:R-:W-:Y:S01]  /*1e60*/  PRMT R24, RZ, 0x5410, R197.reuse ;  /* 0x00005410ff187816 */ /* 0x100fe200000000c5 */
[----:B------:R-:W-:Y:S01]  /*1e70*/  FMUL.FTZ R196, R3, R195 ;  /* 0x000000c303c47220 */ /* 0x000fe20000410000 */
[----:B------:R-:W-:Y:S01]  /*1e80*/  PRMT R23, RZ, 0x7610, R197 ;  /* 0x00007610ff177816 */ /* 0x000fe200000000c5 */
[----:B------:R-:W4:Y:S01]  /*1e90*/  LDL R235, [R1+0x114] ;  /* 0x0001140001eb7983 */ /* 0x000f220000100800 */
[----:B------:R-:W-:Y:S01]  /*1ea0*/  FFMA.FTZ R157, R223, R88, R157 ;  /* 0x00000058df9d7223 */ /* 0x000fe2000001009d */
[----:B------:R-:W-:Y:S01]  /*1eb0*/  PRMT R34, RZ, 0x5410, R16 ;  /* 0x00005410ff227816 */ /* 0x000fe20000000010 */
[----:B------:R-:W-:Y:S01]  /*1ec0*/  FADD.FTZ R41, R41, R88 ;  /* 0x0000005829297221 */ /* 0x000fe20000010000 */
[----:B------:R-:W4:Y:S01]  /*1ed0*/  LDL R195, [R1+0x104] ;  /* 0x0001040001c37983 */ /* 0x000f220000100800 */
[----:B------:R-:W-:Y:S01]  /*1ee0*/  PRMT R33, RZ, 0x7610, R16 ;  /* 0x00007610ff217816 */ /* 0x000fe20000000010 */
[----:B------:R-:W-:-:S02]  /*1ef0*/  FMUL.FTZ R197, R3, R194 ;  /* 0x000000c203c57220 */ /* 0x000fc40000410000 */
[C---:B------:R-:W-:Y:S01]  /*1f00*/  FADD.FTZ R200, -R202.reuse, R22 ;  /* 0x00000016cac87221 */ /* 0x040fe20000010100 */
[--C-:B------:R-:W-:Y:S01]  /*1f10*/  PRMT R22, RZ, 0x5410, R198.reuse ;  /* 0x00005410ff167816 */ /* 0x100fe200000000c6 */
[C---:B------:R-:W-:Y:S01]  /*1f20*/  FADD.FTZ R238, -R202.reuse, R21 ;  /* 0x00000015caee7221 */ /* 0x040fe20000010100 */
[----:B------:R-:W-:Y:S01]  /*1f30*/  PRMT R21, RZ, 0x7610, R198 ;  /* 0x00007610ff157816 */ /* 0x000fe200000000c6 */
[----:B------:R-:W-:Y:S01]  /*1f40*/  FMUL.FTZ R16, R3, R205 ;  /* 0x000000cd03107220 */ /* 0x000fe20000410000 */
[--C-:B------:R-:W-:Y:S01]  /*1f50*/  PRMT R250, RZ, 0x5410, R12.reuse ;  /* 0x00005410fffa7816 */ /* 0x100fe2000000000c */
[C---:B------:R-:W-:Y:S01]  /*1f60*/  FADD.FTZ R7, -R202.reuse, R207 ;  /* 0x000000cfca077221 */ /* 0x040fe20000010100 */
[----:B------:R-:W-:Y:S01]  /*1f70*/  PRMT R36, RZ, 0x5410, R15 ;  /* 0x00005410ff247816 */ /* 0x000fe2000000000f */
[----:B------:R-:W-:Y:S01]  /*1f80*/  FADD.FTZ R204, -R202, R249 ;  /* 0x000000f9cacc7221 */ /* 0x000fe20000010100 */
[----:B------:R-:W-:Y:S01]  /*1f90*/  PRMT R249, RZ, 0x7610, R12 ;  /* 0x00007610fff97816 */ /* 0x000fe2000000000c */
[----:B------:R-:W-:Y:S01]  /*1fa0*/  FFMA.FTZ R158, R224, R87, R158 ;  /* 0x00000057e09e7223 */ /* 0x000fe2000001009e */
[----:B------:R-:W-:Y:S01]  /*1fb0*/  PRMT R35, RZ, 0x7610, R15 ;  /* 0x00007610ff237816 */ /* 0x000fe2000000000f */
[----:B------:R-:W-:Y:S01]  /*1fc0*/  FADD.FTZ R42, R42, R87 ;  /* 0x000000572a2a7221 */ /* 0x000fe20000010000 */
[----:B------:R-:W-:Y:S01]  /*1fd0*/  MOV R12, R4 ;  /* 0x00000004000c7202 */ /* 0x000fe20000000f00 */
        /* <DEDUP_REMOVED lines=10> */
[C---:B------:R-:W-:Y:S01]  /*2080*/  FMUL.FTZ R198, R3.reuse, R193 ;  /* 0x000000c103c67220 */ /* 0x040fe20000410000 */
[--C-:B------:R-:W-:Y:S01]  /*2090*/  PRMT R4, RZ, 0x7610, R199.reuse ;  /* 0x00007610ff047816 */ /* 0x100fe200000000c7 */
[----:B------:R-:W-:Y:S01]  /*20a0*/  FADD.FTZ R202, -R202, R20 ;  /* 0x00000014caca7221 */ /* 0x000fe20000010100 */
[----:B------:R-:W-:Y:S01]  /*20b0*/  PRMT R20, RZ, 0x5410, R199 ;  /* 0x00005410ff147816 */ /* 0x000fe200000000c7 */
[----:B------:R-:W-:-:S02]  /*20c0*/  FMUL.FTZ R15, R3, R206 ;  /* 0x000000ce030f7220 */ /* 0x000fc40000410000 */
[----:B------:R-:W-:Y:S02]  /*20d0*/  FFMA.FTZ R159, R225, R86, R159 ;  /* 0x00000056e19f7223 */ /* 0x000fe4000001009f */
[----:B------:R-:W-:Y:S02]  /*20e0*/  FADD.FTZ R43, R43, R86 ;  /* 0x000000562b2b7221 */ /* 0x000fe40000010000 */
[----:B------:R-:W-:Y:S02]  /*20f0*/  FMUL.FTZ R199, R3, R192 ;  /* 0x000000c003c77220 */ /* 0x000fe40000410000 */
[----:B--2---:R-:W-:Y:S02]  /*2100*/  FMUL.FTZ R222, R222, R88 ;  /* 0x00000058dede7220 */ /* 0x004fe40000410000 */
[----:B------:R0:W5:Y:S04]  /*2110*/  LDL.LU R88, [R1+0x18c] ;  /* 0x00018c0001587983 */ /* 0x0001680000300800 */
[----:B------:R-:W2:Y:S01]  /*2120*/  LDL R194, [R1+0x100] ;  /* 0x0001000001c27983 */ /* 0x000ea20000100800 */
[----:B---3--:R-:W-:-:S03]  /*2130*/  FMUL.FTZ R205, R236, R87 ;  /* 0x00000057eccd7220 */ /* 0x008fc60000410000 */
[----:B------:R0:W5:Y:S01]  /*2140*/  LDL.LU R87, [R1+0x188] ;  /* 0x0001880001577983 */ /* 0x0001620000300800 */
[----:B----4-:R-:W-:-:S03]  /*2150*/  FMUL.FTZ R206, R221, R86 ;  /* 0x00000056ddce7220 */ /* 0x010fc60000410000 */
[----:B------:R-:W3:Y:S04]  /*2160*/  LDL R193, [R1+0xfc] ;  /* 0x0000fc0001c17983 */ /* 0x000ee80000100800 */
[----:B------:R-:W-:Y:S04]  /*2170*/  STL [R1+0x24], R222 ;  /* 0x000024de01007387 */ /* 0x000fe80000100800 */
[----:B------:R0:W5:Y:S04]  /*2180*/  LDL.LU R86, [R1+0x184] ;  /* 0x0001840001567983 */ /* 0x0001680000300800 */
[----:B------:R-:W4:Y:S01]  /*2190*/  LDL R192, [R1+0xf8] ;  /* 0x0000f80001c07983 */ /* 0x000f220000100800 */
[----:B------:R-:W-:-:S02]  /*21a0*/  PRMT R242, RZ, 0x5410, R11 ;  /* 0x00005410fff27816 */ /* 0x000fc4000000000b */
[----:B------:R-:W-:Y:S01]  /*21b0*/  PRMT R248, RZ, 0x7610, R11 ;  /* 0x00007610fff87816 */ /* 0x000fe2000000000b */
[C---:B------:R-:W-:Y:S01]  /*21c0*/  FMUL.FTZ R11, R3.reuse, R220 ;  /* 0x000000dc030b7220 */ /* 0x040fe20000410000 */
[----:B------:R-:W-:Y:S01]  /*21d0*/  MOV R220, R12 ;  /* 0x0000000c00dc7202 */ /* 0x000fe20000000f00 */
[----:B------:R-:W-:Y:S01]  /*21e0*/  FMUL.FTZ R12, R3, R219 ;  /* 0x000000db030c7220 */ /* 0x000fe20000410000 */
[----:B------:R1:W-:Y:S01]  /*21f0*/  STL [R1+0x1c], R205 ;  /* 0x00001ccd01007387 */ /* 0x0003e20000100800 */
[-C--:B------:R-:W-:Y:S02]  /*2200*/  FFMA.FTZ R152, R226, R85.reuse, R152 ;  /* 0x00000055e2987223 */ /* 0x080fe40000010098 */
[----:B------:R-:W-:Y:S02]  /*2210*/  FADD.FTZ R44, R44, R85 ;  /* 0x000000552c2c7221 */ /* 0x000fe40000010000 */
[----:B------:R-:W-:Y:S02]  /*2220*/  FMUL.FTZ R219, R195, R85 ;  /* 0x00000055c3db7220 */ /* 0x000fe40000410000 */
[----:B------:R0:W5:Y:S01]  /*2230*/  LDL.LU R85, [R1+0x180] ;  /* 0x0001800001557983 */ /* 0x0001620000300800 */
[----:B------:R-:W-:Y:S01]  /*2240*/  FFMA.FTZ R153, R227, R84, R153 ;  /* 0x00000054e3997223 */ /* 0x000fe20000010099 */
[--C-:B------:R-:W-:Y:S01]  /*2250*/  PRMT R80, RZ, 0x5410, R13.reuse ;  /* 0x00005410ff507816 */ /* 0x100fe2000000000d */
[----:B------:R-:W-:Y:S01]  /*2260*/  FADD.FTZ R45, R45, R84 ;  /* 0x000000542d2d7221 */ /* 0x000fe20000010000 */
[----:B------:R0:W-:Y:S01]  /*2270*/  STL [R1+0x14], R206 ;  /* 0x000014ce01007387 */ /* 0x0001e20000100800 */
[----:B------:R-:W-:Y:S01]  /*2280*/  PRMT R39, RZ, 0x7610, R13 ;  /* 0x00007610ff277816 */ /* 0x000fe2000000000d */
[C---:B------:R-:W-:Y:S01]  /*2290*/  FMUL.FTZ R13, R3.reuse, R218 ;  /* 0x000000da030d7220 */ /* 0x040fe20000410000 */
[----:B------:R-:W-:Y:S01]  /*22a0*/  PRMT R30, RZ, 0x5410, R18 ;  /* 0x00005410ff1e7816 */ /* 0x000fe20000000012 */
[----:B------:R-:W-:Y:S01]  /*22b0*/  FFMA.FTZ R154, R228, R83, R154 ;  /* 0x00000053e49a7223 */ /* 0x000fe2000001009a */
[----:B------:R-:W-:Y:S01]  /*22c0*/  PRMT R29, RZ, 0x7610, R18 ;  /* 0x00007610ff1d7816 */ /* 0x000fe20000000012 */
[----:B------:R-:W-:Y:S01]  /*22d0*/  FMUL.FTZ R18, R3, R203 ;  /* 0x000000cb03127220 */ /* 0x000fe20000410000 */
[--C-:B------:R-:W-:Y:S01]  /*22e0*/  PRMT R38, RZ, 0x5410, R14.reuse ;  /* 0x00005410ff267816 */ /* 0x100fe2000000000e */
[----:B------:R-:W-:Y:S01]  /*22f0*/  FADD.FTZ R46, R46, R83 ;  /* 0x000000532e2e7221 */ /* 0x000fe20000010000 */
[----:B------:R-:W-:Y:S01]  /*2300*/  PRMT R37, RZ, 0x7610, R14 ;  /* 0x00007610ff257816 */ /* 0x000fe2000000000e */
[----:B------:R-:W-:-:S02]  /*2310*/  FMUL.FTZ R203, R235, R220 ;  /* 0x000000dcebcb7220 */ /* 0x000fc40000410000 */
[----:B------:R-:W-:Y:S02]  /*2320*/  FMUL.FTZ R14, R3, R207 ;  /* 0x000000cf030e7220 */ /* 0x000fe40000410000 */
[----:B------:R-:W-:Y:S02]  /*2330*/  FFMA.FTZ R155, R229, R82, R155 ;  /* 0x00000052e59b7223 */ /* 0x000fe4000001009b */
[----:B------:R-:W-:Y:S02]  /*2340*/  FADD.FTZ R47, R47, R82 ;  /* 0x000000522f2f7221 */ /* 0x000fe40000010000 */
[----:B------:R-:W-:Y:S02]  /*2350*/  FFMA.FTZ R156, R81, R220, R156 ;  /* 0x000000dc519c7223 */ /* 0x000fe4000001009c */
[----:B------:R-:W-:Y:S02]  /*2360*/  FADD.FTZ R40, R40, R220 ;  /* 0x000000dc28287221 */ /* 0x000fe40000010000 */
[----:B--2---:R-:W-:-:S02]  /*2370*/  FMUL.FTZ R194, R194, R84 ;  /* 0x00000054c2c27220 */ /* 0x004fc40000410000 */
[----:B------:R2:W5:Y:S04]  /*2380*/  LDL.LU R84, [R1+0x17c] ;  /* 0x00017c0001547983 */ /* 0x0005680000300800 */
[----:B------:R-:W2:Y:S04]  /*2390*/  LDL R195, [R1+0xf4] ;  /* 0x0000f40001c37983 */ /* 0x000ea80000100800 */
[----:B------:R-:W-:Y:S01]  /*23a0*/  STL [R1+0x10], R219 ;  /* 0x000010db01007387 */ /* 0x000fe20000100800 */
[----:B---3--:R-:W-:-:S03]  /*23b0*/  FMUL.FTZ R218, R193, R83 ;  /* 0x00000053c1da7220 */ /* 0x008fc60000410000 */
[----:B------:R3:W5:Y:S04]  /*23c0*/  LDL.LU R83, [R1+0x178] ;  /* 0x0001780001537983 */ /* 0x0007680000300800 */
[----:B------:R-:W3:Y:S04]  /*23d0*/  LDL R235, [R1+0xf0] ;  /* 0x0000f00001eb7983 */ /* 0x000ee80000100800 */
[----:B------:R-:W3:Y:S01]  /*23e0*/  LDL R221, [R1+0xec] ;  /* 0x0000ec0001dd7983 */ /* 0x000ee20000100800 */
[----:B----4-:R-:W-:-:S03]  /*23f0*/  FMUL.FTZ R207, R192, R82 ;  /* 0x00000052c0cf7220 */ /* 0x010fc60000410000 */
[----:B------:R4:W-:Y:S04]  /*2400*/  STL [R1+0xc], R194 ;  /* 0x00000cc201007387 */ /* 0x0009e80000100800 */
[----:B------:R0:W5:Y:S04]  /*2410*/  LDL.LU R82, [R1+0x174] ;  /* 0x0001740001527983 */ /* 0x0001680000300800 */
[----:B------:R-:W3:Y:S04]  /*2420*/  LDL R193, [R1+0xe0] ;  /* 0x0000e00001c17983 */ /* 0x000ee80000100800 */
[----:B------:R-:W4:Y:S04]  /*2430*/  LDL R192, [R1+0xdc] ;  /* 0x0000dc0001c07983 */ /* 0x000f280000100800 */
[----:B------:R-:W4:Y:S01]  /*2440*/  LDL R220, [R1+0xe8] ;  /* 0x0000e80001dc7983 */ /* 0x000f220000100800 */
[----:B------:R-:W-:-:S02]  /*2450*/  FMUL.FTZ R245, R3, R245 ;  /* 0x000000f503f57220 */ /* 0x000fc40000410000 */
[----:B------:R-:W-:Y:S02]  /*2460*/  FMUL.FTZ R243, R3, R243 ;  /* 0x000000f303f37220 */ /* 0x000fe40000410000 */
[----:B------:R-:W-:Y:S02]  /*2470*/  FFMA.FTZ R145, R245, R244, R145 ;  /* 0x000000f4f5917223 */ /* 0x000fe40000010091 */
[----:B------:R-:W-:Y:S02]  /*2480*/  FADD.FTZ R53, R53, R244 ;  /* 0x000000f435357221 */ /* 0x000fe40000010000 */
[----:B------:R-:W-:Y:S02]  /*2490*/  FFMA.FTZ R146, R243, R242, R146 ;  /* 0x000000f2f3927223 */ /* 0x000fe40000010092 */
[----:B------:R-:W-:Y:S01]  /*24a0*/  FADD.FTZ R54, R54, R242 ;  /* 0x000000f236367221 */ /* 0x000fe20000010000 */
[--C-:B------:R-:W-:Y:S02]  /*24b0*/  PRMT R32, RZ, 0x5410, R17.reuse ;  /* 0x00005410ff207816 */ /* 0x100fe40000000011 */
[----:B------:R-:W-:Y:S01]  /*24c0*/  PRMT R31, RZ, 0x7610, R17 ;  /* 0x00007610ff1f7816 */ /* 0x000fe20000000011 */
[----:B------:R-:W-:-:S02]  /*24d0*/  FMUL.FTZ R17, R3, R204 ;  /* 0x000000cc03117220 */ /* 0x000fc40000410000 */
[----:B------:R-:W4:Y:S01]  /*24e0*/  LDL R204, [R1+0xe4] ;  /* 0x0000e40001cc7983 */ /* 0x000f220000100800 */
[----:B------:R-:W-:Y:S02]  /*24f0*/  FFMA.FTZ R150, R232, R251, R150 ;  /* 0x000000fbe8967223 */ /* 0x000fe40000010096 */
[----:B------:R-:W-:Y:S01]  /*2500*/  FADD.FTZ R50, R50, R251 ;  /* 0x000000fb32327221 */ /* 0x000fe20000010000 */
[----:B------:R0:W-:Y:S01]  /*2510*/  STL [R1+0x8], R218 ;  /* 0x000008da01007387 */ /* 0x0001e20000100800 */
[----:B------:R-:W-:Y:S02]  /*2520*/  FFMA.FTZ R151, R233, R247, R151 ;  /* 0x000000f7e9977223 */ /* 0x000fe40000010097 */
[----:B------:R-:W-:Y:S01]  /*2530*/  FADD.FTZ R51, R51, R247 ;  /* 0x000000f733337221 */ /* 0x000fe20000010000 */
[----:B------:R0:W-:Y:S01]  /*2540*/  STL [R1+0x4], R207 ;  /* 0x000004cf01007387 */ /* 0x0001e20000100800 */
[----:B--2---:R-:W-:-:S05]  /*2550*/  FMUL.FTZ R195, R195, R240 ;  /* 0x000000f0c3c37220 */ /* 0x004fca0000410000 */
[----:B------:R2:W-:Y:S01]  /*2560*/  STL [R1], R195 ;  /* 0x000000c301007387 */ /* 0x0005e20000100800 */
[----:B---3--:R-:W-:Y:S02]  /*2570*/  FMUL.FTZ R244, R193, R244 ;  /* 0x000000f4c1f47220 */ /* 0x008fe40000410000 */
[----:B------:R-:W-:Y:S02]  /*2580*/  FADD.FTZ R193, RZ, R203 ;  /* 0x000000cbffc17221 */ /* 0x000fe40000010000 */
[----:B----4-:R-:W-:Y:S02]  /*2590*/  FMUL.FTZ R242, R192, R242 ;  /* 0x000000f2c0f27220 */ /* 0x010fe40000410000 */
[----:B------:R-:W-:Y:S02]  /*25a0*/  FFMA.FTZ R192, R81, R203, RZ ;  /* 0x000000cb51c07223 */ /* 0x000fe400000100ff */
[----:B------:R-:W-:Y:S02]  /*25b0*/  FADD.FTZ R193, R193, R222 ;  /* 0x000000dec1c17221 */ /* 0x000fe40000010000 */
[----:B------:R-:W-:-:S02]  /*25c0*/  FFMA.FTZ R192, R223, R222, R192 ;  /* 0x000000dedfc07223 */ /* 0x000fc400000100c0 */
[----:B------:R-:W-:Y:S02]  /*25d0*/  FADD.FTZ R193, R193, R205 ;  /* 0x000000cdc1c17221 */ /* 0x000fe40000010000 */
[----:B------:R-:W-:Y:S02]  /*25e0*/  FFMA.FTZ R192, R224, R205, R192 ;  /* 0x000000cde0c07223 */ /* 0x000fe400000100c0 */
[----:B------:R-:W-:Y:S02]  /*25f0*/  FADD.FTZ R193, R193, R206 ;  /* 0x000000cec1c17221 */ /* 0x000fe40000010000 */
[----:B------:R-:W-:Y:S02]  /*2600*/  FFMA.FTZ R192, R225, R206, R192 ;  /* 0x000000cee1c07223 */ /* 0x000fe400000100c0 */
[----:B------:R-:W-:Y:S02]  /*2610*/  FMUL.FTZ R251, R221, R251 ;  /* 0x000000fbddfb7220 */ /* 0x000fe40000410000 */
[----:B------:R-:W-:Y:S01]  /*2620*/  FMUL.FTZ R247, R220, R247 ;  /* 0x000000f7dcf77220 */ /* 0x000fe20000410000 */
[----:B------:R-:W3:Y:S01]  /*2630*/  LDL R221, [R1+0xd8] ;  /* 0x0000d80001dd7983 */ /* 0x000ee20000100800 */
[----:B------:R-:W-:-:S03]  /*2640*/  FADD.FTZ R193, R193, R219 ;  /* 0x000000dbc1c17221 */ /* 0x000fc60000010000 */
[----:B------:R-:W4:Y:S01]  /*2650*/  LDL R220, [R1+0xd4] ;  /* 0x0000d40001dc7983 */ /* 0x000f220000100800 */
[----:B------:R-:W-:-:S03]  /*2660*/  FFMA.FTZ R192, R226, R219, R192 ;  /* 0x000000dbe2c07223 */ /* 0x000fc600000100c0 */
[----:B------:R0:W5:Y:S04]  /*2670*/  LDL.LU R81, [R1+0x170] ;  /* 0x0001700001517983 */ /* 0x0001680000300800 */
[----:B-1----:R-:W2:Y:S01]  /*2680*/  LDL R205, [R1+0xcc] ;  /* 0x0000cc0001cd7983 */ /* 0x002ea20000100800 */
[----:B------:R-:W-:Y:S02]  /*2690*/  FADD.FTZ R193, R193, R194 ;  /* 0x000000c2c1c17221 */ /* 0x000fe40000010000 */
[----:B------:R-:W-:Y:S01]  /*26a0*/  FFMA.FTZ R192, R227, R194, R192 ;  /* 0x000000c2e3c07223 */ /* 0x000fe200000100c0 */
[----:B0-----:R-:W3:Y:S04]  /*26b0*/  LDL R206, [R1+0xc8] ;  /* 0x0000c80001ce7983 */ /* 0x001ee80000100800 */
[----:B------:R-:W4:Y:S01]  /*26c0*/  LDL R194, [R1+0xc4] ;  /* 0x0000c40001c27983 */ /* 0x000f220000100800 */
[----:B------:R-:W-:-:S02]  /*26d0*/  FMUL.FTZ R5, R3, R5 ;  /* 0x0000000503057220 */ /* 0x000fc40000410000 */
[----:B------:R-:W-:Y:S02]  /*26e0*/  FADD.FTZ R193, R193, R218 ;  /* 0x000000dac1c17221 */ /* 0x000fe40000010000 */
[----:B------:R-:W-:Y:S02]  /*26f0*/  FFMA.FTZ R192, R228, R218, R192 ;  /* 0x000000dae4c07223 */ /* 0x000fe400000100c0 */
[----:B------:R-:W-:Y:S02]  /*2700*/  FFMA.FTZ R144, R234, R246, R144 ;  /* 0x000000f6ea907223 */ /* 0x000fe40000010090 */
[----:B------:R-:W-:Y:S02]  /*2710*/  FADD.FTZ R52, R52, R246 ;  /* 0x000000f634347221 */ /* 0x000fe40000010000 */
[----:B------:R-:W-:Y:S02]  /*2720*/  FMUL.FTZ R6, R3, R6 ;  /* 0x0000000603067220 */ /* 0x000fe40000410000 */
[----:B------:R-:W-:-:S02]  /*2730*/  FMUL.FTZ R246, R204, R246 ;  /* 0x000000f6ccf67220 */ /* 0x000fc40000410000 */
[----:B------:R-:W4:Y:S01]  /*2740*/  LDL R204, [R1+0xd0] ;  /* 0x0000d00001cc7983 */ /* 0x000f220000100800 */
[----:B------:R-:W-:Y:S02]  /*2750*/  FFMA.FTZ R142, R5, R80, R142 ;  /* 0x00000050058e7223 */ /* 0x000fe4000001008e */
[----:B------:R-:W-:Y:S02]  /*2760*/  FADD.FTZ R58, R58, R80 ;  /* 0x000000503a3a7221 */ /* 0x000fe40000010000 */
[----:B------:R-:W-:Y:S02]  /*2770*/  FADD.FTZ R193, R193, R207 ;  /* 0x000000cfc1c17221 */ /* 0x000fe40000010000 */
[----:B------:R-:W-:Y:S02]  /*2780*/  FFMA.FTZ R192, R229, R207, R192 ;  /* 0x000000cfe5c07223 */ /* 0x000fe400000100c0 */
[----:B------:R-:W-:Y:S02]  /*2790*/  FMUL.FTZ R7, R3, R7 ;  /* 0x0000000703077220 */ /* 0x000fe40000410000 */
[----:B------:R-:W-:-:S02]  /*27a0*/  FFMA.FTZ R143, R6, R39, R143 ;  /* 0x00000027068f7223 */ /* 0x000fc4000001008f */
[----:B------:R-:W-:Y:S02]  /*27b0*/  FADD.FTZ R59, R59, R39 ;  /* 0x000000273b3b7221 */ /* 0x000fe40000010000 */
[----:B------:R-:W-:Y:S02]  /*27c0*/  FADD.FTZ R193, R193, R195 ;  /* 0x000000c3c1c17221 */ /* 0x000fe40000010000 */
[----:B------:R-:W-:Y:S02]  /*27d0*/  FFMA.FTZ R192, R230, R195, R192 ;  /* 0x000000c3e6c07223 */ /* 0x000fe400000100c0 */
[----:B------:R-:W-:Y:S02]  /*27e0*/  FFMA.FTZ R136, R7, R38, R136 ;  /* 0x0000002607887223 */ /* 0x000fe40000010088 */
[----:B------:R-:W-:Y:S02]  /*27f0*/  FADD.FTZ R60, R60, R38 ;  /* 0x000000263c3c7221 */ /* 0x000fe40000010000 */
[----:B--2---:R-:W-:-:S02]  /*2800*/  FMUL.FTZ R205, R205, R80 ;  /* 0x00000050cdcd7220 */ /* 0x004fc40000410000 */
[----:B------:R0:W5:Y:S01]  /*2810*/  LDL.LU R80, [R1+0x16c] ;  /* 0x00016c0001507983 */ /* 0x0001620000300800 */
[----:B---3--:R-:W-:-:S03]  /*2820*/  FMUL.FTZ R206, R206, R39 ;  /* 0x00000027cece7220 */ /* 0x008fc60000410000 */
[----:B------:R-:W2:Y:S01]  /*2830*/  LDL R218, [R1+0xc0] ;  /* 0x0000c00001da7983 */ /* 0x000ea20000100800 */
[----:B----4-:R-:W-:-:S03]  /*2840*/  FMUL.FTZ R207, R194, R38 ;  /* 0x00000026c2cf7220 */ /* 0x010fc60000410000 */
[----:B------:R0:W5:Y:S04]  /*2850*/  LDL.LU R39, [R1+0x168] ;  /* 0x0001680001277983 */ /* 0x0001680000300800 */
[----:B------:R-:W3:Y:S04]  /*2860*/  LDL R195, [R1+0xbc] ;  /* 0x0000bc0001c37983 */ /* 0x000ee80000100800 */
[----:B------:R0:W5:Y:S04]  /*2870*/  LDL.LU R38, [R1+0x164] ;  /* 0x0001640001267983 */ /* 0x0001680000300800 */
[----:B------:R-:W4:Y:S01]  /*2880*/  LDL R194, [R1+0xb8] ;  /* 0x0000b80001c27983 */ /* 0x000f220000100800 */
[----:B------:R-:W-:Y:S01]  /*2890*/  FFMA.FTZ R148, R230, R240, R148 ;  /* 0x000000f0e6947223 */ /* 0x000fe20000010094 */
[--C-:B------:R-:W-:Y:S01]  /*28a0*/  PRMT R28, RZ, 0x5410, R19.reuse ;  /* 0x00005410ff1c7816 */ /* 0x100fe20000000013 */
[----:B------:R-:W-:Y:S01]  /*28b0*/  FADD.FTZ R48, R48, R240 ;  /* 0x000000f030307221 */ /* 0x000fe20000010000 */
[----:B------:R-:W-:Y:S01]  /*28c0*/  PRMT R27, RZ, 0x7610, R19 ;  /* 0x00007610ff1b7816 */ /* 0x000fe20000000013 */
[----:B------:R-:W-:-:S02]  /*28d0*/  FFMA.FTZ R137, R8, R37, R137 ;  /* 0x0000002508897223 */ /* 0x000fc40000010089 */
[----:B------:R-:W-:Y:S02]  /*28e0*/  FADD.FTZ R61, R61, R37 ;  /* 0x000000253d3d7221 */ /* 0x000fe40000010000 */
[----:B------:R-:W-:Y:S02]  /*28f0*/  FMUL.FTZ R240, R221, R248 ;  /* 0x000000f8ddf07220 */ /* 0x000fe40000410000 */
[C---:B------:R-:W-:Y:S02]  /*2900*/  FMUL.FTZ R19, R3.reuse, R201 ;  /* 0x000000c903137220 */ /* 0x040fe40000410000 */
[----:B------:R-:W-:Y:S02]  /*2910*/  FMUL.FTZ R201, R3, R238 ;  /* 0x000000ee03c97220 */ /* 0x000fe40000410000 */
[----:B------:R-:W-:Y:S02]  /*2920*/  FFMA.FTZ R138, R9, R36, R138 ;  /* 0x00000024098a7223 */ /* 0x000fe4000001008a */
[----:B------:R-:W-:-:S02]  /*2930*/  FADD.FTZ R62, R62, R36 ;  /* 0x000000243e3e7221 */ /* 0x000fc40000010000 */
[----:B------:R-:W-:Y:S02]  /*2940*/  FMUL.FTZ R238, R220, R250 ;  /* 0x000000fadcee7220 */ /* 0x000fe40000410000 */
[----:B------:R-:W-:Y:S02]  /*2950*/  FFMA.FTZ R139, R10, R35, R139 ;  /* 0x000000230a8b7223 */ /* 0x000fe4000001008b */
[----:B------:R-:W-:Y:S02]  /*2960*/  FADD.FTZ R63, R63, R35 ;  /* 0x000000233f3f7221 */ /* 0x000fe40000010000 */
[----:B--2---:R-:W-:Y:S02]  /*2970*/  FMUL.FTZ R218, R218, R37 ;  /* 0x00000025dada7220 */ /* 0x004fe40000410000 */
[----:B------:R0:W5:Y:S04]  /*2980*/  LDL.LU R37, [R1+0x160] ;  /* 0x0001600001257983 */ /* 0x0001680000300800 */
[----:B------:R-:W2:Y:S01]  /*2990*/  LDL R221, [R1+0xb4] ;  /* 0x0000b40001dd7983 */ /* 0x000ea20000100800 */
[----:B---3--:R-:W-:-:S03]  /*29a0*/  FMUL.FTZ R219, R195, R36 ;  /* 0x00000024c3db7220 */ /* 0x008fc60000410000 */
[----:B------:R-:W3:Y:S04]  /*29b0*/  LDL R222, [R1+0xb0] ;  /* 0x0000b00001de7983 */ /* 0x000ee80000100800 */
[----:B------:R0:W5:Y:S01]  /*29c0*/  LDL.LU R36, [R1+0x15c] ;  /* 0x00015c0001247983 */ /* 0x0001620000300800 */
[----:B----4-:R-:W-:-:S03]  /*29d0*/  FMUL.FTZ R220, R194, R35 ;  /* 0x00000023c2dc7220 */ /* 0x010fc60000410000 */
[----:B------:R-:W4:Y:S04]  /*29e0*/  LDL R195, [R1+0xac] ;  /* 0x0000ac0001c37983 */ /* 0x000f280000100800 */
[----:B------:R0:W5:Y:S04]  /*29f0*/  LDL.LU R35, [R1+0x158] ;  /* 0x0001580001237983 */ /* 0x0001680000300800 */
[----:B------:R-:W4:Y:S01]  /*2a00*/  LDL R194, [R1+0xa8] ;  /* 0x0000a80001c27983 */ /* 0x000f220000100800 */
        /* <DEDUP_REMOVED lines=11> */
[----:B--2---:R-:W-:Y:S02]  /*2ac0*/  FMUL.FTZ R221, R221, R34 ;  /* 0x00000022dddd7220 */ /* 0x004fe40000410000 */
[----:B------:R0:W5:Y:S01]  /*2ad0*/  LDL.LU R34, [R1+0x154] ;  /* 0x0001540001227983 */ /* 0x0001620000300800 */
[----:B---3--:R-:W-:-:S03]  /*2ae0*/  FMUL.FTZ R222, R222, R33 ;  /* 0x00000021dede7220 */ /* 0x008fc60000410000 */
[----:B------:R0:W5:Y:S04]  /*2af0*/  LDL.LU R33, [R1+0x150] ;  /* 0x0001500001217983 */ /* 0x0001680000300800 */
[----:B------:R-:W2:Y:S01]  /*2b00*/  LDL R225, [R1+0xa4] ;  /* 0x0000a40001e17983 */ /* 0x000ea20000100800 */
[----:B----4-:R-:W-:-:S03]  /*2b10*/  FMUL.FTZ R223, R195, R32 ;  /* 0x00000020c3df7220 */ /* 0x010fc60000410000 */
[----:B------:R0:W5:Y:S04]  /*2b20*/  LDL.LU R32, [R1+0x14c] ;  /* 0x00014c0001207983 */ /* 0x0001680000300800 */
[----:B------:R-:W3:Y:S01]  /*2b30*/  LDL R226, [R1+0xa0] ;  /* 0x0000a00001e27983 */ /* 0x000ee20000100800 */
[----:B------:R-:W-:-:S03]  /*2b40*/  FMUL.FTZ R224, R194, R31 ;  /* 0x0000001fc2e07220 */ /* 0x000fc60000410000 */
[----:B------:R0:W5:Y:S04]  /*2b50*/  LDL.LU R31, [R1+0x148] ;  /* 0x00014800011f7983 */ /* 0x0001680000300800 */
[----:B------:R-:W4:Y:S01]  /*2b60*/  LDL R227, [R1+0x9c] ;  /* 0x00009c0001e37983 */ /* 0x000f220000100800 */
        /* <DEDUP_REMOVED lines=12> */
[----:B------:R-:W-:Y:S02]  /*2c30*/  FFMA.FTZ R192, R243, R242, R192 ;  /* 0x000000f2f3c07223 */ /* 0x000fe400000100c0 */
[----:B------:R-:W-:Y:S02]  /*2c40*/  FADD.FTZ R193, R193, R240 ;  /* 0x000000f0c1c17221 */ /* 0x000fe40000010000 */
[----:B------:R-:W-:Y:S02]  /*2c50*/  FMUL.FTZ R239, R3, R239 ;  /* 0x000000ef03ef7220 */ /* 0x000fe40000410000 */
[----:B------:R-:W-:-:S02]  /*2c60*/  FFMA.FTZ R192, R241, R240, R192 ;  /* 0x000000f0f1c07223 */ /* 0x000fc400000100c0 */
[----:B------:R-:W-:Y:S02]  /*2c70*/  FMUL.FTZ R204, R204, R249 ;  /* 0x000000f9cccc7220 */ /* 0x000fe40000410000 */
[----:B------:R-:W-:Y:S02]  /*2c80*/  FADD.FTZ R193, R193, R238 ;  /* 0x000000eec1c17221 */ /* 0x000fe40000010000 */
[----:B------:R-:W-:Y:S02]  /*2c90*/  FMUL.FTZ R237, R3, R237 ;  /* 0x000000ed03ed7220 */ /* 0x000fe40000410000 */
        /* <DEDUP_REMOVED lines=9> */
[----:B------:R-:W-:Y:S02]  /*2d30*/  FFMA.FTZ R128, R15, R30, R128 ;  /* 0x0000001e0f807223 */ /* 0x000fe40000010080 */
[----:B------:R-:W-:Y:S02]  /*2d40*/  FADD.FTZ R68, R68, R30 ;  /* 0x0000001e44447221 */ /* 0x000fe40000010000 */
[----:B------:R-:W-:Y:S02]  /*2d50*/  FFMA.FTZ R129, R16, R29, R129 ;  /* 0x0000001d10817223 */ /* 0x000fe40000010081 */
[----:B------:R-:W-:Y:S02]  /*2d60*/  FADD.FTZ R69, R69, R29 ;  /* 0x0000001d45457221 */ /* 0x000fe40000010000 */
[----:B------:R-:W-:Y:S02]  /*2d70*/  FADD.FTZ R195, R193, R218 ;  /* 0x000000dac1c37221 */ /* 0x000fe40000010000 */
[----:B------:R-:W-:-:S02]  /*2d80*/  FFMA.FTZ R130, R17, R28, R130 ;  /* 0x0000001c11827223 */ /* 0x000fc40000010082 */
[----:B------:R-:W-:Y:S02]  /*2d90*/  FADD.FTZ R70, R70, R28 ;  /* 0x0000001c46467221 */ /* 0x000fe40000010000 */
[----:B------:R-:W-:Y:S02]  /*2da0*/  FFMA.FTZ R194, R8, R218, R192 ;  /* 0x000000da08c27223 */ /* 0x000fe400000100c0 */
[----:B--2---:R-:W-:Y:S02]  /*2db0*/  FMUL.FTZ R225, R225, R30 ;  /* 0x0000001ee1e17220 */ /* 0x004fe40000410000 */
[----:B------:R0:W5:Y:S04]  /*2dc0*/  LDL.LU R30, [R1+0x144] ;  /* 0x00014400011e7983 */ /* 0x0001680000300800 */
[----:B------:R-:W2:Y:S01]  /*2dd0*/  LDL R228, [R1+0x98] ;  /* 0x0000980001e47983 */ /* 0x000ea20000100800 */
[----:B---3--:R-:W-:-:S03]  /*2de0*/  FMUL.FTZ R226, R226, R29 ;  /* 0x0000001de2e27220 */ /* 0x008fc60000410000 */
[----:B------:R0:W5:Y:S04]  /*2df0*/  LDL.LU R29, [R1+0x140] ;  /* 0x00014000011d7983 */ /* 0x0001680000300800 */
[----:B------:R-:W3:Y:S01]  /*2e00*/  LDL R193, [R1+0x94] ;  /* 0x0000940001c17983 */ /* 0x000ee20000100800 */
[----:B----4-:R-:W-:-:S03]  /*2e10*/  FMUL.FTZ R227, R227, R28 ;  /* 0x0000001ce3e37220 */ /* 0x010fc60000410000 */
[----:B------:R0:W5:Y:S04]  /*2e20*/  LDL.LU R28, [R1+0x13c] ;  /* 0x00013c00011c7983 */ /* 0x0001680000300800 */
[----:B------:R-:W4:Y:S01]  /*2e30*/  LDL R192, [R1+0x90] ;  /* 0x0000900001c07983 */ /* 0x000f220000100800 */
        /* <DEDUP_REMOVED lines=30> */
[----:B------:R-:W-:Y:S01]  /*3020*/  IMAD.MOV.U32 R209, RZ, RZ, 0x8 ;  /* 0x00000008ffd17424 */ /* 0x000fe200078e00ff */
[C---:B------:R-:W-:Y:S02]  /*3030*/  IADD3 R214, R212.reuse, 0x80, RZ ;  /* 0x00000080d4d67810 */ /* 0x040fe40007ffe0ff */
[C---:B------:R-:W-:Y:S02]  /*3040*/  IADD3 R213, R212.reuse, 0x100, RZ ;  /* 0x00000100d4d57810 */ /* 0x040fe40007ffe0ff */
[----:B------:R-:W-:-:S02]  /*3050*/  IADD3 R210, R212, 0x180, RZ ;  /* 0x00000180d4d27810 */ /* 0x000fc40007ffe0ff */
[C---:B------:R-:W-:Y:S01]  /*3060*/  IADD3 R208, R212.reuse, 0x200, RZ ;  /* 0x00000200d4d07810 */ /* 0x040fe20007ffe0ff */
[----:B------:R-:W-:-:S04]  /*3070*/  IMAD.WIDE.U32 R216, R212, R209, c[0x0][0x190] ;  /* 0x00006400d4d87625 */ /* 0x000fc800078e00d1 */
[-C--:B------:R-:W-:Y:S02]  /*3080*/  IMAD.WIDE.U32 R214, R214, R209.reuse, c[0x0][0x190] ;  /* 0x00006400d6d67625 */ /* 0x080fe400078e00d1 */
[----:B------:R-:W5:Y:S02]  /*3090*/  LDG.E.64 R216, [R216.64] ;  /* 0x00000004d8d87981 */ /* 0x000f64000c1e1b00 */
[-C--:B------:R-:W-:Y:S02]  /*30a0*/  IMAD.WIDE.U32 R212, R213, R209.reuse, c[0x0][0x190] ;  /* 0x00006400d5d47625 */ /* 0x080fe400078e00d1 */
[----:B------:R-:W5:Y:S02]  /*30b0*/  LDG.E.64 R214, [R214.64] ;  /* 0x00000004d6d67981 */ /* 0x000f64000c1e1b00 */
[----:B------:R-:W-:Y:S02]  /*30c0*/  IMAD.WIDE.U32 R210, R210, R209, c[0x0][0x190] ;  /* 0x00006400d2d27625 */ /* 0x000fe400078e00d1 */
[----:B------:R-:W5:Y:S02]  /*30d0*/  LDG.E.64 R212, [R212.64] ;  /* 0x00000004d4d47981 */ /* 0x000f64000c1e1b00 */
[----:B------:R-:W-:-:S02]  /*30e0*/  FMUL.FTZ R200, R3, R200 ;  /* 0x000000c803c87220 */ /* 0x000fc40000410000 */
[----:B------:R-:W-:Y:S01]  /*30f0*/  IMAD.WIDE.U32 R208, R208, R209, c[0x0][0x190] ;  /* 0x00006400d0d07625 */ /* 0x000fe200078e00d1 */
[----:B------:R-:W5:Y:S03]  /*3100*/  LDG.E.64 R210, [R210.64] ;  /* 0x00000004d2d27981 */ /* 0x000f66000c1e1b00 */
[----:B------:R-:W-:Y:S02]  /*3110*/  FMUL.FTZ R202, R3, R202 ;  /* 0x000000ca03ca7220 */ /* 0x000fe40000410000 */
[----:B------:R-:W-:Y:S01]  /*3120*/  FFMA.FTZ R121, R200, R21, R121 ;  /* 0x00000015c8797223 */ /* 0x000fe20000010079 */
[----:B------:R-:W5:Y:S01]  /*3130*/  LDG.E.64 R208, [R208.64] ;  /* 0x00000004d0d07981 */ /* 0x000f62000c1e1b00 */
[----:B------:R-:W-:Y:S02]  /*3140*/  FADD.FTZ R77, R77, R21 ;  /* 0x000000154d4d7221 */ /* 0x000fe40000010000 */
[----:B------:R-:W-:-:S02]  /*3150*/  FFMA.FTZ R122, R201, R20, R122 ;  /* 0x00000014c97a7223 */ /* 0x000fc4000001007a */
[----:B------:R-:W-:Y:S02]  /*3160*/  FADD.FTZ R78, R78, R20 ;  /* 0x000000144e4e7221 */ /* 0x000fe40000010000 */
[----:B------:R-:W-:Y:S02]  /*3170*/  FFMA.FTZ R123, R202, R4, R123 ;  /* 0x00000004ca7b7223 */ /* 0x000fe4000001007b */
[----:B------:R-:W-:Y:S02]  /*3180*/  FADD.FTZ R79, R79, R4 ;  /* 0x000000044f4f7221 */ /* 0x000fe40000010000 */
[----:B------:R-:W-:Y:S02]  /*3190*/  FADD.FTZ R195, R195, R219 ;  /* 0x000000dbc3c37221 */ /* 0x000fe40000010000 */
[----:B------:R-:W-:Y:S02]  /*31a0*/  FFMA.FTZ R194, R9, R219, R194 ;  /* 0x000000db09c27223 */ /* 0x000fe400000100c2 */
[----:B------:R-:W-:-:S02]  /*31b0*/  FADD.FTZ R195, R195, R220 ;  /* 0x000000dcc3c37221 */ /* 0x000fc40000010000 */
[----:B--2---:R-:W-:Y:S02]  /*31c0*/  FMUL.FTZ R234, R234, R21 ;  /* 0x00000015eaea7220 */ /* 0x004fe40000410000 */
[----:B------:R0:W5:Y:S01]  /*31d0*/  LDL.LU R21, [R1+0x120] ;  /* 0x0001200001157983 */ /* 0x0001620000300800 */
[----:B---3--:R-:W-:-:S03]  /*31e0*/  FMUL.FTZ R235, R193, R20 ;  /* 0x00000014c1eb7220 */ /* 0x008fc60000410000 */
[----:B------:R0:W5:Y:S01]  /*31f0*/  LDL.LU R20, [R1+0x11c] ;  /* 0x00011c0001147983 */ /* 0x0001620000300800 */
[----:B----4-:R-:W-:-:S03]  /*3200*/  FMUL.FTZ R236, R192, R4 ;  /* 0x00000004c0ec7220 */ /* 0x010fc60000410000 */
[----:B------:R0:W5:Y:S01]  /*3210*/  LDL.LU R4, [R1+0x118] ;  /* 0x0001180001047983 */ /* 0x0001620000300800 */
        /* <DEDUP_REMOVED lines=31> */
[----:B------:R-:W-:Y:S02]  /*3410*/  FFMA.FTZ R147, R241, R248, R147 ;  /* 0x000000f8f1937223 */ /* 0x000fe40000010093 */
[----:B------:R-:W-:Y:S02]  /*3420*/  FADD.FTZ R55, R55, R248 ;  /* 0x000000f837377221 */ /* 0x000fe40000010000 */
[----:B------:R-:W-:Y:S02]  /*3430*/  FFMA.FTZ R140, R239, R250, R140 ;  /* 0x000000faef8c7223 */ /* 0x000fe4000001008c */
[----:B------:R-:W-:Y:S02]  /*3440*/  FADD.FTZ R56, R56, R250 ;  /* 0x000000fa38387221 */ /* 0x000fe40000010000 */
[----:B------:R-:W-:-:S02]  /*3450*/  FFMA.FTZ R141, R237, R249, R141 ;  /* 0x000000f9ed8d7223 */ /* 0x000fc4000001008d */
[----:B------:R-:W-:Y:S02]  /*3460*/  FADD.FTZ R57, R57, R249 ;  /* 0x000000f939397221 */ /* 0x000fe40000010000 */
[----:B------:R-:W-:Y:S02]  /*3470*/  FADD.FTZ R195, R195, R236 ;  /* 0x000000ecc3c37221 */ /* 0x000fe40000010000 */
[----:B------:R-:W-:Y:S02]  /*3480*/  FFMA.FTZ R194, R202, R236, R194 ;  /* 0x000000eccac27223 */ /* 0x000fe400000100c2 */
.L_x_1379:
[----:B0-----:R-:W-:Y:S05]  /*3490*/  BSYNC B0 ;  /* 0x0000000000007941 */ /* 0x001fea0003800000 */
.L_x_1377:
[----:B------:R-:W2:Y:S01]  /*34a0*/  LDL R193, [R1+0x74] ;  /* 0x0000740001c17983 */ /* 0x000ea20000100800 */
[----:B-----5:R-:W-:-:S03]  /*34b0*/  IMAD.MOV.U32 R248, RZ, RZ, R216 ;  /* 0x000000fffff87224 */ /* 0x020fc600078e00d8 */
[----:B------:R-:W0:Y:S04]  /*34c0*/  S2R R192, SR_TID.X ;  /* 0x0000000000c07919 */ /* 0x000e280000002100 */
[----:B------:R1:W-:Y:S02]  /*34d0*/  STL [R1+0x118], R0 ;  /* 0x0001180001007387 */ /* 0x0003e40000100800 */
[----:B-1----:R-:W-:-:S05]  /*34e0*/  PRMT R0, R248, 0x7610, R0 ;  /* 0x00007610f8007816 */ /* 0x002fca0000000000 */
[----:B------:R1:W-:Y:S01]  /*34f0*/  STL.S16 [R1+0x20], R0 ;  /* 0x0000200001007387 */ /* 0x0003e20000100600 */
[----:B0-----:R-:W-:Y:S02]  /*3500*/  LOP3.LUT P0, RZ, R192, 0x1f, RZ, 0xc0, !PT ;  /* 0x0000001fc0ff7812 */ /* 0x001fe4000780c0ff */
[----:B------:R-:W-:Y:S02]  /*3510*/  SHF.R.U32.HI R249, RZ, 0x5, R192 ;  /* 0x00000005fff97819 */ /* 0x000fe400000116c0 */
[----:B------:R-:W-:Y:S01]  /*3520*/  MOV R192, R212 ;  /* 0x000000d400c07202 */ /* 0x000fe20000000f00 */
[----:B-1----:R0:W5:Y:S03]  /*3530*/  LDL.LU R0, [R1+0x118] ;  /* 0x0001180001007983 */ /* 0x0021660000300800 */
[----:B------:R-:W-:Y:S02]  /*3540*/  PRMT R248, R192, 0x7610, R248 ;  /* 0x00007610c0f87816 */ /* 0x000fe400000000f8 */
[----:B------:R-:W-:-:S02]  /*3550*/  MOV R192, R208 ;  /* 0x000000d000c07202 */ /* 0x000fc40000000f00 */
[----:B--2---:R-:W-:Y:S02]  /*3560*/  LOP3.LUT P3, RZ, R193, 0xff, RZ, 0xc0, !PT ;  /* 0x000000ffc1ff7812 */ /* 0x004fe4000786c0ff */
[----:B------:R-:W-:-:S04]  /*3570*/  MOV R193, R214 ;  /* 0x000000d600c17202 */ /* 0x000fc80000000f00 */
[----:B------:R-:W-:Y:S01]  /*3580*/  PRMT R250, R193, 0x7610, R250 ;  /* 0x00007610c1fa7816 */ /* 0x000fe200000000fa */
[----:B------:R-:W-:-:S04]  /*3590*/  IMAD.MOV.U32 R193, RZ, RZ, R210 ;  /* 0x000000ffffc17224 */ /* 0x000fc800078e00d2 */
[----:B------:R-:W-:Y:S04]  /*35a0*/  STL.S16 [R1+0x30], R250 ;  /* 0x000030fa01007387 */ /* 0x000fe80000100600 */
[----:B------:R1:W-:Y:S04]  /*35b0*/  STL.S16 [R1+0x34], R248 ;  /* 0x000034f801007387 */ /* 0x0003e80000100600 */
[----:B------:R0:W-:Y:S04]  /*35c0*/  STL.S16 [R1+0x38], R193 ;  /* 0x000038c101007387 */ /* 0x0001e80000100600 */
[----:B------:R0:W-:Y:S01]  /*35d0*/  STL.S16 [R1+0x3c], R192 ;  /* 0x00003cc001007387 */ /* 0x0001e20000100600 */
[----:B-1----:R-:W-:-:S04]  /*35e0*/  LOP3.LUT R248, R249, 0x7fffffc, RZ, 0xc0, !PT ;  /* 0x07fffffcf9f87812 */ /* 0x002fc800078ec0ff */
[----:B------:R-:W-:Y:S01]  /*35f0*/  @!P3 IADD3 R248, R248, 0x4, RZ ;  /* 0x00000004f8f8b810 */ /* 0x000fe20007ffe0ff */
[----:B------:R-:W-:Y:S05]  /*3600*/  BRA.DIV ~URZ, `(.L_x_1380) ;  /* 0x00005c727f007947 */ /* 0x000fea000b800000 */
[----:B------:R1:W2:Y:S02]  /*3610*/  SHFL.DOWN PT, R249, R195, 0x10, 0x1f ;  /* 0x0a001f00c3f97f89 */ /* 0x0002a400000e0000 */
.L_x_1591:
[----:B------:R-:W-:Y:S05]  /*3620*/  BRA.DIV ~URZ, `(.L_x_1381) ;  /* 0x00005cb27f007947 */ /* 0x000fea000b800000 */
[----:B0-----:R-:W0:Y:S01]  /*3630*/  SHFL.DOWN PT, R192, R194, 0x10, 0x1f ;  /* 0x0a001f00c2c07f89 */ /* 0x001e2200000e0000 */
[----:B-12---:R-:W-:Y:S02]  /*3640*/  FADD.FTZ R195, R249, R195 ;  /* 0x000000c3f9c37221 */ /* 0x006fe40000010000 */
[----:B0-----:R-:W-:-:S03]  /*3650*/  FADD.FTZ R194, R192, R194 ;  /* 0x000000c2c0c27221 */ /* 0x001fc60000010000 */
        /* <DEDUP_REMOVED lines=14> */
.L_x_1592:
[----:B--2---:R-:W2:Y:S01]  /*3740*/  S2R R250, SR_TID.X ;  /* 0x0000000000fa7919 */ /* 0x004ea20000002100 */
[----:B0-----:R-:W-:Y:S01]  /*3750*/  FADD.FTZ R193, R193, R194 ;  /* 0x000000c2c1c17221 */ /* 0x001fe20000010000 */
[----:B------:R-:W-:Y:S01]  /*3760*/  WARPSYNC 0xffffffff ;  /* 0xffffffff00007948 */ /* 0x000fe20003800000 */
[----:B------:R-:W-:Y:S01]  /*3770*/  FADD.FTZ R192, R249, R195 ;  /* 0x000000c3f9c07221 */ /* 0x000fe20000010000 */
[----:B------:R-:W-:-:S13]  /*3780*/  ISETP.GE.AND P3, PT, R2, 0x1, PT ;  /* 0x000000010200780c */ /* 0x000fda0003f66270 */
[----:B------:R-:W-:-:S05]  /*3790*/  @P3 IADD3 R2, R2, -0x1, RZ ;  /* 0xffffffff02023810 */ /* 0x000fca0007ffe0ff */
[----:B------:R-:W-:Y:S01]  /*37a0*/  @P3 IMAD R2, R2, c[0x0][0x168], RZ ;  /* 0x00005a0002023a24 */ /* 0x000fe200078e02ff */
[----:B--2---:R-:W-:-:S04]  /*37b0*/  SHF.R.U32.HI R250, RZ, 0x5, R250 ;  /* 0x00000005fffa7819 */ /* 0x004fc800000116fa */
[----:B-1----:R-:W-:-:S04]  /*37c0*/  @!P0 LOP3.LUT R194, R250, 0x3, RZ, 0xc0, !PT ;  /* 0x00000003fac28812 */ /* 0x002fc800078ec0ff */
        /* <DEDUP_REMOVED lines=8> */
[----:B------:R0:W1:Y:S02]  /*3850*/  LDS.128 R192, [R248.X8+0x5010] ;  /* 0x00501000f8c07984 */ /* 0x0000640000008c00 */
[----:B0-----:R-:W-:Y:S02]  /*3860*/  IMAD.MOV.U32 R248, RZ, RZ, RZ ;  /* 0x000000fffff87224 */ /* 0x001fe400078e00ff */
[----:B-1----:R-:W-:-:S02]  /*3870*/  FADD.FTZ R192, R250, R192 ;  /* 0x000000c0fac07221 */ /* 0x002fc40000010000 */
[----:B------:R-:W0:Y:S01]  /*3880*/  S2R R250, SR_TID.X ;  /* 0x0000000000fa7919 */ /* 0x000e220000002100 */
[----:B------:R-:W-:Y:S02]  /*3890*/  FADD.FTZ R193, R249, R193 ;  /* 0x000000c1f9c17221 */ /* 0x000fe40000010000 */
[----:B------:R-:W-:Y:S01]  /*38a0*/  FADD.FTZ R249, R194, R192 ;  /* 0x000000c0c2f97221 */ /* 0x000fe20000010000 */
[----:B------:R-:W-:Y:S01]  /*38b0*/  @P3 SHF.R.S32.HI R192, RZ, 0x1f, R2 ;  /* 0x0000001fffc03819 */ /* 0x000fe20000011402 */
[----:B------:R-:W-:-:S03]  /*38c0*/  FADD.FTZ R194, R195, R193 ;  /* 0x000000c1c3c27221 */ /* 0x000fc60000010000 */
[----:B------:R-:W-:Y:S02]  /*38d0*/  @P3 LEA.HI R2, R192, R2, RZ, 0x3 ;  /* 0x00000002c0023211 */ /* 0x000fe400078f18ff */
[----:B------:R-:W-:Y:S02]  /*38e0*/  @P3 MOV R192, 0x10 ;  /* 0x0000001000c03802 */ /* 0x000fe40000000f00 */
[----:B0-----:R-:W-:-:S04]  /*38f0*/  LOP3.LUT R250, R250, 0x7f, RZ, 0xc0, !PT ;  /* 0x0000007ffafa7812 */ /* 0x001fc800078ec0ff */
[----:B------:R-:W-:-:S05]  /*3900*/  @P3 LEA.HI.SX32 R248, R2, R250, 0x1d ;  /* 0x000000fa02f83211 */ /* 0x000fca00078feaff */
[----:B------:R-:W-:-:S05]  /*3910*/  @P3 IMAD.WIDE.U32 R192, R248, R192, c[0x0][0x170] ;  /* 0x00005c00f8c03625 */ /* 0x000fca00078e00c0 */
[----:B------:R0:W5:Y:S01]  /*3920*/  @P3 LDG.E.128 R180, [R192.64] ;  /* 0x00000004c0b43981 */ /* 0x000162000c1e1d00 */
[----:B------:R-:W-:Y:S01]  /*3930*/  BSSY B0, `(.L_x_1382) ;  /* 0x0000019000007945 */ /* 0x000fe20003800000 */
[----:B------:R-:W-:Y:S02]  /*3940*/  FMUL.FTZ R2, R249, c[0x0][0x1e0] ;  /* 0x00007800f9027a20 */ /* 0x000fe40000410000 */
[----:B------:R-:W-:Y:S01]  /*3950*/  FMUL.FTZ R194, R194, c[0x0][0x1e0] ;  /* 0x00007800c2c27a20 */ /* 0x000fe20000410000 */
        /* <DEDUP_REMOVED lines=9> */
.L_x_1383:
[----:B0-----:R-:W2:Y:S01]  /*39f0*/  LDL R193, [R1+0x2c] ;  /* 0x00002c0001c17983 */ /* 0x001ea20000100800 */
[----:B------:R-:W0:Y:S01]  /*3a00*/  LDC.U8 R195, c[0x0][0x1f0] ;  /* 0x00007c00ffc37b82 */ /* 0x000e220000000000 */
[----:B------:R-:W-:Y:S02]  /*3a10*/  ULDC.64 UR6, c[0x0][0x218] ;  /* 0x0000860000067ab9 */ /* 0x000fe40000000a00 */
[----:B------:R-:W-:-:S04]  /*3a20*/  UISETP.NE.U32.AND UP0, UPT, URZ, UR6, UPT ;  /* 0x000000063f00728c */ /* 0x000fc8000bf05070 */
[----:B------:R-:W-:-:S06]  /*3a30*/  UISETP.NE.AND.EX UP0, UPT, URZ, UR7, UPT, UP0 ;  /* 0x000000073f00728c */ /* 0x000fcc000bf05300 */
[----:B------:R-:W-:Y:S02]  /*3a40*/  PLOP3.LUT P4, PT, PT, PT, UP0, 0x80, 0x0 ;  /* 0x000000000000781c */ /* 0x000fe40003f8f008 */
[----:B0-----:R-:W-:-:S04]  /*3a50*/  ISETP.NE.AND P0, PT, R195, RZ, PT ;  /* 0x000000ffc300720c */ /* 0x001fc80003f05270 */
[----:B------:R-:W-:-:S05]  /*3a60*/  FSEL R192, R2, RZ, !P0 ;  /* 0x000000ff02c07208 */ /* 0x000fca0004000000 */
[----:B--2---:R-:W-:Y:S02]  /*3a70*/  FFMA.FTZ R192, R193, R194, R192 ;  /* 0x000000c2c1c07223 */ /* 0x004fe400000100c0 */
[----:B------:R-:W-:Y:S02]  /*3a80*/  @P4 PRMT R193, RZ, 0x5410, R160 ;  /* 0x00005410ffc14816 */ /* 0x000fe400000000a0 */
[----:B------:R-:W-:-:S04]  /*3a90*/  FADD.FTZ R192, R203, -R192 ;  /* 0x800000c0cbc07221 */ /* 0x000fc80000010000 */
[----:B------:R-:W-:-:S04]  /*3aa0*/  FMUL.FTZ R192, R3, R192 ;  /* 0x000000c003c07220 */ /* 0x000fc80000410000 */
[----:B------:R-:W-:Y:S02]  /*3ab0*/  @P4 FADD.FTZ R192, R192, R193 ;  /* 0x000000c1c0c04221 */ /* 0x000fe40000010000 */
.L_x_1384:
[----:B------:R-:W-:Y:S05]  /*3ac0*/  BSYNC B0 ;  /* 0x0000000000007941 */ /* 0x000fea0003800000 */
.L_x_1382:
[----:B------:R-:W-:Y:S01]  /*3ad0*/  ISETP.NE.U32.AND P0, PT, RZ, c[0x0][0x258], PT ;  /* 0x00009600ff007a0c */ /* 0x000fe20003f05070 */
[----:B------:R-:W-:Y:S03]  /*3ae0*/  BSSY B0, `(.L_x_1385) ;  /* 0x0000012000007945 */ /* 0x000fe60003800000 */
[----:B------:R-:W-:-:S13]  /*3af0*/  ISETP.NE.AND.EX P0, PT, RZ, c[0x0][0x25c], PT, P0 ;  /* 0x00009700ff007a0c */ /* 0x000fda0003f05300 */
[----:B------:R-:W-:-:S04]  /*3b00*/  @P0 F2FP.BF16.PACK_AB R193, RZ, R192 ;  /* 0x000000c0ffc1023e */ /* 0x000fc800000010ff */
[----:B------:R-:W-:Y:S01]  /*3b10*/  @P0 PRMT R184, R193, 0x7610, R184 ;  /* 0x00007610c1b80816 */ /* 0x000fe200000000b8 */
[----:B------:R-:W-:Y:S05]  /*3b20*/  @!P3 BRA `(.L_x_1386) ;  /* 0x000000d00000b947 */ /* 0x000fea0003800000 */
[----:B------:R-:W2:Y:S01]  /*3b30*/  LDL.LU R195, [R1+0x20] ;  /* 0x0000200001c37983 */ /* 0x000ea20000300800 */
[----:B------:R-:W-:Y:S01]  /*3b40*/  FMUL.FTZ R192, R192, c[0x0][0x1ec] ;  /* 0x00007b00c0c07a20 */ /* 0x000fe20000410000 */
[----:B--2---:R-:W-:-:S03]  /*3b50*/  LOP3.LUT P5, RZ, R195, 0xff, RZ, 0xc0, !PT ;  /* 0x000000ffc3ff7812 */ /* 0x004fc600078ac0ff */
[----:B------:R-:W-:Y:S02]  /*3b60*/  FMUL.FTZ R195, R192, c[0x0][0x1e8] ;  /* 0x00007a00c0c37a20 */ /* 0x000fe40000410000 */
[----:B------:R-:W-:-:S08]  /*3b70*/  IMAD.MOV.U32 R192, RZ, RZ, RZ ;  /* 0x000000ffffc07224 */ /* 0x000fd000078e00ff */
[----:B-----5:R-:W-:-:S05]  /*3b80*/  @P5 PRMT R193, RZ, 0x5410, R180 ;  /* 0x00005410ffc15816 */ /* 0x020fca00000000b4 */
[----:B------:R-:W-:Y:S01]  /*3b90*/  @P5 FMUL.FTZ R192, R195, R193 ;  /* 0x000000c1c3c05220 */ /* 0x000fe20000410000 */
[----:B------:R-:W-:-:S03]  /*3ba0*/  @P5 PRMT R193, RZ, 0x5410, R20 ;  /* 0x00005410ffc15816 */ /* 0x000fc60000000014 */
[----:B------:R-:W-:Y:S01]  /*3bb0*/  FADD.FTZ R80, R80, R192 ;  /* 0x000000c050507221 */ /* 0x000fe20000010000 */
[----:B------:R-:W-:-:S06]  /*3bc0*/  HFMA2.MMA R192, -RZ, RZ, 0, 0 ;  /* 0x00000000ffc07435 */ /* 0x000fcc00000001ff */
[----:B------:R-:W-:-:S05]  /*3bd0*/  @P5 FMUL.FTZ R192, R195, R193 ;  /* 0x000000c1c3c05220 */ /* 0x000fca0000410000 */
[----:B------:R-:W-:-:S04]  /*3be0*/  F2FP.BF16.PACK_AB R192, RZ, R192 ;  /* 0x000000c0ffc0723e */ /* 0x000fc800000010ff */
[----:B------:R-:W-:Y:S02]  /*3bf0*/  PRMT R188, R192, 0x7610, R188 ;  /* 0x00007610c0bc7816 */ /* 0x000fe400000000bc */
.L_x_1386:
[----:B------:R-:W-:Y:S05]  /*3c00*/  BSYNC B0 ;  /* 0x0000000000007941 */ /* 0x000fea0003800000 */
.L_x_1385:
[----:B------:R-:W-:Y:S01]  /*3c10*/  BSSY B0, `(.L_x_1387) ;  /* 0x0000010000007945 */ /* 0x000fe20003800000 */
[----:B------:R-:W-:Y:S05]  /*3c20*/  @P2 BRA `(.L_x_1388) ;  /* 0x0000004000002947 */ /* 0x000fea0003800000 */
[----:B------:R-:W-:Y:S01]  /*3c30*/  MOV R192, RZ ;  /* 0x000000ff00c07202 */ /* 0x000fe20000000f00 */
[----:B------:R-:W-:Y:S05]  /*3c40*/  @!P4 BRA `(.L_x_1389) ;  /* 0x000000c00000c947 */ /* 0x000fea0003800000 */
[----:B------:R-:W-:Y:S01]  /*3c50*/  PRMT R192, RZ, 0x7610, R160 ;  /* 0x00007610ffc07816 */ /* 0x000fe200000000a0 */
[----:B------:R-:W-:Y:S05]  /*3c60*/  BRA `(.L_x_1389) ;  /* 0x000000a000007947 */ /* 0x000fea0003800000 */
.L_x_1388:
[----:B------:R-:W2:Y:S01]  /*3c70*/  LDL R195, [R1+0x70] ;  /* 0x0000700001c37983 */ /* 0x000ea20000100800 */
[----:B------:R-:W0:Y:S03]  /*3c80*/  LDC.U8 R249, c[0x0][0x1f0] ;  /* 0x00007c00fff97b82 */ /* 0x000e260000000000 */
[----:B------:R-:W3:Y:S01]  /*3c90*/  LDL R193, [R1+0x24] ;  /* 0x0000240001c17983 */ /* 0x000ee20000100800 */
[----:B0-----:R-:W-:-:S04]  /*3ca0*/  ISETP.NE.AND P5, PT, R249, RZ, PT ;  /* 0x000000fff900720c */ /* 0x001fc80003fa5270 */
[----:B------:R-:W-:-:S05]  /*3cb0*/  FSEL R192, R2, RZ, !P5 ;  /* 0x000000ff02c07208 */ /* 0x000fca0006800000 */
[----:B--2---:R-:W-:-:S04]  /*3cc0*/  FFMA.FTZ R192, R195, R194, R192 ;  /* 0x000000c2c3c07223 */ /* 0x004fc800000100c0 */
[----:B---3--:R-:W-:Y:S01]  /*3cd0*/  FADD.FTZ R192, R193, -R192 ;  /* 0x800000c0c1c07221 */ /* 0x008fe20000010000 */
[----:B------:R-:W-:-:S03]  /*3ce0*/  @P4 PRMT R193, RZ, 0x7610, R160 ;  /* 0x00007610ffc14816 */ /* 0x000fc600000000a0 */
[----:B------:R-:W-:-:S04]  /*3cf0*/  FMUL.FTZ R192, R3, R192 ;  /* 0x000000c003c07220 */ /* 0x000fc80000410000 */
[----:B------:R-:W-:Y:S02]  /*3d00*/  @P4 FADD.FTZ R192, R192, R193 ;  /* 0x000000c1c0c04221 */ /* 0x000fe40000010000 */
.L_x_1389:
[----:B------:R-:W-:Y:S05]  /*3d10*/  BSYNC B0 ;  /* 0x0000000000007941 */ /* 0x000fea0003800000 */
.L_x_1387:
[----:B------:R-:W-:Y:S01]  /*3d20*/  @P0 F2FP.BF16.PACK_AB R193, RZ, R192 ;  /* 0x000000c0ffc1023e */ /* 0x000fe200000010ff */
[----:B------:R-:W-:Y:S03]  /*3d30*/  BSSY B0, `(.L_x_1390) ;  /* 0x000000f000007945 */ /* 0x000fe60003800000 */
[----:B------:R-:W-:Y:S01]  /*3d40*/  @P0 PRMT R184, R184, 0x5410, R193 ;  /* 0x00005410b8b80816 */ /* 0x000fe200000000c1 */
[----:B------:R-:W-:Y:S05]  /*3d50*/  @!P3 BRA `(.L_x_1391) ;  /* 0x000000c00000b947 */ /* 0x000fea0003800000 */
[----:B------:R-:W-:Y:S01]  /*3d60*/  LOP3.LUT P5, RZ, R216, 0xff00, RZ, 0xc0, !PT ;  /* 0x0000ff00d8ff7812 */ /* 0x000fe200078ac0ff */
[----:B------:R-:W-:-:S04]  /*3d70*/  FMUL.FTZ R192, R192, c[0x0][0x1ec] ;  /* 0x00007b00c0c07a20 */ /* 0x000fc80000410000 */
[----:B------:R-:W-:Y:S02]  /*3d80*/  FMUL.FTZ R195, R192, c[0x0][0x1e8] ;  /* 0x00007a00c0c37a20 */ /* 0x000fe40000410000 */
[----:B------:R-:W-:-:S06]  /*3d90*/  IMAD.MOV.U32 R192, RZ, RZ, RZ ;  /* 0x000000ffffc07224 */ /* 0x000fcc00078e00ff */
        /* <DEDUP_REMOVED lines=8> */
.L_x_1391:
[----:B------:R-:W-:Y:S05]  /*3e20*/  BSYNC B0 ;  /* 0x0000000000007941 */ /* 0x000fea0003800000 */
.L_x_1390:
[----:B------:R-:W-:Y:S01]  /*3e30*/  BSSY B0, `(.L_x_1392) ;  /* 0x0000010000007945 */ /* 0x000fe20003800000 */
[----:B------:R-:W-:Y:S05]  /*3e40*/  @P2 BRA `(.L_x_1393) ;  /* 0x0000004000002947 */ /* 0x000fea0003800000 */
[----:B------:R-:W-:Y:S01]  /*3e50*/  MOV R192, RZ ;  /* 0x000000ff00c07202 */ /* 0x000fe20000000f00 */
[----:B------:R-:W-:Y:S05]  /*3e60*/  @!P4 BRA `(.L_x_1394) ;  /* 0x000000c00000c947 */ /* 0x000fea0003800000 */
[----:B------:R-:W-:Y:S01]  /*3e70*/  PRMT R192, RZ, 0x5410, R161 ;  /* 0x00005410ffc07816 */ /* 0x000fe200000000a1 */
[----:B------:R-:W-:Y:S05]  /*3e80*/  BRA `(.L_x_1394) ;  /* 0x000000a000007947 */ /* 0x000fea0003800000 */
.L_x_1393:
        /* <DEDUP_REMOVED lines=10> */
.L_x_1394:
[----:B------:R-:W-:Y:S05]  /*3f30*/  BSYNC B0 ;  /* 0x0000000000007941 */ /* 0x000fea0003800000 */
.L_x_1392:
        /* <DEDUP_REMOVED lines=16> */
.L_x_1396:
[----:B------:R-:W-:Y:S05]  /*4040*/  BSYNC B0 ;  /* 0x0000000000007941 */ /* 0x000fea0003800000 */
.L_x_1395:
[----:B------:R-:W-:Y:S01]  /*4050*/  BSSY B0, `(.L_x_1397) ;  /* 0x0000010000007945 */ /* 0x000fe20003800000 */
[----:B------:R-:W-:Y:S05]  /*4060*/  @P2 BRA `(.L_x_1398) ;  /* 0x0000004000002947 */ /* 0x000fea0003800000 */
[----:B------:R-:W-:Y:S01]  /*4070*/  MOV R192, RZ ;  /* 0x000000ff00c07202 */ /* 0x000fe20000000f00 */
[----:B------:R-:W-:Y:S05]  /*4080*/  @!P4 BRA `(.L_x_1399) ;  /* 0x000000c00000c947 */ /* 0x000fea0003800000 */
[----:B------:R-:W-:Y:S01]  /*4090*/  PRMT R192, RZ, 0x7610, R161 ;  /* 0x00007610ffc07816 */ /* 0x000fe200000000a1 */
[----:B------:R-:W-:Y:S05]  /*40a0*/  BRA `(.L_x_1399) ;  /* 0x000000a000007947 */ /* 0x000fea0003800000 */
.L_x_1398:
        /* <DEDUP_REMOVED lines=10> */
.L_x_1399:
[----:B------:R-:W-:Y:S05]  /*4150*/  BSYNC B0 ;  /* 0x0000000000007941 */ /* 0x000fea0003800000 */
.L_x_1397:
        /* <DEDUP_REMOVED lines=16> */
.L_x_1401:
[----:B------:R-:W-:Y:S05]  /*4260*/  BSYNC B0 ;  /* 0x0000000000007941 */ /* 0x000fea0003800000 */
.L_x_1400:
[----:B------:R-:W-:Y:S01]  /*4270*/  BSSY B0, `(.L_x_1402) ;  /* 0x0000010000007945 */ /* 0x000fe20003800000 */
[----:B------:R-:W-:Y:S05]  /*4280*/  @P2 BRA `(.L_x_1403) ;  /* 0x0000004000002947 */ /* 0x000fea0003800000 */
[----:B------:R-:W-:Y:S01]  /*4290*/  MOV R192, RZ ;  /* 0x000000ff00c07202 */ /* 0x000fe20000000f00 */
[----:B------:R-:W-:Y:S05]  /*42a0*/  @!P4 BRA `(.L_x_1404) ;  /* 0x000000c00000c947 */ /* 0x000fea0003800000 */
[----:B------:R-:W-:Y:S01]  /*42b0*/  PRMT R192, RZ, 0x5410, R162 ;  /* 0x00005410ffc07816 */ /* 0x000fe200000000a2 */
[----:B------:R-:W-:Y:S05]  /*42c0*/  BRA `(.L_x_1404) ;  /* 0x000000a000007947 */ /* 0x000fea0003800000 */
.L_x_1403:
        /* <DEDUP_REMOVED lines=10> */
.L_x_1404:
[----:B------:R-:W-:Y:S05]  /*4370*/  BSYNC B0 ;  /* 0x0000000000007941 */ /* 0x000fea0003800000 */
.L_x_1402:
        /* <DEDUP_REMOVED lines=16> */
.L_x_1406:
[----:B------:R-:W-:Y:S05]  /*4480*/  BSYNC B0 ;  /* 0x0000000000007941 */ /* 0x000fea0003800000 */
.L_x_1405:
[----:B------:R-:W-:Y:S01]  /*4490*/  BSSY B0, `(.L_x_1407) ;  /* 0x0000010000007945 */ /* 0x000fe20003800000 */
[----:B------:R-:W-:Y:S05]  /*44a0*/  @P2 BRA `(.L_x_1408) ;  /* 0x0000004000002947 */ /* 0x000fea0003800000 */
[----:B------:R-:W-:Y:S01]  /*44b0*/  MOV R192, RZ ;  /* 0x000000ff00c07202 */ /* 0x000fe20000000f00 */
[----:B------:R-:W-:Y:S05]  /*44c0*/  @!P4 BRA `(.L_x_1409) ;  /* 0x000000c00000c947 */ /* 0x000fea0003800000 */
[----:B------:R-:W-:Y:S01]  /*44d0*/  PRMT R192, RZ, 0x7610, R162 ;  /* 0x00007610ffc07816 */ /* 0x000fe200000000a2 */
[----:B------:R-:W-:Y:S05]  /*44e0*/  BRA `(.L_x_1409) ;  /* 0x000000a000007947 */ /* 0x000fea0003800000 */
.L_x_1408:
        /* <DEDUP_REMOVED lines=10> */
.L_x_1409:
[----:B------:R-:W-:Y:S05]  /*4590*/  BSYNC B0 ;  /* 0x0000000000007941 */ /* 0x000fea0003800000 */
.L_x_1407:
        /* <DEDUP_REMOVED lines=16> */
.L_x_1411:
[----:B------:R-:W-:Y:S05]  /*46a0*/  BSYNC B0 ;  /* 0x0000000000007941 */ /* 0x000fea0003800000 */
.L_x_1410:
[----:B------:R-:W-:Y:S01]  /*46b0*/  BSSY B0, `(.L_x_1412) ;  /* 0x0000010000007945 */ /* 0x000fe20003800000 */
[----:B------:R-:W-:Y:S05]  /*46c0*/  @P2 BRA `(.L_x_1413) ;  /* 0x0000004000002947 */ /* 0x000fea0003800000 */
[----:B------:R-:W-:Y:S01]  /*46d0*/  MOV R192, RZ ;  /* 0x000000ff00c07202 */ /* 0x000fe20000000f00 */
[----:B------:R-:W-:Y:S05]  /*46e0*/  @!P4 BRA `(.L_x_1414) ;  /* 0x000000c00000c947 */ /* 0x000fea0003800000 */
[----:B------:R-:W-:Y:S01]  /*46f0*/  PRMT R192, RZ, 0x5410, R163 ;  /* 0x00005410ffc07816 */ /* 0x000fe200000000a3 */
[----:B------:R-:W-:Y:S05]  /*4700*/  BRA `(.L_x_1414) ;  /* 0x000000a000007947 */ /* 0x000fea0003800000 */
.L_x_1413:
        /* <DEDUP_REMOVED lines=10> */
.L_x_1414:
[----:B------:R-:W-:Y:S05]  /*47b0*/  BSYNC B0 ;  /* 0x0000000000007941 */ /* 0x000fea0003800000 */
.L_x_1412:
        /* <DEDUP_REMOVED lines=16> */
.L_x_1416:
[----:B------:R-:W-:Y:S05]  /*48c0*/  BSYNC B0 ;  /* 0x0000000000007941 */ /* 0x000fea0003800000 */
.L_x_1415:
[----:B------:R-:W-:Y:S01]  /*48d0*/  BSSY B0, `(.L_x_1417) ;  /* 0x0000010000007945 */ /* 0x000fe20003800000 */
[----:B------:R-:W-:Y:S05]  /*48e0*/  @P2 BRA `(.L_x_1418) ;  /* 0x0000004000002947 */ /* 0x000fea0003800000 */
[----:B------:R-:W-:Y:S01]  /*48f0*/  MOV R192, RZ ;  /* 0x000000ff00c07202 */ /* 0x000fe20000000f00 */
[----:B------:R-:W-:Y:S05]  /*4900*/  @!P4 BRA `(.L_x_1419) ;  /* 0x000000c00000c947 */ /* 0x000fea0003800000 */
[----:B------:R-:W-:Y:S01]  /*4910*/  PRMT R192, RZ, 0x7610, R163 ;  /* 0x00007610ffc07816 */ /* 0x000fe200000000a3 */
[----:B------:R-:W-:Y:S05]  /*4920*/  BRA `(.L_x_1419) ;  /* 0x000000a000007947 */ /* 0x000fea0003800000 */
.L_x_1418:
        /* <DEDUP_REMOVED lines=10> */
.L_x_1419:
[----:B------:R-:W-:Y:S05]  /*49d0*/  BSYNC B0 ;  /* 0x0000000000007941 */ /* 0x000fea0003800000 */
.L_x_1417:
        /* <DEDUP_REMOVED lines=16> */
.L_x_1421:
[----:B------:R-:W-:Y:S05]  /*4ae0*/  BSYNC B0 ;  /* 0x0000000000007941 */ /* 0x000fea0003800000 */
.L_x_1420:
[----:B------:R-:W-:Y:S01]  /*4af0*/  @P0 MOV R192, 0x10 ;  /* 0x0000001000c00802 */ /* 0x000fe20000000f00 */
[----:B------:R-:W-:Y:S04]  /*4b00*/  BSSY B0, `(.L_x_1422) ;  /* 0x000000b000007945 */ /* 0x000fe80003800000 */
[----:B-----5:R-:W-:-:S05]  /*4b10*/  @P0 IMAD.WIDE.U32 R192, R0, R192, c[0x0][0x258] ;  /* 0x0000960000c00625 */ /* 0x020fca00078e00c0 */
[----:B------:R0:W-:Y:S02]  /*4b20*/  @P0 STG.E.128 [R192.64], R184 ;  /* 0x000000b8c0000986 */ /* 0x0001e4000c101d04 */
[----:B0-----:R-:W-:-:S04]  /*4b30*/  @P3 IMAD.MOV.U32 R192, RZ, RZ, 0x10 ;  /* 0x00000010ffc03424 */ /* 0x001fc800078e00ff */
[----:B------:R-:W-:-:S05]  /*4b40*/  @P3 IMAD.WIDE.U32 R192, R248, R192, c[0x0][0x248] ;  /* 0x00009200f8c03625 */ /* 0x000fca00078e00c0 */
[----:B------:R0:W-:Y:S01]  /*4b50*/  @P3 STG.E.128 [R192.64], R188 ;  /* 0x000000bcc0003986 */ /* 0x0001e2000c101d04 */
[----:B------:R-:W-:Y:S05]  /*4b60*/  @!P3 BRA `(.L_x_1423) ;  /* 0x000000400000b947 */ /* 0x000fea0003800000 */
[----:B------:R-:W-:Y:S01]  /*4b70*/  HFMA2.MMA R181, -RZ, RZ, 0, 9.5367431640625e-07 ;  /* 0x00000010ffb57435 */ /* 0x000fe200000001ff */
[----:B------:R-:W-:-:S09]  /*4b80*/  IADD3 R180, R248, 0x80, RZ ;  /* 0x00000080f8b47810 */ /* 0x000fd20007ffe0ff */
[----:B------:R-:W-:-:S06]  /*4b90*/  IMAD.WIDE.U32 R180, R180, R181, c[0x0][0x170] ;  /* 0x00005c00b4b47625 */ /* 0x000fcc00078e00b5 */
[----:B------:R-:W5:Y:S02]  /*4ba0*/  LDG.E.128 R180, [R180.64] ;  /* 0x00000004b4b47981 */ /* 0x000f64000c1e1d00 */
.L_x_1423:
[----:B------:R-:W-:Y:S05]  /*4bb0*/  BSYNC B0 ;  /* 0x0000000000007941 */ /* 0x000fea0003800000 */
.L_x_1422:
[----:B------:R-:W-:Y:S01]  /*4bc0*/  BSSY B0, `(.L_x_1424) ;  /* 0x0000010000007945 */ /* 0x000fe20003800000 */
[----:B------:R-:W-:Y:S05]  /*4bd0*/  @P2 BRA `(.L_x_1425) ;  /* 0x0000004000002947 */ /* 0x000fea0003800000 */
[----:B0-----:R-:W-:Y:S01]  /*4be0*/  MOV R192, RZ ;  /* 0x000000ff00c07202 */ /* 0x001fe20000000f00 */
[----:B------:R-:W-:Y:S05]  /*4bf0*/  @!P4 BRA `(.L_x_1426) ;  /* 0x000000c00000c947 */ /* 0x000fea0003800000 */
[----:B------:R-:W-:Y:S01]  /*4c00*/  PRMT R192, RZ, 0x5410, R164 ;  /* 0x00005410ffc07816 */ /* 0x000fe200000000a4 */
[----:B------:R-:W-:Y:S05]  /*4c10*/  BRA `(.L_x_1426) ;  /* 0x000000a000007947 */ /* 0x000fea0003800000 */
.L_x_1425:
[----:B------:R-:W2:Y:S01]  /*4c20*/  LDL R195, [R1+0x54] ;  /* 0x0000540001c37983 */ /* 0x000ea20000100800 */
[----:B------:R-:W1:Y:S03]  /*4c30*/  LDC.U8 R216, c[0x0][0x1f0] ;  /* 0x00007c00ffd87b82 */ /* 0x000e660000000000 */
[----:B0-----:R-:W3:Y:S01]  /*4c40*/  LDL R193, [R1] ;  /* 0x0000000001c17983 */ /* 0x001ee20000100800 */
[----:B-1----:R-:W-:-:S04]  /*4c50*/  ISETP.NE.AND P5, PT, R216, RZ, PT ;  /* 0x000000ffd800720c */ /* 0x002fc80003fa5270 */
[----:B------:R-:W-:-:S05]  /*4c60*/  FSEL R192, R2, RZ, !P5 ;  /* 0x000000ff02c07208 */ /* 0x000fca0006800000 */
[----:B--2---:R-:W-:-:S04]  /*4c70*/  FFMA.FTZ R192, R195, R194, R192 ;  /* 0x000000c2c3c07223 */ /* 0x004fc800000100c0 */
[----:B---3--:R-:W-:Y:S01]  /*4c80*/  FADD.FTZ R192, R193, -R192 ;  /* 0x800000c0c1c07221 */ /* 0x008fe20000010000 */
[----:B------:R-:W-:-:S03]  /*4c90*/  @P4 PRMT R193, RZ, 0x5410, R164 ;  /* 0x00005410ffc14816 */ /* 0x000fc600000000a4 */
[----:B------:R-:W-:-:S04]  /*4ca0*/  FMUL.FTZ R192, R3, R192 ;  /* 0x000000c003c07220 */ /* 0x000fc80000410000 */
[----:B------:R-:W-:Y:S02]  /*4cb0*/  @P4 FADD.FTZ R192, R192, R193 ;  /* 0x000000c1c0c04221 */ /* 0x000fe40000010000 */
.L_x_1426:
[----:B------:R-:W-:Y:S05]  /*4cc0*/  BSYNC B0 ;  /* 0x0000000000007941 */ /* 0x000fea0003800000 */
.L_x_1424:
[----:B------:R-:W-:Y:S01]  /*4cd0*/  @P0 F2FP.BF16.PACK_AB R193, RZ, R192 ;  /* 0x000000c0ffc1023e */ /* 0x000fe200000010ff */
[----:B------:R-:W-:Y:S03]  /*4ce0*/  BSSY B0, `(.L_x_1427) ;  /* 0x0000010000007945 */ /* 0x000fe60003800000 */
        /* <DEDUP_REMOVED lines=15> */
.L_x_1428:
[----:B------:R-:W-:Y:S05]  /*4de0*/  BSYNC B0 ;  /* 0x0000000000007941 */ /* 0x000fea0003800000 */
.L_x_1427:
[----:B------:R-:W-:Y:S01]  /*4df0*/  BSSY B0, `(.L_x_1429) ;  /* 0x000000f000007945 */ /* 0x000fe20003800000 */
[----:B------:R-:W-:Y:S05]  /*4e00*/  @P2 BRA `(.L_x_1430) ;  /* 0x0000004000002947 */ /* 0x000fea0003800000 */
[----:B------:R-:W-:Y:S01]  /*4e10*/  MOV R192, RZ ;  /* 0x000000ff00c07202 */ /* 0x000fe20000000f00 */
[----:B------:R-:W-:Y:S05]  /*4e20*/  @!P4 BRA `(.L_x_1431) ;  /* 0x000000b00000c947 */ /* 0x000fea0003800000 */
[----:B------:R-:W-:Y:S01]  /*4e30*/  PRMT R192, RZ, 0x7610, R164 ;  /* 0x00007610ffc07816 */ /* 0x000fe200000000a4 */
[----:B------:R-:W-:Y:S05]  /*4e40*/  BRA `(.L_x_1431) ;  /* 0x0000009000007947 */ /* 0x000fea0003800000 */
.L_x_1430:
[----:B------:R-:W2:Y:S01]  /*4e50*/  LDL R193, [R1+0x50] ;  /* 0x0000500001c17983 */ /* 0x000ea20000100800 */
[----:B------:R-:W0:Y:S02]  /*4e60*/  LDC.U8 R195, c[0x0][0x1f0] ;  /* 0x00007c00ffc37b82 */ /* 0x000e240000000000 */
[----:B0-----:R-:W-:-:S04]  /*4e70*/  ISETP.NE.AND P5, PT, R195, RZ, PT ;  /* 0x000000ffc300720c */ /* 0x001fc80003fa5270 */
[----:B------:R-:W-:-:S05]  /*4e80*/  FSEL R192, R2, RZ, !P5 ;  /* 0x000000ff02c07208 */ /* 0x000fca0006800000 */
[----:B--2---:R-:W-:Y:S01]  /*4e90*/  FFMA.FTZ R192, R193, R194, R192 ;  /* 0x000000c2c1c07223 */ /* 0x004fe200000100c0 */
[----:B------:R-:W-:-:S03]  /*4ea0*/  @P4 PRMT R193, RZ, 0x7610, R164 ;  /* 0x00007610ffc14816 */ /* 0x000fc600000000a4 */
[----:B------:R-:W-:-:S04]  /*4eb0*/  FADD.FTZ R192, R252, -R192 ;  /* 0x800000c0fcc07221 */ /* 0x000fc80000010000 */
[----:B------:R-:W-:-:S04]  /*4ec0*/  FMUL.FTZ R192, R3, R192 ;  /* 0x000000c003c07220 */ /* 0x000fc80000410000 */
[----:B------:R-:W-:Y:S02]  /*4ed0*/  @P4 FADD.FTZ R192, R192, R193 ;  /* 0x000000c1c0c04221 */ /* 0x000fe40000010000 */
.L_x_1431:
[----:B------:R-:W-:Y:S05]  /*4ee0*/  BSYNC B0 ;  /* 0x0000000000007941 */ /* 0x000fea0003800000 */
.L_x_1429:
        /* <DEDUP_REMOVED lines=16> */
.L_x_1433:
[----:B------:R-:W-:Y:S05]  /*4ff0*/  BSYNC B0 ;  /* 0x0000000000007941 */ /* 0x000fea0003800000 */
.L_x_1432:
[----:B------:R-:W-:Y:S01]  /*5000*/  BSSY B0, `(.L_x_1434) ;  /* 0x000000f000007945 */ /* 0x000fe20003800000 */
[----:B------:R-:W-:Y:S05]  /*5010*/  @P2 BRA `(.L_x_1435) ;  /* 0x0000004000002947 */ /* 0x000fea0003800000 */
[----:B------:R-:W-:Y:S01]  /*5020*/  MOV R192, RZ ;  /* 0x000000ff00c07202 */ /* 0x000fe20000000f00 */
[----:B------:R-:W-:Y:S05]  /*5030*/  @!P4 BRA `(.L_x_1436) ;  /* 0x000000b00000c947 */ /* 0x000fea0003800000 */
[----:B------:R-:W-:Y:S01]  /*5040*/  PRMT R192, RZ, 0x5410, R165 ;  /* 0x00005410ffc07816 */ /* 0x000fe200000000a5 */
[----:B------:R-:W-:Y:S05]  /*5050*/  BRA `(.L_x_1436) ;  /* 0x0000009000007947 */ /* 0x000fea0003800000 */
.L_x_1435:
        /* <DEDUP_REMOVED lines=9> */
.L_x_1436:
[----:B------:R-:W-:Y:S05]  /*50f0*/  BSYNC B0 ;  /* 0x0000000000007941 */ /* 0x000fea0003800000 */
.L_x_1434:
        /* <DEDUP_REMOVED lines=16> */
.L_x_1438:
[----:B------:R-:W-:Y:S05]  /*5200*/  BSYNC B0 ;  /* 0x0000000000007941 */ /* 0x000fea0003800000 */
.L_x_1437:
[----:B------:R-:W-:Y:S01]  /*5210*/  BSSY B0, `(.L_x_1439) ;  /* 0x000000f000007945 */ /* 0x000fe20003800000 */
[----:B------:R-:W-:Y:S05]  /*5220*/  @P2 BRA `(.L_x_1440) ;  /* 0x0000004000002947 */ /* 0x000fea0003800000 */
[----:B------:R-:W-:Y:S01]  /*5230*/  MOV R192, RZ ;  /* 0x000000ff00c07202 */ /* 0x000fe20000000f00 */
[----:B------:R-:W-:Y:S05]  /*5240*/  @!P4 BRA `(.L_x_1441) ;  /* 0x000000b00000c947 */ /* 0x000fea0003800000 */
[----:B------:R-:W-:Y:S01]  /*5250*/  PRMT R192, RZ, 0x7610, R165 ;  /* 0x00007610ffc07816 */ /* 0x000fe200000000a5 */
[----:B------:R-:W-:Y:S05]  /*5260*/  BRA `(.L_x_1441) ;  /* 0x0000009000007947 */ /* 0x000fea0003800000 */
.L_x_1440:
        /* <DEDUP_REMOVED lines=9> */
.L_x_1441:
[----:B------:R-:W-:Y:S05]  /*5300*/  BSYNC B0 ;  /* 0x0000000000007941 */ /* 0x000fea0003800000 */
.L_x_1439:
        /* <DEDUP_REMOVED lines=16> */
.L_x_1443:
[----:B------:R-:W-:Y:S05]  /*5410*/  BSYNC B0 ;  /* 0x0000000000007941 */ /* 0x000fea0003800000 */
.L_x_1442:
[----:B------:R-:W-:Y:S01]  /*5420*/  BSSY B0, `(.L_x_1444) ;  /* 0x000000f000007945 */ /* 0x000fe20003800000 */
[----:B------:R-:W-:Y:S05]  /*5430*/  @P2 BRA `(.L_x_1445) ;  /* 0x0000004000002947 */ /* 0x000fea0003800000 */
[----:B------:R-:W-:Y:S01]  /*5440*/  MOV R192, RZ ;  /* 0x000000ff00c07202 */ /* 0x000fe20000000f00 */
[----:B------:R-:W-:Y:S05]  /*5450*/  @!P4 BRA `(.L_x_1446) ;  /* 0x000000b00000c947 */ /* 0x000fea0003800000 */
[----:B------:R-:W-:Y:S01]  /*5460*/  PRMT R192, RZ, 0x5410, R166 ;  /* 0x00005410ffc07816 */ /* 0x000fe200000000a6 */
[----:B------:R-:W-:Y:S05]  /*5470*/  BRA `(.L_x_1446) ;  /* 0x0000009000007947 */ /* 0x000fea0003800000 */
.L_x_1445:
        /* <DEDUP_REMOVED lines=9> */
.L_x_1446:
[----:B------:R-:W-:Y:S05]  /*5510*/  BSYNC B0 ;  /* 0x0000000000007941 */ /* 0x000fea0003800000 */
.L_x_1444:
        /* <DEDUP_REMOVED lines=16> */
.L_x_1448:
[----:B------:R-:W-:Y:S05]  /*5620*/  BSYNC B0 ;  /* 0x0000000000007941 */ /* 0x000fea0003800000 */
.L_x_1447:
[----:B------:R-:W-:Y:S01]  /*5630*/  BSSY B0, `(.L_x_1449) ;  /* 0x000000e000007945 */ /* 0x000fe20003800000 */
[----:B------:R-:W-:Y:S05]  /*5640*/  @P2 BRA `(.L_x_1450) ;  /* 0x0000004000002947 */ /* 0x000fea0003800000 */
[----:B------:R-:W-:Y:S01]  /*5650*/  MOV R192, RZ ;  /* 0x000000ff00c07202 */ /* 0x000fe20000000f00 */
[----:B------:R-:W-:Y:S05]  /*5660*/  @!P4 BRA `(.L_x_1451) ;  /* 0x000000a00000c947 */ /* 0x000fea0003800000 */
[----:B------:R-:W-:Y:S01]  /*5670*/  PRMT R192, RZ, 0x7610, R166 ;  /* 0x00007610ffc07816 */ /* 0x000fe200000000a6 */
[----:B------:R-:W-:Y:S05]  /*5680*/  BRA `(.L_x_1451) ;  /* 0x0000008000007947 */ /* 0x000fea0003800000 */
.L_x_1450:
        /* <DEDUP_REMOVED lines=8> */
.L_x_1451:
[----:B------:R-:W-:Y:S05]  /*5710*/  BSYNC B0 ;  /* 0x0000000000007941 */ /* 0x000fea0003800000 */
.L_x_1449:
        /* <DEDUP_REMOVED lines=16> */
.L_x_1453:
[----:B------:R-:W-:Y:S05]  /*5820*/  BSYNC B0 ;  /* 0x0000000000007941 */ /* 0x000fea0003800000 */
.L_x_1452:
[----:B------:R-:W-:Y:S01]  /*5830*/  BSSY B0, `(.L_x_1454) ;  /* 0x000000e000007945 */ /* 0x000fe20003800000 */
[----:B------:R-:W-:Y:S05]  /*5840*/  @P2 BRA `(.L_x_1455) ;  /* 0x0000004000002947 */ /* 0x000fea0003800000 */
[----:B------:R-:W-:Y:S01]  /*5850*/  MOV R192, RZ ;  /* 0x000000ff00c07202 */ /* 0x000fe20000000f00 */
[----:B------:R-:W-:Y:S05]  /*5860*/  @!P4 BRA `(.L_x_1456) ;  /* 0x000000a00000c947 */ /* 0x000fea0003800000 */
[----:B------:R-:W-:Y:S01]  /*5870*/  PRMT R192, RZ, 0x5410, R167 ;  /* 0x00005410ffc07816 */ /* 0x000fe200000000a7 */
[----:B------:R-:W-:Y:S05]  /*5880*/  BRA `(.L_x_1456) ;  /* 0x0000008000007947 */ /* 0x000fea0003800000 */
.L_x_1455:
        /* <DEDUP_REMOVED lines=8> */
.L_x_1456:
[----:B------:R-:W-:Y:S05]  /*5910*/  BSYNC B0 ;  /* 0x0000000000007941 */ /* 0x000fea0003800000 */
.L_x_1454:
        /* <DEDUP_REMOVED lines=16> */
.L_x_1458:
[----:B------:R-:W-:Y:S05]  /*5a20*/  BSYNC B0 ;  /* 0x0000000000007941 */ /* 0x000fea0003800000 */
.L_x_1457:
[----:B------:R-:W-:Y:S01]  /*5a30*/  BSSY B0, `(.L_x_1459) ;  /* 0x000000e000007945 */ /* 0x000fe20003800000 */
[----:B------:R-:W-:Y:S05]  /*5a40*/  @P2 BRA `(.L_x_1460) ;  /* 0x0000004000002947 */ /* 0x000fea0003800000 */
[----:B------:R-:W-:Y:S01]  /*5a50*/  MOV R192, RZ ;  /* 0x000000ff00c07202 */ /* 0x000fe20000000f00 */
[----:B------:R-:W-:Y:S05]  /*5a60*/  @!P4 BRA `(.L_x_1461) ;  /* 0x000000a00000c947 */ /* 0x000fea0003800000 */
[----:B------:R-:W-:Y:S01]  /*5a70*/  PRMT R192, RZ, 0x7610, R167 ;  /* 0x00007610ffc07816 */ /* 0x000fe200000000a7 */
[----:B------:R-:W-:Y:S05]  /*5a80*/  BRA `(.L_x_1461) ;  /* 0x0000008000007947 */ /* 0x000fea0003800000 */
.L_x_1460:
        /* <DEDUP_REMOVED lines=8> */
.L_x_1461:
[----:B------:R-:W-:Y:S05]  /*5b10*/  BSYNC B0 ;  /* 0x0000000000007941 */ /* 0x000fea0003800000 */
.L_x_1459:
        /* <DEDUP_REMOVED lines=16> */
.L_x_1463:
[----:B------:R-:W-:Y:S05]  /*5c20*/  BSYNC B0 ;  /* 0x0000000000007941 */ /* 0x000fea0003800000 */
.L_x_1462:
[----:B------:R-:W2:Y:S01]  /*5c30*/  LDL.LU R193, [R1+0x18] ;  /* 0x0000180001c17983 */ /* 0x000ea20000300800 */
[----:B------:R-:W-:Y:S01]  /*5c40*/  @P0 MOV R192, 0x10 ;  /* 0x0000001000c00802 */ /* 0x000fe20000000f00 */
[----:B------:R-:W-:Y:S01]  /*5c50*/  BSSY B0, `(.L_x_1464) ;  /* 0x000000c000007945 */ /* 0x000fe20003800000 */
[----:B------:R-:W-:-:S03]  /*5c60*/  IADD3 R195, R248, 0x100, RZ ;  /* 0x00000100f8c37810 */ /* 0x000fc60007ffe0ff */
[----:B--2---:R-:W-:-:S05]  /*5c70*/  @P0 IMAD.WIDE.U32 R192, R193, R192, c[0x0][0x258] ;  /* 0x00009600c1c00625 */ /* 0x004fca00078e00c0 */
[----:B------:R0:W-:Y:S02]  /*5c80*/  @P0 STG.E.128 [R192.64], R184 ;  /* 0x000000b8c0000986 */ /* 0x0001e4000c101d04 */
[----:B0-----:R-:W-:Y:S01]  /*5c90*/  @P3 IADD3 R192, R248, 0x80, RZ ;  /* 0x00000080f8c03810 */ /* 0x001fe20007ffe0ff */
[----:B------:R-:W-:-:S04]  /*5ca0*/  @P3 IMAD.MOV.U32 R193, RZ, RZ, 0x10 ;  /* 0x00000010ffc13424 */ /* 0x000fc800078e00ff */
[----:B------:R-:W-:-:S05]  /*5cb0*/  @P3 IMAD.WIDE.U32 R192, R192, R193, c[0x0][0x248] ;  /* 0x00009200c0c03625 */ /* 0x000fca00078e00c1 */
[----:B------:R0:W-:Y:S01]  /*5cc0*/  @P3 STG.E.128 [R192.64], R188 ;  /* 0x000000bcc0003986 */ /* 0x0001e2000c101d04 */
[----:B------:R-:W-:Y:S05]  /*5cd0*/  @!P3 BRA `(.L_x_1465) ;  /* 0x000000300000b947 */ /* 0x000fea0003800000 */
[----:B-----5:R-:W-:-:S10]  /*5ce0*/  HFMA2.MMA R180, -RZ, RZ, 0, 9.5367431640625e-07 ;  /* 0x00000010ffb47435 */ /* 0x020fd400000001ff */
[----:B------:R-:W-:-:S06]  /*5cf0*/  IMAD.WIDE.U32 R180, R195, R180, c[0x0][0x170] ;  /* 0x00005c00c3b47625 */ /* 0x000fcc00078e00b4 */
[----:B------:R-:W5:Y:S02]  /*5d00*/  LDG.E.128 R180, [R180.64] ;  /* 0x00000004b4b47981 */ /* 0x000f64000c1e1d00 */
.L_x_1465:
[----:B------:R-:W-:Y:S05]  /*5d10*/  BSYNC B0 ;  /* 0x0000000000007941 */ /* 0x000fea0003800000 */
.L_x_1464:
[----:B------:R-:W-:Y:S01]  /*5d20*/  BSSY B0, `(.L_x_1466) ;  /* 0x000000e000007945 */ /* 0x000fe20003800000 */
[----:B------:R-:W-:Y:S05]  /*5d30*/  @P2 BRA `(.L_x_1467) ;  /* 0x0000004000002947 */ /* 0x000fea0003800000 */
[----:B0-----:R-:W-:Y:S01]  /*5d40*/  MOV R193, RZ ;  /* 0x000000ff00c17202 */ /* 0x001fe20000000f00 */
[----:B------:R-:W-:Y:S05]  /*5d50*/  @!P4 BRA `(.L_x_1468) ;  /* 0x000000a00000c947 */ /* 0x000fea0003800000 */
[----:B------:R-:W-:Y:S01]  /*5d60*/  PRMT R193, RZ, 0x5410, R168 ;  /* 0x00005410ffc17816 */ /* 0x000fe200000000a8 */
[----:B------:R-:W-:Y:S05]  /*5d70*/  BRA `(.L_x_1468) ;  /* 0x0000008000007947 */ /* 0x000fea0003800000 */
.L_x_1467:
        /* <DEDUP_REMOVED lines=8> */
.L_x_1468:
[----:B------:R-:W-:Y:S05]  /*5e00*/  BSYNC B0 ;  /* 0x0000000000007941 */ /* 0x000fea0003800000 */
.L_x_1466:
[----:B------:R-:W-:Y:S01]  /*5e10*/  @P0 F2FP.BF16.PACK_AB R192, RZ, R193 ;  /* 0x000000c1ffc0023e */ /* 0x000fe200000010ff */
[----:B------:R-:W-:Y:S03]  /*5e20*/  BSSY B0, `(.L_x_1469) ;  /* 0x0000010000007945 */ /* 0x000fe60003800000 */
[----:B------:R-:W-:Y:S01]  /*5e30*/  @P0 PRMT R184, R192, 0x7610, R184 ;  /* 0x00007610c0b80816 */ /* 0x000fe200000000b8 */
[----:B------:R-:W-:Y:S05]  /*5e40*/  @!P3 BRA `(.L_x_1470) ;  /* 0x000000d00000b947 */ /* 0x000fea0003800000 */
[----:B------:R-:W2:Y:S01]  /*5e50*/  LDL.LU R214, [R1+0x34] ;  /* 0x0000340001d67983 */ /* 0x000ea20000300800 */
[----:B------:R-:W-:Y:S02]  /*5e60*/  FMUL.FTZ R193, R193, c[0x0][0x1ec] ;  /* 0x00007b00c1c17a20 */ /* 0x000fe40000410000 */
[----:B------:R-:W-:Y:S01]  /*5e70*/  IMAD.MOV.U32 R192, RZ, RZ, RZ ;  /* 0x000000ffffc07224 */ /* 0x000fe200078e00ff */
[----:B--2---:R-:W-:Y:S01]  /*5e80*/  LOP3.LUT P5, RZ, R214, 0xff, RZ, 0xc0, !PT ;  /* 0x000000ffd6ff7812 */ /* 0x004fe200078ac0ff */
[----:B------:R-:W-:-:S12]  /*5e90*/  FMUL.FTZ R214, R193, c[0x0][0x1e8] ;  /* 0x00007a00c1d67a20 */ /* 0x000fd80000410000 */
        /* <DEDUP_REMOVED lines=8> */
.L_x_1470:
[----:B------:R-:W-:Y:S05]  /*5f20*/  BSYNC B0 ;  /* 0x0000000000007941 */ /* 0x000fea0003800000 */
.L_x_1469:
[----:B------:R-:W-:Y:S01]  /*5f30*/  BSSY B0, `(.L_x_1471) ;  /* 0x000000e000007945 */ /* 0x000fe20003800000 */
[----:B------:R-:W-:Y:S05]  /*5f40*/  @P2 BRA `(.L_x_1472) ;  /* 0x0000004000002947 */ /* 0x000fea0003800000 */
[----:B------:R-:W-:Y:S01]  /*5f50*/  MOV R193, RZ ;  /* 0x000000ff00c17202 */ /* 0x000fe20000000f00 */
[----:B------:R-:W-:Y:S05]  /*5f60*/  @!P4 BRA `(.L_x_1473) ;  /* 0x000000a00000c947 */ /* 0x000fea0003800000 */
[----:B------:R-:W-:Y:S01]  /*5f70*/  PRMT R193, RZ, 0x7610, R168 ;  /* 0x00007610ffc17816 */ /* 0x000fe200000000a8 */
[----:B------:R-:W-:Y:S05]  /*5f80*/  BRA `(.L_x_1473) ;  /* 0x0000008000007947 */ /* 0x000fea0003800000 */
.L_x_1472:
        /* <DEDUP_REMOVED lines=8> */
.L_x_1473:
[----:B------:R-:W-:Y:S05]  /*6010*/  BSYNC B0 ;  /* 0x0000000000007941 */ /* 0x000fea0003800000 */
.L_x_1471:
[----:B------:R-:W-:Y:S01]  /*6020*/  @P0 F2FP.BF16.PACK_AB R192, RZ, R193 ;  /* 0x000000c1ffc0023e */ /* 0x000fe200000010ff */
[----:B------:R-:W-:Y:S03]  /*6030*/  BSSY B0, `(.L_x_1474) ;  /* 0x000000f000007945 */ /* 0x000fe60003800000 */
[----:B------:R-:W-:Y:S01]  /*6040*/  @P0 PRMT R184, R184, 0x5410, R192 ;  /* 0x00005410b8b80816 */ /* 0x000fe200000000c0 */
[----:B------:R-:W-:Y:S05]  /*6050*/  @!P3 BRA `(.L_x_1475) ;  /* 0x000000c00000b947 */ /* 0x000fea0003800000 */
[----:B------:R-:W-:Y:S01]  /*6060*/  LOP3.LUT P5, RZ, R212, 0xff00, RZ, 0xc0, !PT ;  /* 0x0000ff00d4ff7812 */ /* 0x000fe200078ac0ff */
[----:B------:R-:W-:Y:S02]  /*6070*/  FMUL.FTZ R193, R193, c[0x0][0x1ec] ;  /* 0x00007b00c1c17a20 */ /* 0x000fe40000410000 */
[----:B------:R-:W-:Y:S02]  /*6080*/  IMAD.MOV.U32 R192, RZ, RZ, RZ ;  /* 0x000000ffffc07224 */ /* 0x000fe400078e00ff */
[----:B------:R-:W-:-:S08]  /*6090*/  FMUL.FTZ R214, R193, c[0x0][0x1e8] ;  /* 0x00007a00c1d67a20 */ /* 0x000fd00000410000 */
        /* <DEDUP_REMOVED lines=8> */
.L_x_1475:
[----:B------:R-:W-:Y:S05]  /*6120*/  BSYNC B0 ;  /* 0x0000000000007941 */ /* 0x000fea0003800000 */
.L_x_1474:
[----:B------:R-:W-:Y:S01]  /*6130*/  BSSY B0, `(.L_x_1476) ;  /* 0x000000e000007945 */ /* 0x000fe20003800000 */
[----:B------:R-:W-:Y:S05]  /*6140*/  @P2 BRA `(.L_x_1477) ;  /* 0x0000004000002947 */ /* 0x000fea0003800000 */
[----:B------:R-:W-:Y:S01]  /*6150*/  MOV R193, RZ ;  /* 0x000000ff00c17202 */ /* 0x000fe20000000f00 */
[----:B------:R-:W-:Y:S05]  /*6160*/  @!P4 BRA `(.L_x_1478) ;  /* 0x000000a00000c947 */ /* 0x000fea0003800000 */
[----:B------:R-:W-:Y:S01]  /*6170*/  PRMT R193, RZ, 0x5410, R169 ;  /* 0x00005410ffc17816 */ /* 0x000fe200000000a9 */
[----:B------:R-:W-:Y:S05]  /*6180*/  BRA `(.L_x_1478) ;  /* 0x0000008000007947 */ /* 0x000fea0003800000 */
.L_x_1477:
        /* <DEDUP_REMOVED lines=8> */
.L_x_1478:
[----:B------:R-:W-:Y:S05]  /*6210*/  BSYNC B0 ;  /* 0x0000000000007941 */ /* 0x000fea0003800000 */
.L_x_1476:
        /* <DEDUP_REMOVED lines=16> */
.L_x_1480:
[----:B------:R-:W-:Y:S05]  /*6320*/  BSYNC B0 ;  /* 0x0000000000007941 */ /* 0x000fea0003800000 */
.L_x_1479:
[----:B------:R-:W-:Y:S01]  /*6330*/  BSSY B0, `(.L_x_1481) ;  /* 0x000000e000007945 */ /* 0x000fe20003800000 */
[----:B------:R-:W-:Y:S05]  /*6340*/  @P2 BRA `(.L_x_1482) ;  /* 0x0000004000002947 */ /* 0x000fea0003800000 */
[----:B------:R-:W-:Y:S01]  /*6350*/  MOV R193, RZ ;  /* 0x000000ff00c17202 */ /* 0x000fe20000000f00 */
[----:B------:R-:W-:Y:S05]  /*6360*/  @!P4 BRA `(.L_x_1483) ;  /* 0x000000a00000c947 */ /* 0x000fea0003800000 */
[----:B------:R-:W-:Y:S01]  /*6370*/  PRMT R193, RZ, 0x7610, R169 ;  /* 0x00007610ffc17816 */ /* 0x000fe200000000a9 */
[----:B------:R-:W-:Y:S05]  /*6380*/  BRA `(.L_x_1483) ;  /* 0x0000008000007947 */ /* 0x000fea0003800000 */
.L_x_1482:
        /* <DEDUP_REMOVED lines=8> */
.L_x_1483:
[----:B------:R-:W-:Y:S05]  /*6410*/  BSYNC B0 ;  /* 0x0000000000007941 */ /* 0x000fea0003800000 */
.L_x_1481:
        /* <DEDUP_REMOVED lines=16> */
.L_x_1485:
[----:B------:R-:W-:Y:S05]  /*6520*/  BSYNC B0 ;  /* 0x0000000000007941 */ /* 0x000fea0003800000 */
.L_x_1484:
[----:B------:R-:W-:Y:S01]  /*6530*/  BSSY B0, `(.L_x_1486) ;  /* 0x000000e000007945 */ /* 0x000fe20003800000 */
[----:B------:R-:W-:Y:S05]  /*6540*/  @P2 BRA `(.L_x_1487) ;  /* 0x0000004000002947 */ /* 0x000fea0003800000 */
[----:B------:R-:W-:Y:S01]  /*6550*/  MOV R193, RZ ;  /* 0x000000ff00c17202 */ /* 0x000fe20000000f00 */
[----:B------:R-:W-:Y:S05]  /*6560*/  @!P4 BRA `(.L_x_1488) ;  /* 0x000000a00000c947 */ /* 0x000fea0003800000 */
[----:B------:R-:W-:Y:S01]  /*6570*/  PRMT R193, RZ, 0x5410, R170 ;  /* 0x00005410ffc17816 */ /* 0x000fe200000000aa */
[----:B------:R-:W-:Y:S05]  /*6580*/  BRA `(.L_x_1488) ;  /* 0x0000008000007947 */ /* 0x000fea0003800000 */
.L_x_1487:
        /* <DEDUP_REMOVED lines=8> */
.L_x_1488:
[----:B------:R-:W-:Y:S05]  /*6610*/  BSYNC B0 ;  /* 0x0000000000007941 */ /* 0x000fea0003800000 */
.L_x_1486:
        /* <DEDUP_REMOVED lines=16> */
.L_x_1490:
[----:B------:R-:W-:Y:S05]  /*6720*/  BSYNC B0 ;  /* 0x0000000000007941 */ /* 0x000fea0003800000 */
.L_x_1489:
[----:B------:R-:W-:Y:S01]  /*6730*/  BSSY B0, `(.L_x_1491) ;  /* 0x000000e000007945 */ /* 0x000fe20003800000 */
[----:B------:R-:W-:Y:S05]  /*6740*/  @P2 BRA `(.L_x_1492) ;  /* 0x0000004000002947 */ /* 0x000fea0003800000 */
[----:B------:R-:W-:Y:S01]  /*6750*/  MOV R193, RZ ;  /* 0x000000ff00c17202 */ /* 0x000fe20000000f00 */
[----:B------:R-:W-:Y:S05]  /*6760*/  @!P4 BRA `(.L_x_1493) ;  /* 0x000000a00000c947 */ /* 0x000fea0003800000 */
[----:B------:R-:W-:Y:S01]  /*6770*/  PRMT R193, RZ, 0x7610, R170 ;  /* 0x00007610ffc17816 */ /* 0x000fe200000000aa */
[----:B------:R-:W-:Y:S05]  /*6780*/  BRA `(.L_x_1493) ;  /* 0x0000008000007947 */ /* 0x000fea0003800000 */
.L_x_1492:
        /* <DEDUP_REMOVED lines=8> */
.L_x_1493:
[----:B------:R-:W-:Y:S05]  /*6810*/  BSYNC B0 ;  /* 0x0000000000007941 */ /* 0x000fea0003800000 */
.L_x_1491:
        /* <DEDUP_REMOVED lines=16> */
.L_x_1495:
[----:B------:R-:W-:Y:S05]  /*6920*/  BSYNC B0 ;  /* 0x0000000000007941 */ /* 0x000fea0003800000 */
.L_x_1494:
[----:B------:R-:W-:Y:S01]  /*6930*/  BSSY B0, `(.L_x_1496) ;  /* 0x000000e000007945 */ /* 0x000fe20003800000 */
[----:B------:R-:W-:Y:S05]  /*6940*/  @P2 BRA `(.L_x_1497) ;  /* 0x0000004000002947 */ /* 0x000fea0003800000 */
[----:B------:R-:W-:Y:S01]  /*6950*/  MOV R193, RZ ;  /* 0x000000ff00c17202 */ /* 0x000fe20000000f00 */
[----:B------:R-:W-:Y:S05]  /*6960*/  @!P4 BRA `(.L_x_1498) ;  /* 0x000000a00000c947 */ /* 0x000fea0003800000 */
[----:B------:R-:W-:Y:S01]  /*6970*/  PRMT R193, RZ, 0x5410, R171 ;  /* 0x00005410ffc17816 */ /* 0x000fe200000000ab */
[----:B------:R-:W-:Y:S05]  /*6980*/  BRA `(.L_x_1498) ;  /* 0x0000008000007947 */ /* 0x000fea0003800000 */
.L_x_1497:
        /* <DEDUP_REMOVED lines=8> */
.L_x_1498:
[----:B------:R-:W-:Y:S05]  /*6a10*/  BSYNC B0 ;  /* 0x0000000000007941 */ /* 0x000fea0003800000 */
.L_x_1496:
        /* <DEDUP_REMOVED lines=16> */
.L_x_1500:
[----:B------:R-:W-:Y:S05]  /*6b20*/  BSYNC B0 ;  /* 0x0000000000007941 */ /* 0x000fea0003800000 */
.L_x_1499:
[----:B------:R-:W-:Y:S01]  /*6b30*/  BSSY B0, `(.L_x_1501) ;  /* 0x000000e000007945 */ /* 0x000fe20003800000 */
[----:B------:R-:W-:Y:S05]  /*6b40*/  @P2 BRA `(.L_x_1502) ;  /* 0x0000004000002947 */ /* 0x000fea0003800000 */
[----:B------:R-:W-:Y:S01]  /*6b50*/  MOV R193, RZ ;  /* 0x000000ff00c17202 */ /* 0x000fe20000000f00 */
[----:B------:R-:W-:Y:S05]  /*6b60*/  @!P4 BRA `(.L_x_1503) ;  /* 0x000000a00000c947 */ /* 0x000fea0003800000 */
[----:B------:R-:W-:Y:S01]  /*6b70*/  PRMT R193, RZ, 0x7610, R171 ;  /* 0x00007610ffc17816 */ /* 0x000fe200000000ab */
[----:B------:R-:W-:Y:S05]  /*6b80*/  BRA `(.L_x_1503) ;  /* 0x0000008000007947 */ /* 0x000fea0003800000 */
.L_x_1502:
        /* <DEDUP_REMOVED lines=8> */
.L_x_1503:
[----:B------:R-:W-:Y:S05]  /*6c10*/  BSYNC B0 ;  /* 0x0000000000007941 */ /* 0x000fea0003800000 */
.L_x_1501:
        /* <DEDUP_REMOVED lines=16> */
.L_x_1505:
[----:B------:R-:W-:Y:S05]  /*6d20*/  BSYNC B0 ;  /* 0x0000000000007941 */ /* 0x000fea0003800000 */
.L_x_1504:
[----:B------:R-:W2:Y:S01]  /*6d30*/  LDL.LU R193, [R1+0x28] ;  /* 0x0000280001c17983 */ /* 0x000ea20000300800 */
[----:B------:R-:W-:Y:S01]  /*6d40*/  @P0 MOV R192, 0x10 ;  /* 0x0000001000c00802 */ /* 0x000fe20000000f00 */
[----:B------:R-:W-:Y:S04]  /*6d50*/  BSSY B0, `(.L_x_1506) ;  /* 0x000000b000007945 */ /* 0x000fe80003800000 */
[----:B--2---:R-:W-:-:S05]  /*6d60*/  @P0 IMAD.WIDE.U32 R192, R193, R192, c[0x0][0x258] ;  /* 0x00009600c1c00625 */ /* 0x004fca00078e00c0 */
[----:B------:R0:W-:Y:S02]  /*6d70*/  @P0 STG.E.128 [R192.64], R184 ;  /* 0x000000b8c0000986 */ /* 0x0001e4000c101d04 */
[----:B0-----:R-:W-:-:S04]  /*6d80*/  @P3 IMAD.MOV.U32 R192, RZ, RZ, 0x10 ;  /* 0x00000010ffc03424 */ /* 0x001fc800078e00ff */
[----:B------:R-:W-:Y:S01]  /*6d90*/  @P3 IMAD.WIDE.U32 R192, R195, R192, c[0x0][0x248] ;  /* 0x00009200c3c03625 */ /* 0x000fe200078e00c0 */
[----:B------:R-:W-:-:S04]  /*6da0*/  IADD3 R195, R248, 0x180, RZ ;  /* 0x00000180f8c37810 */ /* 0x000fc80007ffe0ff */
[----:B------:R0:W-:Y:S01]  /*6db0*/  @P3 STG.E.128 [R192.64], R188 ;  /* 0x000000bcc0003986 */ /* 0x0001e2000c101d04 */
[----:B------:R-:W-:Y:S05]  /*6dc0*/  @!P3 BRA `(.L_x_1507) ;  /* 0x000000300000b947 */ /* 0x000fea0003800000 */
[----:B-----5:R-:W-:-:S10]  /*6dd0*/  HFMA2.MMA R180, -RZ, RZ, 0, 9.5367431640625e-07 ;  /* 0x00000010ffb47435 */ /* 0x020fd400000001ff */
[----:B------:R-:W-:-:S06]  /*6de0*/  IMAD.WIDE.U32 R180, R195, R180, c[0x0][0x170] ;  /* 0x00005c00c3b47625 */ /* 0x000fcc00078e00b4 */
[----:B------:R-:W5:Y:S02]  /*6df0*/  LDG.E.128 R180, [R180.64] ;  /* 0x00000004b4b47981 */ /* 0x000f64000c1e1d00 */
.L_x_1507:
[----:B------:R-:W-:Y:S05]  /*6e00*/  BSYNC B0 ;  /* 0x0000000000007941 */ /* 0x000fea0003800000 */
.L_x_1506:
[----:B------:R-:W-:Y:S01]  /*6e10*/  BSSY B0, `(.L_x_1508) ;  /* 0x000000e000007945 */ /* 0x000fe20003800000 */
[----:B------:R-:W-:Y:S05]  /*6e20*/  @P2 BRA `(.L_x_1509) ;  /* 0x0000004000002947 */ /* 0x000fea0003800000 */
[----:B0-----:R-:W-:Y:S01]  /*6e30*/  MOV R193, RZ ;  /* 0x000000ff00c17202 */ /* 0x001fe20000000f00 */
[----:B------:R-:W-:Y:S05]  /*6e40*/  @!P4 BRA `(.L_x_1510) ;  /* 0x000000a00000c947 */ /* 0x000fea0003800000 */
[----:B------:R-:W-:Y:S01]  /*6e50*/  PRMT R193, RZ, 0x5410, R172 ;  /* 0x00005410ffc17816 */ /* 0x000fe200000000ac */
[----:B------:R-:W-:Y:S05]  /*6e60*/  BRA `(.L_x_1510) ;  /* 0x0000008000007947 */ /* 0x000fea0003800000 */
.L_x_1509:
        /* <DEDUP_REMOVED lines=8> */
.L_x_1510:
[----:B------:R-:W-:Y:S05]  /*6ef0*/  BSYNC B0 ;  /* 0x0000000000007941 */ /* 0x000fea0003800000 */
.L_x_1508:
[----:B------:R-:W-:Y:S01]  /*6f00*/  @P0 F2FP.BF16.PACK_AB R192, RZ, R193 ;  /* 0x000000c1ffc0023e */ /* 0x000fe200000010ff */
[----:B------:R-:W-:Y:S03]  /*6f10*/  BSSY B0, `(.L_x_1511) ;  /* 0x0000010000007945 */ /* 0x000fe60003800000 */
[----:B------:R-:W-:Y:S01]  /*6f20*/  @P0 PRMT R184, R192, 0x7610, R184 ;  /* 0x00007610c0b80816 */ /* 0x000fe200000000b8 */
[----:B------:R-:W-:Y:S05]  /*6f30*/  @!P3 BRA `(.L_x_1512) ;  /* 0x000000d00000b947 */ /* 0x000fea0003800000 */
[----:B------:R-:W2:Y:S01]  /*6f40*/  LDL.LU R212, [R1+0x38] ;  /* 0x0000380001d47983 */ /* 0x000ea20000300800 */
[----:B------:R-:W-:Y:S01]  /*6f50*/  IMAD.MOV.U32 R192, RZ, RZ, RZ ;  /* 0x000000ffffc07224 */ /* 0x000fe200078e00ff */
[----:B--2---:R-:W-:Y:S01]  /*6f60*/  LOP3.LUT P5, RZ, R212, 0xff, RZ, 0xc0, !PT ;  /* 0x000000ffd4ff7812 */ /* 0x004fe200078ac0ff */
[----:B------:R-:W-:-:S04]  /*6f70*/  FMUL.FTZ R212, R193, c[0x0][0x1ec] ;  /* 0x00007b00c1d47a20 */ /* 0x000fc80000410000 */
        /* <DEDUP_REMOVED lines=9> */
.L_x_1512:
[----:B------:R-:W-:Y:S05]  /*7010*/  BSYNC B0 ;  /* 0x0000000000007941 */ /* 0x000fea0003800000 */
.L_x_1511:
[----:B------:R-:W-:Y:S01]  /*7020*/  BSSY B0, `(.L_x_1513) ;  /* 0x000000e000007945 */ /* 0x000fe20003800000 */
[----:B------:R-:W-:Y:S05]  /*7030*/  @P2 BRA `(.L_x_1514) ;  /* 0x0000004000002947 */ /* 0x000fea0003800000 */
[----:B------:R-:W-:Y:S01]  /*7040*/  MOV R193, RZ ;  /* 0x000000ff00c17202 */ /* 0x000fe20000000f00 */
[----:B------:R-:W-:Y:S05]  /*7050*/  @!P4 BRA `(.L_x_1515) ;  /* 0x000000a00000c947 */ /* 0x000fea0003800000 */
[----:B------:R-:W-:Y:S01]  /*7060*/  PRMT R193, RZ, 0x7610, R172 ;  /* 0x00007610ffc17816 */ /* 0x000fe200000000ac */
[----:B------:R-:W-:Y:S05]  /*7070*/  BRA `(.L_x_1515) ;  /* 0x0000008000007947 */ /* 0x000fea0003800000 */
.L_x_1514:
        /* <DEDUP_REMOVED lines=8> */
.L_x_1515:
[----:B------:R-:W-:Y:S05]  /*7100*/  BSYNC B0 ;  /* 0x0000000000007941 */ /* 0x000fea0003800000 */
.L_x_1513:
        /* <DEDUP_REMOVED lines=16> */
.L_x_1517:
[----:B------:R-:W-:Y:S05]  /*7210*/  BSYNC B0 ;  /* 0x0000000000007941 */ /* 0x000fea0003800000 */
.L_x_1516:
[----:B------:R-:W-:Y:S01]  /*7220*/  BSSY B0, `(.L_x_1518) ;  /* 0x000000e000007945 */ /* 0x000fe20003800000 */
[----:B------:R-:W-:Y:S05]  /*7230*/  @P2 BRA `(.L_x_1519) ;  /* 0x0000004000002947 */ /* 0x000fea0003800000 */
[----:B------:R-:W-:Y:S01]  /*7240*/  MOV R193, RZ ;  /* 0x000000ff00c17202 */ /* 0x000fe20000000f00 */
[----:B------:R-:W-:Y:S05]  /*7250*/  @!P4 BRA `(.L_x_1520) ;  /* 0x000000a00000c947 */ /* 0x000fea0003800000 */
[----:B------:R-:W-:Y:S01]  /*7260*/  PRMT R193, RZ, 0x5410, R173 ;  /* 0x00005410ffc17816 */ /* 0x000fe200000000ad */
[----:B------:R-:W-:Y:S05]  /*7270*/  BRA `(.L_x_1520) ;  /* 0x0000008000007947 */ /* 0x000fea0003800000 */
.L_x_1519:
        /* <DEDUP_REMOVED lines=8> */
.L_x_1520:
[----:B------:R-:W-:Y:S05]  /*7300*/  BSYNC B0 ;  /* 0x0000000000007941 */ /* 0x000fea0003800000 */
.L_x_1518:
        /* <DEDUP_REMOVED lines=16> */
.L_x_1522:
[----:B------:R-:W-:Y:S05]  /*7410*/  BSYNC B0 ;  /* 0x0000000000007941 */ /* 0x000fea0003800000 */
.L_x_1521:
[----:B------:R-:W-:Y:S01]  /*7420*/  BSSY B0, `(.L_x_1523) ;  /* 0x000000e000007945 */ /* 0x000fe20003800000 */
[----:B------:R-:W-:Y:S05]  /*7430*/  @P2 BRA `(.L_x_1524) ;  /* 0x0000004000002947 */ /* 0x000fea0003800000 */
[----:B------:R-:W-:Y:S01]  /*7440*/  MOV R193, RZ ;  /* 0x000000ff00c17202 */ /* 0x000fe20000000f00 */
[----:B------:R-:W-:Y:S05]  /*7450*/  @!P4 BRA `(.L_x_1525) ;  /* 0x000000a00000c947 */ /* 0x000fea0003800000 */
[----:B------:R-:W-:Y:S01]  /*7460*/  PRMT R193, RZ, 0x7610, R173 ;  /* 0x00007610ffc17816 */ /* 0x000fe200000000ad */
[----:B------:R-:W-:Y:S05]  /*7470*/  BRA `(.L_x_1525) ;  /* 0x0000008000007947 */ /* 0x000fea0003800000 */
.L_x_1524:
        /* <DEDUP_REMOVED lines=8> */
.L_x_1525:
[----:B------:R-:W-:Y:S05]  /*7500*/  BSYNC B0 ;  /* 0x0000000000007941 */ /* 0x000fea0003800000 */
.L_x_1523:
        /* <DEDUP_REMOVED lines=16> */
.L_x_1527:
[----:B------:R-:W-:Y:S05]  /*7610*/  BSYNC B0 ;  /* 0x0000000000007941 */ /* 0x000fea0003800000 */
.L_x_1526:
[----:B------:R-:W-:Y:S01]  /*7620*/  BSSY B0, `(.L_x_1528) ;  /* 0x000000e000007945 */ /* 0x000fe20003800000 */
[----:B------:R-:W-:Y:S05]  /*7630*/  @P2 BRA `(.L_x_1529) ;  /* 0x0000004000002947 */ /* 0x000fea0003800000 */
[----:B------:R-:W-:Y:S01]  /*7640*/  MOV R193, RZ ;  /* 0x000000ff00c17202 */ /* 0x000fe20000000f00 */
[----:B------:R-:W-:Y:S05]  /*7650*/  @!P4 BRA `(.L_x_1530) ;  /* 0x000000a00000c947 */ /* 0x000fea0003800000 */
[----:B------:R-:W-:Y:S01]  /*7660*/  PRMT R193, RZ, 0x5410, R174 ;  /* 0x00005410ffc17816 */ /* 0x000fe200000000ae */
[----:B------:R-:W-:Y:S05]  /*7670*/  BRA `(.L_x_1530) ;  /* 0x0000008000007947 */ /* 0x000fea0003800000 */
.L_x_1529:
        /* <DEDUP_REMOVED lines=8> */
.L_x_1530:
[----:B------:R-:W-:Y:S05]  /*7700*/  BSYNC B0 ;  /* 0x0000000000007941 */ /* 0x000fea0003800000 */
.L_x_1528:
        /* <DEDUP_REMOVED lines=16> */
.L_x_1532:
[----:B------:R-:W-:Y:S05]  /*7810*/  BSYNC B0 ;  /* 0x0000000000007941 */ /* 0x000fea0003800000 */
.L_x_1531:
[----:B------:R-:W-:Y:S01]  /*7820*/  BSSY B0, `(.L_x_1533) ;  /* 0x000000e000007945 */ /* 0x000fe20003800000 */
[----:B------:R-:W-:Y:S05]  /*7830*/  @P2 BRA `(.L_x_1534) ;  /* 0x0000004000002947 */ /* 0x000fea0003800000 */
[----:B------:R-:W-:Y:S01]  /*7840*/  MOV R193, RZ ;  /* 0x000000ff00c17202 */ /* 0x000fe20000000f00 */
[----:B------:R-:W-:Y:S05]  /*7850*/  @!P4 BRA `(.L_x_1535) ;  /* 0x000000a00000c947 */ /* 0x000fea0003800000 */
[----:B------:R-:W-:Y:S01]  /*7860*/  PRMT R193, RZ, 0x7610, R174 ;  /* 0x00007610ffc17816 */ /* 0x000fe200000000ae */
[----:B------:R-:W-:Y:S05]  /*7870*/  BRA `(.L_x_1535) ;  /* 0x0000008000007947 */ /* 0x000fea0003800000 */
.L_x_1534:
        /* <DEDUP_REMOVED lines=8> */
.L_x_1535:
[----:B------:R-:W-:Y:S05]  /*7900*/  BSYNC B0 ;  /* 0x0000000000007941 */ /* 0x000fea0003800000 */
.L_x_1533:
        /* <DEDUP_REMOVED lines=16> */
.L_x_1537:
[----:B------:R-:W-:Y:S05]  /*7a10*/  BSYNC B0 ;  /* 0x0000000000007941 */ /* 0x000fea0003800000 */
.L_x_1536:
[----:B------:R-:W-:Y:S01]  /*7a20*/  BSSY B0, `(.L_x_1538) ;  /* 0x000000e000007945 */ /* 0x000fe20003800000 */
[----:B------:R-:W-:Y:S05]  /*7a30*/  @P2 BRA `(.L_x_1539) ;  /* 0x0000004000002947 */ /* 0x000fea0003800000 */
[----:B------:R-:W-:Y:S01]  /*7a40*/  MOV R193, RZ ;  /* 0x000000ff00c17202 */ /* 0x000fe20000000f00 */
[----:B------:R-:W-:Y:S05]  /*7a50*/  @!P4 BRA `(.L_x_1540) ;  /* 0x000000a00000c947 */ /* 0x000fea0003800000 */
[----:B------:R-:W-:Y:S01]  /*7a60*/  PRMT R193, RZ, 0x5410, R175 ;  /* 0x00005410ffc17816 */ /* 0x000fe200000000af */
[----:B------:R-:W-:Y:S05]  /*7a70*/  BRA `(.L_x_1540) ;  /* 0x0000008000007947 */ /* 0x000fea0003800000 */
.L_x_1539:
        /* <DEDUP_REMOVED lines=8> */
.L_x_1540:
[----:B------:R-:W-:Y:S05]  /*7b00*/  BSYNC B0 ;  /* 0x0000000000007941 */ /* 0x000fea0003800000 */
.L_x_1538:
        /* <DEDUP_REMOVED lines=16> */
.L_x_1542:
[----:B------:R-:W-:Y:S05]  /*7c10*/  BSYNC B0 ;  /* 0x0000000000007941 */ /* 0x000fea0003800000 */
.L_x_1541:
[----:B------:R-:W-:Y:S01]  /*7c20*/  BSSY B0, `(.L_x_1543) ;  /* 0x000000e000007945 */ /* 0x000fe20003800000 */
[----:B------:R-:W-:Y:S05]  /*7c30*/  @P2 BRA `(.L_x_1544) ;  /* 0x0000004000002947 */ /* 0x000fea0003800000 */
[----:B------:R-:W-:Y:S01]  /*7c40*/  MOV R193, RZ ;  /* 0x000000ff00c17202 */ /* 0x000fe20000000f00 */
[----:B------:R-:W-:Y:S05]  /*7c50*/  @!P4 BRA `(.L_x_1545) ;  /* 0x000000a00000c947 */ /* 0x000fea0003800000 */
[----:B------:R-:W-:Y:S01]  /*7c60*/  PRMT R193, RZ, 0x7610, R175 ;  /* 0x00007610ffc17816 */ /* 0x000fe200000000af */
[----:B------:R-:W-:Y:S05]  /*7c70*/  BRA `(.L_x_1545) ;  /* 0x0000008000007947 */ /* 0x000fea0003800000 */
.L_x_1544:
        /* <DEDUP_REMOVED lines=8> */
.L_x_1545:
[----:B------:R-:W-:Y:S05]  /*7d00*/  BSYNC B0 ;  /* 0x0000000000007941 */ /* 0x000fea0003800000 */
.L_x_1543:
        /* <DEDUP_REMOVED lines=16> */
.L_x_1547:
[----:B------:R-:W-:Y:S05]  /*7e10*/  BSYNC B0 ;  /* 0x0000000000007941 */ /* 0x000fea0003800000 */
.L_x_1546:
[----:B------:R-:W2:Y:S01]  /*7e20*/  LDL.LU R193, [R1+0x48] ;  /* 0x0000480001c17983 */ /* 0x000ea20000300800 */
[----:B------:R-:W-:Y:S01]  /*7e30*/  @P0 MOV R192, 0x10 ;  /* 0x0000001000c00802 */ /* 0x000fe20000000f00 */
[----:B------:R-:W-:Y:S01]  /*7e40*/  BSSY B0, `(.L_x_1548) ;  /* 0x000000b000007945 */ /* 0x000fe20003800000 */
[----:B------:R-:W-:-:S03]  /*7e50*/  IADD3 R248, R248, 0x200, RZ ;  /* 0x00000200f8f87810 */ /* 0x000fc60007ffe0ff */
[----:B--2---:R-:W-:-:S05]  /*7e60*/  @P0 IMAD.WIDE.U32 R192, R193, R192, c[0x0][0x258] ;  /* 0x00009600c1c00625 */ /* 0x004fca00078e00c0 */
[----:B------:R0:W-:Y:S02]  /*7e70*/  @P0 STG.E.128 [R192.64], R184 ;  /* 0x000000b8c0000986 */ /* 0x0001e4000c101d04 */
[----:B0-----:R-:W-:-:S04]  /*7e80*/  @P3 IMAD.MOV.U32 R192, RZ, RZ, 0x10 ;  /* 0x00000010ffc03424 */ /* 0x001fc800078e00ff */
[----:B------:R-:W-:-:S05]  /*7e90*/  @P3 IMAD.WIDE.U32 R192, R195, R192, c[0x0][0x248] ;  /* 0x00009200c3c03625 */ /* 0x000fca00078e00c0 */
[----:B------:R0:W-:Y:S01]  /*7ea0*/  @P3 STG.E.128 [R192.64], R188 ;  /* 0x000000bcc0003986 */ /* 0x0001e2000c101d04 */
[----:B------:R-:W-:Y:S05]  /*7eb0*/  @!P3 BRA `(.L_x_1549) ;  /* 0x000000300000b947 */ /* 0x000fea0003800000 */
[----:B-----5:R-:W-:-:S10]  /*7ec0*/  HFMA2.MMA R180, -RZ, RZ, 0, 9.5367431640625e-07 ;  /* 0x00000010ffb47435 */ /* 0x020fd400000001ff */
[----:B------:R-:W-:-:S06]  /*7ed0*/  IMAD.WIDE.U32 R180, R248, R180, c[0x0][0x170] ;  /* 0x00005c00f8b47625 */ /* 0x000fcc00078e00b4 */
[----:B------:R-:W5:Y:S02]  /*7ee0*/  LDG.E.128 R180, [R180.64] ;  /* 0x00000004b4b47981 */ /* 0x000f64000c1e1d00 */
.L_x_1549:
[----:B------:R-:W-:Y:S05]  /*7ef0*/  BSYNC B0 ;  /* 0x0000000000007941 */ /* 0x000fea0003800000 */
.L_x_1548:
[----:B------:R-:W-:Y:S01]  /*7f00*/  BSSY B0, `(.L_x_1550) ;  /* 0x000000e000007945 */ /* 0x000fe20003800000 */
[----:B------:R-:W-:Y:S05]  /*7f10*/  @P2 BRA `(.L_x_1551) ;  /* 0x0000004000002947 */ /* 0x000fea0003800000 */
[----:B0-----:R-:W-:Y:S01]  /*7f20*/  MOV R193, RZ ;  /* 0x000000ff00c17202 */ /* 0x001fe20000000f00 */
[----:B------:R-:W-:Y:S05]  /*7f30*/  @!P4 BRA `(.L_x_1552) ;  /* 0x000000a00000c947 */ /* 0x000fea0003800000 */
[----:B------:R-:W-:Y:S01]  /*7f40*/  PRMT R193, RZ, 0x5410, R176 ;  /* 0x00005410ffc17816 */ /* 0x000fe200000000b0 */
[----:B------:R-:W-:Y:S05]  /*7f50*/  BRA `(.L_x_1552) ;  /* 0x0000008000007947 */ /* 0x000fea0003800000 */
.L_x_1551:
        /* <DEDUP_REMOVED lines=8> */
.L_x_1552:
[----:B------:R-:W-:Y:S05]  /*7fe0*/  BSYNC B0 ;  /* 0x0000000000007941 */ /* 0x000fea0003800000 */
.L_x_1550:
[----:B------:R-:W-:Y:S01]  /*7ff0*/  @P0 F2FP.BF16.PACK_AB R192, RZ, R193 ;  /* 0x000000c1ffc0023e */ /* 0x000fe200000010ff */
[----:B------:R-:W-:Y:S03]  /*8000*/  BSSY B0, `(.L_x_1553) ;  /* 0x0000010000007945 */ /* 0x000fe60003800000 */
[----:B------:R-:W-:Y:S01]  /*8010*/  @P0 PRMT R184, R192, 0x7610, R184 ;  /* 0x00007610c0b80816 */ /* 0x000fe200000000b8 */
[----:B------:R-:W-:Y:S05]  /*8020*/  @!P3 BRA `(.L_x_1554) ;  /* 0x000000d00000b947 */ /* 0x000fea0003800000 */
[----:B------:R-:W2:Y:S01]  /*8030*/  LDL.LU R195, [R1+0x3c] ;  /* 0x00003c0001c37983 */ /* 0x000ea20000300800 */
[----:B------:R-:W-:Y:S02]  /*8040*/  FMUL.FTZ R192, R193, c[0x0][0x1ec] ;  /* 0x00007b00c1c07a20 */ /* 0x000fe40000410000 */
[----:B------:R-:W-:Y:S02]  /*8050*/  IMAD.MOV.U32 R193, RZ, RZ, RZ ;  /* 0x000000ffffc17224 */ /* 0x000fe400078e00ff */
[----:B------:R-:W-:Y:S01]  /*8060*/  FMUL.FTZ R192, R192, c[0x0][0x1e8] ;  /* 0x00007a00c0c07a20 */ /* 0x000fe20000410000 */
[----:B--2---:R-:W-:-:S13]  /*8070*/  LOP3.LUT P5, RZ, R195, 0xff, RZ, 0xc0, !PT ;  /* 0x000000ffc3ff7812 */ /* 0x004fda00078ac0ff */
        /* <DEDUP_REMOVED lines=8> */
.L_x_1554:
[----:B------:R-:W-:Y:S05]  /*8100*/  BSYNC B0 ;  /* 0x0000000000007941 */ /* 0x000fea0003800000 */
.L_x_1553:
[----:B------:R-:W-:Y:S01]  /*8110*/  BSSY B0, `(.L_x_1555) ;  /* 0x000000e000007945 */ /* 0x000fe20003800000 */
[----:B------:R-:W-:Y:S05]  /*8120*/  @P2 BRA `(.L_x_1556) ;  /* 0x0000004000002947 */ /* 0x000fea0003800000 */
[----:B------:R-:W-:Y:S01]  /*8130*/  MOV R193, RZ ;  /* 0x000000ff00c17202 */ /* 0x000fe20000000f00 */
[----:B------:R-:W-:Y:S05]  /*8140*/  @!P4 BRA `(.L_x_1557) ;  /* 0x000000a00000c947 */ /* 0x000fea0003800000 */
[----:B------:R-:W-:Y:S01]  /*8150*/  PRMT R193, RZ, 0x7610, R176 ;  /* 0x00007610ffc17816 */ /* 0x000fe200000000b0 */
[----:B------:R-:W-:Y:S05]  /*8160*/  BRA `(.L_x_1557) ;  /* 0x0000008000007947 */ /* 0x000fea0003800000 */
.L_x_1556:
        /* <DEDUP_REMOVED lines=8> */
.L_x_1557:
[----:B------:R-:W-:Y:S05]  /*81f0*/  BSYNC B0 ;  /* 0x0000000000007941 */ /* 0x000fea0003800000 */
.L_x_1555:
        /* <DEDUP_REMOVED lines=16> */
.L_x_1559:
[----:B------:R-:W-:Y:S05]  /*8300*/  BSYNC B0 ;  /* 0x0000000000007941 */ /* 0x000fea0003800000 */
.L_x_1558:
[----:B------:R-:W-:Y:S01]  /*8310*/  BSSY B0, `(.L_x_1560) ;  /* 0x000000e000007945 */ /* 0x000fe20003800000 */
[----:B------:R-:W-:Y:S05]  /*8320*/  @P2 BRA `(.L_x_1561) ;  /* 0x0000004000002947 */ /* 0x000fea0003800000 */
[----:B------:R-:W-:Y:S01]  /*8330*/  MOV R193, RZ ;  /* 0x000000ff00c17202 */ /* 0x000fe20000000f00 */
[----:B------:R-:W-:Y:S05]  /*8340*/  @!P4 BRA `(.L_x_1562) ;  /* 0x000000a00000c947 */ /* 0x000fea0003800000 */
[----:B------:R-:W-:Y:S01]  /*8350*/  PRMT R193, RZ, 0x5410, R177 ;  /* 0x00005410ffc17816 */ /* 0x000fe200000000b1 */
[----:B------:R-:W-:Y:S05]  /*8360*/  BRA `(.L_x_1562) ;  /* 0x0000008000007947 */ /* 0x000fea0003800000 */
.L_x_1561:
        /* <DEDUP_REMOVED lines=8> */
.L_x_1562:
[----:B------:R-:W-:Y:S05]  /*83f0*/  BSYNC B0 ;  /* 0x0000000000007941 */ /* 0x000fea0003800000 */
.L_x_1560:
        /* <DEDUP_REMOVED lines=16> */
.L_x_1564:
[----:B------:R-:W-:Y:S05]  /*8500*/  BSYNC B0 ;  /* 0x0000000000007941 */ /* 0x000fea0003800000 */
.L_x_1563:
[----:B------:R-:W-:Y:S01]  /*8510*/  BSSY B0, `(.L_x_1565) ;  /* 0x000000e000007945 */ /* 0x000fe20003800000 */
[----:B------:R-:W-:Y:S05]  /*8520*/  @P2 BRA `(.L_x_1566) ;  /* 0x0000004000002947 */ /* 0x000fea0003800000 */
[----:B------:R-:W-:Y:S01]  /*8530*/  MOV R193, RZ ;  /* 0x000000ff00c17202 */ /* 0x000fe20000000f00 */
[----:B------:R-:W-:Y:S05]  /*8540*/  @!P4 BRA `(.L_x_1567) ;  /* 0x000000a00000c947 */ /* 0x000fea0003800000 */
[----:B------:R-:W-:Y:S01]  /*8550*/  PRMT R193, RZ, 0x7610, R177 ;  /* 0x00007610ffc17816 */ /* 0x000fe200000000b1 */
[----:B------:R-:W-:Y:S05]  /*8560*/  BRA `(.L_x_1567) ;  /* 0x0000008000007947 */ /* 0x000fea0003800000 */
.L_x_1566:
        /* <DEDUP_REMOVED lines=8> */
.L_x_1567:
[----:B------:R-:W-:Y:S05]  /*85f0*/  BSYNC B0 ;  /* 0x0000000000007941 */ /* 0x000fea0003800000 */
.L_x_1565:
        /* <DEDUP_REMOVED lines=16> */
.L_x_1569:
[----:B------:R-:W-:Y:S05]  /*8700*/  BSYNC B0 ;  /* 0x0000000000007941 */ /* 0x000fea0003800000 */
.L_x_1568:
[----:B------:R-:W-:Y:S01]  /*8710*/  BSSY B0, `(.L_x_1570) ;  /* 0x000000e000007945 */ /* 0x000fe20003800000 */
[----:B------:R-:W-:Y:S05]  /*8720*/  @P2 BRA `(.L_x_1571) ;  /* 0x0000004000002947 */ /* 0x000fea0003800000 */
[----:B------:R-:W-:Y:S01]  /*8730*/  MOV R193, RZ ;  /* 0x000000ff00c17202 */ /* 0x000fe20000000f00 */
[----:B------:R-:W-:Y:S05]  /*8740*/  @!P4 BRA `(.L_x_1572) ;  /* 0x000000a00000c947 */ /* 0x000fea0003800000 */
[----:B------:R-:W-:Y:S01]  /*8750*/  PRMT R193, RZ, 0x5410, R178 ;  /* 0x00005410ffc17816 */ /* 0x000fe200000000b2 */
[----:B------:R-:W-:Y:S05]  /*8760*/  BRA `(.L_x_1572) ;  /* 0x0000008000007947 */ /* 0x000fea0003800000 */
.L_x_1571:
        /* <DEDUP_REMOVED lines=8> */
.L_x_1572:
[----:B------:R-:W-:Y:S05]  /*87f0*/  BSYNC B0 ;  /* 0x0000000000007941 */ /* 0x000fea0003800000 */
.L_x_1570:
        /* <DEDUP_REMOVED lines=16> */
.L_x_1574:
[----:B------:R-:W-:Y:S05]  /*8900*/  BSYNC B0 ;  /* 0x0000000000007941 */ /* 0x000fea0003800000 */
.L_x_1573:
[----:B------:R-:W-:Y:S01]  /*8910*/  BSSY B0, `(.L_x_1575) ;  /* 0x000000e000007945 */ /* 0x000fe20003800000 */
[----:B------:R-:W-:Y:S05]  /*8920*/  @P2 BRA `(.L_x_1576) ;  /* 0x0000004000002947 */ /* 0x000fea0003800000 */
[----:B------:R-:W-:Y:S01]  /*8930*/  MOV R193, RZ ;  /* 0x000000ff00c17202 */ /* 0x000fe20000000f00 */
[----:B------:R-:W-:Y:S05]  /*8940*/  @!P4 BRA `(.L_x_1577) ;  /* 0x000000a00000c947 */ /* 0x000fea0003800000 */
[----:B------:R-:W-:Y:S01]  /*8950*/  PRMT R193, RZ, 0x7610, R178 ;  /* 0x00007610ffc17816 */ /* 0x000fe200000000b2 */
[----:B------:R-:W-:Y:S05]  /*8960*/  BRA `(.L_x_1577) ;  /* 0x0000008000007947 */ /* 0x000fea0003800000 */
.L_x_1576:
        /* <DEDUP_REMOVED lines=8> */
.L_x_1577:
[----:B------:R-:W-:Y:S05]  /*89f0*/  BSYNC B0 ;  /* 0x0000000000007941 */ /* 0x000fea0003800000 */
.L_x_1575:
        /* <DEDUP_REMOVED lines=16> */
.L_x_1579:
[----:B------:R-:W-:Y:S05]  /*8b00*/  BSYNC B0 ;  /* 0x0000000000007941 */ /* 0x000fea0003800000 */
.L_x_1578:
[----:B------:R-:W-:Y:S01]  /*8b10*/  BSSY B0, `(.L_x_1580) ;  /* 0x000000e000007945 */ /* 0x000fe20003800000 */
[----:B------:R-:W-:Y:S05]  /*8b20*/  @P2 BRA `(.L_x_1581) ;  /* 0x0000004000002947 */ /* 0x000fea0003800000 */
[----:B------:R-:W-:Y:S01]  /*8b30*/  MOV R193, RZ ;  /* 0x000000ff00c17202 */ /* 0x000fe20000000f00 */
[----:B------:R-:W-:Y:S05]  /*8b40*/  @!P4 BRA `(.L_x_1582) ;  /* 0x000000a00000c947 */ /* 0x000fea0003800000 */
[----:B------:R-:W-:Y:S01]  /*8b50*/  PRMT R193, RZ, 0x5410, R179 ;  /* 0x00005410ffc17816 */ /* 0x000fe200000000b3 */
[----:B------:R-:W-:Y:S05]  /*8b60*/  BRA `(.L_x_1582) ;  /* 0x0000008000007947 */ /* 0x000fea0003800000 */
.L_x_1581:
        /* <DEDUP_REMOVED lines=8> */
.L_x_1582:
[----:B------:R-:W-:Y:S05]  /*8bf0*/  BSYNC B0 ;  /* 0x0000000000007941 */ /* 0x000fea0003800000 */
.L_x_1580:
[----:B------:R-:W-:Y:S01]  /*8c00*/  @P0 F2FP.BF16.PACK_AB R192, RZ, R193 ;  /* 0x000000c1ffc0023e */ /* 0x000fe200000010ff */
[----:B------:R-:W-:Y:S03]  /*8c10*/  BSSY B0, `(.L_x_1583) ;  /* 0x000000f000007945 */ /* 0x000fe60003800000 */
[----:B------:R-:W-:Y:S01]  /*8c20*/  @P0 PRMT R187, R192, 0x7610, R187 ;  /* 0x00007610c0bb0816 */ /* 0x000fe200000000bb */
[----:B------:R-:W-:Y:S05]  /*8c30*/  @!P3 BRA `(.L_x_1584) ;  /* 0x000000c00000b947 */ /* 0x000fea0003800000 */
[----:B------:R-:W-:Y:S01]  /*8c40*/  LOP3.LUT P5, RZ, R209, 0xff0000, RZ, 0xc0, !PT ;  /* 0x00ff0000d1ff7812 */ /* 0x000fe200078ac0ff */
[----:B------:R-:W-:Y:S01]  /*8c50*/  FMUL.FTZ R192, R193, c[0x0][0x1ec] ;  /* 0x00007b00c1c07a20 */ /* 0x000fe20000410000 */
[----:B------:R-:W-:-:S03]  /*8c60*/  HFMA2.MMA R193, -RZ, RZ, 0, 0 ;  /* 0x00000000ffc17435 */ /* 0x000fc600000001ff */
[----:B------:R-:W-:-:S08]  /*8c70*/  FMUL.FTZ R192, R192, c[0x0][0x1e8] ;  /* 0x00007a00c0c07a20 */ /* 0x000fd00000410000 */
[----:B-----5:R-:W-:-:S05]  /*8c80*/  @P5 PRMT R195, RZ, 0x5410, R183 ;  /* 0x00005410ffc35816 */ /* 0x020fca00000000b7 */
[----:B------:R-:W-:Y:S01]  /*8c90*/  @P5 FMUL.FTZ R193, R195, R192 ;  /* 0x000000c0c3c15220 */ /* 0x000fe20000410000 */
[----:B------:R-:W-:-:S03]  /*8ca0*/  @P5 PRMT R195, RZ, 0x5410, R39 ;  /* 0x00005410ffc35816 */ /* 0x000fc60000000027 */
[----:B------:R-:W-:Y:S02]  /*8cb0*/  FADD.FTZ R118, R118, R193 ;  /* 0x000000c176767221 */ /* 0x000fe40000010000 */
[----:B------:R-:W-:Y:S02]  /*8cc0*/  IMAD.MOV.U32 R193, RZ, RZ, RZ ;  /* 0x000000ffffc17224 */ /* 0x000fe400078e00ff */
[----:B------:R-:W-:-:S05]  /*8cd0*/  @P5 FMUL.FTZ R193, R192, R195 ;  /* 0x000000c3c0c15220 */ /* 0x000fca0000410000 */
[----:B------:R-:W-:-:S04]  /*8ce0*/  F2FP.BF16.PACK_AB R193, RZ, R193 ;  /* 0x000000c1ffc1723e */ /* 0x000fc800000010ff */
[----:B------:R-:W-:Y:S02]  /*8cf0*/  PRMT R191, R193, 0x7610, R191 ;  /* 0x00007610c1bf7816 */ /* 0x000fe400000000bf */
.L_x_1584:
[----:B------:R-:W-:Y:S05]  /*8d00*/  BSYNC B0 ;  /* 0x0000000000007941 */ /* 0x000fea0003800000 */
.L_x_1583:
[----:B------:R-:W-:Y:S01]  /*8d10*/  BSSY B0, `(.L_x_1585) ;  /* 0x000000e000007945 */ /* 0x000fe20003800000 */
[----:B------:R-:W-:Y:S05]  /*8d20*/  @P2 BRA `(.L_x_1586) ;  /* 0x0000004000002947 */ /* 0x000fea0003800000 */
[----:B------:R-:W-:Y:S01]  /*8d30*/  MOV R3, RZ ;  /* 0x000000ff00037202 */ /* 0x000fe20000000f00 */
[----:B------:R-:W-:Y:S05]  /*8d40*/  @!P4 BRA `(.L_x_1587) ;  /* 0x000000a00000c947 */ /* 0x000fea0003800000 */
[----:B------:R-:W-:Y:S01]  /*8d50*/  PRMT R3, RZ, 0x7610, R179 ;  /* 0x00007610ff037816 */ /* 0x000fe200000000b3 */
[----:B------:R-:W-:Y:S05]  /*8d60*/  BRA `(.L_x_1587) ;  /* 0x0000008000007947 */ /* 0x000fea0003800000 */
.L_x_1586:
        /* <DEDUP_REMOVED lines=8> */
.L_x_1587:
[----:B------:R-:W-:Y:S05]  /*8df0*/  BSYNC B0 ;  /* 0x0000000000007941 */ /* 0x000fea0003800000 */
.L_x_1585:
        /* <DEDUP_REMOVED lines=11> */
[----:B------:R-:W-:Y:S01]  /*8eb0*/  FADD.FTZ R119, R119, R3 ;  /* 0x0000000377777221 */ /* 0x000fe20000010000 */
[----:B------:R-:W-:Y:S01]  /*8ec0*/  MOV R3, RZ ;  /* 0x000000ff00037202 */ /* 0x000fe20000000f00 */
[----:B------:R-:W-:-:S05]  /*8ed0*/  @P2 FMUL.FTZ R3, R2, R192 ;  /* 0x000000c002032220 */ /* 0x000fca0000410000 */
[----:B------:R-:W-:-:S04]  /*8ee0*/  F2FP.BF16.PACK_AB R3, RZ, R3 ;  /* 0x00000003ff03723e */ /* 0x000fc800000010ff */
[----:B------:R-:W-:Y:S02]  /*8ef0*/  PRMT R191, R191, 0x5410, R3 ;  /* 0x00005410bfbf7816 */ /* 0x000fe40000000003 */
.L_x_1589:
[----:B------:R-:W-:Y:S05]  /*8f00*/  BSYNC B0 ;  /* 0x0000000000007941 */ /* 0x000fea0003800000 */
.L_x_1588:
[----:B------:R-:W2:Y:S01]  /*8f10*/  LDL.LU R192, [R1+0x74] ;  /* 0x0000740001c07983 */ /* 0x000ea20000300800 */
[----:B------:R-:W-:Y:S01]  /*8f20*/  @P0 IADD3 R2, R0, 0x200, RZ ;  /* 0x0000020000020810 */ /* 0x000fe20007ffe0ff */
[----:B------:R-:W-:-:S04]  /*8f30*/  @P0 IMAD.MOV.U32 R3, RZ, RZ, 0x10 ;  /* 0x00000010ff030424 */ /* 0x000fc800078e00ff */
[----:B------:R-:W-:-:S05]  /*8f40*/  @P0 IMAD.WIDE.U32 R2, R2, R3, c[0x0][0x258] ;  /* 0x0000960002020625 */ /* 0x000fca00078e0003 */
[----:B------:R0:W-:Y:S02]  /*8f50*/  @P0 STG.E.128 [R2.64], R184 ;  /* 0x000000b802000986 */ /* 0x0001e4000c101d04 */
[----:B0-----:R-:W-:-:S05]  /*8f60*/  @P3 MOV R2, 0x10 ;  /* 0x0000001000023802 */ /* 0x001fca0000000f00 */
[----:B------:R-:W-:-:S05]  /*8f70*/  @P3 IMAD.WIDE.U32 R2, R248, R2, c[0x0][0x248] ;  /* 0x00009200f8023625 */ /* 0x000fca00078e0002 */
[----:B------:R0:W-:Y:S01]  /*8f80*/  @P3 STG.E.128 [R2.64], R188 ;  /* 0x000000bc02003986 */ /* 0x0001e2000c101d04 */
[----:B--2---:R-:W-:-:S04]  /*8f90*/  LOP3.LUT P0, RZ, R192, 0xff, RZ, 0xc0, !PT ;  /* 0x000000ffc0ff7812 */ /* 0x004fc8000780c0ff */
[----:B------:R-:W-:-:S05]  /*8fa0*/  SEL R0, RZ, 0x1, P0 ;  /* 0x00000001ff007807 */ /* 0x000fca0000000000 */
[----:B------:R0:W-:Y:S02]  /*8fb0*/  STL.S16 [R1+0x74], R0 ;  /* 0x0000740001007387 */ /* 0x0001e40000100600 */
[----:B0----5:R-:W-:Y:S01]  /*8fc0*/  @P1 CALL.REL.NOINC `(.L_x_1376) ;  /* 0x0000001000001944 */ /* 0x021fe20003c00000 */
[----:B------:R-:W-:Y:S05]  /*8fd0*/  BRA `(.L_x_1590) ;  /* 0xffff7e7000007947 */ /* 0x000fea000383ffff */
.L_x_1376:
        /* <DEDUP_REMOVED lines=42> */
.L_x_1380:
[----:B0-----:R-:W-:Y:S01]  /*9280*/  MOV R193, R195 ;  /* 0x000000c300c17202 */ /* 0x001fe20000000f00 */
[----:B------:R-:W-:Y:S01]  /*9290*/  IMAD.MOV.U32 R250, RZ, RZ, 0x10 ;  /* 0x00000010fffa7424 */ /* 0x000fe200078e00ff */
[----:B------:R-:W-:-:S02]  /*92a0*/  MOV R192, 0x92c0 ;  /* 0x000092c000c07802 */ /* 0x000fc40000000f00 */
[----:B-----5:R-:W-:Y:S05]  /*92b0*/  CALL.REL.NOINC `($__internal_19_$__cuda_sm70_shflsync_down_p) ;  /* 0x0000034000007944 */ /* 0x020fea0003c00000 */
[----:B-1----:R-:W-:Y:S01]  /*92c0*/  MOV R249, R250 ;  /* 0x000000fa00f97202 */ /* 0x002fe20000000f00 */
[----:B0----5:R-:W-:Y:S05]  /*92d0*/  BRA `(.L_x_1591) ;  /* 0xffffa34000007947 */ /* 0x021fea000383ffff */
.L_x_1381:
[----:B------:R-:W-:Y:S01]  /*92e0*/  HFMA2.MMA R250, -RZ, RZ, 0, 9.5367431640625e-07 ;  /* 0x00000010fffa7435 */ /* 0x000fe200000001ff */
[----:B0-----:R-:W-:-:S02]  /*92f0*/  MOV R193, R194 ;  /* 0x000000c200c17202 */ /* 0x001fc40000000f00 */
[----:B------:R-:W-:-:S03]  /*9300*/  MOV R192, 0x9320 ;  /* 0x0000932000c07802 */ /* 0x000fc60000000f00 */
[----:B-12--5:R-:W-:Y:S05]  /*9310*/  CALL.REL.NOINC `($__internal_19_$__cuda_sm70_shflsync_down_p) ;  /* 0x000002e000007944 */ /* 0x026fea0003c00000 */
[----:B------:R-:W-:Y:S01]  /*9320*/  FADD.FTZ R195, R249, R195 ;  /* 0x000000c3f9c37221 */ /* 0x000fe20000010000 */
[----:B------:R-:W-:Y:S01]  /*9330*/  MOV R192, 0x9380 ;  /* 0x0000938000c07802 */ /* 0x000fe20000000f00 */
[----:B-1----:R-:W-:Y:S02]  /*9340*/  FADD.FTZ R194, R194, R250 ;  /* 0x000000fac2c27221 */ /* 0x002fe40000010000 */
[----:B------:R-:W-:Y:S01]  /*9350*/  IMAD.MOV.U32 R250, RZ, RZ, 0x8 ;  /* 0x00000008fffa7424 */ /* 0x000fe200078e00ff */
[----:B------:R-:W-:Y:S02]  /*9360*/  MOV R193, R195 ;  /* 0x000000c300c17202 */ /* 0x000fe40000000f00 */
[----:B0----5:R-:W-:Y:S05]  /*9370*/  CALL.REL.NOINC `($__internal_19_$__cuda_sm70_shflsync_down_p) ;  /* 0x0000028000007944 */ /* 0x021fea0003c00000 */
[----:B-1----:R-:W-:Y:S01]  /*9380*/  MOV R249, R250 ;  /* 0x000000fa00f97202 */ /* 0x002fe20000000f00 */
[----:B------:R-:W-:Y:S01]  /*9390*/  IMAD.MOV.U32 R250, RZ, RZ, 0x8 ;  /* 0x00000008fffa7424 */ /* 0x000fe200078e00ff */
[----:B------:R-:W-:Y:S02]  /*93a0*/  MOV R193, R194 ;  /* 0x000000c200c17202 */ /* 0x000fe40000000f00 */
[----:B------:R-:W-:Y:S02]  /*93b0*/  MOV R192, 0x93d0 ;  /* 0x000093d000c07802 */ /* 0x000fe40000000f00 */
[----:B0----5:R-:W-:Y:S05]  /*93c0*/  CALL.REL.NOINC `($__internal_19_$__cuda_sm70_shflsync_down_p) ;  /* 0x0000023000007944 */ /* 0x021fea0003c00000 */
[----:B------:R-:W-:Y:S01]  /*93d0*/  FADD.FTZ R195, R249, R195 ;  /* 0x000000c3f9c37221 */ /* 0x000fe20000010000 */
[----:B------:R-:W-:Y:S01]  /*93e0*/  MOV R192, 0x9430 ;  /* 0x0000943000c07802 */ /* 0x000fe20000000f00 */
[----:B-1----:R-:W-:Y:S01]  /*93f0*/  FADD.FTZ R194, R194, R250 ;  /* 0x000000fac2c27221 */ /* 0x002fe20000010000 */
[----:B------:R-:W-:-:S02]  /*9400*/  HFMA2.MMA R250, -RZ, RZ, 0, 2.384185791015625e-07 ;  /* 0x00000004fffa7435 */ /* 0x000fc400000001ff */
[----:B------:R-:W-:-:S04]  /*9410*/  MOV R193, R195 ;  /* 0x000000c300c17202 */ /* 0x000fc80000000f00 */
[----:B0----5:R-:W-:Y:S05]  /*9420*/  CALL.REL.NOINC `($__internal_19_$__cuda_sm70_shflsync_down_p) ;  /* 0x000001d000007944 */ /* 0x021fea0003c00000 */
[----:B-1----:R-:W-:Y:S01]  /*9430*/  MOV R249, R250 ;  /* 0x000000fa00f97202 */ /* 0x002fe20000000f00 */
[----:B------:R-:W-:Y:S01]  /*9440*/  HFMA2.MMA R250, -RZ, RZ, 0, 2.384185791015625e-07 ;  /* 0x00000004fffa7435 */ /* 0x000fe200000001ff */
[----:B------:R-:W-:Y:S01]  /*9450*/  IMAD.MOV.U32 R193, RZ, RZ, R194 ;  /* 0x000000ffffc17224 */ /* 0x000fe200078e00c2 */
[----:B------:R-:W-:-:S04]  /*9460*/  MOV R192, 0x9480 ;  /* 0x0000948000c07802 */ /* 0x000fc80000000f00 */
[----:B0----5:R-:W-:Y:S05]  /*9470*/  CALL.REL.NOINC `($__internal_19_$__cuda_sm70_shflsync_down_p) ;  /* 0x0000018000007944 */ /* 0x021fea0003c00000 */
[----:B------:R-:W-:Y:S01]  /*9480*/  FADD.FTZ R195, R249, R195 ;  /* 0x000000c3f9c37221 */ /* 0x000fe20000010000 */
[----:B------:R-:W-:Y:S01]  /*9490*/  MOV R192, 0x94e0 ;  /* 0x000094e000c07802 */ /* 0x000fe20000000f00 */
[----:B-1----:R-:W-:Y:S01]  /*94a0*/  FADD.FTZ R194, R194, R250 ;  /* 0x000000fac2c27221 */ /* 0x002fe20000010000 */
[----:B------:R-:W-:Y:S02]  /*94b0*/  MOV R250, 0x2 ;  /* 0x0000000200fa7802 */ /* 0x000fe40000000f00 */
[----:B------:R-:W-:Y:S02]  /*94c0*/  MOV R193, R195 ;  /* 0x000000c300c17202 */ /* 0x000fe40000000f00 */
[----:B0----5:R-:W-:Y:S05]  /*94d0*/  CALL.REL.NOINC `($__internal_19_$__cuda_sm70_shflsync_down_p) ;  /* 0x0000012000007944 */ /* 0x021fea0003c00000 */
[----:B-1----:R-:W-:Y:S01]  /*94e0*/  IMAD.MOV.U32 R249, RZ, RZ, R250 ;  /* 0x000000fffff97224 */ /* 0x002fe200078e00fa */
[----:B------:R-:W-:Y:S01]  /*94f0*/  HFMA2.MMA R250, -RZ, RZ, 0, 1.1920928955078125e-07 ;  /* 0x00000002fffa7435 */ /* 0x000fe200000001ff */
[----:B------:R-:W-:-:S02]  /*9500*/  MOV R193, R194 ;  /* 0x000000c200c17202 */ /* 0x000fc40000000f00 */
[----:B------:R-:W-:-:S03]  /*9510*/  MOV R192, 0x9530 ;  /* 0x0000953000c07802 */ /* 0x000fc60000000f00 */
[----:B0----5:R-:W-:Y:S05]  /*9520*/  CALL.REL.NOINC `($__internal_19_$__cuda_sm70_shflsync_down_p) ;  /* 0x000000d000007944 */ /* 0x021fea0003c00000 */
[----:B------:R-:W-:Y:S01]  /*9530*/  FADD.FTZ R195, R249, R195 ;  /* 0x000000c3f9c37221 */ /* 0x000fe20000010000 */
[----:B------:R-:W-:Y:S01]  /*9540*/  MOV R192, 0x9590 ;  /* 0x0000959000c07802 */ /* 0x000fe20000000f00 */
[----:B-1----:R-:W-:Y:S01]  /*9550*/  FADD.FTZ R194, R194, R250 ;  /* 0x000000fac2c27221 */ /* 0x002fe20000010000 */
[----:B------:R-:W-:Y:S01]  /*9560*/  MOV R250, 0x1 ;  /* 0x0000000100fa7802 */ /* 0x000fe20000000f00 */
[----:B------:R-:W-:Y:S02]  /*9570*/  IMAD.MOV.U32 R193, RZ, RZ, R195 ;  /* 0x000000ffffc17224 */ /* 0x000fe400078e00c3 */
[----:B0----5:R-:W-:Y:S05]  /*9580*/  CALL.REL.NOINC `($__internal_19_$__cuda_sm70_shflsync_down_p) ;  /* 0x0000007000007944 */ /* 0x021fea0003c00000 */
[----:B-1----:R-:W-:Y:S01]  /*9590*/  MOV R249, R250 ;  /* 0x000000fa00f97202 */ /* 0x002fe20000000f00 */
[----:B------:R-:W-:Y:S01]  /*95a0*/  HFMA2.MMA R250, -RZ, RZ, 0, 5.9604644775390625e-08 ;  /* 0x00000001fffa7435 */ /* 0x000fe200000001ff */
[----:B------:R-:W-:Y:S02]  /*95b0*/  MOV R193, R194 ;  /* 0x000000c200c17202 */ /* 0x000fe40000000f00 */
[----:B------:R-:W-:-:S03]  /*95c0*/  MOV R192, 0x95e0 ;  /* 0x000095e000c07802 */ /* 0x000fc60000000f00 */
[----:B0----5:R-:W-:Y:S05]  /*95d0*/  CALL.REL.NOINC `($__internal_19_$__cuda_sm70_shflsync_down_p) ;  /* 0x0000002000007944 */ /* 0x021fea0003c00000 */
[----:B-1----:R-:W-:Y:S01]  /*95e0*/  IMAD.MOV.U32 R193, RZ, RZ, R250 ;  /* 0x000000ffffc17224 */ /* 0x002fe200078e00fa */
[----:B0----5:R-:W-:Y:S05]  /*95f0*/  BRA `(.L_x_1592) ;  /* 0xffffa14000007947 */ /* 0x021fea000383ffff */
        .weak           $__internal_19_$__cuda_sm70_shflsync_down_p
        .type           $__internal_19_$__cuda_sm70_shflsync_down_p,@function
        .size           $__internal_19_$__cuda_sm70_shflsync_down_p,(.L_x_14237 - $__internal_19_$__cuda_sm70_shflsync_down_p)
$__internal_19_$__cuda_sm70_shflsync_down_p:
        /* <DEDUP_REMOVED lines=9> */
[----:B------:R-:W-:Y:S05]  /*9690*/  RET.REL.NODEC R192 `(_ZN10layer_norm13ln_bwd_kernelINS_13Kernel_traitsI13__nv_bfloat16S2_S2_S2_fjLj5120ELj1ELj1ELj4ELj16ENS_18Kernel_traits_baseILj5120ES2_S2_S2_S2_fjLj128EEEEELb1ELb1ELb1ELb1EEEvNS_9BwdParamsE) ;  /* 0xffff6960c0007950 */ /* 0x000fea0003c3ffff */
.L_x_1593:
        /* <DEDUP_REMOVED lines=14> */
.L_x_14237:


//--------------------- .text._ZN10layer_norm13ln_bwd_kernelINS_13Kernel_traitsI6__halfS2_S2_S2_fjLj5120ELj1ELj1ELj4ELj16ENS_18Kernel_traits_baseILj5120ES2_S2_S2_S2_fjLj128EEEEELb0ELb0ELb0ELb0EEEvNS_9BwdParamsE --------------------------
	.section	.text._ZN10layer_norm13ln_bwd_kernelINS_13Kernel_traitsI6__halfS2_S2_S2_fjLj5120ELj1ELj1ELj4ELj16ENS_18Kernel_traits_baseILj5120ES2_S2_S2_S2_fjLj128EEEEELb0ELb0ELb0ELb0EEEvNS_9BwdParamsE,"ax",@progbits
	.sectioninfo	@"SHI_REGISTERS=253"
	.align	128
        .global         _ZN10layer_norm13ln_bwd_kernelINS_13Kernel_traitsI6__halfS2_S2_S2_fjLj5120ELj1ELj1ELj4ELj16ENS_18Kernel_traits_baseILj5120ES2_S2_S2_S2_fjLj128EEEEELb0ELb0ELb0ELb0EEEvNS_9BwdParamsE
        .type           _ZN10layer_norm13ln_bwd_kernelINS_13Kernel_traitsI6__halfS2_S2_S2_fjLj5120ELj1ELj1ELj4ELj16ENS_18Kernel_traits_baseILj5120ES2_S2_S2_S2_fjLj128EEEEELb0ELb0ELb0ELb0EEEvNS_9BwdParamsE,@function
        .size           _ZN10layer_norm13ln_bwd_kernelINS_13Kernel_traitsI6__halfS2_S2_S2_fjLj5120ELj1ELj1ELj4ELj16ENS_18Kernel_traits_baseILj5120ES2_S2_S2_S2_fjLj128EEEEELb0ELb0ELb0ELb0EEEvNS_9BwdParamsE,(.L_x_14238 - _ZN10layer_norm13ln_bwd_kernelINS_13Kernel_traitsI6__halfS2_S2_S2_fjLj5120ELj1ELj1ELj4ELj16ENS_18Kernel_traits_baseILj5120ES2_S2_S2_S2_fjLj128EEEEELb0ELb0ELb0ELb0EEEvNS_9BwdParamsE)
        .other          _ZN10layer_norm13ln_bwd_kernelINS_13Kernel_traitsI6__halfS2_S2_S2_fjLj5120ELj1ELj1ELj4ELj16ENS_18Kernel_traits_baseILj5120ES2_S2_S2_S2_fjLj128EEEEELb0ELb0ELb0ELb0EEEvNS_9BwdParamsE,@"STO_CUDA_ENTRY STV_DEFAULT"
_ZN10layer_norm13ln_bwd_kernelINS_13Kernel_traitsI6__halfS2_S2_S2_fjLj5120ELj1ELj1ELj4ELj16ENS_18Kernel_traits_baseILj5120ES2_S2_S2_S2_fjLj128EEEEELb0ELb0ELb0ELb0EEEvNS_9BwdParamsE:
.text._ZN10layer_norm13ln_bwd_kernelINS_13Kernel_traitsI6__halfS2_S2_S2_fjLj5120ELj1ELj1ELj4ELj16ENS_18Kernel_traits_baseILj5120ES2_S2_S2_S2_fjLj128EEEEELb0ELb0ELb0ELb0EEEvNS_9BwdParamsE:
        /* <DEDUP_REMOVED lines=77> */
[--C-:B-1---5:R-:W-:Y:S01]  /*04d0*/  HADD2.F32 R155, -RZ, R20.reuse.H0_H0 ;  /* 0x20000014ff9b7230 */ /* 0x122fe20000004100 */
[----:B------:R-:W-:Y:S01]  /*04e0*/  HFMA2.MMA R2, -RZ, RZ, 0, 5.9604644775390625e-08 ;  /* 0x00000001ff027435 */ /* 0x000fe200000001ff */
[----:B------:R-:W-:Y:S01]  /*04f0*/  HADD2.F32 R154, -RZ, R20.H1_H1 ;  /* 0x30000014ff9a7230 */ /* 0x000fe20000004100 */
[----:B------:R-:W-:Y:S01]  /*0500*/  MOV R41, RZ ;  /* 0x000000ff00297202 */ /* 0x000fe20000000f00 */
[----:B------:R-:W-:-:S02]  /*0510*/  HADD2.F32 R153, -RZ, R21.H0_H0 ;  /* 0x20000015ff997230 */ /* 0x000fc40000004100 */
[----:B------:R-:W-:Y:S02]  /*0520*/  HADD2.F32 R152, -RZ, R21.H1_H1 ;  /* 0x30000015ff987230 */ /* 0x000fe40000004100 */
[--C-:B------:R-:W-:Y:S02]  /*0530*/  HADD2.F32 R151, -RZ, R22.reuse.H0_H0 ;  /* 0x20000016ff977230 */ /* 0x100fe40000004100 */
[----:B------:R-:W-:Y:S02]  /*0540*/  HADD2.F32 R150, -RZ, R22.H1_H1 ;  /* 0x30000016ff967230 */ /* 0x000fe40000004100 */
[--C-:B------:R-:W-:Y:S02]  /*0550*/  HADD2.F32 R149, -RZ, R23.reuse.H0_H0 ;  /* 0x20000017ff957230 */ /* 0x100fe40000004100 */
[----:B------:R-:W-:Y:S02]  /*0560*/  HADD2.F32 R148, -RZ, R23.H1_H1 ;  /* 0x30000017ff947230 */ /* 0x000fe40000004100 */
        /* <DEDUP_REMOVED lines=32> */
.L_x_1617:
        /* <DEDUP_REMOVED lines=23> */
[----:B--2---:R-:W-:Y:S01]  /*08e0*/  FSEL R186, R142, RZ, !P1 ;  /* 0x000000ff8eba7208 */ /* 0x004fe20004800000 */
[----:B---3--:R-:W-:Y:S01]  /*08f0*/  @P0 HADD2.F32 R157, -RZ, R140.H0_H0 ;  /* 0x2000008cff9d0230 */ /* 0x008fe20000004100 */
[----:B------:R-:W-:Y:S05]  /*0900*/  @!P2 BRA `(.L_x_1596) ;  /* 0x000005400000a947 */ /* 0x000fea0003800000 */
[----:B0-----:R-:W-:Y:S01]  /*0910*/  LEA R140, P0, R0, c[0x0][0x188], 0x4 ;  /* 0x00006200008c7a11 */ /* 0x001fe200078020ff */
        /* <DEDUP_REMOVED lines=10> */
[--C-:B--2---:R-:W-:Y:S02]  /*09c0*/  HADD2.F32 R167, -RZ, R140.reuse.H0_H0 ;  /* 0x2000008cffa77230 */ /* 0x104fe40000004100 */
[--C-:B------:R-:W-:Y:S02]  /*09d0*/  HADD2.F32 R225, -RZ, R141.reuse.H0_H0 ;  /* 0x2000008dffe17230 */ /* 0x100fe40000004100 */
[----:B------:R-:W-:Y:S01]  /*09e0*/  HADD2.F32 R187, -RZ, R140.H1_H1 ;  /* 0x3000008cffbb7230 */ /* 0x000fe20000004100 */
[C---:B------:R-:W-:Y:S01]  /*09f0*/  FADD.FTZ R167, -R186.reuse, R167 ;  /* 0x000000a7baa77221 */ /* 0x040fe20000010100 */
[----:B------:R-:W-:Y:S01]  /*0a00*/  HADD2.F32 R231, -RZ, R141.H1_H1 ;  /* 0x3000008dffe77230 */ /* 0x000fe20000004100 */
[----:B------:R-:W-:Y:S01]  /*0a10*/  FADD.FTZ R225, -R186, R225 ;  /* 0x000000e1bae17221 */ /* 0x000fe20000010100 */
[--C-:B---3--:R-:W-:Y:S01]  /*0a20*/  HADD2.F32 R240, -RZ, R144.reuse.H0_H0 ;  /* 0x20000090fff07230 */ /* 0x108fe20000004100 */
[----:B-----5:R-:W-:Y:S01]  /*0a30*/  FMUL.FTZ R167, R158, R167 ;  /* 0x000000a79ea77220 */ /* 0x020fe20000410000 */
[----:B------:R-:W-:Y:S01]  /*0a40*/  HADD2.F32 R144, -RZ, R144.H1_H1 ;  /* 0x30000090ff907230 */ /* 0x000fe20000004100 */
[----:B------:R-:W-:Y:S01]  /*0a50*/  FADD.FTZ R187, -R186, R187 ;  /* 0x000000bbbabb7221 */ /* 0x000fe20000010100 */
[----:B------:R-:W-:Y:S01]  /*0a60*/  HADD2.F32 R233, -RZ, R142.H0_H0 ;  /* 0x2000008effe97230 */ /* 0x000fe20000004100 */
[----:B------:R-:W-:Y:S01]  /*0a70*/  FADD.FTZ R76, R76, R240 ;  /* 0x000000f04c4c7221 */ /* 0x000fe20000010000 */
[--C-:B------:R-:W-:Y:S01]  /*0a80*/  HADD2.F32 R236, -RZ, R145.reuse.H0_H0 ;  /* 0x20000091ffec7230 */ /* 0x100fe20000004100 */
[-C--:B------:R-:W-:Y:S01]  /*0a90*/  FFMA.FTZ R40, R167, R240.reuse, R40 ;  /* 0x000000f0a7287223 */ /* 0x080fe20000010028 */
[----:B------:R-:W-:Y:S01]  /*0aa0*/  HADD2.F32 R234, -RZ, R145.H1_H1 ;  /* 0x30000091ffea7230 */ /* 0x000fe20000004100 */
[----:B------:R-:W-:Y:S01]  /*0ab0*/  FMUL.FTZ R240, R155, R240 ;  /* 0x000000f09bf07220 */ /* 0x000fe20000410000 */
[----:B------:R-:W-:Y:S01]  /*0ac0*/  HADD2.F32 R141, -RZ, R143.H0_H0 ;  /* 0x2000008fff8d7230 */ /* 0x000fe20000004100 */
[----:B------:R-:W-:Y:S01]  /*0ad0*/  FADD.FTZ R231, -R186, R231 ;  /* 0x000000e7bae77221 */ /* 0x000fe20000010100 */
[----:B------:R-:W-:Y:S01]  /*0ae0*/  HADD2.F32 R232, -RZ, R146.H0_H0 ;  /* 0x20000092ffe87230 */ /* 0x000fe20000004100 */
[C---:B------:R-:W-:Y:S01]  /*0af0*/  FMUL.FTZ R237, R158.reuse, R225 ;  /* 0x000000e19eed7220 */ /* 0x040fe20000410000 */
[----:B------:R-:W-:Y:S01]  /*0b00*/  HADD2.F32 R241, -RZ, R142.H1_H1 ;  /* 0x3000008efff17230 */ /* 0x000fe20000004100 */
[----:B------:R-:W-:Y:S01]  /*0b10*/  FMUL.FTZ R239, R158, R187 ;  /* 0x000000bb9eef7220 */ /* 0x000fe20000410000 */
[----:B------:R-:W-:Y:S01]  /*0b20*/  HADD2.F32 R146, -RZ, R146.H1_H1 ;  /* 0x30000092ff927230 */ /* 0x000fe20000004100 */
[----:B------:R-:W-:Y:S01]  /*0b30*/  FMUL.FTZ R238, R154, R144 ;  /* 0x000000909aee7220 */ /* 0x000fe20000410000 */
[----:B------:R-:W-:Y:S01]  /*0b40*/  HADD2.F32 R227, -RZ, R147.H0_H0 ;  /* 0x20000093ffe37230 */ /* 0x000fe20000004100 */
[----:B------:R-:W-:Y:S01]  /*0b50*/  FADD.FTZ R145, RZ, R240 ;  /* 0x000000f0ff917221 */ /* 0x000fe20000010000 */
[----:B------:R-:W-:Y:S01]  /*0b60*/  HADD2.F32 R143, -RZ, R143.H1_H1 ;  /* 0x3000008fff8f7230 */ /* 0x000fe20000004100 */
[----:B------:R-:W-:Y:S01]  /*0b70*/  FFMA.FTZ R140, R167, R240, RZ ;  /* 0x000000f0a78c7223 */ /* 0x000fe200000100ff */
[----:B------:R-:W-:Y:S01]  /*0b80*/  HADD2.F32 R147, -RZ, R147.H1_H1 ;  /* 0x30000093ff937230 */ /* 0x000fe20000004100 */
[----:B------:R-:W-:Y:S01]  /*0b90*/  FADD.FTZ R78, R78, R236 ;  /* 0x000000ec4e4e7221 */ /* 0x000fe20000010000 */
[----:B------:R-:W-:Y:S01]  /*0ba0*/  IADD3 R187, R0, 0x80, RZ ;  /* 0x0000008000bb7810 */ /* 0x000fe20007ffe0ff */
[----:B------:R-:W-:-:S02]  /*0bb0*/  FADD.FTZ R233, -R186, R233 ;  /* 0x000000e9bae97221 */ /* 0x000fc40000010100 */
        /* <DEDUP_REMOVED lines=13> */
[C---:B------:R-:W-:Y:S02]  /*0c90*/  FADD.FTZ R141, -R186.reuse, R141 ;  /* 0x0000008dba8d7221 */ /* 0x040fe40000010100 */
[----:B------:R-:W-:Y:S02]  /*0ca0*/  FMUL.FTZ R232, R151, R232 ;  /* 0x000000e897e87220 */ /* 0x000fe40000410000 */
[----:B------:R-:W-:Y:S02]  /*0cb0*/  FADD.FTZ R231, -R186, R241 ;  /* 0x000000f1bae77221 */ /* 0x000fe40000010100 */
[----:B------:R-:W-:Y:S02]  /*0cc0*/  FADD.FTZ R145, R145, R234 ;  /* 0x000000ea91917221 */ /* 0x000fe40000010000 */
[----:B------:R-:W-:-:S02]  /*0cd0*/  FFMA.FTZ R140, R235, R234, R140 ;  /* 0x000000eaeb8c7223 */ /* 0x000fc4000001008c */
[C---:B0-----:R-:W-:Y:S02]  /*0ce0*/  FMUL.FTZ R229, R158.reuse, R141 ;  /* 0x0000008d9ee57220 */ /* 0x041fe40000410000 */
[----:B------:R-:W-:Y:S02]  /*0cf0*/  FMUL.FTZ R231, R158, R231 ;  /* 0x000000e79ee77220 */ /* 0x000fe40000410000 */
[----:B------:R-:W-:Y:S02]  /*0d00*/  FMUL.FTZ R230, R150, R146 ;  /* 0x0000009296e67220 */ /* 0x000fe40000410000 */
[----:B------:R-:W-:Y:S02]  /*0d10*/  FADD.FTZ R145, R145, R232 ;  /* 0x000000e891917221 */ /* 0x000fe40000010000 */
[----:B------:R-:W-:Y:S02]  /*0d20*/  FFMA.FTZ R140, R233, R232, R140 ;  /* 0x000000e8e98c7223 */ /* 0x000fe4000001008c */
[----:B------:R-:W-:-:S02]  /*0d30*/  FADD.FTZ R82, R82, R227 ;  /* 0x000000e352527221 */ /* 0x000fc40000010000 */
[-C--:B------:R-:W-:Y:S02]  /*0d40*/  FFMA.FTZ R46, R229, R227.reuse, R46 ;  /* 0x000000e3e52e7223 */ /* 0x080fe4000001002e */
[----:B------:R-:W-:Y:S02]  /*0d50*/  FMUL.FTZ R227, R149, R227 ;  /* 0x000000e395e37220 */ /* 0x000fe40000410000 */
[----:B------:R-:W-:Y:S02]  /*0d60*/  FADD.FTZ R143, -R186, R143 ;  /* 0x0000008fba8f7221 */ /* 0x000fe40000010100 */
[----:B------:R-:W-:Y:S02]  /*0d70*/  FADD.FTZ R142, R145, R230 ;  /* 0x000000e6918e7221 */ /* 0x000fe40000010000 */
[----:B------:R-:W-:Y:S02]  /*0d80*/  FFMA.FTZ R140, R231, R230, R140 ;  /* 0x000000e6e78c7223 */ /* 0x000fe4000001008c */
[----:B------:R-:W-:-:S02]  /*0d90*/  FMUL.FTZ R228, R158, R143 ;  /* 0x0000008f9ee47220 */ /* 0x000fc40000410000 */
[----:B------:R-:W-:Y:S02]  /*0da0*/  FADD.FTZ R142, R142, R227 ;  /* 0x000000e38e8e7221 */ /* 0x000fe40000010000 */
[----:B------:R-:W-:Y:S02]  /*0db0*/  FMUL.FTZ R225, R148, R147 ;  /* 0x0000009394e17220 */ /* 0x000fe40000410000 */
        /* <DEDUP_REMOVED lines=9> */
.L_x_1596:
[----:B0-----:R-:W-:Y:S05]  /*0e50*/  BSYNC B0 ;  /* 0x0000000000007941 */ /* 0x001fea0003800000 */
.L_x_1595:
        /* <DEDUP_REMOVED lines=13> */
[----:B------:R-:W-:Y:S01]  /*0f30*/  IADD3 R187, R187, 0x80, RZ ;  /* 0x00000080bbbb7810 */ /* 0x000fe20007ffe0ff */
[----:B--2---:R-:W-:Y:S02]  /*0f40*/  HADD2.F32 R165, -RZ, R140.H0_H0 ;  /* 0x2000008cffa57230 */ /* 0x004fe40000004100 */
[--C-:B------:R-:W-:Y:S02]  /*0f50*/  HADD2.F32 R217, -RZ, R141.reuse.H0_H0 ;  /* 0x2000008dffd97230 */ /* 0x100fe40000004100 */
[----:B---3--:R-:W-:Y:S01]  /*0f60*/  HADD2.F32 R226, -RZ, R144.H0_H0 ;  /* 0x20000090ffe27230 */ /* 0x008fe20000004100 */
[C---:B------:R-:W-:Y:S01]  /*0f70*/  FADD.FTZ R165, -R186.reuse, R165 ;  /* 0x000000a5baa57221 */ /* 0x040fe20000010100 */
[----:B------:R-:W-:Y:S01]  /*0f80*/  HADD2.F32 R215, -RZ, R140.H1_H1 ;  /* 0x3000008cffd77230 */ /* 0x000fe20000004100 */
[----:B------:R-:W-:Y:S01]  /*0f90*/  FADD.FTZ R217, -R186, R217 ;  /* 0x000000d9bad97221 */ /* 0x000fe20000010100 */
[----:B------:R-:W-:Y:S01]  /*0fa0*/  HADD2.F32 R144, -RZ, R144.H1_H1 ;  /* 0x30000090ff907230 */ /* 0x000fe20000004100 */
[----:B-----5:R-:W-:Y:S01]  /*0fb0*/  FMUL.FTZ R165, R158, R165 ;  /* 0x000000a59ea57220 */ /* 0x020fe20000410000 */
[----:B------:R-:W-:Y:S01]  /*0fc0*/  HADD2.F32 R219, -RZ, R141.H1_H1 ;  /* 0x3000008dffdb7230 */ /* 0x000fe20000004100 */
[----:B------:R-:W-:Y:S01]  /*0fd0*/  FADD.FTZ R48, R48, R226 ;  /* 0x000000e230307221 */ /* 0x000fe20000010000 */
[--C-:B------:R-:W-:Y:S01]  /*0fe0*/  HADD2.F32 R221, -RZ, R145.reuse.H0_H0 ;  /* 0x20000091ffdd7230 */ /* 0x100fe20000004100 */
[-C--:B------:R-:W-:Y:S01]  /*0ff0*/  FFMA.FTZ R120, R165, R226.reuse, R120 ;  /* 0x000000e2a5787223 */ /* 0x080fe20000010078 */
[--C-:B------:R-:W-:Y:S01]  /*1000*/  HADD2.F32 R245, -RZ, R142.reuse.H0_H0 ;  /* 0x2000008efff57230 */ /* 0x100fe20000004100 */
[----:B------:R-:W-:Y:S01]  /*1010*/  FADD.FTZ R215, -R186, R215 ;  /* 0x000000d7bad77221 */ /* 0x000fe20000010100 */
[----:B------:R-:W-:Y:S01]  /*1020*/  HADD2.F32 R145, -RZ, R145.H1_H1 ;  /* 0x30000091ff917230 */ /* 0x000fe20000004100 */
[----:B------:R-:W-:Y:S01]  /*1030*/  FMUL.FTZ R226, R35, R226 ;  /* 0x000000e223e27220 */ /* 0x000fe20000410000 */
[----:B------:R-:W-:Y:S01]  /*1040*/  HADD2.F32 R141, -RZ, R143.H0_H0 ;  /* 0x2000008fff8d7230 */ /* 0x000fe20000004100 */
[C---:B------:R-:W-:Y:S01]  /*1050*/  FMUL.FTZ R222, R158.reuse, R217 ;  /* 0x000000d99ede7220 */ /* 0x040fe20000410000 */
[----:B------:R-:W-:Y:S01]  /*1060*/  HADD2.F32 R211, -RZ, R142.H1_H1 ;  /* 0x3000008effd37230 */ /* 0x000fe20000004100 */
[----:B------:R-:W-:Y:S01]  /*1070*/  FMUL.FTZ R224, R158, R215 ;  /* 0x000000d79ee07220 */ /* 0x000fe20000410000 */
[--C-:B------:R-:W-:Y:S01]  /*1080*/  HADD2.F32 R247, -RZ, R146.reuse.H0_H0 ;  /* 0x20000092fff77230 */ /* 0x100fe20000004100 */
[----:B------:R-:W-:Y:S01]  /*1090*/  FMUL.FTZ R223, R34, R144 ;  /* 0x0000009022df7220 */ /* 0x000fe20000410000 */
[----:B------:R-:W-:Y:S01]  /*10a0*/  HADD2.F32 R146, -RZ, R146.H1_H1 ;  /* 0x30000092ff927230 */ /* 0x000fe20000004100 */
[----:B------:R-:W-:Y:S01]  /*10b0*/  FADD.FTZ R140, R243, R226 ;  /* 0x000000e2f38c7221 */ /* 0x000fe20000010000 */
[----:B0-----:R-:W-:Y:S01]  /*10c0*/  HADD2.F32 R213, -RZ, R147.H0_H0 ;  /* 0x20000093ffd57230 */ /* 0x001fe20000004100 */
[----:B------:R-:W-:Y:S01]  /*10d0*/  FFMA.FTZ R241, R165, R226, R241 ;  /* 0x000000e2a5f17223 */ /* 0x000fe200000100f1 */
[----:B------:R-:W-:Y:S01]  /*10e0*/  HADD2.F32 R143, -RZ, R143.H1_H1 ;  /* 0x3000008fff8f7230 */ /* 0x000fe20000004100 */
[----:B------:R-:W-:Y:S01]  /*10f0*/  FADD.FTZ R219, -R186, R219 ;  /* 0x000000dbbadb7221 */ /* 0x000fe20000010100 */
[----:B------:R-:W-:Y:S01]  /*1100*/  HADD2.F32 R147, -RZ, R147.H1_H1 ;  /* 0x30000093ff937230 */ /* 0x000fe20000004100 */
[----:B------:R-:W-:-:S02]  /*1110*/  FADD.FTZ R50, R50, R221 ;  /* 0x000000dd32327221 */ /* 0x000fc40000010000 */
[-C--:B------:R-:W-:Y:S02]  /*1120*/  FFMA.FTZ R122, R222, R221.reuse, R122 ;  /* 0x000000ddde7a7223 */ /* 0x080fe4000001007a */
[----:B------:R-:W-:Y:S02]  /*1130*/  FMUL.FTZ R221, R33, R221 ;  /* 0x000000dd21dd7220 */ /* 0x000fe40000410000 */
[----:B------:R-:W-:Y:S02]  /*1140*/  FADD.FTZ R140, R140, R223 ;  /* 0x000000df8c8c7221 */ /* 0x000fe40000010000 */
[----:B------:R-:W-:Y:S02]  /*1150*/  FFMA.FTZ R241, R224, R223, R241 ;  /* 0x000000dfe0f17223 */ /* 0x000fe400000100f1 */
[----:B------:R-:W-:Y:S02]  /*1160*/  FMUL.FTZ R220, R158, R219 ;  /* 0x000000db9edc7220 */ /* 0x000fe40000410000 */
[----:B------:R-:W-:-:S02]  /*1170*/  FADD.FTZ R245, -R186, R245 ;  /* 0x000000f5baf57221 */ /* 0x000fc40000010100 */
[----:B------:R-:W-:Y:S02]  /*1180*/  FMUL.FTZ R219, R32, R145 ;  /* 0x0000009120db7220 */ /* 0x000fe40000410000 */
        /* <DEDUP_REMOVED lines=8> */
[C---:B------:R-:W-:Y:S02]  /*1210*/  FMUL.FTZ R214, R158.reuse, R141 ;  /* 0x0000008d9ed67220 */ /* 0x040fe40000410000 */
[----:B------:R-:W-:Y:S02]  /*1220*/  FMUL.FTZ R216, R158, R211 ;  /* 0x000000d39ed87220 */ /* 0x000fe40000410000 */
[----:B------:R-:W-:-:S02]  /*1230*/  FMUL.FTZ R215, R30, R146 ;  /* 0x000000921ed77220 */ /* 0x000fc40000410000 */
[----:B------:R-:W-:Y:S02]  /*1240*/  FADD.FTZ R140, R140, R217 ;  /* 0x000000d98c8c7221 */ /* 0x000fe40000010000 */
[----:B------:R-:W-:Y:S02]  /*1250*/  FFMA.FTZ R241, R218, R217, R241 ;  /* 0x000000d9daf17223 */ /* 0x000fe400000100f1 */
[----:B------:R-:W-:Y:S02]  /*1260*/  FADD.FTZ R126, R126, R213 ;  /* 0x000000d57e7e7221 */ /* 0x000fe40000010000 */
[-C--:B------:R-:W-:Y:S02]  /*1270*/  FFMA.FTZ R86, R214, R213.reuse, R86 ;  /* 0x000000d5d6567223 */ /* 0x080fe40000010056 */
[----:B------:R-:W-:Y:S02]  /*1280*/  FADD.FTZ R143, -R186, R143 ;  /* 0x0000008fba8f7221 */ /* 0x000fe40000010100 */
        /* <DEDUP_REMOVED lines=19> */
.L_x_1598:
[----:B------:R-:W-:Y:S05]  /*13c0*/  BSYNC B0 ;  /* 0x0000000000007941 */ /* 0x000fea0003800000 */
.L_x_1597:
        /* <DEDUP_REMOVED lines=13> */
[----:B------:R-:W-:Y:S01]  /*14a0*/  IADD3 R187, R187, 0x80, RZ ;  /* 0x00000080bbbb7810 */ /* 0x000fe20007ffe0ff */
[--C-:B--2---:R-:W-:Y:S02]  /*14b0*/  HADD2.F32 R171, -RZ, R140.reuse.H0_H0 ;  /* 0x2000008cffab7230 */ /* 0x104fe40000004100 */
[--C-:B------:R-:W-:Y:S02]  /*14c0*/  HADD2.F32 R203, -RZ, R141.reuse.H0_H0 ;  /* 0x2000008dffcb7230 */ /* 0x100fe40000004100 */
[----:B------:R-:W-:Y:S01]  /*14d0*/  HADD2.F32 R201, -RZ, R140.H1_H1 ;  /* 0x3000008cffc97230 */ /* 0x000fe20000004100 */
[C---:B0-----:R-:W-:Y:S01]  /*14e0*/  FADD.FTZ R163, -R186.reuse, R171 ;  /* 0x000000abbaa37221 */ /* 0x041fe20000010100 */
[----:B------:R-:W-:Y:S01]  /*14f0*/  HADD2.F32 R205, -RZ, R141.H1_H1 ;  /* 0x3000008dffcd7230 */ /* 0x000fe20000004100 */
[----:B------:R-:W-:Y:S01]  /*1500*/  FADD.FTZ R203, -R186, R203 ;  /* 0x000000cbbacb7221 */ /* 0x000fe20000010100 */
[--C-:B---3--:R-:W-:Y:S01]  /*1510*/  HADD2.F32 R210, -RZ, R144.reuse.H0_H0 ;  /* 0x20000090ffd27230 */ /* 0x108fe20000004100 */
[----:B-----5:R-:W-:Y:S01]  /*1520*/  FMUL.FTZ R163, R158, R163 ;  /* 0x000000a39ea37220 */ /* 0x020fe20000410000 */
[----:B------:R-:W-:Y:S01]  /*1530*/  HADD2.F32 R144, -RZ, R144.H1_H1 ;  /* 0x30000090ff907230 */ /* 0x000fe20000004100 */
[----:B------:R-:W-:Y:S01]  /*1540*/  FADD.FTZ R201, -R186, R201 ;  /* 0x000000c9bac97221 */ /* 0x000fe20000010100 */
[--C-:B------:R-:W-:Y:S01]  /*1550*/  HADD2.F32 R245, -RZ, R142.reuse.H0_H0 ;  /* 0x2000008efff57230 */ /* 0x100fe20000004100 */
[----:B------:R-:W-:Y:S01]  /*1560*/  FADD.FTZ R88, R88, R210 ;  /* 0x000000d258587221 */ /* 0x000fe20000010000 */
[--C-:B------:R-:W-:Y:S01]  /*1570*/  HADD2.F32 R206, -RZ, R145.reuse.H0_H0 ;  /* 0x20000091ffce7230 */ /* 0x100fe20000004100 */
[-C--:B------:R-:W-:Y:S01]  /*1580*/  FFMA.FTZ R52, R163, R210.reuse, R52 ;  /* 0x000000d2a3347223 */ /* 0x080fe20000010034 */
[----:B------:R-:W-:Y:S01]  /*1590*/  HADD2.F32 R204, -RZ, R145.H1_H1 ;  /* 0x30000091ffcc7230 */ /* 0x000fe20000004100 */
[----:B------:R-:W-:Y:S01]  /*15a0*/  FMUL.FTZ R210, R27, R210 ;  /* 0x000000d21bd27220 */ /* 0x000fe20000410000 */
[----:B------:R-:W-:Y:S01]  /*15b0*/  HADD2.F32 R169, -RZ, R142.H1_H1 ;  /* 0x3000008effa97230 */ /* 0x000fe20000004100 */
[----:B------:R-:W-:Y:S01]  /*15c0*/  FADD.FTZ R205, -R186, R205 ;  /* 0x000000cdbacd7221 */ /* 0x000fe20000010100 */
[----:B------:R-:W-:Y:S01]  /*15d0*/  HADD2.F32 R141, -RZ, R143.H0_H0 ;  /* 0x2000008fff8d7230 */ /* 0x000fe20000004100 */
[C---:B------:R-:W-:Y:S01]  /*15e0*/  FMUL.FTZ R207, R158.reuse, R203 ;  /* 0x000000cb9ecf7220 */ /* 0x040fe20000410000 */
[--C-:B------:R-:W-:Y:S01]  /*15f0*/  HADD2.F32 R202, -RZ, R146.reuse.H0_H0 ;  /* 0x20000092ffca7230 */ /* 0x100fe20000004100 */
[----:B------:R-:W-:Y:S01]  /*1600*/  FMUL.FTZ R209, R158, R201 ;  /* 0x000000c99ed17220 */ /* 0x000fe20000410000 */
[----:B------:R-:W-:Y:S01]  /*1610*/  HADD2.F32 R146, -RZ, R146.H1_H1 ;  /* 0x30000092ff927230 */ /* 0x000fe20000004100 */
[----:B------:R-:W-:Y:S01]  /*1620*/  FMUL.FTZ R208, R26, R144 ;  /* 0x000000901ad07220 */ /* 0x000fe20000410000 */
[----:B------:R-:W-:Y:S01]  /*1630*/  HADD2.F32 R162, -RZ, R147.H0_H0 ;  /* 0x20000093ffa27230 */ /* 0x000fe20000004100 */
[----:B------:R-:W-:Y:S01]  /*1640*/  FADD.FTZ R243, R243, R210 ;  /* 0x000000d2f3f37221 */ /* 0x000fe20000010000 */
[----:B------:R-:W-:Y:S01]  /*1650*/  HADD2.F32 R143, -RZ, R143.H1_H1 ;  /* 0x3000008fff8f7230 */ /* 0x000fe20000004100 */
[----:B------:R-:W-:Y:S01]  /*1660*/  FFMA.FTZ R241, R163, R210, R241 ;  /* 0x000000d2a3f17223 */ /* 0x000fe200000100f1 */
[----:B------:R-:W-:Y:S01]  /*1670*/  HADD2.F32 R147, -RZ, R147.H1_H1 ;  /* 0x30000093ff937230 */ /* 0x000fe20000004100 */
[----:B------:R-:W-:-:S02]  /*1680*/  FADD.FTZ R90, R90, R206 ;  /* 0x000000ce5a5a7221 */ /* 0x000fc40000010000 */
[----:B------:R-:W-:Y:S02]  /*1690*/  FADD.FTZ R203, -R186, R245 ;  /* 0x000000f5bacb7221 */ /* 0x000fe40000010100 */
[----:B------:R-:W-:Y:S02]  /*16a0*/  FMUL.FTZ R205, R158, R205 ;  /* 0x000000cd9ecd7220 */ /* 0x000fe40000410000 */
        /* <DEDUP_REMOVED lines=40> */
.L_x_1600:
[----:B------:R-:W-:Y:S05]  /*1930*/  BSYNC B0 ;  /* 0x0000000000007941 */ /* 0x000fea0003800000 */
.L_x_1599:
        /* <DEDUP_REMOVED lines=15> */
[----:B------:R-:W-:Y:S02]  /*1a30*/  HADD2.F32 R175, -RZ, R140.H1_H1 ;  /* 0x3000008cffaf7230 */ /* 0x000fe40000004100 */
[--C-:B------:R-:W-:Y:S01]  /*1a40*/  HADD2.F32 R177, -RZ, R141.reuse.H0_H0 ;  /* 0x2000008dffb17230 */ /* 0x100fe20000004100 */
[C---:B------:R-:W-:Y:S01]  /*1a50*/  FADD.FTZ R161, -R186.reuse, R161 ;  /* 0x000000a1baa17221 */ /* 0x040fe20000010100 */
[----:B------:R-:W-:Y:S01]  /*1a60*/  HADD2.F32 R179, -RZ, R141.H1_H1 ;  /* 0x3000008dffb37230 */ /* 0x000fe20000004100 */
[----:B------:R-:W-:Y:S01]  /*1a70*/  FADD.FTZ R175, -R186, R175 ;  /* 0x000000afbaaf7221 */ /* 0x000fe20000010100 */
[--C-:B---3--:R-:W-:Y:S01]  /*1a80*/  HADD2.F32 R168, -RZ, R144.reuse.H0_H0 ;  /* 0x20000090ffa87230 */ /* 0x108fe20000004100 */
[C---:B-----5:R-:W-:Y:S01]  /*1a90*/  FMUL.FTZ R161, R158.reuse, R161 ;  /* 0x000000a19ea17220 */ /* 0x060fe20000410000 */
[----:B------:R-:W-:Y:S01]  /*1aa0*/  HADD2.F32 R144, -RZ, R144.H1_H1 ;  /* 0x30000090ff907230 */ /* 0x000fe20000004100 */
[----:B------:R-:W-:Y:S01]  /*1ab0*/  FMUL.FTZ R166, R158, R175 ;  /* 0x000000af9ea67220 */ /* 0x000fe20000410000 */
[--C-:B0-----:R-:W-:Y:S01]  /*1ac0*/  HADD2.F32 R172, -RZ, R145.reuse.H0_H0 ;  /* 0x20000091ffac7230 */ /* 0x101fe20000004100 */
[----:B------:R-:W-:Y:S01]  /*1ad0*/  FADD.FTZ R96, R96, R168 ;  /* 0x000000a860607221 */ /* 0x000fe20000010000 */
[--C-:B------:R-:W-:Y:S01]  /*1ae0*/  HADD2.F32 R183, -RZ, R142.reuse.H0_H0 ;  /* 0x2000008effb77230 */ /* 0x100fe20000004100 */
[-C--:B------:R-:W-:Y:S01]  /*1af0*/  FFMA.FTZ R60, R161, R168.reuse, R60 ;  /* 0x000000a8a13c7223 */ /* 0x080fe2000001003c */
[----:B------:R-:W-:Y:S01]  /*1b00*/  HADD2.F32 R145, -RZ, R145.H1_H1 ;  /* 0x30000091ff917230 */ /* 0x000fe20000004100 */
[C---:B------:R-:W-:Y:S01]  /*1b10*/  FADD.FTZ R175, -R186.reuse, R177 ;  /* 0x000000b1baaf7221 */ /* 0x040fe20000010100 */
[----:B------:R-:W-:Y:S01]  /*1b20*/  HADD2.F32 R141, -RZ, R143.H0_H0 ;  /* 0x2000008fff8d7230 */ /* 0x000fe20000004100 */
[----:B------:R-:W-:Y:S01]  /*1b30*/  FADD.FTZ R179, -R186, R179 ;  /* 0x000000b3bab37221 */ /* 0x000fe20000010100 */
[----:B------:R-:W-:Y:S01]  /*1b40*/  HADD2.F32 R181, -RZ, R142.H1_H1 ;  /* 0x3000008effb57230 */ /* 0x000fe20000004100 */
[----:B------:R-:W-:Y:S01]  /*1b50*/  FMUL.FTZ R168, R19, R168 ;  /* 0x000000a813a87220 */ /* 0x000fe20000410000 */
[--C-:B------:R-:W-:Y:S01]  /*1b60*/  HADD2.F32 R174, -RZ, R146.reuse.H0_H0 ;  /* 0x20000092ffae7230 */ /* 0x100fe20000004100 */
[C---:B------:R-:W-:Y:S01]  /*1b70*/  FMUL.FTZ R175, R158.reuse, R175 ;  /* 0x000000af9eaf7220 */ /* 0x040fe20000410000 */
[----:B------:R-:W-:Y:S01]  /*1b80*/  HADD2.F32 R146, -RZ, R146.H1_H1 ;  /* 0x30000092ff927230 */ /* 0x000fe20000004100 */
[----:B------:R-:W-:Y:S01]  /*1b90*/  FMUL.FTZ R170, R158, R179 ;  /* 0x000000b39eaa7220 */ /* 0x000fe20000410000 */
[----:B------:R-:W-:Y:S01]  /*1ba0*/  HADD2.F32 R178, -RZ, R147.H0_H0 ;  /* 0x20000093ffb27230 */ /* 0x000fe20000004100 */
[----:B------:R-:W-:Y:S01]  /*1bb0*/  FMUL.FTZ R173, R18, R144 ;  /* 0x0000009012ad7220 */ /* 0x000fe20000410000 */
[----:B------:R-:W-:Y:S01]  /*1bc0*/  HADD2.F32 R143, -RZ, R143.H1_H1 ;  /* 0x3000008fff8f7230 */ /* 0x000fe20000004100 */
[----:B------:R-:W-:Y:S01]  /*1bd0*/  FADD.FTZ R140, R243, R168 ;  /* 0x000000a8f38c7221 */ /* 0x000fe20000010000 */
[----:B------:R-:W-:Y:S01]  /*1be0*/  HADD2.F32 R147, -RZ, R147.H1_H1 ;  /* 0x30000093ff937230 */ /* 0x000fe20000004100 */
[----:B------:R-:W-:-:S02]  /*1bf0*/  FFMA.FTZ R241, R161, R168, R241 ;  /* 0x000000a8a1f17223 */ /* 0x000fc400000100f1 */
[----:B------:R-:W-:Y:S02]  /*1c00*/  FADD.FTZ R98, R98, R172 ;  /* 0x000000ac62627221 */ /* 0x000fe40000010000 */
[----:B------:R-:W-:Y:S02]  /*1c10*/  FADD.FTZ R177, -R186, R183 ;  /* 0x000000b7bab17221 */ /* 0x000fe40000010100 */
[----:B------:R-:W-:Y:S02]  /*1c20*/  FFMA.FTZ R62, R175, R172, R62 ;  /* 0x000000acaf3e7223 */ /* 0x000fe4000001003e */
[----:B------:R-:W-:Y:S02]  /*1c30*/  FADD.FTZ R99, R99, R145 ;  /* 0x0000009163637221 */ /* 0x000fe40000010000 */
[-C--:B------:R-:W-:Y:S02]  /*1c40*/  FFMA.FTZ R63, R170, R145.reuse, R63 ;  /* 0x00000091aa3f7223 */ /* 0x080fe4000001003f */
[----:B------:R-:W-:-:S02]  /*1c50*/  FMUL.FTZ R179, R16, R145 ;  /* 0x0000009110b37220 */ /* 0x000fc40000410000 */
[----:B------:R-:W-:Y:S02]  /*1c60*/  FMUL.FTZ R172, R17, R172 ;  /* 0x000000ac11ac7220 */ /* 0x000fe40000410000 */
[----:B------:R-:W-:Y:S02]  /*1c70*/  FADD.FTZ R145, R140, R173 ;  /* 0x000000ad8c917221 */ /* 0x000fe40000010000 */
[----:B------:R-:W-:Y:S02]  /*1c80*/  FFMA.FTZ R241, R166, R173, R241 ;  /* 0x000000ada6f17223 */ /* 0x000fe400000100f1 */
[----:B------:R-:W-:Y:S02]  /*1c90*/  FMUL.FTZ R177, R158, R177 ;  /* 0x000000b19eb17220 */ /* 0x000fe40000410000 */
[----:B------:R-:W-:Y:S02]  /*1ca0*/  FADD.FTZ R141, -R186, R141 ;  /* 0x0000008dba8d7221 */ /* 0x000fe40000010100 */
        /* <DEDUP_REMOVED lines=31> */
.L_x_1602:
[----:B------:R-:W-:Y:S05]  /*1ea0*/  BSYNC B0 ;  /* 0x0000000000007941 */ /* 0x000fea0003800000 */
.L_x_1601:
        /* <DEDUP_REMOVED lines=18> */
[----:B0-----:R-:W-:Y:S01]  /*1fd0*/  FADD.FTZ R189, -R186, R191 ;  /* 0x000000bfbabd7221 */ /* 0x001fe20000010100 */
        /* <DEDUP_REMOVED lines=9> */
[----:B------:R-:W-:Y:S01]  /*2070*/  FADD.FTZ R187, -R186, R187 ;  /* 0x000000bbbabb7221 */ /* 0x000fe20000010100 */
[----:B------:R-:W-:Y:S01]  /*2080*/  HADD2.F32 R197, -RZ, R142.H1_H1 ;  /* 0x3000008effc57230 */ /* 0x000fe20000004100 */
[----:B------:R-:W-:Y:S01]  /*2090*/  FMUL.FTZ R184, R11, R184 ;  /* 0x000000b80bb87220 */ /* 0x000fe20000410000 */
[--C-:B------:R-:W-:Y:S01]  /*20a0*/  HADD2.F32 R199, -RZ, R143.reuse.H0_H0 ;  /* 0x2000008fffc77230 */ /* 0x100fe20000004100 */
[C---:B------:R-:W-:Y:S01]  /*20b0*/  FMUL.FTZ R189, R158.reuse, R189 ;  /* 0x000000bd9ebd7220 */ /* 0x040fe20000410000 */
[----:B------:R-:W-:Y:S01]  /*20c0*/  HADD2.F32 R245, -RZ, R143.H1_H1 ;  /* 0x3000008ffff57230 */ /* 0x000fe20000004100 */
[C---:B------:R-:W-:Y:S01]  /*20d0*/  FMUL.FTZ R188, R158.reuse, R193 ;  /* 0x000000c19ebc7220 */ /* 0x040fe20000410000 */
[--C-:B------:R-:W-:Y:S01]  /*20e0*/  HADD2.F32 R192, -RZ, R146.reuse.H0_H0 ;  /* 0x20000092ffc07230 */ /* 0x100fe20000004100 */
[----:B------:R-:W-:Y:S01]  /*20f0*/  FMUL.FTZ R182, R158, R187 ;  /* 0x000000bb9eb67220 */ /* 0x000fe20000410000 */
[----:B------:R-:W-:Y:S01]  /*2100*/  HADD2.F32 R146, -RZ, R146.H1_H1 ;  /* 0x30000092ff927230 */ /* 0x000fe20000004100 */
[----:B------:R-:W-:Y:S01]  /*2110*/  FMUL.FTZ R191, R10, R144 ;  /* 0x000000900abf7220 */ /* 0x000fe20000410000 */
[--C-:B------:R-:W-:Y:S01]  /*2120*/  HADD2.F32 R196, -RZ, R147.reuse.H0_H0 ;  /* 0x20000093ffc47230 */ /* 0x100fe20000004100 */
[----:B------:R-:W-:Y:S01]  /*2130*/  FADD.FTZ R140, R243, R184 ;  /* 0x000000b8f38c7221 */ /* 0x000fe20000010000 */
[----:B------:R-:W-:Y:S01]  /*2140*/  HADD2.F32 R147, -RZ, R147.H1_H1 ;  /* 0x30000093ff937230 */ /* 0x000fe20000004100 */
[----:B------:R-:W-:-:S02]  /*2150*/  FFMA.FTZ R241, R159, R184, R241 ;  /* 0x000000b89ff17223 */ /* 0x000fc400000100f1 */
[----:B------:R-:W-:Y:S02]  /*2160*/  FADD.FTZ R195, -R186, R195 ;  /* 0x000000c3bac37221 */ /* 0x000fe40000010100 */
        /* <DEDUP_REMOVED lines=38> */
[C---:B------:R-:W-:Y:S02]  /*23d0*/  FFMA.FTZ R75, R200.reuse, R147, R75 ;  /* 0x00000093c84b7223 */ /* 0x040fe4000001004b */
[----:B------:R-:W-:Y:S02]  /*23e0*/  FADD.FTZ R243, R143, R198 ;  /* 0x000000c68ff37221 */ /* 0x000fe40000010000 */
[----:B------:R-:W-:-:S02]  /*23f0*/  FFMA.FTZ R241, R200, R198, R241 ;  /* 0x000000c6c8f17223 */ /* 0x000fc400000100f1 */
.L_x_1604:
[----:B------:R-:W-:Y:S05]  /*2400*/  BSYNC B0 ;  /* 0x0000000000007941 */ /* 0x000fea0003800000 */
.L_x_1603:
[----:B------:R-:W-:Y:S02]  /*2410*/  LOP3.LUT P1, RZ, R2, 0xff, RZ, 0xc0, !PT ;  /* 0x000000ff02ff7812 */ /* 0x000fe4000782c0ff */
[----:B------:R-:W-:-:S02]  /*2420*/  SHF.R.U32.HI R142, RZ, 0x5, R156 ;  /* 0x00000005ff8e7819 */ /* 0x000fc4000001169c */
[----:B------:R-:W-:Y:S02]  /*2430*/  LOP3.LUT P0, RZ, R156, 0x1f, RZ, 0xc0, !PT ;  /* 0x0000001f9cff7812 */ /* 0x000fe4000780c0ff */
[----:B------:R-:W-:-:S07]  /*2440*/  LOP3.LUT R242, R142, 0x7fffffc, RZ, 0xc0, !PT ;  /* 0x07fffffc8ef27812 */ /* 0x000fce00078ec0ff */
[----:B------:R-:W-:Y:S01]  /*2450*/  @!P1 IADD3 R242, R242, 0x4, RZ ;  /* 0x00000004f2f29810 */ /* 0x000fe20007ffe0ff */
[----:B------:R-:W-:Y:S05]  /*2460*/  BRA.DIV ~URZ, `(.L_x_1605) ;  /* 0x00001fc27f007947 */ /* 0x000fea000b800000 */
[----:B------:R0:W1:Y:S02]  /*2470*/  SHFL.DOWN PT, R146, R243, 0x10, 0x1f ;  /* 0x0a001f00f3927f89 */ /* 0x00006400000e0000 */
.L_x_1618:
        /* <DEDUP_REMOVED lines=18> */
.L_x_1619:
        /* <DEDUP_REMOVED lines=27> */
[-C--:B------:R-:W-:Y:S01]  /*2750*/  FFMA.FTZ R144, R229, R146.reuse, R147 ;  /* 0x00000092e5907223 */ /* 0x080fe20000010093 */
[----:B------:R-:W-:Y:S01]  /*2760*/  ISETP.NE.AND.EX P1, PT, RZ, c[0x0][0x21c], PT, P1 ;  /* 0x00008700ff007a0c */ /* 0x000fe20003f25310 */
[----:B------:R-:W-:Y:S01]  /*2770*/  FADD.FTZ R141, R232, -R141 ;  /* 0x8000008de88d7221 */ /* 0x000fe20000010000 */
[----:B------:R-:W-:Y:S01]  /*2780*/  ISETP.NE.AND.EX P0, PT, RZ, c[0x0][0x25c], PT, P0 ;  /* 0x00009700ff007a0c */ /* 0x000fe20003f05300 */
[----:B------:R-:W-:Y:S02]  /*2790*/  FFMA.FTZ R248, R228, R146, R147 ;  /* 0x00000092e4f87223 */ /* 0x000fe40000010093 */
[----:B-----5:R-:W-:-:S02]  /*27a0*/  FMUL.FTZ R140, R158, R141 ;  /* 0x0000008d9e8c7220 */ /* 0x020fc40000410000 */
[----:B------:R-:W-:-:S04]  /*27b0*/  FFMA.FTZ R141, R167, R146, R147 ;  /* 0x00000092a78d7223 */ /* 0x000fc80000010093 */
[----:B------:R-:W-:Y:S02]  /*27c0*/  FADD.FTZ R141, R240, -R141 ;  /* 0x8000008df08d7221 */ /* 0x000fe40000010000 */
[----:B------:R-:W-:Y:S02]  /*27d0*/  @P1 HADD2.F32 R143, -RZ, R114.H0_H0 ;  /* 0x20000072ff8f1230 */ /* 0x000fe40000004100 */
[----:B------:R-:W-:Y:S01]  /*27e0*/  FMUL.FTZ R242, R158, R141 ;  /* 0x0000008d9ef27220 */ /* 0x000fe20000410000 */
[----:B------:R-:W-:Y:S02]  /*27f0*/  @P1 HADD2.F32 R141, -RZ, R112.H0_H0 ;  /* 0x20000070ff8d1230 */ /* 0x000fe40000004100 */
[----:B------:R-:W-:Y:S01]  /*2800*/  @P1 FADD.FTZ R140, R140, R143 ;  /* 0x0000008f8c8c1221 */ /* 0x000fe20000010000 */
[----:B------:R-:W-:Y:S01]  /*2810*/  @P1 HADD2.F32 R145, -RZ, R114.H1_H1 ;  /* 0x30000072ff911230 */ /* 0x000fe20000004100 */
[----:B------:R-:W-:Y:S02]  /*2820*/  FFMA.FTZ R143, R237, R146, R147 ;  /* 0x00000092ed8f7223 */ /* 0x000fe40000010093 */
[----:B------:R-:W-:-:S02]  /*2830*/  @P1 FADD.FTZ R242, R242, R141 ;  /* 0x0000008df2f21221 */ /* 0x000fc40000010000 */
[----:B------:R-:W-:-:S03]  /*2840*/  FADD.FTZ R143, R236, -R143 ;  /* 0x8000008fec8f7221 */ /* 0x000fc60000010000 */
[----:B------:R-:W-:Y:S01]  /*2850*/  @P0 F2FP.PACK_AB R141, RZ, R242 ;  /* 0x000000f2ff8d023e */ /* 0x000fe200000000ff */
[----:B------:R-:W-:Y:S01]  /*2860*/  FMUL.FTZ R186, R158, R143 ;  /* 0x0000008f9eba7220 */ /* 0x000fe20000410000 */
[----:B------:R-:W-:Y:S02]  /*2870*/  @P1 HADD2.F32 R143, -RZ, R113.H0_H0 ;  /* 0x20000071ff8f1230 */ /* 0x000fe40000004100 */
[----:B------:R-:W-:Y:S01]  /*2880*/  @P0 PRMT R116, R141, 0x7610, R116 ;  /* 0x000076108d740816 */ /* 0x000fe20000000074 */
[----:B------:R-:W-:Y:S02]  /*2890*/  FFMA.FTZ R141, R235, R146, R147 ;  /* 0x00000092eb8d7223 */ /* 0x000fe40000010093 */
[----:B------:R-:W-:Y:S01]  /*28a0*/  @P1 FADD.FTZ R186, R186, R143 ;  /* 0x0000008fbaba1221 */ /* 0x000fe20000010000 */
[----:B------:R-:W-:Y:S01]  /*28b0*/  @P0 F2FP.PACK_AB R143, RZ, R140 ;  /* 0x0000008cff8f023e */ /* 0x000fe200000000ff */
[----:B------:R-:W-:Y:S02]  /*28c0*/  FADD.FTZ R141, R234, -R141 ;  /* 0x8000008dea8d7221 */ /* 0x000fe40000010000 */
[----:B------:R-:W-:Y:S01]  /*28d0*/  FMUL.FTZ R140, R140, R157 ;  /* 0x0000009d8c8c7220 */ /* 0x000fe20000410000 */
[----:B------:R-:W-:Y:S01]  /*28e0*/  @P0 PRMT R118, R143, 0x7610, R118 ;  /* 0x000076108f760816 */ /* 0x000fe20000000076 */
[----:B------:R-:W-:Y:S01]  /*28f0*/  FFMA.FTZ R143, R231, R146, R147 ;  /* 0x00000092e78f7223 */ /* 0x000fe20000010093 */
[----:B------:R-:W-:Y:S01]  /*2900*/  @P0 F2FP.PACK_AB R142, RZ, R186 ;  /* 0x000000baff8e023e */ /* 0x000fe200000000ff */
[----:B------:R-:W-:-:S02]  /*2910*/  FMUL.FTZ R244, R158, R141 ;  /* 0x0000008d9ef47220 */ /* 0x000fc40000410000 */
[----:B------:R-:W-:Y:S01]  /*2920*/  FFMA.FTZ R141, R239, R146, R147 ;  /* 0x00000092ef8d7223 */ /* 0x000fe20000010093 */
[----:B------:R-:W-:Y:S01]  /*2930*/  @P0 PRMT R117, R142, 0x7610, R117 ;  /* 0x000076108e750816 */ /* 0x000fe20000000075 */
[----:B------:R-:W-:Y:S02]  /*2940*/  FADD.FTZ R143, R230, -R143 ;  /* 0x8000008fe68f7221 */ /* 0x000fe40000010000 */
[----:B------:R-:W-:Y:S02]  /*2950*/  FADD.FTZ R141, R238, -R141 ;  /* 0x8000008dee8d7221 */ /* 0x000fe40000010000 */
[C---:B------:R-:W-:Y:S01]  /*2960*/  FMUL.FTZ R142, R158.reuse, R143 ;  /* 0x0000008f9e8e7220 */ /* 0x040fe20000410000 */
[----:B------:R-:W-:Y:S01]  /*2970*/  @P1 HADD2.F32 R143, -RZ, R113.H1_H1 ;  /* 0x30000071ff8f1230 */ /* 0x000fe20000004100 */
[----:B------:R-:W-:Y:S01]  /*2980*/  FMUL.FTZ R246, R158, R141 ;  /* 0x0000008d9ef67220 */ /* 0x000fe20000410000 */
[----:B------:R-:W-:Y:S01]  /*2990*/  @P1 HADD2.F32 R141, -RZ, R112.H1_H1 ;  /* 0x30000070ff8d1230 */ /* 0x000fe20000004100 */
[----:B------:R-:W-:-:S02]  /*29a0*/  @P1 FADD.FTZ R142, R142, R145 ;  /* 0x000000918e8e1221 */ /* 0x000fc40000010000 */
[----:B------:R-:W-:Y:S02]  /*29b0*/  @P1 FADD.FTZ R244, R244, R143 ;  /* 0x0000008ff4f41221 */ /* 0x000fe40000010000 */
[----:B------:R-:W-:Y:S01]  /*29c0*/  FADD.FTZ R143, R227, -R144 ;  /* 0x80000090e38f7221 */ /* 0x000fe20000010000 */
[----:B------:R-:W-:Y:S01]  /*29d0*/  @P0 F2FP.PACK_AB R144, RZ, R142 ;  /* 0x0000008eff90023e */ /* 0x000fe200000000ff */
[----:B------:R-:W-:Y:S01]  /*29e0*/  @P1 FADD.FTZ R246, R246, R141 ;  /* 0x0000008df6f61221 */ /* 0x000fe20000010000 */
[--C-:B------:R-:W-:Y:S01]  /*29f0*/  @P1 HADD2.F32 R141, -RZ, R115.reuse.H0_H0 ;  /* 0x20000073ff8d1230 */ /* 0x100fe20000004100 */
[----:B------:R-:W-:Y:S01]  /*2a00*/  FADD.FTZ R145, R225, -R248 ;  /* 0x800000f8e1917221 */ /* 0x000fe20000010000 */
[----:B------:R-:W-:Y:S01]  /*2a10*/  @P0 PRMT R118, R118, 0x5410, R144 ;  /* 0x0000541076760816 */ /* 0x000fe20000000090 */
[C---:B------:R-:W-:Y:S01]  /*2a20*/  FMUL.FTZ R248, R158.reuse, R143 ;  /* 0x0000008f9ef87220 */ /* 0x040fe20000410000 */
[----:B------:R-:W-:Y:S01]  /*2a30*/  @P1 HADD2.F32 R143, -RZ, R115.H1_H1 ;  /* 0x30000073ff8f1230 */ /* 0x000fe20000004100 */
[----:B------:R-:W-:-:S02]  /*2a40*/  FMUL.FTZ R250, R158, R145 ;  /* 0x000000919efa7220 */ /* 0x000fc40000410000 */
[----:B------:R-:W-:Y:S01]  /*2a50*/  @P1 FADD.FTZ R248, R248, R141 ;  /* 0x0000008df8f81221 */ /* 0x000fe20000010000 */
[----:B------:R-:W-:Y:S01]  /*2a60*/  @P0 F2FP.PACK_AB R141, RZ, R246 ;  /* 0x000000f6ff8d023e */ /* 0x000fe200000000ff */
[----:B------:R-:W-:Y:S01]  /*2a70*/  @P1 FADD.FTZ R250, R250, R143 ;  /* 0x0000008ffafa1221 */ /* 0x000fe20000010000 */
[----:B------:R-:W-:Y:S02]  /*2a80*/  ISETP.NE.U32.AND P1, PT, RZ, c[0x0][0x258], PT ;  /* 0x00009600ff007a0c */ /* 0x000fe40003f25070 */
[----:B------:R-:W-:Y:S01]  /*2a90*/  @P0 F2FP.PACK_AB R145, RZ, R248 ;  /* 0x000000f8ff91023e */ /* 0x000fe200000000ff */
[-C--:B------:R-:W-:Y:S01]  /*2aa0*/  FMUL.FTZ R248, R248, R157.reuse ;  /* 0x0000009df8f87220 */ /* 0x080fe20000410000 */
[----:B------:R-:W-:Y:S01]  /*2ab0*/  @P0 F2FP.PACK_AB R187, RZ, R250 ;  /* 0x000000faffbb023e */ /* 0x000fe200000000ff */
[----:B------:R-:W-:Y:S01]  /*2ac0*/  FMUL.FTZ R241, R250, R157 ;  /* 0x0000009dfaf17220 */ /* 0x000fe20000410000 */
[----:B------:R-:W-:Y:S02]  /*2ad0*/  @P0 PRMT R119, R145, 0x7610, R119 ;  /* 0x0000761091770816 */ /* 0x000fe40000000077 */
[----:B------:R-:W-:-:S02]  /*2ae0*/  ISETP.NE.AND.EX P1, PT, RZ, c[0x0][0x25c], PT, P1 ;  /* 0x00009700ff007a0c */ /* 0x000fc40003f25310 */
[----:B------:R-:W-:Y:S01]  /*2af0*/  @P0 PRMT R119, R119, 0x5410, R187 ;  /* 0x0000541077770816 */ /* 0x000fe200000000bb */
[----:B------:R-:W-:Y:S01]  /*2b00*/  HFMA2.MMA R187, -RZ, RZ, 0, 9.5367431640625e-07 ;  /* 0x00000010ffbb7435 */ /* 0x000fe200000001ff */
[----:B------:R-:W-:Y:S01]  /*2b10*/  @P0 PRMT R116, R116, 0x5410, R141 ;  /* 0x0000541074740816 */ /* 0x000fe2000000008d */
[-C--:B------:R-:W-:Y:S01]  /*2b20*/  FMUL.FTZ R141, R142, R157.reuse ;  /* 0x0000009d8e8d7220 */ /* 0x080fe20000410000 */
[----:B------:R-:W-:Y:S01]  /*2b30*/  @P0 F2FP.PACK_AB R143, RZ, R244 ;  /* 0x000000f4ff8f023e */ /* 0x000fe200000000ff */
[----:B------:R-:W-:-:S03]  /*2b40*/  FMUL.FTZ R244, R244, R157 ;  /* 0x0000009df4f47220 */ /* 0x000fc60000410000 */
[----:B------:R-:W-:Y:S01]  /*2b50*/  @P0 PRMT R117, R117, 0x5410, R143 ;  /* 0x0000541075750816 */ /* 0x000fe2000000008f */
[----:B------:R-:W-:Y:S01]  /*2b60*/  FMUL.FTZ R143, R246, R157 ;  /* 0x0000009df68f7220 */ /* 0x000fe20000410000 */
[----:B------:R-:W-:Y:S01]  /*2b70*/  F2FP.PACK_AB R142, R141, R140 ;  /* 0x0000008c8d8e723e */ /* 0x000fe200000000ff */
[----:B------:R-:W-:-:S04]  /*2b80*/  @P1 IMAD.WIDE.U32 R144, R0, R187, c[0x0][0x258] ;  /* 0x0000960000901625 */ /* 0x000fc800078e00bb */
[-C--:B------:R-:W-:Y:S01]  /*2b90*/  FMUL.FTZ R140, R242, R157.reuse ;  /* 0x0000009df28c7220 */ /* 0x080fe20000410000 */
[----:B------:R0:W-:Y:S01]  /*2ba0*/  @P1 STG.E.128 [R144.64], R116 ;  /* 0x0000007490001986 */ /* 0x0001e2000c101d04 */
[----:B------:R-:W-:-:S03]  /*2bb0*/  FMUL.FTZ R141, R186, R157 ;  /* 0x0000009dba8d7220 */ /* 0x000fc60000410000 */
[----:B------:R-:W-:Y:S02]  /*2bc0*/  F2FP.PACK_AB R140, R143, R140 ;  /* 0x0000008c8f8c723e */ /* 0x000fe400000000ff */
[----:B------:R-:W-:Y:S02]  /*2bd0*/  F2FP.PACK_AB R141, R244, R141 ;  /* 0x0000008df48d723e */ /* 0x000fe400000000ff */
[----:B------:R-:W-:Y:S01]  /*2be0*/  F2FP.PACK_AB R143, R241, R248 ;  /* 0x000000f8f18f723e */ /* 0x000fe200000000ff */
[C---:B0-----:R-:W-:Y:S01]  /*2bf0*/  IMAD.WIDE.U32 R144, R0.reuse, R187, c[0x0][0x248] ;  /* 0x0000920000907625 */ /* 0x041fe200078e00bb */
[----:B------:R-:W-:-:S04]  /*2c00*/  IADD3 R0, R0, 0x80, RZ ;  /* 0x0000008000007810 */ /* 0x000fc80007ffe0ff */
[----:B------:R0:W-:Y:S03]  /*2c10*/  STG.E.128 [R144.64], R140 ;  /* 0x0000008c90007986 */ /* 0x0001e6000c101d04 */
.L_x_1608:
[----:B------:R-:W-:Y:S05]  /*2c20*/  BSYNC B0 ;  /* 0x0000000000007941 */ /* 0x000fea0003800000 */
.L_x_1607:
        /* <DEDUP_REMOVED lines=9> */
[----:B------:R-:W-:Y:S02]  /*2cc0*/  FFMA.FTZ R144, R216, R146, R147 ;  /* 0x00000092d8907223 */ /* 0x000fe40000010093 */
[----:B-----5:R-:W-:-:S02]  /*2cd0*/  FMUL.FTZ R140, R158, R141 ;  /* 0x0000008d9e8c7220 */ /* 0x020fc40000410000 */
[-CC-:B------:R-:W-:Y:S02]  /*2ce0*/  FFMA.FTZ R141, R165, R146.reuse, R147.reuse ;  /* 0x00000092a58d7223 */ /* 0x180fe40000010093 */
[----:B------:R-:W-:Y:S02]  /*2cf0*/  FFMA.FTZ R248, R212, R146, R147 ;  /* 0x00000092d4f87223 */ /* 0x000fe40000010093 */
[----:B------:R-:W-:Y:S02]  /*2d00*/  FADD.FTZ R141, R226, -R141 ;  /* 0x8000008de28d7221 */ /* 0x000fe40000010000 */
[----:B------:R-:W-:Y:S02]  /*2d10*/  @P0 HADD2.F32 R143, -RZ, R38.H0_H0 ;  /* 0x20000026ff8f0230 */ /* 0x000fe40000004100 */
[----:B------:R-:W-:Y:S01]  /*2d20*/  FMUL.FTZ R242, R158, R141 ;  /* 0x0000008d9ef27220 */ /* 0x000fe20000410000 */
[----:B------:R-:W-:Y:S02]  /*2d30*/  @P0 HADD2.F32 R141, -RZ, R36.H0_H0 ;  /* 0x20000024ff8d0230 */ /* 0x000fe40000004100 */
[----:B------:R-:W-:Y:S01]  /*2d40*/  @P0 FADD.FTZ R140, R140, R143 ;  /* 0x0000008f8c8c0221 */ /* 0x000fe20000010000 */
[----:B------:R-:W-:Y:S01]  /*2d50*/  @P0 HADD2.F32 R145, -RZ, R38.H1_H1 ;  /* 0x30000026ff910230 */ /* 0x000fe20000004100 */
[----:B------:R-:W-:-:S02]  /*2d60*/  FADD.FTZ R143, R221, -R142 ;  /* 0x8000008edd8f7221 */ /* 0x000fc40000010000 */
[----:B------:R-:W-:Y:S02]  /*2d70*/  @P0 FADD.FTZ R242, R242, R141 ;  /* 0x0000008df2f20221 */ /* 0x000fe40000010000 */
[----:B------:R-:W-:Y:S01]  /*2d80*/  FMUL.FTZ R186, R158, R143 ;  /* 0x0000008f9eba7220 */ /* 0x000fe20000410000 */
[----:B------:R-:W-:Y:S02]  /*2d90*/  @P0 HADD2.F32 R143, -RZ, R37.H0_H0 ;  /* 0x20000025ff8f0230 */ /* 0x000fe40000004100 */
[----:B------:R-:W-:-:S03]  /*2da0*/  @P1 F2FP.PACK_AB R141, RZ, R242 ;  /* 0x000000f2ff8d123e */ /* 0x000fc600000000ff */
[----:B------:R-:W-:Y:S01]  /*2db0*/  @P0 FADD.FTZ R186, R186, R143 ;  /* 0x0000008fbaba0221 */ /* 0x000fe20000010000 */
[----:B------:R-:W-:Y:S01]  /*2dc0*/  @P1 F2FP.PACK_AB R143, RZ, R140 ;  /* 0x0000008cff8f123e */ /* 0x000fe200000000ff */
[----:B------:R-:W-:Y:S01]  /*2dd0*/  FMUL.FTZ R140, R140, R157 ;  /* 0x0000009d8c8c7220 */ /* 0x000fe20000410000 */
[----:B------:R-:W-:Y:S02]  /*2de0*/  @P1 PRMT R116, R141, 0x7610, R116 ;  /* 0x000076108d741816 */ /* 0x000fe40000000074 */
[----:B------:R-:W-:Y:S02]  /*2df0*/  @P1 F2FP.PACK_AB R142, RZ, R186 ;  /* 0x000000baff8e123e */ /* 0x000fe400000000ff */
[----:B------:R-:W-:Y:S01]  /*2e00*/  @P1 PRMT R118, R143, 0x7610, R118 ;  /* 0x000076108f761816 */ /* 0x000fe20000000076 */
[----:B------:R-:W-:Y:S01]  /*2e10*/  FADD.FTZ R143, R215, -R144 ;  /* 0x80000090d78f7221 */ /* 0x000fe20000010000 */
[----:B------:R-:W-:Y:S01]  /*2e20*/  @P1 PRMT R117, R142, 0x7610, R117 ;  /* 0x000076108e751816 */ /* 0x000fe20000000075 */
[----:B------:R-:W-:-:S02]  /*2e30*/  FFMA.FTZ R142, R220, R146, R147 ;  /* 0x00000092dc8e7223 */ /* 0x000fc40000010093 */
[-CC-:B------:R-:W-:Y:S02]  /*2e40*/  FFMA.FTZ R144, R224, R146.reuse, R147.reuse ;  /* 0x00000092e0907223 */ /* 0x180fe40000010093 */
[----:B------:R-:W-:Y:S02]  /*2e50*/  FADD.FTZ R141, R219, -R142 ;  /* 0x8000008edb8d7221 */ /* 0x000fe40000010000 */
[C---:B------:R-:W-:Y:S01]  /*2e60*/  FMUL.FTZ R142, R158.reuse, R143 ;  /* 0x0000008f9e8e7220 */ /* 0x040fe20000410000 */
[----:B------:R-:W-:Y:S01]  /*2e70*/  @P0 HADD2.F32 R143, -RZ, R37.H1_H1 ;  /* 0x30000025ff8f0230 */ /* 0x000fe20000004100 */
[----:B------:R-:W-:Y:S02]  /*2e80*/  FMUL.FTZ R244, R158, R141 ;  /* 0x0000008d9ef47220 */ /* 0x000fe40000410000 */
[----:B------:R-:W-:Y:S02]  /*2e90*/  FADD.FTZ R141, R223, -R144 ;  /* 0x80000090df8d7221 */ /* 0x000fe40000010000 */
[----:B------:R-:W-:-:S02]  /*2ea0*/  FFMA.FTZ R144, R214, R146, R147 ;  /* 0x00000092d6907223 */ /* 0x000fc40000010093 */
[----:B------:R-:W-:Y:S01]  /*2eb0*/  FMUL.FTZ R246, R158, R141 ;  /* 0x0000008d9ef67220 */ /* 0x000fe20000410000 */
[----:B------:R-:W-:Y:S01]  /*2ec0*/  @P0 HADD2.F32 R141, -RZ, R36.H1_H1 ;  /* 0x30000024ff8d0230 */ /* 0x000fe20000004100 */
[----:B------:R-:W-:Y:S02]  /*2ed0*/  @P0 FADD.FTZ R244, R244, R143 ;  /* 0x0000008ff4f40221 */ /* 0x000fe40000010000 */
[----:B------:R-:W-:Y:S02]  /*2ee0*/  FADD.FTZ R143, R213, -R144 ;  /* 0x80000090d58f7221 */ /* 0x000fe40000010000 */
[----:B------:R-:W-:Y:S02]  /*2ef0*/  @P0 FADD.FTZ R142, R142, R145 ;  /* 0x000000918e8e0221 */ /* 0x000fe40000010000 */
[----:B------:R-:W-:Y:S02]  /*2f00*/  FADD.FTZ R145, R211, -R248 ;  /* 0x800000f8d3917221 */ /* 0x000fe40000010000 */
[----:B------:R-:W-:Y:S01]  /*2f10*/  @P0 FADD.FTZ R246, R246, R141 ;  /* 0x0000008df6f60221 */ /* 0x000fe20000010000 */
[--C-:B------:R-:W-:Y:S01]  /*2f20*/  @P0 HADD2.F32 R141, -RZ, R39.reuse.H0_H0 ;  /* 0x20000027ff8d0230 */ /* 0x100fe20000004100 */
[C---:B------:R-:W-:Y:S01]  /*2f30*/  FMUL.FTZ R248, R158.reuse, R143 ;  /* 0x0000008f9ef87220 */ /* 0x040fe20000410000 */
[----:B------:R-:W-:Y:S01]  /*2f40*/  @P0 HADD2.F32 R143, -RZ, R39.H1_H1 ;  /* 0x30000027ff8f0230 */ /* 0x000fe20000004100 */
[----:B------:R-:W-:Y:S01]  /*2f50*/  FMUL.FTZ R250, R158, R145 ;  /* 0x000000919efa7220 */ /* 0x000fe20000410000 */
[----:B------:R-:W-:Y:S01]  /*2f60*/  @P1 F2FP.PACK_AB R144, RZ, R142 ;  /* 0x0000008eff90123e */ /* 0x000fe200000000ff */
[----:B------:R-:W-:Y:S01]  /*2f70*/  @P0 FADD.FTZ R248, R248, R141 ;  /* 0x0000008df8f80221 */ /* 0x000fe20000010000 */
[----:B------:R-:W-:Y:S01]  /*2f80*/  @P1 F2FP.PACK_AB R141, RZ, R246 ;  /* 0x000000f6ff8d123e */ /* 0x000fe200000000ff */
[----:B------:R-:W-:Y:S01]  /*2f90*/  @P0 FADD.FTZ R250, R250, R143 ;  /* 0x0000008ffafa0221 */ /* 0x000fe20000010000 */
[----:B------:R-:W-:-:S02]  /*2fa0*/  ISETP.NE.U32.AND P0, PT, RZ, c[0x0][0x258], PT ;  /* 0x00009600ff007a0c */ /* 0x000fc40003f05070 */
[----:B------:R-:W-:Y:S01]  /*2fb0*/  @P1 F2FP.PACK_AB R145, RZ, R248 ;  /* 0x000000f8ff91123e */ /* 0x000fe200000000ff */
[-C--:B------:R-:W-:Y:S01]  /*2fc0*/  FMUL.FTZ R248, R248, R157.reuse ;  /* 0x0000009df8f87220 */ /* 0x080fe20000410000 */
[----:B------:R-:W-:Y:S01]  /*2fd0*/  ISETP.NE.AND.EX P0, PT, RZ, c[0x0][0x25c], PT, P0 ;  /* 0x00009700ff007a0c */ /* 0x000fe20003f05300 */
[-C--:B------:R-:W-:Y:S01]  /*2fe0*/  FMUL.FTZ R241, R250, R157.reuse ;  /* 0x0000009dfaf17220 */ /* 0x080fe20000410000 */
[----:B------:R-:W-:Y:S02]  /*2ff0*/  @P1 F2FP.PACK_AB R187, RZ, R250 ;  /* 0x000000faffbb123e */ /* 0x000fe400000000ff */
[----:B------:R-:W-:Y:S02]  /*3000*/  @P1 PRMT R119, R145, 0x7610, R119 ;  /* 0x0000761091771816 */ /* 0x000fe40000000077 */
[----:B------:R-:W-:Y:S01]  /*3010*/  @P1 PRMT R116, R116, 0x5410, R141 ;  /* 0x0000541074741816 */ /* 0x000fe2000000008d */
[----:B------:R-:W-:Y:S01]  /*3020*/  FMUL.FTZ R141, R142, R157 ;  /* 0x0000009d8e8d7220 */ /* 0x000fe20000410000 */
[----:B------:R-:W-:-:S02]  /*3030*/  @P1 PRMT R119, R119, 0x5410, R187 ;  /* 0x0000541077771816 */ /* 0x000fc400000000bb */
[----:B------:R-:W-:Y:S01]  /*3040*/  @P1 F2FP.PACK_AB R143, RZ, R244 ;  /* 0x000000f4ff8f123e */ /* 0x000fe200000000ff */
[----:B------:R-:W-:Y:S01]  /*3050*/  FMUL.FTZ R244, R244, R157 ;  /* 0x0000009df4f47220 */ /* 0x000fe20000410000 */
[----:B------:R-:W-:Y:S02]  /*3060*/  MOV R187, 0x10 ;  /* 0x0000001000bb7802 */ /* 0x000fe40000000f00 */
[----:B------:R-:W-:Y:S02]  /*3070*/  @P1 PRMT R118, R118, 0x5410, R144 ;  /* 0x0000541076761816 */ /* 0x000fe40000000090 */
[----:B------:R-:W-:Y:S01]  /*3080*/  @P1 PRMT R117, R117, 0x5410, R143 ;  /* 0x0000541075751816 */ /* 0x000fe2000000008f */
[----:B------:R-:W-:Y:S01]  /*3090*/  @P0 IMAD.WIDE.U32 R144, R0, R187, c[0x0][0x258] ;  /* 0x0000960000900625 */ /* 0x000fe200078e00bb */
[----:B------:R-:W-:-:S03]  /*30a0*/  F2FP.PACK_AB R142, R141, R140 ;  /* 0x0000008c8d8e723e */ /* 0x000fc600000000ff */
[-C--:B------:R-:W-:Y:S01]  /*30b0*/  FMUL.FTZ R140, R242, R157.reuse ;  /* 0x0000009df28c7220 */ /* 0x080fe20000410000 */
[----:B------:R0:W-:Y:S01]  /*30c0*/  @P0 STG.E.128 [R144.64], R116 ;  /* 0x0000007490000986 */ /* 0x0001e2000c101d04 */
[-C--:B------:R-:W-:Y:S02]  /*30d0*/  FMUL.FTZ R143, R246, R157.reuse ;  /* 0x0000009df68f7220 */ /* 0x080fe40000410000 */
[----:B------:R-:W-:-:S03]  /*30e0*/  FMUL.FTZ R141, R186, R157 ;  /* 0x0000009dba8d7220 */ /* 0x000fc60000410000 */
[----:B------:R-:W-:Y:S02]  /*30f0*/  F2FP.PACK_AB R140, R143, R140 ;  /* 0x0000008c8f8c723e */ /* 0x000fe400000000ff */
[----:B------:R-:W-:Y:S02]  /*3100*/  F2FP.PACK_AB R141, R244, R141 ;  /* 0x0000008df48d723e */ /* 0x000fe400000000ff */
[----:B------:R-:W-:Y:S01]  /*3110*/  F2FP.PACK_AB R143, R241, R248 ;  /* 0x000000f8f18f723e */ /* 0x000fe200000000ff */
[C---:B0-----:R-:W-:Y:S01]  /*3120*/  IMAD.WIDE.U32 R144, R0.reuse, R187, c[0x0][0x248] ;  /* 0x0000920000907625 */ /* 0x041fe200078e00bb */
[----:B------:R-:W-:-:S04]  /*3130*/  IADD3 R0, R0, 0x80, RZ ;  /* 0x0000008000007810 */ /* 0x000fc80007ffe0ff */
[----:B------:R0:W-:Y:S03]  /*3140*/  STG.E.128 [R144.64], R140 ;  /* 0x0000008c90007986 */ /* 0x0001e6000c101d04 */
.L_x_1610:
[----:B------:R-:W-:Y:S05]  /*3150*/  BSYNC B0 ;  /* 0x0000000000007941 */ /* 0x000fea0003800000 */
.L_x_1609:
        /* <DEDUP_REMOVED lines=8> */
[----:B------:R-:W-:-:S03]  /*31e0*/  ISETP.NE.AND.EX P1, PT, RZ, c[0x0][0x25c], PT, P1 ;  /* 0x00009700ff007a0c */ /* 0x000fc60003f25310 */
[----:B-----5:R-:W-:Y:S02]  /*31f0*/  FMUL.FTZ R140, R158, R141 ;  /* 0x0000008d9e8c7220 */ /* 0x020fe40000410000 */
        /* <DEDUP_REMOVED lines=23> */
[----:B------:R-:W-:Y:S01]  /*3370*/  FADD.FTZ R143, R160, -R143 ;  /* 0x8000008fa08f7221 */ /* 0x000fe20000010000 */
[----:B------:R-:W-:Y:S01]  /*3380*/  @P1 PRMT R117, R142, 0x7610, R117 ;  /* 0x000076108e751816 */ /* 0x000fe20000000075 */
[----:B------:R-:W-:Y:S02]  /*3390*/  FFMA.FTZ R141, R209, R146, R147 ;  /* 0x00000092d18d7223 */ /* 0x000fe40000010093 */
[----:B------:R-:W-:Y:S01]  /*33a0*/  FMUL.FTZ R142, R158, R143 ;  /* 0x0000008f9e8e7220 */ /* 0x000fe20000410000 */
[----:B------:R-:W-:Y:S01]  /*33b0*/  @P0 HADD2.F32 R143, -RZ, R129.H1_H1 ;  /* 0x30000081ff8f0230 */ /* 0x000fe20000004100 */
[----:B------:R-:W-:Y:S02]  /*33c0*/  FADD.FTZ R141, R208, -R141 ;  /* 0x8000008dd08d7221 */ /* 0x000fe40000010000 */
[----:B------:R-:W-:Y:S02]  /*33d0*/  @P0 FADD.FTZ R142, R142, R145 ;  /* 0x000000918e8e0221 */ /* 0x000fe40000010000 */
[----:B------:R-:W-:-:S02]  /*33e0*/  @P0 FADD.FTZ R244, R244, R143 ;  /* 0x0000008ff4f40221 */ /* 0x000fc40000010000 */
[----:B------:R-:W-:Y:S01]  /*33f0*/  FMUL.FTZ R246, R158, R141 ;  /* 0x0000008d9ef67220 */ /* 0x000fe20000410000 */
[----:B------:R-:W-:Y:S01]  /*3400*/  @P0 HADD2.F32 R141, -RZ, R128.H1_H1 ;  /* 0x30000080ff8d0230 */ /* 0x000fe20000004100 */
[----:B------:R-:W-:Y:S02]  /*3410*/  FFMA.FTZ R143, R169, R146, R147 ;  /* 0x00000092a98f7223 */ /* 0x000fe40000010093 */
[----:B------:R-:W-:Y:S01]  /*3420*/  FADD.FTZ R145, R171, -R144 ;  /* 0x80000090ab917221 */ /* 0x000fe20000010000 */
[----:B------:R-:W-:Y:S01]  /*3430*/  @P1 F2FP.PACK_AB R144, RZ, R142 ;  /* 0x0000008eff90123e */ /* 0x000fe200000000ff */
[----:B------:R-:W-:Y:S02]  /*3440*/  FADD.FTZ R143, R162, -R143 ;  /* 0x8000008fa28f7221 */ /* 0x000fe40000010000 */
[----:B------:R-:W-:Y:S01]  /*3450*/  @P0 FADD.FTZ R246, R246, R141 ;  /* 0x0000008df6f60221 */ /* 0x000fe20000010000 */
[--C-:B------:R-:W-:Y:S01]  /*3460*/  @P0 HADD2.F32 R141, -RZ, R131.reuse.H0_H0 ;  /* 0x20000083ff8d0230 */ /* 0x100fe20000004100 */
[C---:B------:R-:W-:Y:S01]  /*3470*/  FMUL.FTZ R248, R158.reuse, R143 ;  /* 0x0000008f9ef87220 */ /* 0x040fe20000410000 */
[----:B------:R-:W-:Y:S01]  /*3480*/  @P0 HADD2.F32 R143, -RZ, R131.H1_H1 ;  /* 0x30000083ff8f0230 */ /* 0x000fe20000004100 */
[----:B------:R-:W-:Y:S01]  /*3490*/  FMUL.FTZ R250, R158, R145 ;  /* 0x000000919efa7220 */ /* 0x000fe20000410000 */
[----:B------:R-:W-:Y:S01]  /*34a0*/  @P1 PRMT R118, R118, 0x5410, R144 ;  /* 0x0000541076761816 */ /* 0x000fe20000000090 */
[----:B------:R-:W-:Y:S01]  /*34b0*/  @P0 FADD.FTZ R248, R248, R141 ;  /* 0x0000008df8f80221 */ /* 0x000fe20000010000 */
[----:B------:R-:W-:Y:S01]  /*34c0*/  @P1 F2FP.PACK_AB R141, RZ, R246 ;  /* 0x000000f6ff8d123e */ /* 0x000fe200000000ff */
[----:B------:R-:W-:Y:S01]  /*34d0*/  @P0 FADD.FTZ R250, R250, R143 ;  /* 0x0000008ffafa0221 */ /* 0x000fe20000010000 */
[----:B------:R-:W-:-:S02]  /*34e0*/  ISETP.NE.U32.AND P0, PT, RZ, c[0x0][0x258], PT ;  /* 0x00009600ff007a0c */ /* 0x000fc40003f05070 */
[----:B------:R-:W-:Y:S01]  /*34f0*/  @P1 F2FP.PACK_AB R145, RZ, R248 ;  /* 0x000000f8ff91123e */ /* 0x000fe200000000ff */
[-C--:B------:R-:W-:Y:S01]  /*3500*/  FMUL.FTZ R248, R248, R157.reuse ;  /* 0x0000009df8f87220 */ /* 0x080fe20000410000 */
[----:B------:R-:W-:Y:S01]  /*3510*/  @P1 F2FP.PACK_AB R187, RZ, R250 ;  /* 0x000000faffbb123e */ /* 0x000fe200000000ff */
[-C--:B------:R-:W-:Y:S01]  /*3520*/  FMUL.FTZ R241, R250, R157.reuse ;  /* 0x0000009dfaf17220 */ /* 0x080fe20000410000 */
[----:B------:R-:W-:Y:S02]  /*3530*/  @P1 PRMT R119, R145, 0x7610, R119 ;  /* 0x0000761091771816 */ /* 0x000fe40000000077 */
[----:B------:R-:W-:Y:S02]  /*3540*/  ISETP.NE.AND.EX P0, PT, RZ, c[0x0][0x25c], PT, P0 ;  /* 0x00009700ff007a0c */ /* 0x000fe40003f05300 */
        /* <DEDUP_REMOVED lines=19> */
.L_x_1612:
[----:B------:R-:W-:Y:S05]  /*3680*/  BSYNC B0 ;  /* 0x0000000000007941 */ /* 0x000fea0003800000 */
.L_x_1611:
        /* <DEDUP_REMOVED lines=23> */
[----:B------:R-:W-:-:S03]  /*3800*/  @P1 PRMT R116, R141, 0x7610, R116 ;  /* 0x000076108d741816 */ /* 0x000fc60000000074 */
[----:B------:R-:W-:Y:S01]  /*3810*/  @P0 FADD.FTZ R186, R186, R143 ;  /* 0x0000008fbaba0221 */ /* 0x000fe20000010000 */
[----:B------:R-:W-:Y:S01]  /*3820*/  @P1 F2FP.PACK_AB R143, RZ, R140 ;  /* 0x0000008cff8f123e */ /* 0x000fe200000000ff */
[----:B------:R-:W-:-:S03]  /*3830*/  FMUL.FTZ R140, R140, R157 ;  /* 0x0000009d8c8c7220 */ /* 0x000fc60000410000 */
[----:B------:R-:W-:Y:S02]  /*3840*/  @P1 F2FP.PACK_AB R142, RZ, R186 ;  /* 0x000000baff8e123e */ /* 0x000fe400000000ff */
[----:B------:R-:W-:Y:S01]  /*3850*/  @P1 PRMT R118, R143, 0x7610, R118 ;  /* 0x000076108f761816 */ /* 0x000fe20000000076 */
[----:B------:R-:W-:Y:S01]  /*3860*/  FADD.FTZ R143, R181, -R144 ;  /* 0x80000090b58f7221 */ /* 0x000fe20000010000 */
[----:B------:R-:W-:Y:S01]  /*3870*/  @P1 PRMT R117, R142, 0x7610, R117 ;  /* 0x000076108e751816 */ /* 0x000fe20000000075 */
[-CC-:B------:R-:W-:Y:S02]  /*3880*/  FFMA.FTZ R142, R170, R146.reuse, R147.reuse ;  /* 0x00000092aa8e7223 */ /* 0x180fe40000010093 */
[----:B------:R-:W-:Y:S02]  /*3890*/  FFMA.FTZ R144, R166, R146, R147 ;  /* 0x00000092a6907223 */ /* 0x000fe40000010093 */
[----:B------:R-:W-:Y:S02]  /*38a0*/  FADD.FTZ R141, R179, -R142 ;  /* 0x8000008eb38d7221 */ /* 0x000fe40000010000 */
[C---:B------:R-:W-:Y:S01]  /*38b0*/  FMUL.FTZ R142, R158.reuse, R143 ;  /* 0x0000008f9e8e7220 */ /* 0x040fe20000410000 */
[----:B------:R-:W-:Y:S01]  /*38c0*/  @P0 HADD2.F32 R143, -RZ, R133.H1_H1 ;  /* 0x30000085ff8f0230 */ /* 0x000fe20000004100 */
[----:B------:R-:W-:-:S02]  /*38d0*/  FMUL.FTZ R244, R158, R141 ;  /* 0x0000008d9ef47220 */ /* 0x000fc40000410000 */
[----:B------:R-:W-:Y:S02]  /*38e0*/  FADD.FTZ R141, R173, -R144 ;  /* 0x80000090ad8d7221 */ /* 0x000fe40000010000 */
[----:B------:R-:W-:Y:S02]  /*38f0*/  @P0 FADD.FTZ R244, R244, R143 ;  /* 0x0000008ff4f40221 */ /* 0x000fe40000010000 */
[-CC-:B------:R-:W-:Y:S02]  /*3900*/  FFMA.FTZ R143, R183, R146.reuse, R147.reuse ;  /* 0x00000092b78f7223 */ /* 0x180fe40000010093 */
[----:B------:R-:W-:Y:S01]  /*3910*/  FMUL.FTZ R246, R158, R141 ;  /* 0x0000008d9ef67220 */ /* 0x000fe20000410000 */
[----:B------:R-:W-:Y:S01]  /*3920*/  @P0 HADD2.F32 R141, -RZ, R132.H1_H1 ;  /* 0x30000084ff8d0230 */ /* 0x000fe20000004100 */
[----:B------:R-:W-:Y:S02]  /*3930*/  FFMA.FTZ R144, R180, R146, R147 ;  /* 0x00000092b4907223 */ /* 0x000fe40000010093 */
[----:B------:R-:W-:-:S02]  /*3940*/  FADD.FTZ R143, R178, -R143 ;  /* 0x8000008fb28f7221 */ /* 0x000fc40000010000 */
        /* <DEDUP_REMOVED lines=38> */
.L_x_1614:
[----:B------:R-:W-:Y:S05]  /*3bb0*/  BSYNC B0 ;  /* 0x0000000000007941 */ /* 0x000fea0003800000 */
.L_x_1613:
[----:B------:R-:W-:Y:S01]  /*3bc0*/  BSSY B0, `(.L_x_1615) ;  /* 0x0000051000007945 */ /* 0x000fe20003800000 */
[----:B------:R-:W-:Y:S05]  /*3bd0*/  @!P6 BRA `(.L_x_1616) ;  /* 0x000004f00000e947 */ /* 0x000fea0003800000 */
[----:B------:R-:W-:Y:S01]  /*3be0*/  ISETP.NE.U32.AND P0, PT, RZ, c[0x0][0x218], PT ;  /* 0x00008600ff007a0c */ /* 0x000fe20003f05070 */
[-CC-:B0-----:R-:W-:Y:S01]  /*3bf0*/  FFMA.FTZ R141, R159, R146.reuse, R147.reuse ;  /* 0x000000929f8d7223 */ /* 0x181fe20000010093 */
[----:B------:R-:W-:Y:S01]  /*3c00*/  ISETP.NE.U32.AND P1, PT, RZ, c[0x0][0x258], PT ;  /* 0x00009600ff007a0c */ /* 0x000fe20003f25070 */
[-CC-:B------:R-:W-:Y:S01]  /*3c10*/  FFMA.FTZ R187, R195, R146.reuse, R147.reuse ;  /* 0x00000092c3bb7223 */ /* 0x180fe20000010093 */
[----:B------:R-:W-:Y:S01]  /*3c20*/  ISETP.NE.AND.EX P0, PT, RZ, c[0x0][0x21c], PT, P0 ;  /* 0x00008700ff007a0c */ /* 0x000fe20003f05300 */
[-C--:B------:R-:W-:Y:S01]  /*3c30*/  FFMA.FTZ R140, R182, R146.reuse, R147 ;  /* 0x00000092b68c7223 */ /* 0x080fe20000010093 */
[----:B------:R-:W-:Y:S01]  /*3c40*/  ISETP.NE.AND.EX P1, PT, RZ, c[0x0][0x25c], PT, P1 ;  /* 0x00009700ff007a0c */ /* 0x000fe20003f25310 */
[----:B------:R-:W-:Y:S02]  /*3c50*/  FADD.FTZ R141, R184, -R141 ;  /* 0x8000008db88d7221 */ /* 0x000fe40000010000 */
[----:B------:R-:W-:-:S02]  /*3c60*/  FFMA.FTZ R144, R194, R146, R147 ;  /* 0x00000092c2907223 */ /* 0x000fc40000010093 */
[-C--:B------:R-:W-:Y:S02]  /*3c70*/  FFMA.FTZ R142, R188, R146.reuse, R147 ;  /* 0x00000092bc8e7223 */ /* 0x080fe40000010093 */
[----:B------:R-:W-:Y:S02]  /*3c80*/  FADD.FTZ R187, R192, -R187 ;  /* 0x800000bbc0bb7221 */ /* 0x000fe40000010000 */
[----:B------:R-:W-:Y:S02]  /*3c90*/  FADD.FTZ R143, R191, -R140 ;  /* 0x8000008cbf8f7221 */ /* 0x000fe40000010000 */
[-CC-:B------:R-:W-:Y:S02]  /*3ca0*/  FFMA.FTZ R145, R189, R146.reuse, R147.reuse ;  /* 0x00000092bd917223 */ /* 0x180fe40000010093 */
[----:B-----5:R-:W-:Y:S01]  /*3cb0*/  FMUL.FTZ R140, R158, R141 ;  /* 0x0000008d9e8c7220 */ /* 0x020fe20000410000 */
[----:B------:R-:W-:Y:S01]  /*3cc0*/  @P0 HADD2.F32 R141, -RZ, R138.H0_H0 ;  /* 0x2000008aff8d0230 */ /* 0x000fe20000004100 */
[----:B------:R-:W-:-:S02]  /*3cd0*/  FFMA.FTZ R243, R199, R146, R147 ;  /* 0x00000092c7f37223 */ /* 0x000fc40000010093 */
[----:B------:R-:W-:Y:S02]  /*3ce0*/  FFMA.FTZ R245, R200, R146, R147 ;  /* 0x00000092c8f57223 */ /* 0x000fe40000010093 */
[----:B------:R-:W-:Y:S02]  /*3cf0*/  FADD.FTZ R241, R197, -R144 ;  /* 0x80000090c5f17221 */ /* 0x000fe40000010000 */
[----:B------:R-:W-:Y:S02]  /*3d00*/  FADD.FTZ R147, R193, -R142 ;  /* 0x8000008ec1937221 */ /* 0x000fe40000010000 */
[C---:B------:R-:W-:Y:S02]  /*3d10*/  FMUL.FTZ R186, R158.reuse, R187 ;  /* 0x000000bb9eba7220 */ /* 0x040fe40000410000 */
[----:B------:R-:W-:Y:S01]  /*3d20*/  FMUL.FTZ R142, R158, R143 ;  /* 0x0000008f9e8e7220 */ /* 0x000fe20000410000 */
[----:B------:R-:W-:Y:S01]  /*3d30*/  @P0 HADD2.F32 R143, -RZ, R138.H1_H1 ;  /* 0x3000008aff8f0230 */ /* 0x000fe20000004100 */
[----:B------:R-:W-:-:S02]  /*3d40*/  FADD.FTZ R145, R190, -R145 ;  /* 0x80000091be917221 */ /* 0x000fc40000010000 */
[----:B------:R-:W-:Y:S02]  /*3d50*/  FMUL.FTZ R242, R158, R241 ;  /* 0x000000f19ef27220 */ /* 0x000fe40000410000 */
[----:B------:R-:W-:Y:S01]  /*3d60*/  @P0 FADD.FTZ R186, R186, R141 ;  /* 0x0000008dbaba0221 */ /* 0x000fe20000010000 */
[--C-:B------:R-:W-:Y:S01]  /*3d70*/  @P0 HADD2.F32 R141, -RZ, R137.reuse.H0_H0 ;  /* 0x20000089ff8d0230 */ /* 0x100fe20000004100 */
[----:B------:R-:W-:Y:S02]  /*3d80*/  FMUL.FTZ R144, R158, R145 ;  /* 0x000000919e907220 */ /* 0x000fe40000410000 */
[----:B------:R-:W-:Y:S01]  /*3d90*/  @P0 FADD.FTZ R242, R242, R143 ;  /* 0x0000008ff2f20221 */ /* 0x000fe20000010000 */
[----:B------:R-:W-:Y:S01]  /*3da0*/  @P0 HADD2.F32 R143, -RZ, R137.H1_H1 ;  /* 0x30000089ff8f0230 */ /* 0x000fe20000004100 */
[----:B------:R-:W-:Y:S01]  /*3db0*/  FMUL.FTZ R146, R158, R147 ;  /* 0x000000939e927220 */ /* 0x000fe20000410000 */
[----:B------:R-:W-:Y:S01]  /*3dc0*/  @P1 F2FP.PACK_AB R145, RZ, R186 ;  /* 0x000000baff91123e */ /* 0x000fe200000000ff */
[----:B------:R-:W-:Y:S01]  /*3dd0*/  @P0 FADD.FTZ R144, R144, R141 ;  /* 0x0000008d90900221 */ /* 0x000fe20000010000 */
[--C-:B------:R-:W-:Y:S01]  /*3de0*/  @P0 HADD2.F32 R141, -RZ, R136.reuse.H0_H0 ;  /* 0x20000088ff8d0230 */ /* 0x100fe20000004100 */
[----:B------:R-:W-:Y:S01]  /*3df0*/  @P0 FADD.FTZ R146, R146, R143 ;  /* 0x0000008f92920221 */ /* 0x000fe20000010000 */
[----:B------:R-:W-:Y:S01]  /*3e00*/  @P0 HADD2.F32 R143, -RZ, R136.H1_H1 ;  /* 0x30000088ff8f0230 */ /* 0x000fe20000004100 */
[----:B------:R-:W-:Y:S01]  /*3e10*/  FADD.FTZ R243, R196, -R243 ;  /* 0x800000f3c4f37221 */ /* 0x000fe20000010000 */
[----:B------:R-:W-:Y:S01]  /*3e20*/  @P1 F2FP.PACK_AB R147, RZ, R242 ;  /* 0x000000f2ff93123e */ /* 0x000fe200000000ff */
[----:B------:R-:W-:Y:S01]  /*3e30*/  @P0 FADD.FTZ R140, R140, R141 ;  /* 0x0000008d8c8c0221 */ /* 0x000fe20000010000 */
[--C-:B------:R-:W-:Y:S01]  /*3e40*/  @P0 HADD2.F32 R141, -RZ, R139.reuse.H0_H0 ;  /* 0x2000008bff8d0230 */ /* 0x100fe20000004100 */
[----:B------:R-:W-:Y:S01]  /*3e50*/  FADD.FTZ R245, R198, -R245 ;  /* 0x800000f5c6f57221 */ /* 0x000fe20000010000 */
[----:B------:R-:W-:Y:S01]  /*3e60*/  @P1 F2FP.PACK_AB R187, RZ, R146 ;  /* 0x00000092ffbb123e */ /* 0x000fe200000000ff */
[----:B------:R-:W-:Y:S01]  /*3e70*/  FMUL.FTZ R244, R158, R243 ;  /* 0x000000f39ef47220 */ /* 0x000fe20000410000 */
[----:B------:R-:W-:Y:S01]  /*3e80*/  @P1 F2FP.PACK_AB R243, RZ, R140 ;  /* 0x0000008cfff3123e */ /* 0x000fe200000000ff */
[----:B------:R-:W-:Y:S01]  /*3e90*/  @P0 FADD.FTZ R142, R142, R143 ;  /* 0x0000008f8e8e0221 */ /* 0x000fe20000010000 */
[----:B------:R-:W-:Y:S01]  /*3ea0*/  @P0 HADD2.F32 R143, -RZ, R139.H1_H1 ;  /* 0x3000008bff8f0230 */ /* 0x000fe20000004100 */
[----:B------:R-:W-:Y:S01]  /*3eb0*/  FMUL.FTZ R246, R158, R245 ;  /* 0x000000f59ef67220 */ /* 0x000fe20000410000 */
[----:B------:R-:W-:Y:S01]  /*3ec0*/  @P1 F2FP.PACK_AB R245, RZ, R144 ;  /* 0x00000090fff5123e */ /* 0x000fe200000000ff */
[----:B------:R-:W-:Y:S01]  /*3ed0*/  @P0 FADD.FTZ R244, R244, R141 ;  /* 0x0000008df4f40221 */ /* 0x000fe20000010000 */
[----:B------:R-:W-:Y:S01]  /*3ee0*/  @P1 F2FP.PACK_AB R158, RZ, R142 ;  /* 0x0000008eff9e123e */ /* 0x000fe200000000ff */
[----:B------:R-:W-:Y:S01]  /*3ef0*/  @P0 FADD.FTZ R246, R246, R143 ;  /* 0x0000008ff6f60221 */ /* 0x000fe20000010000 */
[----:B------:R-:W-:Y:S01]  /*3f00*/  ISETP.NE.U32.AND P0, PT, RZ, c[0x0][0x258], PT ;  /* 0x00009600ff007a0c */ /* 0x000fe20003f05070 */
[-C--:B------:R-:W-:Y:S01]  /*3f10*/  FMUL.FTZ R186, R186, R157.reuse ;  /* 0x0000009dbaba7220 */ /* 0x080fe20000410000 */
[----:B------:R-:W-:Y:S01]  /*3f20*/  @P1 F2FP.PACK_AB R241, RZ, R244 ;  /* 0x000000f4fff1123e */ /* 0x000fe200000000ff */
[-C--:B------:R-:W-:Y:S01]  /*3f30*/  FMUL.FTZ R247, R242, R157.reuse ;  /* 0x0000009df2f77220 */ /* 0x080fe20000410000 */
[----:B------:R-:W-:Y:S01]  /*3f40*/  ISETP.NE.AND.EX P0, PT, RZ, c[0x0][0x25c], PT, P0 ;  /* 0x00009700ff007a0c */ /* 0x000fe20003f05300 */
[-C--:B------:R-:W-:Y:S01]  /*3f50*/  FMUL.FTZ R141, R144, R157.reuse ;  /* 0x0000009d908d7220 */ /* 0x080fe20000410000 */
[----:B------:R-:W-:Y:S01]  /*3f60*/  @P1 PRMT R118, R145, 0x7610, R118 ;  /* 0x0000761091761816 */ /* 0x000fe20000000076 */
[-C--:B------:R-:W-:Y:S01]  /*3f70*/  FMUL.FTZ R146, R146, R157.reuse ;  /* 0x0000009d92927220 */ /* 0x080fe20000410000 */
[----:B------:R-:W-:Y:S01]  /*3f80*/  @P1 PRMT R117, R245, 0x7610, R117 ;  /* 0x00007610f5751816 */ /* 0x000fe20000000075 */
[-C--:B------:R-:W-:Y:S01]  /*3f90*/  FMUL.FTZ R140, R140, R157.reuse ;  /* 0x0000009d8c8c7220 */ /* 0x080fe20000410000 */
[----:B------:R-:W-:Y:S01]  /*3fa0*/  @P1 PRMT R116, R243, 0x7610, R116 ;  /* 0x00007610f3741816 */ /* 0x000fe20000000074 */
[-C--:B------:R-:W-:Y:S01]  /*3fb0*/  FMUL.FTZ R143, R142, R157.reuse ;  /* 0x0000009d8e8f7220 */ /* 0x080fe20000410000 */
[----:B------:R-:W-:Y:S01]  /*3fc0*/  @P1 PRMT R119, R241, 0x7610, R119 ;  /* 0x00007610f1771816 */ /* 0x000fe20000000077 */
[----:B------:R-:W-:Y:S01]  /*3fd0*/  FMUL.FTZ R244, R244, R157 ;  /* 0x0000009df4f47220 */ /* 0x000fe20000410000 */
[----:B------:R-:W-:Y:S01]  /*3fe0*/  F2FP.PACK_AB R141, R146, R141 ;  /* 0x0000008d928d723e */ /* 0x000fe200000000ff */
[----:B------:R-:W-:Y:S01]  /*3ff0*/  FMUL.FTZ R157, R246, R157 ;  /* 0x0000009df69d7220 */ /* 0x000fe20000410000 */
[----:B------:R-:W-:-:S02]  /*4000*/  F2FP.PACK_AB R140, R143, R140 ;  /* 0x0000008c8f8c723e */ /* 0x000fc400000000ff */
[----:B------:R-:W-:Y:S02]  /*4010*/  @P1 F2FP.PACK_AB R246, RZ, R246 ;  /* 0x000000f6fff6123e */ /* 0x000fe400000000ff */
[----:B------:R-:W-:Y:S01]  /*4020*/  F2FP.PACK_AB R143, R157, R244 ;  /* 0x000000f49d8f723e */ /* 0x000fe200000000ff */
[----:B------:R-:W-:Y:S01]  /*4030*/  HFMA2.MMA R157, -RZ, RZ, 0, 9.5367431640625e-07 ;  /* 0x00000010ff9d7435 */ /* 0x000fe200000001ff */
[----:B------:R-:W-:Y:S02]  /*4040*/  @P1 PRMT R118, R118, 0x5410, R147 ;  /* 0x0000541076761816 */ /* 0x000fe40000000093 */
[----:B------:R-:W-:Y:S02]  /*4050*/  @P1 PRMT R117, R117, 0x5410, R187 ;  /* 0x0000541075751816 */ /* 0x000fe400000000bb */
[----:B------:R-:W-:Y:S02]  /*4060*/  @P1 PRMT R116, R116, 0x5410, R158 ;  /* 0x0000541074741816 */ /* 0x000fe4000000009e */
[----:B------:R-:W-:-:S02]  /*4070*/  @P1 PRMT R119, R119, 0x5410, R246 ;  /* 0x0000541077771816 */ /* 0x000fc400000000f6 */
[----:B------:R-:W-:Y:S01]  /*4080*/  F2FP.PACK_AB R142, R247, R186 ;  /* 0x000000baf78e723e */ /* 0x000fe200000000ff */
[----:B------:R-:W-:-:S04]  /*4090*/  @P0 IMAD.WIDE.U32 R144, R0, R157, c[0x0][0x258] ;  /* 0x0000960000900625 */ /* 0x000fc800078e009d */
[----:B------:R-:W-:Y:S01]  /*40a0*/  IMAD.WIDE.U32 R146, R0, R157, c[0x0][0x248] ;  /* 0x0000920000927625 */ /* 0x000fe200078e009d */
[----:B------:R0:W-:Y:S04]  /*40b0*/  @P0 STG.E.128 [R144.64], R116 ;  /* 0x0000007490000986 */ /* 0x0001e8000c101d04 */
[----:B------:R0:W-:Y:S02]  /*40c0*/  STG.E.128 [R146.64], R140 ;  /* 0x0000008c92007986 */ /* 0x0001e4000c101d04 */
.L_x_1616:
[----:B------:R-:W-:Y:S05]  /*40d0*/  BSYNC B0 ;  /* 0x0000000000007941 */ /* 0x000fea0003800000 */
.L_x_1615:
[----:B------:R-:W-:Y:S02]  /*40e0*/  IADD3 R3, R3, c[0x0][0x160], RZ ;  /* 0x0000580003037a10 */ /* 0x000fe40007ffe0ff */
[----:B------:R-:W-:Y:S02]  /*40f0*/  LOP3.LUT P1, RZ, R2, 0xff, RZ, 0xc0, !PT ;  /* 0x000000ff02ff7812 */ /* 0x000fe4000782c0ff */
[----:B------:R-:W-:Y:S02]  /*4100*/  ISETP.GE.AND P0, PT, R3, c[0x0][0x164], PT ;  /* 0x0000590003007a0c */ /* 0x000fe40003f06270 */
[----:B------:R-:W-:-:S11]  /*4110*/  SEL R2, RZ, 0x1, P1 ;  /* 0x00000001ff027807 */ /* 0x000fd60000800000 */
[----:B0----5:R-:W-:Y:S01]  /*4120*/  @P0 CALL.REL.NOINC `(.L_x_1594) ;  /* 0x0000001000000944 */ /* 0x021fe20003c00000 */
[----:B------:R-:W-:Y:S05]  /*4130*/  BRA `(.L_x_1617) ;  /* 0xffffc63000007947 */ /* 0x000fea000383ffff */
.L_x_1594:
[----:B-1----:R-:W0:Y:S01]  /*4140*/  S2UR UR6, SR_CTAID.X ;  /* 0x00000000000679c3 */ /* 0x002e220000002500 */
        /* <DEDUP_REMOVED lines=46> */
.L_x_1605:
[----:B------:R-:W-:Y:S01]  /*4430*/  HFMA2.MMA R187, -RZ, RZ, 0, 9.5367431640625e-07 ;  /* 0x00000010ffbb7435 */ /* 0x000fe200000001ff */
[----:B------:R-:W-:-:S02]  /*4440*/  MOV R144, R243 ;  /* 0x000000f300907202 */ /* 0x000fc40000000f00 */
[----:B------:R-:W-:Y:S02]  /*4450*/  MOV R244, 0x1f ;  /* 0x0000001f00f47802 */ /* 0x000fe40000000f00 */
[----:B------:R-:W-:Y:S02]  /*4460*/  MOV R245, 0xffffffff ;  /* 0xffffffff00f57802 */ /* 0x000fe40000000f00 */
[----:B------:R-:W-:Y:S02]  /*4470*/  MOV R140, 0x4490 ;  /* 0x00004490008c7802 */ /* 0x000fe40000000f00 */
[----:B-----5:R-:W-:Y:S05]  /*4480*/  CALL.REL.NOINC `($__internal_20_$__cuda_sm70_shflsync_down_p) ;  /* 0x0000046000007944 */ /* 0x020fea0003c00000 */
[----:B-1----:R-:W-:Y:S01]  /*4490*/  MOV R146, R144 ;  /* 0x0000009000927202 */ /* 0x002fe20000000f00 */
[----:B0-----:R-:W-:Y:S05]  /*44a0*/  BRA `(.L_x_1618) ;  /* 0xffffdfd000007947 */ /* 0x001fea000383ffff */
.L_x_1606:
[----:B------:R-:W-:Y:S01]  /*44b0*/  HFMA2.MMA R187, -RZ, RZ, 0, 9.5367431640625e-07 ;  /* 0x00000010ffbb7435 */ /* 0x000fe200000001ff */
[----:B------:R-:W-:Y:S02]  /*44c0*/  MOV R144, R241 ;  /* 0x000000f100907202 */ /* 0x000fe40000000f00 */
[----:B------:R-:W-:Y:S02]  /*44d0*/  MOV R244, 0x1f ;  /* 0x0000001f00f47802 */ /* 0x000fe40000000f00 */
[----:B------:R-:W-:-:S02]  /*44e0*/  MOV R245, 0xffffffff ;  /* 0xffffffff00f57802 */ /* 0x000fc40000000f00 */
[----:B------:R-:W-:Y:S02]  /*44f0*/  MOV R140, 0x4510 ;  /* 0x00004510008c7802 */ /* 0x000fe40000000f00 */
[----:B01---5:R-:W-:Y:S05]  /*4500*/  CALL.REL.NOINC `($__internal_20_$__cuda_sm70_shflsync_down_p) ;  /* 0x000003e000007944 */ /* 0x023fea0003c00000 */
[----:B------:R-:W-:Y:S01]  /*4510*/  FADD.FTZ R146, R146, R243 ;  /* 0x000000f392927221 */ /* 0x000fe20000010000 */
[----:B0-----:R-:W-:Y:S01]  /*4520*/  HFMA2.MMA R187, -RZ, RZ, 0, 4.76837158203125e-07 ;  /* 0x00000008ffbb7435 */ /* 0x001fe200000001ff */
[----:B-1----:R-:W-:Y:S01]  /*4530*/  FADD.FTZ R241, R241, R144 ;  /* 0x00000090f1f17221 */ /* 0x002fe20000010000 */
[----:B------:R-:W-:Y:S02]  /*4540*/  MOV R244, 0x1f ;  /* 0x0000001f00f47802 */ /* 0x000fe40000000f00 */
[----:B------:R-:W-:Y:S02]  /*4550*/  MOV R245, 0xffffffff ;  /* 0xffffffff00f57802 */ /* 0x000fe40000000f00 */
[----:B------:R-:W-:Y:S02]  /*4560*/  MOV R144, R146 ;  /* 0x0000009200907202 */ /* 0x000fe40000000f00 */
[----:B------:R-:W-:Y:S02]  /*4570*/  MOV R140, 0x4590 ;  /* 0x00004590008c7802 */ /* 0x000fe40000000f00 */
[----:B------:R-:W-:Y:S05]  /*4580*/  CALL.REL.NOINC `($__internal_20_$__cuda_sm70_shflsync_down_p) ;  /* 0x0000036000007944 */ /* 0x000fea0003c00000 */
[----:B0-----:R-:W-:Y:S01]  /*4590*/  HFMA2.MMA R187, -RZ, RZ, 0, 4.76837158203125e-07 ;  /* 0x00000008ffbb7435 */ /* 0x001fe200000001ff */
[----:B-1----:R-:W-:-:S02]  /*45a0*/  MOV R143, R144 ;  /* 0x00000090008f7202 */ /* 0x002fc40000000f00 */
[----:B------:R-:W-:Y:S02]  /*45b0*/  MOV R144, R241 ;  /* 0x000000f100907202 */ /* 0x000fe40000000f00 */
[----:B------:R-:W-:Y:S02]  /*45c0*/  MOV R244, 0x1f ;  /* 0x0000001f00f47802 */ /* 0x000fe40000000f00 */
[----:B------:R-:W-:Y:S02]  /*45d0*/  MOV R245, 0xffffffff ;  /* 0xffffffff00f57802 */ /* 0x000fe40000000f00 */
[----:B------:R-:W-:Y:S02]  /*45e0*/  MOV R140, 0x4600 ;  /* 0x00004600008c7802 */ /* 0x000fe40000000f00 */
[----:B------:R-:W-:Y:S05]  /*45f0*/  CALL.REL.NOINC `($__internal_20_$__cuda_sm70_shflsync_down_p) ;  /* 0x000002f000007944 */ /* 0x000fea0003c00000 */
[----:B------:R-:W-:Y:S01]  /*4600*/  FADD.FTZ R146, R143, R146 ;  /* 0x000000928f927221 */ /* 0x000fe20000010000 */
[----:B0-----:R-:W-:Y:S01]  /*4610*/  HFMA2.MMA R187, -RZ, RZ, 0, 2.384185791015625e-07 ;  /* 0x00000004ffbb7435 */ /* 0x001fe200000001ff */
[----:B-1----:R-:W-:Y:S01]  /*4620*/  FADD.FTZ R241, R241, R144 ;  /* 0x00000090f1f17221 */ /* 0x002fe20000010000 */
[----:B------:R-:W-:Y:S02]  /*4630*/  MOV R244, 0x1f ;  /* 0x0000001f00f47802 */ /* 0x000fe40000000f00 */
[----:B------:R-:W-:-:S02]  /*4640*/  MOV R245, 0xffffffff ;  /* 0xffffffff00f57802 */ /* 0x000fc40000000f00 */
[----:B------:R-:W-:Y:S02]  /*4650*/  MOV R144, R146 ;  /* 0x0000009200907202 */ /* 0x000fe40000000f00 */
[----:B------:R-:W-:Y:S02]  /*4660*/  MOV R140, 0x4680 ;  /* 0x00004680008c7802 */ /* 0x000fe40000000f00 */
[----:B------:R-:W-:Y:S05]  /*4670*/  CALL.REL.NOINC `($__internal_20_$__cuda_sm70_shflsync_down_p) ;  /* 0x0000027000007944 */ /* 0x000fea0003c00000 */
[----:B0-----:R-:W-:Y:S01]  /*4680*/  HFMA2.MMA R187, -RZ, RZ, 0, 2.384185791015625e-07 ;  /* 0x00000004ffbb7435 */ /* 0x001fe200000001ff */
[----:B-1----:R-:W-:Y:S02]  /*4690*/  MOV R143, R144 ;  /* 0x00000090008f7202 */ /* 0x002fe40000000f00 */
[----:B------:R-:W-:Y:S02]  /*46a0*/  MOV R144, R241 ;  /* 0x000000f100907202 */ /* 0x000fe40000000f00 */
[----:B------:R-:W-:Y:S02]  /*46b0*/  MOV R244, 0x1f ;  /* 0x0000001f00f47802 */ /* 0x000fe40000000f00 */
[----:B------:R-:W-:Y:S02]  /*46c0*/  MOV R245, 0xffffffff ;  /* 0xffffffff00f57802 */ /* 0x000fe40000000f00 */
[----:B------:R-:W-:-:S02]  /*46d0*/  MOV R140, 0x46f0 ;  /* 0x000046f0008c7802 */ /* 0x000fc40000000f00 */
[----:B------:R-:W-:Y:S05]  /*46e0*/  CALL.REL.NOINC `($__internal_20_$__cuda_sm70_shflsync_down_p) ;  /* 0x0000020000007944 */ /* 0x000fea0003c00000 */
[----:B------:R-:W-:Y:S01]  /*46f0*/  FADD.FTZ R146, R143, R146 ;  /* 0x000000928f927221 */ /* 0x000fe20000010000 */
[----:B0-----:R-:W-:Y:S01]  /*4700*/  HFMA2.MMA R187, -RZ, RZ, 0, 1.1920928955078125e-07 ;  /* 0x00000002ffbb7435 */ /* 0x001fe200000001ff */
[----:B-1----:R-:W-:Y:S01]  /*4710*/  FADD.FTZ R147, R241, R144 ;  /* 0x00000090f1937221 */ /* 0x002fe20000010000 */
[----:B------:R-:W-:-:S02]  /*4720*/  MOV R244, 0x1f ;  /* 0x0000001f00f47802 */ /* 0x000fc40000000f00 */
[----:B------:R-:W-:Y:S02]  /*4730*/  MOV R245, 0xffffffff ;  /* 0xffffffff00f57802 */ /* 0x000fe40000000f00 */
[----:B------:R-:W-:Y:S02]  /*4740*/  MOV R144, R146 ;  /* 0x0000009200907202 */ /* 0x000fe40000000f00 */
[----:B------:R-:W-:Y:S02]  /*4750*/  MOV R140, 0x4770 ;  /* 0x00004770008c7802 */ /* 0x000fe40000000f00 */
[----:B------:R-:W-:Y:S05]  /*4760*/  CALL.REL.NOINC `($__internal_20_$__cuda_sm70_shflsync_down_p) ;  /* 0x0000018000007944 */ /* 0x000fea0003c00000 */
[----:B0-----:R-:W-:Y:S01]  /*4770*/  HFMA2.MMA R187, -RZ, RZ, 0, 1.1920928955078125e-07 ;  /* 0x00000002ffbb7435 */ /* 0x001fe200000001ff */
[----:B-1----:R-:W-:Y:S02]  /*4780*/  MOV R143, R144 ;  /* 0x00000090008f7202 */ /* 0x002fe40000000f00 */
[----:B------:R-:W-:Y:S02]  /*4790*/  MOV R144, R147 ;  /* 0x0000009300907202 */ /* 0x000fe40000000f00 */
[----:B------:R-:W-:Y:S02]  /*47a0*/  MOV R244, 0x1f ;  /* 0x0000001f00f47802 */ /* 0x000fe40000000f00 */
[----:B------:R-:W-:-:S02]  /*47b0*/  MOV R245, 0xffffffff ;  /* 0xffffffff00f57802 */ /* 0x000fc40000000f00 */
[----:B------:R-:W-:Y:S02]  /*47c0*/  MOV R140, 0x47e0 ;  /* 0x000047e0008c7802 */ /* 0x000fe40000000f00 */
[----:B------:R-:W-:Y:S05]  /*47d0*/  CALL.REL.NOINC `($__internal_20_$__cuda_sm70_shflsync_down_p) ;  /* 0x0000011000007944 */ /* 0x000fea0003c00000 */
[----:B------:R-:W-:Y:S01]  /*47e0*/  FADD.FTZ R145, R143, R146 ;  /* 0x000000928f917221 */ /* 0x000fe20000010000 */
[----:B0-----:R-:W-:Y:S01]  /*47f0*/  HFMA2.MMA R187, -RZ, RZ, 0, 5.9604644775390625e-08 ;  /* 0x00000001ffbb7435 */ /* 0x001fe200000001ff */
[----:B-1----:R-:W-:Y:S01]  /*4800*/  FADD.FTZ R147, R147, R144 ;  /* 0x0000009093937221 */ /* 0x002fe20000010000 */
[----:B------:R-:W-:Y:S02]  /*4810*/  MOV R244, 0x1f ;  /* 0x0000001f00f47802 */ /* 0x000fe40000000f00 */
[----:B------:R-:W-:Y:S02]  /*4820*/  MOV R245, 0xffffffff ;  /* 0xffffffff00f57802 */ /* 0x000fe40000000f00 */
[----:B------:R-:W-:Y:S02]  /*4830*/  MOV R144, R145 ;  /* 0x0000009100907202 */ /* 0x000fe40000000f00 */
[----:B------:R-:W-:Y:S02]  /*4840*/  MOV R140, 0x4860 ;  /* 0x00004860008c7802 */ /* 0x000fe40000000f00 */
[----:B------:R-:W-:Y:S05]  /*4850*/  CALL.REL.NOINC `($__internal_20_$__cuda_sm70_shflsync_down_p) ;  /* 0x0000009000007944 */ /* 0x000fea0003c00000 */
[----:B0-----:R-:W-:Y:S01]  /*4860*/  HFMA2.MMA R187, -RZ, RZ, 0, 5.9604644775390625e-08 ;  /* 0x00000001ffbb7435 */ /* 0x001fe200000001ff */
[----:B-1----:R-:W-:-:S02]  /*4870*/  MOV R186, R144 ;  /* 0x0000009000ba7202 */ /* 0x002fc40000000f00 */
[----:B------:R-:W-:Y:S02]  /*4880*/  MOV R144, R147 ;  /* 0x0000009300907202 */ /* 0x000fe40000000f00 */
[----:B------:R-:W-:Y:S02]  /*4890*/  MOV R244, 0x1f ;  /* 0x0000001f00f47802 */ /* 0x000fe40000000f00 */
[----:B------:R-:W-:Y:S02]  /*48a0*/  MOV R245, 0xffffffff ;  /* 0xffffffff00f57802 */ /* 0x000fe40000000f00 */
[----:B------:R-:W-:Y:S02]  /*48b0*/  MOV R140, 0x48d0 ;  /* 0x000048d0008c7802 */ /* 0x000fe40000000f00 */
[----:B------:R-:W-:Y:S05]  /*48c0*/  CALL.REL.NOINC `($__internal_20_$__cuda_sm70_shflsync_down_p) ;  /* 0x0000002000007944 */ /* 0x000fea0003c00000 */
[----:B-1----:R-:W-:Y:S01]  /*48d0*/  MOV R140, R144 ;  /* 0x00000090008c7202 */ /* 0x002fe20000000f00 */
[----:B0-----:R-:W-:Y:S05]  /*48e0*/  BRA `(.L_x_1619) ;  /* 0xffffdcb000007947 */ /* 0x001fea000383ffff */
        .weak           $__internal_20_$__cuda_sm70_shflsync_down_p
        .type           $__internal_20_$__cuda_sm70_shflsync_down_p,@function
        .size           $__internal_20_$__cuda_sm70_shflsync_down_p,(.L_x_14238 - $__internal_20_$__cuda_sm70_shflsync_down_p)
$__internal_20_$__cuda_sm70_shflsync_down_p:
[----:B------:R-:W-:Y:S01]  /*48f0*/  HFMA2.MMA R141, -RZ, RZ, 0, 0 ;  /* 0x00000000ff8d7435 */ /* 0x000fe200000001ff */
[----:B------:R-:W-:Y:S04]  /*4900*/  WARPSYNC R245 ;  /* 0x000000f500007348 */ /* 0x000fe80003800000 */
[----:B------:R0:W1:Y:S01]  /*4910*/  SHFL.DOWN PT, R144, R144, R187, R244 ;  /* 0x080000bb90907389 */ /* 0x00006200000e00f4 */
[----:B------:R-:W-:Y:S05]  /*4920*/  RET.REL.NODEC R140 `(_ZN10layer_norm13ln_bwd_kernelINS_13Kernel_traitsI6__halfS2_S2_S2_fjLj5120ELj1ELj1ELj4ELj16ENS_18Kernel_traits_baseILj5120ES2_S2_S2_S2_fjLj128EEEEELb0ELb0ELb0ELb0EEEvNS_9BwdParamsE) ;  /* 0xffffb6d08c007950 */ /* 0x000fea0003c3ffff */
.L_x_1620:
        /* <DEDUP_REMOVED lines=13> */
.L_x_14238:


//--------------------- .text._ZN10layer_norm13ln_bwd_kernelINS_13Kernel_traitsI6__halfS2_S2_S2_fjLj5120ELj1ELj1ELj4ELj16ENS_18Kernel_traits_baseILj5120ES2_S2_S2_S2_fjLj128EEEEELb0ELb0ELb0ELb1EEEvNS_9BwdParamsE --------------------------
	.section	.text._ZN10layer_norm13ln_bwd_kernelINS_13Kernel_traitsI6__halfS2_S2_S2_fjLj5120ELj1ELj1ELj4ELj16ENS_18Kernel_traits_baseILj5120ES2_S2_S2_S2_fjLj128EEEEELb0ELb0ELb0ELb1EEEvNS_9BwdParamsE,"ax",@progbits
	.sectioninfo	@"SHI_REGISTERS=254"
	.align	128
        .global         _ZN10layer_norm13ln_bwd_kernelINS_13Kernel_traitsI6__halfS2_S2_S2_fjLj5120ELj1ELj1ELj4ELj16ENS_18Kernel_traits_baseILj5120ES2_S2_S2_S2_fjLj128EEEEELb0ELb0ELb0ELb1EEEvNS_9BwdParamsE
        .type           _ZN10layer_norm13ln_bwd_kernelINS_13Kernel_traitsI6__halfS2_S2_S2_fjLj5120ELj1ELj1ELj4ELj16ENS_18Kernel_traits_baseILj5120ES2_S2_S2_S2_fjLj128EEEEELb0ELb0ELb0ELb1EEEvNS_9BwdParamsE,@function
        .size           _ZN10layer_norm13ln_bwd_kernelINS_13Kernel_traitsI6__halfS2_S2_S2_fjLj5120ELj1ELj1ELj4ELj16ENS_18Kernel_traits_baseILj5120ES2_S2_S2_S2_fjLj128EEEEELb0ELb0ELb0ELb1EEEvNS_9BwdParamsE,(.L_x_14239 - _ZN10layer_norm13ln_bwd_kernelINS_13Kernel_traitsI6__halfS2_S2_S2_fjLj5120ELj1ELj1ELj4ELj16ENS_18Kernel_traits_baseILj5120ES2_S2_S2_S2_fjLj128EEEEELb0ELb0ELb0ELb1EEEvNS_9BwdParamsE)
        .other          _ZN10layer_norm13ln_bwd_kernelINS_13Kernel_traitsI6__halfS2_S2_S2_fjLj5120ELj1ELj1ELj4ELj16ENS_18Kernel_traits_baseILj5120ES2_S2_S2_S2_fjLj128EEEEELb0ELb0ELb0ELb1EEEvNS_9BwdParamsE,@"STO_CUDA_ENTRY STV_DEFAULT"
_ZN10layer_norm13ln_bwd_kernelINS_13Kernel_traitsI6__halfS2_S2_S2_fjLj5120ELj1ELj1ELj4ELj16ENS_18Kernel_traits_baseILj5120ES2_S2_S2_S2_fjLj128EEEEELb0ELb0ELb0ELb1EEEvNS_9BwdParamsE:
.text._ZN10layer_norm13ln_bwd_kernelINS_13Kernel_traitsI6__halfS2_S2_S2_fjLj5120ELj1ELj1ELj4ELj16ENS_18Kernel_traits_baseILj5120ES2_S2_S2_S2_fjLj128EEEEELb0ELb0ELb0ELb1EEEvNS_9BwdParamsE:
        /* <DEDUP_REMOVED lines=48> */
.L_x_1621:
        /* <DEDUP_REMOVED lines=11> */
[----:B------:R-:W-:Y:S01]  /*03b0*/  HFMA2.MMA R189, -RZ, RZ, 0, 0 ;  /* 0x00000000ffbd7435 */ /* 0x000fe200000001ff */
        /* <DEDUP_REMOVED lines=27> */
[----:B0-----:R-:W-:Y:S01]  /*0570*/  CS2R R2, SRZ ;  /* 0x0000000000027805 */ /* 0x001fe2000001ff00 */
[----:B------:R-:W-:Y:S01]  /*0580*/  CS2R R118, SRZ ;  /* 0x0000000000767805 */ /* 0x000fe2000001ff00 */
[----:B--2---:R-:W-:-:S02]  /*0590*/  HADD2.F32 R145, -RZ, R4.H0_H0 ;  /* 0x20000004ff917230 */ /* 0x004fc40000004100 */
[----:B------:R-:W-:Y:S02]  /*05a0*/  HADD2.F32 R146, -RZ, R4.H1_H1 ;  /* 0x30000004ff927230 */ /* 0x000fe40000004100 */
[--C-:B------:R-:W-:Y:S02]  /*05b0*/  HADD2.F32 R147, -RZ, R5.reuse.H0_H0 ;  /* 0x20000005ff937230 */ /* 0x100fe40000004100 */
[----:B------:R-:W-:Y:S01]  /*05c0*/  HADD2.F32 R148, -RZ, R5.H1_H1 ;  /* 0x30000005ff947230 */ /* 0x000fe20000004100 */
[----:B------:R-:W-:Y:S01]  /*05d0*/  CS2R R4, SRZ ;  /* 0x0000000000047805 */ /* 0x000fe2000001ff00 */
[--C-:B------:R-:W-:Y:S02]  /*05e0*/  HADD2.F32 R149, -RZ, R6.reuse.H0_H0 ;  /* 0x20000006ff957230 */ /* 0x100fe40000004100 */
[----:B------:R-:W-:Y:S02]  /*05f0*/  HADD2.F32 R150, -RZ, R6.H1_H1 ;  /* 0x30000006ff967230 */ /* 0x000fe40000004100 */
[----:B------:R-:W-:-:S02]  /*0600*/  HADD2.F32 R151, -RZ, R7.H0_H0 ;  /* 0x20000007ff977230 */ /* 0x000fc40000004100 */
[----:B------:R-:W-:Y:S01]  /*0610*/  HADD2.F32 R152, -RZ, R7.H1_H1 ;  /* 0x30000007ff987230 */ /* 0x000fe20000004100 */
[----:B------:R-:W-:Y:S01]  /*0620*/  CS2R R6, SRZ ;  /* 0x0000000000067805 */ /* 0x000fe2000001ff00 */
[--C-:B---3--:R-:W-:Y:S02]  /*0630*/  HADD2.F32 R153, -RZ, R8.reuse.H0_H0 ;  /* 0x20000008ff997230 */ /* 0x108fe40000004100 */
[----:B------:R-:W-:Y:S02]  /*0640*/  HADD2.F32 R154, -RZ, R8.H1_H1 ;  /* 0x30000008ff9a7230 */ /* 0x000fe40000004100 */
[--C-:B------:R-:W-:Y:S02]  /*0650*/  HADD2.F32 R155, -RZ, R9.reuse.H0_H0 ;  /* 0x20000009ff9b7230 */ /* 0x100fe40000004100 */
[----:B------:R-:W-:Y:S01]  /*0660*/  HADD2.F32 R156, -RZ, R9.H1_H1 ;  /* 0x30000009ff9c7230 */ /* 0x000fe20000004100 */
[----:B------:R-:W-:Y:S01]  /*0670*/  CS2R R8, SRZ ;  /* 0x0000000000087805 */ /* 0x000fe2000001ff00 */
[----:B------:R-:W-:-:S02]  /*0680*/  HADD2.F32 R157, -RZ, R10.H0_H0 ;  /* 0x2000000aff9d7230 */ /* 0x000fc40000004100 */
[----:B------:R-:W-:Y:S02]  /*0690*/  HADD2.F32 R160, -RZ, R10.H1_H1 ;  /* 0x3000000affa07230 */ /* 0x000fe40000004100 */
[--C-:B------:R-:W-:Y:S02]  /*06a0*/  HADD2.F32 R161, -RZ, R11.reuse.H0_H0 ;  /* 0x2000000bffa17230 */ /* 0x100fe40000004100 */
[----:B------:R-:W-:Y:S01]  /*06b0*/  HADD2.F32 R164, -RZ, R11.H1_H1 ;  /* 0x3000000bffa47230 */ /* 0x000fe20000004100 */
[----:B------:R-:W-:Y:S01]  /*06c0*/  CS2R R10, SRZ ;  /* 0x00000000000a7805 */ /* 0x000fe2000001ff00 */
[--C-:B----4-:R-:W-:Y:S02]  /*06d0*/  HADD2.F32 R165, -RZ, R12.reuse.H0_H0 ;  /* 0x2000000cffa57230 */ /* 0x110fe40000004100 */
[----:B------:R-:W-:Y:S02]  /*06e0*/  HADD2.F32 R166, -RZ, R12.H1_H1 ;  /* 0x3000000cffa67230 */ /* 0x000fe40000004100 */
[----:B------:R-:W-:-:S02]  /*06f0*/  HADD2.F32 R167, -RZ, R13.H0_H0 ;  /* 0x2000000dffa77230 */ /* 0x000fc40000004100 */
[----:B------:R-:W-:Y:S01]  /*0700*/  HADD2.F32 R168, -RZ, R13.H1_H1 ;  /* 0x3000000dffa87230 */ /* 0x000fe20000004100 */
[----:B------:R-:W-:Y:S01]  /*0710*/  CS2R R12, SRZ ;  /* 0x00000000000c7805 */ /* 0x000fe2000001ff00 */
[--C-:B------:R-:W-:Y:S02]  /*0720*/  HADD2.F32 R169, -RZ, R14.reuse.H0_H0 ;  /* 0x2000000effa97230 */ /* 0x100fe40000004100 */
[----:B------:R-:W-:Y:S02]  /*0730*/  HADD2.F32 R170, -RZ, R14.H1_H1 ;  /* 0x3000000effaa7230 */ /* 0x000fe40000004100 */
[--C-:B------:R-:W-:Y:S02]  /*0740*/  HADD2.F32 R171, -RZ, R15.reuse.H0_H0 ;  /* 0x2000000fffab7230 */ /* 0x100fe40000004100 */
[----:B------:R-:W-:Y:S01]  /*0750*/  HADD2.F32 R172, -RZ, R15.H1_H1 ;  /* 0x3000000fffac7230 */ /* 0x000fe20000004100 */
[----:B------:R-:W-:Y:S01]  /*0760*/  CS2R R14, SRZ ;  /* 0x00000000000e7805 */ /* 0x000fe2000001ff00 */
[----:B-----5:R-:W-:-:S02]  /*0770*/  HADD2.F32 R173, -RZ, R16.H0_H0 ;  /* 0x20000010ffad7230 */ /* 0x020fc40000004100 */
        /* <DEDUP_REMOVED lines=18> */
[----:B------:R-:W-:Y:S02]  /*08a0*/  CS2R R22, SRZ ;  /* 0x0000000000167805 */ /* 0x000fe4000001ff00 */
.L_x_1626:
[----:B------:R-:W-:Y:S01]  /*08b0*/  ISETP.NE.U32.AND P0, PT, RZ, c[0x0][0x1c0], PT ;  /* 0x00007000ff007a0c */ /* 0x000fe20003f05070 */
[----:B------:R-:W-:Y:S01]  /*08c0*/  IMAD R72, R190, c[0x0][0x168], RZ ;  /* 0x00005a00be487a24 */ /* 0x000fe200078e02ff */
[----:B------:R-:W-:Y:S02]  /*08d0*/  LOP3.LUT R74, R0, 0x7f, RZ, 0xc0, !PT ;  /* 0x0000007f004a7812 */ /* 0x000fe400078ec0ff */
[----:B------:R-:W-:Y:S02]  /*08e0*/  ISETP.NE.AND.EX P0, PT, RZ, c[0x0][0x1c4], PT, P0 ;  /* 0x00007100ff007a0c */ /* 0x000fe40003f05300 */
[----:B------:R-:W-:-:S02]  /*08f0*/  SHF.R.S32.HI R73, RZ, 0x1f, R72 ;  /* 0x0000001fff497819 */ /* 0x000fc40000011448 */
[----:B------:R-:W-:Y:S02]  /*0900*/  SHF.R.S32.HI R75, RZ, 0x1f, R190 ;  /* 0x0000001fff4b7819 */ /* 0x000fe400000114be */
[----:B------:R-:W-:Y:S02]  /*0910*/  LEA.HI R73, R73, R72, RZ, 0x3 ;  /* 0x0000004849497211 */ /* 0x000fe400078f18ff */
[----:B------:R-:W-:Y:S02]  /*0920*/  MOV R198, 0x10 ;  /* 0x0000001000c67802 */ /* 0x000fe40000000f00 */
[----:B------:R-:W-:-:S03]  /*0930*/  LEA.HI.SX32 R191, R73, R74, 0x1d ;  /* 0x0000004a49bf7211 */ /* 0x000fc600078feaff */
[C---:B------:R-:W-:Y:S02]  /*0940*/  @P0 LEA R90, P1, R190.reuse, c[0x0][0x1c0], 0x1 ;  /* 0x00007000be5a0a11 */ /* 0x040fe400078208ff */
[----:B------:R-:W-:Y:S01]  /*0950*/  MOV R159, 0x4 ;  /* 0x00000004009f7802 */ /* 0x000fe20000000f00 */
[CC--:B------:R-:W-:Y:S01]  /*0960*/  IMAD.WIDE.U32 R72, R191.reuse, R198.reuse, c[0x0][0x188] ;  /* 0x00006200bf487625 */ /* 0x0c0fe200078e00c6 */
[C---:B------:R-:W-:Y:S02]  /*0970*/  @P0 LEA.HI.X R91, R190.reuse, c[0x0][0x1c4], R75, 0x1, P1 ;  /* 0x00007100be5b0a11 */ /* 0x040fe400008f0c4b */
[C---:B------:R-:W-:Y:S01]  /*0980*/  IADD3 R195, R191.reuse, 0x80, RZ ;  /* 0x00000080bfc37810 */ /* 0x040fe20007ffe0ff */
[----:B------:R-:W-:Y:S02]  /*0990*/  IMAD.WIDE R162, R190, R159, c[0x0][0x1a0] ;  /* 0x00006800bea27625 */ /* 0x000fe400078e029f */
[----:B------:R0:W2:Y:S01]  /*09a0*/  @P0 LDG.E.U16 R199, [R90.64] ;  /* 0x000000045ac70981 */ /* 0x0000a2000c1e1500 */
[----:B------:R-:W-:Y:S01]  /*09b0*/  IADD3 R194, R191, 0x100, RZ ;  /* 0x00000100bfc27810 */ /* 0x000fe20007ffe0ff */
[----:B------:R-:W-:-:S02]  /*09c0*/  IMAD.WIDE.U32 R80, R195, R198, c[0x0][0x188] ;  /* 0x00006200c3507625 */ /* 0x000fc400078e00c6 */
[----:B------:R-:W3:Y:S02]  /*09d0*/  LDG.E.128 R72, [R72.64] ;  /* 0x0000000448487981 */ /* 0x000ee4000c1e1d00 */
[CC--:B------:R-:W-:Y:S02]  /*09e0*/  IMAD.WIDE.U32 R76, R191.reuse, R198.reuse, c[0x0][0x208] ;  /* 0x00008200bf4c7625 */ /* 0x0c0fe400078e00c6 */
[----:B------:R-:W4:Y:S01]  /*09f0*/  LDG.E R162, [R162.64] ;  /* 0x00000004a2a27981 */ /* 0x000f22000c1e1900 */
[C---:B------:R-:W-:Y:S01]  /*0a00*/  IADD3 R193, R191.reuse, 0x180, RZ ;  /* 0x00000180bfc17810 */ /* 0x040fe20007ffe0ff */
[----:B------:R-:W-:Y:S01]  /*0a10*/  IMAD.WIDE R158, R190, R159, c[0x0][0x1a8] ;  /* 0x00006a00be9e7625 */ /* 0x000fe200078e029f */
[----:B------:R-:W-:Y:S01]  /*0a20*/  IADD3 R192, R191, 0x200, RZ ;  /* 0x00000200bfc07810 */ /* 0x000fe20007ffe0ff */
[----:B------:R-:W4:Y:S02]  /*0a30*/  LDG.E.128 R80, [R80.64] ;  /* 0x0000000450507981 */ /* 0x000f24000c1e1d00 */
[----:B------:R-:W-:-:S02]  /*0a40*/  IMAD.WIDE.U32 R84, R195, R198, c[0x0][0x208] ;  /* 0x00008200c3547625 */ /* 0x000fc400078e00c6 */
[----:B------:R-:W4:Y:S02]  /*0a50*/  LDG.E.128 R76, [R76.64] ;  /* 0x000000044c4c7981 */ /* 0x000f24000c1e1d00 */
[-C--:B------:R-:W-:Y:S02]  /*0a60*/  IMAD.WIDE.U32 R88, R194, R198.reuse, c[0x0][0x188] ;  /* 0x00006200c2587625 */ /* 0x080fe400078e00c6 */
[----:B------:R1:W4:Y:S02]  /*0a70*/  LDG.E R158, [R158.64] ;  /* 0x000000049e9e7981 */ /* 0x000324000c1e1900 */
[-C--:B------:R-:W-:Y:S02]  /*0a80*/  IMAD.WIDE.U32 R96, R193, R198.reuse, c[0x0][0x188] ;  /* 0x00006200c1607625 */ /* 0x080fe400078e00c6 */
[----:B------:R-:W4:Y:S02]  /*0a90*/  LDG.E.128 R84, [R84.64] ;  /* 0x0000000454547981 */ /* 0x000f24000c1e1d00 */
[----:B------:R-:W-:-:S02]  /*0aa0*/  IMAD.WIDE.U32 R104, R192, R198, c[0x0][0x188] ;  /* 0x00006200c0687625 */ /* 0x000fc400078e00c6 */
[----:B0-----:R-:W4:Y:S02]  /*0ab0*/  LDG.E.128 R88, [R88.64] ;  /* 0x0000000458587981 */ /* 0x001f24000c1e1d00 */
[-C--:B------:R-:W-:Y:S02]  /*0ac0*/  IMAD.WIDE.U32 R100, R193, R198.reuse, c[0x0][0x208] ;  /* 0x00008200c1647625 */ /* 0x080fe400078e00c6 */
[----:B------:R-:W4:Y:S04]  /*0ad0*/  LDG.E.128 R96, [R96.64] ;  /* 0x0000000460607981 */ /* 0x000f28000c1e1d00 */
[----:B------:R-:W4:Y:S01]  /*0ae0*/  LDG.E.128 R104, [R104.64] ;  /* 0x0000000468687981 */ /* 0x000f22000c1e1d00 */
[----:B------:R-:W-:-:S03]  /*0af0*/  IMAD.WIDE.U32 R92, R194, R198, c[0x0][0x208] ;  /* 0x00008200c25c7625 */ /* 0x000fc600078e00c6 */
[----:B------:R-:W4:Y:S04]  /*0b00*/  LDG.E.128 R100, [R100.64] ;  /* 0x0000000464647981 */ /* 0x000f28000c1e1d00 */
[----:B------:R-:W4:Y:S01]  /*0b10*/  LDG.E.128 R92, [R92.64] ;  /* 0x000000045c5c7981 */ /* 0x000f22000c1e1d00 */
[----:B------:R-:W-:-:S06]  /*0b20*/  IMAD.WIDE.U32 R108, R192, R198, c[0x0][0x208] ;  /* 0x00008200c06c7625 */ /* 0x000fcc00078e00c6 */
[----:B------:R-:W4:Y:S01]  /*0b30*/  LDG.E.128 R108, [R108.64] ;  /* 0x000000046c6c7981 */ /* 0x000f22000c1e1d00 */
[----:B------:R-:W-:Y:S01]  /*0b40*/  ISETP.NE.U32.AND P1, PT, RZ, c[0x0][0x218], PT ;  /* 0x00008600ff007a0c */ /* 0x000fe20003f25070 */
[----:B------:R-:W-:Y:S01]  /*0b50*/  ULDC.U8 UR6, c[0x0][0x1f0] ;  /* 0x00007c0000067ab9 */ /* 0x000fe20000000000 */
[----:B------:R-:W-:Y:S02]  /*0b60*/  MOV R196, 0x3f800000 ;  /* 0x3f80000000c47802 */ /* 0x000fe40000000f00 */
[----:B------:R-:W-:Y:S02]  /*0b70*/  ISETP.NE.AND.EX P1, PT, RZ, c[0x0][0x21c], PT, P1 ;  /* 0x00008700ff007a0c */ /* 0x000fe40003f25310 */
[----:B------:R-:W-:Y:S01]  /*0b80*/  LOP3.LUT P3, RZ, R0, 0x1f, RZ, 0xc0, !PT ;  /* 0x0000001f00ff7812 */ /* 0x000fe2000786c0ff */
[----:B--2---:R-:W-:Y:S01]  /*0b90*/  @P0 HADD2.F32 R196, -RZ, R199.H0_H0 ;  /* 0x200000c7ffc40230 */ /* 0x004fe20000004100 */
[----:B------:R-:W-:Y:S01]  /*0ba0*/  ISETP.NE.AND P0, PT, RZ, UR6, PT ;  /* 0x00000006ff007c0c */ /* 0x000fe2000bf05270 */
[----:B---3--:R-:W-:-:S03]  /*0bb0*/  HADD2.F32 R199, -RZ, R72.H0_H0 ;  /* 0x20000048ffc77230 */ /* 0x008fc60000004100 */
[----:B----4-:R-:W-:Y:S01]  /*0bc0*/  FSEL R162, R162, RZ, !P0 ;  /* 0x000000ffa2a27208 */ /* 0x010fe20004000000 */
[----:B------:R-:W-:Y:S02]  /*0bd0*/  HADD2.F32 R201, -RZ, R72.H1_H1 ;  /* 0x30000048ffc97230 */ /* 0x000fe40000004100 */
[--C-:B------:R-:W-:Y:S02]  /*0be0*/  HADD2.F32 R216, -RZ, R82.reuse.H0_H0 ;  /* 0x20000052ffd87230 */ /* 0x100fe40000004100 */
[----:B------:R-:W-:Y:S01]  /*0bf0*/  FADD.FTZ R199, -R162, R199 ;  /* 0x000000c7a2c77221 */ /* 0x000fe20000010100 */
[----:B------:R-:W-:Y:S02]  /*0c00*/  HADD2.F32 R218, -RZ, R82.H1_H1 ;  /* 0x30000052ffda7230 */ /* 0x000fe40000004100 */
[--C-:B------:R-:W-:Y:S02]  /*0c10*/  HADD2.F32 R206, -RZ, R76.reuse.H0_H0 ;  /* 0x2000004cffce7230 */ /* 0x100fe40000004100 */
[----:B-1----:R-:W-:-:S02]  /*0c20*/  HADD2.F32 R159, -RZ, R76.H1_H1 ;  /* 0x3000004cff9f7230 */ /* 0x002fc40000004100 */
[--C-:B------:R-:W-:Y:S02]  /*0c30*/  HADD2.F32 R208, -RZ, R77.reuse.H0_H0 ;  /* 0x2000004dffd07230 */ /* 0x100fe40000004100 */
[----:B------:R-:W-:Y:S01]  /*0c40*/  HADD2.F32 R207, -RZ, R77.H1_H1 ;  /* 0x3000004dffcf7230 */ /* 0x000fe20000004100 */
[----:B------:R-:W-:Y:S01]  /*0c50*/  @P1 IMAD.WIDE.U32 R76, R194, R198, c[0x0][0x218] ;  /* 0x00008600c24c1625 */ /* 0x000fe200078e00c6 */
[----:B------:R-:W-:Y:S02]  /*0c60*/  HADD2.F32 R82, -RZ, R83.H0_H0 ;  /* 0x20000053ff527230 */ /* 0x000fe40000004100 */
[--C-:B------:R-:W-:Y:S01]  /*0c70*/  HADD2.F32 R163, -RZ, R74.reuse.H0_H0 ;  /* 0x2000004affa37230 */ /* 0x100fe20000004100 */
[----:B------:R-:W-:Y:S01]  /*0c80*/  FADD.FTZ R201, -R162, R201 ;  /* 0x000000c9a2c97221 */ /* 0x000fe20000010100 */
[----:B------:R-:W-:Y:S01]  /*0c90*/  HADD2.F32 R204, -RZ, R74.H1_H1 ;  /* 0x3000004affcc7230 */ /* 0x000fe20000004100 */
[----:B------:R-:W-:Y:S01]  /*0ca0*/  FMUL.FTZ R199, R158, R199 ;  /* 0x000000c79ec77220 */ /* 0x000fe20000410000 */
[----:B------:R-:W-:-:S02]  /*0cb0*/  HADD2.F32 R203, -RZ, R75.H0_H0 ;  /* 0x2000004bffcb7230 */ /* 0x000fc40000004100 */
[----:B------:R-:W-:Y:S01]  /*0cc0*/  HADD2.F32 R205, -RZ, R75.H1_H1 ;  /* 0x3000004bffcd7230 */ /* 0x000fe20000004100 */
[-C--:B------:R-:W-:Y:S01]  /*0cd0*/  @P1 IMAD.WIDE.U32 R74, R195, R198.reuse, c[0x0][0x218] ;  /* 0x00008600c34a1625 */ /* 0x080fe200078e00c6 */
[--C-:B------:R-:W-:Y:S01]  /*0ce0*/  HADD2.F32 R200, -RZ, R73.reuse.H0_H0 ;  /* 0x20000049ffc87230 */ /* 0x100fe20000004100 */
[----:B------:R0:W5:Y:S01]  /*0cf0*/  @P1 LDG.E.128 R56, [R76.64] ;  /* 0x000000044c381981 */ /* 0x000162000c1e1d00 */
[----:B------:R-:W-:Y:S01]  /*0d00*/  HADD2.F32 R202, -RZ, R73.H1_H1 ;  /* 0x30000049ffca7230 */ /* 0x000fe20000004100 */
[----:B------:R-:W-:Y:S01]  /*0d10*/  @P1 IMAD.WIDE.U32 R72, R191, R198, c[0x0][0x218] ;  /* 0x00008600bf481625 */ /* 0x000fe200078e00c6 */
[--C-:B------:R-:W-:Y:S01]  /*0d20*/  HADD2.F32 R210, -RZ, R78.reuse.H0_H0 ;  /* 0x2000004effd27230 */ /* 0x100fe20000004100 */
[----:B------:R1:W5:Y:S01]  /*0d30*/  @P1 LDG.E.128 R52, [R74.64] ;  /* 0x000000044a341981 */ /* 0x000362000c1e1d00 */
[----:B------:R-:W-:Y:S02]  /*0d40*/  HADD2.F32 R209, -RZ, R78.H1_H1 ;  /* 0x3000004effd17230 */ /* 0x000fe40000004100 */
[----:B------:R-:W-:-:S02]  /*0d50*/  HADD2.F32 R212, -RZ, R79.H0_H0 ;  /* 0x2000004fffd47230 */ /* 0x000fc40000004100 */
[----:B------:R-:W-:Y:S01]  /*0d60*/  HADD2.F32 R213, -RZ, R79.H1_H1 ;  /* 0x3000004fffd57230 */ /* 0x000fe20000004100 */
[----:B------:R-:W-:Y:S01]  /*0d70*/  @P1 IMAD.WIDE.U32 R78, R193, R198, c[0x0][0x218] ;  /* 0x00008600c14e1625 */ /* 0x000fe200078e00c6 */
[--C-:B------:R-:W-:Y:S01]  /*0d80*/  HADD2.F32 R221, -RZ, R87.reuse.H0_H0 ;  /* 0x20000057ffdd7230 */ /* 0x100fe20000004100 */
[----:B------:R2:W5:Y:S01]  /*0d90*/  @P1 LDG.E.128 R48, [R72.64] ;  /* 0x0000000448301981 */ /* 0x000562000c1e1d00 */
[----:B------:R-:W-:Y:S01]  /*0da0*/  HADD2.F32 R223, -RZ, R87.H1_H1 ;  /* 0x30000057ffdf7230 */ /* 0x000fe20000004100 */
[----:B------:R-:W-:Y:S01]  /*0db0*/  FADD.FTZ R251, -R162, R82 ;  /* 0x00000052a2fb7221 */ /* 0x000fe20000010100 */
[--C-:B------:R-:W-:Y:S01]  /*0dc0*/  HADD2.F32 R87, -RZ, R88.reuse.H0_H0 ;  /* 0x20000058ff577230 */ /* 0x100fe20000004100 */
[----:B------:R-:W-:Y:S01]  /*0dd0*/  FADD.FTZ R144, R206, R144 ;  /* 0x00000090ce907221 */ /* 0x000fe20000010000 */
[----:B------:R-:W-:Y:S01]  /*0de0*/  HADD2.F32 R224, -RZ, R88.H1_H1 ;  /* 0x30000058ffe07230 */ /* 0x000fe20000004100 */
[----:B------:R-:W-:Y:S01]  /*0df0*/  FMUL.FTZ R82, R158, R201 ;  /* 0x000000c99e527220 */ /* 0x000fe20000410000 */
[--C-:B------:R-:W-:Y:S01]  /*0e00*/  HADD2.F32 R211, -RZ, R80.reuse.H0_H0 ;  /* 0x20000050ffd37230 */ /* 0x100fe20000004100 */
[-C--:B------:R-:W-:Y:S01]  /*0e10*/  FFMA.FTZ R189, R199, R206.reuse, R189 ;  /* 0x000000cec7bd7223 */ /* 0x080fe200000100bd */
[----:B------:R-:W-:Y:S01]  /*0e20*/  HADD2.F32 R215, -RZ, R80.H1_H1 ;  /* 0x30000050ffd77230 */ /* 0x000fe20000004100 */
[----:B0-----:R-:W-:Y:S01]  /*0e30*/  FADD.FTZ R77, -R162, R200 ;  /* 0x000000c8a24d7221 */ /* 0x001fe20000010100 */
[--C-:B------:R-:W-:Y:S01]  /*0e40*/  HADD2.F32 R214, -RZ, R81.reuse.H0_H0 ;  /* 0x20000051ffd67230 */ /* 0x100fe20000004100 */
[----:B------:R-:W-:Y:S01]  /*0e50*/  FMUL.FTZ R206, R145, R206 ;  /* 0x000000ce91ce7220 */ /* 0x000fe20000410000 */
[----:B------:R-:W-:Y:S01]  /*0e60*/  HADD2.F32 R217, -RZ, R81.H1_H1 ;  /* 0x30000051ffd97230 */ /* 0x000fe20000004100 */
[----:B------:R-:W-:Y:S01]  /*0e70*/  @P1 IMAD.WIDE.U32 R80, R192, R198, c[0x0][0x218] ;  /* 0x00008600c0501625 */ /* 0x000fe200078e00c6 */
[--C-:B------:R-:W-:Y:S01]  /*0e80*/  HADD2.F32 R88, -RZ, R89.reuse.H0_H0 ;  /* 0x20000059ff587230 */ /* 0x100fe20000004100 */
[----:B------:R0:W5:Y:S01]  /*0e90*/  @P1 LDG.E.128 R60, [R78.64] ;  /* 0x000000044e3c1981 */ /* 0x000162000c1e1d00 */
[----:B------:R-:W-:-:S02]  /*0ea0*/  HADD2.F32 R225, -RZ, R89.H1_H1 ;  /* 0x30000059ffe17230 */ /* 0x000fc40000004100 */
[----:B------:R-:W-:Y:S02]  /*0eb0*/  HADD2.F32 R89, -RZ, R90.H0_H0 ;  /* 0x2000005aff597230 */ /* 0x000fe40000004100 */
[----:B------:R-:W-:Y:S02]  /*0ec0*/  HADD2.F32 R226, -RZ, R91.H0_H0 ;  /* 0x2000005bffe27230 */ /* 0x000fe40000004100 */
[----:B------:R-:W-:Y:S02]  /*0ed0*/  HADD2.F32 R231, -RZ, R96.H0_H0 ;  /* 0x20000060ffe77230 */ /* 0x000fe40000004100 */
[----:B------:R-:W-:Y:S02]  /*0ee0*/  HADD2.F32 R232, -RZ, R97.H0_H0 ;  /* 0x20000061ffe87230 */ /* 0x000fe40000004100 */
[----:B------:R-:W-:Y:S02]  /*0ef0*/  HADD2.F32 R233, -RZ, R98.H0_H0 ;  /* 0x20000062ffe97230 */ /* 0x000fe40000004100 */
[----:B------:R-:W-:-:S02]  /*0f00*/  HADD2.F32 R234, -RZ, R99.H0_H0 ;  /* 0x20000063ffea7230 */ /* 0x000fc40000004100 */
[----:B------:R-:W-:Y:S02]  /*0f10*/  HADD2.F32 R237, -RZ, R105.H0_H0 ;  /* 0x20000069ffed7230 */ /* 0x000fe40000004100 */
[----:B------:R-:W-:Y:S02]  /*0f20*/  HADD2.F32 R83, -RZ, R83.H1_H1 ;  /* 0x30000053ff537230 */ /* 0x000fe40000004100 */
[--C-:B-1----:R-:W-:Y:S02]  /*0f30*/  HADD2.F32 R74, -RZ, R104.reuse.H0_H0 ;  /* 0x20000068ff4a7230 */ /* 0x102fe40000004100 */
[----:B------:R-:W-:Y:S02]  /*0f40*/  HADD2.F32 R75, -RZ, R104.H1_H1 ;  /* 0x30000068ff4b7230 */ /* 0x000fe40000004100 */
[--C-:B------:R-:W-:Y:S02]  /*0f50*/  HADD2.F32 R239, -RZ, R106.reuse.H0_H0 ;  /* 0x2000006affef7230 */ /* 0x100fe40000004100 */
[----:B------:R-:W-:-:S02]  /*0f60*/  HADD2.F32 R241, -RZ, R106.H1_H1 ;  /* 0x3000006afff17230 */ /* 0x000fc40000004100 */
[----:B------:R-:W-:Y:S01]  /*0f70*/  HADD2.F32 R243, -RZ, R107.H0_H0 ;  /* 0x2000006bfff37230 */ /* 0x000fe20000004100 */
[----:B------:R-:W-:Y:S01]  /*0f80*/  FADD.FTZ R249, -R162, R218 ;  /* 0x000000daa2f97221 */ /* 0x000fe20000010100 */
[----:B------:R-:W-:Y:S01]  /*0f90*/  HADD2.F32 R90, -RZ, R90.H1_H1 ;  /* 0x3000005aff5a7230 */ /* 0x000fe20000004100 */
[----:B------:R-:W-:Y:S01]  /*0fa0*/  FADD.FTZ R142, R159, R142 ;  /* 0x0000008e9f8e7221 */ /* 0x000fe20000010000 */
[----:B------:R-:W-:Y:S01]  /*0fb0*/  HADD2.F32 R91, -RZ, R91.H1_H1 ;  /* 0x3000005bff5b7230 */ /* 0x000fe20000004100 */
[----:B------:R-:W-:Y:S01]  /*0fc0*/  FFMA.FTZ R143, R82, R159, R143 ;  /* 0x0000009f528f7223 */ /* 0x000fe2000001008f */
[----:B------:R-:W-:Y:S01]  /*0fd0*/  HADD2.F32 R96, -RZ, R96.H1_H1 ;  /* 0x30000060ff607230 */ /* 0x000fe20000004100 */
[----:B------:R1:W5:Y:S01]  /*0fe0*/  @P1 LDG.E.128 R64, [R80.64] ;  /* 0x0000000450401981 */ /* 0x000362000c1e1d00 */
[----:B------:R-:W-:Y:S02]  /*0ff0*/  HADD2.F32 R97, -RZ, R97.H1_H1 ;  /* 0x30000061ff617230 */ /* 0x000fe40000004100 */
[----:B------:R-:W-:-:S02]  /*1000*/  HADD2.F32 R98, -RZ, R98.H1_H1 ;  /* 0x30000062ff627230 */ /* 0x000fc40000004100 */
[----:B------:R-:W-:Y:S02]  /*1010*/  HADD2.F32 R99, -RZ, R99.H1_H1 ;  /* 0x30000063ff637230 */ /* 0x000fe40000004100 */
[----:B------:R-:W-:Y:S01]  /*1020*/  HADD2.F32 R105, -RZ, R105.H1_H1 ;  /* 0x30000069ff697230 */ /* 0x000fe20000004100 */
[----:B0-----:R-:W-:Y:S01]  /*1030*/  FADD.FTZ R79, -R162, R202 ;  /* 0x000000caa24f7221 */ /* 0x001fe20000010100 */
[----:B------:R-:W-:Y:S01]  /*1040*/  HADD2.F32 R107, -RZ, R107.H1_H1 ;  /* 0x3000006bff6b7230 */ /* 0x000fe20000004100 */
[----:B------:R-:W-:Y:S01]  /*1050*/  FMUL.FTZ R159, R146, R159 ;  /* 0x0000009f929f7220 */ /* 0x000fe20000410000 */
[--C-:B------:R-:W-:Y:S01]  /*1060*/  HADD2.F32 R236, -RZ, R102.reuse.H0_H0 ;  /* 0x20000066ffec7230 */ /* 0x100fe20000004100 */
[----:B------:R-:W-:Y:S01]  /*1070*/  FADD.FTZ R218, RZ, R206 ;  /* 0x000000ceffda7221 */ /* 0x000fe20000010000 */
[----:B--2---:R-:W-:Y:S01]  /*1080*/  HADD2.F32 R73, -RZ, R102.H1_H1 ;  /* 0x30000066ff497230 */ /* 0x004fe20000004100 */
[----:B------:R-:W-:Y:S02]  /*1090*/  FMUL.FTZ R102, R158, R77 ;  /* 0x0000004d9e667220 */ /* 0x000fe40000410000 */
[----:B------:R-:W-:-:S02]  /*10a0*/  FFMA.FTZ R77, R199, R206, RZ ;  /* 0x000000cec74d7223 */ /* 0x000fc400000100ff */
[C---:B------:R-:W-:Y:S02]  /*10b0*/  FADD.FTZ R163, -R162.reuse, R163 ;  /* 0x000000a3a2a37221 */ /* 0x040fe40000010100 */
[C---:B-1----:R-:W-:Y:S02]  /*10c0*/  FADD.FTZ R81, -R162.reuse, R204 ;  /* 0x000000cca2517221 */ /* 0x042fe40000010100 */
        /* <DEDUP_REMOVED lines=31> */
[----:B------:R-:W-:Y:S02]  /*12c0*/  FADD.FTZ R162, -R162, R107 ;  /* 0x0000006ba2a27221 */ /* 0x000fe40000010100 */
[----:B------:R-:W-:Y:S02]  /*12d0*/  FMUL.FTZ R104, R158, R79 ;  /* 0x0000004f9e687220 */ /* 0x000fe40000410000 */
[----:B------:R-:W-:-:S02]  /*12e0*/  FMUL.FTZ R107, R147, R208 ;  /* 0x000000d0936b7220 */ /* 0x000fc40000410000 */
[----:B------:R-:W-:Y:S02]  /*12f0*/  FADD.FTZ R218, R218, R159 ;  /* 0x0000009fdada7221 */ /* 0x000fe40000010000 */
[----:B------:R-:W-:Y:S01]  /*1300*/  FFMA.FTZ R77, R82, R159, R77 ;  /* 0x0000009f524d7223 */ /* 0x000fe2000001004d */
[--C-:B------:R-:W-:Y:S01]  /*1310*/  HADD2.F32 R228, -RZ, R92.reuse.H0_H0 ;  /* 0x2000005cffe47230 */ /* 0x100fe20000004100 */
[----:B------:R-:W-:Y:S01]  /*1320*/  FADD.FTZ R138, R207, R138 ;  /* 0x0000008acf8a7221 */ /* 0x000fe20000010000 */
[----:B------:R-:W-:Y:S01]  /*1330*/  HADD2.F32 R227, -RZ, R92.H1_H1 ;  /* 0x3000005cffe37230 */ /* 0x000fe20000004100 */
[----:B------:R-:W-:Y:S01]  /*1340*/  FMUL.FTZ R163, R158, R163 ;  /* 0x000000a39ea37220 */ /* 0x000fe20000410000 */
[--C-:B------:R-:W-:Y:S01]  /*1350*/  HADD2.F32 R92, -RZ, R93.reuse.H0_H0 ;  /* 0x2000005dff5c7230 */ /* 0x100fe20000004100 */
[-C--:B------:R-:W-:Y:S01]  /*1360*/  FFMA.FTZ R139, R104, R207.reuse, R139 ;  /* 0x000000cf688b7223 */ /* 0x080fe2000001008b */
[----:B------:R-:W-:Y:S01]  /*1370*/  HADD2.F32 R93, -RZ, R93.H1_H1 ;  /* 0x3000005dff5d7230 */ /* 0x000fe20000004100 */
[----:B------:R-:W-:Y:S01]  /*1380*/  FMUL.FTZ R207, R148, R207 ;  /* 0x000000cf94cf7220 */ /* 0x000fe20000410000 */
[--C-:B------:R-:W-:Y:S01]  /*1390*/  HADD2.F32 R230, -RZ, R94.reuse.H0_H0 ;  /* 0x2000005effe67230 */ /* 0x100fe20000004100 */
[----:B------:R-:W-:Y:S01]  /*13a0*/  FADD.FTZ R218, R218, R107 ;  /* 0x0000006bdada7221 */ /* 0x000fe20000010000 */
[----:B------:R-:W-:Y:S01]  /*13b0*/  HADD2.F32 R229, -RZ, R94.H1_H1 ;  /* 0x3000005effe57230 */ /* 0x000fe20000004100 */
[----:B------:R-:W-:Y:S01]  /*13c0*/  FFMA.FTZ R77, R102, R107, R77 ;  /* 0x0000006b664d7223 */ /* 0x000fe2000001004d */
[----:B------:R-:W-:Y:S01]  /*13d0*/  HADD2.F32 R94, -RZ, R95.H0_H0 ;  /* 0x2000005fff5e7230 */ /* 0x000fe20000004100 */
[----:B------:R-:W-:-:S02]  /*13e0*/  FMUL.FTZ R225, R158, R225 ;  /* 0x000000e19ee17220 */ /* 0x000fc40000410000 */
[----:B------:R-:W-:Y:S02]  /*13f0*/  FADD.FTZ R136, R210, R136 ;  /* 0x00000088d2887221 */ /* 0x000fe40000010000 */
[C---:B------:R-:W-:Y:S02]  /*1400*/  FMUL.FTZ R106, R158.reuse, R81 ;  /* 0x000000519e6a7220 */ /* 0x040fe40000410000 */
[----:B------:R-:W-:Y:S02]  /*1410*/  FFMA.FTZ R137, R163, R210, R137 ;  /* 0x000000d2a3897223 */ /* 0x000fe40000010089 */
[C---:B------:R-:W-:Y:S02]  /*1420*/  FMUL.FTZ R226, R158.reuse, R226 ;  /* 0x000000e29ee27220 */ /* 0x040fe40000410000 */
[----:B------:R-:W-:Y:S02]  /*1430*/  FMUL.FTZ R210, R149, R210 ;  /* 0x000000d295d27220 */ /* 0x000fe40000410000 */
[----:B------:R-:W-:-:S02]  /*1440*/  FMUL.FTZ R214, R158, R83 ;  /* 0x000000539ed67220 */ /* 0x000fc40000410000 */
[----:B------:R-:W-:Y:S02]  /*1450*/  FADD.FTZ R79, R218, R207 ;  /* 0x000000cfda4f7221 */ /* 0x000fe40000010000 */
[----:B------:R-:W-:Y:S02]  /*1460*/  FMUL.FTZ R83, R158, R88 ;  /* 0x000000589e537220 */ /* 0x000fe40000410000 */
[----:B------:R-:W-:Y:S02]  /*1470*/  FFMA.FTZ R77, R104, R207, R77 ;  /* 0x000000cf684d7223 */ /* 0x000fe4000001004d */
        /* <DEDUP_REMOVED lines=13> */
[----:B------:R-:W-:Y:S02]  /*1550*/  FMUL.FTZ R202, R158, R205 ;  /* 0x000000cd9eca7220 */ /* 0x000fe40000410000 */
[----:B------:R-:W-:-:S02]  /*1560*/  FFMA.FTZ R133, R203, R212, R133 ;  /* 0x000000d4cb857223 */ /* 0x000fc40000010085 */
[----:B------:R-:W-:Y:S02]  /*1570*/  FMUL.FTZ R212, R151, R212 ;  /* 0x000000d497d47220 */ /* 0x000fe40000410000 */
[----:B------:R-:W-:Y:S01]  /*1580*/  FADD.FTZ R79, R94, R209 ;  /* 0x000000d15e4f7221 */ /* 0x000fe20000010000 */
[----:B------:R-:W-:Y:S01]  /*1590*/  HADD2.F32 R220, -RZ, R84.H0_H0 ;  /* 0x20000054ffdc7230 */ /* 0x000fe20000004100 */
[----:B------:R-:W-:Y:S02]  /*15a0*/  FFMA.FTZ R77, R106, R209, R77 ;  /* 0x000000d16a4d7223 */ /* 0x000fe4000001004d */
[----:B------:R-:W-:Y:S02]  /*15b0*/  FADD.FTZ R130, R213, R130 ;  /* 0x00000082d5827221 */ /* 0x000fe40000010000 */
[----:B------:R-:W-:Y:S02]  /*15c0*/  FFMA.FTZ R131, R202, R213, R131 ;  /* 0x000000d5ca837223 */ /* 0x000fe40000010083 */
[----:B------:R-:W-:-:S02]  /*15d0*/  FMUL.FTZ R211, R158, R211 ;  /* 0x000000d39ed37220 */ /* 0x000fc40000410000 */
[----:B------:R-:W-:Y:S02]  /*15e0*/  FMUL.FTZ R213, R152, R213 ;  /* 0x000000d598d57220 */ /* 0x000fe40000410000 */
[----:B------:R-:W-:Y:S01]  /*15f0*/  FADD.FTZ R218, R79, R212 ;  /* 0x000000d44fda7221 */ /* 0x000fe20000010000 */
[----:B------:R-:W-:Y:S01]  /*1600*/  HADD2.F32 R219, -RZ, R84.H1_H1 ;  /* 0x30000054ffdb7230 */ /* 0x000fe20000004100 */
        /* <DEDUP_REMOVED lines=9> */
[----:B------:R-:W-:Y:S02]  /*16a0*/  FMUL.FTZ R245, R158, R245 ;  /* 0x000000f59ef57220 */ /* 0x000fe40000410000 */
[----:B------:R-:W-:-:S02]  /*16b0*/  FFMA.FTZ R127, R204, R219, R127 ;  /* 0x000000dbcc7f7223 */ /* 0x000fc4000001007f */
[----:B------:R-:W-:Y:S02]  /*16c0*/  FMUL.FTZ R219, R154, R219 ;  /* 0x000000db9adb7220 */ /* 0x000fe40000410000 */
[----:B------:R-:W-:Y:S01]  /*16d0*/  FADD.FTZ R218, R79, R220 ;  /* 0x000000dc4fda7221 */ /* 0x000fe20000010000 */
[----:B------:R-:W-:Y:S01]  /*16e0*/  HADD2.F32 R85, -RZ, R85.H1_H1 ;  /* 0x30000055ff557230 */ /* 0x000fe20000004100 */
[----:B------:R-:W-:Y:S02]  /*16f0*/  FFMA.FTZ R77, R211, R220, R77 ;  /* 0x000000dcd34d7223 */ /* 0x000fe4000001004d */
[----:B------:R-:W-:Y:S02]  /*1700*/  FADD.FTZ R140, R208, R140 ;  /* 0x0000008cd08c7221 */ /* 0x000fe40000010000 */
[----:B------:R-:W-:Y:S02]  /*1710*/  FFMA.FTZ R141, R102, R208, R141 ;  /* 0x000000d0668d7223 */ /* 0x000fe4000001008d */
[----:B------:R-:W-:-:S02]  /*1720*/  FADD.FTZ R124, R84, R124 ;  /* 0x0000007c547c7221 */ /* 0x000fc40000010000 */
[----:B------:R-:W-:Y:S02]  /*1730*/  FMUL.FTZ R208, R158, R217 ;  /* 0x000000d99ed07220 */ /* 0x000fe40000410000 */
[-C--:B------:R-:W-:Y:S02]  /*1740*/  FFMA.FTZ R125, R245, R84.reuse, R125 ;  /* 0x00000054f57d7223 */ /* 0x080fe4000001007d */
[----:B------:R-:W-:Y:S02]  /*1750*/  FMUL.FTZ R84, R155, R84 ;  /* 0x000000549b547220 */ /* 0x000fe40000410000 */
[----:B------:R-:W-:Y:S01]  /*1760*/  FADD.FTZ R79, R218, R219 ;  /* 0x000000dbda4f7221 */ /* 0x000fe20000010000 */
[----:B------:R-:W-:Y:S01]  /*1770*/  HADD2.F32 R222, -RZ, R86.H0_H0 ;  /* 0x20000056ffde7230 */ /* 0x000fe20000004100 */
[----:B------:R-:W-:Y:S02]  /*1780*/  FFMA.FTZ R77, R204, R219, R77 ;  /* 0x000000dbcc4d7223 */ /* 0x000fe4000001004d */
[----:B------:R-:W-:-:S02]  /*1790*/  FADD.FTZ R122, R85, R122 ;  /* 0x0000007a557a7221 */ /* 0x000fc40000010000 */
[----:B------:R-:W-:Y:S02]  /*17a0*/  FMUL.FTZ R247, R158, R247 ;  /* 0x000000f79ef77220 */ /* 0x000fe40000410000 */
[-C--:B------:R-:W-:Y:S02]  /*17b0*/  FFMA.FTZ R123, R208, R85.reuse, R123 ;  /* 0x00000055d07b7223 */ /* 0x080fe4000001007b */
[----:B------:R-:W-:Y:S02]  /*17c0*/  FMUL.FTZ R85, R156, R85 ;  /* 0x000000559c557220 */ /* 0x000fe40000410000 */
[----:B------:R-:W-:Y:S01]  /*17d0*/  FADD.FTZ R218, R79, R84 ;  /* 0x000000544fda7221 */ /* 0x000fe20000010000 */
[----:B------:R-:W-:Y:S01]  /*17e0*/  HADD2.F32 R86, -RZ, R86.H1_H1 ;  /* 0x30000056ff567230 */ /* 0x000fe20000004100 */
        /* <DEDUP_REMOVED lines=12> */
[----:B------:R-:W-:Y:S02]  /*18b0*/  FMUL.FTZ R216, R161, R221 ;  /* 0x000000dda1d87220 */ /* 0x000fe40000410000 */
[----:B------:R-:W-:-:S02]  /*18c0*/  FADD.FTZ R79, R79, R86 ;  /* 0x000000564f4f7221 */ /* 0x000fc40000010000 */
[C---:B------:R-:W-:Y:S02]  /*18d0*/  FMUL.FTZ R251, R158.reuse, R251 ;  /* 0x000000fb9efb7220 */ /* 0x040fe40000410000 */
        /* <DEDUP_REMOVED lines=31> */
[----:B------:R-:W-:Y:S02]  /*1ad0*/  FMUL.FTZ R230, R169, R230 ;  /* 0x000000e6a9e67220 */ /* 0x000fe40000410000 */
[----:B------:R-:W-:Y:S02]  /*1ae0*/  FADD.FTZ R79, R79, R88 ;  /* 0x000000584f4f7221 */ /* 0x000fe40000010000 */
[----:B------:R-:W-:Y:S01]  /*1af0*/  FFMA.FTZ R77, R225, R88, R77 ;  /* 0x00000058e14d7223 */ /* 0x000fe2000001004d */
[----:B------:R-:W-:Y:S01]  /*1b00*/  HADD2.F32 R95, -RZ, R95.H1_H1 ;  /* 0x3000005fff5f7230 */ /* 0x000fe20000004100 */
[----:B------:R-:W-:Y:S01]  /*1b10*/  FADD.FTZ R32, R229, R32 ;  /* 0x00000020e5207221 */ /* 0x000fe20000010000 */
[--C-:B------:R-:W-:Y:S01]  /*1b20*/  HADD2.F32 R198, -RZ, R100.reuse.H0_H0 ;  /* 0x20000064ffc67230 */ /* 0x100fe20000004100 */
[----:B------:R-:W-:Y:S01]  /*1b30*/  FFMA.FTZ R18, R90, R229, R18 ;  /* 0x000000e55a127223 */ /* 0x000fe20000010012 */
[----:B------:R-:W-:Y:S01]  /*1b40*/  HADD2.F32 R235, -RZ, R100.H1_H1 ;  /* 0x30000064ffeb7230 */ /* 0x000fe20000004100 */
[----:B------:R-:W-:Y:S01]  /*1b50*/  FADD.FTZ R41, R72, R41 ;  /* 0x0000002948297221 */ /* 0x000fe20000010000 */
[----:B------:R-:W-:Y:S01]  /*1b60*/  HADD2.F32 R100, -RZ, R101.H0_H0 ;  /* 0x20000065ff647230 */ /* 0x000fe20000004100 */
[----:B------:R-:W-:-:S02]  /*1b70*/  FFMA.FTZ R11, R234, R72, R11 ;  /* 0x00000048ea0b7223 */ /* 0x000fc4000001000b */
[----:B------:R-:W-:Y:S01]  /*1b80*/  FMUL.FTZ R201, R179, R72 ;  /* 0x00000048b3c97220 */ /* 0x000fe20000410000 */
[----:B------:R-:W-:Y:S01]  /*1b90*/  HADD2.F32 R101, -RZ, R101.H1_H1 ;  /* 0x30000065ff657230 */ /* 0x000fe20000004100 */
[----:B------:R-:W-:Y:S02]  /*1ba0*/  FMUL.FTZ R229, R170, R229 ;  /* 0x000000e5aae57220 */ /* 0x000fe40000410000 */
[C---:B------:R-:W-:Y:S02]  /*1bb0*/  FMUL.FTZ R91, R158.reuse, R91 ;  /* 0x0000005b9e5b7220 */ /* 0x040fe40000410000 */
[----:B------:R-:W-:Y:S02]  /*1bc0*/  FADD.FTZ R72, R79, R230 ;  /* 0x000000e64f487221 */ /* 0x000fe40000010000 */
[----:B------:R-:W-:Y:S02]  /*1bd0*/  FMUL.FTZ R232, R158, R232 ;  /* 0x000000e89ee87220 */ /* 0x000fe40000410000 */
[----:B------:R-:W-:-:S02]  /*1be0*/  FFMA.FTZ R77, R89, R230, R77 ;  /* 0x000000e6594d7223 */ /* 0x000fc4000001004d */
[C---:B------:R-:W-:Y:S02]  /*1bf0*/  FMUL.FTZ R97, R158.reuse, R97 ;  /* 0x000000619e617220 */ /* 0x040fe40000410000 */
[----:B------:R-:W-:Y:S02]  /*1c00*/  FMUL.FTZ R98, R158, R98 ;  /* 0x000000629e627220 */ /* 0x000fe40000410000 */
[----:B------:R-:W-:Y:S02]  /*1c10*/  FADD.FTZ R34, R95, R34 ;  /* 0x000000225f227221 */ /* 0x000fe40000010000 */
[-C--:B------:R-:W-:Y:S02]  /*1c20*/  FFMA.FTZ R16, R91, R95.reuse, R16 ;  /* 0x0000005f5b107223 */ /* 0x080fe40000010010 */
[----:B------:R-:W-:Y:S02]  /*1c30*/  FMUL.FTZ R94, R172, R95 ;  /* 0x0000005fac5e7220 */ /* 0x000fe40000410000 */
[----:B------:R-:W-:-:S02]  /*1c40*/  FADD.FTZ R72, R72, R229 ;  /* 0x000000e548487221 */ /* 0x000fc40000010000 */
[----:B------:R-:W-:Y:S02]  /*1c50*/  FADD.FTZ R37, R100, R37 ;  /* 0x0000002564257221 */ /* 0x000fe40000010000 */
[-C--:B------:R-:W-:Y:S02]  /*1c60*/  FFMA.FTZ R15, R232, R100.reuse, R15 ;  /* 0x00000064e80f7223 */ /* 0x080fe4000001000f */
[----:B------:R-:W-:Y:S02]  /*1c70*/  FMUL.FTZ R95, R175, R100 ;  /* 0x00000064af5f7220 */ /* 0x000fe40000410000 */
[----:B------:R-:W-:Y:S02]  /*1c80*/  FFMA.FTZ R77, R90, R229, R77 ;  /* 0x000000e55a4d7223 */ /* 0x000fe4000001004d */
[----:B------:R-:W-:Y:S02]  /*1c90*/  FADD.FTZ R38, R101, R38 ;  /* 0x0000002665267221 */ /* 0x000fe40000010000 */
[----:B------:R-:W-:-:S02]  /*1ca0*/  FFMA.FTZ R12, R97, R101, R12 ;  /* 0x00000065610c7223 */ /* 0x000fc4000001000c */
[----:B------:R-:W-:Y:S02]  /*1cb0*/  FMUL.FTZ R100, R176, R101 ;  /* 0x00000065b0647220 */ /* 0x000fe40000410000 */
[----:B------:R-:W-:Y:S02]  /*1cc0*/  FMUL.FTZ R231, R158, R231 ;  /* 0x000000e79ee77220 */ /* 0x000fe40000410000 */
        /* <DEDUP_REMOVED lines=13> */
[----:B------:R-:W-:Y:S02]  /*1da0*/  FADD.FTZ R72, R73, R198 ;  /* 0x000000c649487221 */ /* 0x000fe40000010000 */
[----:B------:R-:W-:Y:S02]  /*1db0*/  FMUL.FTZ R235, R174, R235 ;  /* 0x000000ebaeeb7220 */ /* 0x000fe40000410000 */
[----:B------:R-:W-:-:S02]  /*1dc0*/  FFMA.FTZ R73, R231, R198, R77 ;  /* 0x000000c6e7497223 */ /* 0x000fc4000001004d */
[----:B------:R-:W-:Y:S02]  /*1dd0*/  FADD.FTZ R72, R72, R235 ;  /* 0x000000eb48487221 */ /* 0x000fe40000010000 */
[----:B------:R-:W-:Y:S02]  /*1de0*/  FFMA.FTZ R73, R96, R235, R73 ;  /* 0x000000eb60497223 */ /* 0x000fe40000010049 */
[C---:B------:R-:W-:Y:S02]  /*1df0*/  FMUL.FTZ R233, R158.reuse, R233 ;  /* 0x000000e99ee97220 */ /* 0x040fe40000410000 */
        /* <DEDUP_REMOVED lines=9> */
[----:B------:R-:W-:Y:S01]  /*1e90*/  FFMA.FTZ R73, R233, R236, R73 ;  /* 0x000000ece9497223 */ /* 0x000fe20000010049 */
[----:B------:R-:W-:Y:S01]  /*1ea0*/  HADD2.F32 R103, -RZ, R103.H1_H1 ;  /* 0x30000067ff677230 */ /* 0x000fe20000004100 */
[----:B------:R-:W-:Y:S02]  /*1eb0*/  FADD.FTZ R72, R72, R101 ;  /* 0x0000006548487221 */ /* 0x000fe40000010000 */
[----:B------:R-:W-:Y:S01]  /*1ec0*/  FFMA.FTZ R73, R98, R101, R73 ;  /* 0x0000006562497223 */ /* 0x000fe20000010049 */
[----:B------:R-:W-:Y:S01]  /*1ed0*/  HADD2.F32 R76, -RZ, R108.H0_H0 ;  /* 0x2000006cff4c7230 */ /* 0x000fe20000004100 */
[----:B------:R-:W-:Y:S02]  /*1ee0*/  FMUL.FTZ R99, R158, R99 ;  /* 0x000000639e637220 */ /* 0x000fe40000410000 */
[----:B------:R-:W-:Y:S02]  /*1ef0*/  FMUL.FTZ R218, R180, R103 ;  /* 0x00000067b4da7220 */ /* 0x000fe40000410000 */
[----:B------:R-:W-:-:S02]  /*1f00*/  FADD.FTZ R75, R72, R201 ;  /* 0x000000c9484b7221 */ /* 0x000fc40000010000 */
[----:B------:R-:W-:Y:S01]  /*1f10*/  FFMA.FTZ R73, R234, R201, R73 ;  /* 0x000000c9ea497223 */ /* 0x000fe20000010049 */
[----:B------:R-:W-:Y:S01]  /*1f20*/  HADD2.F32 R108, -RZ, R108.H1_H1 ;  /* 0x3000006cff6c7230 */ /* 0x000fe20000004100 */
[----:B------:R-:W-:Y:S02]  /*1f30*/  FADD.FTZ R42, R103, R42 ;  /* 0x0000002a672a7221 */ /* 0x000fe40000010000 */
[----:B------:R-:W-:Y:S02]  /*1f40*/  FFMA.FTZ R8, R99, R103, R8 ;  /* 0x0000006763087223 */ /* 0x000fe40000010008 */
[----:B------:R-:W-:Y:S02]  /*1f50*/  FMUL.FTZ R103, R158, R74 ;  /* 0x0000004a9e677220 */ /* 0x000fe40000410000 */
[----:B------:R-:W-:Y:S02]  /*1f60*/  FMUL.FTZ R238, R181, R76 ;  /* 0x0000004cb5ee7220 */ /* 0x000fe40000410000 */
[----:B------:R-:W-:-:S02]  /*1f70*/  FADD.FTZ R75, R75, R218 ;  /* 0x000000da4b4b7221 */ /* 0x000fc40000010000 */
[----:B------:R-:W-:Y:S01]  /*1f80*/  FFMA.FTZ R72, R99, R218, R73 ;  /* 0x000000da63487223 */ /* 0x000fe20000010049 */
[--C-:B------:R-:W-:Y:S01]  /*1f90*/  HADD2.F32 R78, -RZ, R109.reuse.H0_H0 ;  /* 0x2000006dff4e7230 */ /* 0x100fe20000004100 */
[----:B------:R-:W-:Y:S02]  /*1fa0*/  FADD.FTZ R44, R108, R44 ;  /* 0x0000002c6c2c7221 */ /* 0x000fe40000010000 */
[-C--:B------:R-:W-:Y:S02]  /*1fb0*/  FFMA.FTZ R6, R205, R108.reuse, R6 ;  /* 0x0000006ccd067223 */ /* 0x080fe40000010006 */
[----:B------:R-:W-:Y:S02]  /*1fc0*/  FMUL.FTZ R108, R182, R108 ;  /* 0x0000006cb66c7220 */ /* 0x000fe40000410000 */
[----:B------:R-:W-:Y:S02]  /*1fd0*/  FADD.FTZ R73, R75, R238 ;  /* 0x000000ee4b497221 */ /* 0x000fe40000010000 */
[----:B------:R-:W-:Y:S01]  /*1fe0*/  FFMA.FTZ R72, R103, R238, R72 ;  /* 0x000000ee67487223 */ /* 0x000fe20000010048 */
[----:B------:R-:W-:Y:S01]  /*1ff0*/  HADD2.F32 R109, -RZ, R109.H1_H1 ;  /* 0x3000006dff6d7230 */ /* 0x000fe20000004100 */
[----:B------:R-:W-:-:S02]  /*2000*/  FMUL.FTZ R237, R158, R237 ;  /* 0x000000ed9eed7220 */ /* 0x000fc40000410000 */
[----:B------:R-:W-:Y:S02]  /*2010*/  FMUL.FTZ R240, R183, R78 ;  /* 0x0000004eb7f07220 */ /* 0x000fe40000410000 */
        /* <DEDUP_REMOVED lines=8> */
[C---:B------:R-:W-:Y:S02]  /*20a0*/  FMUL.FTZ R241, R158.reuse, R241 ;  /* 0x000000f19ef17220 */ /* 0x040fe40000410000 */
[----:B------:R-:W-:Y:S02]  /*20b0*/  FMUL.FTZ R239, R158, R239 ;  /* 0x000000ef9eef7220 */ /* 0x000fe40000410000 */
[----:B------:R-:W-:Y:S02]  /*20c0*/  FMUL.FTZ R244, R185, R80 ;  /* 0x00000050b9f47220 */ /* 0x000fe40000410000 */
[----:B------:R-:W-:Y:S02]  /*20d0*/  FADD.FTZ R73, R73, R242 ;  /* 0x000000f249497221 */ /* 0x000fe40000010000 */
[----:B------:R-:W-:Y:S01]  /*20e0*/  FFMA.FTZ R72, R105, R242, R72 ;  /* 0x000000f269487223 */ /* 0x000fe20000010048 */
[----:B------:R-:W-:Y:S01]  /*20f0*/  HADD2.F32 R200, -RZ, R111.H0_H0 ;  /* 0x2000006fffc87230 */ /* 0x000fe20000004100 */
[----:B------:R-:W-:-:S02]  /*2100*/  FADD.FTZ R114, R110, R114 ;  /* 0x000000726e727221 */ /* 0x000fc40000010000 */
[-C--:B------:R-:W-:Y:S02]  /*2110*/  FFMA.FTZ R2, R241, R110.reuse, R2 ;  /* 0x0000006ef1027223 */ /* 0x080fe40000010002 */
[----:B------:R-:W-:Y:S02]  /*2120*/  FMUL.FTZ R243, R158, R243 ;  /* 0x000000f39ef37220 */ /* 0x000fe40000410000 */
[----:B------:R-:W-:Y:S02]  /*2130*/  FMUL.FTZ R110, R186, R110 ;  /* 0x0000006eba6e7220 */ /* 0x000fe40000410000 */
[----:B------:R-:W-:Y:S02]  /*2140*/  FADD.FTZ R73, R73, R244 ;  /* 0x000000f449497221 */ /* 0x000fe40000010000 */
[----:B------:R-:W-:Y:S01]  /*2150*/  FFMA.FTZ R72, R239, R244, R72 ;  /* 0x000000f4ef487223 */ /* 0x000fe20000010048 */
[----:B------:R-:W-:Y:S01]  /*2160*/  HADD2.F32 R111, -RZ, R111.H1_H1 ;  /* 0x3000006fff6f7230 */ /* 0x000fe20000004100 */
        /* <DEDUP_REMOVED lines=22> */
[----:B------:R-:W-:Y:S01]  /*22d0*/  FFMA.FTZ R81, R162, R111, R72 ;  /* 0x0000006fa2517223 */ /* 0x000fe20000010048 */
[----:B------:R-:W-:Y:S05]  /*22e0*/  BRA.DIV ~URZ, `(.L_x_1623) ;  /* 0x000021127f007947 */ /* 0x000fea000b800000 */
[----:B------:R0:W1:Y:S02]  /*22f0*/  SHFL.DOWN PT, R78, R79, 0x10, 0x1f ;  /* 0x0a001f004f4e7f89 */ /* 0x00006400000e0000 */
.L_x_1627:
        /* <DEDUP_REMOVED lines=18> */
.L_x_1628:
        /* <DEDUP_REMOVED lines=14> */
[----:B------:R0:W-:Y:S01]  /*2500*/  @!P3 STS.64 [R109.X8+0x5000], R80 ;  /* 0x005000506d00b388 */ /* 0x0001e20000008a00 */
[----:B------:R-:W-:-:S04]  /*2510*/  @!P2 IADD3 R73, R73, 0x4, RZ ;  /* 0x000000044949a810 */ /* 0x000fc80007ffe0ff */
[----:B------:R-:W-:Y:S01]  /*2520*/  SHF.L.U32 R197, R73, 0x3, RZ ;  /* 0x0000000349c57819 */ /* 0x000fe200000006ff */
[----:B------:R-:W-:Y:S01]  /*2530*/  BAR.SYNC.DEFER_BLOCKING 0x0 ;  /* 0x0000000000007b1d */ /* 0x000fe20000010000 */
[----:B0----5:R-:W-:-:S05]  /*2540*/  @P1 HADD2.F32 R80, -RZ, R51.H1_H1 ;  /* 0x30000033ff501230 */ /* 0x021fca0000004100 */
[----:B------:R-:W0:Y:S04]  /*2550*/  LDS.128 R72, [R197+0x5000] ;  /* 0x00500000c5487984 */ /* 0x000e280000000c00 */
[----:B------:R-:W1:Y:S01]  /*2560*/  LDS.128 R76, [R197+0x5010] ;  /* 0x00501000c54c7984 */ /* 0x000e620000000c00 */
[----:B0-----:R-:W-:Y:S02]  /*2570*/  FADD.FTZ R215, RZ, R72 ;  /* 0x00000048ffd77221 */ /* 0x001fe40000010000 */
[----:B------:R-:W-:Y:S02]  /*2580*/  FADD.FTZ R72, RZ, R73 ;  /* 0x00000049ff487221 */ /* 0x000fe40000010000 */
[----:B------:R-:W-:Y:S02]  /*2590*/  FADD.FTZ R215, R74, R215 ;  /* 0x000000d74ad77221 */ /* 0x000fe40000010000 */
[----:B------:R-:W-:-:S02]  /*25a0*/  FADD.FTZ R72, R75, R72 ;  /* 0x000000484b487221 */ /* 0x000fc40000010000 */
[----:B-1----:R-:W-:Y:S01]  /*25b0*/  FADD.FTZ R215, R215, R76 ;  /* 0x0000004cd7d77221 */ /* 0x002fe20000010000 */
[--C-:B------:R-:W-:Y:S01]  /*25c0*/  @P1 HADD2.F32 R76, -RZ, R50.reuse.H0_H0 ;  /* 0x20000032ff4c1230 */ /* 0x100fe20000004100 */
[----:B------:R-:W-:Y:S02]  /*25d0*/  FADD.FTZ R72, R72, R77 ;  /* 0x0000004d48487221 */ /* 0x000fe40000010000 */
[----:B------:R-:W-:Y:S02]  /*25e0*/  FADD.FTZ R78, R78, R215 ;  /* 0x000000d74e4e7221 */ /* 0x000fe40000010000 */
[----:B------:R-:W-:Y:S02]  /*25f0*/  FADD.FTZ R73, R79, R72 ;  /* 0x000000484f497221 */ /* 0x000fe40000010000 */
[----:B------:R-:W-:Y:S01]  /*2600*/  FMUL.FTZ R72, R78, c[0x0][0x1e0] ;  /* 0x000078004e487a20 */ /* 0x000fe20000410000 */
[----:B------:R-:W-:Y:S01]  /*2610*/  @P1 HADD2.F32 R78, -RZ, R50.H1_H1 ;  /* 0x30000032ff4e1230 */ /* 0x000fe20000004100 */
[----:B------:R-:W-:-:S03]  /*2620*/  FMUL.FTZ R73, R73, c[0x0][0x1e0] ;  /* 0x0000780049497a20 */ /* 0x000fc60000410000 */
[----:B------:R-:W-:Y:S02]  /*2630*/  FSEL R72, R72, RZ, !P0 ;  /* 0x000000ff48487208 */ /* 0x000fe40004000000 */
[----:B------:R-:W-:-:S03]  /*2640*/  ISETP.NE.U32.AND P0, PT, RZ, c[0x0][0x258], PT ;  /* 0x00009600ff007a0c */ /* 0x000fc60003f05070 */
[-CC-:B------:R-:W-:Y:S01]  /*2650*/  FFMA.FTZ R203, R203, R73.reuse, R72.reuse ;  /* 0x00000049cbcb7223 */ /* 0x180fe20000010048 */
[----:B------:R-:W-:Y:S01]  /*2660*/  ISETP.NE.AND.EX P0, PT, RZ, c[0x0][0x25c], PT, P0 ;  /* 0x00009700ff007a0c */ /* 0x000fe20003f05300 */
        /* <DEDUP_REMOVED lines=38> */
[----:B------:R-:W-:Y:S02]  /*28d0*/  FFMA.FTZ R72, R162, R73, R72 ;  /* 0x00000049a2487223 */ /* 0x000fe40000010048 */
[----:B------:R-:W-:Y:S02]  /*28e0*/  FADD.FTZ R203, R212, -R203 ;  /* 0x800000cbd4cb7221 */ /* 0x000fe40000010000 */
[----:B------:R-:W-:-:S02]  /*28f0*/  FADD.FTZ R213, R213, -R202 ;  /* 0x800000cad5d57221 */ /* 0x000fc40000010000 */
[----:B------:R-:W-:Y:S01]  /*2900*/  FADD.FTZ R74, R111, -R72 ;  /* 0x800000486f4a7221 */ /* 0x000fe20000010000 */
[----:B------:R-:W-:Y:S01]  /*2910*/  @P1 HADD2.F32 R72, -RZ, R51.H0_H0 ;  /* 0x20000033ff481230 */ /* 0x000fe20000004100 */
[----:B------:R-:W-:Y:S02]  /*2920*/  FADD.FTZ R163, R210, -R163 ;  /* 0x800000a3d2a37221 */ /* 0x000fe40000010000 */
[----:B------:R-:W-:Y:S02]  /*2930*/  FADD.FTZ R209, R209, -R106 ;  /* 0x8000006ad1d17221 */ /* 0x000fe40000010000 */
[----:B------:R-:W-:Y:S02]  /*2940*/  FADD.FTZ R90, R229, -R90 ;  /* 0x8000005ae55a7221 */ /* 0x000fe40000010000 */
[----:B------:R-:W-:Y:S02]  /*2950*/  FADD.FTZ R95, R95, -R232 ;  /* 0x800000e85f5f7221 */ /* 0x000fe40000010000 */
[----:B------:R-:W-:-:S02]  /*2960*/  FMUL.FTZ R229, R158, R203 ;  /* 0x000000cb9ee57220 */ /* 0x000fc40000410000 */
[----:B------:R-:W-:Y:S02]  /*2970*/  FADD.FTZ R198, R198, -R231 ;  /* 0x800000e7c6c67221 */ /* 0x000fe40000010000 */
[----:B------:R-:W-:Y:S02]  /*2980*/  FADD.FTZ R107, R107, -R102 ;  /* 0x800000666b6b7221 */ /* 0x000fe40000010000 */
[----:B------:R-:W-:Y:S02]  /*2990*/  FADD.FTZ R81, R227, -R224 ;  /* 0x800000e0e3517221 */ /* 0x000fe40000010000 */
[----:B------:R-:W-:Y:S02]  /*29a0*/  FADD.FTZ R109, R88, -R225 ;  /* 0x800000e1586d7221 */ /* 0x000fe40000010000 */
[----:B------:R-:W-:Y:S02]  /*29b0*/  FMUL.FTZ R231, R158, R213 ;  /* 0x000000d59ee77220 */ /* 0x000fe40000410000 */
[----:B------:R-:W-:-:S02]  /*29c0*/  FADD.FTZ R207, R207, -R104 ;  /* 0x80000068cfcf7221 */ /* 0x000fc40000010000 */
[----:B------:R-:W-:Y:S02]  /*29d0*/  FADD.FTZ R242, R242, -R105 ;  /* 0x80000069f2f27221 */ /* 0x000fe40000010000 */
[C---:B------:R-:W-:Y:S02]  /*29e0*/  FMUL.FTZ R225, R158.reuse, R163 ;  /* 0x000000a39ee17220 */ /* 0x040fe40000410000 */
[----:B------:R-:W-:Y:S02]  /*29f0*/  FMUL.FTZ R227, R158, R209 ;  /* 0x000000d19ee37220 */ /* 0x000fe40000410000 */
[----:B------:R-:W-:Y:S02]  /*2a00*/  FADD.FTZ R211, R220, -R211 ;  /* 0x800000d3dcd37221 */ /* 0x000fe40000010000 */
[----:B------:R-:W-:Y:S02]  /*2a10*/  FADD.FTZ R245, R84, -R245 ;  /* 0x800000f554f57221 */ /* 0x000fe40000010000 */
[----:B------:R-:W-:-:S02]  /*2a20*/  FMUL.FTZ R105, R158, R95 ;  /* 0x0000005f9e697220 */ /* 0x000fc40000410000 */
[----:B------:R-:W-:Y:S01]  /*2a30*/  @P1 FADD.FTZ R229, R229, R72 ;  /* 0x00000048e5e51221 */ /* 0x000fe20000010000 */
[--C-:B------:R-:W-:Y:S01]  /*2a40*/  @P1 HADD2.F32 R72, -RZ, R49.reuse.H0_H0 ;  /* 0x20000031ff481230 */ /* 0x100fe20000004100 */
[----:B------:R-:W-:Y:S02]  /*2a50*/  FADD.FTZ R219, R219, -R204 ;  /* 0x800000ccdbdb7221 */ /* 0x000fe40000010000 */
[C---:B------:R-:W-:Y:S01]  /*2a60*/  FMUL.FTZ R95, R158.reuse, R74 ;  /* 0x0000004a9e5f7220 */ /* 0x040fe20000410000 */
[----:B------:R-:W-:Y:S01]  /*2a70*/  @P1 HADD2.F32 R74, -RZ, R49.H1_H1 ;  /* 0x30000031ff4a1230 */ /* 0x000fe20000004100 */
[C---:B------:R-:W-:Y:S02]  /*2a80*/  FMUL.FTZ R77, R158.reuse, R107 ;  /* 0x0000006b9e4d7220 */ /* 0x040fe40000410000 */
[----:B------:R-:W-:Y:S01]  /*2a90*/  @P1 FADD.FTZ R231, R231, R80 ;  /* 0x00000050e7e71221 */ /* 0x000fe20000010000 */
[----:B------:R-:W-:Y:S01]  /*2aa0*/  @P1 HADD2.F32 R80, -RZ, R53.H0_H0 ;  /* 0x20000035ff501230 */ /* 0x000fe20000004100 */
[----:B------:R-:W-:-:S02]  /*2ab0*/  FMUL.FTZ R79, R158, R207 ;  /* 0x000000cf9e4f7220 */ /* 0x000fc40000410000 */
[----:B------:R-:W-:Y:S01]  /*2ac0*/  @P1 FADD.FTZ R225, R225, R76 ;  /* 0x0000004ce1e11221 */ /* 0x000fe20000010000 */
[--C-:B------:R-:W-:Y:S01]  /*2ad0*/  @P1 HADD2.F32 R76, -RZ, R52.reuse.H0_H0 ;  /* 0x20000034ff4c1230 */ /* 0x100fe20000004100 */
[----:B------:R-:W-:Y:S01]  /*2ae0*/  @P1 FADD.FTZ R227, R227, R78 ;  /* 0x0000004ee3e31221 */ /* 0x000fe20000010000 */
[----:B------:R-:W-:Y:S01]  /*2af0*/  @P1 HADD2.F32 R78, -RZ, R52.H1_H1 ;  /* 0x30000034ff4e1230 */ /* 0x000fe20000004100 */
[----:B------:R-:W-:Y:S02]  /*2b00*/  FADD.FTZ R199, R206, -R199 ;  /* 0x800000c7cec77221 */ /* 0x000fe40000010000 */
[C---:B------:R-:W-:Y:S01]  /*2b10*/  FMUL.FTZ R209, R158.reuse, R211 ;  /* 0x000000d39ed17220 */ /* 0x040fe20000410000 */
[----:B------:R-:W-:Y:S01]  /*2b20*/  @P0 F2FP.PACK_AB R88, RZ, R227 ;  /* 0x000000e3ff58023e */ /* 0x000fe200000000ff */
[----:B------:R-:W-:Y:S02]  /*2b30*/  FMUL.FTZ R213, R158, R245 ;  /* 0x000000f59ed57220 */ /* 0x000fe40000410000 */
[----:B------:R-:W-:-:S02]  /*2b40*/  FADD.FTZ R159, R159, -R82 ;  /* 0x800000529f9f7221 */ /* 0x000fc40000010000 */
[----:B------:R-:W-:Y:S02]  /*2b50*/  FMUL.FTZ R211, R158, R219 ;  /* 0x000000db9ed37220 */ /* 0x000fe40000410000 */
[----:B------:R-:W-:Y:S02]  /*2b60*/  FADD.FTZ R223, R223, -R214 ;  /* 0x800000d6dfdf7221 */ /* 0x000fe40000010000 */
[----:B------:R-:W-:Y:S01]  /*2b70*/  @P1 FADD.FTZ R77, R77, R72 ;  /* 0x000000484d4d1221 */ /* 0x000fe20000010000 */
[--C-:B------:R-:W-:Y:S01]  /*2b80*/  @P1 HADD2.F32 R72, -RZ, R48.reuse.H0_H0 ;  /* 0x20000030ff481230 */ /* 0x100fe20000004100 */
[----:B------:R-:W-:Y:S01]  /*2b90*/  FADD.FTZ R249, R86, -R249 ;  /* 0x800000f956f97221 */ /* 0x000fe20000010000 */
[----:B------:R-:W-:Y:S01]  /*2ba0*/  @P0 F2FP.PACK_AB R86, RZ, R225 ;  /* 0x000000e1ff56023e */ /* 0x000fe200000000ff */
[----:B------:R-:W-:Y:S02]  /*2bb0*/  FADD.FTZ R251, R216, -R251 ;  /* 0x800000fbd8fb7221 */ /* 0x000fe40000010000 */
[----:B------:R-:W-:Y:S01]  /*2bc0*/  @P1 FADD.FTZ R79, R79, R74 ;  /* 0x0000004a4f4f1221 */ /* 0x000fe20000010000 */
[----:B------:R-:W-:Y:S01]  /*2bd0*/  @P1 HADD2.F32 R74, -RZ, R48.H1_H1 ;  /* 0x30000030ff4a1230 */ /* 0x000fe20000004100 */
[----:B------:R-:W-:Y:S01]  /*2be0*/  FMUL.FTZ R73, R158, R199 ;  /* 0x000000c79e497220 */ /* 0x000fe20000410000 */
[----:B------:R-:W-:Y:S01]  /*2bf0*/  @P0 PRMT R70, R86, 0x7610, R70 ;  /* 0x0000761056460816 */ /* 0x000fe20000000046 */
[----:B------:R-:W-:Y:S01]  /*2c00*/  @P1 FADD.FTZ R213, R213, R80 ;  /* 0x00000050d5d51221 */ /* 0x000fe20000010000 */
[--C-:B------:R-:W-:Y:S01]  /*2c10*/  @P1 HADD2.F32 R80, -RZ, R55.reuse.H1_H1 ;  /* 0x30000037ff501230 */ /* 0x100fe20000004100 */
[----:B------:R-:W-:Y:S01]  /*2c20*/  FMUL.FTZ R75, R158, R159 ;  /* 0x0000009f9e4b7220 */ /* 0x000fe20000410000 */
[----:B------:R-:W-:Y:S01]  /*2c30*/  @P0 F2FP.PACK_AB R84, RZ, R79 ;  /* 0x0000004fff54023e */ /* 0x000fe200000000ff */
[----:B------:R-:W-:Y:S01]  /*2c40*/  @P1 FADD.FTZ R209, R209, R76 ;  /* 0x0000004cd1d11221 */ /* 0x000fe20000010000 */
[----:B------:R-:W-:Y:S01]  /*2c50*/  @P1 HADD2.F32 R76, -RZ, R54.H1_H1 ;  /* 0x30000036ff4c1230 */ /* 0x000fe20000004100 */
[----:B------:R-:W-:Y:S01]  /*2c60*/  @P1 FADD.FTZ R211, R211, R78 ;  /* 0x0000004ed3d31221 */ /* 0x000fe20000010000 */
[----:B------:R-:W-:Y:S01]  /*2c70*/  @P1 HADD2.F32 R78, -RZ, R55.H0_H0 ;  /* 0x20000037ff4e1230 */ /* 0x000fe20000004100 */
[----:B------:R-:W-:Y:S01]  /*2c80*/  FADD.FTZ R85, R85, -R208 ;  /* 0x800000d055557221 */ /* 0x000fe20000010000 */
[----:B------:R-:W-:Y:S01]  /*2c90*/  @P0 PRMT R70, R70, 0x5410, R88 ;  /* 0x0000541046460816 */ /* 0x000fe20000000058 */
[----:B------:R-:W-:-:S02]  /*2ca0*/  FMUL.FTZ R223, R158, R223 ;  /* 0x000000df9edf7220 */ /* 0x000fc40000410000 */
[----:B------:R-:W-:Y:S02]  /*2cb0*/  FADD.FTZ R247, R222, -R247 ;  /* 0x800000f7def77221 */ /* 0x000fe40000010000 */
[C---:B------:R-:W-:Y:S02]  /*2cc0*/  FMUL.FTZ R219, R158.reuse, R249 ;  /* 0x000000f99edb7220 */ /* 0x040fe40000410000 */
[----:B------:R-:W-:Y:S02]  /*2cd0*/  FMUL.FTZ R221, R158, R251 ;  /* 0x000000fb9edd7220 */ /* 0x000fe40000410000 */
[----:B------:R-:W-:Y:S02]  /*2ce0*/  FADD.FTZ R89, R230, -R89 ;  /* 0x80000059e6597221 */ /* 0x000fe40000010000 */
[----:B------:R-:W-:Y:S01]  /*2cf0*/  @P1 FADD.FTZ R73, R73, R72 ;  /* 0x0000004849491221 */ /* 0x000fe20000010000 */
[----:B------:R-:W-:Y:S01]  /*2d00*/  @P1 HADD2.F32 R72, -RZ, R53.H1_H1 ;  /* 0x30000035ff481230 */ /* 0x000fe20000004100 */
[----:B------:R-:W-:-:S02]  /*2d10*/  FADD.FTZ R83, R92, -R83 ;  /* 0x800000535c537221 */ /* 0x000fc40000010000 */
[----:B------:R-:W-:Y:S01]  /*2d20*/  @P1 FADD.FTZ R75, R75, R74 ;  /* 0x0000004a4b4b1221 */ /* 0x000fe20000010000 */
[----:B------:R-:W-:Y:S01]  /*2d30*/  @P1 HADD2.F32 R74, -RZ, R54.H0_H0 ;  /* 0x20000036ff4a1230 */ /* 0x000fe20000004100 */
[C---:B------:R-:W-:Y:S02]  /*2d40*/  FMUL.FTZ R215, R158.reuse, R85 ;  /* 0x000000559ed77220 */ /* 0x040fe40000410000 */
[----:B------:R-:W-:Y:S01]  /*2d50*/  @P1 FADD.FTZ R223, R223, R80 ;  /* 0x00000050dfdf1221 */ /* 0x000fe20000010000 */
[----:B------:R-:W-:Y:S01]  /*2d60*/  @P1 HADD2.F32 R80, -RZ, R58.H0_H0 ;  /* 0x2000003aff501230 */ /* 0x000fe20000004100 */
[----:B------:R-:W-:Y:S01]  /*2d70*/  FADD.FTZ R234, R201, -R234 ;  /* 0x800000eac9ea7221 */ /* 0x000fe20000010000 */
[----:B------:R-:W-:Y:S01]  /*2d80*/  @P0 F2FP.PACK_AB R82, RZ, R75 ;  /* 0x0000004bff52023e */ /* 0x000fe200000000ff */
[----:B------:R-:W-:Y:S02]  /*2d90*/  FMUL.FTZ R217, R158, R247 ;  /* 0x000000f79ed97220 */ /* 0x000fe40000410000 */
[----:B------:R-:W-:Y:S01]  /*2da0*/  @P1 FADD.FTZ R219, R219, R76 ;  /* 0x0000004cdbdb1221 */ /* 0x000fe20000010000 */
[--C-:B------:R-:W-:Y:S01]  /*2db0*/  @P1 HADD2.F32 R76, -RZ, R57.reuse.H0_H0 ;  /* 0x20000039ff4c1230 */ /* 0x100fe20000004100 */
[----:B------:R-:W-:Y:S01]  /*2dc0*/  @P1 FADD.FTZ R221, R221, R78 ;  /* 0x0000004edddd1221 */ /* 0x000fe20000010000 */
[----:B------:R-:W-:Y:S01]  /*2dd0*/  @P1 HADD2.F32 R78, -RZ, R57.H1_H1 ;  /* 0x30000039ff4e1230 */ /* 0x000fe20000004100 */
[----:B------:R-:W-:Y:S01]  /*2de0*/  FADD.FTZ R87, R228, -R87 ;  /* 0x80000057e4577221 */ /* 0x000fe20000010000 */
[----:B------:R-:W-:Y:S01]  /*2df0*/  @P0 F2FP.PACK_AB R88, RZ, R219 ;  /* 0x000000dbff58023e */ /* 0x000fe200000000ff */
[----:B------:R-:W-:-:S02]  /*2e00*/  FMUL.FTZ R201, R158, R89 ;  /* 0x000000599ec97220 */ /* 0x000fc40000410000 */
[C---:B------:R-:W-:Y:S02]  /*2e10*/  FMUL.FTZ R197, R158.reuse, R83 ;  /* 0x000000539ec57220 */ /* 0x040fe40000410000 */
[----:B------:R-:W-:Y:S02]  /*2e20*/  FMUL.FTZ R199, R158, R109 ;  /* 0x0000006d9ec77220 */ /* 0x000fe40000410000 */
[----:B------:R-:W-:Y:S02]  /*2e30*/  FADD.FTZ R235, R235, -R96 ;  /* 0x80000060ebeb7221 */ /* 0x000fe40000010000 */
[----:B------:R-:W-:Y:S01]  /*2e40*/  @P1 FADD.FTZ R215, R215, R72 ;  /* 0x00000048d7d71221 */ /* 0x000fe20000010000 */
[--C-:B------:R-:W-:Y:S01]  /*2e50*/  @P1 HADD2.F32 R72, -RZ, R56.reuse.H0_H0 ;  /* 0x20000038ff481230 */ /* 0x100fe20000004100 */
[----:B------:R-:W-:Y:S02]  /*2e60*/  FADD.FTZ R91, R94, -R91 ;  /* 0x8000005b5e5b7221 */ /* 0x000fe40000010000 */
[----:B------:R-:W-:Y:S01]  /*2e70*/  @P1 FADD.FTZ R217, R217, R74 ;  /* 0x0000004ad9d91221 */ /* 0x000fe20000010000 */
[----:B------:R-:W-:Y:S01]  /*2e80*/  @P1 HADD2.F32 R74, -RZ, R56.H1_H1 ;  /* 0x30000038ff4a1230 */ /* 0x000fe20000004100 */
[----:B------:R-:W-:-:S02]  /*2e90*/  FMUL.FTZ R159, R158, R87 ;  /* 0x000000579e9f7220 */ /* 0x000fc40000410000 */
[----:B------:R-:W-:Y:S01]  /*2ea0*/  @P1 FADD.FTZ R201, R201, R80 ;  /* 0x00000050c9c91221 */ /* 0x000fe20000010000 */
[--C-:B------:R-:W-:Y:S01]  /*2eb0*/  @P1 HADD2.F32 R80, -RZ, R60.reuse.H1_H1 ;  /* 0x3000003cff501230 */ /* 0x100fe20000004100 */
[----:B------:R-:W-:Y:S01]  /*2ec0*/  FADD.FTZ R98, R101, -R98 ;  /* 0x8000006265627221 */ /* 0x000fe20000010000 */
[----:B------:R-:W-:Y:S01]  /*2ed0*/  @P0 F2FP.PACK_AB R86, RZ, R217 ;  /* 0x000000d9ff56023e */ /* 0x000fe200000000ff */
[----:B------:R-:W-:Y:S02]  /*2ee0*/  FMUL.FTZ R163, R158, R81 ;  /* 0x000000519ea37220 */ /* 0x000fe40000410000 */
[----:B------:R-:W-:Y:S01]  /*2ef0*/  @P1 FADD.FTZ R197, R197, R76 ;  /* 0x0000004cc5c51221 */ /* 0x000fe20000010000 */
[----:B------:R-:W-:Y:S01]  /*2f00*/  @P1 HADD2.F32 R76, -RZ, R59.H1_H1 ;  /* 0x3000003bff4c1230 */ /* 0x000fe20000004100 */
[----:B------:R-:W-:Y:S01]  /*2f10*/  @P1 FADD.FTZ R199, R199, R78 ;  /* 0x0000004ec7c71221 */ /* 0x000fe20000010000 */
[----:B------:R-:W-:Y:S01]  /*2f20*/  @P1 HADD2.F32 R78, -RZ, R60.H0_H0 ;  /* 0x2000003cff4e1230 */ /* 0x000fe20000004100 */
[----:B------:R-:W-:-:S02]  /*2f30*/  FADD.FTZ R100, R100, -R97 ;  /* 0x8000006164647221 */ /* 0x000fc40000010000 */
[C---:B------:R-:W-:Y:S02]  /*2f40*/  FMUL.FTZ R101, R158.reuse, R235 ;  /* 0x000000eb9e657220 */ /* 0x040fe40000410000 */
[----:B------:R-:W-:Y:S02]  /*2f50*/  FADD.FTZ R93, R93, -R226 ;  /* 0x800000e25d5d7221 */ /* 0x000fe40000010000 */
[C---:B------:R-:W-:Y:S02]  /*2f60*/  FMUL.FTZ R203, R158.reuse, R91 ;  /* 0x0000005b9ecb7220 */ /* 0x040fe40000410000 */
[----:B------:R-:W-:Y:S02]  /*2f70*/  FMUL.FTZ R97, R158, R198 ;  /* 0x000000c69e617220 */ /* 0x000fe40000410000 */
[----:B------:R-:W-:Y:S01]  /*2f80*/  @P1 FADD.FTZ R159, R159, R72 ;  /* 0x000000489f9f1221 */ /* 0x000fe20000010000 */
[----:B------:R-:W-:Y:S01]  /*2f90*/  @P1 HADD2.F32 R72, -RZ, R58.H1_H1 ;  /* 0x3000003aff481230 */ /* 0x000fe20000004100 */
[----:B------:R-:W-:-:S02]  /*2fa0*/  FADD.FTZ R233, R236, -R233 ;  /* 0x800000e9ece97221 */ /* 0x000fc40000010000 */
[----:B------:R-:W-:Y:S02]  /*2fb0*/  FADD.FTZ R108, R108, -R205 ;  /* 0x800000cd6c6c7221 */ /* 0x000fe40000010000 */
[----:B------:R-:W-:Y:S01]  /*2fc0*/  @P1 FADD.FTZ R163, R163, R74 ;  /* 0x0000004aa3a31221 */ /* 0x000fe20000010000 */
[----:B------:R-:W-:Y:S01]  /*2fd0*/  @P1 HADD2.F32 R74, -RZ, R59.H0_H0 ;  /* 0x2000003bff4a1230 */ /* 0x000fe20000004100 */
[C---:B------:R-:W-:Y:S01]  /*2fe0*/  FMUL.FTZ R205, R158.reuse, R90 ;  /* 0x0000005a9ecd7220 */ /* 0x040fe20000410000 */
[----:B------:R-:W-:Y:S01]  /*2ff0*/  @P0 F2FP.PACK_AB R90, RZ, R231 ;  /* 0x000000e7ff5a023e */ /* 0x000fe200000000ff */
[----:B------:R-:W-:Y:S01]  /*3000*/  @P1 FADD.FTZ R101, R101, R80 ;  /* 0x0000005065651221 */ /* 0x000fe20000010000 */
[----:B------:R-:W-:Y:S01]  /*3010*/  @P1 HADD2.F32 R80, -RZ, R63.H0_H0 ;  /* 0x2000003fff501230 */ /* 0x000fe20000004100 */
[C---:B------:R-:W-:Y:S02]  /*3020*/  FMUL.FTZ R207, R158.reuse, R93 ;  /* 0x0000005d9ecf7220 */ /* 0x040fe40000410000 */
[----:B------:R-:W-:Y:S01]  /*3030*/  @P1 FADD.FTZ R203, R203, R76 ;  /* 0x0000004ccbcb1221 */ /* 0x000fe20000010000 */
[--C-:B------:R-:W-:Y:S01]  /*3040*/  @P1 HADD2.F32 R76, -RZ, R62.reuse.H0_H0 ;  /* 0x2000003eff4c1230 */ /* 0x100fe20000004100 */
[----:B------:R-:W-:Y:S01]  /*3050*/  @P1 FADD.FTZ R97, R97, R78 ;  /* 0x0000004e61611221 */ /* 0x000fe20000010000 */
[----:B------:R-:W-:Y:S01]  /*3060*/  @P1 HADD2.F32 R78, -RZ, R62.H1_H1 ;  /* 0x3000003eff4e1230 */ /* 0x000fe20000004100 */
[----:B------:R-:W-:-:S02]  /*3070*/  FMUL.FTZ R111, R158, R234 ;  /* 0x000000ea9e6f7220 */ /* 0x000fc40000410000 */
[C---:B------:R-:W-:Y:S02]  /*3080*/  FMUL.FTZ R107, R158.reuse, R233 ;  /* 0x000000e99e6b7220 */ /* 0x040fe40000410000 */
[----:B------:R-:W-:Y:S02]  /*3090*/  FMUL.FTZ R109, R158, R98 ;  /* 0x000000629e6d7220 */ /* 0x000fe40000410000 */
[----:B------:R-:W-:Y:S01]  /*30a0*/  @P1 FADD.FTZ R205, R205, R72 ;  /* 0x00000048cdcd1221 */ /* 0x000fe20000010000 */
[--C-:B------:R-:W-:Y:S01]  /*30b0*/  @P1 HADD2.F32 R72, -RZ, R61.reuse.H0_H0 ;  /* 0x2000003dff481230 */ /* 0x100fe20000004100 */
[----:B------:R-:W-:Y:S02]  /*30c0*/  FADD.FTZ R237, R240, -R237 ;  /* 0x800000edf0ed7221 */ /* 0x000fe40000010000 */
[----:B------:R-:W-:Y:S01]  /*30d0*/  @P1 FADD.FTZ R207, R207, R74 ;  /* 0x0000004acfcf1221 */ /* 0x000fe20000010000 */
[----:B------:R-:W-:Y:S01]  /*30e0*/  @P1 HADD2.F32 R74, -RZ, R61.H1_H1 ;  /* 0x3000003dff4a1230 */ /* 0x000fe20000004100 */
[----:B------:R-:W-:-:S02]  /*30f0*/  FADD.FTZ R238, R238, -R103 ;  /* 0x80000067eeee7221 */ /* 0x000fc40000010000 */
[----:B------:R-:W-:Y:S01]  /*3100*/  @P1 FADD.FTZ R111, R111, R80 ;  /* 0x000000506f6f1221 */ /* 0x000fe20000010000 */
[----:B------:R-:W-:Y:S01]  /*3110*/  @P1 HADD2.F32 R80, -RZ, R67.H1_H1 ;  /* 0x30000043ff501230 */ /* 0x000fe20000004100 */
[----:B------:R-:W-:Y:S02]  /*3120*/  FMUL.FTZ R103, R158, R100 ;  /* 0x000000649e677220 */ /* 0x000fe40000410000 */
[----:B------:R-:W-:Y:S01]  /*3130*/  @P1 FADD.FTZ R107, R107, R76 ;  /* 0x0000004c6b6b1221 */ /* 0x000fe20000010000 */
[----:B------:R-:W-:Y:S01]  /*3140*/  @P1 HADD2.F32 R76, -RZ, R64.H1_H1 ;  /* 0x30000040ff4c1230 */ /* 0x000fe20000004100 */
[----:B------:R-:W-:Y:S01]  /*3150*/  @P1 FADD.FTZ R109, R109, R78 ;  /* 0x0000004e6d6d1221 */ /* 0x000fe20000010000 */
[----:B------:R-:W-:Y:S01]  /*3160*/  @P1 HADD2.F32 R78, -RZ, R65.H0_H0 ;  /* 0x20000041ff4e1230 */ /* 0x000fe20000004100 */
[----:B------:R-:W-:Y:S02]  /*3170*/  FADD.FTZ R99, R218, -R99 ;  /* 0x80000063da637221 */ /* 0x000fe40000010000 */
[----:B------:R-:W-:-:S02]  /*3180*/  FMUL.FTZ R93, R158, R108 ;  /* 0x0000006c9e5d7220 */ /* 0x000fc40000410000 */
[----:B------:R-:W-:Y:S02]  /*3190*/  FMUL.FTZ R81, R158, R237 ;  /* 0x000000ed9e517220 */ /* 0x000fe40000410000 */
[----:B------:R-:W-:Y:S01]  /*31a0*/  @P1 FADD.FTZ R105, R105, R72 ;  /* 0x0000004869691221 */ /* 0x000fe20000010000 */
[----:B------:R-:W-:Y:S01]  /*31b0*/  @P1 HADD2.F32 R72, -RZ, R63.H1_H1 ;  /* 0x3000003fff481230 */ /* 0x000fe20000004100 */
[----:B------:R-:W-:Y:S02]  /*31c0*/  FADD.FTZ R241, R110, -R241 ;  /* 0x800000f16ef17221 */ /* 0x000fe40000010000 */
[----:B------:R-:W-:Y:S02]  /*31d0*/  FADD.FTZ R243, R200, -R243 ;  /* 0x800000f3c8f37221 */ /* 0x000fe40000010000 */
[----:B------:R-:W-:Y:S01]  /*31e0*/  @P1 FADD.FTZ R103, R103, R74 ;  /* 0x0000004a67671221 */ /* 0x000fe20000010000 */
[----:B------:R-:W-:Y:S01]  /*31f0*/  @P1 HADD2.F32 R74, -RZ, R64.H0_H0 ;  /* 0x20000040ff4a1230 */ /* 0x000fe20000004100 */
[----:B------:R-:W-:-:S02]  /*3200*/  FMUL.FTZ R99, R158, R99 ;  /* 0x000000639e637220 */ /* 0x000fc40000410000 */
[----:B------:R-:W-:Y:S01]  /*3210*/  @P1 FADD.FTZ R95, R95, R80 ;  /* 0x000000505f5f1221 */ /* 0x000fe20000010000 */
[----:B------:R-:W-:Y:S01]  /*3220*/  @P0 F2FP.PACK_AB R80, RZ, R229 ;  /* 0x000000e5ff50023e */ /* 0x000fe200000000ff */
[----:B------:R-:W-:Y:S02]  /*3230*/  FMUL.FTZ R89, R158, R238 ;  /* 0x000000ee9e597220 */ /* 0x000fe40000410000 */
[----:B------:R-:W-:Y:S01]  /*3240*/  @P1 FADD.FTZ R93, R93, R76 ;  /* 0x0000004c5d5d1221 */ /* 0x000fe20000010000 */
[--C-:B------:R-:W-:Y:S01]  /*3250*/  @P1 HADD2.F32 R76, -RZ, R66.reuse.H1_H1 ;  /* 0x30000042ff4c1230 */ /* 0x100fe20000004100 */
[----:B------:R-:W-:Y:S01]  /*3260*/  @P1 FADD.FTZ R81, R81, R78 ;  /* 0x0000004e51511221 */ /* 0x000fe20000010000 */
[----:B------:R-:W-:Y:S01]  /*3270*/  @P1 HADD2.F32 R78, -RZ, R67.H0_H0 ;  /* 0x20000043ff4e1230 */ /* 0x000fe20000004100 */
[----:B------:R-:W-:Y:S01]  /*3280*/  FADD.FTZ R239, R244, -R239 ;  /* 0x800000eff4ef7221 */ /* 0x000fe20000010000 */
[----:B------:R-:W-:Y:S01]  /*3290*/  @P0 PRMT R71, R80, 0x7610, R71 ;  /* 0x0000761050470816 */ /* 0x000fe20000000047 */
[C---:B------:R-:W-:Y:S01]  /*32a0*/  FMUL.FTZ R85, R158.reuse, R241 ;  /* 0x000000f19e557220 */ /* 0x040fe20000410000 */
[----:B------:R-:W-:Y:S01]  /*32b0*/  HFMA2.MMA R80, -RZ, RZ, 0, 9.5367431640625e-07 ;  /* 0x00000010ff507435 */ /* 0x000fe200000001ff */
[C---:B------:R-:W-:Y:S01]  /*32c0*/  FMUL.FTZ R91, R158.reuse, R243 ;  /* 0x000000f39e5b7220 */ /* 0x040fe20000410000 */
[----:B------:R-:W-:Y:S01]  /*32d0*/  @P0 PRMT R71, R71, 0x5410, R90 ;  /* 0x0000541047470816 */ /* 0x000fe2000000005a */
[----:B------:R-:W-:Y:S01]  /*32e0*/  @P1 FADD.FTZ R99, R99, R72 ;  /* 0x0000004863631221 */ /* 0x000fe20000010000 */
[----:B------:R-:W-:Y:S01]  /*32f0*/  @P1 HADD2.F32 R72, -RZ, R65.H1_H1 ;  /* 0x30000041ff481230 */ /* 0x000fe20000004100 */
[----:B------:R-:W-:Y:S01]  /*3300*/  @P1 FADD.FTZ R89, R89, R74 ;  /* 0x0000004a59591221 */ /* 0x000fe20000010000 */
[----:B------:R-:W-:Y:S01]  /*3310*/  @P1 HADD2.F32 R74, -RZ, R66.H0_H0 ;  /* 0x20000042ff4a1230 */ /* 0x000fe20000004100 */
[C---:B------:R-:W-:Y:S01]  /*3320*/  FMUL.FTZ R87, R158.reuse, R242 ;  /* 0x000000f29e577220 */ /* 0x040fe20000410000 */
[----:B------:R-:W-:Y:S01]  /*3330*/  @P0 F2FP.PACK_AB R90, RZ, R221 ;  /* 0x000000ddff5a023e */ /* 0x000fe200000000ff */
[----:B------:R-:W-:-:S02]  /*3340*/  FMUL.FTZ R83, R158, R239 ;  /* 0x000000ef9e537220 */ /* 0x000fc40000410000 */
[----:B------:R-:W-:Y:S01]  /*3350*/  @P1 FADD.FTZ R85, R85, R76 ;  /* 0x0000004c55551221 */ /* 0x000fe20000010000 */
[----:B------:R-:W-:Y:S01]  /*3360*/  @P0 F2FP.PACK_AB R76, RZ, R73 ;  /* 0x00000049ff4c023e */ /* 0x000fe200000000ff */
[----:B------:R-:W-:Y:S01]  /*3370*/  @P1 FADD.FTZ R91, R91, R78 ;  /* 0x0000004e5b5b1221 */ /* 0x000fe20000010000 */
[----:B------:R-:W-:Y:S01]  /*3380*/  @P0 F2FP.PACK_AB R78, RZ, R77 ;  /* 0x0000004dff4e023e */ /* 0x000fe200000000ff */
[----:B------:R-:W-:Y:S01]  /*3390*/  @P1 FADD.FTZ R87, R87, R72 ;  /* 0x0000004857571221 */ /* 0x000fe20000010000 */
[----:B------:R-:W-:Y:S01]  /*33a0*/  @P0 PRMT R68, R76, 0x7610, R68 ;  /* 0x000076104c440816 */ /* 0x000fe20000000044 */
[-C--:B------:R-:W-:Y:S01]  /*33b0*/  FMUL.FTZ R92, R77, R196.reuse ;  /* 0x000000c44d5c7220 */ /* 0x080fe20000410000 */
[----:B------:R-:W-:Y:S01]  /*33c0*/  @P0 PRMT R69, R78, 0x7610, R69 ;  /* 0x000076104e450816 */ /* 0x000fe20000000045 */
[-C--:B------:R-:W-:Y:S01]  /*33d0*/  FMUL.FTZ R79, R79, R196.reuse ;  /* 0x000000c44f4f7220 */ /* 0x080fe20000410000 */
[----:B------:R-:W-:Y:S01]  /*33e0*/  @P0 PRMT R68, R68, 0x5410, R82 ;  /* 0x0000541044440816 */ /* 0x000fe20000000052 */
[----:B------:R-:W-:Y:S01]  /*33f0*/  @P1 FADD.FTZ R83, R83, R74 ;  /* 0x0000004a53531221 */ /* 0x000fe20000010000 */
[----:B------:R-:W-:Y:S01]  /*3400*/  @P0 PRMT R69, R69, 0x5410, R84 ;  /* 0x0000541045450816 */ /* 0x000fe20000000054 */
[----:B------:R-:W-:Y:S01]  /*3410*/  FMUL.FTZ R72, R73, R196 ;  /* 0x000000c449487220 */ /* 0x000fe20000410000 */
[----:B------:R-:W-:Y:S01]  /*3420*/  F2FP.PACK_AB R73, R79, R92 ;  /* 0x0000005c4f49723e */ /* 0x000fe200000000ff */
[-C--:B------:R-:W-:Y:S01]  /*3430*/  FMUL.FTZ R77, R75, R196.reuse ;  /* 0x000000c44b4d7220 */ /* 0x080fe20000410000 */
[----:B------:R-:W-:Y:S01]  /*3440*/  @P0 F2FP.PACK_AB R82, RZ, R213 ;  /* 0x000000d5ff52023e */ /* 0x000fe200000000ff */
[-C--:B------:R-:W-:Y:S01]  /*3450*/  FMUL.FTZ R229, R229, R196.reuse ;  /* 0x000000c4e5e57220 */ /* 0x080fe20000410000 */
[----:B------:R-:W-:Y:S01]  /*3460*/  @P0 F2FP.PACK_AB R84, RZ, R215 ;  /* 0x000000d7ff54023e */ /* 0x000fe200000000ff */
[----:B------:R-:W-:Y:S01]  /*3470*/  FMUL.FTZ R94, R231, R196 ;  /* 0x000000c4e75e7220 */ /* 0x000fe20000410000 */
[----:B------:R-:W-:Y:S01]  /*3480*/  F2FP.PACK_AB R72, R77, R72 ;  /* 0x000000484d48723e */ /* 0x000fe200000000ff */
[----:B------:R-:W-:-:S02]  /*3490*/  FMUL.FTZ R74, R225, R196 ;  /* 0x000000c4e14a7220 */ /* 0x000fc40000410000 */
[----:B------:R-:W-:Y:S01]  /*34a0*/  FMUL.FTZ R227, R227, R196 ;  /* 0x000000c4e3e37220 */ /* 0x000fe20000410000 */
[----:B------:R-:W-:Y:S01]  /*34b0*/  F2FP.PACK_AB R75, R94, R229 ;  /* 0x000000e55e4b723e */ /* 0x000fe200000000ff */
[----:B------:R-:W-:-:S03]  /*34c0*/  @P0 IMAD.WIDE.U32 R78, R191, R80, c[0x0][0x258] ;  /* 0x00009600bf4e0625 */ /* 0x000fc600078e0050 */
[----:B------:R-:W-:Y:S01]  /*34d0*/  F2FP.PACK_AB R74, R227, R74 ;  /* 0x0000004ae34a723e */ /* 0x000fe200000000ff */
[----:B------:R-:W-:Y:S01]  /*34e0*/  IMAD.WIDE.U32 R76, R191, R80, c[0x0][0x248] ;  /* 0x00009200bf4c7625 */ /* 0x000fe200078e0050 */
[----:B------:R0:W-:Y:S03]  /*34f0*/  @P0 STG.E.128 [R78.64], R68 ;  /* 0x000000444e000986 */ /* 0x0001e6000c101d04 */
[-C--:B------:R-:W-:Y:S01]  /*3500*/  FMUL.FTZ R213, R213, R196.reuse ;  /* 0x000000c4d5d57220 */ /* 0x080fe20000410000 */
[----:B------:R1:W-:Y:S01]  /*3510*/  STG.E.128 [R76.64], R72 ;  /* 0x000000484c007986 */ /* 0x0003e2000c101d04 */
[-C--:B------:R-:W-:Y:S02]  /*3520*/  FMUL.FTZ R217, R217, R196.reuse ;  /* 0x000000c4d9d97220 */ /* 0x080fe40000410000 */
[----:B0-----:R-:W-:Y:S01]  /*3530*/  FMUL.FTZ R78, R223, R196 ;  /* 0x000000c4df4e7220 */ /* 0x001fe20000410000 */
[----:B------:R-:W-:-:S02]  /*3540*/  @P0 F2FP.PACK_AB R79, RZ, R211 ;  /* 0x000000d3ff4f023e */ /* 0x000fc400000000ff */
[----:B------:R-:W-:Y:S01]  /*3550*/  @P0 F2FP.PACK_AB R223, RZ, R223 ;  /* 0x000000dfffdf023e */ /* 0x000fe200000000ff */
[-C--:B-1----:R-:W-:Y:S01]  /*3560*/  FMUL.FTZ R75, R221, R196.reuse ;  /* 0x000000c4dd4b7220 */ /* 0x082fe20000410000 */
[----:B------:R-:W-:Y:S01]  /*3570*/  @P0 F2FP.PACK_AB R77, RZ, R209 ;  /* 0x000000d1ff4d023e */ /* 0x000fe200000000ff */
        /* <DEDUP_REMOVED lines=9> */
[----:B------:R-:W-:Y:S02]  /*3610*/  F2FP.PACK_AB R75, R78, R75 ;  /* 0x0000004b4e4b723e */ /* 0x000fe400000000ff */
[----:B------:R-:W-:Y:S01]  /*3620*/  @P0 PRMT R68, R68, 0x5410, R79 ;  /* 0x0000541044440816 */ /* 0x000fe2000000004f */
[----:B------:R-:W-:Y:S01]  /*3630*/  @P0 IMAD.WIDE.U32 R78, R195, R80, c[0x0][0x258] ;  /* 0x00009600c34e0625 */ /* 0x000fe200078e0050 */
[----:B------:R-:W-:Y:S02]  /*3640*/  F2FP.PACK_AB R73, R76, R213 ;  /* 0x000000d54c49723e */ /* 0x000fe400000000ff */
[----:B------:R-:W-:Y:S01]  /*3650*/  @P0 PRMT R69, R69, 0x5410, R84 ;  /* 0x0000541045450816 */ /* 0x000fe20000000054 */
[----:B------:R-:W-:Y:S01]  /*3660*/  IMAD.WIDE.U32 R76, R80, R77, c[0x0][0x248] ;  /* 0x00009200504c7625 */ /* 0x000fe200078e004d */
[----:B------:R-:W-:-:S02]  /*3670*/  @P0 PRMT R70, R70, 0x5410, R88 ;  /* 0x0000541046460816 */ /* 0x000fc40000000058 */
[----:B------:R-:W-:Y:S02]  /*3680*/  @P0 PRMT R71, R71, 0x5410, R223 ;  /* 0x0000541047470816 */ /* 0x000fe400000000df */
[----:B------:R-:W-:Y:S02]  /*3690*/  F2FP.PACK_AB R74, R74, R217 ;  /* 0x000000d94a4a723e */ /* 0x000fe400000000ff */
[----:B------:R-:W-:Y:S01]  /*36a0*/  F2FP.PACK_AB R72, R72, R209 ;  /* 0x000000d14848723e */ /* 0x000fe200000000ff */
[----:B------:R0:W-:Y:S01]  /*36b0*/  @P0 STG.E.128 [R78.64], R68 ;  /* 0x000000444e000986 */ /* 0x0001e2000c101d04 */
[----:B------:R-:W-:Y:S01]  /*36c0*/  @P0 F2FP.PACK_AB R82, RZ, R197 ;  /* 0x000000c5ff52023e */ /* 0x000fe200000000ff */
[-C--:B------:R-:W-:Y:S01]  /*36d0*/  FMUL.FTZ R197, R197, R196.reuse ;  /* 0x000000c4c5c57220 */ /* 0x080fe20000410000 */
[----:B------:R-:W-:Y:S01]  /*36e0*/  @P0 F2FP.PACK_AB R86, RZ, R201 ;  /* 0x000000c9ff56023e */ /* 0x000fe200000000ff */
[----:B------:R1:W-:Y:S01]  /*36f0*/  STG.E.128 [R76.64], R72 ;  /* 0x000000484c007986 */ /* 0x0003e2000c101d04 */
[----:B------:R-:W-:Y:S01]  /*3700*/  @P0 F2FP.PACK_AB R90, RZ, R207 ;  /* 0x000000cfff5a023e */ /* 0x000fe200000000ff */
[----:B------:R-:W-:Y:S01]  /*3710*/  FMUL.FTZ R201, R201, R196 ;  /* 0x000000c4c9c97220 */ /* 0x000fe20000410000 */
[----:B------:R-:W-:-:S02]  /*3720*/  @P0 F2FP.PACK_AB R84, RZ, R199 ;  /* 0x000000c7ff54023e */ /* 0x000fc400000000ff */
[----:B------:R-:W-:Y:S01]  /*3730*/  @P0 F2FP.PACK_AB R88, RZ, R205 ;  /* 0x000000cdff58023e */ /* 0x000fe200000000ff */
[-C--:B0-----:R-:W-:Y:S01]  /*3740*/  FMUL.FTZ R78, R203, R196.reuse ;  /* 0x000000c4cb4e7220 */ /* 0x081fe20000410000 */
[----:B------:R-:W-:Y:S02]  /*3750*/  @P0 F2FP.PACK_AB R79, RZ, R163 ;  /* 0x000000a3ff4f023e */ /* 0x000fe400000000ff */
        /* <DEDUP_REMOVED lines=30> */
[----:B------:R-:W-:Y:S02]  /*3940*/  @P0 F2FP.PACK_AB R88, RZ, R109 ;  /* 0x0000006dff58023e */ /* 0x000fe400000000ff */
[----:B------:R-:W-:Y:S01]  /*3950*/  SEL R197, RZ, 0x1, P2 ;  /* 0x00000001ffc57807 */ /* 0x000fe20001000000 */
        /* <DEDUP_REMOVED lines=10> */
[----:B------:R-:W-:Y:S01]  /*3a00*/  F2FP.PACK_AB R72, R72, R97 ;  /* 0x000000614848723e */ /* 0x000fe200000000ff */
[----:B------:R-:W-:Y:S01]  /*3a10*/  FMUL.FTZ R74, R109, R196 ;  /* 0x000000c46d4a7220 */ /* 0x000fe20000410000 */
[----:B------:R-:W-:-:S02]  /*3a20*/  IADD3 R97, R191, 0x180, RZ ;  /* 0x00000180bf617810 */ /* 0x000fc40007ffe0ff */
[----:B------:R-:W-:Y:S02]  /*3a30*/  @P0 PRMT R70, R86, 0x7610, R70 ;  /* 0x0000761056460816 */ /* 0x000fe40000000046 */
[----:B------:R-:W-:Y:S01]  /*3a40*/  @P0 PRMT R71, R90, 0x7610, R71 ;  /* 0x000076105a470816 */ /* 0x000fe20000000047 */
[----:B------:R-:W-:Y:S01]  /*3a50*/  FMUL.FTZ R90, R87, R196 ;  /* 0x000000c4575a7220 */ /* 0x000fe20000410000 */
[----:B------:R-:W-:Y:S01]  /*3a60*/  F2FP.PACK_AB R73, R76, R105 ;  /* 0x000000694c49723e */ /* 0x000fe200000000ff */
[----:B------:R-:W-:Y:S01]  /*3a70*/  @P0 IMAD.WIDE.U32 R76, R193, R80, c[0x0][0x258] ;  /* 0x00009600c14c0625 */ /* 0x000fe200078e0050 */
[----:B------:R-:W-:Y:S02]  /*3a80*/  F2FP.PACK_AB R75, R78, R75 ;  /* 0x0000004b4e4b723e */ /* 0x000fe400000000ff */
[----:B------:R-:W-:Y:S01]  /*3a90*/  @P0 PRMT R68, R68, 0x5410, R79 ;  /* 0x0000541044440816 */ /* 0x000fe2000000004f */
[----:B------:R-:W-:Y:S01]  /*3aa0*/  IMAD.WIDE.U32 R78, R80, R97, c[0x0][0x248] ;  /* 0x00009200504e7625 */ /* 0x000fe200078e0061 */
[----:B------:R-:W-:-:S02]  /*3ab0*/  @P0 PRMT R69, R69, 0x5410, R84 ;  /* 0x0000541045450816 */ /* 0x000fc40000000054 */
[----:B------:R-:W-:Y:S01]  /*3ac0*/  @P0 PRMT R70, R70, 0x5410, R88 ;  /* 0x0000541046460816 */ /* 0x000fe20000000058 */
[----:B------:R-:W-:Y:S01]  /*3ad0*/  FMUL.FTZ R88, R93, R196 ;  /* 0x000000c45d587220 */ /* 0x000fe20000410000 */
[----:B------:R-:W-:Y:S01]  /*3ae0*/  @P0 PRMT R71, R71, 0x5410, R99 ;  /* 0x0000541047470816 */ /* 0x000fe20000000063 */
[----:B------:R-:W-:Y:S01]  /*3af0*/  @P0 IMAD.WIDE.U32 R192, R192, R80, c[0x0][0x258] ;  /* 0x00009600c0c00625 */ /* 0x000fe200078e0050 */
[----:B------:R-:W-:Y:S02]  /*3b00*/  F2FP.PACK_AB R74, R74, R107 ;  /* 0x0000006b4a4a723e */ /* 0x000fe400000000ff */
[----:B------:R-:W-:Y:S01]  /*3b10*/  @P0 F2FP.PACK_AB R82, RZ, R81 ;  /* 0x00000051ff52023e */ /* 0x000fe200000000ff */
[----:B------:R0:W-:Y:S01]  /*3b20*/  @P0 STG.E.128 [R76.64], R68 ;  /* 0x000000444c000986 */ /* 0x0001e2000c101d04 */
[----:B------:R-:W-:Y:S01]  /*3b30*/  @P0 F2FP.PACK_AB R86, RZ, R83 ;  /* 0x00000053ff56023e */ /* 0x000fe200000000ff */
[-C--:B------:R-:W-:Y:S01]  /*3b40*/  FMUL.FTZ R81, R81, R196.reuse ;  /* 0x000000c451517220 */ /* 0x080fe20000410000 */
[----:B------:R-:W-:Y:S01]  /*3b50*/  @P0 F2FP.PACK_AB R84, RZ, R87 ;  /* 0x00000057ff54023e */ /* 0x000fe200000000ff */
[----:B------:R1:W-:Y:S01]  /*3b60*/  STG.E.128 [R78.64], R72 ;  /* 0x000000484e007986 */ /* 0x0003e2000c101d04 */
[-C--:B------:R-:W-:Y:S01]  /*3b70*/  FMUL.FTZ R83, R83, R196.reuse ;  /* 0x000000c453537220 */ /* 0x080fe20000410000 */
[----:B0-----:R-:W-:Y:S01]  /*3b80*/  @P0 F2FP.PACK_AB R77, RZ, R89 ;  /* 0x00000059ff4d023e */ /* 0x001fe200000000ff */
[-C--:B------:R-:W-:Y:S01]  /*3b90*/  FMUL.FTZ R89, R89, R196.reuse ;  /* 0x000000c459597220 */ /* 0x080fe20000410000 */
[----:B------:R-:W-:Y:S01]  /*3ba0*/  @P0 PRMT R69, R82, 0x7610, R69 ;  /* 0x0000761052450816 */ /* 0x000fe20000000045 */
[-C--:B-1----:R-:W-:Y:S01]  /*3bb0*/  FMUL.FTZ R75, R91, R196.reuse ;  /* 0x000000c45b4b7220 */ /* 0x082fe20000410000 */
[----:B------:R-:W-:Y:S01]  /*3bc0*/  @P0 F2FP.PACK_AB R91, RZ, R91 ;  /* 0x0000005bff5b023e */ /* 0x000fe200000000ff */
[-C--:B------:R-:W-:Y:S01]  /*3bd0*/  FMUL.FTZ R72, R95, R196.reuse ;  /* 0x000000c45f487220 */ /* 0x080fe20000410000 */
[----:B------:R-:W-:Y:S01]  /*3be0*/  @P0 PRMT R68, R77, 0x7610, R68 ;  /* 0x000076104d440816 */ /* 0x000fe20000000044 */
[----:B------:R-:W-:Y:S01]  /*3bf0*/  FMUL.FTZ R74, R85, R196 ;  /* 0x000000c4554a7220 */ /* 0x000fe20000410000 */
[----:B------:R-:W-:-:S02]  /*3c00*/  @P0 F2FP.PACK_AB R79, RZ, R93 ;  /* 0x0000005dff4f023e */ /* 0x000fc400000000ff */
[----:B------:R-:W-:Y:S02]  /*3c10*/  @P0 F2FP.PACK_AB R85, RZ, R85 ;  /* 0x00000055ff55023e */ /* 0x000fe400000000ff */
[----:B------:R-:W-:Y:S02]  /*3c20*/  @P0 F2FP.PACK_AB R95, RZ, R95 ;  /* 0x0000005fff5f023e */ /* 0x000fe400000000ff */
[----:B------:R-:W-:Y:S02]  /*3c30*/  IADD3 R77, R191, 0x200, RZ ;  /* 0x00000200bf4d7810 */ /* 0x000fe40007ffe0ff */
[----:B------:R-:W-:Y:S02]  /*3c40*/  @P0 PRMT R70, R86, 0x7610, R70 ;  /* 0x0000761056460816 */ /* 0x000fe40000000046 */
[----:B------:R-:W-:Y:S01]  /*3c50*/  @P0 PRMT R71, R91, 0x7610, R71 ;  /* 0x000076105b470816 */ /* 0x000fe20000000047 */
[----:B------:R-:W-:Y:S01]  /*3c60*/  IMAD.WIDE.U32 R76, R80, R77, c[0x0][0x248] ;  /* 0x00009200504c7625 */ /* 0x000fe200078e004d */
[----:B------:R-:W-:-:S02]  /*3c70*/  F2FP.PACK_AB R75, R72, R75 ;  /* 0x0000004b484b723e */ /* 0x000fc400000000ff */
[----:B------:R-:W-:Y:S02]  /*3c80*/  @P0 PRMT R68, R68, 0x5410, R79 ;  /* 0x0000541044440816 */ /* 0x000fe4000000004f */
[----:B------:R-:W-:Y:S02]  /*3c90*/  @P0 PRMT R69, R69, 0x5410, R84 ;  /* 0x0000541045450816 */ /* 0x000fe40000000054 */
[----:B------:R-:W-:Y:S02]  /*3ca0*/  @P0 PRMT R70, R70, 0x5410, R85 ;  /* 0x0000541046460816 */ /* 0x000fe40000000055 */
[----:B------:R-:W-:Y:S02]  /*3cb0*/  @P0 PRMT R71, R71, 0x5410, R95 ;  /* 0x0000541047470816 */ /* 0x000fe4000000005f */
[----:B------:R-:W-:Y:S02]  /*3cc0*/  F2FP.PACK_AB R74, R74, R83 ;  /* 0x000000534a4a723e */ /* 0x000fe400000000ff */
[----:B------:R-:W-:Y:S01]  /*3cd0*/  F2FP.PACK_AB R73, R90, R81 ;  /* 0x000000515a49723e */ /* 0x000fe200000000ff */
[----:B------:R0:W-:Y:S01]  /*3ce0*/  @P0 STG.E.128 [R192.64], R68 ;  /* 0x00000044c0000986 */ /* 0x0001e2000c101d04 */
[----:B------:R-:W-:-:S02]  /*3cf0*/  F2FP.PACK_AB R72, R88, R89 ;  /* 0x000000595848723e */ /* 0x000fc400000000ff */
[----:B------:R-:W-:-:S03]  /*3d00*/  ISETP.GE.AND P0, PT, R190, c[0x0][0x164], PT ;  /* 0x00005900be007a0c */ /* 0x000fc60003f06270 */
[----:B------:R0:W-:Y:S10]  /*3d10*/  STG.E.128 [R76.64], R72 ;  /* 0x000000484c007986 */ /* 0x0001f4000c101d04 */
[----:B0-----:R-:W-:Y:S01]  /*3d20*/  @P0 CALL.REL.NOINC `(.L_x_1625) ;  /* 0x0000001000000944 */ /* 0x001fe20003c00000 */
[----:B------:R-:W-:Y:S05]  /*3d30*/  BRA `(.L_x_1626) ;  /* 0xffffcb7000007947 */ /* 0x000fea000383ffff */
.L_x_1625:
        /* <DEDUP_REMOVED lines=79> */
.L_x_1622:
        /* <DEDUP_REMOVED lines=29> */
.L_x_1623:
[----:B------:R-:W-:Y:S01]  /*4400*/  HFMA2.MMA R76, -RZ, RZ, 0, 9.5367431640625e-07 ;  /* 0x00000010ff4c7435 */ /* 0x000fe200000001ff */
[----:B------:R-:W-:-:S02]  /*4410*/  MOV R77, R79 ;  /* 0x0000004f004d7202 */ /* 0x000fc40000000f00 */
[----:B------:R-:W-:Y:S02]  /*4420*/  MOV R75, 0x1f ;  /* 0x0000001f004b7802 */ /* 0x000fe40000000f00 */
[----:B------:R-:W-:Y:S02]  /*4430*/  MOV R74, 0xffffffff ;  /* 0xffffffff004a7802 */ /* 0x000fe40000000f00 */
[----:B------:R-:W-:Y:S02]  /*4440*/  MOV R72, 0x4460 ;  /* 0x0000446000487802 */ /* 0x000fe40000000f00 */
[----:B-----5:R-:W-:Y:S05]  /*4450*/  CALL.REL.NOINC `($__internal_21_$__cuda_sm70_shflsync_down_p) ;  /* 0x0000046000007944 */ /* 0x020fea0003c00000 */
[----:B-1----:R-:W-:Y:S01]  /*4460*/  MOV R78, R74 ;  /* 0x0000004a004e7202 */ /* 0x002fe20000000f00 */
[----:B0-----:R-:W-:Y:S05]  /*4470*/  BRA `(.L_x_1627) ;  /* 0xffffde8000007947 */ /* 0x001fea000383ffff */
.L_x_1624:
[----:B------:R-:W-:Y:S01]  /*4480*/  HFMA2.MMA R76, -RZ, RZ, 0, 9.5367431640625e-07 ;  /* 0x00000010ff4c7435 */ /* 0x000fe200000001ff */
[----:B------:R-:W-:Y:S02]  /*4490*/  MOV R77, R81 ;  /* 0x00000051004d7202 */ /* 0x000fe40000000f00 */
[----:B------:R-:W-:Y:S02]  /*44a0*/  MOV R75, 0x1f ;  /* 0x0000001f004b7802 */ /* 0x000fe40000000f00 */
[----:B------:R-:W-:-:S02]  /*44b0*/  MOV R74, 0xffffffff ;  /* 0xffffffff004a7802 */ /* 0x000fc40000000f00 */
[----:B------:R-:W-:Y:S02]  /*44c0*/  MOV R72, 0x44e0 ;  /* 0x000044e000487802 */ /* 0x000fe40000000f00 */
[----:B01---5:R-:W-:Y:S05]  /*44d0*/  CALL.REL.NOINC `($__internal_21_$__cuda_sm70_shflsync_down_p) ;  /* 0x000003e000007944 */ /* 0x023fea0003c00000 */
[----:B------:R-:W-:Y:S01]  /*44e0*/  FADD.FTZ R79, R79, R78 ;  /* 0x0000004e4f4f7221 */ /* 0x000fe20000010000 */
[----:B0-----:R-:W-:Y:S01]  /*44f0*/  HFMA2.MMA R76, -RZ, RZ, 0, 4.76837158203125e-07 ;  /* 0x00000008ff4c7435 */ /* 0x001fe200000001ff */
[----:B-1----:R-:W-:Y:S01]  /*4500*/  FADD.FTZ R81, R81, R74 ;  /* 0x0000004a51517221 */ /* 0x002fe20000010000 */
[----:B------:R-:W-:Y:S02]  /*4510*/  MOV R75, 0x1f ;  /* 0x0000001f004b7802 */ /* 0x000fe40000000f00 */
[----:B------:R-:W-:Y:S02]  /*4520*/  MOV R74, 0xffffffff ;  /* 0xffffffff004a7802 */ /* 0x000fe40000000f00 */
[----:B------:R-:W-:Y:S02]  /*4530*/  MOV R77, R79 ;  /* 0x0000004f004d7202 */ /* 0x000fe40000000f00 */
[----:B------:R-:W-:Y:S02]  /*4540*/  MOV R72, 0x4560 ;  /* 0x0000456000487802 */ /* 0x000fe40000000f00 */
[----:B------:R-:W-:Y:S05]  /*4550*/  CALL.REL.NOINC `($__internal_21_$__cuda_sm70_shflsync_down_p) ;  /* 0x0000036000007944 */ /* 0x000fea0003c00000 */
[----:B0-----:R-:W-:Y:S01]  /*4560*/  HFMA2.MMA R76, -RZ, RZ, 0, 4.76837158203125e-07 ;  /* 0x00000008ff4c7435 */ /* 0x001fe200000001ff */
[----:B-1----:R-:W-:-:S02]  /*4570*/  MOV R78, R74 ;  /* 0x0000004a004e7202 */ /* 0x002fc40000000f00 */
[----:B------:R-:W-:Y:S02]  /*4580*/  MOV R77, R81 ;  /* 0x00000051004d7202 */ /* 0x000fe40000000f00 */
[----:B------:R-:W-:Y:S02]  /*4590*/  MOV R75, 0x1f ;  /* 0x0000001f004b7802 */ /* 0x000fe40000000f00 */
[----:B------:R-:W-:Y:S02]  /*45a0*/  MOV R74, 0xffffffff ;  /* 0xffffffff004a7802 */ /* 0x000fe40000000f00 */
[----:B------:R-:W-:Y:S02]  /*45b0*/  MOV R72, 0x45d0 ;  /* 0x000045d000487802 */ /* 0x000fe40000000f00 */
[----:B------:R-:W-:Y:S05]  /*45c0*/  CALL.REL.NOINC `($__internal_21_$__cuda_sm70_shflsync_down_p) ;  /* 0x000002f000007944 */ /* 0x000fea0003c00000 */
[----:B------:R-:W-:Y:S01]  /*45d0*/  FADD.FTZ R79, R78, R79 ;  /* 0x0000004f4e4f7221 */ /* 0x000fe20000010000 */
[----:B0-----:R-:W-:Y:S01]  /*45e0*/  HFMA2.MMA R76, -RZ, RZ, 0, 2.384185791015625e-07 ;  /* 0x00000004ff4c7435 */ /* 0x001fe200000001ff */
[----:B-1----:R-:W-:Y:S01]  /*45f0*/  FADD.FTZ R81, R81, R74 ;  /* 0x0000004a51517221 */ /* 0x002fe20000010000 */
[----:B------:R-:W-:Y:S02]  /*4600*/  MOV R75, 0x1f ;  /* 0x0000001f004b7802 */ /* 0x000fe40000000f00 */
[----:B------:R-:W-:-:S02]  /*4610*/  MOV R74, 0xffffffff ;  /* 0xffffffff004a7802 */ /* 0x000fc40000000f00 */
[----:B------:R-:W-:Y:S02]  /*4620*/  MOV R77, R79 ;  /* 0x0000004f004d7202 */ /* 0x000fe40000000f00 */
[----:B------:R-:W-:Y:S02]  /*4630*/  MOV R72, 0x4650 ;  /* 0x0000465000487802 */ /* 0x000fe40000000f00 */
[----:B------:R-:W-:Y:S05]  /*4640*/  CALL.REL.NOINC `($__internal_21_$__cuda_sm70_shflsync_down_p) ;  /* 0x0000027000007944 */ /* 0x000fea0003c00000 */
[----:B0-----:R-:W-:Y:S01]  /*4650*/  HFMA2.MMA R76, -RZ, RZ, 0, 2.384185791015625e-07 ;  /* 0x00000004ff4c7435 */ /* 0x001fe200000001ff */
[----:B-1----:R-:W-:Y:S02]  /*4660*/  MOV R78, R74 ;  /* 0x0000004a004e7202 */ /* 0x002fe40000000f00 */
[----:B------:R-:W-:Y:S02]  /*4670*/  MOV R77, R81 ;  /* 0x00000051004d7202 */ /* 0x000fe40000000f00 */
[----:B------:R-:W-:Y:S02]  /*4680*/  MOV R75, 0x1f ;  /* 0x0000001f004b7802 */ /* 0x000fe40000000f00 */
[----:B------:R-:W-:Y:S02]  /*4690*/  MOV R74, 0xffffffff ;  /* 0xffffffff004a7802 */ /* 0x000fe40000000f00 */
[----:B------:R-:W-:-:S02]  /*46a0*/  MOV R72, 0x46c0 ;  /* 0x000046c000487802 */ /* 0x000fc40000000f00 */
[----:B------:R-:W-:Y:S05]  /*46b0*/  CALL.REL.NOINC `($__internal_21_$__cuda_sm70_shflsync_down_p) ;  /* 0x0000020000007944 */ /* 0x000fea0003c00000 */
[----:B------:R-:W-:Y:S01]  /*46c0*/  FADD.FTZ R79, R78, R79 ;  /* 0x0000004f4e4f7221 */ /* 0x000fe20000010000 */
[----:B0-----:R-:W-:Y:S01]  /*46d0*/  HFMA2.MMA R76, -RZ, RZ, 0, 1.1920928955078125e-07 ;  /* 0x00000002ff4c7435 */ /* 0x001fe200000001ff */
[----:B-1----:R-:W-:Y:S01]  /*46e0*/  FADD.FTZ R81, R81, R74 ;  /* 0x0000004a51517221 */ /* 0x002fe20000010000 */
[----:B------:R-:W-:-:S02]  /*46f0*/  MOV R75, 0x1f ;  /* 0x0000001f004b7802 */ /* 0x000fc40000000f00 */
[----:B------:R-:W-:Y:S02]  /*4700*/  MOV R74, 0xffffffff ;  /* 0xffffffff004a7802 */ /* 0x000fe40000000f00 */
[----:B------:R-:W-:Y:S02]  /*4710*/  MOV R77, R79 ;  /* 0x0000004f004d7202 */ /* 0x000fe40000000f00 */
[----:B------:R-:W-:Y:S02]  /*4720*/  MOV R72, 0x4740 ;  /* 0x0000474000487802 */ /* 0x000fe40000000f00 */
[----:B------:R-:W-:Y:S05]  /*4730*/  CALL.REL.NOINC `($__internal_21_$__cuda_sm70_shflsync_down_p) ;  /* 0x0000018000007944 */ /* 0x000fea0003c00000 */
[----:B0-----:R-:W-:Y:S01]  /*4740*/  HFMA2.MMA R76, -RZ, RZ, 0, 1.1920928955078125e-07 ;  /* 0x00000002ff4c7435 */ /* 0x001fe200000001ff */
[----:B-1----:R-:W-:Y:S02]  /*4750*/  MOV R78, R74 ;  /* 0x0000004a004e7202 */ /* 0x002fe40000000f00 */
[----:B------:R-:W-:Y:S02]  /*4760*/  MOV R77, R81 ;  /* 0x00000051004d7202 */ /* 0x000fe40000000f00 */
[----:B------:R-:W-:Y:S02]  /*4770*/  MOV R75, 0x1f ;  /* 0x0000001f004b7802 */ /* 0x000fe40000000f00 */
[----:B------:R-:W-:-:S02]  /*4780*/  MOV R74, 0xffffffff ;  /* 0xffffffff004a7802 */ /* 0x000fc40000000f00 */
[----:B------:R-:W-:Y:S02]  /*4790*/  MOV R72, 0x47b0 ;  /* 0x000047b000487802 */ /* 0x000fe40000000f00 */
[----:B------:R-:W-:Y:S05]  /*47a0*/  CALL.REL.NOINC `($__internal_21_$__cuda_sm70_shflsync_down_p) ;  /* 0x0000011000007944 */ /* 0x000fea0003c00000 */
[----:B------:R-:W-:Y:S01]  /*47b0*/  FADD.FTZ R80, R78, R79 ;  /* 0x0000004f4e507221 */ /* 0x000fe20000010000 */
[----:B0-----:R-:W-:Y:S01]  /*47c0*/  HFMA2.MMA R76, -RZ, RZ, 0, 5.9604644775390625e-08 ;  /* 0x00000001ff4c7435 */ /* 0x001fe200000001ff */
[----:B-1----:R-:W-:Y:S01]  /*47d0*/  FADD.FTZ R79, R81, R74 ;  /* 0x0000004a514f7221 */ /* 0x002fe20000010000 */
[----:B------:R-:W-:Y:S02]  /*47e0*/  MOV R75, 0x1f ;  /* 0x0000001f004b7802 */ /* 0x000fe40000000f00 */
[----:B------:R-:W-:Y:S02]  /*47f0*/  MOV R74, 0xffffffff ;  /* 0xffffffff004a7802 */ /* 0x000fe40000000f00 */
[----:B------:R-:W-:Y:S02]  /*4800*/  MOV R77, R80 ;  /* 0x00000050004d7202 */ /* 0x000fe40000000f00 */
[----:B------:R-:W-:Y:S02]  /*4810*/  MOV R72, 0x4830 ;  /* 0x0000483000487802 */ /* 0x000fe40000000f00 */
[----:B------:R-:W-:Y:S05]  /*4820*/  CALL.REL.NOINC `($__internal_21_$__cuda_sm70_shflsync_down_p) ;  /* 0x0000009000007944 */ /* 0x000fea0003c00000 */
[----:B0-----:R-:W-:Y:S01]  /*4830*/  HFMA2.MMA R76, -RZ, RZ, 0, 5.9604644775390625e-08 ;  /* 0x00000001ff4c7435 */ /* 0x001fe200000001ff */
[----:B-1----:R-:W-:-:S02]  /*4840*/  MOV R81, R74 ;  /* 0x0000004a00517202 */ /* 0x002fc40000000f00 */
[----:B------:R-:W-:Y:S02]  /*4850*/  MOV R77, R79 ;  /* 0x0000004f004d7202 */ /* 0x000fe40000000f00 */
[----:B------:R-:W-:Y:S02]  /*4860*/  MOV R75, 0x1f ;  /* 0x0000001f004b7802 */ /* 0x000fe40000000f00 */
[----:B------:R-:W-:Y:S02]  /*4870*/  MOV R74, 0xffffffff ;  /* 0xffffffff004a7802 */ /* 0x000fe40000000f00 */
[----:B------:R-:W-:Y:S02]  /*4880*/  MOV R72, 0x48a0 ;  /* 0x000048a000487802 */ /* 0x000fe40000000f00 */
[----:B------:R-:W-:Y:S05]  /*4890*/  CALL.REL.NOINC `($__internal_21_$__cuda_sm70_shflsync_down_p) ;  /* 0x0000002000007944 */ /* 0x000fea0003c00000 */
[----:B-1----:R-:W-:Y:S01]  /*48a0*/  MOV R72, R74 ;  /* 0x0000004a00487202 */ /* 0x002fe20000000f00 */
[----:B0-----:R-:W-:Y:S05]  /*48b0*/  BRA `(.L_x_1628) ;  /* 0xffffdb6000007947 */ /* 0x001fea000383ffff */
        .weak           $__internal_21_$__cuda_sm70_shflsync_down_p
        .type           $__internal_21_$__cuda_sm70_shflsync_down_p,@function
        .size           $__internal_21_$__cuda_sm70_shflsync_down_p,(.L_x_14239 - $__internal_21_$__cuda_sm70_shflsync_down_p)
$__internal_21_$__cuda_sm70_shflsync_down_p:
[----:B------:R-:W-:Y:S01]  /*48c0*/  HFMA2.MMA R73, -RZ, RZ, 0, 0 ;  /* 0x00000000ff497435 */ /* 0x000fe200000001ff */
[----:B------:R-:W-:Y:S04]  /*48d0*/  WARPSYNC R74 ;  /* 0x0000004a00007348 */ /* 0x000fe80003800000 */
[----:B------:R0:W1:Y:S01]  /*48e0*/  SHFL.DOWN PT, R74, R77, R76, R75 ;  /* 0x0800004c4d4a7389 */ /* 0x00006200000e004b */
[----:B------:R-:W-:Y:S05]  /*48f0*/  RET.REL.NODEC R72 `(_ZN10layer_norm13ln_bwd_kernelINS_13Kernel_traitsI6__halfS2_S2_S2_fjLj5120ELj1ELj1ELj4ELj16ENS_18Kernel_traits_baseILj5120ES2_S2_S2_S2_fjLj128EEEEELb0ELb0ELb0ELb1EEEvNS_9BwdParamsE) ;  /* 0xffffb70048007950 */ /* 0x000fea0003c3ffff */
.L_x_1629:
        /* <DEDUP_REMOVED lines=16> */
.L_x_14239:


//--------------------- .text._ZN10layer_norm13ln_bwd_kernelINS_13Kernel_traitsI6__halfS2_S2_S2_fjLj5120ELj1ELj1ELj4ELj16ENS_18Kernel_traits_baseILj5120ES2_S2_S2_S2_fjLj128EEEEELb0ELb0ELb1ELb0EEEvNS_9BwdParamsE --------------------------
	.section	.text._ZN10layer_norm13ln_bwd_kernelINS_13Kernel_traitsI6__halfS2_S2_S2_fjLj5120ELj1ELj1ELj4ELj16ENS_18Kernel_traits_baseILj5120ES2_S2_S2_S2_fjLj128EEEEELb0ELb0ELb1ELb0EEEvNS_9BwdParamsE,"ax",@progbits
	.sectioninfo	@"SHI_REGISTERS=254"
	.align	128
        .global         _ZN10layer_norm13ln_bwd_kernelINS_13Kernel_traitsI6__halfS2_S2_S2_fjLj5120ELj1ELj1ELj4ELj16ENS_18Kernel_traits_baseILj5120ES2_S2_S2_S2_fjLj128EEEEELb0ELb0ELb1ELb0EEEvNS_9BwdParamsE
        .type           _ZN10layer_norm13ln_bwd_kernelINS_13Kernel_traitsI6__halfS2_S2_S2_fjLj5120ELj1ELj1ELj4ELj16ENS_18Kernel_traits_baseILj5120ES2_S2_S2_S2_fjLj128EEEEELb0ELb0ELb1ELb0EEEvNS_9BwdParamsE,@function
        .size           _ZN10layer_norm13ln_bwd_kernelINS_13Kernel_traitsI6__halfS2_S2_S2_fjLj5120ELj1ELj1ELj4ELj16ENS_18Kernel_traits_baseILj5120ES2_S2_S2_S2_fjLj128EEEEELb0ELb0ELb1ELb0EEEvNS_9BwdParamsE,(.L_x_14240 - _ZN10layer_norm13ln_bwd_kernelINS_13Kernel_traitsI6__halfS2_S2_S2_fjLj5120ELj1ELj1ELj4ELj16ENS_18Kernel_traits_baseILj5120ES2_S2_S2_S2_fjLj128EEEEELb0ELb0ELb1ELb0EEEvNS_9BwdParamsE)
        .other          _ZN10layer_norm13ln_bwd_kernelINS_13Kernel_traitsI6__halfS2_S2_S2_fjLj5120ELj1ELj1ELj4ELj16ENS_18Kernel_traits_baseILj5120ES2_S2_S2_S2_fjLj128EEEEELb0ELb0ELb1ELb0EEEvNS_9BwdParamsE,@"STO_CUDA_ENTRY STV_DEFAULT"
_ZN10layer_norm13ln_bwd_kernelINS_13Kernel_traitsI6__halfS2_S2_S2_fjLj5120ELj1ELj1ELj4ELj16ENS_18Kernel_traits_baseILj5120ES2_S2_S2_S2_fjLj128EEEEELb0ELb0ELb1ELb0EEEvNS_9BwdParamsE:
.text._ZN10layer_norm13ln_bwd_kernelINS_13Kernel_traitsI6__halfS2_S2_S2_fjLj5120ELj1ELj1ELj4ELj16ENS_18Kernel_traits_baseILj5120ES2_S2_S2_S2_fjLj128EEEEELb0ELb0ELb1ELb0EEEvNS_9BwdParamsE:
        /* <DEDUP_REMOVED lines=16> */
[----:B------:R-:W-:Y:S02]  /*0100*/  P2R R0, PR, RZ, 0x8 ;  /* 0x00000008ff007803 */ /* 0x000fe40000000000 */
[----:B------:R-:W-:Y:S02]  /*0110*/  @P4 MOV R17, 0x10 ;  /* 0x0000001000114802 */ /* 0x000fe40000000f00 */
[----:B------:R-:W-:Y:S02]  /*0120*/  @P3 MOV R21, 0x10 ;  /* 0x0000001000153802 */ /* 0x000fe40000000f00 */
[----:B------:R-:W-:Y:S01]  /*0130*/  @P0 MOV R23, 0x10 ;  /* 0x0000001000170802 */ /* 0x000fe20000000f00 */
[C---:B------:R-:W-:Y:S01]  /*0140*/  @P4 IMAD.WIDE.U32 R16, R18.reuse, R17, c[0x0][0x1b0] ;  /* 0x00006c0012104625 */ /* 0x040fe200078e0011 */
[----:B------:R-:W-:Y:S02]  /*0150*/  @P4 LOP3.LUT R18, R18, 0x80, RZ, 0xfc, !PT ;  /* 0x0000008012124812 */ /* 0x000fe400078efcff */
[----:B------:R-:W-:-:S02]  /*0160*/  @P1 MOV R25, 0x10 ;  /* 0x0000001000191802 */ /* 0x000fc40000000f00 */
[----:B------:R1:W5:Y:S01]  /*0170*/  @P4 LDG.E.128 R28, [R16.64] ;  /* 0x00000004101c4981 */ /* 0x000362000c1e1d00 */
[C---:B------:R-:W-:Y:S01]  /*0180*/  @P3 IMAD.WIDE.U32 R20, R18.reuse, R21, c[0x0][0x1b0] ;  /* 0x00006c0012143625 */ /* 0x040fe200078e0015 */
[----:B------:R-:W-:Y:S02]  /*0190*/  @P3 IADD3 R18, R18, 0x80, RZ ;  /* 0x0000008012123810 */ /* 0x000fe40007ffe0ff */
[----:B------:R-:W-:Y:S02]  /*01a0*/  @P2 MOV R19, 0x10 ;  /* 0x0000001000132802 */ /* 0x000fe40000000f00 */
[----:B------:R1:W5:Y:S01]  /*01b0*/  @P3 LDG.E.128 R32, [R20.64] ;  /* 0x0000000414203981 */ /* 0x000362000c1e1d00 */
[C---:B------:R-:W-:Y:S01]  /*01c0*/  @P0 IMAD.WIDE.U32 R22, R18.reuse, R23, c[0x0][0x1b0] ;  /* 0x00006c0012160625 */ /* 0x040fe200078e0017 */
[----:B------:R-:W-:Y:S02]  /*01d0*/  @P0 IADD3 R18, R18, 0x80, RZ ;  /* 0x0000008012120810 */ /* 0x000fe40007ffe0ff */
[----:B0-----:R-:W-:-:S02]  /*01e0*/  LEA.HI R3, R250, UR6, RZ, 0x19 ;  /* 0x00000006fa037c11 */ /* 0x001fc4000f8fc8ff */
[----:B------:R1:W5:Y:S01]  /*01f0*/  @P0 LDG.E.128 R12, [R22.64] ;  /* 0x00000004160c0981 */ /* 0x000362000c1e1d00 */
[C---:B------:R-:W-:Y:S01]  /*0200*/  @P1 IMAD.WIDE.U32 R24, R18.reuse, R25, c[0x0][0x1b0] ;  /* 0x00006c0012181625 */ /* 0x040fe200078e0019 */
[----:B------:R-:W-:Y:S02]  /*0210*/  @P1 IADD3 R18, R18, 0x80, RZ ;  /* 0x0000008012121810 */ /* 0x000fe40007ffe0ff */
[----:B------:R-:W-:Y:S02]  /*0220*/  P2R R0, PR, RZ, 0x4 ;  /* 0x00000004ff007803 */ /* 0x000fe40000000000 */
[----:B------:R1:W5:Y:S01]  /*0230*/  @P1 LDG.E.128 R8, [R24.64] ;  /* 0x0000000418081981 */ /* 0x000362000c1e1d00 */
[----:B------:R-:W-:-:S05]  /*0240*/  @P2 IMAD.WIDE.U32 R18, R18, R19, c[0x0][0x1b0] ;  /* 0x00006c0012122625 */ /* 0x000fca00078e0013 */
        /* <DEDUP_REMOVED lines=45> */
[--C-:B-----5:R-:W-:Y:S01]  /*0520*/  HADD2.F32 R247, -RZ, R28.reuse.H0_H0 ;  /* 0x2000001cfff77230 */ /* 0x120fe20000004100 */
[----:B------:R-:W-:Y:S01]  /*0530*/  MOV R41, RZ ;  /* 0x000000ff00297202 */ /* 0x000fe20000000f00 */
[----:B------:R-:W-:-:S02]  /*0540*/  HADD2.F32 R246, -RZ, R28.H1_H1 ;  /* 0x3000001cfff67230 */ /* 0x000fc40000004100 */
[--C-:B------:R-:W-:Y:S02]  /*0550*/  HADD2.F32 R245, -RZ, R29.reuse.H0_H0 ;  /* 0x2000001dfff57230 */ /* 0x100fe40000004100 */
[----:B------:R-:W-:Y:S02]  /*0560*/  HADD2.F32 R244, -RZ, R29.H1_H1 ;  /* 0x3000001dfff47230 */ /* 0x000fe40000004100 */
[--C-:B------:R-:W-:Y:S02]  /*0570*/  HADD2.F32 R243, -RZ, R30.reuse.H0_H0 ;  /* 0x2000001efff37230 */ /* 0x100fe40000004100 */
[----:B------:R-:W-:Y:S02]  /*0580*/  HADD2.F32 R242, -RZ, R30.H1_H1 ;  /* 0x3000001efff27230 */ /* 0x000fe40000004100 */
[--C-:B------:R-:W-:Y:S02]  /*0590*/  HADD2.F32 R241, -RZ, R31.reuse.H0_H0 ;  /* 0x2000001ffff17230 */ /* 0x100fe40000004100 */
        /* <DEDUP_REMOVED lines=32> */
[----:B0-----:R-:W-:Y:S02]  /*07a0*/  HADD2.F32 R208, -RZ, R7.H1_H1 ;  /* 0x30000007ffd07230 */ /* 0x001fe40000004100 */
.L_x_1786:
        /* <DEDUP_REMOVED lines=27> */
.L_x_1635:
[----:B------:R-:W-:Y:S02]  /*0960*/  IADD3 R147, R7, 0x80, RZ ;  /* 0x0000008007937810 */ /* 0x000fe40007ffe0ff */
.L_x_1634:
[----:B------:R-:W-:Y:S05]  /*0970*/  BSYNC B1 ;  /* 0x0000000000017941 */ /* 0x000fea0003800000 */
.L_x_1633:
        /* <DEDUP_REMOVED lines=8> */
.L_x_1638:
[----:B------:R-:W-:Y:S02]  /*0a00*/  IADD3 R147, R147, 0x80, RZ ;  /* 0x0000008093937810 */ /* 0x000fe40007ffe0ff */
.L_x_1637:
[----:B------:R-:W-:Y:S05]  /*0a10*/  BSYNC B1 ;  /* 0x0000000000017941 */ /* 0x000fea0003800000 */
.L_x_1636:
[----:B------:R-:W-:Y:S01]  /*0a20*/  BSSY B1, `(.L_x_1639) ;  /* 0x0000008000017945 */ /* 0x000fe20003800000 */
[----:B------:R-:W-:Y:S05]  /*0a30*/  @!P0 BRA `(.L_x_1640) ;  /* 0x0000006000008947 */ /* 0x000fea0003800000 */
[----:B------:R-:W-:-:S04]  /*0a40*/  ISETP.NE.U32.AND P3, PT, RZ, c[0x0][0x218], PT ;  /* 0x00008600ff007a0c */ /* 0x000fc80003f65070 */
[----:B------:R-:W-:-:S13]  /*0a50*/  ISETP.NE.AND.EX P3, PT, RZ, c[0x0][0x21c], PT, P3 ;  /* 0x00008700ff007a0c */ /* 0x000fda0003f65330 */
[----:B------:R-:W-:Y:S05]  /*0a60*/  @!P3 BRA `(.L_x_1641) ;  /* 0x000000200000b947 */ /* 0x000fea0003800000 */
[----:B------:R-:W-:-:S06]  /*0a70*/  IMAD.WIDE.U32 R128, R147, R248, c[0x0][0x218] ;  /* 0x0000860093807625 */ /* 0x000fcc00078e00f8 */
[----:B------:R-:W5:Y:S02]  /*0a80*/  LDG.E.128 R128, [R128.64] ;  /* 0x0000000480807981 */ /* 0x000f64000c1e1d00 */
.L_x_1641:
[----:B------:R-:W-:Y:S02]  /*0a90*/  IADD3 R147, R147, 0x80, RZ ;  /* 0x0000008093937810 */ /* 0x000fe40007ffe0ff */
.L_x_1640:
[----:B------:R-:W-:Y:S05]  /*0aa0*/  BSYNC B1 ;  /* 0x0000000000017941 */ /* 0x000fea0003800000 */
.L_x_1639:
[----:B------:R-:W-:Y:S01]  /*0ab0*/  BSSY B1, `(.L_x_1642) ;  /* 0x0000008000017945 */ /* 0x000fe20003800000 */
[----:B------:R-:W-:Y:S05]  /*0ac0*/  @!P1 BRA `(.L_x_1643) ;  /* 0x0000006000009947 */ /* 0x000fea0003800000 */
[----:B------:R-:W-:-:S04]  /*0ad0*/  ISETP.NE.U32.AND P3, PT, RZ, c[0x0][0x218], PT ;  /* 0x00008600ff007a0c */ /* 0x000fc80003f65070 */
[----:B------:R-:W-:-:S13]  /*0ae0*/  ISETP.NE.AND.EX P3, PT, RZ, c[0x0][0x21c], PT, P3 ;  /* 0x00008700ff007a0c */ /* 0x000fda0003f65330 */
[----:B------:R-:W-:Y:S05]  /*0af0*/  @!P3 BRA `(.L_x_1644) ;  /* 0x000000200000b947 */ /* 0x000fea0003800000 */
[----:B------:R-:W-:-:S06]  /*0b00*/  IMAD.WIDE.U32 R132, R147, R248, c[0x0][0x218] ;  /* 0x0000860093847625 */ /* 0x000fcc00078e00f8 */
[----:B------:R-:W5:Y:S02]  /*0b10*/  LDG.E.128 R132, [R132.64] ;  /* 0x0000000484847981 */ /* 0x000f64000c1e1d00 */
.L_x_1644:
[----:B------:R-:W-:Y:S02]  /*0b20*/  IADD3 R147, R147, 0x80, RZ ;  /* 0x0000008093937810 */ /* 0x000fe40007ffe0ff */
.L_x_1643:
[----:B------:R-:W-:Y:S05]  /*0b30*/  BSYNC B1 ;  /* 0x0000000000017941 */ /* 0x000fea0003800000 */
.L_x_1642:
        /* <DEDUP_REMOVED lines=9> */
.L_x_1632:
[----:B0-----:R-:W-:Y:S01]  /*0bd0*/  IADD3 R148, R148, -0x1, RZ ;  /* 0xffffffff94947810 */ /* 0x001fe20007ffe0ff */
[----:B------:R-:W-:Y:S01]  /*0be0*/  BSSY B1, `(.L_x_1646) ;  /* 0x000005d000017945 */ /* 0x000fe20003800000 */
[----:B------:R-:W-:Y:S01]  /*0bf0*/  LOP3.LUT P3, RZ, R2, 0xffffff80, RZ, 0xc0, !PT ;  /* 0xffffff8002ff7812 */ /* 0x000fe2000786c0ff */
[----:B------:R-:W-:Y:S01]  /*0c00*/  HFMA2.MMA R200, -RZ, RZ, 0, 0 ;  /* 0x00000000ffc87435 */ /* 0x000fe200000001ff */
        /* <DEDUP_REMOVED lines=16> */
[----:B-----5:R-:W-:Y:S01]  /*0d10*/  FSEL R4, R198, RZ, !P3 ;  /* 0x000000ffc6047208 */ /* 0x020fe20005800000 */
[--C-:B--2---:R-:W-:Y:S02]  /*0d20*/  HADD2.F32 R149, -RZ, R12.reuse.H1_H1 ;  /* 0x3000000cff957230 */ /* 0x104fe40000004100 */
[--C-:B------:R-:W-:Y:S02]  /*0d30*/  HADD2.F32 R195, -RZ, R13.reuse.H1_H1 ;  /* 0x3000000dffc37230 */ /* 0x100fe40000004100 */
[----:B------:R-:W-:Y:S01]  /*0d40*/  HADD2.F32 R147, -RZ, R12.H0_H0 ;  /* 0x2000000cff937230 */ /* 0x000fe20000004100 */
[C---:B------:R-:W-:Y:S01]  /*0d50*/  FADD.FTZ R199, -R4.reuse, R149 ;  /* 0x0000009504c77221 */ /* 0x040fe20000010100 */
[----:B------:R-:W-:Y:S01]  /*0d60*/  HADD2.F32 R151, -RZ, R13.H0_H0 ;  /* 0x2000000dff977230 */ /* 0x000fe20000004100 */
[C---:B------:R-:W-:Y:S01]  /*0d70*/  FADD.FTZ R149, -R4.reuse, R195 ;  /* 0x000000c304957221 */ /* 0x040fe20000010100 */
[--C-:B------:R-:W-:Y:S01]  /*0d80*/  HADD2.F32 R13, -RZ, R14.reuse.H0_H0 ;  /* 0x2000000eff0d7230 */ /* 0x100fe20000004100 */
[C---:B------:R-:W-:Y:S01]  /*0d90*/  FADD.FTZ R193, -R4.reuse, R147 ;  /* 0x0000009304c17221 */ /* 0x040fe20000010100 */
[--C-:B------:R-:W-:Y:S01]  /*0da0*/  HADD2.F32 R205, -RZ, R15.reuse.H0_H0 ;  /* 0x2000000fffcd7230 */ /* 0x100fe20000004100 */
[C---:B------:R-:W-:Y:S01]  /*0db0*/  FADD.FTZ R151, -R4.reuse, R151 ;  /* 0x0000009704977221 */ /* 0x040fe20000010100 */
[----:B------:R-:W-:Y:S01]  /*0dc0*/  HADD2.F32 R203, -RZ, R14.H1_H1 ;  /* 0x3000000effcb7230 */ /* 0x000fe20000004100 */
[C---:B------:R-:W-:Y:S01]  /*0dd0*/  FADD.FTZ R147, -R4.reuse, R13 ;  /* 0x0000000d04937221 */ /* 0x040fe20000010100 */
[----:B------:R-:W-:Y:S01]  /*0de0*/  HADD2.F32 R15, -RZ, R15.H1_H1 ;  /* 0x3000000fff0f7230 */ /* 0x000fe20000004100 */
[C---:B0-----:R-:W-:Y:S01]  /*0df0*/  FADD.FTZ R145, -R4.reuse, R205 ;  /* 0x000000cd04917221 */ /* 0x041fe20000010100 */
[--C-:B---3--:R-:W-:Y:S01]  /*0e00*/  HADD2.F32 R195, -RZ, R8.reuse.H0_H0 ;  /* 0x20000008ffc37230 */ /* 0x108fe20000004100 */
[C---:B------:R-:W-:Y:S01]  /*0e10*/  FADD.FTZ R13, -R4.reuse, R203 ;  /* 0x000000cb040d7221 */ /* 0x040fe20000010100 */
[----:B------:R-:W-:Y:S01]  /*0e20*/  HADD2.F32 R205, -RZ, R8.H1_H1 ;  /* 0x30000008ffcd7230 */ /* 0x000fe20000004100 */
[----:B------:R-:W-:Y:S01]  /*0e30*/  FADD.FTZ R15, -R4, R15 ;  /* 0x0000000f040f7221 */ /* 0x000fe20000010100 */
[--C-:B------:R-:W-:Y:S01]  /*0e40*/  HADD2.F32 R203, -RZ, R9.reuse.H0_H0 ;  /* 0x20000009ffcb7230 */ /* 0x100fe20000004100 */
[C---:B------:R-:W-:Y:S01]  /*0e50*/  FMUL.FTZ R8, R0.reuse, R199 ;  /* 0x000000c700087220 */ /* 0x040fe20000410000 */
[----:B------:R-:W-:Y:S01]  /*0e60*/  HADD2.F32 R202, -RZ, R9.H1_H1 ;  /* 0x30000009ffca7230 */ /* 0x000fe20000004100 */
[----:B------:R-:W-:Y:S01]  /*0e70*/  FMUL.FTZ R4, R0, R193 ;  /* 0x000000c100047220 */ /* 0x000fe20000410000 */
[--C-:B------:R-:W-:Y:S01]  /*0e80*/  HADD2.F32 R193, -RZ, R11.reuse.H0_H0 ;  /* 0x2000000bffc17230 */ /* 0x100fe20000004100 */
[----:B------:R-:W-:Y:S01]  /*0e90*/  FMUL.FTZ R9, R247, R195 ;  /* 0x000000c3f7097220 */ /* 0x000fe20000410000 */
[----:B------:R-:W-:Y:S01]  /*0ea0*/  HADD2.F32 R192, -RZ, R11.H1_H1 ;  /* 0x3000000bffc07230 */ /* 0x000fe20000004100 */
[----:B------:R-:W-:Y:S01]  /*0eb0*/  FADD.FTZ R85, R85, R205 ;  /* 0x000000cd55557221 */ /* 0x000fe20000010000 */
[--C-:B------:R-:W-:Y:S01]  /*0ec0*/  HADD2.F32 R251, -RZ, R10.reuse.H0_H0 ;  /* 0x2000000afffb7230 */ /* 0x100fe20000004100 */
[-C--:B------:R-:W-:Y:S01]  /*0ed0*/  FFMA.FTZ R41, R8, R205.reuse, R41 ;  /* 0x000000cd08297223 */ /* 0x080fe20000010029 */
[----:B------:R-:W-:Y:S01]  /*0ee0*/  HADD2.F32 R194, -RZ, R10.H1_H1 ;  /* 0x3000000affc27230 */ /* 0x000fe20000004100 */
        /* <DEDUP_REMOVED lines=44> */
.L_x_1647:
[----:B------:R-:W-:Y:S05]  /*11b0*/  BSYNC B1 ;  /* 0x0000000000017941 */ /* 0x000fea0003800000 */
.L_x_1646:
        /* <DEDUP_REMOVED lines=14> */
[----:B------:R-:W-:Y:S01]  /*12a0*/  IADD3 R203, R203, 0x80, RZ ;  /* 0x00000080cbcb7810 */ /* 0x000fe20007ffe0ff */
[--C-:B--2---:R-:W-:Y:S02]  /*12b0*/  HADD2.F32 R5, -RZ, R20.reuse.H0_H0 ;  /* 0x20000014ff057230 */ /* 0x104fe40000004100 */
[----:B------:R-:W-:-:S02]  /*12c0*/  HADD2.F32 R191, -RZ, R20.H1_H1 ;  /* 0x30000014ffbf7230 */ /* 0x000fc40000004100 */
[--C-:B------:R-:W-:Y:S01]  /*12d0*/  HADD2.F32 R151, -RZ, R21.reuse.H0_H0 ;  /* 0x20000015ff977230 */ /* 0x100fe20000004100 */
[C---:B------:R-:W-:Y:S01]  /*12e0*/  FADD.FTZ R5, -R144.reuse, R5 ;  /* 0x0000000590057221 */ /* 0x040fe20000010100 */
[----:B------:R-:W-:Y:S01]  /*12f0*/  HADD2.F32 R149, -RZ, R21.H1_H1 ;  /* 0x30000015ff957230 */ /* 0x000fe20000004100 */
[----:B------:R-:W-:Y:S01]  /*1300*/  FADD.FTZ R191, -R144, R191 ;  /* 0x000000bf90bf7221 */ /* 0x000fe20000010100 */
[----:B------:R-:W-:Y:S01]  /*1310*/  HADD2.F32 R147, -RZ, R22.H0_H0 ;  /* 0x20000016ff937230 */ /* 0x000fe20000004100 */
[----:B------:R-:W-:Y:S01]  /*1320*/  FMUL.FTZ R5, R0, R5 ;  /* 0x0000000500057220 */ /* 0x000fe20000410000 */
[----:B---3--:R-:W-:Y:S01]  /*1330*/  HADD2.F32 R197, -RZ, R16.H0_H0 ;  /* 0x20000010ffc57230 */ /* 0x008fe20000004100 */
[C---:B------:R-:W-:Y:S01]  /*1340*/  FADD.FTZ R151, -R144.reuse, R151 ;  /* 0x0000009790977221 */ /* 0x040fe20000010100 */
[----:B------:R-:W-:Y:S01]  /*1350*/  HADD2.F32 R21, -RZ, R22.H1_H1 ;  /* 0x30000016ff157230 */ /* 0x000fe20000004100 */
[----:B------:R-:W-:Y:S01]  /*1360*/  FADD.FTZ R147, -R144, R147 ;  /* 0x0000009390937221 */ /* 0x000fe20000010100 */
[--C-:B------:R-:W-:Y:S01]  /*1370*/  HADD2.F32 R20, -RZ, R23.reuse.H0_H0 ;  /* 0x20000017ff147230 */ /* 0x100fe20000004100 */
[----:B------:R-:W-:Y:S01]  /*1380*/  FADD.FTZ R92, R92, R197 ;  /* 0x000000c55c5c7221 */ /* 0x000fe20000010000 */
[----:B------:R-:W-:Y:S01]  /*1390*/  HADD2.F32 R22, -RZ, R23.H1_H1 ;  /* 0x30000017ff167230 */ /* 0x000fe20000004100 */
[----:B------:R-:W-:Y:S01]  /*13a0*/  FFMA.FTZ R48, R5, R197, R48 ;  /* 0x000000c505307223 */ /* 0x000fe20000010030 */
[----:B------:R-:W-:Y:S01]  /*13b0*/  HADD2.F32 R196, -RZ, R16.H1_H1 ;  /* 0x30000010ffc47230 */ /* 0x000fe20000004100 */
[----:B------:R-:W-:Y:S01]  /*13c0*/  FMUL.FTZ R16, R0, R191 ;  /* 0x000000bf00107220 */ /* 0x000fe20000410000 */
[----:B------:R-:W-:Y:S01]  /*13d0*/  HADD2.F32 R145, -RZ, R19.H0_H0 ;  /* 0x20000013ff917230 */ /* 0x000fe20000004100 */
[----:B------:R-:W-:Y:S01]  /*13e0*/  FMUL.FTZ R197, R239, R197 ;  /* 0x000000c5efc57220 */ /* 0x000fe20000410000 */
[----:B------:R-:W-:Y:S01]  /*13f0*/  HADD2.F32 R190, -RZ, R17.H1_H1 ;  /* 0x30000011ffbe7230 */ /* 0x000fe20000004100 */
[C---:B------:R-:W-:Y:S01]  /*1400*/  FADD.FTZ R149, -R144.reuse, R149 ;  /* 0x0000009590957221 */ /* 0x040fe20000010100 */
[----:B------:R-:W-:Y:S01]  /*1410*/  HADD2.F32 R189, -RZ, R18.H0_H0 ;  /* 0x20000012ffbd7230 */ /* 0x000fe20000004100 */
[----:B------:R-:W-:-:S02]  /*1420*/  FADD.FTZ R21, -R144, R21 ;  /* 0x0000001590157221 */ /* 0x000fc40000010100 */
[C---:B------:R-:W-:Y:S01]  /*1430*/  FADD.FTZ R23, -R144.reuse, R20 ;  /* 0x0000001490177221 */ /* 0x040fe20000010100 */
[----:B------:R-:W-:Y:S01]  /*1440*/  HADD2.F32 R20, -RZ, R17.H0_H0 ;  /* 0x20000011ff147230 */ /* 0x000fe20000004100 */
[----:B0-----:R-:W-:Y:S01]  /*1450*/  FADD.FTZ R25, -R144, R22 ;  /* 0x0000001690197221 */ /* 0x001fe20000010100 */
[----:B------:R-:W-:Y:S01]  /*1460*/  HADD2.F32 R144, -RZ, R19.H1_H1 ;  /* 0x30000013ff907230 */ /* 0x000fe20000004100 */
[----:B------:R-:W-:Y:S01]  /*1470*/  FADD.FTZ R93, R93, R196 ;  /* 0x000000c45d5d7221 */ /* 0x000fe20000010000 */
[----:B------:R-:W-:Y:S01]  /*1480*/  HADD2.F32 R22, -RZ, R18.H1_H1 ;  /* 0x30000012ff167230 */ /* 0x000fe20000004100 */
[-C--:B------:R-:W-:Y:S02]  /*1490*/  FFMA.FTZ R49, R16, R196.reuse, R49 ;  /* 0x000000c410317223 */ /* 0x080fe40000010031 */
[----:B------:R-:W-:Y:S02]  /*14a0*/  FMUL.FTZ R19, R0, R147 ;  /* 0x0000009300137220 */ /* 0x000fe40000410000 */
        /* <DEDUP_REMOVED lines=40> */
.L_x_1649:
[----:B------:R-:W-:Y:S05]  /*1730*/  BSYNC B1 ;  /* 0x0000000000017941 */ /* 0x000fea0003800000 */
.L_x_1648:
        /* <DEDUP_REMOVED lines=14> */
[--C-:B--2---:R-:W-:Y:S02]  /*1820*/  HADD2.F32 R144, -RZ, R32.reuse.H1_H1 ;  /* 0x30000020ff907230 */ /* 0x104fe40000004100 */
[----:B------:R-:W-:-:S02]  /*1830*/  HADD2.F32 R6, -RZ, R32.H0_H0 ;  /* 0x20000020ff067230 */ /* 0x000fc40000004100 */
[--C-:B------:R-:W-:Y:S01]  /*1840*/  HADD2.F32 R32, -RZ, R33.reuse.H1_H1 ;  /* 0x30000021ff207230 */ /* 0x100fe20000004100 */
[C---:B0-----:R-:W-:Y:S01]  /*1850*/  FADD.FTZ R27, -R155.reuse, R144 ;  /* 0x000000909b1b7221 */ /* 0x041fe20000010100 */
[----:B---3--:R-:W-:Y:S01]  /*1860*/  HADD2.F32 R251, -RZ, R28.H0_H0 ;  /* 0x2000001cfffb7230 */ /* 0x008fe20000004100 */
[C---:B------:R-:W-:Y:S01]  /*1870*/  FADD.FTZ R151, -R155.reuse, R6 ;  /* 0x000000069b977221 */ /* 0x040fe20000010100 */
[--C-:B------:R-:W-:Y:S01]  /*1880*/  HADD2.F32 R148, -RZ, R34.reuse.H0_H0 ;  /* 0x20000022ff947230 */ /* 0x100fe20000004100 */
[----:B------:R-:W-:Y:S01]  /*1890*/  FADD.FTZ R147, -R155, R32 ;  /* 0x000000209b937221 */ /* 0x000fe20000010100 */
[----:B------:R-:W-:Y:S01]  /*18a0*/  HADD2.F32 R34, -RZ, R34.H1_H1 ;  /* 0x30000022ff227230 */ /* 0x000fe20000004100 */
[C---:B------:R-:W-:Y:S01]  /*18b0*/  FMUL.FTZ R26, R0.reuse, R27 ;  /* 0x0000001b001a7220 */ /* 0x040fe20000410000 */
[----:B------:R-:W-:Y:S01]  /*18c0*/  HADD2.F32 R146, -RZ, R33.H0_H0 ;  /* 0x20000021ff927230 */ /* 0x000fe20000004100 */
[----:B------:R-:W-:Y:S01]  /*18d0*/  FMUL.FTZ R6, R0, R151 ;  /* 0x0000009700067220 */ /* 0x000fe20000410000 */
[----:B------:R-:W-:Y:S01]  /*18e0*/  HADD2.F32 R32, -RZ, R28.H1_H1 ;  /* 0x3000001cff207230 */ /* 0x000fe20000004100 */
[----:B------:R-:W-:Y:S01]  /*18f0*/  FMUL.FTZ R27, R231, R251 ;  /* 0x000000fbe71b7220 */ /* 0x000fe20000410000 */
[--C-:B------:R-:W-:Y:S01]  /*1900*/  HADD2.F32 R150, -RZ, R35.reuse.H0_H0 ;  /* 0x20000023ff967230 */ /* 0x100fe20000004100 */
[C---:B------:R-:W-:Y:S01]  /*1910*/  FADD.FTZ R149, -R155.reuse, R146 ;  /* 0x000000929b957221 */ /* 0x040fe20000010100 */
[----:B------:R-:W-:Y:S01]  /*1920*/  HADD2.F32 R152, -RZ, R35.H1_H1 ;  /* 0x30000023ff987230 */ /* 0x000fe20000004100 */
[C---:B------:R-:W-:Y:S01]  /*1930*/  FADD.FTZ R35, -R155.reuse, R34 ;  /* 0x000000229b237221 */ /* 0x040fe20000010100 */
[--C-:B------:R-:W-:Y:S01]  /*1940*/  HADD2.F32 R144, -RZ, R29.reuse.H0_H0 ;  /* 0x2000001dff907230 */ /* 0x100fe20000004100 */
[----:B------:R-:W-:Y:S01]  /*1950*/  FADD.FTZ R200, R200, R27 ;  /* 0x0000001bc8c87221 */ /* 0x000fe20000010000 */
[----:B------:R-:W-:Y:S01]  /*1960*/  HADD2.F32 R34, -RZ, R29.H1_H1 ;  /* 0x3000001dff227230 */ /* 0x000fe20000004100 */
[----:B------:R-:W-:Y:S01]  /*1970*/  FMUL.FTZ R29, R230, R32 ;  /* 0x00000020e61d7220 */ /* 0x000fe20000410000 */
[--C-:B------:R-:W-:Y:S01]  /*1980*/  HADD2.F32 R154, -RZ, R31.reuse.H0_H0 ;  /* 0x2000001fff9a7230 */ /* 0x100fe20000004100 */
[----:B------:R-:W-:Y:S01]  /*1990*/  FFMA.FTZ R199, R6, R27, R199 ;  /* 0x0000001b06c77223 */ /* 0x000fe200000100c7 */
[----:B------:R-:W-:Y:S01]  /*19a0*/  HADD2.F32 R156, -RZ, R31.H1_H1 ;  /* 0x3000001fff9c7230 */ /* 0x000fe20000004100 */
[C---:B------:R-:W-:Y:S01]  /*19b0*/  FADD.FTZ R33, -R155.reuse, R148 ;  /* 0x000000949b217221 */ /* 0x040fe20000010100 */
[----:B------:R-:W-:Y:S01]  /*19c0*/  HADD2.F32 R145, -RZ, R30.H0_H0 ;  /* 0x2000001eff917230 */ /* 0x000fe20000004100 */
[----:B------:R-:W-:-:S02]  /*19d0*/  FADD.FTZ R153, -R155, R150 ;  /* 0x000000969b997221 */ /* 0x000fc40000010100 */
[----:B------:R-:W-:Y:S01]  /*19e0*/  FADD.FTZ R155, -R155, R152 ;  /* 0x000000989b9b7221 */ /* 0x000fe20000010100 */
[----:B------:R-:W-:Y:S01]  /*19f0*/  HADD2.F32 R152, -RZ, R30.H1_H1 ;  /* 0x3000001eff987230 */ /* 0x000fe20000004100 */
[----:B------:R-:W-:Y:S02]  /*1a00*/  FMUL.FTZ R28, R0, R149 ;  /* 0x00000095001c7220 */ /* 0x000fe40000410000 */
[----:B------:R-:W-:Y:S02]  /*1a10*/  FMUL.FTZ R31, R229, R144 ;  /* 0x00000090e51f7220 */ /* 0x000fe40000410000 */
[----:B------:R-:W-:Y:S02]  /*1a20*/  FADD.FTZ R200, R200, R29 ;  /* 0x0000001dc8c87221 */ /* 0x000fe40000010000 */
[----:B------:R-:W-:Y:S02]  /*1a30*/  FFMA.FTZ R199, R26, R29, R199 ;  /* 0x0000001d1ac77223 */ /* 0x000fe400000100c7 */
        /* <DEDUP_REMOVED lines=9> */
[----:B------:R-:W-:Y:S02]  /*1ad0*/  FADD.FTZ R104, R104, R145 ;  /* 0x0000009168687221 */ /* 0x000fe40000010000 */
[-C--:B------:R-:W-:Y:S02]  /*1ae0*/  FFMA.FTZ R60, R32, R145.reuse, R60 ;  /* 0x00000091203c7223 */ /* 0x080fe4000001003c */
[----:B------:R-:W-:Y:S02]  /*1af0*/  FMUL.FTZ R34, R227, R145 ;  /* 0x00000091e3227220 */ /* 0x000fe40000410000 */
[----:B------:R-:W-:-:S02]  /*1b00*/  FMUL.FTZ R35, R0, R35 ;  /* 0x0000002300237220 */ /* 0x000fc40000410000 */
        /* <DEDUP_REMOVED lines=25> */
.L_x_1651:
[----:B------:R-:W-:Y:S05]  /*1ca0*/  BSYNC B1 ;  /* 0x0000000000017941 */ /* 0x000fea0003800000 */
.L_x_1650:
        /* <DEDUP_REMOVED lines=12> */
[----:B------:R-:W-:Y:S01]  /*1d70*/  IADD3 R203, R203, 0x80, RZ ;  /* 0x00000080cbcb7810 */ /* 0x000fe20007ffe0ff */
[--C-:B--2---:R-:W-:Y:S02]  /*1d80*/  HADD2.F32 R162, -RZ, R144.reuse.H0_H0 ;  /* 0x20000090ffa27230 */ /* 0x104fe40000004100 */
[----:B------:R-:W-:Y:S02]  /*1d90*/  HADD2.F32 R164, -RZ, R144.H1_H1 ;  /* 0x30000090ffa47230 */ /* 0x000fe40000004100 */
[----:B------:R-:W-:-:S02]  /*1da0*/  HADD2.F32 R166, -RZ, R145.H0_H0 ;  /* 0x20000091ffa67230 */ /* 0x000fc40000004100 */
[----:B------:R-:W-:Y:S01]  /*1db0*/  HADD2.F32 R144, -RZ, R145.H1_H1 ;  /* 0x30000091ff907230 */ /* 0x000fe20000004100 */
[----:B-----5:R-:W-:Y:S01]  /*1dc0*/  FSEL R145, R198, RZ, !P3 ;  /* 0x000000ffc6917208 */ /* 0x020fe20005800000 */
[--C-:B---3--:R-:W-:Y:S02]  /*1dd0*/  HADD2.F32 R160, -RZ, R148.reuse.H0_H0 ;  /* 0x20000094ffa07230 */ /* 0x108fe40000004100 */
[----:B------:R-:W-:Y:S02]  /*1de0*/  HADD2.F32 R148, -RZ, R148.H1_H1 ;  /* 0x30000094ff947230 */ /* 0x000fe40000004100 */
[C---:B------:R-:W-:Y:S01]  /*1df0*/  FADD.FTZ R157, -R145.reuse, R162 ;  /* 0x000000a2919d7221 */ /* 0x040fe20000010100 */
[--C-:B------:R-:W-:Y:S01]  /*1e00*/  HADD2.F32 R168, -RZ, R146.reuse.H0_H0 ;  /* 0x20000092ffa87230 */ /* 0x100fe20000004100 */
[----:B------:R-:W-:Y:S01]  /*1e10*/  FADD.FTZ R161, -R145, R166 ;  /* 0x000000a691a17221 */ /* 0x000fe20000010100 */
[----:B------:R-:W-:Y:S01]  /*1e20*/  HADD2.F32 R166, -RZ, R149.H1_H1 ;  /* 0x30000095ffa67230 */ /* 0x000fe20000004100 */
[----:B------:R-:W-:Y:S01]  /*1e30*/  FMUL.FTZ R157, R0, R157 ;  /* 0x0000009d009d7220 */ /* 0x000fe20000410000 */
[----:B------:R-:W-:Y:S01]  /*1e40*/  HADD2.F32 R146, -RZ, R146.H1_H1 ;  /* 0x30000092ff927230 */ /* 0x000fe20000004100 */
[----:B------:R-:W-:Y:S01]  /*1e50*/  FADD.FTZ R108, R108, R160 ;  /* 0x000000a06c6c7221 */ /* 0x000fe20000010000 */
[----:B------:R-:W-:Y:S01]  /*1e60*/  HADD2.F32 R170, -RZ, R147.H0_H0 ;  /* 0x20000093ffaa7230 */ /* 0x000fe20000004100 */
[-C--:B------:R-:W-:Y:S01]  /*1e70*/  FFMA.FTZ R64, R157, R160.reuse, R64 ;  /* 0x000000a09d407223 */ /* 0x080fe20000010040 */
[--C-:B------:R-:W-:Y:S01]  /*1e80*/  HADD2.F32 R167, -RZ, R150.reuse.H0_H0 ;  /* 0x20000096ffa77230 */ /* 0x100fe20000004100 */
[----:B------:R-:W-:Y:S01]  /*1e90*/  FADD.FTZ R159, -R145, R164 ;  /* 0x000000a4919f7221 */ /* 0x000fe20000010100 */
[----:B------:R-:W-:Y:S01]  /*1ea0*/  HADD2.F32 R164, -RZ, R149.H0_H0 ;  /* 0x20000095ffa47230 */ /* 0x000fe20000004100 */
[----:B------:R-:W-:Y:S01]  /*1eb0*/  FMUL.FTZ R160, R223, R160 ;  /* 0x000000a0dfa07220 */ /* 0x000fe20000410000 */
[----:B------:R-:W-:Y:S01]  /*1ec0*/  HADD2.F32 R172, -RZ, R147.H1_H1 ;  /* 0x30000093ffac7230 */ /* 0x000fe20000004100 */
[----:B------:R-:W-:Y:S01]  /*1ed0*/  FADD.FTZ R163, -R145, R144 ;  /* 0x0000009091a37221 */ /* 0x000fe20000010100 */
[----:B------:R-:W-:Y:S01]  /*1ee0*/  HADD2.F32 R150, -RZ, R150.H1_H1 ;  /* 0x30000096ff967230 */ /* 0x000fe20000004100 */
[C---:B------:R-:W-:Y:S01]  /*1ef0*/  FMUL.FTZ R161, R0.reuse, R161 ;  /* 0x000000a100a17220 */ /* 0x040fe20000410000 */
[--C-:B------:R-:W-:Y:S01]  /*1f00*/  HADD2.F32 R171, -RZ, R151.reuse.H0_H0 ;  /* 0x20000097ffab7230 */ /* 0x100fe20000004100 */
[----:B------:R-:W-:Y:S01]  /*1f10*/  FMUL.FTZ R159, R0, R159 ;  /* 0x0000009f009f7220 */ /* 0x000fe20000410000 */
[----:B------:R-:W-:Y:S01]  /*1f20*/  HADD2.F32 R151, -RZ, R151.H1_H1 ;  /* 0x30000097ff977230 */ /* 0x000fe20000004100 */
        /* <DEDUP_REMOVED lines=10> */
[----:B------:R-:W-:Y:S02]  /*1fd0*/  FADD.FTZ R111, R111, R166 ;  /* 0x000000a66f6f7221 */ /* 0x000fe40000010000 */
[----:B------:R-:W-:Y:S02]  /*1fe0*/  FMUL.FTZ R165, R0, R165 ;  /* 0x000000a500a57220 */ /* 0x000fe40000410000 */
[----:B------:R-:W-:-:S02]  /*1ff0*/  FFMA.FTZ R67, R163, R166, R67 ;  /* 0x000000a6a3437223 */ /* 0x000fc40000010043 */
[----:B------:R-:W-:Y:S02]  /*2000*/  FMUL.FTZ R166, R220, R166 ;  /* 0x000000a6dca67220 */ /* 0x000fe40000410000 */
[----:B------:R-:W-:Y:S02]  /*2010*/  FADD.FTZ R149, R149, R164 ;  /* 0x000000a495957221 */ /* 0x000fe40000010000 */
[----:B------:R-:W-:Y:S02]  /*2020*/  FFMA.FTZ R199, R161, R164, R199 ;  /* 0x000000a4a1c77223 */ /* 0x000fe400000100c7 */
[C---:B------:R-:W-:Y:S02]  /*2030*/  FADD.FTZ R169, -R145.reuse, R146 ;  /* 0x0000009291a97221 */ /* 0x040fe40000010100 */
[----:B------:R-:W-:Y:S02]  /*2040*/  FADD.FTZ R147, -R145, R170 ;  /* 0x000000aa91937221 */ /* 0x000fe40000010100 */
        /* <DEDUP_REMOVED lines=12> */
[----:B------:R-:W-:-:S02]  /*2110*/  FADD.FTZ R145, -R145, R172 ;  /* 0x000000ac91917221 */ /* 0x000fc40000010100 */
[----:B------:R-:W-:Y:S02]  /*2120*/  FMUL.FTZ R171, R217, R171 ;  /* 0x000000abd9ab7220 */ /* 0x000fe40000410000 */
        /* <DEDUP_REMOVED lines=14> */
.L_x_1653:
[----:B------:R-:W-:Y:S05]  /*2210*/  BSYNC B1 ;  /* 0x0000000000017941 */ /* 0x000fea0003800000 */
.L_x_1652:
        /* <DEDUP_REMOVED lines=12> */
[--C-:B--2---:R-:W-:Y:S02]  /*22e0*/  HADD2.F32 R158, -RZ, R144.reuse.H0_H0 ;  /* 0x20000090ff9e7230 */ /* 0x104fe40000004100 */
[----:B------:R-:W-:Y:S02]  /*22f0*/  HADD2.F32 R176, -RZ, R144.H1_H1 ;  /* 0x30000090ffb07230 */ /* 0x000fe40000004100 */
[--C-:B---3--:R-:W-:Y:S01]  /*2300*/  HADD2.F32 R175, -RZ, R148.reuse.H0_H0 ;  /* 0x20000094ffaf7230 */ /* 0x108fe20000004100 */
        /* <DEDUP_REMOVED lines=10> */
[----:B------:R-:W-:Y:S01]  /*23b0*/  FMUL.FTZ R175, R215, R175 ;  /* 0x000000afd7af7220 */ /* 0x000fe20000410000 */
[--C-:B------:R-:W-:Y:S01]  /*23c0*/  HADD2.F32 R185, -RZ, R147.reuse.H0_H0 ;  /* 0x20000093ffb97230 */ /* 0x100fe20000004100 */
[----:B------:R-:W-:Y:S01]  /*23d0*/  FADD.FTZ R181, -R198, R144 ;  /* 0x00000090c6b57221 */ /* 0x000fe20000010100 */
[----:B------:R-:W-:Y:S01]  /*23e0*/  HADD2.F32 R187, -RZ, R147.H1_H1 ;  /* 0x30000093ffbb7230 */ /* 0x000fe20000004100 */
[----:B------:R-:W-:Y:S01]  /*23f0*/  FMUL.FTZ R174, R0, R179 ;  /* 0x000000b300ae7220 */ /* 0x000fe20000410000 */
[----:B------:R-:W-:Y:S01]  /*2400*/  HADD2.F32 R149, -RZ, R149.H1_H1 ;  /* 0x30000095ff957230 */ /* 0x000fe20000004100 */
[----:B------:R-:W-:Y:S01]  /*2410*/  FMUL.FTZ R177, R214, R148 ;  /* 0x00000094d6b17220 */ /* 0x000fe20000410000 */
[----:B------:R-:W-:Y:S01]  /*2420*/  HADD2.F32 R183, -RZ, R146.H1_H1 ;  /* 0x30000092ffb77230 */ /* 0x000fe20000004100 */
[----:B------:R-:W-:Y:S01]  /*2430*/  FADD.FTZ R200, R200, R175 ;  /* 0x000000afc8c87221 */ /* 0x000fe20000010000 */
[--C-:B------:R-:W-:Y:S01]  /*2440*/  HADD2.F32 R203, -RZ, R150.reuse.H0_H0 ;  /* 0x20000096ffcb7230 */ /* 0x100fe20000004100 */
[----:B------:R-:W-:Y:S01]  /*2450*/  FFMA.FTZ R199, R158, R175, R199 ;  /* 0x000000af9ec77223 */ /* 0x000fe200000100c7 */
[----:B------:R-:W-:Y:S01]  /*2460*/  HADD2.F32 R150, -RZ, R150.H1_H1 ;  /* 0x30000096ff967230 */ /* 0x000fe20000004100 */
[----:B------:R-:W-:Y:S01]  /*2470*/  FADD.FTZ R147, -R198, R145 ;  /* 0x00000091c6937221 */ /* 0x000fe20000010100 */
[--C-:B------:R-:W-:Y:S01]  /*2480*/  HADD2.F32 R186, -RZ, R151.reuse.H0_H0 ;  /* 0x20000097ffba7230 */ /* 0x100fe20000004100 */
[----:B------:R-:W-:Y:S01]  /*2490*/  FMUL.FTZ R176, R0, R181 ;  /* 0x000000b500b07220 */ /* 0x000fe20000410000 */
[----:B------:R-:W-:Y:S01]  /*24a0*/  HADD2.F32 R188, -RZ, R151.H1_H1 ;  /* 0x30000097ffbc7230 */ /* 0x000fe20000004100 */
[----:B------:R-:W-:-:S02]  /*24b0*/  FMUL.FTZ R179, R213, R201 ;  /* 0x000000c9d5b37220 */ /* 0x000fc40000410000 */
[----:B------:R-:W-:Y:S02]  /*24c0*/  FADD.FTZ R200, R200, R177 ;  /* 0x000000b1c8c87221 */ /* 0x000fe40000010000 */
[----:B------:R-:W-:Y:S02]  /*24d0*/  FFMA.FTZ R199, R174, R177, R199 ;  /* 0x000000b1aec77223 */ /* 0x000fe400000100c7 */
[----:B------:R-:W-:Y:S02]  /*24e0*/  FADD.FTZ R145, -R198, R178 ;  /* 0x000000b2c6917221 */ /* 0x000fe40000010100 */
        /* <DEDUP_REMOVED lines=39> */
.L_x_1645:
[----:B------:R-:W-:Y:S05]  /*2760*/  BSYNC B0 ;  /* 0x0000000000007941 */ /* 0x000fea0003800000 */
.L_x_1631:
[----:B------:R-:W-:Y:S02]  /*2770*/  LOP3.LUT P3, RZ, R207, 0xff, RZ, 0xc0, !PT ;  /* 0x000000ffcfff7812 */ /* 0x000fe4000786c0ff */
[----:B------:R-:W-:-:S04]  /*2780*/  SHF.R.U32.HI R146, RZ, 0x5, R250 ;  /* 0x00000005ff927819 */ /* 0x000fc800000116fa */
[----:B-----5:R-:W-:-:S07]  /*2790*/  LOP3.LUT R198, R146, 0x7fffffc, RZ, 0xc0, !PT ;  /* 0x07fffffc92c67812 */ /* 0x020fce00078ec0ff */
[----:B------:R-:W-:Y:S02]  /*27a0*/  @!P3 IADD3 R198, R198, 0x4, RZ ;  /* 0x00000004c6c6b810 */ /* 0x000fe40007ffe0ff */
[----:B------:R-:W-:Y:S01]  /*27b0*/  LOP3.LUT P3, RZ, R250, 0x1f, RZ, 0xc0, !PT ;  /* 0x0000001ffaff7812 */ /* 0x000fe2000786c0ff */
[----:B------:R-:W-:Y:S10]  /*27c0*/  BRA.DIV ~URZ, `(.L_x_1654) ;  /* 0x000037a27f007947 */ /* 0x000ff4000b800000 */
[----:B------:R1:W2:Y:S02]  /*27d0*/  SHFL.DOWN PT, R151, R200, 0x10, 0x1f ;  /* 0x0a001f00c8977f89 */ /* 0x0002a400000e0000 */
.L_x_1787:
        /* <DEDUP_REMOVED lines=18> */
.L_x_1788:
[----:B------:R-:W-:Y:S01]  /*2900*/  @!P3 LOP3.LUT R147, R146, 0x3, RZ, 0xc0, !PT ;  /* 0x000000039293b812 */ /* 0x000fe200078ec0ff */
[----:B--2---:R-:W-:Y:S01]  /*2910*/  FADD.FTZ R144, R200, R199 ;  /* 0x000000c7c8907221 */ /* 0x004fe20000010000 */
[----:B------:R-:W-:Y:S01]  /*2920*/  WARPSYNC 0xffffffff ;  /* 0xffffffff00007948 */ /* 0x000fe20003800000 */
[----:B0-----:R-:W-:Y:S01]  /*2930*/  FADD.FTZ R145, R148, R151 ;  /* 0x0000009794917221 */ /* 0x001fe20000010000 */
[----:B-1----:R-:W-:Y:S01]  /*2940*/  @!P3 IADD3 R199, R198, R147, RZ ;  /* 0x00000093c6c7b210 */ /* 0x002fe20007ffe0ff */
[----:B------:R-:W-:Y:S01]  /*2950*/  BSSY B0, `(.L_x_1656) ;  /* 0x00000b5000007945 */ /* 0x000fe20003800000 */
[----:B------:R-:W-:-:S03]  /*2960*/  LOP3.LUT P4, RZ, R2, 0xffffff80, RZ, 0xc0, !PT ;  /* 0xffffff8002ff7812 */ /* 0x000fc6000788c0ff */
        /* <DEDUP_REMOVED lines=33> */
[----:B------:R-:W-:Y:S01]  /*2b80*/  HADD2.F32 R145, -RZ, R120.H0_H0 ;  /* 0x20000078ff917230 */ /* 0x000fe20000004100 */
[----:B------:R-:W-:Y:S05]  /*2b90*/  BRA `(.L_x_1660) ;  /* 0x0000009000007947 */ /* 0x000fea0003800000 */
.L_x_1659:
[----:B------:R-:W-:Y:S01]  /*2ba0*/  ULDC.64 UR6, c[0x0][0x218] ;  /* 0x0000860000067ab9 */ /* 0x000fe20000000a00 */
[----:B------:R-:W-:Y:S01]  /*2bb0*/  FFMA.FTZ R144, R4, R149, R146 ;  /* 0x0000009504907223 */ /* 0x000fe20000010092 */
[----:B------:R-:W-:-:S03]  /*2bc0*/  UISETP.NE.U32.AND UP0, UPT, URZ, UR6, UPT ;  /* 0x000000063f00728c */ /* 0x000fc6000bf05070 */
[----:B------:R-:W-:Y:S01]  /*2bd0*/  FADD.FTZ R145, R9, -R144 ;  /* 0x8000009009917221 */ /* 0x000fe20000010000 */
[----:B------:R-:W-:-:S03]  /*2be0*/  UISETP.NE.AND.EX UP0, UPT, URZ, UR7, UPT, UP0 ;  /* 0x000000073f00728c */ /* 0x000fc6000bf05300 */
[----:B------:R-:W-:-:S03]  /*2bf0*/  FMUL.FTZ R145, R0, R145 ;  /* 0x0000009100917220 */ /* 0x000fc60000410000 */
[----:B------:R-:W-:-:S13]  /*2c00*/  PLOP3.LUT P4, PT, PT, PT, UP0, 0x80, 0x0 ;  /* 0x000000000000781c */ /* 0x000fda0003f8f008 */
[----:B------:R-:W-:-:S05]  /*2c10*/  @P4 HADD2.F32 R144, -RZ, R120.H0_H0 ;  /* 0x20000078ff904230 */ /* 0x000fca0000004100 */
[----:B------:R-:W-:Y:S02]  /*2c20*/  @P4 FADD.FTZ R145, R145, R144 ;  /* 0x0000009091914221 */ /* 0x000fe40000010000 */
.L_x_1660:
[----:B------:R-:W-:Y:S05]  /*2c30*/  BSYNC B1 ;  /* 0x0000000000017941 */ /* 0x000fea0003800000 */
.L_x_1658:
[----:B------:R-:W-:Y:S01]  /*2c40*/  ISETP.NE.U32.AND P5, PT, RZ, c[0x0][0x258], PT ;  /* 0x00009600ff007a0c */ /* 0x000fe20003fa5070 */
[----:B------:R-:W-:Y:S01]  /*2c50*/  @P3 FMUL.FTZ R144, R145, c[0x0][0x1ec] ;  /* 0x00007b0091903a20 */ /* 0x000fe20000410000 */
[----:B------:R-:W-:Y:S02]  /*2c60*/  BSSY B1, `(.L_x_1661) ;  /* 0x0000010000017945 */ /* 0x000fe40003800000 */
[----:B------:R-:W-:Y:S02]  /*2c70*/  ISETP.NE.AND.EX P5, PT, RZ, c[0x0][0x25c], PT, P5 ;  /* 0x00009700ff007a0c */ /* 0x000fe40003fa5350 */
[----:B------:R-:W-:-:S04]  /*2c80*/  @P3 F2FP.PACK_AB R144, RZ, R144 ;  /* 0x00000090ff90323e */ /* 0x000fc800000000ff */
[----:B------:R-:W-:-:S07]  /*2c90*/  @P3 PRMT R76, R144, 0x7610, R76 ;  /* 0x00007610904c3816 */ /* 0x000fce000000004c */
[----:B------:R-:W-:-:S04]  /*2ca0*/  @P5 F2FP.PACK_AB R145, RZ, R145 ;  /* 0x00000091ff91523e */ /* 0x000fc800000000ff */
[----:B------:R-:W-:Y:S01]  /*2cb0*/  @P5 PRMT R72, R145, 0x7610, R72 ;  /* 0x0000761091485816 */ /* 0x000fe20000000048 */
[----:B------:R-:W-:Y:S05]  /*2cc0*/  @P2 BRA `(.L_x_1662) ;  /* 0x0000004000002947 */ /* 0x000fea0003800000 */
[----:B------:R-:W-:Y:S01]  /*2cd0*/  HFMA2.MMA R145, -RZ, RZ, 0, 0 ;  /* 0x00000000ff917435 */ /* 0x000fe200000001ff */
[----:B------:R-:W-:Y:S05]  /*2ce0*/  @!P4 BRA `(.L_x_1663) ;  /* 0x000000700000c947 */ /* 0x000fea0003800000 */
[----:B------:R-:W-:Y:S01]  /*2cf0*/  HADD2.F32 R145, -RZ, R120.H1_H1 ;  /* 0x30000078ff917230 */ /* 0x000fe20000004100 */
[----:B------:R-:W-:Y:S05]  /*2d00*/  BRA `(.L_x_1663) ;  /* 0x0000005000007947 */ /* 0x000fea0003800000 */
.L_x_1662:
[----:B------:R-:W-:-:S04]  /*2d10*/  FFMA.FTZ R144, R8, R149, R146 ;  /* 0x0000009508907223 */ /* 0x000fc80000010092 */
[----:B------:R-:W-:Y:S01]  /*2d20*/  FADD.FTZ R145, R205, -R144 ;  /* 0x80000090cd917221 */ /* 0x000fe20000010000 */
[----:B------:R-:W-:-:S03]  /*2d30*/  @P4 HADD2.F32 R144, -RZ, R120.H1_H1 ;  /* 0x30000078ff904230 */ /* 0x000fc60000004100 */
[----:B------:R-:W-:-:S04]  /*2d40*/  FMUL.FTZ R145, R0, R145 ;  /* 0x0000009100917220 */ /* 0x000fc80000410000 */
[----:B------:R-:W-:Y:S02]  /*2d50*/  @P4 FADD.FTZ R145, R145, R144 ;  /* 0x0000009091914221 */ /* 0x000fe40000010000 */
.L_x_1663:
[----:B------:R-:W-:Y:S05]  /*2d60*/  BSYNC B1 ;  /* 0x0000000000017941 */ /* 0x000fea0003800000 */
.L_x_1661:
[----:B------:R-:W-:Y:S01]  /*2d70*/  @P3 FMUL.FTZ R144, R145, c[0x0][0x1ec] ;  /* 0x00007b0091903a20 */ /* 0x000fe20000410000 */
[----:B------:R-:W-:Y:S01]  /*2d80*/  @P5 F2FP.PACK_AB R145, RZ, R145 ;  /* 0x00000091ff91523e */ /* 0x000fe200000000ff */
[----:B------:R-:W-:Y:S03]  /*2d90*/  BSSY B1, `(.L_x_1664) ;  /* 0x000000e000017945 */ /* 0x000fe60003800000 */
[----:B------:R-:W-:Y:S02]  /*2da0*/  @P3 F2FP.PACK_AB R144, RZ, R144 ;  /* 0x00000090ff90323e */ /* 0x000fe400000000ff */
[----:B------:R-:W-:Y:S02]  /*2db0*/  @P5 PRMT R72, R72, 0x5410, R145 ;  /* 0x0000541048485816 */ /* 0x000fe40000000091 */
[----:B------:R-:W-:Y:S01]  /*2dc0*/  @P3 PRMT R76, R76, 0x5410, R144 ;  /* 0x000054104c4c3816 */ /* 0x000fe20000000090 */
[----:B------:R-:W-:Y:S05]  /*2dd0*/  @P2 BRA `(.L_x_1665) ;  /* 0x0000004000002947 */ /* 0x000fea0003800000 */
[----:B------:R-:W-:Y:S01]  /*2de0*/  MOV R145, RZ ;  /* 0x000000ff00917202 */ /* 0x000fe20000000f00 */
[----:B------:R-:W-:Y:S05]  /*2df0*/  @!P4 BRA `(.L_x_1666) ;  /* 0x000000700000c947 */ /* 0x000fea0003800000 */
[----:B------:R-:W-:Y:S01]  /*2e00*/  HADD2.F32 R145, -RZ, R121.H0_H0 ;  /* 0x20000079ff917230 */ /* 0x000fe20000004100 */
[----:B------:R-:W-:Y:S05]  /*2e10*/  BRA `(.L_x_1666) ;  /* 0x0000005000007947 */ /* 0x000fea0003800000 */
.L_x_1665:
[----:B------:R-:W-:Y:S01]  /*2e20*/  FFMA.FTZ R145, R10, R149, R146 ;  /* 0x000000950a917223 */ /* 0x000fe20000010092 */
[----:B------:R-:W-:-:S03]  /*2e30*/  @P4 HADD2.F32 R144, -RZ, R121.H0_H0 ;  /* 0x20000079ff904230 */ /* 0x000fc60000004100 */
[----:B------:R-:W-:-:S04]  /*2e40*/  FADD.FTZ R145, R204, -R145 ;  /* 0x80000091cc917221 */ /* 0x000fc80000010000 */
[----:B------:R-:W-:-:S04]  /*2e50*/  FMUL.FTZ R145, R0, R145 ;  /* 0x0000009100917220 */ /* 0x000fc80000410000 */
[----:B------:R-:W-:Y:S02]  /*2e60*/  @P4 FADD.FTZ R145, R145, R144 ;  /* 0x0000009091914221 */ /* 0x000fe40000010000 */
.L_x_1666:
[----:B------:R-:W-:Y:S05]  /*2e70*/  BSYNC B1 ;  /* 0x0000000000017941 */ /* 0x000fea0003800000 */
.L_x_1664:
[----:B------:R-:W-:Y:S01]  /*2e80*/  @P3 FMUL.FTZ R144, R145, c[0x0][0x1ec] ;  /* 0x00007b0091903a20 */ /* 0x000fe20000410000 */
[----:B------:R-:W-:Y:S01]  /*2e90*/  @P5 F2FP.PACK_AB R145, RZ, R145 ;  /* 0x00000091ff91523e */ /* 0x000fe200000000ff */
[----:B------:R-:W-:Y:S03]  /*2ea0*/  BSSY B1, `(.L_x_1667) ;  /* 0x000000e000017945 */ /* 0x000fe60003800000 */
[----:B------:R-:W-:Y:S02]  /*2eb0*/  @P3 F2FP.PACK_AB R144, RZ, R144 ;  /* 0x00000090ff90323e */ /* 0x000fe400000000ff */
[----:B------:R-:W-:Y:S02]  /*2ec0*/  @P5 PRMT R73, R145, 0x7610, R73 ;  /* 0x0000761091495816 */ /* 0x000fe40000000049 */
[----:B------:R-:W-:Y:S01]  /*2ed0*/  @P3 PRMT R77, R144, 0x7610, R77 ;  /* 0x00007610904d3816 */ /* 0x000fe2000000004d */
[----:B------:R-:W-:Y:S05]  /*2ee0*/  @P2 BRA `(.L_x_1668) ;  /* 0x0000004000002947 */ /* 0x000fea0003800000 */
[----:B------:R-:W-:Y:S01]  /*2ef0*/  HFMA2.MMA R145, -RZ, RZ, 0, 0 ;  /* 0x00000000ff917435 */ /* 0x000fe200000001ff */
[----:B------:R-:W-:Y:S05]  /*2f00*/  @!P4 BRA `(.L_x_1669) ;  /* 0x000000700000c947 */ /* 0x000fea0003800000 */
[----:B------:R-:W-:Y:S01]  /*2f10*/  HADD2.F32 R145, -RZ, R121.H1_H1 ;  /* 0x30000079ff917230 */ /* 0x000fe20000004100 */
[----:B------:R-:W-:Y:S05]  /*2f20*/  BRA `(.L_x_1669) ;  /* 0x0000005000007947 */ /* 0x000fea0003800000 */
.L_x_1668:
[----:B------:R-:W-:Y:S01]  /*2f30*/  FFMA.FTZ R145, R11, R149, R146 ;  /* 0x000000950b917223 */ /* 0x000fe20000010092 */
[----:B------:R-:W-:-:S03]  /*2f40*/  @P4 HADD2.F32 R144, -RZ, R121.H1_H1 ;  /* 0x30000079ff904230 */ /* 0x000fc60000004100 */
[----:B------:R-:W-:-:S04]  /*2f50*/  FADD.FTZ R145, R202, -R145 ;  /* 0x80000091ca917221 */ /* 0x000fc80000010000 */
[----:B------:R-:W-:-:S04]  /*2f60*/  FMUL.FTZ R145, R0, R145 ;  /* 0x0000009100917220 */ /* 0x000fc80000410000 */
[----:B------:R-:W-:Y:S02]  /*2f70*/  @P4 FADD.FTZ R145, R145, R144 ;  /* 0x0000009091914221 */ /* 0x000fe40000010000 */
.L_x_1669:
[----:B------:R-:W-:Y:S05]  /*2f80*/  BSYNC B1 ;  /* 0x0000000000017941 */ /* 0x000fea0003800000 */
.L_x_1667:
        /* <DEDUP_REMOVED lines=11> */
.L_x_1671:
[----:B------:R-:W-:-:S04]  /*3040*/  FFMA.FTZ R144, R12, R149, R146 ;  /* 0x000000950c907223 */ /* 0x000fc80000010092 */
[----:B------:R-:W-:Y:S01]  /*3050*/  FADD.FTZ R145, R195, -R144 ;  /* 0x80000090c3917221 */ /* 0x000fe20000010000 */
[----:B------:R-:W-:-:S03]  /*3060*/  @P4 HADD2.F32 R144, -RZ, R122.H0_H0 ;  /* 0x2000007aff904230 */ /* 0x000fc60000004100 */
[----:B------:R-:W-:-:S04]  /*3070*/  FMUL.FTZ R145, R0, R145 ;  /* 0x0000009100917220 */ /* 0x000fc80000410000 */
[----:B------:R-:W-:Y:S02]  /*3080*/  @P4 FADD.FTZ R145, R145, R144 ;  /* 0x0000009091914221 */ /* 0x000fe40000010000 */
.L_x_1672:
[----:B------:R-:W-:Y:S05]  /*3090*/  BSYNC B1 ;  /* 0x0000000000017941 */ /* 0x000fea0003800000 */
.L_x_1670:
        /* <DEDUP_REMOVED lines=11> */
.L_x_1674:
[----:B------:R-:W-:Y:S01]  /*3150*/  FFMA.FTZ R145, R13, R149, R146 ;  /* 0x000000950d917223 */ /* 0x000fe20000010092 */
[----:B------:R-:W-:-:S03]  /*3160*/  @P4 HADD2.F32 R144, -RZ, R122.H1_H1 ;  /* 0x3000007aff904230 */ /* 0x000fc60000004100 */
[----:B------:R-:W-:-:S04]  /*3170*/  FADD.FTZ R145, R194, -R145 ;  /* 0x80000091c2917221 */ /* 0x000fc80000010000 */
[----:B------:R-:W-:-:S04]  /*3180*/  FMUL.FTZ R145, R0, R145 ;  /* 0x0000009100917220 */ /* 0x000fc80000410000 */
[----:B------:R-:W-:Y:S02]  /*3190*/  @P4 FADD.FTZ R145, R145, R144 ;  /* 0x0000009091914221 */ /* 0x000fe40000010000 */
.L_x_1675:
[----:B------:R-:W-:Y:S05]  /*31a0*/  BSYNC B1 ;  /* 0x0000000000017941 */ /* 0x000fea0003800000 */
.L_x_1673:
        /* <DEDUP_REMOVED lines=11> */
.L_x_1677:
[----:B------:R-:W-:-:S04]  /*3260*/  FFMA.FTZ R144, R14, R149, R146 ;  /* 0x000000950e907223 */ /* 0x000fc80000010092 */
[----:B------:R-:W-:Y:S01]  /*3270*/  FADD.FTZ R145, R193, -R144 ;  /* 0x80000090c1917221 */ /* 0x000fe20000010000 */
[----:B------:R-:W-:-:S03]  /*3280*/  @P4 HADD2.F32 R144, -RZ, R123.H0_H0 ;  /* 0x2000007bff904230 */ /* 0x000fc60000004100 */
[----:B------:R-:W-:-:S04]  /*3290*/  FMUL.FTZ R145, R0, R145 ;  /* 0x0000009100917220 */ /* 0x000fc80000410000 */
[----:B------:R-:W-:Y:S02]  /*32a0*/  @P4 FADD.FTZ R145, R145, R144 ;  /* 0x0000009091914221 */ /* 0x000fe40000010000 */
.L_x_1678:
[----:B------:R-:W-:Y:S05]  /*32b0*/  BSYNC B1 ;  /* 0x0000000000017941 */ /* 0x000fea0003800000 */
.L_x_1676:
        /* <DEDUP_REMOVED lines=11> */
.L_x_1680:
[----:B------:R-:W-:-:S04]  /*3370*/  FFMA.FTZ R145, R15, R149, R146 ;  /* 0x000000950f917223 */ /* 0x000fc80000010092 */
[----:B------:R-:W-:-:S04]  /*3380*/  FADD.FTZ R145, R192, -R145 ;  /* 0x80000091c0917221 */ /* 0x000fc80000010000 */
[----:B------:R-:W-:Y:S01]  /*3390*/  FMUL.FTZ R148, R0, R145 ;  /* 0x0000009100947220 */ /* 0x000fe20000410000 */
[----:B------:R-:W-:-:S05]  /*33a0*/  @P4 HADD2.F32 R145, -RZ, R123.H1_H1 ;  /* 0x3000007bff914230 */ /* 0x000fca0000004100 */
[----:B------:R-:W-:Y:S02]  /*33b0*/  @P4 FADD.FTZ R148, R148, R145 ;  /* 0x0000009194944221 */ /* 0x000fe40000010000 */
.L_x_1681:
[----:B------:R-:W-:Y:S05]  /*33c0*/  BSYNC B1 ;  /* 0x0000000000017941 */ /* 0x000fea0003800000 */
.L_x_1679:
[----:B------:R-:W-:Y:S01]  /*33d0*/  @P5 F2FP.PACK_AB R150, RZ, R148 ;  /* 0x00000094ff96523e */ /* 0x000fe200000000ff */
[----:B------:R-:W-:Y:S01]  /*33e0*/  @P3 FMUL.FTZ R148, R148, c[0x0][0x1ec] ;  /* 0x00007b0094943a20 */ /* 0x000fe20000410000 */
[----:B------:R-:W-:Y:S02]  /*33f0*/  @P5 MOV R144, 0x10 ;  /* 0x0000001000905802 */ /* 0x000fe40000000f00 */
[----:B------:R-:W-:Y:S02]  /*3400*/  @P5 PRMT R75, R75, 0x5410, R150 ;  /* 0x000054104b4b5816 */ /* 0x000fe40000000096 */
[----:B------:R-:W-:Y:S01]  /*3410*/  @P3 F2FP.PACK_AB R148, RZ, R148 ;  /* 0x00000094ff94323e */ /* 0x000fe200000000ff */
        /* <DEDUP_REMOVED lines=8> */
.L_x_1657:
[----:B------:R-:W-:Y:S05]  /*34a0*/  BSYNC B0 ;  /* 0x0000000000007941 */ /* 0x000fea0003800000 */
.L_x_1656:
        /* <DEDUP_REMOVED lines=11> */
[----:B------:R-:W-:Y:S01]  /*3560*/  HADD2.F32 R145, -RZ, R124.H0_H0 ;  /* 0x2000007cff917230 */ /* 0x000fe20000004100 */
[----:B------:R-:W-:Y:S05]  /*3570*/  BRA `(.L_x_1686) ;  /* 0x0000009000007947 */ /* 0x000fea0003800000 */
.L_x_1685:
[----:B------:R-:W-:Y:S01]  /*3580*/  ULDC.64 UR6, c[0x0][0x218] ;  /* 0x0000860000067ab9 */ /* 0x000fe20000000a00 */
[----:B0-----:R-:W-:Y:S01]  /*3590*/  FFMA.FTZ R144, R5, R149, R146 ;  /* 0x0000009505907223 */ /* 0x001fe20000010092 */
[----:B------:R-:W-:-:S03]  /*35a0*/  UISETP.NE.U32.AND UP0, UPT, URZ, UR6, UPT ;  /* 0x000000063f00728c */ /* 0x000fc6000bf05070 */
[----:B------:R-:W-:Y:S01]  /*35b0*/  FADD.FTZ R145, R197, -R144 ;  /* 0x80000090c5917221 */ /* 0x000fe20000010000 */
[----:B------:R-:W-:-:S03]  /*35c0*/  UISETP.NE.AND.EX UP0, UPT, URZ, UR7, UPT, UP0 ;  /* 0x000000073f00728c */ /* 0x000fc6000bf05300 */
[----:B------:R-:W-:-:S03]  /*35d0*/  FMUL.FTZ R145, R0, R145 ;  /* 0x0000009100917220 */ /* 0x000fc60000410000 */
[----:B------:R-:W-:-:S13]  /*35e0*/  PLOP3.LUT P4, PT, PT, PT, UP0, 0x80, 0x0 ;  /* 0x000000000000781c */ /* 0x000fda0003f8f008 */
[----:B------:R-:W-:-:S05]  /*35f0*/  @P4 HADD2.F32 R144, -RZ, R124.H0_H0 ;  /* 0x2000007cff904230 */ /* 0x000fca0000004100 */
[----:B------:R-:W-:Y:S02]  /*3600*/  @P4 FADD.FTZ R145, R145, R144 ;  /* 0x0000009091914221 */ /* 0x000fe40000010000 */
.L_x_1686:
[----:B------:R-:W-:Y:S05]  /*3610*/  BSYNC B1 ;  /* 0x0000000000017941 */ /* 0x000fea0003800000 */
.L_x_1684:
        /* <DEDUP_REMOVED lines=9> */
[----:B------:R-:W-:Y:S01]  /*36b0*/  MOV R145, RZ ;  /* 0x000000ff00917202 */ /* 0x000fe20000000f00 */
[----:B------:R-:W-:Y:S05]  /*36c0*/  @!P4 BRA `(.L_x_1689) ;  /* 0x000000700000c947 */ /* 0x000fea0003800000 */
[----:B------:R-:W-:Y:S01]  /*36d0*/  HADD2.F32 R145, -RZ, R124.H1_H1 ;  /* 0x3000007cff917230 */ /* 0x000fe20000004100 */
[----:B------:R-:W-:Y:S05]  /*36e0*/  BRA `(.L_x_1689) ;  /* 0x0000005000007947 */ /* 0x000fea0003800000 */
.L_x_1688:
[----:B------:R-:W-:Y:S01]  /*36f0*/  FFMA.FTZ R145, R16, R149, R146 ;  /* 0x0000009510917223 */ /* 0x000fe20000010092 */
[----:B------:R-:W-:-:S03]  /*3700*/  @P4 HADD2.F32 R144, -RZ, R124.H1_H1 ;  /* 0x3000007cff904230 */ /* 0x000fc60000004100 */
[----:B------:R-:W-:-:S04]  /*3710*/  FADD.FTZ R145, R196, -R145 ;  /* 0x80000091c4917221 */ /* 0x000fc80000010000 */
[----:B------:R-:W-:-:S04]  /*3720*/  FMUL.FTZ R145, R0, R145 ;  /* 0x0000009100917220 */ /* 0x000fc80000410000 */
[----:B------:R-:W-:Y:S02]  /*3730*/  @P4 FADD.FTZ R145, R145, R144 ;  /* 0x0000009091914221 */ /* 0x000fe40000010000 */
.L_x_1689:
[----:B------:R-:W-:Y:S05]  /*3740*/  BSYNC B1 ;  /* 0x0000000000017941 */ /* 0x000fea0003800000 */
.L_x_1687:
        /* <DEDUP_REMOVED lines=9> */
[----:B------:R-:W-:Y:S01]  /*37e0*/  HADD2.F32 R145, -RZ, R125.H0_H0 ;  /* 0x2000007dff917230 */ /* 0x000fe20000004100 */
[----:B------:R-:W-:Y:S05]  /*37f0*/  BRA `(.L_x_1692) ;  /* 0x0000005000007947 */ /* 0x000fea0003800000 */
.L_x_1691:
[----:B------:R-:W-:-:S04]  /*3800*/  FFMA.FTZ R144, R17, R149, R146 ;  /* 0x0000009511907223 */ /* 0x000fc80000010092 */
[----:B------:R-:W-:Y:S01]  /*3810*/  FADD.FTZ R145, R191, -R144 ;  /* 0x80000090bf917221 */ /* 0x000fe20000010000 */
[----:B------:R-:W-:-:S03]  /*3820*/  @P4 HADD2.F32 R144, -RZ, R125.H0_H0 ;  /* 0x2000007dff904230 */ /* 0x000fc60000004100 */
[----:B------:R-:W-:-:S04]  /*3830*/  FMUL.FTZ R145, R0, R145 ;  /* 0x0000009100917220 */ /* 0x000fc80000410000 */
[----:B------:R-:W-:Y:S02]  /*3840*/  @P4 FADD.FTZ R145, R145, R144 ;  /* 0x0000009091914221 */ /* 0x000fe40000010000 */
.L_x_1692:
[----:B------:R-:W-:Y:S05]  /*3850*/  BSYNC B1 ;  /* 0x0000000000017941 */ /* 0x000fea0003800000 */
.L_x_1690:
        /* <DEDUP_REMOVED lines=9> */
[----:B------:R-:W-:Y:S01]  /*38f0*/  HADD2.F32 R145, -RZ, R125.H1_H1 ;  /* 0x3000007dff917230 */ /* 0x000fe20000004100 */
[----:B------:R-:W-:Y:S05]  /*3900*/  BRA `(.L_x_1695) ;  /* 0x0000005000007947 */ /* 0x000fea0003800000 */
.L_x_1694:
[----:B------:R-:W-:Y:S01]  /*3910*/  FFMA.FTZ R145, R18, R149, R146 ;  /* 0x0000009512917223 */ /* 0x000fe20000010092 */
[----:B------:R-:W-:-:S03]  /*3920*/  @P4 HADD2.F32 R144, -RZ, R125.H1_H1 ;  /* 0x3000007dff904230 */ /* 0x000fc60000004100 */
[----:B------:R-:W-:-:S04]  /*3930*/  FADD.FTZ R145, R190, -R145 ;  /* 0x80000091be917221 */ /* 0x000fc80000010000 */
[----:B------:R-:W-:-:S04]  /*3940*/  FMUL.FTZ R145, R0, R145 ;  /* 0x0000009100917220 */ /* 0x000fc80000410000 */
[----:B------:R-:W-:Y:S02]  /*3950*/  @P4 FADD.FTZ R145, R145, R144 ;  /* 0x0000009091914221 */ /* 0x000fe40000010000 */
.L_x_1695:
[----:B------:R-:W-:Y:S05]  /*3960*/  BSYNC B1 ;  /* 0x0000000000017941 */ /* 0x000fea0003800000 */
.L_x_1693:
        /* <DEDUP_REMOVED lines=11> */
.L_x_1697:
[----:B------:R-:W-:-:S04]  /*3a20*/  FFMA.FTZ R144, R19, R149, R146 ;  /* 0x0000009513907223 */ /* 0x000fc80000010092 */
[----:B------:R-:W-:Y:S01]  /*3a30*/  FADD.FTZ R145, R189, -R144 ;  /* 0x80000090bd917221 */ /* 0x000fe20000010000 */
[----:B------:R-:W-:-:S03]  /*3a40*/  @P4 HADD2.F32 R144, -RZ, R126.H0_H0 ;  /* 0x2000007eff904230 */ /* 0x000fc60000004100 */
[----:B------:R-:W-:-:S04]  /*3a50*/  FMUL.FTZ R145, R0, R145 ;  /* 0x0000009100917220 */ /* 0x000fc80000410000 */
[----:B------:R-:W-:Y:S02]  /*3a60*/  @P4 FADD.FTZ R145, R145, R144 ;  /* 0x0000009091914221 */ /* 0x000fe40000010000 */
.L_x_1698:
[----:B------:R-:W-:Y:S05]  /*3a70*/  BSYNC B1 ;  /* 0x0000000000017941 */ /* 0x000fea0003800000 */
.L_x_1696:
        /* <DEDUP_REMOVED lines=11> */
.L_x_1700:
[----:B------:R-:W-:-:S04]  /*3b30*/  FFMA.FTZ R144, R20, R149, R146 ;  /* 0x0000009514907223 */ /* 0x000fc80000010092 */
[----:B------:R-:W-:Y:S01]  /*3b40*/  FADD.FTZ R145, R21, -R144 ;  /* 0x8000009015917221 */ /* 0x000fe20000010000 */
[----:B------:R-:W-:-:S03]  /*3b50*/  @P4 HADD2.F32 R144, -RZ, R126.H1_H1 ;  /* 0x3000007eff904230 */ /* 0x000fc60000004100 */
[----:B------:R-:W-:-:S04]  /*3b60*/  FMUL.FTZ R145, R0, R145 ;  /* 0x0000009100917220 */ /* 0x000fc80000410000 */
[----:B------:R-:W-:Y:S02]  /*3b70*/  @P4 FADD.FTZ R145, R145, R144 ;  /* 0x0000009091914221 */ /* 0x000fe40000010000 */
.L_x_1701:
[----:B------:R-:W-:Y:S05]  /*3b80*/  BSYNC B1 ;  /* 0x0000000000017941 */ /* 0x000fea0003800000 */
.L_x_1699:
        /* <DEDUP_REMOVED lines=11> */
.L_x_1703:
[----:B------:R-:W-:-:S04]  /*3c40*/  FFMA.FTZ R144, R22, R149, R146 ;  /* 0x0000009516907223 */ /* 0x000fc80000010092 */
[----:B------:R-:W-:Y:S01]  /*3c50*/  FADD.FTZ R145, R23, -R144 ;  /* 0x8000009017917221 */ /* 0x000fe20000010000 */
[----:B------:R-:W-:-:S03]  /*3c60*/  @P4 HADD2.F32 R144, -RZ, R127.H0_H0 ;  /* 0x2000007fff904230 */ /* 0x000fc60000004100 */
[----:B------:R-:W-:-:S04]  /*3c70*/  FMUL.FTZ R145, R0, R145 ;  /* 0x0000009100917220 */ /* 0x000fc80000410000 */
[----:B------:R-:W-:Y:S02]  /*3c80*/  @P4 FADD.FTZ R145, R145, R144 ;  /* 0x0000009091914221 */ /* 0x000fe40000010000 */
.L_x_1704:
[----:B------:R-:W-:Y:S05]  /*3c90*/  BSYNC B1 ;  /* 0x0000000000017941 */ /* 0x000fea0003800000 */
.L_x_1702:
        /* <DEDUP_REMOVED lines=11> */
.L_x_1706:
[----:B------:R-:W-:-:S04]  /*3d50*/  FFMA.FTZ R144, R24, R149, R146 ;  /* 0x0000009518907223 */ /* 0x000fc80000010092 */
[----:B------:R-:W-:-:S04]  /*3d60*/  FADD.FTZ R145, R25, -R144 ;  /* 0x8000009019917221 */ /* 0x000fc80000010000 */
[----:B------:R-:W-:Y:S01]  /*3d70*/  FMUL.FTZ R148, R0, R145 ;  /* 0x0000009100947220 */ /* 0x000fe20000410000 */
[----:B------:R-:W-:-:S05]  /*3d80*/  @P4 HADD2.F32 R145, -RZ, R127.H1_H1 ;  /* 0x3000007fff914230 */ /* 0x000fca0000004100 */
[----:B------:R-:W-:Y:S02]  /*3d90*/  @P4 FADD.FTZ R148, R148, R145 ;  /* 0x0000009194944221 */ /* 0x000fe40000010000 */
.L_x_1707:
[----:B------:R-:W-:Y:S05]  /*3da0*/  BSYNC B1 ;  /* 0x0000000000017941 */ /* 0x000fea0003800000 */
.L_x_1705:
[----:B------:R-:W-:Y:S01]  /*3db0*/  @P5 F2FP.PACK_AB R144, RZ, R148 ;  /* 0x00000094ff90523e */ /* 0x000fe200000000ff */
[----:B------:R-:W-:-:S03]  /*3dc0*/  @P3 FMUL.FTZ R148, R148, c[0x0][0x1ec] ;  /* 0x00007b0094943a20 */ /* 0x000fc60000410000 */
[----:B------:R-:W-:Y:S02]  /*3dd0*/  @P5 PRMT R75, R75, 0x5410, R144 ;  /* 0x000054104b4b5816 */ /* 0x000fe40000000090 */
[----:B------:R-:W-:Y:S02]  /*3de0*/  @P5 MOV R144, 0x10 ;  /* 0x0000001000905802 */ /* 0x000fe40000000f00 */
[----:B------:R-:W-:-:S03]  /*3df0*/  @P3 F2FP.PACK_AB R148, RZ, R148 ;  /* 0x00000094ff94323e */ /* 0x000fc600000000ff */
        /* <DEDUP_REMOVED lines=8> */
.L_x_1683:
[----:B------:R-:W-:Y:S05]  /*3e80*/  BSYNC B0 ;  /* 0x0000000000007941 */ /* 0x000fea0003800000 */
.L_x_1682:
        /* <DEDUP_REMOVED lines=12> */
.L_x_1711:
        /* <DEDUP_REMOVED lines=9> */
.L_x_1712:
[----:B------:R-:W-:Y:S05]  /*3fe0*/  BSYNC B1 ;  /* 0x0000000000017941 */ /* 0x000fea0003800000 */
.L_x_1710:
        /* <DEDUP_REMOVED lines=13> */
.L_x_1714:
[----:B------:R-:W-:-:S04]  /*40c0*/  FFMA.FTZ R144, R26, R149, R146 ;  /* 0x000000951a907223 */ /* 0x000fc80000010092 */
[----:B------:R-:W-:Y:S01]  /*40d0*/  FADD.FTZ R145, R29, -R144 ;  /* 0x800000901d917221 */ /* 0x000fe20000010000 */
[----:B------:R-:W-:-:S03]  /*40e0*/  @P4 HADD2.F32 R144, -RZ, R128.H1_H1 ;  /* 0x30000080ff904230 */ /* 0x000fc60000004100 */
[----:B------:R-:W-:-:S04]  /*40f0*/  FMUL.FTZ R145, R0, R145 ;  /* 0x0000009100917220 */ /* 0x000fc80000410000 */
[----:B------:R-:W-:Y:S02]  /*4100*/  @P4 FADD.FTZ R145, R145, R144 ;  /* 0x0000009091914221 */ /* 0x000fe40000010000 */
.L_x_1715:
[----:B------:R-:W-:Y:S05]  /*4110*/  BSYNC B1 ;  /* 0x0000000000017941 */ /* 0x000fea0003800000 */
.L_x_1713:
        /* <DEDUP_REMOVED lines=11> */
.L_x_1717:
[----:B------:R-:W-:-:S04]  /*41d0*/  FFMA.FTZ R144, R28, R149, R146 ;  /* 0x000000951c907223 */ /* 0x000fc80000010092 */
[----:B------:R-:W-:Y:S01]  /*41e0*/  FADD.FTZ R145, R31, -R144 ;  /* 0x800000901f917221 */ /* 0x000fe20000010000 */
[----:B------:R-:W-:-:S03]  /*41f0*/  @P4 HADD2.F32 R144, -RZ, R129.H0_H0 ;  /* 0x20000081ff904230 */ /* 0x000fc60000004100 */
[----:B------:R-:W-:-:S04]  /*4200*/  FMUL.FTZ R145, R0, R145 ;  /* 0x0000009100917220 */ /* 0x000fc80000410000 */
[----:B------:R-:W-:Y:S02]  /*4210*/  @P4 FADD.FTZ R145, R145, R144 ;  /* 0x0000009091914221 */ /* 0x000fe40000010000 */
.L_x_1718:
[----:B------:R-:W-:Y:S05]  /*4220*/  BSYNC B1 ;  /* 0x0000000000017941 */ /* 0x000fea0003800000 */
.L_x_1716:
        /* <DEDUP_REMOVED lines=11> */
.L_x_1720:
[----:B------:R-:W-:-:S04]  /*42e0*/  FFMA.FTZ R144, R30, R149, R146 ;  /* 0x000000951e907223 */ /* 0x000fc80000010092 */
[----:B------:R-:W-:Y:S01]  /*42f0*/  FADD.FTZ R145, R33, -R144 ;  /* 0x8000009021917221 */ /* 0x000fe20000010000 */
[----:B------:R-:W-:-:S03]  /*4300*/  @P4 HADD2.F32 R144, -RZ, R129.H1_H1 ;  /* 0x30000081ff904230 */ /* 0x000fc60000004100 */
[----:B------:R-:W-:-:S04]  /*4310*/  FMUL.FTZ R145, R0, R145 ;  /* 0x0000009100917220 */ /* 0x000fc80000410000 */
[----:B------:R-:W-:Y:S02]  /*4320*/  @P4 FADD.FTZ R145, R145, R144 ;  /* 0x0000009091914221 */ /* 0x000fe40000010000 */
.L_x_1721:
[----:B------:R-:W-:Y:S05]  /*4330*/  BSYNC B1 ;  /* 0x0000000000017941 */ /* 0x000fea0003800000 */
.L_x_1719:
        /* <DEDUP_REMOVED lines=11> */
.L_x_1723:
[----:B------:R-:W-:Y:S01]  /*43f0*/  FFMA.FTZ R145, R32, R149, R146 ;  /* 0x0000009520917223 */ /* 0x000fe20000010092 */
[----:B------:R-:W-:-:S03]  /*4400*/  @P4 HADD2.F32 R144, -RZ, R130.H0_H0 ;  /* 0x20000082ff904230 */ /* 0x000fc60000004100 */
[----:B------:R-:W-:-:S04]  /*4410*/  FADD.FTZ R145, R34, -R145 ;  /* 0x8000009122917221 */ /* 0x000fc80000010000 */
[----:B------:R-:W-:-:S04]  /*4420*/  FMUL.FTZ R145, R0, R145 ;  /* 0x0000009100917220 */ /* 0x000fc80000410000 */
[----:B------:R-:W-:Y:S02]  /*4430*/  @P4 FADD.FTZ R145, R145, R144 ;  /* 0x0000009091914221 */ /* 0x000fe40000010000 */
.L_x_1724:
[----:B------:R-:W-:Y:S05]  /*4440*/  BSYNC B1 ;  /* 0x0000000000017941 */ /* 0x000fea0003800000 */
.L_x_1722:
        /* <DEDUP_REMOVED lines=11> */
.L_x_1726:
[----:B------:R-:W-:Y:S01]  /*4500*/  FFMA.FTZ R145, R35, R149, R146 ;  /* 0x0000009523917223 */ /* 0x000fe20000010092 */
[----:B------:R-:W-:-:S03]  /*4510*/  @P4 HADD2.F32 R144, -RZ, R130.H1_H1 ;  /* 0x30000082ff904230 */ /* 0x000fc60000004100 */
[----:B------:R-:W-:-:S04]  /*4520*/  FADD.FTZ R145, R152, -R145 ;  /* 0x8000009198917221 */ /* 0x000fc80000010000 */
[----:B------:R-:W-:-:S04]  /*4530*/  FMUL.FTZ R145, R0, R145 ;  /* 0x0000009100917220 */ /* 0x000fc80000410000 */
[----:B------:R-:W-:Y:S02]  /*4540*/  @P4 FADD.FTZ R145, R145, R144 ;  /* 0x0000009091914221 */ /* 0x000fe40000010000 */
.L_x_1727:
[----:B------:R-:W-:Y:S05]  /*4550*/  BSYNC B1 ;  /* 0x0000000000017941 */ /* 0x000fea0003800000 */
.L_x_1725:
        /* <DEDUP_REMOVED lines=11> */
.L_x_1729:
[----:B------:R-:W-:Y:S01]  /*4610*/  FFMA.FTZ R145, R153, R149, R146 ;  /* 0x0000009599917223 */ /* 0x000fe20000010092 */
[----:B------:R-:W-:-:S03]  /*4620*/  @P4 HADD2.F32 R144, -RZ, R131.H0_H0 ;  /* 0x20000083ff904230 */ /* 0x000fc60000004100 */
[----:B------:R-:W-:-:S04]  /*4630*/  FADD.FTZ R145, R154, -R145 ;  /* 0x800000919a917221 */ /* 0x000fc80000010000 */
[----:B------:R-:W-:-:S04]  /*4640*/  FMUL.FTZ R145, R0, R145 ;  /* 0x0000009100917220 */ /* 0x000fc80000410000 */
[----:B------:R-:W-:Y:S02]  /*4650*/  @P4 FADD.FTZ R145, R145, R144 ;  /* 0x0000009091914221 */ /* 0x000fe40000010000 */
.L_x_1730:
[----:B------:R-:W-:Y:S05]  /*4660*/  BSYNC B1 ;  /* 0x0000000000017941 */ /* 0x000fea0003800000 */
.L_x_1728:
        /* <DEDUP_REMOVED lines=11> */
.L_x_1732:
[----:B------:R-:W-:-:S04]  /*4720*/  FFMA.FTZ R145, R155, R149, R146 ;  /* 0x000000959b917223 */ /* 0x000fc80000010092 */
[----:B------:R-:W-:-:S04]  /*4730*/  FADD.FTZ R145, R156, -R145 ;  /* 0x800000919c917221 */ /* 0x000fc80000010000 */
[----:B------:R-:W-:Y:S01]  /*4740*/  FMUL.FTZ R148, R0, R145 ;  /* 0x0000009100947220 */ /* 0x000fe20000410000 */
[----:B------:R-:W-:-:S05]  /*4750*/  @P4 HADD2.F32 R145, -RZ, R131.H1_H1 ;  /* 0x30000083ff914230 */ /* 0x000fca0000004100 */
[----:B------:R-:W-:Y:S02]  /*4760*/  @P4 FADD.FTZ R148, R148, R145 ;  /* 0x0000009194944221 */ /* 0x000fe40000010000 */
.L_x_1733:
[----:B------:R-:W-:Y:S05]  /*4770*/  BSYNC B1 ;  /* 0x0000000000017941 */ /* 0x000fea0003800000 */
.L_x_1731:
        /* <DEDUP_REMOVED lines=13> */
.L_x_1709:
[----:B------:R-:W-:Y:S05]  /*4850*/  BSYNC B0 ;  /* 0x0000000000007941 */ /* 0x000fea0003800000 */
.L_x_1708:
        /* <DEDUP_REMOVED lines=12> */
.L_x_1737:
        /* <DEDUP_REMOVED lines=9> */
.L_x_1738:
[----:B------:R-:W-:Y:S05]  /*49b0*/  BSYNC B1 ;  /* 0x0000000000017941 */ /* 0x000fea0003800000 */
.L_x_1736:
        /* <DEDUP_REMOVED lines=13> */
.L_x_1740:
[----:B------:R-:W-:Y:S01]  /*4a90*/  FFMA.FTZ R145, R159, R149, R146 ;  /* 0x000000959f917223 */ /* 0x000fe20000010092 */
[----:B------:R-:W-:-:S03]  /*4aa0*/  @P4 HADD2.F32 R144, -RZ, R132.H1_H1 ;  /* 0x30000084ff904230 */ /* 0x000fc60000004100 */
[----:B------:R-:W-:-:S04]  /*4ab0*/  FADD.FTZ R145, R162, -R145 ;  /* 0x80000091a2917221 */ /* 0x000fc80000010000 */
[----:B------:R-:W-:-:S04]  /*4ac0*/  FMUL.FTZ R145, R0, R145 ;  /* 0x0000009100917220 */ /* 0x000fc80000410000 */
[----:B------:R-:W-:Y:S02]  /*4ad0*/  @P4 FADD.FTZ R145, R145, R144 ;  /* 0x0000009091914221 */ /* 0x000fe40000010000 */
.L_x_1741:
[----:B------:R-:W-:Y:S05]  /*4ae0*/  BSYNC B1 ;  /* 0x0000000000017941 */ /* 0x000fea0003800000 */
.L_x_1739:
        /* <DEDUP_REMOVED lines=11> */
.L_x_1743:
[----:B------:R-:W-:Y:S01]  /*4ba0*/  FFMA.FTZ R145, R161, R149, R146 ;  /* 0x00000095a1917223 */ /* 0x000fe20000010092 */
[----:B------:R-:W-:-:S03]  /*4bb0*/  @P4 HADD2.F32 R144, -RZ, R133.H0_H0 ;  /* 0x20000085ff904230 */ /* 0x000fc60000004100 */
[----:B------:R-:W-:-:S04]  /*4bc0*/  FADD.FTZ R145, R164, -R145 ;  /* 0x80000091a4917221 */ /* 0x000fc80000010000 */
[----:B------:R-:W-:-:S04]  /*4bd0*/  FMUL.FTZ R145, R0, R145 ;  /* 0x0000009100917220 */ /* 0x000fc80000410000 */
[----:B------:R-:W-:Y:S02]  /*4be0*/  @P4 FADD.FTZ R145, R145, R144 ;  /* 0x0000009091914221 */ /* 0x000fe40000010000 */
.L_x_1744:
[----:B------:R-:W-:Y:S05]  /*4bf0*/  BSYNC B1 ;  /* 0x0000000000017941 */ /* 0x000fea0003800000 */
.L_x_1742:
        /* <DEDUP_REMOVED lines=11> */
.L_x_1746:
[----:B------:R-:W-:Y:S01]  /*4cb0*/  FFMA.FTZ R145, R163, R149, R146 ;  /* 0x00000095a3917223 */ /* 0x000fe20000010092 */
[----:B------:R-:W-:-:S03]  /*4cc0*/  @P4 HADD2.F32 R144, -RZ, R133.H1_H1 ;  /* 0x30000085ff904230 */ /* 0x000fc60000004100 */
[----:B------:R-:W-:-:S04]  /*4cd0*/  FADD.FTZ R145, R166, -R145 ;  /* 0x80000091a6917221 */ /* 0x000fc80000010000 */
[----:B------:R-:W-:-:S04]  /*4ce0*/  FMUL.FTZ R145, R0, R145 ;  /* 0x0000009100917220 */ /* 0x000fc80000410000 */
[----:B------:R-:W-:Y:S02]  /*4cf0*/  @P4 FADD.FTZ R145, R145, R144 ;  /* 0x0000009091914221 */ /* 0x000fe40000010000 */
.L_x_1747:
[----:B------:R-:W-:Y:S05]  /*4d00*/  BSYNC B1 ;  /* 0x0000000000017941 */ /* 0x000fea0003800000 */
.L_x_1745:
        /* <DEDUP_REMOVED lines=11> */
.L_x_1749:
[----:B------:R-:W-:-:S04]  /*4dc0*/  FFMA.FTZ R144, R165, R149, R146 ;  /* 0x00000095a5907223 */ /* 0x000fc80000010092 */
[----:B------:R-:W-:Y:S01]  /*4dd0*/  FADD.FTZ R145, R167, -R144 ;  /* 0x80000090a7917221 */ /* 0x000fe20000010000 */
[----:B------:R-:W-:-:S03]  /*4de0*/  @P4 HADD2.F32 R144, -RZ, R134.H0_H0 ;  /* 0x20000086ff904230 */ /* 0x000fc60000004100 */
[----:B------:R-:W-:-:S04]  /*4df0*/  FMUL.FTZ R145, R0, R145 ;  /* 0x0000009100917220 */ /* 0x000fc80000410000 */
[----:B------:R-:W-:Y:S02]  /*4e00*/  @P4 FADD.FTZ R145, R145, R144 ;  /* 0x0000009091914221 */ /* 0x000fe40000010000 */
.L_x_1750:
[----:B------:R-:W-:Y:S05]  /*4e10*/  BSYNC B1 ;  /* 0x0000000000017941 */ /* 0x000fea0003800000 */
.L_x_1748:
        /* <DEDUP_REMOVED lines=11> */
.L_x_1752:
[----:B------:R-:W-:-:S04]  /*4ed0*/  FFMA.FTZ R144, R168, R149, R146 ;  /* 0x00000095a8907223 */ /* 0x000fc80000010092 */
[----:B------:R-:W-:Y:S01]  /*4ee0*/  FADD.FTZ R145, R169, -R144 ;  /* 0x80000090a9917221 */ /* 0x000fe20000010000 */
[----:B------:R-:W-:-:S03]  /*4ef0*/  @P4 HADD2.F32 R144, -RZ, R134.H1_H1 ;  /* 0x30000086ff904230 */ /* 0x000fc60000004100 */
[----:B------:R-:W-:-:S04]  /*4f00*/  FMUL.FTZ R145, R0, R145 ;  /* 0x0000009100917220 */ /* 0x000fc80000410000 */
[----:B------:R-:W-:Y:S02]  /*4f10*/  @P4 FADD.FTZ R145, R145, R144 ;  /* 0x0000009091914221 */ /* 0x000fe40000010000 */
.L_x_1753:
[----:B------:R-:W-:Y:S05]  /*4f20*/  BSYNC B1 ;  /* 0x0000000000017941 */ /* 0x000fea0003800000 */
.L_x_1751:
        /* <DEDUP_REMOVED lines=11> */
.L_x_1755:
[----:B------:R-:W-:-:S04]  /*4fe0*/  FFMA.FTZ R144, R170, R149, R146 ;  /* 0x00000095aa907223 */ /* 0x000fc80000010092 */
[----:B------:R-:W-:Y:S01]  /*4ff0*/  FADD.FTZ R145, R171, -R144 ;  /* 0x80000090ab917221 */ /* 0x000fe20000010000 */
[----:B------:R-:W-:-:S03]  /*5000*/  @P4 HADD2.F32 R144, -RZ, R135.H0_H0 ;  /* 0x20000087ff904230 */ /* 0x000fc60000004100 */
[----:B------:R-:W-:-:S04]  /*5010*/  FMUL.FTZ R145, R0, R145 ;  /* 0x0000009100917220 */ /* 0x000fc80000410000 */
[----:B------:R-:W-:Y:S02]  /*5020*/  @P4 FADD.FTZ R145, R145, R144 ;  /* 0x0000009091914221 */ /* 0x000fe40000010000 */
.L_x_1756:
[----:B------:R-:W-:Y:S05]  /*5030*/  BSYNC B1 ;  /* 0x0000000000017941 */ /* 0x000fea0003800000 */
.L_x_1754:
        /* <DEDUP_REMOVED lines=11> */
.L_x_1758:
[----:B------:R-:W-:-:S04]  /*50f0*/  FFMA.FTZ R144, R172, R149, R146 ;  /* 0x00000095ac907223 */ /* 0x000fc80000010092 */
[----:B------:R-:W-:-:S04]  /*5100*/  FADD.FTZ R145, R173, -R144 ;  /* 0x80000090ad917221 */ /* 0x000fc80000010000 */
[----:B------:R-:W-:Y:S01]  /*5110*/  FMUL.FTZ R148, R0, R145 ;  /* 0x0000009100947220 */ /* 0x000fe20000410000 */
[----:B------:R-:W-:-:S05]  /*5120*/  @P4 HADD2.F32 R145, -RZ, R135.H1_H1 ;  /* 0x30000087ff914230 */ /* 0x000fca0000004100 */
[----:B------:R-:W-:Y:S02]  /*5130*/  @P4 FADD.FTZ R148, R148, R145 ;  /* 0x0000009194944221 */ /* 0x000fe40000010000 */
.L_x_1759:
[----:B------:R-:W-:Y:S05]  /*5140*/  BSYNC B1 ;  /* 0x0000000000017941 */ /* 0x000fea0003800000 */
.L_x_1757:
        /* <DEDUP_REMOVED lines=13> */
.L_x_1735:
[----:B------:R-:W-:Y:S05]  /*5220*/  BSYNC B0 ;  /* 0x0000000000007941 */ /* 0x000fea0003800000 */
.L_x_1734:
        /* <DEDUP_REMOVED lines=13> */
.L_x_1763:
        /* <DEDUP_REMOVED lines=9> */
.L_x_1764:
[----:B------:R-:W-:Y:S05]  /*5390*/  BSYNC B1 ;  /* 0x0000000000017941 */ /* 0x000fea0003800000 */
.L_x_1762:
        /* <DEDUP_REMOVED lines=13> */
.L_x_1766:
[----:B------:R-:W-:-:S04]  /*5470*/  FFMA.FTZ R144, R174, R149, R146 ;  /* 0x00000095ae907223 */ /* 0x000fc80000010092 */
[----:B------:R-:W-:Y:S01]  /*5480*/  FADD.FTZ R145, R177, -R144 ;  /* 0x80000090b1917221 */ /* 0x000fe20000010000 */
[----:B------:R-:W-:-:S03]  /*5490*/  @P4 HADD2.F32 R144, -RZ, R36.H1_H1 ;  /* 0x30000024ff904230 */ /* 0x000fc60000004100 */
[----:B------:R-:W-:-:S04]  /*54a0*/  FMUL.FTZ R145, R0, R145 ;  /* 0x0000009100917220 */ /* 0x000fc80000410000 */
[----:B------:R-:W-:Y:S02]  /*54b0*/  @P4 FADD.FTZ R145, R145, R144 ;  /* 0x0000009091914221 */ /* 0x000fe40000010000 */
.L_x_1767:
[----:B------:R-:W-:Y:S05]  /*54c0*/  BSYNC B1 ;  /* 0x0000000000017941 */ /* 0x000fea0003800000 */
.L_x_1765:
        /* <DEDUP_REMOVED lines=11> */
.L_x_1769:
[----:B------:R-:W-:-:S04]  /*5580*/  FFMA.FTZ R144, R176, R149, R146 ;  /* 0x00000095b0907223 */ /* 0x000fc80000010092 */
[----:B------:R-:W-:Y:S01]  /*5590*/  FADD.FTZ R145, R179, -R144 ;  /* 0x80000090b3917221 */ /* 0x000fe20000010000 */
[----:B------:R-:W-:-:S03]  /*55a0*/  @P4 HADD2.F32 R144, -RZ, R37.H0_H0 ;  /* 0x20000025ff904230 */ /* 0x000fc60000004100 */
[----:B------:R-:W-:-:S04]  /*55b0*/  FMUL.FTZ R145, R0, R145 ;  /* 0x0000009100917220 */ /* 0x000fc80000410000 */
[----:B------:R-:W-:Y:S02]  /*55c0*/  @P4 FADD.FTZ R145, R145, R144 ;  /* 0x0000009091914221 */ /* 0x000fe40000010000 */
.L_x_1770:
[----:B------:R-:W-:Y:S05]  /*55d0*/  BSYNC B1 ;  /* 0x0000000000017941 */ /* 0x000fea0003800000 */
.L_x_1768:
        /* <DEDUP_REMOVED lines=11> */
.L_x_1772:
[----:B------:R-:W-:-:S04]  /*5690*/  FFMA.FTZ R144, R178, R149, R146 ;  /* 0x00000095b2907223 */ /* 0x000fc80000010092 */
[----:B------:R-:W-:Y:S01]  /*56a0*/  FADD.FTZ R145, R181, -R144 ;  /* 0x80000090b5917221 */ /* 0x000fe20000010000 */
[----:B------:R-:W-:-:S03]  /*56b0*/  @P4 HADD2.F32 R144, -RZ, R37.H1_H1 ;  /* 0x30000025ff904230 */ /* 0x000fc60000004100 */
[----:B------:R-:W-:-:S04]  /*56c0*/  FMUL.FTZ R145, R0, R145 ;  /* 0x0000009100917220 */ /* 0x000fc80000410000 */
[----:B------:R-:W-:Y:S02]  /*56d0*/  @P4 FADD.FTZ R145, R145, R144 ;  /* 0x0000009091914221 */ /* 0x000fe40000010000 */
.L_x_1773:
[----:B------:R-:W-:Y:S05]  /*56e0*/  BSYNC B1 ;  /* 0x0000000000017941 */ /* 0x000fea0003800000 */
.L_x_1771:
        /* <DEDUP_REMOVED lines=11> */
.L_x_1775:
[----:B------:R-:W-:Y:S01]  /*57a0*/  FFMA.FTZ R145, R180, R149, R146 ;  /* 0x00000095b4917223 */ /* 0x000fe20000010092 */
[----:B------:R-:W-:-:S03]  /*57b0*/  @P4 HADD2.F32 R144, -RZ, R38.H0_H0 ;  /* 0x20000026ff904230 */ /* 0x000fc60000004100 */
[----:B------:R-:W-:-:S04]  /*57c0*/  FADD.FTZ R145, R182, -R145 ;  /* 0x80000091b6917221 */ /* 0x000fc80000010000 */
[----:B------:R-:W-:-:S04]  /*57d0*/  FMUL.FTZ R145, R0, R145 ;  /* 0x0000009100917220 */ /* 0x000fc80000410000 */
[----:B------:R-:W-:Y:S02]  /*57e0*/  @P4 FADD.FTZ R145, R145, R144 ;  /* 0x0000009091914221 */ /* 0x000fe40000010000 */
.L_x_1776:
[----:B------:R-:W-:Y:S05]  /*57f0*/  BSYNC B1 ;  /* 0x0000000000017941 */ /* 0x000fea0003800000 */
.L_x_1774:
        /* <DEDUP_REMOVED lines=11> */
.L_x_1778:
[----:B------:R-:W-:Y:S01]  /*58b0*/  FFMA.FTZ R145, R183, R149, R146 ;  /* 0x00000095b7917223 */ /* 0x000fe20000010092 */
[----:B------:R-:W-:-:S03]  /*58c0*/  @P4 HADD2.F32 R144, -RZ, R38.H1_H1 ;  /* 0x30000026ff904230 */ /* 0x000fc60000004100 */
[----:B------:R-:W-:-:S04]  /*58d0*/  FADD.FTZ R145, R184, -R145 ;  /* 0x80000091b8917221 */ /* 0x000fc80000010000 */
[----:B------:R-:W-:-:S04]  /*58e0*/  FMUL.FTZ R145, R0, R145 ;  /* 0x0000009100917220 */ /* 0x000fc80000410000 */
[----:B------:R-:W-:Y:S02]  /*58f0*/  @P4 FADD.FTZ R145, R145, R144 ;  /* 0x0000009091914221 */ /* 0x000fe40000010000 */
.L_x_1779:
[----:B------:R-:W-:Y:S05]  /*5900*/  BSYNC B1 ;  /* 0x0000000000017941 */ /* 0x000fea0003800000 */
.L_x_1777:
        /* <DEDUP_REMOVED lines=11> */
.L_x_1781:
[----:B------:R-:W-:Y:S01]  /*59c0*/  FFMA.FTZ R145, R185, R149, R146 ;  /* 0x00000095b9917223 */ /* 0x000fe20000010092 */
[----:B------:R-:W-:-:S03]  /*59d0*/  @P4 HADD2.F32 R144, -RZ, R39.H0_H0 ;  /* 0x20000027ff904230 */ /* 0x000fc60000004100 */
[----:B------:R-:W-:-:S04]  /*59e0*/  FADD.FTZ R145, R186, -R145 ;  /* 0x80000091ba917221 */ /* 0x000fc80000010000 */
[----:B------:R-:W-:-:S04]  /*59f0*/  FMUL.FTZ R145, R0, R145 ;  /* 0x0000009100917220 */ /* 0x000fc80000410000 */
[----:B------:R-:W-:Y:S02]  /*5a00*/  @P4 FADD.FTZ R145, R145, R144 ;  /* 0x0000009091914221 */ /* 0x000fe40000010000 */
.L_x_1782:
[----:B------:R-:W-:Y:S05]  /*5a10*/  BSYNC B1 ;  /* 0x0000000000017941 */ /* 0x000fea0003800000 */
.L_x_1780:
        /* <DEDUP_REMOVED lines=11> */
.L_x_1784:
[----:B------:R-:W-:Y:S01]  /*5ad0*/  FFMA.FTZ R149, R187, R149, R146 ;  /* 0x00000095bb957223 */ /* 0x000fe20000010092 */
[----:B------:R-:W-:-:S03]  /*5ae0*/  @P4 HADD2.F32 R145, -RZ, R39.H1_H1 ;  /* 0x30000027ff914230 */ /* 0x000fc60000004100 */
[----:B------:R-:W-:-:S04]  /*5af0*/  FADD.FTZ R149, R188, -R149 ;  /* 0x80000095bc957221 */ /* 0x000fc80000010000 */
[----:B------:R-:W-:-:S04]  /*5b00*/  FMUL.FTZ R0, R0, R149 ;  /* 0x0000009500007220 */ /* 0x000fc80000410000 */
[----:B------:R-:W-:Y:S02]  /*5b10*/  @P4 FADD.FTZ R0, R0, R145 ;  /* 0x0000009100004221 */ /* 0x000fe40000010000 */
.L_x_1785:
[----:B------:R-:W-:Y:S05]  /*5b20*/  BSYNC B1 ;  /* 0x0000000000017941 */ /* 0x000fea0003800000 */
.L_x_1783:
[----:B------:R-:W-:Y:S02]  /*5b30*/  @P5 MOV R144, 0x10 ;  /* 0x0000001000905802 */ /* 0x000fe40000000f00 */
[----:B------:R-:W-:Y:S01]  /*5b40*/  @P5 F2FP.PACK_AB R146, RZ, R0 ;  /* 0x00000000ff92523e */ /* 0x000fe200000000ff */
[----:B------:R-:W-:Y:S02]  /*5b50*/  @P3 FMUL.FTZ R0, R0, c[0x0][0x1ec] ;  /* 0x00007b0000003a20 */ /* 0x000fe40000410000 */
[----:B------:R-:W-:Y:S01]  /*5b60*/  @P5 IMAD.WIDE.U32 R144, R7, R144, c[0x0][0x258] ;  /* 0x0000960007905625 */ /* 0x000fe200078e0090 */
[----:B------:R-:W-:Y:S02]  /*5b70*/  @P5 PRMT R75, R75, 0x5410, R146 ;  /* 0x000054104b4b5816 */ /* 0x000fe40000000092 */
[----:B------:R-:W-:Y:S02]  /*5b80*/  @P3 MOV R146, 0x10 ;  /* 0x0000001000923802 */ /* 0x000fe40000000f00 */
[----:B------:R-:W-:Y:S01]  /*5b90*/  @P3 F2FP.PACK_AB R0, RZ, R0 ;  /* 0x00000000ff00323e */ /* 0x000fe200000000ff */
[----:B------:R0:W-:Y:S03]  /*5ba0*/  @P5 STG.E.128 [R144.64], R72 ;  /* 0x0000004890005986 */ /* 0x0001e6000c101d04 */
[----:B------:R-:W-:Y:S01]  /*5bb0*/  @P3 PRMT R79, R79, 0x5410, R0 ;  /* 0x000054104f4f3816 */ /* 0x000fe20000000000 */
[----:B0-----:R-:W-:-:S05]  /*5bc0*/  @P3 IMAD.WIDE.U32 R144, R147, R146, c[0x0][0x248] ;  /* 0x0000920093903625 */ /* 0x001fca00078e0092 */
[----:B------:R0:W-:Y:S02]  /*5bd0*/  @P3 STG.E.128 [R144.64], R76 ;  /* 0x0000004c90003986 */ /* 0x0001e4000c101d04 */
.L_x_1761:
[----:B------:R-:W-:Y:S05]  /*5be0*/  BSYNC B0 ;  /* 0x0000000000007941 */ /* 0x000fea0003800000 */
.L_x_1760:
[----:B------:R-:W-:Y:S02]  /*5bf0*/  IADD3 R3, R3, c[0x0][0x160], RZ ;  /* 0x0000580003037a10 */ /* 0x000fe40007ffe0ff */
[----:B------:R-:W-:Y:S02]  /*5c00*/  LOP3.LUT P3, RZ, R207, 0xff, RZ, 0xc0, !PT ;  /* 0x000000ffcfff7812 */ /* 0x000fe4000786c0ff */
[----:B------:R-:W-:Y:S02]  /*5c10*/  ISETP.GE.AND P2, PT, R3, c[0x0][0x164], PT ;  /* 0x0000590003007a0c */ /* 0x000fe40003f46270 */
[----:B------:R-:W-:-:S11]  /*5c20*/  SEL R207, RZ, 0x1, P3 ;  /* 0x00000001ffcf7807 */ /* 0x000fd60001800000 */
[----:B0-----:R-:W-:Y:S01]  /*5c30*/  @P2 CALL.REL.NOINC `(.L_x_1630) ;  /* 0x0000001000002944 */ /* 0x001fe20003c00000 */
[----:B------:R-:W-:Y:S05]  /*5c40*/  BRA `(.L_x_1786) ;  /* 0xffffab6000007947 */ /* 0x000fea000383ffff */
.L_x_1630:
        /* <DEDUP_REMOVED lines=10> */
[----:B------:R-:W-:Y:S02]  /*5cf0*/  LEA.HI R0, R0, R3, RZ, 0x1d ;  /* 0x0000000300007211 */ /* 0x000fe400078fe8ff */
[----:B------:R-:W-:-:S03]  /*5d00*/  @P1 MOV R3, 0x20 ;  /* 0x0000002000031802 */ /* 0x000fc60000000f00 */
        /* <DEDUP_REMOVED lines=38> */
.L_x_1654:
[----:B------:R-:W-:Y:S01]  /*5f70*/  HFMA2.MMA R149, -RZ, RZ, 0, 9.5367431640625e-07 ;  /* 0x00000010ff957435 */ /* 0x000fe200000001ff */
[----:B------:R-:W-:-:S02]  /*5f80*/  MOV R150, R200 ;  /* 0x000000c800967202 */ /* 0x000fc40000000f00 */
[----:B------:R-:W-:Y:S02]  /*5f90*/  MOV R147, 0x1f ;  /* 0x0000001f00937802 */ /* 0x000fe40000000f00 */
[----:B------:R-:W-:Y:S02]  /*5fa0*/  MOV R148, 0xffffffff ;  /* 0xffffffff00947802 */ /* 0x000fe40000000f00 */
[----:B0-----:R-:W-:Y:S02]  /*5fb0*/  MOV R144, 0x5fd0 ;  /* 0x00005fd000907802 */ /* 0x001fe40000000f00 */
[----:B------:R-:W-:Y:S05]  /*5fc0*/  CALL.REL.NOINC `($__internal_22_$__cuda_sm70_shflsync_down_p) ;  /* 0x0000045000007944 */ /* 0x000fea0003c00000 */
[----:B-1----:R-:W-:Y:S01]  /*5fd0*/  MOV R151, R148 ;  /* 0x0000009400977202 */ /* 0x002fe20000000f00 */
[----:B0-----:R-:W-:Y:S05]  /*5fe0*/  BRA `(.L_x_1787) ;  /* 0xffffc7f000007947 */ /* 0x001fea000383ffff */
.L_x_1655:
[----:B------:R-:W-:Y:S01]  /*5ff0*/  HFMA2.MMA R149, -RZ, RZ, 0, 9.5367431640625e-07 ;  /* 0x00000010ff957435 */ /* 0x000fe200000001ff */
[----:B------:R-:W-:Y:S02]  /*6000*/  MOV R150, R199 ;  /* 0x000000c700967202 */ /* 0x000fe40000000f00 */
[----:B------:R-:W-:Y:S02]  /*6010*/  MOV R147, 0x1f ;  /* 0x0000001f00937802 */ /* 0x000fe40000000f00 */
[----:B------:R-:W-:-:S02]  /*6020*/  MOV R148, 0xffffffff ;  /* 0xffffffff00947802 */ /* 0x000fc40000000f00 */
[----:B0-----:R-:W-:Y:S02]  /*6030*/  MOV R144, 0x6050 ;  /* 0x0000605000907802 */ /* 0x001fe40000000f00 */
[----:B-12---:R-:W-:Y:S05]  /*6040*/  CALL.REL.NOINC `($__internal_22_$__cuda_sm70_shflsync_down_p) ;  /* 0x000003d000007944 */ /* 0x006fea0003c00000 */
[----:B------:R-:W-:Y:S01]  /*6050*/  FADD.FTZ R200, R151, R200 ;  /* 0x000000c897c87221 */ /* 0x000fe20000010000 */
[----:B0-----:R-:W-:Y:S01]  /*6060*/  HFMA2.MMA R149, -RZ, RZ, 0, 4.76837158203125e-07 ;  /* 0x00000008ff957435 */ /* 0x001fe200000001ff */
[----:B-1----:R-:W-:Y:S01]  /*6070*/  FADD.FTZ R199, R199, R148 ;  /* 0x00000094c7c77221 */ /* 0x002fe20000010000 */
[----:B------:R-:W-:Y:S02]  /*6080*/  MOV R147, 0x1f ;  /* 0x0000001f00937802 */ /* 0x000fe40000000f00 */
[----:B------:R-:W-:Y:S02]  /*6090*/  MOV R148, 0xffffffff ;  /* 0xffffffff00947802 */ /* 0x000fe40000000f00 */
[----:B------:R-:W-:Y:S02]  /*60a0*/  MOV R150, R200 ;  /* 0x000000c800967202 */ /* 0x000fe40000000f00 */
[----:B------:R-:W-:Y:S02]  /*60b0*/  MOV R144, 0x60d0 ;  /* 0x000060d000907802 */ /* 0x000fe40000000f00 */
[----:B------:R-:W-:Y:S05]  /*60c0*/  CALL.REL.NOINC `($__internal_22_$__cuda_sm70_shflsync_down_p) ;  /* 0x0000035000007944 */ /* 0x000fea0003c00000 */
[----:B0-----:R-:W-:Y:S01]  /*60d0*/  HFMA2.MMA R149, -RZ, RZ, 0, 4.76837158203125e-07 ;  /* 0x00000008ff957435 */ /* 0x001fe200000001ff */
[----:B-1----:R-:W-:-:S02]  /*60e0*/  MOV R151, R148 ;  /* 0x0000009400977202 */ /* 0x002fc40000000f00 */
[----:B------:R-:W-:Y:S02]  /*60f0*/  MOV R150, R199 ;  /* 0x000000c700967202 */ /* 0x000fe40000000f00 */
[----:B------:R-:W-:Y:S02]  /*6100*/  MOV R147, 0x1f ;  /* 0x0000001f00937802 */ /* 0x000fe40000000f00 */
[----:B------:R-:W-:Y:S02]  /*6110*/  MOV R148, 0xffffffff ;  /* 0xffffffff00947802 */ /* 0x000fe40000000f00 */
[----:B------:R-:W-:Y:S02]  /*6120*/  MOV R144, 0x6140 ;  /* 0x0000614000907802 */ /* 0x000fe40000000f00 */
[----:B------:R-:W-:Y:S05]  /*6130*/  CALL.REL.NOINC `($__internal_22_$__cuda_sm70_shflsync_down_p) ;  /* 0x000002e000007944 */ /* 0x000fea0003c00000 */
[----:B------:R-:W-:Y:S01]  /*6140*/  FADD.FTZ R200, R151, R200 ;  /* 0x000000c897c87221 */ /* 0x000fe20000010000 */
[----:B0-----:R-:W-:Y:S01]  /*6150*/  HFMA2.MMA R149, -RZ, RZ, 0, 2.384185791015625e-07 ;  /* 0x00000004ff957435 */ /* 0x001fe200000001ff */
[----:B-1----:R-:W-:Y:S01]  /*6160*/  FADD.FTZ R199, R199, R148 ;  /* 0x00000094c7c77221 */ /* 0x002fe20000010000 */
[----:B------:R-:W-:Y:S02]  /*6170*/  MOV R147, 0x1f ;  /* 0x0000001f00937802 */ /* 0x000fe40000000f00 */
[----:B------:R-:W-:-:S02]  /*6180*/  MOV R148, 0xffffffff ;  /* 0xffffffff00947802 */ /* 0x000fc40000000f00 */
[----:B------:R-:W-:Y:S02]  /*6190*/  MOV R150, R200 ;  /* 0x000000c800967202 */ /* 0x000fe40000000f00 */
[----:B------:R-:W-:Y:S02]  /*61a0*/  MOV R144, 0x61c0 ;  /* 0x000061c000907802 */ /* 0x000fe40000000f00 */
[----:B------:R-:W-:Y:S05]  /*61b0*/  CALL.REL.NOINC `($__internal_22_$__cuda_sm70_shflsync_down_p) ;  /* 0x0000026000007944 */ /* 0x000fea0003c00000 */
[----:B0-----:R-:W-:Y:S01]  /*61c0*/  HFMA2.MMA R149, -RZ, RZ, 0, 2.384185791015625e-07 ;  /* 0x00000004ff957435 */ /* 0x001fe200000001ff */
[----:B-1----:R-:W-:Y:S02]  /*61d0*/  MOV R151, R148 ;  /* 0x0000009400977202 */ /* 0x002fe40000000f00 */
[----:B------:R-:W-:Y:S02]  /*61e0*/  MOV R150, R199 ;  /* 0x000000c700967202 */ /* 0x000fe40000000f00 */
[----:B------:R-:W-:Y:S02]  /*61f0*/  MOV R147, 0x1f ;  /* 0x0000001f00937802 */ /* 0x000fe40000000f00 */
[----:B------:R-:W-:Y:S02]  /*6200*/  MOV R148, 0xffffffff ;  /* 0xffffffff00947802 */ /* 0x000fe40000000f00 */
[----:B------:R-:W-:-:S02]  /*6210*/  MOV R144, 0x6230 ;  /* 0x0000623000907802 */ /* 0x000fc40000000f00 */
[----:B------:R-:W-:Y:S05]  /*6220*/  CALL.REL.NOINC `($__internal_22_$__cuda_sm70_shflsync_down_p) ;  /* 0x000001f000007944 */ /* 0x000fea0003c00000 */
[----:B------:R-:W-:Y:S01]  /*6230*/  FADD.FTZ R200, R151, R200 ;  /* 0x000000c897c87221 */ /* 0x000fe20000010000 */
[----:B0-----:R-:W-:Y:S01]  /*6240*/  HFMA2.MMA R149, -RZ, RZ, 0, 1.1920928955078125e-07 ;  /* 0x00000002ff957435 */ /* 0x001fe200000001ff */
[----:B-1----:R-:W-:Y:S01]  /*6250*/  FADD.FTZ R151, R199, R148 ;  /* 0x00000094c7977221 */ /* 0x002fe20000010000 */
[----:B------:R-:W-:-:S02]  /*6260*/  MOV R147, 0x1f ;  /* 0x0000001f00937802 */ /* 0x000fc40000000f00 */
[----:B------:R-:W-:Y:S02]  /*6270*/  MOV R148, 0xffffffff ;  /* 0xffffffff00947802 */ /* 0x000fe40000000f00 */
[----:B------:R-:W-:Y:S02]  /*6280*/  MOV R150, R200 ;  /* 0x000000c800967202 */ /* 0x000fe40000000f00 */
[----:B------:R-:W-:Y:S02]  /*6290*/  MOV R144, 0x62b0 ;  /* 0x000062b000907802 */ /* 0x000fe40000000f00 */
[----:B------:R-:W-:Y:S05]  /*62a0*/  CALL.REL.NOINC `($__internal_22_$__cuda_sm70_shflsync_down_p) ;  /* 0x0000017000007944 */ /* 0x000fea0003c00000 */
[----:B0-----:R-:W-:Y:S01]  /*62b0*/  HFMA2.MMA R149, -RZ, RZ, 0, 1.1920928955078125e-07 ;  /* 0x00000002ff957435 */ /* 0x001fe200000001ff */
[----:B-1----:R-:W-:Y:S02]  /*62c0*/  MOV R199, R148 ;  /* 0x0000009400c77202 */ /* 0x002fe40000000f00 */
[----:B------:R-:W-:Y:S02]  /*62d0*/  MOV R150, R151 ;  /* 0x0000009700967202 */ /* 0x000fe40000000f00 */
[----:B------:R-:W-:Y:S02]  /*62e0*/  MOV R147, 0x1f ;  /* 0x0000001f00937802 */ /* 0x000fe40000000f00 */
[----:B------:R-:W-:-:S02]  /*62f0*/  MOV R148, 0xffffffff ;  /* 0xffffffff00947802 */ /* 0x000fc40000000f00 */
[----:B------:R-:W-:Y:S02]  /*6300*/  MOV R144, 0x6320 ;  /* 0x0000632000907802 */ /* 0x000fe40000000f00 */
[----:B------:R-:W-:Y:S05]  /*6310*/  CALL.REL.NOINC `($__internal_22_$__cuda_sm70_shflsync_down_p) ;  /* 0x0000010000007944 */ /* 0x000fea0003c00000 */
[----:B------:R-:W-:Y:S01]  /*6320*/  FADD.FTZ R199, R199, R200 ;  /* 0x000000c8c7c77221 */ /* 0x000fe20000010000 */
[----:B0-----:R-:W-:Y:S01]  /*6330*/  HFMA2.MMA R149, -RZ, RZ, 0, 5.9604644775390625e-08 ;  /* 0x00000001ff957435 */ /* 0x001fe200000001ff */
[----:B-1----:R-:W-:Y:S01]  /*6340*/  FADD.FTZ R151, R151, R148 ;  /* 0x0000009497977221 */ /* 0x002fe20000010000 */
[----:B------:R-:W-:Y:S02]  /*6350*/  MOV R147, 0x1f ;  /* 0x0000001f00937802 */ /* 0x000fe40000000f00 */
[----:B------:R-:W-:Y:S02]  /*6360*/  MOV R148, 0xffffffff ;  /* 0xffffffff00947802 */ /* 0x000fe40000000f00 */
[----:B------:R-:W-:Y:S02]  /*6370*/  MOV R150, R199 ;  /* 0x000000c700967202 */ /* 0x000fe40000000f00 */
[----:B------:R-:W-:Y:S02]  /*6380*/  MOV R144, 0x63a0 ;  /* 0x000063a000907802 */ /* 0x000fe40000000f00 */
[----:B------:R-:W-:Y:S05]  /*6390*/  CALL.REL.NOINC `($__internal_22_$__cuda_sm70_shflsync_down_p) ;  /* 0x0000008000007944 */ /* 0x000fea0003c00000 */
[----:B0-----:R-:W-:Y:S01]  /*63a0*/  HFMA2.MMA R149, -RZ, RZ, 0, 5.9604644775390625e-08 ;  /* 0x00000001ff957435 */ /* 0x001fe200000001ff */
[----:B-1----:R-:W-:-:S02]  /*63b0*/  MOV R200, R148 ;  /* 0x0000009400c87202 */ /* 0x002fc40000000f00 */
[----:B------:R-:W-:Y:S02]  /*63c0*/  MOV R150, R151 ;  /* 0x0000009700967202 */ /* 0x000fe40000000f00 */
[----:B------:R-:W-:Y:S02]  /*63d0*/  MOV R147, 0x1f ;  /* 0x0000001f00937802 */ /* 0x000fe40000000f00 */
[----:B------:R-:W-:Y:S02]  /*63e0*/  MOV R148, 0xffffffff ;  /* 0xffffffff00947802 */ /* 0x000fe40000000f00 */
[----:B------:R-:W-:Y:S02]  /*63f0*/  MOV R144, 0x6410 ;  /* 0x0000641000907802 */ /* 0x000fe40000000f00 */
[----:B------:R-:W-:Y:S05]  /*6400*/  CALL.REL.NOINC `($__internal_22_$__cuda_sm70_shflsync_down_p) ;  /* 0x0000001000007944 */ /* 0x000fea0003c00000 */
[----:B01----:R-:W-:Y:S05]  /*6410*/  BRA `(.L_x_1788) ;  /* 0xffffc4e000007947 */ /* 0x003fea000383ffff */
        .weak           $__internal_22_$__cuda_sm70_shflsync_down_p
        .type           $__internal_22_$__cuda_sm70_shflsync_down_p,@function
        .size           $__internal_22_$__cuda_sm70_shflsync_down_p,(.L_x_14240 - $__internal_22_$__cuda_sm70_shflsync_down_p)
$__internal_22_$__cuda_sm70_shflsync_down_p:
[----:B------:R-:W-:Y:S01]  /*6420*/  HFMA2.MMA R145, -RZ, RZ, 0, 0 ;  /* 0x00000000ff917435 */ /* 0x000fe200000001ff */
[----:B------:R-:W-:Y:S04]  /*6430*/  WARPSYNC R148 ;  /* 0x0000009400007348 */ /* 0x000fe80003800000 */
[----:B------:R0:W1:Y:S01]  /*6440*/  SHFL.DOWN PT, R148, R150, R149, R147 ;  /* 0x0800009596947389 */ /* 0x00006200000e0093 */
[----:B------:R-:W-:Y:S05]  /*6450*/  RET.REL.NODEC R144 `(_ZN10layer_norm13ln_bwd_kernelINS_13Kernel_traitsI6__halfS2_S2_S2_fjLj5120ELj1ELj1ELj4ELj16ENS_18Kernel_traits_baseILj5120ES2_S2_S2_S2_fjLj128EEEEELb0ELb0ELb1ELb0EEEvNS_9BwdParamsE) ;  /* 0xffff9ba090007950 */ /* 0x000fea0003c3ffff */
.L_x_1789:
        /* <DEDUP_REMOVED lines=10> */
.L_x_14240:


//--------------------- .text._ZN10layer_norm13ln_bwd_kernelINS_13Kernel_traitsI6__halfS2_S2_S2_fjLj5120ELj1ELj1ELj4ELj16ENS_18Kernel_traits_baseILj5120ES2_S2_S2_S2_fjLj128EEEEELb0ELb0ELb1ELb1EEEvNS_9BwdParamsE --------------------------
	.section	.text._ZN10layer_norm13ln_bwd_kernelINS_13Kernel_traitsI6__halfS2_S2_S2_fjLj5120ELj1ELj1ELj4ELj16ENS_18Kernel_traits_baseILj5120ES2_S2_S2_S2_fjLj128EEEEELb0ELb0ELb1ELb1EEEvNS_9BwdParamsE,"ax",@progbits
	.sectioninfo	@"SHI_REGISTERS=255"
	.align	128
        .global         _ZN10layer_norm13ln_bwd_kernelINS_13Kernel_traitsI6__halfS2_S2_S2_fjLj5120ELj1ELj1ELj4ELj16ENS_18Kernel_traits_baseILj5120ES2_S2_S2_S2_fjLj128EEEEELb0ELb0ELb1ELb1EEEvNS_9BwdParamsE
        .type           _ZN10layer_norm13ln_bwd_kernelINS_13Kernel_traitsI6__halfS2_S2_S2_fjLj5120ELj1ELj1ELj4ELj16ENS_18Kernel_traits_baseILj5120ES2_S2_S2_S2_fjLj128EEEEELb0ELb0ELb1ELb1EEEvNS_9BwdParamsE,@function
        .size           _ZN10layer_norm13ln_bwd_kernelINS_13Kernel_traitsI6__halfS2_S2_S2_fjLj5120ELj1ELj1ELj4ELj16ENS_18Kernel_traits_baseILj5120ES2_S2_S2_S2_fjLj128EEEEELb0ELb0ELb1ELb1EEEvNS_9BwdParamsE,(.L_x_14241 - _ZN10layer_norm13ln_bwd_kernelINS_13Kernel_traitsI6__halfS2_S2_S2_fjLj5120ELj1ELj1ELj4ELj16ENS_18Kernel_traits_baseILj5120ES2_S2_S2_S2_fjLj128EEEEELb0ELb0ELb1ELb1EEEvNS_9BwdParamsE)
        .other          _ZN10layer_norm13ln_bwd_kernelINS_13Kernel_traitsI6__halfS2_S2_S2_fjLj5120ELj1ELj1ELj4ELj16ENS_18Kernel_traits_baseILj5120ES2_S2_S2_S2_fjLj128EEEEELb0ELb0ELb1ELb1EEEvNS_9BwdParamsE,@"STO_CUDA_ENTRY STV_DEFAULT"
_ZN10layer_norm13ln_bwd_kernelINS_13Kernel_traitsI6__halfS2_S2_S2_fjLj5120ELj1ELj1ELj4ELj16ENS_18Kernel_traits_baseILj5120ES2_S2_S2_S2_fjLj128EEEEELb0ELb0ELb1ELb1EEEvNS_9BwdParamsE:
.text._ZN10layer_norm13ln_bwd_kernelINS_13Kernel_traitsI6__halfS2_S2_S2_fjLj5120ELj1ELj1ELj4ELj16ENS_18Kernel_traits_baseILj5120ES2_S2_S2_S2_fjLj128EEEEELb0ELb0ELb1ELb1EEEvNS_9BwdParamsE:
        /* <DEDUP_REMOVED lines=49> */
.L_x_1790:
        /* <DEDUP_REMOVED lines=49> */
[----:B--2---:R-:W-:-:S02]  /*0620*/  HADD2.F32 R3, -RZ, R244.H0_H0 ;  /* 0x200000f4ff037230 */ /* 0x004fc40000004100 */
[----:B------:R-:W-:-:S03]  /*0630*/  HADD2.F32 R2, -RZ, R244.H1_H1 ;  /* 0x300000f4ff027230 */ /* 0x000fc60000004100 */
[----:B------:R3:W-:Y:S01]  /*0640*/  STL [R1+0x4], R3 ;  /* 0x0000040301007387 */ /* 0x0007e20000100800 */
[----:B------:R-:W-:-:S03]  /*0650*/  HADD2.F32 R252, -RZ, R245.H0_H0 ;  /* 0x200000f5fffc7230 */ /* 0x000fc60000004100 */
[----:B------:R0:W-:Y:S01]  /*0660*/  STL [R1], R2 ;  /* 0x0000000201007387 */ /* 0x0001e20000100800 */
[----:B------:R-:W-:Y:S02]  /*0670*/  HADD2.F32 R251, -RZ, R245.H1_H1 ;  /* 0x300000f5fffb7230 */ /* 0x000fe40000004100 */
[--C-:B------:R-:W-:Y:S02]  /*0680*/  HADD2.F32 R250, -RZ, R246.reuse.H0_H0 ;  /* 0x200000f6fffa7230 */ /* 0x100fe40000004100 */
[----:B------:R-:W-:Y:S02]  /*0690*/  HADD2.F32 R249, -RZ, R246.H1_H1 ;  /* 0x300000f6fff97230 */ /* 0x000fe40000004100 */
[--C-:B---3--:R-:W-:Y:S02]  /*06a0*/  HADD2.F32 R3, -RZ, R14.reuse.H1_H1 ;  /* 0x3000000eff037230 */ /* 0x108fe40000004100 */
[----:B0-----:R-:W-:Y:S01]  /*06b0*/  HADD2.F32 R2, -RZ, R14.H0_H0 ;  /* 0x2000000eff027230 */ /* 0x001fe20000004100 */
[----:B------:R-:W-:Y:S01]  /*06c0*/  HFMA2.MMA R14, -RZ, RZ, 0, 5.9604644775390625e-08 ;  /* 0x00000001ff0e7435 */ /* 0x000fe200000001ff */
[----:B------:R-:W-:-:S02]  /*06d0*/  HADD2.F32 R248, -RZ, R247.H0_H0 ;  /* 0x200000f7fff87230 */ /* 0x000fc40000004100 */
[--C-:B----4-:R-:W-:Y:S02]  /*06e0*/  HADD2.F32 R246, -RZ, R4.reuse.H0_H0 ;  /* 0x20000004fff67230 */ /* 0x110fe40000004100 */
[----:B------:R-:W-:Y:S02]  /*06f0*/  HADD2.F32 R245, -RZ, R4.H1_H1 ;  /* 0x30000004fff57230 */ /* 0x000fe40000004100 */
[--C-:B------:R-:W-:Y:S02]  /*0700*/  HADD2.F32 R244, -RZ, R5.reuse.H0_H0 ;  /* 0x20000005fff47230 */ /* 0x100fe40000004100 */
[----:B------:R-:W-:Y:S02]  /*0710*/  HADD2.F32 R243, -RZ, R5.H1_H1 ;  /* 0x30000005fff37230 */ /* 0x000fe40000004100 */
[--C-:B------:R-:W-:Y:S02]  /*0720*/  HADD2.F32 R242, -RZ, R6.reuse.H0_H0 ;  /* 0x20000006fff27230 */ /* 0x100fe40000004100 */
[----:B------:R-:W-:-:S02]  /*0730*/  HADD2.F32 R241, -RZ, R6.H1_H1 ;  /* 0x30000006fff17230 */ /* 0x000fc40000004100 */
[--C-:B------:R-:W-:Y:S02]  /*0740*/  HADD2.F32 R229, -RZ, R7.reuse.H0_H0 ;  /* 0x20000007ffe57230 */ /* 0x100fe40000004100 */
[----:B------:R-:W-:Y:S02]  /*0750*/  HADD2.F32 R228, -RZ, R7.H1_H1 ;  /* 0x30000007ffe47230 */ /* 0x000fe40000004100 */
[--C-:B-----5:R-:W-:Y:S02]  /*0760*/  HADD2.F32 R227, -RZ, R8.reuse.H0_H0 ;  /* 0x20000008ffe37230 */ /* 0x120fe40000004100 */
        /* <DEDUP_REMOVED lines=22> */
.L_x_1917:
        /* <DEDUP_REMOVED lines=37> */
.L_x_1793:
        /* <DEDUP_REMOVED lines=40> */
[----:B--2---:R-:W-:-:S02]  /*0da0*/  HADD2.F32 R15, -RZ, R16.H0_H0 ;  /* 0x20000010ff0f7230 */ /* 0x004fc40000004100 */
[----:B------:R-:W-:Y:S02]  /*0db0*/  HADD2.F32 R231, -RZ, R16.H1_H1 ;  /* 0x30000010ffe77230 */ /* 0x000fe40000004100 */
[--C-:B------:R-:W-:Y:S02]  /*0dc0*/  HADD2.F32 R206, -RZ, R17.reuse.H0_H0 ;  /* 0x20000011ffce7230 */ /* 0x100fe40000004100 */
[----:B------:R-:W-:Y:S01]  /*0dd0*/  HADD2.F32 R207, -RZ, R17.H1_H1 ;  /* 0x30000011ffcf7230 */ /* 0x000fe20000004100 */
[----:B------:R-:W-:Y:S01]  /*0de0*/  @P0 IMAD.WIDE.U32 R16, R234, R237, c[0x0][0x218] ;  /* 0x00008600ea100625 */ /* 0x000fe200078e00ed */
[----:B---3--:R-:W-:Y:S01]  /*0df0*/  HADD2.F32 R230, -RZ, R33.H1_H1 ;  /* 0x30000021ffe67230 */ /* 0x008fe20000004100 */
[----:B----4-:R-:W-:Y:S01]  /*0e00*/  FSEL R144, R232, RZ, !P2 ;  /* 0x000000ffe8907208 */ /* 0x010fe20005000000 */
[--C-:B------:R-:W-:Y:S02]  /*0e10*/  HADD2.F32 R204, -RZ, R34.reuse.H0_H0 ;  /* 0x20000022ffcc7230 */ /* 0x100fe40000004100 */
[----:B------:R2:W5:Y:S01]  /*0e20*/  @P0 LDG.E.128 R40, [R16.64] ;  /* 0x0000000410280981 */ /* 0x000562000c1e1d00 */
[----:B------:R-:W-:Y:S01]  /*0e30*/  HADD2.F32 R205, -RZ, R34.H1_H1 ;  /* 0x30000022ffcd7230 */ /* 0x000fe20000004100 */
[----:B------:R-:W-:-:S02]  /*0e40*/  FADD.FTZ R34, -R144, R230 ;  /* 0x000000e690227221 */ /* 0x000fc40000010100 */
[----:B------:R-:W3:Y:S01]  /*0e50*/  LDL R230, [R1+0x4] ;  /* 0x0000040001e67983 */ /* 0x000ee20000100800 */
[----:B--2---:R-:W-:-:S05]  /*0e60*/  @P0 IMAD.WIDE.U32 R16, R233, R237, c[0x0][0x218] ;  /* 0x00008600e9100625 */ /* 0x004fca00078e00ed */
[----:B------:R2:W5:Y:S02]  /*0e70*/  @P0 LDG.E.128 R36, [R16.64] ;  /* 0x0000000410240981 */ /* 0x000564000c1e1d00 */
[----:B--2---:R-:W-:Y:S02]  /*0e80*/  FADD.FTZ R16, -R144, R231 ;  /* 0x000000e790107221 */ /* 0x004fe40000010100 */
[----:B------:R-:W2:Y:S01]  /*0e90*/  LDL R231, [R1] ;  /* 0x0000000001e77983 */ /* 0x000ea20000100800 */
[----:B------:R-:W-:Y:S02]  /*0ea0*/  HADD2.F32 R209, -RZ, R25.H1_H1 ;  /* 0x30000019ffd17230 */ /* 0x000fe40000004100 */
[----:B------:R-:W-:Y:S02]  /*0eb0*/  HADD2.F32 R210, -RZ, R33.H0_H0 ;  /* 0x20000021ffd27230 */ /* 0x000fe40000004100 */
[----:B0-----:R-:W-:Y:S02]  /*0ec0*/  HADD2.F32 R147, -RZ, R159.H1_H1 ;  /* 0x3000009fff937230 */ /* 0x001fe40000004100 */
[----:B------:R-:W-:-:S02]  /*0ed0*/  HADD2.F32 R233, -RZ, R162.H0_H0 ;  /* 0x200000a2ffe97230 */ /* 0x000fc40000004100 */
[----:B------:R-:W-:Y:S01]  /*0ee0*/  HADD2.F32 R145, -RZ, R163.H0_H0 ;  /* 0x200000a3ff917230 */ /* 0x000fe20000004100 */
[----:B------:R-:W-:Y:S01]  /*0ef0*/  FADD.FTZ R15, -R144, R15 ;  /* 0x0000000f900f7221 */ /* 0x000fe20000010100 */
[----:B------:R-:W-:Y:S02]  /*0f00*/  HADD2.F32 R150, -RZ, R20.H0_H0 ;  /* 0x20000014ff967230 */ /* 0x000fe40000004100 */
[--C-:B------:R-:W-:Y:S02]  /*0f10*/  HADD2.F32 R177, -RZ, R23.reuse.H0_H0 ;  /* 0x20000017ffb17230 */ /* 0x100fe40000004100 */
[----:B------:R-:W-:Y:S02]  /*0f20*/  HADD2.F32 R178, -RZ, R23.H1_H1 ;  /* 0x30000017ffb27230 */ /* 0x000fe40000004100 */
[--C-:B------:R-:W-:Y:S02]  /*0f30*/  HADD2.F32 R185, -RZ, R31.reuse.H0_H0 ;  /* 0x2000001fffb97230 */ /* 0x100fe40000004100 */
[----:B------:R-:W-:-:S02]  /*0f40*/  HADD2.F32 R186, -RZ, R31.H1_H1 ;  /* 0x3000001fffba7230 */ /* 0x000fc40000004100 */
[--C-:B------:R-:W-:Y:S02]  /*0f50*/  HADD2.F32 R193, -RZ, R155.reuse.H0_H0 ;  /* 0x2000009bffc17230 */ /* 0x100fe40000004100 */
[----:B------:R-:W-:Y:S02]  /*0f60*/  HADD2.F32 R194, -RZ, R155.H1_H1 ;  /* 0x3000009bffc27230 */ /* 0x000fe40000004100 */
[----:B------:R-:W-:Y:S02]  /*0f70*/  HADD2.F32 R201, -RZ, R18.H1_H1 ;  /* 0x30000012ffc97230 */ /* 0x000fe40000004100 */
[----:B------:R-:W-:Y:S02]  /*0f80*/  HADD2.F32 R151, -RZ, R19.H0_H0 ;  /* 0x20000013ff977230 */ /* 0x000fe40000004100 */
[----:B------:R-:W-:Y:S02]  /*0f90*/  HADD2.F32 R23, -RZ, R24.H0_H0 ;  /* 0x20000018ff177230 */ /* 0x000fe40000004100 */
[----:B------:R-:W-:-:S02]  /*0fa0*/  HADD2.F32 R202, -RZ, R26.H0_H0 ;  /* 0x2000001affca7230 */ /* 0x000fc40000004100 */
[----:B------:R-:W-:Y:S02]  /*0fb0*/  HADD2.F32 R31, -RZ, R32.H0_H0 ;  /* 0x20000020ff1f7230 */ /* 0x000fe40000004100 */
[----:B------:R-:W-:Y:S02]  /*0fc0*/  HADD2.F32 R155, -RZ, R156.H0_H0 ;  /* 0x2000009cff9b7230 */ /* 0x000fe40000004100 */
[--C-:B-1----:R-:W-:Y:S02]  /*0fd0*/  HADD2.F32 R148, -RZ, R158.reuse.H0_H0 ;  /* 0x2000009eff947230 */ /* 0x102fe40000004100 */
[----:B------:R-:W-:Y:S02]  /*0fe0*/  HADD2.F32 R149, -RZ, R158.H1_H1 ;  /* 0x3000009eff957230 */ /* 0x000fe40000004100 */
[----:B------:R-:W-:Y:S01]  /*0ff0*/  HADD2.F32 R146, -RZ, R159.H0_H0 ;  /* 0x2000009fff927230 */ /* 0x000fe20000004100 */
[----:B------:R-:W-:Y:S01]  /*1000*/  FADD.FTZ R33, -R144, R210 ;  /* 0x000000d290217221 */ /* 0x000fe20000010100 */
[----:B------:R-:W-:-:S02]  /*1010*/  HADD2.F32 R200, -RZ, R18.H0_H0 ;  /* 0x20000012ffc87230 */ /* 0x000fc40000004100 */
[----:B------:R-:W-:Y:S02]  /*1020*/  HADD2.F32 R195, -RZ, R19.H1_H1 ;  /* 0x30000013ffc37230 */ /* 0x000fe40000004100 */
[----:B------:R-:W-:Y:S02]  /*1030*/  HADD2.F32 R24, -RZ, R24.H1_H1 ;  /* 0x30000018ff187230 */ /* 0x000fe40000004100 */
[----:B------:R-:W-:Y:S02]  /*1040*/  HADD2.F32 R208, -RZ, R25.H0_H0 ;  /* 0x20000019ffd07230 */ /* 0x000fe40000004100 */
[----:B------:R-:W-:Y:S01]  /*1050*/  HADD2.F32 R203, -RZ, R26.H1_H1 ;  /* 0x3000001affcb7230 */ /* 0x000fe20000004100 */
[----:B------:R-:W-:Y:S01]  /*1060*/  FADD.FTZ R26, -R144, R209 ;  /* 0x000000d1901a7221 */ /* 0x000fe20000010100 */
[--C-:B------:R-:W-:Y:S02]  /*1070*/  HADD2.F32 R196, -RZ, R27.reuse.H0_H0 ;  /* 0x2000001bffc47230 */ /* 0x100fe40000004100 */
[----:B------:R-:W-:-:S02]  /*1080*/  HADD2.F32 R197, -RZ, R27.H1_H1 ;  /* 0x3000001bffc57230 */ /* 0x000fc40000004100 */
[----:B------:R-:W-:Y:S02]  /*1090*/  HADD2.F32 R32, -RZ, R32.H1_H1 ;  /* 0x30000020ff207230 */ /* 0x000fe40000004100 */
[--C-:B------:R-:W-:Y:S02]  /*10a0*/  HADD2.F32 R198, -RZ, R35.reuse.H0_H0 ;  /* 0x20000023ffc67230 */ /* 0x100fe40000004100 */
[----:B------:R-:W-:Y:S02]  /*10b0*/  HADD2.F32 R199, -RZ, R35.H1_H1 ;  /* 0x30000023ffc77230 */ /* 0x000fe40000004100 */
[----:B------:R-:W-:Y:S02]  /*10c0*/  HADD2.F32 R156, -RZ, R156.H1_H1 ;  /* 0x3000009cff9c7230 */ /* 0x000fe40000004100 */
[--C-:B------:R-:W-:Y:S02]  /*10d0*/  HADD2.F32 R235, -RZ, R157.reuse.H0_H0 ;  /* 0x2000009dffeb7230 */ /* 0x100fe40000004100 */
[----:B------:R-:W-:-:S02]  /*10e0*/  HADD2.F32 R236, -RZ, R157.H1_H1 ;  /* 0x3000009dffec7230 */ /* 0x000fc40000004100 */
[--C-:B------:R-:W-:Y:S02]  /*10f0*/  HADD2.F32 R239, -RZ, R160.reuse.H0_H0 ;  /* 0x200000a0ffef7230 */ /* 0x100fe40000004100 */
[----:B------:R-:W-:Y:S02]  /*1100*/  HADD2.F32 R240, -RZ, R160.H1_H1 ;  /* 0x300000a0fff07230 */ /* 0x000fe40000004100 */
[--C-:B------:R-:W-:Y:S02]  /*1110*/  HADD2.F32 R237, -RZ, R161.reuse.H0_H0 ;  /* 0x200000a1ffed7230 */ /* 0x100fe40000004100 */
[----:B------:R-:W-:Y:S02]  /*1120*/  HADD2.F32 R238, -RZ, R161.H1_H1 ;  /* 0x300000a1ffee7230 */ /* 0x000fe40000004100 */
[----:B------:R-:W-:Y:S01]  /*1130*/  HADD2.F32 R234, -RZ, R162.H1_H1 ;  /* 0x300000a2ffea7230 */ /* 0x000fe20000004100 */
[C---:B------:R-:W-:Y:S01]  /*1140*/  FADD.FTZ R162, -R144.reuse, R147 ;  /* 0x0000009390a27221 */ /* 0x040fe20000010100 */
[----:B------:R-:W-:Y:S01]  /*1150*/  HADD2.F32 R172, -RZ, R20.H1_H1 ;  /* 0x30000014ffac7230 */ /* 0x000fe20000004100 */
[C---:B------:R-:W-:Y:S01]  /*1160*/  FADD.FTZ R17, -R144.reuse, R206 ;  /* 0x000000ce90117221 */ /* 0x040fe20000010100 */
[----:B------:R-:W-:Y:S01]  /*1170*/  HADD2.F32 R232, -RZ, R163.H1_H1 ;  /* 0x300000a3ffe87230 */ /* 0x000fe20000004100 */
[C---:B------:R-:W-:Y:S01]  /*1180*/  FADD.FTZ R147, -R144.reuse, R233 ;  /* 0x000000e990937221 */ /* 0x040fe20000010100 */
[--C-:B------:R-:W-:Y:S01]  /*1190*/  HADD2.F32 R209, -RZ, R171.reuse.H0_H0 ;  /* 0x200000abffd17230 */ /* 0x100fe20000004100 */
[----:B------:R-:W-:Y:S01]  /*11a0*/  FADD.FTZ R145, -R144, R145 ;  /* 0x0000009190917221 */ /* 0x000fe20000010100 */
[----:B------:R-:W-:Y:S01]  /*11b0*/  HADD2.F32 R210, -RZ, R171.H1_H1 ;  /* 0x300000abffd27230 */ /* 0x000fe20000004100 */
[C---:B-----5:R-:W-:Y:S01]  /*11c0*/  FMUL.FTZ R16, R214.reuse, R16 ;  /* 0x00000010d6107220 */ /* 0x060fe20000410000 */
[--C-:B------:R-:W-:Y:S01]  /*11d0*/  HADD2.F32 R173, -RZ, R21.reuse.H0_H0 ;  /* 0x20000015ffad7230 */ /* 0x100fe20000004100 */
[----:B------:R-:W-:Y:S01]  /*11e0*/  FMUL.FTZ R15, R214, R15 ;  /* 0x0000000fd60f7220 */ /* 0x000fe20000410000 */
[----:B------:R-:W-:Y:S01]  /*11f0*/  HADD2.F32 R174, -RZ, R21.H1_H1 ;  /* 0x30000015ffae7230 */ /* 0x000fe20000004100 */
[C---:B------:R-:W-:Y:S01]  /*1200*/  FADD.FTZ R20, -R144.reuse, R201 ;  /* 0x000000c990147221 */ /* 0x040fe20000010100 */
[--C-:B------:R-:W-:Y:S01]  /*1210*/  HADD2.F32 R187, -RZ, R152.reuse.H0_H0 ;  /* 0x20000098ffbb7230 */ /* 0x100fe20000004100 */
[C---:B------:R-:W-:Y:S01]  /*1220*/  FADD.FTZ R21, -R144.reuse, R151 ;  /* 0x0000009790157221 */ /* 0x040fe20000010100 */
        /* <DEDUP_REMOVED lines=51> */
[--C-:B------:R-:W-:Y:S01]  /*1560*/  HADD2.F32 R203, -RZ, R168.reuse.H0_H0 ;  /* 0x200000a8ffcb7230 */ /* 0x100fe20000004100 */
[C---:B------:R-:W-:Y:S01]  /*1570*/  FMUL.FTZ R18, R214.reuse, R18 ;  /* 0x00000012d6127220 */ /* 0x040fe20000410000 */
[----:B------:R-:W-:Y:S01]  /*1580*/  HADD2.F32 R204, -RZ, R168.H1_H1 ;  /* 0x300000a8ffcc7230 */ /* 0x000fe20000004100 */
[C---:B------:R-:W-:Y:S01]  /*1590*/  FMUL.FTZ R168, R214.reuse, R146 ;  /* 0x00000092d6a87220 */ /* 0x040fe20000410000 */
[--C-:B------:R-:W-:Y:S01]  /*15a0*/  HADD2.F32 R207, -RZ, R170.reuse.H0_H0 ;  /* 0x200000aaffcf7230 */ /* 0x100fe20000004100 */
[----:B------:R-:W-:Y:S01]  /*15b0*/  FFMA.FTZ R58, R17, R173, R58 ;  /* 0x000000ad113a7223 */ /* 0x000fe2000001003a */
[----:B------:R-:W-:Y:S01]  /*15c0*/  HADD2.F32 R208, -RZ, R170.H1_H1 ;  /* 0x300000aaffd07230 */ /* 0x000fe20000004100 */
        /* <DEDUP_REMOVED lines=129> */
[----:B------:R-:W-:Y:S01]  /*1de0*/  HADD2.F32 R195, -RZ, R164.H0_H0 ;  /* 0x200000a4ffc37230 */ /* 0x000fe20000004100 */
[----:B------:R-:W-:-:S02]  /*1df0*/  FMUL.FTZ R155, R214, R155 ;  /* 0x0000009bd69b7220 */ /* 0x000fc40000410000 */
[-C--:B------:R-:W-:Y:S02]  /*1e00*/  FFMA.FTZ R135, R154, R194.reuse, R135 ;  /* 0x000000c29a877223 */ /* 0x080fe40000010087 */
[----:B------:R-:W-:Y:S02]  /*1e10*/  FADD.FTZ R95, R95, R194 ;  /* 0x000000c25f5f7221 */ /* 0x000fe40000010000 */
[----:B------:R-:W-:Y:S02]  /*1e20*/  FMUL.FTZ R194, R220, R194 ;  /* 0x000000c2dcc27220 */ /* 0x000fe40000410000 */
[----:B------:R-:W-:Y:S02]  /*1e30*/  FADD.FTZ R145, R144, R193 ;  /* 0x000000c190917221 */ /* 0x000fe40000010000 */
[----:B------:R-:W-:Y:S01]  /*1e40*/  FFMA.FTZ R147, R153, R193, R146 ;  /* 0x000000c199937223 */ /* 0x000fe20000010092 */
[----:B------:R-:W-:Y:S01]  /*1e50*/  HADD2.F32 R196, -RZ, R164.H1_H1 ;  /* 0x300000a4ffc47230 */ /* 0x000fe20000004100 */
[----:B------:R-:W-:-:S02]  /*1e60*/  FMUL.FTZ R156, R214, R156 ;  /* 0x0000009cd69c7220 */ /* 0x000fc40000410000 */
        /* <DEDUP_REMOVED lines=98> */
.L_x_1794:
[----:B0-----:R-:W-:Y:S05]  /*2490*/  BSYNC B0 ;  /* 0x0000000000007941 */ /* 0x001fea0003800000 */
.L_x_1792:
        /* <DEDUP_REMOVED lines=8> */
.L_x_1918:
        /* <DEDUP_REMOVED lines=18> */
.L_x_1919:
        /* <DEDUP_REMOVED lines=41> */
.L_x_1798:
        /* <DEDUP_REMOVED lines=9> */
.L_x_1799:
[----:B------:R-:W-:Y:S05]  /*2960*/  BSYNC B0 ;  /* 0x0000000000007941 */ /* 0x000fea0003800000 */
.L_x_1797:
        /* <DEDUP_REMOVED lines=13> */
.L_x_1801:
[----:B------:R-:W-:Y:S01]  /*2a40*/  FFMA.FTZ R145, R16, R146, R147 ;  /* 0x0000009210917223 */ /* 0x000fe20000010093 */
[----:B------:R-:W-:-:S03]  /*2a50*/  @P3 HADD2.F32 R144, -RZ, R52.H1_H1 ;  /* 0x30000034ff903230 */ /* 0x000fc60000004100 */
[----:B------:R-:W-:-:S04]  /*2a60*/  FADD.FTZ R145, R172, -R145 ;  /* 0x80000091ac917221 */ /* 0x000fc80000010000 */
[----:B------:R-:W-:-:S04]  /*2a70*/  FMUL.FTZ R145, R214, R145 ;  /* 0x00000091d6917220 */ /* 0x000fc80000410000 */
[----:B------:R-:W-:Y:S02]  /*2a80*/  @P3 FADD.FTZ R145, R145, R144 ;  /* 0x0000009091913221 */ /* 0x000fe40000010000 */
.L_x_1802:
[----:B------:R-:W-:Y:S05]  /*2a90*/  BSYNC B0 ;  /* 0x0000000000007941 */ /* 0x000fea0003800000 */
.L_x_1800:
        /* <DEDUP_REMOVED lines=11> */
.L_x_1804:
[----:B------:R-:W-:-:S04]  /*2b50*/  FFMA.FTZ R144, R17, R146, R147 ;  /* 0x0000009211907223 */ /* 0x000fc80000010093 */
[----:B------:R-:W-:Y:S01]  /*2b60*/  FADD.FTZ R145, R173, -R144 ;  /* 0x80000090ad917221 */ /* 0x000fe20000010000 */
[----:B------:R-:W-:-:S03]  /*2b70*/  @P3 HADD2.F32 R144, -RZ, R53.H0_H0 ;  /* 0x20000035ff903230 */ /* 0x000fc60000004100 */
[----:B------:R-:W-:-:S04]  /*2b80*/  FMUL.FTZ R145, R214, R145 ;  /* 0x00000091d6917220 */ /* 0x000fc80000410000 */
[----:B------:R-:W-:Y:S02]  /*2b90*/  @P3 FADD.FTZ R145, R145, R144 ;  /* 0x0000009091913221 */ /* 0x000fe40000010000 */
.L_x_1805:
[----:B------:R-:W-:Y:S05]  /*2ba0*/  BSYNC B0 ;  /* 0x0000000000007941 */ /* 0x000fea0003800000 */
.L_x_1803:
        /* <DEDUP_REMOVED lines=11> */
.L_x_1807:
[----:B------:R-:W-:Y:S01]  /*2c60*/  FFMA.FTZ R145, R18, R146, R147 ;  /* 0x0000009212917223 */ /* 0x000fe20000010093 */
[----:B------:R-:W-:-:S03]  /*2c70*/  @P3 HADD2.F32 R144, -RZ, R53.H1_H1 ;  /* 0x30000035ff903230 */ /* 0x000fc60000004100 */
[----:B------:R-:W-:-:S04]  /*2c80*/  FADD.FTZ R145, R174, -R145 ;  /* 0x80000091ae917221 */ /* 0x000fc80000010000 */
[----:B------:R-:W-:-:S04]  /*2c90*/  FMUL.FTZ R145, R214, R145 ;  /* 0x00000091d6917220 */ /* 0x000fc80000410000 */
[----:B------:R-:W-:Y:S02]  /*2ca0*/  @P3 FADD.FTZ R145, R145, R144 ;  /* 0x0000009091913221 */ /* 0x000fe40000010000 */
.L_x_1808:
[----:B------:R-:W-:Y:S05]  /*2cb0*/  BSYNC B0 ;  /* 0x0000000000007941 */ /* 0x000fea0003800000 */
.L_x_1806:
        /* <DEDUP_REMOVED lines=11> */
.L_x_1810:
[----:B------:R-:W-:-:S04]  /*2d70*/  FFMA.FTZ R144, R19, R146, R147 ;  /* 0x0000009213907223 */ /* 0x000fc80000010093 */
[----:B------:R-:W-:Y:S01]  /*2d80*/  FADD.FTZ R145, R175, -R144 ;  /* 0x80000090af917221 */ /* 0x000fe20000010000 */
[----:B------:R-:W-:-:S03]  /*2d90*/  @P3 HADD2.F32 R144, -RZ, R54.H0_H0 ;  /* 0x20000036ff903230 */ /* 0x000fc60000004100 */
[----:B------:R-:W-:-:S04]  /*2da0*/  FMUL.FTZ R145, R214, R145 ;  /* 0x00000091d6917220 */ /* 0x000fc80000410000 */
[----:B------:R-:W-:Y:S02]  /*2db0*/  @P3 FADD.FTZ R145, R145, R144 ;  /* 0x0000009091913221 */ /* 0x000fe40000010000 */
.L_x_1811:
[----:B------:R-:W-:Y:S05]  /*2dc0*/  BSYNC B0 ;  /* 0x0000000000007941 */ /* 0x000fea0003800000 */
.L_x_1809:
        /* <DEDUP_REMOVED lines=11> */
.L_x_1813:
[----:B------:R-:W-:Y:S01]  /*2e80*/  FFMA.FTZ R145, R20, R146, R147 ;  /* 0x0000009214917223 */ /* 0x000fe20000010093 */
[----:B------:R-:W-:-:S03]  /*2e90*/  @P3 HADD2.F32 R144, -RZ, R54.H1_H1 ;  /* 0x30000036ff903230 */ /* 0x000fc60000004100 */
[----:B------:R-:W-:-:S04]  /*2ea0*/  FADD.FTZ R145, R176, -R145 ;  /* 0x80000091b0917221 */ /* 0x000fc80000010000 */
[----:B------:R-:W-:-:S04]  /*2eb0*/  FMUL.FTZ R145, R214, R145 ;  /* 0x00000091d6917220 */ /* 0x000fc80000410000 */
[----:B------:R-:W-:Y:S02]  /*2ec0*/  @P3 FADD.FTZ R145, R145, R144 ;  /* 0x0000009091913221 */ /* 0x000fe40000010000 */
.L_x_1814:
[----:B------:R-:W-:Y:S05]  /*2ed0*/  BSYNC B0 ;  /* 0x0000000000007941 */ /* 0x000fea0003800000 */
.L_x_1812:
        /* <DEDUP_REMOVED lines=11> */
.L_x_1816:
[----:B------:R-:W-:-:S04]  /*2f90*/  FFMA.FTZ R144, R21, R146, R147 ;  /* 0x0000009215907223 */ /* 0x000fc80000010093 */
[----:B------:R-:W-:Y:S01]  /*2fa0*/  FADD.FTZ R145, R177, -R144 ;  /* 0x80000090b1917221 */ /* 0x000fe20000010000 */
[----:B------:R-:W-:-:S03]  /*2fb0*/  @P3 HADD2.F32 R144, -RZ, R55.H0_H0 ;  /* 0x20000037ff903230 */ /* 0x000fc60000004100 */
[----:B------:R-:W-:-:S04]  /*2fc0*/  FMUL.FTZ R145, R214, R145 ;  /* 0x00000091d6917220 */ /* 0x000fc80000410000 */
[----:B------:R-:W-:Y:S02]  /*2fd0*/  @P3 FADD.FTZ R145, R145, R144 ;  /* 0x0000009091913221 */ /* 0x000fe40000010000 */
.L_x_1817:
[----:B------:R-:W-:Y:S05]  /*2fe0*/  BSYNC B0 ;  /* 0x0000000000007941 */ /* 0x000fea0003800000 */
.L_x_1815:
        /* <DEDUP_REMOVED lines=11> */
.L_x_1819:
[----:B------:R-:W-:Y:S01]  /*30a0*/  FFMA.FTZ R145, R22, R146, R147 ;  /* 0x0000009216917223 */ /* 0x000fe20000010093 */
[----:B------:R-:W-:-:S03]  /*30b0*/  @P3 HADD2.F32 R144, -RZ, R55.H1_H1 ;  /* 0x30000037ff903230 */ /* 0x000fc60000004100 */
[----:B------:R-:W-:-:S04]  /*30c0*/  FADD.FTZ R145, R178, -R145 ;  /* 0x80000091b2917221 */ /* 0x000fc80000010000 */
[----:B------:R-:W-:-:S04]  /*30d0*/  FMUL.FTZ R145, R214, R145 ;  /* 0x00000091d6917220 */ /* 0x000fc80000410000 */
[----:B------:R-:W-:Y:S02]  /*30e0*/  @P3 FADD.FTZ R145, R145, R144 ;  /* 0x0000009091913221 */ /* 0x000fe40000010000 */
.L_x_1820:
[----:B------:R-:W-:Y:S05]  /*30f0*/  BSYNC B0 ;  /* 0x0000000000007941 */ /* 0x000fea0003800000 */
.L_x_1818:
[----:B------:R-:W-:Y:S01]  /*3100*/  @P2 FMUL.FTZ R144, R145, c[0x0][0x1ec] ;  /* 0x00007b0091902a20 */ /* 0x000fe20000410000 */
[----:B------:R-:W-:Y:S01]  /*3110*/  @P0 F2FP.PACK_AB R148, RZ, R145 ;  /* 0x00000091ff94023e */ /* 0x000fe200000000ff */
[----:B------:R-:W-:Y:S03]  /*3120*/  BSSY B0, `(.L_x_1821) ;  /* 0x0000014000007945 */ /* 0x000fe60003800000 */
[----:B------:R-:W-:Y:S02]  /*3130*/  @P2 F2FP.PACK_AB R149, RZ, R144 ;  /* 0x00000090ff95223e */ /* 0x000fe400000000ff */
        /* <DEDUP_REMOVED lines=11> */
[----:B------:R-:W-:Y:S01]  /*31f0*/  HADD2.F32 R145, -RZ, R48.H0_H0 ;  /* 0x20000030ff917230 */ /* 0x000fe20000004100 */
[----:B------:R-:W-:Y:S05]  /*3200*/  BRA `(.L_x_1823) ;  /* 0x0000005000007947 */ /* 0x000fea0003800000 */
.L_x_1822:
[----:B0-----:R-:W-:-:S04]  /*3210*/  FFMA.FTZ R144, R23, R146, R147 ;  /* 0x0000009217907223 */ /* 0x001fc80000010093 */
[----:B------:R-:W-:Y:S01]  /*3220*/  FADD.FTZ R145, R179, -R144 ;  /* 0x80000090b3917221 */ /* 0x000fe20000010000 */
[----:B------:R-:W-:-:S03]  /*3230*/  @P3 HADD2.F32 R144, -RZ, R48.H0_H0 ;  /* 0x20000030ff903230 */ /* 0x000fc60000004100 */
[----:B------:R-:W-:-:S04]  /*3240*/  FMUL.FTZ R145, R214, R145 ;  /* 0x00000091d6917220 */ /* 0x000fc80000410000 */
[----:B------:R-:W-:Y:S02]  /*3250*/  @P3 FADD.FTZ R145, R145, R144 ;  /* 0x0000009091913221 */ /* 0x000fe40000010000 */
.L_x_1823:
[----:B------:R-:W-:Y:S05]  /*3260*/  BSYNC B0 ;  /* 0x0000000000007941 */ /* 0x000fea0003800000 */
.L_x_1821:
        /* <DEDUP_REMOVED lines=11> */
.L_x_1825:
[----:B------:R-:W-:Y:S01]  /*3320*/  FFMA.FTZ R145, R24, R146, R147 ;  /* 0x0000009218917223 */ /* 0x000fe20000010093 */
[----:B------:R-:W-:-:S03]  /*3330*/  @P3 HADD2.F32 R144, -RZ, R48.H1_H1 ;  /* 0x30000030ff903230 */ /* 0x000fc60000004100 */
[----:B------:R-:W-:-:S04]  /*3340*/  FADD.FTZ R145, R180, -R145 ;  /* 0x80000091b4917221 */ /* 0x000fc80000010000 */
[----:B------:R-:W-:-:S04]  /*3350*/  FMUL.FTZ R145, R214, R145 ;  /* 0x00000091d6917220 */ /* 0x000fc80000410000 */
[----:B------:R-:W-:Y:S02]  /*3360*/  @P3 FADD.FTZ R145, R145, R144 ;  /* 0x0000009091913221 */ /* 0x000fe40000010000 */
.L_x_1826:
[----:B------:R-:W-:Y:S05]  /*3370*/  BSYNC B0 ;  /* 0x0000000000007941 */ /* 0x000fea0003800000 */
.L_x_1824:
        /* <DEDUP_REMOVED lines=11> */
.L_x_1828:
[----:B------:R-:W-:-:S04]  /*3430*/  FFMA.FTZ R144, R25, R146, R147 ;  /* 0x0000009219907223 */ /* 0x000fc80000010093 */
[----:B------:R-:W-:Y:S01]  /*3440*/  FADD.FTZ R145, R181, -R144 ;  /* 0x80000090b5917221 */ /* 0x000fe20000010000 */
[----:B------:R-:W-:-:S03]  /*3450*/  @P3 HADD2.F32 R144, -RZ, R49.H0_H0 ;  /* 0x20000031ff903230 */ /* 0x000fc60000004100 */
[----:B------:R-:W-:-:S04]  /*3460*/  FMUL.FTZ R145, R214, R145 ;  /* 0x00000091d6917220 */ /* 0x000fc80000410000 */
[----:B------:R-:W-:Y:S02]  /*3470*/  @P3 FADD.FTZ R145, R145, R144 ;  /* 0x0000009091913221 */ /* 0x000fe40000010000 */
.L_x_1829:
[----:B------:R-:W-:Y:S05]  /*3480*/  BSYNC B0 ;  /* 0x0000000000007941 */ /* 0x000fea0003800000 */
.L_x_1827:
        /* <DEDUP_REMOVED lines=11> */
.L_x_1831:
[----:B------:R-:W-:Y:S01]  /*3540*/  FFMA.FTZ R145, R26, R146, R147 ;  /* 0x000000921a917223 */ /* 0x000fe20000010093 */
[----:B------:R-:W-:-:S03]  /*3550*/  @P3 HADD2.F32 R144, -RZ, R49.H1_H1 ;  /* 0x30000031ff903230 */ /* 0x000fc60000004100 */
[----:B------:R-:W-:-:S04]  /*3560*/  FADD.FTZ R145, R182, -R145 ;  /* 0x80000091b6917221 */ /* 0x000fc80000010000 */
[----:B------:R-:W-:-:S04]  /*3570*/  FMUL.FTZ R145, R214, R145 ;  /* 0x00000091d6917220 */ /* 0x000fc80000410000 */
[----:B------:R-:W-:Y:S02]  /*3580*/  @P3 FADD.FTZ R145, R145, R144 ;  /* 0x0000009091913221 */ /* 0x000fe40000010000 */
.L_x_1832:
[----:B------:R-:W-:Y:S05]  /*3590*/  BSYNC B0 ;  /* 0x0000000000007941 */ /* 0x000fea0003800000 */
.L_x_1830:
        /* <DEDUP_REMOVED lines=11> */
.L_x_1834:
[----:B------:R-:W-:-:S04]  /*3650*/  FFMA.FTZ R144, R27, R146, R147 ;  /* 0x000000921b907223 */ /* 0x000fc80000010093 */
[----:B------:R-:W-:Y:S01]  /*3660*/  FADD.FTZ R145, R183, -R144 ;  /* 0x80000090b7917221 */ /* 0x000fe20000010000 */
[----:B------:R-:W-:-:S03]  /*3670*/  @P3 HADD2.F32 R144, -RZ, R50.H0_H0 ;  /* 0x20000032ff903230 */ /* 0x000fc60000004100 */
[----:B------:R-:W-:-:S04]  /*3680*/  FMUL.FTZ R145, R214, R145 ;  /* 0x00000091d6917220 */ /* 0x000fc80000410000 */
[----:B------:R-:W-:Y:S02]  /*3690*/  @P3 FADD.FTZ R145, R145, R144 ;  /* 0x0000009091913221 */ /* 0x000fe40000010000 */
.L_x_1835:
[----:B------:R-:W-:Y:S05]  /*36a0*/  BSYNC B0 ;  /* 0x0000000000007941 */ /* 0x000fea0003800000 */
.L_x_1833:
        /* <DEDUP_REMOVED lines=11> */
.L_x_1837:
[----:B------:R-:W-:Y:S01]  /*3760*/  FFMA.FTZ R145, R28, R146, R147 ;  /* 0x000000921c917223 */ /* 0x000fe20000010093 */
[----:B------:R-:W-:-:S03]  /*3770*/  @P3 HADD2.F32 R144, -RZ, R50.H1_H1 ;  /* 0x30000032ff903230 */ /* 0x000fc60000004100 */
[----:B------:R-:W-:-:S04]  /*3780*/  FADD.FTZ R145, R184, -R145 ;  /* 0x80000091b8917221 */ /* 0x000fc80000010000 */
[----:B------:R-:W-:-:S04]  /*3790*/  FMUL.FTZ R145, R214, R145 ;  /* 0x00000091d6917220 */ /* 0x000fc80000410000 */
[----:B------:R-:W-:Y:S02]  /*37a0*/  @P3 FADD.FTZ R145, R145, R144 ;  /* 0x0000009091913221 */ /* 0x000fe40000010000 */
.L_x_1838:
[----:B------:R-:W-:Y:S05]  /*37b0*/  BSYNC B0 ;  /* 0x0000000000007941 */ /* 0x000fea0003800000 */
.L_x_1836:
        /* <DEDUP_REMOVED lines=11> */
.L_x_1840:
[----:B------:R-:W-:-:S04]  /*3870*/  FFMA.FTZ R144, R29, R146, R147 ;  /* 0x000000921d907223 */ /* 0x000fc80000010093 */
[----:B------:R-:W-:Y:S01]  /*3880*/  FADD.FTZ R145, R185, -R144 ;  /* 0x80000090b9917221 */ /* 0x000fe20000010000 */
[----:B------:R-:W-:-:S03]  /*3890*/  @P3 HADD2.F32 R144, -RZ, R51.H0_H0 ;  /* 0x20000033ff903230 */ /* 0x000fc60000004100 */
[----:B------:R-:W-:-:S04]  /*38a0*/  FMUL.FTZ R145, R214, R145 ;  /* 0x00000091d6917220 */ /* 0x000fc80000410000 */
[----:B------:R-:W-:Y:S02]  /*38b0*/  @P3 FADD.FTZ R145, R145, R144 ;  /* 0x0000009091913221 */ /* 0x000fe40000010000 */
.L_x_1841:
[----:B------:R-:W-:Y:S05]  /*38c0*/  BSYNC B0 ;  /* 0x0000000000007941 */ /* 0x000fea0003800000 */
.L_x_1839:
        /* <DEDUP_REMOVED lines=11> */
.L_x_1843:
[----:B------:R-:W-:-:S04]  /*3980*/  FFMA.FTZ R145, R30, R146, R147 ;  /* 0x000000921e917223 */ /* 0x000fc80000010093 */
[----:B------:R-:W-:-:S04]  /*3990*/  FADD.FTZ R145, R186, -R145 ;  /* 0x80000091ba917221 */ /* 0x000fc80000010000 */
[----:B------:R-:W-:Y:S01]  /*39a0*/  FMUL.FTZ R148, R214, R145 ;  /* 0x00000091d6947220 */ /* 0x000fe20000410000 */
[----:B------:R-:W-:-:S05]  /*39b0*/  @P3 HADD2.F32 R145, -RZ, R51.H1_H1 ;  /* 0x30000033ff913230 */ /* 0x000fca0000004100 */
[----:B------:R-:W-:Y:S02]  /*39c0*/  @P3 FADD.FTZ R148, R148, R145 ;  /* 0x0000009194943221 */ /* 0x000fe40000010000 */
.L_x_1844:
[----:B------:R-:W-:Y:S05]  /*39d0*/  BSYNC B0 ;  /* 0x0000000000007941 */ /* 0x000fea0003800000 */
.L_x_1842:
[----:B------:R-:W-:Y:S01]  /*39e0*/  @P0 MOV R144, 0x10 ;  /* 0x0000001000900802 */ /* 0x000fe20000000f00 */
[----:B------:R-:W-:Y:S01]  /*39f0*/  BSSY B0, `(.L_x_1845) ;  /* 0x0000016000007945 */ /* 0x000fe20003800000 */
[----:B------:R-:W-:Y:S01]  /*3a00*/  @P0 F2FP.PACK_AB R149, RZ, R148 ;  /* 0x00000094ff95023e */ /* 0x000fe200000000ff */
[----:B------:R-:W-:Y:S01]  /*3a10*/  @P2 FMUL.FTZ R148, R148, c[0x0][0x1ec] ;  /* 0x00007b0094942a20 */ /* 0x000fe20000410000 */
[----:B------:R-:W-:Y:S01]  /*3a20*/  @P2 MOV R150, 0x10 ;  /* 0x0000001000962802 */ /* 0x000fe20000000f00 */
[----:B------:R-:W-:Y:S01]  /*3a30*/  @P0 IMAD.WIDE.U32 R144, R217, R144, c[0x0][0x258] ;  /* 0x00009600d9900625 */ /* 0x000fe200078e0090 */
[----:B------:R-:W-:Y:S02]  /*3a40*/  @P0 PRMT R139, R139, 0x5410, R149 ;  /* 0x000054108b8b0816 */ /* 0x000fe40000000095 */
[----:B------:R-:W-:Y:S02]  /*3a50*/  @P2 IADD3 R149, R218, 0x80, RZ ;  /* 0x00000080da952810 */ /* 0x000fe40007ffe0ff */
[----:B------:R-:W-:Y:S01]  /*3a60*/  @P2 F2FP.PACK_AB R148, RZ, R148 ;  /* 0x00000094ff94223e */ /* 0x000fe200000000ff */
[----:B------:R0:W-:Y:S03]  /*3a70*/  @P0 STG.E.128 [R144.64], R136 ;  /* 0x0000008890000986 */ /* 0x0001e6000c101d04 */
[----:B------:R-:W-:Y:S01]  /*3a80*/  @P2 PRMT R143, R143, 0x5410, R148 ;  /* 0x000054108f8f2816 */ /* 0x000fe20000000094 */
[----:B0-----:R-:W-:-:S05]  /*3a90*/  @P2 IMAD.WIDE.U32 R144, R149, R150, c[0x0][0x248] ;  /* 0x0000920095902625 */ /* 0x001fca00078e0096 */
[----:B------:R0:W-:Y:S01]  /*3aa0*/  @P2 STG.E.128 [R144.64], R140 ;  /* 0x0000008c90002986 */ /* 0x0001e2000c101d04 */
[----:B------:R-:W-:Y:S05]  /*3ab0*/  @P1 BRA `(.L_x_1846) ;  /* 0x0000004000001947 */ /* 0x000fea0003800000 */
[----:B0-----:R-:W-:Y:S01]  /*3ac0*/  HFMA2.MMA R145, -RZ, RZ, 0, 0 ;  /* 0x00000000ff917435 */ /* 0x001fe200000001ff */
[----:B------:R-:W-:Y:S05]  /*3ad0*/  @!P3 BRA `(.L_x_1847) ;  /* 0x000000700000b947 */ /* 0x000fea0003800000 */
[----:B------:R-:W-:Y:S01]  /*3ae0*/  HADD2.F32 R145, -RZ, R44.H0_H0 ;  /* 0x2000002cff917230 */ /* 0x000fe20000004100 */
[----:B------:R-:W-:Y:S05]  /*3af0*/  BRA `(.L_x_1847) ;  /* 0x0000005000007947 */ /* 0x000fea0003800000 */
.L_x_1846:
[----:B0-----:R-:W-:-:S04]  /*3b00*/  FFMA.FTZ R144, R31, R146, R147 ;  /* 0x000000921f907223 */ /* 0x001fc80000010093 */
[----:B------:R-:W-:Y:S01]  /*3b10*/  FADD.FTZ R145, R187, -R144 ;  /* 0x80000090bb917221 */ /* 0x000fe20000010000 */
[----:B------:R-:W-:-:S03]  /*3b20*/  @P3 HADD2.F32 R144, -RZ, R44.H0_H0 ;  /* 0x2000002cff903230 */ /* 0x000fc60000004100 */
[----:B------:R-:W-:-:S04]  /*3b30*/  FMUL.FTZ R145, R214, R145 ;  /* 0x00000091d6917220 */ /* 0x000fc80000410000 */
[----:B------:R-:W-:Y:S02]  /*3b40*/  @P3 FADD.FTZ R145, R145, R144 ;  /* 0x0000009091913221 */ /* 0x000fe40000010000 */
.L_x_1847:
[----:B------:R-:W-:Y:S05]  /*3b50*/  BSYNC B0 ;  /* 0x0000000000007941 */ /* 0x000fea0003800000 */
.L_x_1845:
        /* <DEDUP_REMOVED lines=11> */
.L_x_1849:
[----:B------:R-:W-:Y:S01]  /*3c10*/  FFMA.FTZ R145, R32, R146, R147 ;  /* 0x0000009220917223 */ /* 0x000fe20000010093 */
[----:B------:R-:W-:-:S03]  /*3c20*/  @P3 HADD2.F32 R144, -RZ, R44.H1_H1 ;  /* 0x3000002cff903230 */ /* 0x000fc60000004100 */
[----:B------:R-:W-:-:S04]  /*3c30*/  FADD.FTZ R145, R188, -R145 ;  /* 0x80000091bc917221 */ /* 0x000fc80000010000 */
[----:B------:R-:W-:-:S04]  /*3c40*/  FMUL.FTZ R145, R214, R145 ;  /* 0x00000091d6917220 */ /* 0x000fc80000410000 */
[----:B------:R-:W-:Y:S02]  /*3c50*/  @P3 FADD.FTZ R145, R145, R144 ;  /* 0x0000009091913221 */ /* 0x000fe40000010000 */
.L_x_1850:
[----:B------:R-:W-:Y:S05]  /*3c60*/  BSYNC B0 ;  /* 0x0000000000007941 */ /* 0x000fea0003800000 */
.L_x_1848:
        /* <DEDUP_REMOVED lines=11> */
.L_x_1852:
[----:B------:R-:W-:-:S04]  /*3d20*/  FFMA.FTZ R144, R33, R146, R147 ;  /* 0x0000009221907223 */ /* 0x000fc80000010093 */
[----:B------:R-:W-:Y:S01]  /*3d30*/  FADD.FTZ R145, R189, -R144 ;  /* 0x80000090bd917221 */ /* 0x000fe20000010000 */
[----:B------:R-:W-:-:S03]  /*3d40*/  @P3 HADD2.F32 R144, -RZ, R45.H0_H0 ;  /* 0x2000002dff903230 */ /* 0x000fc60000004100 */
[----:B------:R-:W-:-:S04]  /*3d50*/  FMUL.FTZ R145, R214, R145 ;  /* 0x00000091d6917220 */ /* 0x000fc80000410000 */
[----:B------:R-:W-:Y:S02]  /*3d60*/  @P3 FADD.FTZ R145, R145, R144 ;  /* 0x0000009091913221 */ /* 0x000fe40000010000 */
.L_x_1853:
[----:B------:R-:W-:Y:S05]  /*3d70*/  BSYNC B0 ;  /* 0x0000000000007941 */ /* 0x000fea0003800000 */
.L_x_1851:
        /* <DEDUP_REMOVED lines=11> */
.L_x_1855:
[----:B------:R-:W-:Y:S01]  /*3e30*/  FFMA.FTZ R145, R34, R146, R147 ;  /* 0x0000009222917223 */ /* 0x000fe20000010093 */
[----:B------:R-:W-:-:S03]  /*3e40*/  @P3 HADD2.F32 R144, -RZ, R45.H1_H1 ;  /* 0x3000002dff903230 */ /* 0x000fc60000004100 */
[----:B------:R-:W-:-:S04]  /*3e50*/  FADD.FTZ R145, R190, -R145 ;  /* 0x80000091be917221 */ /* 0x000fc80000010000 */
[----:B------:R-:W-:-:S04]  /*3e60*/  FMUL.FTZ R145, R214, R145 ;  /* 0x00000091d6917220 */ /* 0x000fc80000410000 */
[----:B------:R-:W-:Y:S02]  /*3e70*/  @P3 FADD.FTZ R145, R145, R144 ;  /* 0x0000009091913221 */ /* 0x000fe40000010000 */
.L_x_1856:
[----:B------:R-:W-:Y:S05]  /*3e80*/  BSYNC B0 ;  /* 0x0000000000007941 */ /* 0x000fea0003800000 */
.L_x_1854:
        /* <DEDUP_REMOVED lines=11> */
.L_x_1858:
[----:B------:R-:W-:-:S04]  /*3f40*/  FFMA.FTZ R144, R35, R146, R147 ;  /* 0x0000009223907223 */ /* 0x000fc80000010093 */
[----:B------:R-:W-:Y:S01]  /*3f50*/  FADD.FTZ R145, R191, -R144 ;  /* 0x80000090bf917221 */ /* 0x000fe20000010000 */
[----:B------:R-:W-:-:S03]  /*3f60*/  @P3 HADD2.F32 R144, -RZ, R46.H0_H0 ;  /* 0x2000002eff903230 */ /* 0x000fc60000004100 */
[----:B------:R-:W-:-:S04]  /*3f70*/  FMUL.FTZ R145, R214, R145 ;  /* 0x00000091d6917220 */ /* 0x000fc80000410000 */
[----:B------:R-:W-:Y:S02]  /*3f80*/  @P3 FADD.FTZ R145, R145, R144 ;  /* 0x0000009091913221 */ /* 0x000fe40000010000 */
.L_x_1859:
[----:B------:R-:W-:Y:S05]  /*3f90*/  BSYNC B0 ;  /* 0x0000000000007941 */ /* 0x000fea0003800000 */
.L_x_1857:
        /* <DEDUP_REMOVED lines=11> */
.L_x_1861:
[----:B------:R-:W-:Y:S01]  /*4050*/  FFMA.FTZ R145, R152, R146, R147 ;  /* 0x0000009298917223 */ /* 0x000fe20000010093 */
[----:B------:R-:W-:-:S03]  /*4060*/  @P3 HADD2.F32 R144, -RZ, R46.H1_H1 ;  /* 0x3000002eff903230 */ /* 0x000fc60000004100 */
[----:B------:R-:W-:-:S04]  /*4070*/  FADD.FTZ R145, R192, -R145 ;  /* 0x80000091c0917221 */ /* 0x000fc80000010000 */
[----:B------:R-:W-:-:S04]  /*4080*/  FMUL.FTZ R145, R214, R145 ;  /* 0x00000091d6917220 */ /* 0x000fc80000410000 */
[----:B------:R-:W-:Y:S02]  /*4090*/  @P3 FADD.FTZ R145, R145, R144 ;  /* 0x0000009091913221 */ /* 0x000fe40000010000 */
.L_x_1862:
[----:B------:R-:W-:Y:S05]  /*40a0*/  BSYNC B0 ;  /* 0x0000000000007941 */ /* 0x000fea0003800000 */
.L_x_1860:
        /* <DEDUP_REMOVED lines=11> */
.L_x_1864:
[----:B------:R-:W-:-:S04]  /*4160*/  FFMA.FTZ R144, R153, R146, R147 ;  /* 0x0000009299907223 */ /* 0x000fc80000010093 */
[----:B------:R-:W-:Y:S01]  /*4170*/  FADD.FTZ R145, R193, -R144 ;  /* 0x80000090c1917221 */ /* 0x000fe20000010000 */
[----:B------:R-:W-:-:S03]  /*4180*/  @P3 HADD2.F32 R144, -RZ, R47.H0_H0 ;  /* 0x2000002fff903230 */ /* 0x000fc60000004100 */
[----:B------:R-:W-:-:S04]  /*4190*/  FMUL.FTZ R145, R214, R145 ;  /* 0x00000091d6917220 */ /* 0x000fc80000410000 */
[----:B------:R-:W-:Y:S02]  /*41a0*/  @P3 FADD.FTZ R145, R145, R144 ;  /* 0x0000009091913221 */ /* 0x000fe40000010000 */
.L_x_1865:
[----:B------:R-:W-:Y:S05]  /*41b0*/  BSYNC B0 ;  /* 0x0000000000007941 */ /* 0x000fea0003800000 */
.L_x_1863:
        /* <DEDUP_REMOVED lines=11> */
.L_x_1867:
[----:B------:R-:W-:-:S04]  /*4270*/  FFMA.FTZ R145, R154, R146, R147 ;  /* 0x000000929a917223 */ /* 0x000fc80000010093 */
[----:B------:R-:W-:-:S04]  /*4280*/  FADD.FTZ R145, R194, -R145 ;  /* 0x80000091c2917221 */ /* 0x000fc80000010000 */
[----:B------:R-:W-:Y:S01]  /*4290*/  FMUL.FTZ R148, R214, R145 ;  /* 0x00000091d6947220 */ /* 0x000fe20000410000 */
[----:B------:R-:W-:-:S05]  /*42a0*/  @P3 HADD2.F32 R145, -RZ, R47.H1_H1 ;  /* 0x3000002fff913230 */ /* 0x000fca0000004100 */
[----:B------:R-:W-:Y:S02]  /*42b0*/  @P3 FADD.FTZ R148, R148, R145 ;  /* 0x0000009194943221 */ /* 0x000fe40000010000 */
.L_x_1868:
[----:B------:R-:W-:Y:S05]  /*42c0*/  BSYNC B0 ;  /* 0x0000000000007941 */ /* 0x000fea0003800000 */
.L_x_1866:
        /* <DEDUP_REMOVED lines=18> */
.L_x_1870:
[----:B0-----:R-:W-:-:S04]  /*43f0*/  FFMA.FTZ R144, R155, R146, R147 ;  /* 0x000000929b907223 */ /* 0x001fc80000010093 */
[----:B------:R-:W-:Y:S01]  /*4400*/  FADD.FTZ R145, R195, -R144 ;  /* 0x80000090c3917221 */ /* 0x000fe20000010000 */
[----:B------:R-:W-:-:S03]  /*4410*/  @P3 HADD2.F32 R144, -RZ, R40.H0_H0 ;  /* 0x20000028ff903230 */ /* 0x000fc60000004100 */
[----:B------:R-:W-:-:S04]  /*4420*/  FMUL.FTZ R145, R214, R145 ;  /* 0x00000091d6917220 */ /* 0x000fc80000410000 */
[----:B------:R-:W-:Y:S02]  /*4430*/  @P3 FADD.FTZ R145, R145, R144 ;  /* 0x0000009091913221 */ /* 0x000fe40000010000 */
.L_x_1871:
[----:B------:R-:W-:Y:S05]  /*4440*/  BSYNC B0 ;  /* 0x0000000000007941 */ /* 0x000fea0003800000 */
.L_x_1869:
        /* <DEDUP_REMOVED lines=11> */
.L_x_1873:
[----:B------:R-:W-:Y:S01]  /*4500*/  FFMA.FTZ R145, R156, R146, R147 ;  /* 0x000000929c917223 */ /* 0x000fe20000010093 */
[----:B------:R-:W-:-:S03]  /*4510*/  @P3 HADD2.F32 R144, -RZ, R40.H1_H1 ;  /* 0x30000028ff903230 */ /* 0x000fc60000004100 */
[----:B------:R-:W-:-:S04]  /*4520*/  FADD.FTZ R145, R196, -R145 ;  /* 0x80000091c4917221 */ /* 0x000fc80000010000 */
[----:B------:R-:W-:-:S04]  /*4530*/  FMUL.FTZ R145, R214, R145 ;  /* 0x00000091d6917220 */ /* 0x000fc80000410000 */
[----:B------:R-:W-:Y:S02]  /*4540*/  @P3 FADD.FTZ R145, R145, R144 ;  /* 0x0000009091913221 */ /* 0x000fe40000010000 */
.L_x_1874:
[----:B------:R-:W-:Y:S05]  /*4550*/  BSYNC B0 ;  /* 0x0000000000007941 */ /* 0x000fea0003800000 */
.L_x_1872:
        /* <DEDUP_REMOVED lines=11> */
.L_x_1876:
[----:B------:R-:W-:-:S04]  /*4610*/  FFMA.FTZ R144, R157, R146, R147 ;  /* 0x000000929d907223 */ /* 0x000fc80000010093 */
[----:B------:R-:W-:Y:S01]  /*4620*/  FADD.FTZ R145, R197, -R144 ;  /* 0x80000090c5917221 */ /* 0x000fe20000010000 */
[----:B------:R-:W-:-:S03]  /*4630*/  @P3 HADD2.F32 R144, -RZ, R41.H0_H0 ;  /* 0x20000029ff903230 */ /* 0x000fc60000004100 */
[----:B------:R-:W-:-:S04]  /*4640*/  FMUL.FTZ R145, R214, R145 ;  /* 0x00000091d6917220 */ /* 0x000fc80000410000 */
[----:B------:R-:W-:Y:S02]  /*4650*/  @P3 FADD.FTZ R145, R145, R144 ;  /* 0x0000009091913221 */ /* 0x000fe40000010000 */
.L_x_1877:
[----:B------:R-:W-:Y:S05]  /*4660*/  BSYNC B0 ;  /* 0x0000000000007941 */ /* 0x000fea0003800000 */
.L_x_1875:
        /* <DEDUP_REMOVED lines=11> */
.L_x_1879:
[----:B------:R-:W-:Y:S01]  /*4720*/  FFMA.FTZ R145, R158, R146, R147 ;  /* 0x000000929e917223 */ /* 0x000fe20000010093 */
[----:B------:R-:W-:-:S03]  /*4730*/  @P3 HADD2.F32 R144, -RZ, R41.H1_H1 ;  /* 0x30000029ff903230 */ /* 0x000fc60000004100 */
[----:B------:R-:W-:-:S04]  /*4740*/  FADD.FTZ R145, R198, -R145 ;  /* 0x80000091c6917221 */ /* 0x000fc80000010000 */
[----:B------:R-:W-:-:S04]  /*4750*/  FMUL.FTZ R145, R214, R145 ;  /* 0x00000091d6917220 */ /* 0x000fc80000410000 */
[----:B------:R-:W-:Y:S02]  /*4760*/  @P3 FADD.FTZ R145, R145, R144 ;  /* 0x0000009091913221 */ /* 0x000fe40000010000 */
.L_x_1880:
[----:B------:R-:W-:Y:S05]  /*4770*/  BSYNC B0 ;  /* 0x0000000000007941 */ /* 0x000fea0003800000 */
.L_x_1878:
        /* <DEDUP_REMOVED lines=11> */
.L_x_1882:
[----:B------:R-:W-:-:S04]  /*4830*/  FFMA.FTZ R144, R159, R146, R147 ;  /* 0x000000929f907223 */ /* 0x000fc80000010093 */
[----:B------:R-:W-:Y:S01]  /*4840*/  FADD.FTZ R145, R199, -R144 ;  /* 0x80000090c7917221 */ /* 0x000fe20000010000 */
[----:B------:R-:W-:-:S03]  /*4850*/  @P3 HADD2.F32 R144, -RZ, R42.H0_H0 ;  /* 0x2000002aff903230 */ /* 0x000fc60000004100 */
[----:B------:R-:W-:-:S04]  /*4860*/  FMUL.FTZ R145, R214, R145 ;  /* 0x00000091d6917220 */ /* 0x000fc80000410000 */
[----:B------:R-:W-:Y:S02]  /*4870*/  @P3 FADD.FTZ R145, R145, R144 ;  /* 0x0000009091913221 */ /* 0x000fe40000010000 */
.L_x_1883:
[----:B------:R-:W-:Y:S05]  /*4880*/  BSYNC B0 ;  /* 0x0000000000007941 */ /* 0x000fea0003800000 */
.L_x_1881:
        /* <DEDUP_REMOVED lines=11> */
.L_x_1885:
[----:B------:R-:W-:Y:S01]  /*4940*/  FFMA.FTZ R145, R160, R146, R147 ;  /* 0x00000092a0917223 */ /* 0x000fe20000010093 */
[----:B------:R-:W-:-:S03]  /*4950*/  @P3 HADD2.F32 R144, -RZ, R42.H1_H1 ;  /* 0x3000002aff903230 */ /* 0x000fc60000004100 */
[----:B------:R-:W-:-:S04]  /*4960*/  FADD.FTZ R145, R200, -R145 ;  /* 0x80000091c8917221 */ /* 0x000fc80000010000 */
[----:B------:R-:W-:-:S04]  /*4970*/  FMUL.FTZ R145, R214, R145 ;  /* 0x00000091d6917220 */ /* 0x000fc80000410000 */
[----:B------:R-:W-:Y:S02]  /*4980*/  @P3 FADD.FTZ R145, R145, R144 ;  /* 0x0000009091913221 */ /* 0x000fe40000010000 */
.L_x_1886:
[----:B------:R-:W-:Y:S05]  /*4990*/  BSYNC B0 ;  /* 0x0000000000007941 */ /* 0x000fea0003800000 */
.L_x_1884:
        /* <DEDUP_REMOVED lines=11> */
.L_x_1888:
[----:B------:R-:W-:-:S04]  /*4a50*/  FFMA.FTZ R144, R161, R146, R147 ;  /* 0x00000092a1907223 */ /* 0x000fc80000010093 */
[----:B------:R-:W-:Y:S01]  /*4a60*/  FADD.FTZ R145, R201, -R144 ;  /* 0x80000090c9917221 */ /* 0x000fe20000010000 */
[----:B------:R-:W-:-:S03]  /*4a70*/  @P3 HADD2.F32 R144, -RZ, R43.H0_H0 ;  /* 0x2000002bff903230 */ /* 0x000fc60000004100 */
[----:B------:R-:W-:-:S04]  /*4a80*/  FMUL.FTZ R145, R214, R145 ;  /* 0x00000091d6917220 */ /* 0x000fc80000410000 */
[----:B------:R-:W-:Y:S02]  /*4a90*/  @P3 FADD.FTZ R145, R145, R144 ;  /* 0x0000009091913221 */ /* 0x000fe40000010000 */
.L_x_1889:
[----:B------:R-:W-:Y:S05]  /*4aa0*/  BSYNC B0 ;  /* 0x0000000000007941 */ /* 0x000fea0003800000 */
.L_x_1887:
        /* <DEDUP_REMOVED lines=11> */
.L_x_1891:
[----:B------:R-:W-:-:S04]  /*4b60*/  FFMA.FTZ R145, R162, R146, R147 ;  /* 0x00000092a2917223 */ /* 0x000fc80000010093 */
[----:B------:R-:W-:-:S04]  /*4b70*/  FADD.FTZ R145, R202, -R145 ;  /* 0x80000091ca917221 */ /* 0x000fc80000010000 */
[----:B------:R-:W-:Y:S01]  /*4b80*/  FMUL.FTZ R148, R214, R145 ;  /* 0x00000091d6947220 */ /* 0x000fe20000410000 */
[----:B------:R-:W-:-:S05]  /*4b90*/  @P3 HADD2.F32 R145, -RZ, R43.H1_H1 ;  /* 0x3000002bff913230 */ /* 0x000fca0000004100 */
[----:B------:R-:W-:Y:S02]  /*4ba0*/  @P3 FADD.FTZ R148, R148, R145 ;  /* 0x0000009194943221 */ /* 0x000fe40000010000 */
.L_x_1892:
[----:B------:R-:W-:Y:S05]  /*4bb0*/  BSYNC B0 ;  /* 0x0000000000007941 */ /* 0x000fea0003800000 */
.L_x_1890:
[----:B------:R-:W-:Y:S01]  /*4bc0*/  @P0 IADD3 R144, R215, 0x180, RZ ;  /* 0x00000180d7900810 */ /* 0x000fe20007ffe0ff */
[----:B------:R-:W-:Y:S01]  /*4bd0*/  BSSY B0, `(.L_x_1893) ;  /* 0x0000017000007945 */ /* 0x000fe20003800000 */
[----:B------:R-:W-:Y:S02]  /*4be0*/  @P0 MOV R145, 0x10 ;  /* 0x0000001000910802 */ /* 0x000fe40000000f00 */
[----:B------:R-:W-:Y:S01]  /*4bf0*/  @P0 F2FP.PACK_AB R149, RZ, R148 ;  /* 0x00000094ff95023e */ /* 0x000fe200000000ff */
[----:B------:R-:W-:Y:S01]  /*4c00*/  @P2 FMUL.FTZ R148, R148, c[0x0][0x1ec] ;  /* 0x00007b0094942a20 */ /* 0x000fe20000410000 */
[----:B------:R-:W-:Y:S01]  /*4c10*/  @P2 MOV R150, 0x10 ;  /* 0x0000001000962802 */ /* 0x000fe20000000f00 */
[----:B------:R-:W-:Y:S01]  /*4c20*/  @P0 IMAD.WIDE.U32 R144, R144, R145, c[0x0][0x258] ;  /* 0x0000960090900625 */ /* 0x000fe200078e0091 */
[----:B------:R-:W-:Y:S02]  /*4c30*/  @P0 PRMT R139, R139, 0x5410, R149 ;  /* 0x000054108b8b0816 */ /* 0x000fe40000000095 */
[----:B------:R-:W-:-:S02]  /*4c40*/  @P2 IADD3 R149, R218, 0x180, RZ ;  /* 0x00000180da952810 */ /* 0x000fc40007ffe0ff */
        /* <DEDUP_REMOVED lines=10> */
.L_x_1894:
[----:B0-----:R-:W-:-:S04]  /*4cf0*/  FFMA.FTZ R144, R163, R146, R147 ;  /* 0x00000092a3907223 */ /* 0x001fc80000010093 */
[----:B------:R-:W-:Y:S01]  /*4d00*/  FADD.FTZ R145, R203, -R144 ;  /* 0x80000090cb917221 */ /* 0x000fe20000010000 */
[----:B------:R-:W-:-:S03]  /*4d10*/  @P3 HADD2.F32 R144, -RZ, R36.H0_H0 ;  /* 0x20000024ff903230 */ /* 0x000fc60000004100 */
[----:B------:R-:W-:-:S04]  /*4d20*/  FMUL.FTZ R145, R214, R145 ;  /* 0x00000091d6917220 */ /* 0x000fc80000410000 */
[----:B------:R-:W-:Y:S02]  /*4d30*/  @P3 FADD.FTZ R145, R145, R144 ;  /* 0x0000009091913221 */ /* 0x000fe40000010000 */
.L_x_1895:
[----:B------:R-:W-:Y:S05]  /*4d40*/  BSYNC B0 ;  /* 0x0000000000007941 */ /* 0x000fea0003800000 */
.L_x_1893:
        /* <DEDUP_REMOVED lines=11> */
.L_x_1897:
[----:B------:R-:W-:Y:S01]  /*4e00*/  FFMA.FTZ R145, R164, R146, R147 ;  /* 0x00000092a4917223 */ /* 0x000fe20000010093 */
[----:B------:R-:W-:-:S03]  /*4e10*/  @P3 HADD2.F32 R144, -RZ, R36.H1_H1 ;  /* 0x30000024ff903230 */ /* 0x000fc60000004100 */
[----:B------:R-:W-:-:S04]  /*4e20*/  FADD.FTZ R145, R204, -R145 ;  /* 0x80000091cc917221 */ /* 0x000fc80000010000 */
[----:B------:R-:W-:-:S04]  /*4e30*/  FMUL.FTZ R145, R214, R145 ;  /* 0x00000091d6917220 */ /* 0x000fc80000410000 */
[----:B------:R-:W-:Y:S02]  /*4e40*/  @P3 FADD.FTZ R145, R145, R144 ;  /* 0x0000009091913221 */ /* 0x000fe40000010000 */
.L_x_1898:
[----:B------:R-:W-:Y:S05]  /*4e50*/  BSYNC B0 ;  /* 0x0000000000007941 */ /* 0x000fea0003800000 */
.L_x_1896:
        /* <DEDUP_REMOVED lines=11> */
.L_x_1900:
[----:B------:R-:W-:-:S04]  /*4f10*/  FFMA.FTZ R144, R165, R146, R147 ;  /* 0x00000092a5907223 */ /* 0x000fc80000010093 */
[----:B------:R-:W-:Y:S01]  /*4f20*/  FADD.FTZ R145, R205, -R144 ;  /* 0x80000090cd917221 */ /* 0x000fe20000010000 */
[----:B------:R-:W-:-:S03]  /*4f30*/  @P3 HADD2.F32 R144, -RZ, R37.H0_H0 ;  /* 0x20000025ff903230 */ /* 0x000fc60000004100 */
[----:B------:R-:W-:-:S04]  /*4f40*/  FMUL.FTZ R145, R214, R145 ;  /* 0x00000091d6917220 */ /* 0x000fc80000410000 */
[----:B------:R-:W-:Y:S02]  /*4f50*/  @P3 FADD.FTZ R145, R145, R144 ;  /* 0x0000009091913221 */ /* 0x000fe40000010000 */
.L_x_1901:
[----:B------:R-:W-:Y:S05]  /*4f60*/  BSYNC B0 ;  /* 0x0000000000007941 */ /* 0x000fea0003800000 */
.L_x_1899:
        /* <DEDUP_REMOVED lines=11> */
.L_x_1903:
[----:B------:R-:W-:Y:S01]  /*5020*/  FFMA.FTZ R145, R166, R146, R147 ;  /* 0x00000092a6917223 */ /* 0x000fe20000010093 */
[----:B------:R-:W-:-:S03]  /*5030*/  @P3 HADD2.F32 R144, -RZ, R37.H1_H1 ;  /* 0x30000025ff903230 */ /* 0x000fc60000004100 */
[----:B------:R-:W-:-:S04]  /*5040*/  FADD.FTZ R145, R206, -R145 ;  /* 0x80000091ce917221 */ /* 0x000fc80000010000 */
[----:B------:R-:W-:-:S04]  /*5050*/  FMUL.FTZ R145, R214, R145 ;  /* 0x00000091d6917220 */ /* 0x000fc80000410000 */
[----:B------:R-:W-:Y:S02]  /*5060*/  @P3 FADD.FTZ R145, R145, R144 ;  /* 0x0000009091913221 */ /* 0x000fe40000010000 */
.L_x_1904:
[----:B------:R-:W-:Y:S05]  /*5070*/  BSYNC B0 ;  /* 0x0000000000007941 */ /* 0x000fea0003800000 */
.L_x_1902:
        /* <DEDUP_REMOVED lines=11> */
.L_x_1906:
[----:B------:R-:W-:-:S04]  /*5130*/  FFMA.FTZ R144, R167, R146, R147 ;  /* 0x00000092a7907223 */ /* 0x000fc80000010093 */
[----:B------:R-:W-:Y:S01]  /*5140*/  FADD.FTZ R145, R207, -R144 ;  /* 0x80000090cf917221 */ /* 0x000fe20000010000 */
[----:B------:R-:W-:-:S03]  /*5150*/  @P3 HADD2.F32 R144, -RZ, R38.H0_H0 ;  /* 0x20000026ff903230 */ /* 0x000fc60000004100 */
[----:B------:R-:W-:-:S04]  /*5160*/  FMUL.FTZ R145, R214, R145 ;  /* 0x00000091d6917220 */ /* 0x000fc80000410000 */
[----:B------:R-:W-:Y:S02]  /*5170*/  @P3 FADD.FTZ R145, R145, R144 ;  /* 0x0000009091913221 */ /* 0x000fe40000010000 */
.L_x_1907:
[----:B------:R-:W-:Y:S05]  /*5180*/  BSYNC B0 ;  /* 0x0000000000007941 */ /* 0x000fea0003800000 */
.L_x_1905:
        /* <DEDUP_REMOVED lines=11> */
.L_x_1909:
[----:B------:R-:W-:Y:S01]  /*5240*/  FFMA.FTZ R145, R168, R146, R147 ;  /* 0x00000092a8917223 */ /* 0x000fe20000010093 */
[----:B------:R-:W-:-:S03]  /*5250*/  @P3 HADD2.F32 R144, -RZ, R38.H1_H1 ;  /* 0x30000026ff903230 */ /* 0x000fc60000004100 */
[----:B------:R-:W-:-:S04]  /*5260*/  FADD.FTZ R145, R208, -R145 ;  /* 0x80000091d0917221 */ /* 0x000fc80000010000 */
[----:B------:R-:W-:-:S04]  /*5270*/  FMUL.FTZ R145, R214, R145 ;  /* 0x00000091d6917220 */ /* 0x000fc80000410000 */
[----:B------:R-:W-:Y:S02]  /*5280*/  @P3 FADD.FTZ R145, R145, R144 ;  /* 0x0000009091913221 */ /* 0x000fe40000010000 */
.L_x_1910:
[----:B------:R-:W-:Y:S05]  /*5290*/  BSYNC B0 ;  /* 0x0000000000007941 */ /* 0x000fea0003800000 */
.L_x_1908:
        /* <DEDUP_REMOVED lines=11> */
.L_x_1912:
[----:B------:R-:W-:-:S04]  /*5350*/  FFMA.FTZ R144, R169, R146, R147 ;  /* 0x00000092a9907223 */ /* 0x000fc80000010093 */
[----:B------:R-:W-:Y:S01]  /*5360*/  FADD.FTZ R145, R209, -R144 ;  /* 0x80000090d1917221 */ /* 0x000fe20000010000 */
[----:B------:R-:W-:-:S03]  /*5370*/  @P3 HADD2.F32 R144, -RZ, R39.H0_H0 ;  /* 0x20000027ff903230 */ /* 0x000fc60000004100 */
[----:B------:R-:W-:-:S04]  /*5380*/  FMUL.FTZ R145, R214, R145 ;  /* 0x00000091d6917220 */ /* 0x000fc80000410000 */
[----:B------:R-:W-:Y:S02]  /*5390*/  @P3 FADD.FTZ R145, R145, R144 ;  /* 0x0000009091913221 */ /* 0x000fe40000010000 */
.L_x_1913:
[----:B------:R-:W-:Y:S05]  /*53a0*/  BSYNC B0 ;  /* 0x0000000000007941 */ /* 0x000fea0003800000 */
.L_x_1911:
        /* <DEDUP_REMOVED lines=11> */
.L_x_1915:
[----:B------:R-:W-:Y:S01]  /*5460*/  FFMA.FTZ R147, R170, R146, R147 ;  /* 0x00000092aa937223 */ /* 0x000fe20000010093 */
[----:B------:R-:W-:-:S03]  /*5470*/  @P3 HADD2.F32 R144, -RZ, R39.H1_H1 ;  /* 0x30000027ff903230 */ /* 0x000fc60000004100 */
[----:B------:R-:W-:-:S04]  /*5480*/  FADD.FTZ R147, R210, -R147 ;  /* 0x80000093d2937221 */ /* 0x000fc80000010000 */
[----:B------:R-:W-:-:S04]  /*5490*/  FMUL.FTZ R147, R214, R147 ;  /* 0x00000093d6937220 */ /* 0x000fc80000410000 */
[----:B------:R-:W-:Y:S02]  /*54a0*/  @P3 FADD.FTZ R147, R147, R144 ;  /* 0x0000009093933221 */ /* 0x000fe40000010000 */
.L_x_1916:
[----:B------:R-:W-:Y:S05]  /*54b0*/  BSYNC B0 ;  /* 0x0000000000007941 */ /* 0x000fea0003800000 */
.L_x_1914:
[----:B------:R-:W-:Y:S02]  /*54c0*/  @P0 IADD3 R144, R215, 0x200, RZ ;  /* 0x00000200d7900810 */ /* 0x000fe40007ffe0ff */
[----:B------:R-:W-:Y:S02]  /*54d0*/  @P0 MOV R145, 0x10 ;  /* 0x0000001000910802 */ /* 0x000fe40000000f00 */
[----:B------:R-:W-:Y:S01]  /*54e0*/  @P0 F2FP.PACK_AB R146, RZ, R147 ;  /* 0x00000093ff92023e */ /* 0x000fe200000000ff */
[----:B------:R-:W-:Y:S01]  /*54f0*/  @P2 FMUL.FTZ R147, R147, c[0x0][0x1ec] ;  /* 0x00007b0093932a20 */ /* 0x000fe20000410000 */
[----:B------:R-:W-:Y:S01]  /*5500*/  @P2 IADD3 R218, R218, 0x200, RZ ;  /* 0x00000200dada2810 */ /* 0x000fe20007ffe0ff */
[----:B------:R-:W-:Y:S01]  /*5510*/  @P0 IMAD.WIDE.U32 R144, R144, R145, c[0x0][0x258] ;  /* 0x0000960090900625 */ /* 0x000fe200078e0091 */
[----:B------:R-:W-:Y:S02]  /*5520*/  @P0 PRMT R139, R139, 0x5410, R146 ;  /* 0x000054108b8b0816 */ /* 0x000fe40000000092 */
[----:B------:R-:W-:-:S02]  /*5530*/  @P2 MOV R149, 0x10 ;  /* 0x0000001000952802 */ /* 0x000fc40000000f00 */
[----:B------:R-:W-:Y:S01]  /*5540*/  @P2 F2FP.PACK_AB R147, RZ, R147 ;  /* 0x00000093ff93223e */ /* 0x000fe200000000ff */
        /* <DEDUP_REMOVED lines=10> */
.L_x_1791:
        /* <DEDUP_REMOVED lines=30> */
.L_x_1795:
[----:B------:R-:W-:Y:S01]  /*57d0*/  HFMA2.MMA R149, -RZ, RZ, 0, 9.5367431640625e-07 ;  /* 0x00000010ff957435 */ /* 0x000fe200000001ff */
[----:B------:R-:W-:-:S02]  /*57e0*/  MOV R232, R150 ;  /* 0x0000009600e87202 */ /* 0x000fc40000000f00 */
[----:B------:R-:W-:Y:S02]  /*57f0*/  MOV R147, 0x1f ;  /* 0x0000001f00937802 */ /* 0x000fe40000000f00 */
[----:B------:R-:W-:Y:S02]  /*5800*/  MOV R148, 0xffffffff ;  /* 0xffffffff00947802 */ /* 0x000fe40000000f00 */
[----:B------:R-:W-:Y:S02]  /*5810*/  MOV R144, 0x5830 ;  /* 0x0000583000907802 */ /* 0x000fe40000000f00 */
[----:B-----5:R-:W-:Y:S05]  /*5820*/  CALL.REL.NOINC `($__internal_23_$__cuda_sm70_shflsync_down_p) ;  /* 0x0000046000007944 */ /* 0x020fea0003c00000 */
[----:B-1----:R-:W-:Y:S01]  /*5830*/  MOV R231, R148 ;  /* 0x0000009400e77202 */ /* 0x002fe20000000f00 */
[----:B0-----:R-:W-:Y:S05]  /*5840*/  BRA `(.L_x_1918) ;  /* 0xffffccd000007947 */ /* 0x001fea000383ffff */
.L_x_1796:
[----:B------:R-:W-:Y:S01]  /*5850*/  HFMA2.MMA R149, -RZ, RZ, 0, 9.5367431640625e-07 ;  /* 0x00000010ff957435 */ /* 0x000fe200000001ff */
[----:B------:R-:W-:Y:S02]  /*5860*/  MOV R232, R151 ;  /* 0x0000009700e87202 */ /* 0x000fe40000000f00 */
[----:B------:R-:W-:Y:S02]  /*5870*/  MOV R147, 0x1f ;  /* 0x0000001f00937802 */ /* 0x000fe40000000f00 */
[----:B------:R-:W-:-:S02]  /*5880*/  MOV R148, 0xffffffff ;  /* 0xffffffff00947802 */ /* 0x000fc40000000f00 */
[----:B------:R-:W-:Y:S02]  /*5890*/  MOV R144, 0x58b0 ;  /* 0x000058b000907802 */ /* 0x000fe40000000f00 */
[----:B01---5:R-:W-:Y:S05]  /*58a0*/  CALL.REL.NOINC `($__internal_23_$__cuda_sm70_shflsync_down_p) ;  /* 0x000003e000007944 */ /* 0x023fea0003c00000 */
[----:B------:R-:W-:Y:S01]  /*58b0*/  FADD.FTZ R150, R231, R150 ;  /* 0x00000096e7967221 */ /* 0x000fe20000010000 */
[----:B0-----:R-:W-:Y:S01]  /*58c0*/  HFMA2.MMA R149, -RZ, RZ, 0, 4.76837158203125e-07 ;  /* 0x00000008ff957435 */ /* 0x001fe200000001ff */
[----:B-1----:R-:W-:Y:S01]  /*58d0*/  FADD.FTZ R151, R151, R148 ;  /* 0x0000009497977221 */ /* 0x002fe20000010000 */
[----:B------:R-:W-:Y:S02]  /*58e0*/  MOV R147, 0x1f ;  /* 0x0000001f00937802 */ /* 0x000fe40000000f00 */
[----:B------:R-:W-:Y:S02]  /*58f0*/  MOV R148, 0xffffffff ;  /* 0xffffffff00947802 */ /* 0x000fe40000000f00 */
[----:B------:R-:W-:Y:S02]  /*5900*/  MOV R232, R150 ;  /* 0x0000009600e87202 */ /* 0x000fe40000000f00 */
[----:B------:R-:W-:Y:S02]  /*5910*/  MOV R144, 0x5930 ;  /* 0x0000593000907802 */ /* 0x000fe40000000f00 */
[----:B------:R-:W-:Y:S05]  /*5920*/  CALL.REL.NOINC `($__internal_23_$__cuda_sm70_shflsync_down_p) ;  /* 0x0000036000007944 */ /* 0x000fea0003c00000 */
[----:B0-----:R-:W-:Y:S01]  /*5930*/  HFMA2.MMA R149, -RZ, RZ, 0, 4.76837158203125e-07 ;  /* 0x00000008ff957435 */ /* 0x001fe200000001ff */
[----:B-1----:R-:W-:-:S02]  /*5940*/  MOV R231, R148 ;  /* 0x0000009400e77202 */ /* 0x002fc40000000f00 */
[----:B------:R-:W-:Y:S02]  /*5950*/  MOV R232, R151 ;  /* 0x0000009700e87202 */ /* 0x000fe40000000f00 */
[----:B------:R-:W-:Y:S02]  /*5960*/  MOV R147, 0x1f ;  /* 0x0000001f00937802 */ /* 0x000fe40000000f00 */
[----:B------:R-:W-:Y:S02]  /*5970*/  MOV R148, 0xffffffff ;  /* 0xffffffff00947802 */ /* 0x000fe40000000f00 */
[----:B------:R-:W-:Y:S02]  /*5980*/  MOV R144, 0x59a0 ;  /* 0x000059a000907802 */ /* 0x000fe40000000f00 */
[----:B------:R-:W-:Y:S05]  /*5990*/  CALL.REL.NOINC `($__internal_23_$__cuda_sm70_shflsync_down_p) ;  /* 0x000002f000007944 */ /* 0x000fea0003c00000 */
[----:B------:R-:W-:Y:S01]  /*59a0*/  FADD.FTZ R150, R231, R150 ;  /* 0x00000096e7967221 */ /* 0x000fe20000010000 */
[----:B0-----:R-:W-:Y:S01]  /*59b0*/  HFMA2.MMA R149, -RZ, RZ, 0, 2.384185791015625e-07 ;  /* 0x00000004ff957435 */ /* 0x001fe200000001ff */
[----:B-1----:R-:W-:Y:S01]  /*59c0*/  FADD.FTZ R151, R151, R148 ;  /* 0x0000009497977221 */ /* 0x002fe20000010000 */
[----:B------:R-:W-:Y:S02]  /*59d0*/  MOV R147, 0x1f ;  /* 0x0000001f00937802 */ /* 0x000fe40000000f00 */
[----:B------:R-:W-:-:S02]  /*59e0*/  MOV R148, 0xffffffff ;  /* 0xffffffff00947802 */ /* 0x000fc40000000f00 */
[----:B------:R-:W-:Y:S02]  /*59f0*/  MOV R232, R150 ;  /* 0x0000009600e87202 */ /* 0x000fe40000000f00 */
[----:B------:R-:W-:Y:S02]  /*5a00*/  MOV R144, 0x5a20 ;  /* 0x00005a2000907802 */ /* 0x000fe40000000f00 */
[----:B------:R-:W-:Y:S05]  /*5a10*/  CALL.REL.NOINC `($__internal_23_$__cuda_sm70_shflsync_down_p) ;  /* 0x0000027000007944 */ /* 0x000fea0003c00000 */
[----:B0-----:R-:W-:Y:S01]  /*5a20*/  HFMA2.MMA R149, -RZ, RZ, 0, 2.384185791015625e-07 ;  /* 0x00000004ff957435 */ /* 0x001fe200000001ff */
[----:B-1----:R-:W-:Y:S02]  /*5a30*/  MOV R231, R148 ;  /* 0x0000009400e77202 */ /* 0x002fe40000000f00 */
[----:B------:R-:W-:Y:S02]  /*5a40*/  MOV R232, R151 ;  /* 0x0000009700e87202 */ /* 0x000fe40000000f00 */
[----:B------:R-:W-:Y:S02]  /*5a50*/  MOV R147, 0x1f ;  /* 0x0000001f00937802 */ /* 0x000fe40000000f00 */
[----:B------:R-:W-:Y:S02]  /*5a60*/  MOV R148, 0xffffffff ;  /* 0xffffffff00947802 */ /* 0x000fe40000000f00 */
[----:B------:R-:W-:-:S02]  /*5a70*/  MOV R144, 0x5a90 ;  /* 0x00005a9000907802 */ /* 0x000fc40000000f00 */
[----:B------:R-:W-:Y:S05]  /*5a80*/  CALL.REL.NOINC `($__internal_23_$__cuda_sm70_shflsync_down_p) ;  /* 0x0000020000007944 */ /* 0x000fea0003c00000 */
[----:B------:R-:W-:Y:S01]  /*5a90*/  FADD.FTZ R150, R231, R150 ;  /* 0x00000096e7967221 */ /* 0x000fe20000010000 */
[----:B0-----:R-:W-:Y:S01]  /*5aa0*/  HFMA2.MMA R149, -RZ, RZ, 0, 1.1920928955078125e-07 ;  /* 0x00000002ff957435 */ /* 0x001fe200000001ff */
[----:B-1----:R-:W-:Y:S01]  /*5ab0*/  FADD.FTZ R231, R151, R148 ;  /* 0x0000009497e77221 */ /* 0x002fe20000010000 */
[----:B------:R-:W-:-:S02]  /*5ac0*/  MOV R147, 0x1f ;  /* 0x0000001f00937802 */ /* 0x000fc40000000f00 */
[----:B------:R-:W-:Y:S02]  /*5ad0*/  MOV R148, 0xffffffff ;  /* 0xffffffff00947802 */ /* 0x000fe40000000f00 */
[----:B------:R-:W-:Y:S02]  /*5ae0*/  MOV R232, R150 ;  /* 0x0000009600e87202 */ /* 0x000fe40000000f00 */
[----:B------:R-:W-:Y:S02]  /*5af0*/  MOV R144, 0x5b10 ;  /* 0x00005b1000907802 */ /* 0x000fe40000000f00 */
[----:B------:R-:W-:Y:S05]  /*5b00*/  CALL.REL.NOINC `($__internal_23_$__cuda_sm70_shflsync_down_p) ;  /* 0x0000018000007944 */ /* 0x000fea0003c00000 */
[----:B0-----:R-:W-:Y:S01]  /*5b10*/  HFMA2.MMA R149, -RZ, RZ, 0, 1.1920928955078125e-07 ;  /* 0x00000002ff957435 */ /* 0x001fe200000001ff */
[----:B-1----:R-:W-:Y:S02]  /*5b20*/  MOV R151, R148 ;  /* 0x0000009400977202 */ /* 0x002fe40000000f00 */
[----:B------:R-:W-:Y:S02]  /*5b30*/  MOV R232, R231 ;  /* 0x000000e700e87202 */ /* 0x000fe40000000f00 */
[----:B------:R-:W-:Y:S02]  /*5b40*/  MOV R147, 0x1f ;  /* 0x0000001f00937802 */ /* 0x000fe40000000f00 */
[----:B------:R-:W-:-:S02]  /*5b50*/  MOV R148, 0xffffffff ;  /* 0xffffffff00947802 */ /* 0x000fc40000000f00 */
[----:B------:R-:W-:Y:S02]  /*5b60*/  MOV R144, 0x5b80 ;  /* 0x00005b8000907802 */ /* 0x000fe40000000f00 */
[----:B------:R-:W-:Y:S05]  /*5b70*/  CALL.REL.NOINC `($__internal_23_$__cuda_sm70_shflsync_down_p) ;  /* 0x0000011000007944 */ /* 0x000fea0003c00000 */
[----:B------:R-:W-:Y:S01]  /*5b80*/  FADD.FTZ R151, R151, R150 ;  /* 0x0000009697977221 */ /* 0x000fe20000010000 */
[----:B0-----:R-:W-:Y:S01]  /*5b90*/  HFMA2.MMA R149, -RZ, RZ, 0, 5.9604644775390625e-08 ;  /* 0x00000001ff957435 */ /* 0x001fe200000001ff */
[----:B-1----:R-:W-:Y:S01]  /*5ba0*/  FADD.FTZ R150, R231, R148 ;  /* 0x00000094e7967221 */ /* 0x002fe20000010000 */
[----:B------:R-:W-:Y:S02]  /*5bb0*/  MOV R147, 0x1f ;  /* 0x0000001f00937802 */ /* 0x000fe40000000f00 */
[----:B------:R-:W-:Y:S02]  /*5bc0*/  MOV R148, 0xffffffff ;  /* 0xffffffff00947802 */ /* 0x000fe40000000f00 */
[----:B------:R-:W-:Y:S02]  /*5bd0*/  MOV R232, R151 ;  /* 0x0000009700e87202 */ /* 0x000fe40000000f00 */
[----:B------:R-:W-:Y:S02]  /*5be0*/  MOV R144, 0x5c00 ;  /* 0x00005c0000907802 */ /* 0x000fe40000000f00 */
[----:B------:R-:W-:Y:S05]  /*5bf0*/  CALL.REL.NOINC `($__internal_23_$__cuda_sm70_shflsync_down_p) ;  /* 0x0000009000007944 */ /* 0x000fea0003c00000 */
[----:B0-----:R-:W-:Y:S01]  /*5c00*/  HFMA2.MMA R149, -RZ, RZ, 0, 5.9604644775390625e-08 ;  /* 0x00000001ff957435 */ /* 0x001fe200000001ff */
[----:B-1----:R-:W-:-:S02]  /*5c10*/  MOV R234, R148 ;  /* 0x0000009400ea7202 */ /* 0x002fc40000000f00 */
[----:B------:R-:W-:Y:S02]  /*5c20*/  MOV R232, R150 ;  /* 0x0000009600e87202 */ /* 0x000fe40000000f00 */
[----:B------:R-:W-:Y:S02]  /*5c30*/  MOV R147, 0x1f ;  /* 0x0000001f00937802 */ /* 0x000fe40000000f00 */
[----:B------:R-:W-:Y:S02]  /*5c40*/  MOV R148, 0xffffffff ;  /* 0xffffffff00947802 */ /* 0x000fe40000000f00 */
[----:B------:R-:W-:Y:S02]  /*5c50*/  MOV R144, 0x5c70 ;  /* 0x00005c7000907802 */ /* 0x000fe40000000f00 */
[----:B------:R-:W-:Y:S05]  /*5c60*/  CALL.REL.NOINC `($__internal_23_$__cuda_sm70_shflsync_down_p) ;  /* 0x0000002000007944 */ /* 0x000fea0003c00000 */
[----:B-1----:R-:W-:Y:S01]  /*5c70*/  MOV R231, R148 ;  /* 0x0000009400e77202 */ /* 0x002fe20000000f00 */
[----:B0-----:R-:W-:Y:S05]  /*5c80*/  BRA `(.L_x_1919) ;  /* 0xffffc9b000007947 */ /* 0x001fea000383ffff */
        .weak           $__internal_23_$__cuda_sm70_shflsync_down_p
        .type           $__internal_23_$__cuda_sm70_shflsync_down_p,@function
        .size           $__internal_23_$__cuda_sm70_shflsync_down_p,(.L_x_14241 - $__internal_23_$__cuda_sm70_shflsync_down_p)
$__internal_23_$__cuda_sm70_shflsync_down_p:
[----:B------:R-:W-:Y:S01]  /*5c90*/  HFMA2.MMA R145, -RZ, RZ, 0, 0 ;  /* 0x00000000ff917435 */ /* 0x000fe200000001ff */
[----:B------:R-:W-:Y:S04]  /*5ca0*/  WARPSYNC R148 ;  /* 0x0000009400007348 */ /* 0x000fe80003800000 */
[----:B------:R0:W1:Y:S01]  /*5cb0*/  SHFL.DOWN PT, R148, R232, R149, R147 ;  /* 0x08000095e8947389 */ /* 0x00006200000e0093 */
[----:B------:R-:W-:Y:S05]  /*5cc0*/  RET.REL.NODEC R144 `(_ZN10layer_norm13ln_bwd_kernelINS_13Kernel_traitsI6__halfS2_S2_S2_fjLj5120ELj1ELj1ELj4ELj16ENS_18Kernel_traits_baseILj5120ES2_S2_S2_S2_fjLj128EEEEELb0ELb0ELb1ELb1EEEvNS_9BwdParamsE) ;  /* 0xffffa33090007950 */ /* 0x000fea0003c3ffff */
.L_x_1920:
        /* <DEDUP_REMOVED lines=11> */
.L_x_14241:


//--------------------- .text._ZN10layer_norm13ln_bwd_kernelINS_13Kernel_traitsI6__halfS2_S2_S2_fjLj5120ELj1ELj1ELj4ELj16ENS_18Kernel_traits_baseILj5120ES2_S2_S2_S2_fjLj128EEEEELb0ELb1ELb0ELb0EEEvNS_9BwdParamsE --------------------------
	.section	.text._ZN10layer_norm13ln_bwd_kernelINS_13Kernel_traitsI6__halfS2_S2_S2_fjLj5120ELj1ELj1ELj4ELj16ENS_18Kernel_traits_baseILj5120ES2_S2_S2_S2_fjLj128EEEEELb0ELb1ELb0ELb0EEEvNS_9BwdParamsE,"ax",@progbits
	.sectioninfo	@"SHI_REGISTERS=255"
	.align	128
        .global         _ZN10layer_norm13ln_bwd_kernelINS_13Kernel_traitsI6__halfS2_S2_S2_fjLj5120ELj1ELj1ELj4ELj16ENS_18Kernel_traits_baseILj5120ES2_S2_S2_S2_fjLj128EEEEELb0ELb1ELb0ELb0EEEvNS_9BwdParamsE
        .type           _ZN10layer_norm13ln_bwd_kernelINS_13Kernel_traitsI6__halfS2_S2_S2_fjLj5120ELj1ELj1ELj4ELj16ENS_18Kernel_traits_baseILj5120ES2_S2_S2_S2_fjLj128EEEEELb0ELb1ELb0ELb0EEEvNS_9BwdParamsE,@function
        .size           _ZN10layer_norm13ln_bwd_kernelINS_13Kernel_traitsI6__halfS2_S2_S2_fjLj5120ELj1ELj1ELj4ELj16ENS_18Kernel_traits_baseILj5120ES2_S2_S2_S2_fjLj128EEEEELb0ELb1ELb0ELb0EEEvNS_9BwdParamsE,(.L_x_14242 - _ZN10layer_norm13ln_bwd_kernelINS_13Kernel_traitsI6__halfS2_S2_S2_fjLj5120ELj1ELj1ELj4ELj16ENS_18Kernel_traits_baseILj5120ES2_S2_S2_S2_fjLj128EEEEELb0ELb1ELb0ELb0EEEvNS_9BwdParamsE)
        .other          _ZN10layer_norm13ln_bwd_kernelINS_13Kernel_traitsI6__halfS2_S2_S2_fjLj5120ELj1ELj1ELj4ELj16ENS_18Kernel_traits_baseILj5120ES2_S2_S2_S2_fjLj128EEEEELb0ELb1ELb0ELb0EEEvNS_9BwdParamsE,@"STO_CUDA_ENTRY STV_DEFAULT"
_ZN10layer_norm13ln_bwd_kernelINS_13Kernel_traitsI6__halfS2_S2_S2_fjLj5120ELj1ELj1ELj4ELj16ENS_18Kernel_traits_baseILj5120ES2_S2_S2_S2_fjLj128EEEEELb0ELb1ELb0ELb0EEEvNS_9BwdParamsE:
.text._ZN10layer_norm13ln_bwd_kernelINS_13Kernel_traitsI6__halfS2_S2_S2_fjLj5120ELj1ELj1ELj4ELj16ENS_18Kernel_traits_baseILj5120ES2_S2_S2_S2_fjLj128EEEEELb0ELb1ELb0ELb0EEEvNS_9BwdParamsE:
        /* <DEDUP_REMOVED lines=108> */
[--C-:B-----5:R-:W-:Y:S01]  /*06c0*/  HADD2.F32 R33, -RZ, R152.reuse.H0_H0 ;  /* 0x20000098ff217230 */ /* 0x120fe20000004100 */
[----:B------:R-:W-:Y:S01]  /*06d0*/  HFMA2.MMA R241, -RZ, RZ, 0, 5.9604644775390625e-08 ;  /* 0x00000001fff17435 */ /* 0x000fe200000001ff */
[----:B------:R-:W-:-:S02]  /*06e0*/  HADD2.F32 R3, -RZ, R152.H1_H1 ;  /* 0x30000098ff037230 */ /* 0x000fc40000004100 */
[----:B------:R-:W-:Y:S01]  /*06f0*/  HADD2.F32 R2, -RZ, R153.H0_H0 ;  /* 0x20000099ff027230 */ /* 0x000fe20000004100 */
[----:B------:R0:W-:Y:S01]  /*0700*/  STL [R1+0x110], R33 ;  /* 0x0001102101007387 */ /* 0x0001e20000100800 */
[----:B------:R-:W-:Y:S02]  /*0710*/  HADD2.F32 R252, -RZ, R10.H1_H1 ;  /* 0x3000000afffc7230 */ /* 0x000fe40000004100 */
[--C-:B------:R-:W-:Y:S01]  /*0720*/  HADD2.F32 R251, -RZ, R11.reuse.H0_H0 ;  /* 0x2000000bfffb7230 */ /* 0x100fe20000004100 */
[----:B------:R1:W-:Y:S01]  /*0730*/  STL [R1+0x10c], R3 ;  /* 0x00010c0301007387 */ /* 0x0003e20000100800 */
[----:B------:R-:W-:Y:S02]  /*0740*/  HADD2.F32 R250, -RZ, R11.H1_H1 ;  /* 0x3000000bfffa7230 */ /* 0x000fe40000004100 */
[--C-:B------:R-:W-:Y:S01]  /*0750*/  HADD2.F32 R249, -RZ, R4.reuse.H0_H0 ;  /* 0x20000004fff97230 */ /* 0x100fe20000004100 */
[----:B------:R2:W-:Y:S01]  /*0760*/  STL [R1+0x108], R2 ;  /* 0x0001080201007387 */ /* 0x0005e20000100800 */
[----:B------:R-:W-:-:S02]  /*0770*/  HADD2.F32 R248, -RZ, R4.H1_H1 ;  /* 0x30000004fff87230 */ /* 0x000fc40000004100 */
[----:B0-----:R-:W-:Y:S02]  /*0780*/  HADD2.F32 R33, -RZ, R153.H1_H1 ;  /* 0x30000099ff217230 */ /* 0x001fe40000004100 */
[--C-:B------:R-:W-:Y:S02]  /*0790*/  HADD2.F32 R247, -RZ, R5.reuse.H0_H0 ;  /* 0x20000005fff77230 */ /* 0x100fe40000004100 */
[--C-:B-1----:R-:W-:Y:S01]  /*07a0*/  HADD2.F32 R3, -RZ, R154.reuse.H0_H0 ;  /* 0x2000009aff037230 */ /* 0x102fe20000004100 */
[----:B------:R0:W-:Y:S01]  /*07b0*/  STL [R1+0x104], R33 ;  /* 0x0001042101007387 */ /* 0x0001e20000100800 */
[----:B------:R-:W-:Y:S02]  /*07c0*/  HADD2.F32 R246, -RZ, R5.H1_H1 ;  /* 0x30000005fff67230 */ /* 0x000fe40000004100 */
[----:B--2---:R-:W-:Y:S01]  /*07d0*/  HADD2.F32 R2, -RZ, R154.H1_H1 ;  /* 0x3000009aff027230 */ /* 0x004fe20000004100 */
[----:B------:R1:W-:Y:S01]  /*07e0*/  STL [R1+0x100], R3 ;  /* 0x0001000301007387 */ /* 0x0003e20000100800 */
[----:B------:R-:W-:-:S02]  /*07f0*/  HADD2.F32 R245, -RZ, R6.H0_H0 ;  /* 0x20000006fff57230 */ /* 0x000fc40000004100 */
[----:B------:R-:W-:Y:S01]  /*0800*/  HADD2.F32 R244, -RZ, R6.H1_H1 ;  /* 0x30000006fff47230 */ /* 0x000fe20000004100 */
[----:B------:R2:W-:Y:S01]  /*0810*/  STL [R1+0xfc], R2 ;  /* 0x0000fc0201007387 */ /* 0x0005e20000100800 */
[----:B------:R-:W-:Y:S02]  /*0820*/  HADD2.F32 R243, -RZ, R7.H0_H0 ;  /* 0x20000007fff37230 */ /* 0x000fe40000004100 */
[----:B0-----:R-:W-:Y:S02]  /*0830*/  HADD2.F32 R33, -RZ, R155.H0_H0 ;  /* 0x2000009bff217230 */ /* 0x001fe40000004100 */
[----:B------:R-:W-:Y:S02]  /*0840*/  HADD2.F32 R242, -RZ, R7.H1_H1 ;  /* 0x30000007fff27230 */ /* 0x000fe40000004100 */
[----:B-1----:R-:W-:Y:S01]  /*0850*/  HADD2.F32 R3, -RZ, R155.H1_H1 ;  /* 0x3000009bff037230 */ /* 0x002fe20000004100 */
[----:B------:R0:W-:Y:S01]  /*0860*/  STL [R1+0xf8], R33 ;  /* 0x0000f82101007387 */ /* 0x0001e20000100800 */
[----:B--2---:R-:W-:-:S03]  /*0870*/  HADD2.F32 R2, -RZ, R148.H0_H0 ;  /* 0x20000094ff027230 */ /* 0x004fc60000004100 */
[----:B------:R1:W-:Y:S04]  /*0880*/  STL [R1+0xf4], R3 ;  /* 0x0000f40301007387 */ /* 0x0003e80000100800 */
[----:B------:R2:W-:Y:S01]  /*0890*/  STL [R1+0xf0], R2 ;  /* 0x0000f00201007387 */ /* 0x0005e20000100800 */
[----:B0-----:R-:W-:Y:S02]  /*08a0*/  HADD2.F32 R33, -RZ, R148.H1_H1 ;  /* 0x30000094ff217230 */ /* 0x001fe40000004100 */
[----:B-1----:R-:W-:-:S03]  /*08b0*/  HADD2.F32 R3, -RZ, R149.H0_H0 ;  /* 0x20000095ff037230 */ /* 0x002fc60000004100 */
[----:B------:R0:W-:Y:S01]  /*08c0*/  STL [R1+0xec], R33 ;  /* 0x0000ec2101007387 */ /* 0x0001e20000100800 */
[----:B--2---:R-:W-:-:S03]  /*08d0*/  HADD2.F32 R2, -RZ, R149.H1_H1 ;  /* 0x30000095ff027230 */ /* 0x004fc60000004100 */
[----:B------:R1:W-:Y:S04]  /*08e0*/  STL [R1+0xe8], R3 ;  /* 0x0000e80301007387 */ /* 0x0003e80000100800 */
[----:B------:R2:W-:Y:S01]  /*08f0*/  STL [R1+0xe4], R2 ;  /* 0x0000e40201007387 */ /* 0x0005e20000100800 */
[--C-:B0-----:R-:W-:Y:S02]  /*0900*/  HADD2.F32 R33, -RZ, R150.reuse.H0_H0 ;  /* 0x20000096ff217230 */ /* 0x101fe40000004100 */
[----:B-1----:R-:W-:-:S03]  /*0910*/  HADD2.F32 R3, -RZ, R150.H1_H1 ;  /* 0x30000096ff037230 */ /* 0x002fc60000004100 */
        /* <DEDUP_REMOVED lines=25> */
[--C-:B------:R-:W-:Y:S02]  /*0ab0*/  HADD2.F32 R28, -RZ, R29.reuse.H1_H1 ;  /* 0x3000001dff1c7230 */ /* 0x100fe40000004100 */
[----:B--2---:R-:W-:Y:S01]  /*0ac0*/  HADD2.F32 R2, -RZ, R29.H0_H0 ;  /* 0x2000001dff027230 */ /* 0x004fe20000004100 */
[----:B------:R1:W-:Y:S04]  /*0ad0*/  STL [R1+0xac], R3 ;  /* 0x0000ac0301007387 */ /* 0x0003e80000100800 */
[----:B------:R2:W-:Y:S01]  /*0ae0*/  STL [R1+0xa8], R2 ;  /* 0x0000a80201007387 */ /* 0x0005e20000100800 */
[----:B0-----:R-:W-:-:S03]  /*0af0*/  MOV R33, RZ ;  /* 0x000000ff00217202 */ /* 0x001fc60000000f00 */
[----:B------:R0:W-:Y:S01]  /*0b00*/  STL [R1+0xa4], R28 ;  /* 0x0000a41c01007387 */ /* 0x0001e20000100800 */
[--C-:B-1----:R-:W-:Y:S02]  /*0b10*/  HADD2.F32 R3, -RZ, R30.reuse.H0_H0 ;  /* 0x2000001eff037230 */ /* 0x102fe40000004100 */
[----:B--2---:R-:W-:-:S03]  /*0b20*/  HADD2.F32 R2, -RZ, R30.H1_H1 ;  /* 0x3000001eff027230 */ /* 0x004fc60000004100 */
[----:B------:R1:W-:Y:S01]  /*0b30*/  STL [R1+0xa0], R3 ;  /* 0x0000a00301007387 */ /* 0x0003e20000100800 */
[----:B0-----:R-:W-:-:S03]  /*0b40*/  HADD2.F32 R28, -RZ, R31.H0_H0 ;  /* 0x2000001fff1c7230 */ /* 0x001fc60000004100 */
[----:B------:R0:W-:Y:S04]  /*0b50*/  STL [R1+0x9c], R2 ;  /* 0x00009c0201007387 */ /* 0x0001e80000100800 */
[----:B------:R-:W-:Y:S01]  /*0b60*/  STL [R1+0x98], R28 ;  /* 0x0000981c01007387 */ /* 0x000fe20000100800 */
[----:B-1----:R-:W-:Y:S02]  /*0b70*/  HADD2.F32 R3, -RZ, R31.H1_H1 ;  /* 0x3000001fff037230 */ /* 0x002fe40000004100 */
[----:B0-----:R-:W-:-:S03]  /*0b80*/  HADD2.F32 R2, -RZ, R24.H0_H0 ;  /* 0x20000018ff027230 */ /* 0x001fc60000004100 */
[----:B------:R0:W-:Y:S01]  /*0b90*/  STL [R1+0x94], R3 ;  /* 0x0000940301007387 */ /* 0x0001e20000100800 */
[----:B------:R-:W-:-:S03]  /*0ba0*/  HADD2.F32 R24, -RZ, R24.H1_H1 ;  /* 0x30000018ff187230 */ /* 0x000fc60000004100 */
        /* <DEDUP_REMOVED lines=13> */
[----:B------:R-:W-:Y:S01]  /*0c80*/  STL [R1+0x74], R24 ;  /* 0x0000741801007387 */ /* 0x000fe20000100800 */
[--C-:B0-----:R-:W-:Y:S02]  /*0c90*/  HADD2.F32 R3, -RZ, R20.reuse.H0_H0 ;  /* 0x20000014ff037230 */ /* 0x101fe40000004100 */
[----:B-1----:R-:W-:-:S03]  /*0ca0*/  HADD2.F32 R2, -RZ, R20.H1_H1 ;  /* 0x30000014ff027230 */ /* 0x002fc60000004100 */
[----:B------:R0:W-:Y:S01]  /*0cb0*/  STL [R1+0x70], R3 ;  /* 0x0000700301007387 */ /* 0x0001e20000100800 */
[----:B------:R-:W-:-:S03]  /*0cc0*/  HADD2.F32 R20, -RZ, R21.H0_H0 ;  /* 0x20000015ff147230 */ /* 0x000fc60000004100 */
        /* <DEDUP_REMOVED lines=13> */
[----:B------:R-:W-:Y:S01]  /*0da0*/  STL [R1+0x50], R20 ;  /* 0x0000501401007387 */ /* 0x000fe20000100800 */
[----:B0-----:R-:W-:Y:S02]  /*0db0*/  HADD2.F32 R3, -RZ, R16.H1_H1 ;  /* 0x30000010ff037230 */ /* 0x001fe40000004100 */
[--C-:B------:R-:W-:Y:S02]  /*0dc0*/  HADD2.F32 R16, -RZ, R17.reuse.H1_H1 ;  /* 0x30000011ff107230 */ /* 0x100fe40000004100 */
[----:B-1----:R-:W-:Y:S01]  /*0dd0*/  HADD2.F32 R2, -RZ, R17.H0_H0 ;  /* 0x20000011ff027230 */ /* 0x002fe20000004100 */
[----:B------:R0:W-:Y:S04]  /*0de0*/  STL [R1+0x4c], R3 ;  /* 0x00004c0301007387 */ /* 0x0001e80000100800 */
[----:B------:R1:W-:Y:S04]  /*0df0*/  STL [R1+0x48], R2 ;  /* 0x0000480201007387 */ /* 0x0003e80000100800 */
[----:B------:R2:W-:Y:S01]  /*0e00*/  STL [R1+0x44], R16 ;  /* 0x0000441001007387 */ /* 0x0005e20000100800 */
[----:B0-----:R-:W-:-:S02]  /*0e10*/  HADD2.F32 R3, -RZ, R18.H0_H0 ;  /* 0x20000012ff037230 */ /* 0x001fc40000004100 */
[----:B-1----:R-:W-:-:S03]  /*0e20*/  HADD2.F32 R2, -RZ, R18.H1_H1 ;  /* 0x30000012ff027230 */ /* 0x002fc60000004100 */
[----:B------:R0:W-:Y:S01]  /*0e30*/  STL [R1+0x40], R3 ;  /* 0x0000400301007387 */ /* 0x0001e20000100800 */
[----:B--2---:R-:W-:-:S03]  /*0e40*/  HADD2.F32 R16, -RZ, R19.H0_H0 ;  /* 0x20000013ff107230 */ /* 0x004fc60000004100 */
[----:B------:R1:W-:Y:S04]  /*0e50*/  STL [R1+0x3c], R2 ;  /* 0x00003c0201007387 */ /* 0x0003e80000100800 */
[----:B------:R-:W-:Y:S01]  /*0e60*/  STL [R1+0x38], R16 ;  /* 0x0000381001007387 */ /* 0x000fe20000100800 */
[----:B0-----:R-:W-:Y:S02]  /*0e70*/  HADD2.F32 R3, -RZ, R19.H1_H1 ;  /* 0x30000013ff037230 */ /* 0x001fe40000004100 */
[----:B-1----:R-:W-:-:S03]  /*0e80*/  HADD2.F32 R2, -RZ, R12.H0_H0 ;  /* 0x2000000cff027230 */ /* 0x002fc60000004100 */
        /* <DEDUP_REMOVED lines=24> */
[----:B------:R2:W-:Y:S04]  /*1010*/  STL [R1+0x4], R3 ;  /* 0x0000040301007387 */ /* 0x0005e80000100800 */
[----:B------:R2:W-:Y:S02]  /*1020*/  STL [R1], R2 ;  /* 0x0000000201007387 */ /* 0x0005e40000100800 */
.L_x_1944:
[----:B------:R-:W-:Y:S02]  /*1030*/  ISETP.NE.U32.AND P0, PT, RZ, c[0x0][0x1c0], PT ;  /* 0x00007000ff007a0c */ /* 0x000fe40003f05070 */
[----:B--2---:R-:W-:Y:S02]  /*1040*/  SHF.R.S32.HI R2, RZ, 0x1f, R0 ;  /* 0x0000001fff027819 */ /* 0x004fe40000011400 */
        /* <DEDUP_REMOVED lines=13> */
[----:B0-----:R-:W-:Y:S01]  /*1120*/  MOV R10, 0x3f800000 ;  /* 0x3f800000000a7802 */ /* 0x001fe20000000f00 */
[----:B--2---:R-:W-:Y:S01]  /*1130*/  @P0 HADD2.F32 R10, -RZ, R2.H0_H0 ;  /* 0x20000002ff0a0230 */ /* 0x004fe20000004100 */
        /* <DEDUP_REMOVED lines=26> */
[--C-:B----4-:R-:W-:Y:S02]  /*12e0*/  HADD2.F32 R181, -RZ, R172.reuse.H0_H0 ;  /* 0x200000acffb57230 */ /* 0x110fe40000004100 */
[----:B0-----:R-:W-:-:S03]  /*12f0*/  HADD2.F32 R26, -RZ, R172.H1_H1 ;  /* 0x300000acff1a7230 */ /* 0x001fc60000004100 */
[C---:B------:R-:W-:Y:S01]  /*1300*/  FADD.FTZ R181, -R211.reuse, R181 ;  /* 0x000000b5d3b57221 */ /* 0x040fe20000010100 */
[----:B------:R-:W-:Y:S01]  /*1310*/  HADD2.F32 R27, -RZ, R173.H0_H0 ;  /* 0x200000adff1b7230 */ /* 0x000fe20000004100 */
[----:B------:R-:W-:Y:S01]  /*1320*/  FADD.FTZ R187, -R211, R26 ;  /* 0x0000001ad3bb7221 */ /* 0x000fe20000010100 */
[--C-:B--2---:R-:W-:Y:S01]  /*1330*/  HADD2.F32 R182, -RZ, R176.reuse.H0_H0 ;  /* 0x200000b0ffb67230 */ /* 0x104fe20000004100 */
[----:B-----5:R-:W-:Y:S01]  /*1340*/  FMUL.FTZ R26, R11, R181 ;  /* 0x000000b50b1a7220 */ /* 0x020fe20000410000 */
[----:B------:R-:W-:Y:S01]  /*1350*/  HADD2.F32 R176, -RZ, R176.H1_H1 ;  /* 0x300000b0ffb07230 */ /* 0x000fe20000004100 */
        /* <DEDUP_REMOVED lines=10> */
[----:B------:R-:W-:-:S02]  /*1400*/  HADD2.F32 R180, -RZ, R173.H1_H1 ;  /* 0x300000adffb47230 */ /* 0x000fc40000004100 */
[--C-:B------:R-:W-:Y:S02]  /*1410*/  HADD2.F32 R173, -RZ, R174.reuse.H0_H0 ;  /* 0x200000aeffad7230 */ /* 0x100fe40000004100 */
[----:B------:R-:W-:Y:S01]  /*1420*/  HADD2.F32 R174, -RZ, R174.H1_H1 ;  /* 0x300000aeffae7230 */ /* 0x000fe20000004100 */
[----:B------:R-:W-:Y:S01]  /*1430*/  FMUL.FTZ R186, R11, R186 ;  /* 0x000000ba0bba7220 */ /* 0x000fe20000410000 */
[----:B------:R-:W-:Y:S01]  /*1440*/  HADD2.F32 R239, -RZ, R177.H0_H0 ;  /* 0x200000b1ffef7230 */ /* 0x000fe20000004100 */
        /* <DEDUP_REMOVED lines=11> */
[----:B------:R-:W-:Y:S01]  /*1500*/  HADD2.F32 R172, -RZ, R175.H0_H0 ;  /* 0x200000afffac7230 */ /* 0x000fe20000004100 */
[----:B------:R-:W-:Y:S01]  /*1510*/  FADD.FTZ R174, R174, R240 ;  /* 0x000000f0aeae7221 */ /* 0x000fe20000010000 */
[----:B------:R-:W-:Y:S01]  /*1520*/  HADD2.F32 R177, -RZ, R177.H1_H1 ;  /* 0x300000b1ffb17230 */ /* 0x000fe20000004100 */
[----:B------:R-:W-:Y:S01]  /*1530*/  FFMA.FTZ R173, R187, R240, R173 ;  /* 0x000000f0bbad7223 */ /* 0x000fe200000100ad */
[----:B------:R-:W-:Y:S01]  /*1540*/  HADD2.F32 R237, -RZ, R178.H0_H0 ;  /* 0x200000b2ffed7230 */ /* 0x000fe20000004100 */
[----:B------:R-:W-:Y:S02]  /*1550*/  FADD.FTZ R181, -R211, R172 ;  /* 0x000000acd3b57221 */ /* 0x000fe40000010100 */
[----:B------:R-:W-:Y:S02]  /*1560*/  FMUL.FTZ R238, R238, R177 ;  /* 0x000000b1eeee7220 */ /* 0x000fe40000410000 */
[----:B------:R-:W-:-:S02]  /*1570*/  FADD.FTZ R172, R174, R239 ;  /* 0x000000efaeac7221 */ /* 0x000fc40000010000 */
[----:B------:R-:W-:Y:S01]  /*1580*/  FFMA.FTZ R173, R186, R239, R173 ;  /* 0x000000efbaad7223 */ /* 0x000fe200000100ad */
[----:B------:R-:W-:Y:S01]  /*1590*/  HADD2.F32 R178, -RZ, R178.H1_H1 ;  /* 0x300000b2ffb27230 */ /* 0x000fe20000004100 */
[----:B------:R-:W-:Y:S02]  /*15a0*/  FADD.FTZ R72, R72, R237 ;  /* 0x000000ed48487221 */ /* 0x000fe40000010000 */
[-C--:B------:R-:W-:Y:S02]  /*15b0*/  FFMA.FTZ R36, R184, R237.reuse, R36 ;  /* 0x000000edb8247223 */ /* 0x080fe40000010024 */
[----:B------:R-:W-:Y:S02]  /*15c0*/  FMUL.FTZ R237, R236, R237 ;  /* 0x000000edeced7220 */ /* 0x000fe40000410000 */
[----:B------:R-:W-:Y:S02]  /*15d0*/  FADD.FTZ R172, R172, R238 ;  /* 0x000000eeacac7221 */ /* 0x000fe40000010000 */
[----:B------:R-:W-:Y:S01]  /*15e0*/  FFMA.FTZ R173, R185, R238, R173 ;  /* 0x000000eeb9ad7223 */ /* 0x000fe200000100ad */
[----:B------:R-:W-:Y:S01]  /*15f0*/  HADD2.F32 R235, -RZ, R179.H0_H0 ;  /* 0x200000b3ffeb7230 */ /* 0x000fe20000004100 */
[----:B------:R-:W-:Y:S01]  /*1600*/  FMUL.FTZ R181, R11, R181 ;  /* 0x000000b50bb57220 */ /* 0x000fe20000410000 */
[----:B------:R-:W-:Y:S01]  /*1610*/  HADD2.F32 R175, -RZ, R175.H1_H1 ;  /* 0x300000afffaf7230 */ /* 0x000fe20000004100 */
[----:B------:R-:W-:-:S02]  /*1620*/  FMUL.FTZ R236, R234, R178 ;  /* 0x000000b2eaec7220 */ /* 0x000fc40000410000 */
[----:B------:R-:W-:Y:S02]  /*1630*/  FADD.FTZ R172, R172, R237 ;  /* 0x000000edacac7221 */ /* 0x000fe40000010000 */
[----:B------:R-:W-:Y:S01]  /*1640*/  FFMA.FTZ R173, R184, R237, R173 ;  /* 0x000000edb8ad7223 */ /* 0x000fe200000100ad */
[----:B------:R-:W-:Y:S01]  /*1650*/  HADD2.F32 R179, -RZ, R179.H1_H1 ;  /* 0x300000b3ffb37230 */ /* 0x000fe20000004100 */
        /* <DEDUP_REMOVED lines=19> */
.L_x_1923:
[----:B------:R-:W-:Y:S05]  /*1790*/  BSYNC B0 ;  /* 0x0000000000007941 */ /* 0x000fea0003800000 */
.L_x_1922:
        /* <DEDUP_REMOVED lines=17> */
[--C-:B--2---:R-:W-:Y:S02]  /*18b0*/  HADD2.F32 R178, -RZ, R12.reuse.H0_H0 ;  /* 0x2000000cffb27230 */ /* 0x104fe40000004100 */
[----:B------:R-:W-:Y:S02]  /*18c0*/  HADD2.F32 R12, -RZ, R12.H1_H1 ;  /* 0x3000000cff0c7230 */ /* 0x000fe40000004100 */
[--C-:B---3--:R-:W-:Y:S01]  /*18d0*/  HADD2.F32 R233, -RZ, R172.reuse.H0_H0 ;  /* 0x200000acffe97230 */ /* 0x108fe20000004100 */
[C---:B------:R-:W-:Y:S01]  /*18e0*/  FADD.FTZ R178, -R211.reuse, R178 ;  /* 0x000000b2d3b27221 */ /* 0x040fe20000010100 */
[----:B------:R-:W-:Y:S01]  /*18f0*/  HADD2.F32 R172, -RZ, R172.H1_H1 ;  /* 0x300000acffac7230 */ /* 0x000fe20000004100 */
[----:B------:R-:W-:Y:S01]  /*1900*/  FADD.FTZ R12, -R211, R12 ;  /* 0x0000000cd30c7221 */ /* 0x000fe20000010100 */
[--C-:B------:R-:W-:Y:S01]  /*1910*/  HADD2.F32 R177, -RZ, R13.reuse.H0_H0 ;  /* 0x2000000dffb17230 */ /* 0x100fe20000004100 */
[----:B-----5:R-:W-:Y:S01]  /*1920*/  FMUL.FTZ R191, R11, R178 ;  /* 0x000000b20bbf7220 */ /* 0x020fe20000410000 */
[----:B------:R-:W-:Y:S01]  /*1930*/  HADD2.F32 R13, -RZ, R13.H1_H1 ;  /* 0x3000000dff0d7230 */ /* 0x000fe20000004100 */
[----:B------:R-:W-:Y:S01]  /*1940*/  FADD.FTZ R76, R76, R233 ;  /* 0x000000e94c4c7221 */ /* 0x000fe20000010000 */
[----:B------:R-:W2:Y:S01]  /*1950*/  LDL R178, [R1+0xd8] ;  /* 0x0000d80001b27983 */ /* 0x000ea20000100800 */
[-C--:B------:R-:W-:Y:S01]  /*1960*/  FFMA.FTZ R40, R191, R233.reuse, R40 ;  /* 0x000000e9bf287223 */ /* 0x080fe20000010028 */
[--C-:B------:R-:W-:Y:S01]  /*1970*/  HADD2.F32 R176, -RZ, R14.reuse.H0_H0 ;  /* 0x2000000effb07230 */ /* 0x100fe20000004100 */
[----:B------:R-:W-:Y:S01]  /*1980*/  FMUL.FTZ R233, R226, R233 ;  /* 0x000000e9e2e97220 */ /* 0x000fe20000410000 */
[----:B0-----:R-:W-:Y:S01]  /*1990*/  HADD2.F32 R16, -RZ, R14.H1_H1 ;  /* 0x3000000eff107230 */ /* 0x001fe20000004100 */
[----:B------:R-:W3:Y:S01]  /*19a0*/  LDL R226, [R1+0xe0] ;  /* 0x0000e00001e27983 */ /* 0x000ee20000100800 */
[----:B------:R-:W-:Y:S01]  /*19b0*/  FMUL.FTZ R232, R179, R172 ;  /* 0x000000acb3e87220 */ /* 0x000fe20000410000 */
[----:B------:R-:W-:Y:S01]  /*19c0*/  HADD2.F32 R231, -RZ, R173.H0_H0 ;  /* 0x200000adffe77230 */ /* 0x000fe20000004100 */
[----:B------:R-:W-:Y:S01]  /*19d0*/  FMUL.FTZ R12, R11, R12 ;  /* 0x0000000c0b0c7220 */ /* 0x000fe20000410000 */
[----:B------:R-:W2:Y:S01]  /*19e0*/  LDL R179, [R1+0xdc] ;  /* 0x0000dc0001b37983 */ /* 0x000ea20000100800 */
[----:B------:R-:W-:Y:S01]  /*19f0*/  FADD.FTZ R77, R77, R172 ;  /* 0x000000ac4d4d7221 */ /* 0x000fe20000010000 */
[--C-:B------:R-:W-:Y:S01]  /*1a00*/  HADD2.F32 R17, -RZ, R15.reuse.H0_H0 ;  /* 0x2000000fff117230 */ /* 0x100fe20000004100 */
[----:B------:R-:W-:Y:S01]  /*1a10*/  FFMA.FTZ R41, R12, R172, R41 ;  /* 0x000000ac0c297223 */ /* 0x000fe20000010029 */
[----:B------:R-:W-:Y:S01]  /*1a20*/  HADD2.F32 R18, -RZ, R15.H1_H1 ;  /* 0x3000000fff127230 */ /* 0x000fe20000004100 */
[----:B------:R-:W2:Y:S01]  /*1a30*/  LDL R172, [R1+0xd4] ;  /* 0x0000d40001ac7983 */ /* 0x000ea20000100800 */
[C---:B------:R-:W-:Y:S01]  /*1a40*/  FADD.FTZ R177, -R211.reuse, R177 ;  /* 0x000000b1d3b17221 */ /* 0x040fe20000010100 */
[----:B------:R-:W-:Y:S01]  /*1a50*/  HADD2.F32 R173, -RZ, R173.H1_H1 ;  /* 0x300000adffad7230 */ /* 0x000fe20000004100 */
[----:B------:R-:W-:Y:S01]  /*1a60*/  FADD.FTZ R14, -R211, R13 ;  /* 0x0000000dd30e7221 */ /* 0x000fe20000010100 */
[--C-:B------:R-:W-:Y:S01]  /*1a70*/  HADD2.F32 R229, -RZ, R174.reuse.H0_H0 ;  /* 0x200000aeffe57230 */ /* 0x100fe20000004100 */
[----:B------:R-:W-:Y:S01]  /*1a80*/  FMUL.FTZ R13, R11, R177 ;  /* 0x000000b10b0d7220 */ /* 0x000fe20000410000 */
[----:B------:R-:W-:Y:S01]  /*1a90*/  HADD2.F32 R174, -RZ, R174.H1_H1 ;  /* 0x300000aeffae7230 */ /* 0x000fe20000004100 */
[----:B------:R-:W-:Y:S01]  /*1aa0*/  FADD.FTZ R212, R212, R233 ;  /* 0x000000e9d4d47221 */ /* 0x000fe20000010000 */
[--C-:B------:R-:W-:Y:S01]  /*1ab0*/  HADD2.F32 R227, -RZ, R175.reuse.H0_H0 ;  /* 0x200000afffe37230 */ /* 0x100fe20000004100 */
[----:B------:R-:W-:Y:S01]  /*1ac0*/  FFMA.FTZ R213, R191, R233, R213 ;  /* 0x000000e9bfd57223 */ /* 0x000fe200000100d5 */
[----:B------:R-:W-:Y:S01]  /*1ad0*/  HADD2.F32 R175, -RZ, R175.H1_H1 ;  /* 0x300000afffaf7230 */ /* 0x000fe20000004100 */
        /* <DEDUP_REMOVED lines=42> */
.L_x_1925:
[----:B------:R-:W-:Y:S05]  /*1d80*/  BSYNC B0 ;  /* 0x0000000000007941 */ /* 0x000fea0003800000 */
.L_x_1924:
        /* <DEDUP_REMOVED lines=13> */
[----:B------:R-:W-:Y:S01]  /*1e60*/  ISETP.NE.AND.EX P0, PT, RZ, c[0x0][0x21c], PT, P0 ;  /* 0x00008700ff007a0c */ /* 0x000fe20003f05300 */
[----:B----4-:R-:W-:Y:S02]  /*1e70*/  HADD2.F32 R178, -RZ, R20.H0_H0 ;  /* 0x20000014ffb27230 */ /* 0x010fe40000004100 */
[--C-:B------:R-:W-:Y:S02]  /*1e80*/  HADD2.F32 R177, -RZ, R21.reuse.H1_H1 ;  /* 0x30000015ffb17230 */ /* 0x100fe40000004100 */
[--C-:B--2---:R-:W-:Y:S02]  /*1e90*/  HADD2.F32 R225, -RZ, R172.reuse.H0_H0 ;  /* 0x200000acffe17230 */ /* 0x104fe40000004100 */
[----:B------:R-:W-:Y:S01]  /*1ea0*/  HADD2.F32 R172, -RZ, R172.H1_H1 ;  /* 0x300000acffac7230 */ /* 0x000fe20000004100 */
[----:B------:R-:W-:Y:S01]  /*1eb0*/  FADD.FTZ R178, -R211, R178 ;  /* 0x000000b2d3b27221 */ /* 0x000fe20000010100 */
[----:B------:R-:W-:Y:S02]  /*1ec0*/  HADD2.F32 R19, -RZ, R20.H1_H1 ;  /* 0x30000014ff137230 */ /* 0x000fe40000004100 */
[----:B------:R-:W-:Y:S01]  /*1ed0*/  HADD2.F32 R20, -RZ, R21.H0_H0 ;  /* 0x20000015ff147230 */ /* 0x000fe20000004100 */
[----:B------:R-:W-:Y:S01]  /*1ee0*/  FMUL.FTZ R224, R179, R172 ;  /* 0x000000acb3e07220 */ /* 0x000fe20000410000 */
[----:B------:R-:W-:Y:S01]  /*1ef0*/  HADD2.F32 R21, -RZ, R22.H0_H0 ;  /* 0x20000016ff157230 */ /* 0x000fe20000004100 */
[----:B------:R-:W2:Y:S01]  /*1f00*/  LDL R179, [R1+0xc0] ;  /* 0x0000c00001b37983 */ /* 0x000ea20000100800 */
[----:B------:R-:W-:-:S02]  /*1f10*/  FADD.FTZ R177, -R211, R177 ;  /* 0x000000b1d3b17221 */ /* 0x000fc40000010100 */
[----:B------:R-:W-:Y:S02]  /*1f20*/  FADD.FTZ R19, -R211, R19 ;  /* 0x00000013d3137221 */ /* 0x000fe40000010100 */
[----:B-----5:R-:W-:Y:S01]  /*1f30*/  FMUL.FTZ R190, R11, R178 ;  /* 0x000000b20bbe7220 */ /* 0x020fe20000410000 */
[----:B------:R-:W-:Y:S01]  /*1f40*/  HADD2.F32 R176, -RZ, R22.H1_H1 ;  /* 0x30000016ffb07230 */ /* 0x000fe20000004100 */
        /* <DEDUP_REMOVED lines=9> */
[----:B------:R-:W-:Y:S01]  /*1fe0*/  @P0 LEA R24, P6, R214, c[0x0][0x218], 0x4 ;  /* 0x00008600d6180a11 */ /* 0x000fe200078c20ff */
[-C--:B------:R-:W-:Y:S02]  /*1ff0*/  FFMA.FTZ R48, R190, R225.reuse, R48 ;  /* 0x000000e1be307223 */ /* 0x080fe40000010030 */
[----:B------:R-:W-:Y:S02]  /*2000*/  FADD.FTZ R20, -R211, R20 ;  /* 0x00000014d3147221 */ /* 0x000fe40000010100 */
[----:B---3--:R-:W-:Y:S01]  /*2010*/  FMUL.FTZ R225, R222, R225 ;  /* 0x000000e1dee17220 */ /* 0x008fe20000410000 */
[----:B------:R-:W-:Y:S01]  /*2020*/  HADD2.F32 R223, -RZ, R173.H0_H0 ;  /* 0x200000adffdf7230 */ /* 0x000fe20000004100 */
[----:B------:R-:W-:Y:S01]  /*2030*/  FMUL.FTZ R20, R11, R20 ;  /* 0x000000140b147220 */ /* 0x000fe20000410000 */
[----:B------:R-:W-:Y:S01]  /*2040*/  @P0 LEA.HI.X R25, R214, c[0x0][0x21c], RZ, 0x4, P6 ;  /* 0x00008700d6190a11 */ /* 0x000fe200030f24ff */
[----:B------:R-:W-:-:S02]  /*2050*/  FADD.FTZ R212, R212, R225 ;  /* 0x000000e1d4d47221 */ /* 0x000fc40000010000 */
[----:B------:R-:W-:Y:S01]  /*2060*/  FFMA.FTZ R213, R190, R225, R213 ;  /* 0x000000e1bed57223 */ /* 0x000fe200000100d5 */
[----:B------:R-:W-:Y:S01]  /*2070*/  HADD2.F32 R173, -RZ, R173.H1_H1 ;  /* 0x300000adffad7230 */ /* 0x000fe20000004100 */
[----:B------:R-:W-:Y:S01]  /*2080*/  FADD.FTZ R86, R86, R223 ;  /* 0x000000df56567221 */ /* 0x000fe20000010000 */
[----:B------:R0:W5:Y:S01]  /*2090*/  @P0 LDG.E.128 R152, [R24.64] ;  /* 0x0000000418980981 */ /* 0x000162000c1e1d00 */
[-C--:B------:R-:W-:Y:S02]  /*20a0*/  FFMA.FTZ R50, R20, R223.reuse, R50 ;  /* 0x000000df14327223 */ /* 0x080fe40000010032 */
[----:B------:R-:W-:Y:S02]  /*20b0*/  FMUL.FTZ R223, R210, R223 ;  /* 0x000000dfd2df7220 */ /* 0x000fe40000410000 */
[----:B------:R-:W-:Y:S02]  /*20c0*/  FADD.FTZ R212, R212, R224 ;  /* 0x000000e0d4d47221 */ /* 0x000fe40000010000 */
[----:B------:R-:W-:Y:S01]  /*20d0*/  FFMA.FTZ R213, R19, R224, R213 ;  /* 0x000000e013d57223 */ /* 0x000fe200000100d5 */
[----:B------:R-:W-:Y:S01]  /*20e0*/  HADD2.F32 R221, -RZ, R174.H0_H0 ;  /* 0x200000aeffdd7230 */ /* 0x000fe20000004100 */
[----:B------:R-:W-:Y:S01]  /*20f0*/  FMUL.FTZ R22, R11, R22 ;  /* 0x000000160b167220 */ /* 0x000fe20000410000 */
[----:B0-----:R-:W-:Y:S01]  /*2100*/  HADD2.F32 R24, -RZ, R23.H0_H0 ;  /* 0x20000017ff187230 */ /* 0x001fe20000004100 */
[----:B------:R-:W-:-:S02]  /*2110*/  FMUL.FTZ R222, R208, R173 ;  /* 0x000000add0de7220 */ /* 0x000fc40000410000 */
[----:B------:R-:W-:Y:S02]  /*2120*/  FADD.FTZ R212, R212, R223 ;  /* 0x000000dfd4d47221 */ /* 0x000fe40000010000 */
[----:B------:R-:W-:Y:S01]  /*2130*/  FFMA.FTZ R213, R20, R223, R213 ;  /* 0x000000df14d57223 */ /* 0x000fe200000100d5 */
[----:B------:R-:W-:Y:S01]  /*2140*/  HADD2.F32 R25, -RZ, R23.H1_H1 ;  /* 0x30000017ff197230 */ /* 0x000fe20000004100 */
[----:B------:R-:W-:Y:S01]  /*2150*/  FADD.FTZ R88, R88, R221 ;  /* 0x000000dd58587221 */ /* 0x000fe20000010000 */
[----:B------:R-:W-:Y:S01]  /*2160*/  HADD2.F32 R174, -RZ, R174.H1_H1 ;  /* 0x300000aeffae7230 */ /* 0x000fe20000004100 */
[----:B------:R-:W-:Y:S02]  /*2170*/  FFMA.FTZ R52, R22, R221, R52 ;  /* 0x000000dd16347223 */ /* 0x000fe40000010034 */
[C---:B------:R-:W-:Y:S02]  /*2180*/  FADD.FTZ R24, -R211.reuse, R24 ;  /* 0x00000018d3187221 */ /* 0x040fe40000010100 */
[----:B------:R-:W-:-:S02]  /*2190*/  FADD.FTZ R23, -R211, R176 ;  /* 0x000000b0d3177221 */ /* 0x000fc40000010100 */
[----:B------:R-:W-:Y:S02]  /*21a0*/  FADD.FTZ R212, R212, R222 ;  /* 0x000000ded4d47221 */ /* 0x000fe40000010000 */
[----:B------:R-:W-:Y:S01]  /*21b0*/  FFMA.FTZ R213, R21, R222, R213 ;  /* 0x000000de15d57223 */ /* 0x000fe200000100d5 */
[--C-:B------:R-:W-:Y:S01]  /*21c0*/  HADD2.F32 R209, -RZ, R175.reuse.H0_H0 ;  /* 0x200000afffd17230 */ /* 0x100fe20000004100 */
[C---:B------:R-:W-:Y:S02]  /*21d0*/  FMUL.FTZ R24, R11.reuse, R24 ;  /* 0x000000180b187220 */ /* 0x040fe40000410000 */
[----:B------:R-:W-:Y:S01]  /*21e0*/  FMUL.FTZ R23, R11, R23 ;  /* 0x000000170b177220 */ /* 0x000fe20000410000 */
[----:B------:R-:W-:Y:S01]  /*21f0*/  HADD2.F32 R175, -RZ, R175.H1_H1 ;  /* 0x300000afffaf7230 */ /* 0x000fe20000004100 */
        /* <DEDUP_REMOVED lines=23> */
.L_x_1927:
[----:B------:R-:W-:Y:S05]  /*2370*/  BSYNC B0 ;  /* 0x0000000000007941 */ /* 0x000fea0003800000 */
.L_x_1926:
        /* <DEDUP_REMOVED lines=13> */
[----:B------:R-:W-:Y:S01]  /*2450*/  ISETP.NE.AND.EX P0, PT, RZ, c[0x0][0x21c], PT, P0 ;  /* 0x00008700ff007a0c */ /* 0x000fe20003f05300 */
[--C-:B----4-:R-:W-:Y:S02]  /*2460*/  HADD2.F32 R220, -RZ, R172.reuse.H0_H0 ;  /* 0x200000acffdc7230 */ /* 0x110fe40000004100 */
[----:B------:R-:W-:Y:S02]  /*2470*/  HADD2.F32 R172, -RZ, R172.H1_H1 ;  /* 0x300000acffac7230 */ /* 0x000fe40000004100 */
[--C-:B--2---:R-:W-:Y:S02]  /*2480*/  HADD2.F32 R178, -RZ, R4.reuse.H0_H0 ;  /* 0x20000004ffb27230 */ /* 0x104fe40000004100 */
[--C-:B------:R-:W-:Y:S01]  /*2490*/  HADD2.F32 R177, -RZ, R5.reuse.H1_H1 ;  /* 0x30000005ffb17230 */ /* 0x100fe20000004100 */
[----:B------:R-:W-:Y:S01]  /*24a0*/  FMUL.FTZ R219, R179, R172 ;  /* 0x000000acb3db7220 */ /* 0x000fe20000410000 */
[----:B------:R-:W-:Y:S01]  /*24b0*/  HADD2.F32 R3, -RZ, R4.H1_H1 ;  /* 0x30000004ff037230 */ /* 0x000fe20000004100 */
[C---:B------:R-:W-:Y:S01]  /*24c0*/  FADD.FTZ R178, -R211.reuse, R178 ;  /* 0x000000b2d3b27221 */ /* 0x040fe20000010100 */
[----:B------:R-:W-:Y:S01]  /*24d0*/  HADD2.F32 R4, -RZ, R5.H0_H0 ;  /* 0x20000005ff047230 */ /* 0x000fe20000004100 */
[----:B------:R-:W2:Y:S01]  /*24e0*/  LDL R179, [R1+0xa0] ;  /* 0x0000a00001b37983 */ /* 0x000ea20000100800 */
[----:B------:R-:W-:Y:S01]  /*24f0*/  HADD2.F32 R5, -RZ, R6.H0_H0 ;  /* 0x20000006ff057230 */ /* 0x000fe20000004100 */
        /* <DEDUP_REMOVED lines=70> */
.L_x_1929:
[----:B------:R-:W-:Y:S05]  /*2960*/  BSYNC B0 ;  /* 0x0000000000007941 */ /* 0x000fea0003800000 */
.L_x_1928:
        /* <DEDUP_REMOVED lines=18> */
[----:B--2---:R-:W-:-:S02]  /*2a90*/  HADD2.F32 R188, -RZ, R172.H0_H0 ;  /* 0x200000acffbc7230 */ /* 0x004fc40000004100 */
[----:B------:R-:W-:Y:S02]  /*2aa0*/  HADD2.F32 R183, -RZ, R172.H1_H1 ;  /* 0x300000acffb77230 */ /* 0x000fe40000004100 */
[----:B------:R-:W2:Y:S01]  /*2ab0*/  LDL R172, [R1+0x90] ;  /* 0x0000900001ac7983 */ /* 0x000ea20000100800 */
[C---:B------:R-:W-:Y:S01]  /*2ac0*/  FADD.FTZ R188, -R211.reuse, R188 ;  /* 0x000000bcd3bc7221 */ /* 0x040fe20000010100 */
[--C-:B------:R-:W-:Y:S01]  /*2ad0*/  HADD2.F32 R203, -RZ, R173.reuse.H0_H0 ;  /* 0x200000adffcb7230 */ /* 0x100fe20000004100 */
[----:B------:R-:W-:Y:S01]  /*2ae0*/  FADD.FTZ R183, -R211, R183 ;  /* 0x000000b7d3b77221 */ /* 0x000fe20000010100 */
[----:B------:R-:W-:Y:S01]  /*2af0*/  HADD2.F32 R201, -RZ, R173.H1_H1 ;  /* 0x300000adffc97230 */ /* 0x000fe20000004100 */
[----:B-----5:R-:W-:Y:S01]  /*2b00*/  FMUL.FTZ R188, R11, R188 ;  /* 0x000000bc0bbc7220 */ /* 0x020fe20000410000 */
[----:B------:R-:W4:Y:S01]  /*2b10*/  LDL R173, [R1+0x78] ;  /* 0x0000780001ad7983 */ /* 0x000f220000100800 */
[----:B------:R-:W-:Y:S01]  /*2b20*/  FADD.FTZ R203, -R211, R203 ;  /* 0x000000cbd3cb7221 */ /* 0x000fe20000010100 */
[----:B------:R-:W-:Y:S01]  /*2b30*/  HADD2.F32 R199, -RZ, R174.H0_H0 ;  /* 0x200000aeffc77230 */ /* 0x000fe20000004100 */
[----:B------:R-:W-:Y:S01]  /*2b40*/  FMUL.FTZ R183, R11, R183 ;  /* 0x000000b70bb77220 */ /* 0x000fe20000410000 */
[----:B------:R-:W-:-:S02]  /*2b50*/  HADD2.F32 R195, -RZ, R175.H0_H0 ;  /* 0x200000afffc37230 */ /* 0x000fc40000004100 */
[----:B------:R-:W-:Y:S02]  /*2b60*/  HADD2.F32 R197, -RZ, R174.H1_H1 ;  /* 0x300000aeffc57230 */ /* 0x000fe40000004100 */
[--C-:B---3--:R-:W-:Y:S01]  /*2b70*/  HADD2.F32 R218, -RZ, R176.reuse.H0_H0 ;  /* 0x200000b0ffda7230 */ /* 0x108fe20000004100 */
[----:B------:R-:W-:Y:S01]  /*2b80*/  FMUL.FTZ R203, R11, R203 ;  /* 0x000000cb0bcb7220 */ /* 0x000fe20000410000 */
[----:B------:R-:W-:Y:S01]  /*2b90*/  HADD2.F32 R176, -RZ, R176.H1_H1 ;  /* 0x300000b0ffb07230 */ /* 0x000fe20000004100 */
[----:B------:R-:W-:Y:S01]  /*2ba0*/  FADD.FTZ R199, -R211, R199 ;  /* 0x000000c7d3c77221 */ /* 0x000fe20000010100 */
[--C-:B------:R-:W-:Y:S01]  /*2bb0*/  HADD2.F32 R202, -RZ, R177.reuse.H0_H0 ;  /* 0x200000b1ffca7230 */ /* 0x100fe20000004100 */
[----:B------:R-:W-:Y:S01]  /*2bc0*/  FADD.FTZ R64, R64, R218 ;  /* 0x000000da40407221 */ /* 0x000fe20000010000 */
[----:B------:R-:W-:Y:S01]  /*2bd0*/  HADD2.F32 R177, -RZ, R177.H1_H1 ;  /* 0x300000b1ffb17230 */ /* 0x000fe20000004100 */
[----:B------:R-:W-:Y:S01]  /*2be0*/  FFMA.FTZ R164, R188, R218, R164 ;  /* 0x000000dabca47223 */ /* 0x000fe200000100a4 */
[--C-:B------:R-:W-:Y:S01]  /*2bf0*/  HADD2.F32 R198, -RZ, R178.reuse.H0_H0 ;  /* 0x200000b2ffc67230 */ /* 0x100fe20000004100 */
[----:B------:R-:W-:Y:S01]  /*2c00*/  FMUL.FTZ R217, R217, R176 ;  /* 0x000000b0d9d97220 */ /* 0x000fe20000410000 */
[----:B------:R-:W-:Y:S01]  /*2c10*/  HADD2.F32 R178, -RZ, R178.H1_H1 ;  /* 0x300000b2ffb27230 */ /* 0x000fe20000004100 */
[C---:B------:R-:W-:Y:S01]  /*2c20*/  FADD.FTZ R201, -R211.reuse, R201 ;  /* 0x000000c9d3c97221 */ /* 0x040fe20000010100 */
[----:B------:R-:W-:Y:S01]  /*2c30*/  HADD2.F32 R194, -RZ, R179.H0_H0 ;  /* 0x200000b3ffc27230 */ /* 0x000fe20000004100 */
[C---:B------:R-:W-:Y:S01]  /*2c40*/  FADD.FTZ R195, -R211.reuse, R195 ;  /* 0x000000c3d3c37221 */ /* 0x040fe20000010100 */
[----:B------:R-:W-:Y:S01]  /*2c50*/  HADD2.F32 R193, -RZ, R175.H1_H1 ;  /* 0x300000afffc17230 */ /* 0x000fe20000004100 */
[----:B------:R-:W-:Y:S01]  /*2c60*/  FADD.FTZ R197, -R211, R197 ;  /* 0x000000c5d3c57221 */ /* 0x000fe20000010100 */
[----:B------:R-:W-:Y:S01]  /*2c70*/  HADD2.F32 R179, -RZ, R179.H1_H1 ;  /* 0x300000b3ffb37230 */ /* 0x000fe20000004100 */
        /* <DEDUP_REMOVED lines=44> */
.L_x_1931:
[----:B------:R-:W-:Y:S05]  /*2f40*/  BSYNC B0 ;  /* 0x0000000000007941 */ /* 0x000fea0003800000 */
.L_x_1930:
        /* <DEDUP_REMOVED lines=8> */
.L_x_1953:
        /* <DEDUP_REMOVED lines=18> */
.L_x_1954:
        /* <DEDUP_REMOVED lines=25> */
[----:B------:R-:W2:Y:S03]  /*3280*/  LDL R214, [R1+0x64] ;  /* 0x0000640001d67983 */ /* 0x000ea60000100800 */
[----:B------:R-:W-:Y:S01]  /*3290*/  ISETP.NE.AND.EX P0, PT, RZ, c[0x0][0x21c], PT, P0 ;  /* 0x00008700ff007a0c */ /* 0x000fe20003f05300 */
[-CC-:B------:R-:W-:Y:S01]  /*32a0*/  FFMA.FTZ R176, R186, R178.reuse, R179.reuse ;  /* 0x000000b2bab07223 */ /* 0x180fe200000100b3 */
[----:B------:R-:W-:Y:S01]  /*32b0*/  ISETP.NE.U32.AND P6, PT, RZ, c[0x0][0x258], PT ;  /* 0x00009600ff007a0c */ /* 0x000fe20003fc5070 */
[----:B------:R-:W-:Y:S01]  /*32c0*/  FFMA.FTZ R177, R185, R178, R179 ;  /* 0x000000b2b9b17223 */ /* 0x000fe200000100b3 */
[----:B-1----:R-:W3:Y:S01]  /*32d0*/  LDL R213, [R1+0x68] ;  /* 0x0000680001d57983 */ /* 0x002ee20000100800 */
[----:B------:R-:W-:Y:S01]  /*32e0*/  FADD.FTZ R176, R239, -R176 ;  /* 0x800000b0efb07221 */ /* 0x000fe20000010000 */
[----:B------:R-:W-:Y:S01]  /*32f0*/  ISETP.NE.AND.EX P6, PT, RZ, c[0x0][0x25c], PT, P6 ;  /* 0x00009700ff007a0c */ /* 0x000fe20003fc5360 */
[----:B------:R-:W-:-:S02]  /*3300*/  FADD.FTZ R177, R238, -R177 ;  /* 0x800000b1eeb17221 */ /* 0x000fc40000010000 */
[----:B-----5:R-:W-:-:S04]  /*3310*/  FMUL.FTZ R176, R11, R176 ;  /* 0x000000b00bb07220 */ /* 0x020fc80000410000 */
[--C-:B------:R-:W-:Y:S01]  /*3320*/  @P0 HADD2.F32 R172, -RZ, R145.reuse.H0_H0 ;  /* 0x20000091ffac0230 */ /* 0x100fe20000004100 */
[----:B------:R-:W-:Y:S01]  /*3330*/  FMUL.FTZ R177, R11, R177 ;  /* 0x000000b10bb17220 */ /* 0x000fe20000410000 */
[----:B------:R-:W-:-:S03]  /*3340*/  @P0 HADD2.F32 R173, -RZ, R145.H1_H1 ;  /* 0x30000091ffad0230 */ /* 0x000fc60000004100 */
[----:B------:R-:W-:Y:S01]  /*3350*/  @P0 FADD.FTZ R176, R176, R172 ;  /* 0x000000acb0b00221 */ /* 0x000fe20000010000 */
[----:B------:R-:W-:Y:S01]  /*3360*/  HFMA2.MMA R212, -RZ, RZ, 0, 9.5367431640625e-07 ;  /* 0x00000010ffd47435 */ /* 0x000fe200000001ff */
[----:B------:R-:W-:-:S03]  /*3370*/  @P0 FADD.FTZ R177, R177, R173 ;  /* 0x000000adb1b10221 */ /* 0x000fc60000010000 */
[----:B------:R-:W-:Y:S02]  /*3380*/  @P6 F2FP.PACK_AB R172, RZ, R176 ;  /* 0x000000b0ffac623e */ /* 0x000fe400000000ff */
[----:B------:R-:W-:Y:S02]  /*3390*/  @P6 F2FP.PACK_AB R173, RZ, R177 ;  /* 0x000000b1ffad623e */ /* 0x000fe400000000ff */
[----:B------:R-:W-:-:S04]  /*33a0*/  @P6 PRMT R161, R172, 0x7610, R161 ;  /* 0x00007610aca16816 */ /* 0x000fc800000000a1 */
[----:B------:R-:W-:Y:S01]  /*33b0*/  @P6 PRMT R161, R161, 0x5410, R173 ;  /* 0x00005410a1a16816 */ /* 0x000fe200000000ad */
[----:B------:R-:W-:-:S06]  /*33c0*/  IMAD.WIDE.U32 R172, R2, R212, c[0x0][0x170] ;  /* 0x00005c0002ac7625 */ /* 0x000fcc00078e00d4 */
[----:B------:R-:W4:Y:S01]  /*33d0*/  LDG.E.128 R172, [R172.64] ;  /* 0x00000004acac7981 */ /* 0x000f22000c1e1d00 */
[-C--:B------:R-:W-:Y:S02]  /*33e0*/  FMUL.FTZ R177, R177, R10.reuse ;  /* 0x0000000ab1b17220 */ /* 0x080fe40000410000 */
[----:B------:R-:W-:Y:S01]  /*33f0*/  FMUL.FTZ R176, R176, R10 ;  /* 0x0000000ab0b07220 */ /* 0x000fe20000410000 */
[--C-:B----4-:R-:W-:Y:S02]  /*3400*/  HADD2.F32 R211, -RZ, R173.reuse.H0_H0 ;  /* 0x200000adffd37230 */ /* 0x110fe40000004100 */
[----:B------:R-:W-:-:S05]  /*3410*/  HADD2.F32 R173, -RZ, R173.H1_H1 ;  /* 0x300000adffad7230 */ /* 0x000fca0000004100 */
[-C--:B------:R-:W-:Y:S02]  /*3420*/  FFMA.FTZ R107, R173, R177.reuse, R107 ;  /* 0x000000b1ad6b7223 */ /* 0x080fe4000001006b */
[----:B--2---:R-:W-:Y:S02]  /*3430*/  FMUL.FTZ R177, R214, R177 ;  /* 0x000000b1d6b17220 */ /* 0x004fe40000410000 */
[----:B------:R-:W2:Y:S01]  /*3440*/  LDL R214, [R1+0x60] ;  /* 0x0000600001d67983 */ /* 0x000ea20000100800 */
[----:B---3--:R-:W-:-:S03]  /*3450*/  FMUL.FTZ R173, R213, R176 ;  /* 0x000000b0d5ad7220 */ /* 0x008fc60000410000 */
[----:B------:R-:W3:Y:S01]  /*3460*/  LDL R213, [R1+0x5c] ;  /* 0x00005c0001d57983 */ /* 0x000ee20000100800 */
[----:B------:R-:W-:Y:S02]  /*3470*/  FFMA.FTZ R106, R211, R176, R106 ;  /* 0x000000b0d36a7223 */ /* 0x000fe4000001006a */
[----:B------:R-:W-:-:S04]  /*3480*/  FFMA.FTZ R176, R184, R178, R179 ;  /* 0x000000b2b8b07223 */ /* 0x000fc800000100b3 */
[----:B------:R-:W-:-:S04]  /*3490*/  FADD.FTZ R176, R237, -R176 ;  /* 0x800000b0edb07221 */ /* 0x000fc80000010000 */
[----:B------:R-:W-:Y:S01]  /*34a0*/  FMUL.FTZ R211, R11, R176 ;  /* 0x000000b00bd37220 */ /* 0x000fe20000410000 */
[----:B------:R-:W-:-:S05]  /*34b0*/  @P0 HADD2.F32 R176, -RZ, R146.H0_H0 ;  /* 0x20000092ffb00230 */ /* 0x000fca0000004100 */
[----:B------:R-:W-:-:S05]  /*34c0*/  @P0 FADD.FTZ R211, R211, R176 ;  /* 0x000000b0d3d30221 */ /* 0x000fca0000010000 */
[----:B------:R-:W-:-:S04]  /*34d0*/  @P6 F2FP.PACK_AB R176, RZ, R211 ;  /* 0x000000d3ffb0623e */ /* 0x000fc800000000ff */
[----:B------:R-:W-:Y:S01]  /*34e0*/  @P6 PRMT R162, R176, 0x7610, R162 ;  /* 0x00007610b0a26816 */ /* 0x000fe200000000a2 */
[----:B------:R-:W-:Y:S01]  /*34f0*/  FFMA.FTZ R176, R180, R178, R179 ;  /* 0x000000b2b4b07223 */ /* 0x000fe200000100b3 */
[----:B------:R-:W-:-:S03]  /*3500*/  F2FP.PACK_AB R173, R177, R173 ;  /* 0x000000adb1ad723e */ /* 0x000fc600000000ff */
[----:B------:R-:W-:-:S04]  /*3510*/  FADD.FTZ R176, R236, -R176 ;  /* 0x800000b0ecb07221 */ /* 0x000fc80000010000 */
[----:B------:R-:W-:Y:S01]  /*3520*/  FMUL.FTZ R177, R11, R176 ;  /* 0x000000b00bb17220 */ /* 0x000fe20000410000 */
[----:B------:R-:W-:-:S05]  /*3530*/  @P0 HADD2.F32 R176, -RZ, R146.H1_H1 ;  /* 0x30000092ffb00230 */ /* 0x000fca0000004100 */
[----:B------:R-:W-:-:S05]  /*3540*/  @P0 FADD.FTZ R177, R177, R176 ;  /* 0x000000b0b1b10221 */ /* 0x000fca0000010000 */
[----:B------:R-:W-:Y:S01]  /*3550*/  @P6 F2FP.PACK_AB R176, RZ, R177 ;  /* 0x000000b1ffb0623e */ /* 0x000fe200000000ff */
[----:B------:R-:W-:-:S03]  /*3560*/  FMUL.FTZ R177, R177, R10 ;  /* 0x0000000ab1b17220 */ /* 0x000fc60000410000 */
[----:B------:R-:W-:Y:S01]  /*3570*/  @P6 PRMT R162, R162, 0x5410, R176 ;  /* 0x00005410a2a26816 */ /* 0x000fe200000000b0 */
[--C-:B------:R-:W-:Y:S02]  /*3580*/  HADD2.F32 R176, -RZ, R174.reuse.H0_H0 ;  /* 0x200000aeffb07230 */ /* 0x100fe40000004100 */
[----:B------:R-:W-:Y:S01]  /*3590*/  HADD2.F32 R174, -RZ, R174.H1_H1 ;  /* 0x300000aeffae7230 */ /* 0x000fe20000004100 */
[----:B------:R-:W-:-:S04]  /*35a0*/  FMUL.FTZ R211, R211, R10 ;  /* 0x0000000ad3d37220 */ /* 0x000fc80000410000 */
[----:B------:R-:W-:Y:S02]  /*35b0*/  FFMA.FTZ R109, R174, R177, R109 ;  /* 0x000000b1ae6d7223 */ /* 0x000fe4000001006d */
        /* <DEDUP_REMOVED lines=30> */
[----:B------:R-:W-:Y:S01]  /*37a0*/  FFMA.FTZ R176, R181, R178, R179 ;  /* 0x000000b2b5b07223 */ /* 0x000fe200000100b3 */
[----:B------:R-:W-:-:S03]  /*37b0*/  F2FP.PACK_AB R172, R177, R172 ;  /* 0x000000acb1ac723e */ /* 0x000fc600000000ff */
[----:B------:R-:W-:-:S04]  /*37c0*/  FADD.FTZ R176, R235, -R176 ;  /* 0x800000b0ebb07221 */ /* 0x000fc80000010000 */
[----:B------:R-:W-:Y:S01]  /*37d0*/  FMUL.FTZ R177, R11, R176 ;  /* 0x000000b00bb17220 */ /* 0x000fe20000410000 */
[----:B------:R-:W-:-:S05]  /*37e0*/  @P0 HADD2.F32 R176, -RZ, R147.H0_H0 ;  /* 0x20000093ffb00230 */ /* 0x000fca0000004100 */
[----:B------:R-:W-:-:S05]  /*37f0*/  @P0 FADD.FTZ R177, R177, R176 ;  /* 0x000000b0b1b10221 */ /* 0x000fca0000010000 */
[----:B------:R-:W-:Y:S01]  /*3800*/  @P6 F2FP.PACK_AB R176, RZ, R177 ;  /* 0x000000b1ffb0623e */ /* 0x000fe200000000ff */
[----:B------:R-:W-:-:S03]  /*3810*/  FMUL.FTZ R177, R177, R10 ;  /* 0x0000000ab1b17220 */ /* 0x000fc60000410000 */
[----:B------:R-:W-:Y:S01]  /*3820*/  @P6 PRMT R163, R176, 0x7610, R163 ;  /* 0x00007610b0a36816 */ /* 0x000fe200000000a3 */
[----:B------:R-:W-:-:S05]  /*3830*/  HADD2.F32 R176, -RZ, R175.H0_H0 ;  /* 0x200000afffb07230 */ /* 0x000fca0000004100 */
[----:B------:R-:W-:Y:S02]  /*3840*/  FFMA.FTZ R110, R176, R177, R110 ;  /* 0x000000b1b06e7223 */ /* 0x000fe4000001006e */
[----:B------:R-:W-:-:S04]  /*3850*/  FFMA.FTZ R176, R182, R178, R179 ;  /* 0x000000b2b6b07223 */ /* 0x000fc800000100b3 */
[----:B------:R-:W-:-:S04]  /*3860*/  FADD.FTZ R176, R234, -R176 ;  /* 0x800000b0eab07221 */ /* 0x000fc80000010000 */
[----:B------:R-:W-:Y:S01]  /*3870*/  FMUL.FTZ R211, R11, R176 ;  /* 0x000000b00bd37220 */ /* 0x000fe20000410000 */
[----:B------:R-:W-:-:S05]  /*3880*/  @P0 HADD2.F32 R176, -RZ, R147.H1_H1 ;  /* 0x30000093ffb00230 */ /* 0x000fca0000004100 */
[----:B------:R-:W-:Y:S01]  /*3890*/  @P0 FADD.FTZ R211, R211, R176 ;  /* 0x000000b0d3d30221 */ /* 0x000fe20000010000 */
[----:B------:R-:W-:-:S04]  /*38a0*/  HADD2.F32 R175, -RZ, R175.H1_H1 ;  /* 0x300000afffaf7230 */ /* 0x000fc80000004100 */
[----:B------:R-:W-:Y:S01]  /*38b0*/  @P6 F2FP.PACK_AB R176, RZ, R211 ;  /* 0x000000d3ffb0623e */ /* 0x000fe200000000ff */
[----:B------:R-:W-:-:S03]  /*38c0*/  FMUL.FTZ R211, R211, R10 ;  /* 0x0000000ad3d37220 */ /* 0x000fc60000410000 */
[----:B------:R-:W-:Y:S01]  /*38d0*/  @P6 PRMT R163, R163, 0x5410, R176 ;  /* 0x00005410a3a36816 */ /* 0x000fe200000000b0 */
[----:B------:R-:W-:Y:S02]  /*38e0*/  FFMA.FTZ R111, R175, R211, R111 ;  /* 0x000000d3af6f7223 */ /* 0x000fe4000001006f */
[----:B--2---:R-:W-:Y:S02]  /*38f0*/  FMUL.FTZ R175, R214, R177 ;  /* 0x000000b1d6af7220 */ /* 0x004fe40000410000 */
[----:B------:R-:W-:-:S04]  /*3900*/  @P6 IMAD.WIDE.U32 R176, R2, R212, c[0x0][0x258] ;  /* 0x0000960002b06625 */ /* 0x000fc800078e00d4 */
[----:B---3--:R-:W-:Y:S01]  /*3910*/  FMUL.FTZ R211, R213, R211 ;  /* 0x000000d3d5d37220 */ /* 0x008fe20000410000 */
[----:B------:R0:W-:Y:S04]  /*3920*/  @P6 STG.E.128 [R176.64], R160 ;  /* 0x000000a0b0006986 */ /* 0x0001e8000c101d04 */
[----:B------:R-:W-:Y:S01]  /*3930*/  F2FP.PACK_AB R175, R211, R175 ;  /* 0x000000afd3af723e */ /* 0x000fe200000000ff */
[----:B0-----:R-:W-:-:S05]  /*3940*/  IMAD.WIDE.U32 R176, R2, R212, c[0x0][0x248] ;  /* 0x0000920002b07625 */ /* 0x001fca00078e00d4 */
[----:B------:R0:W-:Y:S01]  /*3950*/  STG.E.128 [R176.64], R172 ;  /* 0x000000acb0007986 */ /* 0x0001e2000c101d04 */
[----:B------:R-:W-:-:S03]  /*3960*/  IADD3 R2, R2, 0x80, RZ ;  /* 0x0000008002027810 */ /* 0x000fc60007ffe0ff */
.L_x_1935:
[----:B------:R-:W-:Y:S05]  /*3970*/  BSYNC B0 ;  /* 0x0000000000007941 */ /* 0x000fea0003800000 */
.L_x_1934:
        /* <DEDUP_REMOVED lines=11> */
[----:B-----5:R-:W-:-:S02]  /*3a30*/  FMUL.FTZ R176, R11, R176 ;  /* 0x000000b00bb07220 */ /* 0x020fc40000410000 */
[----:B------:R-:W-:Y:S01]  /*3a40*/  FMUL.FTZ R177, R11, R177 ;  /* 0x000000b10bb17220 */ /* 0x000fe20000410000 */
[----:B------:R-:W3:Y:S04]  /*3a50*/  LDL R212, [R1+0x3c] ;  /* 0x00003c0001d47983 */ /* 0x000ee80000100800 */
[----:B------:R-:W4:Y:S01]  /*3a60*/  LDL R214, [R1+0x4c] ;  /* 0x00004c0001d67983 */ /* 0x000f220000100800 */
[--C-:B------:R-:W-:Y:S02]  /*3a70*/  @P0 HADD2.F32 R172, -RZ, R150.reuse.H0_H0 ;  /* 0x20000096ffac0230 */ /* 0x100fe40000004100 */
[----:B------:R-:W-:-:S03]  /*3a80*/  @P0 HADD2.F32 R173, -RZ, R150.H1_H1 ;  /* 0x30000096ffad0230 */ /* 0x000fc60000004100 */
[----:B------:R-:W-:Y:S02]  /*3a90*/  @P0 FADD.FTZ R176, R176, R172 ;  /* 0x000000acb0b00221 */ /* 0x000fe40000010000 */
[----:B------:R-:W-:-:S03]  /*3aa0*/  @P0 FADD.FTZ R177, R177, R173 ;  /* 0x000000adb1b10221 */ /* 0x000fc60000010000 */
[----:B------:R-:W-:Y:S02]  /*3ab0*/  @P6 F2FP.PACK_AB R172, RZ, R176 ;  /* 0x000000b0ffac623e */ /* 0x000fe400000000ff */
[----:B------:R-:W-:Y:S02]  /*3ac0*/  @P6 F2FP.PACK_AB R173, RZ, R177 ;  /* 0x000000b1ffad623e */ /* 0x000fe400000000ff */
[----:B------:R-:W-:Y:S02]  /*3ad0*/  @P6 PRMT R162, R172, 0x7610, R162 ;  /* 0x00007610aca26816 */ /* 0x000fe400000000a2 */
[----:B------:R-:W-:Y:S02]  /*3ae0*/  MOV R172, 0x10 ;  /* 0x0000001000ac7802 */ /* 0x000fe40000000f00 */
[----:B------:R-:W-:-:S03]  /*3af0*/  @P6 PRMT R162, R162, 0x5410, R173 ;  /* 0x00005410a2a26816 */ /* 0x000fc600000000ad */
[----:B------:R-:W-:-:S06]  /*3b00*/  IMAD.WIDE.U32 R172, R2, R172, c[0x0][0x170] ;  /* 0x00005c0002ac7625 */ /* 0x000fcc00078e00ac */
[----:B------:R-:W2:Y:S01]  /*3b10*/  LDG.E.128 R172, [R172.64] ;  /* 0x00000004acac7981 */ /* 0x000ea2000c1e1d00 */
[-C--:B------:R-:W-:Y:S02]  /*3b20*/  FMUL.FTZ R177, R177, R10.reuse ;  /* 0x0000000ab1b17220 */ /* 0x080fe40000410000 */
[----:B------:R-:W-:Y:S01]  /*3b30*/  FMUL.FTZ R176, R176, R10 ;  /* 0x0000000ab0b07220 */ /* 0x000fe20000410000 */
[--C-:B--2---:R-:W-:Y:S02]  /*3b40*/  HADD2.F32 R211, -RZ, R174.reuse.H0_H0 ;  /* 0x200000aeffd37230 */ /* 0x104fe40000004100 */
[----:B------:R-:W-:-:S03]  /*3b50*/  HADD2.F32 R174, -RZ, R174.H1_H1 ;  /* 0x300000aeffae7230 */ /* 0x000fc60000004100 */
[----:B------:R-:W-:Y:S02]  /*3b60*/  FFMA.FTZ R116, R211, R176, R116 ;  /* 0x000000b0d3747223 */ /* 0x000fe40000010074 */
[-C--:B------:R-:W-:Y:S02]  /*3b70*/  FFMA.FTZ R117, R174, R177.reuse, R117 ;  /* 0x000000b1ae757223 */ /* 0x080fe40000010075 */
[----:B------:R-:W-:Y:S02]  /*3b80*/  FFMA.FTZ R174, R191, R178, R179 ;  /* 0x000000b2bfae7223 */ /* 0x000fe400000100b3 */
[----:B------:R-:W-:Y:S02]  /*3b90*/  FMUL.FTZ R176, R213, R176 ;  /* 0x000000b0d5b07220 */ /* 0x000fe40000410000 */
[----:B------:R-:W-:Y:S01]  /*3ba0*/  FADD.FTZ R174, R233, -R174 ;  /* 0x800000aee9ae7221 */ /* 0x000fe20000010000 */
[----:B------:R-:W2:Y:S01]  /*3bb0*/  LDL R213, [R1+0x50] ;  /* 0x0000500001d57983 */ /* 0x000ea20000100800 */
[----:B---3--:R-:W-:-:S02]  /*3bc0*/  FMUL.FTZ R177, R212, R177 ;  /* 0x000000b1d4b17220 */ /* 0x008fc40000410000 */
[----:B------:R-:W-:Y:S01]  /*3bd0*/  FMUL.FTZ R211, R11, R174 ;  /* 0x000000ae0bd37220 */ /* 0x000fe20000410000 */
[----:B------:R-:W-:-:S05]  /*3be0*/  @P0 HADD2.F32 R174, -RZ, R148.H0_H0 ;  /* 0x20000094ffae0230 */ /* 0x000fca0000004100 */
[----:B------:R-:W-:-:S05]  /*3bf0*/  @P0 FADD.FTZ R211, R211, R174 ;  /* 0x000000aed3d30221 */ /* 0x000fca0000010000 */
[----:B------:R-:W-:-:S04]  /*3c00*/  @P6 F2FP.PACK_AB R174, RZ, R211 ;  /* 0x000000d3ffae623e */ /* 0x000fc800000000ff */
[----:B------:R-:W-:Y:S02]  /*3c10*/  @P6 PRMT R160, R174, 0x7610, R160 ;  /* 0x00007610aea06816 */ /* 0x000fe400000000a0 */
[----:B------:R-:W-:Y:S01]  /*3c20*/  F2FP.PACK_AB R174, R177, R176 ;  /* 0x000000b0b1ae723e */ /* 0x000fe200000000ff */
[----:B------:R-:W-:-:S04]  /*3c30*/  FFMA.FTZ R176, R12, R178, R179 ;  /* 0x000000b20cb07223 */ /* 0x000fc800000100b3 */
[----:B------:R-:W-:-:S04]  /*3c40*/  FADD.FTZ R176, R232, -R176 ;  /* 0x800000b0e8b07221 */ /* 0x000fc80000010000 */
[----:B------:R-:W-:Y:S01]  /*3c50*/  FMUL.FTZ R177, R11, R176 ;  /* 0x000000b00bb17220 */ /* 0x000fe20000410000 */
[----:B------:R-:W-:-:S05]  /*3c60*/  @P0 HADD2.F32 R176, -RZ, R148.H1_H1 ;  /* 0x30000094ffb00230 */ /* 0x000fca0000004100 */
[----:B------:R-:W-:-:S05]  /*3c70*/  @P0 FADD.FTZ R177, R177, R176 ;  /* 0x000000b0b1b10221 */ /* 0x000fca0000010000 */
[----:B------:R-:W-:-:S04]  /*3c80*/  @P6 F2FP.PACK_AB R176, RZ, R177 ;  /* 0x000000b1ffb0623e */ /* 0x000fc800000000ff */
[----:B------:R-:W-:Y:S01]  /*3c90*/  @P6 PRMT R160, R160, 0x5410, R176 ;  /* 0x00005410a0a06816 */ /* 0x000fe200000000b0 */
[----:B------:R-:W-:Y:S01]  /*3ca0*/  FMUL.FTZ R176, R211, R10 ;  /* 0x0000000ad3b07220 */ /* 0x000fe20000410000 */
[----:B------:R-:W-:-:S05]  /*3cb0*/  HADD2.F32 R211, -RZ, R172.H0_H0 ;  /* 0x200000acffd37230 */ /* 0x000fca0000004100 */
[----:B------:R-:W-:Y:S01]  /*3cc0*/  FFMA.FTZ R112, R211, R176, R112 ;  /* 0x000000b0d3707223 */ /* 0x000fe20000010070 */
[----:B------:R-:W-:Y:S01]  /*3cd0*/  HADD2.F32 R211, -RZ, R172.H1_H1 ;  /* 0x300000acffd37230 */ /* 0x000fe20000004100 */
[----:B------:R-:W-:Y:S02]  /*3ce0*/  FMUL.FTZ R172, R177, R10 ;  /* 0x0000000ab1ac7220 */ /* 0x000fe40000410000 */
[----:B------:R-:W-:-:S04]  /*3cf0*/  FFMA.FTZ R177, R13, R178, R179 ;  /* 0x000000b20db17223 */ /* 0x000fc800000100b3 */
[----:B------:R-:W-:-:S04]  /*3d00*/  FADD.FTZ R177, R231, -R177 ;  /* 0x800000b1e7b17221 */ /* 0x000fc80000010000 */
[----:B------:R-:W-:Y:S01]  /*3d10*/  FMUL.FTZ R212, R11, R177 ;  /* 0x000000b10bd47220 */ /* 0x000fe20000410000 */
[----:B------:R-:W-:-:S05]  /*3d20*/  @P0 HADD2.F32 R177, -RZ, R149.H0_H0 ;  /* 0x20000095ffb10230 */ /* 0x000fca0000004100 */
[----:B------:R-:W-:-:S05]  /*3d30*/  @P0 FADD.FTZ R212, R212, R177 ;  /* 0x000000b1d4d40221 */ /* 0x000fca0000010000 */
[----:B------:R-:W-:-:S04]  /*3d40*/  @P6 F2FP.PACK_AB R177, RZ, R212 ;  /* 0x000000d4ffb1623e */ /* 0x000fc800000000ff */
[----:B------:R-:W-:Y:S01]  /*3d50*/  @P6 PRMT R161, R177, 0x7610, R161 ;  /* 0x00007610b1a16816 */ /* 0x000fe200000000a1 */
[----:B------:R-:W-:-:S04]  /*3d60*/  FFMA.FTZ R177, R14, R178, R179 ;  /* 0x000000b20eb17223 */ /* 0x000fc800000100b3 */
[----:B------:R-:W-:Y:S02]  /*3d70*/  FADD.FTZ R177, R230, -R177 ;  /* 0x800000b1e6b17221 */ /* 0x000fe40000010000 */
[----:B------:R-:W-:Y:S02]  /*3d80*/  FFMA.FTZ R113, R211, R172, R113 ;  /* 0x000000acd3717223 */ /* 0x000fe40000010071 */
[----:B------:R-:W-:Y:S01]  /*3d90*/  FMUL.FTZ R211, R11, R177 ;  /* 0x000000b10bd37220 */ /* 0x000fe20000410000 */
[----:B------:R-:W-:-:S05]  /*3da0*/  @P0 HADD2.F32 R177, -RZ, R149.H1_H1 ;  /* 0x30000095ffb10230 */ /* 0x000fca0000004100 */
[----:B------:R-:W-:-:S05]  /*3db0*/  @P0 FADD.FTZ R211, R211, R177 ;  /* 0x000000b1d3d30221 */ /* 0x000fca0000010000 */
[----:B------:R-:W-:Y:S01]  /*3dc0*/  @P6 F2FP.PACK_AB R177, RZ, R211 ;  /* 0x000000d3ffb1623e */ /* 0x000fe200000000ff */
[----:B------:R-:W-:-:S03]  /*3dd0*/  FMUL.FTZ R211, R211, R10 ;  /* 0x0000000ad3d37220 */ /* 0x000fc60000410000 */
[----:B------:R-:W-:Y:S01]  /*3de0*/  @P6 PRMT R161, R161, 0x5410, R177 ;  /* 0x00005410a1a16816 */ /* 0x000fe200000000b1 */
[--C-:B------:R-:W-:Y:S02]  /*3df0*/  HADD2.F32 R177, -RZ, R173.reuse.H0_H0 ;  /* 0x200000adffb17230 */ /* 0x100fe40000004100 */
[----:B------:R-:W-:-:S05]  /*3e00*/  HADD2.F32 R173, -RZ, R173.H1_H1 ;  /* 0x300000adffad7230 */ /* 0x000fca0000004100 */
[----:B------:R-:W-:Y:S02]  /*3e10*/  FFMA.FTZ R115, R173, R211, R115 ;  /* 0x000000d3ad737223 */ /* 0x000fe40000010073 */
[----:B------:R-:W3:Y:S01]  /*3e20*/  LDL R173, [R1+0x48] ;  /* 0x0000480001ad7983 */ /* 0x000ee20000100800 */
[----:B------:R-:W-:-:S04]  /*3e30*/  FMUL.FTZ R212, R212, R10 ;  /* 0x0000000ad4d47220 */ /* 0x000fc80000410000 */
[----:B------:R-:W-:Y:S02]  /*3e40*/  FFMA.FTZ R114, R177, R212, R114 ;  /* 0x000000d4b1727223 */ /* 0x000fe40000010072 */
[----:B------:R-:W4:Y:S01]  /*3e50*/  LDL R177, [R1+0x44] ;  /* 0x0000440001b17983 */ /* 0x000f220000100800 */
[----:B--2---:R-:W-:-:S03]  /*3e60*/  FMUL.FTZ R176, R213, R176 ;  /* 0x000000b0d5b07220 */ /* 0x004fc60000410000 */
[----:B------:R-:W2:Y:S01]  /*3e70*/  LDL R213, [R1+0x38] ;  /* 0x0000380001d57983 */ /* 0x000ea20000100800 */
[----:B---3--:R-:W-:-:S03]  /*3e80*/  FMUL.FTZ R173, R173, R212 ;  /* 0x000000d4adad7220 */ /* 0x008fc60000410000 */
[----:B------:R-:W3:Y:S01]  /*3e90*/  LDL R212, [R1+0x34] ;  /* 0x0000340001d47983 */ /* 0x000ee20000100800 */
[----:B----4-:R-:W-:Y:S02]  /*3ea0*/  FMUL.FTZ R211, R177, R211 ;  /* 0x000000d3b1d37220 */ /* 0x010fe40000410000 */
[----:B------:R-:W-:-:S04]  /*3eb0*/  FFMA.FTZ R177, R17, R178, R179 ;  /* 0x000000b211b17223 */ /* 0x000fc800000100b3 */
[----:B------:R-:W-:Y:S01]  /*3ec0*/  FADD.FTZ R177, R227, -R177 ;  /* 0x800000b1e3b17221 */ /* 0x000fe20000010000 */
[----:B------:R-:W-:Y:S01]  /*3ed0*/  F2FP.PACK_AB R173, R211, R173 ;  /* 0x000000add3ad723e */ /* 0x000fe200000000ff */
[----:B------:R-:W-:Y:S02]  /*3ee0*/  @P0 HADD2.F32 R211, -RZ, R151.H0_H0 ;  /* 0x20000097ffd30230 */ /* 0x000fe40000004100 */
[----:B------:R-:W-:-:S04]  /*3ef0*/  FMUL.FTZ R177, R11, R177 ;  /* 0x000000b10bb17220 */ /* 0x000fc80000410000 */
[----:B------:R-:W-:Y:S02]  /*3f00*/  @P0 FADD.FTZ R177, R177, R211 ;  /* 0x000000d3b1b10221 */ /* 0x000fe40000010000 */
[----:B------:R-:W-:-:S03]  /*3f10*/  FMUL.FTZ R172, R214, R172 ;  /* 0x000000acd6ac7220 */ /* 0x000fc60000410000 */
[----:B------:R-:W-:Y:S02]  /*3f20*/  @P6 F2FP.PACK_AB R211, RZ, R177 ;  /* 0x000000b1ffd3623e */ /* 0x000fe400000000ff */
[----:B------:R-:W-:Y:S01]  /*3f30*/  F2FP.PACK_AB R172, R172, R176 ;  /* 0x000000b0acac723e */ /* 0x000fe200000000ff */
[----:B------:R-:W-:Y:S01]  /*3f40*/  HADD2.F32 R176, -RZ, R175.H0_H0 ;  /* 0x200000afffb07230 */ /* 0x000fe20000004100 */
[----:B------:R-:W-:Y:S01]  /*3f50*/  @P6 PRMT R163, R211, 0x7610, R163 ;  /* 0x00007610d3a36816 */ /* 0x000fe200000000a3 */
[----:B------:R-:W-:-:S04]  /*3f60*/  FMUL.FTZ R211, R177, R10 ;  /* 0x0000000ab1d37220 */ /* 0x000fc80000410000 */
[----:B------:R-:W-:Y:S02]  /*3f70*/  FFMA.FTZ R118, R176, R211, R118 ;  /* 0x000000d3b0767223 */ /* 0x000fe40000010076 */
[----:B------:R-:W-:-:S04]  /*3f80*/  FFMA.FTZ R176, R18, R178, R179 ;  /* 0x000000b212b07223 */ /* 0x000fc800000100b3 */
[----:B------:R-:W-:-:S04]  /*3f90*/  FADD.FTZ R176, R226, -R176 ;  /* 0x800000b0e2b07221 */ /* 0x000fc80000010000 */
[----:B------:R-:W-:Y:S01]  /*3fa0*/  FMUL.FTZ R177, R11, R176 ;  /* 0x000000b00bb17220 */ /* 0x000fe20000410000 */
[----:B------:R-:W-:-:S05]  /*3fb0*/  @P0 HADD2.F32 R176, -RZ, R151.H1_H1 ;  /* 0x30000097ffb00230 */ /* 0x000fca0000004100 */
[----:B------:R-:W-:-:S05]  /*3fc0*/  @P0 FADD.FTZ R177, R177, R176 ;  /* 0x000000b0b1b10221 */ /* 0x000fca0000010000 */
[----:B------:R-:W-:-:S04]  /*3fd0*/  @P6 F2FP.PACK_AB R176, RZ, R177 ;  /* 0x000000b1ffb0623e */ /* 0x000fc800000000ff */
[----:B------:R-:W-:Y:S01]  /*3fe0*/  @P6 PRMT R163, R163, 0x5410, R176 ;  /* 0x00005410a3a36816 */ /* 0x000fe200000000b0 */
[----:B------:R-:W-:Y:S01]  /*3ff0*/  HADD2.F32 R176, -RZ, R175.H1_H1 ;  /* 0x300000afffb07230 */ /* 0x000fe20000004100 */
[----:B------:R-:W-:-:S04]  /*4000*/  FMUL.FTZ R175, R177, R10 ;  /* 0x0000000ab1af7220 */ /* 0x000fc80000410000 */
[----:B------:R-:W-:Y:S01]  /*4010*/  FFMA.FTZ R119, R176, R175, R119 ;  /* 0x000000afb0777223 */ /* 0x000fe20000010077 */
[----:B------:R-:W-:-:S04]  /*4020*/  @P6 LEA R176, P0, R2, c[0x0][0x258], 0x4 ;  /* 0x0000960002b06a11 */ /* 0x000fc800078020ff */
[----:B------:R-:W-:-:S05]  /*4030*/  @P6 LEA.HI.X R177, R2, c[0x0][0x25c], RZ, 0x4, P0 ;  /* 0x0000970002b16a11 */ /* 0x000fca00000f24ff */
[----:B------:R0:W-:Y:S02]  /*4040*/  @P6 STG.E.128 [R176.64], R160 ;  /* 0x000000a0b0006986 */ /* 0x0001e4000c101d04 */
[----:B0-----:R-:W-:-:S04]  /*4050*/  LEA R176, P0, R2, c[0x0][0x248], 0x4 ;  /* 0x0000920002b07a11 */ /* 0x001fc800078020ff */
[C---:B------:R-:W-:Y:S02]  /*4060*/  LEA.HI.X R177, R2.reuse, c[0x0][0x24c], RZ, 0x4, P0 ;  /* 0x0000930002b17a11 */ /* 0x040fe400000f24ff */
[----:B------:R-:W-:Y:S01]  /*4070*/  IADD3 R2, R2, 0x80, RZ ;  /* 0x0000008002027810 */ /* 0x000fe20007ffe0ff */
[----:B--2---:R-:W-:Y:S02]  /*4080*/  FMUL.FTZ R211, R213, R211 ;  /* 0x000000d3d5d37220 */ /* 0x004fe40000410000 */
[----:B---3--:R-:W-:-:S05]  /*4090*/  FMUL.FTZ R175, R212, R175 ;  /* 0x000000afd4af7220 */ /* 0x008fca0000410000 */
[----:B------:R-:W-:-:S05]  /*40a0*/  F2FP.PACK_AB R175, R175, R211 ;  /* 0x000000d3afaf723e */ /* 0x000fca00000000ff */
[----:B------:R0:W-:Y:S02]  /*40b0*/  STG.E.128 [R176.64], R172 ;  /* 0x000000acb0007986 */ /* 0x0001e4000c101d04 */
.L_x_1937:
[----:B------:R-:W-:Y:S05]  /*40c0*/  BSYNC B0 ;  /* 0x0000000000007941 */ /* 0x000fea0003800000 */
.L_x_1936:
        /* <DEDUP_REMOVED lines=9> */
[----:B-1----:R-:W2:Y:S02]  /*4160*/  LDL R213, [R1+0x20] ;  /* 0x0000200001d57983 */ /* 0x002ea40000100800 */
[----:B-----5:R-:W-:-:S02]  /*4170*/  FMUL.FTZ R176, R11, R176 ;  /* 0x000000b00bb07220 */ /* 0x020fc40000410000 */
[----:B------:R-:W3:Y:S01]  /*4180*/  LDL R212, [R1+0x1c] ;  /* 0x00001c0001d47983 */ /* 0x000ee20000100800 */
[----:B------:R-:W-:-:S03]  /*4190*/  FADD.FTZ R177, R210, -R177 ;  /* 0x800000b1d2b17221 */ /* 0x000fc60000010000 */
[----:B------:R-:W4:Y:S01]  /*41a0*/  LDL R214, [R1+0x2c] ;  /* 0x00002c0001d67983 */ /* 0x000f220000100800 */
[----:B------:R-:W-:Y:S01]  /*41b0*/  FMUL.FTZ R177, R11, R177 ;  /* 0x000000b10bb17220 */ /* 0x000fe20000410000 */
[--C-:B------:R-:W-:Y:S02]  /*41c0*/  @P0 HADD2.F32 R172, -RZ, R154.reuse.H0_H0 ;  /* 0x2000009affac0230 */ /* 0x100fe40000004100 */
[----:B------:R-:W-:-:S03]  /*41d0*/  @P0 HADD2.F32 R173, -RZ, R154.H1_H1 ;  /* 0x3000009affad0230 */ /* 0x000fc60000004100 */
[----:B------:R-:W-:Y:S02]  /*41e0*/  @P0 FADD.FTZ R176, R176, R172 ;  /* 0x000000acb0b00221 */ /* 0x000fe40000010000 */
[----:B------:R-:W-:-:S03]  /*41f0*/  @P0 FADD.FTZ R177, R177, R173 ;  /* 0x000000adb1b10221 */ /* 0x000fc60000010000 */
[----:B------:R-:W-:Y:S02]  /*4200*/  @P6 F2FP.PACK_AB R172, RZ, R176 ;  /* 0x000000b0ffac623e */ /* 0x000fe400000000ff */
[----:B------:R-:W-:Y:S02]  /*4210*/  @P6 F2FP.PACK_AB R173, RZ, R177 ;  /* 0x000000b1ffad623e */ /* 0x000fe400000000ff */
[----:B------:R-:W-:Y:S01]  /*4220*/  @P6 PRMT R162, R172, 0x7610, R162 ;  /* 0x00007610aca26816 */ /* 0x000fe200000000a2 */
[----:B------:R-:W-:-:S03]  /*4230*/  HFMA2.MMA R172, -RZ, RZ, 0, 9.5367431640625e-07 ;  /* 0x00000010ffac7435 */ /* 0x000fc600000001ff */
[----:B------:R-:W-:-:S07]  /*4240*/  @P6 PRMT R162, R162, 0x5410, R173 ;  /* 0x00005410a2a26816 */ /* 0x000fce00000000ad */
        /* <DEDUP_REMOVED lines=92> */
.L_x_1939:
[----:B------:R-:W-:Y:S05]  /*4810*/  BSYNC B0 ;  /* 0x0000000000007941 */ /* 0x000fea0003800000 */
.L_x_1938:
        /* <DEDUP_REMOVED lines=10> */
[----:B-1----:R-:W2:Y:S01]  /*48c0*/  LDL R212, [R1] ;  /* 0x0000000001d47983 */ /* 0x002ea20000100800 */
        /* <DEDUP_REMOVED lines=20> */
[----:B------:R-:W-:Y:S02]  /*4a10*/  FFMA.FTZ R133, R174, R177, R133 ;  /* 0x000000b1ae857223 */ /* 0x000fe40000010085 */
[----:B------:R-:W-:Y:S02]  /*4a20*/  FFMA.FTZ R174, R189, R178, R179 ;  /* 0x000000b2bdae7223 */ /* 0x000fe400000100b3 */
[----:B------:R-:W-:Y:S02]  /*4a30*/  FMUL.FTZ R176, R212, R176 ;  /* 0x000000b0d4b07220 */ /* 0x000fe40000410000 */
[----:B------:R-:W-:-:S04]  /*4a40*/  FADD.FTZ R174, R220, -R174 ;  /* 0x800000aedcae7221 */ /* 0x000fc80000010000 */
[----:B------:R-:W-:Y:S01]  /*4a50*/  FMUL.FTZ R211, R11, R174 ;  /* 0x000000ae0bd37220 */ /* 0x000fe20000410000 */
[----:B------:R-:W-:-:S05]  /*4a60*/  @P0 HADD2.F32 R174, -RZ, R156.H0_H0 ;  /* 0x2000009cffae0230 */ /* 0x000fca0000004100 */
[----:B------:R-:W-:Y:S02]  /*4a70*/  @P0 FADD.FTZ R211, R211, R174 ;  /* 0x000000aed3d30221 */ /* 0x000fe40000010000 */
[----:B------:R-:W-:-:S03]  /*4a80*/  FMUL.FTZ R177, R252, R177 ;  /* 0x000000b1fcb17220 */ /* 0x000fc60000410000 */
        /* <DEDUP_REMOVED lines=31> */
[--C-:B------:R-:W-:Y:S01]  /*4c80*/  HADD2.F32 R177, -RZ, R173.reuse.H0_H0 ;  /* 0x200000adffb17230 */ /* 0x100fe20000004100 */
[----:B------:R-:W-:Y:S01]  /*4c90*/  FMUL.FTZ R211, R211, R10 ;  /* 0x0000000ad3d37220 */ /* 0x000fe20000410000 */
[----:B------:R-:W-:-:S03]  /*4ca0*/  HADD2.F32 R173, -RZ, R173.H1_H1 ;  /* 0x300000adffad7230 */ /* 0x000fc60000004100 */
[----:B------:R-:W-:Y:S02]  /*4cb0*/  FFMA.FTZ R130, R177, R212, R130 ;  /* 0x000000d4b1827223 */ /* 0x000fe40000010082 */
[----:B------:R-:W2:Y:S01]  /*4cc0*/  LDL R177, [R1+0x4] ;  /* 0x0000040001b17983 */ /* 0x000ea20000100800 */
[----:B------:R-:W-:-:S03]  /*4cd0*/  FFMA.FTZ R131, R173, R211, R131 ;  /* 0x000000d3ad837223 */ /* 0x000fc60000010083 */
[----:B------:R-:W2:Y:S01]  /*4ce0*/  LDL R173, [R1+0x8] ;  /* 0x0000080001ad7983 */ /* 0x000ea20000100800 */
[----:B---3--:R-:W-:Y:S02]  /*4cf0*/  FMUL.FTZ R176, R214, R176 ;  /* 0x000000b0d6b07220 */ /* 0x008fe40000410000 */
[----:B----4-:R-:W-:-:S05]  /*4d00*/  FMUL.FTZ R172, R213, R172 ;  /* 0x000000acd5ac7220 */ /* 0x010fca0000410000 */
[----:B------:R-:W-:Y:S01]  /*4d10*/  F2FP.PACK_AB R172, R172, R176 ;  /* 0x000000b0acac723e */ /* 0x000fe200000000ff */
[----:B------:R-:W-:Y:S01]  /*4d20*/  HADD2.F32 R176, -RZ, R175.H0_H0 ;  /* 0x200000afffb07230 */ /* 0x000fe20000004100 */
[----:B--2---:R-:W-:Y:S02]  /*4d30*/  FMUL.FTZ R211, R177, R211 ;  /* 0x000000d3b1d37220 */ /* 0x004fe40000410000 */
[----:B------:R-:W-:Y:S02]  /*4d40*/  FFMA.FTZ R177, R8, R178, R179 ;  /* 0x000000b208b17223 */ /* 0x000fe400000100b3 */
[----:B------:R-:W-:Y:S02]  /*4d50*/  FMUL.FTZ R173, R173, R212 ;  /* 0x000000d4adad7220 */ /* 0x000fe40000410000 */
[----:B------:R-:W-:-:S03]  /*4d60*/  FADD.FTZ R177, R205, -R177 ;  /* 0x800000b1cdb17221 */ /* 0x000fc60000010000 */
[----:B------:R-:W-:Y:S01]  /*4d70*/  F2FP.PACK_AB R173, R211, R173 ;  /* 0x000000add3ad723e */ /* 0x000fe200000000ff */
[----:B------:R-:W-:Y:S01]  /*4d80*/  @P0 HADD2.F32 R211, -RZ, R159.H0_H0 ;  /* 0x2000009fffd30230 */ /* 0x000fe20000004100 */
[----:B------:R-:W-:-:S04]  /*4d90*/  FMUL.FTZ R177, R11, R177 ;  /* 0x000000b10bb17220 */ /* 0x000fc80000410000 */
[----:B------:R-:W-:-:S05]  /*4da0*/  @P0 FADD.FTZ R177, R177, R211 ;  /* 0x000000d3b1b10221 */ /* 0x000fca0000010000 */
[----:B------:R-:W-:-:S04]  /*4db0*/  @P6 F2FP.PACK_AB R211, RZ, R177 ;  /* 0x000000b1ffd3623e */ /* 0x000fc800000000ff */
        /* <DEDUP_REMOVED lines=14> */
[----:B------:R-:W-:Y:S01]  /*4ea0*/  @P6 LEA.HI.X R177, R2, c[0x0][0x25c], RZ, 0x4, P0 ;  /* 0x0000970002b16a11 */ /* 0x000fe200000f24ff */
[----:B------:R-:W-:Y:S02]  /*4eb0*/  FMUL.FTZ R211, R251, R211 ;  /* 0x000000d3fbd37220 */ /* 0x000fe40000410000 */
[----:B------:R-:W-:Y:S02]  /*4ec0*/  FMUL.FTZ R175, R250, R175 ;  /* 0x000000affaaf7220 */ /* 0x000fe40000410000 */
[----:B------:R0:W-:Y:S03]  /*4ed0*/  @P6 STG.E.128 [R176.64], R160 ;  /* 0x000000a0b0006986 */ /* 0x0001e6000c101d04 */
[----:B------:R-:W-:Y:S02]  /*4ee0*/  F2FP.PACK_AB R175, R175, R211 ;  /* 0x000000d3afaf723e */ /* 0x000fe400000000ff */
[----:B0-----:R-:W-:-:S04]  /*4ef0*/  LEA R176, P0, R2, c[0x0][0x248], 0x4 ;  /* 0x0000920002b07a11 */ /* 0x001fc800078020ff */
[----:B------:R-:W-:-:S05]  /*4f00*/  LEA.HI.X R177, R2, c[0x0][0x24c], RZ, 0x4, P0 ;  /* 0x0000930002b17a11 */ /* 0x000fca00000f24ff */
[----:B------:R0:W-:Y:S01]  /*4f10*/  STG.E.128 [R176.64], R172 ;  /* 0x000000acb0007986 */ /* 0x0001e2000c101d04 */
[----:B------:R-:W-:-:S03]  /*4f20*/  IADD3 R2, R2, 0x80, RZ ;  /* 0x0000008002027810 */ /* 0x000fc60007ffe0ff */
.L_x_1941:
[----:B------:R-:W-:Y:S05]  /*4f30*/  BSYNC B0 ;  /* 0x0000000000007941 */ /* 0x000fea0003800000 */
.L_x_1940:
        /* <DEDUP_REMOVED lines=14> */
[--C-:B------:R-:W-:Y:S01]  /*5020*/  @P0 HADD2.F32 R172, -RZ, R28.reuse.H0_H0 ;  /* 0x2000001cffac0230 */ /* 0x100fe20000004100 */
[-CC-:B------:R-:W-:Y:S01]  /*5030*/  FFMA.FTZ R211, R201, R178.reuse, R179.reuse ;  /* 0x000000b2c9d37223 */ /* 0x180fe200000100b3 */
[----:B------:R-:W-:Y:S01]  /*5040*/  @P0 HADD2.F32 R173, -RZ, R28.H1_H1 ;  /* 0x3000001cffad0230 */ /* 0x000fe20000004100 */
[----:B-1----:R-:W-:Y:S02]  /*5050*/  FFMA.FTZ R213, R199, R178, R179 ;  /* 0x000000b2c7d57223 */ /* 0x002fe400000100b3 */
[----:B------:R-:W-:-:S02]  /*5060*/  @P0 FADD.FTZ R176, R176, R172 ;  /* 0x000000acb0b00221 */ /* 0x000fc40000010000 */
[----:B------:R-:W-:Y:S02]  /*5070*/  @P0 FADD.FTZ R177, R177, R173 ;  /* 0x000000adb1b10221 */ /* 0x000fe40000010000 */
[--C-:B------:R-:W-:Y:S01]  /*5080*/  FFMA.FTZ R212, R197, R178, R179.reuse ;  /* 0x000000b2c5d47223 */ /* 0x100fe200000100b3 */
[----:B------:R-:W-:Y:S01]  /*5090*/  @P6 F2FP.PACK_AB R172, RZ, R176 ;  /* 0x000000b0ffac623e */ /* 0x000fe200000000ff */
[----:B------:R-:W-:Y:S01]  /*50a0*/  FFMA.FTZ R175, R193, R178, R179 ;  /* 0x000000b2c1af7223 */ /* 0x000fe200000100b3 */
[----:B------:R-:W-:Y:S01]  /*50b0*/  @P6 F2FP.PACK_AB R173, RZ, R177 ;  /* 0x000000b1ffad623e */ /* 0x000fe200000000ff */
[----:B------:R-:W-:Y:S01]  /*50c0*/  FADD.FTZ R179, R194, -R174 ;  /* 0x800000aec2b37221 */ /* 0x000fe20000010000 */
[----:B------:R-:W-:Y:S01]  /*50d0*/  @P6 PRMT R160, R172, 0x7610, R160 ;  /* 0x00007610aca06816 */ /* 0x000fe200000000a0 */
[----:B------:R-:W-:Y:S01]  /*50e0*/  HFMA2.MMA R172, -RZ, RZ, 0, 9.5367431640625e-07 ;  /* 0x00000010ffac7435 */ /* 0x000fe200000001ff */
[----:B------:R-:W-:Y:S02]  /*50f0*/  FADD.FTZ R178, R202, -R214 ;  /* 0x800000d6cab27221 */ /* 0x000fe40000010000 */
[----:B------:R-:W-:Y:S01]  /*5100*/  @P6 PRMT R160, R160, 0x5410, R173 ;  /* 0x00005410a0a06816 */ /* 0x000fe200000000ad */
[----:B------:R-:W-:-:S02]  /*5110*/  FADD.FTZ R211, R200, -R211 ;  /* 0x800000d3c8d37221 */ /* 0x000fc40000010000 */
[----:B------:R-:W-:Y:S02]  /*5120*/  FADD.FTZ R213, R198, -R213 ;  /* 0x800000d5c6d57221 */ /* 0x000fe40000010000 */
        /* <DEDUP_REMOVED lines=10> */
[----:B------:R-:W-:Y:S01]  /*51d0*/  FMUL.FTZ R214, R176, R10 ;  /* 0x0000000ab0d67220 */ /* 0x000fe20000410000 */
[----:B--2---:R-:W-:-:S05]  /*51e0*/  HADD2.F32 R176, -RZ, R172.H0_H0 ;  /* 0x200000acffb07230 */ /* 0x004fca0000004100 */
[----:B------:R-:W-:Y:S01]  /*51f0*/  FFMA.FTZ R136, R176, R214, R136 ;  /* 0x000000d6b0887223 */ /* 0x000fe20000010088 */
[----:B------:R-:W-:Y:S01]  /*5200*/  HADD2.F32 R176, -RZ, R172.H1_H1 ;  /* 0x300000acffb07230 */ /* 0x000fe20000004100 */
[----:B------:R-:W-:-:S04]  /*5210*/  FMUL.FTZ R172, R177, R10 ;  /* 0x0000000ab1ac7220 */ /* 0x000fc80000410000 */
[----:B------:R-:W-:Y:S01]  /*5220*/  FFMA.FTZ R137, R176, R172, R137 ;  /* 0x000000acb0897223 */ /* 0x000fe20000010089 */
[----:B------:R-:W-:-:S05]  /*5230*/  @P0 HADD2.F32 R176, -RZ, R30.H0_H0 ;  /* 0x2000001effb00230 */ /* 0x000fca0000004100 */
[----:B------:R-:W-:-:S05]  /*5240*/  @P0 FADD.FTZ R213, R213, R176 ;  /* 0x000000b0d5d50221 */ /* 0x000fca0000010000 */
[----:B------:R-:W-:Y:S01]  /*5250*/  @P6 F2FP.PACK_AB R176, RZ, R213 ;  /* 0x000000d5ffb0623e */ /* 0x000fe200000000ff */
[----:B------:R-:W-:-:S03]  /*5260*/  FMUL.FTZ R213, R213, R10 ;  /* 0x0000000ad5d57220 */ /* 0x000fc60000410000 */
[----:B------:R-:W-:Y:S01]  /*5270*/  @P6 PRMT R162, R176, 0x7610, R162 ;  /* 0x00007610b0a26816 */ /* 0x000fe200000000a2 */
[----:B------:R-:W-:-:S05]  /*5280*/  @P0 HADD2.F32 R176, -RZ, R30.H1_H1 ;  /* 0x3000001effb00230 */ /* 0x000fca0000004100 */
[----:B------:R-:W-:-:S05]  /*5290*/  @P0 FADD.FTZ R212, R212, R176 ;  /* 0x000000b0d4d40221 */ /* 0x000fca0000010000 */
[----:B------:R-:W-:-:S04]  /*52a0*/  @P6 F2FP.PACK_AB R176, RZ, R212 ;  /* 0x000000d4ffb0623e */ /* 0x000fc800000000ff */
[----:B------:R-:W-:Y:S01]  /*52b0*/  @P6 PRMT R162, R162, 0x5410, R176 ;  /* 0x00005410a2a26816 */ /* 0x000fe200000000b0 */
[--C-:B------:R-:W-:Y:S02]  /*52c0*/  HADD2.F32 R176, -RZ, R174.reuse.H0_H0 ;  /* 0x200000aeffb07230 */ /* 0x100fe40000004100 */
[----:B------:R-:W-:-:S03]  /*52d0*/  HADD2.F32 R174, -RZ, R174.H1_H1 ;  /* 0x300000aeffae7230 */ /* 0x000fc60000004100 */
[----:B------:R-:W-:Y:S01]  /*52e0*/  FFMA.FTZ R140, R176, R213, R140 ;  /* 0x000000d5b08c7223 */ /* 0x000fe2000001008c */
[----:B------:R-:W-:-:S05]  /*52f0*/  @P0 HADD2.F32 R176, -RZ, R29.H0_H0 ;  /* 0x2000001dffb00230 */ /* 0x000fca0000004100 */
[----:B------:R-:W-:-:S05]  /*5300*/  @P0 FADD.FTZ R178, R178, R176 ;  /* 0x000000b0b2b20221 */ /* 0x000fca0000010000 */
[----:B------:R-:W-:-:S04]  /*5310*/  @P6 F2FP.PACK_AB R176, RZ, R178 ;  /* 0x000000b2ffb0623e */ /* 0x000fc800000000ff */
[----:B------:R-:W-:Y:S01]  /*5320*/  @P6 PRMT R161, R176, 0x7610, R161 ;  /* 0x00007610b0a16816 */ /* 0x000fe200000000a1 */
[----:B------:R-:W-:-:S05]  /*5330*/  @P0 HADD2.F32 R176, -RZ, R29.H1_H1 ;  /* 0x3000001dffb00230 */ /* 0x000fca0000004100 */
[----:B------:R-:W-:-:S05]  /*5340*/  @P0 FADD.FTZ R211, R211, R176 ;  /* 0x000000b0d3d30221 */ /* 0x000fca0000010000 */
[----:B------:R-:W-:Y:S01]  /*5350*/  @P6 F2FP.PACK_AB R176, RZ, R211 ;  /* 0x000000d3ffb0623e */ /* 0x000fe200000000ff */
[----:B------:R-:W-:-:S03]  /*5360*/  FMUL.FTZ R211, R211, R10 ;  /* 0x0000000ad3d37220 */ /* 0x000fc60000410000 */
[----:B------:R-:W-:Y:S01]  /*5370*/  @P6 PRMT R161, R161, 0x5410, R176 ;  /* 0x00005410a1a16816 */ /* 0x000fe200000000b0 */
[----:B------:R-:W-:-:S05]  /*5380*/  @P0 HADD2.F32 R176, -RZ, R31.H0_H0 ;  /* 0x2000001fffb00230 */ /* 0x000fca0000004100 */
[----:B------:R-:W-:-:S05]  /*5390*/  @P0 FADD.FTZ R179, R179, R176 ;  /* 0x000000b0b3b30221 */ /* 0x000fca0000010000 */
[----:B------:R-:W-:-:S04]  /*53a0*/  @P6 F2FP.PACK_AB R176, RZ, R179 ;  /* 0x000000b3ffb0623e */ /* 0x000fc800000000ff */
[----:B------:R-:W-:Y:S01]  /*53b0*/  @P6 PRMT R163, R176, 0x7610, R163 ;  /* 0x00007610b0a36816 */ /* 0x000fe200000000a3 */
[----:B------:R-:W-:-:S05]  /*53c0*/  @P0 HADD2.F32 R176, -RZ, R31.H1_H1 ;  /* 0x3000001fffb00230 */ /* 0x000fca0000004100 */
[----:B------:R-:W-:-:S05]  /*53d0*/  @P0 FADD.FTZ R11, R11, R176 ;  /* 0x000000b00b0b0221 */ /* 0x000fca0000010000 */
[----:B------:R-:W-:-:S04]  /*53e0*/  @P6 F2FP.PACK_AB R176, RZ, R11 ;  /* 0x0000000bffb0623e */ /* 0x000fc800000000ff */
[----:B------:R-:W-:Y:S02]  /*53f0*/  @P6 PRMT R163, R163, 0x5410, R176 ;  /* 0x00005410a3a36816 */ /* 0x000fe400000000b0 */
[----:B------:R-:W-:-:S04]  /*5400*/  @P6 LEA R176, P0, R2, c[0x0][0x258], 0x4 ;  /* 0x0000960002b06a11 */ /* 0x000fc800078020ff */
[----:B------:R-:W-:-:S05]  /*5410*/  @P6 LEA.HI.X R177, R2, c[0x0][0x25c], RZ, 0x4, P0 ;  /* 0x0000970002b16a11 */ /* 0x000fca00000f24ff */
[----:B------:R0:W-:Y:S02]  /*5420*/  @P6 STG.E.128 [R176.64], R160 ;  /* 0x000000a0b0006986 */ /* 0x0001e4000c101d04 */
[-C--:B0-----:R-:W-:Y:S02]  /*5430*/  FMUL.FTZ R177, R212, R10.reuse ;  /* 0x0000000ad4b17220 */ /* 0x081fe40000410000 */
[-C--:B------:R-:W-:Y:S02]  /*5440*/  FMUL.FTZ R212, R11, R10.reuse ;  /* 0x0000000a0bd47220 */ /* 0x080fe40000410000 */
[----:B------:R-:W-:Y:S02]  /*5450*/  FFMA.FTZ R141, R174, R177, R141 ;  /* 0x000000b1ae8d7223 */ /* 0x000fe4000001008d */
[----:B------:R-:W-:Y:S02]  /*5460*/  FMUL.FTZ R174, R178, R10 ;  /* 0x0000000ab2ae7220 */ /* 0x000fe40000410000 */
[----:B------:R-:W-:-:S02]  /*5470*/  FMUL.FTZ R178, R245, R213 ;  /* 0x000000d5f5b27220 */ /* 0x000fc40000410000 */
[----:B------:R-:W-:Y:S02]  /*5480*/  FMUL.FTZ R213, R248, R172 ;  /* 0x000000acf8d57220 */ /* 0x000fe40000410000 */
[----:B------:R-:W-:Y:S01]  /*5490*/  FMUL.FTZ R172, R179, R10 ;  /* 0x0000000ab3ac7220 */ /* 0x000fe20000410000 */
[--C-:B------:R-:W-:Y:S01]  /*54a0*/  HADD2.F32 R10, -RZ, R173.reuse.H0_H0 ;  /* 0x200000adff0a7230 */ /* 0x100fe20000004100 */
[----:B------:R-:W-:Y:S01]  /*54b0*/  FMUL.FTZ R177, R244, R177 ;  /* 0x000000b1f4b17220 */ /* 0x000fe20000410000 */
[----:B------:R-:W-:Y:S01]  /*54c0*/  HADD2.F32 R173, -RZ, R173.H1_H1 ;  /* 0x300000adffad7230 */ /* 0x000fe20000004100 */
[----:B------:R-:W-:Y:S02]  /*54d0*/  FMUL.FTZ R179, R243, R172 ;  /* 0x000000acf3b37220 */ /* 0x000fe40000410000 */
[----:B------:R-:W-:Y:S01]  /*54e0*/  FFMA.FTZ R138, R10, R174, R138 ;  /* 0x000000ae0a8a7223 */ /* 0x000fe2000001008a */
[----:B------:R-:W-:Y:S01]  /*54f0*/  F2FP.PACK_AB R178, R177, R178 ;  /* 0x000000b2b1b2723e */ /* 0x000fe200000000ff */
[----:B------:R-:W-:-:S02]  /*5500*/  FMUL.FTZ R10, R242, R212 ;  /* 0x000000d4f20a7220 */ /* 0x000fc40000410000 */
[----:B------:R-:W-:Y:S02]  /*5510*/  FMUL.FTZ R177, R247, R174 ;  /* 0x000000aef7b17220 */ /* 0x000fe40000410000 */
[----:B------:R-:W-:Y:S01]  /*5520*/  FMUL.FTZ R11, R246, R211 ;  /* 0x000000d3f60b7220 */ /* 0x000fe20000410000 */
[----:B------:R-:W-:Y:S01]  /*5530*/  F2FP.PACK_AB R179, R10, R179 ;  /* 0x000000b30ab3723e */ /* 0x000fe200000000ff */
[----:B------:R-:W-:Y:S01]  /*5540*/  FMUL.FTZ R176, R249, R214 ;  /* 0x000000d6f9b07220 */ /* 0x000fe20000410000 */
[C---:B------:R-:W-:Y:S01]  /*5550*/  LEA R10, P0, R2.reuse, c[0x0][0x248], 0x4 ;  /* 0x00009200020a7a11 */ /* 0x040fe200078020ff */
[----:B------:R-:W-:Y:S01]  /*5560*/  FFMA.FTZ R139, R173, R211, R139 ;  /* 0x000000d3ad8b7223 */ /* 0x000fe2000001008b */
[----:B------:R-:W-:Y:S02]  /*5570*/  F2FP.PACK_AB R177, R11, R177 ;  /* 0x000000b10bb1723e */ /* 0x000fe400000000ff */
[----:B------:R-:W-:Y:S02]  /*5580*/  F2FP.PACK_AB R176, R213, R176 ;  /* 0x000000b0d5b0723e */ /* 0x000fe400000000ff */
[----:B------:R-:W-:Y:S01]  /*5590*/  LEA.HI.X R11, R2, c[0x0][0x24c], RZ, 0x4, P0 ;  /* 0x00009300020b7a11 */ /* 0x000fe200000f24ff */
[----:B------:R-:W-:-:S02]  /*55a0*/  HADD2.F32 R2, -RZ, R175.H0_H0 ;  /* 0x200000afff027230 */ /* 0x000fc40000004100 */
[----:B------:R-:W-:Y:S02]  /*55b0*/  HADD2.F32 R175, -RZ, R175.H1_H1 ;  /* 0x300000afffaf7230 */ /* 0x000fe40000004100 */
[----:B------:R0:W-:Y:S01]  /*55c0*/  STG.E.128 [R10.64], R176 ;  /* 0x000000b00a007986 */ /* 0x0001e2000c101d04 */
[----:B------:R-:W-:Y:S02]  /*55d0*/  FFMA.FTZ R142, R2, R172, R142 ;  /* 0x000000ac028e7223 */ /* 0x000fe4000001008e */
[----:B------:R-:W-:Y:S02]  /*55e0*/  FFMA.FTZ R143, R175, R212, R143 ;  /* 0x000000d4af8f7223 */ /* 0x000fe4000001008f */
.L_x_1943:
[----:B------:R-:W-:Y:S05]  /*55f0*/  BSYNC B0 ;  /* 0x0000000000007941 */ /* 0x000fea0003800000 */
.L_x_1942:
[----:B------:R-:W-:Y:S02]  /*5600*/  IADD3 R0, R0, c[0x0][0x160], RZ ;  /* 0x0000580000007a10 */ /* 0x000fe40007ffe0ff */
[----:B------:R-:W-:Y:S02]  /*5610*/  LOP3.LUT P6, RZ, R241, 0xff, RZ, 0xc0, !PT ;  /* 0x000000fff1ff7812 */ /* 0x000fe400078cc0ff */
[----:B------:R-:W-:Y:S02]  /*5620*/  ISETP.GE.AND P0, PT, R0, c[0x0][0x164], PT ;  /* 0x0000590000007a0c */ /* 0x000fe40003f06270 */
[----:B------:R-:W-:-:S11]  /*5630*/  SEL R241, RZ, 0x1, P6 ;  /* 0x00000001fff17807 */ /* 0x000fd60003000000 */
[----:B01---5:R-:W-:Y:S01]  /*5640*/  @P0 CALL.REL.NOINC `(.L_x_1921) ;  /* 0x0000001000000944 */ /* 0x023fe20003c00000 */
[----:B------:R-:W-:Y:S05]  /*5650*/  BRA `(.L_x_1944) ;  /* 0xffffb9d000007947 */ /* 0x000fea000383ffff */
.L_x_1921:
        /* <DEDUP_REMOVED lines=19> */
.L_x_1946:
[----:B------:R-:W-:Y:S05]  /*5790*/  BSYNC B0 ;  /* 0x0000000000007941 */ /* 0x000fea0003800000 */
.L_x_1945:
        /* <DEDUP_REMOVED lines=13> */
.L_x_1948:
[----:B------:R-:W-:Y:S05]  /*5870*/  BSYNC B0 ;  /* 0x0000000000007941 */ /* 0x000fea0003800000 */
.L_x_1947:
        /* <DEDUP_REMOVED lines=13> */
.L_x_1950:
[----:B------:R-:W-:Y:S05]  /*5950*/  BSYNC B0 ;  /* 0x0000000000007941 */ /* 0x000fea0003800000 */
.L_x_1949:
        /* <DEDUP_REMOVED lines=13> */
.L_x_1952:
[----:B------:R-:W-:Y:S05]  /*5a30*/  BSYNC B0 ;  /* 0x0000000000007941 */ /* 0x000fea0003800000 */
.L_x_1951:
        /* <DEDUP_REMOVED lines=12> */
.L_x_1932:
[----:B------:R-:W-:Y:S01]  /*5b00*/  HFMA2.MMA R174, -RZ, RZ, 0, 9.5367431640625e-07 ;  /* 0x00000010ffae7435 */ /* 0x000fe200000001ff */
[----:B------:R-:W-:-:S02]  /*5b10*/  MOV R173, R212 ;  /* 0x000000d400ad7202 */ /* 0x000fc40000000f00 */
[----:B------:R-:W-:Y:S02]  /*5b20*/  MOV R179, 0x1f ;  /* 0x0000001f00b37802 */ /* 0x000fe40000000f00 */
[----:B------:R-:W-:Y:S02]  /*5b30*/  MOV R178, 0xffffffff ;  /* 0xffffffff00b27802 */ /* 0x000fe40000000f00 */
[----:B------:R-:W-:Y:S02]  /*5b40*/  MOV R172, 0x5b60 ;  /* 0x00005b6000ac7802 */ /* 0x000fe40000000f00 */
[----:B-----5:R-:W-:Y:S05]  /*5b50*/  CALL.REL.NOINC `($__internal_24_$__cuda_sm70_shflsync_down_p) ;  /* 0x0000046000007944 */ /* 0x020fea0003c00000 */
[----:B-1----:R-:W-:Y:S01]  /*5b60*/  MOV R175, R174 ;  /* 0x000000ae00af7202 */ /* 0x002fe20000000f00 */
[----:B------:R-:W-:Y:S05]  /*5b70*/  BRA `(.L_x_1953) ;  /* 0xffffd45000007947 */ /* 0x000fea000383ffff */
.L_x_1933:
[----:B------:R-:W-:Y:S01]  /*5b80*/  HFMA2.MMA R174, -RZ, RZ, 0, 9.5367431640625e-07 ;  /* 0x00000010ffae7435 */ /* 0x000fe200000001ff */
[----:B------:R-:W-:Y:S02]  /*5b90*/  MOV R173, R213 ;  /* 0x000000d500ad7202 */ /* 0x000fe40000000f00 */
[----:B------:R-:W-:Y:S02]  /*5ba0*/  MOV R179, 0x1f ;  /* 0x0000001f00b37802 */ /* 0x000fe40000000f00 */
[----:B------:R-:W-:-:S02]  /*5bb0*/  MOV R178, 0xffffffff ;  /* 0xffffffff00b27802 */ /* 0x000fc40000000f00 */
[----:B------:R-:W-:Y:S02]  /*5bc0*/  MOV R172, 0x5be0 ;  /* 0x00005be000ac7802 */ /* 0x000fe40000000f00 */
[----:B01---5:R-:W-:Y:S05]  /*5bd0*/  CALL.REL.NOINC `($__internal_24_$__cuda_sm70_shflsync_down_p) ;  /* 0x000003e000007944 */ /* 0x023fea0003c00000 */
[----:B------:R-:W-:Y:S01]  /*5be0*/  FADD.FTZ R212, R175, R212 ;  /* 0x000000d4afd47221 */ /* 0x000fe20000010000 */
[----:B------:R-:W-:Y:S01]  /*5bf0*/  MOV R179, 0x1f ;  /* 0x0000001f00b37802 */ /* 0x000fe20000000f00 */
[----:B-1----:R-:W-:Y:S01]  /*5c00*/  FADD.FTZ R213, R213, R174 ;  /* 0x000000aed5d57221 */ /* 0x002fe20000010000 */
[----:B------:R-:W-:Y:S01]  /*5c10*/  HFMA2.MMA R174, -RZ, RZ, 0, 4.76837158203125e-07 ;  /* 0x00000008ffae7435 */ /* 0x000fe200000001ff */
[----:B------:R-:W-:Y:S02]  /*5c20*/  MOV R178, 0xffffffff ;  /* 0xffffffff00b27802 */ /* 0x000fe40000000f00 */
[----:B------:R-:W-:Y:S02]  /*5c30*/  MOV R173, R212 ;  /* 0x000000d400ad7202 */ /* 0x000fe40000000f00 */
[----:B------:R-:W-:Y:S02]  /*5c40*/  MOV R172, 0x5c60 ;  /* 0x00005c6000ac7802 */ /* 0x000fe40000000f00 */
[----:B------:R-:W-:Y:S05]  /*5c50*/  CALL.REL.NOINC `($__internal_24_$__cuda_sm70_shflsync_down_p) ;  /* 0x0000036000007944 */ /* 0x000fea0003c00000 */
[----:B-1----:R-:W-:Y:S01]  /*5c60*/  MOV R175, R174 ;  /* 0x000000ae00af7202 */ /* 0x002fe20000000f00 */
[----:B------:R-:W-:Y:S01]  /*5c70*/  HFMA2.MMA R174, -RZ, RZ, 0, 4.76837158203125e-07 ;  /* 0x00000008ffae7435 */ /* 0x000fe200000001ff */
[----:B------:R-:W-:-:S02]  /*5c80*/  MOV R173, R213 ;  /* 0x000000d500ad7202 */ /* 0x000fc40000000f00 */
[----:B------:R-:W-:Y:S02]  /*5c90*/  MOV R179, 0x1f ;  /* 0x0000001f00b37802 */ /* 0x000fe40000000f00 */
[----:B------:R-:W-:Y:S02]  /*5ca0*/  MOV R178, 0xffffffff ;  /* 0xffffffff00b27802 */ /* 0x000fe40000000f00 */
[----:B------:R-:W-:Y:S02]  /*5cb0*/  MOV R172, 0x5cd0 ;  /* 0x00005cd000ac7802 */ /* 0x000fe40000000f00 */
[----:B------:R-:W-:Y:S05]  /*5cc0*/  CALL.REL.NOINC `($__internal_24_$__cuda_sm70_shflsync_down_p) ;  /* 0x000002f000007944 */ /* 0x000fea0003c00000 */
[----:B------:R-:W-:Y:S01]  /*5cd0*/  FADD.FTZ R212, R175, R212 ;  /* 0x000000d4afd47221 */ /* 0x000fe20000010000 */
[----:B------:R-:W-:Y:S01]  /*5ce0*/  MOV R179, 0x1f ;  /* 0x0000001f00b37802 */ /* 0x000fe20000000f00 */
[----:B-1----:R-:W-:Y:S01]  /*5cf0*/  FADD.FTZ R213, R213, R174 ;  /* 0x000000aed5d57221 */ /* 0x002fe20000010000 */
[----:B------:R-:W-:Y:S01]  /*5d00*/  HFMA2.MMA R174, -RZ, RZ, 0, 2.384185791015625e-07 ;  /* 0x00000004ffae7435 */ /* 0x000fe200000001ff */
[----:B------:R-:W-:Y:S02]  /*5d10*/  MOV R178, 0xffffffff ;  /* 0xffffffff00b27802 */ /* 0x000fe40000000f00 */
[----:B------:R-:W-:-:S02]  /*5d20*/  MOV R173, R212 ;  /* 0x000000d400ad7202 */ /* 0x000fc40000000f00 */
[----:B------:R-:W-:Y:S02]  /*5d30*/  MOV R172, 0x5d50 ;  /* 0x00005d5000ac7802 */ /* 0x000fe40000000f00 */
[----:B------:R-:W-:Y:S05]  /*5d40*/  CALL.REL.NOINC `($__internal_24_$__cuda_sm70_shflsync_down_p) ;  /* 0x0000027000007944 */ /* 0x000fea0003c00000 */
[----:B-1----:R-:W-:Y:S01]  /*5d50*/  MOV R175, R174 ;  /* 0x000000ae00af7202 */ /* 0x002fe20000000f00 */
[----:B------:R-:W-:Y:S01]  /*5d60*/  HFMA2.MMA R174, -RZ, RZ, 0, 2.384185791015625e-07 ;  /* 0x00000004ffae7435 */ /* 0x000fe200000001ff */
[----:B------:R-:W-:Y:S02]  /*5d70*/  MOV R173, R213 ;  /* 0x000000d500ad7202 */ /* 0x000fe40000000f00 */
[----:B------:R-:W-:Y:S02]  /*5d80*/  MOV R179, 0x1f ;  /* 0x0000001f00b37802 */ /* 0x000fe40000000f00 */
[----:B------:R-:W-:Y:S02]  /*5d90*/  MOV R178, 0xffffffff ;  /* 0xffffffff00b27802 */ /* 0x000fe40000000f00 */
[----:B------:R-:W-:Y:S02]  /*5da0*/  MOV R172, 0x5dc0 ;  /* 0x00005dc000ac7802 */ /* 0x000fe40000000f00 */
[----:B------:R-:W-:Y:S05]  /*5db0*/  CALL.REL.NOINC `($__internal_24_$__cuda_sm70_shflsync_down_p) ;  /* 0x0000020000007944 */ /* 0x000fea0003c00000 */
[----:B------:R-:W-:Y:S01]  /*5dc0*/  FADD.FTZ R212, R175, R212 ;  /* 0x000000d4afd47221 */ /* 0x000fe20000010000 */
[----:B------:R-:W-:Y:S01]  /*5dd0*/  MOV R179, 0x1f ;  /* 0x0000001f00b37802 */ /* 0x000fe20000000f00 */
[----:B-1----:R-:W-:Y:S01]  /*5de0*/  FADD.FTZ R213, R213, R174 ;  /* 0x000000aed5d57221 */ /* 0x002fe20000010000 */
[----:B------:R-:W-:Y:S01]  /*5df0*/  HFMA2.MMA R174, -RZ, RZ, 0, 1.1920928955078125e-07 ;  /* 0x00000002ffae7435 */ /* 0x000fe200000001ff */
[----:B------:R-:W-:-:S02]  /*5e00*/  MOV R178, 0xffffffff ;  /* 0xffffffff00b27802 */ /* 0x000fc40000000f00 */
[----:B------:R-:W-:Y:S02]  /*5e10*/  MOV R173, R212 ;  /* 0x000000d400ad7202 */ /* 0x000fe40000000f00 */
[----:B------:R-:W-:Y:S02]  /*5e20*/  MOV R172, 0x5e40 ;  /* 0x00005e4000ac7802 */ /* 0x000fe40000000f00 */
[----:B------:R-:W-:Y:S05]  /*5e30*/  CALL.REL.NOINC `($__internal_24_$__cuda_sm70_shflsync_down_p) ;  /* 0x0000018000007944 */ /* 0x000fea0003c00000 */
[----:B-1----:R-:W-:Y:S01]  /*5e40*/  MOV R175, R174 ;  /* 0x000000ae00af7202 */ /* 0x002fe20000000f00 */
[----:B------:R-:W-:Y:S01]  /*5e50*/  HFMA2.MMA R174, -RZ, RZ, 0, 1.1920928955078125e-07 ;  /* 0x00000002ffae7435 */ /* 0x000fe200000001ff */
[----:B------:R-:W-:Y:S02]  /*5e60*/  MOV R173, R213 ;  /* 0x000000d500ad7202 */ /* 0x000fe40000000f00 */
[----:B------:R-:W-:Y:S02]  /*5e70*/  MOV R179, 0x1f ;  /* 0x0000001f00b37802 */ /* 0x000fe40000000f00 */
[----:B------:R-:W-:Y:S02]  /*5e80*/  MOV R178, 0xffffffff ;  /* 0xffffffff00b27802 */ /* 0x000fe40000000f00 */
[----:B------:R-:W-:-:S02]  /*5e90*/  MOV R172, 0x5eb0 ;  /* 0x00005eb000ac7802 */ /* 0x000fc40000000f00 */
[----:B------:R-:W-:Y:S05]  /*5ea0*/  CALL.REL.NOINC `($__internal_24_$__cuda_sm70_shflsync_down_p) ;  /* 0x0000011000007944 */ /* 0x000fea0003c00000 */
[----:B------:R-:W-:Y:S01]  /*5eb0*/  FADD.FTZ R212, R175, R212 ;  /* 0x000000d4afd47221 */ /* 0x000fe20000010000 */
[----:B------:R-:W-:Y:S01]  /*5ec0*/  MOV R179, 0x1f ;  /* 0x0000001f00b37802 */ /* 0x000fe20000000f00 */
[----:B-1----:R-:W-:Y:S01]  /*5ed0*/  FADD.FTZ R213, R213, R174 ;  /* 0x000000aed5d57221 */ /* 0x002fe20000010000 */
[----:B------:R-:W-:Y:S01]  /*5ee0*/  HFMA2.MMA R174, -RZ, RZ, 0, 5.9604644775390625e-08 ;  /* 0x00000001ffae7435 */ /* 0x000fe200000001ff */
[----:B------:R-:W-:-:S02]  /*5ef0*/  MOV R178, 0xffffffff ;  /* 0xffffffff00b27802 */ /* 0x000fc40000000f00 */
[----:B------:R-:W-:Y:S02]  /*5f00*/  MOV R173, R212 ;  /* 0x000000d400ad7202 */ /* 0x000fe40000000f00 */
[----:B------:R-:W-:Y:S02]  /*5f10*/  MOV R172, 0x5f30 ;  /* 0x00005f3000ac7802 */ /* 0x000fe40000000f00 */
[----:B------:R-:W-:Y:S05]  /*5f20*/  CALL.REL.NOINC `($__internal_24_$__cuda_sm70_shflsync_down_p) ;  /* 0x0000009000007944 */ /* 0x000fea0003c00000 */
[----:B-1----:R-:W-:Y:S01]  /*5f30*/  MOV R175, R174 ;  /* 0x000000ae00af7202 */ /* 0x002fe20000000f00 */
[----:B------:R-:W-:Y:S01]  /*5f40*/  HFMA2.MMA R174, -RZ, RZ, 0, 5.9604644775390625e-08 ;  /* 0x00000001ffae7435 */ /* 0x000fe200000001ff */
[----:B------:R-:W-:Y:S02]  /*5f50*/  MOV R173, R213 ;  /* 0x000000d500ad7202 */ /* 0x000fe40000000f00 */
[----:B------:R-:W-:Y:S02]  /*5f60*/  MOV R179, 0x1f ;  /* 0x0000001f00b37802 */ /* 0x000fe40000000f00 */
[----:B------:R-:W-:Y:S02]  /*5f70*/  MOV R178, 0xffffffff ;  /* 0xffffffff00b27802 */ /* 0x000fe40000000f00 */
[----:B------:R-:W-:-:S02]  /*5f80*/  MOV R172, 0x5fa0 ;  /* 0x00005fa000ac7802 */ /* 0x000fc40000000f00 */
[----:B------:R-:W-:Y:S05]  /*5f90*/  CALL.REL.NOINC `($__internal_24_$__cuda_sm70_shflsync_down_p) ;  /* 0x0000002000007944 */ /* 0x000fea0003c00000 */
[----:B-1----:R-:W-:Y:S01]  /*5fa0*/  MOV R173, R174 ;  /* 0x000000ae00ad7202 */ /* 0x002fe20000000f00 */
[----:B------:R-:W-:Y:S05]  /*5fb0*/  BRA `(.L_x_1954) ;  /* 0xffffd13000007947 */ /* 0x000fea000383ffff */
        .weak           $__internal_24_$__cuda_sm70_shflsync_down_p
        .type           $__internal_24_$__cuda_sm70_shflsync_down_p,@function
        .size           $__internal_24_$__cuda_sm70_shflsync_down_p,(.L_x_14242 - $__internal_24_$__cuda_sm70_shflsync_down_p)
$__internal_24_$__cuda_sm70_shflsync_down_p:
[----:B------:R-:W-:Y:S04]  /*5fc0*/  WARPSYNC R178 ;  /* 0x000000b200007348 */ /* 0x000fe80003800000 */
[----:B------:R0:W1:Y:S02]  /*5fd0*/  SHFL.DOWN PT, R174, R173, R174, R179 ;  /* 0x080000aeadae7389 */ /* 0x00006400000e00b3 */
[----:B0-----:R-:W-:-:S06]  /*5fe0*/  HFMA2.MMA R173, -RZ, RZ, 0, 0 ;  /* 0x00000000ffad7435 */ /* 0x001fcc00000001ff */
[----:B------:R-:W-:Y:S05]  /*5ff0*/  RET.REL.NODEC R172 `(_ZN10layer_norm13ln_bwd_kernelINS_13Kernel_traitsI6__halfS2_S2_S2_fjLj5120ELj1ELj1ELj4ELj16ENS_18Kernel_traits_baseILj5120ES2_S2_S2_S2_fjLj128EEEEELb0ELb1ELb0ELb0EEEvNS_9BwdParamsE) ;  /* 0xffffa000ac007950 */ /* 0x000fea0003c3ffff */
.L_x_1955:
        /* <DEDUP_REMOVED lines=16> */
.L_x_14242:


//--------------------- .text._ZN10layer_norm13ln_bwd_kernelINS_13Kernel_traitsI6__halfS2_S2_S2_fjLj5120ELj1ELj1ELj4ELj16ENS_18Kernel_traits_baseILj5120ES2_S2_S2_S2_fjLj128EEEEELb0ELb1ELb0ELb1EEEvNS_9BwdParamsE --------------------------
	.section	.text._ZN10layer_norm13ln_bwd_kernelINS_13Kernel_traitsI6__halfS2_S2_S2_fjLj5120ELj1ELj1ELj4ELj16ENS_18Kernel_traits_baseILj5120ES2_S2_S2_S2_fjLj128EEEEELb0ELb1ELb0ELb1EEEvNS_9BwdParamsE,"ax",@progbits
	.sectioninfo	@"SHI_REGISTERS=255"
	.align	128
        .global         _ZN10layer_norm13ln_bwd_kernelINS_13Kernel_traitsI6__halfS2_S2_S2_fjLj5120ELj1ELj1ELj4ELj16ENS_18Kernel_traits_baseILj5120ES2_S2_S2_S2_fjLj128EEEEELb0ELb1ELb0ELb1EEEvNS_9BwdParamsE
        .type           _ZN10layer_norm13ln_bwd_kernelINS_13Kernel_traitsI6__halfS2_S2_S2_fjLj5120ELj1ELj1ELj4ELj16ENS_18Kernel_traits_baseILj5120ES2_S2_S2_S2_fjLj128EEEEELb0ELb1ELb0ELb1EEEvNS_9BwdParamsE,@function
        .size           _ZN10layer_norm13ln_bwd_kernelINS_13Kernel_traitsI6__halfS2_S2_S2_fjLj5120ELj1ELj1ELj4ELj16ENS_18Kernel_traits_baseILj5120ES2_S2_S2_S2_fjLj128EEEEELb0ELb1ELb0ELb1EEEvNS_9BwdParamsE,(.L_x_14243 - _ZN10layer_norm13ln_bwd_kernelINS_13Kernel_traitsI6__halfS2_S2_S2_fjLj5120ELj1ELj1ELj4ELj16ENS_18Kernel_traits_baseILj5120ES2_S2_S2_S2_fjLj128EEEEELb0ELb1ELb0ELb1EEEvNS_9BwdParamsE)
        .other          _ZN10layer_norm13ln_bwd_kernelINS_13Kernel_traitsI6__halfS2_S2_S2_fjLj5120ELj1ELj1ELj4ELj16ENS_18Kernel_traits_baseILj5120ES2_S2_S2_S2_fjLj128EEEEELb0ELb1ELb0ELb1EEEvNS_9BwdParamsE,@"STO_CUDA_ENTRY STV_DEFAULT"
_ZN10layer_norm13ln_bwd_kernelINS_13Kernel_traitsI6__halfS2_S2_S2_fjLj5120ELj1ELj1ELj4ELj16ENS_18Kernel_traits_baseILj5120ES2_S2_S2_S2_fjLj128EEEEELb0ELb1ELb0ELb1EEEvNS_9BwdParamsE:
.text._ZN10layer_norm13ln_bwd_kernelINS_13Kernel_traitsI6__halfS2_S2_S2_fjLj5120ELj1ELj1ELj4ELj16ENS_18Kernel_traits_baseILj5120ES2_S2_S2_S2_fjLj128EEEEELb0ELb1ELb0ELb1EEEvNS_9BwdParamsE:
        /* <DEDUP_REMOVED lines=69> */
.L_x_1956:
        /* <DEDUP_REMOVED lines=21> */
[----:B------:R-:W-:Y:S01]  /*05a0*/  CS2R R182, SRZ ;  /* 0x0000000000b67805 */ /* 0x000fe2000001ff00 */
[----:B------:R-:W-:Y:S01]  /*05b0*/  HFMA2.MMA R173, -RZ, RZ, 0, 0 ;  /* 0x00000000ffad7435 */ /* 0x000fe200000001ff */
        /* <DEDUP_REMOVED lines=38> */
[----:B0-----:R-:W-:Y:S02]  /*0820*/  HADD2.F32 R12, -RZ, R16.H1_H1 ;  /* 0x30000010ff0c7230 */ /* 0x001fe40000004100 */
[--C-:B------:R-:W-:Y:S01]  /*0830*/  HADD2.F32 R3, -RZ, R17.reuse.H0_H0 ;  /* 0x20000011ff037230 */ /* 0x100fe20000004100 */
[----:B------:R0:W-:Y:S04]  /*0840*/  STL [R1+0x114], R2 ;  /* 0x0001140201007387 */ /* 0x0001e80000100800 */
[----:B------:R1:W-:Y:S04]  /*0850*/  STL [R1+0x110], R12 ;  /* 0x0001100c01007387 */ /* 0x0003e80000100800 */
[----:B------:R2:W-:Y:S01]  /*0860*/  STL [R1+0x10c], R3 ;  /* 0x00010c0301007387 */ /* 0x0005e20000100800 */
[----:B0-----:R-:W-:Y:S01]  /*0870*/  HADD2.F32 R2, -RZ, R17.H1_H1 ;  /* 0x30000011ff027230 */ /* 0x001fe20000004100 */
[----:B------:R-:W-:Y:S01]  /*0880*/  CS2R R16, SRZ ;  /* 0x0000000000107805 */ /* 0x000fe2000001ff00 */
        /* <DEDUP_REMOVED lines=8> */
[----:B---3--:R-:W-:Y:S01]  /*0910*/  HADD2.F32 R252, -RZ, R251.H0_H0 ;  /* 0x200000fbfffc7230 */ /* 0x008fe20000004100 */
[----:B------:R-:W-:Y:S01]  /*0920*/  CS2R R18, SRZ ;  /* 0x0000000000127805 */ /* 0x000fe2000001ff00 */
[----:B--2---:R-:W-:Y:S01]  /*0930*/  HADD2.F32 R3, -RZ, R24.H0_H0 ;  /* 0x20000018ff037230 */ /* 0x004fe20000004100 */
[----:B------:R1:W-:Y:S01]  /*0940*/  STL [R1+0xf8], R12 ;  /* 0x0000f80c01007387 */ /* 0x0003e20000100800 */
[----:B----4-:R-:W-:Y:S02]  /*0950*/  HADD2.F32 R247, -RZ, R241.H1_H1 ;  /* 0x300000f1fff77230 */ /* 0x010fe40000004100 */
[--C-:B------:R-:W-:Y:S01]  /*0960*/  HADD2.F32 R246, -RZ, R242.reuse.H0_H0 ;  /* 0x200000f2fff67230 */ /* 0x100fe20000004100 */
[----:B------:R2:W-:Y:S01]  /*0970*/  STL [R1+0xf4], R3 ;  /* 0x0000f40301007387 */ /* 0x0005e20000100800 */
[----:B------:R-:W-:Y:S01]  /*0980*/  HADD2.F32 R245, -RZ, R242.H1_H1 ;  /* 0x300000f2fff57230 */ /* 0x000fe20000004100 */
[----:B------:R-:W-:Y:S01]  /*0990*/  MOV R242, RZ ;  /* 0x000000ff00f27202 */ /* 0x000fe20000000f00 */
[----:B0-----:R-:W-:-:S02]  /*09a0*/  HADD2.F32 R2, -RZ, R24.H1_H1 ;  /* 0x30000018ff027230 */ /* 0x001fc40000004100 */
[----:B------:R-:W-:Y:S02]  /*09b0*/  HADD2.F32 R244, -RZ, R243.H0_H0 ;  /* 0x200000f3fff47230 */ /* 0x000fe40000004100 */
[----:B-1----:R-:W-:Y:S01]  /*09c0*/  HADD2.F32 R12, -RZ, R25.H0_H0 ;  /* 0x20000019ff0c7230 */ /* 0x002fe20000004100 */
[----:B------:R0:W-:Y:S01]  /*09d0*/  STL [R1+0xf0], R2 ;  /* 0x0000f00201007387 */ /* 0x0001e20000100800 */
[----:B------:R-:W-:Y:S02]  /*09e0*/  HADD2.F32 R251, -RZ, R251.H1_H1 ;  /* 0x300000fbfffb7230 */ /* 0x000fe40000004100 */
[----:B--2---:R-:W-:Y:S01]  /*09f0*/  HADD2.F32 R3, -RZ, R25.H1_H1 ;  /* 0x30000019ff037230 */ /* 0x004fe20000004100 */
[----:B------:R1:W-:Y:S01]  /*0a00*/  STL [R1+0xec], R12 ;  /* 0x0000ec0c01007387 */ /* 0x0003e20000100800 */
[----:B------:R-:W-:Y:S01]  /*0a10*/  HADD2.F32 R243, -RZ, R243.H1_H1 ;  /* 0x300000f3fff37230 */ /* 0x000fe20000004100 */
[----:B------:R-:W-:Y:S02]  /*0a20*/  CS2R R24, SRZ ;  /* 0x0000000000187805 */ /* 0x000fe4000001ff00 */
[----:B------:R2:W-:Y:S01]  /*0a30*/  STL [R1+0xe8], R3 ;  /* 0x0000e80301007387 */ /* 0x0005e20000100800 */
[----:B0-----:R-:W-:-:S02]  /*0a40*/  HADD2.F32 R2, -RZ, R26.H0_H0 ;  /* 0x2000001aff027230 */ /* 0x001fc40000004100 */
[----:B-1----:R-:W-:-:S03]  /*0a50*/  HADD2.F32 R12, -RZ, R26.H1_H1 ;  /* 0x3000001aff0c7230 */ /* 0x002fc60000004100 */
[----:B------:R0:W-:Y:S01]  /*0a60*/  STL [R1+0xe4], R2 ;  /* 0x0000e40201007387 */ /* 0x0001e20000100800 */
[----:B--2---:R-:W-:-:S03]  /*0a70*/  HADD2.F32 R3, -RZ, R27.H0_H0 ;  /* 0x2000001bff037230 */ /* 0x004fc60000004100 */
        /* <DEDUP_REMOVED lines=12> */
[----:B------:R-:W-:Y:S01]  /*0b40*/  CS2R R28, SRZ ;  /* 0x00000000001c7805 */ /* 0x000fe2000001ff00 */
[--C-:B--2---:R-:W-:Y:S02]  /*0b50*/  HADD2.F32 R3, -RZ, R30.reuse.H0_H0 ;  /* 0x2000001eff037230 */ /* 0x104fe40000004100 */
[----:B------:R1:W-:Y:S04]  /*0b60*/  STL [R1+0xc8], R12 ;  /* 0x0000c80c01007387 */ /* 0x0003e80000100800 */
[----:B------:R2:W-:Y:S01]  /*0b70*/  STL [R1+0xc4], R3 ;  /* 0x0000c40301007387 */ /* 0x0005e20000100800 */
[----:B0-----:R-:W-:Y:S02]  /*0b80*/  HADD2.F32 R2, -RZ, R30.H1_H1 ;  /* 0x3000001eff027230 */ /* 0x001fe40000004100 */
[----:B-1----:R-:W-:-:S03]  /*0b90*/  HADD2.F32 R12, -RZ, R31.H0_H0 ;  /* 0x2000001fff0c7230 */ /* 0x002fc60000004100 */
[----:B------:R5:W-:Y:S01]  /*0ba0*/  STL [R1+0xc0], R2 ;  /* 0x0000c00201007387 */ /* 0x000be20000100800 */
[----:B--2---:R-:W-:-:S03]  /*0bb0*/  HADD2.F32 R3, -RZ, R31.H1_H1 ;  /* 0x3000001fff037230 */ /* 0x004fc60000004100 */
[----:B------:R0:W-:Y:S01]  /*0bc0*/  STL [R1+0xbc], R12 ;  /* 0x0000bc0c01007387 */ /* 0x0001e20000100800 */
[----:B------:R-:W-:-:S03]  /*0bd0*/  CS2R R30, SRZ ;  /* 0x00000000001e7805 */ /* 0x000fc6000001ff00 */
[----:B------:R1:W-:Y:S01]  /*0be0*/  STL [R1+0xb8], R3 ;  /* 0x0000b80301007387 */ /* 0x0003e20000100800 */
[--C-:B-----5:R-:W-:Y:S02]  /*0bf0*/  HADD2.F32 R2, -RZ, R32.reuse.H0_H0 ;  /* 0x20000020ff027230 */ /* 0x120fe40000004100 */
[----:B0-----:R-:W-:-:S03]  /*0c00*/  HADD2.F32 R12, -RZ, R32.H1_H1 ;  /* 0x30000020ff0c7230 */ /* 0x001fc60000004100 */
[----:B------:R0:W-:Y:S01]  /*0c10*/  STL [R1+0xb4], R2 ;  /* 0x0000b40201007387 */ /* 0x0001e20000100800 */
[----:B-1----:R-:W-:-:S03]  /*0c20*/  HADD2.F32 R3, -RZ, R33.H0_H0 ;  /* 0x20000021ff037230 */ /* 0x002fc60000004100 */
        /* <DEDUP_REMOVED lines=23> */
[--C-:B0-----:R-:W-:Y:S02]  /*0da0*/  HADD2.F32 R2, -RZ, R38.reuse.H0_H0 ;  /* 0x20000026ff027230 */ /* 0x101fe40000004100 */
        /* <DEDUP_REMOVED lines=27> */
[----:B------:R-:W-:Y:S01]  /*0f60*/  HADD2.F32 R8, -RZ, R8.H1_H1 ;  /* 0x30000008ff087230 */ /* 0x000fe20000004100 */
[----:B-1----:R-:W-:Y:S02]  /*0f70*/  CS2R R12, SRZ ;  /* 0x00000000000c7805 */ /* 0x002fe4000001ff00 */
        /* <DEDUP_REMOVED lines=18> */
[----:B------:R-:W-:Y:S01]  /*10a0*/  HADD2.F32 R4, -RZ, R5.H0_H0 ;  /* 0x20000005ff047230 */ /* 0x000fe20000004100 */
[----:B-1----:R-:W-:-:S02]  /*10b0*/  CS2R R8, SRZ ;  /* 0x0000000000087805 */ /* 0x002fc4000001ff00 */
        /* <DEDUP_REMOVED lines=15> */
[----:B------:R1:W-:Y:S01]  /*11b0*/  STL [R1+0x14], R4 ;  /* 0x0000140401007387 */ /* 0x0003e20000100800 */
[----:B------:R-:W-:-:S03]  /*11c0*/  HADD2.F32 R248, -RZ, R241.H0_H0 ;  /* 0x200000f1fff87230 */ /* 0x000fc60000004100 */
[----:B------:R2:W-:Y:S01]  /*11d0*/  STL [R1+0x10], R3 ;  /* 0x0000100301007387 */ /* 0x0005e20000100800 */
[--C-:B0-----:R-:W-:Y:S02]  /*11e0*/  HADD2.F32 R2, -RZ, R249.reuse.H0_H0 ;  /* 0x200000f9ff027230 */ /* 0x101fe40000004100 */
[----:B-1----:R-:W-:-:S03]  /*11f0*/  HADD2.F32 R4, -RZ, R249.H1_H1 ;  /* 0x300000f9ff047230 */ /* 0x002fc60000004100 */
[----:B------:R0:W-:Y:S01]  /*1200*/  STL [R1+0xc], R2 ;  /* 0x00000c0201007387 */ /* 0x0001e20000100800 */
[----:B------:R-:W-:Y:S02]  /*1210*/  HADD2.F32 R249, -RZ, R240.H1_H1 ;  /* 0x300000f0fff97230 */ /* 0x000fe40000004100 */
[--C-:B--2---:R-:W-:Y:S01]  /*1220*/  HADD2.F32 R3, -RZ, R250.reuse.H0_H0 ;  /* 0x200000faff037230 */ /* 0x104fe20000004100 */
[----:B------:R1:W-:Y:S04]  /*1230*/  STL [R1+0x8], R4 ;  /* 0x0000080401007387 */ /* 0x0003e80000100800 */
[----:B------:R-:W-:Y:S01]  /*1240*/  STL [R1+0x4], R3 ;  /* 0x0000040301007387 */ /* 0x000fe20000100800 */
[----:B0-----:R-:W-:Y:S02]  /*1250*/  HADD2.F32 R2, -RZ, R250.H1_H1 ;  /* 0x300000faff027230 */ /* 0x001fe40000004100 */
[----:B------:R-:W-:Y:S01]  /*1260*/  HADD2.F32 R250, -RZ, R240.H0_H0 ;  /* 0x200000f0fffa7230 */ /* 0x000fe20000004100 */
[----:B------:R-:W-:Y:S01]  /*1270*/  CS2R R240, SRZ ;  /* 0x0000000000f07805 */ /* 0x000fe2000001ff00 */
[----:B-1----:R-:W-:Y:S01]  /*1280*/  CS2R R4, SRZ ;  /* 0x0000000000047805 */ /* 0x002fe2000001ff00 */
[----:B------:R0:W-:Y:S02]  /*1290*/  STL [R1], R2 ;  /* 0x0000000201007387 */ /* 0x0001e40000100800 */
[----:B0-----:R-:W-:-:S02]  /*12a0*/  CS2R R2, SRZ ;  /* 0x0000000000027805 */ /* 0x001fc4000001ff00 */
.L_x_1961:
[----:B------:R-:W0:Y:S01]  /*12b0*/  S2R R222, SR_TID.X ;  /* 0x0000000000de7919 */ /* 0x000e220000002100 */
[----:B------:R-:W-:Y:S01]  /*12c0*/  ISETP.NE.U32.AND P0, PT, RZ, c[0x0][0x1c0], PT ;  /* 0x00007000ff007a0c */ /* 0x000fe20003f05070 */
[----:B------:R-:W-:-:S02]  /*12d0*/  IMAD R72, R0, c[0x0][0x168], RZ ;  /* 0x00005a0000487a24 */ /* 0x000fc400078e02ff */
[----:B------:R-:W2:Y:S01]  /*12e0*/  LDL R202, [R1+0x114] ;  /* 0x0001140001ca7983 */ /* 0x000ea20000100800 */
[----:B------:R-:W-:Y:S02]  /*12f0*/  ISETP.NE.AND.EX P0, PT, RZ, c[0x0][0x1c4], PT, P0 ;  /* 0x00007100ff007a0c */ /* 0x000fe40003f05300 */
[----:B------:R-:W-:Y:S01]  /*1300*/  SHF.R.S32.HI R73, RZ, 0x1f, R72 ;  /* 0x0000001fff497819 */ /* 0x000fe20000011448 */
[----:B------:R-:W3:Y:S03]  /*1310*/  LDL R195, [R1+0x110] ;  /* 0x0001100001c37983 */ /* 0x000ee60000100800 */
[----:B------:R-:W-:Y:S01]  /*1320*/  LEA.HI R73, R73, R72, RZ, 0x3 ;  /* 0x0000004849497211 */ /* 0x000fe200078f18ff */
[----:B------:R-:W4:Y:S01]  /*1330*/  LDL R210, [R1+0x108] ;  /* 0x0001080001d27983 */ /* 0x000f220000100800 */
[----:B------:R-:W-:Y:S02]  /*1340*/  SHF.R.S32.HI R75, RZ, 0x1f, R0 ;  /* 0x0000001fff4b7819 */ /* 0x000fe40000011400 */
[----:B------:R-:W-:Y:S01]  /*1350*/  MOV R191, 0x10 ;  /* 0x0000001000bf7802 */ /* 0x000fe20000000f00 */
[----:B------:R-:W2:Y:S02]  /*1360*/  LDL R218, [R1+0x10c] ;  /* 0x00010c0001da7983 */ /* 0x000ea40000100800 */
[----:B------:R-:W-:-:S02]  /*1370*/  @P0 LEA R72, P1, R0, c[0x0][0x1c0], 0x1 ;  /* 0x0000700000480a11 */ /* 0x000fc400078208ff */
        /* <DEDUP_REMOVED lines=34> */
[----:B0-----:R-:W-:Y:S01]  /*15a0*/  MOV R159, 0x3f800000 ;  /* 0x3f800000009f7802 */ /* 0x001fe20000000f00 */
[----:B--2---:R-:W-:Y:S01]  /*15b0*/  @P0 HADD2.F32 R159, -RZ, R192.H0_H0 ;  /* 0x200000c0ff9f0230 */ /* 0x004fe20000004100 */
[----:B------:R-:W-:Y:S01]  /*15c0*/  ISETP.NE.AND P0, PT, RZ, UR6, PT ;  /* 0x00000006ff007c0c */ /* 0x000fe2000bf05270 */
[--C-:B---3--:R-:W-:Y:S02]  /*15d0*/  HADD2.F32 R228, -RZ, R78.reuse.H0_H0 ;  /* 0x2000004effe47230 */ /* 0x108fe40000004100 */
[----:B------:R-:W-:Y:S02]  /*15e0*/  HADD2.F32 R226, -RZ, R78.H1_H1 ;  /* 0x3000004effe27230 */ /* 0x000fe40000004100 */
[----:B----4-:R-:W-:-:S02]  /*15f0*/  HADD2.F32 R223, -RZ, R80.H0_H0 ;  /* 0x20000050ffdf7230 */ /* 0x010fc40000004100 */
[----:B------:R-:W-:Y:S02]  /*1600*/  HADD2.F32 R221, -RZ, R80.H1_H1 ;  /* 0x30000050ffdd7230 */ /* 0x000fe40000004100 */
[--C-:B------:R-:W-:Y:S02]  /*1610*/  HADD2.F32 R207, -RZ, R84.reuse.H0_H0 ;  /* 0x20000054ffcf7230 */ /* 0x100fe40000004100 */
[----:B------:R-:W-:Y:S01]  /*1620*/  HADD2.F32 R205, -RZ, R84.H1_H1 ;  /* 0x30000054ffcd7230 */ /* 0x000fe20000004100 */
[----:B------:R-:W-:Y:S01]  /*1630*/  FSEL R80, R189, RZ, !P0 ;  /* 0x000000ffbd507208 */ /* 0x000fe20004000000 */
[----:B------:R-:W-:Y:S02]  /*1640*/  HADD2.F32 R219, -RZ, R81.H0_H0 ;  /* 0x20000051ffdb7230 */ /* 0x000fe40000004100 */
[----:B------:R-:W-:Y:S02]  /*1650*/  HADD2.F32 R78, -RZ, R89.H0_H0 ;  /* 0x20000059ff4e7230 */ /* 0x000fe40000004100 */
[----:B------:R-:W-:-:S02]  /*1660*/  HADD2.F32 R217, -RZ, R81.H1_H1 ;  /* 0x30000051ffd97230 */ /* 0x000fc40000004100 */
[--C-:B------:R-:W-:Y:S02]  /*1670*/  HADD2.F32 R211, -RZ, R83.reuse.H0_H0 ;  /* 0x20000053ffd37230 */ /* 0x100fe40000004100 */
[----:B------:R-:W-:Y:S02]  /*1680*/  HADD2.F32 R209, -RZ, R83.H1_H1 ;  /* 0x30000053ffd17230 */ /* 0x000fe40000004100 */
[--C-:B------:R-:W-:Y:S02]  /*1690*/  HADD2.F32 R84, -RZ, R92.reuse.H0_H0 ;  /* 0x2000005cff547230 */ /* 0x100fe40000004100 */
[----:B------:R-:W-:Y:S02]  /*16a0*/  HADD2.F32 R92, -RZ, R92.H1_H1 ;  /* 0x3000005cff5c7230 */ /* 0x000fe40000004100 */
[--C-:B------:R-:W-:Y:S02]  /*16b0*/  HADD2.F32 R83, -RZ, R91.reuse.H0_H0 ;  /* 0x2000005bff537230 */ /* 0x100fe40000004100 */
[----:B------:R-:W-:Y:S01]  /*16c0*/  HADD2.F32 R81, -RZ, R91.H1_H1 ;  /* 0x3000005bff517230 */ /* 0x000fe20000004100 */
[C---:B------:R-:W-:Y:S01]  /*16d0*/  FADD.FTZ R91, -R80.reuse, R78 ;  /* 0x0000004e505b7221 */ /* 0x040fe20000010100 */
[--C-:B------:R-:W-:Y:S01]  /*16e0*/  HADD2.F32 R189, -RZ, R104.reuse.H0_H0 ;  /* 0x20000068ffbd7230 */ /* 0x100fe20000004100 */
[----:B------:R-:W-:Y:S01]  /*16f0*/  FADD.FTZ R78, -R80, R92 ;  /* 0x0000005c504e7221 */ /* 0x000fe20000010100 */
[----:B------:R-:W-:-:S02]  /*1700*/  HADD2.F32 R92, -RZ, R104.H1_H1 ;  /* 0x30000068ff5c7230 */ /* 0x000fc40000004100 */
[--C-:B------:R-:W-:Y:S01]  /*1710*/  HADD2.F32 R238, -RZ, R72.reuse.H0_H0 ;  /* 0x20000048ffee7230 */ /* 0x100fe20000004100 */
[----:B------:R-:W2:Y:S01]  /*1720*/  LDL R104, [R1+0x104] ;  /* 0x0001040001687983 */ /* 0x000ea20000100800 */
[----:B------:R-:W-:Y:S02]  /*1730*/  HADD2.F32 R237, -RZ, R72.H1_H1 ;  /* 0x30000048ffed7230 */ /* 0x000fe40000004100 */
[--C-:B------:R-:W-:Y:S02]  /*1740*/  HADD2.F32 R235, -RZ, R73.reuse.H0_H0 ;  /* 0x20000049ffeb7230 */ /* 0x100fe40000004100 */
[----:B------:R-:W-:Y:S01]  /*1750*/  HADD2.F32 R233, -RZ, R73.H1_H1 ;  /* 0x30000049ffe97230 */ /* 0x000fe20000004100 */
[----:B------:R-:W-:-:S05]  /*1760*/  @P1 IMAD.WIDE.U32 R72, R171, R191, c[0x0][0x218] ;  /* 0x00008600ab481625 */ /* 0x000fca00078e00bf */
[----:B------:R0:W5:Y:S01]  /*1770*/  @P1 LDG.E.128 R48, [R72.64] ;  /* 0x0000000448301981 */ /* 0x000162000c1e1d00 */
[--C-:B------:R-:W-:Y:S02]  /*1780*/  HADD2.F32 R215, -RZ, R82.reuse.H0_H0 ;  /* 0x20000052ffd77230 */ /* 0x100fe40000004100 */
[----:B------:R-:W-:Y:S01]  /*1790*/  HADD2.F32 R213, -RZ, R82.H1_H1 ;  /* 0x30000052ffd57230 */ /* 0x000fe20000004100 */
[----:B0-----:R-:W-:Y:S01]  /*17a0*/  @P1 IMAD.WIDE.U32 R72, R184, R191, c[0x0][0x218] ;  /* 0x00008600b8481625 */ /* 0x001fe200078e00bf */
[--C-:B------:R-:W-:Y:S02]  /*17b0*/  HADD2.F32 R82, -RZ, R95.reuse.H0_H0 ;  /* 0x2000005fff527230 */ /* 0x100fe40000004100 */
[----:B------:R-:W-:Y:S02]  /*17c0*/  HADD2.F32 R95, -RZ, R95.H1_H1 ;  /* 0x3000005fff5f7230 */ /* 0x000fe40000004100 */
[----:B------:R0:W5:Y:S01]  /*17d0*/  @P1 LDG.E.128 R52, [R72.64] ;  /* 0x0000000448341981 */ /* 0x000162000c1e1d00 */
[----:B------:R-:W-:-:S02]  /*17e0*/  HADD2.F32 R216, -RZ, R97.H0_H0 ;  /* 0x20000061ffd87230 */ /* 0x000fc40000004100 */
[----:B------:R-:W-:Y:S01]  /*17f0*/  HADD2.F32 R214, -RZ, R97.H1_H1 ;  /* 0x30000061ffd67230 */ /* 0x000fe20000004100 */
[----:B0-----:R-:W-:Y:S01]  /*1800*/  @P1 IMAD.WIDE.U32 R72, R170, R191, c[0x0][0x218] ;  /* 0x00008600aa481625 */ /* 0x001fe200078e00bf */
[----:B------:R-:W-:-:S04]  /*1810*/  HADD2.F32 R97, -RZ, R108.H1_H1 ;  /* 0x3000006cff617230 */ /* 0x000fc80000004100 */
[----:B------:R0:W5:Y:S02]  /*1820*/  @P1 LDG.E.128 R64, [R72.64] ;  /* 0x0000000448401981 */ /* 0x000164000c1e1d00 */
[----:B0-----:R-:W-:Y:S01]  /*1830*/  FADD.FTZ R72, -R80, R95 ;  /* 0x0000005f50487221 */ /* 0x001fe20000010100 */
[----:B------:R-:W-:Y:S02]  /*1840*/  HADD2.F32 R95, -RZ, R108.H0_H0 ;  /* 0x2000006cff5f7230 */ /* 0x000fe40000004100 */
[----:B------:R-:W3:Y:S01]  /*1850*/  LDL R108, [R1+0xec] ;  /* 0x0000ec00016c7983 */ /* 0x000ee20000100800 */
[----:B------:R-:W-:-:S05]  /*1860*/  HADD2.F32 R231, -RZ, R74.H0_H0 ;  /* 0x2000004affe77230 */ /* 0x000fca0000004100 */
[----:B------:R-:W-:Y:S01]  /*1870*/  FADD.FTZ R231, -R80, R231 ;  /* 0x000000e750e77221 */ /* 0x000fe20000010100 */
[----:B------:R-:W-:Y:S02]  /*1880*/  HADD2.F32 R229, -RZ, R74.H1_H1 ;  /* 0x3000004affe57230 */ /* 0x000fe40000004100 */
[--C-:B------:R-:W-:Y:S01]  /*1890*/  HADD2.F32 R227, -RZ, R75.reuse.H0_H0 ;  /* 0x2000004bffe37230 */ /* 0x100fe20000004100 */
[----:B------:R-:W-:Y:S01]  /*18a0*/  FMUL.FTZ R231, R158, R231 ;  /* 0x000000e79ee77220 */ /* 0x000fe20000410000 */
[----:B------:R-:W-:Y:S01]  /*18b0*/  HADD2.F32 R225, -RZ, R75.H1_H1 ;  /* 0x3000004bffe17230 */ /* 0x000fe20000004100 */
[----:B------:R-:W-:-:S04]  /*18c0*/  @P1 IMAD.WIDE.U32 R74, R178, R191, c[0x0][0x218] ;  /* 0x00008600b24a1625 */ /* 0x000fc800078e00bf */
[----:B------:R-:W-:Y:S01]  /*18d0*/  FADD.FTZ R118, R228, R118 ;  /* 0x00000076e4767221 */ /* 0x000fe20000010000 */
[----:B------:R0:W5:Y:S01]  /*18e0*/  @P1 LDG.E.128 R56, [R74.64] ;  /* 0x000000044a381981 */ /* 0x000162000c1e1d00 */
[----:B------:R-:W-:Y:S01]  /*18f0*/  FFMA.FTZ R160, R231, R228, R160 ;  /* 0x000000e4e7a07223 */ /* 0x000fe200000100a0 */
[--C-:B------:R-:W-:Y:S02]  /*1900*/  HADD2.F32 R199, -RZ, R86.reuse.H0_H0 ;  /* 0x20000056ffc77230 */ /* 0x100fe40000004100 */
[----:B------:R-:W-:Y:S02]  /*1910*/  HADD2.F32 R196, -RZ, R86.H1_H1 ;  /* 0x30000056ffc47230 */ /* 0x000fe40000004100 */
[----:B------:R-:W-:Y:S02]  /*1920*/  HADD2.F32 R86, -RZ, R106.H0_H0 ;  /* 0x2000006aff567230 */ /* 0x000fe40000004100 */
[--C-:B0-----:R-:W-:Y:S02]  /*1930*/  HADD2.F32 R75, -RZ, R94.reuse.H0_H0 ;  /* 0x2000005eff4b7230 */ /* 0x101fe40000004100 */
[----:B------:R-:W-:Y:S01]  /*1940*/  HADD2.F32 R74, -RZ, R94.H1_H1 ;  /* 0x3000005eff4a7230 */ /* 0x000fe20000004100 */
[----:B------:R-:W-:Y:S01]  /*1950*/  FADD.FTZ R94, -R80, R84 ;  /* 0x00000054505e7221 */ /* 0x000fe20000010100 */
[----:B------:R-:W-:-:S02]  /*1960*/  HADD2.F32 R84, -RZ, R106.H1_H1 ;  /* 0x3000006aff547230 */ /* 0x000fc40000004100 */
[----:B------:R-:W4:Y:S01]  /*1970*/  LDL R106, [R1+0xf8] ;  /* 0x0000f800016a7983 */ /* 0x000f220000100800 */
[----:B------:R-:W-:Y:S01]  /*1980*/  IMAD.WIDE.U32 R100, R178, R191, c[0x0][0x208] ;  /* 0x00008200b2647625 */ /* 0x000fe200078e00bf */
[----:B------:R-:W-:-:S03]  /*1990*/  HADD2.F32 R236, -RZ, R76.H0_H0 ;  /* 0x2000004cffec7230 */ /* 0x000fc60000004100 */
        /* <DEDUP_REMOVED lines=18> */
[--C-:B------:R-:W-:Y:S01]  /*1ac0*/  HADD2.F32 R224, -RZ, R79.reuse.H0_H0 ;  /* 0x2000004fffe07230 */ /* 0x100fe20000004100 */
[----:B------:R-:W-:Y:S01]  /*1ad0*/  FADD.FTZ R113, R214, R113 ;  /* 0x00000071d6717221 */ /* 0x000fe20000010000 */
[----:B------:R-:W-:Y:S01]  /*1ae0*/  HADD2.F32 R79, -RZ, R79.H1_H1 ;  /* 0x3000004fff4f7230 */ /* 0x000fe20000004100 */
        /* <DEDUP_REMOVED lines=11> */
[--C-:B------:R-:W-:Y:S01]  /*1ba0*/  HADD2.F32 R204, -RZ, R100.reuse.H0_H0 ;  /* 0x20000064ffcc7230 */ /* 0x100fe20000004100 */
[----:B------:R-:W-:Y:S01]  /*1bb0*/  FMUL.FTZ R205, R158, R205 ;  /* 0x000000cd9ecd7220 */ /* 0x000fe20000410000 */
[----:B------:R-:W-:Y:S01]  /*1bc0*/  HADD2.F32 R100, -RZ, R100.H1_H1 ;  /* 0x30000064ff647230 */ /* 0x000fe20000004100 */
        /* <DEDUP_REMOVED lines=11> */
[----:B------:R-:W-:Y:S01]  /*1c80*/  HADD2.F32 R234, -RZ, R76.H1_H1 ;  /* 0x3000004cffea7230 */ /* 0x000fe20000004100 */
[----:B------:R-:W-:Y:S02]  /*1c90*/  FMUL.FTZ R237, R158, R237 ;  /* 0x000000ed9eed7220 */ /* 0x000fe40000410000 */
[----:B------:R-:W-:Y:S02]  /*1ca0*/  FADD.FTZ R233, -R80, R233 ;  /* 0x000000e950e97221 */ /* 0x000fe40000010100 */
[----:B------:R-:W-:Y:S01]  /*1cb0*/  FMUL.FTZ R207, R158, R207 ;  /* 0x000000cf9ecf7220 */ /* 0x000fe20000410000 */
[----:B------:R-:W-:Y:S01]  /*1cc0*/  HADD2.F32 R230, -RZ, R77.H1_H1 ;  /* 0x3000004dffe67230 */ /* 0x000fe20000004100 */
[----:B------:R-:W-:Y:S01]  /*1cd0*/  FADD.FTZ R213, -R80, R213 ;  /* 0x000000d550d57221 */ /* 0x000fe20000010100 */
[----:B------:R-:W-:Y:S01]  /*1ce0*/  HADD2.F32 R212, -RZ, R98.H0_H0 ;  /* 0x20000062ffd47230 */ /* 0x000fe20000004100 */
[----:B------:R-:W-:-:S02]  /*1cf0*/  FADD.FTZ R123, R234, R123 ;  /* 0x0000007bea7b7221 */ /* 0x000fc40000010000 */
[-C--:B------:R-:W-:Y:S01]  /*1d00*/  FFMA.FTZ R165, R237, R234.reuse, R165 ;  /* 0x000000eaeda57223 */ /* 0x080fe200000100a5 */
[----:B------:R-:W-:Y:S01]  /*1d10*/  HADD2.F32 R98, -RZ, R98.H1_H1 ;  /* 0x30000062ff627230 */ /* 0x000fe20000004100 */
        /* <DEDUP_REMOVED lines=13> */
[----:B------:R-:W-:Y:S01]  /*1df0*/  HADD2.F32 R194, -RZ, R87.H0_H0 ;  /* 0x20000057ffc27230 */ /* 0x000fe20000004100 */
[----:B------:R-:W4:Y:S01]  /*1e00*/  LDL R98, [R1+0xb4] ;  /* 0x0000b40001627983 */ /* 0x000f220000100800 */
[----:B------:R-:W-:Y:S02]  /*1e10*/  FMUL.FTZ R215, R158, R215 ;  /* 0x000000d79ed77220 */ /* 0x000fe40000410000 */
[----:B------:R-:W-:Y:S01]  /*1e20*/  FADD.FTZ R46, R212, R46 ;  /* 0x0000002ed42e7221 */ /* 0x000fe20000010000 */
[----:B------:R-:W-:Y:S01]  /*1e30*/  HADD2.F32 R193, -RZ, R103.H0_H0 ;  /* 0x20000067ffc17230 */ /* 0x000fe20000004100 */
[-C--:B------:R-:W-:Y:S01]  /*1e40*/  FFMA.FTZ R150, R215, R212.reuse, R150 ;  /* 0x000000d4d7967223 */ /* 0x080fe20000010096 */
[----:B------:R-:W-:Y:S01]  /*1e50*/  HADD2.F32 R232, -RZ, R77.H0_H0 ;  /* 0x2000004dffe87230 */ /* 0x000fe20000004100 */
[----:B------:R-:W-:Y:S01]  /*1e60*/  FADD.FTZ R194, -R80, R194 ;  /* 0x000000c250c27221 */ /* 0x000fe20000010100 */
[----:B------:R-:W-:Y:S01]  /*1e70*/  LOP3.LUT P2, RZ, R190, 0xff, RZ, 0xc0, !PT ;  /* 0x000000ffbeff7812 */ /* 0x000fe2000784c0ff */
[----:B------:R-:W-:Y:S01]  /*1e80*/  FMUL.FTZ R212, R106, R212 ;  /* 0x000000d46ad47220 */ /* 0x000fe20000410000 */
[----:B------:R-:W-:Y:S01]  /*1e90*/  HADD2.F32 R203, -RZ, R85.H0_H0 ;  /* 0x20000055ffcb7230 */ /* 0x000fe20000004100 */
[----:B------:R-:W4:Y:S01]  /*1ea0*/  LDL R106, [R1+0xcc] ;  /* 0x0000cc00016a7983 */ /* 0x000f220000100800 */
[----:B------:R-:W-:-:S02]  /*1eb0*/  FMUL.FTZ R194, R158, R194 ;  /* 0x000000c29ec27220 */ /* 0x000fc40000410000 */
[----:B------:R-:W-:Y:S01]  /*1ec0*/  FADD.FTZ R36, R193, R36 ;  /* 0x00000024c1247221 */ /* 0x000fe20000010000 */
[----:B------:R-:W-:Y:S01]  /*1ed0*/  HADD2.F32 R201, -RZ, R85.H1_H1 ;  /* 0x30000055ffc97230 */ /* 0x000fe20000004100 */
[----:B------:R-:W-:Y:S02]  /*1ee0*/  FFMA.FTZ R140, R194, R193, R140 ;  /* 0x000000c1c28c7223 */ /* 0x000fe4000001008c */
[----:B--2---:R-:W-:Y:S01]  /*1ef0*/  FMUL.FTZ R204, R104, R204 ;  /* 0x000000cc68cc7220 */ /* 0x004fe20000410000 */
[----:B------:R-:W-:Y:S01]  /*1f00*/  HADD2.F32 R192, -RZ, R87.H1_H1 ;  /* 0x30000057ffc07230 */ /* 0x000fe20000004100 */
[----:B------:R-:W2:Y:S01]  /*1f10*/  LDL R104, [R1+0xc0] ;  /* 0x0000c00001687983 */ /* 0x000ea20000100800 */
        /* <DEDUP_REMOVED lines=18> */
[----:B------:R-:W-:Y:S01]  /*2040*/  HADD2.F32 R197, -RZ, R102.H0_H0 ;  /* 0x20000066ffc57230 */ /* 0x000fe20000004100 */
[----:B------:R-:W-:Y:S01]  /*2050*/  FADD.FTZ R116, R224, R116 ;  /* 0x00000074e0747221 */ /* 0x000fe20000010000 */
[----:B------:R-:W-:Y:S01]  /*2060*/  HADD2.F32 R220, -RZ, R96.H0_H0 ;  /* 0x20000060ffdc7230 */ /* 0x000fe20000004100 */
[----:B------:R-:W-:Y:S01]  /*2070*/  FADD.FTZ R34, R189, R34 ;  /* 0x00000022bd227221 */ /* 0x000fe20000010000 */
[----:B------:R-:W2:Y:S01]  /*2080*/  LDL R79, [R1+0xc4] ;  /* 0x0000c400014f7983 */ /* 0x000ea20000100800 */
[----:B---3--:R-:W-:-:S03]  /*2090*/  FMUL.FTZ R193, R100, R193 ;  /* 0x000000c164c17220 */ /* 0x008fc60000410000 */
[----:B------:R-:W3:Y:S01]  /*20a0*/  LDL R100, [R1+0xac] ;  /* 0x0000ac0001647983 */ /* 0x000ee20000100800 */
[----:B------:R-:W-:Y:S01]  /*20b0*/  @P1 IMAD.WIDE.U32 R76, R172, R191, c[0x0][0x218] ;  /* 0x00008600ac4c1625 */ /* 0x000fe200078e00bf */
[--C-:B------:R-:W-:Y:S02]  /*20c0*/  HADD2.F32 R190, -RZ, R88.reuse.H0_H0 ;  /* 0x20000058ffbe7230 */ /* 0x100fe40000004100 */
[----:B------:R-:W-:Y:S02]  /*20d0*/  HADD2.F32 R88, -RZ, R88.H1_H1 ;  /* 0x30000058ff587230 */ /* 0x000fe40000004100 */
[----:B------:R0:W5:Y:S01]  /*20e0*/  @P1 LDG.E.128 R60, [R76.64] ;  /* 0x000000044c3c1981 */ /* 0x000162000c1e1d00 */
[--C-:B------:R-:W-:Y:S02]  /*20f0*/  HADD2.F32 R87, -RZ, R90.reuse.H0_H0 ;  /* 0x2000005aff577230 */ /* 0x100fe40000004100 */
[----:B------:R-:W-:Y:S02]  /*2100*/  HADD2.F32 R85, -RZ, R90.H1_H1 ;  /* 0x3000005aff557230 */ /* 0x000fe40000004100 */
[----:B------:R-:W-:-:S02]  /*2110*/  HADD2.F32 R191, -RZ, R103.H1_H1 ;  /* 0x30000067ffbf7230 */ /* 0x000fc40000004100 */
[----:B------:R-:W-:Y:S02]  /*2120*/  HADD2.F32 R90, -RZ, R105.H0_H0 ;  /* 0x20000069ff5a7230 */ /* 0x000fe40000004100 */
[--C-:B0-----:R-:W-:Y:S02]  /*2130*/  HADD2.F32 R77, -RZ, R93.reuse.H0_H0 ;  /* 0x2000005dff4d7230 */ /* 0x101fe40000004100 */
[----:B------:R-:W-:Y:S01]  /*2140*/  HADD2.F32 R76, -RZ, R93.H1_H1 ;  /* 0x3000005dff4c7230 */ /* 0x000fe20000004100 */
[----:B------:R-:W-:Y:S01]  /*2150*/  FADD.FTZ R93, -R80, R88 ;  /* 0x00000058505d7221 */ /* 0x000fe20000010100 */
[----:B------:R-:W-:Y:S02]  /*2160*/  HADD2.F32 R88, -RZ, R105.H1_H1 ;  /* 0x30000069ff587230 */ /* 0x000fe40000004100 */
[--C-:B------:R-:W-:Y:S02]  /*2170*/  HADD2.F32 R103, -RZ, R110.reuse.H0_H0 ;  /* 0x2000006eff677230 */ /* 0x100fe40000004100 */
[----:B------:R-:W-:-:S02]  /*2180*/  HADD2.F32 R105, -RZ, R110.H1_H1 ;  /* 0x3000006eff697230 */ /* 0x000fc40000004100 */
[----:B------:R-:W3:Y:S01]  /*2190*/  LDL R110, [R1+0xf0] ;  /* 0x0000f000016e7983 */ /* 0x000ee20000100800 */
[C---:B------:R-:W-:Y:S01]  /*21a0*/  FADD.FTZ R203, -R80.reuse, R203 ;  /* 0x000000cb50cb7221 */ /* 0x040fe20000010100 */
[----:B------:R-:W-:Y:S01]  /*21b0*/  HADD2.F32 R82, -RZ, R107.H0_H0 ;  /* 0x2000006bff527230 */ /* 0x000fe20000004100 */
[C---:B------:R-:W-:Y:S01]  /*21c0*/  FADD.FTZ R201, -R80.reuse, R201 ;  /* 0x000000c950c97221 */ /* 0x040fe20000010100 */
[--C-:B------:R-:W-:Y:S01]  /*21d0*/  HADD2.F32 R99, -RZ, R109.reuse.H0_H0 ;  /* 0x2000006dff637230 */ /* 0x100fe20000004100 */
[C---:B------:R-:W-:Y:S01]  /*21e0*/  FADD.FTZ R192, -R80.reuse, R192 ;  /* 0x000000c050c07221 */ /* 0x040fe20000010100 */
[----:B------:R-:W-:Y:S01]  /*21f0*/  HADD2.F32 R101, -RZ, R109.H1_H1 ;  /* 0x3000006dff657230 */ /* 0x000fe20000004100 */
[C---:B------:R-:W-:Y:S02]  /*2200*/  FADD.FTZ R190, -R80.reuse, R190 ;  /* 0x000000be50be7221 */ /* 0x040fe40000010100 */
[C---:B------:R-:W-:Y:S02]  /*2210*/  FADD.FTZ R89, -R80.reuse, R89 ;  /* 0x0000005950597221 */ /* 0x040fe40000010100 */
[----:B------:R-:W-:-:S02]  /*2220*/  FADD.FTZ R87, -R80, R87 ;  /* 0x0000005750577221 */ /* 0x000fc40000010100 */
[C---:B------:R-:W-:Y:S02]  /*2230*/  FADD.FTZ R85, -R80.reuse, R85 ;  /* 0x0000005550557221 */ /* 0x040fe40000010100 */
[C---:B------:R-:W-:Y:S02]  /*2240*/  FADD.FTZ R77, -R80.reuse, R77 ;  /* 0x0000004d504d7221 */ /* 0x040fe40000010100 */
[----:B------:R-:W-:Y:S01]  /*2250*/  FADD.FTZ R76, -R80, R76 ;  /* 0x0000004c504c7221 */ /* 0x000fe20000010100 */
[----:B------:R-:W-:Y:S02]  /*2260*/  HADD2.F32 R80, -RZ, R107.H1_H1 ;  /* 0x3000006bff507230 */ /* 0x000fe40000004100 */
[--C-:B------:R-:W-:Y:S02]  /*2270*/  HADD2.F32 R107, -RZ, R111.reuse.H0_H0 ;  /* 0x2000006fff6b7230 */ /* 0x100fe40000004100 */
[----:B------:R-:W-:Y:S02]  /*2280*/  HADD2.F32 R109, -RZ, R111.H1_H1 ;  /* 0x3000006fff6d7230 */ /* 0x000fe40000004100 */
[----:B------:R-:W3:Y:S01]  /*2290*/  LDL R111, [R1+0xf4] ;  /* 0x0000f400016f7983 */ /* 0x000ee20000100800 */
[C---:B------:R-:W-:Y:S01]  /*22a0*/  FMUL.FTZ R227, R158.reuse, R227 ;  /* 0x000000e39ee37220 */ /* 0x040fe20000410000 */
[----:B------:R-:W-:Y:S01]  /*22b0*/  HADD2.F32 R102, -RZ, R102.H1_H1 ;  /* 0x30000066ff667230 */ /* 0x000fe20000004100 */
        /* <DEDUP_REMOVED lines=23> */
[----:B------:R-:W-:Y:S01]  /*2430*/  HADD2.F32 R96, -RZ, R96.H1_H1 ;  /* 0x30000060ff607230 */ /* 0x000fe20000004100 */
        /* <DEDUP_REMOVED lines=182> */
.L_x_1962:
        /* <DEDUP_REMOVED lines=18> */
.L_x_1963:
        /* <DEDUP_REMOVED lines=27> */
[----:B------:R-:W2:Y:S01]  /*3270*/  LDL R78, [R1+0x70] ;  /* 0x00007000014e7983 */ /* 0x000ea20000100800 */
[----:B------:R-:W-:Y:S02]  /*3280*/  FMUL.FTZ R72, R72, c[0x0][0x1e0] ;  /* 0x0000780048487a20 */ /* 0x000fe40000410000 */
[----:B------:R-:W-:Y:S01]  /*3290*/  FMUL.FTZ R111, R73, c[0x0][0x1e0] ;  /* 0x00007800496f7a20 */ /* 0x000fe20000410000 */
[----:B------:R-:W3:Y:S02]  /*32a0*/  LDL R79, [R1+0x68] ;  /* 0x00006800014f7983 */ /* 0x000ee40000100800 */
[----:B------:R-:W-:-:S05]  /*32b0*/  FSEL R110, R72, RZ, !P0 ;  /* 0x000000ff486e7208 */ /* 0x000fca0004000000 */
[-CC-:B------:R-:W-:Y:S02]  /*32c0*/  FFMA.FTZ R229, R229, R111.reuse, R110.reuse ;  /* 0x0000006fe5e57223 */ /* 0x180fe4000001006e */
[-CC-:B------:R-:W-:Y:S02]  /*32d0*/  FFMA.FTZ R237, R237, R111.reuse, R110.reuse ;  /* 0x0000006feded7223 */ /* 0x180fe4000001006e */
[-CC-:B------:R-:W-:Y:S02]  /*32e0*/  FFMA.FTZ R235, R235, R111.reuse, R110.reuse ;  /* 0x0000006febeb7223 */ /* 0x180fe4000001006e */
[-CC-:B------:R-:W-:Y:S02]  /*32f0*/  FFMA.FTZ R231, R231, R111.reuse, R110.reuse ;  /* 0x0000006fe7e77223 */ /* 0x180fe4000001006e */
[-CC-:B------:R-:W-:Y:S02]  /*3300*/  FFMA.FTZ R238, R238, R111.reuse, R110.reuse ;  /* 0x0000006feeee7223 */ /* 0x180fe4000001006e */
[----:B------:R-:W-:-:S02]  /*3310*/  FFMA.FTZ R233, R233, R111, R110 ;  /* 0x0000006fe9e97223 */ /* 0x000fc4000001006e */
[----:B------:R-:W-:Y:S02]  /*3320*/  FADD.FTZ R237, R234, -R237 ;  /* 0x800000edeaed7221 */ /* 0x000fe40000010000 */
[----:B------:R-:W-:Y:S01]  /*3330*/  FADD.FTZ R235, R232, -R235 ;  /* 0x800000ebe8eb7221 */ /* 0x000fe20000010000 */
[----:B------:R-:W4:Y:S01]  /*3340*/  LDL R234, [R1+0x60] ;  /* 0x0000600001ea7983 */ /* 0x000f220000100800 */
[----:B------:R-:W-:Y:S02]  /*3350*/  FADD.FTZ R231, R228, -R231 ;  /* 0x800000e7e4e77221 */ /* 0x000fe40000010000 */
[----:B------:R-:W-:Y:S01]  /*3360*/  FADD.FTZ R226, R226, -R229 ;  /* 0x800000e5e2e27221 */ /* 0x000fe20000010000 */
[----:B------:R-:W4:Y:S01]  /*3370*/  LDL R232, [R1+0x64] ;  /* 0x0000640001e87983 */ /* 0x000f220000100800 */
[----:B------:R-:W-:-:S03]  /*3380*/  FADD.FTZ R236, R236, -R238 ;  /* 0x800000eeecec7221 */ /* 0x000fc60000010000 */
[----:B------:R-:W4:Y:S01]  /*3390*/  LDL R228, [R1+0x58] ;  /* 0x0000580001e47983 */ /* 0x000f220000100800 */
[----:B------:R-:W-:-:S03]  /*33a0*/  FADD.FTZ R233, R230, -R233 ;  /* 0x800000e9e6e97221 */ /* 0x000fc60000010000 */
[----:B------:R-:W4:Y:S04]  /*33b0*/  LDL R229, [R1+0x5c] ;  /* 0x00005c0001e57983 */ /* 0x000f280000100800 */
[----:B------:R-:W4:Y:S04]  /*33c0*/  LDL R238, [R1+0x6c] ;  /* 0x00006c0001ee7983 */ /* 0x000f280000100800 */
[----:B------:R-:W4:Y:S01]  /*33d0*/  LDL R230, [R1+0x74] ;  /* 0x0000740001e67983 */ /* 0x000f220000100800 */
[-CC-:B------:R-:W-:Y:S02]  /*33e0*/  FFMA.FTZ R227, R227, R111.reuse, R110.reuse ;  /* 0x0000006fe3e37223 */ /* 0x180fe4000001006e */
[----:B------:R-:W-:-:S02]  /*33f0*/  FFMA.FTZ R225, R225, R111, R110 ;  /* 0x0000006fe1e17223 */ /* 0x000fc4000001006e */
[----:B------:R-:W-:Y:S02]  /*3400*/  FADD.FTZ R227, R224, -R227 ;  /* 0x800000e3e0e37221 */ /* 0x000fe40000010000 */
[-CC-:B------:R-:W-:Y:S01]  /*3410*/  FFMA.FTZ R223, R223, R111.reuse, R110.reuse ;  /* 0x0000006fdfdf7223 */ /* 0x180fe2000001006e */
[----:B------:R-:W4:Y:S01]  /*3420*/  LDL R224, [R1+0x4c] ;  /* 0x00004c0001e07983 */ /* 0x000f220000100800 */
[----:B------:R-:W-:Y:S02]  /*3430*/  FADD.FTZ R222, R222, -R225 ;  /* 0x800000e1dede7221 */ /* 0x000fe40000010000 */
[-CC-:B------:R-:W-:Y:S01]  /*3440*/  FFMA.FTZ R221, R221, R111.reuse, R110.reuse ;  /* 0x0000006fdddd7223 */ /* 0x180fe2000001006e */
[----:B------:R-:W4:Y:S01]  /*3450*/  LDL R225, [R1+0x54] ;  /* 0x0000540001e17983 */ /* 0x000f220000100800 */
[----:B------:R-:W-:Y:S02]  /*3460*/  FFMA.FTZ R190, R190, R111, R110 ;  /* 0x0000006fbebe7223 */ /* 0x000fe4000001006e */
[----:B------:R-:W-:-:S02]  /*3470*/  FADD.FTZ R220, R220, -R223 ;  /* 0x800000dfdcdc7221 */ /* 0x000fc40000010000 */
[----:B------:R-:W4:Y:S01]  /*3480*/  LDL R223, [R1+0x44] ;  /* 0x0000440001df7983 */ /* 0x000f220000100800 */
[----:B------:R-:W-:Y:S02]  /*3490*/  FADD.FTZ R189, R189, -R190 ;  /* 0x800000bebdbd7221 */ /* 0x000fe40000010000 */
[----:B------:R-:W-:Y:S02]  /*34a0*/  FADD.FTZ R218, R218, -R221 ;  /* 0x800000dddada7221 */ /* 0x000fe40000010000 */
[C---:B------:R-:W-:Y:S01]  /*34b0*/  FMUL.FTZ R190, R158.reuse, R222 ;  /* 0x000000de9ebe7220 */ /* 0x040fe20000410000 */
[----:B------:R-:W4:Y:S04]  /*34c0*/  LDL R221, [R1+0x50] ;  /* 0x0000500001dd7983 */ /* 0x000f280000100800 */
[----:B------:R-:W4:Y:S01]  /*34d0*/  LDL R222, [R1+0x3c] ;  /* 0x00003c0001de7983 */ /* 0x000f220000100800 */
[--C-:B-----5:R-:W-:Y:S01]  /*34e0*/  @P1 HADD2.F32 R74, -RZ, R51.reuse.H0_H0 ;  /* 0x20000033ff4a1230 */ /* 0x120fe20000004100 */
[----:B------:R-:W-:Y:S01]  /*34f0*/  FMUL.FTZ R227, R158, R227 ;  /* 0x000000e39ee37220 */ /* 0x000fe20000410000 */
[----:B------:R-:W-:Y:S01]  /*3500*/  @P1 HADD2.F32 R75, -RZ, R51.H1_H1 ;  /* 0x30000033ff4b1230 */ /* 0x000fe20000004100 */
[----:B------:R-:W-:-:S02]  /*3510*/  FFMA.FTZ R192, R192, R111, R110 ;  /* 0x0000006fc0c07223 */ /* 0x000fc4000001006e */
[----:B------:R-:W-:Y:S01]  /*3520*/  @P1 FADD.FTZ R227, R227, R74 ;  /* 0x0000004ae3e31221 */ /* 0x000fe20000010000 */
[--C-:B------:R-:W-:Y:S01]  /*3530*/  @P1 HADD2.F32 R74, -RZ, R48.reuse.H0_H0 ;  /* 0x20000030ff4a1230 */ /* 0x100fe20000004100 */
[----:B------:R-:W-:Y:S01]  /*3540*/  @P1 FADD.FTZ R190, R190, R75 ;  /* 0x0000004bbebe1221 */ /* 0x000fe20000010000 */
[----:B------:R-:W-:Y:S01]  /*3550*/  @P1 HADD2.F32 R75, -RZ, R48.H1_H1 ;  /* 0x30000030ff4b1230 */ /* 0x000fe20000004100 */
[----:B------:R-:W-:Y:S02]  /*3560*/  FADD.FTZ R191, R191, -R192 ;  /* 0x800000c0bfbf7221 */ /* 0x000fe40000010000 */
[C---:B------:R-:W-:Y:S02]  /*3570*/  FMUL.FTZ R236, R158.reuse, R236 ;  /* 0x000000ec9eec7220 */ /* 0x040fe40000410000 */
[----:B------:R-:W-:Y:S02]  /*3580*/  FMUL.FTZ R192, R158, R237 ;  /* 0x000000ed9ec07220 */ /* 0x000fe40000410000 */
[----:B------:R-:W-:-:S02]  /*3590*/  FFMA.FTZ R196, R196, R111, R110 ;  /* 0x0000006fc4c47223 */ /* 0x000fc4000001006e */
[-CC-:B------:R-:W-:Y:S01]  /*35a0*/  FFMA.FTZ R207, R207, R111.reuse, R110.reuse ;  /* 0x0000006fcfcf7223 */ /* 0x180fe2000001006e */
[----:B------:R-:W-:Y:S01]  /*35b0*/  @P1 HADD2.F32 R76, -RZ, R49.H0_H0 ;  /* 0x20000031ff4c1230 */ /* 0x000fe20000004100 */
[-CC-:B------:R-:W-:Y:S02]  /*35c0*/  FFMA.FTZ R219, R219, R111.reuse, R110.reuse ;  /* 0x0000006fdbdb7223 */ /* 0x180fe4000001006e */
[----:B------:R-:W-:Y:S02]  /*35d0*/  FFMA.FTZ R217, R217, R111, R110 ;  /* 0x0000006fd9d97223 */ /* 0x000fe4000001006e */
[----:B------:R-:W-:Y:S01]  /*35e0*/  @P1 FADD.FTZ R236, R236, R74 ;  /* 0x0000004aecec1221 */ /* 0x000fe20000010000 */
[--C-:B------:R-:W-:Y:S01]  /*35f0*/  @P1 HADD2.F32 R74, -RZ, R50.reuse.H0_H0 ;  /* 0x20000032ff4a1230 */ /* 0x100fe20000004100 */
[----:B------:R-:W-:Y:S01]  /*3600*/  @P1 FADD.FTZ R192, R192, R75 ;  /* 0x0000004bc0c01221 */ /* 0x000fe20000010000 */
[----:B------:R-:W-:Y:S01]  /*3610*/  @P1 HADD2.F32 R75, -RZ, R50.H1_H1 ;  /* 0x30000032ff4b1230 */ /* 0x000fe20000004100 */
[----:B------:R-:W-:-:S02]  /*3620*/  FADD.FTZ R195, R195, -R196 ;  /* 0x800000c4c3c37221 */ /* 0x000fc40000010000 */
[----:B------:R-:W-:Y:S02]  /*3630*/  FADD.FTZ R204, R204, -R207 ;  /* 0x800000cfcccc7221 */ /* 0x000fe40000010000 */
[C---:B------:R-:W-:Y:S02]  /*3640*/  FMUL.FTZ R235, R158.reuse, R235 ;  /* 0x000000eb9eeb7220 */ /* 0x040fe40000410000 */
[C---:B------:R-:W-:Y:S02]  /*3650*/  FMUL.FTZ R231, R158.reuse, R231 ;  /* 0x000000e79ee77220 */ /* 0x040fe40000410000 */
[----:B------:R-:W-:Y:S02]  /*3660*/  FMUL.FTZ R196, R158, R226 ;  /* 0x000000e29ec47220 */ /* 0x000fe40000410000 */
[-CC-:B------:R-:W-:Y:S01]  /*3670*/  FFMA.FTZ R201, R201, R111.reuse, R110.reuse ;  /* 0x0000006fc9c97223 */ /* 0x180fe2000001006e */
[----:B------:R-:W-:Y:S01]  /*3680*/  @P1 HADD2.F32 R77, -RZ, R49.H1_H1 ;  /* 0x30000031ff4d1230 */ /* 0x000fe20000004100 */
[-CC-:B------:R-:W-:Y:S01]  /*3690*/  FFMA.FTZ R199, R199, R111.reuse, R110.reuse ;  /* 0x0000006fc7c77223 */ /* 0x180fe2000001006e */
[----:B------:R-:W-:Y:S01]  /*36a0*/  ISETP.NE.U32.AND P0, PT, RZ, c[0x0][0x258], PT ;  /* 0x00009600ff007a0c */ /* 0x000fe20003f05070 */
[----:B------:R-:W-:Y:S01]  /*36b0*/  FFMA.FTZ R207, R81, R111, R110 ;  /* 0x0000006f51cf7223 */ /* 0x000fe2000001006e */
[----:B------:R-:W4:Y:S01]  /*36c0*/  LDL R226, [R1+0x18] ;  /* 0x0000180001e27983 */ /* 0x000f220000100800 */
[----:B------:R-:W-:-:S02]  /*36d0*/  FADD.FTZ R216, R216, -R219 ;  /* 0x800000dbd8d87221 */ /* 0x000fc40000010000 */
[----:B------:R-:W-:Y:S02]  /*36e0*/  FADD.FTZ R214, R214, -R217 ;  /* 0x800000d9d6d67221 */ /* 0x000fe40000010000 */
[-CC-:B------:R-:W-:Y:S02]  /*36f0*/  FFMA.FTZ R215, R215, R111.reuse, R110.reuse ;  /* 0x0000006fd7d77223 */ /* 0x180fe4000001006e */
[-CC-:B------:R-:W-:Y:S02]  /*3700*/  FFMA.FTZ R72, R211, R111.reuse, R110.reuse ;  /* 0x0000006fd3487223 */ /* 0x180fe4000001006e */
[----:B------:R-:W-:Y:S02]  /*3710*/  FFMA.FTZ R209, R209, R111, R110 ;  /* 0x0000006fd1d17223 */ /* 0x000fe4000001006e */
[----:B------:R-:W-:Y:S01]  /*3720*/  @P1 FADD.FTZ R235, R235, R76 ;  /* 0x0000004cebeb1221 */ /* 0x000fe20000010000 */
[----:B------:R-:W-:Y:S01]  /*3730*/  @P1 HADD2.F32 R76, -RZ, R52.H0_H0 ;  /* 0x20000034ff4c1230 */ /* 0x000fe20000004100 */
[----:B------:R-:W-:Y:S01]  /*3740*/  @P1 FADD.FTZ R231, R231, R74 ;  /* 0x0000004ae7e71221 */ /* 0x000fe20000010000 */
[--C-:B------:R-:W-:Y:S01]  /*3750*/  @P1 HADD2.F32 R74, -RZ, R53.reuse.H0_H0 ;  /* 0x20000035ff4a1230 */ /* 0x100fe20000004100 */
[----:B------:R-:W-:Y:S01]  /*3760*/  @P1 FADD.FTZ R196, R196, R75 ;  /* 0x0000004bc4c41221 */ /* 0x000fe20000010000 */
[----:B------:R-:W-:Y:S01]  /*3770*/  @P1 HADD2.F32 R75, -RZ, R53.H1_H1 ;  /* 0x30000035ff4b1230 */ /* 0x000fe20000004100 */
[----:B------:R-:W-:-:S02]  /*3780*/  FADD.FTZ R198, R198, -R201 ;  /* 0x800000c9c6c67221 */ /* 0x000fc40000010000 */
[----:B------:R-:W-:Y:S02]  /*3790*/  FADD.FTZ R197, R197, -R199 ;  /* 0x800000c7c5c57221 */ /* 0x000fe40000010000 */
[-CC-:B------:R-:W-:Y:S02]  /*37a0*/  FFMA.FTZ R213, R213, R111.reuse, R110.reuse ;  /* 0x0000006fd5d57223 */ /* 0x180fe4000001006e */
[-CC-:B------:R-:W-:Y:S02]  /*37b0*/  FFMA.FTZ R205, R205, R111.reuse, R110.reuse ;  /* 0x0000006fcdcd7223 */ /* 0x180fe4000001006e */
[-CC-:B------:R-:W-:Y:S02]  /*37c0*/  FFMA.FTZ R194, R194, R111.reuse, R110.reuse ;  /* 0x0000006fc2c27223 */ /* 0x180fe4000001006e */
[----:B------:R-:W-:Y:S01]  /*37d0*/  FFMA.FTZ R93, R93, R111, R110 ;  /* 0x0000006f5d5d7223 */ /* 0x000fe2000001006e */
[----:B------:R-:W-:Y:S01]  /*37e0*/  ISETP.NE.AND.EX P0, PT, RZ, c[0x0][0x25c], PT, P0 ;  /* 0x00009700ff007a0c */ /* 0x000fe20003f05300 */
[----:B------:R-:W-:Y:S01]  /*37f0*/  FADD.FTZ R207, R80, -R207 ;  /* 0x800000cf50cf7221 */ /* 0x000fe20000010000 */
[----:B------:R-:W4:Y:S01]  /*3800*/  LDL R217, [R1+0x48] ;  /* 0x0000480001d97983 */ /* 0x000f220000100800 */
[----:B------:R-:W-:-:S02]  /*3810*/  FMUL.FTZ R199, R158, R220 ;  /* 0x000000dc9ec77220 */ /* 0x000fc40000410000 */
[C---:B------:R-:W-:Y:S01]  /*3820*/  FMUL.FTZ R201, R158.reuse, R216 ;  /* 0x000000d89ec97220 */ /* 0x040fe20000410000 */
[----:B------:R-:W4:Y:S01]  /*3830*/  LDL R219, [R1+0x38] ;  /* 0x0000380001db7983 */ /* 0x000f220000100800 */
[----:B------:R-:W-:Y:S02]  /*3840*/  FMUL.FTZ R80, R158, R214 ;  /* 0x000000d69e507220 */ /* 0x000fe40000410000 */
[----:B------:R-:W-:Y:S02]  /*3850*/  FADD.FTZ R212, R212, -R215 ;  /* 0x800000d7d4d47221 */ /* 0x000fe40000010000 */
[----:B------:R-:W-:Y:S02]  /*3860*/  FADD.FTZ R72, R208, -R72 ;  /* 0x80000048d0487221 */ /* 0x000fe40000010000 */
[----:B------:R-:W-:Y:S02]  /*3870*/  FADD.FTZ R206, R206, -R209 ;  /* 0x800000d1cece7221 */ /* 0x000fe40000010000 */
[----:B------:R-:W-:-:S02]  /*3880*/  FADD.FTZ R210, R210, -R213 ;  /* 0x800000d5d2d27221 */ /* 0x000fc40000010000 */
[----:B------:R-:W-:Y:S01]  /*3890*/  @P1 FADD.FTZ R199, R199, R76 ;  /* 0x0000004cc7c71221 */ /* 0x000fe20000010000 */
[----:B------:R-:W-:Y:S01]  /*38a0*/  @P1 HADD2.F32 R76, -RZ, R54.H0_H0 ;  /* 0x20000036ff4c1230 */ /* 0x000fe20000004100 */
[----:B------:R-:W-:Y:S01]  /*38b0*/  @P1 FADD.FTZ R201, R201, R74 ;  /* 0x0000004ac9c91221 */ /* 0x000fe20000010000 */
[--C-:B------:R-:W-:Y:S01]  /*38c0*/  @P1 HADD2.F32 R74, -RZ, R55.reuse.H0_H0 ;  /* 0x20000037ff4a1230 */ /* 0x100fe20000004100 */
[----:B------:R-:W-:Y:S01]  /*38d0*/  @P1 FADD.FTZ R80, R80, R75 ;  /* 0x0000004b50501221 */ /* 0x000fe20000010000 */
[----:B------:R-:W-:Y:S01]  /*38e0*/  @P1 HADD2.F32 R75, -RZ, R55.H1_H1 ;  /* 0x30000037ff4b1230 */ /* 0x000fe20000004100 */
[----:B------:R-:W-:Y:S02]  /*38f0*/  FADD.FTZ R202, R202, -R205 ;  /* 0x800000cdcaca7221 */ /* 0x000fe40000010000 */
[----:B------:R-:W-:Y:S02]  /*3900*/  FFMA.FTZ R213, R203, R111, R110 ;  /* 0x0000006fcbd57223 */ /* 0x000fe4000001006e */
[----:B------:R-:W-:-:S02]  /*3910*/  FMUL.FTZ R203, R158, R212 ;  /* 0x000000d49ecb7220 */ /* 0x000fc40000410000 */
[C---:B------:R-:W-:Y:S02]  /*3920*/  FMUL.FTZ R205, R158.reuse, R72 ;  /* 0x000000489ecd7220 */ /* 0x040fe40000410000 */
[C---:B------:R-:W-:Y:S02]  /*3930*/  FMUL.FTZ R206, R158.reuse, R206 ;  /* 0x000000ce9ece7220 */ /* 0x040fe40000410000 */
[----:B------:R-:W-:Y:S02]  /*3940*/  FADD.FTZ R193, R193, -R194 ;  /* 0x800000c2c1c17221 */ /* 0x000fe40000010000 */
[----:B------:R-:W-:Y:S02]  /*3950*/  FMUL.FTZ R194, R158, R233 ;  /* 0x000000e99ec27220 */ /* 0x000fe40000410000 */
[----:B------:R-:W-:Y:S01]  /*3960*/  @P1 FADD.FTZ R203, R203, R76 ;  /* 0x0000004ccbcb1221 */ /* 0x000fe20000010000 */
[----:B------:R-:W-:Y:S01]  /*3970*/  @P1 HADD2.F32 R76, -RZ, R56.H0_H0 ;  /* 0x20000038ff4c1230 */ /* 0x000fe20000004100 */
[----:B------:R-:W-:Y:S01]  /*3980*/  @P1 FADD.FTZ R205, R205, R74 ;  /* 0x0000004acdcd1221 */ /* 0x000fe20000010000 */
[----:B------:R-:W-:Y:S01]  /*3990*/  @P1 HADD2.F32 R74, -RZ, R57.H1_H1 ;  /* 0x30000039ff4a1230 */ /* 0x000fe20000004100 */
[----:B------:R-:W-:Y:S01]  /*39a0*/  @P1 FADD.FTZ R206, R206, R75 ;  /* 0x0000004bcece1221 */ /* 0x000fe20000010000 */
[----:B------:R-:W-:Y:S01]  /*39b0*/  @P1 HADD2.F32 R75, -RZ, R58.H0_H0 ;  /* 0x2000003aff4b1230 */ /* 0x000fe20000004100 */
[----:B------:R-:W-:-:S02]  /*39c0*/  FADD.FTZ R213, R200, -R213 ;  /* 0x800000d5c8d57221 */ /* 0x000fc40000010000 */
[C---:B------:R-:W-:Y:S02]  /*39d0*/  FMUL.FTZ R214, R158.reuse, R204 ;  /* 0x000000cc9ed67220 */ /* 0x040fe40000410000 */
[C---:B------:R-:W-:Y:S02]  /*39e0*/  FMUL.FTZ R211, R158.reuse, R198 ;  /* 0x000000c69ed37220 */ /* 0x040fe40000410000 */
[----:B------:R-:W-:Y:S01]  /*39f0*/  FMUL.FTZ R212, R158, R197 ;  /* 0x000000c59ed47220 */ /* 0x000fe20000410000 */
[----:B------:R-:W-:Y:S01]  /*3a00*/  @P1 HADD2.F32 R72, -RZ, R57.H0_H0 ;  /* 0x20000039ff481230 */ /* 0x000fe20000004100 */
[----:B------:R-:W-:Y:S01]  /*3a10*/  @P1 FADD.FTZ R194, R194, R77 ;  /* 0x0000004dc2c21221 */ /* 0x000fe20000010000 */
[----:B------:R-:W-:Y:S01]  /*3a20*/  @P1 HADD2.F32 R77, -RZ, R52.H1_H1 ;  /* 0x30000034ff4d1230 */ /* 0x000fe20000004100 */
[----:B------:R-:W-:Y:S02]  /*3a30*/  FFMA.FTZ R91, R91, R111, R110 ;  /* 0x0000006f5b5b7223 */ /* 0x000fe4000001006e */
[----:B------:R-:W-:-:S02]  /*3a40*/  FMUL.FTZ R200, R158, R218 ;  /* 0x000000da9ec87220 */ /* 0x000fc40000410000 */
[----:B------:R-:W-:Y:S01]  /*3a50*/  FMUL.FTZ R213, R158, R213 ;  /* 0x000000d59ed57220 */ /* 0x000fe20000410000 */
[----:B------:R-:W4:Y:S01]  /*3a60*/  LDL R218, [R1+0x40] ;  /* 0x0000400001da7983 */ /* 0x000f220000100800 */
[-CC-:B------:R-:W-:Y:S02]  /*3a70*/  FFMA.FTZ R73, R89, R111.reuse, R110.reuse ;  /* 0x0000006f59497223 */ /* 0x180fe4000001006e */
[----:B------:R-:W-:Y:S02]  /*3a80*/  FFMA.FTZ R87, R87, R111, R110 ;  /* 0x0000006f57577223 */ /* 0x000fe4000001006e */
[----:B------:R-:W-:Y:S01]  /*3a90*/  @P1 FADD.FTZ R214, R214, R76 ;  /* 0x0000004cd6d61221 */ /* 0x000fe20000010000 */
[----:B------:R-:W-:Y:S01]  /*3aa0*/  @P1 HADD2.F32 R76, -RZ, R58.H1_H1 ;  /* 0x3000003aff4c1230 */ /* 0x000fe20000004100 */
[----:B------:R-:W-:Y:S01]  /*3ab0*/  @P1 FADD.FTZ R211, R211, R74 ;  /* 0x0000004ad3d31221 */ /* 0x000fe20000010000 */
[----:B------:R-:W-:Y:S01]  /*3ac0*/  @P1 HADD2.F32 R74, -RZ, R59.H1_H1 ;  /* 0x3000003bff4a1230 */ /* 0x000fe20000004100 */
[----:B------:R-:W-:Y:S01]  /*3ad0*/  @P1 FADD.FTZ R212, R212, R75 ;  /* 0x0000004bd4d41221 */ /* 0x000fe20000010000 */
[----:B------:R-:W-:Y:S01]  /*3ae0*/  @P1 HADD2.F32 R75, -RZ, R60.H0_H0 ;  /* 0x2000003cff4b1230 */ /* 0x000fe20000004100 */
[----:B------:R-:W-:-:S02]  /*3af0*/  FADD.FTZ R93, R92, -R93 ;  /* 0x8000005d5c5d7221 */ /* 0x000fc40000010000 */
[C---:B------:R-:W-:Y:S02]  /*3b00*/  FMUL.FTZ R81, R158.reuse, R210 ;  /* 0x000000d29e517220 */ /* 0x040fe40000410000 */
[C---:B------:R-:W-:Y:S02]  /*3b10*/  FMUL.FTZ R89, R158.reuse, R195 ;  /* 0x000000c39e597220 */ /* 0x040fe40000410000 */
[C---:B------:R-:W-:Y:S02]  /*3b20*/  FMUL.FTZ R210, R158.reuse, R191 ;  /* 0x000000bf9ed27220 */ /* 0x040fe40000410000 */
[----:B------:R-:W-:Y:S02]  /*3b30*/  FMUL.FTZ R92, R158, R189 ;  /* 0x000000bd9e5c7220 */ /* 0x000fe40000410000 */
[----:B------:R-:W-:Y:S02]  /*3b40*/  FADD.FTZ R90, R90, -R91 ;  /* 0x8000005b5a5a7221 */ /* 0x000fe40000010000 */
[----:B------:R-:W-:Y:S01]  /*3b50*/  @P1 FADD.FTZ R200, R200, R77 ;  /* 0x0000004dc8c81221 */ /* 0x000fe20000010000 */
[----:B------:R-:W-:Y:S01]  /*3b60*/  @P1 HADD2.F32 R77, -RZ, R54.H1_H1 ;  /* 0x30000036ff4d1230 */ /* 0x000fe20000004100 */
[----:B------:R-:W-:Y:S01]  /*3b70*/  @P1 FADD.FTZ R213, R213, R72 ;  /* 0x00000048d5d51221 */ /* 0x000fe20000010000 */
[----:B------:R-:W-:Y:S01]  /*3b80*/  @P1 HADD2.F32 R72, -RZ, R59.H0_H0 ;  /* 0x2000003bff481230 */ /* 0x000fe20000004100 */
[----:B------:R-:W-:-:S02]  /*3b90*/  FADD.FTZ R73, R88, -R73 ;  /* 0x8000004958497221 */ /* 0x000fc40000010000 */
[----:B------:R-:W-:Y:S02]  /*3ba0*/  FADD.FTZ R86, R86, -R87 ;  /* 0x8000005756567221 */ /* 0x000fe40000010000 */
[----:B------:R-:W-:Y:S02]  /*3bb0*/  FMUL.FTZ R209, R158, R193 ;  /* 0x000000c19ed17220 */ /* 0x000fe40000410000 */
[----:B------:R-:W-:Y:S01]  /*3bc0*/  @P1 FADD.FTZ R89, R89, R76 ;  /* 0x0000004c59591221 */ /* 0x000fe20000010000 */
[----:B------:R-:W-:Y:S01]  /*3bd0*/  @P1 HADD2.F32 R76, -RZ, R62.H0_H0 ;  /* 0x2000003eff4c1230 */ /* 0x000fe20000004100 */
[----:B------:R-:W-:Y:S01]  /*3be0*/  @P1 FADD.FTZ R210, R210, R74 ;  /* 0x0000004ad2d21221 */ /* 0x000fe20000010000 */
[--C-:B------:R-:W-:Y:S01]  /*3bf0*/  @P1 HADD2.F32 R74, -RZ, R61.reuse.H0_H0 ;  /* 0x2000003dff4a1230 */ /* 0x100fe20000004100 */
[----:B------:R-:W-:Y:S01]  /*3c00*/  @P1 FADD.FTZ R92, R92, R75 ;  /* 0x0000004b5c5c1221 */ /* 0x000fe20000010000 */
[----:B------:R-:W-:Y:S01]  /*3c10*/  @P1 HADD2.F32 R75, -RZ, R61.H1_H1 ;  /* 0x3000003dff4b1230 */ /* 0x000fe20000004100 */
[----:B------:R-:W-:-:S02]  /*3c20*/  FMUL.FTZ R197, R158, R90 ;  /* 0x0000005a9ec57220 */ /* 0x000fc40000410000 */
[C---:B------:R-:W-:Y:S02]  /*3c30*/  FMUL.FTZ R198, R158.reuse, R73 ;  /* 0x000000499ec67220 */ /* 0x040fe40000410000 */
[C---:B------:R-:W-:Y:S02]  /*3c40*/  FMUL.FTZ R90, R158.reuse, R86 ;  /* 0x000000569e5a7220 */ /* 0x040fe40000410000 */
[----:B------:R-:W-:Y:S01]  /*3c50*/  @P1 FADD.FTZ R81, R81, R77 ;  /* 0x0000004d51511221 */ /* 0x000fe20000010000 */
[----:B------:R-:W-:Y:S01]  /*3c60*/  @P1 HADD2.F32 R77, -RZ, R56.H1_H1 ;  /* 0x30000038ff4d1230 */ /* 0x000fe20000004100 */
[----:B------:R-:W-:Y:S01]  /*3c70*/  @P1 FADD.FTZ R209, R209, R72 ;  /* 0x00000048d1d11221 */ /* 0x000fe20000010000 */
[----:B------:R-:W-:Y:S01]  /*3c80*/  @P1 HADD2.F32 R72, -RZ, R60.H1_H1 ;  /* 0x3000003cff481230 */ /* 0x000fe20000004100 */
[----:B------:R-:W-:Y:S02]  /*3c90*/  FFMA.FTZ R91, R83, R111, R110 ;  /* 0x0000006f535b7223 */ /* 0x000fe4000001006e */
[----:B------:R-:W-:-:S02]  /*3ca0*/  FMUL.FTZ R88, R158, R202 ;  /* 0x000000ca9e587220 */ /* 0x000fc40000410000 */
[----:B------:R-:W-:Y:S01]  /*3cb0*/  FMUL.FTZ R93, R158, R93 ;  /* 0x0000005d9e5d7220 */ /* 0x000fe20000410000 */
[----:B------:R-:W-:Y:S01]  /*3cc0*/  @P0 F2FP.PACK_AB R83, RZ, R196 ;  /* 0x000000c4ff53023e */ /* 0x000fe200000000ff */
[----:B------:R-:W-:Y:S01]  /*3cd0*/  @P1 FADD.FTZ R197, R197, R74 ;  /* 0x0000004ac5c51221 */ /* 0x000fe20000010000 */
[----:B------:R-:W-:Y:S01]  /*3ce0*/  @P0 F2FP.PACK_AB R74, RZ, R235 ;  /* 0x000000ebff4a023e */ /* 0x000fe200000000ff */
[----:B------:R-:W-:Y:S01]  /*3cf0*/  @P1 FADD.FTZ R198, R198, R75 ;  /* 0x0000004bc6c61221 */ /* 0x000fe20000010000 */
[----:B------:R-:W-:Y:S01]  /*3d00*/  @P0 F2FP.PACK_AB R75, RZ, R231 ;  /* 0x000000e7ff4b023e */ /* 0x000fe200000000ff */
[----:B------:R-:W-:Y:S01]  /*3d10*/  @P1 FADD.FTZ R90, R90, R76 ;  /* 0x0000004c5a5a1221 */ /* 0x000fe20000010000 */
[----:B------:R-:W-:Y:S01]  /*3d20*/  @P0 F2FP.PACK_AB R76, RZ, R190 ;  /* 0x000000beff4c023e */ /* 0x000fe200000000ff */
[----:B------:R-:W-:Y:S01]  /*3d30*/  FFMA.FTZ R208, R85, R111, R110 ;  /* 0x0000006f55d07223 */ /* 0x000fe2000001006e */
[----:B------:R-:W-:Y:S01]  /*3d40*/  HFMA2.MMA R220, -RZ, RZ, 0, 9.5367431640625e-07 ;  /* 0x00000010ffdc7435 */ /* 0x000fe200000001ff */
[----:B------:R-:W-:-:S02]  /*3d50*/  FMUL.FTZ R189, R227, R159 ;  /* 0x0000009fe3bd7220 */ /* 0x000fc40000410000 */
[-C--:B------:R-:W-:Y:S02]  /*3d60*/  FMUL.FTZ R190, R190, R159.reuse ;  /* 0x0000009fbebe7220 */ /* 0x080fe40000410000 */
[-C--:B------:R-:W-:Y:S02]  /*3d70*/  FMUL.FTZ R195, R231, R159.reuse ;  /* 0x0000009fe7c37220 */ /* 0x080fe40000410000 */
[----:B------:R-:W-:Y:S01]  /*3d80*/  FMUL.FTZ R196, R196, R159 ;  /* 0x0000009fc4c47220 */ /* 0x000fe20000410000 */
[----:B------:R-:W-:Y:S01]  /*3d90*/  @P0 F2FP.PACK_AB R73, RZ, R236 ;  /* 0x000000ecff49023e */ /* 0x000fe200000000ff */
[----:B------:R-:W-:Y:S01]  /*3da0*/  FADD.FTZ R91, R82, -R91 ;  /* 0x8000005b525b7221 */ /* 0x000fe20000010000 */
[----:B------:R-:W-:Y:S01]  /*3db0*/  @P0 F2FP.PACK_AB R82, RZ, R194 ;  /* 0x000000c2ff52023e */ /* 0x000fe200000000ff */
[----:B------:R-:W-:Y:S01]  /*3dc0*/  @P1 FADD.FTZ R88, R88, R77 ;  /* 0x0000004d58581221 */ /* 0x000fe20000010000 */
[----:B------:R-:W-:Y:S01]  /*3dd0*/  @P0 F2FP.PACK_AB R77, RZ, R192 ;  /* 0x000000c0ff4d023e */ /* 0x000fe200000000ff */
[----:B------:R-:W-:Y:S01]  /*3de0*/  @P1 FADD.FTZ R93, R93, R72 ;  /* 0x000000485d5d1221 */ /* 0x000fe20000010000 */
[----:B------:R-:W-:Y:S01]  /*3df0*/  @P0 F2FP.PACK_AB R72, RZ, R227 ;  /* 0x000000e3ff48023e */ /* 0x000fe200000000ff */
[----:B------:R-:W-:Y:S01]  /*3e00*/  FADD.FTZ R208, R84, -R208 ;  /* 0x800000d054d07221 */ /* 0x000fe20000010000 */
[----:B------:R-:W-:Y:S01]  /*3e10*/  @P0 PRMT R69, R74, 0x7610, R69 ;  /* 0x000076104a450816 */ /* 0x000fe20000000045 */
[-C--:B------:R-:W-:Y:S01]  /*3e20*/  FMUL.FTZ R191, R236, R159.reuse ;  /* 0x0000009fecbf7220 */ /* 0x080fe20000410000 */
[----:B------:R-:W-:Y:S01]  /*3e30*/  @P0 PRMT R70, R75, 0x7610, R70 ;  /* 0x000076104b460816 */ /* 0x000fe20000000046 */
[----:B------:R-:W-:-:S02]  /*3e40*/  FMUL.FTZ R192, R192, R159 ;  /* 0x0000009fc0c07220 */ /* 0x000fc40000410000 */
[-C--:B------:R-:W-:Y:S02]  /*3e50*/  FMUL.FTZ R193, R235, R159.reuse ;  /* 0x0000009febc17220 */ /* 0x080fe40000410000 */
[----:B------:R-:W-:Y:S01]  /*3e60*/  FMUL.FTZ R194, R194, R159 ;  /* 0x0000009fc2c27220 */ /* 0x000fe20000410000 */
[----:B------:R-:W-:Y:S02]  /*3e70*/  @P0 PRMT R71, R72, 0x7610, R71 ;  /* 0x0000761048470816 */ /* 0x000fe40000000047 */
[----:B------:R-:W-:Y:S01]  /*3e80*/  @P0 F2FP.PACK_AB R215, RZ, R203 ;  /* 0x000000cbffd7023e */ /* 0x000fe200000000ff */
[----:B------:R-:W-:Y:S01]  /*3e90*/  FMUL.FTZ R202, R80, R159 ;  /* 0x0000009f50ca7220 */ /* 0x000fe20000410000 */
[----:B------:R-:W-:Y:S01]  /*3ea0*/  @P0 PRMT R68, R73, 0x7610, R68 ;  /* 0x0000761049440816 */ /* 0x000fe20000000044 */
[----:B------:R-:W4:Y:S01]  /*3eb0*/  LDL R227, [R1+0x1c] ;  /* 0x00001c0001e37983 */ /* 0x000f220000100800 */
[----:B------:R-:W-:Y:S02]  /*3ec0*/  @P0 PRMT R71, R71, 0x5410, R76 ;  /* 0x0000541047470816 */ /* 0x000fe4000000004c */
[----:B------:R-:W-:Y:S01]  /*3ed0*/  @P0 PRMT R68, R68, 0x5410, R77 ;  /* 0x0000541044440816 */ /* 0x000fe2000000004d */
[----:B--2---:R-:W-:-:S02]  /*3ee0*/  FMUL.FTZ R78, R78, R192 ;  /* 0x000000c04e4e7220 */ /* 0x004fc40000410000 */
[----:B---3--:R-:W-:Y:S01]  /*3ef0*/  FMUL.FTZ R79, R79, R194 ;  /* 0x000000c24f4f7220 */ /* 0x008fe20000410000 */
[----:B------:R-:W-:Y:S01]  /*3f00*/  @P0 PRMT R69, R69, 0x5410, R82 ;  /* 0x0000541045450816 */ /* 0x000fe20000000052 */
[----:B------:R-:W-:Y:S01]  /*3f10*/  @P0 IMAD.WIDE.U32 R76, R171, R220, c[0x0][0x258] ;  /* 0x00009600ab4c0625 */ /* 0x000fe200078e00dc */
[----:B------:R-:W-:-:S03]  /*3f20*/  @P0 PRMT R70, R70, 0x5410, R83 ;  /* 0x0000541046460816 */ /* 0x000fc60000000053 */
[----:B----4-:R-:W-:Y:S02]  /*3f30*/  FMUL.FTZ R84, R234, R196 ;  /* 0x000000c4ea547220 */ /* 0x010fe40000410000 */
[----:B------:R-:W-:Y:S02]  /*3f40*/  FMUL.FTZ R74, R232, R195 ;  /* 0x000000c3e84a7220 */ /* 0x000fe40000410000 */
[----:B------:R-:W-:Y:S02]  /*3f50*/  FMUL.FTZ R85, R228, R190 ;  /* 0x000000bee4557220 */ /* 0x000fe40000410000 */
[----:B------:R-:W-:Y:S01]  /*3f60*/  FMUL.FTZ R75, R229, R189 ;  /* 0x000000bde54b7220 */ /* 0x000fe20000410000 */
[----:B------:R-:W-:Y:S01]  /*3f70*/  F2FP.PACK_AB R74, R84, R74 ;  /* 0x0000004a544a723e */ /* 0x000fe200000000ff */
[----:B------:R-:W-:Y:S02]  /*3f80*/  FMUL.FTZ R72, R230, R191 ;  /* 0x000000bfe6487220 */ /* 0x000fe40000410000 */
[----:B------:R-:W-:Y:S01]  /*3f90*/  FMUL.FTZ R73, R238, R193 ;  /* 0x000000c1ee497220 */ /* 0x000fe20000410000 */
[----:B------:R-:W-:Y:S01]  /*3fa0*/  F2FP.PACK_AB R75, R85, R75 ;  /* 0x0000004b554b723e */ /* 0x000fe200000000ff */
[----:B------:R-:W-:Y:S01]  /*3fb0*/  IMAD.WIDE.U32 R84, R171, R220, c[0x0][0x170] ;  /* 0x00005c00ab547625 */ /* 0x000fe200078e00dc */
[----:B------:R-:W-:Y:S01]  /*3fc0*/  F2FP.PACK_AB R72, R78, R72 ;  /* 0x000000484e48723e */ /* 0x000fe200000000ff */
[----:B------:R-:W2:Y:S01]  /*3fd0*/  LDL R228, [R1+0x24] ;  /* 0x0000240001e47983 */ /* 0x000ea20000100800 */
[----:B------:R-:W-:Y:S01]  /*3fe0*/  F2FP.PACK_AB R73, R79, R73 ;  /* 0x000000494f49723e */ /* 0x000fe200000000ff */
[----:B------:R-:W-:-:S02]  /*3ff0*/  IMAD.WIDE.U32 R78, R171, R220, c[0x0][0x248] ;  /* 0x00009200ab4e7625 */ /* 0x000fc400078e00dc */
[----:B------:R-:W3:Y:S04]  /*4000*/  LDG.E.128 R84, [R84.64] ;  /* 0x0000000454547981 */ /* 0x000ee8000c1e1d00 */
[----:B------:R0:W-:Y:S04]  /*4010*/  @P0 STG.E.128 [R76.64], R68 ;  /* 0x000000444c000986 */ /* 0x0001e8000c101d04 */
[----:B------:R1:W-:Y:S01]  /*4020*/  STG.E.128 [R78.64], R72 ;  /* 0x000000484e007986 */ /* 0x0003e2000c101d04 */
[----:B------:R-:W-:Y:S01]  /*4030*/  FMUL.FTZ R203, R203, R159 ;  /* 0x0000009fcbcb7220 */ /* 0x000fe20000410000 */
[----:B------:R-:W-:Y:S01]  /*4040*/  @P0 F2FP.PACK_AB R216, RZ, R205 ;  /* 0x000000cdffd8023e */ /* 0x000fe200000000ff */
[----:B------:R-:W-:Y:S01]  /*4050*/  FMUL.FTZ R205, R205, R159 ;  /* 0x0000009fcdcd7220 */ /* 0x000fe20000410000 */
[----:B------:R-:W-:-:S02]  /*4060*/  @P0 F2FP.PACK_AB R82, RZ, R81 ;  /* 0x00000051ff52023e */ /* 0x000fc400000000ff */
[----:B0-----:R-:W-:Y:S02]  /*4070*/  @P0 F2FP.PACK_AB R76, RZ, R199 ;  /* 0x000000c7ff4c023e */ /* 0x001fe400000000ff */
[----:B-1----:R-:W-:Y:S01]  /*4080*/  @P0 F2FP.PACK_AB R79, RZ, R201 ;  /* 0x000000c9ff4f023e */ /* 0x002fe200000000ff */
[-C--:B------:R-:W-:Y:S02]  /*4090*/  FMUL.FTZ R201, R201, R159.reuse ;  /* 0x0000009fc9c97220 */ /* 0x080fe40000410000 */
[----:B------:R-:W-:Y:S02]  /*40a0*/  FMUL.FTZ R199, R199, R159 ;  /* 0x0000009fc7c77220 */ /* 0x000fe40000410000 */
[----:B------:R-:W-:Y:S02]  /*40b0*/  FMUL.FTZ R73, R224, R201 ;  /* 0x000000c9e0497220 */ /* 0x000fe40000410000 */
[----:B------:R-:W4:Y:S01]  /*40c0*/  LDL R224, [R1+0x2c] ;  /* 0x00002c0001e07983 */ /* 0x000f220000100800 */
[----:B------:R-:W-:Y:S01]  /*40d0*/  @P0 F2FP.PACK_AB R77, RZ, R80 ;  /* 0x00000050ff4d023e */ /* 0x000fe200000000ff */
[----:B------:R-:W-:Y:S01]  /*40e0*/  FMUL.FTZ R80, R225, R199 ;  /* 0x000000c7e1507220 */ /* 0x000fe20000410000 */
[----:B------:R-:W-:Y:S01]  /*40f0*/  @P0 F2FP.PACK_AB R78, RZ, R200 ;  /* 0x000000c8ff4e023e */ /* 0x000fe200000000ff */
[----:B------:R-:W3:Y:S01]  /*4100*/  LDL R225, [R1+0x20] ;  /* 0x0000200001e17983 */ /* 0x000ee20000100800 */
[----:B------:R-:W-:-:S02]  /*4110*/  FMUL.FTZ R200, R200, R159 ;  /* 0x0000009fc8c87220 */ /* 0x000fc40000410000 */
[----:B------:R-:W-:Y:S02]  /*4120*/  FMUL.FTZ R74, R223, R203 ;  /* 0x000000cbdf4a7220 */ /* 0x000fe40000410000 */
[----:B------:R-:W3:Y:S01]  /*4130*/  LDL R223, [R1+0x28] ;  /* 0x0000280001df7983 */ /* 0x000ee20000100800 */
[----:B------:R-:W-:Y:S02]  /*4140*/  FMUL.FTZ R204, R81, R159 ;  /* 0x0000009f51cc7220 */ /* 0x000fe40000410000 */
[----:B------:R-:W-:Y:S02]  /*4150*/  FMUL.FTZ R75, R222, R205 ;  /* 0x000000cdde4b7220 */ /* 0x000fe40000410000 */
[----:B------:R-:W-:Y:S01]  /*4160*/  FMUL.FTZ R81, R221, R200 ;  /* 0x000000c8dd517220 */ /* 0x000fe20000410000 */
[----:B------:R-:W3:Y:S04]  /*4170*/  LDL R222, [R1+0x34] ;  /* 0x0000340001de7983 */ /* 0x000ee80000100800 */
[----:B------:R-:W3:Y:S01]  /*4180*/  LDL R221, [R1+0x30] ;  /* 0x0000300001dd7983 */ /* 0x000ee20000100800 */
[----:B------:R-:W-:Y:S01]  /*4190*/  @P0 F2FP.PACK_AB R83, RZ, R206 ;  /* 0x000000ceff53023e */ /* 0x000fe200000000ff */
[----:B------:R-:W-:Y:S01]  /*41a0*/  @P1 HADD2.F32 R72, -RZ, R62.H1_H1 ;  /* 0x3000003eff481230 */ /* 0x000fe20000004100 */
[----:B------:R-:W-:-:S02]  /*41b0*/  FMUL.FTZ R208, R158, R208 ;  /* 0x000000d09ed07220 */ /* 0x000fc40000410000 */
[----:B------:R-:W-:Y:S01]  /*41c0*/  FMUL.FTZ R206, R206, R159 ;  /* 0x0000009fcece7220 */ /* 0x000fe20000410000 */
[----:B------:R-:W-:Y:S01]  /*41d0*/  @P0 PRMT R68, R76, 0x7610, R68 ;  /* 0x000076104c440816 */ /* 0x000fe20000000044 */
[----:B------:R-:W-:Y:S01]  /*41e0*/  @P1 FADD.FTZ R208, R208, R72 ;  /* 0x00000048d0d01221 */ /* 0x000fe20000010000 */
[----:B------:R-:W-:Y:S02]  /*41f0*/  @P0 PRMT R69, R79, 0x7610, R69 ;  /* 0x000076104f450816 */ /* 0x000fe40000000045 */
[----:B------:R-:W-:Y:S02]  /*4200*/  @P0 PRMT R70, R215, 0x7610, R70 ;  /* 0x00007610d7460816 */ /* 0x000fe40000000046 */
[----:B------:R-:W-:Y:S02]  /*4210*/  @P0 PRMT R71, R216, 0x7610, R71 ;  /* 0x00007610d8470816 */ /* 0x000fe40000000047 */
[----:B------:R-:W-:Y:S01]  /*4220*/  F2FP.PACK_AB R72, R81, R80 ;  /* 0x000000505148723e */ /* 0x000fe200000000ff */
[----:B------:R-:W-:Y:S01]  /*4230*/  IMAD.WIDE.U32 R80, R184, R220, c[0x0][0x170] ;  /* 0x00005c00b8507625 */ /* 0x000fe200078e00dc */
[----:B------:R-:W-:-:S02]  /*4240*/  @P0 PRMT R68, R68, 0x5410, R78 ;  /* 0x0000541044440816 */ /* 0x000fc4000000004e */
[----:B------:R-:W-:Y:S01]  /*4250*/  @P0 PRMT R69, R69, 0x5410, R77 ;  /* 0x0000541045450816 */ /* 0x000fe2000000004d */
[----:B------:R-:W-:Y:S01]  /*4260*/  @P0 IMAD.WIDE.U32 R78, R184, R220, c[0x0][0x258] ;  /* 0x00009600b84e0625 */ /* 0x000fe200078e00dc */
[----:B------:R-:W-:Y:S02]  /*4270*/  @P0 PRMT R70, R70, 0x5410, R82 ;  /* 0x0000541046460816 */ /* 0x000fe40000000052 */
[----:B------:R-:W-:Y:S02]  /*4280*/  @P0 PRMT R71, R71, 0x5410, R83 ;  /* 0x0000541047470816 */ /* 0x000fe40000000053 */
[----:B------:R-:W3:Y:S01]  /*4290*/  LDG.E.128 R80, [R80.64] ;  /* 0x0000000450507981 */ /* 0x000ee2000c1e1d00 */
[----:B------:R-:W-:-:S05]  /*42a0*/  FMUL.FTZ R217, R217, R202 ;  /* 0x000000cad9d97220 */ /* 0x000fca0000410000 */
[----:B------:R-:W-:Y:S02]  /*42b0*/  F2FP.PACK_AB R73, R217, R73 ;  /* 0x00000049d949723e */ /* 0x000fe400000000ff */
[----:B------:R-:W-:Y:S01]  /*42c0*/  IADD3 R217, R171, 0x80, RZ ;  /* 0x00000080abd97810 */ /* 0x000fe20007ffe0ff */
[----:B------:R-:W-:-:S03]  /*42d0*/  FMUL.FTZ R219, R219, R206 ;  /* 0x000000cedbdb7220 */ /* 0x000fc60000410000 */
[----:B------:R-:W-:Y:S02]  /*42e0*/  LEA R76, P3, R217, c[0x0][0x248], 0x4 ;  /* 0x00009200d94c7a11 */ /* 0x000fe400078620ff */
[----:B------:R-:W-:Y:S02]  /*42f0*/  F2FP.PACK_AB R75, R219, R75 ;  /* 0x0000004bdb4b723e */ /* 0x000fe400000000ff */
[----:B------:R-:W-:Y:S01]  /*4300*/  LEA.HI.X R77, R217, c[0x0][0x24c], RZ, 0x4, P3 ;  /* 0x00009300d94d7a11 */ /* 0x000fe200018f24ff */
[----:B------:R0:W-:Y:S01]  /*4310*/  @P0 STG.E.128 [R78.64], R68 ;  /* 0x000000444e000986 */ /* 0x0001e2000c101d04 */
[----:B------:R-:W-:Y:S01]  /*4320*/  IADD3 R215, R171, 0x100, RZ ;  /* 0x00000100abd77810 */ /* 0x000fe20007ffe0ff */
[----:B------:R-:W-:Y:S02]  /*4330*/  FMUL.FTZ R184, R213, R159 ;  /* 0x0000009fd5b87220 */ /* 0x000fe40000410000 */
[----:B------:R-:W3:Y:S01]  /*4340*/  LDL R219, [R1+0x10] ;  /* 0x0000100001db7983 */ /* 0x000ee20000100800 */
[----:B0-----:R-:W-:-:S02]  /*4350*/  @P0 F2FP.PACK_AB R79, RZ, R214 ;  /* 0x000000d6ff4f023e */ /* 0x001fc400000000ff */
[----:B------:R-:W-:Y:S02]  /*4360*/  @P0 F2FP.PACK_AB R78, RZ, R210 ;  /* 0x000000d2ff4e023e */ /* 0x000fe400000000ff */
[----:B------:R-:W-:Y:S01]  /*4370*/  @P0 PRMT R68, R79, 0x7610, R68 ;  /* 0x000076104f440816 */ /* 0x000fe20000000044 */
[----:B------:R-:W-:-:S05]  /*4380*/  FMUL.FTZ R218, R218, R204 ;  /* 0x000000ccdada7220 */ /* 0x000fca0000410000 */
[----:B------:R-:W-:Y:S01]  /*4390*/  F2FP.PACK_AB R74, R218, R74 ;  /* 0x0000004ada4a723e */ /* 0x000fe200000000ff */
[----:B------:R-:W-:Y:S01]  /*43a0*/  FMUL.FTZ R210, R210, R159 ;  /* 0x0000009fd2d27220 */ /* 0x000fe20000410000 */
[----:B------:R-:W3:Y:S04]  /*43b0*/  LDL R218, [R1] ;  /* 0x0000000001da7983 */ /* 0x000ee80000100800 */
[----:B------:R0:W-:Y:S02]  /*43c0*/  STG.E.128 [R76.64], R72 ;  /* 0x000000484c007986 */ /* 0x0001e4000c101d04 */
[----:B0-----:R-:W-:Y:S02]  /*43d0*/  @P0 F2FP.PACK_AB R73, RZ, R213 ;  /* 0x000000d5ff49023e */ /* 0x001fe400000000ff */
[----:B------:R-:W-:-:S02]  /*43e0*/  @P0 F2FP.PACK_AB R76, RZ, R212 ;  /* 0x000000d4ff4c023e */ /* 0x000fc400000000ff */
[----:B------:R-:W-:Y:S02]  /*43f0*/  @P0 F2FP.PACK_AB R77, RZ, R209 ;  /* 0x000000d1ff4d023e */ /* 0x000fe400000000ff */
[----:B------:R-:W-:Y:S02]  /*4400*/  @P0 F2FP.PACK_AB R72, RZ, R88 ;  /* 0x00000058ff48023e */ /* 0x000fe400000000ff */
[----:B------:R-:W-:Y:S02]  /*4410*/  @P0 F2FP.PACK_AB R74, RZ, R211 ;  /* 0x000000d3ff4a023e */ /* 0x000fe400000000ff */
[----:B------:R-:W-:Y:S02]  /*4420*/  @P0 F2FP.PACK_AB R75, RZ, R89 ;  /* 0x00000059ff4b023e */ /* 0x000fe400000000ff */
[----:B------:R-:W-:Y:S02]  /*4430*/  @P0 PRMT R69, R73, 0x7610, R69 ;  /* 0x0000761049450816 */ /* 0x000fe40000000045 */
[----:B------:R-:W-:-:S02]  /*4440*/  @P0 PRMT R70, R76, 0x7610, R70 ;  /* 0x000076104c460816 */ /* 0x000fc40000000046 */
[----:B------:R-:W-:Y:S01]  /*4450*/  @P0 PRMT R71, R77, 0x7610, R71 ;  /* 0x000076104d470816 */ /* 0x000fe20000000047 */
[-C--:B------:R-:W-:Y:S01]  /*4460*/  IMAD.WIDE.U32 R76, R215, R220.reuse, c[0x0][0x170] ;  /* 0x00005c00d74c7625 */ /* 0x080fe200078e00dc */
[----:B------:R-:W-:Y:S02]  /*4470*/  @P0 PRMT R68, R68, 0x5410, R72 ;  /* 0x0000541044440816 */ /* 0x000fe40000000048 */
[----:B------:R-:W-:Y:S01]  /*4480*/  @P0 PRMT R69, R69, 0x5410, R74 ;  /* 0x0000541045450816 */ /* 0x000fe2000000004a */
[----:B------:R-:W-:Y:S01]  /*4490*/  @P0 IMAD.WIDE.U32 R72, R178, R220, c[0x0][0x258] ;  /* 0x00009600b2480625 */ /* 0x000fe200078e00dc */
[----:B------:R-:W-:Y:S02]  /*44a0*/  @P0 PRMT R70, R70, 0x5410, R75 ;  /* 0x0000541046460816 */ /* 0x000fe4000000004b */
[----:B------:R-:W-:Y:S02]  /*44b0*/  @P0 PRMT R71, R71, 0x5410, R78 ;  /* 0x0000541047470816 */ /* 0x000fe4000000004e */
[----:B------:R-:W3:Y:S01]  /*44c0*/  LDG.E.128 R76, [R76.64] ;  /* 0x000000044c4c7981 */ /* 0x000ee2000c1e1d00 */
[----:B------:R-:W-:-:S02]  /*44d0*/  FMUL.FTZ R212, R212, R159 ;  /* 0x0000009fd4d47220 */ /* 0x000fc40000410000 */
[-C--:B------:R-:W-:Y:S01]  /*44e0*/  FMUL.FTZ R209, R209, R159.reuse ;  /* 0x0000009fd1d17220 */ /* 0x080fe20000410000 */
[----:B------:R4:W-:Y:S01]  /*44f0*/  @P0 STG.E.128 [R72.64], R68 ;  /* 0x0000004448000986 */ /* 0x0009e2000c101d04 */
[-C--:B------:R-:W-:Y:S02]  /*4500*/  FMUL.FTZ R213, R89, R159.reuse ;  /* 0x0000009f59d57220 */ /* 0x080fe40000410000 */
[-C--:B------:R-:W-:Y:S02]  /*4510*/  FMUL.FTZ R211, R211, R159.reuse ;  /* 0x0000009fd3d37220 */ /* 0x080fe40000410000 */
[-C--:B------:R-:W-:Y:S02]  /*4520*/  FMUL.FTZ R178, R214, R159.reuse ;  /* 0x0000009fd6b27220 */ /* 0x080fe40000410000 */
[----:B------:R-:W-:Y:S02]  /*4530*/  FMUL.FTZ R89, R226, R210 ;  /* 0x000000d2e2597220 */ /* 0x000fe40000410000 */
[----:B------:R-:W-:-:S02]  /*4540*/  FMUL.FTZ R214, R88, R159 ;  /* 0x0000009f58d67220 */ /* 0x000fc40000410000 */
[----:B------:R-:W-:-:S05]  /*4550*/  FMUL.FTZ R75, R227, R209 ;  /* 0x000000d1e34b7220 */ /* 0x000fca0000410000 */
[----:B------:R-:W-:Y:S01]  /*4560*/  F2FP.PACK_AB R75, R89, R75 ;  /* 0x0000004b594b723e */ /* 0x000fe200000000ff */
[----:B--2---:R-:W-:Y:S02]  /*4570*/  FMUL.FTZ R74, R228, R212 ;  /* 0x000000d4e44a7220 */ /* 0x004fe40000410000 */
[----:B----4-:R-:W-:Y:S02]  /*4580*/  FMUL.FTZ R73, R224, R184 ;  /* 0x000000b8e0497220 */ /* 0x010fe40000410000 */
[----:B------:R-:W2:Y:S01]  /*4590*/  LDL R224, [R1+0x4] ;  /* 0x0000040001e07983 */ /* 0x000ea20000100800 */
[----:B---3--:R-:W-:Y:S02]  /*45a0*/  FMUL.FTZ R72, R225, R213 ;  /* 0x000000d5e1487220 */ /* 0x008fe40000410000 */
[----:B------:R-:W-:Y:S02]  /*45b0*/  FMUL.FTZ R88, R223, R211 ;  /* 0x000000d3df587220 */ /* 0x000fe40000410000 */
[----:B------:R-:W3:Y:S01]  /*45c0*/  LDL R223, [R1+0x14] ;  /* 0x0000140001df7983 */ /* 0x000ee20000100800 */
[----:B------:R-:W-:Y:S01]  /*45d0*/  F2FP.PACK_AB R74, R72, R74 ;  /* 0x0000004a484a723e */ /* 0x000fe200000000ff */
[----:B------:R-:W-:-:S02]  /*45e0*/  FMUL.FTZ R72, R222, R178 ;  /* 0x000000b2de487220 */ /* 0x000fc40000410000 */
[----:B------:R-:W4:Y:S01]  /*45f0*/  LDL R222, [R1+0xc] ;  /* 0x00000c0001de7983 */ /* 0x000f220000100800 */
[----:B------:R-:W-:-:S03]  /*4600*/  FMUL.FTZ R89, R221, R214 ;  /* 0x000000d6dd597220 */ /* 0x000fc60000410000 */
[----:B------:R-:W4:Y:S01]  /*4610*/  LDL R221, [R1+0x8] ;  /* 0x0000080001dd7983 */ /* 0x000f220000100800 */
[----:B------:R-:W-:Y:S01]  /*4620*/  F2FP.PACK_AB R73, R88, R73 ;  /* 0x000000495849723e */ /* 0x000fe200000000ff */
[C---:B------:R-:W-:Y:S01]  /*4630*/  FMUL.FTZ R216, R158.reuse, R207 ;  /* 0x000000cf9ed87220 */ /* 0x040fe20000410000 */
[----:B------:R-:W-:Y:S01]  /*4640*/  LEA R88, P3, R215, c[0x0][0x248], 0x4 ;  /* 0x00009200d7587a11 */ /* 0x000fe200078620ff */
[--C-:B------:R-:W-:Y:S01]  /*4650*/  @P1 HADD2.F32 R207, -RZ, R63.reuse.H0_H0 ;  /* 0x2000003fffcf1230 */ /* 0x100fe20000004100 */
[----:B------:R-:W-:Y:S01]  /*4660*/  FMUL.FTZ R91, R158, R91 ;  /* 0x0000005b9e5b7220 */ /* 0x000fe20000410000 */
[----:B------:R-:W-:Y:S02]  /*4670*/  F2FP.PACK_AB R72, R89, R72 ;  /* 0x000000485948723e */ /* 0x000fe400000000ff */
[----:B------:R-:W-:Y:S01]  /*4680*/  LEA.HI.X R89, R215, c[0x0][0x24c], RZ, 0x4, P3 ;  /* 0x00009300d7597a11 */ /* 0x000fe200018f24ff */
[----:B------:R-:W-:Y:S01]  /*4690*/  @P1 HADD2.F32 R215, -RZ, R63.H1_H1 ;  /* 0x3000003fffd71230 */ /* 0x000fe20000004100 */
[----:B------:R-:W-:Y:S01]  /*46a0*/  @P1 FADD.FTZ R91, R91, R207 ;  /* 0x000000cf5b5b1221 */ /* 0x000fe20000010000 */
[----:B------:R-:W-:-:S02]  /*46b0*/  @P0 F2FP.PACK_AB R217, RZ, R92 ;  /* 0x0000005cffd9023e */ /* 0x000fc400000000ff */
[----:B------:R0:W-:Y:S01]  /*46c0*/  STG.E.128 [R88.64], R72 ;  /* 0x0000004858007986 */ /* 0x0001e2000c101d04 */
[----:B------:R-:W-:Y:S01]  /*46d0*/  @P1 FADD.FTZ R216, R216, R215 ;  /* 0x000000d7d8d81221 */ /* 0x000fe20000010000 */
[----:B------:R-:W-:Y:S02]  /*46e0*/  @P0 PRMT R68, R217, 0x7610, R68 ;  /* 0x00007610d9440816 */ /* 0x000fe40000000044 */
[----:B------:R-:W-:Y:S02]  /*46f0*/  @P0 F2FP.PACK_AB R217, RZ, R91 ;  /* 0x0000005bffd9023e */ /* 0x000fe400000000ff */
[----:B------:R-:W-:Y:S02]  /*4700*/  IADD3 R215, R171, 0x180, RZ ;  /* 0x00000180abd77810 */ /* 0x000fe40007ffe0ff */
[----:B------:R-:W-:Y:S02]  /*4710*/  @P0 PRMT R71, R217, 0x7610, R71 ;  /* 0x00007610d9470816 */ /* 0x000fe40000000047 */
[----:B------:R-:W-:-:S02]  /*4720*/  @P0 F2FP.PACK_AB R207, RZ, R208 ;  /* 0x000000d0ffcf023e */ /* 0x000fc400000000ff */
[----:B------:R-:W-:Y:S02]  /*4730*/  @P0 F2FP.PACK_AB R217, RZ, R216 ;  /* 0x000000d8ffd9023e */ /* 0x000fe400000000ff */
[----:B0-----:R-:W-:Y:S02]  /*4740*/  @P0 F2FP.PACK_AB R74, RZ, R197 ;  /* 0x000000c5ff4a023e */ /* 0x001fe400000000ff */
[----:B------:R-:W-:Y:S02]  /*4750*/  @P0 F2FP.PACK_AB R75, RZ, R90 ;  /* 0x0000005aff4b023e */ /* 0x000fe400000000ff */
[----:B------:R-:W-:Y:S02]  /*4760*/  @P0 F2FP.PACK_AB R88, RZ, R93 ;  /* 0x0000005dff58023e */ /* 0x000fe400000000ff */
[----:B------:R-:W-:Y:S02]  /*4770*/  @P0 F2FP.PACK_AB R89, RZ, R198 ;  /* 0x000000c6ff59023e */ /* 0x000fe400000000ff */
[----:B------:R-:W-:Y:S01]  /*4780*/  @P0 PRMT R69, R74, 0x7610, R69 ;  /* 0x000076104a450816 */ /* 0x000fe20000000045 */
[----:B------:R-:W-:Y:S01]  /*4790*/  IMAD.WIDE.U32 R72, R215, R220, c[0x0][0x170] ;  /* 0x00005c00d7487625 */ /* 0x000fe200078e00dc */
[----:B------:R-:W-:-:S02]  /*47a0*/  @P0 PRMT R70, R75, 0x7610, R70 ;  /* 0x000076104b460816 */ /* 0x000fc40000000046 */
[----:B------:R-:W-:Y:S02]  /*47b0*/  @P0 PRMT R68, R68, 0x5410, R88 ;  /* 0x0000541044440816 */ /* 0x000fe40000000058 */
[----:B------:R-:W-:Y:S01]  /*47c0*/  @P0 PRMT R69, R69, 0x5410, R89 ;  /* 0x0000541045450816 */ /* 0x000fe20000000059 */
[----:B------:R-:W-:Y:S01]  /*47d0*/  @P0 IMAD.WIDE.U32 R88, R172, R220, c[0x0][0x258] ;  /* 0x00009600ac580625 */ /* 0x000fe200078e00dc */
[----:B------:R-:W-:Y:S01]  /*47e0*/  @P0 PRMT R70, R70, 0x5410, R207 ;  /* 0x0000541046460816 */ /* 0x000fe200000000cf */
[----:B------:R-:W4:Y:S01]  /*47f0*/  LDG.E.128 R72, [R72.64] ;  /* 0x0000000448487981 */ /* 0x000f22000c1e1d00 */
[----:B------:R-:W-:Y:S01]  /*4800*/  @P0 PRMT R71, R71, 0x5410, R217 ;  /* 0x0000541047470816 */ /* 0x000fe200000000d9 */
[-C--:B------:R-:W-:Y:S02]  /*4810*/  FMUL.FTZ R172, R90, R159.reuse ;  /* 0x0000009f5aac7220 */ /* 0x080fe40000410000 */
[-C--:B------:R-:W-:Y:S02]  /*4820*/  FMUL.FTZ R208, R208, R159.reuse ;  /* 0x0000009fd0d07220 */ /* 0x080fe40000410000 */
[----:B------:R0:W-:Y:S01]  /*4830*/  @P0 STG.E.128 [R88.64], R68 ;  /* 0x0000004458000986 */ /* 0x0001e2000c101d04 */
[----:B------:R-:W-:-:S02]  /*4840*/  FMUL.FTZ R207, R91, R159 ;  /* 0x0000009f5bcf7220 */ /* 0x000fc40000410000 */
[-C--:B------:R-:W-:Y:S02]  /*4850*/  FMUL.FTZ R216, R216, R159.reuse ;  /* 0x0000009fd8d87220 */ /* 0x080fe40000410000 */
[----:B------:R-:W-:Y:S02]  /*4860*/  FMUL.FTZ R217, R92, R159 ;  /* 0x0000009f5cd97220 */ /* 0x000fe40000410000 */
[----:B------:R-:W-:Y:S02]  /*4870*/  FMUL.FTZ R91, R252, R207 ;  /* 0x000000cffc5b7220 */ /* 0x000fe40000410000 */
[-C--:B------:R-:W-:Y:S02]  /*4880*/  FMUL.FTZ R197, R197, R159.reuse ;  /* 0x0000009fc5c57220 */ /* 0x080fe40000410000 */
[----:B------:R-:W-:Y:S02]  /*4890*/  FMUL.FTZ R198, R198, R159 ;  /* 0x0000009fc6c67220 */ /* 0x000fe40000410000 */
[----:B0-----:R-:W-:-:S05]  /*48a0*/  FMUL.FTZ R89, R251, R216 ;  /* 0x000000d8fb597220 */ /* 0x001fca0000410000 */
[----:B------:R-:W-:Y:S01]  /*48b0*/  F2FP.PACK_AB R91, R89, R91 ;  /* 0x0000005b595b723e */ /* 0x000fe200000000ff */
[----:B------:R-:W-:Y:S02]  /*48c0*/  FMUL.FTZ R88, R218, R208 ;  /* 0x000000d0da587220 */ /* 0x000fe40000410000 */
[----:B------:R-:W-:-:S04]  /*48d0*/  FMUL.FTZ R218, R93, R159 ;  /* 0x0000009f5dda7220 */ /* 0x000fc80000410000 */
[----:B------:R-:W-:Y:S02]  /*48e0*/  FMUL.FTZ R92, R219, R218 ;  /* 0x000000dadb5c7220 */ /* 0x000fe40000410000 */
[----:B--2---:R-:W-:-:S05]  /*48f0*/  FMUL.FTZ R90, R224, R172 ;  /* 0x000000ace05a7220 */ /* 0x004fca0000410000 */
[----:B------:R-:W-:Y:S01]  /*4900*/  F2FP.PACK_AB R90, R88, R90 ;  /* 0x0000005a585a723e */ /* 0x000fe200000000ff */
[----:B---3--:R-:W-:-:S05]  /*4910*/  FMUL.FTZ R88, R223, R217 ;  /* 0x000000d9df587220 */ /* 0x008fca0000410000 */
[----:B------:R-:W-:Y:S01]  /*4920*/  F2FP.PACK_AB R88, R92, R88 ;  /* 0x000000585c58723e */ /* 0x000fe200000000ff */
[----:B----4-:R-:W-:Y:S01]  /*4930*/  FMUL.FTZ R89, R222, R197 ;  /* 0x000000c5de597220 */ /* 0x010fe20000410000 */
[----:B------:R-:W-:Y:S01]  /*4940*/  LEA R92, P3, R215, c[0x0][0x248], 0x4 ;  /* 0x00009200d75c7a11 */ /* 0x000fe200078620ff */
[----:B------:R-:W-:-:S05]  /*4950*/  FMUL.FTZ R93, R221, R198 ;  /* 0x000000c6dd5d7220 */ /* 0x000fca0000410000 */
[----:B------:R-:W-:Y:S02]  /*4960*/  F2FP.PACK_AB R89, R93, R89 ;  /* 0x000000595d59723e */ /* 0x000fe400000000ff */
[----:B------:R-:W-:-:S05]  /*4970*/  LEA.HI.X R93, R215, c[0x0][0x24c], RZ, 0x4, P3 ;  /* 0x00009300d75d7a11 */ /* 0x000fca00018f24ff */
[----:B------:R0:W-:Y:S02]  /*4980*/  STG.E.128 [R92.64], R88 ;  /* 0x000000585c007986 */ /* 0x0001e4000c101d04 */
[----:B0-----:R-:W-:-:S05]  /*4990*/  IADD3 R92, R171, 0x200, RZ ;  /* 0x00000200ab5c7810 */ /* 0x001fca0007ffe0ff */
[----:B------:R-:W-:-:S06]  /*49a0*/  IMAD.WIDE.U32 R88, R92, R220, c[0x0][0x170] ;  /* 0x00005c005c587625 */ /* 0x000fcc00078e00dc */
[----:B------:R-:W2:Y:S01]  /*49b0*/  LDG.E.128 R88, [R88.64] ;  /* 0x0000000458587981 */ /* 0x000ea2000c1e1d00 */
[-CC-:B------:R-:W-:Y:S02]  /*49c0*/  FFMA.FTZ R98, R98, R111.reuse, R110.reuse ;  /* 0x0000006f62627223 */ /* 0x180fe4000001006e */
[-CC-:B------:R-:W-:Y:S02]  /*49d0*/  FFMA.FTZ R96, R96, R111.reuse, R110.reuse ;  /* 0x0000006f60607223 */ /* 0x180fe4000001006e */
[-CC-:B------:R-:W-:Y:S02]  /*49e0*/  FFMA.FTZ R108, R108, R111.reuse, R110.reuse ;  /* 0x0000006f6c6c7223 */ /* 0x180fe4000001006e */
[-C--:B------:R-:W-:Y:S02]  /*49f0*/  FFMA.FTZ R94, R94, R111.reuse, R110 ;  /* 0x0000006f5e5e7223 */ /* 0x080fe4000001006e */
[----:B------:R-:W-:Y:S02]  /*4a00*/  FADD.FTZ R98, R99, -R98 ;  /* 0x8000006263627221 */ /* 0x000fe40000010000 */
[----:B------:R-:W-:Y:S01]  /*4a10*/  FADD.FTZ R96, R97, -R96 ;  /* 0x8000006061607221 */ /* 0x000fe20000010000 */
[----:B------:R-:W-:Y:S01]  /*4a20*/  @P1 HADD2.F32 R93, -RZ, R65.H0_H0 ;  /* 0x20000041ff5d1230 */ /* 0x000fe20000004100 */
[----:B------:R-:W-:-:S02]  /*4a30*/  FFMA.FTZ R100, R100, R111, R110 ;  /* 0x0000006f64647223 */ /* 0x000fc4000001006e */
[----:B------:R-:W-:Y:S02]  /*4a40*/  FADD.FTZ R108, R109, -R108 ;  /* 0x8000006c6d6c7221 */ /* 0x000fe40000010000 */
[-C--:B------:R-:W-:Y:S02]  /*4a50*/  FFMA.FTZ R102, R102, R111.reuse, R110 ;  /* 0x0000006f66667223 */ /* 0x080fe4000001006e */
[----:B------:R-:W-:Y:S01]  /*4a60*/  FADD.FTZ R94, R95, -R94 ;  /* 0x8000005e5f5e7221 */ /* 0x000fe20000010000 */
[----:B------:R-:W-:Y:S01]  /*4a70*/  @P1 HADD2.F32 R95, -RZ, R64.H1_H1 ;  /* 0x30000040ff5f1230 */ /* 0x000fe20000004100 */
[----:B------:R-:W-:Y:S01]  /*4a80*/  FFMA.FTZ R104, R104, R111, R110 ;  /* 0x0000006f68687223 */ /* 0x000fe2000001006e */
[----:B------:R-:W-:Y:S01]  /*4a90*/  @P1 HADD2.F32 R97, -RZ, R67.H1_H1 ;  /* 0x30000043ff611230 */ /* 0x000fe20000004100 */
[C---:B------:R-:W-:Y:S02]  /*4aa0*/  FMUL.FTZ R98, R158.reuse, R98 ;  /* 0x000000629e627220 */ /* 0x040fe40000410000 */
[----:B------:R-:W-:-:S02]  /*4ab0*/  FMUL.FTZ R96, R158, R96 ;  /* 0x000000609e607220 */ /* 0x000fc40000410000 */
[----:B------:R-:W-:Y:S02]  /*4ac0*/  FADD.FTZ R100, R101, -R100 ;  /* 0x8000006465647221 */ /* 0x000fe40000010000 */
[----:B------:R-:W-:Y:S02]  /*4ad0*/  FMUL.FTZ R108, R158, R108 ;  /* 0x0000006c9e6c7220 */ /* 0x000fe40000410000 */
[----:B------:R-:W-:Y:S02]  /*4ae0*/  FADD.FTZ R102, R103, -R102 ;  /* 0x8000006667667221 */ /* 0x000fe40000010000 */
[----:B------:R-:W-:Y:S02]  /*4af0*/  FADD.FTZ R104, R105, -R104 ;  /* 0x8000006869687221 */ /* 0x000fe40000010000 */
[----:B------:R-:W-:Y:S01]  /*4b00*/  @P1 FADD.FTZ R98, R98, R93 ;  /* 0x0000005d62621221 */ /* 0x000fe20000010000 */
[----:B------:R-:W-:Y:S01]  /*4b10*/  @P1 HADD2.F32 R93, -RZ, R65.H1_H1 ;  /* 0x30000041ff5d1230 */ /* 0x000fe20000004100 */
[----:B------:R-:W-:Y:S01]  /*4b20*/  @P1 FADD.FTZ R96, R96, R95 ;  /* 0x0000005f60601221 */ /* 0x000fe20000010000 */
[----:B------:R-:W-:Y:S01]  /*4b30*/  @P1 HADD2.F32 R95, -RZ, R66.H0_H0 ;  /* 0x20000042ff5f1230 */ /* 0x000fe20000004100 */
[----:B------:R-:W-:-:S02]  /*4b40*/  FMUL.FTZ R100, R158, R100 ;  /* 0x000000649e647220 */ /* 0x000fc40000410000 */
[----:B------:R-:W-:Y:S01]  /*4b50*/  @P1 FADD.FTZ R108, R108, R97 ;  /* 0x000000616c6c1221 */ /* 0x000fe20000010000 */
[----:B------:R-:W-:Y:S01]  /*4b60*/  @P1 HADD2.F32 R97, -RZ, R66.H1_H1 ;  /* 0x30000042ff611230 */ /* 0x000fe20000004100 */
[C---:B------:R-:W-:Y:S02]  /*4b70*/  FMUL.FTZ R102, R158.reuse, R102 ;  /* 0x000000669e667220 */ /* 0x040fe40000410000 */
[----:B------:R-:W-:Y:S01]  /*4b80*/  FMUL.FTZ R104, R158, R104 ;  /* 0x000000689e687220 */ /* 0x000fe20000410000 */
[--C-:B------:R-:W-:Y:S01]  /*4b90*/  HADD2.F32 R101, -RZ, R87.reuse.H0_H0 ;  /* 0x20000057ff657230 */ /* 0x100fe20000004100 */
[----:B------:R-:W-:Y:S01]  /*4ba0*/  @P1 FADD.FTZ R100, R100, R93 ;  /* 0x0000005d64641221 */ /* 0x000fe20000010000 */
[----:B------:R-:W-:Y:S01]  /*4bb0*/  HADD2.F32 R93, -RZ, R87.H1_H1 ;  /* 0x30000057ff5d7230 */ /* 0x000fe20000004100 */
[----:B------:R-:W-:Y:S01]  /*4bc0*/  @P1 FADD.FTZ R102, R102, R95 ;  /* 0x0000005f66661221 */ /* 0x000fe20000010000 */
[--C-:B------:R-:W-:Y:S01]  /*4bd0*/  HADD2.F32 R87, -RZ, R84.reuse.H0_H0 ;  /* 0x20000054ff577230 */ /* 0x100fe20000004100 */
[----:B------:R-:W-:Y:S01]  /*4be0*/  @P1 FADD.FTZ R104, R104, R97 ;  /* 0x0000006168681221 */ /* 0x000fe20000010000 */
[----:B------:R-:W-:-:S02]  /*4bf0*/  HADD2.F32 R95, -RZ, R84.H1_H1 ;  /* 0x30000054ff5f7230 */ /* 0x000fc40000004100 */
[--C-:B------:R-:W-:Y:S02]  /*4c00*/  HADD2.F32 R84, -RZ, R85.reuse.H0_H0 ;  /* 0x20000055ff547230 */ /* 0x100fe40000004100 */
[----:B------:R-:W-:Y:S02]  /*4c10*/  HADD2.F32 R97, -RZ, R85.H1_H1 ;  /* 0x30000055ff617230 */ /* 0x000fe40000004100 */
[--C-:B------:R-:W-:Y:S02]  /*4c20*/  HADD2.F32 R85, -RZ, R86.reuse.H0_H0 ;  /* 0x20000056ff557230 */ /* 0x100fe40000004100 */
[----:B------:R-:W-:Y:S01]  /*4c30*/  HADD2.F32 R86, -RZ, R86.H1_H1 ;  /* 0x30000056ff567230 */ /* 0x000fe20000004100 */
[----:B------:R-:W-:Y:S01]  /*4c40*/  FFMA.FTZ R19, R84, R193, R19 ;  /* 0x000000c154137223 */ /* 0x000fe20000010013 */
[--C-:B------:R-:W-:Y:S01]  /*4c50*/  HADD2.F32 R84, -RZ, R80.reuse.H0_H0 ;  /* 0x20000050ff547230 */ /* 0x100fe20000004100 */
[----:B------:R-:W-:Y:S01]  /*4c60*/  FFMA.FTZ R17, R85, R195, R17 ;  /* 0x000000c355117223 */ /* 0x000fe20000010011 */
[----:B------:R-:W-:Y:S01]  /*4c70*/  HADD2.F32 R85, -RZ, R80.H1_H1 ;  /* 0x30000050ff557230 */ /* 0x000fe20000004100 */
[----:B------:R-:W-:Y:S01]  /*4c80*/  FFMA.FTZ R15, R86, R196, R15 ;  /* 0x000000c4560f7223 */ /* 0x000fe2000001000f */
[--C-:B------:R-:W-:Y:S01]  /*4c90*/  HADD2.F32 R80, -RZ, R81.reuse.H0_H0 ;  /* 0x20000051ff507230 */ /* 0x100fe20000004100 */
[----:B------:R-:W-:Y:S01]  /*4ca0*/  FFMA.FTZ R14, R87, R191, R14 ;  /* 0x000000bf570e7223 */ /* 0x000fe2000001000e */
[----:B------:R-:W-:-:S02]  /*4cb0*/  HADD2.F32 R86, -RZ, R81.H1_H1 ;  /* 0x30000051ff567230 */ /* 0x000fc40000004100 */
[--C-:B------:R-:W-:Y:S02]  /*4cc0*/  HADD2.F32 R81, -RZ, R82.reuse.H0_H0 ;  /* 0x20000052ff517230 */ /* 0x100fe40000004100 */
[----:B------:R-:W-:Y:S02]  /*4cd0*/  HADD2.F32 R87, -RZ, R82.H1_H1 ;  /* 0x30000052ff577230 */ /* 0x000fe40000004100 */
[--C-:B------:R-:W-:Y:S02]  /*4ce0*/  HADD2.F32 R82, -RZ, R83.reuse.H0_H0 ;  /* 0x20000053ff527230 */ /* 0x100fe40000004100 */
[----:B------:R-:W-:Y:S01]  /*4cf0*/  HADD2.F32 R83, -RZ, R83.H1_H1 ;  /* 0x30000053ff537230 */ /* 0x000fe20000004100 */
[----:B------:R-:W-:Y:S01]  /*4d00*/  FFMA.FTZ R106, R106, R111, R110 ;  /* 0x0000006f6a6a7223 */ /* 0x000fe2000001006e */
[----:B------:R-:W-:Y:S01]  /*4d10*/  @P1 HADD2.F32 R99, -RZ, R64.H0_H0 ;  /* 0x20000040ff631230 */ /* 0x000fe20000004100 */
[----:B------:R-:W-:Y:S01]  /*4d20*/  FFMA.FTZ R13, R80, R201, R13 ;  /* 0x000000c9500d7223 */ /* 0x000fe2000001000d */
[--C-:B------:R-:W-:Y:S01]  /*4d30*/  HADD2.F32 R80, -RZ, R76.reuse.H0_H0 ;  /* 0x2000004cff507230 */ /* 0x100fe20000004100 */
[----:B------:R-:W-:Y:S01]  /*4d40*/  FFMA.FTZ R11, R81, R203, R11 ;  /* 0x000000cb510b7223 */ /* 0x000fe2000001000b */
[----:B------:R-:W-:Y:S01]  /*4d50*/  HADD2.F32 R81, -RZ, R76.H1_H1 ;  /* 0x3000004cff517230 */ /* 0x000fe20000004100 */
[----:B------:R-:W-:Y:S01]  /*4d60*/  FFMA.FTZ R9, R82, R205, R9 ;  /* 0x000000cd52097223 */ /* 0x000fe20000010009 */
[--C-:B------:R-:W-:Y:S01]  /*4d70*/  HADD2.F32 R76, -RZ, R77.reuse.H0_H0 ;  /* 0x2000004dff4c7230 */ /* 0x100fe20000004100 */
[----:B------:R-:W-:Y:S01]  /*4d80*/  FMUL.FTZ R94, R158, R94 ;  /* 0x0000005e9e5e7220 */ /* 0x000fe20000410000 */
[----:B------:R-:W-:Y:S01]  /*4d90*/  HADD2.F32 R82, -RZ, R77.H1_H1 ;  /* 0x3000004dff527230 */ /* 0x000fe20000004100 */
[----:B------:R-:W-:Y:S01]  /*4da0*/  FFMA.FTZ R7, R83, R206, R7 ;  /* 0x000000ce53077223 */ /* 0x000fe20000010007 */
[--C-:B------:R-:W-:Y:S01]  /*4db0*/  HADD2.F32 R77, -RZ, R78.reuse.H0_H0 ;  /* 0x2000004eff4d7230 */ /* 0x100fe20000004100 */
[----:B------:R-:W-:Y:S01]  /*4dc0*/  FADD.FTZ R106, R107, -R106 ;  /* 0x8000006a6b6a7221 */ /* 0x000fe20000010000 */
[----:B------:R-:W-:-:S02]  /*4dd0*/  HADD2.F32 R83, -RZ, R78.H1_H1 ;  /* 0x3000004eff537230 */ /* 0x000fc40000004100 */
[--C-:B------:R-:W-:Y:S01]  /*4de0*/  HADD2.F32 R78, -RZ, R79.reuse.H0_H0 ;  /* 0x2000004fff4e7230 */ /* 0x100fe20000004100 */
[----:B------:R-:W-:Y:S01]  /*4df0*/  @P1 FADD.FTZ R94, R94, R99 ;  /* 0x000000635e5e1221 */ /* 0x000fe20000010000 */
[----:B------:R-:W-:Y:S01]  /*4e00*/  HADD2.F32 R79, -RZ, R79.H1_H1 ;  /* 0x3000004fff4f7230 */ /* 0x000fe20000004100 */
[----:B------:R-:W-:Y:S01]  /*4e10*/  FMUL.FTZ R106, R158, R106 ;  /* 0x0000006a9e6a7220 */ /* 0x000fe20000410000 */
[----:B------:R-:W-:Y:S01]  /*4e20*/  @P1 HADD2.F32 R99, -RZ, R67.H0_H0 ;  /* 0x20000043ff631230 */ /* 0x000fe20000004100 */
[----:B------:R-:W-:Y:S01]  /*4e30*/  FFMA.FTZ R6, R76, R184, R6 ;  /* 0x000000b84c067223 */ /* 0x000fe20000010006 */
[--C-:B------:R-:W-:Y:S01]  /*4e40*/  HADD2.F32 R76, -RZ, R72.reuse.H0_H0 ;  /* 0x20000048ff4c7230 */ /* 0x100fe20000004100 */
[----:B------:R-:W-:Y:S01]  /*4e50*/  FFMA.FTZ R4, R77, R212, R4 ;  /* 0x000000d44d047223 */ /* 0x000fe20000010004 */
[----:B------:R-:W-:Y:S01]  /*4e60*/  HADD2.F32 R77, -RZ, R72.H1_H1 ;  /* 0x30000048ff4d7230 */ /* 0x000fe20000004100 */
[----:B------:R-:W-:Y:S01]  /*4e70*/  FFMA.FTZ R174, R78, R209, R174 ;  /* 0x000000d14eae7223 */ /* 0x000fe200000100ae */
[--C-:B------:R-:W-:Y:S01]  /*4e80*/  HADD2.F32 R78, -RZ, R73.reuse.H1_H1 ;  /* 0x30000049ff4e7230 */ /* 0x100fe20000004100 */
[----:B------:R-:W-:Y:S01]  /*4e90*/  FFMA.FTZ R173, R79, R210, R173 ;  /* 0x000000d24fad7223 */ /* 0x000fe200000100ad */
[--C-:B------:R-:W-:Y:S01]  /*4ea0*/  HADD2.F32 R79, -RZ, R74.reuse.H1_H1 ;  /* 0x3000004aff4f7230 */ /* 0x100fe20000004100 */
[----:B------:R-:W-:Y:S01]  /*4eb0*/  @P1 FADD.FTZ R106, R106, R99 ;  /* 0x000000636a6a1221 */ /* 0x000fe20000010000 */
[----:B------:R-:W-:Y:S01]  /*4ec0*/  HADD2.F32 R72, -RZ, R73.H0_H0 ;  /* 0x20000049ff487230 */ /* 0x000fe20000004100 */
[----:B------:R-:W-:Y:S01]  /*4ed0*/  FFMA.FTZ R166, R80, R178, R166 ;  /* 0x000000b250a67223 */ /* 0x000fe200000100a6 */
[----:B------:R-:W-:Y:S01]  /*4ee0*/  HADD2.F32 R73, -RZ, R74.H0_H0 ;  /* 0x2000004aff497230 */ /* 0x000fe20000004100 */
[----:B------:R-:W-:Y:S01]  /*4ef0*/  FFMA.FTZ R5, R81, R214, R5 ;  /* 0x000000d651057223 */ /* 0x000fe20000010005 */
[--C-:B------:R-:W-:Y:S01]  /*4f00*/  HADD2.F32 R74, -RZ, R75.reuse.H0_H0 ;  /* 0x2000004bff4a7230 */ /* 0x100fe20000004100 */
[----:B------:R-:W-:Y:S01]  /*4f10*/  FFMA.FTZ R3, R82, R211, R3 ;  /* 0x000000d352037223 */ /* 0x000fe20000010003 */
[----:B------:R-:W-:Y:S01]  /*4f20*/  HADD2.F32 R75, -RZ, R75.H1_H1 ;  /* 0x3000004bff4b7230 */ /* 0x000fe20000004100 */
[----:B------:R-:W-:Y:S01]  /*4f30*/  FFMA.FTZ R176, R76, R217, R176 ;  /* 0x000000d94cb07223 */ /* 0x000fe200000100b0 */
[----:B------:R-:W-:Y:S01]  /*4f40*/  @P0 F2FP.PACK_AB R76, RZ, R94 ;  /* 0x0000005eff4c023e */ /* 0x000fe200000000ff */
[----:B------:R-:W-:Y:S01]  /*4f50*/  FFMA.FTZ R175, R77, R218, R175 ;  /* 0x000000da4daf7223 */ /* 0x000fe200000100af */
[----:B------:R-:W-:Y:S01]  /*4f60*/  @P0 F2FP.PACK_AB R77, RZ, R96 ;  /* 0x00000060ff4d023e */ /* 0x000fe200000000ff */
[----:B------:R-:W-:Y:S01]  /*4f70*/  FFMA.FTZ R177, R78, R198, R177 ;  /* 0x000000c64eb17223 */ /* 0x000fe200000100b1 */
[----:B------:R-:W-:Y:S01]  /*4f80*/  @P0 F2FP.PACK_AB R81, RZ, R98 ;  /* 0x00000062ff51023e */ /* 0x000fe200000000ff */
[----:B------:R-:W-:Y:S01]  /*4f90*/  FFMA.FTZ R180, R79, R208, R180 ;  /* 0x000000d04fb47223 */ /* 0x000fe200000100b4 */
[----:B------:R-:W-:Y:S01]  /*4fa0*/  @P0 F2FP.PACK_AB R78, RZ, R100 ;  /* 0x00000064ff4e023e */ /* 0x000fe200000000ff */
[-C--:B------:R-:W-:Y:S01]  /*4fb0*/  FMUL.FTZ R94, R94, R159.reuse ;  /* 0x0000009f5e5e7220 */ /* 0x080fe20000410000 */
[----:B------:R-:W-:Y:S01]  /*4fc0*/  @P0 F2FP.PACK_AB R82, RZ, R102 ;  /* 0x00000066ff52023e */ /* 0x000fe200000000ff */
[-C--:B------:R-:W-:Y:S01]  /*4fd0*/  FMUL.FTZ R96, R96, R159.reuse ;  /* 0x0000009f60607220 */ /* 0x080fe20000410000 */
[----:B------:R-:W-:Y:S01]  /*4fe0*/  @P0 F2FP.PACK_AB R79, RZ, R104 ;  /* 0x00000068ff4f023e */ /* 0x000fe200000000ff */
[-C--:B------:R-:W-:Y:S01]  /*4ff0*/  FMUL.FTZ R98, R98, R159.reuse ;  /* 0x0000009f62627220 */ /* 0x080fe20000410000 */
[----:B------:R-:W-:Y:S01]  /*5000*/  @P0 F2FP.PACK_AB R80, RZ, R106 ;  /* 0x0000006aff50023e */ /* 0x000fe200000000ff */
[----:B------:R-:W-:-:S02]  /*5010*/  FMUL.FTZ R100, R100, R159 ;  /* 0x0000009f64647220 */ /* 0x000fc40000410000 */
[-C--:B------:R-:W-:Y:S02]  /*5020*/  FMUL.FTZ R102, R102, R159.reuse ;  /* 0x0000009f66667220 */ /* 0x080fe40000410000 */
[-C--:B------:R-:W-:Y:S02]  /*5030*/  FMUL.FTZ R104, R104, R159.reuse ;  /* 0x0000009f68687220 */ /* 0x080fe40000410000 */
[-C--:B------:R-:W-:Y:S02]  /*5040*/  FMUL.FTZ R106, R106, R159.reuse ;  /* 0x0000009f6a6a7220 */ /* 0x080fe40000410000 */
[----:B------:R-:W-:Y:S01]  /*5050*/  FMUL.FTZ R159, R108, R159 ;  /* 0x0000009f6c9f7220 */ /* 0x000fe20000410000 */
[----:B------:R-:W-:Y:S01]  /*5060*/  @P0 F2FP.PACK_AB R108, RZ, R108 ;  /* 0x0000006cff6c023e */ /* 0x000fe200000000ff */
[----:B------:R-:W-:Y:S01]  /*5070*/  FFMA.FTZ R167, R84, R199, R167 ;  /* 0x000000c754a77223 */ /* 0x000fe200000100a7 */
[----:B------:R-:W-:Y:S01]  /*5080*/  @P0 PRMT R68, R76, 0x7610, R68 ;  /* 0x000076104c440816 */ /* 0x000fe20000000044 */
[----:B------:R-:W-:Y:S01]  /*5090*/  FFMA.FTZ R12, R85, R200, R12 ;  /* 0x000000c8550c7223 */ /* 0x000fe2000001000c */
[----:B------:R-:W-:Y:S01]  /*50a0*/  @P0 PRMT R69, R81, 0x7610, R69 ;  /* 0x0000761051450816 */ /* 0x000fe20000000045 */
[----:B------:R-:W-:Y:S01]  /*50b0*/  FFMA.FTZ R10, R86, R202, R10 ;  /* 0x000000ca560a7223 */ /* 0x000fe2000001000a */
[----:B------:R-:W-:Y:S01]  /*50c0*/  @P0 PRMT R70, R82, 0x7610, R70 ;  /* 0x0000761052460816 */ /* 0x000fe20000000046 */
[----:B------:R-:W-:Y:S01]  /*50d0*/  FFMA.FTZ R2, R83, R213, R2 ;  /* 0x000000d553027223 */ /* 0x000fe20000010002 */
[----:B------:R-:W-:Y:S01]  /*50e0*/  @P0 PRMT R71, R80, 0x7610, R71 ;  /* 0x0000761050470816 */ /* 0x000fe20000000047 */
[----:B------:R-:W-:-:S02]  /*50f0*/  FFMA.FTZ R179, R72, R197, R179 ;  /* 0x000000c548b37223 */ /* 0x000fc400000100b3 */
[----:B------:R-:W-:Y:S02]  /*5100*/  FFMA.FTZ R181, R73, R172, R181 ;  /* 0x000000ac49b57223 */ /* 0x000fe400000100b5 */
[----:B------:R-:W-:Y:S02]  /*5110*/  FFMA.FTZ R183, R74, R207, R183 ;  /* 0x000000cf4ab77223 */ /* 0x000fe400000100b7 */
[----:B------:R-:W-:Y:S01]  /*5120*/  FFMA.FTZ R182, R75, R216, R182 ;  /* 0x000000d84bb67223 */ /* 0x000fe200000100b6 */
[----:B------:R-:W-:Y:S01]  /*5130*/  LEA R76, P1, R92, c[0x0][0x248], 0x4 ;  /* 0x000092005c4c7a11 */ /* 0x000fe200078220ff */
[----:B------:R-:W-:Y:S02]  /*5140*/  FMUL.FTZ R72, R250, R94 ;  /* 0x0000005efa487220 */ /* 0x000fe40000410000 */
[----:B------:R-:W-:Y:S02]  /*5150*/  FMUL.FTZ R73, R248, R98 ;  /* 0x00000062f8497220 */ /* 0x000fe40000410000 */
[----:B------:R-:W-:-:S02]  /*5160*/  FMUL.FTZ R74, R246, R102 ;  /* 0x00000066f64a7220 */ /* 0x000fc40000410000 */
[----:B------:R-:W-:Y:S02]  /*5170*/  FMUL.FTZ R75, R244, R106 ;  /* 0x0000006af44b7220 */ /* 0x000fe40000410000 */
[----:B------:R-:W-:Y:S02]  /*5180*/  FMUL.FTZ R86, R243, R159 ;  /* 0x0000009ff3567220 */ /* 0x000fe40000410000 */
[----:B------:R-:W-:Y:S02]  /*5190*/  FMUL.FTZ R85, R245, R104 ;  /* 0x00000068f5557220 */ /* 0x000fe40000410000 */
[----:B------:R-:W-:Y:S02]  /*51a0*/  FMUL.FTZ R84, R247, R100 ;  /* 0x00000064f7547220 */ /* 0x000fe40000410000 */
[----:B------:R-:W-:Y:S01]  /*51b0*/  FMUL.FTZ R83, R249, R96 ;  /* 0x00000060f9537220 */ /* 0x000fe20000410000 */
[----:B------:R-:W-:Y:S01]  /*51c0*/  @P0 PRMT R68, R68, 0x5410, R77 ;  /* 0x0000541044440816 */ /* 0x000fe2000000004d */
[----:B------:R-:W-:Y:S01]  /*51d0*/  @P0 IMAD.WIDE.U32 R170, R170, R220, c[0x0][0x258] ;  /* 0x00009600aaaa0625 */ /* 0x000fe200078e00dc */
[----:B------:R-:W-:-:S02]  /*51e0*/  @P0 PRMT R69, R69, 0x5410, R78 ;  /* 0x0000541045450816 */ /* 0x000fc4000000004e */
[----:B------:R-:W-:Y:S02]  /*51f0*/  @P0 PRMT R70, R70, 0x5410, R79 ;  /* 0x0000541046460816 */ /* 0x000fe4000000004f */
[----:B------:R-:W-:Y:S02]  /*5200*/  @P0 PRMT R71, R71, 0x5410, R108 ;  /* 0x0000541047470816 */ /* 0x000fe4000000006c */
[----:B------:R-:W-:Y:S02]  /*5210*/  F2FP.PACK_AB R75, R86, R75 ;  /* 0x0000004b564b723e */ /* 0x000fe400000000ff */
[----:B------:R-:W-:Y:S02]  /*5220*/  F2FP.PACK_AB R74, R85, R74 ;  /* 0x0000004a554a723e */ /* 0x000fe400000000ff */
[----:B------:R-:W-:Y:S02]  /*5230*/  F2FP.PACK_AB R73, R84, R73 ;  /* 0x000000495449723e */ /* 0x000fe400000000ff */
[----:B------:R-:W-:-:S02]  /*5240*/  F2FP.PACK_AB R72, R83, R72 ;  /* 0x000000485348723e */ /* 0x000fc400000000ff */
[----:B------:R-:W-:Y:S01]  /*5250*/  LEA.HI.X R77, R92, c[0x0][0x24c], RZ, 0x4, P1 ;  /* 0x000093005c4d7a11 */ /* 0x000fe200008f24ff */
[----:B------:R0:W-:Y:S01]  /*5260*/  @P0 STG.E.128 [R170.64], R68 ;  /* 0x00000044aa000986 */ /* 0x0001e2000c101d04 */
[----:B------:R-:W-:-:S03]  /*5270*/  IADD3 R0, R0, c[0x0][0x160], RZ ;  /* 0x0000580000007a10 */ /* 0x000fc60007ffe0ff */
[----:B------:R0:W-:Y:S01]  /*5280*/  STG.E.128 [R76.64], R72 ;  /* 0x000000484c007986 */ /* 0x0001e2000c101d04 */
[----:B------:R-:W-:Y:S01]  /*5290*/  ISETP.GE.AND P0, PT, R0, c[0x0][0x164], PT ;  /* 0x0000590000007a0c */ /* 0x000fe20003f06270 */
[----:B------:R-:W-:Y:S01]  /*52a0*/  FFMA.FTZ R168, R93, R190, R168 ;  /* 0x000000be5da87223 */ /* 0x000fe200000100a8 */
[----:B------:R-:W-:Y:S01]  /*52b0*/  SEL R190, RZ, 0x1, P2 ;  /* 0x00000001ffbe7807 */ /* 0x000fe20001000000 */
[----:B------:R-:W-:Y:S02]  /*52c0*/  FFMA.FTZ R169, R101, R189, R169 ;  /* 0x000000bd65a97223 */ /* 0x000fe400000100a9 */
[----:B------:R-:W-:Y:S02]  /*52d0*/  FFMA.FTZ R18, R95, R192, R18 ;  /* 0x000000c05f127223 */ /* 0x000fe40000010012 */
[----:B------:R-:W-:Y:S02]  /*52e0*/  FFMA.FTZ R16, R97, R194, R16 ;  /* 0x000000c261107223 */ /* 0x000fe40000010010 */
[----:B------:R-:W-:Y:S01]  /*52f0*/  FFMA.FTZ R8, R87, R204, R8 ;  /* 0x000000cc57087223 */ /* 0x000fe20000010008 */
[----:B--2---:R-:W-:-:S02]  /*5300*/  HADD2.F32 R79, -RZ, R88.H0_H0 ;  /* 0x20000058ff4f7230 */ /* 0x004fc40000004100 */
[--C-:B------:R-:W-:Y:S02]  /*5310*/  HADD2.F32 R81, -RZ, R89.reuse.H0_H0 ;  /* 0x20000059ff517230 */ /* 0x100fe40000004100 */
[----:B------:R-:W-:Y:S02]  /*5320*/  HADD2.F32 R83, -RZ, R90.H0_H0 ;  /* 0x2000005aff537230 */ /* 0x000fe40000004100 */
[----:B------:R-:W-:Y:S02]  /*5330*/  HADD2.F32 R88, -RZ, R88.H1_H1 ;  /* 0x30000058ff587230 */ /* 0x000fe40000004100 */
[----:B------:R-:W-:Y:S02]  /*5340*/  HADD2.F32 R89, -RZ, R89.H1_H1 ;  /* 0x30000059ff597230 */ /* 0x000fe40000004100 */
[----:B------:R-:W-:Y:S02]  /*5350*/  HADD2.F32 R90, -RZ, R90.H1_H1 ;  /* 0x3000005aff5a7230 */ /* 0x000fe40000004100 */
[----:B------:R-:W-:-:S02]  /*5360*/  HADD2.F32 R85, -RZ, R91.H0_H0 ;  /* 0x2000005bff557230 */ /* 0x000fc40000004100 */
[----:B------:R-:W-:Y:S01]  /*5370*/  HADD2.F32 R78, -RZ, R91.H1_H1 ;  /* 0x3000005bff4e7230 */ /* 0x000fe20000004100 */
[----:B------:R-:W-:Y:S02]  /*5380*/  FFMA.FTZ R186, R79, R94, R186 ;  /* 0x0000005e4fba7223 */ /* 0x000fe400000100ba */
[----:B------:R-:W-:Y:S02]  /*5390*/  FFMA.FTZ R185, R88, R96, R185 ;  /* 0x0000006058b97223 */ /* 0x000fe400000100b9 */
[----:B------:R-:W-:Y:S02]  /*53a0*/  FFMA.FTZ R188, R81, R98, R188 ;  /* 0x0000006251bc7223 */ /* 0x000fe400000100bc */
[----:B------:R-:W-:Y:S02]  /*53b0*/  FFMA.FTZ R187, R89, R100, R187 ;  /* 0x0000006459bb7223 */ /* 0x000fe400000100bb */
[----:B------:R-:W-:Y:S02]  /*53c0*/  FFMA.FTZ R240, R83, R102, R240 ;  /* 0x0000006653f07223 */ /* 0x000fe400000100f0 */
[----:B------:R-:W-:-:S02]  /*53d0*/  FFMA.FTZ R239, R90, R104, R239 ;  /* 0x000000685aef7223 */ /* 0x000fc400000100ef */
[----:B------:R-:W-:Y:S02]  /*53e0*/  FFMA.FTZ R242, R85, R106, R242 ;  /* 0x0000006a55f27223 */ /* 0x000fe400000100f2 */
[----:B------:R-:W-:Y:S01]  /*53f0*/  FFMA.FTZ R241, R78, R159, R241 ;  /* 0x0000009f4ef17223 */ /* 0x000fe200000100f1 */
[----:B0-----:R-:W-:Y:S01]  /*5400*/  @P0 CALL.REL.NOINC `(.L_x_1960) ;  /* 0x0000001000000944 */ /* 0x001fe20003c00000 */
[----:B------:R-:W-:Y:S05]  /*5410*/  BRA `(.L_x_1961) ;  /* 0xffffbe9000007947 */ /* 0x000fea000383ffff */
.L_x_1960:
        /* <DEDUP_REMOVED lines=116> */
.L_x_1957:
        /* <DEDUP_REMOVED lines=41> */
.L_x_1958:
[----:B------:R-:W-:Y:S01]  /*5df0*/  HFMA2.MMA R76, -RZ, RZ, 0, 9.5367431640625e-07 ;  /* 0x00000010ff4c7435 */ /* 0x000fe200000001ff */
[----:B------:R-:W-:-:S02]  /*5e00*/  MOV R73, R74 ;  /* 0x0000004a00497202 */ /* 0x000fc40000000f00 */
[----:B------:R-:W-:Y:S02]  /*5e10*/  MOV R79, 0x1f ;  /* 0x0000001f004f7802 */ /* 0x000fe40000000f00 */
[----:B------:R-:W-:Y:S02]  /*5e20*/  MOV R78, 0xffffffff ;  /* 0xffffffff004e7802 */ /* 0x000fe40000000f00 */
[----:B------:R-:W-:Y:S02]  /*5e30*/  MOV R72, 0x5e50 ;  /* 0x00005e5000487802 */ /* 0x000fe40000000f00 */
[----:B-----5:R-:W-:Y:S05]  /*5e40*/  CALL.REL.NOINC `($__internal_25_$__cuda_sm70_shflsync_down_p) ;  /* 0x0000046000007944 */ /* 0x020fea0003c00000 */
[----:B-1----:R-:W-:Y:S01]  /*5e50*/  MOV R77, R76 ;  /* 0x0000004c004d7202 */ /* 0x002fe20000000f00 */
[----:B------:R-:W-:Y:S05]  /*5e60*/  BRA `(.L_x_1962) ;  /* 0xffffd13000007947 */ /* 0x000fea000383ffff */
.L_x_1959:
[----:B------:R-:W-:Y:S01]  /*5e70*/  HFMA2.MMA R76, -RZ, RZ, 0, 9.5367431640625e-07 ;  /* 0x00000010ff4c7435 */ /* 0x000fe200000001ff */
[----:B------:R-:W-:Y:S02]  /*5e80*/  MOV R73, R75 ;  /* 0x0000004b00497202 */ /* 0x000fe40000000f00 */
[----:B------:R-:W-:Y:S02]  /*5e90*/  MOV R79, 0x1f ;  /* 0x0000001f004f7802 */ /* 0x000fe40000000f00 */
[----:B------:R-:W-:-:S02]  /*5ea0*/  MOV R78, 0xffffffff ;  /* 0xffffffff004e7802 */ /* 0x000fc40000000f00 */
[----:B------:R-:W-:Y:S02]  /*5eb0*/  MOV R72, 0x5ed0 ;  /* 0x00005ed000487802 */ /* 0x000fe40000000f00 */
[----:B01---5:R-:W-:Y:S05]  /*5ec0*/  CALL.REL.NOINC `($__internal_25_$__cuda_sm70_shflsync_down_p) ;  /* 0x000003e000007944 */ /* 0x023fea0003c00000 */
[----:B------:R-:W-:Y:S01]  /*5ed0*/  FADD.FTZ R74, R74, R77 ;  /* 0x0000004d4a4a7221 */ /* 0x000fe20000010000 */
[----:B------:R-:W-:Y:S01]  /*5ee0*/  MOV R79, 0x1f ;  /* 0x0000001f004f7802 */ /* 0x000fe20000000f00 */
[----:B-1----:R-:W-:Y:S01]  /*5ef0*/  FADD.FTZ R75, R75, R76 ;  /* 0x0000004c4b4b7221 */ /* 0x002fe20000010000 */
[----:B------:R-:W-:Y:S01]  /*5f00*/  HFMA2.MMA R76, -RZ, RZ, 0, 4.76837158203125e-07 ;  /* 0x00000008ff4c7435 */ /* 0x000fe200000001ff */
[----:B------:R-:W-:Y:S02]  /*5f10*/  MOV R78, 0xffffffff ;  /* 0xffffffff004e7802 */ /* 0x000fe40000000f00 */
[----:B------:R-:W-:Y:S02]  /*5f20*/  MOV R73, R74 ;  /* 0x0000004a00497202 */ /* 0x000fe40000000f00 */
[----:B------:R-:W-:Y:S02]  /*5f30*/  MOV R72, 0x5f50 ;  /* 0x00005f5000487802 */ /* 0x000fe40000000f00 */
[----:B------:R-:W-:Y:S05]  /*5f40*/  CALL.REL.NOINC `($__internal_25_$__cuda_sm70_shflsync_down_p) ;  /* 0x0000036000007944 */ /* 0x000fea0003c00000 */
[----:B-1----:R-:W-:Y:S01]  /*5f50*/  MOV R77, R76 ;  /* 0x0000004c004d7202 */ /* 0x002fe20000000f00 */
[----:B------:R-:W-:Y:S01]  /*5f60*/  HFMA2.MMA R76, -RZ, RZ, 0, 4.76837158203125e-07 ;  /* 0x00000008ff4c7435 */ /* 0x000fe200000001ff */
[----:B------:R-:W-:-:S02]  /*5f70*/  MOV R73, R75 ;  /* 0x0000004b00497202 */ /* 0x000fc40000000f00 */
[----:B------:R-:W-:Y:S02]  /*5f80*/  MOV R79, 0x1f ;  /* 0x0000001f004f7802 */ /* 0x000fe40000000f00 */
[----:B------:R-:W-:Y:S02]  /*5f90*/  MOV R78, 0xffffffff ;  /* 0xffffffff004e7802 */ /* 0x000fe40000000f00 */
[----:B------:R-:W-:Y:S02]  /*5fa0*/  MOV R72, 0x5fc0 ;  /* 0x00005fc000487802 */ /* 0x000fe40000000f00 */
[----:B------:R-:W-:Y:S05]  /*5fb0*/  CALL.REL.NOINC `($__internal_25_$__cuda_sm70_shflsync_down_p) ;  /* 0x000002f000007944 */ /* 0x000fea0003c00000 */
[----:B------:R-:W-:Y:S01]  /*5fc0*/  FADD.FTZ R74, R77, R74 ;  /* 0x0000004a4d4a7221 */ /* 0x000fe20000010000 */
[----:B------:R-:W-:Y:S01]  /*5fd0*/  MOV R79, 0x1f ;  /* 0x0000001f004f7802 */ /* 0x000fe20000000f00 */
[----:B-1----:R-:W-:Y:S01]  /*5fe0*/  FADD.FTZ R75, R75, R76 ;  /* 0x0000004c4b4b7221 */ /* 0x002fe20000010000 */
[----:B------:R-:W-:Y:S01]  /*5ff0*/  HFMA2.MMA R76, -RZ, RZ, 0, 2.384185791015625e-07 ;  /* 0x00000004ff4c7435 */ /* 0x000fe200000001ff */
[----:B------:R-:W-:Y:S02]  /*6000*/  MOV R78, 0xffffffff ;  /* 0xffffffff004e7802 */ /* 0x000fe40000000f00 */
[----:B------:R-:W-:-:S02]  /*6010*/  MOV R73, R74 ;  /* 0x0000004a00497202 */ /* 0x000fc40000000f00 */
[----:B------:R-:W-:Y:S02]  /*6020*/  MOV R72, 0x6040 ;  /* 0x0000604000487802 */ /* 0x000fe40000000f00 */
[----:B------:R-:W-:Y:S05]  /*6030*/  CALL.REL.NOINC `($__internal_25_$__cuda_sm70_shflsync_down_p) ;  /* 0x0000027000007944 */ /* 0x000fea0003c00000 */
[----:B-1----:R-:W-:Y:S01]  /*6040*/  MOV R77, R76 ;  /* 0x0000004c004d7202 */ /* 0x002fe20000000f00 */
[----:B------:R-:W-:Y:S01]  /*6050*/  HFMA2.MMA R76, -RZ, RZ, 0, 2.384185791015625e-07 ;  /* 0x00000004ff4c7435 */ /* 0x000fe200000001ff */
[----:B------:R-:W-:Y:S02]  /*6060*/  MOV R73, R75 ;  /* 0x0000004b00497202 */ /* 0x000fe40000000f00 */
[----:B------:R-:W-:Y:S02]  /*6070*/  MOV R79, 0x1f ;  /* 0x0000001f004f7802 */ /* 0x000fe40000000f00 */
[----:B------:R-:W-:Y:S02]  /*6080*/  MOV R78, 0xffffffff ;  /* 0xffffffff004e7802 */ /* 0x000fe40000000f00 */
[----:B------:R-:W-:Y:S02]  /*6090*/  MOV R72, 0x60b0 ;  /* 0x000060b000487802 */ /* 0x000fe40000000f00 */
[----:B------:R-:W-:Y:S05]  /*60a0*/  CALL.REL.NOINC `($__internal_25_$__cuda_sm70_shflsync_down_p) ;  /* 0x0000020000007944 */ /* 0x000fea0003c00000 */
[----:B------:R-:W-:Y:S01]  /*60b0*/  FADD.FTZ R74, R77, R74 ;  /* 0x0000004a4d4a7221 */ /* 0x000fe20000010000 */
[----:B------:R-:W-:Y:S01]  /*60c0*/  MOV R79, 0x1f ;  /* 0x0000001f004f7802 */ /* 0x000fe20000000f00 */
[----:B-1----:R-:W-:Y:S01]  /*60d0*/  FADD.FTZ R75, R75, R76 ;  /* 0x0000004c4b4b7221 */ /* 0x002fe20000010000 */
[----:B------:R-:W-:Y:S01]  /*60e0*/  HFMA2.MMA R76, -RZ, RZ, 0, 1.1920928955078125e-07 ;  /* 0x00000002ff4c7435 */ /* 0x000fe200000001ff */
[----:B------:R-:W-:-:S02]  /*60f0*/  MOV R78, 0xffffffff ;  /* 0xffffffff004e7802 */ /* 0x000fc40000000f00 */
[----:B------:R-:W-:Y:S02]  /*6100*/  MOV R73, R74 ;  /* 0x0000004a00497202 */ /* 0x000fe40000000f00 */
[----:B------:R-:W-:Y:S02]  /*6110*/  MOV R72, 0x6130 ;  /* 0x0000613000487802 */ /* 0x000fe40000000f00 */
[----:B------:R-:W-:Y:S05]  /*6120*/  CALL.REL.NOINC `($__internal_25_$__cuda_sm70_shflsync_down_p) ;  /* 0x0000018000007944 */ /* 0x000fea0003c00000 */
[----:B-1----:R-:W-:Y:S01]  /*6130*/  MOV R77, R76 ;  /* 0x0000004c004d7202 */ /* 0x002fe20000000f00 */
[----:B------:R-:W-:Y:S01]  /*6140*/  HFMA2.MMA R76, -RZ, RZ, 0, 1.1920928955078125e-07 ;  /* 0x00000002ff4c7435 */ /* 0x000fe200000001ff */
[----:B------:R-:W-:Y:S02]  /*6150*/  MOV R73, R75 ;  /* 0x0000004b00497202 */ /* 0x000fe40000000f00 */
[----:B------:R-:W-:Y:S02]  /*6160*/  MOV R79, 0x1f ;  /* 0x0000001f004f7802 */ /* 0x000fe40000000f00 */
[----:B------:R-:W-:Y:S02]  /*6170*/  MOV R78, 0xffffffff ;  /* 0xffffffff004e7802 */ /* 0x000fe40000000f00 */
[----:B------:R-:W-:-:S02]  /*6180*/  MOV R72, 0x61a0 ;  /* 0x000061a000487802 */ /* 0x000fc40000000f00 */
[----:B------:R-:W-:Y:S05]  /*6190*/  CALL.REL.NOINC `($__internal_25_$__cuda_sm70_shflsync_down_p) ;  /* 0x0000011000007944 */ /* 0x000fea0003c00000 */
[----:B------:R-:W-:Y:S01]  /*61a0*/  FADD.FTZ R74, R77, R74 ;  /* 0x0000004a4d4a7221 */ /* 0x000fe20000010000 */
[----:B------:R-:W-:Y:S01]  /*61b0*/  MOV R79, 0x1f ;  /* 0x0000001f004f7802 */ /* 0x000fe20000000f00 */
[----:B-1----:R-:W-:Y:S01]  /*61c0*/  FADD.FTZ R77, R75, R76 ;  /* 0x0000004c4b4d7221 */ /* 0x002fe20000010000 */
[----:B------:R-:W-:Y:S01]  /*61d0*/  HFMA2.MMA R76, -RZ, RZ, 0, 5.9604644775390625e-08 ;  /* 0x00000001ff4c7435 */ /* 0x000fe200000001ff */
[----:B------:R-:W-:-:S02]  /*61e0*/  MOV R78, 0xffffffff ;  /* 0xffffffff004e7802 */ /* 0x000fc40000000f00 */
[----:B------:R-:W-:Y:S02]  /*61f0*/  MOV R73, R74 ;  /* 0x0000004a00497202 */ /* 0x000fe40000000f00 */
[----:B------:R-:W-:Y:S02]  /*6200*/  MOV R72, 0x6220 ;  /* 0x0000622000487802 */ /* 0x000fe40000000f00 */
[----:B------:R-:W-:Y:S05]  /*6210*/  CALL.REL.NOINC `($__internal_25_$__cuda_sm70_shflsync_down_p) ;  /* 0x0000009000007944 */ /* 0x000fea0003c00000 */
[----:B-1----:R-:W-:Y:S01]  /*6220*/  MOV R75, R76 ;  /* 0x0000004c004b7202 */ /* 0x002fe20000000f00 */
[----:B------:R-:W-:Y:S01]  /*6230*/  HFMA2.MMA R76, -RZ, RZ, 0, 5.9604644775390625e-08 ;  /* 0x00000001ff4c7435 */ /* 0x000fe200000001ff */
[----:B------:R-:W-:Y:S02]  /*6240*/  MOV R73, R77 ;  /* 0x0000004d00497202 */ /* 0x000fe40000000f00 */
[----:B------:R-:W-:Y:S02]  /*6250*/  MOV R79, 0x1f ;  /* 0x0000001f004f7802 */ /* 0x000fe40000000f00 */
[----:B------:R-:W-:Y:S02]  /*6260*/  MOV R78, 0xffffffff ;  /* 0xffffffff004e7802 */ /* 0x000fe40000000f00 */
[----:B------:R-:W-:-:S02]  /*6270*/  MOV R72, 0x6290 ;  /* 0x0000629000487802 */ /* 0x000fc40000000f00 */
[----:B------:R-:W-:Y:S05]  /*6280*/  CALL.REL.NOINC `($__internal_25_$__cuda_sm70_shflsync_down_p) ;  /* 0x0000002000007944 */ /* 0x000fea0003c00000 */
[----:B-1----:R-:W-:Y:S01]  /*6290*/  MOV R73, R76 ;  /* 0x0000004c00497202 */ /* 0x002fe20000000f00 */
[----:B------:R-:W-:Y:S05]  /*62a0*/  BRA `(.L_x_1963) ;  /* 0xffffce1000007947 */ /* 0x000fea000383ffff */
        .weak           $__internal_25_$__cuda_sm70_shflsync_down_p
        .type           $__internal_25_$__cuda_sm70_shflsync_down_p,@function
        .size           $__internal_25_$__cuda_sm70_shflsync_down_p,(.L_x_14243 - $__internal_25_$__cuda_sm70_shflsync_down_p)
$__internal_25_$__cuda_sm70_shflsync_down_p:
[----:B------:R-:W-:Y:S04]  /*62b0*/  WARPSYNC R78 ;  /* 0x0000004e00007348 */ /* 0x000fe80003800000 */
[----:B------:R0:W1:Y:S02]  /*62c0*/  SHFL.DOWN PT, R76, R73, R76, R79 ;  /* 0x0800004c494c7389 */ /* 0x00006400000e004f */
[----:B0-----:R-:W-:-:S06]  /*62d0*/  HFMA2.MMA R73, -RZ, RZ, 0, 0 ;  /* 0x00000000ff497435 */ /* 0x001fcc00000001ff */
[----:B------:R-:W-:Y:S05]  /*62e0*/  RET.REL.NODEC R72 `(_ZN10layer_norm13ln_bwd_kernelINS_13Kernel_traitsI6__halfS2_S2_S2_fjLj5120ELj1ELj1ELj4ELj16ENS_18Kernel_traits_baseILj5120ES2_S2_S2_S2_fjLj128EEEEELb0ELb1ELb0ELb1EEEvNS_9BwdParamsE) ;  /* 0xffff9d1048007950 */ /* 0x000fea0003c3ffff */
.L_x_1964:
        /* <DEDUP_REMOVED lines=9> */
.L_x_14243:


//--------------------- .text._ZN10layer_norm13ln_bwd_kernelINS_13Kernel_traitsI6__halfS2_S2_S2_fjLj5120ELj1ELj1ELj4ELj16ENS_18Kernel_traits_baseILj5120ES2_S2_S2_S2_fjLj128EEEEELb0ELb1ELb1ELb0EEEvNS_9BwdParamsE --------------------------
	.section	.text._ZN10layer_norm13ln_bwd_kernelINS_13Kernel_traitsI6__halfS2_S2_S2_fjLj5120ELj1ELj1ELj4ELj16ENS_18Kernel_traits_baseILj5120ES2_S2_S2_S2_fjLj128EEEEELb0ELb1ELb1ELb0EEEvNS_9BwdParamsE,"ax",@progbits
	.sectioninfo	@"SHI_REGISTERS=255"
	.align	128
        .global         _ZN10layer_norm13ln_bwd_kernelINS_13Kernel_traitsI6__halfS2_S2_S2_fjLj5120ELj1ELj1ELj4ELj16ENS_18Kernel_traits_baseILj5120ES2_S2_S2_S2_fjLj128EEEEELb0ELb1ELb1ELb0EEEvNS_9BwdParamsE
        .type           _ZN10layer_norm13ln_bwd_kernelINS_13Kernel_traitsI6__halfS2_S2_S2_fjLj5120ELj1ELj1ELj4ELj16ENS_18Kernel_traits_baseILj5120ES2_S2_S2_S2_fjLj128EEEEELb0ELb1ELb1ELb0EEEvNS_9BwdParamsE,@function
        .size           _ZN10layer_norm13ln_bwd_kernelINS_13Kernel_traitsI6__halfS2_S2_S2_fjLj5120ELj1ELj1ELj4ELj16ENS_18Kernel_traits_baseILj5120ES2_S2_S2_S2_fjLj128EEEEELb0ELb1ELb1ELb0EEEvNS_9BwdParamsE,(.L_x_14244 - _ZN10layer_norm13ln_bwd_kernelINS_13Kernel_traitsI6__halfS2_S2_S2_fjLj5120ELj1ELj1ELj4ELj16ENS_18Kernel_traits_baseILj5120ES2_S2_S2_S2_fjLj128EEEEELb0ELb1ELb1ELb0EEEvNS_9BwdParamsE)
        .other          _ZN10layer_norm13ln_bwd_kernelINS_13Kernel_traitsI6__halfS2_S2_S2_fjLj5120ELj1ELj1ELj4ELj16ENS_18Kernel_traits_baseILj5120ES2_S2_S2_S2_fjLj128EEEEELb0ELb1ELb1ELb0EEEvNS_9BwdParamsE,@"STO_CUDA_ENTRY STV_DEFAULT"
_ZN10layer_norm13ln_bwd_kernelINS_13Kernel_traitsI6__halfS2_S2_S2_fjLj5120ELj1ELj1ELj4ELj16ENS_18Kernel_traits_baseILj5120ES2_S2_S2_S2_fjLj128EEEEELb0ELb1ELb1ELb0EEEvNS_9BwdParamsE:
.text._ZN10layer_norm13ln_bwd_kernelINS_13Kernel_traitsI6__halfS2_S2_S2_fjLj5120ELj1ELj1ELj4ELj16ENS_18Kernel_traits_baseILj5120ES2_S2_S2_S2_fjLj128EEEEELb0ELb1ELb1ELb0EEEvNS_9BwdParamsE:
        /* <DEDUP_REMOVED lines=22> */
[----:B------:R-:W-:Y:S01]  /*0160*/  @P4 LOP3.LUT R38, R38, 0x80, RZ, 0xfc, !PT ;  /* 0x0000008026264812 */ /* 0x000fe200078efcff */
        /* <DEDUP_REMOVED lines=26> */
[----:B0-----:R-:W-:Y:S01]  /*0310*/  CS2R R32, SRZ ;  /* 0x0000000000207805 */ /* 0x001fe2000001ff00 */
[----:B---3--:R-:W-:Y:S01]  /*0320*/  CS2R R34, SRZ ;  /* 0x0000000000227805 */ /* 0x008fe2000001ff00 */
[----:B----4-:R-:W-:Y:S01]  /*0330*/  CS2R R36, SRZ ;  /* 0x0000000000247805 */ /* 0x010fe2000001ff00 */
        /* <DEDUP_REMOVED lines=56> */
[--C-:B-----5:R-:W-:Y:S02]  /*06c0*/  HADD2.F32 R156, -RZ, R152.reuse.H0_H0 ;  /* 0x20000098ff9c7230 */ /* 0x120fe40000004100 */
[----:B------:R-:W-:-:S02]  /*06d0*/  HADD2.F32 R3, -RZ, R152.H1_H1 ;  /* 0x30000098ff037230 */ /* 0x000fc40000004100 */
[--C-:B------:R-:W-:Y:S01]  /*06e0*/  HADD2.F32 R29, -RZ, R153.reuse.H0_H0 ;  /* 0x20000099ff1d7230 */ /* 0x100fe20000004100 */
[----:B------:R-:W-:Y:S01]  /*06f0*/  STL [R1+0x140], R156 ;  /* 0x0001409c01007387 */ /* 0x000fe20000100800 */
[----:B------:R-:W-:-:S03]  /*0700*/  HADD2.F32 R152, -RZ, R153.H1_H1 ;  /* 0x30000099ff987230 */ /* 0x000fc60000004100 */
[----:B------:R0:W-:Y:S04]  /*0710*/  STL [R1+0x13c], R3 ;  /* 0x00013c0301007387 */ /* 0x0001e80000100800 */
        /* <DEDUP_REMOVED lines=63> */
[----:B------:R-:W-:Y:S01]  /*0b10*/  HADD2.F32 R25, -RZ, R25.H1_H1 ;  /* 0x30000019ff197230 */ /* 0x000fe20000004100 */
[----:B-1----:R-:W-:Y:S02]  /*0b20*/  MOV R29, RZ ;  /* 0x000000ff001d7202 */ /* 0x002fe40000000f00 */
        /* <DEDUP_REMOVED lines=8> */
[----:B------:R-:W-:Y:S04]  /*0bb0*/  STL [R1+0xa8], R25 ;  /* 0x0000a81901007387 */ /* 0x000fe80000100800 */
[----:B------:R1:W-:Y:S01]  /*0bc0*/  STL [R1+0xa4], R24 ;  /* 0x0000a41801007387 */ /* 0x0003e20000100800 */
[--C-:B0-----:R-:W-:Y:S02]  /*0bd0*/  HADD2.F32 R3, -RZ, R20.reuse.H0_H0 ;  /* 0x20000014ff037230 */ /* 0x101fe40000004100 */
[----:B------:R-:W-:-:S03]  /*0be0*/  HADD2.F32 R20, -RZ, R20.H1_H1 ;  /* 0x30000014ff147230 */ /* 0x000fc60000004100 */
[----:B------:R0:W-:Y:S01]  /*0bf0*/  STL [R1+0xa0], R3 ;  /* 0x0000a00301007387 */ /* 0x0001e20000100800 */
[----:B-1----:R-:W-:-:S03]  /*0c00*/  HADD2.F32 R24, -RZ, R21.H0_H0 ;  /* 0x20000015ff187230 */ /* 0x002fc60000004100 */
        /* <DEDUP_REMOVED lines=17> */
[----:B------:R0:W-:Y:S01]  /*0d20*/  STL [R1+0x7c], R3 ;  /* 0x00007c0301007387 */ /* 0x0001e20000100800 */
[----:B------:R-:W-:-:S03]  /*0d30*/  HADD2.F32 R17, -RZ, R18.H1_H1 ;  /* 0x30000012ff117230 */ /* 0x000fc60000004100 */
[----:B------:R-:W-:Y:S04]  /*0d40*/  STL [R1+0x78], R20 ;  /* 0x0000781401007387 */ /* 0x000fe80000100800 */
[----:B------:R1:W-:Y:S01]  /*0d50*/  STL [R1+0x74], R16 ;  /* 0x0000741001007387 */ /* 0x0003e20000100800 */
[----:B0-----:R-:W-:-:S05]  /*0d60*/  HADD2.F32 R3, -RZ, R18.H0_H0 ;  /* 0x20000012ff037230 */ /* 0x001fca0000004100 */
[----:B------:R0:W-:Y:S01]  /*0d70*/  STL [R1+0x70], R3 ;  /* 0x0000700301007387 */ /* 0x0001e20000100800 */
[----:B-1----:R-:W-:-:S03]  /*0d80*/  HADD2.F32 R16, -RZ, R19.H0_H0 ;  /* 0x20000013ff107230 */ /* 0x002fc60000004100 */
[----:B------:R1:W-:Y:S04]  /*0d90*/  STL [R1+0x6c], R17 ;  /* 0x00006c1101007387 */ /* 0x0003e80000100800 */
[----:B------:R2:W-:Y:S01]  /*0da0*/  STL [R1+0x68], R16 ;  /* 0x0000681001007387 */ /* 0x0005e20000100800 */
[----:B0-----:R-:W-:Y:S02]  /*0db0*/  HADD2.F32 R3, -RZ, R19.H1_H1 ;  /* 0x30000013ff037230 */ /* 0x001fe40000004100 */
[----:B-1----:R-:W-:-:S03]  /*0dc0*/  HADD2.F32 R17, -RZ, R12.H0_H0 ;  /* 0x2000000cff117230 */ /* 0x002fc60000004100 */
[----:B------:R0:W-:Y:S01]  /*0dd0*/  STL [R1+0x64], R3 ;  /* 0x0000640301007387 */ /* 0x0001e20000100800 */
[----:B--2---:R-:W-:-:S03]  /*0de0*/  HADD2.F32 R16, -RZ, R12.H1_H1 ;  /* 0x3000000cff107230 */ /* 0x004fc60000004100 */
[----:B------:R-:W-:Y:S01]  /*0df0*/  STL [R1+0x60], R17 ;  /* 0x0000601101007387 */ /* 0x000fe20000100800 */
[----:B------:R-:W-:-:S03]  /*0e00*/  HADD2.F32 R12, -RZ, R13.H1_H1 ;  /* 0x3000000dff0c7230 */ /* 0x000fc60000004100 */
[----:B------:R-:W-:Y:S01]  /*0e10*/  STL [R1+0x5c], R16 ;  /* 0x00005c1001007387 */ /* 0x000fe20000100800 */
[----:B0-----:R-:W-:Y:S02]  /*0e20*/  HADD2.F32 R3, -RZ, R13.H0_H0 ;  /* 0x2000000dff037230 */ /* 0x001fe40000004100 */
[----:B------:R-:W-:-:S03]  /*0e30*/  HADD2.F32 R13, -RZ, R14.H0_H0 ;  /* 0x2000000eff0d7230 */ /* 0x000fc60000004100 */
[----:B------:R0:W-:Y:S04]  /*0e40*/  STL [R1+0x58], R3 ;  /* 0x0000580301007387 */ /* 0x0001e80000100800 */
        /* <DEDUP_REMOVED lines=12> */
[----:B------:R-:W-:Y:S04]  /*0f10*/  STL [R1+0x3c], R12 ;  /* 0x00003c0c01007387 */ /* 0x000fe80000100800 */
[----:B------:R1:W-:Y:S01]  /*0f20*/  STL [R1+0x38], R8 ;  /* 0x0000380801007387 */ /* 0x0003e20000100800 */
[----:B0-----:R-:W-:Y:S02]  /*0f30*/  HADD2.F32 R3, -RZ, R9.H1_H1 ;  /* 0x30000009ff037230 */ /* 0x001fe40000004100 */
[----:B------:R-:W-:-:S03]  /*0f40*/  HADD2.F32 R9, -RZ, R10.H0_H0 ;  /* 0x2000000aff097230 */ /* 0x000fc60000004100 */
[----:B------:R0:W-:Y:S01]  /*0f50*/  STL [R1+0x34], R3 ;  /* 0x0000340301007387 */ /* 0x0001e20000100800 */
[----:B-1----:R-:W-:-:S03]  /*0f60*/  HADD2.F32 R8, -RZ, R10.H1_H1 ;  /* 0x3000000aff087230 */ /* 0x002fc60000004100 */
[----:B------:R1:W-:Y:S04]  /*0f70*/  STL [R1+0x30], R9 ;  /* 0x0000300901007387 */ /* 0x0003e80000100800 */
[----:B------:R2:W-:Y:S01]  /*0f80*/  STL [R1+0x2c], R8 ;  /* 0x00002c0801007387 */ /* 0x0005e20000100800 */
[--C-:B0-----:R-:W-:Y:S02]  /*0f90*/  HADD2.F32 R3, -RZ, R11.reuse.H0_H0 ;  /* 0x2000000bff037230 */ /* 0x101fe40000004100 */
[----:B-1----:R-:W-:-:S03]  /*0fa0*/  HADD2.F32 R9, -RZ, R11.H1_H1 ;  /* 0x3000000bff097230 */ /* 0x002fc60000004100 */
[----:B------:R0:W-:Y:S01]  /*0fb0*/  STL [R1+0x28], R3 ;  /* 0x0000280301007387 */ /* 0x0001e20000100800 */
[----:B--2---:R-:W-:-:S03]  /*0fc0*/  HADD2.F32 R8, -RZ, R4.H0_H0 ;  /* 0x20000004ff087230 */ /* 0x004fc60000004100 */
[----:B------:R-:W-:Y:S04]  /*0fd0*/  STL [R1+0x24], R9 ;  /* 0x0000240901007387 */ /* 0x000fe80000100800 */
[----:B------:R-:W-:Y:S01]  /*0fe0*/  STL [R1+0x20], R8 ;  /* 0x0000200801007387 */ /* 0x000fe20000100800 */
[----:B0-----:R-:W-:Y:S02]  /*0ff0*/  HADD2.F32 R3, -RZ, R4.H1_H1 ;  /* 0x30000004ff037230 */ /* 0x001fe40000004100 */
[--C-:B------:R-:W-:Y:S02]  /*1000*/  HADD2.F32 R4, -RZ, R5.reuse.H0_H0 ;  /* 0x20000005ff047230 */ /* 0x100fe40000004100 */
[----:B------:R-:W-:Y:S01]  /*1010*/  HADD2.F32 R5, -RZ, R5.H1_H1 ;  /* 0x30000005ff057230 */ /* 0x000fe20000004100 */
        /* <DEDUP_REMOVED lines=8> */
[----:B------:R2:W-:Y:S01]  /*10a0*/  STL [R1+0x8], R5 ;  /* 0x0000080501007387 */ /* 0x0005e20000100800 */
[----:B0-----:R-:W-:Y:S01]  /*10b0*/  HFMA2.MMA R3, -RZ, RZ, 0, 5.9604644775390625e-08 ;  /* 0x00000001ff037435 */ /* 0x001fe200000001ff */
[----:B-1----:R-:W-:-:S05]  /*10c0*/  HADD2.F32 R4, -RZ, R7.H1_H1 ;  /* 0x30000007ff047230 */ /* 0x002fca0000004100 */
[----:B------:R2:W-:Y:S04]  /*10d0*/  STL [R1+0x4], R4 ;  /* 0x0000040401007387 */ /* 0x0005e80000100800 */
[----:B------:R2:W-:Y:S02]  /*10e0*/  STL.S16 [R1], R3 ;  /* 0x0000000301007387 */ /* 0x0005e40000100600 */
.L_x_2131:
[----:B--2---:R-:W-:-:S05]  /*10f0*/  MOV R3, 0x4 ;  /* 0x0000000400037802 */ /* 0x004fca0000000f00 */
        /* <DEDUP_REMOVED lines=13> */
[----:B-1----:R-:W-:Y:S02]  /*11d0*/  LOP3.LUT R213, R181, 0x7f, RZ, 0xc0, !PT ;  /* 0x0000007fb5d57812 */ /* 0x002fe400078ec0ff */
[----:B------:R-:W-:Y:S02]  /*11e0*/  MOV R181, 0x10 ;  /* 0x0000001000b57802 */ /* 0x000fe40000000f00 */
        /* <DEDUP_REMOVED lines=12> */
.L_x_1970:
[----:B------:R-:W-:Y:S02]  /*12b0*/  IADD3 R176, R4, 0x80, RZ ;  /* 0x0000008004b07810 */ /* 0x000fe40007ffe0ff */
.L_x_1969:
[----:B------:R-:W-:Y:S05]  /*12c0*/  BSYNC B1 ;  /* 0x0000000000017941 */ /* 0x000fea0003800000 */
.L_x_1968:
        /* <DEDUP_REMOVED lines=8> */
.L_x_1973:
[----:B------:R-:W-:Y:S02]  /*1350*/  IADD3 R176, R176, 0x80, RZ ;  /* 0x00000080b0b07810 */ /* 0x000fe40007ffe0ff */
.L_x_1972:
[----:B------:R-:W-:Y:S05]  /*1360*/  BSYNC B1 ;  /* 0x0000000000017941 */ /* 0x000fea0003800000 */
.L_x_1971:
[----:B------:R-:W-:Y:S01]  /*1370*/  BSSY B1, `(.L_x_1974) ;  /* 0x0000008000017945 */ /* 0x000fe20003800000 */
[----:B------:R-:W-:Y:S05]  /*1380*/  @!P0 BRA `(.L_x_1975) ;  /* 0x0000006000008947 */ /* 0x000fea0003800000 */
[----:B------:R-:W-:-:S04]  /*1390*/  ISETP.NE.U32.AND P3, PT, RZ, c[0x0][0x218], PT ;  /* 0x00008600ff007a0c */ /* 0x000fc80003f65070 */
[----:B------:R-:W-:-:S13]  /*13a0*/  ISETP.NE.AND.EX P3, PT, RZ, c[0x0][0x21c], PT, P3 ;  /* 0x00008700ff007a0c */ /* 0x000fda0003f65330 */
[----:B------:R-:W-:Y:S05]  /*13b0*/  @!P3 BRA `(.L_x_1976) ;  /* 0x000000200000b947 */ /* 0x000fea0003800000 */
[----:B------:R-:W-:-:S06]  /*13c0*/  IMAD.WIDE.U32 R160, R176, R181, c[0x0][0x218] ;  /* 0x00008600b0a07625 */ /* 0x000fcc00078e00b5 */
[----:B------:R-:W5:Y:S02]  /*13d0*/  LDG.E.128 R160, [R160.64] ;  /* 0x00000004a0a07981 */ /* 0x000f64000c1e1d00 */
.L_x_1976:
[----:B------:R-:W-:Y:S02]  /*13e0*/  IADD3 R176, R176, 0x80, RZ ;  /* 0x00000080b0b07810 */ /* 0x000fe40007ffe0ff */
.L_x_1975:
[----:B------:R-:W-:Y:S05]  /*13f0*/  BSYNC B1 ;  /* 0x0000000000017941 */ /* 0x000fea0003800000 */
.L_x_1974:
[----:B------:R-:W-:Y:S01]  /*1400*/  BSSY B1, `(.L_x_1977) ;  /* 0x0000008000017945 */ /* 0x000fe20003800000 */
[----:B------:R-:W-:Y:S05]  /*1410*/  @!P1 BRA `(.L_x_1978) ;  /* 0x0000006000009947 */ /* 0x000fea0003800000 */
[----:B------:R-:W-:-:S04]  /*1420*/  ISETP.NE.U32.AND P3, PT, RZ, c[0x0][0x218], PT ;  /* 0x00008600ff007a0c */ /* 0x000fc80003f65070 */
[----:B------:R-:W-:-:S13]  /*1430*/  ISETP.NE.AND.EX P3, PT, RZ, c[0x0][0x21c], PT, P3 ;  /* 0x00008700ff007a0c */ /* 0x000fda0003f65330 */
[----:B------:R-:W-:Y:S05]  /*1440*/  @!P3 BRA `(.L_x_1979) ;  /* 0x000000200000b947 */ /* 0x000fea0003800000 */
[----:B------:R-:W-:-:S06]  /*1450*/  IMAD.WIDE.U32 R24, R176, R181, c[0x0][0x218] ;  /* 0x00008600b0187625 */ /* 0x000fcc00078e00b5 */
[----:B------:R-:W5:Y:S02]  /*1460*/  LDG.E.128 R24, [R24.64] ;  /* 0x0000000418187981 */ /* 0x000f64000c1e1d00 */
.L_x_1979:
[----:B------:R-:W-:Y:S02]  /*1470*/  IADD3 R176, R176, 0x80, RZ ;  /* 0x00000080b0b07810 */ /* 0x000fe40007ffe0ff */
.L_x_1978:
[----:B------:R-:W-:Y:S05]  /*1480*/  BSYNC B1 ;  /* 0x0000000000017941 */ /* 0x000fea0003800000 */
.L_x_1977:
        /* <DEDUP_REMOVED lines=8> */
.L_x_1967:
[----:B0-----:R-:W-:Y:S01]  /*1510*/  IADD3 R176, R180, -0x1, RZ ;  /* 0xffffffffb4b07810 */ /* 0x001fe20007ffe0ff */
[----:B------:R-:W-:Y:S01]  /*1520*/  BSSY B1, `(.L_x_1981) ;  /* 0x0000065000017945 */ /* 0x000fe20003800000 */
[----:B------:R-:W-:Y:S01]  /*1530*/  LOP3.LUT P3, RZ, R0, 0xffffff80, RZ, 0xc0, !PT ;  /* 0xffffff8000ff7812 */ /* 0x000fe2000786c0ff */
[----:B------:R-:W-:Y:S01]  /*1540*/  CS2R R214, SRZ ;  /* 0x0000000000d67805 */ /* 0x000fe2000001ff00 */
[----:B------:R-:W-:Y:S01]  /*1550*/  MOV R219, R4 ;  /* 0x0000000400db7202 */ /* 0x000fe20000000f00 */
        /* <DEDUP_REMOVED lines=21> */
[--C-:B---3--:R-:W-:Y:S02]  /*16b0*/  HADD2.F32 R209, -RZ, R176.reuse.H0_H0 ;  /* 0x200000b0ffd17230 */ /* 0x108fe40000004100 */
[----:B------:R-:W-:Y:S02]  /*16c0*/  HADD2.F32 R251, -RZ, R176.H1_H1 ;  /* 0x300000b0fffb7230 */ /* 0x000fe40000004100 */
[--C-:B------:R-:W-:Y:S02]  /*16d0*/  HADD2.F32 R249, -RZ, R177.reuse.H0_H0 ;  /* 0x200000b1fff97230 */ /* 0x100fe40000004100 */
[----:B------:R-:W-:-:S02]  /*16e0*/  HADD2.F32 R247, -RZ, R177.H1_H1 ;  /* 0x300000b1fff77230 */ /* 0x000fc40000004100 */
[--C-:B------:R-:W-:Y:S02]  /*16f0*/  HADD2.F32 R245, -RZ, R178.reuse.H0_H0 ;  /* 0x200000b2fff57230 */ /* 0x100fe40000004100 */
[----:B------:R-:W-:Y:S02]  /*1700*/  HADD2.F32 R243, -RZ, R178.H1_H1 ;  /* 0x300000b2fff37230 */ /* 0x000fe40000004100 */
[--C-:B------:R-:W-:Y:S01]  /*1710*/  HADD2.F32 R241, -RZ, R179.reuse.H0_H0 ;  /* 0x200000b3fff17230 */ /* 0x100fe20000004100 */
[C---:B------:R-:W-:Y:S01]  /*1720*/  FADD.FTZ R209, -R239.reuse, R209 ;  /* 0x000000d1efd17221 */ /* 0x040fe20000010100 */
[----:B------:R-:W-:Y:S01]  /*1730*/  HADD2.F32 R179, -RZ, R179.H1_H1 ;  /* 0x300000b3ffb37230 */ /* 0x000fe20000004100 */
        /* <DEDUP_REMOVED lines=9> */
[--C-:B--2---:R-:W-:Y:S01]  /*17d0*/  HADD2.F32 R210, -RZ, R180.reuse.H0_H0 ;  /* 0x200000b4ffd27230 */ /* 0x104fe20000004100 */
[----:B------:R-:W-:Y:S01]  /*17e0*/  FMUL.FTZ R209, R3, R209 ;  /* 0x000000d103d17220 */ /* 0x000fe20000410000 */
[----:B------:R-:W-:-:S03]  /*17f0*/  HADD2.F32 R180, -RZ, R180.H1_H1 ;  /* 0x300000b4ffb47230 */ /* 0x000fc60000004100 */
[----:B------:R-:W-:Y:S02]  /*1800*/  FADD.FTZ R72, R72, R210 ;  /* 0x000000d248487221 */ /* 0x000fe40000010000 */
[-C--:B------:R-:W-:Y:S02]  /*1810*/  FFMA.FTZ R28, R209, R210.reuse, R28 ;  /* 0x000000d2d11c7223 */ /* 0x080fe4000001001c */
[----:B------:R-:W-:Y:S01]  /*1820*/  FMUL.FTZ R210, R238, R210 ;  /* 0x000000d2eed27220 */ /* 0x000fe20000410000 */
[----:B------:R-:W-:Y:S01]  /*1830*/  HADD2.F32 R248, -RZ, R181.H0_H0 ;  /* 0x200000b5fff87230 */ /* 0x000fe20000004100 */
[C---:B------:R-:W-:Y:S02]  /*1840*/  FMUL.FTZ R249, R3.reuse, R249 ;  /* 0x000000f903f97220 */ /* 0x040fe40000410000 */
[----:B------:R-:W-:Y:S02]  /*1850*/  FMUL.FTZ R251, R3, R251 ;  /* 0x000000fb03fb7220 */ /* 0x000fe40000410000 */
[----:B------:R-:W-:-:S02]  /*1860*/  FMUL.FTZ R250, R219, R180 ;  /* 0x000000b4dbfa7220 */ /* 0x000fc40000410000 */
[----:B------:R-:W-:Y:S02]  /*1870*/  FADD.FTZ R177, RZ, R210 ;  /* 0x000000d2ffb17221 */ /* 0x000fe40000010000 */
[----:B------:R-:W-:Y:S01]  /*1880*/  FFMA.FTZ R176, R209, R210, RZ ;  /* 0x000000d2d1b07223 */ /* 0x000fe200000100ff */
[----:B------:R-:W-:Y:S01]  /*1890*/  HADD2.F32 R181, -RZ, R181.H1_H1 ;  /* 0x300000b5ffb57230 */ /* 0x000fe20000004100 */
[----:B------:R-:W-:Y:S02]  /*18a0*/  FADD.FTZ R74, R74, R248 ;  /* 0x000000f84a4a7221 */ /* 0x000fe40000010000 */
[-C--:B------:R-:W-:Y:S02]  /*18b0*/  FFMA.FTZ R30, R249, R248.reuse, R30 ;  /* 0x000000f8f91e7223 */ /* 0x080fe4000001001e */
[----:B----4-:R-:W-:Y:S02]  /*18c0*/  FMUL.FTZ R248, R215, R248 ;  /* 0x000000f8d7f87220 */ /* 0x010fe40000410000 */
[----:B------:R-:W-:-:S02]  /*18d0*/  FADD.FTZ R177, R177, R250 ;  /* 0x000000fab1b17221 */ /* 0x000fc40000010000 */
[----:B------:R-:W-:Y:S01]  /*18e0*/  FFMA.FTZ R176, R251, R250, R176 ;  /* 0x000000fafbb07223 */ /* 0x000fe200000100b0 */
[--C-:B------:R-:W-:Y:S01]  /*18f0*/  HADD2.F32 R244, -RZ, R182.reuse.H0_H0 ;  /* 0x200000b6fff47230 */ /* 0x100fe20000004100 */
[C---:B------:R-:W-:Y:S02]  /*1900*/  FMUL.FTZ R245, R3.reuse, R245 ;  /* 0x000000f503f57220 */ /* 0x040fe40000410000 */
[----:B------:R-:W-:Y:S02]  /*1910*/  FMUL.FTZ R247, R3, R247 ;  /* 0x000000f703f77220 */ /* 0x000fe40000410000 */
[----:B------:R-:W-:Y:S02]  /*1920*/  FMUL.FTZ R246, R214, R181 ;  /* 0x000000b5d6f67220 */ /* 0x000fe40000410000 */
[----:B------:R-:W-:Y:S02]  /*1930*/  FADD.FTZ R177, R177, R248 ;  /* 0x000000f8b1b17221 */ /* 0x000fe40000010000 */
[----:B------:R-:W-:Y:S01]  /*1940*/  FFMA.FTZ R176, R249, R248, R176 ;  /* 0x000000f8f9b07223 */ /* 0x000fe200000100b0 */
[----:B------:R-:W-:Y:S01]  /*1950*/  HADD2.F32 R182, -RZ, R182.H1_H1 ;  /* 0x300000b6ffb67230 */ /* 0x000fe20000004100 */
[----:B------:R-:W-:-:S02]  /*1960*/  FADD.FTZ R76, R76, R244 ;  /* 0x000000f44c4c7221 */ /* 0x000fc40000010000 */
[-C--:B------:R-:W-:Y:S02]  /*1970*/  FFMA.FTZ R32, R245, R244.reuse, R32 ;  /* 0x000000f4f5207223 */ /* 0x080fe40000010020 */
[----:B------:R-:W-:Y:S02]  /*1980*/  FMUL.FTZ R244, R205, R244 ;  /* 0x000000f4cdf47220 */ /* 0x000fe40000410000 */
[----:B------:R-:W-:Y:S02]  /*1990*/  FADD.FTZ R177, R177, R246 ;  /* 0x000000f6b1b17221 */ /* 0x000fe40000010000 */
[----:B------:R-:W-:Y:S01]  /*19a0*/  FFMA.FTZ R176, R247, R246, R176 ;  /* 0x000000f6f7b07223 */ /* 0x000fe200000100b0 */
[----:B------:R-:W-:Y:S01]  /*19b0*/  HADD2.F32 R240, -RZ, R183.H0_H0 ;  /* 0x200000b7fff07230 */ /* 0x000fe20000004100 */
[C---:B------:R-:W-:Y:S02]  /*19c0*/  FMUL.FTZ R241, R3.reuse, R241 ;  /* 0x000000f103f17220 */ /* 0x040fe40000410000 */
[----:B------:R-:W-:-:S02]  /*19d0*/  FMUL.FTZ R243, R3, R243 ;  /* 0x000000f303f37220 */ /* 0x000fc40000410000 */
[----:B------:R-:W-:Y:S02]  /*19e0*/  FMUL.FTZ R242, R204, R182 ;  /* 0x000000b6ccf27220 */ /* 0x000fe40000410000 */
[----:B------:R-:W-:Y:S02]  /*19f0*/  FADD.FTZ R177, R177, R244 ;  /* 0x000000f4b1b17221 */ /* 0x000fe40000010000 */
[----:B------:R-:W-:Y:S01]  /*1a00*/  FFMA.FTZ R176, R245, R244, R176 ;  /* 0x000000f4f5b07223 */ /* 0x000fe200000100b0 */
[----:B------:R-:W-:Y:S01]  /*1a10*/  HADD2.F32 R183, -RZ, R183.H1_H1 ;  /* 0x300000b7ffb77230 */ /* 0x000fe20000004100 */
        /* <DEDUP_REMOVED lines=21> */
.L_x_1982:
[----:B------:R-:W-:Y:S05]  /*1b70*/  BSYNC B1 ;  /* 0x0000000000017941 */ /* 0x000fea0003800000 */
.L_x_1981:
[----:B------:R-:W0:Y:S01]  /*1b80*/  LDC.U8 R205, c[0x0][0x1f0] ;  /* 0x00007c00ffcd7b82 */ /* 0x000e220000000000 */
[----:B------:R-:W-:Y:S01]  /*1b90*/  ISETP.GE.U32.AND P3, PT, R0, 0x100, PT ;  /* 0x000001000000780c */ /* 0x000fe20003f66070 */
[----:B------:R-:W-:Y:S01]  /*1ba0*/  BSSY B1, `(.L_x_1983) ;  /* 0x000005f000017945 */ /* 0x000fe20003800000 */
[----:B------:R-:W-:-:S11]  /*1bb0*/  HFMA2.MMA R204, -RZ, RZ, 0, 9.5367431640625e-07 ;  /* 0x00000010ffcc7435 */ /* 0x000fd600000001ff */
        /* <DEDUP_REMOVED lines=15> */
[--C-:B----4-:R-:W-:Y:S02]  /*1cb0*/  HADD2.F32 R237, -RZ, R12.reuse.H0_H0 ;  /* 0x2000000cffed7230 */ /* 0x110fe40000004100 */
[----:B------:R-:W-:Y:S01]  /*1cc0*/  HADD2.F32 R232, -RZ, R12.H1_H1 ;  /* 0x3000000cffe87230 */ /* 0x000fe20000004100 */
[----:B-----5:R-:W-:Y:S01]  /*1cd0*/  FSEL R12, R211, RZ, !P3 ;  /* 0x000000ffd30c7208 */ /* 0x020fe20005800000 */
[--C-:B------:R-:W-:Y:S02]  /*1ce0*/  HADD2.F32 R230, -RZ, R13.reuse.H0_H0 ;  /* 0x2000000dffe67230 */ /* 0x100fe40000004100 */
[----:B------:R-:W-:Y:S02]  /*1cf0*/  HADD2.F32 R228, -RZ, R13.H1_H1 ;  /* 0x3000000dffe47230 */ /* 0x000fe40000004100 */
[----:B------:R-:W-:Y:S01]  /*1d00*/  HADD2.F32 R13, -RZ, R15.H0_H0 ;  /* 0x2000000fff0d7230 */ /* 0x000fe20000004100 */
[----:B------:R-:W-:Y:S01]  /*1d10*/  FADD.FTZ R237, -R12, R237 ;  /* 0x000000ed0ced7221 */ /* 0x000fe20000010100 */
[----:B------:R-:W-:-:S02]  /*1d20*/  HADD2.F32 R226, -RZ, R14.H0_H0 ;  /* 0x2000000effe27230 */ /* 0x000fc40000004100 */
[----:B------:R-:W-:Y:S02]  /*1d30*/  HADD2.F32 R11, -RZ, R14.H1_H1 ;  /* 0x3000000eff0b7230 */ /* 0x000fe40000004100 */
[----:B------:R-:W-:Y:S01]  /*1d40*/  HADD2.F32 R15, -RZ, R15.H1_H1 ;  /* 0x3000000fff0f7230 */ /* 0x000fe20000004100 */
[C---:B------:R-:W-:Y:S01]  /*1d50*/  FADD.FTZ R232, -R12.reuse, R232 ;  /* 0x000000e80ce87221 */ /* 0x040fe20000010100 */
[--C-:B--2---:R-:W-:Y:S02]  /*1d60*/  HADD2.F32 R14, -RZ, R179.reuse.H0_H0 ;  /* 0x200000b3ff0e7230 */ /* 0x104fe40000004100 */
[----:B------:R-:W-:Y:S01]  /*1d70*/  HADD2.F32 R16, -RZ, R179.H1_H1 ;  /* 0x300000b3ff107230 */ /* 0x000fe20000004100 */
[----:B------:R-:W-:Y:S01]  /*1d80*/  FMUL.FTZ R237, R3, R237 ;  /* 0x000000ed03ed7220 */ /* 0x000fe20000410000 */
[--C-:B------:R-:W-:Y:S01]  /*1d90*/  HADD2.F32 R233, -RZ, R176.reuse.H0_H0 ;  /* 0x200000b0ffe97230 */ /* 0x100fe20000004100 */
[----:B------:R-:W2:Y:S01]  /*1da0*/  LDL R179, [R1+0x10c] ;  /* 0x00010c0001b37983 */ /* 0x000ea20000100800 */
[C---:B------:R-:W-:Y:S01]  /*1db0*/  FADD.FTZ R230, -R12.reuse, R230 ;  /* 0x000000e60ce67221 */ /* 0x040fe20000010100 */
[----:B------:R-:W-:Y:S01]  /*1dc0*/  HADD2.F32 R176, -RZ, R176.H1_H1 ;  /* 0x300000b0ffb07230 */ /* 0x000fe20000004100 */
[C---:B------:R-:W-:Y:S01]  /*1dd0*/  FADD.FTZ R228, -R12.reuse, R228 ;  /* 0x000000e40ce47221 */ /* 0x040fe20000010100 */
[----:B------:R-:W-:Y:S01]  /*1de0*/  HADD2.F32 R225, -RZ, R178.H0_H0 ;  /* 0x200000b2ffe17230 */ /* 0x000fe20000004100 */
[----:B------:R-:W-:-:S02]  /*1df0*/  FADD.FTZ R226, -R12, R226 ;  /* 0x000000e20ce27221 */ /* 0x000fc40000010100 */
[C---:B------:R-:W-:Y:S02]  /*1e00*/  FADD.FTZ R11, -R12.reuse, R11 ;  /* 0x0000000b0c0b7221 */ /* 0x040fe40000010100 */
[C---:B------:R-:W-:Y:S02]  /*1e10*/  FADD.FTZ R13, -R12.reuse, R13 ;  /* 0x0000000d0c0d7221 */ /* 0x040fe40000010100 */
[----:B------:R-:W-:Y:S01]  /*1e20*/  FADD.FTZ R15, -R12, R15 ;  /* 0x0000000f0c0f7221 */ /* 0x000fe20000010100 */
[----:B------:R-:W-:Y:S01]  /*1e30*/  HADD2.F32 R12, -RZ, R178.H1_H1 ;  /* 0x300000b2ff0c7230 */ /* 0x000fe20000004100 */
        /* <DEDUP_REMOVED lines=9> */
[----:B------:R-:W-:Y:S01]  /*1ed0*/  HADD2.F32 R229, -RZ, R177.H0_H0 ;  /* 0x200000b1ffe57230 */ /* 0x000fe20000004100 */
[----:B------:R-:W-:-:S02]  /*1ee0*/  FMUL.FTZ R230, R3, R230 ;  /* 0x000000e603e67220 */ /* 0x000fc40000410000 */
[----:B------:R-:W-:Y:S02]  /*1ef0*/  FADD.FTZ R215, R215, R233 ;  /* 0x000000e9d7d77221 */ /* 0x000fe40000010000 */
[----:B------:R-:W-:Y:S01]  /*1f00*/  FFMA.FTZ R214, R237, R233, R214 ;  /* 0x000000e9edd67223 */ /* 0x000fe200000100d6 */
[----:B------:R-:W-:Y:S01]  /*1f10*/  HADD2.F32 R177, -RZ, R177.H1_H1 ;  /* 0x300000b1ffb17230 */ /* 0x000fe20000004100 */
        /* <DEDUP_REMOVED lines=39> */
.L_x_1984:
[----:B------:R-:W-:Y:S05]  /*2190*/  BSYNC B1 ;  /* 0x0000000000017941 */ /* 0x000fea0003800000 */
.L_x_1983:
        /* <DEDUP_REMOVED lines=15> */
[----:B-----5:R-:W-:Y:S01]  /*2290*/  FSEL R185, R211, RZ, !P3 ;  /* 0x000000ffd3b97208 */ /* 0x020fe20005800000 */
[----:B----4-:R-:W-:-:S05]  /*22a0*/  HADD2.F32 R235, -RZ, R20.H0_H0 ;  /* 0x20000014ffeb7230 */ /* 0x010fca0000004100 */
[----:B------:R-:W-:Y:S01]  /*22b0*/  FADD.FTZ R235, -R185, R235 ;  /* 0x000000ebb9eb7221 */ /* 0x000fe20000010100 */
[----:B--2---:R-:W-:Y:S02]  /*22c0*/  HADD2.F32 R224, -RZ, R176.H0_H0 ;  /* 0x200000b0ffe07230 */ /* 0x004fe40000004100 */
[----:B------:R-:W-:Y:S01]  /*22d0*/  HADD2.F32 R17, -RZ, R20.H1_H1 ;  /* 0x30000014ff117230 */ /* 0x000fe20000004100 */
[----:B------:R-:W-:Y:S01]  /*22e0*/  FMUL.FTZ R235, R3, R235 ;  /* 0x000000eb03eb7220 */ /* 0x000fe20000410000 */
[--C-:B-1----:R-:W-:Y:S02]  /*22f0*/  HADD2.F32 R18, -RZ, R21.reuse.H0_H0 ;  /* 0x20000015ff127230 */ /* 0x102fe40000004100 */
[----:B------:R-:W-:Y:S02]  /*2300*/  HADD2.F32 R19, -RZ, R21.H1_H1 ;  /* 0x30000015ff137230 */ /* 0x000fe40000004100 */
[--C-:B------:R-:W-:Y:S02]  /*2310*/  HADD2.F32 R20, -RZ, R22.reuse.H0_H0 ;  /* 0x20000016ff147230 */ /* 0x100fe40000004100 */
[----:B------:R-:W-:Y:S01]  /*2320*/  HADD2.F32 R21, -RZ, R22.H1_H1 ;  /* 0x30000016ff157230 */ /* 0x000fe20000004100 */
[----:B------:R-:W-:Y:S01]  /*2330*/  FADD.FTZ R88, R88, R224 ;  /* 0x000000e058587221 */ /* 0x000fe20000010000 */
[--C-:B------:R-:W-:Y:S01]  /*2340*/  HADD2.F32 R22, -RZ, R23.reuse.H0_H0 ;  /* 0x20000017ff167230 */ /* 0x100fe20000004100 */
[-C--:B------:R-:W-:Y:S01]  /*2350*/  FFMA.FTZ R44, R235, R224.reuse, R44 ;  /* 0x000000e0eb2c7223 */ /* 0x080fe2000001002c */
[----:B------:R-:W-:Y:S01]  /*2360*/  HADD2.F32 R180, -RZ, R23.H1_H1 ;  /* 0x30000017ffb47230 */ /* 0x000fe20000004100 */
        /* <DEDUP_REMOVED lines=10> */
[----:B------:R-:W-:Y:S01]  /*2410*/  HADD2.F32 R176, -RZ, R176.H1_H1 ;  /* 0x300000b0ffb07230 */ /* 0x000fe20000004100 */
[----:B------:R-:W-:Y:S01]  /*2420*/  FMUL.FTZ R17, R3, R17 ;  /* 0x0000001103117220 */ /* 0x000fe20000410000 */
[--C-:B------:R-:W-:Y:S02]  /*2430*/  HADD2.F32 R212, -RZ, R178.reuse.H0_H0 ;  /* 0x200000b2ffd47230 */ /* 0x100fe40000004100 */
[----:B------:R-:W-:Y:S02]  /*2440*/  HADD2.F32 R22, -RZ, R178.H1_H1 ;  /* 0x300000b2ff167230 */ /* 0x000fe40000004100 */
[----:B------:R-:W4:Y:S01]  /*2450*/  LDL R178, [R1+0xe8] ;  /* 0x0000e80001b27983 */ /* 0x000f220000100800 */
[----:B------:R-:W-:-:S02]  /*2460*/  FADD.FTZ R89, R89, R176 ;  /* 0x000000b059597221 */ /* 0x000fc40000010000 */
[-C--:B------:R-:W-:Y:S02]  /*2470*/  FFMA.FTZ R45, R17, R176.reuse, R45 ;  /* 0x000000b0112d7223 */ /* 0x080fe4000001002d */
[----:B---3--:R-:W-:Y:S02]  /*2480*/  FMUL.FTZ R218, R186, R176 ;  /* 0x000000b0bada7220 */ /* 0x008fe40000410000 */
[----:B------:R-:W3:Y:S01]  /*2490*/  LDL R176, [R1+0xe4] ;  /* 0x0000e40001b07983 */ /* 0x000ee20000100800 */
[--C-:B------:R-:W-:Y:S01]  /*24a0*/  HADD2.F32 R217, -RZ, R177.reuse.H0_H0 ;  /* 0x200000b1ffd97230 */ /* 0x100fe20000004100 */
        /* <DEDUP_REMOVED lines=19> */
[--C-:B------:R-:W-:Y:S01]  /*25e0*/  HADD2.F32 R184, -RZ, R179.reuse.H0_H0 ;  /* 0x200000b3ffb87230 */ /* 0x100fe20000004100 */
[----:B------:R-:W-:Y:S02]  /*25f0*/  FADD.FTZ R93, R93, R22 ;  /* 0x000000165d5d7221 */ /* 0x000fe40000010000 */
[----:B------:R-:W-:Y:S02]  /*2600*/  FFMA.FTZ R49, R21, R22, R49 ;  /* 0x0000001615317223 */ /* 0x000fe40000010031 */
[----:B------:R-:W-:Y:S01]  /*2610*/  FMUL.FTZ R23, R3, R23 ;  /* 0x0000001703177220 */ /* 0x000fe20000410000 */
[----:B------:R-:W-:Y:S01]  /*2620*/  HADD2.F32 R179, -RZ, R179.H1_H1 ;  /* 0x300000b3ffb37230 */ /* 0x000fe20000004100 */
        /* <DEDUP_REMOVED lines=21> */
.L_x_1986:
[----:B------:R-:W-:Y:S05]  /*2780*/  BSYNC B1 ;  /* 0x0000000000017941 */ /* 0x000fea0003800000 */
.L_x_1985:
        /* <DEDUP_REMOVED lines=15> */
[----:B-----5:R-:W-:Y:S01]  /*2880*/  FSEL R199, R211, RZ, !P3 ;  /* 0x000000ffd3c77208 */ /* 0x020fe20005800000 */
[--C-:B----4-:R-:W-:Y:S02]  /*2890*/  HADD2.F32 R234, -RZ, R176.reuse.H0_H0 ;  /* 0x200000b0ffea7230 */ /* 0x110fe40000004100 */
[----:B------:R-:W-:Y:S02]  /*28a0*/  HADD2.F32 R187, -RZ, R176.H1_H1 ;  /* 0x300000b0ffbb7230 */ /* 0x000fe40000004100 */
[--C-:B------:R-:W-:Y:S02]  /*28b0*/  HADD2.F32 R188, -RZ, R177.reuse.H0_H0 ;  /* 0x200000b1ffbc7230 */ /* 0x100fe40000004100 */
[----:B------:R-:W-:Y:S02]  /*28c0*/  HADD2.F32 R190, -RZ, R177.H1_H1 ;  /* 0x300000b1ffbe7230 */ /* 0x000fe40000004100 */
[----:B------:R-:W-:-:S02]  /*28d0*/  HADD2.F32 R192, -RZ, R178.H0_H0 ;  /* 0x200000b2ffc07230 */ /* 0x000fc40000004100 */
[----:B------:R-:W-:Y:S02]  /*28e0*/  HADD2.F32 R195, -RZ, R178.H1_H1 ;  /* 0x300000b2ffc37230 */ /* 0x000fe40000004100 */
[--C-:B------:R-:W-:Y:S01]  /*28f0*/  HADD2.F32 R197, -RZ, R179.reuse.H0_H0 ;  /* 0x200000b3ffc57230 */ /* 0x100fe20000004100 */
[C---:B------:R-:W-:Y:S01]  /*2900*/  FADD.FTZ R234, -R199.reuse, R234 ;  /* 0x000000eac7ea7221 */ /* 0x040fe20000010100 */
[----:B------:R-:W-:Y:S01]  /*2910*/  HADD2.F32 R179, -RZ, R179.H1_H1 ;  /* 0x300000b3ffb37230 */ /* 0x000fe20000004100 */
        /* <DEDUP_REMOVED lines=11> */
[--C-:B--2---:R-:W-:Y:S01]  /*29d0*/  HADD2.F32 R220, -RZ, R180.reuse.H0_H0 ;  /* 0x200000b4ffdc7230 */ /* 0x104fe20000004100 */
[----:B------:R-:W-:Y:S01]  /*29e0*/  FMUL.FTZ R234, R3, R234 ;  /* 0x000000ea03ea7220 */ /* 0x000fe20000410000 */
[----:B------:R-:W-:-:S03]  /*29f0*/  HADD2.F32 R180, -RZ, R180.H1_H1 ;  /* 0x300000b4ffb47230 */ /* 0x000fc60000004100 */
[----:B------:R-:W-:Y:S02]  /*2a00*/  FADD.FTZ R56, R56, R220 ;  /* 0x000000dc38387221 */ /* 0x000fe40000010000 */
[-C--:B------:R-:W-:Y:S02]  /*2a10*/  FFMA.FTZ R168, R234, R220.reuse, R168 ;  /* 0x000000dceaa87223 */ /* 0x080fe400000100a8 */
[----:B---3--:R-:W-:Y:S01]  /*2a20*/  FMUL.FTZ R220, R189, R220 ;  /* 0x000000dcbddc7220 */ /* 0x008fe20000410000 */
[----:B------:R-:W-:Y:S01]  /*2a30*/  HADD2.F32 R191, -RZ, R181.H0_H0 ;  /* 0x200000b5ffbf7230 */ /* 0x000fe20000004100 */
[C---:B------:R-:W-:Y:S02]  /*2a40*/  FMUL.FTZ R188, R3.reuse, R188 ;  /* 0x000000bc03bc7220 */ /* 0x040fe40000410000 */
[----:B------:R-:W-:Y:S02]  /*2a50*/  FMUL.FTZ R187, R3, R187 ;  /* 0x000000bb03bb7220 */ /* 0x000fe40000410000 */
        /* <DEDUP_REMOVED lines=17> */
[----:B------:R-:W-:Y:S02]  /*2b70*/  FFMA.FTZ R100, R192, R194, R100 ;  /* 0x000000c2c0647223 */ /* 0x000fe40000010064 */
[----:B------:R-:W-:Y:S02]  /*2b80*/  FADD.FTZ R215, R215, R193 ;  /* 0x000000c1d7d77221 */ /* 0x000fe40000010000 */
[----:B------:R-:W-:Y:S01]  /*2b90*/  FFMA.FTZ R214, R190, R193, R214 ;  /* 0x000000c1bed67223 */ /* 0x000fe200000100d6 */
[--C-:B------:R-:W-:Y:S01]  /*2ba0*/  HADD2.F32 R198, -RZ, R183.reuse.H0_H0 ;  /* 0x200000b7ffc67230 */ /* 0x100fe20000004100 */
[C---:B------:R-:W-:Y:S02]  /*2bb0*/  FMUL.FTZ R197, R3.reuse, R197 ;  /* 0x000000c503c57220 */ /* 0x040fe40000410000 */
        /* <DEDUP_REMOVED lines=27> */
.L_x_1988:
[----:B------:R-:W-:Y:S05]  /*2d70*/  BSYNC B1 ;  /* 0x0000000000017941 */ /* 0x000fea0003800000 */
.L_x_1987:
        /* <DEDUP_REMOVED lines=18> */
[--C-:B---3--:R-:W-:Y:S02]  /*2ea0*/  HADD2.F32 R201, -RZ, R177.reuse.H0_H0 ;  /* 0x200000b1ffc97230 */ /* 0x108fe40000004100 */
[----:B------:R-:W-:-:S02]  /*2eb0*/  HADD2.F32 R202, -RZ, R177.H1_H1 ;  /* 0x300000b1ffca7230 */ /* 0x000fc40000004100 */
[----:B------:R-:W3:Y:S01]  /*2ec0*/  LDL R177, [R1+0xa8] ;  /* 0x0000a80001b17983 */ /* 0x000ee20000100800 */
[--C-:B------:R-:W-:Y:S02]  /*2ed0*/  HADD2.F32 R236, -RZ, R176.reuse.H0_H0 ;  /* 0x200000b0ffec7230 */ /* 0x100fe40000004100 */
[----:B------:R-:W-:Y:S02]  /*2ee0*/  HADD2.F32 R222, -RZ, R176.H1_H1 ;  /* 0x300000b0ffde7230 */ /* 0x000fe40000004100 */
[----:B------:R-:W3:Y:S01]  /*2ef0*/  LDL R176, [R1+0xa4] ;  /* 0x0000a40001b07983 */ /* 0x000ee20000100800 */
[----:B------:R-:W-:Y:S01]  /*2f00*/  FADD.FTZ R236, -R211, R236 ;  /* 0x000000ecd3ec7221 */ /* 0x000fe20000010100 */
[----:B--2---:R-:W-:-:S03]  /*2f10*/  HADD2.F32 R223, -RZ, R180.H0_H0 ;  /* 0x200000b4ffdf7230 */ /* 0x004fc60000004100 */
[----:B------:R-:W-:Y:S01]  /*2f20*/  FMUL.FTZ R236, R3, R236 ;  /* 0x000000ec03ec7220 */ /* 0x000fe20000410000 */
[----:B------:R-:W-:Y:S01]  /*2f30*/  HADD2.F32 R180, -RZ, R180.H1_H1 ;  /* 0x300000b4ffb47230 */ /* 0x000fe20000004100 */
[C---:B------:R-:W-:Y:S02]  /*2f40*/  FADD.FTZ R201, -R211.reuse, R201 ;  /* 0x000000c9d3c97221 */ /* 0x040fe40000010100 */
[----:B------:R-:W-:Y:S02]  /*2f50*/  FADD.FTZ R104, R104, R223 ;  /* 0x000000df68687221 */ /* 0x000fe40000010000 */
[-C--:B------:R-:W-:Y:S02]  /*2f60*/  FFMA.FTZ R64, R236, R223.reuse, R64 ;  /* 0x000000dfec407223 */ /* 0x080fe40000010040 */
[----:B------:R-:W-:Y:S02]  /*2f70*/  FADD.FTZ R222, -R211, R222 ;  /* 0x000000ded3de7221 */ /* 0x000fe40000010100 */
[----:B----4-:R-:W-:Y:S01]  /*2f80*/  FMUL.FTZ R223, R219, R223 ;  /* 0x000000dfdbdf7220 */ /* 0x010fe20000410000 */
[----:B------:R-:W-:Y:S01]  /*2f90*/  HADD2.F32 R206, -RZ, R178.H0_H0 ;  /* 0x200000b2ffce7230 */ /* 0x000fe20000004100 */
[C---:B------:R-:W-:Y:S01]  /*2fa0*/  FMUL.FTZ R201, R3.reuse, R201 ;  /* 0x000000c903c97220 */ /* 0x040fe20000410000 */
[----:B------:R-:W-:Y:S01]  /*2fb0*/  HADD2.F32 R203, -RZ, R181.H0_H0 ;  /* 0x200000b5ffcb7230 */ /* 0x000fe20000004100 */
[----:B------:R-:W-:-:S02]  /*2fc0*/  FMUL.FTZ R222, R3, R222 ;  /* 0x000000de03de7220 */ /* 0x000fc40000410000 */
[----:B------:R-:W-:Y:S02]  /*2fd0*/  FMUL.FTZ R221, R221, R180 ;  /* 0x000000b4dddd7220 */ /* 0x000fe40000410000 */
[----:B------:R-:W-:Y:S02]  /*2fe0*/  FADD.FTZ R215, R215, R223 ;  /* 0x000000dfd7d77221 */ /* 0x000fe40000010000 */
[----:B------:R-:W-:Y:S01]  /*2ff0*/  FFMA.FTZ R214, R236, R223, R214 ;  /* 0x000000dfecd67223 */ /* 0x000fe200000100d6 */
[----:B------:R-:W-:Y:S01]  /*3000*/  HADD2.F32 R9, -RZ, R178.H1_H1 ;  /* 0x300000b2ff097230 */ /* 0x000fe20000004100 */
[----:B------:R-:W-:Y:S01]  /*3010*/  FADD.FTZ R206, -R211, R206 ;  /* 0x000000ced3ce7221 */ /* 0x000fe20000010100 */
[----:B------:R-:W-:Y:S01]  /*3020*/  HADD2.F32 R181, -RZ, R181.H1_H1 ;  /* 0x300000b5ffb57230 */ /* 0x000fe20000004100 */
[----:B------:R-:W-:Y:S02]  /*3030*/  FADD.FTZ R106, R106, R203 ;  /* 0x000000cb6a6a7221 */ /* 0x000fe40000010000 */
[----:B------:R-:W-:-:S02]  /*3040*/  FFMA.FTZ R66, R201, R203, R66 ;  /* 0x000000cbc9427223 */ /* 0x000fc40000010042 */
[----:B------:R-:W-:Y:S02]  /*3050*/  FADD.FTZ R202, -R211, R202 ;  /* 0x000000cad3ca7221 */ /* 0x000fe40000010100 */
[----:B------:R-:W-:Y:S02]  /*3060*/  FMUL.FTZ R203, R213, R203 ;  /* 0x000000cbd5cb7220 */ /* 0x000fe40000410000 */
[----:B------:R-:W-:Y:S02]  /*3070*/  FADD.FTZ R215, R215, R221 ;  /* 0x000000ddd7d77221 */ /* 0x000fe40000010000 */
[----:B------:R-:W-:Y:S01]  /*3080*/  FFMA.FTZ R214, R222, R221, R214 ;  /* 0x000000ddded67223 */ /* 0x000fe200000100d6 */
[----:B0-----:R-:W-:Y:S01]  /*3090*/  HADD2.F32 R7, -RZ, R179.H0_H0 ;  /* 0x200000b3ff077230 */ /* 0x001fe20000004100 */
[----:B------:R-:W-:Y:S01]  /*30a0*/  FADD.FTZ R9, -R211, R9 ;  /* 0x00000009d3097221 */ /* 0x000fe20000010100 */
[----:B------:R-:W-:Y:S01]  /*30b0*/  HADD2.F32 R208, -RZ, R182.H0_H0 ;  /* 0x200000b6ffd07230 */ /* 0x000fe20000004100 */
[----:B------:R-:W-:-:S02]  /*30c0*/  FMUL.FTZ R206, R3, R206 ;  /* 0x000000ce03ce7220 */ /* 0x000fc40000410000 */
[----:B------:R-:W-:Y:S02]  /*30d0*/  FMUL.FTZ R202, R3, R202 ;  /* 0x000000ca03ca7220 */ /* 0x000fe40000410000 */
[----:B------:R-:W-:Y:S02]  /*30e0*/  FMUL.FTZ R207, R207, R181 ;  /* 0x000000b5cfcf7220 */ /* 0x000fe40000410000 */
[----:B------:R-:W-:Y:S02]  /*30f0*/  FADD.FTZ R215, R215, R203 ;  /* 0x000000cbd7d77221 */ /* 0x000fe40000010000 */
[----:B------:R-:W-:Y:S01]  /*3100*/  FFMA.FTZ R214, R201, R203, R214 ;  /* 0x000000cbc9d67223 */ /* 0x000fe200000100d6 */
[----:B------:R-:W-:Y:S01]  /*3110*/  HADD2.F32 R6, -RZ, R179.H1_H1 ;  /* 0x300000b3ff067230 */ /* 0x000fe20000004100 */
[----:B------:R-:W-:Y:S01]  /*3120*/  FADD.FTZ R7, -R211, R7 ;  /* 0x00000007d3077221 */ /* 0x000fe20000010100 */
[----:B------:R-:W-:Y:S01]  /*3130*/  HADD2.F32 R8, -RZ, R182.H1_H1 ;  /* 0x300000b6ff087230 */ /* 0x000fe20000004100 */
[----:B------:R-:W-:-:S02]  /*3140*/  FADD.FTZ R108, R108, R208 ;  /* 0x000000d06c6c7221 */ /* 0x000fc40000010000 */
[-C--:B------:R-:W-:Y:S02]  /*3150*/  FFMA.FTZ R68, R206, R208.reuse, R68 ;  /* 0x000000d0ce447223 */ /* 0x080fe40000010044 */
[----:B------:R-:W-:Y:S02]  /*3160*/  FMUL.FTZ R9, R3, R9 ;  /* 0x0000000903097220 */ /* 0x000fe40000410000 */
[----:B------:R-:W-:Y:S02]  /*3170*/  FMUL.FTZ R208, R205, R208 ;  /* 0x000000d0cdd07220 */ /* 0x000fe40000410000 */
[----:B------:R-:W-:Y:S02]  /*3180*/  FADD.FTZ R215, R215, R207 ;  /* 0x000000cfd7d77221 */ /* 0x000fe40000010000 */
[----:B------:R-:W-:Y:S01]  /*3190*/  FFMA.FTZ R214, R202, R207, R214 ;  /* 0x000000cfcad67223 */ /* 0x000fe200000100d6 */
[----:B------:R-:W-:Y:S01]  /*31a0*/  HADD2.F32 R10, -RZ, R183.H0_H0 ;  /* 0x200000b7ff0a7230 */ /* 0x000fe20000004100 */
[----:B------:R-:W-:-:S02]  /*31b0*/  FADD.FTZ R6, -R211, R6 ;  /* 0x00000006d3067221 */ /* 0x000fc40000010100 */
[----:B------:R-:W-:Y:S02]  /*31c0*/  FADD.FTZ R109, R109, R8 ;  /* 0x000000086d6d7221 */ /* 0x000fe40000010000 */
        /* <DEDUP_REMOVED lines=23> */
.L_x_1980:
[----:B------:R-:W-:Y:S05]  /*3340*/  BSYNC B0 ;  /* 0x0000000000007941 */ /* 0x000fea0003800000 */
.L_x_1966:
        /* <DEDUP_REMOVED lines=9> */
.L_x_2140:
        /* <DEDUP_REMOVED lines=18> */
.L_x_2141:
[----:B---3--:R-:W-:Y:S01]  /*3500*/  @!P3 LOP3.LUT R178, R180, 0x3, RZ, 0xc0, !PT ;  /* 0x00000003b4b2b812 */ /* 0x008fe200078ec0ff */
[----:B------:R-:W-:Y:S01]  /*3510*/  FADD.FTZ R176, R179, R215 ;  /* 0x000000d7b3b07221 */ /* 0x000fe20000010000 */
[----:B------:R-:W3:Y:S01]  /*3520*/  S2R R182, SR_TID.X ;  /* 0x0000000000b67919 */ /* 0x000ee20000002100 */
[----:B-1----:R-:W-:Y:S01]  /*3530*/  FADD.FTZ R177, R177, R214 ;  /* 0x000000d6b1b17221 */ /* 0x002fe20000010000 */
[----:B------:R-:W-:Y:S01]  /*3540*/  @!P3 IADD3 R178, R181, R178, RZ ;  /* 0x000000b2b5b2b210 */ /* 0x000fe20007ffe0ff */
[----:B------:R-:W-:Y:S01]  /*3550*/  WARPSYNC 0xffffffff ;  /* 0xffffffff00007948 */ /* 0x000fe20003800000 */
[----:B------:R-:W-:Y:S01]  /*3560*/  HFMA2.MMA R180, -RZ, RZ, 0, 0 ;  /* 0x00000000ffb47435 */ /* 0x000fe200000001ff */
        /* <DEDUP_REMOVED lines=26> */
[----:B------:R-:W-:-:S05]  /*3710*/  MOV R60, 0x10 ;  /* 0x00000010003c7802 */ /* 0x000fca0000000f00 */
[----:B------:R-:W-:-:S06]  /*3720*/  IMAD.WIDE.U32 R60, R180, R60, c[0x0][0x170] ;  /* 0x00005c00b43c7625 */ /* 0x000fcc00078e003c */
[----:B------:R-:W5:Y:S02]  /*3730*/  LDG.E.128 R60, [R60.64] ;  /* 0x000000043c3c7981 */ /* 0x000f64000c1e1d00 */
.L_x_1994:
[----:B------:R-:W-:Y:S05]  /*3740*/  BSYNC B1 ;  /* 0x0000000000017941 */ /* 0x000fea0003800000 */
.L_x_1993:
[----:B------:R-:W-:Y:S01]  /*3750*/  BSSY B1, `(.L_x_1995) ;  /* 0x0000016000017945 */ /* 0x000fe20003800000 */
[----:B------:R-:W-:Y:S05]  /*3760*/  @P2 BRA `(.L_x_1996) ;  /* 0x0000008000002947 */ /* 0x000fea0003800000 */
[----:B------:R-:W-:Y:S01]  /*3770*/  ULDC.64 UR6, c[0x0][0x218] ;  /* 0x0000860000067ab9 */ /* 0x000fe20000000a00 */
[----:B------:R-:W-:Y:S01]  /*3780*/  HFMA2.MMA R177, -RZ, RZ, 0, 0 ;  /* 0x00000000ffb17435 */ /* 0x000fe200000001ff */
[----:B------:R-:W-:-:S04]  /*3790*/  UISETP.NE.U32.AND UP0, UPT, URZ, UR6, UPT ;  /* 0x000000063f00728c */ /* 0x000fc8000bf05070 */
[----:B------:R-:W-:-:S06]  /*37a0*/  UISETP.NE.AND.EX UP0, UPT, URZ, UR7, UPT, UP0 ;  /* 0x000000073f00728c */ /* 0x000fcc000bf05300 */
[----:B------:R-:W-:-:S13]  /*37b0*/  PLOP3.LUT P4, PT, PT, PT, UP0, 0x80, 0x0 ;  /* 0x000000000000781c */ /* 0x000fda0003f8f008 */
[----:B------:R-:W-:Y:S05]  /*37c0*/  @!P4 BRA `(.L_x_1997) ;  /* 0x000000e00000c947 */ /* 0x000fea0003800000 */
[----:B------:R-:W-:Y:S01]  /*37d0*/  HADD2.F32 R177, -RZ, R152.H0_H0 ;  /* 0x20000098ffb17230 */ /* 0x000fe20000004100 */
[----:B------:R-:W-:Y:S05]  /*37e0*/  BRA `(.L_x_1997) ;  /* 0x000000c000007947 */ /* 0x000fea0003800000 */
.L_x_1996:
        /* <DEDUP_REMOVED lines=10> */
[----:B------:R-:W-:-:S05]  /*3890*/  @P4 HADD2.F32 R176, -RZ, R152.H0_H0 ;  /* 0x20000098ffb04230 */ /* 0x000fca0000004100 */
[----:B------:R-:W-:Y:S02]  /*38a0*/  @P4 FADD.FTZ R177, R177, R176 ;  /* 0x000000b0b1b14221 */ /* 0x000fe40000010000 */
.L_x_1997:
[----:B------:R-:W-:Y:S05]  /*38b0*/  BSYNC B1 ;  /* 0x0000000000017941 */ /* 0x000fea0003800000 */
.L_x_1995:
[----:B------:R-:W3:Y:S01]  /*38c0*/  LDL R181, [R1+0xa0] ;  /* 0x0000a00001b57983 */ /* 0x000ee20000100800 */
[----:B------:R-:W-:Y:S01]  /*38d0*/  ISETP.NE.U32.AND P5, PT, RZ, c[0x0][0x258], PT ;  /* 0x00009600ff007a0c */ /* 0x000fe20003fa5070 */
[----:B------:R-:W-:Y:S03]  /*38e0*/  BSSY B1, `(.L_x_1998) ;  /* 0x0000017000017945 */ /* 0x000fe60003800000 */
[----:B------:R-:W-:-:S13]  /*38f0*/  ISETP.NE.AND.EX P5, PT, RZ, c[0x0][0x25c], PT, P5 ;  /* 0x00009700ff007a0c */ /* 0x000fda0003fa5350 */
[----:B------:R-:W-:Y:S01]  /*3900*/  @P5 F2FP.PACK_AB R176, RZ, R177 ;  /* 0x000000b1ffb0523e */ /* 0x000fe200000000ff */
[----:B------:R-:W-:-:S03]  /*3910*/  @P3 FMUL.FTZ R177, R177, c[0x0][0x1ec] ;  /* 0x00007b00b1b13a20 */ /* 0x000fc60000410000 */
[----:B------:R-:W-:Y:S01]  /*3920*/  @P5 PRMT R52, R176, 0x7610, R52 ;  /* 0x00007610b0345816 */ /* 0x000fe20000000034 */
[----:B-----5:R-:W-:-:S05]  /*3930*/  @P3 HADD2.F32 R176, -RZ, R60.H0_H0 ;  /* 0x2000003cffb03230 */ /* 0x020fca0000004100 */
[----:B------:R-:W-:Y:S02]  /*3940*/  @P3 FFMA.FTZ R112, R177, R176, R112 ;  /* 0x000000b0b1703223 */ /* 0x000fe40000010070 */
[----:B---3--:R-:W-:-:S05]  /*3950*/  @P3 FMUL.FTZ R176, R181, R177 ;  /* 0x000000b1b5b03220 */ /* 0x008fca0000410000 */
[----:B------:R-:W-:-:S04]  /*3960*/  @P3 F2FP.PACK_AB R176, RZ, R176 ;  /* 0x000000b0ffb0323e */ /* 0x000fc800000000ff */
[----:B------:R-:W-:Y:S01]  /*3970*/  @P3 PRMT R96, R176, 0x7610, R96 ;  /* 0x00007610b0603816 */ /* 0x000fe20000000060 */
[----:B------:R-:W-:Y:S05]  /*3980*/  @P2 BRA `(.L_x_1999) ;  /* 0x0000004000002947 */ /* 0x000fea0003800000 */
[----:B------:R-:W-:Y:S01]  /*3990*/  HFMA2.MMA R177, -RZ, RZ, 0, 0 ;  /* 0x00000000ffb17435 */ /* 0x000fe200000001ff */
[----:B------:R-:W-:Y:S05]  /*39a0*/  @!P4 BRA `(.L_x_2000) ;  /* 0x000000a00000c947 */ /* 0x000fea0003800000 */
[----:B------:R-:W-:Y:S01]  /*39b0*/  HADD2.F32 R177, -RZ, R152.H1_H1 ;  /* 0x30000098ffb17230 */ /* 0x000fe20000004100 */
[----:B------:R-:W-:Y:S05]  /*39c0*/  BRA `(.L_x_2000) ;  /* 0x0000008000007947 */ /* 0x000fea0003800000 */
.L_x_1999:
[----:B------:R-:W1:Y:S02]  /*39d0*/  LDC.U8 R176, c[0x0][0x1f0] ;  /* 0x00007c00ffb07b82 */ /* 0x000e640000000000 */
[----:B-1----:R-:W-:-:S04]  /*39e0*/  ISETP.NE.AND P6, PT, R176, RZ, PT ;  /* 0x000000ffb000720c */ /* 0x002fc80003fc5270 */
[----:B------:R-:W-:-:S05]  /*39f0*/  FSEL R176, R178, RZ, !P6 ;  /* 0x000000ffb2b07208 */ /* 0x000fca0007000000 */
[----:B------:R-:W-:-:S04]  /*3a00*/  FFMA.FTZ R176, R251, R179, R176 ;  /* 0x000000b3fbb07223 */ /* 0x000fc800000100b0 */
[----:B------:R-:W-:-:S04]  /*3a10*/  FADD.FTZ R176, R250, -R176 ;  /* 0x800000b0fab07221 */ /* 0x000fc80000010000 */
[----:B------:R-:W-:Y:S01]  /*3a20*/  FMUL.FTZ R177, R3, R176 ;  /* 0x000000b003b17220 */ /* 0x000fe20000410000 */
[----:B------:R-:W-:-:S05]  /*3a30*/  @P4 HADD2.F32 R176, -RZ, R152.H1_H1 ;  /* 0x30000098ffb04230 */ /* 0x000fca0000004100 */
[----:B------:R-:W-:Y:S02]  /*3a40*/  @P4 FADD.FTZ R177, R177, R176 ;  /* 0x000000b0b1b14221 */ /* 0x000fe40000010000 */
.L_x_2000:
[----:B------:R-:W-:Y:S05]  /*3a50*/  BSYNC B1 ;  /* 0x0000000000017941 */ /* 0x000fea0003800000 */
.L_x_1998:
[----:B------:R-:W3:Y:S01]  /*3a60*/  LDL R181, [R1+0x9c] ;  /* 0x00009c0001b57983 */ /* 0x000ee20000100800 */
[----:B------:R-:W-:Y:S01]  /*3a70*/  @P5 F2FP.PACK_AB R176, RZ, R177 ;  /* 0x000000b1ffb0523e */ /* 0x000fe200000000ff */
[----:B------:R-:W-:Y:S01]  /*3a80*/  @P3 FMUL.FTZ R177, R177, c[0x0][0x1ec] ;  /* 0x00007b00b1b13a20 */ /* 0x000fe20000410000 */
[----:B------:R-:W-:Y:S02]  /*3a90*/  BSSY B1, `(.L_x_2001) ;  /* 0x0000014000017945 */ /* 0x000fe40003800000 */
[----:B------:R-:W-:Y:S01]  /*3aa0*/  @P5 PRMT R52, R52, 0x5410, R176 ;  /* 0x0000541034345816 */ /* 0x000fe200000000b0 */
[----:B------:R-:W-:-:S05]  /*3ab0*/  @P3 HADD2.F32 R176, -RZ, R60.H1_H1 ;  /* 0x3000003cffb03230 */ /* 0x000fca0000004100 */
[----:B------:R-:W-:Y:S02]  /*3ac0*/  @P3 FFMA.FTZ R113, R177, R176, R113 ;  /* 0x000000b0b1713223 */ /* 0x000fe40000010071 */
[----:B---3--:R-:W-:-:S05]  /*3ad0*/  @P3 FMUL.FTZ R176, R181, R177 ;  /* 0x000000b1b5b03220 */ /* 0x008fca0000410000 */
[----:B------:R-:W-:-:S04]  /*3ae0*/  @P3 F2FP.PACK_AB R176, RZ, R176 ;  /* 0x000000b0ffb0323e */ /* 0x000fc800000000ff */
[----:B------:R-:W-:Y:S01]  /*3af0*/  @P3 PRMT R96, R96, 0x5410, R176 ;  /* 0x0000541060603816 */ /* 0x000fe200000000b0 */
[----:B------:R-:W-:Y:S05]  /*3b00*/  @P2 BRA `(.L_x_2002) ;  /* 0x0000004000002947 */ /* 0x000fea0003800000 */
[----:B------:R-:W-:Y:S01]  /*3b10*/  HFMA2.MMA R177, -RZ, RZ, 0, 0 ;  /* 0x00000000ffb17435 */ /* 0x000fe200000001ff */
[----:B------:R-:W-:Y:S05]  /*3b20*/  @!P4 BRA `(.L_x_2003) ;  /* 0x000000a00000c947 */ /* 0x000fea0003800000 */
[----:B------:R-:W-:Y:S01]  /*3b30*/  HADD2.F32 R177, -RZ, R153.H0_H0 ;  /* 0x20000099ffb17230 */ /* 0x000fe20000004100 */
[----:B------:R-:W-:Y:S05]  /*3b40*/  BRA `(.L_x_2003) ;  /* 0x0000008000007947 */ /* 0x000fea0003800000 */
.L_x_2002:
[----:B------:R-:W1:Y:S02]  /*3b50*/  LDC.U8 R176, c[0x0][0x1f0] ;  /* 0x00007c00ffb07b82 */ /* 0x000e640000000000 */
[----:B-1----:R-:W-:-:S04]  /*3b60*/  ISETP.NE.AND P6, PT, R176, RZ, PT ;  /* 0x000000ffb000720c */ /* 0x002fc80003fc5270 */
[----:B------:R-:W-:-:S05]  /*3b70*/  FSEL R176, R178, RZ, !P6 ;  /* 0x000000ffb2b07208 */ /* 0x000fca0007000000 */
[----:B------:R-:W-:-:S04]  /*3b80*/  FFMA.FTZ R176, R249, R179, R176 ;  /* 0x000000b3f9b07223 */ /* 0x000fc800000100b0 */
[----:B------:R-:W-:-:S04]  /*3b90*/  FADD.FTZ R176, R248, -R176 ;  /* 0x800000b0f8b07221 */ /* 0x000fc80000010000 */
[----:B------:R-:W-:Y:S01]  /*3ba0*/  FMUL.FTZ R177, R3, R176 ;  /* 0x000000b003b17220 */ /* 0x000fe20000410000 */
[----:B------:R-:W-:-:S05]  /*3bb0*/  @P4 HADD2.F32 R176, -RZ, R153.H0_H0 ;  /* 0x20000099ffb04230 */ /* 0x000fca0000004100 */
[----:B------:R-:W-:Y:S02]  /*3bc0*/  @P4 FADD.FTZ R177, R177, R176 ;  /* 0x000000b0b1b14221 */ /* 0x000fe40000010000 */
.L_x_2003:
[----:B------:R-:W-:Y:S05]  /*3bd0*/  BSYNC B1 ;  /* 0x0000000000017941 */ /* 0x000fea0003800000 */
.L_x_2001:
[----:B------:R-:W3:Y:S01]  /*3be0*/  LDL R181, [R1+0x98] ;  /* 0x0000980001b57983 */ /* 0x000ee20000100800 */
[----:B------:R-:W-:Y:S01]  /*3bf0*/  @P5 F2FP.PACK_AB R176, RZ, R177 ;  /* 0x000000b1ffb0523e */ /* 0x000fe200000000ff */
[----:B------:R-:W-:Y:S01]  /*3c00*/  @P3 FMUL.FTZ R177, R177, c[0x0][0x1ec] ;  /* 0x00007b00b1b13a20 */ /* 0x000fe20000410000 */
[----:B------:R-:W-:Y:S02]  /*3c10*/  BSSY B1, `(.L_x_2004) ;  /* 0x0000014000017945 */ /* 0x000fe40003800000 */
[----:B------:R-:W-:Y:S01]  /*3c20*/  @P5 PRMT R53, R176, 0x7610, R53 ;  /* 0x00007610b0355816 */ /* 0x000fe20000000035 */
[----:B------:R-:W-:-:S05]  /*3c30*/  @P3 HADD2.F32 R176, -RZ, R61.H0_H0 ;  /* 0x2000003dffb03230 */ /* 0x000fca0000004100 */
        /* <DEDUP_REMOVED lines=9> */
.L_x_2005:
        /* <DEDUP_REMOVED lines=8> */
.L_x_2006:
[----:B------:R-:W-:Y:S05]  /*3d50*/  BSYNC B1 ;  /* 0x0000000000017941 */ /* 0x000fea0003800000 */
.L_x_2004:
        /* <DEDUP_REMOVED lines=15> */
.L_x_2008:
        /* <DEDUP_REMOVED lines=8> */
.L_x_2009:
[----:B------:R-:W-:Y:S05]  /*3ed0*/  BSYNC B1 ;  /* 0x0000000000017941 */ /* 0x000fea0003800000 */
.L_x_2007:
        /* <DEDUP_REMOVED lines=15> */
.L_x_2011:
        /* <DEDUP_REMOVED lines=8> */
.L_x_2012:
[----:B------:R-:W-:Y:S05]  /*4050*/  BSYNC B1 ;  /* 0x0000000000017941 */ /* 0x000fea0003800000 */
.L_x_2010:
        /* <DEDUP_REMOVED lines=15> */
.L_x_2014:
        /* <DEDUP_REMOVED lines=8> */
.L_x_2015:
[----:B------:R-:W-:Y:S05]  /*41d0*/  BSYNC B1 ;  /* 0x0000000000017941 */ /* 0x000fea0003800000 */
.L_x_2013:
        /* <DEDUP_REMOVED lines=15> */
.L_x_2017:
        /* <DEDUP_REMOVED lines=8> */
.L_x_2018:
[----:B------:R-:W-:Y:S05]  /*4350*/  BSYNC B1 ;  /* 0x0000000000017941 */ /* 0x000fea0003800000 */
.L_x_2016:
[----:B------:R-:W3:Y:S01]  /*4360*/  LDL R182, [R1+0x84] ;  /* 0x0000840001b67983 */ /* 0x000ee20000100800 */
[----:B------:R-:W-:Y:S01]  /*4370*/  @P5 F2FP.PACK_AB R176, RZ, R181 ;  /* 0x000000b5ffb0523e */ /* 0x000fe200000000ff */
[----:B------:R-:W-:-:S03]  /*4380*/  @P3 FMUL.FTZ R181, R181, c[0x0][0x1ec] ;  /* 0x00007b00b5b53a20 */ /* 0x000fc60000410000 */
[----:B------:R-:W-:Y:S01]  /*4390*/  @P5 PRMT R55, R55, 0x5410, R176 ;  /* 0x0000541037375816 */ /* 0x000fe200000000b0 */
[----:B------:R-:W-:-:S05]  /*43a0*/  @P3 HADD2.F32 R176, -RZ, R63.H1_H1 ;  /* 0x3000003fffb03230 */ /* 0x000fca0000004100 */
[----:B------:R-:W-:Y:S01]  /*43b0*/  @P3 FFMA.FTZ R119, R181, R176, R119 ;  /* 0x000000b0b5773223 */ /* 0x000fe20000010077 */
[----:B------:R-:W-:-:S05]  /*43c0*/  @P5 MOV R176, 0x10 ;  /* 0x0000001000b05802 */ /* 0x000fca0000000f00 */
[C---:B------:R-:W-:Y:S01]  /*43d0*/  @P5 IMAD.WIDE.U32 R176, R4.reuse, R176, c[0x0][0x258] ;  /* 0x0000960004b05625 */ /* 0x040fe200078e00b0 */
[----:B------:R-:W-:-:S04]  /*43e0*/  IADD3 R4, R4, 0x80, RZ ;  /* 0x0000008004047810 */ /* 0x000fc80007ffe0ff */
[----:B------:R3:W-:Y:S02]  /*43f0*/  @P5 STG.E.128 [R176.64], R52 ;  /* 0x00000034b0005986 */ /* 0x0007e4000c101d04 */
[----:B---3--:R-:W-:-:S05]  /*4400*/  @P3 FMUL.FTZ R176, R182, R181 ;  /* 0x000000b5b6b03220 */ /* 0x008fca0000410000 */
[----:B------:R-:W-:-:S04]  /*4410*/  @P3 F2FP.PACK_AB R176, RZ, R176 ;  /* 0x000000b0ffb0323e */ /* 0x000fc800000000ff */
[----:B------:R-:W-:Y:S02]  /*4420*/  @P3 PRMT R99, R99, 0x5410, R176 ;  /* 0x0000541063633816 */ /* 0x000fe400000000b0 */
[----:B------:R-:W-:-:S05]  /*4430*/  @P3 MOV R176, 0x10 ;  /* 0x0000001000b03802 */ /* 0x000fca0000000f00 */
[C---:B------:R-:W-:Y:S01]  /*4440*/  @P3 IMAD.WIDE.U32 R176, R180.reuse, R176, c[0x0][0x248] ;  /* 0x00009200b4b03625 */ /* 0x040fe200078e00b0 */
[----:B------:R-:W-:-:S04]  /*4450*/  IADD3 R180, R180, 0x80, RZ ;  /* 0x00000080b4b47810 */ /* 0x000fc80007ffe0ff */
[----:B------:R1:W-:Y:S03]  /*4460*/  @P3 STG.E.128 [R176.64], R96 ;  /* 0x00000060b0003986 */ /* 0x0003e6000c101d04 */
.L_x_1992:
[----:B------:R-:W-:Y:S05]  /*4470*/  BSYNC B0 ;  /* 0x0000000000007941 */ /* 0x000fea0003800000 */
.L_x_1991:
        /* <DEDUP_REMOVED lines=8> */
.L_x_2022:
[----:B------:R-:W-:Y:S05]  /*4500*/  BSYNC B1 ;  /* 0x0000000000017941 */ /* 0x000fea0003800000 */
.L_x_2021:
[----:B------:R-:W-:Y:S01]  /*4510*/  BSSY B1, `(.L_x_2023) ;  /* 0x0000016000017945 */ /* 0x000fe20003800000 */
[----:B------:R-:W-:Y:S05]  /*4520*/  @P2 BRA `(.L_x_2024) ;  /* 0x0000008000002947 */ /* 0x000fea0003800000 */
[----:B------:R-:W-:Y:S01]  /*4530*/  ULDC.64 UR6, c[0x0][0x218] ;  /* 0x0000860000067ab9 */ /* 0x000fe20000000a00 */
[----:B-1----:R-:W-:Y:S01]  /*4540*/  MOV R177, RZ ;  /* 0x000000ff00b17202 */ /* 0x002fe20000000f00 */
[----:B------:R-:W-:-:S04]  /*4550*/  UISETP.NE.U32.AND UP0, UPT, URZ, UR6, UPT ;  /* 0x000000063f00728c */ /* 0x000fc8000bf05070 */
[----:B------:R-:W-:-:S06]  /*4560*/  UISETP.NE.AND.EX UP0, UPT, URZ, UR7, UPT, UP0 ;  /* 0x000000073f00728c */ /* 0x000fcc000bf05300 */
[----:B------:R-:W-:-:S13]  /*4570*/  PLOP3.LUT P4, PT, PT, PT, UP0, 0x80, 0x0 ;  /* 0x000000000000781c */ /* 0x000fda0003f8f008 */
[----:B------:R-:W-:Y:S05]  /*4580*/  @!P4 BRA `(.L_x_2025) ;  /* 0x000000e00000c947 */ /* 0x000fea0003800000 */
[----:B------:R-:W-:Y:S01]  /*4590*/  HADD2.F32 R177, -RZ, R156.H0_H0 ;  /* 0x2000009cffb17230 */ /* 0x000fe20000004100 */
[----:B------:R-:W-:Y:S05]  /*45a0*/  BRA `(.L_x_2025) ;  /* 0x000000c000007947 */ /* 0x000fea0003800000 */
.L_x_2024:
        /* <DEDUP_REMOVED lines=12> */
.L_x_2025:
[----:B------:R-:W-:Y:S05]  /*4670*/  BSYNC B1 ;  /* 0x0000000000017941 */ /* 0x000fea0003800000 */
.L_x_2023:
        /* <DEDUP_REMOVED lines=8> */
[-C--:B------:R-:W-:Y:S02]  /*4700*/  @P3 FFMA.FTZ R120, R176, R177.reuse, R120 ;  /* 0x000000b1b0783223 */ /* 0x080fe40000010078 */
        /* <DEDUP_REMOVED lines=8> */
.L_x_2027:
        /* <DEDUP_REMOVED lines=8> */
.L_x_2028:
[----:B------:R-:W-:Y:S05]  /*4810*/  BSYNC B1 ;  /* 0x0000000000017941 */ /* 0x000fea0003800000 */
.L_x_2026:
[----:B------:R-:W3:Y:S01]  /*4820*/  LDL R181, [R1+0x7c] ;  /* 0x00007c0001b57983 */ /* 0x000ee20000100800 */
[----:B------:R-:W-:Y:S01]  /*4830*/  @P5 F2FP.PACK_AB R176, RZ, R177 ;  /* 0x000000b1ffb0523e */ /* 0x000fe200000000ff */
[----:B------:R-:W-:Y:S01]  /*4840*/  @P3 FMUL.FTZ R177, R177, c[0x0][0x1ec] ;  /* 0x00007b00b1b13a20 */ /* 0x000fe20000410000 */
[----:B------:R-:W-:Y:S02]  /*4850*/  BSSY B1, `(.L_x_2029) ;  /* 0x0000014000017945 */ /* 0x000fe40003800000 */
[----:B------:R-:W-:Y:S01]  /*4860*/  @P5 PRMT R52, R52, 0x5410, R176 ;  /* 0x0000541034345816 */ /* 0x000fe200000000b0 */
[----:B------:R-:W-:-:S05]  /*4870*/  @P3 HADD2.F32 R176, -RZ, R60.H1_H1 ;  /* 0x3000003cffb03230 */ /* 0x000fca0000004100 */
[-C--:B------:R-:W-:Y:S02]  /*4880*/  @P3 FFMA.FTZ R121, R176, R177.reuse, R121 ;  /* 0x000000b1b0793223 */ /* 0x080fe40000010079 */
        /* <DEDUP_REMOVED lines=8> */
.L_x_2030:
        /* <DEDUP_REMOVED lines=8> */
.L_x_2031:
[----:B------:R-:W-:Y:S05]  /*4990*/  BSYNC B1 ;  /* 0x0000000000017941 */ /* 0x000fea0003800000 */
.L_x_2029:
[----:B------:R-:W3:Y:S01]  /*49a0*/  LDL R181, [R1+0x78] ;  /* 0x0000780001b57983 */ /* 0x000ee20000100800 */
[----:B------:R-:W-:Y:S01]  /*49b0*/  @P5 F2FP.PACK_AB R176, RZ, R177 ;  /* 0x000000b1ffb0523e */ /* 0x000fe200000000ff */
[----:B------:R-:W-:Y:S01]  /*49c0*/  @P3 FMUL.FTZ R177, R177, c[0x0][0x1ec] ;  /* 0x00007b00b1b13a20 */ /* 0x000fe20000410000 */
[----:B------:R-:W-:Y:S02]  /*49d0*/  BSSY B1, `(.L_x_2032) ;  /* 0x0000014000017945 */ /* 0x000fe40003800000 */
[----:B------:R-:W-:Y:S01]  /*49e0*/  @P5 PRMT R53, R176, 0x7610, R53 ;  /* 0x00007610b0355816 */ /* 0x000fe20000000035 */
[----:B------:R-:W-:-:S05]  /*49f0*/  @P3 HADD2.F32 R176, -RZ, R61.H0_H0 ;  /* 0x2000003dffb03230 */ /* 0x000fca0000004100 */
        /* <DEDUP_REMOVED lines=9> */
.L_x_2033:
        /* <DEDUP_REMOVED lines=8> */
.L_x_2034:
[----:B------:R-:W-:Y:S05]  /*4b10*/  BSYNC B1 ;  /* 0x0000000000017941 */ /* 0x000fea0003800000 */
.L_x_2032:
        /* <DEDUP_REMOVED lines=15> */
.L_x_2036:
        /* <DEDUP_REMOVED lines=8> */
.L_x_2037:
[----:B------:R-:W-:Y:S05]  /*4c90*/  BSYNC B1 ;  /* 0x0000000000017941 */ /* 0x000fea0003800000 */
.L_x_2035:
        /* <DEDUP_REMOVED lines=15> */
.L_x_2039:
        /* <DEDUP_REMOVED lines=8> */
.L_x_2040:
[----:B------:R-:W-:Y:S05]  /*4e10*/  BSYNC B1 ;  /* 0x0000000000017941 */ /* 0x000fea0003800000 */
.L_x_2038:
        /* <DEDUP_REMOVED lines=15> */
.L_x_2042:
        /* <DEDUP_REMOVED lines=8> */
.L_x_2043:
[----:B------:R-:W-:Y:S05]  /*4f90*/  BSYNC B1 ;  /* 0x0000000000017941 */ /* 0x000fea0003800000 */
.L_x_2041:
        /* <DEDUP_REMOVED lines=15> */
.L_x_2045:
        /* <DEDUP_REMOVED lines=8> */
.L_x_2046:
[----:B------:R-:W-:Y:S05]  /*5110*/  BSYNC B1 ;  /* 0x0000000000017941 */ /* 0x000fea0003800000 */
.L_x_2044:
[----:B------:R-:W3:Y:S01]  /*5120*/  LDL R181, [R1+0x64] ;  /* 0x0000640001b57983 */ /* 0x000ee20000100800 */
[----:B------:R-:W-:Y:S01]  /*5130*/  @P5 F2FP.PACK_AB R176, RZ, R177 ;  /* 0x000000b1ffb0523e */ /* 0x000fe200000000ff */
[----:B------:R-:W-:-:S03]  /*5140*/  @P3 FMUL.FTZ R177, R177, c[0x0][0x1ec] ;  /* 0x00007b00b1b13a20 */ /* 0x000fc60000410000 */
[----:B------:R-:W-:Y:S01]  /*5150*/  @P5 PRMT R55, R55, 0x5410, R176 ;  /* 0x0000541037375816 */ /* 0x000fe200000000b0 */
[----:B------:R-:W-:-:S05]  /*5160*/  @P3 HADD2.F32 R176, -RZ, R63.H1_H1 ;  /* 0x3000003fffb03230 */ /* 0x000fca0000004100 */
[-C--:B------:R-:W-:Y:S02]  /*5170*/  @P3 FFMA.FTZ R127, R176, R177.reuse, R127 ;  /* 0x000000b1b07f3223 */ /* 0x080fe4000001007f */
[----:B---3--:R-:W-:-:S05]  /*5180*/  @P3 FMUL.FTZ R176, R181, R177 ;  /* 0x000000b1b5b03220 */ /* 0x008fca0000410000 */
[----:B------:R-:W-:-:S04]  /*5190*/  @P3 F2FP.PACK_AB R176, RZ, R176 ;  /* 0x000000b0ffb0323e */ /* 0x000fc800000000ff */
[----:B------:R-:W-:Y:S02]  /*51a0*/  @P3 PRMT R99, R99, 0x5410, R176 ;  /* 0x0000541063633816 */ /* 0x000fe400000000b0 */
[----:B------:R-:W-:-:S05]  /*51b0*/  @P5 MOV R176, 0x10 ;  /* 0x0000001000b05802 */ /* 0x000fca0000000f00 */
[C---:B------:R-:W-:Y:S01]  /*51c0*/  @P5 IMAD.WIDE.U32 R176, R4.reuse, R176, c[0x0][0x258] ;  /* 0x0000960004b05625 */ /* 0x040fe200078e00b0 */
[----:B------:R-:W-:-:S04]  /*51d0*/  IADD3 R4, R4, 0x80, RZ ;  /* 0x0000008004047810 */ /* 0x000fc80007ffe0ff */
[----:B------:R1:W-:Y:S02]  /*51e0*/  @P5 STG.E.128 [R176.64], R52 ;  /* 0x00000034b0005986 */ /* 0x0003e4000c101d04 */
[----:B-1----:R-:W-:-:S05]  /*51f0*/  @P3 MOV R176, 0x10 ;  /* 0x0000001000b03802 */ /* 0x002fca0000000f00 */
[C---:B------:R-:W-:Y:S01]  /*5200*/  @P3 IMAD.WIDE.U32 R176, R180.reuse, R176, c[0x0][0x248] ;  /* 0x00009200b4b03625 */ /* 0x040fe200078e00b0 */
[----:B------:R-:W-:-:S04]  /*5210*/  IADD3 R180, R180, 0x80, RZ ;  /* 0x00000080b4b47810 */ /* 0x000fc80007ffe0ff */
[----:B------:R1:W-:Y:S03]  /*5220*/  @P3 STG.E.128 [R176.64], R96 ;  /* 0x00000060b0003986 */ /* 0x0003e6000c101d04 */
.L_x_2020:
[----:B------:R-:W-:Y:S05]  /*5230*/  BSYNC B0 ;  /* 0x0000000000007941 */ /* 0x000fea0003800000 */
.L_x_2019:
[----:B------:R-:W-:Y:S01]  /*5240*/  BSSY B0, `(.L_x_2047) ;  /* 0x00000da000007945 */ /* 0x000fe20003800000 */
[----:B------:R-:W-:Y:S05]  /*5250*/  @!P0 BRA `(.L_x_2048) ;  /* 0x00000d8000008947 */ /* 0x000fea0003800000 */
[----:B------:R-:W-:Y:S01]  /*5260*/  BSSY B1, `(.L_x_2049) ;  /* 0x0000005000017945 */ /* 0x000fe20003800000 */
[----:B------:R-:W-:Y:S05]  /*5270*/  @!P3 BRA `(.L_x_2050) ;  /* 0x000000300000b947 */ /* 0x000fea0003800000 */
[----:B------:R-:W-:-:S10]  /*5280*/  HFMA2.MMA R60, -RZ, RZ, 0, 9.5367431640625e-07 ;  /* 0x00000010ff3c7435 */ /* 0x000fd400000001ff */
[----:B------:R-:W-:-:S06]  /*5290*/  IMAD.WIDE.U32 R60, R180, R60, c[0x0][0x170] ;  /* 0x00005c00b43c7625 */ /* 0x000fcc00078e003c */
[----:B------:R-:W5:Y:S02]  /*52a0*/  LDG.E.128 R60, [R60.64] ;  /* 0x000000043c3c7981 */ /* 0x000f64000c1e1d00 */
.L_x_2050:
[----:B------:R-:W-:Y:S05]  /*52b0*/  BSYNC B1 ;  /* 0x0000000000017941 */ /* 0x000fea0003800000 */
.L_x_2049:
        /* <DEDUP_REMOVED lines=10> */
.L_x_2052:
        /* <DEDUP_REMOVED lines=12> */
.L_x_2053:
[----:B------:R-:W-:Y:S05]  /*5420*/  BSYNC B1 ;  /* 0x0000000000017941 */ /* 0x000fea0003800000 */
.L_x_2051:
        /* <DEDUP_REMOVED lines=17> */
.L_x_2055:
        /* <DEDUP_REMOVED lines=8> */
.L_x_2056:
[----:B------:R-:W-:Y:S05]  /*55c0*/  BSYNC B1 ;  /* 0x0000000000017941 */ /* 0x000fea0003800000 */
.L_x_2054:
        /* <DEDUP_REMOVED lines=15> */
.L_x_2058:
        /* <DEDUP_REMOVED lines=8> */
.L_x_2059:
[----:B------:R-:W-:Y:S05]  /*5740*/  BSYNC B1 ;  /* 0x0000000000017941 */ /* 0x000fea0003800000 */
.L_x_2057:
        /* <DEDUP_REMOVED lines=15> */
.L_x_2061:
        /* <DEDUP_REMOVED lines=8> */
.L_x_2062:
[----:B------:R-:W-:Y:S05]  /*58c0*/  BSYNC B1 ;  /* 0x0000000000017941 */ /* 0x000fea0003800000 */
.L_x_2060:
        /* <DEDUP_REMOVED lines=15> */
.L_x_2064:
        /* <DEDUP_REMOVED lines=8> */
.L_x_2065:
[----:B------:R-:W-:Y:S05]  /*5a40*/  BSYNC B1 ;  /* 0x0000000000017941 */ /* 0x000fea0003800000 */
.L_x_2063:
        /* <DEDUP_REMOVED lines=15> */
.L_x_2067:
        /* <DEDUP_REMOVED lines=8> */
.L_x_2068:
[----:B------:R-:W-:Y:S05]  /*5bc0*/  BSYNC B1 ;  /* 0x0000000000017941 */ /* 0x000fea0003800000 */
.L_x_2066:
        /* <DEDUP_REMOVED lines=15> */
.L_x_2070:
        /* <DEDUP_REMOVED lines=8> */
.L_x_2071:
[----:B------:R-:W-:Y:S05]  /*5d40*/  BSYNC B1 ;  /* 0x0000000000017941 */ /* 0x000fea0003800000 */
.L_x_2069:
        /* <DEDUP_REMOVED lines=15> */
.L_x_2073:
        /* <DEDUP_REMOVED lines=8> */
.L_x_2074:
[----:B------:R-:W-:Y:S05]  /*5ec0*/  BSYNC B1 ;  /* 0x0000000000017941 */ /* 0x000fea0003800000 */
.L_x_2072:
        /* <DEDUP_REMOVED lines=17> */
.L_x_2048:
[----:B------:R-:W-:Y:S05]  /*5fe0*/  BSYNC B0 ;  /* 0x0000000000007941 */ /* 0x000fea0003800000 */
.L_x_2047:
[----:B------:R-:W-:Y:S01]  /*5ff0*/  BSSY B0, `(.L_x_2075) ;  /* 0x00000da000007945 */ /* 0x000fe20003800000 */
[----:B------:R-:W-:Y:S05]  /*6000*/  @!P1 BRA `(.L_x_2076) ;  /* 0x00000d8000009947 */ /* 0x000fea0003800000 */
[----:B------:R-:W-:Y:S01]  /*6010*/  BSSY B1, `(.L_x_2077) ;  /* 0x0000005000017945 */ /* 0x000fe20003800000 */
[----:B------:R-:W-:Y:S05]  /*6020*/  @!P3 BRA `(.L_x_2078) ;  /* 0x000000300000b947 */ /* 0x000fea0003800000 */
[----:B------:R-:W-:-:S10]  /*6030*/  HFMA2.MMA R60, -RZ, RZ, 0, 9.5367431640625e-07 ;  /* 0x00000010ff3c7435 */ /* 0x000fd400000001ff */
[----:B------:R-:W-:-:S06]  /*6040*/  IMAD.WIDE.U32 R60, R180, R60, c[0x0][0x170] ;  /* 0x00005c00b43c7625 */ /* 0x000fcc00078e003c */
[----:B------:R-:W5:Y:S02]  /*6050*/  LDG.E.128 R60, [R60.64] ;  /* 0x000000043c3c7981 */ /* 0x000f64000c1e1d00 */
.L_x_2078:
[----:B------:R-:W-:Y:S05]  /*6060*/  BSYNC B1 ;  /* 0x0000000000017941 */ /* 0x000fea0003800000 */
.L_x_2077:
        /* <DEDUP_REMOVED lines=10> */
.L_x_2080:
        /* <DEDUP_REMOVED lines=12> */
.L_x_2081:
[----:B------:R-:W-:Y:S05]  /*61d0*/  BSYNC B1 ;  /* 0x0000000000017941 */ /* 0x000fea0003800000 */
.L_x_2079:
        /* <DEDUP_REMOVED lines=17> */
.L_x_2083:
        /* <DEDUP_REMOVED lines=8> */
.L_x_2084:
[----:B------:R-:W-:Y:S05]  /*6370*/  BSYNC B1 ;  /* 0x0000000000017941 */ /* 0x000fea0003800000 */
.L_x_2082:
        /* <DEDUP_REMOVED lines=15> */
.L_x_2086:
        /* <DEDUP_REMOVED lines=8> */
.L_x_2087:
[----:B------:R-:W-:Y:S05]  /*64f0*/  BSYNC B1 ;  /* 0x0000000000017941 */ /* 0x000fea0003800000 */
.L_x_2085:
        /* <DEDUP_REMOVED lines=15> */
.L_x_2089:
        /* <DEDUP_REMOVED lines=8> */
.L_x_2090:
[----:B------:R-:W-:Y:S05]  /*6670*/  BSYNC B1 ;  /* 0x0000000000017941 */ /* 0x000fea0003800000 */
.L_x_2088:
        /* <DEDUP_REMOVED lines=15> */
.L_x_2092:
        /* <DEDUP_REMOVED lines=8> */
.L_x_2093:
[----:B------:R-:W-:Y:S05]  /*67f0*/  BSYNC B1 ;  /* 0x0000000000017941 */ /* 0x000fea0003800000 */
.L_x_2091:
        /* <DEDUP_REMOVED lines=15> */
.L_x_2095:
        /* <DEDUP_REMOVED lines=8> */
.L_x_2096:
[----:B------:R-:W-:Y:S05]  /*6970*/  BSYNC B1 ;  /* 0x0000000000017941 */ /* 0x000fea0003800000 */
.L_x_2094:
        /* <DEDUP_REMOVED lines=15> */
.L_x_2098:
        /* <DEDUP_REMOVED lines=8> */
.L_x_2099:
[----:B------:R-:W-:Y:S05]  /*6af0*/  BSYNC B1 ;  /* 0x0000000000017941 */ /* 0x000fea0003800000 */
.L_x_2097:
        /* <DEDUP_REMOVED lines=15> */
.L_x_2101:
        /* <DEDUP_REMOVED lines=8> */
.L_x_2102:
[----:B------:R-:W-:Y:S05]  /*6c70*/  BSYNC B1 ;  /* 0x0000000000017941 */ /* 0x000fea0003800000 */
.L_x_2100:
        /* <DEDUP_REMOVED lines=17> */
.L_x_2076:
[----:B------:R-:W-:Y:S05]  /*6d90*/  BSYNC B0 ;  /* 0x0000000000007941 */ /* 0x000fea0003800000 */
.L_x_2075:
        /* <DEDUP_REMOVED lines=8> */
.L_x_2106:
[----:B------:R-:W-:Y:S05]  /*6e20*/  BSYNC B1 ;  /* 0x0000000000017941 */ /* 0x000fea0003800000 */
.L_x_2105:
        /* <DEDUP_REMOVED lines=10> */
.L_x_2108:
        /* <DEDUP_REMOVED lines=12> */
.L_x_2109:
[----:B------:R-:W-:Y:S05]  /*6f90*/  BSYNC B1 ;  /* 0x0000000000017941 */ /* 0x000fea0003800000 */
.L_x_2107:
        /* <DEDUP_REMOVED lines=17> */
.L_x_2111:
        /* <DEDUP_REMOVED lines=8> */
.L_x_2112:
[----:B------:R-:W-:Y:S05]  /*7130*/  BSYNC B1 ;  /* 0x0000000000017941 */ /* 0x000fea0003800000 */
.L_x_2110:
        /* <DEDUP_REMOVED lines=15> */
.L_x_2114:
        /* <DEDUP_REMOVED lines=8> */
.L_x_2115:
[----:B------:R-:W-:Y:S05]  /*72b0*/  BSYNC B1 ;  /* 0x0000000000017941 */ /* 0x000fea0003800000 */
.L_x_2113:
        /* <DEDUP_REMOVED lines=15> */
.L_x_2117:
        /* <DEDUP_REMOVED lines=8> */
.L_x_2118:
[----:B------:R-:W-:Y:S05]  /*7430*/  BSYNC B1 ;  /* 0x0000000000017941 */ /* 0x000fea0003800000 */
.L_x_2116:
        /* <DEDUP_REMOVED lines=15> */
.L_x_2120:
        /* <DEDUP_REMOVED lines=8> */
.L_x_2121:
[----:B------:R-:W-:Y:S05]  /*75b0*/  BSYNC B1 ;  /* 0x0000000000017941 */ /* 0x000fea0003800000 */
.L_x_2119:
        /* <DEDUP_REMOVED lines=15> */
.L_x_2123:
        /* <DEDUP_REMOVED lines=8> */
.L_x_2124:
[----:B------:R-:W-:Y:S05]  /*7730*/  BSYNC B1 ;  /* 0x0000000000017941 */ /* 0x000fea0003800000 */
.L_x_2122:
        /* <DEDUP_REMOVED lines=15> */
.L_x_2126:
        /* <DEDUP_REMOVED lines=8> */
.L_x_2127:
[----:B------:R-:W-:Y:S05]  /*78b0*/  BSYNC B1 ;  /* 0x0000000000017941 */ /* 0x000fea0003800000 */
.L_x_2125:
        /* <DEDUP_REMOVED lines=15> */
.L_x_2129:
        /* <DEDUP_REMOVED lines=8> */
.L_x_2130:
[----:B------:R-:W-:Y:S05]  /*7a30*/  BSYNC B1 ;  /* 0x0000000000017941 */ /* 0x000fea0003800000 */
.L_x_2128:
[----:B------:R-:W3:Y:S01]  /*7a40*/  LDL R177, [R1+0x4] ;  /* 0x0000040001b17983 */ /* 0x000ee20000100800 */
[----:B------:R-:W-:Y:S01]  /*7a50*/  @P5 F2FP.PACK_AB R3, RZ, R176 ;  /* 0x000000b0ff03523e */ /* 0x000fe200000000ff */
[----:B------:R-:W-:-:S03]  /*7a60*/  @P3 FMUL.FTZ R176, R176, c[0x0][0x1ec] ;  /* 0x00007b00b0b03a20 */ /* 0x000fc60000410000 */
[----:B------:R-:W-:Y:S01]  /*7a70*/  @P5 PRMT R55, R55, 0x5410, R3 ;  /* 0x0000541037375816 */ /* 0x000fe20000000003 */
[----:B------:R-:W-:-:S05]  /*7a80*/  @P3 HADD2.F32 R3, -RZ, R63.H1_H1 ;  /* 0x3000003fff033230 */ /* 0x000fca0000004100 */
[-C--:B------:R-:W-:Y:S02]  /*7a90*/  @P3 FFMA.FTZ R151, R3, R176.reuse, R151 ;  /* 0x000000b003973223 */ /* 0x080fe40000010097 */
[----:B---3--:R-:W-:Y:S01]  /*7aa0*/  @P3 FMUL.FTZ R3, R177, R176 ;  /* 0x000000b0b1033220 */ /* 0x008fe20000410000 */
[----:B------:R-:W-:-:S04]  /*7ab0*/  @P5 MOV R176, 0x10 ;  /* 0x0000001000b05802 */ /* 0x000fc80000000f00 */
[----:B------:R-:W-:Y:S01]  /*7ac0*/  @P3 F2FP.PACK_AB R3, RZ, R3 ;  /* 0x00000003ff03323e */ /* 0x000fe200000000ff */
[----:B------:R-:W-:-:S03]  /*7ad0*/  @P5 IMAD.WIDE.U32 R176, R4, R176, c[0x0][0x258] ;  /* 0x0000960004b05625 */ /* 0x000fc600078e00b0 */
[----:B------:R-:W-:Y:S02]  /*7ae0*/  @P3 PRMT R99, R99, 0x5410, R3 ;  /* 0x0000541063633816 */ /* 0x000fe40000000003 */
[----:B------:R1:W-:Y:S02]  /*7af0*/  @P5 STG.E.128 [R176.64], R52 ;  /* 0x00000034b0005986 */ /* 0x0003e4000c101d04 */
[----:B-1----:R-:W-:-:S05]  /*7b00*/  @P3 MOV R176, 0x10 ;  /* 0x0000001000b03802 */ /* 0x002fca0000000f00 */
[----:B------:R-:W-:-:S05]  /*7b10*/  @P3 IMAD.WIDE.U32 R176, R180, R176, c[0x0][0x248] ;  /* 0x00009200b4b03625 */ /* 0x000fca00078e00b0 */
[----:B------:R1:W-:Y:S02]  /*7b20*/  @P3 STG.E.128 [R176.64], R96 ;  /* 0x00000060b0003986 */ /* 0x0003e4000c101d04 */
.L_x_2104:
[----:B------:R-:W-:Y:S05]  /*7b30*/  BSYNC B0 ;  /* 0x0000000000007941 */ /* 0x000fea0003800000 */
.L_x_2103:
        /* <DEDUP_REMOVED lines=8> */
.L_x_1965:
        /* <DEDUP_REMOVED lines=9> */
[----:B------:R-:W-:-:S10]  /*7c50*/  HFMA2.MMA R7, -RZ, RZ, 0, 1.9073486328125e-06 ;  /* 0x00000020ff077435 */ /* 0x000fd400000001ff */
        /* <DEDUP_REMOVED lines=10> */
.L_x_2133:
[----:B------:R-:W-:Y:S05]  /*7d00*/  BSYNC B0 ;  /* 0x0000000000007941 */ /* 0x000fea0003800000 */
.L_x_2132:
[----:B------:R-:W-:Y:S01]  /*7d10*/  ISETP.GE.U32.AND P2, PT, R0, 0x100, PT ;  /* 0x000001000000780c */ /* 0x000fe20003f46070 */
[----:B------:R-:W-:-:S12]  /*7d20*/  BSSY B0, `(.L_x_2134) ;  /* 0x000000d000007945 */ /* 0x000fd80003800000 */
        /* <DEDUP_REMOVED lines=12> */
.L_x_2135:
[----:B------:R-:W-:Y:S05]  /*7df0*/  BSYNC B0 ;  /* 0x0000000000007941 */ /* 0x000fea0003800000 */
.L_x_2134:
[----:B------:R-:W-:Y:S01]  /*7e00*/  BSSY B0, `(.L_x_2136) ;  /* 0x000000d000007945 */ /* 0x000fe20003800000 */
        /* <DEDUP_REMOVED lines=12> */
.L_x_2137:
[----:B------:R-:W-:Y:S05]  /*7ed0*/  BSYNC B0 ;  /* 0x0000000000007941 */ /* 0x000fea0003800000 */
.L_x_2136:
        /* <DEDUP_REMOVED lines=13> */
.L_x_2139:
[----:B------:R-:W-:Y:S05]  /*7fb0*/  BSYNC B0 ;  /* 0x0000000000007941 */ /* 0x000fea0003800000 */
.L_x_2138:
[----:B------:R-:W-:-:S13]  /*7fc0*/  ISETP.GE.U32.AND P0, PT, R0, 0x280, PT ;  /* 0x000002800000780c */ /* 0x000fda0003f06070 */
[----:B------:R-:W-:Y:S05]  /*7fd0*/  @!P0 EXIT ;  /* 0x000000000000894d */ /* 0x000fea0003800000 */
[----:B0-----:R-:W-:-:S10]  /*7fe0*/  HFMA2.MMA R7, -RZ, RZ, 0, 1.9073486328125e-06 ;  /* 0x00000020ff077435 */ /* 0x001fd400000001ff */
        /* <DEDUP_REMOVED lines=10> */
.L_x_1989:
[----:B------:R-:W-:Y:S01]  /*8090*/  HFMA2.MMA R178, -RZ, RZ, 0, 9.5367431640625e-07 ;  /* 0x00000010ffb27435 */ /* 0x000fe200000001ff */
[----:B------:R-:W-:-:S02]  /*80a0*/  MOV R177, R215 ;  /* 0x000000d700b17202 */ /* 0x000fc40000000f00 */
[----:B------:R-:W-:Y:S02]  /*80b0*/  MOV R183, 0x1f ;  /* 0x0000001f00b77802 */ /* 0x000fe40000000f00 */
[----:B------:R-:W-:Y:S02]  /*80c0*/  MOV R182, 0xffffffff ;  /* 0xffffffff00b67802 */ /* 0x000fe40000000f00 */
[----:B------:R-:W-:Y:S02]  /*80d0*/  MOV R176, 0x80f0 ;  /* 0x000080f000b07802 */ /* 0x000fe40000000f00 */
[----:B0----5:R-:W-:Y:S05]  /*80e0*/  CALL.REL.NOINC `($__internal_26_$__cuda_sm70_shflsync_down_p) ;  /* 0x0000046000007944 */ /* 0x021fea0003c00000 */
[----:B-1----:R-:W-:Y:S01]  /*80f0*/  MOV R179, R178 ;  /* 0x000000b200b37202 */ /* 0x002fe20000000f00 */
[----:B------:R-:W-:Y:S05]  /*8100*/  BRA `(.L_x_2140) ;  /* 0xffffb2d000007947 */ /* 0x000fea000383ffff */
.L_x_1990:
[----:B------:R-:W-:Y:S01]  /*8110*/  HFMA2.MMA R178, -RZ, RZ, 0, 9.5367431640625e-07 ;  /* 0x00000010ffb27435 */ /* 0x000fe200000001ff */
[----:B------:R-:W-:Y:S02]  /*8120*/  MOV R177, R214 ;  /* 0x000000d600b17202 */ /* 0x000fe40000000f00 */
[----:B------:R-:W-:Y:S02]  /*8130*/  MOV R183, 0x1f ;  /* 0x0000001f00b77802 */ /* 0x000fe40000000f00 */
[----:B------:R-:W-:-:S02]  /*8140*/  MOV R182, 0xffffffff ;  /* 0xffffffff00b67802 */ /* 0x000fc40000000f00 */
[----:B------:R-:W-:Y:S02]  /*8150*/  MOV R176, 0x8170 ;  /* 0x0000817000b07802 */ /* 0x000fe40000000f00 */
[----:B012--5:R-:W-:Y:S05]  /*8160*/  CALL.REL.NOINC `($__internal_26_$__cuda_sm70_shflsync_down_p) ;  /* 0x000003e000007944 */ /* 0x027fea0003c00000 */
[----:B------:R-:W-:Y:S01]  /*8170*/  FADD.FTZ R215, R179, R215 ;  /* 0x000000d7b3d77221 */ /* 0x000fe20000010000 */
[----:B------:R-:W-:Y:S01]  /*8180*/  MOV R183, 0x1f ;  /* 0x0000001f00b77802 */ /* 0x000fe20000000f00 */
[----:B-1----:R-:W-:Y:S01]  /*8190*/  FADD.FTZ R214, R214, R178 ;  /* 0x000000b2d6d67221 */ /* 0x002fe20000010000 */
[----:B------:R-:W-:Y:S01]  /*81a0*/  HFMA2.MMA R178, -RZ, RZ, 0, 4.76837158203125e-07 ;  /* 0x00000008ffb27435 */ /* 0x000fe200000001ff */
[----:B------:R-:W-:Y:S02]  /*81b0*/  MOV R182, 0xffffffff ;  /* 0xffffffff00b67802 */ /* 0x000fe40000000f00 */
[----:B------:R-:W-:Y:S02]  /*81c0*/  MOV R177, R215 ;  /* 0x000000d700b17202 */ /* 0x000fe40000000f00 */
[----:B------:R-:W-:Y:S02]  /*81d0*/  MOV R176, 0x81f0 ;  /* 0x000081f000b07802 */ /* 0x000fe40000000f00 */
[----:B------:R-:W-:Y:S05]  /*81e0*/  CALL.REL.NOINC `($__internal_26_$__cuda_sm70_shflsync_down_p) ;  /* 0x0000036000007944 */ /* 0x000fea0003c00000 */
[----:B-1----:R-:W-:Y:S01]  /*81f0*/  MOV R179, R178 ;  /* 0x000000b200b37202 */ /* 0x002fe20000000f00 */
[----:B------:R-:W-:Y:S01]  /*8200*/  HFMA2.MMA R178, -RZ, RZ, 0, 4.76837158203125e-07 ;  /* 0x00000008ffb27435 */ /* 0x000fe200000001ff */
[----:B------:R-:W-:-:S02]  /*8210*/  MOV R177, R214 ;  /* 0x000000d600b17202 */ /* 0x000fc40000000f00 */
[----:B------:R-:W-:Y:S02]  /*8220*/  MOV R183, 0x1f ;  /* 0x0000001f00b77802 */ /* 0x000fe40000000f00 */
[----:B------:R-:W-:Y:S02]  /*8230*/  MOV R182, 0xffffffff ;  /* 0xffffffff00b67802 */ /* 0x000fe40000000f00 */
[----:B------:R-:W-:Y:S02]  /*8240*/  MOV R176, 0x8260 ;  /* 0x0000826000b07802 */ /* 0x000fe40000000f00 */
[----:B------:R-:W-:Y:S05]  /*8250*/  CALL.REL.NOINC `($__internal_26_$__cuda_sm70_shflsync_down_p) ;  /* 0x000002f000007944 */ /* 0x000fea0003c00000 */
[----:B------:R-:W-:Y:S01]  /*8260*/  FADD.FTZ R215, R179, R215 ;  /* 0x000000d7b3d77221 */ /* 0x000fe20000010000 */
[----:B------:R-:W-:Y:S01]  /*8270*/  MOV R183, 0x1f ;  /* 0x0000001f00b77802 */ /* 0x000fe20000000f00 */
[----:B-1----:R-:W-:Y:S01]  /*8280*/  FADD.FTZ R214, R214, R178 ;  /* 0x000000b2d6d67221 */ /* 0x002fe20000010000 */
[----:B------:R-:W-:Y:S01]  /*8290*/  HFMA2.MMA R178, -RZ, RZ, 0, 2.384185791015625e-07 ;  /* 0x00000004ffb27435 */ /* 0x000fe200000001ff */
[----:B------:R-:W-:Y:S02]  /*82a0*/  MOV R182, 0xffffffff ;  /* 0xffffffff00b67802 */ /* 0x000fe40000000f00 */
[----:B------:R-:W-:-:S02]  /*82b0*/  MOV R177, R215 ;  /* 0x000000d700b17202 */ /* 0x000fc40000000f00 */
[----:B------:R-:W-:Y:S02]  /*82c0*/  MOV R176, 0x82e0 ;  /* 0x000082e000b07802 */ /* 0x000fe40000000f00 */
[----:B------:R-:W-:Y:S05]  /*82d0*/  CALL.REL.NOINC `($__internal_26_$__cuda_sm70_shflsync_down_p) ;  /* 0x0000027000007944 */ /* 0x000fea0003c00000 */
[----:B-1----:R-:W-:Y:S01]  /*82e0*/  MOV R179, R178 ;  /* 0x000000b200b37202 */ /* 0x002fe20000000f00 */
[----:B------:R-:W-:Y:S01]  /*82f0*/  HFMA2.MMA R178, -RZ, RZ, 0, 2.384185791015625e-07 ;  /* 0x00000004ffb27435 */ /* 0x000fe200000001ff */
[----:B------:R-:W-:Y:S02]  /*8300*/  MOV R177, R214 ;  /* 0x000000d600b17202 */ /* 0x000fe40000000f00 */
[----:B------:R-:W-:Y:S02]  /*8310*/  MOV R183, 0x1f ;  /* 0x0000001f00b77802 */ /* 0x000fe40000000f00 */
[----:B------:R-:W-:Y:S02]  /*8320*/  MOV R182, 0xffffffff ;  /* 0xffffffff00b67802 */ /* 0x000fe40000000f00 */
[----:B------:R-:W-:Y:S02]  /*8330*/  MOV R176, 0x8350 ;  /* 0x0000835000b07802 */ /* 0x000fe40000000f00 */
[----:B------:R-:W-:Y:S05]  /*8340*/  CALL.REL.NOINC `($__internal_26_$__cuda_sm70_shflsync_down_p) ;  /* 0x0000020000007944 */ /* 0x000fea0003c00000 */
[----:B------:R-:W-:Y:S01]  /*8350*/  FADD.FTZ R215, R179, R215 ;  /* 0x000000d7b3d77221 */ /* 0x000fe20000010000 */
[----:B------:R-:W-:Y:S01]  /*8360*/  MOV R183, 0x1f ;  /* 0x0000001f00b77802 */ /* 0x000fe20000000f00 */
[----:B-1----:R-:W-:Y:S01]  /*8370*/  FADD.FTZ R214, R214, R178 ;  /* 0x000000b2d6d67221 */ /* 0x002fe20000010000 */
[----:B------:R-:W-:Y:S01]  /*8380*/  HFMA2.MMA R178, -RZ, RZ, 0, 1.1920928955078125e-07 ;  /* 0x00000002ffb27435 */ /* 0x000fe200000001ff */
[----:B------:R-:W-:-:S02]  /*8390*/  MOV R182, 0xffffffff ;  /* 0xffffffff00b67802 */ /* 0x000fc40000000f00 */
[----:B------:R-:W-:Y:S02]  /*83a0*/  MOV R177, R215 ;  /* 0x000000d700b17202 */ /* 0x000fe40000000f00 */
[----:B------:R-:W-:Y:S02]  /*83b0*/  MOV R176, 0x83d0 ;  /* 0x000083d000b07802 */ /* 0x000fe40000000f00 */
[----:B------:R-:W-:Y:S05]  /*83c0*/  CALL.REL.NOINC `($__internal_26_$__cuda_sm70_shflsync_down_p) ;  /* 0x0000018000007944 */ /* 0x000fea0003c00000 */
[----:B-1----:R-:W-:Y:S01]  /*83d0*/  MOV R179, R178 ;  /* 0x000000b200b37202 */ /* 0x002fe20000000f00 */
[----:B------:R-:W-:Y:S01]  /*83e0*/  HFMA2.MMA R178, -RZ, RZ, 0, 1.1920928955078125e-07 ;  /* 0x00000002ffb27435 */ /* 0x000fe200000001ff */
[----:B------:R-:W-:Y:S02]  /*83f0*/  MOV R177, R214 ;  /* 0x000000d600b17202 */ /* 0x000fe40000000f00 */
[----:B------:R-:W-:Y:S02]  /*8400*/  MOV R183, 0x1f ;  /* 0x0000001f00b77802 */ /* 0x000fe40000000f00 */
[----:B------:R-:W-:Y:S02]  /*8410*/  MOV R182, 0xffffffff ;  /* 0xffffffff00b67802 */ /* 0x000fe40000000f00 */
[----:B------:R-:W-:-:S02]  /*8420*/  MOV R176, 0x8440 ;  /* 0x0000844000b07802 */ /* 0x000fc40000000f00 */
[----:B------:R-:W-:Y:S05]  /*8430*/  CALL.REL.NOINC `($__internal_26_$__cuda_sm70_shflsync_down_p) ;  /* 0x0000011000007944 */ /* 0x000fea0003c00000 */
[----:B------:R-:W-:Y:S01]  /*8440*/  FADD.FTZ R215, R179, R215 ;  /* 0x000000d7b3d77221 */ /* 0x000fe20000010000 */
[----:B------:R-:W-:Y:S01]  /*8450*/  MOV R183, 0x1f ;  /* 0x0000001f00b77802 */ /* 0x000fe20000000f00 */
[----:B-1----:R-:W-:Y:S01]  /*8460*/  FADD.FTZ R214, R214, R178 ;  /* 0x000000b2d6d67221 */ /* 0x002fe20000010000 */
[----:B------:R-:W-:Y:S01]  /*8470*/  HFMA2.MMA R178, -RZ, RZ, 0, 5.9604644775390625e-08 ;  /* 0x00000001ffb27435 */ /* 0x000fe200000001ff */
[----:B------:R-:W-:-:S02]  /*8480*/  MOV R182, 0xffffffff ;  /* 0xffffffff00b67802 */ /* 0x000fc40000000f00 */
[----:B------:R-:W-:Y:S02]  /*8490*/  MOV R177, R215 ;  /* 0x000000d700b17202 */ /* 0x000fe40000000f00 */
[----:B------:R-:W-:Y:S02]  /*84a0*/  MOV R176, 0x84c0 ;  /* 0x000084c000b07802 */ /* 0x000fe40000000f00 */
[----:B------:R-:W-:Y:S05]  /*84b0*/  CALL.REL.NOINC `($__internal_26_$__cuda_sm70_shflsync_down_p) ;  /* 0x0000009000007944 */ /* 0x000fea0003c00000 */
[----:B-1----:R-:W-:Y:S01]  /*84c0*/  MOV R179, R178 ;  /* 0x000000b200b37202 */ /* 0x002fe20000000f00 */
[----:B------:R-:W-:Y:S01]  /*84d0*/  HFMA2.MMA R178, -RZ, RZ, 0, 5.9604644775390625e-08 ;  /* 0x00000001ffb27435 */ /* 0x000fe200000001ff */
[----:B------:R-:W-:Y:S02]  /*84e0*/  MOV R177, R214 ;  /* 0x000000d600b17202 */ /* 0x000fe40000000f00 */
[----:B------:R-:W-:Y:S02]  /*84f0*/  MOV R183, 0x1f ;  /* 0x0000001f00b77802 */ /* 0x000fe40000000f00 */
[----:B------:R-:W-:Y:S02]  /*8500*/  MOV R182, 0xffffffff ;  /* 0xffffffff00b67802 */ /* 0x000fe40000000f00 */
[----:B------:R-:W-:-:S02]  /*8510*/  MOV R176, 0x8530 ;  /* 0x0000853000b07802 */ /* 0x000fc40000000f00 */
[----:B------:R-:W-:Y:S05]  /*8520*/  CALL.REL.NOINC `($__internal_26_$__cuda_sm70_shflsync_down_p) ;  /* 0x0000002000007944 */ /* 0x000fea0003c00000 */
[----:B-1----:R-:W-:Y:S01]  /*8530*/  MOV R177, R178 ;  /* 0x000000b200b17202 */ /* 0x002fe20000000f00 */
[----:B------:R-:W-:Y:S05]  /*8540*/  BRA `(.L_x_2141) ;  /* 0xffffafb000007947 */ /* 0x000fea000383ffff */
        .weak           $__internal_26_$__cuda_sm70_shflsync_down_p
        .type           $__internal_26_$__cuda_sm70_shflsync_down_p,@function
        .size           $__internal_26_$__cuda_sm70_shflsync_down_p,(.L_x_14244 - $__internal_26_$__cuda_sm70_shflsync_down_p)
$__internal_26_$__cuda_sm70_shflsync_down_p:
[----:B------:R-:W-:Y:S04]  /*8550*/  WARPSYNC R182 ;  /* 0x000000b600007348 */ /* 0x000fe80003800000 */
[----:B------:R0:W1:Y:S02]  /*8560*/  SHFL.DOWN PT, R178, R177, R178, R183 ;  /* 0x080000b2b1b27389 */ /* 0x00006400000e00b7 */
[----:B0-----:R-:W-:-:S06]  /*8570*/  HFMA2.MMA R177, -RZ, RZ, 0, 0 ;  /* 0x00000000ffb17435 */ /* 0x001fcc00000001ff */
[----:B------:R-:W-:Y:S05]  /*8580*/  RET.REL.NODEC R176 `(_ZN10layer_norm13ln_bwd_kernelINS_13Kernel_traitsI6__halfS2_S2_S2_fjLj5120ELj1ELj1ELj4ELj16ENS_18Kernel_traits_baseILj5120ES2_S2_S2_S2_fjLj128EEEEELb0ELb1ELb1ELb0EEEvNS_9BwdParamsE) ;  /* 0xffff7a70b0007950 */ /* 0x000fea0003c3ffff */
.L_x_2142:
        /* <DEDUP_REMOVED lines=15> */
.L_x_14244:


//--------------------- .text._ZN10layer_norm13ln_bwd_kernelINS_13Kernel_traitsI6__halfS2_S2_S2_fjLj5120ELj1ELj1ELj4ELj16ENS_18Kernel_traits_baseILj5120ES2_S2_S2_S2_fjLj128EEEEELb0ELb1ELb1ELb1EEEvNS_9BwdParamsE --------------------------
	.section	.text._ZN10layer_norm13ln_bwd_kernelINS_13Kernel_traitsI6__halfS2_S2_S2_fjLj5120ELj1ELj1ELj4ELj16ENS_18Kernel_traits_baseILj5120ES2_S2_S2_S2_fjLj128EEEEELb0ELb1ELb1ELb1EEEvNS_9BwdParamsE,"ax",@progbits
	.sectioninfo	@"SHI_REGISTERS=255"
	.align	128
        .global         _ZN10layer_norm13ln_bwd_kernelINS_13Kernel_traitsI6__halfS2_S2_S2_fjLj5120ELj1ELj1ELj4ELj16ENS_18Kernel_traits_baseILj5120ES2_S2_S2_S2_fjLj128EEEEELb0ELb1ELb1ELb1EEEvNS_9BwdParamsE
        .type           _ZN10layer_norm13ln_bwd_kernelINS_13Kernel_traitsI6__halfS2_S2_S2_fjLj5120ELj1ELj1ELj4ELj16ENS_18Kernel_traits_baseILj5120ES2_S2_S2_S2_fjLj128EEEEELb0ELb1ELb1ELb1EEEvNS_9BwdParamsE,@function
        .size           _ZN10layer_norm13ln_bwd_kernelINS_13Kernel_traitsI6__halfS2_S2_S2_fjLj5120ELj1ELj1ELj4ELj16ENS_18Kernel_traits_baseILj5120ES2_S2_S2_S2_fjLj128EEEEELb0ELb1ELb1ELb1EEEvNS_9BwdParamsE,(.L_x_14245 - _ZN10layer_norm13ln_bwd_kernelINS_13Kernel_traitsI6__halfS2_S2_S2_fjLj5120ELj1ELj1ELj4ELj16ENS_18Kernel_traits_baseILj5120ES2_S2_S2_S2_fjLj128EEEEELb0ELb1ELb1ELb1EEEvNS_9BwdParamsE)
        .other          _ZN10layer_norm13ln_bwd_kernelINS_13Kernel_traitsI6__halfS2_S2_S2_fjLj5120ELj1ELj1ELj4ELj16ENS_18Kernel_traits_baseILj5120ES2_S2_S2_S2_fjLj128EEEEELb0ELb1ELb1ELb1EEEvNS_9BwdParamsE,@"STO_CUDA_ENTRY STV_DEFAULT"
_ZN10layer_norm13ln_bwd_kernelINS_13Kernel_traitsI6__halfS2_S2_S2_fjLj5120ELj1ELj1ELj4ELj16ENS_18Kernel_traits_baseILj5120ES2_S2_S2_S2_fjLj128EEEEELb0ELb1ELb1ELb1EEEvNS_9BwdParamsE:
.text._ZN10layer_norm13ln_bwd_kernelINS_13Kernel_traitsI6__halfS2_S2_S2_fjLj5120ELj1ELj1ELj4ELj16ENS_18Kernel_traits_baseILj5120ES2_S2_S2_S2_fjLj128EEEEELb0ELb1ELb1ELb1EEEvNS_9BwdParamsE:
        /* <DEDUP_REMOVED lines=79> */
.L_x_2143:
        /* <DEDUP_REMOVED lines=64> */
[----:B------:R-:W-:Y:S02]  /*08f0*/  HADD2.F32 R0, -RZ, R8.H1_H1 ;  /* 0x30000008ff007230 */ /* 0x000fe40000004100 */
[--C-:B------:R-:W-:Y:S01]  /*0900*/  HADD2.F32 R3, -RZ, R9.reuse.H0_H0 ;  /* 0x20000009ff037230 */ /* 0x100fe20000004100 */
[----:B------:R0:W-:Y:S04]  /*0910*/  STL [R1+0xd8], R2 ;  /* 0x0000d80201007387 */ /* 0x0001e80000100800 */
[----:B------:R1:W-:Y:S04]  /*0920*/  STL [R1+0xd4], R0 ;  /* 0x0000d40001007387 */ /* 0x0003e80000100800 */
[----:B------:R2:W-:Y:S01]  /*0930*/  STL [R1+0xd0], R3 ;  /* 0x0000d00301007387 */ /* 0x0005e20000100800 */
[----:B0-----:R-:W-:-:S02]  /*0940*/  HADD2.F32 R2, -RZ, R9.H1_H1 ;  /* 0x30000009ff027230 */ /* 0x001fc40000004100 */
        /* <DEDUP_REMOVED lines=8> */
[----:B---3--:R-:W-:-:S03]  /*09d0*/  HADD2.F32 R3, -RZ, R12.H0_H0 ;  /* 0x2000000cff037230 */ /* 0x008fc60000004100 */
        /* <DEDUP_REMOVED lines=15> */
[----:B----4-:R-:W-:-:S03]  /*0ad0*/  HADD2.F32 R0, -RZ, R16.H0_H0 ;  /* 0x20000010ff007230 */ /* 0x010fc60000004100 */
        /* <DEDUP_REMOVED lines=51> */
[----:B-1----:R-:W-:-:S03]  /*0e10*/  HFMA2.MMA R0, -RZ, RZ, 0, 5.9604644775390625e-08 ;  /* 0x00000001ff007435 */ /* 0x002fc600000001ff */
[----:B------:R2:W-:Y:S04]  /*0e20*/  STL [R1+0x3c], R2 ;  /* 0x00003c0201007387 */ /* 0x0005e80000100800 */
[----:B------:R2:W-:Y:S04]  /*0e30*/  STL.S16 [R1+0x38], R0 ;  /* 0x0000380001007387 */ /* 0x0005e80000100600 */
.L_x_2278:
[----:B------:R-:W-:-:S05]  /*0e40*/  MOV R249, 0x4 ;  /* 0x0000000400f97802 */ /* 0x000fca0000000f00 */
[----:B--2---:R-:W-:-:S05]  /*0e50*/  IMAD.WIDE R2, R6, R249, c[0x0][0x1d8] ;  /* 0x0000760006027625 */ /* 0x004fca00078e02f9 */
        /* <DEDUP_REMOVED lines=37> */
.L_x_2146:
[----:B------:R-:W0:Y:S01]  /*10b0*/  S2R R239, SR_TID.X ;  /* 0x0000000000ef7919 */ /* 0x000e220000002100 */
[----:B------:R-:W-:Y:S01]  /*10c0*/  IADD3 R248, R248, -0x1, RZ ;  /* 0xfffffffff8f87810 */ /* 0x000fe20007ffe0ff */
[----:B------:R-:W-:Y:S02]  /*10d0*/  HFMA2.MMA R240, -RZ, RZ, 0, 9.5367431640625e-07 ;  /* 0x00000010fff07435 */ /* 0x000fe400000001ff */
[----:B------:R-:W-:Y:S02]  /*10e0*/  STL [R1+0x124], R38 ;  /* 0x0001242601007387 */ /* 0x000fe40000100800 */
[----:B------:R-:W-:-:S02]  /*10f0*/  IMAD R248, R248, c[0x0][0x168], RZ ;  /* 0x00005a00f8f87a24 */ /* 0x000fc400078e02ff */
[----:B------:R-:W-:Y:S01]  /*1100*/  IMAD.WIDE R8, R6, R249, c[0x0][0x1a0] ;  /* 0x0000680006087625 */ /* 0x000fe200078e02f9 */
[C---:B------:R-:W-:Y:S01]  /*1110*/  IADD3 R229, R4.reuse, 0x180, RZ ;  /* 0x0000018004e57810 */ /* 0x040fe20007ffe0ff */
[----:B------:R-:W-:Y:S01]  /*1120*/  STL [R1+0x120], R37 ;  /* 0x0001202501007387 */ /* 0x000fe20000100800 */
[----:B------:R-:W-:Y:S01]  /*1130*/  SHF.R.S32.HI R7, RZ, 0x1f, R248 ;  /* 0x0000001fff077819 */ /* 0x000fe200000114f8 */
[----:B------:R-:W-:Y:S01]  /*1140*/  IMAD.WIDE.U32 R208, R3, R240, c[0x0][0x188] ;  /* 0x0000620003d07625 */ /* 0x000fe200078e00f0 */
[C---:B------:R-:W-:Y:S01]  /*1150*/  IADD3 R228, R4.reuse, 0x200, RZ ;  /* 0x0000020004e47810 */ /* 0x040fe20007ffe0ff */
[----:B------:R-:W-:Y:S01]  /*1160*/  STL [R1+0x11c], R36 ;  /* 0x00011c2401007387 */ /* 0x000fe20000100800 */
[----:B------:R-:W-:Y:S01]  /*1170*/  LEA.HI R0, R7, R248, RZ, 0x3 ;  /* 0x000000f807007211 */ /* 0x000fe200078f18ff */
[----:B------:R-:W-:Y:S02]  /*1180*/  IMAD.WIDE.U32 R224, R4, R240, c[0x0][0x188] ;  /* 0x0000620004e07625 */ /* 0x000fe400078e00f0 */
[----:B------:R-:W2:Y:S04]  /*1190*/  LDG.E.128 R208, [R208.64] ;  /* 0x00000004d0d07981 */ /* 0x000ea8000c1e1d00 */
[----:B------:R-:W3:Y:S01]  /*11a0*/  LDG.E.128 R224, [R224.64] ;  /* 0x00000004e0e07981 */ /* 0x000ee2000c1e1d00 */
[----:B0-----:R-:W-:-:S03]  /*11b0*/  LOP3.LUT R239, R239, 0x7f, RZ, 0xc0, !PT ;  /* 0x0000007fefef7812 */ /* 0x001fc600078ec0ff */
[----:B------:R0:W4:Y:S01]  /*11c0*/  LDG.E R7, [R8.64] ;  /* 0x0000000408077981 */ /* 0x000122000c1e1900 */
[----:B------:R-:W-:Y:S01]  /*11d0*/  LEA.HI.SX32 R0, R0, R239, 0x1d ;  /* 0x000000ef00007211 */ /* 0x000fe200078feaff */
[-C--:B------:R-:W-:Y:S02]  /*11e0*/  IMAD.WIDE.U32 R204, R2, R240.reuse, c[0x0][0x188] ;  /* 0x0000620002cc7625 */ /* 0x080fe400078e00f0 */
[----:B------:R-:W-:Y:S01]  /*11f0*/  STL [R1+0x118], R35 ;  /* 0x0001182301007387 */ /* 0x000fe20000100800 */
[C---:B------:R-:W-:Y:S01]  /*1200*/  IADD3 R216, R0.reuse, 0x80, RZ ;  /* 0x0000008000d87810 */ /* 0x040fe20007ffe0ff */
[C---:B------:R-:W-:Y:S01]  /*1210*/  IMAD.WIDE.U32 R220, R0.reuse, R240, c[0x0][0x208] ;  /* 0x0000820000dc7625 */ /* 0x040fe200078e00f0 */
[----:B0-----:R-:W-:-:S03]  /*1220*/  IADD3 R8, R0, 0x180, RZ ;  /* 0x0000018000087810 */ /* 0x001fc60007ffe0ff */
[-C--:B------:R-:W-:Y:S01]  /*1230*/  IMAD.WIDE.U32 R216, R216, R240.reuse, c[0x0][0x208] ;  /* 0x00008200d8d87625 */ /* 0x080fe200078e00f0 */
[----:B------:R-:W4:Y:S03]  /*1240*/  LDG.E.128 R204, [R204.64] ;  /* 0x00000004cccc7981 */ /* 0x000f26000c1e1d00 */
[-C--:B------:R-:W-:Y:S01]  /*1250*/  IMAD.WIDE.U32 R8, R8, R240.reuse, c[0x0][0x208] ;  /* 0x0000820008087625 */ /* 0x080fe200078e00f0 */
[----:B------:R-:W4:Y:S03]  /*1260*/  LDG.E.128 R220, [R220.64] ;  /* 0x00000004dcdc7981 */ /* 0x000f26000c1e1d00 */
[----:B------:R-:W-:Y:S01]  /*1270*/  IMAD.WIDE.U32 R200, R229, R240, c[0x0][0x188] ;  /* 0x00006200e5c87625 */ /* 0x000fe200078e00f0 */
[----:B------:R-:W4:Y:S01]  /*1280*/  LDG.E.128 R216, [R216.64] ;  /* 0x00000004d8d87981 */ /* 0x000f22000c1e1d00 */
[----:B------:R-:W-:-:S03]  /*1290*/  IADD3 R16, R0, 0x100, RZ ;  /* 0x0000010000107810 */ /* 0x000fc60007ffe0ff */
[----:B------:R-:W4:Y:S01]  /*12a0*/  LDG.E.128 R8, [R8.64] ;  /* 0x0000000408087981 */ /* 0x000f22000c1e1d00 */
[----:B------:R-:W-:-:S03]  /*12b0*/  IMAD.WIDE.U32 R196, R228, R240, c[0x0][0x188] ;  /* 0x00006200e4c47625 */ /* 0x000fc600078e00f0 */
[----:B------:R-:W4:Y:S01]  /*12c0*/  LDG.E.128 R200, [R200.64] ;  /* 0x00000004c8c87981 */ /* 0x000f22000c1e1d00 */
        /* <DEDUP_REMOVED lines=28> */
[----:B0-----:R-:W-:Y:S01]  /*1490*/  ISETP.NE.AND P2, PT, R20, RZ, PT ;  /* 0x000000ff1400720c */ /* 0x001fe20003f45270 */
[----:B--2---:R-:W-:-:S02]  /*14a0*/  HADD2.F32 R245, -RZ, R209.H0_H0 ;  /* 0x200000d1fff57230 */ /* 0x004fc40000004100 */
[----:B------:R-:W-:Y:S02]  /*14b0*/  HADD2.F32 R243, -RZ, R209.H1_H1 ;  /* 0x300000d1fff37230 */ /* 0x000fe40000004100 */
[----:B---3--:R-:W-:Y:S02]  /*14c0*/  HADD2.F32 R239, -RZ, R224.H1_H1 ;  /* 0x300000e0ffef7230 */ /* 0x008fe40000004100 */
[--C-:B------:R-:W-:Y:S01]  /*14d0*/  HADD2.F32 R238, -RZ, R225.reuse.H0_H0 ;  /* 0x200000e1ffee7230 */ /* 0x100fe20000004100 */
[----:B----4-:R-:W-:Y:S01]  /*14e0*/  FSEL R209, R7, RZ, !P2 ;  /* 0x000000ff07d17208 */ /* 0x010fe20005000000 */
[----:B------:R-:W-:Y:S02]  /*14f0*/  HADD2.F32 R237, -RZ, R225.H1_H1 ;  /* 0x300000e1ffed7230 */ /* 0x000fe40000004100 */
[--C-:B------:R-:W-:Y:S02]  /*1500*/  HADD2.F32 R236, -RZ, R226.reuse.H0_H0 ;  /* 0x200000e2ffec7230 */ /* 0x100fe40000004100 */
[----:B------:R-:W-:Y:S01]  /*1510*/  HADD2.F32 R235, -RZ, R226.H1_H1 ;  /* 0x300000e2ffeb7230 */ /* 0x000fe20000004100 */
[C---:B------:R-:W-:Y:S01]  /*1520*/  FADD.FTZ R239, -R209.reuse, R239 ;  /* 0x000000efd1ef7221 */ /* 0x040fe20000010100 */
[--C-:B------:R-:W-:Y:S01]  /*1530*/  HADD2.F32 R234, -RZ, R227.reuse.H0_H0 ;  /* 0x200000e3ffea7230 */ /* 0x100fe20000004100 */
[C---:B------:R-:W-:Y:S01]  /*1540*/  FADD.FTZ R238, -R209.reuse, R238 ;  /* 0x000000eed1ee7221 */ /* 0x040fe20000010100 */
[----:B------:R-:W-:Y:S01]  /*1550*/  HADD2.F32 R233, -RZ, R227.H1_H1 ;  /* 0x300000e3ffe97230 */ /* 0x000fe20000004100 */
[----:B------:R-:W-:-:S02]  /*1560*/  FADD.FTZ R237, -R209, R237 ;  /* 0x000000edd1ed7221 */ /* 0x000fc40000010100 */
[----:B------:R-:W-:Y:S02]  /*1570*/  FADD.FTZ R236, -R209, R236 ;  /* 0x000000ecd1ec7221 */ /* 0x000fe40000010100 */
[----:B-----5:R-:W-:Y:S01]  /*1580*/  FMUL.FTZ R30, R5, R239 ;  /* 0x000000ef051e7220 */ /* 0x020fe20000410000 */
[----:B------:R-:W-:Y:S01]  /*1590*/  HADD2.F32 R225, -RZ, R211.H1_H1 ;  /* 0x300000d3ffe17230 */ /* 0x000fe20000004100 */
[----:B------:R-:W-:Y:S02]  /*15a0*/  FADD.FTZ R235, -R209, R235 ;  /* 0x000000ebd1eb7221 */ /* 0x000fe40000010100 */
[----:B------:R-:W-:Y:S02]  /*15b0*/  FMUL.FTZ R238, R5, R238 ;  /* 0x000000ee05ee7220 */ /* 0x000fe40000410000 */
[C---:B------:R-:W-:Y:S02]  /*15c0*/  FADD.FTZ R234, -R209.reuse, R234 ;  /* 0x000000ead1ea7221 */ /* 0x040fe40000010100 */
[----:B------:R-:W-:-:S02]  /*15d0*/  FADD.FTZ R233, -R209, R233 ;  /* 0x000000e9d1e97221 */ /* 0x000fc40000010100 */
[C---:B------:R-:W-:Y:S01]  /*15e0*/  FMUL.FTZ R237, R5.reuse, R237 ;  /* 0x000000ed05ed7220 */ /* 0x040fe20000410000 */
[----:B------:R-:W-:Y:S01]  /*15f0*/  STL [R1+0x34], R30 ;  /* 0x0000341e01007387 */ /* 0x000fe20000100800 */
[C---:B------:R-:W-:Y:S01]  /*1600*/  FMUL.FTZ R236, R5.reuse, R236 ;  /* 0x000000ec05ec7220 */ /* 0x040fe20000410000 */
[--C-:B------:R-:W-:Y:S01]  /*1610*/  HADD2.F32 R250, -RZ, R216.reuse.H0_H0 ;  /* 0x200000d8fffa7230 */ /* 0x100fe20000004100 */
[C---:B------:R-:W-:Y:S01]  /*1620*/  FMUL.FTZ R235, R5.reuse, R235 ;  /* 0x000000eb05eb7220 */ /* 0x040fe20000410000 */
[----:B------:R-:W-:Y:S01]  /*1630*/  HADD2.F32 R246, -RZ, R216.H1_H1 ;  /* 0x300000d8fff67230 */ /* 0x000fe20000004100 */
[----:B------:R-:W-:Y:S01]  /*1640*/  STL [R1+0x2c], R238 ;  /* 0x00002cee01007387 */ /* 0x000fe20000100800 */
[----:B------:R-:W-:Y:S01]  /*1650*/  FMUL.FTZ R234, R5, R234 ;  /* 0x000000ea05ea7220 */ /* 0x000fe20000410000 */
[----:B------:R-:W-:Y:S01]  /*1660*/  HADD2.F32 R31, -RZ, R221.H0_H0 ;  /* 0x200000ddff1f7230 */ /* 0x000fe20000004100 */
[----:B------:R-:W-:Y:S01]  /*1670*/  FADD.FTZ R216, -R209, R225 ;  /* 0x000000e1d1d87221 */ /* 0x000fe20000010100 */
[----:B------:R-:W-:Y:S01]  /*1680*/  HADD2.F32 R232, -RZ, R211.H0_H0 ;  /* 0x200000d3ffe87230 */ /* 0x000fe20000004100 */
[----:B------:R-:W-:Y:S01]  /*1690*/  STL [R1+0x24], R237 ;  /* 0x000024ed01007387 */ /* 0x000fe20000100800 */
[----:B------:R-:W-:Y:S01]  /*16a0*/  FMUL.FTZ R239, R5, R233 ;  /* 0x000000e905ef7220 */ /* 0x000fe20000410000 */
[----:B-1----:R-:W-:-:S02]  /*16b0*/  HADD2.F32 R215, -RZ, R204.H0_H0 ;  /* 0x200000ccffd77230 */ /* 0x002fc40000004100 */
[----:B------:R-:W-:Y:S01]  /*16c0*/  HADD2.F32 R214, -RZ, R204.H1_H1 ;  /* 0x300000ccffd67230 */ /* 0x000fe20000004100 */
[----:B------:R-:W4:Y:S01]  /*16d0*/  LDL R233, [R1+0xc8] ;  /* 0x0000c80001e97983 */ /* 0x000f220000100800 */
[--C-:B------:R-:W-:Y:S02]  /*16e0*/  HADD2.F32 R213, -RZ, R205.reuse.H0_H0 ;  /* 0x200000cdffd57230 */ /* 0x100fe40000004100 */
[----:B------:R-:W-:Y:S01]  /*16f0*/  HADD2.F32 R212, -RZ, R205.H1_H1 ;  /* 0x300000cdffd47230 */ /* 0x000fe20000004100 */
[----:B------:R-:W-:Y:S01]  /*1700*/  @P0 IMAD.WIDE.U32 R204, R228, R240, c[0x0][0x218] ;  /* 0x00008600e4cc0625 */ /* 0x000fe200078e00f0 */
[----:B------:R-:W-:Y:S01]  /*1710*/  STL [R1+0x1c], R236 ;  /* 0x00001cec01007387 */ /* 0x000fe20000100800 */
[--C-:B------:R-:W-:Y:S02]  /*1720*/  HADD2.F32 R227, -RZ, R9.reuse.H0_H0 ;  /* 0x20000009ffe37230 */ /* 0x100fe40000004100 */
[----:B------:R-:W-:Y:S01]  /*1730*/  HADD2.F32 R228, -RZ, R9.H1_H1 ;  /* 0x30000009ffe47230 */ /* 0x000fe20000004100 */
[----:B------:R-:W-:Y:S01]  /*1740*/  STL [R1+0x14], R235 ;  /* 0x000014eb01007387 */ /* 0x000fe20000100800 */
[----:B------:R-:W-:Y:S01]  /*1750*/  FMUL.FTZ R9, R5, R216 ;  /* 0x000000d805097220 */ /* 0x000fe20000410000 */
[----:B------:R-:W-:Y:S01]  /*1760*/  HADD2.F32 R192, -RZ, R200.H1_H1 ;  /* 0x300000c8ffc07230 */ /* 0x000fe20000004100 */
[----:B------:R-:W-:Y:S01]  /*1770*/  FADD.FTZ R232, -R209, R232 ;  /* 0x000000e8d1e87221 */ /* 0x000fe20000010100 */
[----:B------:R-:W-:Y:S01]  /*1780*/  STL [R1+0x8], R234 ;  /* 0x000008ea01007387 */ /* 0x000fe20000100800 */
[----:B------:R-:W-:Y:S01]  /*1790*/  MOV R216, R31 ;  /* 0x0000001f00d87202 */ /* 0x000fe20000000f00 */
[----:B------:R-:W-:-:S02]  /*17a0*/  HADD2.F32 R0, -RZ, R224.H0_H0 ;  /* 0x200000e0ff007230 */ /* 0x000fc40000004100 */
[----:B------:R-:W-:Y:S01]  /*17b0*/  STL [R1], R239 ;  /* 0x000000ef01007387 */ /* 0x000fe20000100800 */
[--C-:B------:R-:W-:Y:S02]  /*17c0*/  HADD2.F32 R36, -RZ, R223.reuse.H0_H0 ;  /* 0x200000dfff247230 */ /* 0x100fe40000004100 */
[----:B------:R-:W-:Y:S01]  /*17d0*/  HADD2.F32 R35, -RZ, R223.H1_H1 ;  /* 0x300000dfff237230 */ /* 0x000fe20000004100 */
[----:B------:R-:W3:Y:S01]  /*17e0*/  LDL R31, [R1+0xd4] ;  /* 0x0000d400011f7983 */ /* 0x000ee20000100800 */
[----:B------:R-:W-:Y:S02]  /*17f0*/  HADD2.F32 R224, -RZ, R210.H1_H1 ;  /* 0x300000d2ffe07230 */ /* 0x000fe40000004100 */
[----:B------:R-:W-:Y:S01]  /*1800*/  HADD2.F32 R223, -RZ, R201.H1_H1 ;  /* 0x300000c9ffdf7230 */ /* 0x000fe20000004100 */
[----:B------:R-:W-:Y:S01]  /*1810*/  FADD.FTZ R192, -R209, R192 ;  /* 0x000000c0d1c07221 */ /* 0x000fe20000010100 */
[--C-:B------:R-:W-:Y:S01]  /*1820*/  HADD2.F32 R225, -RZ, R8.reuse.H0_H0 ;  /* 0x20000008ffe17230 */ /* 0x100fe20000004100 */
[----:B------:R0:W5:Y:S01]  /*1830*/  @P0 LDG.E.128 R176, [R204.64] ;  /* 0x00000004ccb00981 */ /* 0x000162000c1e1d00 */
[----:B------:R-:W-:Y:S01]  /*1840*/  HADD2.F32 R226, -RZ, R8.H1_H1 ;  /* 0x30000008ffe27230 */ /* 0x000fe20000004100 */
[----:B------:R-:W-:-:S02]  /*1850*/  FMUL.FTZ R8, R5, R232 ;  /* 0x000000e805087220 */ /* 0x000fc40000410000 */
[----:B------:R-:W4:Y:S01]  /*1860*/  LDL R232, [R1+0xcc] ;  /* 0x0000cc0001e87983 */ /* 0x000f220000100800 */
[C---:B------:R-:W-:Y:S01]  /*1870*/  FADD.FTZ R7, -R209.reuse, R224 ;  /* 0x000000e0d1077221 */ /* 0x040fe20000010100 */
[----:B------:R-:W-:Y:S02]  /*1880*/  HADD2.F32 R224, -RZ, R19.H1_H1 ;  /* 0x30000013ffe07230 */ /* 0x000fe40000004100 */
[--C-:B0-----:R-:W-:Y:S02]  /*1890*/  HADD2.F32 R204, -RZ, R197.reuse.H0_H0 ;  /* 0x200000c5ffcc7230 */ /* 0x101fe40000004100 */
[----:B------:R-:W-:Y:S01]  /*18a0*/  HADD2.F32 R205, -RZ, R197.H1_H1 ;  /* 0x300000c5ffcd7230 */ /* 0x000fe20000004100 */
[----:B------:R-:W-:Y:S01]  /*18b0*/  FADD.FTZ R197, -R209, R223 ;  /* 0x000000dfd1c57221 */ /* 0x000fe20000010100 */
[----:B------:R-:W-:Y:S01]  /*18c0*/  HADD2.F32 R223, -RZ, R19.H0_H0 ;  /* 0x20000013ffdf7230 */ /* 0x000fe20000004100 */
[----:B------:R-:W-:Y:S02]  /*18d0*/  FMUL.FTZ R19, R5, R192 ;  /* 0x000000c005137220 */ /* 0x000fe40000410000 */
[----:B------:R-:W4:Y:S01]  /*18e0*/  LDL R192, [R1+0xc4] ;  /* 0x0000c40001c07983 */ /* 0x000f220000100800 */
[--C-:B------:R-:W-:Y:S01]  /*18f0*/  HADD2.F32 R38, -RZ, R222.reuse.H0_H0 ;  /* 0x200000deff267230 */ /* 0x100fe20000004100 */
[----:B------:R-:W-:Y:S01]  /*1900*/  @P0 IMAD.WIDE.U32 R194, R229, R240, c[0x0][0x218] ;  /* 0x00008600e5c20625 */ /* 0x000fe200078e00f0 */
[----:B------:R-:W-:-:S02]  /*1910*/  HADD2.F32 R37, -RZ, R222.H1_H1 ;  /* 0x300000deff257230 */ /* 0x000fc40000004100 */
[--C-:B------:R-:W-:Y:S02]  /*1920*/  HADD2.F32 R244, -RZ, R220.reuse.H0_H0 ;  /* 0x200000dcfff47230 */ /* 0x100fe40000004100 */
[----:B------:R-:W-:Y:S02]  /*1930*/  HADD2.F32 R242, -RZ, R220.H1_H1 ;  /* 0x300000dcfff27230 */ /* 0x000fe40000004100 */
[----:B------:R-:W-:Y:S02]  /*1940*/  HADD2.F32 R252, -RZ, R221.H1_H1 ;  /* 0x300000ddfffc7230 */ /* 0x000fe40000004100 */
[----:B------:R-:W-:Y:S02]  /*1950*/  HADD2.F32 R241, -RZ, R210.H0_H0 ;  /* 0x200000d2fff17230 */ /* 0x000fe40000004100 */
[--C-:B------:R-:W-:Y:S02]  /*1960*/  HADD2.F32 R34, -RZ, R218.reuse.H0_H0 ;  /* 0x200000daff227230 */ /* 0x100fe40000004100 */
[----:B------:R-:W-:-:S02]  /*1970*/  HADD2.F32 R33, -RZ, R218.H1_H1 ;  /* 0x300000daff217230 */ /* 0x000fc40000004100 */
[--C-:B------:R-:W-:Y:S02]  /*1980*/  HADD2.F32 R32, -RZ, R219.reuse.H0_H0 ;  /* 0x200000dbff207230 */ /* 0x100fe40000004100 */
[----:B------:R-:W-:Y:S02]  /*1990*/  HADD2.F32 R29, -RZ, R219.H1_H1 ;  /* 0x300000dbff1d7230 */ /* 0x000fe40000004100 */
[----:B------:R-:W-:Y:S02]  /*19a0*/  HADD2.F32 R193, -RZ, R200.H0_H0 ;  /* 0x200000c8ffc17230 */ /* 0x000fe40000004100 */
[--C-:B------:R-:W-:Y:S02]  /*19b0*/  HADD2.F32 R251, -RZ, R208.reuse.H0_H0 ;  /* 0x200000d0fffb7230 */ /* 0x100fe40000004100 */
[----:B------:R-:W-:Y:S02]  /*19c0*/  HADD2.F32 R247, -RZ, R208.H1_H1 ;  /* 0x300000d0fff77230 */ /* 0x000fe40000004100 */
[----:B------:R-:W-:-:S02]  /*19d0*/  HADD2.F32 R211, -RZ, R206.H0_H0 ;  /* 0x200000ceffd37230 */ /* 0x000fc40000004100 */
[--C-:B------:R-:W-:Y:S02]  /*19e0*/  HADD2.F32 R249, -RZ, R217.reuse.H0_H0 ;  /* 0x200000d9fff97230 */ /* 0x100fe40000004100 */
[----:B------:R-:W-:Y:S01]  /*19f0*/  HADD2.F32 R248, -RZ, R217.H1_H1 ;  /* 0x300000d9fff87230 */ /* 0x000fe20000004100 */
[C---:B------:R-:W-:Y:S01]  /*1a00*/  FADD.FTZ R215, -R209.reuse, R215 ;  /* 0x000000d7d1d77221 */ /* 0x040fe20000010100 */
[----:B------:R-:W-:Y:S01]  /*1a10*/  HADD2.F32 R222, -RZ, R201.H0_H0 ;  /* 0x200000c9ffde7230 */ /* 0x000fe20000004100 */
[----:B------:R-:W-:Y:S01]  /*1a20*/  FADD.FTZ R212, -R209, R212 ;  /* 0x000000d4d1d47221 */ /* 0x000fe20000010100 */
[----:B------:R-:W-:Y:S01]  /*1a30*/  HADD2.F32 R210, -RZ, R206.H1_H1 ;  /* 0x300000ceffd27230 */ /* 0x000fe20000004100 */
[----:B------:R0:W5:Y:S01]  /*1a40*/  @P0 LDG.E.128 R172, [R194.64] ;  /* 0x00000004c2ac0981 */ /* 0x000162000c1e1d00 */
        /* <DEDUP_REMOVED lines=11> */
[----:B------:R-:W-:Y:S01]  /*1b00*/  HADD2.F32 R217, -RZ, R199.H1_H1 ;  /* 0x300000c7ffd97230 */ /* 0x000fe20000004100 */
[C---:B------:R-:W-:Y:S02]  /*1b10*/  FADD.FTZ R211, -R209.reuse, R211 ;  /* 0x000000d3d1d37221 */ /* 0x040fe40000010100 */
[C---:B0-----:R-:W-:Y:S01]  /*1b20*/  FADD.FTZ R195, -R209.reuse, R219 ;  /* 0x000000dbd1c37221 */ /* 0x041fe20000010100 */
        /* <DEDUP_REMOVED lines=27> */
[--C-:B------:R-:W-:Y:S01]  /*1ce0*/  HADD2.F32 R218, -RZ, R16.reuse.H1_H1 ;  /* 0x30000010ffda7230 */ /* 0x100fe20000004100 */
[----:B------:R-:W-:Y:S01]  /*1cf0*/  FADD.FTZ R209, -R209, R217 ;  /* 0x000000d9d1d17221 */ /* 0x000fe20000010100 */
[----:B------:R-:W-:Y:S01]  /*1d00*/  HADD2.F32 R217, -RZ, R16.H0_H0 ;  /* 0x20000010ffd97230 */ /* 0x000fe20000004100 */
[----:B------:R-:W-:Y:S01]  /*1d10*/  FMUL.FTZ R28, R28, R216 ;  /* 0x000000d81c1c7220 */ /* 0x000fe20000410000 */
[--C-:B------:R-:W-:Y:S01]  /*1d20*/  HADD2.F32 R23, -RZ, R14.reuse.H0_H0 ;  /* 0x2000000eff177230 */ /* 0x100fe20000004100 */
[C---:B------:R-:W-:Y:S01]  /*1d30*/  FMUL.FTZ R10, R5.reuse, R215 ;  /* 0x000000d7050a7220 */ /* 0x040fe20000410000 */
[----:B------:R-:W-:Y:S01]  /*1d40*/  HADD2.F32 R22, -RZ, R14.H1_H1 ;  /* 0x3000000eff167230 */ /* 0x000fe20000004100 */
[C---:B------:R-:W-:Y:S01]  /*1d50*/  FMUL.FTZ R13, R5.reuse, R212 ;  /* 0x000000d4050d7220 */ /* 0x040fe20000410000 */
[----:B------:R-:W2:Y:S01]  /*1d60*/  LDL R215, [R1+0xd8] ;  /* 0x0000d80001d77983 */ /* 0x000ea20000100800 */
[----:B------:R-:W-:-:S02]  /*1d70*/  FMUL.FTZ R16, R5, R195 ;  /* 0x000000c305107220 */ /* 0x000fc40000410000 */
[C---:B------:R-:W-:Y:S01]  /*1d80*/  FMUL.FTZ R14, R5.reuse, R211 ;  /* 0x000000d3050e7220 */ /* 0x040fe20000410000 */
[----:B------:R-:W2:Y:S01]  /*1d90*/  LDL R212, [R1+0xc0] ;  /* 0x0000c00001d47983 */ /* 0x000ea20000100800 */
[--C-:B------:R-:W-:Y:S01]  /*1da0*/  HADD2.F32 R221, -RZ, R18.reuse.H0_H0 ;  /* 0x20000012ffdd7230 */ /* 0x100fe20000004100 */
[----:B------:R-:W-:Y:S01]  /*1db0*/  FFMA.FTZ R152, R236, R38, R152 ;  /* 0x00000026ec987223 */ /* 0x000fe20000010098 */
[----:B------:R-:W-:Y:S01]  /*1dc0*/  HADD2.F32 R222, -RZ, R18.H1_H1 ;  /* 0x30000012ffde7230 */ /* 0x000fe20000004100 */
[----:B------:R-:W-:Y:S01]  /*1dd0*/  FADD.FTZ R44, R44, R38 ;  /* 0x000000262c2c7221 */ /* 0x000fe20000010000 */
[--C-:B------:R-:W-:Y:S01]  /*1de0*/  HADD2.F32 R219, -RZ, R17.reuse.H0_H0 ;  /* 0x20000011ffdb7230 */ /* 0x100fe20000004100 */
[C---:B------:R-:W-:Y:S01]  /*1df0*/  FMUL.FTZ R18, R5.reuse, R193 ;  /* 0x000000c105127220 */ /* 0x040fe20000410000 */
[----:B------:R-:W-:Y:S01]  /*1e00*/  HADD2.F32 R220, -RZ, R17.H1_H1 ;  /* 0x30000011ffdc7230 */ /* 0x000fe20000004100 */
[----:B------:R-:W-:Y:S02]  /*1e10*/  FMUL.FTZ R17, R5, R194 ;  /* 0x000000c205117220 */ /* 0x000fe40000410000 */
[----:B------:R-:W-:-:S02]  /*1e20*/  FFMA.FTZ R153, R235, R37, R153 ;  /* 0x00000025eb997223 */ /* 0x000fc40000010099 */
[----:B------:R-:W-:Y:S02]  /*1e30*/  FADD.FTZ R45, R45, R37 ;  /* 0x000000252d2d7221 */ /* 0x000fe40000010000 */
[----:B---3--:R-:W-:-:S05]  /*1e40*/  FMUL.FTZ R31, R31, R242 ;  /* 0x000000f21f1f7220 */ /* 0x008fca0000410000 */
[----:B------:R0:W-:Y:S04]  /*1e50*/  STL [R1+0x30], R31 ;  /* 0x0000301f01007387 */ /* 0x0001e80000100800 */
[----:B------:R-:W3:Y:S01]  /*1e60*/  LDL R211, [R1+0xbc] ;  /* 0x0000bc0001d37983 */ /* 0x000ee20000100800 */
[----:B----4-:R-:W-:Y:S02]  /*1e70*/  FMUL.FTZ R195, R232, R252 ;  /* 0x000000fce8c37220 */ /* 0x010fe40000410000 */
[----:B------:R-:W-:Y:S01]  /*1e80*/  FMUL.FTZ R232, R233, R38 ;  /* 0x00000026e9e87220 */ /* 0x000fe20000410000 */
[----:B------:R1:W-:Y:S04]  /*1e90*/  STL [R1+0x28], R28 ;  /* 0x0000281c01007387 */ /* 0x0003e80000100800 */
[----:B------:R4:W5:Y:S04]  /*1ea0*/  LDL.LU R38, [R1+0x124] ;  /* 0x0001240001267983 */ /* 0x0009680000300800 */
[----:B------:R-:W4:Y:S01]  /*1eb0*/  LDL R193, [R1+0xb8] ;  /* 0x0000b80001c17983 */ /* 0x000f220000100800 */
[----:B------:R-:W-:-:S03]  /*1ec0*/  FMUL.FTZ R194, R192, R37 ;  /* 0x00000025c0c27220 */ /* 0x000fc60000410000 */
[----:B------:R0:W-:Y:S04]  /*1ed0*/  STL [R1+0x20], R195 ;  /* 0x000020c301007387 */ /* 0x0001e80000100800 */
[----:B------:R0:W5:Y:S04]  /*1ee0*/  LDL.LU R37, [R1+0x120] ;  /* 0x0001200001257983 */ /* 0x0001680000300800 */
[----:B------:R-:W4:Y:S01]  /*1ef0*/  LDL R192, [R1+0xb4] ;  /* 0x0000b40001c07983 */ /* 0x000f220000100800 */
[--C-:B------:R-:W-:Y:S02]  /*1f00*/  HADD2.F32 R231, -RZ, R11.reuse.H0_H0 ;  /* 0x2000000bffe77230 */ /* 0x100fe40000004100 */
[----:B------:R-:W-:Y:S01]  /*1f10*/  HADD2.F32 R240, -RZ, R11.H1_H1 ;  /* 0x3000000bfff07230 */ /* 0x000fe20000004100 */
[----:B------:R-:W-:Y:S01]  /*1f20*/  FMUL.FTZ R11, R5, R214 ;  /* 0x000000d6050b7220 */ /* 0x000fe20000410000 */
[--C-:B------:R-:W-:Y:S01]  /*1f30*/  HADD2.F32 R27, -RZ, R12.reuse.H0_H0 ;  /* 0x2000000cff1b7230 */ /* 0x100fe20000004100 */
[----:B------:R0:W-:Y:S01]  /*1f40*/  STL [R1+0x18], R232 ;  /* 0x000018e801007387 */ /* 0x0001e20000100800 */
[----:B------:R-:W-:Y:S01]  /*1f50*/  HADD2.F32 R26, -RZ, R12.H1_H1 ;  /* 0x3000000cff1a7230 */ /* 0x000fe20000004100 */
        /* <DEDUP_REMOVED lines=30> */
[--C-:B------:R-:W-:Y:S02]  /*2140*/  HADD2.F32 R21, -RZ, R15.reuse.H0_H0 ;  /* 0x2000000fff157230 */ /* 0x100fe40000004100 */
[----:B------:R-:W-:Y:S01]  /*2150*/  HADD2.F32 R20, -RZ, R15.H1_H1 ;  /* 0x3000000fff147230 */ /* 0x000fe20000004100 */
        /* <DEDUP_REMOVED lines=233> */
.L_x_2147:
[----:B0-----:R-:W-:Y:S05]  /*2ff0*/  BSYNC B0 ;  /* 0x0000000000007941 */ /* 0x001fea0003800000 */
.L_x_2145:
        /* <DEDUP_REMOVED lines=9> */
.L_x_2279:
        /* <DEDUP_REMOVED lines=18> */
.L_x_2280:
        /* <DEDUP_REMOVED lines=19> */
[----:B------:R-:W-:Y:S01]  /*32e0*/  FADD.FTZ R215, R194, R192 ;  /* 0x000000c0c2d77221 */ /* 0x000fe20000010000 */
[----:B------:R-:W-:Y:S01]  /*32f0*/  HFMA2.MMA R194, -RZ, RZ, 0, 0 ;  /* 0x00000000ffc27435 */ /* 0x000fe200000001ff */
        /* <DEDUP_REMOVED lines=16> */
[----:B------:R-:W-:Y:S01]  /*3400*/  MOV R214, RZ ;  /* 0x000000ff00d67202 */ /* 0x000fe20000000f00 */
[----:B------:R-:W-:-:S04]  /*3410*/  UISETP.NE.U32.AND UP0, UPT, URZ, UR6, UPT ;  /* 0x000000063f00728c */ /* 0x000fc8000bf05070 */
[----:B------:R-:W-:-:S06]  /*3420*/  UISETP.NE.AND.EX UP0, UPT, URZ, UR7, UPT, UP0 ;  /* 0x000000073f00728c */ /* 0x000fcc000bf05300 */
[----:B------:R-:W-:-:S13]  /*3430*/  PLOP3.LUT P2, PT, PT, PT, UP0, 0x80, 0x0 ;  /* 0x000000000000781c */ /* 0x000fda0003f4f008 */
[----:B------:R-:W-:Y:S05]  /*3440*/  @!P2 BRA `(.L_x_2152) ;  /* 0x000000e00000a947 */ /* 0x000fea0003800000 */
[----:B-----5:R-:W-:Y:S01]  /*3450*/  HADD2.F32 R214, -RZ, R160.H0_H0 ;  /* 0x200000a0ffd67230 */ /* 0x020fe20000004100 */
[----:B------:R-:W-:Y:S05]  /*3460*/  BRA `(.L_x_2152) ;  /* 0x000000c000007947 */ /* 0x000fea0003800000 */
.L_x_2151:
        /* <DEDUP_REMOVED lines=10> */
[----:B------:R-:W-:-:S05]  /*3510*/  @P2 HADD2.F32 R195, -RZ, R160.H0_H0 ;  /* 0x200000a0ffc32230 */ /* 0x000fca0000004100 */
[----:B------:R-:W-:Y:S02]  /*3520*/  @P2 FADD.FTZ R214, R214, R195 ;  /* 0x000000c3d6d62221 */ /* 0x000fe40000010000 */
.L_x_2152:
[----:B------:R-:W-:Y:S05]  /*3530*/  BSYNC B0 ;  /* 0x0000000000007941 */ /* 0x000fea0003800000 */
.L_x_2150:
[----:B------:R-:W-:Y:S01]  /*3540*/  ISETP.NE.U32.AND P0, PT, RZ, c[0x0][0x258], PT ;  /* 0x00009600ff007a0c */ /* 0x000fe20003f05070 */
[----:B------:R-:W-:Y:S03]  /*3550*/  BSSY B0, `(.L_x_2153) ;  /* 0x000001a000007945 */ /* 0x000fe60003800000 */
[----:B------:R-:W-:-:S13]  /*3560*/  ISETP.NE.AND.EX P0, PT, RZ, c[0x0][0x25c], PT, P0 ;  /* 0x00009700ff007a0c */ /* 0x000fda0003f05300 */
[----:B------:R-:W-:Y:S01]  /*3570*/  @P0 F2FP.PACK_AB R195, RZ, R214 ;  /* 0x000000d6ffc3023e */ /* 0x000fe200000000ff */
[----:B------:R-:W-:-:S03]  /*3580*/  @P3 FMUL.FTZ R214, R214, c[0x0][0x1ec] ;  /* 0x00007b00d6d63a20 */ /* 0x000fc60000410000 */
[----:B------:R-:W-:Y:S01]  /*3590*/  @P0 PRMT R184, R195, 0x7610, R184 ;  /* 0x00007610c3b80816 */ /* 0x000fe200000000b8 */
[----:B-----5:R-:W-:-:S05]  /*35a0*/  @P3 HADD2.F32 R195, -RZ, R180.H0_H0 ;  /* 0x200000b4ffc33230 */ /* 0x020fca0000004100 */
[----:B------:R-:W-:Y:S01]  /*35b0*/  @P3 FFMA.FTZ R80, R214, R195, R80 ;  /* 0x000000c3d6503223 */ /* 0x000fe20000010050 */
[----:B------:R-:W-:-:S05]  /*35c0*/  @P3 HADD2.F32 R195, -RZ, R20.H0_H0 ;  /* 0x20000014ffc33230 */ /* 0x000fca0000004100 */
[----:B------:R-:W-:-:S05]  /*35d0*/  @P3 FMUL.FTZ R195, R214, R195 ;  /* 0x000000c3d6c33220 */ /* 0x000fca0000410000 */
[----:B------:R-:W-:-:S04]  /*35e0*/  @P3 F2FP.PACK_AB R195, RZ, R195 ;  /* 0x000000c3ffc3323e */ /* 0x000fc800000000ff */
[----:B------:R-:W-:Y:S01]  /*35f0*/  @P3 PRMT R188, R195, 0x7610, R188 ;  /* 0x00007610c3bc3816 */ /* 0x000fe200000000bc */
[----:B------:R-:W-:Y:S05]  /*3600*/  @P1 BRA `(.L_x_2154) ;  /* 0x0000004000001947 */ /* 0x000fea0003800000 */
[----:B------:R-:W-:Y:S01]  /*3610*/  HFMA2.MMA R214, -RZ, RZ, 0, 0 ;  /* 0x00000000ffd67435 */ /* 0x000fe200000001ff */
[----:B------:R-:W-:Y:S05]  /*3620*/  @!P2 BRA `(.L_x_2155) ;  /* 0x000000c00000a947 */ /* 0x000fea0003800000 */
[----:B------:R-:W-:Y:S01]  /*3630*/  HADD2.F32 R214, -RZ, R160.H1_H1 ;  /* 0x300000a0ffd67230 */ /* 0x000fe20000004100 */
[----:B------:R-:W-:Y:S05]  /*3640*/  BRA `(.L_x_2155) ;  /* 0x000000a000007947 */ /* 0x000fea0003800000 */
.L_x_2154:
        /* <DEDUP_REMOVED lines=8> */
[----:B------:R-:W-:-:S05]  /*36d0*/  @P2 HADD2.F32 R195, -RZ, R160.H1_H1 ;  /* 0x300000a0ffc32230 */ /* 0x000fca0000004100 */
[----:B------:R-:W-:Y:S02]  /*36e0*/  @P2 FADD.FTZ R214, R214, R195 ;  /* 0x000000c3d6d62221 */ /* 0x000fe40000010000 */
.L_x_2155:
[----:B------:R-:W-:Y:S05]  /*36f0*/  BSYNC B0 ;  /* 0x0000000000007941 */ /* 0x000fea0003800000 */
.L_x_2153:
[----:B------:R-:W-:Y:S01]  /*3700*/  @P0 F2FP.PACK_AB R195, RZ, R214 ;  /* 0x000000d6ffc3023e */ /* 0x000fe200000000ff */
[----:B------:R-:W-:Y:S01]  /*3710*/  @P3 FMUL.FTZ R214, R214, c[0x0][0x1ec] ;  /* 0x00007b00d6d63a20 */ /* 0x000fe20000410000 */
[----:B------:R-:W-:Y:S02]  /*3720*/  BSSY B0, `(.L_x_2156) ;  /* 0x0000017000007945 */ /* 0x000fe40003800000 */
[----:B------:R-:W-:Y:S01]  /*3730*/  @P0 PRMT R184, R184, 0x5410, R195 ;  /* 0x00005410b8b80816 */ /* 0x000fe200000000c3 */
[----:B------:R-:W-:-:S05]  /*3740*/  @P3 HADD2.F32 R195, -RZ, R180.H1_H1 ;  /* 0x300000b4ffc33230 */ /* 0x000fca0000004100 */
[----:B------:R-:W-:Y:S01]  /*3750*/  @P3 FFMA.FTZ R81, R214, R195, R81 ;  /* 0x000000c3d6513223 */ /* 0x000fe20000010051 */
[----:B------:R-:W-:-:S05]  /*3760*/  @P3 HADD2.F32 R195, -RZ, R20.H1_H1 ;  /* 0x30000014ffc33230 */ /* 0x000fca0000004100 */
[----:B------:R-:W-:-:S05]  /*3770*/  @P3 FMUL.FTZ R195, R214, R195 ;  /* 0x000000c3d6c33220 */ /* 0x000fca0000410000 */
[----:B------:R-:W-:-:S04]  /*3780*/  @P3 F2FP.PACK_AB R195, RZ, R195 ;  /* 0x000000c3ffc3323e */ /* 0x000fc800000000ff */
[----:B------:R-:W-:Y:S01]  /*3790*/  @P3 PRMT R188, R188, 0x5410, R195 ;  /* 0x00005410bcbc3816 */ /* 0x000fe200000000c3 */
[----:B------:R-:W-:Y:S05]  /*37a0*/  @P1 BRA `(.L_x_2157) ;  /* 0x0000004000001947 */ /* 0x000fea0003800000 */
[----:B------:R-:W-:Y:S01]  /*37b0*/  HFMA2.MMA R214, -RZ, RZ, 0, 0 ;  /* 0x00000000ffd67435 */ /* 0x000fe200000001ff */
[----:B------:R-:W-:Y:S05]  /*37c0*/  @!P2 BRA `(.L_x_2158) ;  /* 0x000000c00000a947 */ /* 0x000fea0003800000 */
[----:B------:R-:W-:Y:S01]  /*37d0*/  HADD2.F32 R214, -RZ, R161.H0_H0 ;  /* 0x200000a1ffd67230 */ /* 0x000fe20000004100 */
[----:B------:R-:W-:Y:S05]  /*37e0*/  BRA `(.L_x_2158) ;  /* 0x000000a000007947 */ /* 0x000fea0003800000 */
.L_x_2157:
        /* <DEDUP_REMOVED lines=8> */
[----:B------:R-:W-:-:S05]  /*3870*/  @P2 HADD2.F32 R195, -RZ, R161.H0_H0 ;  /* 0x200000a1ffc32230 */ /* 0x000fca0000004100 */
[----:B------:R-:W-:Y:S02]  /*3880*/  @P2 FADD.FTZ R214, R214, R195 ;  /* 0x000000c3d6d62221 */ /* 0x000fe40000010000 */
.L_x_2158:
[----:B------:R-:W-:Y:S05]  /*3890*/  BSYNC B0 ;  /* 0x0000000000007941 */ /* 0x000fea0003800000 */
.L_x_2156:
[----:B------:R-:W-:Y:S01]  /*38a0*/  @P0 F2FP.PACK_AB R195, RZ, R214 ;  /* 0x000000d6ffc3023e */ /* 0x000fe200000000ff */
[----:B------:R-:W-:Y:S01]  /*38b0*/  @P3 FMUL.FTZ R214, R214, c[0x0][0x1ec] ;  /* 0x00007b00d6d63a20 */ /* 0x000fe20000410000 */
[----:B------:R-:W-:Y:S02]  /*38c0*/  BSSY B0, `(.L_x_2159) ;  /* 0x0000017000007945 */ /* 0x000fe40003800000 */
[----:B------:R-:W-:Y:S01]  /*38d0*/  @P0 PRMT R185, R195, 0x7610, R185 ;  /* 0x00007610c3b90816 */ /* 0x000fe200000000b9 */
[----:B------:R-:W-:-:S05]  /*38e0*/  @P3 HADD2.F32 R195, -RZ, R181.H0_H0 ;  /* 0x200000b5ffc33230 */ /* 0x000fca0000004100 */
        /* <DEDUP_REMOVED lines=10> */
.L_x_2160:
        /* <DEDUP_REMOVED lines=10> */
.L_x_2161:
[----:B------:R-:W-:Y:S05]  /*3a30*/  BSYNC B0 ;  /* 0x0000000000007941 */ /* 0x000fea0003800000 */
.L_x_2159:
        /* <DEDUP_REMOVED lines=15> */
.L_x_2163:
        /* <DEDUP_REMOVED lines=10> */
.L_x_2164:
[----:B------:R-:W-:Y:S05]  /*3bd0*/  BSYNC B0 ;  /* 0x0000000000007941 */ /* 0x000fea0003800000 */
.L_x_2162:
        /* <DEDUP_REMOVED lines=15> */
.L_x_2166:
        /* <DEDUP_REMOVED lines=10> */
.L_x_2167:
[----:B------:R-:W-:Y:S05]  /*3d70*/  BSYNC B0 ;  /* 0x0000000000007941 */ /* 0x000fea0003800000 */
.L_x_2165:
        /* <DEDUP_REMOVED lines=15> */
.L_x_2169:
        /* <DEDUP_REMOVED lines=10> */
.L_x_2170:
[----:B------:R-:W-:Y:S05]  /*3f10*/  BSYNC B0 ;  /* 0x0000000000007941 */ /* 0x000fea0003800000 */
.L_x_2168:
        /* <DEDUP_REMOVED lines=15> */
.L_x_2172:
[----:B------:R-:W2:Y:S01]  /*4010*/  LDL R215, [R1] ;  /* 0x0000000001d77983 */ /* 0x000ea20000100800 */
[----:B------:R-:W0:Y:S02]  /*4020*/  LDC.U8 R195, c[0x0][0x1f0] ;  /* 0x00007c00ffc37b82 */ /* 0x000e240000000000 */
[----:B0-----:R-:W-:-:S04]  /*4030*/  ISETP.NE.AND P4, PT, R195, RZ, PT ;  /* 0x000000ffc300720c */ /* 0x001fc80003f85270 */
[----:B------:R-:W-:-:S05]  /*4040*/  FSEL R195, R192, RZ, !P4 ;  /* 0x000000ffc0c37208 */ /* 0x000fca0006000000 */
[----:B--2---:R-:W-:-:S04]  /*4050*/  FFMA.FTZ R195, R215, R193, R195 ;  /* 0x000000c1d7c37223 */ /* 0x004fc800000100c3 */
[----:B------:R-:W-:-:S04]  /*4060*/  FADD.FTZ R195, R252, -R195 ;  /* 0x800000c3fcc37221 */ /* 0x000fc80000010000 */
[----:B------:R-:W-:Y:S01]  /*4070*/  FMUL.FTZ R214, R5, R195 ;  /* 0x000000c305d67220 */ /* 0x000fe20000410000 */
[----:B------:R-:W-:-:S05]  /*4080*/  @P2 HADD2.F32 R195, -RZ, R163.H1_H1 ;  /* 0x300000a3ffc32230 */ /* 0x000fca0000004100 */
[----:B------:R-:W-:Y:S02]  /*4090*/  @P2 FADD.FTZ R214, R214, R195 ;  /* 0x000000c3d6d62221 */ /* 0x000fe40000010000 */
.L_x_2173:
[----:B------:R-:W-:Y:S05]  /*40a0*/  BSYNC B0 ;  /* 0x0000000000007941 */ /* 0x000fea0003800000 */
.L_x_2171:
[----:B------:R-:W-:Y:S01]  /*40b0*/  @P0 F2FP.PACK_AB R195, RZ, R214 ;  /* 0x000000d6ffc3023e */ /* 0x000fe200000000ff */
[----:B------:R-:W-:Y:S01]  /*40c0*/  @P3 FMUL.FTZ R214, R214, c[0x0][0x1ec] ;  /* 0x00007b00d6d63a20 */ /* 0x000fe20000410000 */
[----:B------:R-:W-:Y:S02]  /*40d0*/  BSSY B0, `(.L_x_2174) ;  /* 0x0000013000007945 */ /* 0x000fe40003800000 */
[----:B------:R-:W-:Y:S01]  /*40e0*/  @P0 PRMT R187, R187, 0x5410, R195 ;  /* 0x00005410bbbb0816 */ /* 0x000fe200000000c3 */
[----:B------:R-:W-:-:S05]  /*40f0*/  @P3 HADD2.F32 R195, -RZ, R183.H1_H1 ;  /* 0x300000b7ffc33230 */ /* 0x000fca0000004100 */
[----:B------:R-:W-:Y:S01]  /*4100*/  @P3 FFMA.FTZ R87, R214, R195, R87 ;  /* 0x000000c3d6573223 */ /* 0x000fe20000010057 */
[----:B------:R-:W-:-:S05]  /*4110*/  @P3 HADD2.F32 R195, -RZ, R23.H1_H1 ;  /* 0x30000017ffc33230 */ /* 0x000fca0000004100 */
[----:B------:R-:W-:Y:S01]  /*4120*/  @P3 FMUL.FTZ R195, R214, R195 ;  /* 0x000000c3d6c33220 */ /* 0x000fe20000410000 */
[----:B------:R-:W-:-:S04]  /*4130*/  @P0 MOV R214, 0x10 ;  /* 0x0000001000d60802 */ /* 0x000fc80000000f00 */
[----:B------:R-:W-:Y:S01]  /*4140*/  @P3 F2FP.PACK_AB R195, RZ, R195 ;  /* 0x000000c3ffc3323e */ /* 0x000fe200000000ff */
        /* <DEDUP_REMOVED lines=8> */
[----:B------:R-:W-:-:S10]  /*41d0*/  HFMA2.MMA R180, -RZ, RZ, 0, 9.5367431640625e-07 ;  /* 0x00000010ffb47435 */ /* 0x000fd400000001ff */
[----:B------:R-:W-:-:S06]  /*41e0*/  IMAD.WIDE.U32 R180, R195, R180, c[0x0][0x170] ;  /* 0x00005c00c3b47625 */ /* 0x000fcc00078e00b4 */
[----:B------:R-:W5:Y:S02]  /*41f0*/  LDG.E.128 R180, [R180.64] ;  /* 0x00000004b4b47981 */ /* 0x000f64000c1e1d00 */
.L_x_2175:
[----:B------:R-:W-:Y:S05]  /*4200*/  BSYNC B0 ;  /* 0x0000000000007941 */ /* 0x000fea0003800000 */
.L_x_2174:
[----:B------:R-:W-:Y:S01]  /*4210*/  BSSY B0, `(.L_x_2176) ;  /* 0x000000e000007945 */ /* 0x000fe20003800000 */
[----:B------:R-:W-:Y:S05]  /*4220*/  @P1 BRA `(.L_x_2177) ;  /* 0x0000004000001947 */ /* 0x000fea0003800000 */
[----:B0-----:R-:W-:Y:S01]  /*4230*/  MOV R214, RZ ;  /* 0x000000ff00d67202 */ /* 0x001fe20000000f00 */
[----:B------:R-:W-:Y:S05]  /*4240*/  @!P2 BRA `(.L_x_2178) ;  /* 0x000000a00000a947 */ /* 0x000fea0003800000 */
[----:B------:R-:W-:Y:S01]  /*4250*/  HADD2.F32 R214, -RZ, R164.H0_H0 ;  /* 0x200000a4ffd67230 */ /* 0x000fe20000004100 */
[----:B------:R-:W-:Y:S05]  /*4260*/  BRA `(.L_x_2178) ;  /* 0x0000008000007947 */ /* 0x000fea0003800000 */
.L_x_2177:
[----:B0-----:R-:W0:Y:S02]  /*4270*/  LDC.U8 R215, c[0x0][0x1f0] ;  /* 0x00007c00ffd77b82 */ /* 0x001e240000000000 */
[----:B0-----:R-:W-:Y:S01]  /*4280*/  ISETP.NE.AND P4, PT, R215, RZ, PT ;  /* 0x000000ffd700720c */ /* 0x001fe20003f85270 */
[----:B------:R-:W-:-:S03]  /*4290*/  @P2 HADD2.F32 R215, -RZ, R164.H0_H0 ;  /* 0x200000a4ffd72230 */ /* 0x000fc60000004100 */
[----:B------:R-:W-:-:S05]  /*42a0*/  FSEL R214, R192, RZ, !P4 ;  /* 0x000000ffc0d67208 */ /* 0x000fca0006000000 */
[----:B------:R-:W-:-:S04]  /*42b0*/  FFMA.FTZ R214, R251, R193, R214 ;  /* 0x000000c1fbd67223 */ /* 0x000fc800000100d6 */
[----:B------:R-:W-:-:S04]  /*42c0*/  FADD.FTZ R214, R250, -R214 ;  /* 0x800000d6fad67221 */ /* 0x000fc80000010000 */
[----:B------:R-:W-:-:S04]  /*42d0*/  FMUL.FTZ R214, R5, R214 ;  /* 0x000000d605d67220 */ /* 0x000fc80000410000 */
[----:B------:R-:W-:Y:S02]  /*42e0*/  @P2 FADD.FTZ R214, R214, R215 ;  /* 0x000000d7d6d62221 */ /* 0x000fe40000010000 */
.L_x_2178:
[----:B------:R-:W-:Y:S05]  /*42f0*/  BSYNC B0 ;  /* 0x0000000000007941 */ /* 0x000fea0003800000 */
.L_x_2176:
[----:B------:R-:W-:Y:S01]  /*4300*/  @P0 F2FP.PACK_AB R215, RZ, R214 ;  /* 0x000000d6ffd7023e */ /* 0x000fe200000000ff */
[----:B------:R-:W-:Y:S01]  /*4310*/  @P3 FMUL.FTZ R214, R214, c[0x0][0x1ec] ;  /* 0x00007b00d6d63a20 */ /* 0x000fe20000410000 */
[----:B------:R-:W-:Y:S02]  /*4320*/  BSSY B0, `(.L_x_2179) ;  /* 0x0000015000007945 */ /* 0x000fe40003800000 */
        /* <DEDUP_REMOVED lines=12> */
.L_x_2180:
[----:B------:R-:W0:Y:S02]  /*43f0*/  LDC.U8 R215, c[0x0][0x1f0] ;  /* 0x00007c00ffd77b82 */ /* 0x000e240000000000 */
[----:B0-----:R-:W-:Y:S01]  /*4400*/  ISETP.NE.AND P4, PT, R215, RZ, PT ;  /* 0x000000ffd700720c */ /* 0x001fe20003f85270 */
[----:B------:R-:W-:-:S03]  /*4410*/  @P2 HADD2.F32 R215, -RZ, R164.H1_H1 ;  /* 0x300000a4ffd72230 */ /* 0x000fc60000004100 */
[----:B------:R-:W-:-:S05]  /*4420*/  FSEL R214, R192, RZ, !P4 ;  /* 0x000000ffc0d67208 */ /* 0x000fca0006000000 */
[----:B------:R-:W-:-:S04]  /*4430*/  FFMA.FTZ R214, R247, R193, R214 ;  /* 0x000000c1f7d67223 */ /* 0x000fc800000100d6 */
[----:B------:R-:W-:-:S04]  /*4440*/  FADD.FTZ R214, R246, -R214 ;  /* 0x800000d6f6d67221 */ /* 0x000fc80000010000 */
[----:B------:R-:W-:-:S04]  /*4450*/  FMUL.FTZ R214, R5, R214 ;  /* 0x000000d605d67220 */ /* 0x000fc80000410000 */
[----:B------:R-:W-:Y:S02]  /*4460*/  @P2 FADD.FTZ R214, R214, R215 ;  /* 0x000000d7d6d62221 */ /* 0x000fe40000010000 */
.L_x_2181:
[----:B------:R-:W-:Y:S05]  /*4470*/  BSYNC B0 ;  /* 0x0000000000007941 */ /* 0x000fea0003800000 */
.L_x_2179:
        /* <DEDUP_REMOVED lines=15> */
.L_x_2183:
[----:B------:R-:W0:Y:S02]  /*4570*/  LDC.U8 R215, c[0x0][0x1f0] ;  /* 0x00007c00ffd77b82 */ /* 0x000e240000000000 */
[----:B0-----:R-:W-:Y:S01]  /*4580*/  ISETP.NE.AND P4, PT, R215, RZ, PT ;  /* 0x000000ffd700720c */ /* 0x001fe20003f85270 */
[----:B------:R-:W-:-:S03]  /*4590*/  @P2 HADD2.F32 R215, -RZ, R165.H0_H0 ;  /* 0x200000a5ffd72230 */ /* 0x000fc60000004100 */
[----:B------:R-:W-:-:S05]  /*45a0*/  FSEL R214, R192, RZ, !P4 ;  /* 0x000000ffc0d67208 */ /* 0x000fca0006000000 */
[----:B------:R-:W-:-:S04]  /*45b0*/  FFMA.FTZ R214, R245, R193, R214 ;  /* 0x000000c1f5d67223 */ /* 0x000fc800000100d6 */
[----:B------:R-:W-:-:S04]  /*45c0*/  FADD.FTZ R214, R244, -R214 ;  /* 0x800000d6f4d67221 */ /* 0x000fc80000010000 */
[----:B------:R-:W-:-:S04]  /*45d0*/  FMUL.FTZ R214, R5, R214 ;  /* 0x000000d605d67220 */ /* 0x000fc80000410000 */
[----:B------:R-:W-:Y:S02]  /*45e0*/  @P2 FADD.FTZ R214, R214, R215 ;  /* 0x000000d7d6d62221 */ /* 0x000fe40000010000 */
.L_x_2184:
[----:B------:R-:W-:Y:S05]  /*45f0*/  BSYNC B0 ;  /* 0x0000000000007941 */ /* 0x000fea0003800000 */
.L_x_2182:
        /* <DEDUP_REMOVED lines=15> */
.L_x_2186:
        /* <DEDUP_REMOVED lines=8> */
.L_x_2187:
[----:B------:R-:W-:Y:S05]  /*4770*/  BSYNC B0 ;  /* 0x0000000000007941 */ /* 0x000fea0003800000 */
.L_x_2185:
        /* <DEDUP_REMOVED lines=15> */
.L_x_2189:
        /* <DEDUP_REMOVED lines=8> */
.L_x_2190:
[----:B------:R-:W-:Y:S05]  /*48f0*/  BSYNC B0 ;  /* 0x0000000000007941 */ /* 0x000fea0003800000 */
.L_x_2188:
        /* <DEDUP_REMOVED lines=15> */
.L_x_2192:
        /* <DEDUP_REMOVED lines=8> */
.L_x_2193:
[----:B------:R-:W-:Y:S05]  /*4a70*/  BSYNC B0 ;  /* 0x0000000000007941 */ /* 0x000fea0003800000 */
.L_x_2191:
        /* <DEDUP_REMOVED lines=15> */
.L_x_2195:
        /* <DEDUP_REMOVED lines=8> */
.L_x_2196:
[----:B------:R-:W-:Y:S05]  /*4bf0*/  BSYNC B0 ;  /* 0x0000000000007941 */ /* 0x000fea0003800000 */
.L_x_2194:
        /* <DEDUP_REMOVED lines=15> */
.L_x_2198:
        /* <DEDUP_REMOVED lines=8> */
.L_x_2199:
[----:B------:R-:W-:Y:S05]  /*4d70*/  BSYNC B0 ;  /* 0x0000000000007941 */ /* 0x000fea0003800000 */
.L_x_2197:
        /* <DEDUP_REMOVED lines=9> */
[----:B------:R-:W-:Y:S02]  /*4e10*/  @P3 PRMT R191, R191, 0x5410, R214 ;  /* 0x00005410bfbf3816 */ /* 0x000fe400000000d6 */
[----:B------:R-:W-:-:S05]  /*4e20*/  @P0 MOV R214, 0x10 ;  /* 0x0000001000d60802 */ /* 0x000fca0000000f00 */
        /* <DEDUP_REMOVED lines=10> */
.L_x_2201:
[----:B------:R-:W-:Y:S05]  /*4ed0*/  BSYNC B0 ;  /* 0x0000000000007941 */ /* 0x000fea0003800000 */
.L_x_2200:
[----:B------:R-:W-:Y:S01]  /*4ee0*/  BSSY B0, `(.L_x_2202) ;  /* 0x000000e000007945 */ /* 0x000fe20003800000 */
[----:B------:R-:W-:Y:S05]  /*4ef0*/  @P1 BRA `(.L_x_2203) ;  /* 0x0000004000001947 */ /* 0x000fea0003800000 */
[----:B0-----:R-:W-:Y:S01]  /*4f00*/  MOV R214, RZ ;  /* 0x000000ff00d67202 */ /* 0x001fe20000000f00 */
[----:B------:R-:W-:Y:S05]  /*4f10*/  @!P2 BRA `(.L_x_2204) ;  /* 0x000000a00000a947 */ /* 0x000fea0003800000 */
[----:B------:R-:W-:Y:S01]  /*4f20*/  HADD2.F32 R214, -RZ, R168.H0_H0 ;  /* 0x200000a8ffd67230 */ /* 0x000fe20000004100 */
[----:B------:R-:W-:Y:S05]  /*4f30*/  BRA `(.L_x_2204) ;  /* 0x0000008000007947 */ /* 0x000fea0003800000 */
.L_x_2203:
[----:B------:R-:W1:Y:S02]  /*4f40*/  LDC.U8 R3, c[0x0][0x1f0] ;  /* 0x00007c00ff037b82 */ /* 0x000e640000000000 */
[----:B-1----:R-:W-:-:S04]  /*4f50*/  ISETP.NE.AND P4, PT, R3, RZ, PT ;  /* 0x000000ff0300720c */ /* 0x002fc80003f85270 */
[----:B------:R-:W-:-:S05]  /*4f60*/  FSEL R3, R192, RZ, !P4 ;  /* 0x000000ffc0037208 */ /* 0x000fca0006000000 */
[----:B------:R-:W-:-:S04]  /*4f70*/  FFMA.FTZ R3, R10, R193, R3 ;  /* 0x000000c10a037223 */ /* 0x000fc80000010003 */
[----:B------:R-:W-:-:S04]  /*4f80*/  FADD.FTZ R3, R217, -R3 ;  /* 0x80000003d9037221 */ /* 0x000fc80000010000 */
[----:B0-----:R-:W-:Y:S01]  /*4f90*/  FMUL.FTZ R214, R5, R3 ;  /* 0x0000000305d67220 */ /* 0x001fe20000410000 */
[----:B------:R-:W-:-:S05]  /*4fa0*/  @P2 HADD2.F32 R3, -RZ, R168.H0_H0 ;  /* 0x200000a8ff032230 */ /* 0x000fca0000004100 */
[----:B------:R-:W-:Y:S02]  /*4fb0*/  @P2 FADD.FTZ R214, R214, R3 ;  /* 0x00000003d6d62221 */ /* 0x000fe40000010000 */
.L_x_2204:
[----:B------:R-:W-:Y:S05]  /*4fc0*/  BSYNC B0 ;  /* 0x0000000000007941 */ /* 0x000fea0003800000 */
.L_x_2202:
        /* <DEDUP_REMOVED lines=15> */
.L_x_2206:
[----:B------:R-:W0:Y:S02]  /*50c0*/  LDC.U8 R3, c[0x0][0x1f0] ;  /* 0x00007c00ff037b82 */ /* 0x000e240000000000 */
[----:B0-----:R-:W-:-:S04]  /*50d0*/  ISETP.NE.AND P4, PT, R3, RZ, PT ;  /* 0x000000ff0300720c */ /* 0x001fc80003f85270 */
[----:B------:R-:W-:-:S05]  /*50e0*/  FSEL R3, R192, RZ, !P4 ;  /* 0x000000ffc0037208 */ /* 0x000fca0006000000 */
[----:B------:R-:W-:-:S04]  /*50f0*/  FFMA.FTZ R3, R11, R193, R3 ;  /* 0x000000c10b037223 */ /* 0x000fc80000010003 */
[----:B------:R-:W-:-:S04]  /*5100*/  FADD.FTZ R3, R218, -R3 ;  /* 0x80000003da037221 */ /* 0x000fc80000010000 */
[----:B------:R-:W-:Y:S01]  /*5110*/  FMUL.FTZ R214, R5, R3 ;  /* 0x0000000305d67220 */ /* 0x000fe20000410000 */
[----:B------:R-:W-:-:S05]  /*5120*/  @P2 HADD2.F32 R3, -RZ, R168.H1_H1 ;  /* 0x300000a8ff032230 */ /* 0x000fca0000004100 */
[----:B------:R-:W-:Y:S02]  /*5130*/  @P2 FADD.FTZ R214, R214, R3 ;  /* 0x00000003d6d62221 */ /* 0x000fe40000010000 */
.L_x_2207:
[----:B------:R-:W-:Y:S05]  /*5140*/  BSYNC B0 ;  /* 0x0000000000007941 */ /* 0x000fea0003800000 */
.L_x_2205:
        /* <DEDUP_REMOVED lines=15> */
.L_x_2209:
[----:B------:R-:W0:Y:S02]  /*5240*/  LDC.U8 R3, c[0x0][0x1f0] ;  /* 0x00007c00ff037b82 */ /* 0x000e240000000000 */
[----:B0-----:R-:W-:-:S04]  /*5250*/  ISETP.NE.AND P4, PT, R3, RZ, PT ;  /* 0x000000ff0300720c */ /* 0x001fc80003f85270 */
[----:B------:R-:W-:-:S05]  /*5260*/  FSEL R3, R192, RZ, !P4 ;  /* 0x000000ffc0037208 */ /* 0x000fca0006000000 */
[----:B------:R-:W-:-:S04]  /*5270*/  FFMA.FTZ R3, R12, R193, R3 ;  /* 0x000000c10c037223 */ /* 0x000fc80000010003 */
[----:B------:R-:W-:-:S04]  /*5280*/  FADD.FTZ R3, R219, -R3 ;  /* 0x80000003db037221 */ /* 0x000fc80000010000 */
[----:B------:R-:W-:Y:S01]  /*5290*/  FMUL.FTZ R214, R5, R3 ;  /* 0x0000000305d67220 */ /* 0x000fe20000410000 */
[----:B------:R-:W-:-:S05]  /*52a0*/  @P2 HADD2.F32 R3, -RZ, R169.H0_H0 ;  /* 0x200000a9ff032230 */ /* 0x000fca0000004100 */
[----:B------:R-:W-:Y:S02]  /*52b0*/  @P2 FADD.FTZ R214, R214, R3 ;  /* 0x00000003d6d62221 */ /* 0x000fe40000010000 */
.L_x_2210:
[----:B------:R-:W-:Y:S05]  /*52c0*/  BSYNC B0 ;  /* 0x0000000000007941 */ /* 0x000fea0003800000 */
.L_x_2208:
        /* <DEDUP_REMOVED lines=15> */
.L_x_2212:
        /* <DEDUP_REMOVED lines=8> */
.L_x_2213:
[----:B------:R-:W-:Y:S05]  /*5440*/  BSYNC B0 ;  /* 0x0000000000007941 */ /* 0x000fea0003800000 */
.L_x_2211:
        /* <DEDUP_REMOVED lines=15> */
.L_x_2215:
        /* <DEDUP_REMOVED lines=8> */
.L_x_2216:
[----:B------:R-:W-:Y:S05]  /*55c0*/  BSYNC B0 ;  /* 0x0000000000007941 */ /* 0x000fea0003800000 */
.L_x_2214:
        /* <DEDUP_REMOVED lines=15> */
.L_x_2218:
        /* <DEDUP_REMOVED lines=8> */
.L_x_2219:
[----:B------:R-:W-:Y:S05]  /*5740*/  BSYNC B0 ;  /* 0x0000000000007941 */ /* 0x000fea0003800000 */
.L_x_2217:
        /* <DEDUP_REMOVED lines=15> */
.L_x_2221:
        /* <DEDUP_REMOVED lines=8> */
.L_x_2222:
[----:B------:R-:W-:Y:S05]  /*58c0*/  BSYNC B0 ;  /* 0x0000000000007941 */ /* 0x000fea0003800000 */
.L_x_2220:
        /* <DEDUP_REMOVED lines=15> */
.L_x_2224:
        /* <DEDUP_REMOVED lines=8> */
.L_x_2225:
[----:B------:R-:W-:Y:S05]  /*5a40*/  BSYNC B0 ;  /* 0x0000000000007941 */ /* 0x000fea0003800000 */
.L_x_2223:
        /* <DEDUP_REMOVED lines=21> */
.L_x_2227:
[----:B------:R-:W-:Y:S05]  /*5ba0*/  BSYNC B0 ;  /* 0x0000000000007941 */ /* 0x000fea0003800000 */
.L_x_2226:
[----:B------:R-:W-:Y:S01]  /*5bb0*/  BSSY B0, `(.L_x_2228) ;  /* 0x000000e000007945 */ /* 0x000fe20003800000 */
[----:B------:R-:W-:Y:S05]  /*5bc0*/  @P1 BRA `(.L_x_2229) ;  /* 0x0000004000001947 */ /* 0x000fea0003800000 */
[----:B0-----:R-:W-:Y:S01]  /*5bd0*/  MOV R3, RZ ;  /* 0x000000ff00037202 */ /* 0x001fe20000000f00 */
[----:B------:R-:W-:Y:S05]  /*5be0*/  @!P2 BRA `(.L_x_2230) ;  /* 0x000000a00000a947 */ /* 0x000fea0003800000 */
[----:B------:R-:W-:Y:S01]  /*5bf0*/  HADD2.F32 R3, -RZ, R172.H0_H0 ;  /* 0x200000acff037230 */ /* 0x000fe20000004100 */
[----:B------:R-:W-:Y:S05]  /*5c00*/  BRA `(.L_x_2230) ;  /* 0x0000008000007947 */ /* 0x000fea0003800000 */
.L_x_2229:
[----:B0-----:R-:W0:Y:S02]  /*5c10*/  LDC.U8 R2, c[0x0][0x1f0] ;  /* 0x00007c00ff027b82 */ /* 0x001e240000000000 */
[----:B0-----:R-:W-:-:S04]  /*5c20*/  ISETP.NE.AND P4, PT, R2, RZ, PT ;  /* 0x000000ff0200720c */ /* 0x001fc80003f85270 */
[----:B------:R-:W-:-:S05]  /*5c30*/  FSEL R2, R192, RZ, !P4 ;  /* 0x000000ffc0027208 */ /* 0x000fca0006000000 */
[----:B------:R-:W-:-:S04]  /*5c40*/  FFMA.FTZ R2, R18, R193, R2 ;  /* 0x000000c112027223 */ /* 0x000fc80000010002 */
[----:B------:R-:W-:-:S04]  /*5c50*/  FADD.FTZ R2, R225, -R2 ;  /* 0x80000002e1027221 */ /* 0x000fc80000010000 */
[----:B------:R-:W-:Y:S01]  /*5c60*/  FMUL.FTZ R3, R5, R2 ;  /* 0x0000000205037220 */ /* 0x000fe20000410000 */
[----:B------:R-:W-:-:S05]  /*5c70*/  @P2 HADD2.F32 R2, -RZ, R172.H0_H0 ;  /* 0x200000acff022230 */ /* 0x000fca0000004100 */
[----:B------:R-:W-:Y:S02]  /*5c80*/  @P2 FADD.FTZ R3, R3, R2 ;  /* 0x0000000203032221 */ /* 0x000fe40000010000 */
.L_x_2230:
[----:B------:R-:W-:Y:S05]  /*5c90*/  BSYNC B0 ;  /* 0x0000000000007941 */ /* 0x000fea0003800000 */
.L_x_2228:
        /* <DEDUP_REMOVED lines=15> */
.L_x_2232:
        /* <DEDUP_REMOVED lines=8> */
.L_x_2233:
[----:B------:R-:W-:Y:S05]  /*5e10*/  BSYNC B0 ;  /* 0x0000000000007941 */ /* 0x000fea0003800000 */
.L_x_2231:
        /* <DEDUP_REMOVED lines=15> */
.L_x_2235:
        /* <DEDUP_REMOVED lines=8> */
.L_x_2236:
[----:B------:R-:W-:Y:S05]  /*5f90*/  BSYNC B0 ;  /* 0x0000000000007941 */ /* 0x000fea0003800000 */
.L_x_2234:
        /* <DEDUP_REMOVED lines=15> */
.L_x_2238:
        /* <DEDUP_REMOVED lines=8> */
.L_x_2239:
[----:B------:R-:W-:Y:S05]  /*6110*/  BSYNC B0 ;  /* 0x0000000000007941 */ /* 0x000fea0003800000 */
.L_x_2237:
        /* <DEDUP_REMOVED lines=15> */
.L_x_2241:
        /* <DEDUP_REMOVED lines=8> */
.L_x_2242:
[----:B------:R-:W-:Y:S05]  /*6290*/  BSYNC B0 ;  /* 0x0000000000007941 */ /* 0x000fea0003800000 */
.L_x_2240:
        /* <DEDUP_REMOVED lines=15> */
.L_x_2244:
        /* <DEDUP_REMOVED lines=8> */
.L_x_2245:
[----:B------:R-:W-:Y:S05]  /*6410*/  BSYNC B0 ;  /* 0x0000000000007941 */ /* 0x000fea0003800000 */
.L_x_2243:
        /* <DEDUP_REMOVED lines=15> */
.L_x_2247:
        /* <DEDUP_REMOVED lines=8> */
.L_x_2248:
[----:B------:R-:W-:Y:S05]  /*6590*/  BSYNC B0 ;  /* 0x0000000000007941 */ /* 0x000fea0003800000 */
.L_x_2246:
        /* <DEDUP_REMOVED lines=15> */
.L_x_2250:
        /* <DEDUP_REMOVED lines=8> */
.L_x_2251:
[----:B------:R-:W-:Y:S05]  /*6710*/  BSYNC B0 ;  /* 0x0000000000007941 */ /* 0x000fea0003800000 */
.L_x_2249:
[----:B------:R-:W-:Y:S01]  /*6720*/  @P0 F2FP.PACK_AB R2, RZ, R3 ;  /* 0x00000003ff02023e */ /* 0x000fe200000000ff */
[----:B------:R-:W-:Y:S01]  /*6730*/  @P3 FMUL.FTZ R3, R3, c[0x0][0x1ec] ;  /* 0x00007b0003033a20 */ /* 0x000fe20000410000 */
[----:B------:R-:W-:Y:S01]  /*6740*/  BSSY B0, `(.L_x_2252) ;  /* 0x0000014000007945 */ /* 0x000fe20003800000 */
[----:B------:R-:W-:Y:S02]  /*6750*/  IADD3 R194, R194, 0x200, RZ ;  /* 0x00000200c2c27810 */ /* 0x000fe40007ffe0ff */
[----:B------:R-:W-:Y:S01]  /*6760*/  @P0 PRMT R187, R187, 0x5410, R2 ;  /* 0x00005410bbbb0816 */ /* 0x000fe20000000002 */
[----:B------:R-:W-:-:S05]  /*6770*/  @P3 HADD2.F32 R2, -RZ, R183.H1_H1 ;  /* 0x300000b7ff023230 */ /* 0x000fca0000004100 */
[----:B------:R-:W-:Y:S01]  /*6780*/  @P3 FFMA.FTZ R111, R2, R3, R111 ;  /* 0x00000003026f3223 */ /* 0x000fe2000001006f */
[----:B------:R-:W-:-:S05]  /*6790*/  @P3 HADD2.F32 R2, -RZ, R35.H1_H1 ;  /* 0x30000023ff023230 */ /* 0x000fca0000004100 */
[----:B------:R-:W-:Y:S01]  /*67a0*/  @P3 FMUL.FTZ R2, R3, R2 ;  /* 0x0000000203023220 */ /* 0x000fe20000410000 */
[----:B------:R-:W-:-:S04]  /*67b0*/  @P0 MOV R3, 0x10 ;  /* 0x0000001000030802 */ /* 0x000fc80000000f00 */
[----:B------:R-:W-:-:S04]  /*67c0*/  @P3 F2FP.PACK_AB R2, RZ, R2 ;  /* 0x00000002ff02323e */ /* 0x000fc800000000ff */
        /* <DEDUP_REMOVED lines=8> */
[----:B------:R-:W-:-:S10]  /*6850*/  HFMA2.MMA R180, -RZ, RZ, 0, 9.5367431640625e-07 ;  /* 0x00000010ffb47435 */ /* 0x000fd400000001ff */
[----:B------:R-:W-:-:S06]  /*6860*/  IMAD.WIDE.U32 R180, R194, R180, c[0x0][0x170] ;  /* 0x00005c00c2b47625 */ /* 0x000fcc00078e00b4 */
[----:B------:R-:W5:Y:S02]  /*6870*/  LDG.E.128 R180, [R180.64] ;  /* 0x00000004b4b47981 */ /* 0x000f64000c1e1d00 */
.L_x_2253:
[----:B------:R-:W-:Y:S05]  /*6880*/  BSYNC B0 ;  /* 0x0000000000007941 */ /* 0x000fea0003800000 */
.L_x_2252:
[----:B------:R-:W-:Y:S01]  /*6890*/  BSSY B0, `(.L_x_2254) ;  /* 0x000000e000007945 */ /* 0x000fe20003800000 */
[----:B------:R-:W-:Y:S05]  /*68a0*/  @P1 BRA `(.L_x_2255) ;  /* 0x0000004000001947 */ /* 0x000fea0003800000 */
[----:B0-----:R-:W-:Y:S01]  /*68b0*/  MOV R3, RZ ;  /* 0x000000ff00037202 */ /* 0x001fe20000000f00 */
[----:B------:R-:W-:Y:S05]  /*68c0*/  @!P2 BRA `(.L_x_2256) ;  /* 0x000000a00000a947 */ /* 0x000fea0003800000 */
[----:B------:R-:W-:Y:S01]  /*68d0*/  HADD2.F32 R3, -RZ, R176.H0_H0 ;  /* 0x200000b0ff037230 */ /* 0x000fe20000004100 */
[----:B------:R-:W-:Y:S05]  /*68e0*/  BRA `(.L_x_2256) ;  /* 0x0000008000007947 */ /* 0x000fea0003800000 */
.L_x_2255:
        /* <DEDUP_REMOVED lines=8> */
.L_x_2256:
[----:B------:R-:W-:Y:S05]  /*6970*/  BSYNC B0 ;  /* 0x0000000000007941 */ /* 0x000fea0003800000 */
.L_x_2254:
        /* <DEDUP_REMOVED lines=15> */
.L_x_2258:
        /* <DEDUP_REMOVED lines=8> */
.L_x_2259:
[----:B------:R-:W-:Y:S05]  /*6af0*/  BSYNC B0 ;  /* 0x0000000000007941 */ /* 0x000fea0003800000 */
.L_x_2257:
        /* <DEDUP_REMOVED lines=15> */
.L_x_2261:
        /* <DEDUP_REMOVED lines=8> */
.L_x_2262:
[----:B------:R-:W-:Y:S05]  /*6c70*/  BSYNC B0 ;  /* 0x0000000000007941 */ /* 0x000fea0003800000 */
.L_x_2260:
        /* <DEDUP_REMOVED lines=15> */
.L_x_2264:
        /* <DEDUP_REMOVED lines=8> */
.L_x_2265:
[----:B------:R-:W-:Y:S05]  /*6df0*/  BSYNC B0 ;  /* 0x0000000000007941 */ /* 0x000fea0003800000 */
.L_x_2263:
        /* <DEDUP_REMOVED lines=15> */
.L_x_2267:
        /* <DEDUP_REMOVED lines=8> */
.L_x_2268:
[----:B------:R-:W-:Y:S05]  /*6f70*/  BSYNC B0 ;  /* 0x0000000000007941 */ /* 0x000fea0003800000 */
.L_x_2266:
        /* <DEDUP_REMOVED lines=15> */
.L_x_2270:
        /* <DEDUP_REMOVED lines=8> */
.L_x_2271:
[----:B------:R-:W-:Y:S05]  /*70f0*/  BSYNC B0 ;  /* 0x0000000000007941 */ /* 0x000fea0003800000 */
.L_x_2269:
        /* <DEDUP_REMOVED lines=15> */
.L_x_2273:
        /* <DEDUP_REMOVED lines=8> */
.L_x_2274:
[----:B------:R-:W-:Y:S05]  /*7270*/  BSYNC B0 ;  /* 0x0000000000007941 */ /* 0x000fea0003800000 */
.L_x_2272:
        /* <DEDUP_REMOVED lines=15> */
.L_x_2276:
        /* <DEDUP_REMOVED lines=8> */
.L_x_2277:
[----:B------:R-:W-:Y:S05]  /*73f0*/  BSYNC B0 ;  /* 0x0000000000007941 */ /* 0x000fea0003800000 */
.L_x_2275:
[----:B------:R-:W2:Y:S01]  /*7400*/  LDL.LU R192, [R1+0x38] ;  /* 0x0000380001c07983 */ /* 0x000ea20000300800 */
[----:B------:R-:W-:Y:S01]  /*7410*/  @P0 F2FP.PACK_AB R2, RZ, R5 ;  /* 0x00000005ff02023e */ /* 0x000fe200000000ff */
[----:B------:R-:W-:Y:S01]  /*7420*/  @P3 FMUL.FTZ R5, R5, c[0x0][0x1ec] ;  /* 0x00007b0005053a20 */ /* 0x000fe20000410000 */
[----:B------:R-:W-:Y:S02]  /*7430*/  @P0 MOV R3, 0x10 ;  /* 0x0000001000030802 */ /* 0x000fe40000000f00 */
[----:B------:R-:W-:Y:S01]  /*7440*/  @P0 PRMT R187, R187, 0x5410, R2 ;  /* 0x00005410bbbb0816 */ /* 0x000fe20000000002 */
[----:B------:R-:W-:Y:S01]  /*7450*/  @P3 HADD2.F32 R2, -RZ, R183.H1_H1 ;  /* 0x300000b7ff023230 */ /* 0x000fe20000004100 */
[----:B------:R-:W-:-:S04]  /*7460*/  IADD3 R6, R6, c[0x0][0x160], RZ ;  /* 0x0000580006067a10 */ /* 0x000fc80007ffe0ff */
[----:B------:R-:W-:Y:S01]  /*7470*/  @P3 FFMA.FTZ R119, R2, R5, R119 ;  /* 0x0000000502773223 */ /* 0x000fe20000010077 */
[----:B------:R-:W-:-:S05]  /*7480*/  @P3 HADD2.F32 R2, -RZ, R39.H1_H1 ;  /* 0x30000027ff023230 */ /* 0x000fca0000004100 */
[----:B------:R-:W-:-:S05]  /*7490*/  @P3 FMUL.FTZ R2, R5, R2 ;  /* 0x0000000205023220 */ /* 0x000fca0000410000 */
[----:B------:R-:W-:-:S04]  /*74a0*/  @P3 F2FP.PACK_AB R2, RZ, R2 ;  /* 0x00000002ff02323e */ /* 0x000fc800000000ff */
        /* <DEDUP_REMOVED lines=13> */
.L_x_2144:
        /* <DEDUP_REMOVED lines=42> */
.L_x_2148:
[----:B------:R-:W-:Y:S01]  /*7820*/  HFMA2.MMA R195, -RZ, RZ, 0, 9.5367431640625e-07 ;  /* 0x00000010ffc37435 */ /* 0x000fe200000001ff */
[----:B------:R-:W-:-:S02]  /*7830*/  MOV R193, R248 ;  /* 0x000000f800c17202 */ /* 0x000fc40000000f00 */
[----:B------:R-:W-:-:S03]  /*7840*/  MOV R192, 0x7860 ;  /* 0x0000786000c07802 */ /* 0x000fc60000000f00 */
[----:B-----5:R-:W-:Y:S05]  /*7850*/  CALL.REL.NOINC `($__internal_27_$__cuda_sm70_shflsync_down_p) ;  /* 0x0000034000007944 */ /* 0x020fea0003c00000 */
[----:B-1----:R-:W-:Y:S01]  /*7860*/  MOV R194, R195 ;  /* 0x000000c300c27202 */ /* 0x002fe20000000f00 */
[----:B0----5:R-:W-:Y:S05]  /*7870*/  BRA `(.L_x_2279) ;  /* 0xffffb81000007947 */ /* 0x021fea000383ffff */
.L_x_2149:
[----:B------:R-:W-:Y:S01]  /*7880*/  HFMA2.MMA R195, -RZ, RZ, 0, 9.5367431640625e-07 ;  /* 0x00000010ffc37435 */ /* 0x000fe200000001ff */
[----:B------:R-:W-:Y:S02]  /*7890*/  MOV R193, R249 ;  /* 0x000000f900c17202 */ /* 0x000fe40000000f00 */
[----:B------:R-:W-:-:S03]  /*78a0*/  MOV R192, 0x78c0 ;  /* 0x000078c000c07802 */ /* 0x000fc60000000f00 */
[----:B01---5:R-:W-:Y:S05]  /*78b0*/  CALL.REL.NOINC `($__internal_27_$__cuda_sm70_shflsync_down_p) ;  /* 0x000002e000007944 */ /* 0x023fea0003c00000 */
[----:B------:R-:W-:Y:S01]  /*78c0*/  FADD.FTZ R215, R194, R248 ;  /* 0x000000f8c2d77221 */ /* 0x000fe20000010000 */
[----:B------:R-:W-:Y:S01]  /*78d0*/  MOV R192, 0x7920 ;  /* 0x0000792000c07802 */ /* 0x000fe20000000f00 */
[----:B-1----:R-:W-:Y:S01]  /*78e0*/  FADD.FTZ R194, R249, R195 ;  /* 0x000000c3f9c27221 */ /* 0x002fe20000010000 */
[----:B------:R-:W-:Y:S02]  /*78f0*/  MOV R195, 0x8 ;  /* 0x0000000800c37802 */ /* 0x000fe40000000f00 */
[----:B------:R-:W-:Y:S02]  /*7900*/  MOV R193, R215 ;  /* 0x000000d700c17202 */ /* 0x000fe40000000f00 */
[----:B0----5:R-:W-:Y:S05]  /*7910*/  CALL.REL.NOINC `($__internal_27_$__cuda_sm70_shflsync_down_p) ;  /* 0x0000028000007944 */ /* 0x021fea0003c00000 */
[----:B-1----:R-:W-:Y:S01]  /*7920*/  MOV R248, R195 ;  /* 0x000000c300f87202 */ /* 0x002fe20000000f00 */
[----:B------:R-:W-:Y:S01]  /*7930*/  HFMA2.MMA R195, -RZ, RZ, 0, 4.76837158203125e-07 ;  /* 0x00000008ffc37435 */ /* 0x000fe200000001ff */
[----:B------:R-:W-:-:S02]  /*7940*/  MOV R193, R194 ;  /* 0x000000c200c17202 */ /* 0x000fc40000000f00 */
[----:B------:R-:W-:-:S03]  /*7950*/  MOV R192, 0x7970 ;  /* 0x0000797000c07802 */ /* 0x000fc60000000f00 */
[----:B0----5:R-:W-:Y:S05]  /*7960*/  CALL.REL.NOINC `($__internal_27_$__cuda_sm70_shflsync_down_p) ;  /* 0x0000023000007944 */ /* 0x021fea0003c00000 */
[----:B------:R-:W-:Y:S01]  /*7970*/  FADD.FTZ R215, R248, R215 ;  /* 0x000000d7f8d77221 */ /* 0x000fe20000010000 */
[----:B------:R-:W-:Y:S01]  /*7980*/  MOV R192, 0x79d0 ;  /* 0x000079d000c07802 */ /* 0x000fe20000000f00 */
[----:B-1----:R-:W-:Y:S01]  /*7990*/  FADD.FTZ R194, R194, R195 ;  /* 0x000000c3c2c27221 */ /* 0x002fe20000010000 */
[----:B------:R-:W-:Y:S02]  /*79a0*/  MOV R195, 0x4 ;  /* 0x0000000400c37802 */ /* 0x000fe40000000f00 */
[----:B------:R-:W-:Y:S02]  /*79b0*/  MOV R193, R215 ;  /* 0x000000d700c17202 */ /* 0x000fe40000000f00 */
[----:B0----5:R-:W-:Y:S05]  /*79c0*/  CALL.REL.NOINC `($__internal_27_$__cuda_sm70_shflsync_down_p) ;  /* 0x000001d000007944 */ /* 0x021fea0003c00000 */
[----:B-1----:R-:W-:Y:S01]  /*79d0*/  MOV R248, R195 ;  /* 0x000000c300f87202 */ /* 0x002fe20000000f00 */
[----:B------:R-:W-:Y:S01]  /*79e0*/  HFMA2.MMA R195, -RZ, RZ, 0, 2.384185791015625e-07 ;  /* 0x00000004ffc37435 */ /* 0x000fe200000001ff */
[----:B------:R-:W-:Y:S02]  /*79f0*/  MOV R193, R194 ;  /* 0x000000c200c17202 */ /* 0x000fe40000000f00 */
[----:B------:R-:W-:-:S03]  /*7a00*/  MOV R192, 0x7a20 ;  /* 0x00007a2000c07802 */ /* 0x000fc60000000f00 */
[----:B0----5:R-:W-:Y:S05]  /*7a10*/  CALL.REL.NOINC `($__internal_27_$__cuda_sm70_shflsync_down_p) ;  /* 0x0000018000007944 */ /* 0x021fea0003c00000 */
[----:B------:R-:W-:Y:S01]  /*7a20*/  FADD.FTZ R215, R248, R215 ;  /* 0x000000d7f8d77221 */ /* 0x000fe20000010000 */
[----:B------:R-:W-:Y:S01]  /*7a30*/  MOV R192, 0x7a80 ;  /* 0x00007a8000c07802 */ /* 0x000fe20000000f00 */
[----:B-1----:R-:W-:Y:S01]  /*7a40*/  FADD.FTZ R194, R194, R195 ;  /* 0x000000c3c2c27221 */ /* 0x002fe20000010000 */
[----:B------:R-:W-:-:S02]  /*7a50*/  MOV R195, 0x2 ;  /* 0x0000000200c37802 */ /* 0x000fc40000000f00 */
[----:B------:R-:W-:Y:S02]  /*7a60*/  MOV R193, R215 ;  /* 0x000000d700c17202 */ /* 0x000fe40000000f00 */
[----:B0----5:R-:W-:Y:S05]  /*7a70*/  CALL.REL.NOINC `($__internal_27_$__cuda_sm70_shflsync_down_p) ;  /* 0x0000012000007944 */ /* 0x021fea0003c00000 */
[----:B-1----:R-:W-:Y:S01]  /*7a80*/  MOV R248, R195 ;  /* 0x000000c300f87202 */ /* 0x002fe20000000f00 */
[----:B------:R-:W-:Y:S01]  /*7a90*/  HFMA2.MMA R195, -RZ, RZ, 0, 1.1920928955078125e-07 ;  /* 0x00000002ffc37435 */ /* 0x000fe200000001ff */
[----:B------:R-:W-:Y:S02]  /*7aa0*/  MOV R193, R194 ;  /* 0x000000c200c17202 */ /* 0x000fe40000000f00 */
        /* <DEDUP_REMOVED lines=9> */
[----:B------:R-:W-:Y:S01]  /*7b40*/  HFMA2.MMA R195, -RZ, RZ, 0, 5.9604644775390625e-08 ;  /* 0x00000001ffc37435 */ /* 0x000fe200000001ff */
[----:B------:R-:W-:-:S02]  /*7b50*/  MOV R193, R194 ;  /* 0x000000c200c17202 */ /* 0x000fc40000000f00 */
[----:B------:R-:W-:-:S03]  /*7b60*/  MOV R192, 0x7b80 ;  /* 0x00007b8000c07802 */ /* 0x000fc60000000f00 */
[----:B0----5:R-:W-:Y:S05]  /*7b70*/  CALL.REL.NOINC `($__internal_27_$__cuda_sm70_shflsync_down_p) ;  /* 0x0000002000007944 */ /* 0x021fea0003c00000 */
[----:B-1----:R-:W-:Y:S01]  /*7b80*/  MOV R193, R195 ;  /* 0x000000c300c17202 */ /* 0x002fe20000000f00 */
[----:B0----5:R-:W-:Y:S05]  /*7b90*/  BRA `(.L_x_2280) ;  /* 0xffffb61000007947 */ /* 0x021fea000383ffff */
        .weak           $__internal_27_$__cuda_sm70_shflsync_down_p
        .type           $__internal_27_$__cuda_sm70_shflsync_down_p,@function
        .size           $__internal_27_$__cuda_sm70_shflsync_down_p,(.L_x_14245 - $__internal_27_$__cuda_sm70_shflsync_down_p)
$__internal_27_$__cuda_sm70_shflsync_down_p:
        /* <DEDUP_REMOVED lines=9> */
[----:B------:R-:W-:Y:S05]  /*7c30*/  RET.REL.NODEC R192 `(_ZN10layer_norm13ln_bwd_kernelINS_13Kernel_traitsI6__halfS2_S2_S2_fjLj5120ELj1ELj1ELj4ELj16ENS_18Kernel_traits_baseILj5120ES2_S2_S2_S2_fjLj128EEEEELb0ELb1ELb1ELb1EEEvNS_9BwdParamsE) ;  /* 0xffff83c0c0007950 */ /* 0x000fea0003c3ffff */
.L_x_2281:
        /* <DEDUP_REMOVED lines=12> */
.L_x_14245:


//--------------------- .text._ZN10layer_norm13ln_bwd_kernelINS_13Kernel_traitsI6__halfS2_S2_S2_fjLj5120ELj1ELj1ELj4ELj16ENS_18Kernel_traits_baseILj5120ES2_S2_S2_S2_fjLj128EEEEELb1ELb0ELb0ELb0EEEvNS_9BwdParamsE --------------------------
	.section	.text._ZN10layer_norm13ln_bwd_kernelINS_13Kernel_traitsI6__halfS2_S2_S2_fjLj5120ELj1ELj1ELj4ELj16ENS_18Kernel_traits_baseILj5120ES2_S2_S2_S2_fjLj128EEEEELb1ELb0ELb0ELb0EEEvNS_9BwdParamsE,"ax",@progbits
	.sectioninfo	@"SHI_REGISTERS=255"
	.align	128
        .global         _ZN10layer_norm13ln_bwd_kernelINS_13Kernel_traitsI6__halfS2_S2_S2_fjLj5120ELj1ELj1ELj4ELj16ENS_18Kernel_traits_baseILj5120ES2_S2_S2_S2_fjLj128EEEEELb1ELb0ELb0ELb0EEEvNS_9BwdParamsE
        .type           _ZN10layer_norm13ln_bwd_kernelINS_13Kernel_traitsI6__halfS2_S2_S2_fjLj5120ELj1ELj1ELj4ELj16ENS_18Kernel_traits_baseILj5120ES2_S2_S2_S2_fjLj128EEEEELb1ELb0ELb0ELb0EEEvNS_9BwdParamsE,@function
        .size           _ZN10layer_norm13ln_bwd_kernelINS_13Kernel_traitsI6__halfS2_S2_S2_fjLj5120ELj1ELj1ELj4ELj16ENS_18Kernel_traits_baseILj5120ES2_S2_S2_S2_fjLj128EEEEELb1ELb0ELb0ELb0EEEvNS_9BwdParamsE,(.L_x_14246 - _ZN10layer_norm13ln_bwd_kernelINS_13Kernel_traitsI6__halfS2_S2_S2_fjLj5120ELj1ELj1ELj4ELj16ENS_18Kernel_traits_baseILj5120ES2_S2_S2_S2_fjLj128EEEEELb1ELb0ELb0ELb0EEEvNS_9BwdParamsE)
        .other          _ZN10layer_norm13ln_bwd_kernelINS_13Kernel_traitsI6__halfS2_S2_S2_fjLj5120ELj1ELj1ELj4ELj16ENS_18Kernel_traits_baseILj5120ES2_S2_S2_S2_fjLj128EEEEELb1ELb0ELb0ELb0EEEvNS_9BwdParamsE,@"STO_CUDA_ENTRY STV_DEFAULT"
_ZN10layer_norm13ln_bwd_kernelINS_13Kernel_traitsI6__halfS2_S2_S2_fjLj5120ELj1ELj1ELj4ELj16ENS_18Kernel_traits_baseILj5120ES2_S2_S2_S2_fjLj128EEEEELb1ELb0ELb0ELb0EEEvNS_9BwdParamsE:
.text._ZN10layer_norm13ln_bwd_kernelINS_13Kernel_traitsI6__halfS2_S2_S2_fjLj5120ELj1ELj1ELj4ELj16ENS_18Kernel_traits_baseILj5120ES2_S2_S2_S2_fjLj128EEEEELb1ELb0ELb0ELb0EEEvNS_9BwdParamsE:
        /* <DEDUP_REMOVED lines=120> */
.L_x_2305:
[----:B------:R-:W-:Y:S02]  /*0780*/  ISETP.NE.U32.AND P0, PT, RZ, c[0x0][0x1c0], PT ;  /* 0x00007000ff007a0c */ /* 0x000fe40003f05070 */
[----:B------:R-:W-:Y:S02]  /*0790*/  SHF.R.S32.HI R141, RZ, 0x1f, R0 ;  /* 0x0000001fff8d7819 */ /* 0x000fe40000011400 */
[----:B------:R-:W-:Y:S02]  /*07a0*/  ISETP.NE.AND.EX P0, PT, RZ, c[0x0][0x1c4], PT, P0 ;  /* 0x00007100ff007a0c */ /* 0x000fe40003f05300 */
        /* <DEDUP_REMOVED lines=17> */
[----:B------:R-:W-:Y:S01]  /*08c0*/  MOV R204, R2 ;  /* 0x0000000200cc7202 */ /* 0x000fe20000000f00 */
[----:B--2---:R-:W-:Y:S01]  /*08d0*/  @P0 HADD2.F32 R150, -RZ, R144.H0_H0 ;  /* 0x20000090ff960230 */ /* 0x004fe20000004100 */
        /* <DEDUP_REMOVED lines=16> */
[----:B-----5:R-:W-:Y:S01]  /*09e0*/  FSEL R3, R201, RZ, !P0 ;  /* 0x000000ffc9037208 */ /* 0x020fe20004000000 */
[--C-:B--2---:R-:W-:Y:S02]  /*09f0*/  HADD2.F32 R142, -RZ, R8.reuse.H0_H0 ;  /* 0x20000008ff8e7230 */ /* 0x104fe40000004100 */
[----:B------:R-:W-:Y:S02]  /*0a00*/  HADD2.F32 R204, -RZ, R8.H1_H1 ;  /* 0x30000008ffcc7230 */ /* 0x000fe40000004100 */
[--C-:B------:R-:W-:Y:S01]  /*0a10*/  HADD2.F32 R8, -RZ, R10.reuse.H0_H0 ;  /* 0x2000000aff087230 */ /* 0x100fe20000004100 */
[C---:B------:R-:W-:Y:S01]  /*0a20*/  FADD.FTZ R196, -R3.reuse, R142 ;  /* 0x0000008e03c47221 */ /* 0x040fe20000010100 */
[----:B------:R-:W-:Y:S01]  /*0a30*/  HADD2.F32 R10, -RZ, R10.H1_H1 ;  /* 0x3000000aff0a7230 */ /* 0x000fe20000004100 */
[C---:B------:R-:W-:Y:S01]  /*0a40*/  FADD.FTZ R204, -R3.reuse, R204 ;  /* 0x000000cc03cc7221 */ /* 0x040fe20000010100 */
[----:B------:R-:W-:Y:S01]  /*0a50*/  HADD2.F32 R146, -RZ, R9.H1_H1 ;  /* 0x30000009ff927230 */ /* 0x000fe20000004100 */
[C---:B------:R-:W-:Y:S01]  /*0a60*/  FADD.FTZ R8, -R3.reuse, R8 ;  /* 0x0000000803087221 */ /* 0x040fe20000010100 */
[----:B0-----:R-:W-:Y:S01]  /*0a70*/  HADD2.F32 R140, -RZ, R11.H0_H0 ;  /* 0x2000000bff8c7230 */ /* 0x001fe20000004100 */
[C---:B------:R-:W-:Y:S01]  /*0a80*/  FADD.FTZ R142, -R3.reuse, R10 ;  /* 0x0000000a038e7221 */ /* 0x040fe20000010100 */
[----:B------:R-:W-:Y:S01]  /*0a90*/  HADD2.F32 R202, -RZ, R9.H0_H0 ;  /* 0x20000009ffca7230 */ /* 0x000fe20000004100 */
[C---:B------:R-:W-:Y:S01]  /*0aa0*/  FADD.FTZ R146, -R3.reuse, R146 ;  /* 0x0000009203927221 */ /* 0x040fe20000010100 */
[----:B------:R-:W-:Y:S01]  /*0ab0*/  HADD2.F32 R144, -RZ, R11.H1_H1 ;  /* 0x3000000bff907230 */ /* 0x000fe20000004100 */
[C---:B------:R-:W-:Y:S01]  /*0ac0*/  FADD.FTZ R10, -R3.reuse, R140 ;  /* 0x0000008c030a7221 */ /* 0x040fe20000010100 */
[----:B---3--:R-:W-:Y:S01]  /*0ad0*/  HADD2.F32 R11, -RZ, R4.H0_H0 ;  /* 0x20000004ff0b7230 */ /* 0x008fe20000004100 */
[C---:B------:R-:W-:Y:S01]  /*0ae0*/  FADD.FTZ R202, -R3.reuse, R202 ;  /* 0x000000ca03ca7221 */ /* 0x040fe20000010100 */
[----:B------:R-:W-:Y:S01]  /*0af0*/  HADD2.F32 R206, -RZ, R5.H1_H1 ;  /* 0x30000005ffce7230 */ /* 0x000fe20000004100 */
[----:B------:R-:W-:Y:S01]  /*0b00*/  FADD.FTZ R140, -R3, R144 ;  /* 0x00000090038c7221 */ /* 0x000fe20000010100 */
[--C-:B------:R-:W-:Y:S01]  /*0b10*/  HADD2.F32 R197, -RZ, R7.reuse.H0_H0 ;  /* 0x20000007ffc57230 */ /* 0x100fe20000004100 */
[C---:B------:R-:W-:Y:S01]  /*0b20*/  FMUL.FTZ R3, R149.reuse, R196 ;  /* 0x000000c495037220 */ /* 0x040fe20000410000 */
[----:B------:R-:W-:Y:S01]  /*0b30*/  HADD2.F32 R196, -RZ, R7.H1_H1 ;  /* 0x30000007ffc47230 */ /* 0x000fe20000004100 */
[C---:B------:R-:W-:Y:S01]  /*0b40*/  FMUL.FTZ R7, R149.reuse, R146 ;  /* 0x0000009295077220 */ /* 0x040fe20000410000 */
[----:B------:R-:W-:Y:S01]  /*0b50*/  HADD2.F32 R9, -RZ, R6.H0_H0 ;  /* 0x20000006ff097230 */ /* 0x000fe20000004100 */
[C---:B------:R-:W-:Y:S01]  /*0b60*/  FMUL.FTZ R8, R149.reuse, R8 ;  /* 0x0000000895087220 */ /* 0x040fe20000410000 */
[----:B------:R-:W-:Y:S01]  /*0b70*/  HADD2.F32 R209, -RZ, R4.H1_H1 ;  /* 0x30000004ffd17230 */ /* 0x000fe20000004100 */
[----:B------:R-:W-:Y:S01]  /*0b80*/  FMUL.FTZ R4, R149, R204 ;  /* 0x000000cc95047220 */ /* 0x000fe20000410000 */
[----:B------:R-:W-:Y:S01]  /*0b90*/  HADD2.F32 R141, -RZ, R5.H0_H0 ;  /* 0x20000005ff8d7230 */ /* 0x000fe20000004100 */
[----:B------:R-:W-:Y:S01]  /*0ba0*/  FMUL.FTZ R5, R251, R11 ;  /* 0x0000000bfb057220 */ /* 0x000fe20000410000 */
[----:B------:R-:W-:Y:S01]  /*0bb0*/  HADD2.F32 R144, -RZ, R6.H1_H1 ;  /* 0x30000006ff907230 */ /* 0x000fe20000004100 */
        /* <DEDUP_REMOVED lines=44> */
.L_x_2284:
[----:B0-----:R-:W-:Y:S05]  /*0e80*/  BSYNC B0 ;  /* 0x0000000000007941 */ /* 0x001fea0003800000 */
.L_x_2283:
        /* <DEDUP_REMOVED lines=17> */
[----:B------:R-:W-:Y:S01]  /*0fa0*/  IADD3 R204, R204, 0x80, RZ ;  /* 0x00000080cccc7810 */ /* 0x000fe20007ffe0ff */
[--C-:B--2---:R-:W-:Y:S02]  /*0fb0*/  HADD2.F32 R198, -RZ, R17.reuse.H0_H0 ;  /* 0x20000011ffc67230 */ /* 0x104fe40000004100 */
[----:B------:R-:W-:Y:S01]  /*0fc0*/  HADD2.F32 R194, -RZ, R17.H1_H1 ;  /* 0x30000011ffc27230 */ /* 0x000fe20000004100 */
[----:B-----5:R-:W-:Y:S01]  /*0fd0*/  FSEL R17, R201, RZ, !P0 ;  /* 0x000000ffc9117208 */ /* 0x020fe20004000000 */
[--C-:B------:R-:W-:Y:S02]  /*0fe0*/  HADD2.F32 R142, -RZ, R16.reuse.H0_H0 ;  /* 0x20000010ff8e7230 */ /* 0x100fe40000004100 */
[----:B------:R-:W-:-:S02]  /*0ff0*/  HADD2.F32 R200, -RZ, R16.H1_H1 ;  /* 0x30000010ffc87230 */ /* 0x000fc40000004100 */
[--C-:B------:R-:W-:Y:S01]  /*1000*/  HADD2.F32 R16, -RZ, R18.reuse.H0_H0 ;  /* 0x20000012ff107230 */ /* 0x100fe20000004100 */
[C---:B------:R-:W-:Y:S01]  /*1010*/  FADD.FTZ R142, -R17.reuse, R142 ;  /* 0x0000008e118e7221 */ /* 0x040fe20000010100 */
[----:B------:R-:W-:Y:S01]  /*1020*/  HADD2.F32 R144, -RZ, R18.H1_H1 ;  /* 0x30000012ff907230 */ /* 0x000fe20000004100 */
[C---:B------:R-:W-:Y:S01]  /*1030*/  FADD.FTZ R200, -R17.reuse, R200 ;  /* 0x000000c811c87221 */ /* 0x040fe20000010100 */
[--C-:B------:R-:W-:Y:S01]  /*1040*/  HADD2.F32 R18, -RZ, R19.reuse.H0_H0 ;  /* 0x20000013ff127230 */ /* 0x100fe20000004100 */
[C---:B------:R-:W-:Y:S01]  /*1050*/  FADD.FTZ R194, -R17.reuse, R194 ;  /* 0x000000c211c27221 */ /* 0x040fe20000010100 */
[----:B0-----:R-:W-:Y:S01]  /*1060*/  HADD2.F32 R140, -RZ, R19.H1_H1 ;  /* 0x30000013ff8c7230 */ /* 0x001fe20000004100 */
[C---:B------:R-:W-:Y:S01]  /*1070*/  FADD.FTZ R16, -R17.reuse, R16 ;  /* 0x0000001011107221 */ /* 0x040fe20000010100 */
[--C-:B---3--:R-:W-:Y:S01]  /*1080*/  HADD2.F32 R143, -RZ, R12.reuse.H0_H0 ;  /* 0x2000000cff8f7230 */ /* 0x108fe20000004100 */
[----:B------:R-:W-:Y:S01]  /*1090*/  FADD.FTZ R198, -R17, R198 ;  /* 0x000000c611c67221 */ /* 0x000fe20000010100 */
[----:B------:R-:W-:Y:S01]  /*10a0*/  HADD2.F32 R199, -RZ, R12.H1_H1 ;  /* 0x3000000cffc77230 */ /* 0x000fe20000004100 */
[----:B------:R-:W-:Y:S01]  /*10b0*/  FMUL.FTZ R12, R149, R142 ;  /* 0x0000008e950c7220 */ /* 0x000fe20000410000 */
[--C-:B------:R-:W-:Y:S01]  /*10c0*/  HADD2.F32 R141, -RZ, R13.reuse.H0_H0 ;  /* 0x2000000dff8d7230 */ /* 0x100fe20000004100 */
[----:B------:R-:W-:Y:S01]  /*10d0*/  FADD.FTZ R144, -R17, R144 ;  /* 0x0000009011907221 */ /* 0x000fe20000010100 */
[----:B------:R-:W-:Y:S01]  /*10e0*/  HADD2.F32 R192, -RZ, R13.H1_H1 ;  /* 0x3000000dffc07230 */ /* 0x000fe20000004100 */
[----:B------:R-:W-:Y:S01]  /*10f0*/  FMUL.FTZ R13, R149, R200 ;  /* 0x000000c8950d7220 */ /* 0x000fe20000410000 */
[--C-:B------:R-:W-:Y:S01]  /*1100*/  HADD2.F32 R19, -RZ, R15.reuse.H0_H0 ;  /* 0x2000000fff137230 */ /* 0x100fe20000004100 */
[----:B------:R-:W-:Y:S01]  /*1110*/  FADD.FTZ R18, -R17, R18 ;  /* 0x0000001211127221 */ /* 0x000fe20000010100 */
[----:B------:R-:W-:Y:S01]  /*1120*/  HADD2.F32 R142, -RZ, R15.H1_H1 ;  /* 0x3000000fff8e7230 */ /* 0x000fe20000004100 */
[----:B------:R-:W-:Y:S01]  /*1130*/  FMUL.FTZ R15, R149, R194 ;  /* 0x000000c2950f7220 */ /* 0x000fe20000410000 */
[--C-:B------:R-:W-:Y:S01]  /*1140*/  HADD2.F32 R146, -RZ, R14.reuse.H1_H1 ;  /* 0x3000000eff927230 */ /* 0x100fe20000004100 */
[----:B------:R-:W-:Y:S01]  /*1150*/  FADD.FTZ R140, -R17, R140 ;  /* 0x0000008c118c7221 */ /* 0x000fe20000010100 */
[----:B------:R-:W-:Y:S01]  /*1160*/  HADD2.F32 R17, -RZ, R14.H0_H0 ;  /* 0x2000000eff117230 */ /* 0x000fe20000004100 */
        /* <DEDUP_REMOVED lines=45> */
.L_x_2286:
[----:B------:R-:W-:Y:S05]  /*1440*/  BSYNC B0 ;  /* 0x0000000000007941 */ /* 0x000fea0003800000 */
.L_x_2285:
        /* <DEDUP_REMOVED lines=25> */
[----:B0-----:R-:W-:Y:S01]  /*15e0*/  HADD2.F32 R28, -RZ, R26.H1_H1 ;  /* 0x3000001aff1c7230 */ /* 0x001fe20000004100 */
[C---:B------:R-:W-:Y:S01]  /*15f0*/  FADD.FTZ R188, -R25.reuse, R188 ;  /* 0x000000bc19bc7221 */ /* 0x040fe20000010100 */
[--C-:B------:R-:W-:Y:S01]  /*1600*/  HADD2.F32 R30, -RZ, R27.reuse.H0_H0 ;  /* 0x2000001bff1e7230 */ /* 0x100fe20000004100 */
[C---:B------:R-:W-:Y:S01]  /*1610*/  FADD.FTZ R146, -R25.reuse, R146 ;  /* 0x0000009219927221 */ /* 0x040fe20000010100 */
[----:B------:R-:W-:Y:S01]  /*1620*/  HADD2.F32 R32, -RZ, R27.H1_H1 ;  /* 0x3000001bff207230 */ /* 0x000fe20000004100 */
[C---:B------:R-:W-:Y:S01]  /*1630*/  FADD.FTZ R144, -R25.reuse, R144 ;  /* 0x0000009019907221 */ /* 0x040fe20000010100 */
[--C-:B---3--:R-:W-:Y:S01]  /*1640*/  HADD2.F32 R29, -RZ, R20.reuse.H0_H0 ;  /* 0x20000014ff1d7230 */ /* 0x108fe20000004100 */
[C---:B------:R-:W-:Y:S01]  /*1650*/  FADD.FTZ R24, -R25.reuse, R24 ;  /* 0x0000001819187221 */ /* 0x040fe20000010100 */
[----:B------:R-:W-:Y:S01]  /*1660*/  HADD2.F32 R189, -RZ, R20.H1_H1 ;  /* 0x30000014ffbd7230 */ /* 0x000fe20000004100 */
[C---:B------:R-:W-:Y:S01]  /*1670*/  FADD.FTZ R28, -R25.reuse, R28 ;  /* 0x0000001c191c7221 */ /* 0x040fe20000010100 */
[--C-:B------:R-:W-:Y:S01]  /*1680*/  HADD2.F32 R26, -RZ, R21.reuse.H1_H1 ;  /* 0x30000015ff1a7230 */ /* 0x100fe20000004100 */
[C---:B------:R-:W-:Y:S01]  /*1690*/  FADD.FTZ R30, -R25.reuse, R30 ;  /* 0x0000001e191e7221 */ /* 0x040fe20000010100 */
[--C-:B------:R-:W-:Y:S01]  /*16a0*/  HADD2.F32 R27, -RZ, R22.reuse.H0_H0 ;  /* 0x20000016ff1b7230 */ /* 0x100fe20000004100 */
[----:B------:R-:W-:Y:S01]  /*16b0*/  FADD.FTZ R32, -R25, R32 ;  /* 0x0000002019207221 */ /* 0x000fe20000010100 */
[----:B------:R-:W-:Y:S01]  /*16c0*/  HADD2.F32 R25, -RZ, R21.H0_H0 ;  /* 0x20000015ff197230 */ /* 0x000fe20000004100 */
[C---:B------:R-:W-:Y:S01]  /*16d0*/  FMUL.FTZ R20, R149.reuse, R140 ;  /* 0x0000008c95147220 */ /* 0x040fe20000410000 */
[----:B------:R-:W-:Y:S01]  /*16e0*/  HADD2.F32 R142, -RZ, R22.H1_H1 ;  /* 0x30000016ff8e7230 */ /* 0x000fe20000004100 */
[----:B------:R-:W-:Y:S01]  /*16f0*/  FMUL.FTZ R21, R149, R188 ;  /* 0x000000bc95157220 */ /* 0x000fe20000410000 */
[--C-:B------:R-:W-:Y:S01]  /*1700*/  HADD2.F32 R31, -RZ, R23.reuse.H0_H0 ;  /* 0x20000017ff1f7230 */ /* 0x100fe20000004100 */
[----:B------:R-:W-:Y:S01]  /*1710*/  FMUL.FTZ R190, R235, R29 ;  /* 0x0000001debbe7220 */ /* 0x000fe20000410000 */
[----:B------:R-:W-:Y:S01]  /*1720*/  HADD2.F32 R140, -RZ, R23.H1_H1 ;  /* 0x30000017ff8c7230 */ /* 0x000fe20000004100 */
[----:B------:R-:W-:-:S02]  /*1730*/  FMUL.FTZ R22, R149, R146 ;  /* 0x0000009295167220 */ /* 0x000fc40000410000 */
[C---:B------:R-:W-:Y:S02]  /*1740*/  FMUL.FTZ R23, R149.reuse, R144 ;  /* 0x0000009095177220 */ /* 0x040fe40000410000 */
[----:B------:R-:W-:Y:S02]  /*1750*/  FMUL.FTZ R24, R149, R24 ;  /* 0x0000001895187220 */ /* 0x000fe40000410000 */
[----:B------:R-:W-:Y:S02]  /*1760*/  FADD.FTZ R93, R93, R189 ;  /* 0x000000bd5d5d7221 */ /* 0x000fe40000010000 */
[-C--:B------:R-:W-:Y:S02]  /*1770*/  FFMA.FTZ R53, R21, R189.reuse, R53 ;  /* 0x000000bd15357223 */ /* 0x080fe40000010035 */
[----:B------:R-:W-:Y:S02]  /*1780*/  FMUL.FTZ R189, R234, R189 ;  /* 0x000000bdeabd7220 */ /* 0x000fe40000410000 */
[----:B------:R-:W-:-:S02]  /*1790*/  FADD.FTZ R94, R94, R25 ;  /* 0x000000195e5e7221 */ /* 0x000fc40000010000 */
[-C--:B------:R-:W-:Y:S02]  /*17a0*/  FFMA.FTZ R54, R22, R25.reuse, R54 ;  /* 0x0000001916367223 */ /* 0x080fe40000010036 */
[----:B------:R-:W-:Y:S02]  /*17b0*/  FMUL.FTZ R188, R233, R25 ;  /* 0x00000019e9bc7220 */ /* 0x000fe40000410000 */
[----:B------:R-:W-:Y:S02]  /*17c0*/  FADD.FTZ R144, R203, R190 ;  /* 0x000000becb907221 */ /* 0x000fe40000010000 */
[----:B------:R-:W-:Y:S02]  /*17d0*/  FFMA.FTZ R202, R20, R190, R202 ;  /* 0x000000be14ca7223 */ /* 0x000fe400000100ca */
[----:B------:R-:W-:Y:S02]  /*17e0*/  FADD.FTZ R95, R95, R26 ;  /* 0x0000001a5f5f7221 */ /* 0x000fe40000010000 */
[----:B------:R-:W-:-:S02]  /*17f0*/  FFMA.FTZ R55, R23, R26, R55 ;  /* 0x0000001a17377223 */ /* 0x000fc40000010037 */
[----:B------:R-:W-:Y:S02]  /*1800*/  FMUL.FTZ R25, R232, R26 ;  /* 0x0000001ae8197220 */ /* 0x000fe40000410000 */
        /* <DEDUP_REMOVED lines=18> */
[-C--:B------:R-:W-:Y:S02]  /*1930*/  FMUL.FTZ R30, R229, R31.reuse ;  /* 0x0000001fe51e7220 */ /* 0x080fe40000410000 */
        /* <DEDUP_REMOVED lines=12> */
.L_x_2288:
[----:B------:R-:W-:Y:S05]  /*1a00*/  BSYNC B0 ;  /* 0x0000000000007941 */ /* 0x000fea0003800000 */
.L_x_2287:
        /* <DEDUP_REMOVED lines=18> */
[----:B-----5:R-:W-:Y:S01]  /*1b30*/  FSEL R33, R201, RZ, !P0 ;  /* 0x000000ffc9217208 */ /* 0x020fe20004000000 */
[----:B--2---:R-:W-:Y:S02]  /*1b40*/  HADD2.F32 R166, -RZ, R144.H0_H0 ;  /* 0x20000090ffa67230 */ /* 0x004fe40000004100 */
[--C-:B------:R-:W-:Y:S02]  /*1b50*/  HADD2.F32 R164, -RZ, R146.reuse.H0_H0 ;  /* 0x20000092ffa47230 */ /* 0x100fe40000004100 */
[----:B------:R-:W-:Y:S01]  /*1b60*/  HADD2.F32 R168, -RZ, R146.H1_H1 ;  /* 0x30000092ffa87230 */ /* 0x000fe20000004100 */
[C---:B------:R-:W-:Y:S01]  /*1b70*/  FADD.FTZ R166, -R33.reuse, R166 ;  /* 0x000000a621a67221 */ /* 0x040fe20000010100 */
[----:B------:R-:W-:Y:S01]  /*1b80*/  HADD2.F32 R144, -RZ, R144.H1_H1 ;  /* 0x30000090ff907230 */ /* 0x000fe20000004100 */
[C---:B------:R-:W-:Y:S01]  /*1b90*/  FADD.FTZ R164, -R33.reuse, R164 ;  /* 0x000000a421a47221 */ /* 0x040fe20000010100 */
[----:B------:R-:W-:Y:S01]  /*1ba0*/  HADD2.F32 R146, -RZ, R147.H0_H0 ;  /* 0x20000093ff927230 */ /* 0x000fe20000004100 */
[C---:B------:R-:W-:Y:S01]  /*1bb0*/  FADD.FTZ R168, -R33.reuse, R168 ;  /* 0x000000a821a87221 */ /* 0x040fe20000010100 */
[--C-:B------:R-:W-:Y:S01]  /*1bc0*/  HADD2.F32 R148, -RZ, R145.reuse.H0_H0 ;  /* 0x20000091ff947230 */ /* 0x100fe20000004100 */
[C---:B0-----:R-:W-:Y:S01]  /*1bd0*/  FADD.FTZ R34, -R33.reuse, R144 ;  /* 0x0000009021227221 */ /* 0x041fe20000010100 */
[----:B------:R-:W-:Y:S01]  /*1be0*/  HADD2.F32 R162, -RZ, R145.H1_H1 ;  /* 0x30000091ffa27230 */ /* 0x000fe20000004100 */
[C---:B------:R-:W-:Y:S01]  /*1bf0*/  FADD.FTZ R146, -R33.reuse, R146 ;  /* 0x0000009221927221 */ /* 0x040fe20000010100 */
[----:B------:R-:W-:Y:S01]  /*1c00*/  HADD2.F32 R147, -RZ, R147.H1_H1 ;  /* 0x30000093ff937230 */ /* 0x000fe20000004100 */
[C---:B------:R-:W-:Y:S01]  /*1c10*/  FADD.FTZ R148, -R33.reuse, R148 ;  /* 0x0000009421947221 */ /* 0x040fe20000010100 */
[--C-:B---3--:R-:W-:Y:S01]  /*1c20*/  HADD2.F32 R35, -RZ, R140.reuse.H0_H0 ;  /* 0x2000008cff237230 */ /* 0x108fe20000004100 */
[C---:B------:R-:W-:Y:S01]  /*1c30*/  FADD.FTZ R162, -R33.reuse, R162 ;  /* 0x000000a221a27221 */ /* 0x040fe20000010100 */
[----:B------:R-:W-:Y:S01]  /*1c40*/  HADD2.F32 R140, -RZ, R140.H1_H1 ;  /* 0x3000008cff8c7230 */ /* 0x000fe20000004100 */
[----:B------:R-:W-:Y:S01]  /*1c50*/  FADD.FTZ R144, -R33, R147 ;  /* 0x0000009321907221 */ /* 0x000fe20000010100 */
[--C-:B------:R-:W-:Y:S01]  /*1c60*/  HADD2.F32 R163, -RZ, R141.reuse.H0_H0 ;  /* 0x2000008dffa37230 */ /* 0x100fe20000004100 */
[C---:B------:R-:W-:Y:S01]  /*1c70*/  FMUL.FTZ R33, R149.reuse, R166 ;  /* 0x000000a695217220 */ /* 0x040fe20000410000 */
[----:B------:R-:W-:Y:S01]  /*1c80*/  HADD2.F32 R165, -RZ, R141.H1_H1 ;  /* 0x3000008dffa57230 */ /* 0x000fe20000004100 */
[----:B------:R-:W-:Y:S01]  /*1c90*/  FADD.FTZ R100, R100, R35 ;  /* 0x0000002364647221 */ /* 0x000fe20000010000 */
[--C-:B------:R-:W-:Y:S01]  /*1ca0*/  HADD2.F32 R141, -RZ, R142.reuse.H0_H0 ;  /* 0x2000008eff8d7230 */ /* 0x100fe20000004100 */
[----:B------:R-:W-:Y:S01]  /*1cb0*/  FMUL.FTZ R34, R149, R34 ;  /* 0x0000002295227220 */ /* 0x000fe20000410000 */
[----:B------:R-:W-:Y:S01]  /*1cc0*/  HADD2.F32 R142, -RZ, R142.H1_H1 ;  /* 0x3000008eff8e7230 */ /* 0x000fe20000004100 */
[-C--:B------:R-:W-:Y:S01]  /*1cd0*/  FFMA.FTZ R60, R33, R35.reuse, R60 ;  /* 0x00000023213c7223 */ /* 0x080fe2000001003c */
[--C-:B------:R-:W-:Y:S01]  /*1ce0*/  HADD2.F32 R170, -RZ, R143.reuse.H0_H0 ;  /* 0x2000008fffaa7230 */ /* 0x100fe20000004100 */
[----:B------:R-:W-:Y:S01]  /*1cf0*/  FMUL.FTZ R35, R227, R35 ;  /* 0x00000023e3237220 */ /* 0x000fe20000410000 */
[----:B------:R-:W-:Y:S01]  /*1d00*/  HADD2.F32 R172, -RZ, R143.H1_H1 ;  /* 0x3000008fffac7230 */ /* 0x000fe20000004100 */
        /* <DEDUP_REMOVED lines=43> */
.L_x_2290:
[----:B------:R-:W-:Y:S05]  /*1fc0*/  BSYNC B0 ;  /* 0x0000000000007941 */ /* 0x000fea0003800000 */
.L_x_2289:
        /* <DEDUP_REMOVED lines=17> */
[----:B-----5:R-:W-:Y:S01]  /*20e0*/  FSEL R201, R201, RZ, !P0 ;  /* 0x000000ffc9c97208 */ /* 0x020fe20004000000 */
[--C-:B--2---:R-:W-:Y:S02]  /*20f0*/  HADD2.F32 R176, -RZ, R141.reuse.H0_H0 ;  /* 0x2000008dffb07230 */ /* 0x104fe40000004100 */
[----:B------:R-:W-:Y:S02]  /*2100*/  HADD2.F32 R141, -RZ, R141.H1_H1 ;  /* 0x3000008dff8d7230 */ /* 0x000fe40000004100 */
[--C-:B------:R-:W-:Y:S01]  /*2110*/  HADD2.F32 R174, -RZ, R140.reuse.H1_H1 ;  /* 0x3000008cffae7230 */ /* 0x100fe20000004100 */
[C---:B------:R-:W-:Y:S01]  /*2120*/  FADD.FTZ R176, -R201.reuse, R176 ;  /* 0x000000b0c9b07221 */ /* 0x040fe20000010100 */
[----:B------:R-:W-:Y:S02]  /*2130*/  HADD2.F32 R210, -RZ, R140.H0_H0 ;  /* 0x2000008cffd27230 */ /* 0x000fe40000004100 */
[--C-:B------:R-:W-:Y:S01]  /*2140*/  HADD2.F32 R140, -RZ, R142.reuse.H0_H0 ;  /* 0x2000008eff8c7230 */ /* 0x100fe20000004100 */
[C---:B------:R-:W-:Y:S01]  /*2150*/  FADD.FTZ R174, -R201.reuse, R174 ;  /* 0x000000aec9ae7221 */ /* 0x040fe20000010100 */
[----:B------:R-:W-:Y:S01]  /*2160*/  HADD2.F32 R182, -RZ, R142.H1_H1 ;  /* 0x3000008effb67230 */ /* 0x000fe20000004100 */
[C---:B------:R-:W-:Y:S01]  /*2170*/  FADD.FTZ R142, -R201.reuse, R141 ;  /* 0x0000008dc98e7221 */ /* 0x040fe20000010100 */
[--C-:B---3--:R-:W-:Y:S01]  /*2180*/  HADD2.F32 R141, -RZ, R144.reuse.H0_H0 ;  /* 0x20000090ff8d7230 */ /* 0x108fe20000004100 */
[----:B------:R-:W-:Y:S01]  /*2190*/  FADD.FTZ R210, -R201, R210 ;  /* 0x000000d2c9d27221 */ /* 0x000fe20000010100 */
[----:B------:R-:W-:Y:S01]  /*21a0*/  HADD2.F32 R144, -RZ, R144.H1_H1 ;  /* 0x30000090ff907230 */ /* 0x000fe20000004100 */
[C---:B------:R-:W-:Y:S01]  /*21b0*/  FMUL.FTZ R173, R149.reuse, R174 ;  /* 0x000000ae95ad7220 */ /* 0x040fe20000410000 */
[--C-:B------:R-:W-:Y:S01]  /*21c0*/  HADD2.F32 R178, -RZ, R145.reuse.H0_H0 ;  /* 0x20000091ffb27230 */ /* 0x100fe20000004100 */
[----:B------:R-:W-:Y:S01]  /*21d0*/  FMUL.FTZ R210, R149, R210 ;  /* 0x000000d295d27220 */ /* 0x000fe20000410000 */
[----:B------:R-:W-:Y:S01]  /*21e0*/  HADD2.F32 R180, -RZ, R145.H1_H1 ;  /* 0x30000091ffb47230 */ /* 0x000fe20000004100 */
[----:B------:R-:W-:Y:S01]  /*21f0*/  FMUL.FTZ R174, R219, R141 ;  /* 0x0000008ddbae7220 */ /* 0x000fe20000410000 */
[----:B------:R-:W-:Y:S01]  /*2200*/  HADD2.F32 R184, -RZ, R143.H0_H0 ;  /* 0x2000008fffb87230 */ /* 0x000fe20000004100 */
[----:B------:R-:W-:Y:S01]  /*2210*/  FMUL.FTZ R175, R149, R176 ;  /* 0x000000b095af7220 */ /* 0x000fe20000410000 */
[--C-:B------:R-:W-:Y:S01]  /*2220*/  HADD2.F32 R181, -RZ, R146.reuse.H0_H0 ;  /* 0x20000092ffb57230 */ /* 0x100fe20000004100 */
[----:B------:R-:W-:Y:S01]  /*2230*/  FMUL.FTZ R176, R218, R144 ;  /* 0x00000090dab07220 */ /* 0x000fe20000410000 */
[----:B------:R-:W-:Y:S01]  /*2240*/  HADD2.F32 R146, -RZ, R146.H1_H1 ;  /* 0x30000092ff927230 */ /* 0x000fe20000004100 */
[----:B------:R-:W-:Y:S01]  /*2250*/  FADD.FTZ R203, R203, R174 ;  /* 0x000000aecbcb7221 */ /* 0x000fe20000010000 */
[----:B------:R-:W-:Y:S01]  /*2260*/  HADD2.F32 R185, -RZ, R147.H0_H0 ;  /* 0x20000093ffb97230 */ /* 0x000fe20000004100 */
[----:B------:R-:W-:Y:S01]  /*2270*/  FFMA.FTZ R202, R210, R174, R202 ;  /* 0x000000aed2ca7223 */ /* 0x000fe200000100ca */
[----:B------:R-:W-:Y:S01]  /*2280*/  HADD2.F32 R186, -RZ, R143.H1_H1 ;  /* 0x3000008fffba7230 */ /* 0x000fe20000004100 */
[----:B------:R-:W-:Y:S01]  /*2290*/  FADD.FTZ R140, -R201, R140 ;  /* 0x0000008cc98c7221 */ /* 0x000fe20000010100 */
        /* <DEDUP_REMOVED lines=45> */
.L_x_2292:
[----:B------:R-:W-:Y:S05]  /*2570*/  BSYNC B0 ;  /* 0x0000000000007941 */ /* 0x000fea0003800000 */
.L_x_2291:
        /* <DEDUP_REMOVED lines=8> */
.L_x_2306:
        /* <DEDUP_REMOVED lines=18> */
.L_x_2307:
        /* <DEDUP_REMOVED lines=33> */
[----:B------:R-:W-:Y:S01]  /*2930*/  @P0 HADD2.F32 R140, -RZ, R118.H0_H0 ;  /* 0x20000076ff8c0230 */ /* 0x000fe20000004100 */
[----:B------:R-:W-:-:S04]  /*2940*/  FADD.FTZ R144, R209, -R144 ;  /* 0x80000090d1907221 */ /* 0x000fc80000010000 */
[----:B------:R-:W-:Y:S01]  /*2950*/  @P0 FADD.FTZ R141, R141, R140 ;  /* 0x0000008c8d8d0221 */ /* 0x000fe20000010000 */
[----:B------:R-:W-:-:S05]  /*2960*/  @P0 HADD2.F32 R140, -RZ, R118.H1_H1 ;  /* 0x30000076ff8c0230 */ /* 0x000fca0000004100 */
        /* <DEDUP_REMOVED lines=9> */
[----:B------:R-:W-:Y:S01]  /*2a00*/  F2FP.PACK_AB R142, R145, R140 ;  /* 0x0000008c918e723e */ /* 0x000fe200000000ff */
[----:B------:R-:W-:Y:S01]  /*2a10*/  FFMA.FTZ R140, R3, R146, R147 ;  /* 0x00000092038c7223 */ /* 0x000fe20000010093 */
[----:B------:R-:W-:Y:S01]  /*2a20*/  ISETP.NE.AND.EX P6, PT, RZ, c[0x0][0x25c], PT, P6 ;  /* 0x00009700ff007a0c */ /* 0x000fe20003fc5360 */
[----:B------:R-:W-:Y:S02]  /*2a30*/  @P0 HADD2.F32 R145, -RZ, R117.H1_H1 ;  /* 0x30000075ff910230 */ /* 0x000fe40000004100 */
[----:B------:R-:W-:-:S04]  /*2a40*/  FADD.FTZ R140, R5, -R140 ;  /* 0x8000008c058c7221 */ /* 0x000fc80000010000 */
[----:B------:R-:W-:Y:S01]  /*2a50*/  FMUL.FTZ R201, R149, R140 ;  /* 0x0000008c95c97220 */ /* 0x000fe20000410000 */
[----:B------:R-:W-:-:S05]  /*2a60*/  @P0 HADD2.F32 R140, -RZ, R116.H0_H0 ;  /* 0x20000074ff8c0230 */ /* 0x000fca0000004100 */
[----:B------:R-:W-:Y:S01]  /*2a70*/  @P6 F2FP.PACK_AB R141, RZ, R141 ;  /* 0x0000008dff8d623e */ /* 0x000fe200000000ff */
[----:B------:R-:W-:Y:S01]  /*2a80*/  @P0 FADD.FTZ R201, R201, R140 ;  /* 0x0000008cc9c90221 */ /* 0x000fe20000010000 */
[----:B------:R-:W-:Y:S01]  /*2a90*/  @P6 F2FP.PACK_AB R143, RZ, R143 ;  /* 0x0000008fff8f623e */ /* 0x000fe200000000ff */
[----:B------:R-:W-:Y:S01]  /*2aa0*/  @P0 HADD2.F32 R140, -RZ, R117.H0_H0 ;  /* 0x20000075ff8c0230 */ /* 0x000fe20000004100 */
[----:B------:R-:W-:Y:S01]  /*2ab0*/  @P6 PRMT R138, R141, 0x7610, R138 ;  /* 0x000076108d8a6816 */ /* 0x000fe2000000008a */
[----:B------:R-:W-:-:S03]  /*2ac0*/  FFMA.FTZ R141, R6, R146, R147 ;  /* 0x00000092068d7223 */ /* 0x000fc60000010093 */
[----:B------:R-:W-:Y:S01]  /*2ad0*/  @P6 PRMT R138, R138, 0x5410, R143 ;  /* 0x000054108a8a6816 */ /* 0x000fe2000000008f */
[----:B------:R-:W-:Y:S01]  /*2ae0*/  FMUL.FTZ R143, R149, R144 ;  /* 0x00000090958f7220 */ /* 0x000fe20000410000 */
[----:B------:R-:W-:Y:S01]  /*2af0*/  @P0 HADD2.F32 R144, -RZ, R116.H1_H1 ;  /* 0x30000074ff900230 */ /* 0x000fe20000004100 */
[----:B------:R-:W-:-:S04]  /*2b00*/  FADD.FTZ R202, R208, -R141 ;  /* 0x8000008dd0ca7221 */ /* 0x000fc80000010000 */
[----:B------:R-:W-:Y:S02]  /*2b10*/  @P0 FADD.FTZ R143, R143, R144 ;  /* 0x000000908f8f0221 */ /* 0x000fe40000010000 */
[----:B------:R-:W-:Y:S02]  /*2b20*/  FFMA.FTZ R144, R7, R146, R147 ;  /* 0x0000009207907223 */ /* 0x000fe40000010093 */
[----:B------:R-:W-:Y:S02]  /*2b30*/  FMUL.FTZ R141, R149, R202 ;  /* 0x000000ca958d7220 */ /* 0x000fe40000410000 */
[----:B------:R-:W-:Y:S02]  /*2b40*/  FADD.FTZ R144, R207, -R144 ;  /* 0x80000090cf907221 */ /* 0x000fe40000010000 */
[----:B------:R-:W-:Y:S02]  /*2b50*/  @P0 FADD.FTZ R141, R141, R140 ;  /* 0x0000008c8d8d0221 */ /* 0x000fe40000010000 */
[----:B------:R-:W-:-:S02]  /*2b60*/  FMUL.FTZ R140, R149, R144 ;  /* 0x00000090958c7220 */ /* 0x000fc40000410000 */
[-C--:B------:R-:W-:Y:S02]  /*2b70*/  FFMA.FTZ R144, R10, R146.reuse, R147 ;  /* 0x000000920a907223 */ /* 0x080fe40000010093 */
[----:B------:R-:W-:Y:S02]  /*2b80*/  @P0 FADD.FTZ R140, R140, R145 ;  /* 0x000000918c8c0221 */ /* 0x000fe40000010000 */
[----:B------:R-:W-:Y:S02]  /*2b90*/  FADD.FTZ R144, R197, -R144 ;  /* 0x80000090c5907221 */ /* 0x000fe40000010000 */
[----:B------:R-:W-:Y:S02]  /*2ba0*/  FFMA.FTZ R145, R11, R146, R147 ;  /* 0x000000920b917223 */ /* 0x000fe40000010093 */
[----:B------:R-:W-:Y:S01]  /*2bb0*/  FMUL.FTZ R203, R149, R144 ;  /* 0x0000009095cb7220 */ /* 0x000fe20000410000 */
[----:B------:R-:W-:-:S05]  /*2bc0*/  @P0 HADD2.F32 R144, -RZ, R119.H0_H0 ;  /* 0x20000077ff900230 */ /* 0x000fca0000004100 */
[----:B------:R-:W-:Y:S02]  /*2bd0*/  @P0 FADD.FTZ R203, R203, R144 ;  /* 0x00000090cbcb0221 */ /* 0x000fe40000010000 */
[----:B------:R-:W-:-:S04]  /*2be0*/  FADD.FTZ R144, R196, -R145 ;  /* 0x80000091c4907221 */ /* 0x000fc80000010000 */
[----:B------:R-:W-:Y:S01]  /*2bf0*/  FMUL.FTZ R145, R149, R144 ;  /* 0x0000009095917220 */ /* 0x000fe20000410000 */
[----:B------:R-:W-:-:S05]  /*2c00*/  @P0 HADD2.F32 R144, -RZ, R119.H1_H1 ;  /* 0x30000077ff900230 */ /* 0x000fca0000004100 */
[----:B------:R-:W-:Y:S01]  /*2c10*/  @P0 FADD.FTZ R145, R145, R144 ;  /* 0x0000009091910221 */ /* 0x000fe20000010000 */
[----:B------:R-:W-:Y:S01]  /*2c20*/  @P6 F2FP.PACK_AB R144, RZ, R141 ;  /* 0x0000008dff90623e */ /* 0x000fe200000000ff */
[----:B------:R-:W-:Y:S01]  /*2c30*/  FMUL.FTZ R141, R141, R150 ;  /* 0x000000968d8d7220 */ /* 0x000fe20000410000 */
[----:B------:R-:W-:Y:S02]  /*2c40*/  LOP3.LUT P0, RZ, R158, 0xff0000, RZ, 0xc0, !PT ;  /* 0x00ff00009eff7812 */ /* 0x000fe4000780c0ff */
[----:B------:R-:W-:Y:S01]  /*2c50*/  @P6 PRMT R137, R144, 0x7610, R137 ;  /* 0x0000761090896816 */ /* 0x000fe20000000089 */
[----:B------:R-:W-:Y:S01]  /*2c60*/  FMUL.FTZ R141, R141, c[0x0][0x1e8] ;  /* 0x00007a008d8d7a20 */ /* 0x000fe20000410000 */
[----:B------:R-:W-:Y:S01]  /*2c70*/  @P6 F2FP.PACK_AB R144, RZ, R140 ;  /* 0x0000008cff90623e */ /* 0x000fe200000000ff */
[----:B------:R-:W-:-:S03]  /*2c80*/  FMUL.FTZ R140, R140, R150 ;  /* 0x000000968c8c7220 */ /* 0x000fc60000410000 */
[----:B------:R-:W-:Y:S01]  /*2c90*/  FSEL R141, R141, RZ, P0 ;  /* 0x000000ff8d8d7208 */ /* 0x000fe20000000000 */
[----:B------:R-:W-:Y:S01]  /*2ca0*/  FMUL.FTZ R140, R140, c[0x0][0x1e8] ;  /* 0x00007a008c8c7a20 */ /* 0x000fe20000410000 */
[----:B------:R-:W-:Y:S02]  /*2cb0*/  LOP3.LUT P0, RZ, R158, 0xff000000, RZ, 0xc0, !PT ;  /* 0xff0000009eff7812 */ /* 0x000fe4000780c0ff */
[----:B------:R-:W-:Y:S02]  /*2cc0*/  @P6 PRMT R137, R137, 0x5410, R144 ;  /* 0x0000541089896816 */ /* 0x000fe40000000090 */
[----:B------:R-:W-:-:S04]  /*2cd0*/  FSEL R140, R140, RZ, P0 ;  /* 0x000000ff8c8c7208 */ /* 0x000fc80000000000 */
[----:B------:R-:W-:Y:S02]  /*2ce0*/  F2FP.PACK_AB R141, R140, R141 ;  /* 0x0000008d8c8d723e */ /* 0x000fe400000000ff */
[----:B------:R-:W-:Y:S01]  /*2cf0*/  @P6 F2FP.PACK_AB R140, RZ, R201 ;  /* 0x000000c9ff8c623e */ /* 0x000fe200000000ff */
[----:B------:R-:W-:-:S03]  /*2d00*/  FMUL.FTZ R201, R201, R150 ;  /* 0x00000096c9c97220 */ /* 0x000fc60000410000 */
[----:B------:R-:W-:Y:S02]  /*2d10*/  @P6 PRMT R136, R140, 0x7610, R136 ;  /* 0x000076108c886816 */ /* 0x000fe40000000088 */
[----:B------:R-:W-:-:S04]  /*2d20*/  MOV R140, R158 ;  /* 0x0000009e008c7202 */ /* 0x000fc80000000f00 */
[----:B------:R-:W-:Y:S02]  /*2d30*/  LOP3.LUT P0, RZ, R140, 0xff, RZ, 0xc0, !PT ;  /* 0x000000ff8cff7812 */ /* 0x000fe4000780c0ff */
[----:B------:R-:W-:Y:S01]  /*2d40*/  @P6 F2FP.PACK_AB R140, RZ, R143 ;  /* 0x0000008fff8c623e */ /* 0x000fe200000000ff */
[----:B------:R-:W-:-:S03]  /*2d50*/  FMUL.FTZ R143, R143, R150 ;  /* 0x000000968f8f7220 */ /* 0x000fc60000410000 */
[----:B------:R-:W-:Y:S01]  /*2d60*/  @P6 PRMT R136, R136, 0x5410, R140 ;  /* 0x0000541088886816 */ /* 0x000fe2000000008c */
[----:B------:R-:W-:Y:S01]  /*2d70*/  FMUL.FTZ R143, R143, c[0x0][0x1e8] ;  /* 0x00007a008f8f7a20 */ /* 0x000fe20000410000 */
        /* <DEDUP_REMOVED lines=19> */
[----:B------:R-:W-:-:S02]  /*2eb0*/  F2FP.PACK_AB R140, R143, R140 ;  /* 0x0000008c8f8c723e */ /* 0x000fc400000000ff */
[----:B------:R-:W-:-:S07]  /*2ec0*/  F2FP.PACK_AB R143, R144, R203 ;  /* 0x000000cb908f723e */ /* 0x000fce00000000ff */
[----:B------:R-:W-:-:S05]  /*2ed0*/  @P0 IMAD.WIDE.U32 R144, R2, R201, c[0x0][0x258] ;  /* 0x0000960002900625 */ /* 0x000fca00078e00c9 */
[----:B------:R0:W-:Y:S02]  /*2ee0*/  @P0 STG.E.128 [R144.64], R136 ;  /* 0x0000008890000986 */ /* 0x0001e4000c101d04 */
[C---:B0-----:R-:W-:Y:S01]  /*2ef0*/  IMAD.WIDE.U32 R144, R2.reuse, R201, c[0x0][0x248] ;  /* 0x0000920002907625 */ /* 0x041fe200078e00c9 */
[----:B------:R-:W-:-:S04]  /*2f00*/  IADD3 R2, R2, 0x80, RZ ;  /* 0x0000008002027810 */ /* 0x000fc80007ffe0ff */
[----:B------:R0:W-:Y:S03]  /*2f10*/  STG.E.128 [R144.64], R140 ;  /* 0x0000008c90007986 */ /* 0x0001e6000c101d04 */
.L_x_2296:
[----:B------:R-:W-:Y:S05]  /*2f20*/  BSYNC B0 ;  /* 0x0000000000007941 */ /* 0x000fea0003800000 */
.L_x_2295:
        /* <DEDUP_REMOVED lines=26> */
[----:B------:R-:W-:Y:S01]  /*30d0*/  @P0 HADD2.F32 R145, -RZ, R121.H1_H1 ;  /* 0x30000079ff910230 */ /* 0x000fe20000004100 */
[----:B------:R-:W-:-:S13]  /*30e0*/  ISETP.NE.AND.EX P6, PT, RZ, c[0x0][0x25c], PT, P6 ;  /* 0x00009700ff007a0c */ /* 0x000fda0003fc5360 */
[----:B------:R-:W-:Y:S02]  /*30f0*/  @P6 F2FP.PACK_AB R141, RZ, R141 ;  /* 0x0000008dff8d623e */ /* 0x000fe400000000ff */
[----:B------:R-:W-:Y:S02]  /*3100*/  @P6 F2FP.PACK_AB R143, RZ, R143 ;  /* 0x0000008fff8f623e */ /* 0x000fe400000000ff */
[----:B------:R-:W-:Y:S01]  /*3110*/  @P6 PRMT R138, R141, 0x7610, R138 ;  /* 0x000076108d8a6816 */ /* 0x000fe2000000008a */
[----:B------:R-:W-:-:S03]  /*3120*/  FFMA.FTZ R141, R12, R146, R147 ;  /* 0x000000920c8d7223 */ /* 0x000fc60000010093 */
[----:B------:R-:W-:Y:S01]  /*3130*/  @P6 PRMT R138, R138, 0x5410, R143 ;  /* 0x000054108a8a6816 */ /* 0x000fe2000000008f */
[----:B------:R-:W-:Y:S02]  /*3140*/  FADD.FTZ R140, R200, -R141 ;  /* 0x8000008dc88c7221 */ /* 0x000fe40000010000 */
[C---:B------:R-:W-:Y:S01]  /*3150*/  FMUL.FTZ R143, R149.reuse, R144 ;  /* 0x00000090958f7220 */ /* 0x040fe20000410000 */
[--C-:B------:R-:W-:Y:S01]  /*3160*/  @P0 HADD2.F32 R144, -RZ, R120.reuse.H1_H1 ;  /* 0x30000078ff900230 */ /* 0x100fe20000004100 */
[----:B------:R-:W-:Y:S01]  /*3170*/  FMUL.FTZ R201, R149, R140 ;  /* 0x0000008c95c97220 */ /* 0x000fe20000410000 */
[----:B------:R-:W-:Y:S01]  /*3180*/  @P0 HADD2.F32 R140, -RZ, R120.H0_H0 ;  /* 0x20000078ff8c0230 */ /* 0x000fe20000004100 */
[----:B------:R-:W-:Y:S02]  /*3190*/  FFMA.FTZ R141, R14, R146, R147 ;  /* 0x000000920e8d7223 */ /* 0x000fe40000010093 */
[----:B------:R-:W-:Y:S02]  /*31a0*/  @P0 FADD.FTZ R143, R143, R144 ;  /* 0x000000908f8f0221 */ /* 0x000fe40000010000 */
[----:B------:R-:W-:-:S02]  /*31b0*/  FADD.FTZ R202, R198, -R141 ;  /* 0x8000008dc6ca7221 */ /* 0x000fc40000010000 */
[----:B------:R-:W-:Y:S02]  /*31c0*/  FFMA.FTZ R144, R15, R146, R147 ;  /* 0x000000920f907223 */ /* 0x000fe40000010093 */
[----:B------:R-:W-:Y:S01]  /*31d0*/  @P0 FADD.FTZ R201, R201, R140 ;  /* 0x0000008cc9c90221 */ /* 0x000fe20000010000 */
[----:B------:R-:W-:Y:S01]  /*31e0*/  @P0 HADD2.F32 R140, -RZ, R121.H0_H0 ;  /* 0x20000079ff8c0230 */ /* 0x000fe20000004100 */
[----:B------:R-:W-:Y:S02]  /*31f0*/  FMUL.FTZ R141, R149, R202 ;  /* 0x000000ca958d7220 */ /* 0x000fe40000410000 */
[----:B------:R-:W-:Y:S02]  /*3200*/  FADD.FTZ R144, R195, -R144 ;  /* 0x80000090c3907221 */ /* 0x000fe40000010000 */
[----:B------:R-:W-:Y:S02]  /*3210*/  @P0 FADD.FTZ R141, R141, R140 ;  /* 0x0000008c8d8d0221 */ /* 0x000fe40000010000 */
[----:B------:R-:W-:-:S04]  /*3220*/  FMUL.FTZ R140, R149, R144 ;  /* 0x00000090958c7220 */ /* 0x000fc80000410000 */
[----:B------:R-:W-:Y:S02]  /*3230*/  @P0 FADD.FTZ R140, R140, R145 ;  /* 0x000000918c8c0221 */ /* 0x000fe40000010000 */
[----:B------:R-:W-:-:S04]  /*3240*/  FFMA.FTZ R145, R18, R146, R147 ;  /* 0x0000009212917223 */ /* 0x000fc80000010093 */
[----:B------:R-:W-:-:S04]  /*3250*/  FADD.FTZ R144, R192, -R145 ;  /* 0x80000091c0907221 */ /* 0x000fc80000010000 */
[----:B------:R-:W-:Y:S01]  /*3260*/  FMUL.FTZ R203, R149, R144 ;  /* 0x0000009095cb7220 */ /* 0x000fe20000410000 */
[----:B------:R-:W-:-:S05]  /*3270*/  @P0 HADD2.F32 R144, -RZ, R123.H0_H0 ;  /* 0x2000007bff900230 */ /* 0x000fca0000004100 */
[----:B------:R-:W-:Y:S02]  /*3280*/  @P0 FADD.FTZ R203, R203, R144 ;  /* 0x00000090cbcb0221 */ /* 0x000fe40000010000 */
[----:B------:R-:W-:-:S04]  /*3290*/  FFMA.FTZ R144, R19, R146, R147 ;  /* 0x0000009213907223 */ /* 0x000fc80000010093 */
        /* <DEDUP_REMOVED lines=52> */
.L_x_2298:
[----:B------:R-:W-:Y:S05]  /*35e0*/  BSYNC B0 ;  /* 0x0000000000007941 */ /* 0x000fea0003800000 */
.L_x_2297:
        /* <DEDUP_REMOVED lines=107> */
.L_x_2300:
[----:B------:R-:W-:Y:S05]  /*3ca0*/  BSYNC B0 ;  /* 0x0000000000007941 */ /* 0x000fea0003800000 */
.L_x_2299:
        /* <DEDUP_REMOVED lines=11> */
[-CC-:B------:R-:W-:Y:S02]  /*3d60*/  FFMA.FTZ R144, R34, R146.reuse, R147.reuse ;  /* 0x0000009222907223 */ /* 0x180fe40000010093 */
[----:B------:R-:W-:Y:S02]  /*3d70*/  FFMA.FTZ R202, R148, R146, R147 ;  /* 0x0000009294ca7223 */ /* 0x000fe40000010093 */
[--C-:B------:R-:W-:Y:S01]  /*3d80*/  @P0 HADD2.F32 R140, -RZ, R130.reuse.H0_H0 ;  /* 0x20000082ff8c0230 */ /* 0x100fe20000004100 */
[----:B------:R-:W-:Y:S02]  /*3d90*/  FADD.FTZ R144, R151, -R144 ;  /* 0x8000009097907221 */ /* 0x000fe40000010000 */
[----:B------:R-:W-:Y:S02]  /*3da0*/  FADD.FTZ R202, R163, -R202 ;  /* 0x800000caa3ca7221 */ /* 0x000fe40000010000 */
        /* <DEDUP_REMOVED lines=23> */
[----:B------:R-:W-:-:S03]  /*3f20*/  FMUL.FTZ R141, R149, R202 ;  /* 0x000000ca958d7220 */ /* 0x000fc60000410000 */
[----:B------:R-:W-:Y:S01]  /*3f30*/  @P6 PRMT R138, R138, 0x5410, R143 ;  /* 0x000054108a8a6816 */ /* 0x000fe2000000008f */
[----:B------:R-:W-:Y:S01]  /*3f40*/  FMUL.FTZ R143, R149, R144 ;  /* 0x00000090958f7220 */ /* 0x000fe20000410000 */
[----:B------:R-:W-:Y:S01]  /*3f50*/  @P0 HADD2.F32 R144, -RZ, R128.H1_H1 ;  /* 0x30000080ff900230 */ /* 0x000fe20000004100 */
[----:B------:R-:W-:-:S04]  /*3f60*/  @P0 FADD.FTZ R141, R141, R140 ;  /* 0x0000008c8d8d0221 */ /* 0x000fc80000010000 */
[----:B------:R-:W-:Y:S02]  /*3f70*/  @P0 FADD.FTZ R143, R143, R144 ;  /* 0x000000908f8f0221 */ /* 0x000fe40000010000 */
[----:B------:R-:W-:-:S04]  /*3f80*/  FFMA.FTZ R144, R162, R146, R147 ;  /* 0x00000092a2907223 */ /* 0x000fc80000010093 */
[----:B------:R-:W-:-:S04]  /*3f90*/  FADD.FTZ R144, R165, -R144 ;  /* 0x80000090a5907221 */ /* 0x000fc80000010000 */
        /* <DEDUP_REMOVED lines=60> */
.L_x_2302:
[----:B------:R-:W-:Y:S05]  /*4360*/  BSYNC B0 ;  /* 0x0000000000007941 */ /* 0x000fea0003800000 */
.L_x_2301:
        /* <DEDUP_REMOVED lines=22> */
[----:B------:R-:W-:Y:S01]  /*44d0*/  @P0 HADD2.F32 R141, -RZ, R134.H0_H0 ;  /* 0x20000086ff8d0230 */ /* 0x000fe20000004100 */
        /* <DEDUP_REMOVED lines=8> */
[----:B------:R-:W-:Y:S01]  /*4560*/  @P0 HADD2.F32 R140, -RZ, R133.H0_H0 ;  /* 0x20000085ff8c0230 */ /* 0x000fe20000004100 */
[----:B------:R-:W-:-:S04]  /*4570*/  @P0 FADD.FTZ R142, R142, R141 ;  /* 0x0000008d8e8e0221 */ /* 0x000fc80000010000 */
[----:B------:R-:W-:Y:S01]  /*4580*/  @P0 FADD.FTZ R201, R201, R140 ;  /* 0x0000008cc9c90221 */ /* 0x000fe20000010000 */
[----:B------:R-:W-:Y:S01]  /*4590*/  @P6 F2FP.PACK_AB R141, RZ, R142 ;  /* 0x0000008eff8d623e */ /* 0x000fe200000000ff */
[----:B------:R-:W-:-:S03]  /*45a0*/  FMUL.FTZ R142, R142, R150 ;  /* 0x000000968e8e7220 */ /* 0x000fc60000410000 */
[----:B------:R-:W-:Y:S01]  /*45b0*/  @P6 F2FP.PACK_AB R140, RZ, R201 ;  /* 0x000000c9ff8c623e */ /* 0x000fe200000000ff */
[----:B------:R-:W-:Y:S01]  /*45c0*/  FMUL.FTZ R142, R142, c[0x0][0x1e8] ;  /* 0x00007a008e8e7a20 */ /* 0x000fe20000410000 */
[----:B------:R-:W-:Y:S01]  /*45d0*/  @P6 PRMT R138, R141, 0x7610, R138 ;  /* 0x000076108d8a6816 */ /* 0x000fe2000000008a */
[----:B------:R-:W-:Y:S01]  /*45e0*/  @P0 HADD2.F32 R141, -RZ, R134.H1_H1 ;  /* 0x30000086ff8d0230 */ /* 0x000fe20000004100 */
[----:B------:R-:W-:Y:S01]  /*45f0*/  @P6 PRMT R137, R140, 0x7610, R137 ;  /* 0x000076108c896816 */ /* 0x000fe20000000089 */
[--C-:B------:R-:W-:Y:S01]  /*4600*/  @P0 HADD2.F32 R140, -RZ, R132.reuse.H0_H0 ;  /* 0x20000084ff8c0230 */ /* 0x100fe20000004100 */
[----:B------:R-:W-:Y:S02]  /*4610*/  FMUL.FTZ R201, R201, R150 ;  /* 0x00000096c9c97220 */ /* 0x000fe40000410000 */
[----:B------:R-:W-:Y:S01]  /*4620*/  @P0 FADD.FTZ R144, R144, R141 ;  /* 0x0000008d90900221 */ /* 0x000fe20000010000 */
[----:B------:R-:W-:Y:S01]  /*4630*/  @P0 HADD2.F32 R141, -RZ, R135.H0_H0 ;  /* 0x20000087ff8d0230 */ /* 0x000fe20000004100 */
[----:B------:R-:W-:Y:S01]  /*4640*/  @P0 FADD.FTZ R143, R143, R140 ;  /* 0x0000008c8f8f0221 */ /* 0x000fe20000010000 */
[----:B------:R-:W-:-:S03]  /*4650*/  @P0 HADD2.F32 R140, -RZ, R132.H1_H1 ;  /* 0x30000084ff8c0230 */ /* 0x000fc60000004100 */
[----:B------:R-:W-:Y:S01]  /*4660*/  @P0 FADD.FTZ R146, R146, R141 ;  /* 0x0000008d92920221 */ /* 0x000fe20000010000 */
[----:B------:R-:W-:Y:S01]  /*4670*/  @P6 F2FP.PACK_AB R145, RZ, R143 ;  /* 0x0000008fff91623e */ /* 0x000fe200000000ff */
[----:B------:R-:W-:Y:S01]  /*4680*/  @P0 FADD.FTZ R147, R147, R140 ;  /* 0x0000008c93930221 */ /* 0x000fe20000010000 */
[----:B------:R-:W-:Y:S01]  /*4690*/  @P0 HADD2.F32 R140, -RZ, R133.H1_H1 ;  /* 0x30000085ff8c0230 */ /* 0x000fe20000004100 */
[----:B------:R-:W-:Y:S01]  /*46a0*/  @P6 F2FP.PACK_AB R141, RZ, R144 ;  /* 0x00000090ff8d623e */ /* 0x000fe200000000ff */
[-C--:B------:R-:W-:Y:S01]  /*46b0*/  FMUL.FTZ R144, R144, R150.reuse ;  /* 0x0000009690907220 */ /* 0x080fe20000410000 */
[----:B------:R-:W-:Y:S01]  /*46c0*/  @P6 PRMT R136, R145, 0x7610, R136 ;  /* 0x0000761091886816 */ /* 0x000fe20000000088 */
[----:B------:R-:W-:Y:S01]  /*46d0*/  FMUL.FTZ R143, R143, R150 ;  /* 0x000000968f8f7220 */ /* 0x000fe20000410000 */
[----:B------:R-:W-:Y:S01]  /*46e0*/  @P6 F2FP.PACK_AB R145, RZ, R146 ;  /* 0x00000092ff91623e */ /* 0x000fe200000000ff */
[----:B------:R-:W-:Y:S01]  /*46f0*/  @P0 FADD.FTZ R203, R203, R140 ;  /* 0x0000008ccbcb0221 */ /* 0x000fe20000010000 */
[----:B------:R-:W-:Y:S01]  /*4700*/  @P0 HADD2.F32 R140, -RZ, R135.H1_H1 ;  /* 0x30000087ff8c0230 */ /* 0x000fe20000004100 */
[----:B------:R-:W-:Y:S01]  /*4710*/  @P6 PRMT R138, R138, 0x5410, R141 ;  /* 0x000054108a8a6816 */ /* 0x000fe2000000008d */
[----:B------:R-:W-:Y:S01]  /*4720*/  FMUL.FTZ R144, R144, c[0x0][0x1e8] ;  /* 0x00007a0090907a20 */ /* 0x000fe20000410000 */
[----:B------:R-:W-:Y:S01]  /*4730*/  @P6 PRMT R139, R145, 0x7610, R139 ;  /* 0x00007610918b6816 */ /* 0x000fe2000000008b */
[----:B------:R-:W-:Y:S01]  /*4740*/  FMUL.FTZ R143, R143, c[0x0][0x1e8] ;  /* 0x00007a008f8f7a20 */ /* 0x000fe20000410000 */
[----:B------:R-:W-:Y:S01]  /*4750*/  MOV R145, 0x10 ;  /* 0x0000001000917802 */ /* 0x000fe20000000f00 */
[----:B------:R-:W-:Y:S01]  /*4760*/  @P0 FADD.FTZ R149, R149, R140 ;  /* 0x0000008c95950221 */ /* 0x000fe20000010000 */
[----:B------:R-:W-:Y:S01]  /*4770*/  ISETP.NE.U32.AND P0, PT, RZ, c[0x0][0x258], PT ;  /* 0x00009600ff007a0c */ /* 0x000fe20003f05070 */
[-C--:B------:R-:W-:Y:S01]  /*4780*/  FMUL.FTZ R146, R146, R150.reuse ;  /* 0x0000009692927220 */ /* 0x080fe20000410000 */
[----:B------:R-:W-:Y:S01]  /*4790*/  @P6 F2FP.PACK_AB R140, RZ, R203 ;  /* 0x000000cbff8c623e */ /* 0x000fe200000000ff */
[----:B------:R-:W-:Y:S01]  /*47a0*/  FMUL.FTZ R203, R203, R150 ;  /* 0x00000096cbcb7220 */ /* 0x000fe20000410000 */
[----:B------:R-:W-:Y:S01]  /*47b0*/  ISETP.NE.AND.EX P0, PT, RZ, c[0x0][0x25c], PT, P0 ;  /* 0x00009700ff007a0c */ /* 0x000fe20003f05300 */
[----:B------:R-:W-:Y:S01]  /*47c0*/  FMUL.FTZ R146, R146, c[0x0][0x1e8] ;  /* 0x00007a0092927a20 */ /* 0x000fe20000410000 */
[----:B------:R-:W-:-:S02]  /*47d0*/  @P6 PRMT R137, R137, 0x5410, R140 ;  /* 0x0000541089896816 */ /* 0x000fc4000000008c */
[----:B------:R-:W-:Y:S01]  /*47e0*/  @P6 F2FP.PACK_AB R140, RZ, R147 ;  /* 0x00000093ff8c623e */ /* 0x000fe200000000ff */
[-C--:B------:R-:W-:Y:S01]  /*47f0*/  FMUL.FTZ R147, R147, R150.reuse ;  /* 0x0000009693937220 */ /* 0x080fe20000410000 */
[----:B------:R-:W-:Y:S01]  /*4800*/  @P6 F2FP.PACK_AB R141, RZ, R149 ;  /* 0x00000095ff8d623e */ /* 0x000fe200000000ff */
[----:B------:R-:W-:Y:S01]  /*4810*/  FMUL.FTZ R149, R149, R150 ;  /* 0x0000009695957220 */ /* 0x000fe20000410000 */
[----:B------:R-:W-:Y:S01]  /*4820*/  @P6 PRMT R136, R136, 0x5410, R140 ;  /* 0x0000541088886816 */ /* 0x000fe2000000008c */
[----:B------:R-:W-:Y:S01]  /*4830*/  FMUL.FTZ R147, R147, c[0x0][0x1e8] ;  /* 0x00007a0093937a20 */ /* 0x000fe20000410000 */
[----:B------:R-:W-:Y:S01]  /*4840*/  @P6 PRMT R139, R139, 0x5410, R141 ;  /* 0x000054108b8b6816 */ /* 0x000fe2000000008d */
[----:B------:R-:W-:Y:S02]  /*4850*/  FMUL.FTZ R149, R149, c[0x0][0x1e8] ;  /* 0x00007a0095957a20 */ /* 0x000fe40000410000 */
        /* <DEDUP_REMOVED lines=12> */
[----:B------:R-:W-:-:S02]  /*4920*/  F2FP.PACK_AB R142, R201, R142 ;  /* 0x0000008ec98e723e */ /* 0x000fc400000000ff */
[----:B------:R-:W-:Y:S02]  /*4930*/  FSEL R141, R141, RZ, P0 ;  /* 0x000000ff8d8d7208 */ /* 0x000fe40000000000 */
[----:B------:R-:W-:Y:S02]  /*4940*/  LOP3.LUT P0, RZ, R144, 0xff, RZ, 0xc0, !PT ;  /* 0x000000ff90ff7812 */ /* 0x000fe4000780c0ff */
[----:B------:R-:W-:Y:S02]  /*4950*/  F2FP.PACK_AB R141, R141, R140 ;  /* 0x0000008c8d8d723e */ /* 0x000fe400000000ff */
[----:B------:R-:W-:Y:S02]  /*4960*/  FSEL R143, R143, RZ, P0 ;  /* 0x000000ff8f8f7208 */ /* 0x000fe40000000000 */
[----:B------:R-:W-:-:S04]  /*4970*/  LOP3.LUT P0, RZ, R160, 0xff00, RZ, 0xc0, !PT ;  /* 0x0000ff00a0ff7812 */ /* 0x000fc8000780c0ff */
[----:B------:R-:W-:Y:S02]  /*4980*/  FSEL R144, R147, RZ, P0 ;  /* 0x000000ff93907208 */ /* 0x000fe40000000000 */
[C---:B------:R-:W-:Y:S02]  /*4990*/  LOP3.LUT P0, RZ, R161.reuse, 0xff0000, RZ, 0xc0, !PT ;  /* 0x00ff0000a1ff7812 */ /* 0x040fe4000780c0ff */
[----:B------:R-:W-:Y:S01]  /*49a0*/  F2FP.PACK_AB R140, R144, R143 ;  /* 0x0000008f908c723e */ /* 0x000fe200000000ff */
[----:B------:R-:W-:Y:S01]  /*49b0*/  IMAD.WIDE.U32 R144, R2, R145, c[0x0][0x248] ;  /* 0x0000920002907625 */ /* 0x000fe200078e0091 */
[----:B------:R-:W-:Y:S02]  /*49c0*/  FSEL R146, R146, RZ, P0 ;  /* 0x000000ff92927208 */ /* 0x000fe40000000000 */
[----:B------:R-:W-:-:S04]  /*49d0*/  LOP3.LUT P0, RZ, R161, 0xff000000, RZ, 0xc0, !PT ;  /* 0xff000000a1ff7812 */ /* 0x000fc8000780c0ff */
[----:B------:R-:W-:-:S04]  /*49e0*/  FSEL R149, R149, RZ, P0 ;  /* 0x000000ff95957208 */ /* 0x000fc80000000000 */
[----:B------:R-:W-:-:S05]  /*49f0*/  F2FP.PACK_AB R143, R149, R146 ;  /* 0x00000092958f723e */ /* 0x000fca00000000ff */
[----:B------:R0:W-:Y:S02]  /*4a00*/  STG.E.128 [R144.64], R140 ;  /* 0x0000008c90007986 */ /* 0x0001e4000c101d04 */
.L_x_2304:
[----:B------:R-:W-:Y:S05]  /*4a10*/  BSYNC B0 ;  /* 0x0000000000007941 */ /* 0x000fea0003800000 */
.L_x_2303:
[----:B------:R-:W-:Y:S02]  /*4a20*/  IADD3 R0, R0, c[0x0][0x160], RZ ;  /* 0x0000580000007a10 */ /* 0x000fe40007ffe0ff */
[----:B------:R-:W-:Y:S02]  /*4a30*/  LOP3.LUT P6, RZ, R211, 0xff, RZ, 0xc0, !PT ;  /* 0x000000ffd3ff7812 */ /* 0x000fe400078cc0ff */
[----:B------:R-:W-:Y:S02]  /*4a40*/  ISETP.GE.AND P0, PT, R0, c[0x0][0x164], PT ;  /* 0x0000590000007a0c */ /* 0x000fe40003f06270 */
[----:B------:R-:W-:-:S11]  /*4a50*/  SEL R211, RZ, 0x1, P6 ;  /* 0x00000001ffd37807 */ /* 0x000fd60003000000 */
[----:B0-----:R-:W-:Y:S01]  /*4a60*/  @P0 CALL.REL.NOINC `(.L_x_2282) ;  /* 0x0000001000000944 */ /* 0x001fe20003c00000 */
[----:B------:R-:W-:Y:S05]  /*4a70*/  BRA `(.L_x_2305) ;  /* 0xffffbd0000007947 */ /* 0x000fea000383ffff */
.L_x_2282:
        /* <DEDUP_REMOVED lines=47> */
.L_x_2293:
[----:B------:R-:W-:Y:S01]  /*4d70*/  HFMA2.MMA R143, -RZ, RZ, 0, 9.5367431640625e-07 ;  /* 0x00000010ff8f7435 */ /* 0x000fe200000001ff */
[----:B------:R-:W-:-:S02]  /*4d80*/  MOV R141, R203 ;  /* 0x000000cb008d7202 */ /* 0x000fc40000000f00 */
[----:B------:R-:W-:Y:S02]  /*4d90*/  MOV R204, 0x1f ;  /* 0x0000001f00cc7802 */ /* 0x000fe40000000f00 */
[----:B------:R-:W-:Y:S02]  /*4da0*/  MOV R146, 0xffffffff ;  /* 0xffffffff00927802 */ /* 0x000fe40000000f00 */
[----:B------:R-:W-:Y:S02]  /*4db0*/  MOV R140, 0x4dd0 ;  /* 0x00004dd0008c7802 */ /* 0x000fe40000000f00 */
[----:B-----5:R-:W-:Y:S05]  /*4dc0*/  CALL.REL.NOINC `($__internal_28_$__cuda_sm70_shflsync_down_p) ;  /* 0x0000046000007944 */ /* 0x020fea0003c00000 */
[----:B-1----:R-:W-:Y:S01]  /*4dd0*/  MOV R145, R143 ;  /* 0x0000008f00917202 */ /* 0x002fe20000000f00 */
[----:B------:R-:W-:Y:S05]  /*4de0*/  BRA `(.L_x_2306) ;  /* 0xffffd81000007947 */ /* 0x000fea000383ffff */
.L_x_2294:
[----:B------:R-:W-:Y:S01]  /*4df0*/  HFMA2.MMA R143, -RZ, RZ, 0, 9.5367431640625e-07 ;  /* 0x00000010ff8f7435 */ /* 0x000fe200000001ff */
[----:B------:R-:W-:Y:S02]  /*4e00*/  MOV R141, R202 ;  /* 0x000000ca008d7202 */ /* 0x000fe40000000f00 */
[----:B------:R-:W-:Y:S02]  /*4e10*/  MOV R204, 0x1f ;  /* 0x0000001f00cc7802 */ /* 0x000fe40000000f00 */
[----:B------:R-:W-:-:S02]  /*4e20*/  MOV R146, 0xffffffff ;  /* 0xffffffff00927802 */ /* 0x000fc40000000f00 */
[----:B------:R-:W-:Y:S02]  /*4e30*/  MOV R140, 0x4e50 ;  /* 0x00004e50008c7802 */ /* 0x000fe40000000f00 */
[----:B01---5:R-:W-:Y:S05]  /*4e40*/  CALL.REL.NOINC `($__internal_28_$__cuda_sm70_shflsync_down_p) ;  /* 0x000003e000007944 */ /* 0x023fea0003c00000 */
[----:B------:R-:W-:Y:S01]  /*4e50*/  FADD.FTZ R203, R145, R203 ;  /* 0x000000cb91cb7221 */ /* 0x000fe20000010000 */
[----:B------:R-:W-:Y:S01]  /*4e60*/  MOV R204, 0x1f ;  /* 0x0000001f00cc7802 */ /* 0x000fe20000000f00 */
[----:B-1----:R-:W-:Y:S01]  /*4e70*/  FADD.FTZ R202, R202, R143 ;  /* 0x0000008fcaca7221 */ /* 0x002fe20000010000 */
[----:B------:R-:W-:Y:S01]  /*4e80*/  HFMA2.MMA R143, -RZ, RZ, 0, 4.76837158203125e-07 ;  /* 0x00000008ff8f7435 */ /* 0x000fe200000001ff */
[----:B------:R-:W-:Y:S02]  /*4e90*/  MOV R146, 0xffffffff ;  /* 0xffffffff00927802 */ /* 0x000fe40000000f00 */
[----:B------:R-:W-:Y:S02]  /*4ea0*/  MOV R141, R203 ;  /* 0x000000cb008d7202 */ /* 0x000fe40000000f00 */
[----:B------:R-:W-:Y:S02]  /*4eb0*/  MOV R140, 0x4ed0 ;  /* 0x00004ed0008c7802 */ /* 0x000fe40000000f00 */
[----:B------:R-:W-:Y:S05]  /*4ec0*/  CALL.REL.NOINC `($__internal_28_$__cuda_sm70_shflsync_down_p) ;  /* 0x0000036000007944 */ /* 0x000fea0003c00000 */
[----:B-1----:R-:W-:Y:S01]  /*4ed0*/  MOV R145, R143 ;  /* 0x0000008f00917202 */ /* 0x002fe20000000f00 */
[----:B------:R-:W-:Y:S01]  /*4ee0*/  HFMA2.MMA R143, -RZ, RZ, 0, 4.76837158203125e-07 ;  /* 0x00000008ff8f7435 */ /* 0x000fe200000001ff */
[----:B------:R-:W-:-:S02]  /*4ef0*/  MOV R141, R202 ;  /* 0x000000ca008d7202 */ /* 0x000fc40000000f00 */
[----:B------:R-:W-:Y:S02]  /*4f00*/  MOV R204, 0x1f ;  /* 0x0000001f00cc7802 */ /* 0x000fe40000000f00 */
[----:B------:R-:W-:Y:S02]  /*4f10*/  MOV R146, 0xffffffff ;  /* 0xffffffff00927802 */ /* 0x000fe40000000f00 */
[----:B------:R-:W-:Y:S02]  /*4f20*/  MOV R140, 0x4f40 ;  /* 0x00004f40008c7802 */ /* 0x000fe40000000f00 */
[----:B------:R-:W-:Y:S05]  /*4f30*/  CALL.REL.NOINC `($__internal_28_$__cuda_sm70_shflsync_down_p) ;  /* 0x000002f000007944 */ /* 0x000fea0003c00000 */
[----:B------:R-:W-:Y:S01]  /*4f40*/  FADD.FTZ R203, R145, R203 ;  /* 0x000000cb91cb7221 */ /* 0x000fe20000010000 */
[----:B------:R-:W-:Y:S01]  /*4f50*/  MOV R204, 0x1f ;  /* 0x0000001f00cc7802 */ /* 0x000fe20000000f00 */
[----:B-1----:R-:W-:Y:S01]  /*4f60*/  FADD.FTZ R202, R202, R143 ;  /* 0x0000008fcaca7221 */ /* 0x002fe20000010000 */
[----:B------:R-:W-:Y:S01]  /*4f70*/  HFMA2.MMA R143, -RZ, RZ, 0, 2.384185791015625e-07 ;  /* 0x00000004ff8f7435 */ /* 0x000fe200000001ff */
[----:B------:R-:W-:Y:S02]  /*4f80*/  MOV R146, 0xffffffff ;  /* 0xffffffff00927802 */ /* 0x000fe40000000f00 */
[----:B------:R-:W-:-:S02]  /*4f90*/  MOV R141, R203 ;  /* 0x000000cb008d7202 */ /* 0x000fc40000000f00 */
[----:B------:R-:W-:Y:S02]  /*4fa0*/  MOV R140, 0x4fc0 ;  /* 0x00004fc0008c7802 */ /* 0x000fe40000000f00 */
[----:B------:R-:W-:Y:S05]  /*4fb0*/  CALL.REL.NOINC `($__internal_28_$__cuda_sm70_shflsync_down_p) ;  /* 0x0000027000007944 */ /* 0x000fea0003c00000 */
[----:B-1----:R-:W-:Y:S01]  /*4fc0*/  MOV R145, R143 ;  /* 0x0000008f00917202 */ /* 0x002fe20000000f00 */
[----:B------:R-:W-:Y:S01]  /*4fd0*/  HFMA2.MMA R143, -RZ, RZ, 0, 2.384185791015625e-07 ;  /* 0x00000004ff8f7435 */ /* 0x000fe200000001ff */
[----:B------:R-:W-:Y:S02]  /*4fe0*/  MOV R141, R202 ;  /* 0x000000ca008d7202 */ /* 0x000fe40000000f00 */
[----:B------:R-:W-:Y:S02]  /*4ff0*/  MOV R204, 0x1f ;  /* 0x0000001f00cc7802 */ /* 0x000fe40000000f00 */
[----:B------:R-:W-:Y:S02]  /*5000*/  MOV R146, 0xffffffff ;  /* 0xffffffff00927802 */ /* 0x000fe40000000f00 */
[----:B------:R-:W-:Y:S02]  /*5010*/  MOV R140, 0x5030 ;  /* 0x00005030008c7802 */ /* 0x000fe40000000f00 */
[----:B------:R-:W-:Y:S05]  /*5020*/  CALL.REL.NOINC `($__internal_28_$__cuda_sm70_shflsync_down_p) ;  /* 0x0000020000007944 */ /* 0x000fea0003c00000 */
[----:B------:R-:W-:Y:S01]  /*5030*/  FADD.FTZ R203, R145, R203 ;  /* 0x000000cb91cb7221 */ /* 0x000fe20000010000 */
[----:B------:R-:W-:Y:S01]  /*5040*/  MOV R204, 0x1f ;  /* 0x0000001f00cc7802 */ /* 0x000fe20000000f00 */
[----:B-1----:R-:W-:Y:S01]  /*5050*/  FADD.FTZ R202, R202, R143 ;  /* 0x0000008fcaca7221 */ /* 0x002fe20000010000 */
[----:B------:R-:W-:Y:S01]  /*5060*/  HFMA2.MMA R143, -RZ, RZ, 0, 1.1920928955078125e-07 ;  /* 0x00000002ff8f7435 */ /* 0x000fe200000001ff */
[----:B------:R-:W-:-:S02]  /*5070*/  MOV R146, 0xffffffff ;  /* 0xffffffff00927802 */ /* 0x000fc40000000f00 */
[----:B------:R-:W-:Y:S02]  /*5080*/  MOV R141, R203 ;  /* 0x000000cb008d7202 */ /* 0x000fe40000000f00 */
[----:B------:R-:W-:Y:S02]  /*5090*/  MOV R140, 0x50b0 ;  /* 0x000050b0008c7802 */ /* 0x000fe40000000f00 */
[----:B------:R-:W-:Y:S05]  /*50a0*/  CALL.REL.NOINC `($__internal_28_$__cuda_sm70_shflsync_down_p) ;  /* 0x0000018000007944 */ /* 0x000fea0003c00000 */
[----:B-1----:R-:W-:Y:S01]  /*50b0*/  MOV R145, R143 ;  /* 0x0000008f00917202 */ /* 0x002fe20000000f00 */
[----:B------:R-:W-:Y:S01]  /*50c0*/  HFMA2.MMA R143, -RZ, RZ, 0, 1.1920928955078125e-07 ;  /* 0x00000002ff8f7435 */ /* 0x000fe200000001ff */
[----:B------:R-:W-:Y:S02]  /*50d0*/  MOV R141, R202 ;  /* 0x000000ca008d7202 */ /* 0x000fe40000000f00 */
[----:B------:R-:W-:Y:S02]  /*50e0*/  MOV R204, 0x1f ;  /* 0x0000001f00cc7802 */ /* 0x000fe40000000f00 */
[----:B------:R-:W-:Y:S02]  /*50f0*/  MOV R146, 0xffffffff ;  /* 0xffffffff00927802 */ /* 0x000fe40000000f00 */
[----:B------:R-:W-:-:S02]  /*5100*/  MOV R140, 0x5120 ;  /* 0x00005120008c7802 */ /* 0x000fc40000000f00 */
[----:B------:R-:W-:Y:S05]  /*5110*/  CALL.REL.NOINC `($__internal_28_$__cuda_sm70_shflsync_down_p) ;  /* 0x0000011000007944 */ /* 0x000fea0003c00000 */
[----:B------:R-:W-:Y:S01]  /*5120*/  FADD.FTZ R203, R145, R203 ;  /* 0x000000cb91cb7221 */ /* 0x000fe20000010000 */
[----:B------:R-:W-:Y:S01]  /*5130*/  MOV R204, 0x1f ;  /* 0x0000001f00cc7802 */ /* 0x000fe20000000f00 */
[----:B-1----:R-:W-:Y:S01]  /*5140*/  FADD.FTZ R202, R202, R143 ;  /* 0x0000008fcaca7221 */ /* 0x002fe20000010000 */
[----:B------:R-:W-:Y:S01]  /*5150*/  HFMA2.MMA R143, -RZ, RZ, 0, 5.9604644775390625e-08 ;  /* 0x00000001ff8f7435 */ /* 0x000fe200000001ff */
[----:B------:R-:W-:-:S02]  /*5160*/  MOV R146, 0xffffffff ;  /* 0xffffffff00927802 */ /* 0x000fc40000000f00 */
[----:B------:R-:W-:Y:S02]  /*5170*/  MOV R141, R203 ;  /* 0x000000cb008d7202 */ /* 0x000fe40000000f00 */
[----:B------:R-:W-:Y:S02]  /*5180*/  MOV R140, 0x51a0 ;  /* 0x000051a0008c7802 */ /* 0x000fe40000000f00 */
[----:B------:R-:W-:Y:S05]  /*5190*/  CALL.REL.NOINC `($__internal_28_$__cuda_sm70_shflsync_down_p) ;  /* 0x0000009000007944 */ /* 0x000fea0003c00000 */
[----:B-1----:R-:W-:Y:S01]  /*51a0*/  MOV R145, R143 ;  /* 0x0000008f00917202 */ /* 0x002fe20000000f00 */
[----:B------:R-:W-:Y:S01]  /*51b0*/  HFMA2.MMA R143, -RZ, RZ, 0, 5.9604644775390625e-08 ;  /* 0x00000001ff8f7435 */ /* 0x000fe200000001ff */
[----:B------:R-:W-:Y:S02]  /*51c0*/  MOV R141, R202 ;  /* 0x000000ca008d7202 */ /* 0x000fe40000000f00 */
[----:B------:R-:W-:Y:S02]  /*51d0*/  MOV R204, 0x1f ;  /* 0x0000001f00cc7802 */ /* 0x000fe40000000f00 */
[----:B------:R-:W-:Y:S02]  /*51e0*/  MOV R146, 0xffffffff ;  /* 0xffffffff00927802 */ /* 0x000fe40000000f00 */
[----:B------:R-:W-:-:S02]  /*51f0*/  MOV R140, 0x5210 ;  /* 0x00005210008c7802 */ /* 0x000fc40000000f00 */
[----:B------:R-:W-:Y:S05]  /*5200*/  CALL.REL.NOINC `($__internal_28_$__cuda_sm70_shflsync_down_p) ;  /* 0x0000002000007944 */ /* 0x000fea0003c00000 */
[----:B-1----:R-:W-:Y:S01]  /*5210*/  MOV R141, R143 ;  /* 0x0000008f008d7202 */ /* 0x002fe20000000f00 */
[----:B------:R-:W-:Y:S05]  /*5220*/  BRA `(.L_x_2307) ;  /* 0xffffd4f000007947 */ /* 0x000fea000383ffff */
        .weak           $__internal_28_$__cuda_sm70_shflsync_down_p
        .type           $__internal_28_$__cuda_sm70_shflsync_down_p,@function
        .size           $__internal_28_$__cuda_sm70_shflsync_down_p,(.L_x_14246 - $__internal_28_$__cuda_sm70_shflsync_down_p)
$__internal_28_$__cuda_sm70_shflsync_down_p:
[----:B------:R-:W-:Y:S04]  /*5230*/  WARPSYNC R146 ;  /* 0x0000009200007348 */ /* 0x000fe80003800000 */
[----:B------:R0:W1:Y:S02]  /*5240*/  SHFL.DOWN PT, R143, R141, R143, R204 ;  /* 0x0800008f8d8f7389 */ /* 0x00006400000e00cc */
[----:B0-----:R-:W-:-:S06]  /*5250*/  HFMA2.MMA R141, -RZ, RZ, 0, 0 ;  /* 0x00000000ff8d7435 */ /* 0x001fcc00000001ff */
[----:B------:R-:W-:Y:S05]  /*5260*/  RET.REL.NODEC R140 `(_ZN10layer_norm13ln_bwd_kernelINS_13Kernel_traitsI6__halfS2_S2_S2_fjLj5120ELj1ELj1ELj4ELj16ENS_18Kernel_traits_baseILj5120ES2_S2_S2_S2_fjLj128EEEEELb1ELb0ELb0ELb0EEEvNS_9BwdParamsE) ;  /* 0xffffad908c007950 */ /* 0x000fea0003c3ffff */
.L_x_2308:
        /* <DEDUP_REMOVED lines=9> */
.L_x_14246:


//--------------------- .text._ZN10layer_norm13ln_bwd_kernelINS_13Kernel_traitsI6__halfS2_S2_S2_fjLj5120ELj1ELj1ELj4ELj16ENS_18Kernel_traits_baseILj5120ES2_S2_S2_S2_fjLj128EEEEELb1ELb0ELb0ELb1EEEvNS_9BwdParamsE --------------------------
	.section	.text._ZN10layer_norm13ln_bwd_kernelINS_13Kernel_traitsI6__halfS2_S2_S2_fjLj5120ELj1ELj1ELj4ELj16ENS_18Kernel_traits_baseILj5120ES2_S2_S2_S2_fjLj128EEEEELb1ELb0ELb0ELb1EEEvNS_9BwdParamsE,"ax",@progbits
	.sectioninfo	@"SHI_REGISTERS=255"
	.align	128
        .global         _ZN10layer_norm13ln_bwd_kernelINS_13Kernel_traitsI6__halfS2_S2_S2_fjLj5120ELj1ELj1ELj4ELj16ENS_18Kernel_traits_baseILj5120ES2_S2_S2_S2_fjLj128EEEEELb1ELb0ELb0ELb1EEEvNS_9BwdParamsE
        .type           _ZN10layer_norm13ln_bwd_kernelINS_13Kernel_traitsI6__halfS2_S2_S2_fjLj5120ELj1ELj1ELj4ELj16ENS_18Kernel_traits_baseILj5120ES2_S2_S2_S2_fjLj128EEEEELb1ELb0ELb0ELb1EEEvNS_9BwdParamsE,@function
        .size           _ZN10layer_norm13ln_bwd_kernelINS_13Kernel_traitsI6__halfS2_S2_S2_fjLj5120ELj1ELj1ELj4ELj16ENS_18Kernel_traits_baseILj5120ES2_S2_S2_S2_fjLj128EEEEELb1ELb0ELb0ELb1EEEvNS_9BwdParamsE,(.L_x_14247 - _ZN10layer_norm13ln_bwd_kernelINS_13Kernel_traitsI6__halfS2_S2_S2_fjLj5120ELj1ELj1ELj4ELj16ENS_18Kernel_traits_baseILj5120ES2_S2_S2_S2_fjLj128EEEEELb1ELb0ELb0ELb1EEEvNS_9BwdParamsE)
        .other          _ZN10layer_norm13ln_bwd_kernelINS_13Kernel_traitsI6__halfS2_S2_S2_fjLj5120ELj1ELj1ELj4ELj16ENS_18Kernel_traits_baseILj5120ES2_S2_S2_S2_fjLj128EEEEELb1ELb0ELb0ELb1EEEvNS_9BwdParamsE,@"STO_CUDA_ENTRY STV_DEFAULT"
_ZN10layer_norm13ln_bwd_kernelINS_13Kernel_traitsI6__halfS2_S2_S2_fjLj5120ELj1ELj1ELj4ELj16ENS_18Kernel_traits_baseILj5120ES2_S2_S2_S2_fjLj128EEEEELb1ELb0ELb0ELb1EEEvNS_9BwdParamsE:
.text._ZN10layer_norm13ln_bwd_kernelINS_13Kernel_traitsI6__halfS2_S2_S2_fjLj5120ELj1ELj1ELj4ELj16ENS_18Kernel_traits_baseILj5120ES2_S2_S2_S2_fjLj128EEEEELb1ELb0ELb0ELb1EEEvNS_9BwdParamsE:
        /* <DEDUP_REMOVED lines=48> */
.L_x_2309:
        /* <DEDUP_REMOVED lines=91> */
.L_x_2314:
[----:B------:R-:W-:Y:S01]  /*08b0*/  IMAD R72, R145, c[0x0][0x168], RZ ;  /* 0x00005a0091487a24 */ /* 0x000fe200078e02ff */
[----:B------:R-:W-:Y:S02]  /*08c0*/  LOP3.LUT R186, R0, 0x7f, RZ, 0xc0, !PT ;  /* 0x0000007f00ba7812 */ /* 0x000fe400078ec0ff */
[----:B------:R-:W-:Y:S02]  /*08d0*/  MOV R233, 0x10 ;  /* 0x0000001000e97802 */ /* 0x000fe40000000f00 */
[----:B------:R-:W-:-:S02]  /*08e0*/  SHF.R.S32.HI R73, RZ, 0x1f, R72 ;  /* 0x0000001fff497819 */ /* 0x000fc40000011448 */
[----:B------:R-:W-:Y:S02]  /*08f0*/  ISETP.NE.U32.AND P0, PT, RZ, c[0x0][0x1c0], PT ;  /* 0x00007000ff007a0c */ /* 0x000fe40003f05070 */
[----:B------:R-:W-:Y:S02]  /*0900*/  LEA.HI R73, R73, R72, RZ, 0x3 ;  /* 0x0000004849497211 */ /* 0x000fe400078f18ff */
[----:B------:R-:W-:Y:S02]  /*0910*/  ISETP.NE.AND.EX P0, PT, RZ, c[0x0][0x1c4], PT, P0 ;  /* 0x00007100ff007a0c */ /* 0x000fe40003f05300 */
[----:B------:R-:W-:Y:S02]  /*0920*/  LEA.HI.SX32 R186, R73, R186, 0x1d ;  /* 0x000000ba49ba7211 */ /* 0x000fe400078feaff */
[----:B------:R-:W-:Y:S02]  /*0930*/  SHF.R.S32.HI R74, RZ, 0x1f, R145 ;  /* 0x0000001fff4a7819 */ /* 0x000fe40000011491 */
[C---:B------:R-:W-:Y:S01]  /*0940*/  IADD3 R192, R186.reuse, 0x80, RZ ;  /* 0x00000080bac07810 */ /* 0x040fe20007ffe0ff */
[----:B------:R-:W-:-:S04]  /*0950*/  IMAD.WIDE.U32 R76, R186, R233, c[0x0][0x208] ;  /* 0x00008200ba4c7625 */ /* 0x000fc800078e00e9 */
[CC--:B------:R-:W-:Y:S02]  /*0960*/  IMAD.WIDE.U32 R80, R192.reuse, R233.reuse, c[0x0][0x188] ;  /* 0x00006200c0507625 */ /* 0x0c0fe400078e00e9 */
[----:B------:R-:W2:Y:S01]  /*0970*/  LDG.E.128 R76, [R76.64] ;  /* 0x000000044c4c7981 */ /* 0x000ea2000c1e1d00 */
[C---:B------:R-:W-:Y:S01]  /*0980*/  @P0 LEA R72, P1, R145.reuse, c[0x0][0x1c0], 0x1 ;  /* 0x0000700091480a11 */ /* 0x040fe200078208ff */
        /* <DEDUP_REMOVED lines=30> */
[----:B------:R-:W-:Y:S01]  /*0b70*/  MOV R190, 0x3f800000 ;  /* 0x3f80000000be7802 */ /* 0x000fe20000000f00 */
[--C-:B--2---:R-:W-:Y:S02]  /*0b80*/  HADD2.F32 R199, -RZ, R76.reuse.H0_H0 ;  /* 0x2000004cffc77230 */ /* 0x104fe40000004100 */
[----:B------:R-:W-:Y:S02]  /*0b90*/  HADD2.F32 R201, -RZ, R76.H1_H1 ;  /* 0x3000004cffc97230 */ /* 0x000fe40000004100 */
[--C-:B------:R-:W-:Y:S02]  /*0ba0*/  HADD2.F32 R200, -RZ, R77.reuse.H0_H0 ;  /* 0x2000004dffc87230 */ /* 0x100fe40000004100 */
[----:B------:R-:W-:-:S04]  /*0bb0*/  HADD2.F32 R203, -RZ, R77.H1_H1 ;  /* 0x3000004dffcb7230 */ /* 0x000fc80000004100 */
[-C--:B------:R-:W-:Y:S01]  /*0bc0*/  @P1 IMAD.WIDE.U32 R76, R192, R233.reuse, c[0x0][0x218] ;  /* 0x00008600c04c1625 */ /* 0x080fe200078e00e9 */
[--C-:B------:R-:W-:Y:S02]  /*0bd0*/  HADD2.F32 R202, -RZ, R78.reuse.H0_H0 ;  /* 0x2000004effca7230 */ /* 0x100fe40000004100 */
[----:B------:R-:W-:Y:S02]  /*0be0*/  HADD2.F32 R205, -RZ, R78.H1_H1 ;  /* 0x3000004effcd7230 */ /* 0x000fe40000004100 */
[--C-:B------:R-:W-:Y:S01]  /*0bf0*/  HADD2.F32 R204, -RZ, R79.reuse.H0_H0 ;  /* 0x2000004fffcc7230 */ /* 0x100fe20000004100 */
[----:B------:R1:W5:Y:S01]  /*0c00*/  @P1 LDG.E.128 R52, [R76.64] ;  /* 0x000000044c341981 */ /* 0x000362000c1e1d00 */
[----:B------:R-:W-:Y:S01]  /*0c10*/  HADD2.F32 R207, -RZ, R79.H1_H1 ;  /* 0x3000004fffcf7230 */ /* 0x000fe20000004100 */
[----:B------:R-:W-:Y:S01]  /*0c20*/  @P1 IMAD.WIDE.U32 R78, R186, R233, c[0x0][0x218] ;  /* 0x00008600ba4e1625 */ /* 0x000fe200078e00e9 */
[--C-:B---3--:R-:W-:Y:S02]  /*0c30*/  HADD2.F32 R206, -RZ, R80.reuse.H0_H0 ;  /* 0x20000050ffce7230 */ /* 0x108fe40000004100 */
[----:B------:R-:W-:-:S02]  /*0c40*/  HADD2.F32 R209, -RZ, R80.H1_H1 ;  /* 0x30000050ffd17230 */ /* 0x000fc40000004100 */
[--C-:B------:R-:W-:Y:S01]  /*0c50*/  HADD2.F32 R208, -RZ, R81.reuse.H0_H0 ;  /* 0x20000051ffd07230 */ /* 0x100fe20000004100 */
[----:B------:R2:W5:Y:S01]  /*0c60*/  @P1 LDG.E.128 R48, [R78.64] ;  /* 0x000000044e301981 */ /* 0x000562000c1e1d00 */
[----:B------:R-:W-:Y:S01]  /*0c70*/  HADD2.F32 R211, -RZ, R81.H1_H1 ;  /* 0x30000051ffd37230 */ /* 0x000fe20000004100 */
[-C--:B-1----:R-:W-:Y:S01]  /*0c80*/  @P1 IMAD.WIDE.U32 R76, R189, R233.reuse, c[0x0][0x218] ;  /* 0x00008600bd4c1625 */ /* 0x082fe200078e00e9 */
[--C-:B----4-:R-:W-:Y:S02]  /*0c90*/  HADD2.F32 R215, -RZ, R84.reuse.H0_H0 ;  /* 0x20000054ffd77230 */ /* 0x110fe40000004100 */
[----:B------:R-:W-:Y:S01]  /*0ca0*/  HADD2.F32 R217, -RZ, R84.H1_H1 ;  /* 0x30000054ffd97230 */ /* 0x000fe20000004100 */
[-C--:B------:R-:W-:Y:S01]  /*0cb0*/  @P1 IMAD.WIDE.U32 R80, R187, R233.reuse, c[0x0][0x218] ;  /* 0x00008600bb501625 */ /* 0x080fe200078e00e9 */
[----:B------:R-:W-:Y:S01]  /*0cc0*/  MOV R84, 0x8 ;  /* 0x0000000800547802 */ /* 0x000fe20000000f00 */
[--C-:B------:R-:W-:Y:S01]  /*0cd0*/  HADD2.F32 R210, -RZ, R82.reuse.H0_H0 ;  /* 0x20000052ffd27230 */ /* 0x100fe20000004100 */
[----:B------:R1:W5:Y:S01]  /*0ce0*/  @P1 LDG.E.128 R60, [R76.64] ;  /* 0x000000044c3c1981 */ /* 0x000362000c1e1d00 */
[----:B--2---:R-:W-:Y:S01]  /*0cf0*/  @P1 IMAD.WIDE.U32 R78, R191, R233, c[0x0][0x218] ;  /* 0x00008600bf4e1625 */ /* 0x004fe200078e00e9 */
[----:B------:R-:W-:-:S02]  /*0d00*/  HADD2.F32 R213, -RZ, R82.H1_H1 ;  /* 0x30000052ffd57230 */ /* 0x000fc40000004100 */
[--C-:B------:R-:W-:Y:S01]  /*0d10*/  HADD2.F32 R212, -RZ, R83.reuse.H0_H0 ;  /* 0x20000053ffd47230 */ /* 0x100fe20000004100 */
[----:B------:R2:W5:Y:S01]  /*0d20*/  @P1 LDG.E.128 R64, [R80.64] ;  /* 0x0000000450401981 */ /* 0x000562000c1e1d00 */
[----:B------:R-:W-:Y:S01]  /*0d30*/  HADD2.F32 R214, -RZ, R83.H1_H1 ;  /* 0x30000053ffd67230 */ /* 0x000fe20000004100 */
[-C--:B------:R-:W-:Y:S01]  /*0d40*/  IMAD.WIDE.U32 R82, R189, R84.reuse, c[0x0][0x190] ;  /* 0x00006400bd527625 */ /* 0x080fe200078e0054 */
[--C-:B------:R-:W-:Y:S01]  /*0d50*/  HADD2.F32 R216, -RZ, R85.reuse.H0_H0 ;  /* 0x20000055ffd87230 */ /* 0x100fe20000004100 */
[----:B------:R3:W5:Y:S01]  /*0d60*/  @P1 LDG.E.128 R56, [R78.64] ;  /* 0x000000044e381981 */ /* 0x000762000c1e1d00 */
[----:B------:R-:W-:Y:S01]  /*0d70*/  HADD2.F32 R219, -RZ, R85.H1_H1 ;  /* 0x30000055ffdb7230 */ /* 0x000fe20000004100 */
[-C--:B-1----:R-:W-:Y:S02]  /*0d80*/  IMAD.WIDE.U32 R76, R186, R84.reuse, c[0x0][0x190] ;  /* 0x00006400ba4c7625 */ /* 0x082fe400078e0054 */
[----:B------:R-:W5:Y:S02]  /*0d90*/  LDG.E.64 R82, [R82.64] ;  /* 0x0000000452527981 */ /* 0x000f64000c1e1b00 */
[----:B--2---:R-:W-:-:S02]  /*0da0*/  IMAD.WIDE.U32 R80, R191, R84, c[0x0][0x190] ;  /* 0x00006400bf507625 */ /* 0x004fc400078e0054 */
[----:B------:R-:W5:Y:S02]  /*0db0*/  LDG.E.64 R76, [R76.64] ;  /* 0x000000044c4c7981 */ /* 0x000f64000c1e1b00 */
[-C--:B---3--:R-:W-:Y:S02]  /*0dc0*/  IMAD.WIDE.U32 R78, R192, R84.reuse, c[0x0][0x190] ;  /* 0x00006400c04e7625 */ /* 0x088fe400078e0054 */
[----:B------:R-:W5:Y:S02]  /*0dd0*/  LDG.E.64 R80, [R80.64] ;  /* 0x0000000450507981 */ /* 0x000f64000c1e1b00 */
[----:B------:R-:W-:Y:S02]  /*0de0*/  IMAD.WIDE.U32 R84, R187, R84, c[0x0][0x190] ;  /* 0x00006400bb547625 */ /* 0x000fe400078e0054 */
[----:B------:R-:W5:Y:S04]  /*0df0*/  LDG.E.64 R78, [R78.64] ;  /* 0x000000044e4e7981 */ /* 0x000f68000c1e1b00 */
[----:B------:R-:W5:Y:S01]  /*0e00*/  LDG.E.64 R84, [R84.64] ;  /* 0x0000000454547981 */ /* 0x000f62000c1e1b00 */
[----:B------:R-:W-:Y:S01]  /*0e10*/  @P0 HADD2.F32 R190, -RZ, R195.H0_H0 ;  /* 0x200000c3ffbe0230 */ /* 0x000fe20000004100 */
[----:B------:R-:W-:Y:S01]  /*0e20*/  ISETP.NE.AND P0, PT, RZ, UR6, PT ;  /* 0x00000006ff007c0c */ /* 0x000fe2000bf05270 */
[----:B------:R-:W-:-:S03]  /*0e30*/  HADD2.F32 R195, -RZ, R72.H0_H0 ;  /* 0x20000048ffc37230 */ /* 0x000fc60000004100 */
[----:B------:R-:W-:Y:S01]  /*0e40*/  FSEL R233, R234, RZ, !P0 ;  /* 0x000000ffeae97208 */ /* 0x000fe20004000000 */
[----:B0-----:R-:W-:Y:S02]  /*0e50*/  HADD2.F32 R196, -RZ, R72.H1_H1 ;  /* 0x30000048ffc47230 */ /* 0x001fe40000004100 */
[--C-:B------:R-:W-:Y:S02]  /*0e60*/  HADD2.F32 R72, -RZ, R73.reuse.H0_H0 ;  /* 0x20000049ff487230 */ /* 0x100fe40000004100 */
[C---:B------:R-:W-:Y:S01]  /*0e70*/  FADD.FTZ R195, -R233.reuse, R195 ;  /* 0x000000c3e9c37221 */ /* 0x040fe20000010100 */
[----:B------:R-:W-:Y:S01]  /*0e80*/  HADD2.F32 R197, -RZ, R73.H1_H1 ;  /* 0x30000049ffc57230 */ /* 0x000fe20000004100 */
[----:B------:R-:W-:Y:S01]  /*0e90*/  FADD.FTZ R196, -R233, R196 ;  /* 0x000000c4e9c47221 */ /* 0x000fe20000010100 */
[--C-:B------:R-:W-:Y:S01]  /*0ea0*/  HADD2.F32 R73, -RZ, R74.reuse.H0_H0 ;  /* 0x2000004aff497230 */ /* 0x100fe20000004100 */
[----:B------:R-:W-:Y:S01]  /*0eb0*/  FMUL.FTZ R195, R193, R195 ;  /* 0x000000c3c1c37220 */ /* 0x000fe20000410000 */
[----:B------:R-:W-:-:S02]  /*0ec0*/  HADD2.F32 R198, -RZ, R74.H1_H1 ;  /* 0x3000004affc67230 */ /* 0x000fc40000004100 */
[--C-:B------:R-:W-:Y:S01]  /*0ed0*/  HADD2.F32 R74, -RZ, R75.reuse.H0_H0 ;  /* 0x2000004bff4a7230 */ /* 0x100fe20000004100 */
[C---:B------:R-:W-:Y:S01]  /*0ee0*/  FADD.FTZ R72, -R233.reuse, R72 ;  /* 0x00000048e9487221 */ /* 0x040fe20000010100 */
[----:B------:R-:W-:Y:S01]  /*0ef0*/  HADD2.F32 R75, -RZ, R75.H1_H1 ;  /* 0x3000004bff4b7230 */ /* 0x000fe20000004100 */
[----:B------:R-:W-:Y:S01]  /*0f00*/  FADD.FTZ R73, -R233, R73 ;  /* 0x00000049e9497221 */ /* 0x000fe20000010100 */
[--C-:B------:R-:W-:Y:S01]  /*0f10*/  HADD2.F32 R236, -RZ, R103.reuse.H0_H0 ;  /* 0x20000067ffec7230 */ /* 0x100fe20000004100 */
[----:B------:R-:W-:Y:S01]  /*0f20*/  FADD.FTZ R144, R199, R144 ;  /* 0x00000090c7907221 */ /* 0x000fe20000010000 */
[----:B------:R-:W-:Y:S01]  /*0f30*/  HADD2.F32 R237, -RZ, R103.H1_H1 ;  /* 0x30000067ffed7230 */ /* 0x000fe20000004100 */
[----:B------:R-:W-:Y:S02]  /*0f40*/  FMUL.FTZ R196, R193, R196 ;  /* 0x000000c4c1c47220 */ /* 0x000fe40000410000 */
[-C--:B------:R-:W-:Y:S01]  /*0f50*/  FFMA.FTZ R188, R195, R199.reuse, R188 ;  /* 0x000000c7c3bc7223 */ /* 0x080fe200000100bc */
[--C-:B------:R-:W-:Y:S01]  /*0f60*/  HADD2.F32 R103, -RZ, R104.reuse.H0_H0 ;  /* 0x20000068ff677230 */ /* 0x100fe20000004100 */
[----:B------:R-:W-:Y:S01]  /*0f70*/  FMUL.FTZ R199, R146, R199 ;  /* 0x000000c792c77220 */ /* 0x000fe20000410000 */
[----:B------:R-:W-:Y:S01]  /*0f80*/  HADD2.F32 R238, -RZ, R104.H1_H1 ;  /* 0x30000068ffee7230 */ /* 0x000fe20000004100 */
[C---:B------:R-:W-:Y:S01]  /*0f90*/  FADD.FTZ R197, -R233.reuse, R197 ;  /* 0x000000c5e9c57221 */ /* 0x040fe20000010100 */
[--C-:B------:R-:W-:Y:S01]  /*0fa0*/  HADD2.F32 R104, -RZ, R105.reuse.H0_H0 ;  /* 0x20000069ff687230 */ /* 0x100fe20000004100 */
[----:B------:R-:W-:Y:S01]  /*0fb0*/  FADD.FTZ R75, -R233, R75 ;  /* 0x0000004be94b7221 */ /* 0x000fe20000010100 */
[----:B------:R-:W-:Y:S01]  /*0fc0*/  HADD2.F32 R239, -RZ, R105.H1_H1 ;  /* 0x30000069ffef7230 */ /* 0x000fe20000004100 */
[----:B------:R-:W-:Y:S01]  /*0fd0*/  FADD.FTZ R142, R201, R142 ;  /* 0x0000008ec98e7221 */ /* 0x000fe20000010000 */
[--C-:B------:R-:W-:Y:S01]  /*0fe0*/  HADD2.F32 R243, -RZ, R109.reuse.H0_H0 ;  /* 0x2000006dfff37230 */ /* 0x100fe20000004100 */
[----:B------:R-:W-:Y:S01]  /*0ff0*/  FMUL.FTZ R105, R193, R72 ;  /* 0x00000048c1697220 */ /* 0x000fe20000410000 */
[----:B------:R-:W-:Y:S01]  /*1000*/  HADD2.F32 R245, -RZ, R109.H1_H1 ;  /* 0x3000006dfff57230 */ /* 0x000fe20000004100 */
        /* <DEDUP_REMOVED lines=65> */
[----:B------:R-:W-:Y:S01]  /*1420*/  HADD2.F32 R218, -RZ, R86.H0_H0 ;  /* 0x20000056ffda7230 */ /* 0x000fe20000004100 */
[----:B------:R-:W-:Y:S02]  /*1430*/  FADD.FTZ R213, -R233, R213 ;  /* 0x000000d5e9d57221 */ /* 0x000fe40000010100 */
[----:B------:R-:W-:-:S02]  /*1440*/  FADD.FTZ R122, R219, R122 ;  /* 0x0000007adb7a7221 */ /* 0x000fc40000010000 */
[----:B------:R-:W-:Y:S02]  /*1450*/  FMUL.FTZ R210, R193, R210 ;  /* 0x000000d2c1d27220 */ /* 0x000fe40000410000 */
[-C--:B------:R-:W-:Y:S02]  /*1460*/  FFMA.FTZ R123, R211, R219.reuse, R123 ;  /* 0x000000dbd37b7223 */ /* 0x080fe4000001007b */
[----:B------:R-:W-:Y:S02]  /*1470*/  FMUL.FTZ R219, R157, R219 ;  /* 0x000000db9ddb7220 */ /* 0x000fe40000410000 */
[----:B------:R-:W-:Y:S02]  /*1480*/  FADD.FTZ R72, R73, R216 ;  /* 0x000000d849487221 */ /* 0x000fe40000010000 */
[----:B------:R-:W-:Y:S01]  /*1490*/  FFMA.FTZ R74, R208, R216, R75 ;  /* 0x000000d8d04a7223 */ /* 0x000fe2000001004b */
[----:B------:R-:W-:Y:S01]  /*14a0*/  HADD2.F32 R220, -RZ, R86.H1_H1 ;  /* 0x30000056ffdc7230 */ /* 0x000fe20000004100 */
[----:B------:R-:W-:Y:S01]  /*14b0*/  FADD.FTZ R212, -R233, R212 ;  /* 0x000000d4e9d47221 */ /* 0x000fe20000010100 */
[--C-:B------:R-:W-:Y:S01]  /*14c0*/  HADD2.F32 R86, -RZ, R87.reuse.H0_H0 ;  /* 0x20000057ff567230 */ /* 0x100fe20000004100 */
[----:B------:R-:W-:Y:S01]  /*14d0*/  FADD.FTZ R120, R218, R120 ;  /* 0x00000078da787221 */ /* 0x000fe20000010000 */
[----:B------:R-:W-:Y:S01]  /*14e0*/  HADD2.F32 R221, -RZ, R87.H1_H1 ;  /* 0x30000057ffdd7230 */ /* 0x000fe20000004100 */
[----:B------:R-:W-:-:S02]  /*14f0*/  FMUL.FTZ R213, R193, R213 ;  /* 0x000000d5c1d57220 */ /* 0x000fc40000410000 */
[-C--:B------:R-:W-:Y:S01]  /*1500*/  FFMA.FTZ R121, R210, R218.reuse, R121 ;  /* 0x000000dad2797223 */ /* 0x080fe20000010079 */
[--C-:B------:R-:W-:Y:S01]  /*1510*/  HADD2.F32 R87, -RZ, R88.reuse.H0_H0 ;  /* 0x20000058ff577230 */ /* 0x100fe20000004100 */
        /* <DEDUP_REMOVED lines=15> */
[----:B------:R-:W-:Y:S01]  /*1610*/  HADD2.F32 R89, -RZ, R90.H0_H0 ;  /* 0x2000005aff597230 */ /* 0x000fe20000004100 */
[----:B------:R-:W-:Y:S01]  /*1620*/  FADD.FTZ R73, R73, R218 ;  /* 0x000000da49497221 */ /* 0x000fe20000010000 */
[----:B------:R-:W-:Y:S01]  /*1630*/  HADD2.F32 R224, -RZ, R91.H0_H0 ;  /* 0x2000005bffe07230 */ /* 0x000fe20000004100 */
[----:B------:R-:W-:Y:S01]  /*1640*/  FFMA.FTZ R75, R210, R218, R75 ;  /* 0x000000dad24b7223 */ /* 0x000fe2000001004b */
[----:B------:R-:W-:-:S02]  /*1650*/  HADD2.F32 R225, -RZ, R92.H0_H0 ;  /* 0x2000005cffe17230 */ /* 0x000fc40000004100 */
[----:B------:R-:W-:Y:S02]  /*1660*/  HADD2.F32 R226, -RZ, R93.H0_H0 ;  /* 0x2000005dffe27230 */ /* 0x000fe40000004100 */
[----:B------:R-:W-:Y:S02]  /*1670*/  HADD2.F32 R227, -RZ, R94.H0_H0 ;  /* 0x2000005effe37230 */ /* 0x000fe40000004100 */
[----:B------:R-:W-:Y:S02]  /*1680*/  HADD2.F32 R228, -RZ, R95.H0_H0 ;  /* 0x2000005fffe47230 */ /* 0x000fe40000004100 */
[----:B------:R-:W-:Y:S02]  /*1690*/  HADD2.F32 R229, -RZ, R96.H0_H0 ;  /* 0x20000060ffe57230 */ /* 0x000fe40000004100 */
[----:B------:R-:W-:Y:S02]  /*16a0*/  HADD2.F32 R98, -RZ, R99.H0_H0 ;  /* 0x20000063ff627230 */ /* 0x000fe40000004100 */
[----:B------:R-:W-:-:S02]  /*16b0*/  HADD2.F32 R90, -RZ, R90.H1_H1 ;  /* 0x3000005aff5a7230 */ /* 0x000fc40000004100 */
[----:B------:R-:W-:Y:S02]  /*16c0*/  HADD2.F32 R91, -RZ, R91.H1_H1 ;  /* 0x3000005bff5b7230 */ /* 0x000fe40000004100 */
[----:B------:R-:W-:Y:S02]  /*16d0*/  HADD2.F32 R92, -RZ, R92.H1_H1 ;  /* 0x3000005cff5c7230 */ /* 0x000fe40000004100 */
[----:B------:R-:W-:Y:S02]  /*16e0*/  HADD2.F32 R93, -RZ, R93.H1_H1 ;  /* 0x3000005dff5d7230 */ /* 0x000fe40000004100 */
[----:B------:R-:W-:Y:S02]  /*16f0*/  HADD2.F32 R94, -RZ, R94.H1_H1 ;  /* 0x3000005eff5e7230 */ /* 0x000fe40000004100 */
[----:B------:R-:W-:Y:S02]  /*1700*/  HADD2.F32 R95, -RZ, R95.H1_H1 ;  /* 0x3000005fff5f7230 */ /* 0x000fe40000004100 */
[----:B------:R-:W-:-:S02]  /*1710*/  HADD2.F32 R96, -RZ, R96.H1_H1 ;  /* 0x30000060ff607230 */ /* 0x000fc40000004100 */
[----:B------:R-:W-:Y:S01]  /*1720*/  HADD2.F32 R99, -RZ, R99.H1_H1 ;  /* 0x30000063ff637230 */ /* 0x000fe20000004100 */
        /* <DEDUP_REMOVED lines=30> */
[----:B------:R-:W-:Y:S01]  /*1910*/  HADD2.F32 R233, -RZ, R100.H0_H0 ;  /* 0x20000064ffe97230 */ /* 0x000fe20000004100 */
[----:B------:R-:W-:-:S02]  /*1920*/  FADD.FTZ R114, R221, R114 ;  /* 0x00000072dd727221 */ /* 0x000fc40000010000 */
[----:B------:R-:W-:Y:S02]  /*1930*/  FMUL.FTZ R87, R193, R87 ;  /* 0x00000057c1577220 */ /* 0x000fe40000410000 */
[-C--:B------:R-:W-:Y:S02]  /*1940*/  FFMA.FTZ R115, R214, R221.reuse, R115 ;  /* 0x000000ddd6737223 */ /* 0x080fe40000010073 */
[----:B------:R-:W-:Y:S02]  /*1950*/  FMUL.FTZ R221, R161, R221 ;  /* 0x000000dda1dd7220 */ /* 0x000fe40000410000 */
[----:B------:R-:W-:Y:S02]  /*1960*/  FADD.FTZ R72, R73, R86 ;  /* 0x0000005649487221 */ /* 0x000fe40000010000 */
[----:B------:R-:W-:Y:S01]  /*1970*/  FFMA.FTZ R75, R212, R86, R75 ;  /* 0x00000056d44b7223 */ /* 0x000fe2000001004b */
[----:B------:R-:W-:Y:S01]  /*1980*/  HADD2.F32 R234, -RZ, R100.H1_H1 ;  /* 0x30000064ffea7230 */ /* 0x000fe20000004100 */
[----:B------:R-:W-:-:S02]  /*1990*/  FADD.FTZ R24, R233, R24 ;  /* 0x00000018e9187221 */ /* 0x000fc40000010000 */
[----:B------:R-:W-:Y:S02]  /*19a0*/  FMUL.FTZ R222, R193, R222 ;  /* 0x000000dec1de7220 */ /* 0x000fe40000410000 */
[-C--:B------:R-:W-:Y:S02]  /*19b0*/  FFMA.FTZ R112, R87, R233.reuse, R112 ;  /* 0x000000e957707223 */ /* 0x080fe40000010070 */
[----:B------:R-:W-:Y:S02]  /*19c0*/  FMUL.FTZ R233, R162, R233 ;  /* 0x000000e9a2e97220 */ /* 0x000fe40000410000 */
[----:B------:R-:W-:Y:S02]  /*19d0*/  FADD.FTZ R72, R72, R221 ;  /* 0x000000dd48487221 */ /* 0x000fe40000010000 */
[----:B------:R-:W-:Y:S01]  /*19e0*/  FFMA.FTZ R74, R214, R221, R75 ;  /* 0x000000ddd64a7223 */ /* 0x000fe2000001004b */
        /* <DEDUP_REMOVED lines=64> */
[----:B------:R-:W-:Y:S01]  /*1df0*/  HADD2.F32 R240, -RZ, R106.H0_H0 ;  /* 0x2000006afff07230 */ /* 0x000fe20000004100 */
[----:B------:R-:W-:-:S02]  /*1e00*/  FADD.FTZ R15, R239, R15 ;  /* 0x0000000fef0f7221 */ /* 0x000fc40000010000 */
[----:B------:R-:W-:Y:S02]  /*1e10*/  FFMA.FTZ R39, R93, R239, R39 ;  /* 0x000000ef5d277223 */ /* 0x000fe40000010027 */
        /* <DEDUP_REMOVED lines=89> */
.L_x_2315:
        /* <DEDUP_REMOVED lines=18> */
.L_x_2316:
        /* <DEDUP_REMOVED lines=20> */
[----:B------:R-:W-:Y:S01]  /*2610*/  LOP3.LUT P3, RZ, R76, 0xff00, RZ, 0xc0, !PT ;  /* 0x0000ff004cff7812 */ /* 0x000fe2000786c0ff */
[----:B0-----:R-:W-:Y:S02]  /*2620*/  @P1 HADD2.F32 R194, -RZ, R48.H1_H1 ;  /* 0x30000030ffc21230 */ /* 0x001fe40000004100 */
        /* <DEDUP_REMOVED lines=10> */
[----:B------:R-:W-:Y:S01]  /*26d0*/  @P1 HADD2.F32 R75, -RZ, R48.H0_H0 ;  /* 0x20000030ff4b1230 */ /* 0x000fe20000004100 */
[----:B------:R-:W-:Y:S02]  /*26e0*/  FMUL.FTZ R72, R74, c[0x0][0x1e0] ;  /* 0x000078004a487a20 */ /* 0x000fe40000410000 */
[----:B------:R-:W-:-:S03]  /*26f0*/  FMUL.FTZ R73, R73, c[0x0][0x1e0] ;  /* 0x0000780049497a20 */ /* 0x000fc60000410000 */
[----:B------:R-:W-:Y:S02]  /*2700*/  FSEL R72, R72, RZ, !P0 ;  /* 0x000000ff48487208 */ /* 0x000fe40004000000 */
[----:B------:R-:W-:-:S03]  /*2710*/  LOP3.LUT P0, RZ, R76, 0xff000000, RZ, 0xc0, !PT ;  /* 0xff0000004cff7812 */ /* 0x000fc6000780c0ff */
[-CC-:B------:R-:W-:Y:S02]  /*2720*/  FFMA.FTZ R74, R195, R73.reuse, R72.reuse ;  /* 0x00000049c34a7223 */ /* 0x180fe40000010048 */
[-C--:B------:R-:W-:Y:S02]  /*2730*/  FFMA.FTZ R196, R196, R73.reuse, R72 ;  /* 0x00000049c4c47223 */ /* 0x080fe40000010048 */
[----:B------:R-:W-:Y:S02]  /*2740*/  FADD.FTZ R74, R199, -R74 ;  /* 0x8000004ac74a7221 */ /* 0x000fe40000010000 */
[----:B------:R-:W-:Y:S02]  /*2750*/  FFMA.FTZ R105, R105, R73, R72 ;  /* 0x0000004969697223 */ /* 0x000fe40000010048 */
[----:B------:R-:W-:Y:S02]  /*2760*/  FADD.FTZ R196, R201, -R196 ;  /* 0x800000c4c9c47221 */ /* 0x000fe40000010000 */
[----:B------:R-:W-:-:S02]  /*2770*/  FMUL.FTZ R74, R193, R74 ;  /* 0x0000004ac14a7220 */ /* 0x000fc40000410000 */
[----:B------:R-:W-:Y:S01]  /*2780*/  FADD.FTZ R200, R200, -R105 ;  /* 0x80000069c8c87221 */ /* 0x000fe20000010000 */
[----:B------:R-:W-:Y:S01]  /*2790*/  MOV R105, R76 ;  /* 0x0000004c00697202 */ /* 0x000fe20000000f00 */
[----:B------:R-:W-:Y:S01]  /*27a0*/  FMUL.FTZ R195, R193, R196 ;  /* 0x000000c4c1c37220 */ /* 0x000fe20000410000 */
[----:B------:R-:W-:Y:S01]  /*27b0*/  @P1 HADD2.F32 R196, -RZ, R49.H0_H0 ;  /* 0x20000031ffc41230 */ /* 0x000fe20000004100 */
[----:B------:R-:W-:Y:S01]  /*27c0*/  @P1 FADD.FTZ R74, R74, R75 ;  /* 0x0000004b4a4a1221 */ /* 0x000fe20000010000 */
[----:B------:R-:W-:Y:S01]  /*27d0*/  LOP3.LUT P6, RZ, R105, 0xff, RZ, 0xc0, !PT ;  /* 0x000000ff69ff7812 */ /* 0x000fe200078cc0ff */
[----:B------:R-:W-:Y:S02]  /*27e0*/  FMUL.FTZ R75, R193, R200 ;  /* 0x000000c8c14b7220 */ /* 0x000fe40000410000 */
[----:B------:R-:W-:Y:S02]  /*27f0*/  @P1 FADD.FTZ R195, R195, R194 ;  /* 0x000000c2c3c31221 */ /* 0x000fe40000010000 */
[----:B------:R-:W-:-:S02]  /*2800*/  @P1 FADD.FTZ R75, R75, R196 ;  /* 0x000000c44b4b1221 */ /* 0x000fc40000010000 */
[-C--:B------:R-:W-:Y:S02]  /*2810*/  FMUL.FTZ R105, R74, R190.reuse ;  /* 0x000000be4a697220 */ /* 0x080fe40000410000 */
[-C--:B------:R-:W-:Y:S02]  /*2820*/  FMUL.FTZ R76, R195, R190.reuse ;  /* 0x000000bec34c7220 */ /* 0x080fe40000410000 */
[----:B------:R-:W-:Y:S02]  /*2830*/  FMUL.FTZ R194, R75, R190 ;  /* 0x000000be4bc27220 */ /* 0x000fe40000410000 */
[----:B------:R-:W-:Y:S01]  /*2840*/  FFMA.FTZ R196, R197, R73, R72 ;  /* 0x00000049c5c47223 */ /* 0x000fe20000010048 */
[----:B------:R-:W-:Y:S01]  /*2850*/  MOV R197, R78 ;  /* 0x0000004e00c57202 */ /* 0x000fe20000000f00 */
[----:B------:R-:W-:Y:S02]  /*2860*/  FMUL.FTZ R105, R105, c[0x0][0x1e8] ;  /* 0x00007a0069697a20 */ /* 0x000fe40000410000 */
[----:B------:R-:W-:-:S02]  /*2870*/  FMUL.FTZ R76, R76, c[0x0][0x1e8] ;  /* 0x00007a004c4c7a20 */ /* 0x000fc40000410000 */
[----:B------:R-:W-:Y:S01]  /*2880*/  FMUL.FTZ R194, R194, c[0x0][0x1e8] ;  /* 0x00007a00c2c27a20 */ /* 0x000fe20000410000 */
[----:B------:R-:W-:Y:S01]  /*2890*/  FSEL R105, R105, RZ, P6 ;  /* 0x000000ff69697208 */ /* 0x000fe20003000000 */
[----:B------:R-:W-:Y:S01]  /*28a0*/  FADD.FTZ R250, R203, -R196 ;  /* 0x800000c4cbfa7221 */ /* 0x000fe20000010000 */
[----:B------:R-:W-:Y:S01]  /*28b0*/  FSEL R76, R76, RZ, P3 ;  /* 0x000000ff4c4c7208 */ /* 0x000fe20001800000 */
[-CC-:B------:R-:W-:Y:S01]  /*28c0*/  FFMA.FTZ R109, R109, R73.reuse, R72.reuse ;  /* 0x000000496d6d7223 */ /* 0x180fe20000010048 */
[----:B------:R-:W-:Y:S01]  /*28d0*/  FSEL R194, R194, RZ, P4 ;  /* 0x000000ffc2c27208 */ /* 0x000fe20002000000 */
[----:B------:R-:W-:Y:S01]  /*28e0*/  FFMA.FTZ R200, R206, R73, R72 ;  /* 0x00000049cec87223 */ /* 0x000fe20000010048 */
[C---:B------:R-:W-:Y:S01]  /*28f0*/  LOP3.LUT P6, RZ, R77.reuse, 0xff00, RZ, 0xc0, !PT ;  /* 0x0000ff004dff7812 */ /* 0x040fe200078cc0ff */
[----:B------:R-:W-:Y:S01]  /*2900*/  @P1 HADD2.F32 R206, -RZ, R49.H1_H1 ;  /* 0x30000031ffce1230 */ /* 0x000fe20000004100 */
[C---:B------:R-:W-:Y:S01]  /*2910*/  LOP3.LUT P3, RZ, R77.reuse, 0xff0000, RZ, 0xc0, !PT ;  /* 0x00ff00004dff7812 */ /* 0x040fe2000786c0ff */
[----:B------:R-:W-:Y:S01]  /*2920*/  FADD.FTZ R202, R202, -R109 ;  /* 0x8000006dcaca7221 */ /* 0x000fe20000010000 */
[----:B------:R-:W-:Y:S01]  /*2930*/  LOP3.LUT P4, RZ, R77, 0xff000000, RZ, 0xc0, !PT ;  /* 0xff0000004dff7812 */ /* 0x000fe2000788c0ff */
[----:B------:R-:W-:-:S02]  /*2940*/  FMUL.FTZ R77, R193, R250 ;  /* 0x000000fac14d7220 */ /* 0x000fc40000410000 */
[-C--:B------:R-:W-:Y:S02]  /*2950*/  FFMA.FTZ R109, R208, R73.reuse, R72 ;  /* 0x00000049d06d7223 */ /* 0x080fe40000010048 */
[----:B------:R-:W-:Y:S02]  /*2960*/  @P1 FADD.FTZ R77, R77, R206 ;  /* 0x000000ce4d4d1221 */ /* 0x000fe40000010000 */
[----:B------:R-:W-:Y:S02]  /*2970*/  FADD.FTZ R216, R216, -R109 ;  /* 0x8000006dd8d87221 */ /* 0x000fe40000010000 */
[----:B------:R-:W-:Y:S02]  /*2980*/  FMUL.FTZ R109, R77, R190 ;  /* 0x000000be4d6d7220 */ /* 0x000fe40000410000 */
[----:B------:R-:W-:Y:S02]  /*2990*/  FFMA.FTZ R196, R198, R73, R72 ;  /* 0x00000049c6c47223 */ /* 0x000fe40000010048 */
[----:B------:R-:W-:-:S02]  /*29a0*/  FMUL.FTZ R109, R109, c[0x0][0x1e8] ;  /* 0x00007a006d6d7a20 */ /* 0x000fc40000410000 */
[-C--:B------:R-:W-:Y:S02]  /*29b0*/  FFMA.FTZ R206, R209, R73.reuse, R72 ;  /* 0x00000049d1ce7223 */ /* 0x080fe40000010048 */
[----:B------:R-:W-:Y:S01]  /*29c0*/  FADD.FTZ R196, R205, -R196 ;  /* 0x800000c4cdc47221 */ /* 0x000fe20000010000 */
[----:B------:R-:W-:Y:S01]  /*29d0*/  FSEL R201, R109, RZ, P0 ;  /* 0x000000ff6dc97208 */ /* 0x000fe20000000000 */
[-C--:B------:R-:W-:Y:S01]  /*29e0*/  FFMA.FTZ R198, R248, R73.reuse, R72 ;  /* 0x00000049f8c67223 */ /* 0x080fe20000010048 */
[----:B------:R-:W-:Y:S01]  /*29f0*/  @P1 HADD2.F32 R109, -RZ, R50.H1_H1 ;  /* 0x30000032ff6d1230 */ /* 0x000fe20000004100 */
[----:B------:R-:W-:Y:S01]  /*2a00*/  FADD.FTZ R248, R217, -R206 ;  /* 0x800000ced9f87221 */ /* 0x000fe20000010000 */
[----:B------:R-:W-:Y:S01]  /*2a10*/  LOP3.LUT P0, RZ, R197, 0xff, RZ, 0xc0, !PT ;  /* 0x000000ffc5ff7812 */ /* 0x000fe2000780c0ff */
[----:B------:R-:W-:Y:S01]  /*2a20*/  FMUL.FTZ R206, R193, R196 ;  /* 0x000000c4c1ce7220 */ /* 0x000fe20000410000 */
[--C-:B------:R-:W-:Y:S01]  /*2a30*/  @P1 HADD2.F32 R196, -RZ, R51.reuse.H1_H1 ;  /* 0x30000033ffc41230 */ /* 0x100fe20000004100 */
[----:B------:R-:W-:Y:S01]  /*2a40*/  FFMA.FTZ R247, R247, R73, R72 ;  /* 0x00000049f7f77223 */ /* 0x000fe20000010048 */
[----:B------:R-:W-:Y:S01]  /*2a50*/  @P1 HADD2.F32 R197, -RZ, R51.H0_H0 ;  /* 0x20000033ffc51230 */ /* 0x000fe20000004100 */
[----:B------:R-:W-:-:S02]  /*2a60*/  FADD.FTZ R198, R207, -R198 ;  /* 0x800000c6cfc67221 */ /* 0x000fc40000010000 */
[----:B------:R-:W-:Y:S02]  /*2a70*/  FADD.FTZ R200, R215, -R200 ;  /* 0x800000c8d7c87221 */ /* 0x000fe40000010000 */
[----:B------:R-:W-:Y:S01]  /*2a80*/  @P1 FADD.FTZ R206, R206, R109 ;  /* 0x0000006dcece1221 */ /* 0x000fe20000010000 */
[----:B------:R-:W-:Y:S01]  /*2a90*/  @P1 HADD2.F32 R109, -RZ, R52.H0_H0 ;  /* 0x20000034ff6d1230 */ /* 0x000fe20000004100 */
[----:B------:R-:W-:Y:S02]  /*2aa0*/  FADD.FTZ R204, R204, -R247 ;  /* 0x800000f7cccc7221 */ /* 0x000fe40000010000 */
[C---:B------:R-:W-:Y:S02]  /*2ab0*/  FMUL.FTZ R205, R193.reuse, R198 ;  /* 0x000000c6c1cd7220 */ /* 0x040fe40000410000 */
[C---:B------:R-:W-:Y:S02]  /*2ac0*/  FMUL.FTZ R200, R193.reuse, R200 ;  /* 0x000000c8c1c87220 */ /* 0x040fe40000410000 */
[C---:B------:R-:W-:Y:S01]  /*2ad0*/  FMUL.FTZ R207, R193.reuse, R202 ;  /* 0x000000cac1cf7220 */ /* 0x040fe20000410000 */
[----:B------:R-:W-:Y:S01]  /*2ae0*/  @P1 HADD2.F32 R202, -RZ, R50.H0_H0 ;  /* 0x20000032ffca1230 */ /* 0x000fe20000004100 */
[----:B------:R-:W-:-:S02]  /*2af0*/  FMUL.FTZ R208, R193, R204 ;  /* 0x000000ccc1d07220 */ /* 0x000fc40000410000 */
[----:B------:R-:W-:Y:S01]  /*2b00*/  @P1 FADD.FTZ R205, R205, R196 ;  /* 0x000000c4cdcd1221 */ /* 0x000fe20000010000 */
[----:B------:R-:W-:Y:S01]  /*2b10*/  @P1 HADD2.F32 R196, -RZ, R53.H0_H0 ;  /* 0x20000035ffc41230 */ /* 0x000fe20000004100 */
[----:B------:R-:W-:Y:S01]  /*2b20*/  @P1 FADD.FTZ R200, R200, R109 ;  /* 0x0000006dc8c81221 */ /* 0x000fe20000010000 */
[----:B------:R-:W-:Y:S01]  /*2b30*/  @P1 HADD2.F32 R109, -RZ, R52.H1_H1 ;  /* 0x30000034ff6d1230 */ /* 0x000fe20000004100 */
[C---:B------:R-:W-:Y:S02]  /*2b40*/  FMUL.FTZ R198, R193.reuse, R248 ;  /* 0x000000f8c1c67220 */ /* 0x040fe40000410000 */
[----:B------:R-:W-:Y:S02]  /*2b50*/  FMUL.FTZ R199, R193, R216 ;  /* 0x000000d8c1c77220 */ /* 0x000fe40000410000 */
[----:B------:R-:W-:Y:S02]  /*2b60*/  @P1 FADD.FTZ R207, R207, R202 ;  /* 0x000000cacfcf1221 */ /* 0x000fe40000010000 */
[----:B------:R-:W-:-:S02]  /*2b70*/  @P1 FADD.FTZ R208, R208, R197 ;  /* 0x000000c5d0d01221 */ /* 0x000fc40000010000 */
        /* <DEDUP_REMOVED lines=41> */
[----:B------:R-:W-:Y:S01]  /*2e10*/  @P1 HADD2.F32 R79, -RZ, R53.H1_H1 ;  /* 0x30000035ff4f1230 */ /* 0x000fe20000004100 */
[----:B------:R-:W-:-:S02]  /*2e20*/  FMUL.FTZ R210, R193, R216 ;  /* 0x000000d8c1d27220 */ /* 0x000fc40000410000 */
[-CC-:B------:R-:W-:Y:S02]  /*2e30*/  FFMA.FTZ R212, R214, R73.reuse, R72.reuse ;  /* 0x00000049d6d47223 */ /* 0x180fe40000010048 */
[----:B------:R-:W-:Y:S02]  /*2e40*/  @P1 FADD.FTZ R210, R210, R79 ;  /* 0x0000004fd2d21221 */ /* 0x000fe40000010000 */
[-CC-:B------:R-:W-:Y:S02]  /*2e50*/  FFMA.FTZ R79, R222, R73.reuse, R72.reuse ;  /* 0x00000049de4f7223 */ /* 0x180fe40000010048 */
[----:B------:R-:W-:Y:S01]  /*2e60*/  FFMA.FTZ R87, R88, R73, R72 ;  /* 0x0000004958577223 */ /* 0x000fe20000010048 */
[----:B------:R-:W-:Y:S01]  /*2e70*/  MOV R88, R80 ;  /* 0x0000005000587202 */ /* 0x000fe20000000f00 */
[----:B------:R-:W-:Y:S02]  /*2e80*/  FADD.FTZ R234, R234, -R79 ;  /* 0x8000004feaea7221 */ /* 0x000fe40000010000 */
[----:B------:R-:W-:-:S02]  /*2e90*/  FMUL.FTZ R79, R210, R190 ;  /* 0x000000bed24f7220 */ /* 0x000fc40000410000 */
[----:B------:R-:W-:Y:S02]  /*2ea0*/  FADD.FTZ R212, R221, -R212 ;  /* 0x800000d4ddd47221 */ /* 0x000fe40000010000 */
[----:B------:R-:W-:Y:S02]  /*2eb0*/  FMUL.FTZ R79, R79, c[0x0][0x1e8] ;  /* 0x00007a004f4f7a20 */ /* 0x000fe40000410000 */
[----:B------:R-:W-:Y:S01]  /*2ec0*/  FADD.FTZ R100, R100, -R87 ;  /* 0x8000005764647221 */ /* 0x000fe20000010000 */
[--C-:B------:R-:W-:Y:S01]  /*2ed0*/  @P1 HADD2.F32 R87, -RZ, R54.reuse.H0_H0 ;  /* 0x20000036ff571230 */ /* 0x100fe20000004100 */
[----:B------:R-:W-:Y:S01]  /*2ee0*/  FMUL.FTZ R217, R193, R86 ;  /* 0x00000056c1d97220 */ /* 0x000fe20000410000 */
[----:B------:R-:W-:Y:S01]  /*2ef0*/  FSEL R211, R79, RZ, P3 ;  /* 0x000000ff4fd37208 */ /* 0x000fe20001800000 */
[C---:B------:R-:W-:Y:S01]  /*2f00*/  FMUL.FTZ R214, R193.reuse, R218 ;  /* 0x000000dac1d67220 */ /* 0x040fe20000410000 */
[----:B------:R-:W-:Y:S01]  /*2f10*/  LOP3.LUT P3, RZ, R88, 0xff, RZ, 0xc0, !PT ;  /* 0x000000ff58ff7812 */ /* 0x000fe2000786c0ff */
[----:B------:R-:W-:Y:S01]  /*2f20*/  @P1 HADD2.F32 R86, -RZ, R54.H1_H1 ;  /* 0x30000036ff561230 */ /* 0x000fe20000004100 */
[C---:B------:R-:W-:Y:S01]  /*2f30*/  FMUL.FTZ R215, R193.reuse, R220 ;  /* 0x000000dcc1d77220 */ /* 0x040fe20000410000 */
[--C-:B------:R-:W-:Y:S01]  /*2f40*/  @P1 HADD2.F32 R79, -RZ, R55.reuse.H1_H1 ;  /* 0x30000037ff4f1230 */ /* 0x100fe20000004100 */
[----:B------:R-:W-:Y:S01]  /*2f50*/  FMUL.FTZ R218, R193, R212 ;  /* 0x000000d4c1da7220 */ /* 0x000fe20000410000 */
[----:B------:R-:W-:Y:S01]  /*2f60*/  @P1 HADD2.F32 R88, -RZ, R55.H0_H0 ;  /* 0x20000037ff581230 */ /* 0x000fe20000004100 */
[----:B------:R-:W-:Y:S01]  /*2f70*/  @P1 FADD.FTZ R214, R214, R87 ;  /* 0x00000057d6d61221 */ /* 0x000fe20000010000 */
[----:B------:R-:W-:Y:S01]  /*2f80*/  @P1 HADD2.F32 R87, -RZ, R57.H0_H0 ;  /* 0x20000039ff571230 */ /* 0x000fe20000004100 */
[----:B------:R-:W-:Y:S01]  /*2f90*/  @P1 FADD.FTZ R215, R215, R86 ;  /* 0x00000056d7d71221 */ /* 0x000fe20000010000 */
[--C-:B------:R-:W-:Y:S01]  /*2fa0*/  @P1 HADD2.F32 R86, -RZ, R56.reuse.H0_H0 ;  /* 0x20000038ff561230 */ /* 0x100fe20000004100 */
[----:B------:R-:W-:Y:S01]  /*2fb0*/  @P1 FADD.FTZ R218, R218, R79 ;  /* 0x0000004fdada1221 */ /* 0x000fe20000010000 */
[----:B------:R-:W-:Y:S01]  /*2fc0*/  @P1 HADD2.F32 R79, -RZ, R56.H1_H1 ;  /* 0x30000038ff4f1230 */ /* 0x000fe20000004100 */
[----:B------:R-:W-:-:S02]  /*2fd0*/  @P1 FADD.FTZ R217, R217, R88 ;  /* 0x00000058d9d91221 */ /* 0x000fc40000010000 */
[C---:B------:R-:W-:Y:S02]  /*2fe0*/  FMUL.FTZ R209, R193.reuse, R248 ;  /* 0x000000f8c1d17220 */ /* 0x040fe40000410000 */
[C---:B------:R-:W-:Y:S02]  /*2ff0*/  FMUL.FTZ R88, R193.reuse, R234 ;  /* 0x000000eac1587220 */ /* 0x040fe40000410000 */
[----:B------:R-:W-:Y:S02]  /*3000*/  FMUL.FTZ R100, R193, R100 ;  /* 0x00000064c1647220 */ /* 0x000fe40000410000 */
[----:B------:R-:W-:Y:S02]  /*3010*/  @P1 FADD.FTZ R209, R209, R86 ;  /* 0x00000056d1d11221 */ /* 0x000fe40000010000 */
[----:B------:R-:W-:Y:S02]  /*3020*/  @P1 FADD.FTZ R88, R88, R79 ;  /* 0x0000004f58581221 */ /* 0x000fe40000010000 */
[----:B------:R-:W-:-:S02]  /*3030*/  @P1 FADD.FTZ R100, R100, R87 ;  /* 0x0000005764641221 */ /* 0x000fc40000010000 */
[-C--:B------:R-:W-:Y:S02]  /*3040*/  FMUL.FTZ R79, R214, R190.reuse ;  /* 0x000000bed64f7220 */ /* 0x080fe40000410000 */
[-C--:B------:R-:W-:Y:S02]  /*3050*/  FMUL.FTZ R86, R215, R190.reuse ;  /* 0x000000bed7567220 */ /* 0x080fe40000410000 */
        /* <DEDUP_REMOVED lines=29> */
[----:B------:R-:W-:Y:S01]  /*3230*/  @P1 HADD2.F32 R102, -RZ, R57.H1_H1 ;  /* 0x30000039ff661230 */ /* 0x000fe20000004100 */
[----:B------:R-:W-:Y:S01]  /*3240*/  LOP3.LUT P0, RZ, R81, 0xff000000, RZ, 0xc0, !PT ;  /* 0xff00000051ff7812 */ /* 0x000fe2000780c0ff */
[----:B------:R-:W-:-:S02]  /*3250*/  FFMA.FTZ R81, R224, R73, R72 ;  /* 0x00000049e0517223 */ /* 0x000fc40000010048 */
[-CC-:B------:R-:W-:Y:S02]  /*3260*/  FFMA.FTZ R234, R89, R73.reuse, R72.reuse ;  /* 0x0000004959ea7223 */ /* 0x180fe40000010048 */
[----:B------:R-:W-:Y:S02]  /*3270*/  FADD.FTZ R236, R236, -R81 ;  /* 0x80000051ecec7221 */ /* 0x000fe40000010000 */
[----:B------:R-:W-:Y:S02]  /*3280*/  FMUL.FTZ R81, R193, R222 ;  /* 0x000000dec1517220 */ /* 0x000fe40000410000 */
[-C--:B------:R-:W-:Y:S02]  /*3290*/  FFMA.FTZ R222, R91, R73.reuse, R72 ;  /* 0x000000495bde7223 */ /* 0x080fe40000010048 */
[----:B------:R-:W-:Y:S02]  /*32a0*/  @P1 FADD.FTZ R81, R81, R102 ;  /* 0x0000006651511221 */ /* 0x000fe40000010000 */
[----:B------:R-:W-:-:S02]  /*32b0*/  FFMA.FTZ R91, R226, R73, R72 ;  /* 0x00000049e25b7223 */ /* 0x000fc40000010048 */
[----:B------:R-:W-:Y:S02]  /*32c0*/  FMUL.FTZ R79, R81, R190 ;  /* 0x000000be514f7220 */ /* 0x000fe40000410000 */
[----:B------:R-:W-:Y:S02]  /*32d0*/  FFMA.FTZ R224, R225, R73, R72 ;  /* 0x00000049e1e07223 */ /* 0x000fe40000010048 */
[----:B------:R-:W-:Y:S01]  /*32e0*/  FMUL.FTZ R221, R193, R90 ;  /* 0x0000005ac1dd7220 */ /* 0x000fe20000410000 */
[--C-:B------:R-:W-:Y:S01]  /*32f0*/  @P1 HADD2.F32 R90, -RZ, R59.reuse.H0_H0 ;  /* 0x2000003bff5a1230 */ /* 0x100fe20000004100 */
[----:B------:R-:W-:Y:S02]  /*3300*/  FMUL.FTZ R79, R79, c[0x0][0x1e8] ;  /* 0x00007a004f4f7a20 */ /* 0x000fe40000410000 */
[----:B------:R-:W-:Y:S01]  /*3310*/  FADD.FTZ R104, R104, -R91 ;  /* 0x8000005b68687221 */ /* 0x000fe20000010000 */
[----:B------:R-:W-:Y:S01]  /*3320*/  MOV R91, R82 ;  /* 0x00000052005b7202 */ /* 0x000fe20000000f00 */
[----:B------:R-:W-:Y:S01]  /*3330*/  FMUL.FTZ R223, R193, R236 ;  /* 0x000000ecc1df7220 */ /* 0x000fe20000410000 */
[----:B------:R-:W-:Y:S01]  /*3340*/  FSEL R102, R79, RZ, P5 ;  /* 0x000000ff4f667208 */ /* 0x000fe20002800000 */
[----:B------:R-:W-:Y:S01]  /*3350*/  FADD.FTZ R220, R101, -R234 ;  /* 0x800000ea65dc7221 */ /* 0x000fe20000010000 */
[----:B------:R-:W-:Y:S01]  /*3360*/  LOP3.LUT P5, RZ, R91, 0xff, RZ, 0xc0, !PT ;  /* 0x000000ff5bff7812 */ /* 0x000fe200078ac0ff */
[----:B------:R-:W-:Y:S01]  /*3370*/  FADD.FTZ R222, R237, -R222 ;  /* 0x800000deedde7221 */ /* 0x000fe20000010000 */
[----:B------:R-:W-:Y:S01]  /*3380*/  @P1 HADD2.F32 R79, -RZ, R59.H1_H1 ;  /* 0x3000003bff4f1230 */ /* 0x000fe20000004100 */
[----:B------:R-:W-:-:S02]  /*3390*/  FADD.FTZ R234, R103, -R224 ;  /* 0x800000e067ea7221 */ /* 0x000fc40000010000 */
[----:B------:R-:W-:Y:S01]  /*33a0*/  FFMA.FTZ R89, R92, R73, R72 ;  /* 0x000000495c597223 */ /* 0x000fe20000010048 */
[----:B------:R-:W-:Y:S01]  /*33b0*/  @P1 HADD2.F32 R92, -RZ, R58.H1_H1 ;  /* 0x3000003aff5c1230 */ /* 0x000fe20000004100 */
[----:B------:R-:W-:Y:S01]  /*33c0*/  @P1 FADD.FTZ R223, R223, R90 ;  /* 0x0000005adfdf1221 */ /* 0x000fe20000010000 */
[----:B------:R-:W-:Y:S01]  /*33d0*/  @P1 HADD2.F32 R90, -RZ, R60.H0_H0 ;  /* 0x2000003cff5a1230 */ /* 0x000fe20000004100 */
[C---:B------:R-:W-:Y:S02]  /*33e0*/  FMUL.FTZ R224, R193.reuse, R222 ;  /* 0x000000dec1e07220 */ /* 0x040fe40000410000 */
[C---:B------:R-:W-:Y:S02]  /*33f0*/  FMUL.FTZ R91, R193.reuse, R234 ;  /* 0x000000eac15b7220 */ /* 0x040fe40000410000 */
[----:B------:R-:W-:Y:S01]  /*3400*/  FADD.FTZ R238, R238, -R89 ;  /* 0x80000059eeee7221 */ /* 0x000fe20000010000 */
[----:B------:R-:W-:Y:S01]  /*3410*/  @P1 HADD2.F32 R89, -RZ, R58.H0_H0 ;  /* 0x2000003aff591230 */ /* 0x000fe20000004100 */
[----:B------:R-:W-:-:S02]  /*3420*/  FMUL.FTZ R220, R193, R220 ;  /* 0x000000dcc1dc7220 */ /* 0x000fc40000410000 */
[----:B------:R-:W-:Y:S01]  /*3430*/  @P1 FADD.FTZ R224, R224, R79 ;  /* 0x0000004fe0e01221 */ /* 0x000fe20000010000 */
[----:B------:R-:W-:Y:S01]  /*3440*/  @P1 HADD2.F32 R79, -RZ, R60.H1_H1 ;  /* 0x3000003cff4f1230 */ /* 0x000fe20000004100 */
[----:B------:R-:W-:Y:S01]  /*3450*/  @P1 FADD.FTZ R91, R91, R90 ;  /* 0x0000005a5b5b1221 */ /* 0x000fe20000010000 */
[----:B------:R-:W-:Y:S01]  /*3460*/  @P1 HADD2.F32 R90, -RZ, R61.H0_H0 ;  /* 0x2000003dff5a1230 */ /* 0x000fe20000004100 */
[----:B------:R-:W-:Y:S02]  /*3470*/  @P1 FADD.FTZ R221, R221, R92 ;  /* 0x0000005cdddd1221 */ /* 0x000fe40000010000 */
[C---:B------:R-:W-:Y:S02]  /*3480*/  FMUL.FTZ R92, R193.reuse, R238 ;  /* 0x000000eec15c7220 */ /* 0x040fe40000410000 */
[----:B------:R-:W-:Y:S02]  /*3490*/  FMUL.FTZ R101, R193, R104 ;  /* 0x00000068c1657220 */ /* 0x000fe40000410000 */
        /* <DEDUP_REMOVED lines=44> */
[----:B------:R-:W-:Y:S01]  /*3760*/  @P1 HADD2.F32 R72, -RZ, R61.H1_H1 ;  /* 0x3000003dff481230 */ /* 0x000fe20000004100 */
        /* <DEDUP_REMOVED lines=13> */
[----:B------:R-:W-:Y:S01]  /*3840*/  FADD.FTZ R94, R245, -R94 ;  /* 0x8000005ef55e7221 */ /* 0x000fe20000010000 */
[--C-:B------:R-:W-:Y:S01]  /*3850*/  @P1 HADD2.F32 R73, -RZ, R62.reuse.H0_H0 ;  /* 0x2000003eff491230 */ /* 0x100fe20000004100 */
[C---:B------:R-:W-:Y:S01]  /*3860*/  FMUL.FTZ R95, R193.reuse, R72 ;  /* 0x00000048c15f7220 */ /* 0x040fe20000410000 */
[----:B------:R-:W-:Y:S01]  /*3870*/  @P1 HADD2.F32 R72, -RZ, R62.H1_H1 ;  /* 0x3000003eff481230 */ /* 0x000fe20000004100 */
[----:B------:R-:W-:Y:S01]  /*3880*/  FADD.FTZ R246, R246, -R79 ;  /* 0x8000004ff6f67221 */ /* 0x000fe20000010000 */
[----:B------:R-:W-:Y:S01]  /*3890*/  @P1 HADD2.F32 R79, -RZ, R63.H0_H0 ;  /* 0x2000003fff4f1230 */ /* 0x000fe20000004100 */
[----:B------:R-:W-:-:S02]  /*38a0*/  FMUL.FTZ R226, R193, R240 ;  /* 0x000000f0c1e27220 */ /* 0x000fc40000410000 */
[----:B------:R-:W-:Y:S02]  /*38b0*/  FADD.FTZ R242, R242, -R233 ;  /* 0x800000e9f2f27221 */ /* 0x000fe40000010000 */
[----:B------:R-:W-:Y:S02]  /*38c0*/  FADD.FTZ R96, R108, -R229 ;  /* 0x800000e56c607221 */ /* 0x000fe40000010000 */
[----:B------:R-:W-:Y:S02]  /*38d0*/  FMUL.FTZ R228, R193, R106 ;  /* 0x0000006ac1e47220 */ /* 0x000fe40000410000 */
[----:B------:R-:W-:Y:S01]  /*38e0*/  @P1 FADD.FTZ R227, R227, R72 ;  /* 0x00000048e3e31221 */ /* 0x000fe20000010000 */
[--C-:B------:R-:W-:Y:S01]  /*38f0*/  @P1 HADD2.F32 R72, -RZ, R64.reuse.H0_H0 ;  /* 0x20000040ff481230 */ /* 0x100fe20000004100 */
[----:B------:R-:W-:Y:S01]  /*3900*/  FADD.FTZ R108, R111, -R98 ;  /* 0x800000626f6c7221 */ /* 0x000fe20000010000 */
[----:B------:R-:W-:Y:S01]  /*3910*/  @P1 HADD2.F32 R111, -RZ, R67.H1_H1 ;  /* 0x30000043ff6f1230 */ /* 0x000fe20000004100 */
[C---:B------:R-:W-:Y:S01]  /*3920*/  FMUL.FTZ R98, R193.reuse, R94 ;  /* 0x0000005ec1627220 */ /* 0x040fe20000410000 */
[----:B------:R-:W-:Y:S01]  /*3930*/  @P1 HADD2.F32 R94, -RZ, R63.H1_H1 ;  /* 0x3000003fff5e1230 */ /* 0x000fe20000004100 */
[----:B------:R-:W-:Y:S01]  /*3940*/  @P1 FADD.FTZ R226, R226, R73 ;  /* 0x00000049e2e21221 */ /* 0x000fe20000010000 */
[----:B------:R-:W-:Y:S01]  /*3950*/  @P1 HADD2.F32 R73, -RZ, R64.H1_H1 ;  /* 0x30000040ff491230 */ /* 0x000fe20000004100 */
[----:B------:R-:W-:-:S02]  /*3960*/  FMUL.FTZ R229, R193, R242 ;  /* 0x000000f2c1e57220 */ /* 0x000fc40000410000 */
[----:B------:R-:W-:Y:S01]  /*3970*/  @P1 FADD.FTZ R228, R228, R79 ;  /* 0x0000004fe4e41221 */ /* 0x000fe20000010000 */
[----:B------:R-:W-:Y:S01]  /*3980*/  @P1 HADD2.F32 R79, -RZ, R65.H1_H1 ;  /* 0x30000041ff4f1230 */ /* 0x000fe20000004100 */
[----:B------:R-:W-:Y:S02]  /*3990*/  FADD.FTZ R230, R243, -R230 ;  /* 0x800000e6f3e67221 */ /* 0x000fe40000010000 */
[----:B------:R-:W-:Y:S02]  /*39a0*/  FMUL.FTZ R96, R193, R96 ;  /* 0x00000060c1607220 */ /* 0x000fe40000410000 */
[----:B------:R-:W-:Y:S02]  /*39b0*/  @P1 FADD.FTZ R95, R95, R72 ;  /* 0x000000485f5f1221 */ /* 0x000fe40000010000 */
[----:B------:R-:W-:Y:S02]  /*39c0*/  FMUL.FTZ R72, R226, R190 ;  /* 0x000000bee2487220 */ /* 0x000fe40000410000 */
[----:B------:R-:W-:-:S02]  /*39d0*/  FMUL.FTZ R107, R193, R110 ;  /* 0x0000006ec16b7220 */ /* 0x000fc40000410000 */
[----:B------:R-:W-:Y:S01]  /*39e0*/  @P1 FADD.FTZ R229, R229, R94 ;  /* 0x0000005ee5e51221 */ /* 0x000fe20000010000 */
[----:B------:R-:W-:Y:S01]  /*39f0*/  @P1 HADD2.F32 R94, -RZ, R65.H0_H0 ;  /* 0x20000041ff5e1230 */ /* 0x000fe20000004100 */
[----:B------:R-:W-:Y:S02]  /*3a00*/  FADD.FTZ R244, R244, -R97 ;  /* 0x80000061f4f47221 */ /* 0x000fe40000010000 */
[C---:B------:R-:W-:Y:S01]  /*3a10*/  FMUL.FTZ R110, R193.reuse, R108 ;  /* 0x0000006cc16e7220 */ /* 0x040fe20000410000 */
[----:B------:R-:W-:Y:S01]  /*3a20*/  @P1 HADD2.F32 R108, -RZ, R66.H0_H0 ;  /* 0x20000042ff6c1230 */ /* 0x000fe20000004100 */
[----:B------:R-:W-:Y:S02]  /*3a30*/  FMUL.FTZ R97, R193, R230 ;  /* 0x000000e6c1617220 */ /* 0x000fe40000410000 */
[----:B------:R-:W-:Y:S02]  /*3a40*/  @P1 FADD.FTZ R96, R96, R73 ;  /* 0x0000004960601221 */ /* 0x000fe40000010000 */
[----:B------:R-:W-:-:S02]  /*3a50*/  @P1 FADD.FTZ R98, R98, R79 ;  /* 0x0000004f62621221 */ /* 0x000fc40000010000 */
[-C--:B------:R-:W-:Y:S02]  /*3a60*/  FMUL.FTZ R73, R227, R190.reuse ;  /* 0x000000bee3497220 */ /* 0x080fe40000410000 */
[----:B------:R-:W-:Y:S02]  /*3a70*/  FMUL.FTZ R79, R228, R190 ;  /* 0x000000bee44f7220 */ /* 0x000fe40000410000 */
[----:B------:R-:W-:Y:S02]  /*3a80*/  FMUL.FTZ R72, R72, c[0x0][0x1e8] ;  /* 0x00007a0048487a20 */ /* 0x000fe40000410000 */
[----:B------:R-:W-:Y:S02]  /*3a90*/  FMUL.FTZ R99, R193, R244 ;  /* 0x000000f4c1637220 */ /* 0x000fe40000410000 */
[----:B------:R-:W-:Y:S01]  /*3aa0*/  @P1 FADD.FTZ R110, R110, R111 ;  /* 0x0000006f6e6e1221 */ /* 0x000fe20000010000 */
[----:B------:R-:W-:Y:S01]  /*3ab0*/  @P1 HADD2.F32 R111, -RZ, R66.H1_H1 ;  /* 0x30000042ff6f1230 */ /* 0x000fe20000004100 */
[----:B------:R-:W-:Y:S01]  /*3ac0*/  @P1 FADD.FTZ R97, R97, R94 ;  /* 0x0000005e61611221 */ /* 0x000fe20000010000 */
[----:B------:R-:W-:Y:S01]  /*3ad0*/  @P1 HADD2.F32 R94, -RZ, R67.H0_H0 ;  /* 0x20000043ff5e1230 */ /* 0x000fe20000004100 */
[----:B------:R-:W-:Y:S01]  /*3ae0*/  FMUL.FTZ R106, R193, R246 ;  /* 0x000000f6c16a7220 */ /* 0x000fe20000410000 */
[----:B------:R-:W-:Y:S01]  /*3af0*/  FSEL R230, R72, RZ, P0 ;  /* 0x000000ff48e67208 */ /* 0x000fe20000000000 */
[----:B------:R-:W-:Y:S01]  /*3b00*/  FMUL.FTZ R73, R73, c[0x0][0x1e8] ;  /* 0x00007a0049497a20 */ /* 0x000fe20000410000 */
[----:B------:R-:W-:Y:S01]  /*3b10*/  ISETP.NE.U32.AND P0, PT, RZ, c[0x0][0x258], PT ;  /* 0x00009600ff007a0c */ /* 0x000fe20003f05070 */
[----:B------:R-:W-:-:S02]  /*3b20*/  FMUL.FTZ R79, R79, c[0x0][0x1e8] ;  /* 0x00007a004f4f7a20 */ /* 0x000fc40000410000 */
[----:B------:R-:W-:Y:S01]  /*3b30*/  @P1 FADD.FTZ R99, R99, R108 ;  /* 0x0000006c63631221 */ /* 0x000fe20000010000 */
[----:B------:R-:W-:Y:S01]  /*3b40*/  ISETP.NE.AND.EX P0, PT, RZ, c[0x0][0x25c], PT, P0 ;  /* 0x00009700ff007a0c */ /* 0x000fe20003f05300 */
[----:B------:R-:W-:Y:S01]  /*3b50*/  @P1 FADD.FTZ R106, R106, R111 ;  /* 0x0000006f6a6a1221 */ /* 0x000fe20000010000 */
[----:B------:R-:W-:Y:S01]  /*3b60*/  FSEL R111, R73, RZ, P5 ;  /* 0x000000ff496f7208 */ /* 0x000fe20002800000 */
[-C--:B------:R-:W-:Y:S01]  /*3b70*/  FMUL.FTZ R72, R229, R190.reuse ;  /* 0x000000bee5487220 */ /* 0x080fe20000410000 */
[----:B------:R-:W-:Y:S01]  /*3b80*/  FSEL R232, R79, RZ, P6 ;  /* 0x000000ff4fe87208 */ /* 0x000fe20003000000 */
[----:B------:R-:W-:Y:S01]  /*3b90*/  @P1 FADD.FTZ R107, R107, R94 ;  /* 0x0000005e6b6b1221 */ /* 0x000fe20000010000 */
[C---:B------:R-:W-:Y:S01]  /*3ba0*/  LOP3.LUT P5, RZ, R84.reuse, 0xff0000, RZ, 0xc0, !PT ;  /* 0x00ff000054ff7812 */ /* 0x040fe200078ac0ff */
[-C--:B------:R-:W-:Y:S01]  /*3bb0*/  FMUL.FTZ R73, R95, R190.reuse ;  /* 0x000000be5f497220 */ /* 0x080fe20000410000 */
[----:B------:R-:W-:Y:S01]  /*3bc0*/  LOP3.LUT P6, RZ, R85, 0xff, RZ, 0xc0, !PT ;  /* 0x000000ff55ff7812 */ /* 0x000fe200078cc0ff */
[-C--:B------:R-:W-:Y:S01]  /*3bd0*/  FMUL.FTZ R79, R97, R190.reuse ;  /* 0x000000be614f7220 */ /* 0x080fe20000410000 */
[----:B------:R-:W-:Y:S01]  /*3be0*/  LOP3.LUT P1, RZ, R84, 0xff00, RZ, 0xc0, !PT ;  /* 0x0000ff0054ff7812 */ /* 0x000fe2000782c0ff */
[----:B------:R-:W-:-:S02]  /*3bf0*/  FMUL.FTZ R94, R99, R190 ;  /* 0x000000be635e7220 */ /* 0x000fc40000410000 */
[----:B------:R-:W-:Y:S01]  /*3c00*/  FMUL.FTZ R72, R72, c[0x0][0x1e8] ;  /* 0x00007a0048487a20 */ /* 0x000fe20000410000 */
[----:B------:R-:W-:Y:S01]  /*3c10*/  @P0 F2FP.PACK_AB R74, RZ, R74 ;  /* 0x0000004aff4a023e */ /* 0x000fe200000000ff */
[----:B------:R-:W-:Y:S01]  /*3c20*/  FMUL.FTZ R73, R73, c[0x0][0x1e8] ;  /* 0x00007a0049497a20 */ /* 0x000fe20000410000 */
[----:B------:R-:W-:Y:S01]  /*3c30*/  @P0 F2FP.PACK_AB R75, RZ, R75 ;  /* 0x0000004bff4b023e */ /* 0x000fe200000000ff */
[----:B------:R-:W-:Y:S01]  /*3c40*/  FMUL.FTZ R79, R79, c[0x0][0x1e8] ;  /* 0x00007a004f4f7a20 */ /* 0x000fe20000410000 */
[----:B------:R-:W-:Y:S01]  /*3c50*/  FSEL R231, R72, RZ, P3 ;  /* 0x000000ff48e77208 */ /* 0x000fe20001800000 */
[----:B------:R-:W-:Y:S01]  /*3c60*/  FMUL.FTZ R108, R94, c[0x0][0x1e8] ;  /* 0x00007a005e6c7a20 */ /* 0x000fe20000410000 */
[----:B------:R-:W-:Y:S02]  /*3c70*/  LOP3.LUT P3, RZ, R84, 0xff000000, RZ, 0xc0, !PT ;  /* 0xff00000054ff7812 */ /* 0x000fe4000786c0ff */
[----:B------:R-:W-:Y:S02]  /*3c80*/  FSEL R84, R73, RZ, P4 ;  /* 0x000000ff49547208 */ /* 0x000fe40002000000 */
[----:B------:R-:W-:-:S02]  /*3c90*/  FSEL R94, R79, RZ, P5 ;  /* 0x000000ff4f5e7208 */ /* 0x000fc40002800000 */
[----:B------:R-:W-:Y:S02]  /*3ca0*/  FSEL R108, R108, RZ, P6 ;  /* 0x000000ff6c6c7208 */ /* 0x000fe40003000000 */
[C---:B------:R-:W-:Y:S02]  /*3cb0*/  LOP3.LUT P4, RZ, R85.reuse, 0xff00, RZ, 0xc0, !PT ;  /* 0x0000ff0055ff7812 */ /* 0x040fe4000788c0ff */
[C---:B------:R-:W-:Y:S02]  /*3cc0*/  LOP3.LUT P5, RZ, R85.reuse, 0xff0000, RZ, 0xc0, !PT ;  /* 0x00ff000055ff7812 */ /* 0x040fe400078ac0ff */
[----:B------:R-:W-:Y:S01]  /*3cd0*/  LOP3.LUT P6, RZ, R85, 0xff000000, RZ, 0xc0, !PT ;  /* 0xff00000055ff7812 */ /* 0x000fe200078cc0ff */
[----:B------:R-:W-:Y:S01]  /*3ce0*/  HFMA2.MMA R85, -RZ, RZ, 0, 9.5367431640625e-07 ;  /* 0x00000010ff557435 */ /* 0x000fe200000001ff */
[----:B------:R-:W-:Y:S02]  /*3cf0*/  @P0 F2FP.PACK_AB R207, RZ, R207 ;  /* 0x000000cfffcf023e */ /* 0x000fe400000000ff */
[----:B------:R-:W-:-:S02]  /*3d00*/  @P0 F2FP.PACK_AB R208, RZ, R208 ;  /* 0x000000d0ffd0023e */ /* 0x000fc400000000ff */
[----:B------:R-:W-:Y:S02]  /*3d10*/  @P0 F2FP.PACK_AB R195, RZ, R195 ;  /* 0x000000c3ffc3023e */ /* 0x000fe400000000ff */
[----:B------:R-:W-:Y:S02]  /*3d20*/  @P0 F2FP.PACK_AB R193, RZ, R77 ;  /* 0x0000004dffc1023e */ /* 0x000fe400000000ff */
[----:B------:R-:W-:Y:S02]  /*3d30*/  @P0 F2FP.PACK_AB R206, RZ, R206 ;  /* 0x000000ceffce023e */ /* 0x000fe400000000ff */
[----:B------:R-:W-:Y:S02]  /*3d40*/  @P0 F2FP.PACK_AB R205, RZ, R205 ;  /* 0x000000cdffcd023e */ /* 0x000fe400000000ff */
[----:B------:R-:W-:Y:S02]  /*3d50*/  @P0 PRMT R68, R74, 0x7610, R68 ;  /* 0x000076104a440816 */ /* 0x000fe40000000044 */
[----:B------:R-:W-:-:S02]  /*3d60*/  @P0 PRMT R69, R75, 0x7610, R69 ;  /* 0x000076104b450816 */ /* 0x000fc40000000045 */
[----:B------:R-:W-:Y:S02]  /*3d70*/  @P0 PRMT R70, R207, 0x7610, R70 ;  /* 0x00007610cf460816 */ /* 0x000fe40000000046 */
[----:B------:R-:W-:Y:S02]  /*3d80*/  @P0 PRMT R71, R208, 0x7610, R71 ;  /* 0x00007610d0470816 */ /* 0x000fe40000000047 */
[----:B------:R-:W-:Y:S01]  /*3d90*/  F2FP.PACK_AB R75, R78, R204 ;  /* 0x000000cc4e4b723e */ /* 0x000fe200000000ff */
[----:B------:R-:W-:Y:S01]  /*3da0*/  @P0 IMAD.WIDE.U32 R78, R186, R85, c[0x0][0x258] ;  /* 0x00009600ba4e0625 */ /* 0x000fe200078e0055 */
[----:B------:R-:W-:Y:S02]  /*3db0*/  @P0 PRMT R68, R68, 0x5410, R195 ;  /* 0x0000541044440816 */ /* 0x000fe400000000c3 */
[----:B------:R-:W-:Y:S01]  /*3dc0*/  F2FP.PACK_AB R72, R76, R105 ;  /* 0x000000694c48723e */ /* 0x000fe200000000ff */
[----:B------:R-:W-:Y:S01]  /*3dd0*/  IMAD.WIDE.U32 R76, R186, R85, c[0x0][0x248] ;  /* 0x00009200ba4c7625 */ /* 0x000fe200078e0055 */
[----:B------:R-:W-:-:S02]  /*3de0*/  @P0 PRMT R69, R69, 0x5410, R193 ;  /* 0x0000541045450816 */ /* 0x000fc400000000c1 */
[----:B------:R-:W-:Y:S01]  /*3df0*/  @P0 PRMT R70, R70, 0x5410, R206 ;  /* 0x0000541046460816 */ /* 0x000fe200000000ce */
[----:B------:R-:W-:Y:S01]  /*3e00*/  @P0 IMAD.WIDE.U32 R192, R192, R85, c[0x0][0x258] ;  /* 0x00009600c0c00625 */ /* 0x000fe200078e0055 */
[----:B------:R-:W-:Y:S02]  /*3e10*/  @P0 PRMT R71, R71, 0x5410, R205 ;  /* 0x0000541047470816 */ /* 0x000fe400000000cd */
[----:B------:R-:W-:Y:S02]  /*3e20*/  F2FP.PACK_AB R74, R203, R202 ;  /* 0x000000cacb4a723e */ /* 0x000fe400000000ff */
[----:B------:R-:W-:Y:S01]  /*3e30*/  F2FP.PACK_AB R73, R201, R194 ;  /* 0x000000c2c949723e */ /* 0x000fe200000000ff */
[----:B------:R0:W-:Y:S01]  /*3e40*/  @P0 STG.E.128 [R78.64], R68 ;  /* 0x000000444e000986 */ /* 0x0001e2000c101d04 */
[----:B------:R-:W-:Y:S02]  /*3e50*/  @P0 F2FP.PACK_AB R200, RZ, R200 ;  /* 0x000000c8ffc8023e */ /* 0x000fe400000000ff */
[----:B------:R-:W-:Y:S01]  /*3e60*/  @P0 F2FP.PACK_AB R199, RZ, R199 ;  /* 0x000000c7ffc7023e */ /* 0x000fe200000000ff */
[----:B------:R1:W-:Y:S01]  /*3e70*/  STG.E.128 [R76.64], R72 ;  /* 0x000000484c007986 */ /* 0x0003e2000c101d04 */
[----:B------:R-:W-:-:S02]  /*3e80*/  @P0 F2FP.PACK_AB R214, RZ, R214 ;  /* 0x000000d6ffd6023e */ /* 0x000fc400000000ff */
[----:B------:R-:W-:Y:S02]  /*3e90*/  @P0 F2FP.PACK_AB R217, RZ, R217 ;  /* 0x000000d9ffd9023e */ /* 0x000fe400000000ff */
[----:B------:R-:W-:Y:S02]  /*3ea0*/  @P0 F2FP.PACK_AB R198, RZ, R198 ;  /* 0x000000c6ffc6023e */ /* 0x000fe400000000ff */
[----:B------:R-:W-:Y:S02]  /*3eb0*/  @P0 F2FP.PACK_AB R210, RZ, R210 ;  /* 0x000000d2ffd2023e */ /* 0x000fe400000000ff */
[----:B------:R-:W-:Y:S02]  /*3ec0*/  @P0 F2FP.PACK_AB R215, RZ, R215 ;  /* 0x000000d7ffd7023e */ /* 0x000fe400000000ff */
[----:B------:R-:W-:Y:S02]  /*3ed0*/  @P0 F2FP.PACK_AB R218, RZ, R218 ;  /* 0x000000daffda023e */ /* 0x000fe400000000ff */
[----:B------:R-:W-:Y:S01]  /*3ee0*/  @P0 F2FP.PACK_AB R209, RZ, R209 ;  /* 0x000000d1ffd1023e */ /* 0x000fe200000000ff */
[----:B0-----:R-:W-:Y:S01]  /*3ef0*/  @P0 IMAD.WIDE.U32 R78, R191, R85, c[0x0][0x258] ;  /* 0x00009600bf4e0625 */ /* 0x001fe200078e0055 */
[----:B------:R-:W-:-:S02]  /*3f00*/  @P0 PRMT R68, R200, 0x7610, R68 ;  /* 0x00007610c8440816 */ /* 0x000fc40000000044 */
[----:B------:R-:W-:Y:S02]  /*3f10*/  @P0 PRMT R69, R199, 0x7610, R69 ;  /* 0x00007610c7450816 */ /* 0x000fe40000000045 */
[----:B-1----:R-:W-:Y:S02]  /*3f20*/  IADD3 R76, R186, 0x80, RZ ;  /* 0x00000080ba4c7810 */ /* 0x002fe40007ffe0ff */
[----:B------:R-:W-:Y:S02]  /*3f30*/  @P0 PRMT R70, R214, 0x7610, R70 ;  /* 0x00007610d6460816 */ /* 0x000fe40000000046 */
[----:B------:R-:W-:Y:S01]  /*3f40*/  @P0 PRMT R71, R217, 0x7610, R71 ;  /* 0x00007610d9470816 */ /* 0x000fe20000000047 */
[----:B------:R-:W-:Y:S01]  /*3f50*/  IMAD.WIDE.U32 R76, R85, R76, c[0x0][0x248] ;  /* 0x00009200554c7625 */ /* 0x000fe200078e004c */
[----:B------:R-:W-:Y:S02]  /*3f60*/  @P0 PRMT R68, R68, 0x5410, R198 ;  /* 0x0000541044440816 */ /* 0x000fe400000000c6 */
[----:B------:R-:W-:-:S02]  /*3f70*/  @P0 PRMT R69, R69, 0x5410, R210 ;  /* 0x0000541045450816 */ /* 0x000fc400000000d2 */
[----:B------:R-:W-:Y:S02]  /*3f80*/  @P0 PRMT R70, R70, 0x5410, R215 ;  /* 0x0000541046460816 */ /* 0x000fe400000000d7 */
[----:B------:R-:W-:Y:S02]  /*3f90*/  @P0 PRMT R71, R71, 0x5410, R218 ;  /* 0x0000541047470816 */ /* 0x000fe400000000da */
[----:B------:R-:W-:Y:S02]  /*3fa0*/  F2FP.PACK_AB R75, R216, R219 ;  /* 0x000000dbd84b723e */ /* 0x000fe400000000ff */
[----:B------:R-:W-:Y:S01]  /*3fb0*/  F2FP.PACK_AB R74, R212, R213 ;  /* 0x000000d5d44a723e */ /* 0x000fe200000000ff */
[----:B------:R0:W-:Y:S01]  /*3fc0*/  @P0 STG.E.128 [R192.64], R68 ;  /* 0x00000044c0000986 */ /* 0x0001e2000c101d04 */
[----:B------:R-:W-:Y:S02]  /*3fd0*/  F2FP.PACK_AB R73, R211, R197 ;  /* 0x000000c5d349723e */ /* 0x000fe400000000ff */
[----:B------:R-:W-:-:S02]  /*3fe0*/  F2FP.PACK_AB R72, R196, R109 ;  /* 0x0000006dc448723e */ /* 0x000fc400000000ff */
[----:B------:R-:W-:Y:S02]  /*3ff0*/  @P0 F2FP.PACK_AB R100, RZ, R100 ;  /* 0x00000064ff64023e */ /* 0x000fe400000000ff */
[----:B------:R-:W-:Y:S01]  /*4000*/  @P0 F2FP.PACK_AB R220, RZ, R220 ;  /* 0x000000dcffdc023e */ /* 0x000fe200000000ff */
[----:B------:R1:W-:Y:S01]  /*4010*/  STG.E.128 [R76.64], R72 ;  /* 0x000000484c007986 */ /* 0x0003e2000c101d04 */
[----:B------:R-:W-:Y:S02]  /*4020*/  @P0 F2FP.PACK_AB R223, RZ, R223 ;  /* 0x000000dfffdf023e */ /* 0x000fe400000000ff */
[----:B------:R-:W-:Y:S02]  /*4030*/  @P0 F2FP.PACK_AB R88, RZ, R88 ;  /* 0x00000058ff58023e */ /* 0x000fe400000000ff */
[----:B------:R-:W-:Y:S02]  /*4040*/  @P0 F2FP.PACK_AB R81, RZ, R81 ;  /* 0x00000051ff51023e */ /* 0x000fe400000000ff */
[----:B------:R-:W-:-:S02]  /*4050*/  @P0 F2FP.PACK_AB R221, RZ, R221 ;  /* 0x000000ddffdd023e */ /* 0x000fc400000000ff */
[----:B------:R-:W-:Y:S02]  /*4060*/  @P0 F2FP.PACK_AB R224, RZ, R224 ;  /* 0x000000e0ffe0023e */ /* 0x000fe400000000ff */
[----:B0-----:R-:W-:Y:S02]  /*4070*/  @P0 PRMT R68, R209, 0x7610, R68 ;  /* 0x00007610d1440816 */ /* 0x001fe40000000044 */
[----:B------:R-:W-:Y:S02]  /*4080*/  @P0 PRMT R69, R100, 0x7610, R69 ;  /* 0x0000761064450816 */ /* 0x000fe40000000045 */
[----:B------:R-:W-:Y:S02]  /*4090*/  @P0 PRMT R70, R220, 0x7610, R70 ;  /* 0x00007610dc460816 */ /* 0x000fe40000000046 */
[----:B------:R-:W-:Y:S02]  /*40a0*/  @P0 PRMT R71, R223, 0x7610, R71 ;  /* 0x00007610df470816 */ /* 0x000fe40000000047 */
[----:B-1----:R-:W-:-:S02]  /*40b0*/  IADD3 R76, R186, 0x100, RZ ;  /* 0x00000100ba4c7810 */ /* 0x002fc40007ffe0ff */
[----:B------:R-:W-:Y:S02]  /*40c0*/  @P0 PRMT R68, R68, 0x5410, R88 ;  /* 0x0000541044440816 */ /* 0x000fe40000000058 */
[----:B------:R-:W-:Y:S01]  /*40d0*/  @P0 PRMT R69, R69, 0x5410, R81 ;  /* 0x0000541045450816 */ /* 0x000fe20000000051 */
[----:B------:R-:W-:Y:S01]  /*40e0*/  IMAD.WIDE.U32 R76, R85, R76, c[0x0][0x248] ;  /* 0x00009200554c7625 */ /* 0x000fe200078e004c */
[----:B------:R-:W-:Y:S02]  /*40f0*/  @P0 PRMT R70, R70, 0x5410, R221 ;  /* 0x0000541046460816 */ /* 0x000fe400000000dd */
[----:B------:R-:W-:Y:S02]  /*4100*/  @P0 PRMT R71, R71, 0x5410, R224 ;  /* 0x0000541047470816 */ /* 0x000fe400000000e0 */
[----:B------:R-:W-:Y:S02]  /*4110*/  F2FP.PACK_AB R75, R222, R225 ;  /* 0x000000e1de4b723e */ /* 0x000fe400000000ff */
[----:B------:R-:W-:Y:S01]  /*4120*/  F2FP.PACK_AB R74, R103, R104 ;  /* 0x00000068674a723e */ /* 0x000fe200000000ff */
[----:B------:R0:W-:Y:S01]  /*4130*/  @P0 STG.E.128 [R78.64], R68 ;  /* 0x000000444e000986 */ /* 0x0001e2000c101d04 */
[----:B------:R-:W-:-:S02]  /*4140*/  F2FP.PACK_AB R73, R102, R87 ;  /* 0x000000576649723e */ /* 0x000fc400000000ff */
[----:B------:R-:W-:Y:S02]  /*4150*/  F2FP.PACK_AB R72, R86, R80 ;  /* 0x000000505648723e */ /* 0x000fe400000000ff */
[----:B------:R-:W-:Y:S02]  /*4160*/  @P0 F2FP.PACK_AB R91, RZ, R91 ;  /* 0x0000005bff5b023e */ /* 0x000fe400000000ff */
[----:B------:R-:W-:Y:S01]  /*4170*/  @P0 F2FP.PACK_AB R101, RZ, R101 ;  /* 0x00000065ff65023e */ /* 0x000fe200000000ff */
[----:B------:R1:W-:Y:S01]  /*4180*/  STG.E.128 [R76.64], R72 ;  /* 0x000000484c007986 */ /* 0x0003e2000c101d04 */
[----:B------:R-:W-:Y:S02]  /*4190*/  @P0 F2FP.PACK_AB R226, RZ, R226 ;  /* 0x000000e2ffe2023e */ /* 0x000fe400000000ff */
[----:B------:R-:W-:Y:S02]  /*41a0*/  @P0 F2FP.PACK_AB R228, RZ, R228 ;  /* 0x000000e4ffe4023e */ /* 0x000fe400000000ff */
[----:B------:R-:W-:-:S02]  /*41b0*/  @P0 F2FP.PACK_AB R92, RZ, R92 ;  /* 0x0000005cff5c023e */ /* 0x000fc400000000ff */
[----:B------:R-:W-:Y:S02]  /*41c0*/  @P0 F2FP.PACK_AB R93, RZ, R93 ;  /* 0x0000005dff5d023e */ /* 0x000fe400000000ff */
[----:B------:R-:W-:Y:S01]  /*41d0*/  @P0 F2FP.PACK_AB R227, RZ, R227 ;  /* 0x000000e3ffe3023e */ /* 0x000fe200000000ff */
[----:B0-----:R-:W-:Y:S01]  /*41e0*/  @P0 IMAD.WIDE.U32 R78, R189, R85, c[0x0][0x258] ;  /* 0x00009600bd4e0625 */ /* 0x001fe200078e0055 */
[----:B------:R-:W-:Y:S02]  /*41f0*/  @P0 F2FP.PACK_AB R229, RZ, R229 ;  /* 0x000000e5ffe5023e */ /* 0x000fe400000000ff */
[----:B------:R-:W-:Y:S02]  /*4200*/  @P0 PRMT R68, R91, 0x7610, R68 ;  /* 0x000076105b440816 */ /* 0x000fe40000000044 */
[----:B------:R-:W-:Y:S02]  /*4210*/  @P0 PRMT R69, R101, 0x7610, R69 ;  /* 0x0000761065450816 */ /* 0x000fe40000000045 */
[----:B------:R-:W-:-:S02]  /*4220*/  @P0 PRMT R70, R226, 0x7610, R70 ;  /* 0x00007610e2460816 */ /* 0x000fc40000000046 */
[----:B-1----:R-:W-:Y:S02]  /*4230*/  IADD3 R76, R186, 0x180, RZ ;  /* 0x00000180ba4c7810 */ /* 0x002fe40007ffe0ff */
[----:B------:R-:W-:Y:S02]  /*4240*/  @P0 PRMT R71, R228, 0x7610, R71 ;  /* 0x00007610e4470816 */ /* 0x000fe40000000047 */
[----:B------:R-:W-:Y:S01]  /*4250*/  @P0 PRMT R68, R68, 0x5410, R92 ;  /* 0x0000541044440816 */ /* 0x000fe2000000005c */
[----:B------:R-:W-:Y:S01]  /*4260*/  IMAD.WIDE.U32 R76, R85, R76, c[0x0][0x248] ;  /* 0x00009200554c7625 */ /* 0x000fe200078e004c */
[----:B------:R-:W-:Y:S02]  /*4270*/  @P0 PRMT R69, R69, 0x5410, R93 ;  /* 0x0000541045450816 */ /* 0x000fe4000000005d */
[----:B------:R-:W-:Y:S02]  /*4280*/  @P0 PRMT R70, R70, 0x5410, R227 ;  /* 0x0000541046460816 */ /* 0x000fe400000000e3 */
[----:B------:R-:W-:-:S02]  /*4290*/  @P0 PRMT R71, R71, 0x5410, R229 ;  /* 0x0000541047470816 */ /* 0x000fc400000000e5 */
[----:B------:R-:W-:Y:S02]  /*42a0*/  F2FP.PACK_AB R75, R231, R232 ;  /* 0x000000e8e74b723e */ /* 0x000fe400000000ff */
[----:B------:R-:W-:Y:S01]  /*42b0*/  F2FP.PACK_AB R74, R111, R230 ;  /* 0x000000e66f4a723e */ /* 0x000fe200000000ff */
[----:B------:R0:W-:Y:S01]  /*42c0*/  @P0 STG.E.128 [R78.64], R68 ;  /* 0x000000444e000986 */ /* 0x0001e2000c101d04 */
[----:B------:R-:W-:Y:S02]  /*42d0*/  F2FP.PACK_AB R73, R83, R90 ;  /* 0x0000005a5349723e */ /* 0x000fe400000000ff */
[----:B------:R-:W-:Y:S02]  /*42e0*/  F2FP.PACK_AB R72, R89, R82 ;  /* 0x000000525948723e */ /* 0x000fe400000000ff */
[----:B------:R-:W-:Y:S01]  /*42f0*/  @P0 F2FP.PACK_AB R80, RZ, R98 ;  /* 0x00000062ff50023e */ /* 0x000fe200000000ff */
[----:B------:R-:W-:Y:S01]  /*4300*/  FMUL.FTZ R98, R98, R190 ;  /* 0x000000be62627220 */ /* 0x000fe20000410000 */
[----:B------:R-:W-:Y:S01]  /*4310*/  @P0 F2FP.PACK_AB R81, RZ, R106 ;  /* 0x0000006aff51023e */ /* 0x000fe200000000ff */
[----:B------:R1:W-:Y:S01]  /*4320*/  STG.E.128 [R76.64], R72 ;  /* 0x000000484c007986 */ /* 0x0003e2000c101d04 */
[----:B------:R-:W-:Y:S01]  /*4330*/  FMUL.FTZ R106, R106, R190 ;  /* 0x000000be6a6a7220 */ /* 0x000fe20000410000 */
[----:B------:R-:W-:Y:S01]  /*4340*/  @P0 F2FP.PACK_AB R95, RZ, R95 ;  /* 0x0000005fff5f023e */ /* 0x000fe200000000ff */
[----:B------:R-:W-:Y:S01]  /*4350*/  FMUL.FTZ R98, R98, c[0x0][0x1e8] ;  /* 0x00007a0062627a20 */ /* 0x000fe20000410000 */
[----:B------:R-:W-:Y:S01]  /*4360*/  @P0 F2FP.PACK_AB R97, RZ, R97 ;  /* 0x00000061ff61023e */ /* 0x000fe200000000ff */
[----:B------:R-:W-:Y:S01]  /*4370*/  FMUL.FTZ R106, R106, c[0x0][0x1e8] ;  /* 0x00007a006a6a7a20 */ /* 0x000fe20000410000 */
[----:B------:R-:W-:-:S02]  /*4380*/  @P0 F2FP.PACK_AB R99, RZ, R99 ;  /* 0x00000063ff63023e */ /* 0x000fc400000000ff */
[----:B------:R-:W-:Y:S01]  /*4390*/  SEL R194, RZ, 0x1, P2 ;  /* 0x00000001ffc27807 */ /* 0x000fe20001000000 */
[----:B0-----:R-:W-:Y:S01]  /*43a0*/  FMUL.FTZ R78, R107, R190 ;  /* 0x000000be6b4e7220 */ /* 0x001fe20000410000 */
[----:B------:R-:W-:Y:S02]  /*43b0*/  @P0 F2FP.PACK_AB R107, RZ, R107 ;  /* 0x0000006bff6b023e */ /* 0x000fe400000000ff */
[----:B------:R-:W-:Y:S01]  /*43c0*/  @P0 PRMT R68, R95, 0x7610, R68 ;  /* 0x000076105f440816 */ /* 0x000fe20000000044 */
[----:B------:R-:W-:Y:S01]  /*43d0*/  FMUL.FTZ R78, R78, c[0x0][0x1e8] ;  /* 0x00007a004e4e7a20 */ /* 0x000fe20000410000 */
[----:B------:R-:W-:Y:S02]  /*43e0*/  @P0 PRMT R69, R97, 0x7610, R69 ;  /* 0x0000761061450816 */ /* 0x000fe40000000045 */
[----:B------:R-:W-:Y:S02]  /*43f0*/  @P0 PRMT R70, R99, 0x7610, R70 ;  /* 0x0000761063460816 */ /* 0x000fe40000000046 */
[----:B-1----:R-:W-:Y:S01]  /*4400*/  @P0 F2FP.PACK_AB R77, RZ, R96 ;  /* 0x00000060ff4d023e */ /* 0x002fe200000000ff */
[-C--:B------:R-:W-:Y:S01]  /*4410*/  FMUL.FTZ R96, R96, R190.reuse ;  /* 0x000000be60607220 */ /* 0x080fe20000410000 */
[----:B------:R-:W-:Y:S01]  /*4420*/  FSEL R75, R78, RZ, P5 ;  /* 0x000000ff4e4b7208 */ /* 0x000fe20002800000 */
[----:B------:R-:W-:Y:S01]  /*4430*/  FMUL.FTZ R190, R110, R190 ;  /* 0x000000be6ebe7220 */ /* 0x000fe20000410000 */
[----:B------:R-:W-:Y:S01]  /*4440*/  @P0 F2FP.PACK_AB R110, RZ, R110 ;  /* 0x0000006eff6e023e */ /* 0x000fe200000000ff */
[----:B------:R-:W-:Y:S01]  /*4450*/  FMUL.FTZ R96, R96, c[0x0][0x1e8] ;  /* 0x00007a0060607a20 */ /* 0x000fe20000410000 */
[----:B------:R-:W-:Y:S01]  /*4460*/  IADD3 R78, R186, 0x200, RZ ;  /* 0x00000200ba4e7810 */ /* 0x000fe20007ffe0ff */
[----:B------:R-:W-:Y:S01]  /*4470*/  FMUL.FTZ R190, R190, c[0x0][0x1e8] ;  /* 0x00007a00bebe7a20 */ /* 0x000fe20000410000 */
[----:B------:R-:W-:-:S02]  /*4480*/  @P0 PRMT R71, R107, 0x7610, R71 ;  /* 0x000076106b470816 */ /* 0x000fc40000000047 */
[----:B------:R-:W-:Y:S02]  /*4490*/  FSEL R79, R96, RZ, P1 ;  /* 0x000000ff604f7208 */ /* 0x000fe40000800000 */
[----:B------:R-:W-:Y:S02]  /*44a0*/  FSEL R190, R190, RZ, P6 ;  /* 0x000000ffbebe7208 */ /* 0x000fe40003000000 */
[----:B------:R-:W-:Y:S02]  /*44b0*/  FSEL R83, R106, RZ, P4 ;  /* 0x000000ff6a537208 */ /* 0x000fe40002000000 */
[----:B------:R-:W-:Y:S02]  /*44c0*/  FSEL R73, R98, RZ, P3 ;  /* 0x000000ff62497208 */ /* 0x000fe40001800000 */
[----:B------:R-:W-:Y:S01]  /*44d0*/  @P0 PRMT R68, R68, 0x5410, R77 ;  /* 0x0000541044440816 */ /* 0x000fe2000000004d */
[----:B------:R-:W-:Y:S01]  /*44e0*/  @P0 IMAD.WIDE.U32 R76, R187, R85, c[0x0][0x258] ;  /* 0x00009600bb4c0625 */ /* 0x000fe200078e0055 */
[----:B------:R-:W-:-:S02]  /*44f0*/  F2FP.PACK_AB R72, R79, R84 ;  /* 0x000000544f48723e */ /* 0x000fc400000000ff */
        /* <DEDUP_REMOVED lines=12> */
.L_x_2313:
        /* <DEDUP_REMOVED lines=60> */
.L_x_2310:
        /* <DEDUP_REMOVED lines=29> */
.L_x_2311:
[----:B------:R-:W-:Y:S01]  /*4b50*/  HFMA2.MMA R249, -RZ, RZ, 0, 9.5367431640625e-07 ;  /* 0x00000010fff97435 */ /* 0x000fe200000001ff */
[----:B------:R-:W-:-:S02]  /*4b60*/  MOV R250, R72 ;  /* 0x0000004800fa7202 */ /* 0x000fc40000000f00 */
[----:B------:R-:W-:Y:S02]  /*4b70*/  MOV R75, 0x1f ;  /* 0x0000001f004b7802 */ /* 0x000fe40000000f00 */
[----:B------:R-:W-:Y:S02]  /*4b80*/  MOV R73, 0xffffffff ;  /* 0xffffffff00497802 */ /* 0x000fe40000000f00 */
[----:B------:R-:W-:Y:S02]  /*4b90*/  MOV R251, 0x4bb0 ;  /* 0x00004bb000fb7802 */ /* 0x000fe40000000f00 */
[----:B-----5:R-:W-:Y:S05]  /*4ba0*/  CALL.REL.NOINC `($__internal_29_$__cuda_sm70_shflsync_down_p) ;  /* 0x0000046000007944 */ /* 0x020fea0003c00000 */
[----:B-1----:R-:W-:Y:S01]  /*4bb0*/  MOV R252, R75 ;  /* 0x0000004b00fc7202 */ /* 0x002fe20000000f00 */
[----:B------:R-:W-:Y:S05]  /*4bc0*/  BRA `(.L_x_2315) ;  /* 0xffffd7e000007947 */ /* 0x000fea000383ffff */
.L_x_2312:
[----:B------:R-:W-:Y:S01]  /*4bd0*/  HFMA2.MMA R249, -RZ, RZ, 0, 9.5367431640625e-07 ;  /* 0x00000010fff97435 */ /* 0x000fe200000001ff */
[----:B------:R-:W-:Y:S02]  /*4be0*/  MOV R250, R74 ;  /* 0x0000004a00fa7202 */ /* 0x000fe40000000f00 */
[----:B------:R-:W-:Y:S02]  /*4bf0*/  MOV R75, 0x1f ;  /* 0x0000001f004b7802 */ /* 0x000fe40000000f00 */
[----:B------:R-:W-:-:S02]  /*4c00*/  MOV R73, 0xffffffff ;  /* 0xffffffff00497802 */ /* 0x000fc40000000f00 */
[----:B------:R-:W-:Y:S02]  /*4c10*/  MOV R251, 0x4c30 ;  /* 0x00004c3000fb7802 */ /* 0x000fe40000000f00 */
[----:B01---5:R-:W-:Y:S05]  /*4c20*/  CALL.REL.NOINC `($__internal_29_$__cuda_sm70_shflsync_down_p) ;  /* 0x000003e000007944 */ /* 0x023fea0003c00000 */
[----:B------:R-:W-:Y:S01]  /*4c30*/  FADD.FTZ R72, R72, R252 ;  /* 0x000000fc48487221 */ /* 0x000fe20000010000 */
[----:B------:R-:W-:Y:S01]  /*4c40*/  HFMA2.MMA R249, -RZ, RZ, 0, 4.76837158203125e-07 ;  /* 0x00000008fff97435 */ /* 0x000fe200000001ff */
[----:B-1----:R-:W-:Y:S01]  /*4c50*/  FADD.FTZ R74, R74, R75 ;  /* 0x0000004b4a4a7221 */ /* 0x002fe20000010000 */
[----:B------:R-:W-:Y:S02]  /*4c60*/  MOV R75, 0x1f ;  /* 0x0000001f004b7802 */ /* 0x000fe40000000f00 */
[----:B------:R-:W-:Y:S02]  /*4c70*/  MOV R73, 0xffffffff ;  /* 0xffffffff00497802 */ /* 0x000fe40000000f00 */
[----:B------:R-:W-:Y:S02]  /*4c80*/  MOV R250, R72 ;  /* 0x0000004800fa7202 */ /* 0x000fe40000000f00 */
[----:B------:R-:W-:Y:S02]  /*4c90*/  MOV R251, 0x4cb0 ;  /* 0x00004cb000fb7802 */ /* 0x000fe40000000f00 */
[----:B------:R-:W-:Y:S05]  /*4ca0*/  CALL.REL.NOINC `($__internal_29_$__cuda_sm70_shflsync_down_p) ;  /* 0x0000036000007944 */ /* 0x000fea0003c00000 */
[----:B------:R-:W-:Y:S01]  /*4cb0*/  HFMA2.MMA R249, -RZ, RZ, 0, 4.76837158203125e-07 ;  /* 0x00000008fff97435 */ /* 0x000fe200000001ff */
[----:B-1----:R-:W-:-:S02]  /*4cc0*/  MOV R252, R75 ;  /* 0x0000004b00fc7202 */ /* 0x002fc40000000f00 */
[----:B------:R-:W-:Y:S02]  /*4cd0*/  MOV R250, R74 ;  /* 0x0000004a00fa7202 */ /* 0x000fe40000000f00 */
[----:B------:R-:W-:Y:S02]  /*4ce0*/  MOV R75, 0x1f ;  /* 0x0000001f004b7802 */ /* 0x000fe40000000f00 */
[----:B------:R-:W-:Y:S02]  /*4cf0*/  MOV R73, 0xffffffff ;  /* 0xffffffff00497802 */ /* 0x000fe40000000f00 */
[----:B------:R-:W-:Y:S02]  /*4d00*/  MOV R251, 0x4d20 ;  /* 0x00004d2000fb7802 */ /* 0x000fe40000000f00 */
[----:B------:R-:W-:Y:S05]  /*4d10*/  CALL.REL.NOINC `($__internal_29_$__cuda_sm70_shflsync_down_p) ;  /* 0x000002f000007944 */ /* 0x000fea0003c00000 */
[----:B------:R-:W-:Y:S01]  /*4d20*/  FADD.FTZ R72, R252, R72 ;  /* 0x00000048fc487221 */ /* 0x000fe20000010000 */
[----:B------:R-:W-:Y:S01]  /*4d30*/  HFMA2.MMA R249, -RZ, RZ, 0, 2.384185791015625e-07 ;  /* 0x00000004fff97435 */ /* 0x000fe200000001ff */
[----:B-1----:R-:W-:Y:S01]  /*4d40*/  FADD.FTZ R74, R74, R75 ;  /* 0x0000004b4a4a7221 */ /* 0x002fe20000010000 */
[----:B------:R-:W-:Y:S02]  /*4d50*/  MOV R75, 0x1f ;  /* 0x0000001f004b7802 */ /* 0x000fe40000000f00 */
[----:B------:R-:W-:-:S02]  /*4d60*/  MOV R73, 0xffffffff ;  /* 0xffffffff00497802 */ /* 0x000fc40000000f00 */
[----:B------:R-:W-:Y:S02]  /*4d70*/  MOV R250, R72 ;  /* 0x0000004800fa7202 */ /* 0x000fe40000000f00 */
[----:B------:R-:W-:Y:S02]  /*4d80*/  MOV R251, 0x4da0 ;  /* 0x00004da000fb7802 */ /* 0x000fe40000000f00 */
[----:B------:R-:W-:Y:S05]  /*4d90*/  CALL.REL.NOINC `($__internal_29_$__cuda_sm70_shflsync_down_p) ;  /* 0x0000027000007944 */ /* 0x000fea0003c00000 */
[----:B------:R-:W-:Y:S01]  /*4da0*/  HFMA2.MMA R249, -RZ, RZ, 0, 2.384185791015625e-07 ;  /* 0x00000004fff97435 */ /* 0x000fe200000001ff */
[----:B-1----:R-:W-:Y:S02]  /*4db0*/  MOV R252, R75 ;  /* 0x0000004b00fc7202 */ /* 0x002fe40000000f00 */
[----:B------:R-:W-:Y:S02]  /*4dc0*/  MOV R250, R74 ;  /* 0x0000004a00fa7202 */ /* 0x000fe40000000f00 */
[----:B------:R-:W-:Y:S02]  /*4dd0*/  MOV R75, 0x1f ;  /* 0x0000001f004b7802 */ /* 0x000fe40000000f00 */
[----:B------:R-:W-:Y:S02]  /*4de0*/  MOV R73, 0xffffffff ;  /* 0xffffffff00497802 */ /* 0x000fe40000000f00 */
[----:B------:R-:W-:-:S02]  /*4df0*/  MOV R251, 0x4e10 ;  /* 0x00004e1000fb7802 */ /* 0x000fc40000000f00 */
[----:B------:R-:W-:Y:S05]  /*4e00*/  CALL.REL.NOINC `($__internal_29_$__cuda_sm70_shflsync_down_p) ;  /* 0x0000020000007944 */ /* 0x000fea0003c00000 */
[----:B------:R-:W-:Y:S01]  /*4e10*/  FADD.FTZ R72, R252, R72 ;  /* 0x00000048fc487221 */ /* 0x000fe20000010000 */
[----:B------:R-:W-:Y:S01]  /*4e20*/  HFMA2.MMA R249, -RZ, RZ, 0, 1.1920928955078125e-07 ;  /* 0x00000002fff97435 */ /* 0x000fe200000001ff */
[----:B-1----:R-:W-:Y:S01]  /*4e30*/  FADD.FTZ R74, R74, R75 ;  /* 0x0000004b4a4a7221 */ /* 0x002fe20000010000 */
[----:B------:R-:W-:-:S02]  /*4e40*/  MOV R75, 0x1f ;  /* 0x0000001f004b7802 */ /* 0x000fc40000000f00 */
[----:B------:R-:W-:Y:S02]  /*4e50*/  MOV R73, 0xffffffff ;  /* 0xffffffff00497802 */ /* 0x000fe40000000f00 */
[----:B------:R-:W-:Y:S02]  /*4e60*/  MOV R250, R72 ;  /* 0x0000004800fa7202 */ /* 0x000fe40000000f00 */
[----:B------:R-:W-:Y:S02]  /*4e70*/  MOV R251, 0x4e90 ;  /* 0x00004e9000fb7802 */ /* 0x000fe40000000f00 */
[----:B------:R-:W-:Y:S05]  /*4e80*/  CALL.REL.NOINC `($__internal_29_$__cuda_sm70_shflsync_down_p) ;  /* 0x0000018000007944 */ /* 0x000fea0003c00000 */
[----:B------:R-:W-:Y:S01]  /*4e90*/  HFMA2.MMA R249, -RZ, RZ, 0, 1.1920928955078125e-07 ;  /* 0x00000002fff97435 */ /* 0x000fe200000001ff */
[----:B-1----:R-:W-:Y:S02]  /*4ea0*/  MOV R252, R75 ;  /* 0x0000004b00fc7202 */ /* 0x002fe40000000f00 */
[----:B------:R-:W-:Y:S02]  /*4eb0*/  MOV R250, R74 ;  /* 0x0000004a00fa7202 */ /* 0x000fe40000000f00 */
[----:B------:R-:W-:Y:S02]  /*4ec0*/  MOV R75, 0x1f ;  /* 0x0000001f004b7802 */ /* 0x000fe40000000f00 */
[----:B------:R-:W-:-:S02]  /*4ed0*/  MOV R73, 0xffffffff ;  /* 0xffffffff00497802 */ /* 0x000fc40000000f00 */
[----:B------:R-:W-:Y:S02]  /*4ee0*/  MOV R251, 0x4f00 ;  /* 0x00004f0000fb7802 */ /* 0x000fe40000000f00 */
[----:B------:R-:W-:Y:S05]  /*4ef0*/  CALL.REL.NOINC `($__internal_29_$__cuda_sm70_shflsync_down_p) ;  /* 0x0000011000007944 */ /* 0x000fea0003c00000 */
[----:B------:R-:W-:Y:S01]  /*4f00*/  FADD.FTZ R72, R252, R72 ;  /* 0x00000048fc487221 */ /* 0x000fe20000010000 */
[----:B------:R-:W-:Y:S01]  /*4f10*/  HFMA2.MMA R249, -RZ, RZ, 0, 5.9604644775390625e-08 ;  /* 0x00000001fff97435 */ /* 0x000fe200000001ff */
[----:B-1----:R-:W-:Y:S01]  /*4f20*/  FADD.FTZ R252, R74, R75 ;  /* 0x0000004b4afc7221 */ /* 0x002fe20000010000 */
[----:B------:R-:W-:Y:S02]  /*4f30*/  MOV R75, 0x1f ;  /* 0x0000001f004b7802 */ /* 0x000fe40000000f00 */
[----:B------:R-:W-:Y:S02]  /*4f40*/  MOV R73, 0xffffffff ;  /* 0xffffffff00497802 */ /* 0x000fe40000000f00 */
[----:B------:R-:W-:Y:S02]  /*4f50*/  MOV R250, R72 ;  /* 0x0000004800fa7202 */ /* 0x000fe40000000f00 */
[----:B------:R-:W-:Y:S02]  /*4f60*/  MOV R251, 0x4f80 ;  /* 0x00004f8000fb7802 */ /* 0x000fe40000000f00 */
[----:B------:R-:W-:Y:S05]  /*4f70*/  CALL.REL.NOINC `($__internal_29_$__cuda_sm70_shflsync_down_p) ;  /* 0x0000009000007944 */ /* 0x000fea0003c00000 */
[----:B------:R-:W-:Y:S01]  /*4f80*/  HFMA2.MMA R249, -RZ, RZ, 0, 5.9604644775390625e-08 ;  /* 0x00000001fff97435 */ /* 0x000fe200000001ff */
[----:B-1----:R-:W-:-:S02]  /*4f90*/  MOV R74, R75 ;  /* 0x0000004b004a7202 */ /* 0x002fc40000000f00 */
[----:B------:R-:W-:Y:S02]  /*4fa0*/  MOV R250, R252 ;  /* 0x000000fc00fa7202 */ /* 0x000fe40000000f00 */
[----:B------:R-:W-:Y:S02]  /*4fb0*/  MOV R75, 0x1f ;  /* 0x0000001f004b7802 */ /* 0x000fe40000000f00 */
[----:B------:R-:W-:Y:S02]  /*4fc0*/  MOV R73, 0xffffffff ;  /* 0xffffffff00497802 */ /* 0x000fe40000000f00 */
[----:B------:R-:W-:Y:S02]  /*4fd0*/  MOV R251, 0x4ff0 ;  /* 0x00004ff000fb7802 */ /* 0x000fe40000000f00 */
[----:B------:R-:W-:Y:S05]  /*4fe0*/  CALL.REL.NOINC `($__internal_29_$__cuda_sm70_shflsync_down_p) ;  /* 0x0000002000007944 */ /* 0x000fea0003c00000 */
[----:B-1----:R-:W-:Y:S01]  /*4ff0*/  MOV R73, R75 ;  /* 0x0000004b00497202 */ /* 0x002fe20000000f00 */
[----:B------:R-:W-:Y:S05]  /*5000*/  BRA `(.L_x_2316) ;  /* 0xffffd4c000007947 */ /* 0x000fea000383ffff */
        .weak           $__internal_29_$__cuda_sm70_shflsync_down_p
        .type           $__internal_29_$__cuda_sm70_shflsync_down_p,@function
        .size           $__internal_29_$__cuda_sm70_shflsync_down_p,(.L_x_14247 - $__internal_29_$__cuda_sm70_shflsync_down_p)
$__internal_29_$__cuda_sm70_shflsync_down_p:
[----:B------:R-:W-:Y:S04]  /*5010*/  WARPSYNC R73 ;  /* 0x0000004900007348 */ /* 0x000fe80003800000 */
[----:B------:R0:W1:Y:S02]  /*5020*/  SHFL.DOWN PT, R75, R250, R249, R75 ;  /* 0x080000f9fa4b7389 */ /* 0x00006400000e004b */
[----:B0-----:R-:W-:Y:S01]  /*5030*/  MOV R250, R251 ;  /* 0x000000fb00fa7202 */ /* 0x001fe20000000f00 */
[----:B------:R-:W-:-:S06]  /*5040*/  HFMA2.MMA R251, -RZ, RZ, 0, 0 ;  /* 0x00000000fffb7435 */ /* 0x000fcc00000001ff */
[----:B------:R-:W-:Y:S05]  /*5050*/  RET.REL.NODEC R250 `(_ZN10layer_norm13ln_bwd_kernelINS_13Kernel_traitsI6__halfS2_S2_S2_fjLj5120ELj1ELj1ELj4ELj16ENS_18Kernel_traits_baseILj5120ES2_S2_S2_S2_fjLj128EEEEELb1ELb0ELb0ELb1EEEvNS_9BwdParamsE) ;  /* 0xffffafa0fa007950 */ /* 0x000fea0003c3ffff */
.L_x_2317:
        /* <DEDUP_REMOVED lines=10> */
.L_x_14247:


//--------------------- .text._ZN10layer_norm22ln_bwd_finalize_kernelINS_22Kernel_traits_finalizeILj5120E6__halfS2_S2_S2_fjLb0ELj1024ELj4ENS_18Kernel_traits_baseILj5120ES2_S2_S2_S2_fjLj1024EEEEELb0ELb0EEEvNS_9BwdParamsE --------------------------
	.section	.text._ZN10layer_norm22ln_bwd_finalize_kernelINS_22Kernel_traits_finalizeILj5120E6__halfS2_S2_S2_fjLb0ELj1024ELj4ENS_18Kernel_traits_baseILj5120ES2_S2_S2_S2_fjLj1024EEEEELb0ELb0EEEvNS_9BwdParamsE,"ax",@progbits
	.sectioninfo	@"SHI_REGISTERS=30"
	.align	128
        .global         _ZN10layer_norm22ln_bwd_finalize_kernelINS_22Kernel_traits_finalizeILj5120E6__halfS2_S2_S2_fjLb0ELj1024ELj4ENS_18Kernel_traits_baseILj5120ES2_S2_S2_S2_fjLj1024EEEEELb0ELb0EEEvNS_9BwdParamsE
        .type           _ZN10layer_norm22ln_bwd_finalize_kernelINS_22Kernel_traits_finalizeILj5120E6__halfS2_S2_S2_fjLb0ELj1024ELj4ENS_18Kernel_traits_baseILj5120ES2_S2_S2_S2_fjLj1024EEEEELb0ELb0EEEvNS_9BwdParamsE,@function
        .size           _ZN10layer_norm22ln_bwd_finalize_kernelINS_22Kernel_traits_finalizeILj5120E6__halfS2_S2_S2_fjLb0ELj1024ELj4ENS_18Kernel_traits_baseILj5120ES2_S2_S2_S2_fjLj1024EEEEELb0ELb0EEEvNS_9BwdParamsE,(.L_x_14248 - _ZN10layer_norm22ln_bwd_finalize_kernelINS_22Kernel_traits_finalizeILj5120E6__halfS2_S2_S2_fjLb0ELj1024ELj4ENS_18Kernel_traits_baseILj5120ES2_S2_S2_S2_fjLj1024EEEEELb0ELb0EEEvNS_9BwdParamsE)
        .other          _ZN10layer_norm22ln_bwd_finalize_kernelINS_22Kernel_traits_finalizeILj5120E6__halfS2_S2_S2_fjLb0ELj1024ELj4ENS_18Kernel_traits_baseILj5120ES2_S2_S2_S2_fjLj1024EEEEELb0ELb0EEEvNS_9BwdParamsE,@"STO_CUDA_ENTRY STV_DEFAULT"
_ZN10layer_norm22ln_bwd_finalize_kernelINS_22Kernel_traits_finalizeILj5120E6__halfS2_S2_S2_fjLb0ELj1024ELj4ENS_18Kernel_traits_baseILj5120ES2_S2_S2_S2_fjLj1024EEEEELb0ELb0EEEvNS_9BwdParamsE:
.text._ZN10layer_norm22ln_bwd_finalize_kernelINS_22Kernel_traits_finalizeILj5120E6__halfS2_S2_S2_fjLb0ELj1024ELj4ENS_18Kernel_traits_baseILj5120ES2_S2_S2_S2_fjLj1024EEEEELb0ELb0EEEvNS_9BwdParamsE:
        /* <DEDUP_REMOVED lines=19> */
.L_x_2331:
        /* <DEDUP_REMOVED lines=28> */
.L_x_2322:
        /* <DEDUP_REMOVED lines=35> */
.L_x_2321:
[----:B------:R-:W-:Y:S05]  /*0520*/  BSYNC B1 ;  /* 0x0000000000017941 */ /* 0x000fea0003800000 */
.L_x_2320:
        /* <DEDUP_REMOVED lines=23> */
.L_x_2324:
[----:B------:R-:W-:Y:S05]  /*06a0*/  BSYNC B1 ;  /* 0x0000000000017941 */ /* 0x000fea0003800000 */
.L_x_2323:
        /* <DEDUP_REMOVED lines=11> */
.L_x_2325:
[----:B------:R-:W-:Y:S05]  /*0760*/  BSYNC B1 ;  /* 0x0000000000017941 */ /* 0x000fea0003800000 */
.L_x_2319:
[----:B------:R-:W-:Y:S05]  /*0770*/  BSYNC B0 ;  /* 0x0000000000007941 */ /* 0x000fea0003800000 */
.L_x_2318:
        /* <DEDUP_REMOVED lines=11> */
.L_x_2332:
        /* <DEDUP_REMOVED lines=18> */
.L_x_2333:
[----:B---3--:R-:W-:Y:S02]  /*0950*/  FADD.FTZ R4, R4, R9 ;  /* 0x0000000904047221 */ /* 0x008fe40000010000 */
[----:B-12---:R-:W-:-:S03]  /*0960*/  FADD.FTZ R6, R5, R6 ;  /* 0x0000000605067221 */ /* 0x006fc60000010000 */
[----:B------:R1:W-:Y:S04]  /*0970*/  @!P1 STS [R17.X4+0x2000], R4 ;  /* 0x0020000411009388 */ /* 0x0003e80000004800 */
[----:B------:R1:W-:Y:S02]  /*0980*/  @!P1 STS [R17.X4+0x2080], R6 ;  /* 0x0020800611009388 */ /* 0x0003e40000004800 */
.L_x_2326:
        /* <DEDUP_REMOVED lines=12> */
[----:B0-----:R-:W-:Y:S01]  /*0a50*/  F2FP.PACK_AB R7, R5, R4 ;  /* 0x000000040507723e */ /* 0x001fe200000000ff */
[----:B------:R-:W-:Y:S01]  /*0a60*/  IMAD.WIDE.U32 R4, R19, R10, c[0x0][0x260] ;  /* 0x0000980013047625 */ /* 0x000fe200078e000a */
[----:B-1----:R-:W-:-:S03]  /*0a70*/  F2FP.PACK_AB R9, R9, R8 ;  /* 0x000000080909723e */ /* 0x002fc600000000ff */
[----:B------:R0:W-:Y:S04]  /*0a80*/  STG.E [R2.64], R7 ;  /* 0x0000000702007986 */ /* 0x0001e8000c101904 */
[----:B------:R0:W-:Y:S02]  /*0a90*/  STG.E [R4.64], R9 ;  /* 0x0000000904007986 */ /* 0x0001e4000c101904 */
.L_x_2330:
[----:B------:R-:W-:Y:S05]  /*0aa0*/  BSYNC B0 ;  /* 0x0000000000007941 */ /* 0x000fea0003800000 */
.L_x_2329:
[C---:B------:R-:W-:Y:S02]  /*0ab0*/  ISETP.GT.U32.AND P1, PT, R18.reuse, -0x1401, PT ;  /* 0xffffebff1200780c */ /* 0x040fe40003f24070 */
[----:B------:R-:W-:Y:S02]  /*0ac0*/  IADD3 R18, R18, 0x1400, RZ ;  /* 0x0000140012127810 */ /* 0x000fe40007ffe0ff */
[----:B------:R-:W-:-:S09]  /*0ad0*/  IADD3 R19, R19, 0xa00, RZ ;  /* 0x00000a0013137810 */ /* 0x000fd20007ffe0ff */
[----:B01----:R-:W-:Y:S05]  /*0ae0*/  @P1 BRA `(.L_x_2331) ;  /* 0xfffff64000001947 */ /* 0x003fea000383ffff */
[----:B------:R-:W-:Y:S05]  /*0af0*/  EXIT ;  /* 0x000000000000794d */ /* 0x000fea0003800000 */
.L_x_2327:
[----:B--2---:R-:W-:Y:S01]  /*0b00*/  IMAD.MOV.U32 R9, RZ, RZ, R5 ;  /* 0x000000ffff097224 */ /* 0x004fe200078e0005 */
[----:B------:R-:W-:Y:S01]  /*0b10*/  MOV R8, 0x1 ;  /* 0x0000000100087802 */ /* 0x000fe20000000f00 */
[----:B------:R-:W-:Y:S01]  /*0b20*/  IMAD.MOV.U32 R7, RZ, RZ, 0x1f ;  /* 0x0000001fff077424 */ /* 0x000fe200078e00ff */
[----:B------:R-:W-:Y:S02]  /*0b30*/  MOV R10, 0xffffffff ;  /* 0xffffffff000a7802 */ /* 0x000fe40000000f00 */
[----:B------:R-:W-:Y:S02]  /*0b40*/  MOV R2, 0xb60 ;  /* 0x00000b6000027802 */ /* 0x000fe40000000f00 */
[----:B01----:R-:W-:Y:S05]  /*0b50*/  CALL.REL.NOINC `($__internal_30_$__cuda_sm70_shflsync_bfly_p) ;  /* 0x000003b000007944 */ /* 0x003fea0003c00000 */
[----:B-1----:R-:W-:Y:S01]  /*0b60*/  IMAD.MOV.U32 R2, RZ, RZ, R7 ;  /* 0x000000ffff027224 */ /* 0x002fe200078e0007 */
[----:B0-----:R-:W-:Y:S05]  /*0b70*/  BRA `(.L_x_2332) ;  /* 0xfffffcb000007947 */ /* 0x001fea000383ffff */
.L_x_2328:
[----:B------:R-:W-:Y:S01]  /*0b80*/  HFMA2.MMA R8, -RZ, RZ, 0, 1.1920928955078125e-07 ;  /* 0x00000002ff087435 */ /* 0x000fe200000001ff */
[----:B------:R-:W-:Y:S01]  /*0b90*/  IMAD.MOV.U32 R7, RZ, RZ, 0x1f ;  /* 0x0000001fff077424 */ /* 0x000fe200078e00ff */
[----:B------:R-:W-:Y:S02]  /*0ba0*/  MOV R10, 0xffffffff ;  /* 0xffffffff000a7802 */ /* 0x000fe40000000f00 */
[----:B------:R-:W-:-:S02]  /*0bb0*/  MOV R2, 0xbd0 ;  /* 0x00000bd000027802 */ /* 0x000fc40000000f00 */
[----:B012---:R-:W-:Y:S05]  /*0bc0*/  CALL.REL.NOINC `($__internal_30_$__cuda_sm70_shflsync_bfly_p) ;  /* 0x0000034000007944 */ /* 0x007fea0003c00000 */
[----:B01----:R-:W-:Y:S01]  /*0bd0*/  FADD.FTZ R9, R9, R7 ;  /* 0x0000000709097221 */ /* 0x003fe20000010000 */
[----:B------:R-:W-:Y:S01]  /*0be0*/  HFMA2.MMA R7, -RZ, RZ, 0, 1.847743988037109375e-06 ;  /* 0x0000001fff077435 */ /* 0x000fe200000001ff */
[----:B------:R-:W-:Y:S01]  /*0bf0*/  IMAD.MOV.U32 R8, RZ, RZ, 0x4 ;  /* 0x00000004ff087424 */ /* 0x000fe200078e00ff */
[----:B------:R-:W-:Y:S01]  /*0c00*/  MOV R2, 0xc30 ;  /* 0x00000c3000027802 */ /* 0x000fe20000000f00 */
[----:B------:R-:W-:-:S03]  /*0c10*/  IMAD.MOV.U32 R10, RZ, RZ, -0x1 ;  /* 0xffffffffff0a7424 */ /* 0x000fc600078e00ff */
[----:B------:R-:W-:Y:S05]  /*0c20*/  CALL.REL.NOINC `($__internal_30_$__cuda_sm70_shflsync_bfly_p) ;  /* 0x000002e000007944 */ /* 0x000fea0003c00000 */
[----:B01----:R-:W-:Y:S01]  /*0c30*/  FADD.FTZ R9, R9, R7 ;  /* 0x0000000709097221 */ /* 0x003fe20000010000 */
[----:B------:R-:W-:Y:S01]  /*0c40*/  HFMA2.MMA R7, -RZ, RZ, 0, 1.847743988037109375e-06 ;  /* 0x0000001fff077435 */ /* 0x000fe200000001ff */
[----:B------:R-:W-:Y:S01]  /*0c50*/  MOV R8, 0x8 ;  /* 0x0000000800087802 */ /* 0x000fe20000000f00 */
[----:B------:R-:W-:Y:S01]  /*0c60*/  IMAD.MOV.U32 R10, RZ, RZ, -0x1 ;  /* 0xffffffffff0a7424 */ /* 0x000fe200078e00ff */
[----:B------:R-:W-:-:S03]  /*0c70*/  MOV R2, 0xc90 ;  /* 0x00000c9000027802 */ /* 0x000fc60000000f00 */
[----:B------:R-:W-:Y:S05]  /*0c80*/  CALL.REL.NOINC `($__internal_30_$__cuda_sm70_shflsync_bfly_p) ;  /* 0x0000028000007944 */ /* 0x000fea0003c00000 */
[----:B-1----:R-:W-:Y:S01]  /*0c90*/  FADD.FTZ R6, R9, R7 ;  /* 0x0000000709067221 */ /* 0x002fe20000010000 */
[----:B------:R-:W-:Y:S01]  /*0ca0*/  HFMA2.MMA R7, -RZ, RZ, 0, 1.847743988037109375e-06 ;  /* 0x0000001fff077435 */ /* 0x000fe200000001ff */
[----:B0-----:R-:W-:Y:S01]  /*0cb0*/  MOV R8, 0x10 ;  /* 0x0000001000087802 */ /* 0x001fe20000000f00 */
[----:B------:R-:W-:Y:S01]  /*0cc0*/  IMAD.MOV.U32 R10, RZ, RZ, -0x1 ;  /* 0xffffffffff0a7424 */ /* 0x000fe200078e00ff */
[----:B------:R-:W-:-:S02]  /*0cd0*/  MOV R2, 0xd00 ;  /* 0x00000d0000027802 */ /* 0x000fc40000000f00 */
[----:B------:R-:W-:Y:S02]  /*0ce0*/  MOV R9, R6 ;  /* 0x0000000600097202 */ /* 0x000fe40000000f00 */
[----:B------:R-:W-:Y:S05]  /*0cf0*/  CALL.REL.NOINC `($__internal_30_$__cuda_sm70_shflsync_bfly_p) ;  /* 0x0000021000007944 */ /* 0x000fea0003c00000 */
[----:B0-----:R-:W-:Y:S01]  /*0d00*/  HFMA2.MMA R8, -RZ, RZ, 0, 5.9604644775390625e-08 ;  /* 0x00000001ff087435 */ /* 0x001fe200000001ff */
[----:B-1----:R-:W-:Y:S01]  /*0d10*/  MOV R5, R7 ;  /* 0x0000000700057202 */ /* 0x002fe20000000f00 */
[----:B------:R-:W-:Y:S01]  /*0d20*/  IMAD.MOV.U32 R9, RZ, RZ, R4 ;  /* 0x000000ffff097224 */ /* 0x000fe200078e0004 */
[----:B------:R-:W-:Y:S01]  /*0d30*/  MOV R7, 0x1f ;  /* 0x0000001f00077802 */ /* 0x000fe20000000f00 */
[----:B------:R-:W-:Y:S01]  /*0d40*/  IMAD.MOV.U32 R10, RZ, RZ, -0x1 ;  /* 0xffffffffff0a7424 */ /* 0x000fe200078e00ff */
[----:B------:R-:W-:Y:S02]  /*0d50*/  MOV R2, 0xd70 ;  /* 0x00000d7000027802 */ /* 0x000fe40000000f00 */
[----:B------:R-:W-:Y:S05]  /*0d60*/  CALL.REL.NOINC `($__internal_30_$__cuda_sm70_shflsync_bfly_p) ;  /* 0x000001a000007944 */ /* 0x000fea0003c00000 */
[----:B0-----:R-:W-:Y:S01]  /*0d70*/  HFMA2.MMA R8, -RZ, RZ, 0, 1.1920928955078125e-07 ;  /* 0x00000002ff087435 */ /* 0x001fe200000001ff */
[----:B-1----:R-:W-:Y:S01]  /*0d80*/  FADD.FTZ R9, R4, R7 ;  /* 0x0000000704097221 */ /* 0x002fe20000010000 */
[----:B------:R-:W-:Y:S01]  /*0d90*/  MOV R7, 0x1f ;  /* 0x0000001f00077802 */ /* 0x000fe20000000f00 */
[----:B------:R-:W-:Y:S01]  /*0da0*/  IMAD.MOV.U32 R10, RZ, RZ, -0x1 ;  /* 0xffffffffff0a7424 */ /* 0x000fe200078e00ff */
[----:B------:R-:W-:Y:S02]  /*0db0*/  MOV R2, 0xdd0 ;  /* 0x00000dd000027802 */ /* 0x000fe40000000f00 */
[----:B------:R-:W-:Y:S05]  /*0dc0*/  CALL.REL.NOINC `($__internal_30_$__cuda_sm70_shflsync_bfly_p) ;  /* 0x0000014000007944 */ /* 0x000fea0003c00000 */
[----:B0-----:R-:W-:Y:S01]  /*0dd0*/  HFMA2.MMA R8, -RZ, RZ, 0, 2.384185791015625e-07 ;  /* 0x00000004ff087435 */ /* 0x001fe200000001ff */
[----:B-1----:R-:W-:Y:S01]  /*0de0*/  FADD.FTZ R9, R9, R7 ;  /* 0x0000000709097221 */ /* 0x002fe20000010000 */
[----:B------:R-:W-:Y:S01]  /*0df0*/  MOV R7, 0x1f ;  /* 0x0000001f00077802 */ /* 0x000fe20000000f00 */
[----:B------:R-:W-:Y:S01]  /*0e00*/  IMAD.MOV.U32 R10, RZ, RZ, -0x1 ;  /* 0xffffffffff0a7424 */ /* 0x000fe200078e00ff */
[----:B------:R-:W-:-:S02]  /*0e10*/  MOV R2, 0xe30 ;  /* 0x00000e3000027802 */ /* 0x000fc40000000f00 */
[----:B------:R-:W-:Y:S05]  /*0e20*/  CALL.REL.NOINC `($__internal_30_$__cuda_sm70_shflsync_bfly_p) ;  /* 0x000000e000007944 */ /* 0x000fea0003c00000 */
[----:B0-----:R-:W-:Y:S01]  /*0e30*/  HFMA2.MMA R8, -RZ, RZ, 0, 4.76837158203125e-07 ;  /* 0x00000008ff087435 */ /* 0x001fe200000001ff */
[----:B-1----:R-:W-:Y:S01]  /*0e40*/  FADD.FTZ R9, R9, R7 ;  /* 0x0000000709097221 */ /* 0x002fe20000010000 */
[----:B------:R-:W-:Y:S01]  /*0e50*/  MOV R7, 0x1f ;  /* 0x0000001f00077802 */ /* 0x000fe20000000f00 */
[----:B------:R-:W-:Y:S01]  /*0e60*/  IMAD.MOV.U32 R10, RZ, RZ, -0x1 ;  /* 0xffffffffff0a7424 */ /* 0x000fe200078e00ff */
[----:B------:R-:W-:-:S02]  /*0e70*/  MOV R2, 0xe90 ;  /* 0x00000e9000027802 */ /* 0x000fc40000000f00 */
[----:B------:R-:W-:Y:S05]  /*0e80*/  CALL.REL.NOINC `($__internal_30_$__cuda_sm70_shflsync_bfly_p) ;  /* 0x0000008000007944 */ /* 0x000fea0003c00000 */
[----:B0-----:R-:W-:Y:S01]  /*0e90*/  HFMA2.MMA R8, -RZ, RZ, 0, 9.5367431640625e-07 ;  /* 0x00000010ff087435 */ /* 0x001fe200000001ff */
[----:B-1----:R-:W-:Y:S01]  /*0ea0*/  FADD.FTZ R9, R9, R7 ;  /* 0x0000000709097221 */ /* 0x002fe20000010000 */
[----:B------:R-:W-:Y:S01]  /*0eb0*/  MOV R7, 0x1f ;  /* 0x0000001f00077802 */ /* 0x000fe20000000f00 */
[----:B------:R-:W-:Y:S01]  /*0ec0*/  IMAD.MOV.U32 R10, RZ, RZ, -0x1 ;  /* 0xffffffffff0a7424 */ /* 0x000fe200078e00ff */
[----:B------:R-:W-:-:S02]  /*0ed0*/  MOV R2, 0xef0 ;  /* 0x00000ef000027802 */ /* 0x000fc40000000f00 */
[----:B------:R-:W-:Y:S05]  /*0ee0*/  CALL.REL.NOINC `($__internal_30_$__cuda_sm70_shflsync_bfly_p) ;  /* 0x0000002000007944 */ /* 0x000fea0003c00000 */
[----:B-1----:R-:W-:Y:S01]  /*0ef0*/  MOV R4, R7 ;  /* 0x0000000700047202 */ /* 0x002fe20000000f00 */
[----:B0-----:R-:W-:Y:S05]  /*0f00*/  BRA `(.L_x_2333) ;  /* 0xfffffa4000007947 */ /* 0x001fea000383ffff */
        .weak           $__internal_30_$__cuda_sm70_shflsync_bfly_p
        .type           $__internal_30_$__cuda_sm70_shflsync_bfly_p,@function
        .size           $__internal_30_$__cuda_sm70_shflsync_bfly_p,(.L_x_14248 - $__internal_30_$__cuda_sm70_shflsync_bfly_p)
$__internal_30_$__cuda_sm70_shflsync_bfly_p:
[----:B------:R-:W-:Y:S01]  /*0f10*/  HFMA2.MMA R3, -RZ, RZ, 0, 0 ;  /* 0x00000000ff037435 */ /* 0x000fe200000001ff */
[----:B------:R-:W-:Y:S04]  /*0f20*/  WARPSYNC R10 ;  /* 0x0000000a00007348 */ /* 0x000fe80003800000 */
[----:B------:R0:W1:Y:S01]  /*0f30*/  SHFL.BFLY PT, R7, R9, R8, R7 ;  /* 0x0c00000809077389 */ /* 0x00006200000e0007 */
[----:B------:R-:W-:Y:S05]  /*0f40*/  RET.REL.NODEC R2 `(_ZN10layer_norm22ln_bwd_finalize_kernelINS_22Kernel_traits_finalizeILj5120E6__halfS2_S2_S2_fjLb0ELj1024ELj4ENS_18Kernel_traits_baseILj5120ES2_S2_S2_S2_fjLj1024EEEEELb0ELb0EEEvNS_9BwdParamsE) ;  /* 0xfffff0b002007950 */ /* 0x000fea0003c3ffff */
.L_x_2334:
        /* <DEDUP_REMOVED lines=11> */
.L_x_14248:


//--------------------- .text._ZN10layer_norm13ln_bwd_kernelINS_13Kernel_traitsI6__halfS2_S2_S2_fjLj5120ELj1ELj1ELj4ELj16ENS_18Kernel_traits_baseILj5120ES2_S2_S2_S2_fjLj128EEEEELb1ELb0ELb1ELb0EEEvNS_9BwdParamsE --------------------------
	.section	.text._ZN10layer_norm13ln_bwd_kernelINS_13Kernel_traitsI6__halfS2_S2_S2_fjLj5120ELj1ELj1ELj4ELj16ENS_18Kernel_traits_baseILj5120ES2_S2_S2_S2_fjLj128EEEEELb1ELb0ELb1ELb0EEEvNS_9BwdParamsE,"ax",@progbits
	.sectioninfo	@"SHI_REGISTERS=255"
	.align	128
        .global         _ZN10layer_norm13ln_bwd_kernelINS_13Kernel_traitsI6__halfS2_S2_S2_fjLj5120ELj1ELj1ELj4ELj16ENS_18Kernel_traits_baseILj5120ES2_S2_S2_S2_fjLj128EEEEELb1ELb0ELb1ELb0EEEvNS_9BwdParamsE
        .type           _ZN10layer_norm13ln_bwd_kernelINS_13Kernel_traitsI6__halfS2_S2_S2_fjLj5120ELj1ELj1ELj4ELj16ENS_18Kernel_traits_baseILj5120ES2_S2_S2_S2_fjLj128EEEEELb1ELb0ELb1ELb0EEEvNS_9BwdParamsE,@function
        .size           _ZN10layer_norm13ln_bwd_kernelINS_13Kernel_traitsI6__halfS2_S2_S2_fjLj5120ELj1ELj1ELj4ELj16ENS_18Kernel_traits_baseILj5120ES2_S2_S2_S2_fjLj128EEEEELb1ELb0ELb1ELb0EEEvNS_9BwdParamsE,(.L_x_14249 - _ZN10layer_norm13ln_bwd_kernelINS_13Kernel_traitsI6__halfS2_S2_S2_fjLj5120ELj1ELj1ELj4ELj16ENS_18Kernel_traits_baseILj5120ES2_S2_S2_S2_fjLj128EEEEELb1ELb0ELb1ELb0EEEvNS_9BwdParamsE)
        .other          _ZN10layer_norm13ln_bwd_kernelINS_13Kernel_traitsI6__halfS2_S2_S2_fjLj5120ELj1ELj1ELj4ELj16ENS_18Kernel_traits_baseILj5120ES2_S2_S2_S2_fjLj128EEEEELb1ELb0ELb1ELb0EEEvNS_9BwdParamsE,@"STO_CUDA_ENTRY STV_DEFAULT"
_ZN10layer_norm13ln_bwd_kernelINS_13Kernel_traitsI6__halfS2_S2_S2_fjLj5120ELj1ELj1ELj4ELj16ENS_18Kernel_traits_baseILj5120ES2_S2_S2_S2_fjLj128EEEEELb1ELb0ELb1ELb0EEEvNS_9BwdParamsE:
.text._ZN10layer_norm13ln_bwd_kernelINS_13Kernel_traitsI6__halfS2_S2_S2_fjLj5120ELj1ELj1ELj4ELj16ENS_18Kernel_traits_baseILj5120ES2_S2_S2_S2_fjLj128EEEEELb1ELb0ELb1ELb0EEEvNS_9BwdParamsE:
        /* <DEDUP_REMOVED lines=19> */
[C---:B------:R-:W-:Y:S01]  /*0130*/  @P4 IMAD.WIDE.U32 R2, R6.reuse, R3, c[0x0][0x1b0] ;  /* 0x00006c0006024625 */ /* 0x040fe200078e0003 */
[----:B------:R-:W-:Y:S02]  /*0140*/  @P4 LOP3.LUT R6, R6, 0x80, RZ, 0xfc, !PT ;  /* 0x0000008006064812 */ /* 0x000fe400078efcff */
[----:B------:R-:W-:Y:S02]  /*0150*/  @P1 MOV R25, 0x10 ;  /* 0x0000001000191802 */ /* 0x000fe40000000f00 */
        /* <DEDUP_REMOVED lines=57> */
[----:B------:R-:W0:Y:S01]  /*04f0*/  LDC.U8 R221, c[0x0][0x1f0] ;  /* 0x00007c00ffdd7b82 */ /* 0x000e220000000000 */
[----:B------:R-:W-:Y:S01]  /*0500*/  HADD2.F32 R3, -RZ, R28.H1_H1 ;  /* 0x3000001cff037230 */ /* 0x000fe20000004100 */
[----:B------:R-:W-:Y:S01]  /*0510*/  HFMA2.MMA R220, -RZ, RZ, 0, 5.9604644775390625e-08 ;  /* 0x00000001ffdc7435 */ /* 0x000fe200000001ff */
[----:B------:R-:W-:Y:S01]  /*0520*/  HADD2.F32 R2, -RZ, R29.H0_H0 ;  /* 0x2000001dff027230 */ /* 0x000fe20000004100 */
[----:B------:R1:W-:Y:S01]  /*0530*/  STL [R1+0x20], R5 ;  /* 0x0000200501007387 */ /* 0x0003e20000100800 */
[----:B------:R-:W-:Y:S01]  /*0540*/  HADD2.F32 R252, -RZ, R32.H1_H1 ;  /* 0x30000020fffc7230 */ /* 0x000fe20000004100 */
[----:B------:R-:W-:Y:S01]  /*0550*/  MOV R41, RZ ;  /* 0x000000ff00297202 */ /* 0x000fe20000000f00 */
[--C-:B------:R-:W-:Y:S01]  /*0560*/  HADD2.F32 R251, -RZ, R33.reuse.H0_H0 ;  /* 0x20000021fffb7230 */ /* 0x100fe20000004100 */
[----:B------:R2:W-:Y:S01]  /*0570*/  STL [R1+0x1c], R3 ;  /* 0x00001c0301007387 */ /* 0x0005e20000100800 */
[----:B------:R-:W-:-:S02]  /*0580*/  HADD2.F32 R250, -RZ, R33.H1_H1 ;  /* 0x30000021fffa7230 */ /* 0x000fc40000004100 */
[--C-:B------:R-:W-:Y:S01]  /*0590*/  HADD2.F32 R249, -RZ, R34.reuse.H0_H0 ;  /* 0x20000022fff97230 */ /* 0x100fe20000004100 */
[----:B------:R3:W-:Y:S01]  /*05a0*/  STL [R1+0x18], R2 ;  /* 0x0000180201007387 */ /* 0x0007e20000100800 */
[----:B------:R-:W-:Y:S02]  /*05b0*/  HADD2.F32 R248, -RZ, R34.H1_H1 ;  /* 0x30000022fff87230 */ /* 0x000fe40000004100 */
[----:B-1----:R-:W-:Y:S02]  /*05c0*/  HADD2.F32 R5, -RZ, R29.H1_H1 ;  /* 0x3000001dff057230 */ /* 0x002fe40000004100 */
[--C-:B------:R-:W-:Y:S02]  /*05d0*/  HADD2.F32 R247, -RZ, R35.reuse.H0_H0 ;  /* 0x20000023fff77230 */ /* 0x100fe40000004100 */
[----:B--2---:R-:W-:Y:S01]  /*05e0*/  HADD2.F32 R3, -RZ, R30.H0_H0 ;  /* 0x2000001eff037230 */ /* 0x004fe20000004100 */
[----:B------:R1:W-:Y:S01]  /*05f0*/  STL [R1+0x14], R5 ;  /* 0x0000140501007387 */ /* 0x0003e20000100800 */
[----:B------:R-:W-:-:S02]  /*0600*/  HADD2.F32 R246, -RZ, R35.H1_H1 ;  /* 0x30000023fff67230 */ /* 0x000fc40000004100 */
[----:B---3--:R-:W-:Y:S01]  /*0610*/  HADD2.F32 R2, -RZ, R30.H1_H1 ;  /* 0x3000001eff027230 */ /* 0x008fe20000004100 */
[----:B------:R2:W-:Y:S01]  /*0620*/  STL [R1+0x10], R3 ;  /* 0x0000100301007387 */ /* 0x0005e20000100800 */
[--C-:B------:R-:W-:Y:S02]  /*0630*/  HADD2.F32 R245, -RZ, R16.reuse.H0_H0 ;  /* 0x20000010fff57230 */ /* 0x100fe40000004100 */
[----:B------:R-:W-:Y:S01]  /*0640*/  HADD2.F32 R244, -RZ, R16.H1_H1 ;  /* 0x30000010fff47230 */ /* 0x000fe20000004100 */
[----:B------:R3:W-:Y:S01]  /*0650*/  STL [R1+0xc], R2 ;  /* 0x00000c0201007387 */ /* 0x0007e20000100800 */
[----:B------:R-:W-:Y:S02]  /*0660*/  HADD2.F32 R243, -RZ, R17.H0_H0 ;  /* 0x20000011fff37230 */ /* 0x000fe40000004100 */
[----:B-1----:R-:W-:Y:S02]  /*0670*/  HADD2.F32 R5, -RZ, R31.H0_H0 ;  /* 0x2000001fff057230 */ /* 0x002fe40000004100 */
[----:B------:R-:W-:-:S02]  /*0680*/  HADD2.F32 R242, -RZ, R17.H1_H1 ;  /* 0x30000011fff27230 */ /* 0x000fc40000004100 */
[----:B--2---:R-:W-:Y:S01]  /*0690*/  HADD2.F32 R3, -RZ, R31.H1_H1 ;  /* 0x3000001fff037230 */ /* 0x004fe20000004100 */
[----:B------:R1:W-:Y:S01]  /*06a0*/  STL [R1+0x8], R5 ;  /* 0x0000080501007387 */ /* 0x0003e20000100800 */
[----:B------:R-:W-:Y:S02]  /*06b0*/  HADD2.F32 R241, -RZ, R18.H0_H0 ;  /* 0x20000012fff17230 */ /* 0x000fe40000004100 */
[----:B---3--:R-:W-:Y:S01]  /*06c0*/  HADD2.F32 R2, -RZ, R32.H0_H0 ;  /* 0x20000020ff027230 */ /* 0x008fe20000004100 */
[----:B------:R1:W-:Y:S01]  /*06d0*/  STL [R1+0x4], R3 ;  /* 0x0000040301007387 */ /* 0x0003e20000100800 */
[----:B------:R-:W-:Y:S02]  /*06e0*/  HADD2.F32 R240, -RZ, R18.H1_H1 ;  /* 0x30000012fff07230 */ /* 0x000fe40000004100 */
[--C-:B------:R-:W-:Y:S01]  /*06f0*/  HADD2.F32 R239, -RZ, R19.reuse.H0_H0 ;  /* 0x20000013ffef7230 */ /* 0x100fe20000004100 */
[----:B------:R1:W-:Y:S01]  /*0700*/  STL [R1], R2 ;  /* 0x0000000201007387 */ /* 0x0003e20000100800 */
        /* <DEDUP_REMOVED lines=16> */
[----:B01----:R-:W-:Y:S02]  /*0810*/  HADD2.F32 R222, -RZ, R11.H1_H1 ;  /* 0x3000000bffde7230 */ /* 0x003fe40000004100 */
.L_x_2487:
[----:B------:R-:W-:-:S05]  /*0820*/  MOV R145, 0x4 ;  /* 0x0000000400917802 */ /* 0x000fca0000000f00 */
        /* <DEDUP_REMOVED lines=13> */
[----:B0-----:R-:W-:Y:S02]  /*0900*/  LOP3.LUT R147, R149, 0x7f, RZ, 0xc0, !PT ;  /* 0x0000007f95937812 */ /* 0x001fe400078ec0ff */
[----:B------:R-:W-:Y:S02]  /*0910*/  MOV R149, 0x10 ;  /* 0x0000001000957802 */ /* 0x000fe40000000f00 */
[----:B---3--:R-:W-:-:S05]  /*0920*/  LEA.HI.SX32 R3, R148, R147, 0x1d ;  /* 0x0000009394037211 */ /* 0x008fca00078feaff */
[----:B------:R-:W-:Y:S01]  /*0930*/  IMAD.WIDE.U32 R188, R3, R149, c[0x0][0x218] ;  /* 0x0000860003bc7625 */ /* 0x000fe200078e0095 */
[----:B--2---:R-:W-:-:S13]  /*0940*/  ISETP.GT.AND P2, PT, R146, RZ, PT ;  /* 0x000000ff9200720c */ /* 0x004fda0003f44270 */
[----:B------:R-:W-:Y:S05]  /*0950*/  @P2 BRA `(.L_x_2337) ;  /* 0x0000046000002947 */ /* 0x000fea0003800000 */
[C---:B-1---5:R-:W-:Y:S01]  /*0960*/  ISETP.GE.AND P3, PT, R195.reuse, 0x1, PT ;  /* 0x00000001c300780c */ /* 0x062fe20003f66270 */
[----:B------:R-:W-:Y:S01]  /*0970*/  HFMA2.MMA R146, -RZ, RZ, 0, 0 ;  /* 0x00000000ff927435 */ /* 0x000fe200000001ff */
[----:B------:R-:W-:Y:S01]  /*0980*/  LOP3.LUT P4, RZ, R4, 0xffffff80, RZ, 0xc0, !PT ;  /* 0xffffff8004ff7812 */ /* 0x000fe2000788c0ff */
[----:B------:R-:W-:Y:S10]  /*0990*/  BSSY B1, `(.L_x_2338) ;  /* 0x0000010000017945 */ /* 0x000ff40003800000 */
[----:B------:R-:W-:-:S05]  /*09a0*/  @P3 IADD3 R144, R195, -0x1, RZ ;  /* 0xffffffffc3903810 */ /* 0x000fca0007ffe0ff */
[----:B------:R-:W-:-:S05]  /*09b0*/  @P3 IMAD R144, R144, c[0x0][0x168], RZ ;  /* 0x00005a0090903a24 */ /* 0x000fca00078e02ff */
[----:B------:R-:W-:-:S04]  /*09c0*/  @P3 SHF.R.S32.HI R145, RZ, 0x1f, R144 ;  /* 0x0000001fff913819 */ /* 0x000fc80000011490 */
[----:B------:R-:W-:-:S04]  /*09d0*/  @P3 LEA.HI R145, R145, R144, RZ, 0x3 ;  /* 0x0000009091913211 */ /* 0x000fc800078f18ff */
[----:B------:R-:W-:Y:S02]  /*09e0*/  @P3 LEA.HI.SX32 R146, R145, R147, 0x1d ;  /* 0x0000009391923211 */ /* 0x000fe400078feaff */
[----:B------:R-:W-:Y:S01]  /*09f0*/  MOV R147, R3 ;  /* 0x0000000300937202 */ /* 0x000fe20000000f00 */
[----:B------:R-:W-:Y:S05]  /*0a00*/  @!P4 BRA `(.L_x_2339) ;  /* 0x000000800000c947 */ /* 0x000fea0003800000 */
[----:B------:R-:W-:Y:S02]  /*0a10*/  ISETP.NE.U32.AND P3, PT, RZ, c[0x0][0x218], PT ;  /* 0x00008600ff007a0c */ /* 0x000fe40003f65070 */
[----:B------:R-:W-:Y:S02]  /*0a20*/  MOV R163, 0x8 ;  /* 0x0000000800a37802 */ /* 0x000fe40000000f00 */
[----:B------:R-:W-:-:S03]  /*0a30*/  ISETP.NE.AND.EX P3, PT, RZ, c[0x0][0x21c], PT, P3 ;  /* 0x00008700ff007a0c */ /* 0x000fc60003f65330 */
[----:B------:R-:W-:-:S06]  /*0a40*/  IMAD.WIDE.U32 R162, R146, R163, c[0x0][0x190] ;  /* 0x0000640092a27625 */ /* 0x000fcc00078e00a3 */
[----:B------:R-:W5:Y:S04]  /*0a50*/  LDG.E.64 R162, [R162.64] ;  /* 0x00000004a2a27981 */ /* 0x000f68000c1e1b00 */
[----:B------:R0:W5:Y:S01]  /*0a60*/  @P3 LDG.E.128 R116, [R188.64] ;  /* 0x00000004bc743981 */ /* 0x000162000c1e1d00 */
[----:B------:R-:W-:Y:S02]  /*0a70*/  IADD3 R146, R146, 0x80, RZ ;  /* 0x0000008092927810 */ /* 0x000fe40007ffe0ff */
[----:B------:R-:W-:Y:S02]  /*0a80*/  IADD3 R147, R3, 0x80, RZ ;  /* 0x0000008003937810 */ /* 0x000fe40007ffe0ff */
.L_x_2339:
[----:B------:R-:W-:Y:S05]  /*0a90*/  BSYNC B1 ;  /* 0x0000000000017941 */ /* 0x000fea0003800000 */
.L_x_2338:
[----:B------:R-:W-:Y:S01]  /*0aa0*/  ISETP.GE.U32.AND P3, PT, R4, 0x100, PT ;  /* 0x000001000400780c */ /* 0x000fe20003f66070 */
[----:B------:R-:W-:-:S12]  /*0ab0*/  BSSY B1, `(.L_x_2340) ;  /* 0x000000b000017945 */ /* 0x000fd80003800000 */
[----:B------:R-:W-:Y:S05]  /*0ac0*/  @!P3 BRA `(.L_x_2341) ;  /* 0x000000900000b947 */ /* 0x000fea0003800000 */
[----:B------:R-:W-:Y:S01]  /*0ad0*/  ISETP.NE.U32.AND P3, PT, RZ, c[0x0][0x218], PT ;  /* 0x00008600ff007a0c */ /* 0x000fe20003f65070 */
[----:B------:R-:W-:-:S03]  /*0ae0*/  HFMA2.MMA R165, -RZ, RZ, 0, 4.76837158203125e-07 ;  /* 0x00000008ffa57435 */ /* 0x000fc600000001ff */
[----:B------:R-:W-:-:S07]  /*0af0*/  ISETP.NE.AND.EX P3, PT, RZ, c[0x0][0x21c], PT, P3 ;  /* 0x00008700ff007a0c */ /* 0x000fce0003f65330 */
[----:B------:R-:W-:-:S06]  /*0b00*/  IMAD.WIDE.U32 R164, R146, R165, c[0x0][0x190] ;  /* 0x0000640092a47625 */ /* 0x000fcc00078e00a5 */
[C---:B------:R-:W-:Y:S01]  /*0b10*/  @P3 IMAD.WIDE.U32 R144, R147.reuse, R149, c[0x0][0x218] ;  /* 0x0000860093903625 */ /* 0x040fe200078e0095 */
[----:B------:R-:W5:Y:S04]  /*0b20*/  LDG.E.64 R164, [R164.64] ;  /* 0x00000004a4a47981 */ /* 0x000f68000c1e1b00 */
[----:B------:R1:W5:Y:S01]  /*0b30*/  @P3 LDG.E.128 R120, [R144.64] ;  /* 0x0000000490783981 */ /* 0x000362000c1e1d00 */
[----:B------:R-:W-:Y:S02]  /*0b40*/  IADD3 R146, R146, 0x80, RZ ;  /* 0x0000008092927810 */ /* 0x000fe40007ffe0ff */
[----:B------:R-:W-:Y:S02]  /*0b50*/  IADD3 R147, R147, 0x80, RZ ;  /* 0x0000008093937810 */ /* 0x000fe40007ffe0ff */
.L_x_2341:
[----:B------:R-:W-:Y:S05]  /*0b60*/  BSYNC B1 ;  /* 0x0000000000017941 */ /* 0x000fea0003800000 */
.L_x_2340:
[----:B------:R-:W-:Y:S01]  /*0b70*/  BSSY B1, `(.L_x_2342) ;  /* 0x000000b000017945 */ /* 0x000fe20003800000 */
[----:B------:R-:W-:Y:S05]  /*0b80*/  @!P0 BRA `(.L_x_2343) ;  /* 0x0000009000008947 */ /* 0x000fea0003800000 */
[----:B------:R-:W-:-:S04]  /*0b90*/  ISETP.NE.U32.AND P3, PT, RZ, c[0x0][0x218], PT ;  /* 0x00008600ff007a0c */ /* 0x000fc80003f65070 */
[----:B------:R-:W-:Y:S02]  /*0ba0*/  ISETP.NE.AND.EX P3, PT, RZ, c[0x0][0x21c], PT, P3 ;  /* 0x00008700ff007a0c */ /* 0x000fe40003f65330 */
[----:B------:R-:W-:-:S05]  /*0bb0*/  MOV R161, 0x8 ;  /* 0x0000000800a17802 */ /* 0x000fca0000000f00 */
[----:B------:R-:W-:-:S06]  /*0bc0*/  IMAD.WIDE.U32 R160, R146, R161, c[0x0][0x190] ;  /* 0x0000640092a07625 */ /* 0x000fcc00078e00a1 */
[C---:B-1----:R-:W-:Y:S01]  /*0bd0*/  @P3 IMAD.WIDE.U32 R144, R147.reuse, R149, c[0x0][0x218] ;  /* 0x0000860093903625 */ /* 0x042fe200078e0095 */
[----:B------:R-:W5:Y:S04]  /*0be0*/  LDG.E.64 R160, [R160.64] ;  /* 0x00000004a0a07981 */ /* 0x000f68000c1e1b00 */
[----:B------:R1:W5:Y:S01]  /*0bf0*/  @P3 LDG.E.128 R124, [R144.64] ;  /* 0x00000004907c3981 */ /* 0x000362000c1e1d00 */
[----:B------:R-:W-:Y:S02]  /*0c00*/  IADD3 R146, R146, 0x80, RZ ;  /* 0x0000008092927810 */ /* 0x000fe40007ffe0ff */
[----:B------:R-:W-:Y:S02]  /*0c10*/  IADD3 R147, R147, 0x80, RZ ;  /* 0x0000008093937810 */ /* 0x000fe40007ffe0ff */
.L_x_2343:
[----:B------:R-:W-:Y:S05]  /*0c20*/  BSYNC B1 ;  /* 0x0000000000017941 */ /* 0x000fea0003800000 */
.L_x_2342:
        /* <DEDUP_REMOVED lines=11> */
.L_x_2345:
[----:B------:R-:W-:Y:S05]  /*0ce0*/  BSYNC B1 ;  /* 0x0000000000017941 */ /* 0x000fea0003800000 */
.L_x_2344:
[----:B------:R-:W-:Y:S01]  /*0cf0*/  ISETP.GE.U32.AND P3, PT, R4, 0x280, PT ;  /* 0x000002800400780c */ /* 0x000fe20003f66070 */
[----:B------:R-:W-:Y:S01]  /*0d00*/  HFMA2.MMA R206, -RZ, RZ, 0, 0 ;  /* 0x00000000ffce7435 */ /* 0x000fe200000001ff */
[----:B------:R-:W-:-:S11]  /*0d10*/  MOV R205, RZ ;  /* 0x000000ff00cd7202 */ /* 0x000fd60000000f00 */
        /* <DEDUP_REMOVED lines=8> */
[----:B------:R-:W-:Y:S01]  /*0da0*/  MOV R206, RZ ;  /* 0x000000ff00ce7202 */ /* 0x000fe20000000f00 */
[----:B------:R-:W-:Y:S05]  /*0db0*/  BRA `(.L_x_2346) ;  /* 0x00001de000007947 */ /* 0x000fea0003800000 */
.L_x_2337:
[----:B-1----:R-:W-:Y:S01]  /*0dc0*/  IADD3 R204, R146, -0x1, RZ ;  /* 0xffffffff92cc7810 */ /* 0x002fe20007ffe0ff */
[----:B------:R-:W-:Y:S01]  /*0dd0*/  BSSY B1, `(.L_x_2347) ;  /* 0x0000071000017945 */ /* 0x000fe20003800000 */
[----:B-----5:R-:W-:Y:S01]  /*0de0*/  ISETP.GE.AND P3, PT, R195, 0x1, PT ;  /* 0x00000001c300780c */ /* 0x020fe20003f66270 */
[----:B------:R-:W-:Y:S01]  /*0df0*/  HFMA2.MMA R205, -RZ, RZ, 0, 0 ;  /* 0x00000000ffcd7435 */ /* 0x000fe200000001ff */
[----:B------:R-:W-:Y:S01]  /*0e00*/  LOP3.LUT P4, RZ, R4, 0xffffff80, RZ, 0xc0, !PT ;  /* 0xffffff8004ff7812 */ /* 0x000fe2000788c0ff */
[----:B------:R-:W-:Y:S01]  /*0e10*/  IMAD R204, R204, c[0x0][0x168], RZ ;  /* 0x00005a00cccc7a24 */ /* 0x000fe200078e02ff */
[----:B------:R-:W-:-:S02]  /*0e20*/  MOV R203, RZ ;  /* 0x000000ff00cb7202 */ /* 0x000fc40000000f00 */
[----:B------:R-:W-:Y:S02]  /*0e30*/  MOV R206, RZ ;  /* 0x000000ff00ce7202 */ /* 0x000fe40000000f00 */
[----:B------:R-:W-:Y:S02]  /*0e40*/  SHF.R.S32.HI R144, RZ, 0x1f, R204 ;  /* 0x0000001fff907819 */ /* 0x000fe400000114cc */
[----:B------:R-:W-:Y:S02]  /*0e50*/  MOV R207, R3 ;  /* 0x0000000300cf7202 */ /* 0x000fe40000000f00 */
        /* <DEDUP_REMOVED lines=8> */
[----:B------:R-:W-:Y:S01]  /*0ee0*/  MOV R146, 0x10 ;  /* 0x0000001000927802 */ /* 0x000fe20000000f00 */
[----:B------:R-:W2:Y:S04]  /*0ef0*/  LDL R218, [R1+0x20] ;  /* 0x0000200001da7983 */ /* 0x000ea80000100800 */
        /* <DEDUP_REMOVED lines=13> */
[----:B------:R-:W-:Y:S02]  /*0fd0*/  FSEL R8, R202, RZ, !P3 ;  /* 0x000000ffca087208 */ /* 0x000fe40005800000 */
[----:B------:R-:W-:-:S05]  /*0fe0*/  MOV R162, 0x8 ;  /* 0x0000000800a27802 */ /* 0x000fca0000000f00 */
[----:B------:R-:W-:-:S06]  /*0ff0*/  IMAD.WIDE.U32 R162, R203, R162, c[0x0][0x190] ;  /* 0x00006400cba27625 */ /* 0x000fcc00078e00a2 */
[----:B------:R-:W5:Y:S01]  /*1000*/  LDG.E.64 R162, [R162.64] ;  /* 0x00000004a2a27981 */ /* 0x000f62000c1e1b00 */
[----:B--2---:R-:W-:Y:S02]  /*1010*/  HADD2.F32 R7, -RZ, R151.H0_H0 ;  /* 0x20000097ff077230 */ /* 0x004fe40000004100 */
[--C-:B------:R-:W-:Y:S02]  /*1020*/  HADD2.F32 R5, -RZ, R148.reuse.H0_H0 ;  /* 0x20000094ff057230 */ /* 0x100fe40000004100 */
[----:B------:R-:W-:Y:S02]  /*1030*/  HADD2.F32 R219, -RZ, R148.H1_H1 ;  /* 0x30000094ffdb7230 */ /* 0x000fe40000004100 */
[----:B------:R-:W2:Y:S01]  /*1040*/  LDL R148, [R1+0x8] ;  /* 0x0000080001947983 */ /* 0x000ea20000100800 */
[----:B------:R-:W-:Y:S01]  /*1050*/  FADD.FTZ R194, -R8, R7 ;  /* 0x0000000708c27221 */ /* 0x000fe20000010100 */
[--C-:B---3--:R-:W-:Y:S02]  /*1060*/  HADD2.F32 R7, -RZ, R147.reuse.H0_H0 ;  /* 0x20000093ff077230 */ /* 0x108fe40000004100 */
[----:B------:R-:W-:-:S02]  /*1070*/  HADD2.F32 R9, -RZ, R147.H1_H1 ;  /* 0x30000093ff097230 */ /* 0x000fc40000004100 */
[----:B------:R-:W3:Y:S01]  /*1080*/  LDL R147, [R1+0x4] ;  /* 0x0000040001937983 */ /* 0x000ee20000100800 */
[--C-:B------:R-:W-:Y:S01]  /*1090*/  HADD2.F32 R215, -RZ, R149.reuse.H1_H1 ;  /* 0x30000095ffd77230 */ /* 0x100fe20000004100 */
[C---:B------:R-:W-:Y:S01]  /*10a0*/  FADD.FTZ R5, -R8.reuse, R5 ;  /* 0x0000000508057221 */ /* 0x040fe20000010100 */
[----:B------:R-:W-:Y:S01]  /*10b0*/  HADD2.F32 R217, -RZ, R149.H0_H0 ;  /* 0x20000095ffd97230 */ /* 0x000fe20000004100 */
[C---:B------:R-:W-:Y:S01]  /*10c0*/  FADD.FTZ R219, -R8.reuse, R219 ;  /* 0x000000db08db7221 */ /* 0x040fe20000010100 */
[--C-:B------:R-:W-:Y:S01]  /*10d0*/  HADD2.F32 R6, -RZ, R144.reuse.H0_H0 ;  /* 0x20000090ff067230 */ /* 0x100fe20000004100 */
[----:B------:R-:W-:Y:S02]  /*10e0*/  FADD.FTZ R215, -R8, R215 ;  /* 0x000000d708d77221 */ /* 0x000fe40000010100 */
[----:B------:R-:W-:Y:S01]  /*10f0*/  FMUL.FTZ R5, R2, R5 ;  /* 0x0000000502057220 */ /* 0x000fe20000410000 */
[----:B------:R-:W-:Y:S02]  /*1100*/  HADD2.F32 R144, -RZ, R144.H1_H1 ;  /* 0x30000090ff907230 */ /* 0x000fe40000004100 */
[--C-:B------:R-:W-:Y:S01]  /*1110*/  HADD2.F32 R216, -RZ, R145.reuse.H0_H0 ;  /* 0x20000091ffd87230 */ /* 0x100fe20000004100 */
[----:B------:R-:W-:Y:S01]  /*1120*/  FADD.FTZ R217, -R8, R217 ;  /* 0x000000d908d97221 */ /* 0x000fe20000010100 */
[----:B------:R-:W-:Y:S01]  /*1130*/  HADD2.F32 R145, -RZ, R145.H1_H1 ;  /* 0x30000091ff917230 */ /* 0x000fe20000004100 */
[----:B------:R-:W-:-:S02]  /*1140*/  FADD.FTZ R80, R80, R6 ;  /* 0x0000000650507221 */ /* 0x000fc40000010000 */
[C---:B------:R-:W-:Y:S02]  /*1150*/  FMUL.FTZ R219, R2.reuse, R219 ;  /* 0x000000db02db7220 */ /* 0x040fe40000410000 */
[-C--:B------:R-:W-:Y:S02]  /*1160*/  FFMA.FTZ R40, R5, R6.reuse, R40 ;  /* 0x0000000605287223 */ /* 0x080fe40000010028 */
[----:B------:R-:W-:Y:S02]  /*1170*/  FMUL.FTZ R215, R2, R215 ;  /* 0x000000d702d77220 */ /* 0x000fe40000410000 */
[----:B------:R-:W-:Y:S01]  /*1180*/  FMUL.FTZ R6, R218, R6 ;  /* 0x00000006da067220 */ /* 0x000fe20000410000 */
[----:B------:R-:W-:Y:S01]  /*1190*/  HADD2.F32 R213, -RZ, R150.H0_H0 ;  /* 0x20000096ffd57230 */ /* 0x000fe20000004100 */
        /* <DEDUP_REMOVED lines=15> */
[----:B------:R-:W-:Y:S01]  /*1290*/  HADD2.F32 R212, -RZ, R146.H0_H0 ;  /* 0x20000092ffd47230 */ /* 0x000fe20000004100 */
[----:B------:R-:W-:Y:S01]  /*12a0*/  FMUL.FTZ R213, R2, R213 ;  /* 0x000000d502d57220 */ /* 0x000fe20000410000 */
[----:B------:R-:W-:Y:S01]  /*12b0*/  HADD2.F32 R211, -RZ, R150.H1_H1 ;  /* 0x30000096ffd37230 */ /* 0x000fe20000004100 */
[----:B------:R-:W-:Y:S02]  /*12c0*/  FADD.FTZ R145, R145, R216 ;  /* 0x000000d891917221 */ /* 0x000fe40000010000 */
[----:B------:R-:W-:Y:S01]  /*12d0*/  FFMA.FTZ R144, R217, R216, R144 ;  /* 0x000000d8d9907223 */ /* 0x000fe20000010090 */
[----:B------:R-:W-:Y:S01]  /*12e0*/  HADD2.F32 R151, -RZ, R151.H1_H1 ;  /* 0x30000097ff977230 */ /* 0x000fe20000004100 */
[----:B------:R-:W-:Y:S01]  /*12f0*/  FADD.FTZ R84, R84, R212 ;  /* 0x000000d454547221 */ /* 0x000fe20000010000 */
[----:B------:R-:W-:Y:S01]  /*1300*/  HADD2.F32 R146, -RZ, R146.H1_H1 ;  /* 0x30000092ff927230 */ /* 0x000fe20000004100 */
        /* <DEDUP_REMOVED lines=29> */
.L_x_2348:
[----:B0-----:R-:W-:Y:S05]  /*14e0*/  BSYNC B1 ;  /* 0x0000000000017941 */ /* 0x001fea0003800000 */
.L_x_2347:
[----:B------:R-:W-:Y:S01]  /*14f0*/  ISETP.GE.U32.AND P3, PT, R4, 0x100, PT ;  /* 0x000001000400780c */ /* 0x000fe20003f66070 */
[----:B------:R-:W-:Y:S01]  /*1500*/  BSSY B1, `(.L_x_2349) ;  /* 0x000005c000017945 */ /* 0x000fe20003800000 */
[----:B------:R-:W-:-:S11]  /*1510*/  HFMA2.MMA R188, -RZ, RZ, 0, 9.5367431640625e-07 ;  /* 0x00000010ffbc7435 */ /* 0x000fd600000001ff */
[----:B------:R-:W-:Y:S05]  /*1520*/  @!P3 BRA `(.L_x_2350) ;  /* 0x000005900000b947 */ /* 0x000fea0003800000 */
[-C--:B------:R-:W-:Y:S01]  /*1530*/  IMAD.WIDE.U32 R12, R207, R188.reuse, c[0x0][0x188] ;  /* 0x00006200cf0c7625 */ /* 0x080fe200078e00bc */
[----:B------:R-:W2:Y:S03]  /*1540*/  LDL R146, [R1] ;  /* 0x0000000001927983 */ /* 0x000ea60000100800 */
[----:B------:R-:W-:Y:S02]  /*1550*/  IMAD.WIDE.U32 R16, R204, R188, c[0x0][0x208] ;  /* 0x00008200cc107625 */ /* 0x000fe400078e00bc */
[----:B------:R-:W3:Y:S04]  /*1560*/  LDG.E.128 R12, [R12.64] ;  /* 0x000000040c0c7981 */ /* 0x000ee8000c1e1d00 */
[----:B------:R-:W4:Y:S01]  /*1570*/  LDG.E.128 R16, [R16.64] ;  /* 0x0000000410107981 */ /* 0x000f22000c1e1d00 */
[----:B------:R-:W-:-:S02]  /*1580*/  MOV R164, 0x8 ;  /* 0x0000000800a47802 */ /* 0x000fc40000000f00 */
        /* <DEDUP_REMOVED lines=10> */
[----:B------:R-:W-:Y:S01]  /*1630*/  IADD3 R207, R207, 0x80, RZ ;  /* 0x00000080cfcf7810 */ /* 0x000fe20007ffe0ff */
[----:B---3--:R-:W-:Y:S02]  /*1640*/  HADD2.F32 R201, -RZ, R12.H0_H0 ;  /* 0x2000000cffc97230 */ /* 0x008fe40000004100 */
[----:B------:R-:W-:-:S03]  /*1650*/  HADD2.F32 R197, -RZ, R13.H0_H0 ;  /* 0x2000000dffc57230 */ /* 0x000fc60000004100 */
[----:B------:R-:W-:Y:S01]  /*1660*/  FADD.FTZ R201, -R144, R201 ;  /* 0x000000c990c97221 */ /* 0x000fe20000010100 */
[----:B----4-:R-:W-:Y:S02]  /*1670*/  HADD2.F32 R200, -RZ, R16.H0_H0 ;  /* 0x20000010ffc87230 */ /* 0x010fe40000004100 */
[----:B------:R-:W-:Y:S01]  /*1680*/  HADD2.F32 R199, -RZ, R12.H1_H1 ;  /* 0x3000000cffc77230 */ /* 0x000fe20000004100 */
[----:B------:R-:W-:Y:S01]  /*1690*/  FMUL.FTZ R201, R2, R201 ;  /* 0x000000c902c97220 */ /* 0x000fe20000410000 */
[----:B0-----:R-:W-:Y:S01]  /*16a0*/  HADD2.F32 R10, -RZ, R13.H1_H1 ;  /* 0x3000000dff0a7230 */ /* 0x001fe20000004100 */
[----:B------:R-:W-:Y:S01]  /*16b0*/  FADD.FTZ R197, -R144, R197 ;  /* 0x000000c590c57221 */ /* 0x000fe20000010100 */
[----:B------:R-:W-:Y:S01]  /*16c0*/  HADD2.F32 R16, -RZ, R16.H1_H1 ;  /* 0x30000010ff107230 */ /* 0x000fe20000004100 */
[----:B------:R-:W-:Y:S02]  /*16d0*/  FADD.FTZ R88, R88, R200 ;  /* 0x000000c858587221 */ /* 0x000fe40000010000 */
[----:B------:R-:W-:-:S02]  /*16e0*/  FFMA.FTZ R48, R201, R200, R48 ;  /* 0x000000c8c9307223 */ /* 0x000fc40000010030 */
[----:B------:R-:W-:Y:S02]  /*16f0*/  FADD.FTZ R199, -R144, R199 ;  /* 0x000000c790c77221 */ /* 0x000fe40000010100 */
[----:B--2---:R-:W-:Y:S01]  /*1700*/  FMUL.FTZ R200, R146, R200 ;  /* 0x000000c892c87220 */ /* 0x004fe20000410000 */
[----:B------:R-:W-:Y:S01]  /*1710*/  HADD2.F32 R11, -RZ, R14.H0_H0 ;  /* 0x2000000eff0b7230 */ /* 0x000fe20000004100 */
[----:B------:R-:W-:Y:S01]  /*1720*/  FADD.FTZ R10, -R144, R10 ;  /* 0x0000000a900a7221 */ /* 0x000fe20000010100 */
[----:B------:R-:W-:Y:S01]  /*1730*/  HADD2.F32 R196, -RZ, R17.H0_H0 ;  /* 0x20000011ffc47230 */ /* 0x000fe20000004100 */
[C---:B------:R-:W-:Y:S02]  /*1740*/  FMUL.FTZ R197, R2.reuse, R197 ;  /* 0x000000c502c57220 */ /* 0x040fe40000410000 */
[----:B------:R-:W-:Y:S02]  /*1750*/  FMUL.FTZ R199, R2, R199 ;  /* 0x000000c702c77220 */ /* 0x000fe40000410000 */
[----:B------:R-:W-:-:S02]  /*1760*/  FMUL.FTZ R198, R252, R16 ;  /* 0x00000010fcc67220 */ /* 0x000fc40000410000 */
[----:B------:R-:W-:Y:S02]  /*1770*/  FADD.FTZ R205, R205, R200 ;  /* 0x000000c8cdcd7221 */ /* 0x000fe40000010000 */
[----:B------:R-:W-:Y:S01]  /*1780*/  FFMA.FTZ R206, R201, R200, R206 ;  /* 0x000000c8c9ce7223 */ /* 0x000fe200000100ce */
[----:B------:R-:W-:Y:S01]  /*1790*/  HADD2.F32 R14, -RZ, R14.H1_H1 ;  /* 0x3000000eff0e7230 */ /* 0x000fe20000004100 */
        /* <DEDUP_REMOVED lines=8> */
[----:B------:R-:W-:Y:S02]  /*1820*/  FADD.FTZ R205, R205, R198 ;  /* 0x000000c6cdcd7221 */ /* 0x000fe40000010000 */
[----:B------:R-:W-:Y:S01]  /*1830*/  FFMA.FTZ R206, R199, R198, R206 ;  /* 0x000000c6c7ce7223 */ /* 0x000fe200000100ce */
[----:B------:R-:W-:Y:S01]  /*1840*/  HADD2.F32 R13, -RZ, R18.H0_H0 ;  /* 0x20000012ff0d7230 */ /* 0x000fe20000004100 */
        /* <DEDUP_REMOVED lines=25> */
[----:B------:R-:W-:Y:S01]  /*19e0*/  HADD2.F32 R19, -RZ, R19.H1_H1 ;  /* 0x30000013ff137230 */ /* 0x000fe20000004100 */
        /* <DEDUP_REMOVED lines=13> */
.L_x_2350:
[----:B------:R-:W-:Y:S05]  /*1ac0*/  BSYNC B1 ;  /* 0x0000000000017941 */ /* 0x000fea0003800000 */
.L_x_2349:
[----:B------:R-:W-:Y:S01]  /*1ad0*/  BSSY B1, `(.L_x_2351) ;  /* 0x000005a000017945 */ /* 0x000fe20003800000 */
[----:B------:R-:W-:Y:S05]  /*1ae0*/  @!P0 BRA `(.L_x_2352) ;  /* 0x0000058000008947 */ /* 0x000fea0003800000 */
[----:B------:R-:W-:-:S04]  /*1af0*/  IMAD.WIDE.U32 R20, R207, R188, c[0x0][0x188] ;  /* 0x00006200cf147625 */ /* 0x000fc800078e00bc */
[----:B------:R-:W-:Y:S02]  /*1b00*/  IMAD.WIDE.U32 R24, R204, R188, c[0x0][0x208] ;  /* 0x00008200cc187625 */ /* 0x000fe400078e00bc */
[----:B------:R-:W2:Y:S04]  /*1b10*/  LDG.E.128 R20, [R20.64] ;  /* 0x0000000414147981 */ /* 0x000ea8000c1e1d00 */
[----:B------:R-:W3:Y:S01]  /*1b20*/  LDG.E.128 R24, [R24.64] ;  /* 0x0000000418187981 */ /* 0x000ee2000c1e1d00 */
[----:B------:R-:W-:Y:S02]  /*1b30*/  MOV R160, 0x8 ;  /* 0x0000000800a07802 */ /* 0x000fe40000000f00 */
        /* <DEDUP_REMOVED lines=11> */
[--C-:B--2---:R-:W-:Y:S02]  /*1bf0*/  HADD2.F32 R31, -RZ, R20.reuse.H0_H0 ;  /* 0x20000014ff1f7230 */ /* 0x104fe40000004100 */
[----:B------:R-:W-:Y:S02]  /*1c00*/  HADD2.F32 R33, -RZ, R20.H1_H1 ;  /* 0x30000014ff217230 */ /* 0x000fe40000004100 */
[----:B0-----:R-:W-:-:S02]  /*1c10*/  HADD2.F32 R29, -RZ, R21.H0_H0 ;  /* 0x20000015ff1d7230 */ /* 0x001fc40000004100 */
[----:B------:R-:W-:Y:S02]  /*1c20*/  HADD2.F32 R145, -RZ, R21.H1_H1 ;  /* 0x30000015ff917230 */ /* 0x000fe40000004100 */
[--C-:B------:R-:W-:Y:S02]  /*1c30*/  HADD2.F32 R28, -RZ, R22.reuse.H0_H0 ;  /* 0x20000016ff1c7230 */ /* 0x100fe40000004100 */
[----:B------:R-:W-:Y:S02]  /*1c40*/  HADD2.F32 R30, -RZ, R22.H1_H1 ;  /* 0x30000016ff1e7230 */ /* 0x000fe40000004100 */
[--C-:B------:R-:W-:Y:S02]  /*1c50*/  HADD2.F32 R32, -RZ, R23.reuse.H0_H0 ;  /* 0x20000017ff207230 */ /* 0x100fe40000004100 */
[----:B------:R-:W-:Y:S01]  /*1c60*/  HADD2.F32 R22, -RZ, R23.H1_H1 ;  /* 0x30000017ff167230 */ /* 0x000fe20000004100 */
        /* <DEDUP_REMOVED lines=8> */
[--C-:B---3--:R-:W-:Y:S01]  /*1cf0*/  HADD2.F32 R22, -RZ, R24.reuse.H0_H0 ;  /* 0x20000018ff167230 */ /* 0x108fe20000004100 */
[C---:B------:R-:W-:Y:S01]  /*1d00*/  FMUL.FTZ R20, R2.reuse, R20 ;  /* 0x0000001402147220 */ /* 0x040fe20000410000 */
[----:B------:R-:W-:Y:S01]  /*1d10*/  HADD2.F32 R24, -RZ, R24.H1_H1 ;  /* 0x30000018ff187230 */ /* 0x000fe20000004100 */
[----:B------:R-:W-:-:S02]  /*1d20*/  FMUL.FTZ R21, R2, R21 ;  /* 0x0000001502157220 */ /* 0x000fc40000410000 */
[----:B------:R-:W-:Y:S02]  /*1d30*/  FADD.FTZ R96, R96, R22 ;  /* 0x0000001660607221 */ /* 0x000fe40000010000 */
[-C--:B------:R-:W-:Y:S02]  /*1d40*/  FFMA.FTZ R56, R20, R22.reuse, R56 ;  /* 0x0000001614387223 */ /* 0x080fe40000010038 */
[----:B------:R-:W-:Y:S01]  /*1d50*/  FMUL.FTZ R22, R245, R22 ;  /* 0x00000016f5167220 */ /* 0x000fe20000410000 */
[----:B------:R-:W-:Y:S01]  /*1d60*/  HADD2.F32 R146, -RZ, R25.H0_H0 ;  /* 0x20000019ff927230 */ /* 0x000fe20000004100 */
[----:B------:R-:W-:Y:S02]  /*1d70*/  FADD.FTZ R97, R97, R24 ;  /* 0x0000001861617221 */ /* 0x000fe40000010000 */
[-C--:B------:R-:W-:Y:S02]  /*1d80*/  FFMA.FTZ R57, R21, R24.reuse, R57 ;  /* 0x0000001815397223 */ /* 0x080fe40000010039 */
[----:B------:R-:W-:-:S02]  /*1d90*/  FMUL.FTZ R24, R244, R24 ;  /* 0x00000018f4187220 */ /* 0x000fc40000410000 */
[----:B------:R-:W-:Y:S02]  /*1da0*/  FADD.FTZ R205, R205, R22 ;  /* 0x00000016cdcd7221 */ /* 0x000fe40000010000 */
[----:B------:R-:W-:Y:S01]  /*1db0*/  FFMA.FTZ R206, R20, R22, R206 ;  /* 0x0000001614ce7223 */ /* 0x000fe200000100ce */
[----:B------:R-:W-:Y:S01]  /*1dc0*/  HADD2.F32 R144, -RZ, R25.H1_H1 ;  /* 0x30000019ff907230 */ /* 0x000fe20000004100 */
[----:B------:R-:W-:Y:S01]  /*1dd0*/  FMUL.FTZ R23, R2, R23 ;  /* 0x0000001702177220 */ /* 0x000fe20000410000 */
[--C-:B------:R-:W-:Y:S01]  /*1de0*/  HADD2.F32 R29, -RZ, R26.reuse.H0_H0 ;  /* 0x2000001aff1d7230 */ /* 0x100fe20000004100 */
[----:B------:R-:W-:Y:S01]  /*1df0*/  FADD.FTZ R205, R205, R24 ;  /* 0x00000018cdcd7221 */ /* 0x000fe20000010000 */
[----:B------:R-:W-:Y:S01]  /*1e00*/  HADD2.F32 R31, -RZ, R26.H1_H1 ;  /* 0x3000001aff1f7230 */ /* 0x000fe20000004100 */
[----:B------:R-:W-:Y:S02]  /*1e10*/  FMUL.FTZ R26, R243, R146 ;  /* 0x00000092f31a7220 */ /* 0x000fe40000410000 */
[----:B------:R-:W-:Y:S01]  /*1e20*/  FFMA.FTZ R206, R21, R24, R206 ;  /* 0x0000001815ce7223 */ /* 0x000fe200000100ce */
[----:B------:R-:W-:-:S02]  /*1e30*/  HADD2.F32 R33, -RZ, R27.H0_H0 ;  /* 0x2000001bff217230 */ /* 0x000fc40000004100 */
[----:B------:R-:W-:Y:S01]  /*1e40*/  HADD2.F32 R35, -RZ, R27.H1_H1 ;  /* 0x3000001bff237230 */ /* 0x000fe20000004100 */
[C---:B------:R-:W-:Y:S02]  /*1e50*/  FMUL.FTZ R27, R2.reuse, R28 ;  /* 0x0000001c021b7220 */ /* 0x040fe40000410000 */
        /* <DEDUP_REMOVED lines=33> */
.L_x_2352:
[----:B------:R-:W-:Y:S05]  /*2070*/  BSYNC B1 ;  /* 0x0000000000017941 */ /* 0x000fea0003800000 */
.L_x_2351:
[----:B------:R-:W-:Y:S01]  /*2080*/  BSSY B1, `(.L_x_2353) ;  /* 0x000005a000017945 */ /* 0x000fe20003800000 */
[----:B------:R-:W-:Y:S05]  /*2090*/  @!P1 BRA `(.L_x_2354) ;  /* 0x0000058000009947 */ /* 0x000fea0003800000 */
[----:B------:R-:W-:-:S04]  /*20a0*/  IMAD.WIDE.U32 R144, R207, R188, c[0x0][0x188] ;  /* 0x00006200cf907625 */ /* 0x000fc800078e00bc */
[----:B------:R-:W-:Y:S02]  /*20b0*/  IMAD.WIDE.U32 R148, R204, R188, c[0x0][0x208] ;  /* 0x00008200cc947625 */ /* 0x000fe400078e00bc */
[----:B------:R-:W2:Y:S04]  /*20c0*/  LDG.E.128 R144, [R144.64] ;  /* 0x0000000490907981 */ /* 0x000ea8000c1e1d00 */
[----:B------:R-:W3:Y:S01]  /*20d0*/  LDG.E.128 R148, [R148.64] ;  /* 0x0000000494947981 */ /* 0x000ee2000c1e1d00 */
[----:B------:R-:W-:Y:S01]  /*20e0*/  HFMA2.MMA R166, -RZ, RZ, 0, 4.76837158203125e-07 ;  /* 0x00000008ffa67435 */ /* 0x000fe200000001ff */
[----:B------:R-:W-:-:S04]  /*20f0*/  ISETP.NE.U32.AND P3, PT, RZ, c[0x0][0x218], PT ;  /* 0x00008600ff007a0c */ /* 0x000fc80003f65070 */
[----:B------:R-:W-:-:S05]  /*2100*/  ISETP.NE.AND.EX P3, PT, RZ, c[0x0][0x21c], PT, P3 ;  /* 0x00008700ff007a0c */ /* 0x000fca0003f65330 */
[----:B------:R-:W-:-:S06]  /*2110*/  IMAD.WIDE.U32 R166, R203, R166, c[0x0][0x190] ;  /* 0x00006400cba67625 */ /* 0x000fcc00078e00a6 */
[----:B------:R-:W5:Y:S02]  /*2120*/  LDG.E.64 R166, [R166.64] ;  /* 0x00000004a6a67981 */ /* 0x000f64000c1e1b00 */
[----:B------:R-:W-:-:S05]  /*2130*/  @P3 IMAD.WIDE.U32 R152, R207, R188, c[0x0][0x218] ;  /* 0x00008600cf983625 */ /* 0x000fca00078e00bc */
[----:B------:R2:W5:Y:S01]  /*2140*/  @P3 LDG.E.128 R128, [R152.64] ;  /* 0x0000000498803981 */ /* 0x000562000c1e1d00 */
[----:B------:R-:W-:-:S04]  /*2150*/  ISETP.NE.AND P3, PT, R221, RZ, PT ;  /* 0x000000ffdd00720c */ /* 0x000fc80003f65270 */
[----:B------:R-:W-:Y:S02]  /*2160*/  FSEL R176, R202, RZ, !P3 ;  /* 0x000000ffcab07208 */ /* 0x000fe40005800000 */
[----:B------:R-:W-:Y:S02]  /*2170*/  IADD3 R204, R204, 0x80, RZ ;  /* 0x00000080cccc7810 */ /* 0x000fe40007ffe0ff */
[----:B------:R-:W-:Y:S02]  /*2180*/  IADD3 R203, R203, 0x80, RZ ;  /* 0x00000080cbcb7810 */ /* 0x000fe40007ffe0ff */
[----:B------:R-:W-:Y:S01]  /*2190*/  IADD3 R207, R207, 0x80, RZ ;  /* 0x00000080cfcf7810 */ /* 0x000fe20007ffe0ff */
[----:B--2---:R-:W-:Y:S02]  /*21a0*/  HADD2.F32 R152, -RZ, R144.H0_H0 ;  /* 0x20000090ff987230 */ /* 0x004fe40000004100 */
[----:B------:R-:W-:-:S03]  /*21b0*/  HADD2.F32 R155, -RZ, R145.H0_H0 ;  /* 0x20000091ff9b7230 */ /* 0x000fc60000004100 */
[----:B------:R-:W-:Y:S01]  /*21c0*/  FADD.FTZ R152, -R176, R152 ;  /* 0x00000098b0987221 */ /* 0x000fe20000010100 */
[----:B---3--:R-:W-:Y:S02]  /*21d0*/  HADD2.F32 R154, -RZ, R148.H0_H0 ;  /* 0x20000094ff9a7230 */ /* 0x008fe40000004100 */
[----:B------:R-:W-:Y:S01]  /*21e0*/  HADD2.F32 R153, -RZ, R144.H1_H1 ;  /* 0x30000090ff997230 */ /* 0x000fe20000004100 */
[----:B------:R-:W-:Y:S01]  /*21f0*/  FMUL.FTZ R152, R2, R152 ;  /* 0x0000009802987220 */ /* 0x000fe20000410000 */
[----:B------:R-:W-:Y:S01]  /*2200*/  HADD2.F32 R148, -RZ, R148.H1_H1 ;  /* 0x30000094ff947230 */ /* 0x000fe20000004100 */
[----:B------:R-:W-:Y:S02]  /*2210*/  FADD.FTZ R155, -R176, R155 ;  /* 0x0000009bb09b7221 */ /* 0x000fe40000010100 */
[----:B------:R-:W-:Y:S02]  /*2220*/  FADD.FTZ R104, R104, R154 ;  /* 0x0000009a68687221 */ /* 0x000fe40000010000 */
[----:B------:R-:W-:-:S02]  /*2230*/  FFMA.FTZ R64, R152, R154, R64 ;  /* 0x0000009a98407223 */ /* 0x000fc40000010040 */
[----:B------:R-:W-:Y:S02]  /*2240*/  FADD.FTZ R153, -R176, R153 ;  /* 0x00000099b0997221 */ /* 0x000fe40000010100 */
[----:B------:R-:W-:Y:S01]  /*2250*/  FMUL.FTZ R154, R237, R154 ;  /* 0x0000009aed9a7220 */ /* 0x000fe20000410000 */
[----:B------:R-:W-:Y:S01]  /*2260*/  HADD2.F32 R159, -RZ, R146.H0_H0 ;  /* 0x20000092ff9f7230 */ /* 0x000fe20000004100 */
[C---:B------:R-:W-:Y:S01]  /*2270*/  FMUL.FTZ R155, R2.reuse, R155 ;  /* 0x0000009b029b7220 */ /* 0x040fe20000410000 */
[----:B------:R-:W-:Y:S01]  /*2280*/  HADD2.F32 R158, -RZ, R149.H0_H0 ;  /* 0x20000095ff9e7230 */ /* 0x000fe20000004100 */
[----:B------:R-:W-:Y:S01]  /*2290*/  FMUL.FTZ R153, R2, R153 ;  /* 0x0000009902997220 */ /* 0x000fe20000410000 */
[----:B------:R-:W-:Y:S01]  /*22a0*/  HADD2.F32 R157, -RZ, R145.H1_H1 ;  /* 0x30000091ff9d7230 */ /* 0x000fe20000004100 */
[----:B------:R-:W-:Y:S02]  /*22b0*/  FMUL.FTZ R156, R236, R148 ;  /* 0x00000094ec9c7220 */ /* 0x000fe40000410000 */
[----:B------:R-:W-:-:S02]  /*22c0*/  FADD.FTZ R205, R205, R154 ;  /* 0x0000009acdcd7221 */ /* 0x000fc40000010000 */
[----:B------:R-:W-:Y:S01]  /*22d0*/  FFMA.FTZ R206, R152, R154, R206 ;  /* 0x0000009a98ce7223 */ /* 0x000fe200000100ce */
[----:B------:R-:W-:Y:S01]  /*22e0*/  HADD2.F32 R149, -RZ, R149.H1_H1 ;  /* 0x30000095ff957230 */ /* 0x000fe20000004100 */
[----:B------:R-:W-:Y:S02]  /*22f0*/  FADD.FTZ R159, -R176, R159 ;  /* 0x0000009fb09f7221 */ /* 0x000fe40000010100 */
[----:B------:R-:W-:Y:S02]  /*2300*/  FADD.FTZ R106, R106, R158 ;  /* 0x0000009e6a6a7221 */ /* 0x000fe40000010000 */
[-C--:B------:R-:W-:Y:S02]  /*2310*/  FFMA.FTZ R66, R155, R158.reuse, R66 ;  /* 0x0000009e9b427223 */ /* 0x080fe40000010042 */
[----:B------:R-:W-:Y:S02]  /*2320*/  FADD.FTZ R157, -R176, R157 ;  /* 0x0000009db09d7221 */ /* 0x000fe40000010100 */
[----:B------:R-:W-:-:S02]  /*2330*/  FMUL.FTZ R158, R235, R158 ;  /* 0x0000009eeb9e7220 */ /* 0x000fc40000410000 */
[----:B------:R-:W-:Y:S02]  /*2340*/  FADD.FTZ R205, R205, R156 ;  /* 0x0000009ccdcd7221 */ /* 0x000fe40000010000 */
[----:B------:R-:W-:Y:S01]  /*2350*/  FFMA.FTZ R206, R153, R156, R206 ;  /* 0x0000009c99ce7223 */ /* 0x000fe200000100ce */
        /* <DEDUP_REMOVED lines=18> */
[----:B------:R-:W-:Y:S01]  /*2480*/  HADD2.F32 R147, -RZ, R147.H1_H1 ;  /* 0x30000093ff937230 */ /* 0x000fe20000004100 */
[----:B------:R-:W-:Y:S02]  /*2490*/  FMUL.FTZ R172, R2, R172 ;  /* 0x000000ac02ac7220 */ /* 0x000fe40000410000 */
[----:B------:R-:W-:Y:S02]  /*24a0*/  FMUL.FTZ R173, R232, R150 ;  /* 0x00000096e8ad7220 */ /* 0x000fe40000410000 */
[----:B------:R-:W-:-:S02]  /*24b0*/  FADD.FTZ R205, R205, R171 ;  /* 0x000000abcdcd7221 */ /* 0x000fc40000010000 */
[----:B------:R-:W-:Y:S01]  /*24c0*/  FFMA.FTZ R206, R159, R171, R206 ;  /* 0x000000ab9fce7223 */ /* 0x000fe200000100ce */
[----:B------:R-:W-:Y:S01]  /*24d0*/  HADD2.F32 R151, -RZ, R151.H1_H1 ;  /* 0x30000097ff977230 */ /* 0x000fe20000004100 */
        /* <DEDUP_REMOVED lines=20> */
.L_x_2354:
[----:B------:R-:W-:Y:S05]  /*2620*/  BSYNC B1 ;  /* 0x0000000000017941 */ /* 0x000fea0003800000 */
.L_x_2353:
        /* <DEDUP_REMOVED lines=9> */
[----:B------:R-:W-:Y:S02]  /*26c0*/  ISETP.NE.AND.EX P3, PT, RZ, c[0x0][0x21c], PT, P3 ;  /* 0x00008700ff007a0c */ /* 0x000fe40003f65330 */
[----:B------:R-:W-:-:S11]  /*26d0*/  MOV R178, 0x8 ;  /* 0x0000000800b27802 */ /* 0x000fd60000000f00 */
[----:B------:R-:W-:-:S05]  /*26e0*/  @P3 IMAD.WIDE.U32 R168, R207, R188, c[0x0][0x218] ;  /* 0x00008600cfa83625 */ /* 0x000fca00078e00bc */
[----:B------:R0:W5:Y:S02]  /*26f0*/  @P3 LDG.E.128 R36, [R168.64] ;  /* 0x00000004a8243981 */ /* 0x000164000c1e1d00 */
[----:B0-----:R-:W-:-:S06]  /*2700*/  IMAD.WIDE.U32 R168, R203, R178, c[0x0][0x190] ;  /* 0x00006400cba87625 */ /* 0x001fcc00078e00b2 */
[----:B------:R-:W5:Y:S01]  /*2710*/  LDG.E.64 R168, [R168.64] ;  /* 0x00000004a8a87981 */ /* 0x000f62000c1e1b00 */
[--C-:B--2---:R-:W-:Y:S02]  /*2720*/  HADD2.F32 R209, -RZ, R144.reuse.H0_H0 ;  /* 0x20000090ffd17230 */ /* 0x104fe40000004100 */
[----:B------:R-:W-:Y:S02]  /*2730*/  HADD2.F32 R179, -RZ, R144.H1_H1 ;  /* 0x30000090ffb37230 */ /* 0x000fe40000004100 */
[--C-:B------:R-:W-:Y:S01]  /*2740*/  HADD2.F32 R181, -RZ, R145.reuse.H0_H0 ;  /* 0x20000091ffb57230 */ /* 0x100fe20000004100 */
[C---:B------:R-:W-:Y:S01]  /*2750*/  FADD.FTZ R209, -R192.reuse, R209 ;  /* 0x000000d1c0d17221 */ /* 0x040fe20000010100 */
[--C-:B---3--:R-:W-:Y:S01]  /*2760*/  HADD2.F32 R208, -RZ, R148.reuse.H0_H0 ;  /* 0x20000094ffd07230 */ /* 0x108fe20000004100 */
[----:B------:R-:W-:Y:S01]  /*2770*/  FADD.FTZ R178, -R192, R179 ;  /* 0x000000b3c0b27221 */ /* 0x000fe20000010100 */
[----:B------:R-:W-:Y:S01]  /*2780*/  HADD2.F32 R183, -RZ, R145.H1_H1 ;  /* 0x30000091ffb77230 */ /* 0x000fe20000004100 */
[----:B------:R-:W-:Y:S01]  /*2790*/  FMUL.FTZ R209, R2, R209 ;  /* 0x000000d102d17220 */ /* 0x000fe20000410000 */
[----:B------:R-:W-:Y:S01]  /*27a0*/  HADD2.F32 R145, -RZ, R147.H0_H0 ;  /* 0x20000093ff917230 */ /* 0x000fe20000004100 */
[----:B------:R-:W-:Y:S01]  /*27b0*/  FADD.FTZ R179, -R192, R181 ;  /* 0x000000b5c0b37221 */ /* 0x000fe20000010100 */
[----:B------:R-:W-:Y:S01]  /*27c0*/  HADD2.F32 R148, -RZ, R148.H1_H1 ;  /* 0x30000094ff947230 */ /* 0x000fe20000004100 */
[----:B------:R-:W-:Y:S01]  /*27d0*/  FADD.FTZ R76, R76, R208 ;  /* 0x000000d04c4c7221 */ /* 0x000fe20000010000 */
[--C-:B------:R-:W-:Y:S01]  /*27e0*/  HADD2.F32 R185, -RZ, R146.reuse.H0_H0 ;  /* 0x20000092ffb97230 */ /* 0x100fe20000004100 */
[-C--:B------:R-:W-:Y:S01]  /*27f0*/  FFMA.FTZ R136, R209, R208.reuse, R136 ;  /* 0x000000d0d1887223 */ /* 0x080fe20000010088 */
[--C-:B------:R-:W-:Y:S01]  /*2800*/  HADD2.F32 R182, -RZ, R149.reuse.H0_H0 ;  /* 0x20000095ffb67230 */ /* 0x100fe20000004100 */
[----:B------:R-:W-:Y:S01]  /*2810*/  FMUL.FTZ R208, R229, R208 ;  /* 0x000000d0e5d07220 */ /* 0x000fe20000410000 */
[----:B------:R-:W-:Y:S01]  /*2820*/  HADD2.F32 R149, -RZ, R149.H1_H1 ;  /* 0x30000095ff957230 */ /* 0x000fe20000004100 */
[----:B------:R-:W-:Y:S01]  /*2830*/  FADD.FTZ R190, -R192, R145 ;  /* 0x00000091c0be7221 */ /* 0x000fe20000010100 */
[----:B------:R-:W-:Y:S01]  /*2840*/  HADD2.F32 R187, -RZ, R146.H1_H1 ;  /* 0x30000092ffbb7230 */ /* 0x000fe20000004100 */
[C---:B------:R-:W-:Y:S01]  /*2850*/  FMUL.FTZ R179, R2.reuse, R179 ;  /* 0x000000b302b37220 */ /* 0x040fe20000410000 */
[----:B------:R-:W-:Y:S01]  /*2860*/  HADD2.F32 R191, -RZ, R151.H0_H0 ;  /* 0x20000097ffbf7230 */ /* 0x000fe20000004100 */
[----:B------:R-:W-:Y:S01]  /*2870*/  FMUL.FTZ R178, R2, R178 ;  /* 0x000000b202b27220 */ /* 0x000fe20000410000 */
[----:B------:R-:W-:Y:S01]  /*2880*/  HADD2.F32 R147, -RZ, R147.H1_H1 ;  /* 0x30000093ff937230 */ /* 0x000fe20000004100 */
[----:B------:R-:W-:Y:S01]  /*2890*/  FMUL.FTZ R180, R228, R148 ;  /* 0x00000094e4b47220 */ /* 0x000fe20000410000 */
[----:B------:R-:W-:Y:S01]  /*28a0*/  HADD2.F32 R151, -RZ, R151.H1_H1 ;  /* 0x30000097ff977230 */ /* 0x000fe20000004100 */
[----:B------:R-:W-:-:S02]  /*28b0*/  FADD.FTZ R205, R205, R208 ;  /* 0x000000d0cdcd7221 */ /* 0x000fc40000010000 */
[----:B------:R-:W-:Y:S02]  /*28c0*/  FFMA.FTZ R145, R209, R208, R206 ;  /* 0x000000d0d1917223 */ /* 0x000fe400000100ce */
[C---:B------:R-:W-:Y:S02]  /*28d0*/  FADD.FTZ R181, -R192.reuse, R183 ;  /* 0x000000b7c0b57221 */ /* 0x040fe40000010100 */
[----:B------:R-:W-:Y:S01]  /*28e0*/  FADD.FTZ R183, -R192, R185 ;  /* 0x000000b9c0b77221 */ /* 0x000fe20000010100 */
[--C-:B------:R-:W-:Y:S01]  /*28f0*/  HADD2.F32 R185, -RZ, R150.reuse.H0_H0 ;  /* 0x20000096ffb97230 */ /* 0x100fe20000004100 */
[----:B------:R-:W-:Y:S01]  /*2900*/  FADD.FTZ R78, R78, R182 ;  /* 0x000000b64e4e7221 */ /* 0x000fe20000010000 */
[----:B------:R-:W-:Y:S01]  /*2910*/  HADD2.F32 R150, -RZ, R150.H1_H1 ;  /* 0x30000096ff967230 */ /* 0x000fe20000004100 */
        /* <DEDUP_REMOVED lines=40> */
.L_x_2346:
[----:B------:R-:W-:Y:S05]  /*2ba0*/  BSYNC B0 ;  /* 0x0000000000007941 */ /* 0x000fea0003800000 */
.L_x_2336:
        /* <DEDUP_REMOVED lines=8> */
.L_x_2488:
        /* <DEDUP_REMOVED lines=18> */
.L_x_2489:
[----:B------:R-:W-:Y:S01]  /*2d50*/  @!P3 LOP3.LUT R148, R148, 0x3, RZ, 0xc0, !PT ;  /* 0x000000039494b812 */ /* 0x000fe200078ec0ff */
[----:B--2---:R-:W-:Y:S01]  /*2d60*/  FADD.FTZ R144, R147, R205 ;  /* 0x000000cd93907221 */ /* 0x004fe20000010000 */
[----:B------:R-:W2:Y:S01]  /*2d70*/  S2R R151, SR_TID.X ;  /* 0x0000000000977919 */ /* 0x000ea20000002100 */
[----:B0-----:R-:W-:Y:S01]  /*2d80*/  FADD.FTZ R145, R145, R206 ;  /* 0x000000ce91917221 */ /* 0x001fe20000010000 */
[----:B------:R-:W-:Y:S01]  /*2d90*/  @!P3 IADD3 R146, R149, R148, RZ ;  /* 0x000000949592b210 */ /* 0x000fe20007ffe0ff */
[----:B------:R-:W-:Y:S01]  /*2da0*/  WARPSYNC 0xffffffff ;  /* 0xffffffff00007948 */ /* 0x000fe20003800000 */
[----:B------:R-:W-:Y:S01]  /*2db0*/  LOP3.LUT P4, RZ, R4, 0xffffff80, RZ, 0xc0, !PT ;  /* 0xffffff8004ff7812 */ /* 0x000fe2000788c0ff */
[----:B------:R-:W-:Y:S02]  /*2dc0*/  BSSY B0, `(.L_x_2357) ;  /* 0x00000da000007945 */ /* 0x000fe40003800000 */
        /* <DEDUP_REMOVED lines=8> */
[----:B------:R-:W-:-:S06]  /*2e50*/  HFMA2.MMA R148, -RZ, RZ, 0, 0 ;  /* 0x00000000ff947435 */ /* 0x000fcc00000001ff */
        /* <DEDUP_REMOVED lines=24> */
.L_x_2360:
        /* <DEDUP_REMOVED lines=9> */
[----:B-----5:R-:W-:-:S05]  /*3070*/  @P4 HADD2.F32 R144, -RZ, R116.H0_H0 ;  /* 0x20000074ff904230 */ /* 0x020fca0000004100 */
[----:B------:R-:W-:Y:S02]  /*3080*/  @P4 FADD.FTZ R145, R145, R144 ;  /* 0x0000009091914221 */ /* 0x000fe40000010000 */
.L_x_2361:
[----:B------:R-:W-:Y:S05]  /*3090*/  BSYNC B1 ;  /* 0x0000000000017941 */ /* 0x000fea0003800000 */
.L_x_2359:
[----:B------:R-:W-:Y:S01]  /*30a0*/  ISETP.NE.U32.AND P5, PT, RZ, c[0x0][0x258], PT ;  /* 0x00009600ff007a0c */ /* 0x000fe20003fa5070 */
[----:B------:R-:W-:Y:S01]  /*30b0*/  BSSY B1, `(.L_x_2362) ;  /* 0x0000016000017945 */ /* 0x000fe20003800000 */
[----:B-----5:R-:W-:Y:S02]  /*30c0*/  @P3 LOP3.LUT P6, RZ, R162, 0xff, RZ, 0xc0, !PT ;  /* 0x000000ffa2ff3812 */ /* 0x020fe400078cc0ff */
[----:B------:R-:W-:-:S13]  /*30d0*/  ISETP.NE.AND.EX P5, PT, RZ, c[0x0][0x25c], PT, P5 ;  /* 0x00009700ff007a0c */ /* 0x000fda0003fa5350 */
[----:B------:R-:W-:Y:S01]  /*30e0*/  @P5 F2FP.PACK_AB R144, RZ, R145 ;  /* 0x00000091ff90523e */ /* 0x000fe200000000ff */
[----:B------:R-:W-:-:S03]  /*30f0*/  @P3 FMUL.FTZ R145, R145, c[0x0][0x1ec] ;  /* 0x00007b0091913a20 */ /* 0x000fc60000410000 */
[----:B------:R-:W-:Y:S01]  /*3100*/  @P5 PRMT R132, R144, 0x7610, R132 ;  /* 0x0000761090845816 */ /* 0x000fe20000000084 */
[----:B------:R-:W-:-:S05]  /*3110*/  @P3 FMUL.FTZ R145, R145, c[0x0][0x1e8] ;  /* 0x00007a0091913a20 */ /* 0x000fca0000410000 */
[----:B------:R-:W-:-:S04]  /*3120*/  @P3 FSEL R145, R145, RZ, P6 ;  /* 0x000000ff91913208 */ /* 0x000fc80003000000 */
[----:B------:R-:W-:-:S04]  /*3130*/  @P3 F2FP.PACK_AB R145, RZ, R145 ;  /* 0x00000091ff91323e */ /* 0x000fc800000000ff */
[----:B------:R-:W-:Y:S01]  /*3140*/  @P3 PRMT R72, R145, 0x7610, R72 ;  /* 0x0000761091483816 */ /* 0x000fe20000000048 */
[----:B------:R-:W-:Y:S05]  /*3150*/  @P2 BRA `(.L_x_2363) ;  /* 0x0000004000002947 */ /* 0x000fea0003800000 */
[----:B------:R-:W-:Y:S01]  /*3160*/  HFMA2.MMA R145, -RZ, RZ, 0, 0 ;  /* 0x00000000ff917435 */ /* 0x000fe200000001ff */
[----:B------:R-:W-:Y:S05]  /*3170*/  @!P4 BRA `(.L_x_2364) ;  /* 0x000000900000c947 */ /* 0x000fea0003800000 */
[----:B------:R-:W-:Y:S01]  /*3180*/  HADD2.F32 R145, -RZ, R116.H1_H1 ;  /* 0x30000074ff917230 */ /* 0x000fe20000004100 */
[----:B------:R-:W-:Y:S05]  /*3190*/  BRA `(.L_x_2364) ;  /* 0x0000007000007947 */ /* 0x000fea0003800000 */
.L_x_2363:
[----:B------:R-:W-:-:S04]  /*31a0*/  ISETP.NE.AND P6, PT, R221, RZ, PT ;  /* 0x000000ffdd00720c */ /* 0x000fc80003fc5270 */
[----:B------:R-:W-:-:S05]  /*31b0*/  FSEL R144, R146, RZ, !P6 ;  /* 0x000000ff92907208 */ /* 0x000fca0007000000 */
[----:B------:R-:W-:Y:S01]  /*31c0*/  FFMA.FTZ R145, R219, R147, R144 ;  /* 0x00000093db917223 */ /* 0x000fe20000010090 */
[----:B------:R-:W-:-:S03]  /*31d0*/  @P4 HADD2.F32 R144, -RZ, R116.H1_H1 ;  /* 0x30000074ff904230 */ /* 0x000fc60000004100 */
[----:B------:R-:W-:-:S04]  /*31e0*/  FADD.FTZ R145, R218, -R145 ;  /* 0x80000091da917221 */ /* 0x000fc80000010000 */
[----:B------:R-:W-:-:S04]  /*31f0*/  FMUL.FTZ R145, R2, R145 ;  /* 0x0000009102917220 */ /* 0x000fc80000410000 */
[----:B------:R-:W-:Y:S02]  /*3200*/  @P4 FADD.FTZ R145, R145, R144 ;  /* 0x0000009091914221 */ /* 0x000fe40000010000 */
.L_x_2364:
[----:B------:R-:W-:Y:S05]  /*3210*/  BSYNC B1 ;  /* 0x0000000000017941 */ /* 0x000fea0003800000 */
.L_x_2362:
[----:B------:R-:W-:Y:S01]  /*3220*/  @P5 F2FP.PACK_AB R144, RZ, R145 ;  /* 0x00000091ff90523e */ /* 0x000fe200000000ff */
[----:B------:R-:W-:Y:S01]  /*3230*/  @P3 FMUL.FTZ R145, R145, c[0x0][0x1ec] ;  /* 0x00007b0091913a20 */ /* 0x000fe20000410000 */
[----:B------:R-:W-:Y:S01]  /*3240*/  @P3 LOP3.LUT P6, RZ, R162, 0xff00, RZ, 0xc0, !PT ;  /* 0x0000ff00a2ff3812 */ /* 0x000fe200078cc0ff */
[----:B------:R-:W-:Y:S01]  /*3250*/  BSSY B1, `(.L_x_2365) ;  /* 0x0000012000017945 */ /* 0x000fe20003800000 */
[----:B------:R-:W-:Y:S01]  /*3260*/  @P5 PRMT R132, R132, 0x5410, R144 ;  /* 0x0000541084845816 */ /* 0x000fe20000000090 */
[----:B------:R-:W-:-:S05]  /*3270*/  @P3 FMUL.FTZ R145, R145, c[0x0][0x1e8] ;  /* 0x00007a0091913a20 */ /* 0x000fca0000410000 */
[----:B------:R-:W-:-:S04]  /*3280*/  @P3 FSEL R145, R145, RZ, P6 ;  /* 0x000000ff91913208 */ /* 0x000fc80003000000 */
[----:B------:R-:W-:-:S04]  /*3290*/  @P3 F2FP.PACK_AB R145, RZ, R145 ;  /* 0x00000091ff91323e */ /* 0x000fc800000000ff */
[----:B------:R-:W-:Y:S01]  /*32a0*/  @P3 PRMT R72, R72, 0x5410, R145 ;  /* 0x0000541048483816 */ /* 0x000fe20000000091 */
[----:B------:R-:W-:Y:S05]  /*32b0*/  @P2 BRA `(.L_x_2366) ;  /* 0x0000004000002947 */ /* 0x000fea0003800000 */
[----:B------:R-:W-:Y:S01]  /*32c0*/  MOV R145, RZ ;  /* 0x000000ff00917202 */ /* 0x000fe20000000f00 */
[----:B------:R-:W-:Y:S05]  /*32d0*/  @!P4 BRA `(.L_x_2367) ;  /* 0x000000900000c947 */ /* 0x000fea0003800000 */
[----:B------:R-:W-:Y:S01]  /*32e0*/  HADD2.F32 R145, -RZ, R117.H0_H0 ;  /* 0x20000075ff917230 */ /* 0x000fe20000004100 */
[----:B------:R-:W-:Y:S05]  /*32f0*/  BRA `(.L_x_2367) ;  /* 0x0000007000007947 */ /* 0x000fea0003800000 */
.L_x_2366:
[----:B------:R-:W-:-:S04]  /*3300*/  ISETP.NE.AND P6, PT, R221, RZ, PT ;  /* 0x000000ffdd00720c */ /* 0x000fc80003fc5270 */
[----:B------:R-:W-:-:S05]  /*3310*/  FSEL R144, R146, RZ, !P6 ;  /* 0x000000ff92907208 */ /* 0x000fca0007000000 */
[----:B------:R-:W-:Y:S01]  /*3320*/  FFMA.FTZ R145, R217, R147, R144 ;  /* 0x00000093d9917223 */ /* 0x000fe20000010090 */
[----:B------:R-:W-:-:S03]  /*3330*/  @P4 HADD2.F32 R144, -RZ, R117.H0_H0 ;  /* 0x20000075ff904230 */ /* 0x000fc60000004100 */
[----:B------:R-:W-:-:S04]  /*3340*/  FADD.FTZ R145, R216, -R145 ;  /* 0x80000091d8917221 */ /* 0x000fc80000010000 */
[----:B------:R-:W-:-:S04]  /*3350*/  FMUL.FTZ R145, R2, R145 ;  /* 0x0000009102917220 */ /* 0x000fc80000410000 */
[----:B------:R-:W-:Y:S02]  /*3360*/  @P4 FADD.FTZ R145, R145, R144 ;  /* 0x0000009091914221 */ /* 0x000fe40000010000 */
.L_x_2367:
[----:B------:R-:W-:Y:S05]  /*3370*/  BSYNC B1 ;  /* 0x0000000000017941 */ /* 0x000fea0003800000 */
.L_x_2365:
        /* <DEDUP_REMOVED lines=14> */
.L_x_2369:
[----:B------:R-:W-:-:S04]  /*3460*/  ISETP.NE.AND P6, PT, R221, RZ, PT ;  /* 0x000000ffdd00720c */ /* 0x000fc80003fc5270 */
[----:B------:R-:W-:-:S05]  /*3470*/  FSEL R144, R146, RZ, !P6 ;  /* 0x000000ff92907208 */ /* 0x000fca0007000000 */
[----:B------:R-:W-:Y:S01]  /*3480*/  FFMA.FTZ R145, R215, R147, R144 ;  /* 0x00000093d7917223 */ /* 0x000fe20000010090 */
[----:B------:R-:W-:-:S03]  /*3490*/  @P4 HADD2.F32 R144, -RZ, R117.H1_H1 ;  /* 0x30000075ff904230 */ /* 0x000fc60000004100 */
[----:B------:R-:W-:-:S04]  /*34a0*/  FADD.FTZ R145, R214, -R145 ;  /* 0x80000091d6917221 */ /* 0x000fc80000010000 */
[----:B------:R-:W-:-:S04]  /*34b0*/  FMUL.FTZ R145, R2, R145 ;  /* 0x0000009102917220 */ /* 0x000fc80000410000 */
[----:B------:R-:W-:Y:S02]  /*34c0*/  @P4 FADD.FTZ R145, R145, R144 ;  /* 0x0000009091914221 */ /* 0x000fe40000010000 */
.L_x_2370:
[----:B------:R-:W-:Y:S05]  /*34d0*/  BSYNC B1 ;  /* 0x0000000000017941 */ /* 0x000fea0003800000 */
.L_x_2368:
        /* <DEDUP_REMOVED lines=14> */
.L_x_2372:
[----:B------:R-:W-:-:S04]  /*35c0*/  ISETP.NE.AND P6, PT, R221, RZ, PT ;  /* 0x000000ffdd00720c */ /* 0x000fc80003fc5270 */
[----:B------:R-:W-:-:S05]  /*35d0*/  FSEL R144, R146, RZ, !P6 ;  /* 0x000000ff92907208 */ /* 0x000fca0007000000 */
[----:B------:R-:W-:Y:S01]  /*35e0*/  FFMA.FTZ R145, R213, R147, R144 ;  /* 0x00000093d5917223 */ /* 0x000fe20000010090 */
[----:B------:R-:W-:-:S03]  /*35f0*/  @P4 HADD2.F32 R144, -RZ, R118.H0_H0 ;  /* 0x20000076ff904230 */ /* 0x000fc60000004100 */
[----:B------:R-:W-:-:S04]  /*3600*/  FADD.FTZ R145, R212, -R145 ;  /* 0x80000091d4917221 */ /* 0x000fc80000010000 */
[----:B------:R-:W-:-:S04]  /*3610*/  FMUL.FTZ R145, R2, R145 ;  /* 0x0000009102917220 */ /* 0x000fc80000410000 */
[----:B------:R-:W-:Y:S02]  /*3620*/  @P4 FADD.FTZ R145, R145, R144 ;  /* 0x0000009091914221 */ /* 0x000fe40000010000 */
.L_x_2373:
[----:B------:R-:W-:Y:S05]  /*3630*/  BSYNC B1 ;  /* 0x0000000000017941 */ /* 0x000fea0003800000 */
.L_x_2371:
        /* <DEDUP_REMOVED lines=14> */
.L_x_2375:
[----:B------:R-:W-:-:S04]  /*3720*/  ISETP.NE.AND P6, PT, R221, RZ, PT ;  /* 0x000000ffdd00720c */ /* 0x000fc80003fc5270 */
[----:B------:R-:W-:-:S05]  /*3730*/  FSEL R144, R146, RZ, !P6 ;  /* 0x000000ff92907208 */ /* 0x000fca0007000000 */
[----:B------:R-:W-:Y:S01]  /*3740*/  FFMA.FTZ R145, R211, R147, R144 ;  /* 0x00000093d3917223 */ /* 0x000fe20000010090 */
[----:B------:R-:W-:-:S03]  /*3750*/  @P4 HADD2.F32 R144, -RZ, R118.H1_H1 ;  /* 0x30000076ff904230 */ /* 0x000fc60000004100 */
[----:B------:R-:W-:-:S04]  /*3760*/  FADD.FTZ R145, R210, -R145 ;  /* 0x80000091d2917221 */ /* 0x000fc80000010000 */
[----:B------:R-:W-:-:S04]  /*3770*/  FMUL.FTZ R145, R2, R145 ;  /* 0x0000009102917220 */ /* 0x000fc80000410000 */
[----:B------:R-:W-:Y:S02]  /*3780*/  @P4 FADD.FTZ R145, R145, R144 ;  /* 0x0000009091914221 */ /* 0x000fe40000010000 */
.L_x_2376:
[----:B------:R-:W-:Y:S05]  /*3790*/  BSYNC B1 ;  /* 0x0000000000017941 */ /* 0x000fea0003800000 */
.L_x_2374:
        /* <DEDUP_REMOVED lines=14> */
.L_x_2378:
[----:B------:R-:W-:-:S04]  /*3880*/  ISETP.NE.AND P6, PT, R221, RZ, PT ;  /* 0x000000ffdd00720c */ /* 0x000fc80003fc5270 */
[----:B------:R-:W-:-:S05]  /*3890*/  FSEL R144, R146, RZ, !P6 ;  /* 0x000000ff92907208 */ /* 0x000fca0007000000 */
[----:B------:R-:W-:-:S04]  /*38a0*/  FFMA.FTZ R144, R194, R147, R144 ;  /* 0x00000093c2907223 */ /* 0x000fc80000010090 */
[----:B------:R-:W-:Y:S01]  /*38b0*/  FADD.FTZ R145, R7, -R144 ;  /* 0x8000009007917221 */ /* 0x000fe20000010000 */
[----:B------:R-:W-:-:S03]  /*38c0*/  @P4 HADD2.F32 R144, -RZ, R119.H0_H0 ;  /* 0x20000077ff904230 */ /* 0x000fc60000004100 */
[----:B------:R-:W-:-:S04]  /*38d0*/  FMUL.FTZ R145, R2, R145 ;  /* 0x0000009102917220 */ /* 0x000fc80000410000 */
[----:B------:R-:W-:Y:S02]  /*38e0*/  @P4 FADD.FTZ R145, R145, R144 ;  /* 0x0000009091914221 */ /* 0x000fe40000010000 */
.L_x_2379:
[----:B------:R-:W-:Y:S05]  /*38f0*/  BSYNC B1 ;  /* 0x0000000000017941 */ /* 0x000fea0003800000 */
.L_x_2377:
        /* <DEDUP_REMOVED lines=14> */
.L_x_2381:
[----:B------:R-:W-:-:S04]  /*39e0*/  ISETP.NE.AND P6, PT, R221, RZ, PT ;  /* 0x000000ffdd00720c */ /* 0x000fc80003fc5270 */
[----:B------:R-:W-:-:S05]  /*39f0*/  FSEL R144, R146, RZ, !P6 ;  /* 0x000000ff92907208 */ /* 0x000fca0007000000 */
[----:B------:R-:W-:-:S04]  /*3a00*/  FFMA.FTZ R144, R8, R147, R144 ;  /* 0x0000009308907223 */ /* 0x000fc80000010090 */
[----:B------:R-:W-:Y:S01]  /*3a10*/  FADD.FTZ R149, R9, -R144 ;  /* 0x8000009009957221 */ /* 0x000fe20000010000 */
[----:B------:R-:W-:-:S03]  /*3a20*/  @P4 HADD2.F32 R144, -RZ, R119.H1_H1 ;  /* 0x30000077ff904230 */ /* 0x000fc60000004100 */
[----:B------:R-:W-:-:S04]  /*3a30*/  FMUL.FTZ R149, R2, R149 ;  /* 0x0000009502957220 */ /* 0x000fc80000410000 */
[----:B------:R-:W-:Y:S02]  /*3a40*/  @P4 FADD.FTZ R149, R149, R144 ;  /* 0x0000009095954221 */ /* 0x000fe40000010000 */
.L_x_2382:
[----:B------:R-:W-:Y:S05]  /*3a50*/  BSYNC B1 ;  /* 0x0000000000017941 */ /* 0x000fea0003800000 */
.L_x_2380:
[----:B------:R-:W-:Y:S01]  /*3a60*/  @P5 F2FP.PACK_AB R144, RZ, R149 ;  /* 0x00000095ff90523e */ /* 0x000fe200000000ff */
[----:B------:R-:W-:Y:S01]  /*3a70*/  @P3 FMUL.FTZ R149, R149, c[0x0][0x1ec] ;  /* 0x00007b0095953a20 */ /* 0x000fe20000410000 */
[----:B------:R-:W-:Y:S02]  /*3a80*/  @P3 LOP3.LUT P4, RZ, R163, 0xff000000, RZ, 0xc0, !PT ;  /* 0xff000000a3ff3812 */ /* 0x000fe4000788c0ff */
[----:B------:R-:W-:Y:S01]  /*3a90*/  @P5 PRMT R135, R135, 0x5410, R144 ;  /* 0x0000541087875816 */ /* 0x000fe20000000090 */
[----:B------:R-:W-:Y:S01]  /*3aa0*/  @P3 FMUL.FTZ R149, R149, c[0x0][0x1e8] ;  /* 0x00007a0095953a20 */ /* 0x000fe20000410000 */
[----:B------:R-:W-:-:S04]  /*3ab0*/  @P5 MOV R144, 0x10 ;  /* 0x0000001000905802 */ /* 0x000fc80000000f00 */
[----:B------:R-:W-:Y:S01]  /*3ac0*/  @P3 FSEL R149, R149, RZ, P4 ;  /* 0x000000ff95953208 */ /* 0x000fe20002000000 */
[C---:B------:R-:W-:Y:S01]  /*3ad0*/  @P5 IMAD.WIDE.U32 R144, R3.reuse, R144, c[0x0][0x258] ;  /* 0x0000960003905625 */ /* 0x040fe200078e0090 */
[----:B------:R-:W-:Y:S02]  /*3ae0*/  IADD3 R3, R3, 0x80, RZ ;  /* 0x0000008003037810 */ /* 0x000fe40007ffe0ff */
[----:B------:R-:W-:Y:S02]  /*3af0*/  @P3 F2FP.PACK_AB R149, RZ, R149 ;  /* 0x00000095ff95323e */ /* 0x000fe400000000ff */
[----:B------:R0:W-:Y:S02]  /*3b00*/  @P5 STG.E.128 [R144.64], R132 ;  /* 0x0000008490005986 */ /* 0x0001e4000c101d04 */
[----:B------:R-:W-:Y:S02]  /*3b10*/  @P3 PRMT R75, R75, 0x5410, R149 ;  /* 0x000054104b4b3816 */ /* 0x000fe40000000095 */
[----:B------:R-:W-:-:S05]  /*3b20*/  @P3 MOV R149, 0x10 ;  /* 0x0000001000953802 */ /* 0x000fca0000000f00 */
[C---:B0-----:R-:W-:Y:S01]  /*3b30*/  @P3 IMAD.WIDE.U32 R144, R148.reuse, R149, c[0x0][0x248] ;  /* 0x0000920094903625 */ /* 0x041fe200078e0095 */
[----:B------:R-:W-:-:S04]  /*3b40*/  IADD3 R148, R148, 0x80, RZ ;  /* 0x0000008094947810 */ /* 0x000fc80007ffe0ff */
[----:B------:R0:W-:Y:S03]  /*3b50*/  @P3 STG.E.128 [R144.64], R72 ;  /* 0x0000004890003986 */ /* 0x0001e6000c101d04 */
.L_x_2358:
[----:B------:R-:W-:Y:S05]  /*3b60*/  BSYNC B0 ;  /* 0x0000000000007941 */ /* 0x000fea0003800000 */
.L_x_2357:
        /* <DEDUP_REMOVED lines=11> */
[----:B-----5:R-:W-:Y:S01]  /*3c20*/  HADD2.F32 R144, -RZ, R120.H0_H0 ;  /* 0x20000078ff907230 */ /* 0x020fe20000004100 */
[----:B------:R-:W-:Y:S05]  /*3c30*/  BRA `(.L_x_2387) ;  /* 0x000000b000007947 */ /* 0x000fea0003800000 */
.L_x_2386:
        /* <DEDUP_REMOVED lines=9> */
[----:B-----5:R-:W-:-:S05]  /*3cd0*/  @P4 HADD2.F32 R145, -RZ, R120.H0_H0 ;  /* 0x20000078ff914230 */ /* 0x020fca0000004100 */
[----:B------:R-:W-:Y:S02]  /*3ce0*/  @P4 FADD.FTZ R144, R144, R145 ;  /* 0x0000009190904221 */ /* 0x000fe40000010000 */
.L_x_2387:
[----:B------:R-:W-:Y:S05]  /*3cf0*/  BSYNC B1 ;  /* 0x0000000000017941 */ /* 0x000fea0003800000 */
.L_x_2385:
[----:B------:R-:W-:Y:S01]  /*3d00*/  @P3 FMUL.FTZ R145, R144, c[0x0][0x1ec] ;  /* 0x00007b0090913a20 */ /* 0x000fe20000410000 */
[----:B-----5:R-:W-:Y:S01]  /*3d10*/  @P3 LOP3.LUT P5, RZ, R164, 0xff, RZ, 0xc0, !PT ;  /* 0x000000ffa4ff3812 */ /* 0x020fe200078ac0ff */
[----:B------:R-:W-:Y:S02]  /*3d20*/  BSSY B1, `(.L_x_2388) ;  /* 0x0000015000017945 */ /* 0x000fe40003800000 */
[----:B------:R-:W-:-:S05]  /*3d30*/  @P3 FMUL.FTZ R145, R145, c[0x0][0x1e8] ;  /* 0x00007a0091913a20 */ /* 0x000fca0000410000 */
[----:B------:R-:W-:Y:S02]  /*3d40*/  @P3 FSEL R145, R145, RZ, P5 ;  /* 0x000000ff91913208 */ /* 0x000fe40002800000 */
[----:B------:R-:W-:Y:S02]  /*3d50*/  ISETP.NE.U32.AND P5, PT, RZ, c[0x0][0x258], PT ;  /* 0x00009600ff007a0c */ /* 0x000fe40003fa5070 */
[----:B------:R-:W-:Y:S02]  /*3d60*/  @P3 F2FP.PACK_AB R145, RZ, R145 ;  /* 0x00000091ff91323e */ /* 0x000fe400000000ff */
[----:B------:R-:W-:Y:S02]  /*3d70*/  ISETP.NE.AND.EX P5, PT, RZ, c[0x0][0x25c], PT, P5 ;  /* 0x00009700ff007a0c */ /* 0x000fe40003fa5350 */
[----:B------:R-:W-:-:S11]  /*3d80*/  @P3 PRMT R72, R145, 0x7610, R72 ;  /* 0x0000761091483816 */ /* 0x000fd60000000048 */
[----:B------:R-:W-:-:S04]  /*3d90*/  @P5 F2FP.PACK_AB R144, RZ, R144 ;  /* 0x00000090ff90523e */ /* 0x000fc800000000ff */
[----:B------:R-:W-:Y:S01]  /*3da0*/  @P5 PRMT R132, R144, 0x7610, R132 ;  /* 0x0000761090845816 */ /* 0x000fe20000000084 */
[----:B------:R-:W-:Y:S05]  /*3db0*/  @P2 BRA `(.L_x_2389) ;  /* 0x0000004000002947 */ /* 0x000fea0003800000 */
[----:B------:R-:W-:Y:S01]  /*3dc0*/  MOV R144, RZ ;  /* 0x000000ff00907202 */ /* 0x000fe20000000f00 */
[----:B------:R-:W-:Y:S05]  /*3dd0*/  @!P4 BRA `(.L_x_2390) ;  /* 0x000000900000c947 */ /* 0x000fea0003800000 */
[----:B------:R-:W-:Y:S01]  /*3de0*/  HADD2.F32 R144, -RZ, R120.H1_H1 ;  /* 0x30000078ff907230 */ /* 0x000fe20000004100 */
[----:B------:R-:W-:Y:S05]  /*3df0*/  BRA `(.L_x_2390) ;  /* 0x0000007000007947 */ /* 0x000fea0003800000 */
.L_x_2389:
[----:B------:R-:W-:-:S04]  /*3e00*/  ISETP.NE.AND P6, PT, R221, RZ, PT ;  /* 0x000000ffdd00720c */ /* 0x000fc80003fc5270 */
[----:B------:R-:W-:-:S05]  /*3e10*/  FSEL R144, R146, RZ, !P6 ;  /* 0x000000ff92907208 */ /* 0x000fca0007000000 */
[----:B------:R-:W-:-:S04]  /*3e20*/  FFMA.FTZ R145, R199, R147, R144 ;  /* 0x00000093c7917223 */ /* 0x000fc80000010090 */
[----:B------:R-:W-:-:S04]  /*3e30*/  FADD.FTZ R145, R198, -R145 ;  /* 0x80000091c6917221 */ /* 0x000fc80000010000 */
[----:B------:R-:W-:Y:S01]  /*3e40*/  FMUL.FTZ R144, R2, R145 ;  /* 0x0000009102907220 */ /* 0x000fe20000410000 */
[----:B------:R-:W-:-:S05]  /*3e50*/  @P4 HADD2.F32 R145, -RZ, R120.H1_H1 ;  /* 0x30000078ff914230 */ /* 0x000fca0000004100 */
[----:B------:R-:W-:Y:S02]  /*3e60*/  @P4 FADD.FTZ R144, R144, R145 ;  /* 0x0000009190904221 */ /* 0x000fe40000010000 */
.L_x_2390:
[----:B------:R-:W-:Y:S05]  /*3e70*/  BSYNC B1 ;  /* 0x0000000000017941 */ /* 0x000fea0003800000 */
.L_x_2388:
[----:B------:R-:W-:Y:S01]  /*3e80*/  @P3 FMUL.FTZ R145, R144, c[0x0][0x1ec] ;  /* 0x00007b0090913a20 */ /* 0x000fe20000410000 */
[----:B------:R-:W-:Y:S01]  /*3e90*/  @P3 LOP3.LUT P6, RZ, R164, 0xff00, RZ, 0xc0, !PT ;  /* 0x0000ff00a4ff3812 */ /* 0x000fe200078cc0ff */
[----:B------:R-:W-:Y:S01]  /*3ea0*/  BSSY B1, `(.L_x_2391) ;  /* 0x0000013000017945 */ /* 0x000fe20003800000 */
[----:B------:R-:W-:Y:S01]  /*3eb0*/  @P5 F2FP.PACK_AB R144, RZ, R144 ;  /* 0x00000090ff90523e */ /* 0x000fe200000000ff */
[----:B------:R-:W-:-:S03]  /*3ec0*/  @P3 FMUL.FTZ R145, R145, c[0x0][0x1e8] ;  /* 0x00007a0091913a20 */ /* 0x000fc60000410000 */
[----:B------:R-:W-:Y:S02]  /*3ed0*/  @P5 PRMT R132, R132, 0x5410, R144 ;  /* 0x0000541084845816 */ /* 0x000fe40000000090 */
[----:B------:R-:W-:-:S04]  /*3ee0*/  @P3 FSEL R145, R145, RZ, P6 ;  /* 0x000000ff91913208 */ /* 0x000fc80003000000 */
[----:B------:R-:W-:-:S04]  /*3ef0*/  @P3 F2FP.PACK_AB R145, RZ, R145 ;  /* 0x00000091ff91323e */ /* 0x000fc800000000ff */
[----:B------:R-:W-:Y:S01]  /*3f00*/  @P3 PRMT R72, R72, 0x5410, R145 ;  /* 0x0000541048483816 */ /* 0x000fe20000000091 */
[----:B------:R-:W-:Y:S05]  /*3f10*/  @P2 BRA `(.L_x_2392) ;  /* 0x0000004000002947 */ /* 0x000fea0003800000 */
[----:B------:R-:W-:Y:S01]  /*3f20*/  HFMA2.MMA R144, -RZ, RZ, 0, 0 ;  /* 0x00000000ff907435 */ /* 0x000fe200000001ff */
[----:B------:R-:W-:Y:S05]  /*3f30*/  @!P4 BRA `(.L_x_2393) ;  /* 0x000000900000c947 */ /* 0x000fea0003800000 */
[----:B------:R-:W-:Y:S01]  /*3f40*/  HADD2.F32 R144, -RZ, R121.H0_H0 ;  /* 0x20000079ff907230 */ /* 0x000fe20000004100 */
[----:B------:R-:W-:Y:S05]  /*3f50*/  BRA `(.L_x_2393) ;  /* 0x0000007000007947 */ /* 0x000fea0003800000 */
.L_x_2392:
[----:B------:R-:W-:-:S04]  /*3f60*/  ISETP.NE.AND P6, PT, R221, RZ, PT ;  /* 0x000000ffdd00720c */ /* 0x000fc80003fc5270 */
[----:B------:R-:W-:-:S05]  /*3f70*/  FSEL R144, R146, RZ, !P6 ;  /* 0x000000ff92907208 */ /* 0x000fca0007000000 */
[----:B------:R-:W-:-:S04]  /*3f80*/  FFMA.FTZ R145, R197, R147, R144 ;  /* 0x00000093c5917223 */ /* 0x000fc80000010090 */
[----:B------:R-:W-:-:S04]  /*3f90*/  FADD.FTZ R145, R196, -R145 ;  /* 0x80000091c4917221 */ /* 0x000fc80000010000 */
[----:B------:R-:W-:Y:S01]  /*3fa0*/  FMUL.FTZ R144, R2, R145 ;  /* 0x0000009102907220 */ /* 0x000fe20000410000 */
[----:B------:R-:W-:-:S05]  /*3fb0*/  @P4 HADD2.F32 R145, -RZ, R121.H0_H0 ;  /* 0x20000079ff914230 */ /* 0x000fca0000004100 */
[----:B------:R-:W-:Y:S02]  /*3fc0*/  @P4 FADD.FTZ R144, R144, R145 ;  /* 0x0000009190904221 */ /* 0x000fe40000010000 */
.L_x_2393:
[----:B------:R-:W-:Y:S05]  /*3fd0*/  BSYNC B1 ;  /* 0x0000000000017941 */ /* 0x000fea0003800000 */
.L_x_2391:
        /* <DEDUP_REMOVED lines=10> */
[----:B------:R-:W-:Y:S01]  /*4080*/  MOV R144, RZ ;  /* 0x000000ff00907202 */ /* 0x000fe20000000f00 */
[----:B------:R-:W-:Y:S05]  /*4090*/  @!P4 BRA `(.L_x_2396) ;  /* 0x000000900000c947 */ /* 0x000fea0003800000 */
[----:B------:R-:W-:Y:S01]  /*40a0*/  HADD2.F32 R144, -RZ, R121.H1_H1 ;  /* 0x30000079ff907230 */ /* 0x000fe20000004100 */
[----:B------:R-:W-:Y:S05]  /*40b0*/  BRA `(.L_x_2396) ;  /* 0x0000007000007947 */ /* 0x000fea0003800000 */
.L_x_2395:
[----:B------:R-:W-:-:S04]  /*40c0*/  ISETP.NE.AND P6, PT, R221, RZ, PT ;  /* 0x000000ffdd00720c */ /* 0x000fc80003fc5270 */
[----:B------:R-:W-:-:S05]  /*40d0*/  FSEL R145, R146, RZ, !P6 ;  /* 0x000000ff92917208 */ /* 0x000fca0007000000 */
[----:B------:R-:W-:-:S04]  /*40e0*/  FFMA.FTZ R145, R10, R147, R145 ;  /* 0x000000930a917223 */ /* 0x000fc80000010091 */
[----:B------:R-:W-:-:S04]  /*40f0*/  FADD.FTZ R145, R12, -R145 ;  /* 0x800000910c917221 */ /* 0x000fc80000010000 */
[----:B------:R-:W-:Y:S01]  /*4100*/  FMUL.FTZ R144, R2, R145 ;  /* 0x0000009102907220 */ /* 0x000fe20000410000 */
[----:B------:R-:W-:-:S05]  /*4110*/  @P4 HADD2.F32 R145, -RZ, R121.H1_H1 ;  /* 0x30000079ff914230 */ /* 0x000fca0000004100 */
[----:B------:R-:W-:Y:S02]  /*4120*/  @P4 FADD.FTZ R144, R144, R145 ;  /* 0x0000009190904221 */ /* 0x000fe40000010000 */
.L_x_2396:
[----:B------:R-:W-:Y:S05]  /*4130*/  BSYNC B1 ;  /* 0x0000000000017941 */ /* 0x000fea0003800000 */
.L_x_2394:
        /* <DEDUP_REMOVED lines=14> */
.L_x_2398:
[----:B------:R-:W-:-:S04]  /*4220*/  ISETP.NE.AND P6, PT, R221, RZ, PT ;  /* 0x000000ffdd00720c */ /* 0x000fc80003fc5270 */
[----:B------:R-:W-:-:S05]  /*4230*/  FSEL R144, R146, RZ, !P6 ;  /* 0x000000ff92907208 */ /* 0x000fca0007000000 */
[----:B------:R-:W-:-:S04]  /*4240*/  FFMA.FTZ R144, R11, R147, R144 ;  /* 0x000000930b907223 */ /* 0x000fc80000010090 */
[----:B------:R-:W-:-:S04]  /*4250*/  FADD.FTZ R145, R13, -R144 ;  /* 0x800000900d917221 */ /* 0x000fc80000010000 */
[----:B------:R-:W-:Y:S01]  /*4260*/  FMUL.FTZ R144, R2, R145 ;  /* 0x0000009102907220 */ /* 0x000fe20000410000 */
[----:B------:R-:W-:-:S05]  /*4270*/  @P4 HADD2.F32 R145, -RZ, R122.H0_H0 ;  /* 0x2000007aff914230 */ /* 0x000fca0000004100 */
[----:B------:R-:W-:Y:S02]  /*4280*/  @P4 FADD.FTZ R144, R144, R145 ;  /* 0x0000009190904221 */ /* 0x000fe40000010000 */
.L_x_2399:
[----:B------:R-:W-:Y:S05]  /*4290*/  BSYNC B1 ;  /* 0x0000000000017941 */ /* 0x000fea0003800000 */
.L_x_2397:
        /* <DEDUP_REMOVED lines=14> */
.L_x_2401:
[----:B------:R-:W-:-:S04]  /*4380*/  ISETP.NE.AND P6, PT, R221, RZ, PT ;  /* 0x000000ffdd00720c */ /* 0x000fc80003fc5270 */
[----:B------:R-:W-:-:S05]  /*4390*/  FSEL R144, R146, RZ, !P6 ;  /* 0x000000ff92907208 */ /* 0x000fca0007000000 */
[----:B------:R-:W-:-:S04]  /*43a0*/  FFMA.FTZ R144, R14, R147, R144 ;  /* 0x000000930e907223 */ /* 0x000fc80000010090 */
[----:B------:R-:W-:-:S04]  /*43b0*/  FADD.FTZ R145, R15, -R144 ;  /* 0x800000900f917221 */ /* 0x000fc80000010000 */
[----:B------:R-:W-:Y:S01]  /*43c0*/  FMUL.FTZ R144, R2, R145 ;  /* 0x0000009102907220 */ /* 0x000fe20000410000 */
[----:B------:R-:W-:-:S05]  /*43d0*/  @P4 HADD2.F32 R145, -RZ, R122.H1_H1 ;  /* 0x3000007aff914230 */ /* 0x000fca0000004100 */
[----:B------:R-:W-:Y:S02]  /*43e0*/  @P4 FADD.FTZ R144, R144, R145 ;  /* 0x0000009190904221 */ /* 0x000fe40000010000 */
.L_x_2402:
[----:B------:R-:W-:Y:S05]  /*43f0*/  BSYNC B1 ;  /* 0x0000000000017941 */ /* 0x000fea0003800000 */
.L_x_2400:
        /* <DEDUP_REMOVED lines=14> */
.L_x_2404:
[----:B------:R-:W-:-:S04]  /*44e0*/  ISETP.NE.AND P6, PT, R221, RZ, PT ;  /* 0x000000ffdd00720c */ /* 0x000fc80003fc5270 */
[----:B------:R-:W-:-:S05]  /*44f0*/  FSEL R144, R146, RZ, !P6 ;  /* 0x000000ff92907208 */ /* 0x000fca0007000000 */
[----:B------:R-:W-:-:S04]  /*4500*/  FFMA.FTZ R144, R16, R147, R144 ;  /* 0x0000009310907223 */ /* 0x000fc80000010090 */
[----:B------:R-:W-:-:S04]  /*4510*/  FADD.FTZ R145, R17, -R144 ;  /* 0x8000009011917221 */ /* 0x000fc80000010000 */
[----:B------:R-:W-:Y:S01]  /*4520*/  FMUL.FTZ R144, R2, R145 ;  /* 0x0000009102907220 */ /* 0x000fe20000410000 */
[----:B------:R-:W-:-:S05]  /*4530*/  @P4 HADD2.F32 R145, -RZ, R123.H0_H0 ;  /* 0x2000007bff914230 */ /* 0x000fca0000004100 */
[----:B------:R-:W-:Y:S02]  /*4540*/  @P4 FADD.FTZ R144, R144, R145 ;  /* 0x0000009190904221 */ /* 0x000fe40000010000 */
.L_x_2405:
[----:B------:R-:W-:Y:S05]  /*4550*/  BSYNC B1 ;  /* 0x0000000000017941 */ /* 0x000fea0003800000 */
.L_x_2403:
        /* <DEDUP_REMOVED lines=14> */
.L_x_2407:
[----:B------:R-:W-:-:S04]  /*4640*/  ISETP.NE.AND P6, PT, R221, RZ, PT ;  /* 0x000000ffdd00720c */ /* 0x000fc80003fc5270 */
[----:B------:R-:W-:-:S05]  /*4650*/  FSEL R144, R146, RZ, !P6 ;  /* 0x000000ff92907208 */ /* 0x000fca0007000000 */
[----:B------:R-:W-:-:S04]  /*4660*/  FFMA.FTZ R144, R18, R147, R144 ;  /* 0x0000009312907223 */ /* 0x000fc80000010090 */
[----:B------:R-:W-:Y:S01]  /*4670*/  FADD.FTZ R149, R19, -R144 ;  /* 0x8000009013957221 */ /* 0x000fe20000010000 */
[----:B------:R-:W-:-:S03]  /*4680*/  @P4 HADD2.F32 R144, -RZ, R123.H1_H1 ;  /* 0x3000007bff904230 */ /* 0x000fc60000004100 */
[----:B------:R-:W-:-:S04]  /*4690*/  FMUL.FTZ R149, R2, R149 ;  /* 0x0000009502957220 */ /* 0x000fc80000410000 */
[----:B------:R-:W-:Y:S02]  /*46a0*/  @P4 FADD.FTZ R149, R149, R144 ;  /* 0x0000009095954221 */ /* 0x000fe40000010000 */
.L_x_2408:
[----:B------:R-:W-:Y:S05]  /*46b0*/  BSYNC B1 ;  /* 0x0000000000017941 */ /* 0x000fea0003800000 */
.L_x_2406:
        /* <DEDUP_REMOVED lines=16> */
.L_x_2384:
[----:B------:R-:W-:Y:S05]  /*47c0*/  BSYNC B0 ;  /* 0x0000000000007941 */ /* 0x000fea0003800000 */
.L_x_2383:
        /* <DEDUP_REMOVED lines=12> */
.L_x_2412:
        /* <DEDUP_REMOVED lines=11> */
.L_x_2413:
[----:B------:R-:W-:Y:S05]  /*4940*/  BSYNC B1 ;  /* 0x0000000000017941 */ /* 0x000fea0003800000 */
.L_x_2411:
        /* <DEDUP_REMOVED lines=16> */
.L_x_2415:
[----:B------:R-:W-:-:S04]  /*4a50*/  ISETP.NE.AND P6, PT, R221, RZ, PT ;  /* 0x000000ffdd00720c */ /* 0x000fc80003fc5270 */
[----:B------:R-:W-:-:S05]  /*4a60*/  FSEL R144, R146, RZ, !P6 ;  /* 0x000000ff92907208 */ /* 0x000fca0007000000 */
[----:B------:R-:W-:-:S04]  /*4a70*/  FFMA.FTZ R145, R21, R147, R144 ;  /* 0x0000009315917223 */ /* 0x000fc80000010090 */
[----:B------:R-:W-:-:S04]  /*4a80*/  FADD.FTZ R145, R24, -R145 ;  /* 0x8000009118917221 */ /* 0x000fc80000010000 */
[----:B------:R-:W-:Y:S01]  /*4a90*/  FMUL.FTZ R144, R2, R145 ;  /* 0x0000009102907220 */ /* 0x000fe20000410000 */
[----:B------:R-:W-:-:S05]  /*4aa0*/  @P4 HADD2.F32 R145, -RZ, R124.H1_H1 ;  /* 0x3000007cff914230 */ /* 0x000fca0000004100 */
[----:B------:R-:W-:Y:S02]  /*4ab0*/  @P4 FADD.FTZ R144, R144, R145 ;  /* 0x0000009190904221 */ /* 0x000fe40000010000 */
.L_x_2416:
[----:B------:R-:W-:Y:S05]  /*4ac0*/  BSYNC B1 ;  /* 0x0000000000017941 */ /* 0x000fea0003800000 */
.L_x_2414:
        /* <DEDUP_REMOVED lines=14> */
.L_x_2418:
[----:B------:R-:W-:-:S04]  /*4bb0*/  ISETP.NE.AND P6, PT, R221, RZ, PT ;  /* 0x000000ffdd00720c */ /* 0x000fc80003fc5270 */
[----:B------:R-:W-:-:S05]  /*4bc0*/  FSEL R144, R146, RZ, !P6 ;  /* 0x000000ff92907208 */ /* 0x000fca0007000000 */
[----:B------:R-:W-:-:S04]  /*4bd0*/  FFMA.FTZ R145, R23, R147, R144 ;  /* 0x0000009317917223 */ /* 0x000fc80000010090 */
[----:B------:R-:W-:-:S04]  /*4be0*/  FADD.FTZ R145, R26, -R145 ;  /* 0x800000911a917221 */ /* 0x000fc80000010000 */
[----:B------:R-:W-:Y:S01]  /*4bf0*/  FMUL.FTZ R144, R2, R145 ;  /* 0x0000009102907220 */ /* 0x000fe20000410000 */
[----:B------:R-:W-:-:S05]  /*4c00*/  @P4 HADD2.F32 R145, -RZ, R125.H0_H0 ;  /* 0x2000007dff914230 */ /* 0x000fca0000004100 */
[----:B------:R-:W-:Y:S02]  /*4c10*/  @P4 FADD.FTZ R144, R144, R145 ;  /* 0x0000009190904221 */ /* 0x000fe40000010000 */
.L_x_2419:
[----:B------:R-:W-:Y:S05]  /*4c20*/  BSYNC B1 ;  /* 0x0000000000017941 */ /* 0x000fea0003800000 */
.L_x_2417:
        /* <DEDUP_REMOVED lines=14> */
.L_x_2421:
[----:B------:R-:W-:-:S04]  /*4d10*/  ISETP.NE.AND P6, PT, R221, RZ, PT ;  /* 0x000000ffdd00720c */ /* 0x000fc80003fc5270 */
[----:B------:R-:W-:-:S05]  /*4d20*/  FSEL R144, R146, RZ, !P6 ;  /* 0x000000ff92907208 */ /* 0x000fca0007000000 */
[----:B------:R-:W-:-:S04]  /*4d30*/  FFMA.FTZ R145, R25, R147, R144 ;  /* 0x0000009319917223 */ /* 0x000fc80000010090 */
[----:B------:R-:W-:-:S04]  /*4d40*/  FADD.FTZ R145, R28, -R145 ;  /* 0x800000911c917221 */ /* 0x000fc80000010000 */
[----:B------:R-:W-:Y:S01]  /*4d50*/  FMUL.FTZ R144, R2, R145 ;  /* 0x0000009102907220 */ /* 0x000fe20000410000 */
[----:B------:R-:W-:-:S05]  /*4d60*/  @P4 HADD2.F32 R145, -RZ, R125.H1_H1 ;  /* 0x3000007dff914230 */ /* 0x000fca0000004100 */
[----:B------:R-:W-:Y:S02]  /*4d70*/  @P4 FADD.FTZ R144, R144, R145 ;  /* 0x0000009190904221 */ /* 0x000fe40000010000 */
.L_x_2422:
[----:B------:R-:W-:Y:S05]  /*4d80*/  BSYNC B1 ;  /* 0x0000000000017941 */ /* 0x000fea0003800000 */
.L_x_2420:
        /* <DEDUP_REMOVED lines=14> */
.L_x_2424:
[----:B------:R-:W-:-:S04]  /*4e70*/  ISETP.NE.AND P6, PT, R221, RZ, PT ;  /* 0x000000ffdd00720c */ /* 0x000fc80003fc5270 */
[----:B------:R-:W-:-:S05]  /*4e80*/  FSEL R144, R146, RZ, !P6 ;  /* 0x000000ff92907208 */ /* 0x000fca0007000000 */
[----:B------:R-:W-:-:S04]  /*4e90*/  FFMA.FTZ R144, R27, R147, R144 ;  /* 0x000000931b907223 */ /* 0x000fc80000010090 */
[----:B------:R-:W-:-:S04]  /*4ea0*/  FADD.FTZ R145, R29, -R144 ;  /* 0x800000901d917221 */ /* 0x000fc80000010000 */
[----:B------:R-:W-:Y:S01]  /*4eb0*/  FMUL.FTZ R144, R2, R145 ;  /* 0x0000009102907220 */ /* 0x000fe20000410000 */
[----:B------:R-:W-:-:S05]  /*4ec0*/  @P4 HADD2.F32 R145, -RZ, R126.H0_H0 ;  /* 0x2000007eff914230 */ /* 0x000fca0000004100 */
[----:B------:R-:W-:Y:S02]  /*4ed0*/  @P4 FADD.FTZ R144, R144, R145 ;  /* 0x0000009190904221 */ /* 0x000fe40000010000 */
.L_x_2425:
[----:B------:R-:W-:Y:S05]  /*4ee0*/  BSYNC B1 ;  /* 0x0000000000017941 */ /* 0x000fea0003800000 */
.L_x_2423:
        /* <DEDUP_REMOVED lines=14> */
.L_x_2427:
[----:B------:R-:W-:-:S04]  /*4fd0*/  ISETP.NE.AND P6, PT, R221, RZ, PT ;  /* 0x000000ffdd00720c */ /* 0x000fc80003fc5270 */
[----:B------:R-:W-:-:S05]  /*4fe0*/  FSEL R144, R146, RZ, !P6 ;  /* 0x000000ff92907208 */ /* 0x000fca0007000000 */
[----:B------:R-:W-:-:S04]  /*4ff0*/  FFMA.FTZ R144, R30, R147, R144 ;  /* 0x000000931e907223 */ /* 0x000fc80000010090 */
[----:B------:R-:W-:-:S04]  /*5000*/  FADD.FTZ R145, R31, -R144 ;  /* 0x800000901f917221 */ /* 0x000fc80000010000 */
[----:B------:R-:W-:Y:S01]  /*5010*/  FMUL.FTZ R144, R2, R145 ;  /* 0x0000009102907220 */ /* 0x000fe20000410000 */
[----:B------:R-:W-:-:S05]  /*5020*/  @P4 HADD2.F32 R145, -RZ, R126.H1_H1 ;  /* 0x3000007eff914230 */ /* 0x000fca0000004100 */
[----:B------:R-:W-:Y:S02]  /*5030*/  @P4 FADD.FTZ R144, R144, R145 ;  /* 0x0000009190904221 */ /* 0x000fe40000010000 */
.L_x_2428:
[----:B------:R-:W-:Y:S05]  /*5040*/  BSYNC B1 ;  /* 0x0000000000017941 */ /* 0x000fea0003800000 */
.L_x_2426:
        /* <DEDUP_REMOVED lines=14> */
.L_x_2430:
[----:B------:R-:W-:-:S04]  /*5130*/  ISETP.NE.AND P6, PT, R221, RZ, PT ;  /* 0x000000ffdd00720c */ /* 0x000fc80003fc5270 */
[----:B------:R-:W-:-:S05]  /*5140*/  FSEL R144, R146, RZ, !P6 ;  /* 0x000000ff92907208 */ /* 0x000fca0007000000 */
[----:B------:R-:W-:-:S04]  /*5150*/  FFMA.FTZ R144, R32, R147, R144 ;  /* 0x0000009320907223 */ /* 0x000fc80000010090 */
[----:B------:R-:W-:-:S04]  /*5160*/  FADD.FTZ R145, R33, -R144 ;  /* 0x8000009021917221 */ /* 0x000fc80000010000 */
[----:B------:R-:W-:Y:S01]  /*5170*/  FMUL.FTZ R144, R2, R145 ;  /* 0x0000009102907220 */ /* 0x000fe20000410000 */
[----:B------:R-:W-:-:S05]  /*5180*/  @P4 HADD2.F32 R145, -RZ, R127.H0_H0 ;  /* 0x2000007fff914230 */ /* 0x000fca0000004100 */
[----:B------:R-:W-:Y:S02]  /*5190*/  @P4 FADD.FTZ R144, R144, R145 ;  /* 0x0000009190904221 */ /* 0x000fe40000010000 */
.L_x_2431:
[----:B------:R-:W-:Y:S05]  /*51a0*/  BSYNC B1 ;  /* 0x0000000000017941 */ /* 0x000fea0003800000 */
.L_x_2429:
        /* <DEDUP_REMOVED lines=14> */
.L_x_2433:
[----:B------:R-:W-:-:S04]  /*5290*/  ISETP.NE.AND P6, PT, R221, RZ, PT ;  /* 0x000000ffdd00720c */ /* 0x000fc80003fc5270 */
[----:B------:R-:W-:-:S05]  /*52a0*/  FSEL R144, R146, RZ, !P6 ;  /* 0x000000ff92907208 */ /* 0x000fca0007000000 */
[----:B------:R-:W-:-:S04]  /*52b0*/  FFMA.FTZ R144, R34, R147, R144 ;  /* 0x0000009322907223 */ /* 0x000fc80000010090 */
[----:B------:R-:W-:Y:S01]  /*52c0*/  FADD.FTZ R149, R35, -R144 ;  /* 0x8000009023957221 */ /* 0x000fe20000010000 */
[----:B------:R-:W-:-:S03]  /*52d0*/  @P4 HADD2.F32 R144, -RZ, R127.H1_H1 ;  /* 0x3000007fff904230 */ /* 0x000fc60000004100 */
[----:B------:R-:W-:-:S04]  /*52e0*/  FMUL.FTZ R149, R2, R149 ;  /* 0x0000009502957220 */ /* 0x000fc80000410000 */
[----:B------:R-:W-:Y:S02]  /*52f0*/  @P4 FADD.FTZ R149, R149, R144 ;  /* 0x0000009095954221 */ /* 0x000fe40000010000 */
.L_x_2434:
[----:B------:R-:W-:Y:S05]  /*5300*/  BSYNC B1 ;  /* 0x0000000000017941 */ /* 0x000fea0003800000 */
.L_x_2432:
        /* <DEDUP_REMOVED lines=16> */
.L_x_2410:
[----:B------:R-:W-:Y:S05]  /*5410*/  BSYNC B0 ;  /* 0x0000000000007941 */ /* 0x000fea0003800000 */
.L_x_2409:
        /* <DEDUP_REMOVED lines=12> */
.L_x_2438:
        /* <DEDUP_REMOVED lines=11> */
.L_x_2439:
[----:B------:R-:W-:Y:S05]  /*5590*/  BSYNC B1 ;  /* 0x0000000000017941 */ /* 0x000fea0003800000 */
.L_x_2437:
        /* <DEDUP_REMOVED lines=16> */
.L_x_2441:
[----:B------:R-:W-:-:S04]  /*56a0*/  ISETP.NE.AND P6, PT, R221, RZ, PT ;  /* 0x000000ffdd00720c */ /* 0x000fc80003fc5270 */
[----:B------:R-:W-:-:S05]  /*56b0*/  FSEL R144, R146, RZ, !P6 ;  /* 0x000000ff92907208 */ /* 0x000fca0007000000 */
[----:B------:R-:W-:-:S04]  /*56c0*/  FFMA.FTZ R145, R153, R147, R144 ;  /* 0x0000009399917223 */ /* 0x000fc80000010090 */
[----:B------:R-:W-:-:S04]  /*56d0*/  FADD.FTZ R145, R156, -R145 ;  /* 0x800000919c917221 */ /* 0x000fc80000010000 */
[----:B------:R-:W-:Y:S01]  /*56e0*/  FMUL.FTZ R144, R2, R145 ;  /* 0x0000009102907220 */ /* 0x000fe20000410000 */
[----:B------:R-:W-:-:S05]  /*56f0*/  @P4 HADD2.F32 R145, -RZ, R128.H1_H1 ;  /* 0x30000080ff914230 */ /* 0x000fca0000004100 */
[----:B------:R-:W-:Y:S02]  /*5700*/  @P4 FADD.FTZ R144, R144, R145 ;  /* 0x0000009190904221 */ /* 0x000fe40000010000 */
.L_x_2442:
[----:B------:R-:W-:Y:S05]  /*5710*/  BSYNC B1 ;  /* 0x0000000000017941 */ /* 0x000fea0003800000 */
.L_x_2440:
        /* <DEDUP_REMOVED lines=14> */
.L_x_2444:
[----:B------:R-:W-:-:S04]  /*5800*/  ISETP.NE.AND P6, PT, R221, RZ, PT ;  /* 0x000000ffdd00720c */ /* 0x000fc80003fc5270 */
[----:B------:R-:W-:-:S05]  /*5810*/  FSEL R144, R146, RZ, !P6 ;  /* 0x000000ff92907208 */ /* 0x000fca0007000000 */
[----:B------:R-:W-:-:S04]  /*5820*/  FFMA.FTZ R145, R155, R147, R144 ;  /* 0x000000939b917223 */ /* 0x000fc80000010090 */
[----:B------:R-:W-:-:S04]  /*5830*/  FADD.FTZ R145, R158, -R145 ;  /* 0x800000919e917221 */ /* 0x000fc80000010000 */
[----:B------:R-:W-:Y:S01]  /*5840*/  FMUL.FTZ R144, R2, R145 ;  /* 0x0000009102907220 */ /* 0x000fe20000410000 */
[----:B------:R-:W-:-:S05]  /*5850*/  @P4 HADD2.F32 R145, -RZ, R129.H0_H0 ;  /* 0x20000081ff914230 */ /* 0x000fca0000004100 */
[----:B------:R-:W-:Y:S02]  /*5860*/  @P4 FADD.FTZ R144, R144, R145 ;  /* 0x0000009190904221 */ /* 0x000fe40000010000 */
.L_x_2445:
[----:B------:R-:W-:Y:S05]  /*5870*/  BSYNC B1 ;  /* 0x0000000000017941 */ /* 0x000fea0003800000 */
.L_x_2443:
        /* <DEDUP_REMOVED lines=14> */
.L_x_2447:
[----:B------:R-:W-:-:S04]  /*5960*/  ISETP.NE.AND P6, PT, R221, RZ, PT ;  /* 0x000000ffdd00720c */ /* 0x000fc80003fc5270 */
[----:B------:R-:W-:-:S05]  /*5970*/  FSEL R144, R146, RZ, !P6 ;  /* 0x000000ff92907208 */ /* 0x000fca0007000000 */
[----:B------:R-:W-:-:S04]  /*5980*/  FFMA.FTZ R145, R157, R147, R144 ;  /* 0x000000939d917223 */ /* 0x000fc80000010090 */
[----:B------:R-:W-:-:S04]  /*5990*/  FADD.FTZ R145, R170, -R145 ;  /* 0x80000091aa917221 */ /* 0x000fc80000010000 */
[----:B------:R-:W-:Y:S01]  /*59a0*/  FMUL.FTZ R144, R2, R145 ;  /* 0x0000009102907220 */ /* 0x000fe20000410000 */
[----:B------:R-:W-:-:S05]  /*59b0*/  @P4 HADD2.F32 R145, -RZ, R129.H1_H1 ;  /* 0x30000081ff914230 */ /* 0x000fca0000004100 */
[----:B------:R-:W-:Y:S02]  /*59c0*/  @P4 FADD.FTZ R144, R144, R145 ;  /* 0x0000009190904221 */ /* 0x000fe40000010000 */
.L_x_2448:
[----:B------:R-:W-:Y:S05]  /*59d0*/  BSYNC B1 ;  /* 0x0000000000017941 */ /* 0x000fea0003800000 */
.L_x_2446:
        /* <DEDUP_REMOVED lines=14> */
.L_x_2450:
[----:B------:R-:W-:-:S04]  /*5ac0*/  ISETP.NE.AND P6, PT, R221, RZ, PT ;  /* 0x000000ffdd00720c */ /* 0x000fc80003fc5270 */
[----:B------:R-:W-:-:S05]  /*5ad0*/  FSEL R144, R146, RZ, !P6 ;  /* 0x000000ff92907208 */ /* 0x000fca0007000000 */
[----:B------:R-:W-:-:S04]  /*5ae0*/  FFMA.FTZ R144, R159, R147, R144 ;  /* 0x000000939f907223 */ /* 0x000fc80000010090 */
[----:B------:R-:W-:-:S04]  /*5af0*/  FADD.FTZ R145, R171, -R144 ;  /* 0x80000090ab917221 */ /* 0x000fc80000010000 */
[----:B------:R-:W-:Y:S01]  /*5b00*/  FMUL.FTZ R144, R2, R145 ;  /* 0x0000009102907220 */ /* 0x000fe20000410000 */
[----:B------:R-:W-:-:S05]  /*5b10*/  @P4 HADD2.F32 R145, -RZ, R130.H0_H0 ;  /* 0x20000082ff914230 */ /* 0x000fca0000004100 */
[----:B------:R-:W-:Y:S02]  /*5b20*/  @P4 FADD.FTZ R144, R144, R145 ;  /* 0x0000009190904221 */ /* 0x000fe40000010000 */
.L_x_2451:
[----:B------:R-:W-:Y:S05]  /*5b30*/  BSYNC B1 ;  /* 0x0000000000017941 */ /* 0x000fea0003800000 */
.L_x_2449:
        /* <DEDUP_REMOVED lines=14> */
.L_x_2453:
[----:B------:R-:W-:-:S04]  /*5c20*/  ISETP.NE.AND P6, PT, R221, RZ, PT ;  /* 0x000000ffdd00720c */ /* 0x000fc80003fc5270 */
[----:B------:R-:W-:-:S05]  /*5c30*/  FSEL R144, R146, RZ, !P6 ;  /* 0x000000ff92907208 */ /* 0x000fca0007000000 */
[----:B------:R-:W-:-:S04]  /*5c40*/  FFMA.FTZ R144, R172, R147, R144 ;  /* 0x00000093ac907223 */ /* 0x000fc80000010090 */
[----:B------:R-:W-:-:S04]  /*5c50*/  FADD.FTZ R145, R173, -R144 ;  /* 0x80000090ad917221 */ /* 0x000fc80000010000 */
[----:B------:R-:W-:Y:S01]  /*5c60*/  FMUL.FTZ R144, R2, R145 ;  /* 0x0000009102907220 */ /* 0x000fe20000410000 */
[----:B------:R-:W-:-:S05]  /*5c70*/  @P4 HADD2.F32 R145, -RZ, R130.H1_H1 ;  /* 0x30000082ff914230 */ /* 0x000fca0000004100 */
[----:B------:R-:W-:Y:S02]  /*5c80*/  @P4 FADD.FTZ R144, R144, R145 ;  /* 0x0000009190904221 */ /* 0x000fe40000010000 */
.L_x_2454:
[----:B------:R-:W-:Y:S05]  /*5c90*/  BSYNC B1 ;  /* 0x0000000000017941 */ /* 0x000fea0003800000 */
.L_x_2452:
        /* <DEDUP_REMOVED lines=14> */
.L_x_2456:
[----:B------:R-:W-:-:S04]  /*5d80*/  ISETP.NE.AND P6, PT, R221, RZ, PT ;  /* 0x000000ffdd00720c */ /* 0x000fc80003fc5270 */
[----:B------:R-:W-:-:S05]  /*5d90*/  FSEL R144, R146, RZ, !P6 ;  /* 0x000000ff92907208 */ /* 0x000fca0007000000 */
[----:B------:R-:W-:-:S04]  /*5da0*/  FFMA.FTZ R144, R174, R147, R144 ;  /* 0x00000093ae907223 */ /* 0x000fc80000010090 */
[----:B------:R-:W-:-:S04]  /*5db0*/  FADD.FTZ R145, R175, -R144 ;  /* 0x80000090af917221 */ /* 0x000fc80000010000 */
[----:B------:R-:W-:Y:S01]  /*5dc0*/  FMUL.FTZ R144, R2, R145 ;  /* 0x0000009102907220 */ /* 0x000fe20000410000 */
[----:B------:R-:W-:-:S05]  /*5dd0*/  @P4 HADD2.F32 R145, -RZ, R131.H0_H0 ;  /* 0x20000083ff914230 */ /* 0x000fca0000004100 */
[----:B------:R-:W-:Y:S02]  /*5de0*/  @P4 FADD.FTZ R144, R144, R145 ;  /* 0x0000009190904221 */ /* 0x000fe40000010000 */
.L_x_2457:
[----:B------:R-:W-:Y:S05]  /*5df0*/  BSYNC B1 ;  /* 0x0000000000017941 */ /* 0x000fea0003800000 */
.L_x_2455:
        /* <DEDUP_REMOVED lines=14> */
.L_x_2459:
[----:B------:R-:W-:-:S04]  /*5ee0*/  ISETP.NE.AND P6, PT, R221, RZ, PT ;  /* 0x000000ffdd00720c */ /* 0x000fc80003fc5270 */
[----:B------:R-:W-:-:S05]  /*5ef0*/  FSEL R144, R146, RZ, !P6 ;  /* 0x000000ff92907208 */ /* 0x000fca0007000000 */
[----:B------:R-:W-:-:S04]  /*5f00*/  FFMA.FTZ R144, R176, R147, R144 ;  /* 0x00000093b0907223 */ /* 0x000fc80000010090 */
[----:B------:R-:W-:Y:S01]  /*5f10*/  FADD.FTZ R149, R177, -R144 ;  /* 0x80000090b1957221 */ /* 0x000fe20000010000 */
[----:B------:R-:W-:-:S03]  /*5f20*/  @P4 HADD2.F32 R144, -RZ, R131.H1_H1 ;  /* 0x30000083ff904230 */ /* 0x000fc60000004100 */
[----:B------:R-:W-:-:S04]  /*5f30*/  FMUL.FTZ R149, R2, R149 ;  /* 0x0000009502957220 */ /* 0x000fc80000410000 */
[----:B------:R-:W-:Y:S02]  /*5f40*/  @P4 FADD.FTZ R149, R149, R144 ;  /* 0x0000009095954221 */ /* 0x000fe40000010000 */
.L_x_2460:
[----:B------:R-:W-:Y:S05]  /*5f50*/  BSYNC B1 ;  /* 0x0000000000017941 */ /* 0x000fea0003800000 */
.L_x_2458:
        /* <DEDUP_REMOVED lines=16> */
.L_x_2436:
[----:B------:R-:W-:Y:S05]  /*6060*/  BSYNC B0 ;  /* 0x0000000000007941 */ /* 0x000fea0003800000 */
.L_x_2435:
        /* <DEDUP_REMOVED lines=13> */
.L_x_2464:
        /* <DEDUP_REMOVED lines=11> */
.L_x_2465:
[----:B------:R-:W-:Y:S05]  /*61f0*/  BSYNC B1 ;  /* 0x0000000000017941 */ /* 0x000fea0003800000 */
.L_x_2463:
        /* <DEDUP_REMOVED lines=16> */
.L_x_2467:
[----:B------:R-:W-:-:S04]  /*6300*/  ISETP.NE.AND P6, PT, R221, RZ, PT ;  /* 0x000000ffdd00720c */ /* 0x000fc80003fc5270 */
[----:B------:R-:W-:-:S05]  /*6310*/  FSEL R145, R146, RZ, !P6 ;  /* 0x000000ff92917208 */ /* 0x000fca0007000000 */
[----:B------:R-:W-:-:S04]  /*6320*/  FFMA.FTZ R145, R178, R147, R145 ;  /* 0x00000093b2917223 */ /* 0x000fc80000010091 */
[----:B------:R-:W-:-:S04]  /*6330*/  FADD.FTZ R145, R180, -R145 ;  /* 0x80000091b4917221 */ /* 0x000fc80000010000 */
[----:B------:R-:W-:Y:S01]  /*6340*/  FMUL.FTZ R144, R2, R145 ;  /* 0x0000009102907220 */ /* 0x000fe20000410000 */
[----:B------:R-:W-:-:S05]  /*6350*/  @P4 HADD2.F32 R145, -RZ, R36.H1_H1 ;  /* 0x30000024ff914230 */ /* 0x000fca0000004100 */
[----:B------:R-:W-:Y:S02]  /*6360*/  @P4 FADD.FTZ R144, R144, R145 ;  /* 0x0000009190904221 */ /* 0x000fe40000010000 */
.L_x_2468:
[----:B------:R-:W-:Y:S05]  /*6370*/  BSYNC B1 ;  /* 0x0000000000017941 */ /* 0x000fea0003800000 */
.L_x_2466:
        /* <DEDUP_REMOVED lines=14> */
.L_x_2470:
[----:B------:R-:W-:-:S04]  /*6460*/  ISETP.NE.AND P6, PT, R221, RZ, PT ;  /* 0x000000ffdd00720c */ /* 0x000fc80003fc5270 */
[----:B------:R-:W-:-:S05]  /*6470*/  FSEL R144, R146, RZ, !P6 ;  /* 0x000000ff92907208 */ /* 0x000fca0007000000 */
[----:B------:R-:W-:-:S04]  /*6480*/  FFMA.FTZ R145, R179, R147, R144 ;  /* 0x00000093b3917223 */ /* 0x000fc80000010090 */
[----:B------:R-:W-:-:S04]  /*6490*/  FADD.FTZ R145, R182, -R145 ;  /* 0x80000091b6917221 */ /* 0x000fc80000010000 */
[----:B------:R-:W-:Y:S01]  /*64a0*/  FMUL.FTZ R144, R2, R145 ;  /* 0x0000009102907220 */ /* 0x000fe20000410000 */
[----:B------:R-:W-:-:S05]  /*64b0*/  @P4 HADD2.F32 R145, -RZ, R37.H0_H0 ;  /* 0x20000025ff914230 */ /* 0x000fca0000004100 */
[----:B------:R-:W-:Y:S02]  /*64c0*/  @P4 FADD.FTZ R144, R144, R145 ;  /* 0x0000009190904221 */ /* 0x000fe40000010000 */
.L_x_2471:
[----:B------:R-:W-:Y:S05]  /*64d0*/  BSYNC B1 ;  /* 0x0000000000017941 */ /* 0x000fea0003800000 */
.L_x_2469:
        /* <DEDUP_REMOVED lines=14> */
.L_x_2473:
[----:B------:R-:W-:-:S04]  /*65c0*/  ISETP.NE.AND P6, PT, R221, RZ, PT ;  /* 0x000000ffdd00720c */ /* 0x000fc80003fc5270 */
[----:B------:R-:W-:-:S05]  /*65d0*/  FSEL R144, R146, RZ, !P6 ;  /* 0x000000ff92907208 */ /* 0x000fca0007000000 */
[----:B------:R-:W-:-:S04]  /*65e0*/  FFMA.FTZ R145, R181, R147, R144 ;  /* 0x00000093b5917223 */ /* 0x000fc80000010090 */
[----:B------:R-:W-:-:S04]  /*65f0*/  FADD.FTZ R145, R184, -R145 ;  /* 0x80000091b8917221 */ /* 0x000fc80000010000 */
[----:B------:R-:W-:Y:S01]  /*6600*/  FMUL.FTZ R144, R2, R145 ;  /* 0x0000009102907220 */ /* 0x000fe20000410000 */
[----:B------:R-:W-:-:S05]  /*6610*/  @P4 HADD2.F32 R145, -RZ, R37.H1_H1 ;  /* 0x30000025ff914230 */ /* 0x000fca0000004100 */
[----:B------:R-:W-:Y:S02]  /*6620*/  @P4 FADD.FTZ R144, R144, R145 ;  /* 0x0000009190904221 */ /* 0x000fe40000010000 */
.L_x_2474:
[----:B------:R-:W-:Y:S05]  /*6630*/  BSYNC B1 ;  /* 0x0000000000017941 */ /* 0x000fea0003800000 */
.L_x_2472:
        /* <DEDUP_REMOVED lines=14> */
.L_x_2476:
[----:B------:R-:W-:-:S04]  /*6720*/  ISETP.NE.AND P6, PT, R221, RZ, PT ;  /* 0x000000ffdd00720c */ /* 0x000fc80003fc5270 */
[----:B------:R-:W-:-:S05]  /*6730*/  FSEL R144, R146, RZ, !P6 ;  /* 0x000000ff92907208 */ /* 0x000fca0007000000 */
[----:B------:R-:W-:-:S04]  /*6740*/  FFMA.FTZ R144, R183, R147, R144 ;  /* 0x00000093b7907223 */ /* 0x000fc80000010090 */
[----:B------:R-:W-:-:S04]  /*6750*/  FADD.FTZ R145, R185, -R144 ;  /* 0x80000090b9917221 */ /* 0x000fc80000010000 */
[----:B------:R-:W-:Y:S01]  /*6760*/  FMUL.FTZ R144, R2, R145 ;  /* 0x0000009102907220 */ /* 0x000fe20000410000 */
[----:B------:R-:W-:-:S05]  /*6770*/  @P4 HADD2.F32 R145, -RZ, R38.H0_H0 ;  /* 0x20000026ff914230 */ /* 0x000fca0000004100 */
[----:B------:R-:W-:Y:S02]  /*6780*/  @P4 FADD.FTZ R144, R144, R145 ;  /* 0x0000009190904221 */ /* 0x000fe40000010000 */
.L_x_2477:
[----:B------:R-:W-:Y:S05]  /*6790*/  BSYNC B1 ;  /* 0x0000000000017941 */ /* 0x000fea0003800000 */
.L_x_2475:
        /* <DEDUP_REMOVED lines=14> */
.L_x_2479:
[----:B------:R-:W-:-:S04]  /*6880*/  ISETP.NE.AND P6, PT, R221, RZ, PT ;  /* 0x000000ffdd00720c */ /* 0x000fc80003fc5270 */
[----:B------:R-:W-:-:S05]  /*6890*/  FSEL R144, R146, RZ, !P6 ;  /* 0x000000ff92907208 */ /* 0x000fca0007000000 */
[----:B------:R-:W-:-:S04]  /*68a0*/  FFMA.FTZ R144, R186, R147, R144 ;  /* 0x00000093ba907223 */ /* 0x000fc80000010090 */
[----:B------:R-:W-:-:S04]  /*68b0*/  FADD.FTZ R145, R187, -R144 ;  /* 0x80000090bb917221 */ /* 0x000fc80000010000 */
[----:B------:R-:W-:Y:S01]  /*68c0*/  FMUL.FTZ R144, R2, R145 ;  /* 0x0000009102907220 */ /* 0x000fe20000410000 */
[----:B------:R-:W-:-:S05]  /*68d0*/  @P4 HADD2.F32 R145, -RZ, R38.H1_H1 ;  /* 0x30000026ff914230 */ /* 0x000fca0000004100 */
[----:B------:R-:W-:Y:S02]  /*68e0*/  @P4 FADD.FTZ R144, R144, R145 ;  /* 0x0000009190904221 */ /* 0x000fe40000010000 */
.L_x_2480:
[----:B------:R-:W-:Y:S05]  /*68f0*/  BSYNC B1 ;  /* 0x0000000000017941 */ /* 0x000fea0003800000 */
.L_x_2478:
        /* <DEDUP_REMOVED lines=14> */
.L_x_2482:
[----:B------:R-:W-:-:S04]  /*69e0*/  ISETP.NE.AND P6, PT, R221, RZ, PT ;  /* 0x000000ffdd00720c */ /* 0x000fc80003fc5270 */
[----:B------:R-:W-:-:S05]  /*69f0*/  FSEL R144, R146, RZ, !P6 ;  /* 0x000000ff92907208 */ /* 0x000fca0007000000 */
[----:B------:R-:W-:-:S04]  /*6a00*/  FFMA.FTZ R144, R190, R147, R144 ;  /* 0x00000093be907223 */ /* 0x000fc80000010090 */
[----:B------:R-:W-:-:S04]  /*6a10*/  FADD.FTZ R145, R191, -R144 ;  /* 0x80000090bf917221 */ /* 0x000fc80000010000 */
[----:B------:R-:W-:Y:S01]  /*6a20*/  FMUL.FTZ R144, R2, R145 ;  /* 0x0000009102907220 */ /* 0x000fe20000410000 */
[----:B------:R-:W-:-:S05]  /*6a30*/  @P4 HADD2.F32 R145, -RZ, R39.H0_H0 ;  /* 0x20000027ff914230 */ /* 0x000fca0000004100 */
[----:B------:R-:W-:Y:S02]  /*6a40*/  @P4 FADD.FTZ R144, R144, R145 ;  /* 0x0000009190904221 */ /* 0x000fe40000010000 */
.L_x_2483:
[----:B------:R-:W-:Y:S05]  /*6a50*/  BSYNC B1 ;  /* 0x0000000000017941 */ /* 0x000fea0003800000 */
.L_x_2481:
        /* <DEDUP_REMOVED lines=14> */
.L_x_2485:
[----:B------:R-:W-:-:S04]  /*6b40*/  ISETP.NE.AND P2, PT, R221, RZ, PT ;  /* 0x000000ffdd00720c */ /* 0x000fc80003f45270 */
[----:B------:R-:W-:-:S05]  /*6b50*/  FSEL R144, R146, RZ, !P2 ;  /* 0x000000ff92907208 */ /* 0x000fca0005000000 */
[----:B------:R-:W-:-:S04]  /*6b60*/  FFMA.FTZ R144, R192, R147, R144 ;  /* 0x00000093c0907223 */ /* 0x000fc80000010090 */
[----:B------:R-:W-:-:S04]  /*6b70*/  FADD.FTZ R145, R193, -R144 ;  /* 0x80000090c1917221 */ /* 0x000fc80000010000 */
[----:B------:R-:W-:Y:S01]  /*6b80*/  FMUL.FTZ R2, R2, R145 ;  /* 0x0000009102027220 */ /* 0x000fe20000410000 */
[----:B------:R-:W-:-:S05]  /*6b90*/  @P4 HADD2.F32 R145, -RZ, R39.H1_H1 ;  /* 0x30000027ff914230 */ /* 0x000fca0000004100 */
[----:B------:R-:W-:Y:S02]  /*6ba0*/  @P4 FADD.FTZ R2, R2, R145 ;  /* 0x0000009102024221 */ /* 0x000fe40000010000 */
.L_x_2486:
[----:B------:R-:W-:Y:S05]  /*6bb0*/  BSYNC B1 ;  /* 0x0000000000017941 */ /* 0x000fea0003800000 */
.L_x_2484:
[----:B------:R-:W-:Y:S01]  /*6bc0*/  @P3 FMUL.FTZ R144, R2, c[0x0][0x1ec] ;  /* 0x00007b0002903a20 */ /* 0x000fe20000410000 */
[----:B------:R-:W-:Y:S02]  /*6bd0*/  @P3 LOP3.LUT P2, RZ, R169, 0xff000000, RZ, 0xc0, !PT ;  /* 0xff000000a9ff3812 */ /* 0x000fe4000784c0ff */
[----:B------:R-:W-:Y:S01]  /*6be0*/  @P5 MOV R146, 0x10 ;  /* 0x0000001000925802 */ /* 0x000fe20000000f00 */
[----:B------:R-:W-:Y:S01]  /*6bf0*/  @P3 FMUL.FTZ R144, R144, c[0x0][0x1e8] ;  /* 0x00007a0090903a20 */ /* 0x000fe20000410000 */
[----:B------:R-:W-:-:S04]  /*6c00*/  @P3 MOV R147, 0x10 ;  /* 0x0000001000933802 */ /* 0x000fc80000000f00 */
[----:B------:R-:W-:Y:S02]  /*6c10*/  @P3 FSEL R145, R144, RZ, P2 ;  /* 0x000000ff90913208 */ /* 0x000fe40001000000 */
[----:B------:R-:W-:Y:S01]  /*6c20*/  @P5 F2FP.PACK_AB R144, RZ, R2 ;  /* 0x00000002ff90523e */ /* 0x000fe200000000ff */
[----:B------:R-:W-:Y:S01]  /*6c30*/  @P5 IMAD.WIDE.U32 R2, R3, R146, c[0x0][0x258] ;  /* 0x0000960003025625 */ /* 0x000fe200078e0092 */
[----:B------:R-:W-:Y:S02]  /*6c40*/  @P3 F2FP.PACK_AB R145, RZ, R145 ;  /* 0x00000091ff91323e */ /* 0x000fe400000000ff */
[----:B------:R-:W-:Y:S02]  /*6c50*/  @P5 PRMT R135, R135, 0x5410, R144 ;  /* 0x0000541087875816 */ /* 0x000fe40000000090 */
[----:B------:R-:W-:-:S03]  /*6c60*/  @P3 PRMT R75, R75, 0x5410, R145 ;  /* 0x000054104b4b3816 */ /* 0x000fc60000000091 */
[----:B------:R0:W-:Y:S02]  /*6c70*/  @P5 STG.E.128 [R2.64], R132 ;  /* 0x0000008402005986 */ /* 0x0001e4000c101d04 */
[----:B0-----:R-:W-:-:S05]  /*6c80*/  @P3 IMAD.WIDE.U32 R2, R148, R147, c[0x0][0x248] ;  /* 0x0000920094023625 */ /* 0x001fca00078e0093 */
[----:B------:R0:W-:Y:S02]  /*6c90*/  @P3 STG.E.128 [R2.64], R72 ;  /* 0x0000004802003986 */ /* 0x0001e4000c101d04 */
.L_x_2462:
[----:B------:R-:W-:Y:S05]  /*6ca0*/  BSYNC B0 ;  /* 0x0000000000007941 */ /* 0x000fea0003800000 */
.L_x_2461:
[----:B------:R-:W-:Y:S02]  /*6cb0*/  IADD3 R0, R0, c[0x0][0x160], RZ ;  /* 0x0000580000007a10 */ /* 0x000fe40007ffe0ff */
[----:B------:R-:W-:Y:S02]  /*6cc0*/  LOP3.LUT P3, RZ, R220, 0xff, RZ, 0xc0, !PT ;  /* 0x000000ffdcff7812 */ /* 0x000fe4000786c0ff */
[----:B------:R-:W-:Y:S02]  /*6cd0*/  ISETP.GE.AND P2, PT, R0, c[0x0][0x164], PT ;  /* 0x0000590000007a0c */ /* 0x000fe40003f46270 */
[----:B------:R-:W-:-:S11]  /*6ce0*/  SEL R220, RZ, 0x1, P3 ;  /* 0x00000001ffdc7807 */ /* 0x000fd60001800000 */
[----:B01---5:R-:W-:Y:S01]  /*6cf0*/  @P2 CALL.REL.NOINC `(.L_x_2335) ;  /* 0x0000001000002944 */ /* 0x023fe20003c00000 */
[----:B------:R-:W-:Y:S05]  /*6d00*/  BRA `(.L_x_2487) ;  /* 0xffff9b1000007947 */ /* 0x000fea000383ffff */
.L_x_2335:
[----:B-1----:R-:W0:Y:S01]  /*6d10*/  S2UR UR6, SR_CTAID.X ;  /* 0x00000000000679c3 */ /* 0x002e220000002500 */
[----:B------:R-:W0:Y:S01]  /*6d20*/  S2R R2, SR_TID.X ;  /* 0x0000000000027919 */ /* 0x000e220000002100 */
[C---:B------:R-:W-:Y:S02]  /*6d30*/  LOP3.LUT P3, RZ, R4.reuse, 0xffffff80, RZ, 0xc0, !PT ;  /* 0xffffff8004ff7812 */ /* 0x040fe4000786c0ff */
[----:B------:R-:W-:Y:S02]  /*6d40*/  ISETP.GE.U32.AND P2, PT, R4, 0x100, PT ;  /* 0x000001000400780c */ /* 0x000fe40003f46070 */
[----:B-----5:R-:W-:Y:S02]  /*6d50*/  @P0 MOV R15, 0x20 ;  /* 0x00000020000f0802 */ /* 0x020fe40000000f00 */
[----:B------:R-:W-:-:S07]  /*6d60*/  @P1 MOV R5, 0x20 ;  /* 0x0000002000051802 */ /* 0x000fce0000000f00 */
[----:B------:R-:W-:Y:S02]  /*6d70*/  @P3 MOV R7, 0x20 ;  /* 0x0000002000073802 */ /* 0x000fe40000000f00 */
[----:B------:R-:W-:Y:S02]  /*6d80*/  @P2 MOV R11, 0x20 ;  /* 0x00000020000b2802 */ /* 0x000fe40000000f00 */
        /* <DEDUP_REMOVED lines=34> */
[----:B------:R-:W-:-:S10]  /*6fb0*/  HFMA2.MMA R5, -RZ, RZ, 0, 1.9073486328125e-06 ;  /* 0x00000020ff057435 */ /* 0x000fd400000001ff */
[----:B--2---:R-:W-:-:S04]  /*6fc0*/  IMAD.WIDE.U32 R2, R0, R5, c[0x0][0x220] ;  /* 0x0000880000027625 */ /* 0x004fc800078e0005 */
[----:B------:R-:W-:Y:S01]  /*6fd0*/  IMAD.WIDE.U32 R4, R0, R5, c[0x0][0x228] ;  /* 0x00008a0000047625 */ /* 0x000fe200078e0005 */
[----:B------:R-:W-:Y:S04]  /*6fe0*/  STG.E.128 [R2.64], R76 ;  /* 0x0000004c02007986 */ /* 0x000fe8000c101d04 */
[----:B------:R-:W-:Y:S04]  /*6ff0*/  STG.E.128 [R2.64+0x10], R140 ;  /* 0x0000108c02007986 */ /* 0x000fe8000c101d04 */
[----:B------:R-:W-:Y:S04]  /*7000*/  STG.E.128 [R4.64], R136 ;  /* 0x0000008804007986 */ /* 0x000fe8000c101d04 */
[----:B------:R-:W-:Y:S01]  /*7010*/  STG.E.128 [R4.64+0x10], R112 ;  /* 0x0000107004007986 */ /* 0x000fe2000c101d04 */
[----:B------:R-:W-:Y:S05]  /*7020*/  EXIT ;  /* 0x000000000000794d */ /* 0x000fea0003800000 */
.L_x_2355:
[----:B------:R-:W-:Y:S01]  /*7030*/  HFMA2.MMA R146, -RZ, RZ, 0, 9.5367431640625e-07 ;  /* 0x00000010ff927435 */ /* 0x000fe200000001ff */
[----:B------:R-:W-:-:S02]  /*7040*/  MOV R145, R205 ;  /* 0x000000cd00917202 */ /* 0x000fc40000000f00 */
[----:B------:R-:W-:Y:S02]  /*7050*/  MOV R151, 0x1f ;  /* 0x0000001f00977802 */ /* 0x000fe40000000f00 */
[----:B------:R-:W-:Y:S02]  /*7060*/  MOV R150, 0xffffffff ;  /* 0xffffffff00967802 */ /* 0x000fe40000000f00 */
[----:B------:R-:W-:Y:S02]  /*7070*/  MOV R144, 0x7090 ;  /* 0x0000709000907802 */ /* 0x000fe40000000f00 */
[----:B0----5:R-:W-:Y:S05]  /*7080*/  CALL.REL.NOINC `($__internal_31_$__cuda_sm70_shflsync_down_p) ;  /* 0x0000046000007944 */ /* 0x021fea0003c00000 */
[----:B-1----:R-:W-:Y:S01]  /*7090*/  MOV R147, R146 ;  /* 0x0000009200937202 */ /* 0x002fe20000000f00 */
[----:B------:R-:W-:Y:S05]  /*70a0*/  BRA `(.L_x_2488) ;  /* 0xffffbb8000007947 */ /* 0x000fea000383ffff */
.L_x_2356:
[----:B------:R-:W-:Y:S01]  /*70b0*/  HFMA2.MMA R146, -RZ, RZ, 0, 9.5367431640625e-07 ;  /* 0x00000010ff927435 */ /* 0x000fe200000001ff */
[----:B------:R-:W-:Y:S02]  /*70c0*/  MOV R145, R206 ;  /* 0x000000ce00917202 */ /* 0x000fe40000000f00 */
[----:B------:R-:W-:Y:S02]  /*70d0*/  MOV R151, 0x1f ;  /* 0x0000001f00977802 */ /* 0x000fe40000000f00 */
[----:B------:R-:W-:-:S02]  /*70e0*/  MOV R150, 0xffffffff ;  /* 0xffffffff00967802 */ /* 0x000fc40000000f00 */
[----:B------:R-:W-:Y:S02]  /*70f0*/  MOV R144, 0x7110 ;  /* 0x0000711000907802 */ /* 0x000fe40000000f00 */
[----:B012--5:R-:W-:Y:S05]  /*7100*/  CALL.REL.NOINC `($__internal_31_$__cuda_sm70_shflsync_down_p) ;  /* 0x000003e000007944 */ /* 0x027fea0003c00000 */
[----:B------:R-:W-:Y:S01]  /*7110*/  FADD.FTZ R205, R147, R205 ;  /* 0x000000cd93cd7221 */ /* 0x000fe20000010000 */
[----:B------:R-:W-:Y:S01]  /*7120*/  MOV R151, 0x1f ;  /* 0x0000001f00977802 */ /* 0x000fe20000000f00 */
[----:B-1----:R-:W-:Y:S01]  /*7130*/  FADD.FTZ R206, R206, R146 ;  /* 0x00000092cece7221 */ /* 0x002fe20000010000 */
[----:B------:R-:W-:Y:S01]  /*7140*/  HFMA2.MMA R146, -RZ, RZ, 0, 4.76837158203125e-07 ;  /* 0x00000008ff927435 */ /* 0x000fe200000001ff */
[----:B------:R-:W-:Y:S02]  /*7150*/  MOV R150, 0xffffffff ;  /* 0xffffffff00967802 */ /* 0x000fe40000000f00 */
[----:B------:R-:W-:Y:S02]  /*7160*/  MOV R145, R205 ;  /* 0x000000cd00917202 */ /* 0x000fe40000000f00 */
[----:B------:R-:W-:Y:S02]  /*7170*/  MOV R144, 0x7190 ;  /* 0x0000719000907802 */ /* 0x000fe40000000f00 */
[----:B------:R-:W-:Y:S05]  /*7180*/  CALL.REL.NOINC `($__internal_31_$__cuda_sm70_shflsync_down_p) ;  /* 0x0000036000007944 */ /* 0x000fea0003c00000 */
[----:B-1----:R-:W-:Y:S01]  /*7190*/  MOV R147, R146 ;  /* 0x0000009200937202 */ /* 0x002fe20000000f00 */
[----:B------:R-:W-:Y:S01]  /*71a0*/  HFMA2.MMA R146, -RZ, RZ, 0, 4.76837158203125e-07 ;  /* 0x00000008ff927435 */ /* 0x000fe200000001ff */
[----:B------:R-:W-:-:S02]  /*71b0*/  MOV R145, R206 ;  /* 0x000000ce00917202 */ /* 0x000fc40000000f00 */
[----:B------:R-:W-:Y:S02]  /*71c0*/  MOV R151, 0x1f ;  /* 0x0000001f00977802 */ /* 0x000fe40000000f00 */
[----:B------:R-:W-:Y:S02]  /*71d0*/  MOV R150, 0xffffffff ;  /* 0xffffffff00967802 */ /* 0x000fe40000000f00 */
[----:B------:R-:W-:Y:S02]  /*71e0*/  MOV R144, 0x7200 ;  /* 0x0000720000907802 */ /* 0x000fe40000000f00 */
[----:B------:R-:W-:Y:S05]  /*71f0*/  CALL.REL.NOINC `($__internal_31_$__cuda_sm70_shflsync_down_p) ;  /* 0x000002f000007944 */ /* 0x000fea0003c00000 */
[----:B------:R-:W-:Y:S01]  /*7200*/  FADD.FTZ R205, R147, R205 ;  /* 0x000000cd93cd7221 */ /* 0x000fe20000010000 */
[----:B------:R-:W-:Y:S01]  /*7210*/  MOV R151, 0x1f ;  /* 0x0000001f00977802 */ /* 0x000fe20000000f00 */
[----:B-1----:R-:W-:Y:S01]  /*7220*/  FADD.FTZ R206, R206, R146 ;  /* 0x00000092cece7221 */ /* 0x002fe20000010000 */
[----:B------:R-:W-:Y:S01]  /*7230*/  HFMA2.MMA R146, -RZ, RZ, 0, 2.384185791015625e-07 ;  /* 0x00000004ff927435 */ /* 0x000fe200000001ff */
[----:B------:R-:W-:Y:S02]  /*7240*/  MOV R150, 0xffffffff ;  /* 0xffffffff00967802 */ /* 0x000fe40000000f00 */
[----:B------:R-:W-:-:S02]  /*7250*/  MOV R145, R205 ;  /* 0x000000cd00917202 */ /* 0x000fc40000000f00 */
[----:B------:R-:W-:Y:S02]  /*7260*/  MOV R144, 0x7280 ;  /* 0x0000728000907802 */ /* 0x000fe40000000f00 */
[----:B------:R-:W-:Y:S05]  /*7270*/  CALL.REL.NOINC `($__internal_31_$__cuda_sm70_shflsync_down_p) ;  /* 0x0000027000007944 */ /* 0x000fea0003c00000 */
[----:B-1----:R-:W-:Y:S01]  /*7280*/  MOV R147, R146 ;  /* 0x0000009200937202 */ /* 0x002fe20000000f00 */
[----:B------:R-:W-:Y:S01]  /*7290*/  HFMA2.MMA R146, -RZ, RZ, 0, 2.384185791015625e-07 ;  /* 0x00000004ff927435 */ /* 0x000fe200000001ff */
[----:B------:R-:W-:Y:S02]  /*72a0*/  MOV R145, R206 ;  /* 0x000000ce00917202 */ /* 0x000fe40000000f00 */
[----:B------:R-:W-:Y:S02]  /*72b0*/  MOV R151, 0x1f ;  /* 0x0000001f00977802 */ /* 0x000fe40000000f00 */
[----:B------:R-:W-:Y:S02]  /*72c0*/  MOV R150, 0xffffffff ;  /* 0xffffffff00967802 */ /* 0x000fe40000000f00 */
[----:B------:R-:W-:Y:S02]  /*72d0*/  MOV R144, 0x72f0 ;  /* 0x000072f000907802 */ /* 0x000fe40000000f00 */
[----:B------:R-:W-:Y:S05]  /*72e0*/  CALL.REL.NOINC `($__internal_31_$__cuda_sm70_shflsync_down_p) ;  /* 0x0000020000007944 */ /* 0x000fea0003c00000 */
[----:B------:R-:W-:Y:S01]  /*72f0*/  FADD.FTZ R205, R147, R205 ;  /* 0x000000cd93cd7221 */ /* 0x000fe20000010000 */
[----:B------:R-:W-:Y:S01]  /*7300*/  MOV R151, 0x1f ;  /* 0x0000001f00977802 */ /* 0x000fe20000000f00 */
[----:B-1----:R-:W-:Y:S01]  /*7310*/  FADD.FTZ R206, R206, R146 ;  /* 0x00000092cece7221 */ /* 0x002fe20000010000 */
[----:B------:R-:W-:Y:S01]  /*7320*/  HFMA2.MMA R146, -RZ, RZ, 0, 1.1920928955078125e-07 ;  /* 0x00000002ff927435 */ /* 0x000fe200000001ff */
[----:B------:R-:W-:-:S02]  /*7330*/  MOV R150, 0xffffffff ;  /* 0xffffffff00967802 */ /* 0x000fc40000000f00 */
[----:B------:R-:W-:Y:S02]  /*7340*/  MOV R145, R205 ;  /* 0x000000cd00917202 */ /* 0x000fe40000000f00 */
[----:B------:R-:W-:Y:S02]  /*7350*/  MOV R144, 0x7370 ;  /* 0x0000737000907802 */ /* 0x000fe40000000f00 */
[----:B------:R-:W-:Y:S05]  /*7360*/  CALL.REL.NOINC `($__internal_31_$__cuda_sm70_shflsync_down_p) ;  /* 0x0000018000007944 */ /* 0x000fea0003c00000 */
[----:B-1----:R-:W-:Y:S01]  /*7370*/  MOV R147, R146 ;  /* 0x0000009200937202 */ /* 0x002fe20000000f00 */
[----:B------:R-:W-:Y:S01]  /*7380*/  HFMA2.MMA R146, -RZ, RZ, 0, 1.1920928955078125e-07 ;  /* 0x00000002ff927435 */ /* 0x000fe200000001ff */
[----:B------:R-:W-:Y:S02]  /*7390*/  MOV R145, R206 ;  /* 0x000000ce00917202 */ /* 0x000fe40000000f00 */
[----:B------:R-:W-:Y:S02]  /*73a0*/  MOV R151, 0x1f ;  /* 0x0000001f00977802 */ /* 0x000fe40000000f00 */
[----:B------:R-:W-:Y:S02]  /*73b0*/  MOV R150, 0xffffffff ;  /* 0xffffffff00967802 */ /* 0x000fe40000000f00 */
[----:B------:R-:W-:-:S02]  /*73c0*/  MOV R144, 0x73e0 ;  /* 0x000073e000907802 */ /* 0x000fc40000000f00 */
[----:B------:R-:W-:Y:S05]  /*73d0*/  CALL.REL.NOINC `($__internal_31_$__cuda_sm70_shflsync_down_p) ;  /* 0x0000011000007944 */ /* 0x000fea0003c00000 */
[----:B------:R-:W-:Y:S01]  /*73e0*/  FADD.FTZ R205, R147, R205 ;  /* 0x000000cd93cd7221 */ /* 0x000fe20000010000 */
[----:B------:R-:W-:Y:S01]  /*73f0*/  MOV R151, 0x1f ;  /* 0x0000001f00977802 */ /* 0x000fe20000000f00 */
[----:B-1----:R-:W-:Y:S01]  /*7400*/  FADD.FTZ R206, R206, R146 ;  /* 0x00000092cece7221 */ /* 0x002fe20000010000 */
[----:B------:R-:W-:Y:S01]  /*7410*/  HFMA2.MMA R146, -RZ, RZ, 0, 5.9604644775390625e-08 ;  /* 0x00000001ff927435 */ /* 0x000fe200000001ff */
[----:B------:R-:W-:-:S02]  /*7420*/  MOV R150, 0xffffffff ;  /* 0xffffffff00967802 */ /* 0x000fc40000000f00 */
[----:B------:R-:W-:Y:S02]  /*7430*/  MOV R145, R205 ;  /* 0x000000cd00917202 */ /* 0x000fe40000000f00 */
[----:B------:R-:W-:Y:S02]  /*7440*/  MOV R144, 0x7460 ;  /* 0x0000746000907802 */ /* 0x000fe40000000f00 */
[----:B------:R-:W-:Y:S05]  /*7450*/  CALL.REL.NOINC `($__internal_31_$__cuda_sm70_shflsync_down_p) ;  /* 0x0000009000007944 */ /* 0x000fea0003c00000 */
[----:B-1----:R-:W-:Y:S01]  /*7460*/  MOV R147, R146 ;  /* 0x0000009200937202 */ /* 0x002fe20000000f00 */
[----:B------:R-:W-:Y:S01]  /*7470*/  HFMA2.MMA R146, -RZ, RZ, 0, 5.9604644775390625e-08 ;  /* 0x00000001ff927435 */ /* 0x000fe200000001ff */
[----:B------:R-:W-:Y:S02]  /*7480*/  MOV R145, R206 ;  /* 0x000000ce00917202 */ /* 0x000fe40000000f00 */
[----:B------:R-:W-:Y:S02]  /*7490*/  MOV R151, 0x1f ;  /* 0x0000001f00977802 */ /* 0x000fe40000000f00 */
[----:B------:R-:W-:Y:S02]  /*74a0*/  MOV R150, 0xffffffff ;  /* 0xffffffff00967802 */ /* 0x000fe40000000f00 */
[----:B------:R-:W-:-:S02]  /*74b0*/  MOV R144, 0x74d0 ;  /* 0x000074d000907802 */ /* 0x000fc40000000f00 */
[----:B------:R-:W-:Y:S05]  /*74c0*/  CALL.REL.NOINC `($__internal_31_$__cuda_sm70_shflsync_down_p) ;  /* 0x0000002000007944 */ /* 0x000fea0003c00000 */
[----:B-1----:R-:W-:Y:S01]  /*74d0*/  MOV R145, R146 ;  /* 0x0000009200917202 */ /* 0x002fe20000000f00 */
[----:B------:R-:W-:Y:S05]  /*74e0*/  BRA `(.L_x_2489) ;  /* 0xffffb86000007947 */ /* 0x000fea000383ffff */
        .weak           $__internal_31_$__cuda_sm70_shflsync_down_p
        .type           $__internal_31_$__cuda_sm70_shflsync_down_p,@function
        .size           $__internal_31_$__cuda_sm70_shflsync_down_p,(.L_x_14249 - $__internal_31_$__cuda_sm70_shflsync_down_p)
$__internal_31_$__cuda_sm70_shflsync_down_p:
[----:B------:R-:W-:Y:S04]  /*74f0*/  WARPSYNC R150 ;  /* 0x0000009600007348 */ /* 0x000fe80003800000 */
[----:B------:R0:W1:Y:S02]  /*7500*/  SHFL.DOWN PT, R146, R145, R146, R151 ;  /* 0x0800009291927389 */ /* 0x00006400000e0097 */
[----:B0-----:R-:W-:-:S06]  /*7510*/  HFMA2.MMA R145, -RZ, RZ, 0, 0 ;  /* 0x00000000ff917435 */ /* 0x001fcc00000001ff */
[----:B------:R-:W-:Y:S05]  /*7520*/  RET.REL.NODEC R144 `(_ZN10layer_norm13ln_bwd_kernelINS_13Kernel_traitsI6__halfS2_S2_S2_fjLj5120ELj1ELj1ELj4ELj16ENS_18Kernel_traits_baseILj5120ES2_S2_S2_S2_fjLj128EEEEELb1ELb0ELb1ELb0EEEvNS_9BwdParamsE) ;  /* 0xffff8ad090007950 */ /* 0x000fea0003c3ffff */
.L_x_2490:
        /* <DEDUP_REMOVED lines=13> */
.L_x_14249:


//--------------------- .text._ZN10layer_norm22ln_bwd_finalize_kernelINS_22Kernel_traits_finalizeILj5120E6__halfS2_S2_S2_fjLb0ELj1024ELj4ENS_18Kernel_traits_baseILj5120ES2_S2_S2_S2_fjLj1024EEEEELb0ELb1EEEvNS_9BwdParamsE --------------------------
	.section	.text._ZN10layer_norm22ln_bwd_finalize_kernelINS_22Kernel_traits_finalizeILj5120E6__halfS2_S2_S2_fjLb0ELj1024ELj4ENS_18Kernel_traits_baseILj5120ES2_S2_S2_S2_fjLj1024EEEEELb0ELb1EEEvNS_9BwdParamsE,"ax",@progbits
	.sectioninfo	@"SHI_REGISTERS=32"
	.align	128
        .global         _ZN10layer_norm22ln_bwd_finalize_kernelINS_22Kernel_traits_finalizeILj5120E6__halfS2_S2_S2_fjLb0ELj1024ELj4ENS_18Kernel_traits_baseILj5120ES2_S2_S2_S2_fjLj1024EEEEELb0ELb1EEEvNS_9BwdParamsE
        .type           _ZN10layer_norm22ln_bwd_finalize_kernelINS_22Kernel_traits_finalizeILj5120E6__halfS2_S2_S2_fjLb0ELj1024ELj4ENS_18Kernel_traits_baseILj5120ES2_S2_S2_S2_fjLj1024EEEEELb0ELb1EEEvNS_9BwdParamsE,@function
        .size           _ZN10layer_norm22ln_bwd_finalize_kernelINS_22Kernel_traits_finalizeILj5120E6__halfS2_S2_S2_fjLb0ELj1024ELj4ENS_18Kernel_traits_baseILj5120ES2_S2_S2_S2_fjLj1024EEEEELb0ELb1EEEvNS_9BwdParamsE,(.L_x_14250 - _ZN10layer_norm22ln_bwd_finalize_kernelINS_22Kernel_traits_finalizeILj5120E6__halfS2_S2_S2_fjLb0ELj1024ELj4ENS_18Kernel_traits_baseILj5120ES2_S2_S2_S2_fjLj1024EEEEELb0ELb1EEEvNS_9BwdParamsE)
        .other          _ZN10layer_norm22ln_bwd_finalize_kernelINS_22Kernel_traits_finalizeILj5120E6__halfS2_S2_S2_fjLb0ELj1024ELj4ENS_18Kernel_traits_baseILj5120ES2_S2_S2_S2_fjLj1024EEEEELb0ELb1EEEvNS_9BwdParamsE,@"STO_CUDA_ENTRY STV_DEFAULT"
_ZN10layer_norm22ln_bwd_finalize_kernelINS_22Kernel_traits_finalizeILj5120E6__halfS2_S2_S2_fjLb0ELj1024ELj4ENS_18Kernel_traits_baseILj5120ES2_S2_S2_S2_fjLj1024EEEEELb0ELb1EEEvNS_9BwdParamsE:
.text._ZN10layer_norm22ln_bwd_finalize_kernelINS_22Kernel_traits_finalizeILj5120E6__halfS2_S2_S2_fjLb0ELj1024ELj4ENS_18Kernel_traits_baseILj5120ES2_S2_S2_S2_fjLj1024EEEEELb0ELb1EEEvNS_9BwdParamsE:
        /* <DEDUP_REMOVED lines=19> */
.L_x_2503:
        /* <DEDUP_REMOVED lines=27> */
.L_x_2495:
        /* <DEDUP_REMOVED lines=35> */
.L_x_2494:
[----:B------:R-:W-:Y:S05]  /*0510*/  BSYNC B1 ;  /* 0x0000000000017941 */ /* 0x000fea0003800000 */
.L_x_2493:
        /* <DEDUP_REMOVED lines=23> */
.L_x_2497:
[----:B------:R-:W-:Y:S05]  /*0690*/  BSYNC B1 ;  /* 0x0000000000017941 */ /* 0x000fea0003800000 */
.L_x_2496:
        /* <DEDUP_REMOVED lines=10> */
.L_x_2492:
[----:B------:R-:W-:Y:S05]  /*0740*/  BSYNC B0 ;  /* 0x0000000000007941 */ /* 0x000fea0003800000 */
.L_x_2491:
        /* <DEDUP_REMOVED lines=11> */
.L_x_2504:
        /* <DEDUP_REMOVED lines=18> */
.L_x_2505:
[----:B------:R-:W-:Y:S01]  /*0920*/  @!P1 SHF.R.U32.HI R2, RZ, 0x3, R0 ;  /* 0x00000003ff029819 */ /* 0x000fe20000011600 */
[----:B---3--:R-:W-:Y:S02]  /*0930*/  FADD.FTZ R5, R5, R10 ;  /* 0x0000000a05057221 */ /* 0x008fe40000010000 */
[----:B--2---:R-:W-:Y:S01]  /*0940*/  FADD.FTZ R7, R7, R4 ;  /* 0x0000000407077221 */ /* 0x004fe20000010000 */
[----:B------:R-:W-:-:S05]  /*0950*/  @!P1 LOP3.LUT R2, R2, 0x1ffffffc, RZ, 0xc0, !PT ;  /* 0x1ffffffc02029812 */ /* 0x000fca00078ec0ff */
[----:B------:R2:W-:Y:S04]  /*0960*/  @!P1 STS [R2+0x2000], R5 ;  /* 0x0020000502009388 */ /* 0x0005e80000000800 */
[----:B------:R2:W-:Y:S02]  /*0970*/  @!P1 STS [R2+0x2080], R7 ;  /* 0x0020800702009388 */ /* 0x0005e40000000800 */
.L_x_2498:
[----:B0-----:R-:W-:Y:S01]  /*0980*/  WARPSYNC 0xffffffff ;  /* 0xffffffff00007948 */ /* 0x001fe20003800000 */
[----:B------:R-:W-:Y:S06]  /*0990*/  BAR.SYNC.DEFER_BLOCKING 0x0 ;  /* 0x0000000000007b1d */ /* 0x000fec0000010000 */
[----:B------:R-:W-:Y:S01]  /*09a0*/  BSSY B0, `(.L_x_2501) ;  /* 0x000000b000007945 */ /* 0x000fe20003800000 */
[----:B------:R-:W-:Y:S05]  /*09b0*/  @!P0 BRA `(.L_x_2502) ;  /* 0x0000009000008947 */ /* 0x000fea0003800000 */
[----:B--2---:R-:W0:Y:S01]  /*09c0*/  LDS.64 R2, [R16.X8+0x2000] ;  /* 0x0020000010027984 */ /* 0x004e220000008a00 */
[----:B------:R-:W-:-:S03]  /*09d0*/  HFMA2.MMA R6, -RZ, RZ, 0, 2.384185791015625e-07 ;  /* 0x00000004ff067435 */ /* 0x000fc600000001ff */
[----:B-1----:R-:W1:Y:S01]  /*09e0*/  LDS.64 R4, [R16.X8+0x2080] ;  /* 0x0020800010047984 */ /* 0x002e620000008a00 */
[----:B0-----:R-:W-:-:S06]  /*09f0*/  F2FP.PACK_AB R7, R3, R2 ;  /* 0x000000020307723e */ /* 0x001fcc00000000ff */
[----:B------:R-:W-:Y:S01]  /*0a00*/  IMAD.WIDE.U32 R2, R19, R6, c[0x0][0x268] ;  /* 0x00009a0013027625 */ /* 0x000fe200078e0006 */
[----:B-1----:R-:W-:-:S03]  /*0a10*/  F2FP.PACK_AB R9, R5, R4 ;  /* 0x000000040509723e */ /* 0x002fc600000000ff */
[----:B------:R-:W-:Y:S01]  /*0a20*/  IMAD.WIDE.U32 R4, R19, R6, c[0x0][0x260] ;  /* 0x0000980013047625 */ /* 0x000fe200078e0006 */
[----:B------:R0:W-:Y:S04]  /*0a30*/  STG.E [R2.64], R7 ;  /* 0x0000000702007986 */ /* 0x0001e8000c101904 */
[----:B------:R0:W-:Y:S02]  /*0a40*/  STG.E [R4.64], R9 ;  /* 0x0000000904007986 */ /* 0x0001e4000c101904 */
.L_x_2502:
[----:B------:R-:W-:Y:S05]  /*0a50*/  BSYNC B0 ;  /* 0x0000000000007941 */ /* 0x000fea0003800000 */
.L_x_2501:
[C---:B------:R-:W-:Y:S02]  /*0a60*/  ISETP.GT.U32.AND P1, PT, R18.reuse, -0x1401, PT ;  /* 0xffffebff1200780c */ /* 0x040fe40003f24070 */
[----:B------:R-:W-:Y:S02]  /*0a70*/  IADD3 R18, R18, 0x1400, RZ ;  /* 0x0000140012127810 */ /* 0x000fe40007ffe0ff */
[----:B------:R-:W-:-:S09]  /*0a80*/  IADD3 R19, R19, 0xa00, RZ ;  /* 0x00000a0013137810 */ /* 0x000fd20007ffe0ff */
[----:B012---:R-:W-:Y:S05]  /*0a90*/  @P1 BRA `(.L_x_2503) ;  /* 0xfffff69000001947 */ /* 0x007fea000383ffff */
[----:B------:R-:W-:Y:S05]  /*0aa0*/  EXIT ;  /* 0x000000000000794d */ /* 0x000fea0003800000 */
.L_x_2499:
[----:B--2---:R-:W-:Y:S01]  /*0ab0*/  IMAD.MOV.U32 R10, RZ, RZ, R4 ;  /* 0x000000ffff0a7224 */ /* 0x004fe200078e0004 */
[----:B------:R-:W-:Y:S01]  /*0ac0*/  MOV R9, 0x1 ;  /* 0x0000000100097802 */ /* 0x000fe20000000f00 */
[----:B------:R-:W-:Y:S01]  /*0ad0*/  IMAD.MOV.U32 R6, RZ, RZ, 0x1f ;  /* 0x0000001fff067424 */ /* 0x000fe200078e00ff */
[----:B------:R-:W-:Y:S02]  /*0ae0*/  MOV R11, 0xffffffff ;  /* 0xffffffff000b7802 */ /* 0x000fe40000000f00 */
[----:B------:R-:W-:Y:S02]  /*0af0*/  MOV R2, 0xb10 ;  /* 0x00000b1000027802 */ /* 0x000fe40000000f00 */
[----:B01----:R-:W-:Y:S05]  /*0b00*/  CALL.REL.NOINC `($__internal_32_$__cuda_sm70_shflsync_bfly_p) ;  /* 0x000003c000007944 */ /* 0x003fea0003c00000 */
[----:B-1----:R-:W-:Y:S01]  /*0b10*/  IMAD.MOV.U32 R3, RZ, RZ, R6 ;  /* 0x000000ffff037224 */ /* 0x002fe200078e0006 */
[----:B0-----:R-:W-:Y:S05]  /*0b20*/  BRA `(.L_x_2504) ;  /* 0xfffffcd000007947 */ /* 0x001fea000383ffff */
.L_x_2500:
[----:B------:R-:W-:Y:S01]  /*0b30*/  HFMA2.MMA R6, -RZ, RZ, 0, 1.847743988037109375e-06 ;  /* 0x0000001fff067435 */ /* 0x000fe200000001ff */
[----:B------:R-:W-:Y:S01]  /*0b40*/  MOV R10, R13 ;  /* 0x0000000d000a7202 */ /* 0x000fe20000000f00 */
[----:B------:R-:W-:Y:S01]  /*0b50*/  IMAD.MOV.U32 R9, RZ, RZ, 0x2 ;  /* 0x00000002ff097424 */ /* 0x000fe200078e00ff */
[----:B------:R-:W-:Y:S01]  /*0b60*/  MOV R2, 0xb90 ;  /* 0x00000b9000027802 */ /* 0x000fe20000000f00 */
[----:B------:R-:W-:-:S02]  /*0b70*/  IMAD.MOV.U32 R11, RZ, RZ, -0x1 ;  /* 0xffffffffff0b7424 */ /* 0x000fc400078e00ff */
[----:B012---:R-:W-:Y:S05]  /*0b80*/  CALL.REL.NOINC `($__internal_32_$__cuda_sm70_shflsync_bfly_p) ;  /* 0x0000034000007944 */ /* 0x007fea0003c00000 */
[----:B01----:R-:W-:Y:S01]  /*0b90*/  FADD.FTZ R10, R13, R6 ;  /* 0x000000060d0a7221 */ /* 0x003fe20000010000 */
[----:B------:R-:W-:Y:S01]  /*0ba0*/  HFMA2.MMA R6, -RZ, RZ, 0, 1.847743988037109375e-06 ;  /* 0x0000001fff067435 */ /* 0x000fe200000001ff */
[----:B------:R-:W-:Y:S01]  /*0bb0*/  MOV R9, 0x4 ;  /* 0x0000000400097802 */ /* 0x000fe20000000f00 */
[----:B------:R-:W-:Y:S01]  /*0bc0*/  IMAD.MOV.U32 R11, RZ, RZ, -0x1 ;  /* 0xffffffffff0b7424 */ /* 0x000fe200078e00ff */
[----:B------:R-:W-:-:S03]  /*0bd0*/  MOV R2, 0xbf0 ;  /* 0x00000bf000027802 */ /* 0x000fc60000000f00 */
[----:B------:R-:W-:Y:S05]  /*0be0*/  CALL.REL.NOINC `($__internal_32_$__cuda_sm70_shflsync_bfly_p) ;  /* 0x000002e000007944 */ /* 0x000fea0003c00000 */
[----:B01----:R-:W-:Y:S01]  /*0bf0*/  FADD.FTZ R10, R10, R6 ;  /* 0x000000060a0a7221 */ /* 0x003fe20000010000 */
[----:B------:R-:W-:Y:S01]  /*0c00*/  HFMA2.MMA R6, -RZ, RZ, 0, 1.847743988037109375e-06 ;  /* 0x0000001fff067435 */ /* 0x000fe200000001ff */
[----:B------:R-:W-:Y:S01]  /*0c10*/  MOV R9, 0x8 ;  /* 0x0000000800097802 */ /* 0x000fe20000000f00 */
[----:B------:R-:W-:Y:S01]  /*0c20*/  IMAD.MOV.U32 R11, RZ, RZ, -0x1 ;  /* 0xffffffffff0b7424 */ /* 0x000fe200078e00ff */
[----:B------:R-:W-:-:S03]  /*0c30*/  MOV R2, 0xc50 ;  /* 0x00000c5000027802 */ /* 0x000fc60000000f00 */
[----:B------:R-:W-:Y:S05]  /*0c40*/  CALL.REL.NOINC `($__internal_32_$__cuda_sm70_shflsync_bfly_p) ;  /* 0x0000028000007944 */ /* 0x000fea0003c00000 */
[----:B-1----:R-:W-:Y:S01]  /*0c50*/  FADD.FTZ R4, R10, R6 ;  /* 0x000000060a047221 */ /* 0x002fe20000010000 */
[----:B------:R-:W-:Y:S01]  /*0c60*/  HFMA2.MMA R6, -RZ, RZ, 0, 1.847743988037109375e-06 ;  /* 0x0000001fff067435 */ /* 0x000fe200000001ff */
[----:B0-----:R-:W-:Y:S01]  /*0c70*/  MOV R9, 0x10 ;  /* 0x0000001000097802 */ /* 0x001fe20000000f00 */
[----:B------:R-:W-:Y:S01]  /*0c80*/  IMAD.MOV.U32 R11, RZ, RZ, -0x1 ;  /* 0xffffffffff0b7424 */ /* 0x000fe200078e00ff */
[----:B------:R-:W-:-:S02]  /*0c90*/  MOV R2, 0xcc0 ;  /* 0x00000cc000027802 */ /* 0x000fc40000000f00 */
[----:B------:R-:W-:Y:S02]  /*0ca0*/  MOV R10, R4 ;  /* 0x00000004000a7202 */ /* 0x000fe40000000f00 */
[----:B------:R-:W-:Y:S05]  /*0cb0*/  CALL.REL.NOINC `($__internal_32_$__cuda_sm70_shflsync_bfly_p) ;  /* 0x0000021000007944 */ /* 0x000fea0003c00000 */
[----:B0-----:R-:W-:Y:S01]  /*0cc0*/  HFMA2.MMA R9, -RZ, RZ, 0, 5.9604644775390625e-08 ;  /* 0x00000001ff097435 */ /* 0x001fe200000001ff */
[----:B-1----:R-:W-:Y:S01]  /*0cd0*/  MOV R7, R6 ;  /* 0x0000000600077202 */ /* 0x002fe20000000f00 */
[----:B------:R-:W-:Y:S01]  /*0ce0*/  IMAD.MOV.U32 R10, RZ, RZ, R5 ;  /* 0x000000ffff0a7224 */ /* 0x000fe200078e0005 */
[----:B------:R-:W-:Y:S01]  /*0cf0*/  MOV R6, 0x1f ;  /* 0x0000001f00067802 */ /* 0x000fe20000000f00 */
[----:B------:R-:W-:Y:S01]  /*0d00*/  IMAD.MOV.U32 R11, RZ, RZ, -0x1 ;  /* 0xffffffffff0b7424 */ /* 0x000fe200078e00ff */
[----:B------:R-:W-:Y:S02]  /*0d10*/  MOV R2, 0xd30 ;  /* 0x00000d3000027802 */ /* 0x000fe40000000f00 */
[----:B------:R-:W-:Y:S05]  /*0d20*/  CALL.REL.NOINC `($__internal_32_$__cuda_sm70_shflsync_bfly_p) ;  /* 0x000001a000007944 */ /* 0x000fea0003c00000 */
[----:B0-----:R-:W-:Y:S01]  /*0d30*/  HFMA2.MMA R9, -RZ, RZ, 0, 1.1920928955078125e-07 ;  /* 0x00000002ff097435 */ /* 0x001fe200000001ff */
[----:B-1----:R-:W-:Y:S01]  /*0d40*/  FADD.FTZ R10, R5, R6 ;  /* 0x00000006050a7221 */ /* 0x002fe20000010000 */
[----:B------:R-:W-:Y:S01]  /*0d50*/  MOV R6, 0x1f ;  /* 0x0000001f00067802 */ /* 0x000fe20000000f00 */
[----:B------:R-:W-:Y:S01]  /*0d60*/  IMAD.MOV.U32 R11, RZ, RZ, -0x1 ;  /* 0xffffffffff0b7424 */ /* 0x000fe200078e00ff */
[----:B------:R-:W-:Y:S02]  /*0d70*/  MOV R2, 0xd90 ;  /* 0x00000d9000027802 */ /* 0x000fe40000000f00 */
[----:B------:R-:W-:Y:S05]  /*0d80*/  CALL.REL.NOINC `($__internal_32_$__cuda_sm70_shflsync_bfly_p) ;  /* 0x0000014000007944 */ /* 0x000fea0003c00000 */
[----:B0-----:R-:W-:Y:S01]  /*0d90*/  HFMA2.MMA R9, -RZ, RZ, 0, 2.384185791015625e-07 ;  /* 0x00000004ff097435 */ /* 0x001fe200000001ff */
[----:B-1----:R-:W-:Y:S01]  /*0da0*/  FADD.FTZ R10, R10, R6 ;  /* 0x000000060a0a7221 */ /* 0x002fe20000010000 */
[----:B------:R-:W-:Y:S01]  /*0db0*/  MOV R6, 0x1f ;  /* 0x0000001f00067802 */ /* 0x000fe20000000f00 */
[----:B------:R-:W-:Y:S01]  /*0dc0*/  IMAD.MOV.U32 R11, RZ, RZ, -0x1 ;  /* 0xffffffffff0b7424 */ /* 0x000fe200078e00ff */
[----:B------:R-:W-:-:S02]  /*0dd0*/  MOV R2, 0xdf0 ;  /* 0x00000df000027802 */ /* 0x000fc40000000f00 */
[----:B------:R-:W-:Y:S05]  /*0de0*/  CALL.REL.NOINC `($__internal_32_$__cuda_sm70_shflsync_bfly_p) ;  /* 0x000000e000007944 */ /* 0x000fea0003c00000 */
[----:B0-----:R-:W-:Y:S01]  /*0df0*/  HFMA2.MMA R9, -RZ, RZ, 0, 4.76837158203125e-07 ;  /* 0x00000008ff097435 */ /* 0x001fe200000001ff */
[----:B-1----:R-:W-:Y:S01]  /*0e00*/  FADD.FTZ R10, R10, R6 ;  /* 0x000000060a0a7221 */ /* 0x002fe20000010000 */
[----:B------:R-:W-:Y:S01]  /*0e10*/  MOV R6, 0x1f ;  /* 0x0000001f00067802 */ /* 0x000fe20000000f00 */
[----:B------:R-:W-:Y:S01]  /*0e20*/  IMAD.MOV.U32 R11, RZ, RZ, -0x1 ;  /* 0xffffffffff0b7424 */ /* 0x000fe200078e00ff */
[----:B------:R-:W-:-:S02]  /*0e30*/  MOV R2, 0xe50 ;  /* 0x00000e5000027802 */ /* 0x000fc40000000f00 */
[----:B------:R-:W-:Y:S05]  /*0e40*/  CALL.REL.NOINC `($__internal_32_$__cuda_sm70_shflsync_bfly_p) ;  /* 0x0000008000007944 */ /* 0x000fea0003c00000 */
[----:B0-----:R-:W-:Y:S01]  /*0e50*/  HFMA2.MMA R9, -RZ, RZ, 0, 9.5367431640625e-07 ;  /* 0x00000010ff097435 */ /* 0x001fe200000001ff */
[----:B-1----:R-:W-:Y:S01]  /*0e60*/  FADD.FTZ R10, R10, R6 ;  /* 0x000000060a0a7221 */ /* 0x002fe20000010000 */
[----:B------:R-:W-:Y:S01]  /*0e70*/  MOV R6, 0x1f ;  /* 0x0000001f00067802 */ /* 0x000fe20000000f00 */
[----:B------:R-:W-:Y:S01]  /*0e80*/  IMAD.MOV.U32 R11, RZ, RZ, -0x1 ;  /* 0xffffffffff0b7424 */ /* 0x000fe200078e00ff */
[----:B------:R-:W-:-:S02]  /*0e90*/  MOV R2, 0xeb0 ;  /* 0x00000eb000027802 */ /* 0x000fc40000000f00 */
[----:B------:R-:W-:Y:S05]  /*0ea0*/  CALL.REL.NOINC `($__internal_32_$__cuda_sm70_shflsync_bfly_p) ;  /* 0x0000002000007944 */ /* 0x000fea0003c00000 */
[----:B-1----:R-:W-:Y:S01]  /*0eb0*/  MOV R5, R6 ;  /* 0x0000000600057202 */ /* 0x002fe20000000f00 */
[----:B0-----:R-:W-:Y:S05]  /*0ec0*/  BRA `(.L_x_2505) ;  /* 0xfffffa5000007947 */ /* 0x001fea000383ffff */
        .weak           $__internal_32_$__cuda_sm70_shflsync_bfly_p
        .type           $__internal_32_$__cuda_sm70_shflsync_bfly_p,@function
        .size           $__internal_32_$__cuda_sm70_shflsync_bfly_p,(.L_x_14250 - $__internal_32_$__cuda_sm70_shflsync_bfly_p)
$__internal_32_$__cuda_sm70_shflsync_bfly_p:
[----:B------:R-:W-:Y:S01]  /*0ed0*/  HFMA2.MMA R3, -RZ, RZ, 0, 0 ;  /* 0x00000000ff037435 */ /* 0x000fe200000001ff */
[----:B------:R-:W-:Y:S04]  /*0ee0*/  WARPSYNC R11 ;  /* 0x0000000b00007348 */ /* 0x000fe80003800000 */
[----:B------:R0:W1:Y:S01]  /*0ef0*/  SHFL.BFLY PT, R6, R10, R9, R6 ;  /* 0x0c0000090a067389 */ /* 0x00006200000e0006 */
[----:B------:R-:W-:Y:S05]  /*0f00*/  RET.REL.NODEC R2 `(_ZN10layer_norm22ln_bwd_finalize_kernelINS_22Kernel_traits_finalizeILj5120E6__halfS2_S2_S2_fjLb0ELj1024ELj4ENS_18Kernel_traits_baseILj5120ES2_S2_S2_S2_fjLj1024EEEEELb0ELb1EEEvNS_9BwdParamsE) ;  /* 0xfffff0f002007950 */ /* 0x000fea0003c3ffff */
.L_x_2506:
        /* <DEDUP_REMOVED lines=15> */
.L_x_14250:


//--------------------- .text._ZN10layer_norm13ln_bwd_kernelINS_13Kernel_traitsI6__halfS2_S2_S2_fjLj5120ELj1ELj1ELj4ELj16ENS_18Kernel_traits_baseILj5120ES2_S2_S2_S2_fjLj128EEEEELb1ELb0ELb1ELb1EEEvNS_9BwdParamsE --------------------------
	.section	.text._ZN10layer_norm13ln_bwd_kernelINS_13Kernel_traitsI6__halfS2_S2_S2_fjLj5120ELj1ELj1ELj4ELj16ENS_18Kernel_traits_baseILj5120ES2_S2_S2_S2_fjLj128EEEEELb1ELb0ELb1ELb1EEEvNS_9BwdParamsE,"ax",@progbits
	.sectioninfo	@"SHI_REGISTERS=255"
	.align	128
        .global         _ZN10layer_norm13ln_bwd_kernelINS_13Kernel_traitsI6__halfS2_S2_S2_fjLj5120ELj1ELj1ELj4ELj16ENS_18Kernel_traits_baseILj5120ES2_S2_S2_S2_fjLj128EEEEELb1ELb0ELb1ELb1EEEvNS_9BwdParamsE
        .type           _ZN10layer_norm13ln_bwd_kernelINS_13Kernel_traitsI6__halfS2_S2_S2_fjLj5120ELj1ELj1ELj4ELj16ENS_18Kernel_traits_baseILj5120ES2_S2_S2_S2_fjLj128EEEEELb1ELb0ELb1ELb1EEEvNS_9BwdParamsE,@function
        .size           _ZN10layer_norm13ln_bwd_kernelINS_13Kernel_traitsI6__halfS2_S2_S2_fjLj5120ELj1ELj1ELj4ELj16ENS_18Kernel_traits_baseILj5120ES2_S2_S2_S2_fjLj128EEEEELb1ELb0ELb1ELb1EEEvNS_9BwdParamsE,(.L_x_14251 - _ZN10layer_norm13ln_bwd_kernelINS_13Kernel_traitsI6__halfS2_S2_S2_fjLj5120ELj1ELj1ELj4ELj16ENS_18Kernel_traits_baseILj5120ES2_S2_S2_S2_fjLj128EEEEELb1ELb0ELb1ELb1EEEvNS_9BwdParamsE)
        .other          _ZN10layer_norm13ln_bwd_kernelINS_13Kernel_traitsI6__halfS2_S2_S2_fjLj5120ELj1ELj1ELj4ELj16ENS_18Kernel_traits_baseILj5120ES2_S2_S2_S2_fjLj128EEEEELb1ELb0ELb1ELb1EEEvNS_9BwdParamsE,@"STO_CUDA_ENTRY STV_DEFAULT"
_ZN10layer_norm13ln_bwd_kernelINS_13Kernel_traitsI6__halfS2_S2_S2_fjLj5120ELj1ELj1ELj4ELj16ENS_18Kernel_traits_baseILj5120ES2_S2_S2_S2_fjLj128EEEEELb1ELb0ELb1ELb1EEEvNS_9BwdParamsE:
.text._ZN10layer_norm13ln_bwd_kernelINS_13Kernel_traitsI6__halfS2_S2_S2_fjLj5120ELj1ELj1ELj4ELj16ENS_18Kernel_traits_baseILj5120ES2_S2_S2_S2_fjLj128EEEEELb1ELb0ELb1ELb1EEEvNS_9BwdParamsE:
        /* <DEDUP_REMOVED lines=49> */
.L_x_2507:
        /* <DEDUP_REMOVED lines=55> */
[----:B------:R2:W-:Y:S01]  /*0680*/  STL [R1+0x14], R4 ;  /* 0x0000140401007387 */ /* 0x0005e20000100800 */
[----:B-1----:R-:W-:-:S03]  /*0690*/  HADD2.F32 R2, -RZ, R5.H1_H1 ;  /* 0x30000005ff027230 */ /* 0x002fc60000004100 */
[----:B------:R1:W-:Y:S01]  /*06a0*/  STL [R1+0x10], R3 ;  /* 0x0000100301007387 */ /* 0x0003e20000100800 */
[----:B--2---:R-:W-:-:S03]  /*06b0*/  HADD2.F32 R4, -RZ, R6.H0_H0 ;  /* 0x20000006ff047230 */ /* 0x004fc60000004100 */
[----:B------:R2:W-:Y:S01]  /*06c0*/  STL [R1+0xc], R2 ;  /* 0x00000c0201007387 */ /* 0x0005e20000100800 */
[----:B-1----:R-:W-:-:S03]  /*06d0*/  HADD2.F32 R3, -RZ, R6.H1_H1 ;  /* 0x30000006ff037230 */ /* 0x002fc60000004100 */
[----:B------:R1:W-:Y:S01]  /*06e0*/  STL [R1+0x8], R4 ;  /* 0x0000080401007387 */ /* 0x0003e20000100800 */
[----:B--2---:R-:W-:-:S03]  /*06f0*/  HADD2.F32 R2, -RZ, R7.H0_H0 ;  /* 0x20000007ff027230 */ /* 0x004fc60000004100 */
[----:B------:R1:W-:Y:S04]  /*0700*/  STL [R1+0x4], R3 ;  /* 0x0000040301007387 */ /* 0x0003e80000100800 */
[----:B------:R1:W-:Y:S01]  /*0710*/  STL [R1], R2 ;  /* 0x0000000201007387 */ /* 0x0003e20000100800 */
[--C-:B---3--:R-:W-:Y:S02]  /*0720*/  HADD2.F32 R225, -RZ, R217.reuse.H0_H0 ;  /* 0x200000d9ffe17230 */ /* 0x108fe40000004100 */
[----:B------:R-:W-:Y:S02]  /*0730*/  HADD2.F32 R224, -RZ, R217.H1_H1 ;  /* 0x300000d9ffe07230 */ /* 0x000fe40000004100 */
[--C-:B------:R-:W-:Y:S02]  /*0740*/  HADD2.F32 R223, -RZ, R218.reuse.H0_H0 ;  /* 0x200000daffdf7230 */ /* 0x100fe40000004100 */
[----:B------:R-:W-:-:S02]  /*0750*/  HADD2.F32 R221, -RZ, R218.H1_H1 ;  /* 0x300000daffdd7230 */ /* 0x000fc40000004100 */
[----:B------:R-:W-:Y:S02]  /*0760*/  HADD2.F32 R220, -RZ, R219.H0_H0 ;  /* 0x200000dbffdc7230 */ /* 0x000fe40000004100 */
[----:B------:R-:W-:Y:S02]  /*0770*/  HADD2.F32 R252, -RZ, R7.H1_H1 ;  /* 0x30000007fffc7230 */ /* 0x000fe40000004100 */
[--C-:B----4-:R-:W-:Y:S02]  /*0780*/  HADD2.F32 R251, -RZ, R8.reuse.H0_H0 ;  /* 0x20000008fffb7230 */ /* 0x110fe40000004100 */
[----:B------:R-:W-:Y:S02]  /*0790*/  HADD2.F32 R250, -RZ, R8.H1_H1 ;  /* 0x30000008fffa7230 */ /* 0x000fe40000004100 */
[--C-:B------:R-:W-:Y:S02]  /*07a0*/  HADD2.F32 R249, -RZ, R9.reuse.H0_H0 ;  /* 0x20000009fff97230 */ /* 0x100fe40000004100 */
[----:B------:R-:W-:-:S02]  /*07b0*/  HADD2.F32 R248, -RZ, R9.H1_H1 ;  /* 0x30000009fff87230 */ /* 0x000fc40000004100 */
[--C-:B------:R-:W-:Y:S02]  /*07c0*/  HADD2.F32 R247, -RZ, R10.reuse.H0_H0 ;  /* 0x2000000afff77230 */ /* 0x100fe40000004100 */
[----:B------:R-:W-:Y:S02]  /*07d0*/  HADD2.F32 R246, -RZ, R10.H1_H1 ;  /* 0x3000000afff67230 */ /* 0x000fe40000004100 */
[--C-:B------:R-:W-:Y:S02]  /*07e0*/  HADD2.F32 R245, -RZ, R11.reuse.H0_H0 ;  /* 0x2000000bfff57230 */ /* 0x100fe40000004100 */
[----:B------:R-:W-:Y:S02]  /*07f0*/  HADD2.F32 R244, -RZ, R11.H1_H1 ;  /* 0x3000000bfff47230 */ /* 0x000fe40000004100 */
[--C-:B-----5:R-:W-:Y:S02]  /*0800*/  HADD2.F32 R243, -RZ, R12.reuse.H0_H0 ;  /* 0x2000000cfff37230 */ /* 0x120fe40000004100 */
        /* <DEDUP_REMOVED lines=17> */
[----:B01----:R-:W-:Y:S02]  /*0920*/  HADD2.F32 R209, -RZ, R19.H1_H1 ;  /* 0x30000013ffd17230 */ /* 0x003fe40000004100 */
.L_x_2634:
        /* <DEDUP_REMOVED lines=32> */
[----:B------:R-:W-:Y:S01]  /*0b30*/  HFMA2.MMA R184, -RZ, RZ, 0, 0 ;  /* 0x00000000ffb87435 */ /* 0x000fe200000001ff */
[----:B------:R0:W5:Y:S03]  /*0b40*/  @P0 LDG.E.128 R128, [R144.64] ;  /* 0x0000000490800981 */ /* 0x000166000c1e1d00 */
[----:B------:R-:W-:Y:S01]  /*0b50*/  @P3 SHF.R.S32.HI R181, RZ, 0x1f, R180 ;  /* 0x0000001fffb53819 */ /* 0x000fe200000114b4 */
[----:B------:R1:W5:Y:S03]  /*0b60*/  @P0 LDG.E.128 R116, [R178.64] ;  /* 0x00000004b2740981 */ /* 0x000366000c1e1d00 */
[----:B------:R-:W-:Y:S01]  /*0b70*/  @P3 LEA.HI R180, R181, R180, RZ, 0x3 ;  /* 0x000000b4b5b43211 */ /* 0x000fe200078f18ff */
[----:B------:R2:W5:Y:S03]  /*0b80*/  @P0 LDG.E.128 R120, [R176.64] ;  /* 0x00000004b0780981 */ /* 0x000566000c1e1d00 */
[----:B------:R-:W-:Y:S01]  /*0b90*/  @P3 LEA.HI.SX32 R184, R180, R185, 0x1d ;  /* 0x000000b9b4b83211 */ /* 0x000fe200078feaff */
[----:B------:R-:W-:Y:S01]  /*0ba0*/  HFMA2.MMA R240, -RZ, RZ, 0, 0 ;  /* 0x00000000fff07435 */ /* 0x000fe200000001ff */
[----:B------:R-:W-:Y:S01]  /*0bb0*/  @P0 IADD3 R180, R206, 0x200, RZ ;  /* 0x00000200ceb40810 */ /* 0x000fe20007ffe0ff */
[----:B------:R3:W5:Y:S01]  /*0bc0*/  @P0 LDG.E.128 R124, [R146.64] ;  /* 0x00000004927c0981 */ /* 0x000762000c1e1d00 */
[----:B------:R-:W-:-:S02]  /*0bd0*/  IADD3 R182, R184, 0x80, RZ ;  /* 0x00000080b8b67810 */ /* 0x000fc40007ffe0ff */
[----:B-1----:R-:W-:Y:S01]  /*0be0*/  IADD3 R178, R184, 0x180, RZ ;  /* 0x00000180b8b27810 */ /* 0x002fe20007ffe0ff */
[----:B0-----:R-:W-:Y:S01]  /*0bf0*/  @P0 IMAD.WIDE.U32 R144, R180, R183, c[0x0][0x218] ;  /* 0x00008600b4900625 */ /* 0x001fe200078e00b7 */
[----:B--2---:R-:W-:Y:S02]  /*0c00*/  MOV R177, 0x8 ;  /* 0x0000000800b17802 */ /* 0x004fe40000000f00 */
[C---:B------:R-:W-:Y:S02]  /*0c10*/  IADD3 R180, R184.reuse, 0x100, RZ ;  /* 0x00000100b8b47810 */ /* 0x040fe40007ffe0ff */
[C---:B------:R-:W-:Y:S01]  /*0c20*/  IADD3 R176, R184.reuse, 0x200, RZ ;  /* 0x00000200b8b07810 */ /* 0x040fe20007ffe0ff */
[-C--:B------:R-:W-:Y:S01]  /*0c30*/  IMAD.WIDE.U32 R184, R184, R177.reuse, c[0x0][0x190] ;  /* 0x00006400b8b87625 */ /* 0x080fe200078e00b1 */
[----:B------:R0:W5:Y:S03]  /*0c40*/  @P0 LDG.E.128 R132, [R144.64] ;  /* 0x0000000490840981 */ /* 0x000166000c1e1d00 */
[----:B------:R-:W-:-:S02]  /*0c50*/  IMAD.WIDE.U32 R182, R182, R177, c[0x0][0x190] ;  /* 0x00006400b6b67625 */ /* 0x000fc400078e00b1 */
        /* <DEDUP_REMOVED lines=8> */
[----:B---3--:R-:W-:Y:S01]  /*0ce0*/  MOV R146, RZ ;  /* 0x000000ff00927202 */ /* 0x008fe20000000f00 */
[----:B------:R-:W-:Y:S05]  /*0cf0*/  BRA `(.L_x_2511) ;  /* 0x00001ae000007947 */ /* 0x000fea0003800000 */
.L_x_2510:
        /* <DEDUP_REMOVED lines=28> */
[----:B-----5:R-:W-:Y:S01]  /*0ec0*/  ISETP.GE.AND P0, PT, R222, 0x1, PT ;  /* 0x00000001de00780c */ /* 0x020fe20003f06270 */
[----:B------:R-:W-:-:S12]  /*0ed0*/  HFMA2.MMA R184, -RZ, RZ, 0, 0 ;  /* 0x00000000ffb87435 */ /* 0x000fd800000001ff */
[----:B------:R-:W-:-:S05]  /*0ee0*/  @P0 IADD3 R3, R222, -0x1, RZ ;  /* 0xffffffffde030810 */ /* 0x000fca0007ffe0ff */
[----:B------:R-:W-:-:S05]  /*0ef0*/  @P0 IMAD R3, R3, c[0x0][0x168], RZ ;  /* 0x00005a0003030a24 */ /* 0x000fca00078e02ff */
[----:B------:R-:W-:-:S04]  /*0f00*/  @P0 SHF.R.S32.HI R156, RZ, 0x1f, R3 ;  /* 0x0000001fff9c0819 */ /* 0x000fc80000011403 */
        /* <DEDUP_REMOVED lines=21> */
[----:B--2---:R-:W-:Y:S01]  /*1060*/  FSEL R172, R172, RZ, !P3 ;  /* 0x000000ffacac7208 */ /* 0x004fe20005800000 */
[----:B---3--:R-:W-:Y:S02]  /*1070*/  HADD2.F32 R230, -RZ, R24.H0_H0 ;  /* 0x20000018ffe67230 */ /* 0x008fe40000004100 */
[----:B----4-:R-:W-:-:S03]  /*1080*/  HADD2.F32 R233, -RZ, R19.H1_H1 ;  /* 0x30000013ffe97230 */ /* 0x010fc60000004100 */
[C---:B------:R-:W-:Y:S01]  /*1090*/  FADD.FTZ R230, -R172.reuse, R230 ;  /* 0x000000e6ace67221 */ /* 0x040fe20000010100 */
[----:B------:R-:W-:Y:S02]  /*10a0*/  HADD2.F32 R237, -RZ, R19.H0_H0 ;  /* 0x20000013ffed7230 */ /* 0x000fe40000004100 */
[----:B------:R-:W-:Y:S01]  /*10b0*/  HADD2.F32 R182, -RZ, R16.H1_H1 ;  /* 0x30000010ffb67230 */ /* 0x000fe20000004100 */
[C---:B------:R-:W-:Y:S01]  /*10c0*/  FADD.FTZ R233, -R172.reuse, R233 ;  /* 0x000000e9ace97221 */ /* 0x040fe20000010100 */
[----:B------:R-:W-:Y:S02]  /*10d0*/  HADD2.F32 R180, -RZ, R25.H1_H1 ;  /* 0x30000019ffb47230 */ /* 0x000fe40000004100 */
[--C-:B------:R-:W-:Y:S02]  /*10e0*/  HADD2.F32 R239, -RZ, R18.reuse.H0_H0 ;  /* 0x20000012ffef7230 */ /* 0x100fe40000004100 */
[----:B------:R-:W-:Y:S01]  /*10f0*/  HADD2.F32 R238, -RZ, R18.H1_H1 ;  /* 0x30000012ffee7230 */ /* 0x000fe20000004100 */
[C---:B------:R-:W-:Y:S01]  /*1100*/  FADD.FTZ R237, -R172.reuse, R237 ;  /* 0x000000edaced7221 */ /* 0x040fe20000010100 */
[----:B------:R-:W-:Y:S01]  /*1110*/  HADD2.F32 R181, -RZ, R16.H0_H0 ;  /* 0x20000010ffb57230 */ /* 0x000fe20000004100 */
[----:B------:R-:W-:Y:S01]  /*1120*/  FADD.FTZ R3, -R172, R182 ;  /* 0x000000b6ac037221 */ /* 0x000fe20000010100 */
[----:B------:R-:W-:Y:S01]  /*1130*/  IADD3 R182, R184, 0x80, RZ ;  /* 0x00000080b8b67810 */ /* 0x000fe20007ffe0ff */
[----:B------:R-:W-:-:S02]  /*1140*/  HADD2.F32 R163, -RZ, R20.H0_H0 ;  /* 0x20000014ffa37230 */ /* 0x000fc40000004100 */
[----:B------:R-:W-:Y:S02]  /*1150*/  HADD2.F32 R162, -RZ, R20.H1_H1 ;  /* 0x30000014ffa27230 */ /* 0x000fe40000004100 */
[--C-:B------:R-:W-:Y:S02]  /*1160*/  HADD2.F32 R192, -RZ, R10.reuse.H0_H0 ;  /* 0x2000000affc07230 */ /* 0x100fe40000004100 */
[----:B------:R-:W-:Y:S01]  /*1170*/  HADD2.F32 R193, -RZ, R10.H1_H1 ;  /* 0x3000000affc17230 */ /* 0x000fe20000004100 */
[----:B------:R-:W-:Y:S01]  /*1180*/  FMUL.FTZ R10, R205, R230 ;  /* 0x000000e6cd0a7220 */ /* 0x000fe20000410000 */
[--C-:B------:R-:W-:Y:S01]  /*1190*/  HADD2.F32 R156, -RZ, R21.reuse.H0_H0 ;  /* 0x20000015ff9c7230 */ /* 0x100fe20000004100 */
[----:B------:R-:W2:Y:S01]  /*11a0*/  LDL R230, [R1+0x18] ;  /* 0x0000180001e67983 */ /* 0x000ea20000100800 */
        /* <DEDUP_REMOVED lines=14> */
[----:B------:R-:W-:Y:S01]  /*1290*/  HADD2.F32 R151, -RZ, R154.H1_H1 ;  /* 0x3000009aff977230 */ /* 0x000fe20000004100 */
[----:B------:R-:W-:Y:S01]  /*12a0*/  FADD.FTZ R154, -R172, R180 ;  /* 0x000000b4ac9a7221 */ /* 0x000fe20000010100 */
[--C-:B------:R-:W-:Y:S02]  /*12b0*/  HADD2.F32 R190, -RZ, R9.reuse.H0_H0 ;  /* 0x20000009ffbe7230 */ /* 0x100fe40000004100 */
[----:B------:R-:W-:Y:S01]  /*12c0*/  HADD2.F32 R191, -RZ, R9.H1_H1 ;  /* 0x30000009ffbf7230 */ /* 0x000fe20000004100 */
[C---:B------:R-:W-:Y:S01]  /*12d0*/  FMUL.FTZ R9, R205.reuse, R233 ;  /* 0x000000e9cd097220 */ /* 0x040fe20000410000 */
[----:B------:R-:W-:Y:S01]  /*12e0*/  IADD3 R180, R184, 0x100, RZ ;  /* 0x00000100b8b47810 */ /* 0x000fe20007ffe0ff */
[----:B------:R-:W3:Y:S01]  /*12f0*/  LDL R233, [R1+0x14] ;  /* 0x0000140001e97983 */ /* 0x000ee20000100800 */
[C---:B------:R-:W-:Y:S01]  /*1300*/  FADD.FTZ R238, -R172.reuse, R238 ;  /* 0x000000eeacee7221 */ /* 0x040fe20000010100 */
[--C-:B------:R-:W-:Y:S02]  /*1310*/  HADD2.F32 R188, -RZ, R8.reuse.H0_H0 ;  /* 0x20000008ffbc7230 */ /* 0x100fe40000004100 */
[----:B------:R-:W-:Y:S01]  /*1320*/  HADD2.F32 R189, -RZ, R8.H1_H1 ;  /* 0x30000008ffbd7230 */ /* 0x000fe20000004100 */
[----:B------:R-:W-:Y:S01]  /*1330*/  FMUL.FTZ R8, R205, R237 ;  /* 0x000000edcd087220 */ /* 0x000fe20000410000 */
[--C-:B------:R-:W-:Y:S01]  /*1340*/  HADD2.F32 R241, -RZ, R17.reuse.H0_H0 ;  /* 0x20000011fff17230 */ /* 0x100fe20000004100 */
[----:B------:R-:W-:Y:S01]  /*1350*/  FADD.FTZ R2, -R172, R181 ;  /* 0x000000b5ac027221 */ /* 0x000fe20000010100 */
[----:B------:R-:W-:Y:S01]  /*1360*/  HADD2.F32 R240, -RZ, R17.H1_H1 ;  /* 0x30000011fff07230 */ /* 0x000fe20000004100 */
[----:B------:R-:W4:Y:S01]  /*1370*/  LDL R237, [R1+0x10] ;  /* 0x0000100001ed7983 */ /* 0x000f220000100800 */
[----:B------:R-:W-:Y:S01]  /*1380*/  HADD2.F32 R175, -RZ, R25.H0_H0 ;  /* 0x20000019ffaf7230 */ /* 0x000fe20000004100 */
[----:B------:R-:W-:Y:S01]  /*1390*/  IMAD.WIDE.U32 R184, R184, R187, c[0x0][0x190] ;  /* 0x00006400b8b87625 */ /* 0x000fe200078e00bb */
[----:B------:R-:W-:-:S02]  /*13a0*/  HADD2.F32 R174, -RZ, R26.H1_H1 ;  /* 0x3000001affae7230 */ /* 0x000fc40000004100 */
[--C-:B------:R-:W-:Y:S01]  /*13b0*/  HADD2.F32 R158, -RZ, R22.reuse.H0_H0 ;  /* 0x20000016ff9e7230 */ /* 0x100fe20000004100 */
[-C--:B------:R-:W-:Y:S01]  /*13c0*/  IMAD.WIDE.U32 R182, R182, R187.reuse, c[0x0][0x190] ;  /* 0x00006400b6b67625 */ /* 0x080fe200078e00bb */
[----:B------:R-:W-:Y:S01]  /*13d0*/  HADD2.F32 R159, -RZ, R22.H1_H1 ;  /* 0x30000016ff9f7230 */ /* 0x000fe20000004100 */
[----:B------:R-:W5:Y:S01]  /*13e0*/  LDG.E.64 R184, [R184.64] ;  /* 0x00000004b8b87981 */ /* 0x000f62000c1e1b00 */
[--C-:B------:R-:W-:Y:S01]  /*13f0*/  HADD2.F32 R160, -RZ, R23.reuse.H0_H0 ;  /* 0x20000017ffa07230 */ /* 0x100fe20000004100 */
[----:B------:R-:W-:Y:S01]  /*1400*/  IMAD.WIDE.U32 R180, R180, R187, c[0x0][0x190] ;  /* 0x00006400b4b47625 */ /* 0x000fe200078e00bb */
[----:B------:R-:W-:Y:S01]  /*1410*/  HADD2.F32 R161, -RZ, R23.H1_H1 ;  /* 0x30000017ffa17230 */ /* 0x000fe20000004100 */
[----:B------:R-:W5:Y:S01]  /*1420*/  LDG.E.64 R182, [R182.64] ;  /* 0x00000004b6b67981 */ /* 0x000f62000c1e1b00 */
[----:B------:R-:W-:Y:S01]  /*1430*/  HADD2.F32 R226, -RZ, R24.H1_H1 ;  /* 0x30000018ffe27230 */ /* 0x000fe20000004100 */
[----:B------:R-:W-:Y:S01]  /*1440*/  FADD.FTZ R239, -R172, R239 ;  /* 0x000000efacef7221 */ /* 0x000fe20000010100 */
[----:B------:R-:W-:-:S02]  /*1450*/  HADD2.F32 R173, -RZ, R26.H0_H0 ;  /* 0x2000001affad7230 */ /* 0x000fc40000004100 */
[--C-:B------:R-:W-:Y:S02]  /*1460*/  HADD2.F32 R16, -RZ, R27.reuse.H0_H0 ;  /* 0x2000001bff107230 */ /* 0x100fe40000004100 */
[----:B------:R-:W-:Y:S02]  /*1470*/  HADD2.F32 R17, -RZ, R27.H1_H1 ;  /* 0x3000001bff117230 */ /* 0x000fe40000004100 */
[--C-:B------:R-:W-:Y:S02]  /*1480*/  HADD2.F32 R171, -RZ, R28.reuse.H0_H0 ;  /* 0x2000001cffab7230 */ /* 0x100fe40000004100 */
[----:B------:R-:W-:Y:S02]  /*1490*/  HADD2.F32 R170, -RZ, R28.H1_H1 ;  /* 0x3000001cffaa7230 */ /* 0x000fe40000004100 */
[--C-:B------:R-:W-:Y:S02]  /*14a0*/  HADD2.F32 R164, -RZ, R29.reuse.H0_H0 ;  /* 0x2000001dffa47230 */ /* 0x100fe40000004100 */
[----:B------:R-:W-:-:S02]  /*14b0*/  HADD2.F32 R165, -RZ, R29.H1_H1 ;  /* 0x3000001dffa57230 */ /* 0x000fc40000004100 */
[----:B------:R-:W-:Y:S02]  /*14c0*/  HADD2.F32 R25, -RZ, R35.H1_H1 ;  /* 0x30000023ff197230 */ /* 0x000fe40000004100 */
[----:B------:R-:W-:Y:S01]  /*14d0*/  HADD2.F32 R186, -RZ, R7.H0_H0 ;  /* 0x20000007ffba7230 */ /* 0x000fe20000004100 */
[C---:B------:R-:W-:Y:S01]  /*14e0*/  FADD.FTZ R146, -R172.reuse, R174 ;  /* 0x000000aeac927221 */ /* 0x040fe20000010100 */
[--C-:B------:R-:W-:Y:S01]  /*14f0*/  HADD2.F32 R22, -RZ, R34.reuse.H0_H0 ;  /* 0x20000022ff167230 */ /* 0x100fe20000004100 */
[C---:B------:R-:W-:Y:S01]  /*1500*/  FADD.FTZ R240, -R172.reuse, R240 ;  /* 0x000000f0acf07221 */ /* 0x040fe20000010100 */
[----:B------:R-:W-:Y:S01]  /*1510*/  HADD2.F32 R23, -RZ, R34.H1_H1 ;  /* 0x30000022ff177230 */ /* 0x000fe20000004100 */
[C---:B------:R-:W-:Y:S01]  /*1520*/  FADD.FTZ R241, -R172.reuse, R241 ;  /* 0x000000f1acf17221 */ /* 0x040fe20000010100 */
[----:B------:R-:W-:Y:S01]  /*1530*/  HADD2.F32 R24, -RZ, R35.H0_H0 ;  /* 0x20000023ff187230 */ /* 0x000fe20000004100 */
        /* <DEDUP_REMOVED lines=8> */
[----:B------:R-:W-:Y:S01]  /*15c0*/  FADD.FTZ R30, -R172, R30 ;  /* 0x0000001eac1e7221 */ /* 0x000fe20000010100 */
[----:B------:R-:W-:Y:S01]  /*15d0*/  HADD2.F32 R187, -RZ, R7.H1_H1 ;  /* 0x30000007ffbb7230 */ /* 0x000fe20000004100 */
[----:B------:R-:W-:Y:S01]  /*15e0*/  FMUL.FTZ R7, R205, R238 ;  /* 0x000000eecd077220 */ /* 0x000fe20000410000 */
[--C-:B------:R-:W-:Y:S01]  /*15f0*/  HADD2.F32 R34, -RZ, R152.reuse.H0_H0 ;  /* 0x20000098ff227230 */ /* 0x100fe20000004100 */
[----:B------:R-:W4:Y:S01]  /*1600*/  LDL R238, [R1+0xc] ;  /* 0x00000c0001ee7983 */ /* 0x000f220000100800 */
[----:B------:R-:W-:-:S02]  /*1610*/  HADD2.F32 R35, -RZ, R152.H1_H1 ;  /* 0x30000098ff237230 */ /* 0x000fc40000004100 */
        /* <DEDUP_REMOVED lines=11> */
[----:B------:R-:W-:Y:S01]  /*16d0*/  FMUL.FTZ R6, R205, R239 ;  /* 0x000000efcd067220 */ /* 0x000fe20000410000 */
[----:B-1----:R-:W-:Y:S01]  /*16e0*/  HADD2.F32 R144, -RZ, R4.H0_H0 ;  /* 0x20000004ff907230 */ /* 0x002fe20000004100 */
[----:B------:R-:W4:Y:S01]  /*16f0*/  LDL R239, [R1+0x8] ;  /* 0x0000080001ef7983 */ /* 0x000f220000100800 */
[----:B------:R-:W-:-:S02]  /*1700*/  FADD.FTZ R226, -R172, R226 ;  /* 0x000000e2ace27221 */ /* 0x000fc40000010100 */
[C---:B------:R-:W-:Y:S01]  /*1710*/  FADD.FTZ R147, -R172.reuse, R173 ;  /* 0x000000adac937221 */ /* 0x040fe20000010100 */
[----:B------:R-:W-:Y:S01]  /*1720*/  HADD2.F32 R173, -RZ, R5.H1_H1 ;  /* 0x30000005ffad7230 */ /* 0x000fe20000004100 */
[C---:B------:R-:W-:Y:S01]  /*1730*/  FADD.FTZ R16, -R172.reuse, R16 ;  /* 0x00000010ac107221 */ /* 0x040fe20000010100 */
[----:B------:R-:W-:Y:S01]  /*1740*/  HADD2.F32 R145, -RZ, R4.H1_H1 ;  /* 0x30000004ff917230 */ /* 0x000fe20000004100 */
        /* <DEDUP_REMOVED lines=18> */
[----:B------:R-:W-:-:S02]  /*1870*/  FMUL.FTZ R5, R205, R240 ;  /* 0x000000f0cd057220 */ /* 0x000fc40000410000 */
[----:B------:R-:W4:Y:S01]  /*1880*/  LDL R240, [R1+0x4] ;  /* 0x0000040001f07983 */ /* 0x000f220000100800 */
[----:B------:R-:W-:-:S03]  /*1890*/  FMUL.FTZ R4, R205, R241 ;  /* 0x000000f1cd047220 */ /* 0x000fc60000410000 */
[----:B------:R-:W4:Y:S01]  /*18a0*/  LDL R241, [R1] ;  /* 0x0000000001f17983 */ /* 0x000f220000100800 */
[--C-:B------:R-:W-:Y:S01]  /*18b0*/  HADD2.F32 R194, -RZ, R11.reuse.H0_H0 ;  /* 0x2000000bffc27230 */ /* 0x100fe20000004100 */
[C---:B------:R-:W-:Y:S01]  /*18c0*/  FMUL.FTZ R2, R205.reuse, R2 ;  /* 0x00000002cd027220 */ /* 0x040fe20000410000 */
[----:B------:R-:W-:Y:S01]  /*18d0*/  HADD2.F32 R195, -RZ, R11.H1_H1 ;  /* 0x3000000bffc37230 */ /* 0x000fe20000004100 */
[C---:B------:R-:W-:Y:S01]  /*18e0*/  FMUL.FTZ R11, R205.reuse, R226 ;  /* 0x000000e2cd0b7220 */ /* 0x040fe20000410000 */
[--C-:B------:R-:W-:Y:S02]  /*18f0*/  HADD2.F32 R198, -RZ, R13.reuse.H0_H0 ;  /* 0x2000000dffc67230 */ /* 0x100fe40000004100 */
[----:B------:R-:W-:Y:S01]  /*1900*/  HADD2.F32 R199, -RZ, R13.H1_H1 ;  /* 0x3000000dffc77230 */ /* 0x000fe20000004100 */
[C---:B------:R-:W-:Y:S01]  /*1910*/  FMUL.FTZ R13, R205.reuse, R154 ;  /* 0x0000009acd0d7220 */ /* 0x040fe20000410000 */
[--C-:B------:R-:W-:Y:S01]  /*1920*/  HADD2.F32 R196, -RZ, R12.reuse.H0_H0 ;  /* 0x2000000cffc47230 */ /* 0x100fe20000004100 */
[C---:B------:R-:W-:Y:S01]  /*1930*/  FMUL.FTZ R3, R205.reuse, R3 ;  /* 0x00000003cd037220 */ /* 0x040fe20000410000 */
[----:B------:R-:W-:Y:S01]  /*1940*/  HADD2.F32 R197, -RZ, R12.H1_H1 ;  /* 0x3000000cffc57230 */ /* 0x000fe20000004100 */
[----:B------:R-:W-:Y:S01]  /*1950*/  FFMA.FTZ R112, R2, R163, R112 ;  /* 0x000000a302707223 */ /* 0x000fe20000010070 */
[--C-:B------:R-:W-:Y:S01]  /*1960*/  HADD2.F32 R202, -RZ, R15.reuse.H0_H0 ;  /* 0x2000000fffca7230 */ /* 0x100fe20000004100 */
[----:B------:R-:W-:Y:S01]  /*1970*/  FADD.FTZ R56, R56, R163 ;  /* 0x000000a338387221 */ /* 0x000fe20000010000 */
[----:B------:R-:W-:Y:S01]  /*1980*/  HADD2.F32 R203, -RZ, R15.H1_H1 ;  /* 0x3000000fffcb7230 */ /* 0x000fe20000004100 */
[----:B------:R-:W-:-:S02]  /*1990*/  FMUL.FTZ R12, R205, R155 ;  /* 0x0000009bcd0c7220 */ /* 0x000fc40000410000 */
[----:B------:R-:W-:Y:S02]  /*19a0*/  FMUL.FTZ R15, R205, R146 ;  /* 0x00000092cd0f7220 */ /* 0x000fe40000410000 */
[----:B------:R-:W-:Y:S02]  /*19b0*/  FFMA.FTZ R105, R11, R170, R105 ;  /* 0x000000aa0b697223 */ /* 0x000fe40000010069 */
[----:B------:R-:W-:Y:S01]  /*19c0*/  FADD.FTZ R65, R65, R170 ;  /* 0x000000aa41417221 */ /* 0x000fe20000010000 */
[--C-:B------:R-:W-:Y:S01]  /*19d0*/  HADD2.F32 R200, -RZ, R14.reuse.H0_H0 ;  /* 0x2000000effc87230 */ /* 0x100fe20000004100 */
[----:B------:R-:W-:Y:S01]  /*19e0*/  FFMA.FTZ R113, R3, R162, R113 ;  /* 0x000000a203717223 */ /* 0x000fe20000010071 */
[----:B------:R-:W-:Y:S01]  /*19f0*/  HADD2.F32 R201, -RZ, R14.H1_H1 ;  /* 0x3000000effc97230 */ /* 0x000fe20000004100 */
        /* <DEDUP_REMOVED lines=222> */
.L_x_2511:
[----:B0-----:R-:W-:Y:S05]  /*27e0*/  BSYNC B0 ;  /* 0x0000000000007941 */ /* 0x001fea0003800000 */
.L_x_2509:
[----:B------:R-:W0:Y:S01]  /*27f0*/  S2R R239, SR_TID.X ;  /* 0x0000000000ef7919 */ /* 0x000e220000002100 */
[----:B------:R-:W-:Y:S02]  /*2800*/  LOP3.LUT P3, RZ, R204, 0xff, RZ, 0xc0, !PT ;  /* 0x000000ffccff7812 */ /* 0x000fe4000786c0ff */
[----:B-----5:R-:W-:Y:S02]  /*2810*/  MOV R145, R182 ;  /* 0x000000b600917202 */ /* 0x020fe40000000f00 */
[----:B------:R-:W-:Y:S02]  /*2820*/  MOV R144, R180 ;  /* 0x000000b400907202 */ /* 0x000fe40000000f00 */
[----:B------:R-:W-:Y:S02]  /*2830*/  PRMT R237, R145, 0x7610, R237 ;  /* 0x0000761091ed7816 */ /* 0x000fe400000000ed */
[----:B------:R-:W-:-:S02]  /*2840*/  PRMT R233, R144, 0x7610, R233 ;  /* 0x0000761090e97816 */ /* 0x000fc400000000e9 */
[----:B------:R-:W-:Y:S02]  /*2850*/  MOV R147, R184 ;  /* 0x000000b800937202 */ /* 0x000fe40000000f00 */
[----:B------:R-:W-:Y:S02]  /*2860*/  MOV R145, R178 ;  /* 0x000000b200917202 */ /* 0x000fe40000000f00 */
[----:B------:R-:W-:Y:S02]  /*2870*/  MOV R144, R176 ;  /* 0x000000b000907202 */ /* 0x000fe40000000f00 */
[----:B------:R-:W-:Y:S02]  /*2880*/  PRMT R238, R147, 0x7610, R238 ;  /* 0x0000761093ee7816 */ /* 0x000fe400000000ee */
[----:B------:R-:W-:Y:S02]  /*2890*/  PRMT R230, R145, 0x7610, R230 ;  /* 0x0000761091e67816 */ /* 0x000fe400000000e6 */
[----:B------:R-:W-:-:S02]  /*28a0*/  PRMT R226, R144, 0x7610, R226 ;  /* 0x0000761090e27816 */ /* 0x000fc400000000e2 */
[----:B0-----:R-:W-:Y:S02]  /*28b0*/  LOP3.LUT P0, RZ, R239, 0x1f, RZ, 0xc0, !PT ;  /* 0x0000001fefff7812 */ /* 0x001fe4000780c0ff */
[----:B------:R-:W-:-:S04]  /*28c0*/  SHF.R.U32.HI R239, RZ, 0x5, R239 ;  /* 0x00000005ffef7819 */ /* 0x000fc800000116ef */
[----:B------:R-:W-:-:S04]  /*28d0*/  LOP3.LUT R239, R239, 0x7fffffc, RZ, 0xc0, !PT ;  /* 0x07fffffcefef7812 */ /* 0x000fc800078ec0ff */
[----:B------:R-:W-:Y:S01]  /*28e0*/  @!P3 IADD3 R239, R239, 0x4, RZ ;  /* 0x00000004efefb810 */ /* 0x000fe20007ffe0ff */
[----:B------:R-:W-:Y:S05]  /*28f0*/  BRA.DIV ~URZ, `(.L_x_2512) ;  /* 0x00003f027f007947 */ /* 0x000fea000b800000 */
[----:B------:R0:W1:Y:S02]  /*2900*/  SHFL.DOWN PT, R241, R240, 0x10, 0x1f ;  /* 0x0a001f00f0f17f89 */ /* 0x00006400000e0000 */
.L_x_2635:
        /* <DEDUP_REMOVED lines=18> */
.L_x_2636:
        /* <DEDUP_REMOVED lines=12> */
[----:B------:R-:W-:-:S04]  /*2af0*/  HFMA2.MMA R222, -RZ, RZ, 0, 0 ;  /* 0x00000000ffde7435 */ /* 0x000fc800000001ff */
        /* <DEDUP_REMOVED lines=27> */
.L_x_2515:
        /* <DEDUP_REMOVED lines=9> */
[----:B------:R-:W-:-:S05]  /*2d40*/  @P4 HADD2.F32 R145, -RZ, R116.H0_H0 ;  /* 0x20000074ff914230 */ /* 0x000fca0000004100 */
[----:B------:R-:W-:Y:S02]  /*2d50*/  @P4 FADD.FTZ R144, R144, R145 ;  /* 0x0000009190904221 */ /* 0x000fe40000010000 */
.L_x_2516:
[----:B------:R-:W-:Y:S05]  /*2d60*/  BSYNC B0 ;  /* 0x0000000000007941 */ /* 0x000fea0003800000 */
.L_x_2514:
[----:B------:R-:W-:Y:S01]  /*2d70*/  ISETP.NE.U32.AND P0, PT, RZ, c[0x0][0x258], PT ;  /* 0x00009600ff007a0c */ /* 0x000fe20003f05070 */
[----:B------:R-:W-:Y:S01]  /*2d80*/  BSSY B0, `(.L_x_2517) ;  /* 0x0000016000007945 */ /* 0x000fe20003800000 */
[----:B------:R-:W-:Y:S02]  /*2d90*/  @P3 LOP3.LUT P5, RZ, R238, 0xff, RZ, 0xc0, !PT ;  /* 0x000000ffeeff3812 */ /* 0x000fe400078ac0ff */
        /* <DEDUP_REMOVED lines=13> */
.L_x_2518:
[----:B------:R-:W-:-:S04]  /*2e70*/  ISETP.NE.AND P5, PT, R207, RZ, PT ;  /* 0x000000ffcf00720c */ /* 0x000fc80003fa5270 */
[----:B------:R-:W-:-:S05]  /*2e80*/  FSEL R144, R146, RZ, !P5 ;  /* 0x000000ff92907208 */ /* 0x000fca0006800000 */
[----:B------:R-:W-:-:S04]  /*2e90*/  FFMA.FTZ R144, R3, R147, R144 ;  /* 0x0000009303907223 */ /* 0x000fc80000010090 */
[----:B------:R-:W-:-:S04]  /*2ea0*/  FADD.FTZ R144, R155, -R144 ;  /* 0x800000909b907221 */ /* 0x000fc80000010000 */
[----:B------:R-:W-:Y:S01]  /*2eb0*/  FMUL.FTZ R145, R205, R144 ;  /* 0x00000090cd917220 */ /* 0x000fe20000410000 */
[----:B------:R-:W-:-:S05]  /*2ec0*/  @P4 HADD2.F32 R144, -RZ, R116.H1_H1 ;  /* 0x30000074ff904230 */ /* 0x000fca0000004100 */
[----:B------:R-:W-:Y:S02]  /*2ed0*/  @P4 FADD.FTZ R145, R145, R144 ;  /* 0x0000009091914221 */ /* 0x000fe40000010000 */
.L_x_2519:
[----:B------:R-:W-:Y:S05]  /*2ee0*/  BSYNC B0 ;  /* 0x0000000000007941 */ /* 0x000fea0003800000 */
.L_x_2517:
        /* <DEDUP_REMOVED lines=14> */
.L_x_2521:
[----:B------:R-:W-:-:S04]  /*2fd0*/  ISETP.NE.AND P5, PT, R207, RZ, PT ;  /* 0x000000ffcf00720c */ /* 0x000fc80003fa5270 */
[----:B------:R-:W-:-:S05]  /*2fe0*/  FSEL R144, R146, RZ, !P5 ;  /* 0x000000ff92907208 */ /* 0x000fca0006800000 */
[----:B------:R-:W-:-:S04]  /*2ff0*/  FFMA.FTZ R144, R4, R147, R144 ;  /* 0x0000009304907223 */ /* 0x000fc80000010090 */
[----:B------:R-:W-:-:S04]  /*3000*/  FADD.FTZ R144, R156, -R144 ;  /* 0x800000909c907221 */ /* 0x000fc80000010000 */
[----:B------:R-:W-:Y:S01]  /*3010*/  FMUL.FTZ R145, R205, R144 ;  /* 0x00000090cd917220 */ /* 0x000fe20000410000 */
[----:B------:R-:W-:-:S05]  /*3020*/  @P4 HADD2.F32 R144, -RZ, R117.H0_H0 ;  /* 0x20000075ff904230 */ /* 0x000fca0000004100 */
[----:B------:R-:W-:Y:S02]  /*3030*/  @P4 FADD.FTZ R145, R145, R144 ;  /* 0x0000009091914221 */ /* 0x000fe40000010000 */
.L_x_2522:
[----:B------:R-:W-:Y:S05]  /*3040*/  BSYNC B0 ;  /* 0x0000000000007941 */ /* 0x000fea0003800000 */
.L_x_2520:
        /* <DEDUP_REMOVED lines=14> */
.L_x_2524:
[----:B------:R-:W-:-:S04]  /*3130*/  ISETP.NE.AND P5, PT, R207, RZ, PT ;  /* 0x000000ffcf00720c */ /* 0x000fc80003fa5270 */
[----:B------:R-:W-:-:S05]  /*3140*/  FSEL R144, R146, RZ, !P5 ;  /* 0x000000ff92907208 */ /* 0x000fca0006800000 */
[----:B------:R-:W-:-:S04]  /*3150*/  FFMA.FTZ R144, R5, R147, R144 ;  /* 0x0000009305907223 */ /* 0x000fc80000010090 */
[----:B------:R-:W-:-:S04]  /*3160*/  FADD.FTZ R144, R157, -R144 ;  /* 0x800000909d907221 */ /* 0x000fc80000010000 */
[----:B------:R-:W-:Y:S01]  /*3170*/  FMUL.FTZ R145, R205, R144 ;  /* 0x00000090cd917220 */ /* 0x000fe20000410000 */
[----:B------:R-:W-:-:S05]  /*3180*/  @P4 HADD2.F32 R144, -RZ, R117.H1_H1 ;  /* 0x30000075ff904230 */ /* 0x000fca0000004100 */
[----:B------:R-:W-:Y:S02]  /*3190*/  @P4 FADD.FTZ R145, R145, R144 ;  /* 0x0000009091914221 */ /* 0x000fe40000010000 */
.L_x_2525:
[----:B------:R-:W-:Y:S05]  /*31a0*/  BSYNC B0 ;  /* 0x0000000000007941 */ /* 0x000fea0003800000 */
.L_x_2523:
        /* <DEDUP_REMOVED lines=14> */
.L_x_2527:
[----:B------:R-:W-:-:S04]  /*3290*/  ISETP.NE.AND P5, PT, R207, RZ, PT ;  /* 0x000000ffcf00720c */ /* 0x000fc80003fa5270 */
[----:B------:R-:W-:-:S05]  /*32a0*/  FSEL R144, R146, RZ, !P5 ;  /* 0x000000ff92907208 */ /* 0x000fca0006800000 */
[----:B------:R-:W-:-:S04]  /*32b0*/  FFMA.FTZ R144, R6, R147, R144 ;  /* 0x0000009306907223 */ /* 0x000fc80000010090 */
[----:B------:R-:W-:-:S04]  /*32c0*/  FADD.FTZ R144, R158, -R144 ;  /* 0x800000909e907221 */ /* 0x000fc80000010000 */
[----:B------:R-:W-:Y:S01]  /*32d0*/  FMUL.FTZ R145, R205, R144 ;  /* 0x00000090cd917220 */ /* 0x000fe20000410000 */
[----:B------:R-:W-:-:S05]  /*32e0*/  @P4 HADD2.F32 R144, -RZ, R118.H0_H0 ;  /* 0x20000076ff904230 */ /* 0x000fca0000004100 */
[----:B------:R-:W-:Y:S02]  /*32f0*/  @P4 FADD.FTZ R145, R145, R144 ;  /* 0x0000009091914221 */ /* 0x000fe40000010000 */
.L_x_2528:
[----:B------:R-:W-:Y:S05]  /*3300*/  BSYNC B0 ;  /* 0x0000000000007941 */ /* 0x000fea0003800000 */
.L_x_2526:
        /* <DEDUP_REMOVED lines=14> */
.L_x_2530:
[----:B------:R-:W-:-:S04]  /*33f0*/  ISETP.NE.AND P5, PT, R207, RZ, PT ;  /* 0x000000ffcf00720c */ /* 0x000fc80003fa5270 */
[----:B------:R-:W-:-:S05]  /*3400*/  FSEL R144, R146, RZ, !P5 ;  /* 0x000000ff92907208 */ /* 0x000fca0006800000 */
[----:B------:R-:W-:-:S04]  /*3410*/  FFMA.FTZ R144, R7, R147, R144 ;  /* 0x0000009307907223 */ /* 0x000fc80000010090 */
[----:B------:R-:W-:-:S04]  /*3420*/  FADD.FTZ R144, R159, -R144 ;  /* 0x800000909f907221 */ /* 0x000fc80000010000 */
[----:B------:R-:W-:Y:S01]  /*3430*/  FMUL.FTZ R145, R205, R144 ;  /* 0x00000090cd917220 */ /* 0x000fe20000410000 */
[----:B------:R-:W-:-:S05]  /*3440*/  @P4 HADD2.F32 R144, -RZ, R118.H1_H1 ;  /* 0x30000076ff904230 */ /* 0x000fca0000004100 */
[----:B------:R-:W-:Y:S02]  /*3450*/  @P4 FADD.FTZ R145, R145, R144 ;  /* 0x0000009091914221 */ /* 0x000fe40000010000 */
.L_x_2531:
[----:B------:R-:W-:Y:S05]  /*3460*/  BSYNC B0 ;  /* 0x0000000000007941 */ /* 0x000fea0003800000 */
.L_x_2529:
        /* <DEDUP_REMOVED lines=14> */
.L_x_2533:
[----:B------:R-:W-:-:S04]  /*3550*/  ISETP.NE.AND P5, PT, R207, RZ, PT ;  /* 0x000000ffcf00720c */ /* 0x000fc80003fa5270 */
[----:B------:R-:W-:-:S05]  /*3560*/  FSEL R144, R146, RZ, !P5 ;  /* 0x000000ff92907208 */ /* 0x000fca0006800000 */
[----:B------:R-:W-:-:S04]  /*3570*/  FFMA.FTZ R144, R8, R147, R144 ;  /* 0x0000009308907223 */ /* 0x000fc80000010090 */
[----:B------:R-:W-:-:S04]  /*3580*/  FADD.FTZ R144, R160, -R144 ;  /* 0x80000090a0907221 */ /* 0x000fc80000010000 */
[----:B------:R-:W-:Y:S01]  /*3590*/  FMUL.FTZ R145, R205, R144 ;  /* 0x00000090cd917220 */ /* 0x000fe20000410000 */
[----:B------:R-:W-:-:S05]  /*35a0*/  @P4 HADD2.F32 R144, -RZ, R119.H0_H0 ;  /* 0x20000077ff904230 */ /* 0x000fca0000004100 */
[----:B------:R-:W-:Y:S02]  /*35b0*/  @P4 FADD.FTZ R145, R145, R144 ;  /* 0x0000009091914221 */ /* 0x000fe40000010000 */
.L_x_2534:
[----:B------:R-:W-:Y:S05]  /*35c0*/  BSYNC B0 ;  /* 0x0000000000007941 */ /* 0x000fea0003800000 */
.L_x_2532:
        /* <DEDUP_REMOVED lines=14> */
.L_x_2536:
[----:B------:R-:W-:Y:S01]  /*36b0*/  ISETP.NE.AND P5, PT, R207, RZ, PT ;  /* 0x000000ffcf00720c */ /* 0x000fe20003fa5270 */
[----:B------:R-:W-:-:S03]  /*36c0*/  @P4 HADD2.F32 R145, -RZ, R119.H1_H1 ;  /* 0x30000077ff914230 */ /* 0x000fc60000004100 */
[----:B------:R-:W-:-:S05]  /*36d0*/  FSEL R144, R146, RZ, !P5 ;  /* 0x000000ff92907208 */ /* 0x000fca0006800000 */
[----:B------:R-:W-:-:S04]  /*36e0*/  FFMA.FTZ R144, R9, R147, R144 ;  /* 0x0000009309907223 */ /* 0x000fc80000010090 */
[----:B------:R-:W-:-:S04]  /*36f0*/  FADD.FTZ R144, R161, -R144 ;  /* 0x80000090a1907221 */ /* 0x000fc80000010000 */
[----:B------:R-:W-:-:S04]  /*3700*/  FMUL.FTZ R144, R205, R144 ;  /* 0x00000090cd907220 */ /* 0x000fc80000410000 */
[----:B------:R-:W-:Y:S02]  /*3710*/  @P4 FADD.FTZ R144, R144, R145 ;  /* 0x0000009190904221 */ /* 0x000fe40000010000 */
.L_x_2537:
[----:B------:R-:W-:Y:S05]  /*3720*/  BSYNC B0 ;  /* 0x0000000000007941 */ /* 0x000fea0003800000 */
.L_x_2535:
        /* <DEDUP_REMOVED lines=8> */
[----:B------:R-:W-:Y:S02]  /*37b0*/  @P3 PRMT R143, R143, 0x5410, R144 ;  /* 0x000054108f8f3816 */ /* 0x000fe40000000090 */
[----:B------:R-:W-:-:S05]  /*37c0*/  @P0 MOV R144, 0x10 ;  /* 0x0000001000900802 */ /* 0x000fca0000000f00 */
[----:B------:R-:W-:-:S05]  /*37d0*/  @P0 IMAD.WIDE.U32 R144, R206, R144, c[0x0][0x258] ;  /* 0x00009600ce900625 */ /* 0x000fca00078e0090 */
[----:B------:R0:W-:Y:S02]  /*37e0*/  @P0 STG.E.128 [R144.64], R136 ;  /* 0x0000008890000986 */ /* 0x0001e4000c101d04 */
[----:B0-----:R-:W-:-:S05]  /*37f0*/  @P3 MOV R144, 0x10 ;  /* 0x0000001000903802 */ /* 0x001fca0000000f00 */
[----:B------:R-:W-:-:S05]  /*3800*/  @P3 IMAD.WIDE.U32 R144, R222, R144, c[0x0][0x248] ;  /* 0x00009200de903625 */ /* 0x000fca00078e0090 */
[----:B------:R0:W-:Y:S01]  /*3810*/  @P3 STG.E.128 [R144.64], R140 ;  /* 0x0000008c90003986 */ /* 0x0001e2000c101d04 */
[----:B------:R-:W-:Y:S05]  /*3820*/  @P2 BRA `(.L_x_2539) ;  /* 0x0000004000002947 */ /* 0x000fea0003800000 */
[----:B0-----:R-:W-:Y:S01]  /*3830*/  HFMA2.MMA R144, -RZ, RZ, 0, 0 ;  /* 0x00000000ff907435 */ /* 0x001fe200000001ff */
[----:B------:R-:W-:Y:S05]  /*3840*/  @!P4 BRA `(.L_x_2540) ;  /* 0x000000900000c947 */ /* 0x000fea0003800000 */
[----:B------:R-:W-:Y:S01]  /*3850*/  HADD2.F32 R144, -RZ, R120.H0_H0 ;  /* 0x20000078ff907230 */ /* 0x000fe20000004100 */
[----:B------:R-:W-:Y:S05]  /*3860*/  BRA `(.L_x_2540) ;  /* 0x0000007000007947 */ /* 0x000fea0003800000 */
.L_x_2539:
[----:B------:R-:W-:Y:S01]  /*3870*/  ISETP.NE.AND P5, PT, R207, RZ, PT ;  /* 0x000000ffcf00720c */ /* 0x000fe20003fa5270 */
[----:B0-----:R-:W-:-:S03]  /*3880*/  @P4 HADD2.F32 R145, -RZ, R120.H0_H0 ;  /* 0x20000078ff914230 */ /* 0x001fc60000004100 */
[----:B------:R-:W-:-:S05]  /*3890*/  FSEL R144, R146, RZ, !P5 ;  /* 0x000000ff92907208 */ /* 0x000fca0006800000 */
[----:B------:R-:W-:-:S04]  /*38a0*/  FFMA.FTZ R144, R10, R147, R144 ;  /* 0x000000930a907223 */ /* 0x000fc80000010090 */
[----:B------:R-:W-:-:S04]  /*38b0*/  FADD.FTZ R144, R162, -R144 ;  /* 0x80000090a2907221 */ /* 0x000fc80000010000 */
[----:B------:R-:W-:-:S04]  /*38c0*/  FMUL.FTZ R144, R205, R144 ;  /* 0x00000090cd907220 */ /* 0x000fc80000410000 */
[----:B------:R-:W-:Y:S02]  /*38d0*/  @P4 FADD.FTZ R144, R144, R145 ;  /* 0x0000009190904221 */ /* 0x000fe40000010000 */
.L_x_2540:
[----:B------:R-:W-:Y:S05]  /*38e0*/  BSYNC B0 ;  /* 0x0000000000007941 */ /* 0x000fea0003800000 */
.L_x_2538:
        /* <DEDUP_REMOVED lines=14> */
.L_x_2542:
[----:B------:R-:W-:-:S04]  /*39d0*/  ISETP.NE.AND P5, PT, R207, RZ, PT ;  /* 0x000000ffcf00720c */ /* 0x000fc80003fa5270 */
[----:B------:R-:W-:-:S05]  /*39e0*/  FSEL R144, R146, RZ, !P5 ;  /* 0x000000ff92907208 */ /* 0x000fca0006800000 */
[----:B------:R-:W-:-:S04]  /*39f0*/  FFMA.FTZ R144, R11, R147, R144 ;  /* 0x000000930b907223 */ /* 0x000fc80000010090 */
[----:B------:R-:W-:-:S04]  /*3a00*/  FADD.FTZ R144, R163, -R144 ;  /* 0x80000090a3907221 */ /* 0x000fc80000010000 */
[----:B------:R-:W-:Y:S01]  /*3a10*/  FMUL.FTZ R145, R205, R144 ;  /* 0x00000090cd917220 */ /* 0x000fe20000410000 */
[----:B------:R-:W-:-:S05]  /*3a20*/  @P4 HADD2.F32 R144, -RZ, R120.H1_H1 ;  /* 0x30000078ff904230 */ /* 0x000fca0000004100 */
[----:B------:R-:W-:Y:S02]  /*3a30*/  @P4 FADD.FTZ R145, R145, R144 ;  /* 0x0000009091914221 */ /* 0x000fe40000010000 */
.L_x_2543:
[----:B------:R-:W-:Y:S05]  /*3a40*/  BSYNC B0 ;  /* 0x0000000000007941 */ /* 0x000fea0003800000 */
.L_x_2541:
        /* <DEDUP_REMOVED lines=14> */
.L_x_2545:
[----:B------:R-:W-:-:S04]  /*3b30*/  ISETP.NE.AND P5, PT, R207, RZ, PT ;  /* 0x000000ffcf00720c */ /* 0x000fc80003fa5270 */
[----:B------:R-:W-:-:S05]  /*3b40*/  FSEL R145, R146, RZ, !P5 ;  /* 0x000000ff92917208 */ /* 0x000fca0006800000 */
[----:B------:R-:W-:-:S04]  /*3b50*/  FFMA.FTZ R145, R12, R147, R145 ;  /* 0x000000930c917223 */ /* 0x000fc80000010091 */
[----:B------:R-:W-:-:S04]  /*3b60*/  FADD.FTZ R144, R164, -R145 ;  /* 0x80000091a4907221 */ /* 0x000fc80000010000 */
[----:B------:R-:W-:Y:S01]  /*3b70*/  FMUL.FTZ R145, R205, R144 ;  /* 0x00000090cd917220 */ /* 0x000fe20000410000 */
[----:B------:R-:W-:-:S05]  /*3b80*/  @P4 HADD2.F32 R144, -RZ, R121.H0_H0 ;  /* 0x20000079ff904230 */ /* 0x000fca0000004100 */
[----:B------:R-:W-:Y:S02]  /*3b90*/  @P4 FADD.FTZ R145, R145, R144 ;  /* 0x0000009091914221 */ /* 0x000fe40000010000 */
.L_x_2546:
[----:B------:R-:W-:Y:S05]  /*3ba0*/  BSYNC B0 ;  /* 0x0000000000007941 */ /* 0x000fea0003800000 */
.L_x_2544:
        /* <DEDUP_REMOVED lines=14> */
.L_x_2548:
[----:B------:R-:W-:-:S04]  /*3c90*/  ISETP.NE.AND P5, PT, R207, RZ, PT ;  /* 0x000000ffcf00720c */ /* 0x000fc80003fa5270 */
[----:B------:R-:W-:-:S05]  /*3ca0*/  FSEL R144, R146, RZ, !P5 ;  /* 0x000000ff92907208 */ /* 0x000fca0006800000 */
[----:B------:R-:W-:-:S04]  /*3cb0*/  FFMA.FTZ R144, R13, R147, R144 ;  /* 0x000000930d907223 */ /* 0x000fc80000010090 */
[----:B------:R-:W-:-:S04]  /*3cc0*/  FADD.FTZ R144, R165, -R144 ;  /* 0x80000090a5907221 */ /* 0x000fc80000010000 */
[----:B------:R-:W-:Y:S01]  /*3cd0*/  FMUL.FTZ R145, R205, R144 ;  /* 0x00000090cd917220 */ /* 0x000fe20000410000 */
[----:B------:R-:W-:-:S05]  /*3ce0*/  @P4 HADD2.F32 R144, -RZ, R121.H1_H1 ;  /* 0x30000079ff904230 */ /* 0x000fca0000004100 */
[----:B------:R-:W-:Y:S02]  /*3cf0*/  @P4 FADD.FTZ R145, R145, R144 ;  /* 0x0000009091914221 */ /* 0x000fe40000010000 */
.L_x_2549:
[----:B------:R-:W-:Y:S05]  /*3d00*/  BSYNC B0 ;  /* 0x0000000000007941 */ /* 0x000fea0003800000 */
.L_x_2547:
        /* <DEDUP_REMOVED lines=14> */
.L_x_2551:
[----:B------:R-:W-:-:S04]  /*3df0*/  ISETP.NE.AND P5, PT, R207, RZ, PT ;  /* 0x000000ffcf00720c */ /* 0x000fc80003fa5270 */
[----:B------:R-:W-:-:S05]  /*3e00*/  FSEL R145, R146, RZ, !P5 ;  /* 0x000000ff92917208 */ /* 0x000fca0006800000 */
[----:B------:R-:W-:-:S04]  /*3e10*/  FFMA.FTZ R145, R14, R147, R145 ;  /* 0x000000930e917223 */ /* 0x000fc80000010091 */
[----:B------:R-:W-:-:S04]  /*3e20*/  FADD.FTZ R144, R166, -R145 ;  /* 0x80000091a6907221 */ /* 0x000fc80000010000 */
[----:B------:R-:W-:Y:S01]  /*3e30*/  FMUL.FTZ R145, R205, R144 ;  /* 0x00000090cd917220 */ /* 0x000fe20000410000 */
[----:B------:R-:W-:-:S05]  /*3e40*/  @P4 HADD2.F32 R144, -RZ, R122.H0_H0 ;  /* 0x2000007aff904230 */ /* 0x000fca0000004100 */
[----:B------:R-:W-:Y:S02]  /*3e50*/  @P4 FADD.FTZ R145, R145, R144 ;  /* 0x0000009091914221 */ /* 0x000fe40000010000 */
.L_x_2552:
[----:B------:R-:W-:Y:S05]  /*3e60*/  BSYNC B0 ;  /* 0x0000000000007941 */ /* 0x000fea0003800000 */
.L_x_2550:
        /* <DEDUP_REMOVED lines=14> */
.L_x_2554:
[----:B------:R-:W-:-:S04]  /*3f50*/  ISETP.NE.AND P5, PT, R207, RZ, PT ;  /* 0x000000ffcf00720c */ /* 0x000fc80003fa5270 */
[----:B------:R-:W-:-:S05]  /*3f60*/  FSEL R144, R146, RZ, !P5 ;  /* 0x000000ff92907208 */ /* 0x000fca0006800000 */
[----:B------:R-:W-:-:S04]  /*3f70*/  FFMA.FTZ R144, R15, R147, R144 ;  /* 0x000000930f907223 */ /* 0x000fc80000010090 */
[----:B------:R-:W-:-:S04]  /*3f80*/  FADD.FTZ R144, R167, -R144 ;  /* 0x80000090a7907221 */ /* 0x000fc80000010000 */
[----:B------:R-:W-:Y:S01]  /*3f90*/  FMUL.FTZ R145, R205, R144 ;  /* 0x00000090cd917220 */ /* 0x000fe20000410000 */
[----:B------:R-:W-:-:S05]  /*3fa0*/  @P4 HADD2.F32 R144, -RZ, R122.H1_H1 ;  /* 0x3000007aff904230 */ /* 0x000fca0000004100 */
[----:B------:R-:W-:Y:S02]  /*3fb0*/  @P4 FADD.FTZ R145, R145, R144 ;  /* 0x0000009091914221 */ /* 0x000fe40000010000 */
.L_x_2555:
[----:B------:R-:W-:Y:S05]  /*3fc0*/  BSYNC B0 ;  /* 0x0000000000007941 */ /* 0x000fea0003800000 */
.L_x_2553:
        /* <DEDUP_REMOVED lines=14> */
.L_x_2557:
[----:B------:R-:W-:-:S04]  /*40b0*/  ISETP.NE.AND P5, PT, R207, RZ, PT ;  /* 0x000000ffcf00720c */ /* 0x000fc80003fa5270 */
[----:B------:R-:W-:-:S05]  /*40c0*/  FSEL R145, R146, RZ, !P5 ;  /* 0x000000ff92917208 */ /* 0x000fca0006800000 */
[----:B------:R-:W-:-:S04]  /*40d0*/  FFMA.FTZ R145, R16, R147, R145 ;  /* 0x0000009310917223 */ /* 0x000fc80000010091 */
[----:B------:R-:W-:-:S04]  /*40e0*/  FADD.FTZ R144, R168, -R145 ;  /* 0x80000091a8907221 */ /* 0x000fc80000010000 */
[----:B------:R-:W-:Y:S01]  /*40f0*/  FMUL.FTZ R145, R205, R144 ;  /* 0x00000090cd917220 */ /* 0x000fe20000410000 */
[----:B------:R-:W-:-:S05]  /*4100*/  @P4 HADD2.F32 R144, -RZ, R123.H0_H0 ;  /* 0x2000007bff904230 */ /* 0x000fca0000004100 */
[----:B------:R-:W-:Y:S02]  /*4110*/  @P4 FADD.FTZ R145, R145, R144 ;  /* 0x0000009091914221 */ /* 0x000fe40000010000 */
.L_x_2558:
[----:B------:R-:W-:Y:S05]  /*4120*/  BSYNC B0 ;  /* 0x0000000000007941 */ /* 0x000fea0003800000 */
.L_x_2556:
        /* <DEDUP_REMOVED lines=14> */
.L_x_2560:
[----:B------:R-:W-:Y:S01]  /*4210*/  ISETP.NE.AND P5, PT, R207, RZ, PT ;  /* 0x000000ffcf00720c */ /* 0x000fe20003fa5270 */
[----:B------:R-:W-:-:S03]  /*4220*/  @P4 HADD2.F32 R145, -RZ, R123.H1_H1 ;  /* 0x3000007bff914230 */ /* 0x000fc60000004100 */
[----:B------:R-:W-:-:S05]  /*4230*/  FSEL R144, R146, RZ, !P5 ;  /* 0x000000ff92907208 */ /* 0x000fca0006800000 */
[----:B------:R-:W-:-:S04]  /*4240*/  FFMA.FTZ R144, R17, R147, R144 ;  /* 0x0000009311907223 */ /* 0x000fc80000010090 */
[----:B------:R-:W-:-:S04]  /*4250*/  FADD.FTZ R144, R169, -R144 ;  /* 0x80000090a9907221 */ /* 0x000fc80000010000 */
[----:B------:R-:W-:-:S04]  /*4260*/  FMUL.FTZ R144, R205, R144 ;  /* 0x00000090cd907220 */ /* 0x000fc80000410000 */
[----:B------:R-:W-:Y:S02]  /*4270*/  @P4 FADD.FTZ R144, R144, R145 ;  /* 0x0000009190904221 */ /* 0x000fe40000010000 */
.L_x_2561:
[----:B------:R-:W-:Y:S05]  /*4280*/  BSYNC B0 ;  /* 0x0000000000007941 */ /* 0x000fea0003800000 */
.L_x_2559:
[----:B------:R-:W-:Y:S01]  /*4290*/  @P0 F2FP.PACK_AB R145, RZ, R144 ;  /* 0x00000090ff91023e */ /* 0x000fe200000000ff */
[----:B------:R-:W-:Y:S01]  /*42a0*/  @P3 FMUL.FTZ R144, R144, c[0x0][0x1ec] ;  /* 0x00007b0090903a20 */ /* 0x000fe20000410000 */
[----:B------:R-:W-:Y:S01]  /*42b0*/  @P3 LOP3.LUT P5, RZ, R183, 0xff000000, RZ, 0xc0, !PT ;  /* 0xff000000b7ff3812 */ /* 0x000fe200078ac0ff */
[----:B------:R-:W-:Y:S01]  /*42c0*/  BSSY B0, `(.L_x_2562) ;  /* 0x0000019000007945 */ /* 0x000fe20003800000 */
[----:B------:R-:W-:Y:S01]  /*42d0*/  @P0 PRMT R139, R139, 0x5410, R145 ;  /* 0x000054108b8b0816 */ /* 0x000fe20000000091 */
[----:B------:R-:W-:Y:S01]  /*42e0*/  @P3 FMUL.FTZ R144, R144, c[0x0][0x1e8] ;  /* 0x00007a0090903a20 */ /* 0x000fe20000410000 */
[----:B------:R-:W-:Y:S02]  /*42f0*/  @P0 MOV R145, 0x10 ;  /* 0x0000001000910802 */ /* 0x000fe40000000f00 */
[----:B------:R-:W-:Y:S02]  /*4300*/  @P3 IADD3 R182, R222, 0x80, RZ ;  /* 0x00000080deb63810 */ /* 0x000fe40007ffe0ff */
[----:B------:R-:W-:-:S02]  /*4310*/  @P3 FSEL R144, R144, RZ, P5 ;  /* 0x000000ff90903208 */ /* 0x000fc40002800000 */
[----:B------:R-:W-:Y:S02]  /*4320*/  @P3 MOV R183, 0x10 ;  /* 0x0000001000b73802 */ /* 0x000fe40000000f00 */
[----:B------:R-:W-:-:S04]  /*4330*/  @P3 F2FP.PACK_AB R144, RZ, R144 ;  /* 0x00000090ff90323e */ /* 0x000fc800000000ff */
[----:B------:R-:W-:Y:S01]  /*4340*/  @P3 PRMT R143, R143, 0x5410, R144 ;  /* 0x000054108f8f3816 */ /* 0x000fe20000000090 */
[----:B------:R-:W-:-:S05]  /*4350*/  @P0 IMAD.WIDE.U32 R144, R216, R145, c[0x0][0x258] ;  /* 0x00009600d8900625 */ /* 0x000fca00078e0091 */
        /* <DEDUP_REMOVED lines=8> */
.L_x_2563:
[----:B------:R-:W-:-:S04]  /*43e0*/  ISETP.NE.AND P5, PT, R207, RZ, PT ;  /* 0x000000ffcf00720c */ /* 0x000fc80003fa5270 */
[----:B0-----:R-:W-:-:S05]  /*43f0*/  FSEL R145, R146, RZ, !P5 ;  /* 0x000000ff92917208 */ /* 0x001fca0006800000 */
[----:B------:R-:W-:-:S04]  /*4400*/  FFMA.FTZ R145, R18, R147, R145 ;  /* 0x0000009312917223 */ /* 0x000fc80000010091 */
[----:B------:R-:W-:Y:S01]  /*4410*/  FADD.FTZ R144, R170, -R145 ;  /* 0x80000091aa907221 */ /* 0x000fe20000010000 */
[----:B------:R-:W-:-:S03]  /*4420*/  @P4 HADD2.F32 R145, -RZ, R124.H0_H0 ;  /* 0x2000007cff914230 */ /* 0x000fc60000004100 */
[----:B------:R-:W-:-:S04]  /*4430*/  FMUL.FTZ R144, R205, R144 ;  /* 0x00000090cd907220 */ /* 0x000fc80000410000 */
[----:B------:R-:W-:Y:S02]  /*4440*/  @P4 FADD.FTZ R144, R144, R145 ;  /* 0x0000009190904221 */ /* 0x000fe40000010000 */
.L_x_2564:
[----:B------:R-:W-:Y:S05]  /*4450*/  BSYNC B0 ;  /* 0x0000000000007941 */ /* 0x000fea0003800000 */
.L_x_2562:
        /* <DEDUP_REMOVED lines=14> */
.L_x_2566:
[----:B------:R-:W-:Y:S01]  /*4540*/  ISETP.NE.AND P5, PT, R207, RZ, PT ;  /* 0x000000ffcf00720c */ /* 0x000fe20003fa5270 */
[----:B------:R-:W-:-:S03]  /*4550*/  @P4 HADD2.F32 R145, -RZ, R124.H1_H1 ;  /* 0x3000007cff914230 */ /* 0x000fc60000004100 */
[----:B------:R-:W-:-:S05]  /*4560*/  FSEL R144, R146, RZ, !P5 ;  /* 0x000000ff92907208 */ /* 0x000fca0006800000 */
[----:B------:R-:W-:-:S04]  /*4570*/  FFMA.FTZ R144, R19, R147, R144 ;  /* 0x0000009313907223 */ /* 0x000fc80000010090 */
[----:B------:R-:W-:-:S04]  /*4580*/  FADD.FTZ R144, R171, -R144 ;  /* 0x80000090ab907221 */ /* 0x000fc80000010000 */
[----:B------:R-:W-:-:S04]  /*4590*/  FMUL.FTZ R144, R205, R144 ;  /* 0x00000090cd907220 */ /* 0x000fc80000410000 */
[----:B------:R-:W-:Y:S02]  /*45a0*/  @P4 FADD.FTZ R144, R144, R145 ;  /* 0x0000009190904221 */ /* 0x000fe40000010000 */
.L_x_2567:
[----:B------:R-:W-:Y:S05]  /*45b0*/  BSYNC B0 ;  /* 0x0000000000007941 */ /* 0x000fea0003800000 */
.L_x_2565:
        /* <DEDUP_REMOVED lines=14> */
.L_x_2569:
[----:B------:R-:W-:-:S04]  /*46a0*/  ISETP.NE.AND P5, PT, R207, RZ, PT ;  /* 0x000000ffcf00720c */ /* 0x000fc80003fa5270 */
[----:B------:R-:W-:-:S05]  /*46b0*/  FSEL R145, R146, RZ, !P5 ;  /* 0x000000ff92917208 */ /* 0x000fca0006800000 */
[----:B------:R-:W-:-:S04]  /*46c0*/  FFMA.FTZ R145, R20, R147, R145 ;  /* 0x0000009314917223 */ /* 0x000fc80000010091 */
[----:B------:R-:W-:Y:S01]  /*46d0*/  FADD.FTZ R144, R172, -R145 ;  /* 0x80000091ac907221 */ /* 0x000fe20000010000 */
[----:B------:R-:W-:-:S03]  /*46e0*/  @P4 HADD2.F32 R145, -RZ, R125.H0_H0 ;  /* 0x2000007dff914230 */ /* 0x000fc60000004100 */
[----:B------:R-:W-:-:S04]  /*46f0*/  FMUL.FTZ R144, R205, R144 ;  /* 0x00000090cd907220 */ /* 0x000fc80000410000 */
[----:B------:R-:W-:Y:S02]  /*4700*/  @P4 FADD.FTZ R144, R144, R145 ;  /* 0x0000009190904221 */ /* 0x000fe40000010000 */
.L_x_2570:
[----:B------:R-:W-:Y:S05]  /*4710*/  BSYNC B0 ;  /* 0x0000000000007941 */ /* 0x000fea0003800000 */
.L_x_2568:
        /* <DEDUP_REMOVED lines=14> */
.L_x_2572:
[----:B------:R-:W-:Y:S01]  /*4800*/  ISETP.NE.AND P5, PT, R207, RZ, PT ;  /* 0x000000ffcf00720c */ /* 0x000fe20003fa5270 */
[----:B------:R-:W-:-:S03]  /*4810*/  @P4 HADD2.F32 R145, -RZ, R125.H1_H1 ;  /* 0x3000007dff914230 */ /* 0x000fc60000004100 */
[----:B------:R-:W-:-:S05]  /*4820*/  FSEL R144, R146, RZ, !P5 ;  /* 0x000000ff92907208 */ /* 0x000fca0006800000 */
[----:B------:R-:W-:-:S04]  /*4830*/  FFMA.FTZ R144, R21, R147, R144 ;  /* 0x0000009315907223 */ /* 0x000fc80000010090 */
[----:B------:R-:W-:-:S04]  /*4840*/  FADD.FTZ R144, R173, -R144 ;  /* 0x80000090ad907221 */ /* 0x000fc80000010000 */
[----:B------:R-:W-:-:S04]  /*4850*/  FMUL.FTZ R144, R205, R144 ;  /* 0x00000090cd907220 */ /* 0x000fc80000410000 */
[----:B------:R-:W-:Y:S02]  /*4860*/  @P4 FADD.FTZ R144, R144, R145 ;  /* 0x0000009190904221 */ /* 0x000fe40000010000 */
.L_x_2573:
[----:B------:R-:W-:Y:S05]  /*4870*/  BSYNC B0 ;  /* 0x0000000000007941 */ /* 0x000fea0003800000 */
.L_x_2571:
        /* <DEDUP_REMOVED lines=14> */
.L_x_2575:
[----:B------:R-:W-:-:S04]  /*4960*/  ISETP.NE.AND P5, PT, R207, RZ, PT ;  /* 0x000000ffcf00720c */ /* 0x000fc80003fa5270 */
[----:B------:R-:W-:-:S05]  /*4970*/  FSEL R145, R146, RZ, !P5 ;  /* 0x000000ff92917208 */ /* 0x000fca0006800000 */
[----:B------:R-:W-:-:S04]  /*4980*/  FFMA.FTZ R145, R22, R147, R145 ;  /* 0x0000009316917223 */ /* 0x000fc80000010091 */
[----:B------:R-:W-:Y:S01]  /*4990*/  FADD.FTZ R144, R174, -R145 ;  /* 0x80000091ae907221 */ /* 0x000fe20000010000 */
[----:B------:R-:W-:-:S03]  /*49a0*/  @P4 HADD2.F32 R145, -RZ, R126.H0_H0 ;  /* 0x2000007eff914230 */ /* 0x000fc60000004100 */
[----:B------:R-:W-:-:S04]  /*49b0*/  FMUL.FTZ R144, R205, R144 ;  /* 0x00000090cd907220 */ /* 0x000fc80000410000 */
[----:B------:R-:W-:Y:S02]  /*49c0*/  @P4 FADD.FTZ R144, R144, R145 ;  /* 0x0000009190904221 */ /* 0x000fe40000010000 */
.L_x_2576:
[----:B------:R-:W-:Y:S05]  /*49d0*/  BSYNC B0 ;  /* 0x0000000000007941 */ /* 0x000fea0003800000 */
.L_x_2574:
        /* <DEDUP_REMOVED lines=14> */
.L_x_2578:
[----:B------:R-:W-:Y:S01]  /*4ac0*/  ISETP.NE.AND P5, PT, R207, RZ, PT ;  /* 0x000000ffcf00720c */ /* 0x000fe20003fa5270 */
[----:B------:R-:W-:-:S03]  /*4ad0*/  @P4 HADD2.F32 R145, -RZ, R126.H1_H1 ;  /* 0x3000007eff914230 */ /* 0x000fc60000004100 */
[----:B------:R-:W-:-:S05]  /*4ae0*/  FSEL R144, R146, RZ, !P5 ;  /* 0x000000ff92907208 */ /* 0x000fca0006800000 */
[----:B------:R-:W-:-:S04]  /*4af0*/  FFMA.FTZ R144, R23, R147, R144 ;  /* 0x0000009317907223 */ /* 0x000fc80000010090 */
[----:B------:R-:W-:-:S04]  /*4b00*/  FADD.FTZ R144, R175, -R144 ;  /* 0x80000090af907221 */ /* 0x000fc80000010000 */
[----:B------:R-:W-:-:S04]  /*4b10*/  FMUL.FTZ R144, R205, R144 ;  /* 0x00000090cd907220 */ /* 0x000fc80000410000 */
[----:B------:R-:W-:Y:S02]  /*4b20*/  @P4 FADD.FTZ R144, R144, R145 ;  /* 0x0000009190904221 */ /* 0x000fe40000010000 */
.L_x_2579:
[----:B------:R-:W-:Y:S05]  /*4b30*/  BSYNC B0 ;  /* 0x0000000000007941 */ /* 0x000fea0003800000 */
.L_x_2577:
        /* <DEDUP_REMOVED lines=14> */
.L_x_2581:
[----:B------:R-:W-:-:S04]  /*4c20*/  ISETP.NE.AND P5, PT, R207, RZ, PT ;  /* 0x000000ffcf00720c */ /* 0x000fc80003fa5270 */
[----:B------:R-:W-:-:S05]  /*4c30*/  FSEL R145, R146, RZ, !P5 ;  /* 0x000000ff92917208 */ /* 0x000fca0006800000 */
[----:B------:R-:W-:-:S04]  /*4c40*/  FFMA.FTZ R145, R24, R147, R145 ;  /* 0x0000009318917223 */ /* 0x000fc80000010091 */
[----:B------:R-:W-:Y:S01]  /*4c50*/  FADD.FTZ R144, R186, -R145 ;  /* 0x80000091ba907221 */ /* 0x000fe20000010000 */
[----:B------:R-:W-:-:S03]  /*4c60*/  @P4 HADD2.F32 R145, -RZ, R127.H0_H0 ;  /* 0x2000007fff914230 */ /* 0x000fc60000004100 */
[----:B------:R-:W-:-:S04]  /*4c70*/  FMUL.FTZ R144, R205, R144 ;  /* 0x00000090cd907220 */ /* 0x000fc80000410000 */
[----:B------:R-:W-:Y:S02]  /*4c80*/  @P4 FADD.FTZ R144, R144, R145 ;  /* 0x0000009190904221 */ /* 0x000fe40000010000 */
.L_x_2582:
[----:B------:R-:W-:Y:S05]  /*4c90*/  BSYNC B0 ;  /* 0x0000000000007941 */ /* 0x000fea0003800000 */
.L_x_2580:
        /* <DEDUP_REMOVED lines=14> */
.L_x_2584:
[----:B------:R-:W-:Y:S01]  /*4d80*/  ISETP.NE.AND P5, PT, R207, RZ, PT ;  /* 0x000000ffcf00720c */ /* 0x000fe20003fa5270 */
[----:B------:R-:W-:-:S03]  /*4d90*/  @P4 HADD2.F32 R145, -RZ, R127.H1_H1 ;  /* 0x3000007fff914230 */ /* 0x000fc60000004100 */
[----:B------:R-:W-:-:S05]  /*4da0*/  FSEL R144, R146, RZ, !P5 ;  /* 0x000000ff92907208 */ /* 0x000fca0006800000 */
[----:B------:R-:W-:-:S04]  /*4db0*/  FFMA.FTZ R144, R25, R147, R144 ;  /* 0x0000009319907223 */ /* 0x000fc80000010090 */
[----:B------:R-:W-:-:S04]  /*4dc0*/  FADD.FTZ R144, R187, -R144 ;  /* 0x80000090bb907221 */ /* 0x000fc80000010000 */
[----:B------:R-:W-:-:S04]  /*4dd0*/  FMUL.FTZ R182, R205, R144 ;  /* 0x00000090cdb67220 */ /* 0x000fc80000410000 */
[----:B------:R-:W-:Y:S02]  /*4de0*/  @P4 FADD.FTZ R182, R182, R145 ;  /* 0x00000091b6b64221 */ /* 0x000fe40000010000 */
.L_x_2585:
[----:B------:R-:W-:Y:S05]  /*4df0*/  BSYNC B0 ;  /* 0x0000000000007941 */ /* 0x000fea0003800000 */
.L_x_2583:
[----:B------:R-:W-:Y:S01]  /*4e00*/  @P0 F2FP.PACK_AB R180, RZ, R182 ;  /* 0x000000b6ffb4023e */ /* 0x000fe200000000ff */
[----:B------:R-:W-:Y:S01]  /*4e10*/  @P3 FMUL.FTZ R182, R182, c[0x0][0x1ec] ;  /* 0x00007b00b6b63a20 */ /* 0x000fe20000410000 */
[----:B------:R-:W-:Y:S01]  /*4e20*/  @P3 LOP3.LUT P5, RZ, R181, 0xff000000, RZ, 0xc0, !PT ;  /* 0xff000000b5ff3812 */ /* 0x000fe200078ac0ff */
[----:B------:R-:W-:Y:S01]  /*4e30*/  BSSY B0, `(.L_x_2586) ;  /* 0x0000019000007945 */ /* 0x000fe20003800000 */
[----:B------:R-:W-:Y:S01]  /*4e40*/  @P0 MOV R145, 0x10 ;  /* 0x0000001000910802 */ /* 0x000fe20000000f00 */
[----:B------:R-:W-:Y:S01]  /*4e50*/  @P3 FMUL.FTZ R182, R182, c[0x0][0x1e8] ;  /* 0x00007a00b6b63a20 */ /* 0x000fe20000410000 */
[----:B------:R-:W-:Y:S02]  /*4e60*/  @P0 PRMT R139, R139, 0x5410, R180 ;  /* 0x000054108b8b0816 */ /* 0x000fe400000000b4 */
[----:B------:R-:W-:Y:S01]  /*4e70*/  @P3 IADD3 R180, R222, 0x100, RZ ;  /* 0x00000100deb43810 */ /* 0x000fe20007ffe0ff */
[----:B------:R-:W-:Y:S01]  /*4e80*/  @P0 IMAD.WIDE.U32 R144, R212, R145, c[0x0][0x258] ;  /* 0x00009600d4900625 */ /* 0x000fe200078e0091 */
[----:B------:R-:W-:-:S02]  /*4e90*/  @P3 FSEL R182, R182, RZ, P5 ;  /* 0x000000ffb6b63208 */ /* 0x000fc40002800000 */
[----:B------:R-:W-:Y:S02]  /*4ea0*/  @P3 MOV R181, 0x10 ;  /* 0x0000001000b53802 */ /* 0x000fe40000000f00 */
        /* <DEDUP_REMOVED lines=10> */
.L_x_2587:
[----:B------:R-:W-:-:S04]  /*4f50*/  ISETP.NE.AND P5, PT, R207, RZ, PT ;  /* 0x000000ffcf00720c */ /* 0x000fc80003fa5270 */
[----:B0-----:R-:W-:-:S05]  /*4f60*/  FSEL R145, R146, RZ, !P5 ;  /* 0x000000ff92917208 */ /* 0x001fca0006800000 */
[----:B------:R-:W-:-:S04]  /*4f70*/  FFMA.FTZ R145, R26, R147, R145 ;  /* 0x000000931a917223 */ /* 0x000fc80000010091 */
[----:B------:R-:W-:Y:S01]  /*4f80*/  FADD.FTZ R144, R188, -R145 ;  /* 0x80000091bc907221 */ /* 0x000fe20000010000 */
[----:B------:R-:W-:-:S03]  /*4f90*/  @P4 HADD2.F32 R145, -RZ, R128.H0_H0 ;  /* 0x20000080ff914230 */ /* 0x000fc60000004100 */
[----:B------:R-:W-:-:S04]  /*4fa0*/  FMUL.FTZ R144, R205, R144 ;  /* 0x00000090cd907220 */ /* 0x000fc80000410000 */
[----:B------:R-:W-:Y:S02]  /*4fb0*/  @P4 FADD.FTZ R144, R144, R145 ;  /* 0x0000009190904221 */ /* 0x000fe40000010000 */
.L_x_2588:
[----:B------:R-:W-:Y:S05]  /*4fc0*/  BSYNC B0 ;  /* 0x0000000000007941 */ /* 0x000fea0003800000 */
.L_x_2586:
        /* <DEDUP_REMOVED lines=14> */
.L_x_2590:
[----:B------:R-:W-:Y:S01]  /*50b0*/  ISETP.NE.AND P5, PT, R207, RZ, PT ;  /* 0x000000ffcf00720c */ /* 0x000fe20003fa5270 */
[----:B------:R-:W-:-:S03]  /*50c0*/  @P4 HADD2.F32 R145, -RZ, R128.H1_H1 ;  /* 0x30000080ff914230 */ /* 0x000fc60000004100 */
[----:B------:R-:W-:-:S05]  /*50d0*/  FSEL R144, R146, RZ, !P5 ;  /* 0x000000ff92907208 */ /* 0x000fca0006800000 */
[----:B------:R-:W-:-:S04]  /*50e0*/  FFMA.FTZ R144, R27, R147, R144 ;  /* 0x000000931b907223 */ /* 0x000fc80000010090 */
[----:B------:R-:W-:-:S04]  /*50f0*/  FADD.FTZ R144, R189, -R144 ;  /* 0x80000090bd907221 */ /* 0x000fc80000010000 */
[----:B------:R-:W-:-:S04]  /*5100*/  FMUL.FTZ R144, R205, R144 ;  /* 0x00000090cd907220 */ /* 0x000fc80000410000 */
[----:B------:R-:W-:Y:S02]  /*5110*/  @P4 FADD.FTZ R144, R144, R145 ;  /* 0x0000009190904221 */ /* 0x000fe40000010000 */
.L_x_2591:
[----:B------:R-:W-:Y:S05]  /*5120*/  BSYNC B0 ;  /* 0x0000000000007941 */ /* 0x000fea0003800000 */
.L_x_2589:
        /* <DEDUP_REMOVED lines=14> */
.L_x_2593:
[----:B------:R-:W-:-:S04]  /*5210*/  ISETP.NE.AND P5, PT, R207, RZ, PT ;  /* 0x000000ffcf00720c */ /* 0x000fc80003fa5270 */
[----:B------:R-:W-:-:S05]  /*5220*/  FSEL R145, R146, RZ, !P5 ;  /* 0x000000ff92917208 */ /* 0x000fca0006800000 */
[----:B------:R-:W-:-:S04]  /*5230*/  FFMA.FTZ R145, R28, R147, R145 ;  /* 0x000000931c917223 */ /* 0x000fc80000010091 */
[----:B------:R-:W-:Y:S01]  /*5240*/  FADD.FTZ R144, R190, -R145 ;  /* 0x80000091be907221 */ /* 0x000fe20000010000 */
[----:B------:R-:W-:-:S03]  /*5250*/  @P4 HADD2.F32 R145, -RZ, R129.H0_H0 ;  /* 0x20000081ff914230 */ /* 0x000fc60000004100 */
[----:B------:R-:W-:-:S04]  /*5260*/  FMUL.FTZ R144, R205, R144 ;  /* 0x00000090cd907220 */ /* 0x000fc80000410000 */
[----:B------:R-:W-:Y:S02]  /*5270*/  @P4 FADD.FTZ R144, R144, R145 ;  /* 0x0000009190904221 */ /* 0x000fe40000010000 */
.L_x_2594:
[----:B------:R-:W-:Y:S05]  /*5280*/  BSYNC B0 ;  /* 0x0000000000007941 */ /* 0x000fea0003800000 */
.L_x_2592:
        /* <DEDUP_REMOVED lines=14> */
.L_x_2596:
[----:B------:R-:W-:Y:S01]  /*5370*/  ISETP.NE.AND P5, PT, R207, RZ, PT ;  /* 0x000000ffcf00720c */ /* 0x000fe20003fa5270 */
[----:B------:R-:W-:-:S03]  /*5380*/  @P4 HADD2.F32 R145, -RZ, R129.H1_H1 ;  /* 0x30000081ff914230 */ /* 0x000fc60000004100 */
[----:B------:R-:W-:-:S05]  /*5390*/  FSEL R144, R146, RZ, !P5 ;  /* 0x000000ff92907208 */ /* 0x000fca0006800000 */
[----:B------:R-:W-:-:S04]  /*53a0*/  FFMA.FTZ R144, R29, R147, R144 ;  /* 0x000000931d907223 */ /* 0x000fc80000010090 */
[----:B------:R-:W-:-:S04]  /*53b0*/  FADD.FTZ R144, R191, -R144 ;  /* 0x80000090bf907221 */ /* 0x000fc80000010000 */
[----:B------:R-:W-:-:S04]  /*53c0*/  FMUL.FTZ R144, R205, R144 ;  /* 0x00000090cd907220 */ /* 0x000fc80000410000 */
[----:B------:R-:W-:Y:S02]  /*53d0*/  @P4 FADD.FTZ R144, R144, R145 ;  /* 0x0000009190904221 */ /* 0x000fe40000010000 */
.L_x_2597:
[----:B------:R-:W-:Y:S05]  /*53e0*/  BSYNC B0 ;  /* 0x0000000000007941 */ /* 0x000fea0003800000 */
.L_x_2595:
        /* <DEDUP_REMOVED lines=14> */
.L_x_2599:
[----:B------:R-:W-:-:S04]  /*54d0*/  ISETP.NE.AND P5, PT, R207, RZ, PT ;  /* 0x000000ffcf00720c */ /* 0x000fc80003fa5270 */
[----:B------:R-:W-:-:S05]  /*54e0*/  FSEL R145, R146, RZ, !P5 ;  /* 0x000000ff92917208 */ /* 0x000fca0006800000 */
[----:B------:R-:W-:-:S04]  /*54f0*/  FFMA.FTZ R145, R30, R147, R145 ;  /* 0x000000931e917223 */ /* 0x000fc80000010091 */
[----:B------:R-:W-:Y:S01]  /*5500*/  FADD.FTZ R144, R192, -R145 ;  /* 0x80000091c0907221 */ /* 0x000fe20000010000 */
[----:B------:R-:W-:-:S03]  /*5510*/  @P4 HADD2.F32 R145, -RZ, R130.H0_H0 ;  /* 0x20000082ff914230 */ /* 0x000fc60000004100 */
[----:B------:R-:W-:-:S04]  /*5520*/  FMUL.FTZ R144, R205, R144 ;  /* 0x00000090cd907220 */ /* 0x000fc80000410000 */
[----:B------:R-:W-:Y:S02]  /*5530*/  @P4 FADD.FTZ R144, R144, R145 ;  /* 0x0000009190904221 */ /* 0x000fe40000010000 */
.L_x_2600:
[----:B------:R-:W-:Y:S05]  /*5540*/  BSYNC B0 ;  /* 0x0000000000007941 */ /* 0x000fea0003800000 */
.L_x_2598:
        /* <DEDUP_REMOVED lines=14> */
.L_x_2602:
[----:B------:R-:W-:Y:S01]  /*5630*/  ISETP.NE.AND P5, PT, R207, RZ, PT ;  /* 0x000000ffcf00720c */ /* 0x000fe20003fa5270 */
[----:B------:R-:W-:-:S03]  /*5640*/  @P4 HADD2.F32 R145, -RZ, R130.H1_H1 ;  /* 0x30000082ff914230 */ /* 0x000fc60000004100 */
[----:B------:R-:W-:-:S05]  /*5650*/  FSEL R144, R146, RZ, !P5 ;  /* 0x000000ff92907208 */ /* 0x000fca0006800000 */
[----:B------:R-:W-:-:S04]  /*5660*/  FFMA.FTZ R144, R31, R147, R144 ;  /* 0x000000931f907223 */ /* 0x000fc80000010090 */
[----:B------:R-:W-:-:S04]  /*5670*/  FADD.FTZ R144, R193, -R144 ;  /* 0x80000090c1907221 */ /* 0x000fc80000010000 */
[----:B------:R-:W-:-:S04]  /*5680*/  FMUL.FTZ R144, R205, R144 ;  /* 0x00000090cd907220 */ /* 0x000fc80000410000 */
[----:B------:R-:W-:Y:S02]  /*5690*/  @P4 FADD.FTZ R144, R144, R145 ;  /* 0x0000009190904221 */ /* 0x000fe40000010000 */
.L_x_2603:
[----:B------:R-:W-:Y:S05]  /*56a0*/  BSYNC B0 ;  /* 0x0000000000007941 */ /* 0x000fea0003800000 */
.L_x_2601:
        /* <DEDUP_REMOVED lines=14> */
.L_x_2605:
[----:B------:R-:W-:-:S04]  /*5790*/  ISETP.NE.AND P5, PT, R207, RZ, PT ;  /* 0x000000ffcf00720c */ /* 0x000fc80003fa5270 */
[----:B------:R-:W-:-:S05]  /*57a0*/  FSEL R145, R146, RZ, !P5 ;  /* 0x000000ff92917208 */ /* 0x000fca0006800000 */
[----:B------:R-:W-:-:S04]  /*57b0*/  FFMA.FTZ R145, R32, R147, R145 ;  /* 0x0000009320917223 */ /* 0x000fc80000010091 */
[----:B------:R-:W-:Y:S01]  /*57c0*/  FADD.FTZ R144, R194, -R145 ;  /* 0x80000091c2907221 */ /* 0x000fe20000010000 */
[----:B------:R-:W-:-:S03]  /*57d0*/  @P4 HADD2.F32 R145, -RZ, R131.H0_H0 ;  /* 0x20000083ff914230 */ /* 0x000fc60000004100 */
[----:B------:R-:W-:-:S04]  /*57e0*/  FMUL.FTZ R144, R205, R144 ;  /* 0x00000090cd907220 */ /* 0x000fc80000410000 */
[----:B------:R-:W-:Y:S02]  /*57f0*/  @P4 FADD.FTZ R144, R144, R145 ;  /* 0x0000009190904221 */ /* 0x000fe40000010000 */
.L_x_2606:
[----:B------:R-:W-:Y:S05]  /*5800*/  BSYNC B0 ;  /* 0x0000000000007941 */ /* 0x000fea0003800000 */
.L_x_2604:
        /* <DEDUP_REMOVED lines=14> */
.L_x_2608:
[----:B------:R-:W-:Y:S01]  /*58f0*/  ISETP.NE.AND P5, PT, R207, RZ, PT ;  /* 0x000000ffcf00720c */ /* 0x000fe20003fa5270 */
[----:B------:R-:W-:-:S03]  /*5900*/  @P4 HADD2.F32 R145, -RZ, R131.H1_H1 ;  /* 0x30000083ff914230 */ /* 0x000fc60000004100 */
[----:B------:R-:W-:-:S05]  /*5910*/  FSEL R144, R146, RZ, !P5 ;  /* 0x000000ff92907208 */ /* 0x000fca0006800000 */
[----:B------:R-:W-:-:S04]  /*5920*/  FFMA.FTZ R144, R33, R147, R144 ;  /* 0x0000009321907223 */ /* 0x000fc80000010090 */
[----:B------:R-:W-:-:S04]  /*5930*/  FADD.FTZ R144, R195, -R144 ;  /* 0x80000090c3907221 */ /* 0x000fc80000010000 */
[----:B------:R-:W-:-:S04]  /*5940*/  FMUL.FTZ R180, R205, R144 ;  /* 0x00000090cdb47220 */ /* 0x000fc80000410000 */
[----:B------:R-:W-:Y:S02]  /*5950*/  @P4 FADD.FTZ R180, R180, R145 ;  /* 0x00000091b4b44221 */ /* 0x000fe40000010000 */
.L_x_2609:
[----:B------:R-:W-:Y:S05]  /*5960*/  BSYNC B0 ;  /* 0x0000000000007941 */ /* 0x000fea0003800000 */
.L_x_2607:
        /* <DEDUP_REMOVED lines=21> */
.L_x_2611:
[----:B------:R-:W-:-:S04]  /*5ac0*/  ISETP.NE.AND P5, PT, R207, RZ, PT ;  /* 0x000000ffcf00720c */ /* 0x000fc80003fa5270 */
[----:B0-----:R-:W-:-:S05]  /*5ad0*/  FSEL R145, R146, RZ, !P5 ;  /* 0x000000ff92917208 */ /* 0x001fca0006800000 */
[----:B------:R-:W-:-:S04]  /*5ae0*/  FFMA.FTZ R145, R34, R147, R145 ;  /* 0x0000009322917223 */ /* 0x000fc80000010091 */
[----:B------:R-:W-:Y:S01]  /*5af0*/  FADD.FTZ R144, R196, -R145 ;  /* 0x80000091c4907221 */ /* 0x000fe20000010000 */
[----:B------:R-:W-:-:S03]  /*5b00*/  @P4 HADD2.F32 R145, -RZ, R132.H0_H0 ;  /* 0x20000084ff914230 */ /* 0x000fc60000004100 */
[----:B------:R-:W-:-:S04]  /*5b10*/  FMUL.FTZ R144, R205, R144 ;  /* 0x00000090cd907220 */ /* 0x000fc80000410000 */
[----:B------:R-:W-:Y:S02]  /*5b20*/  @P4 FADD.FTZ R144, R144, R145 ;  /* 0x0000009190904221 */ /* 0x000fe40000010000 */
.L_x_2612:
[----:B------:R-:W-:Y:S05]  /*5b30*/  BSYNC B0 ;  /* 0x0000000000007941 */ /* 0x000fea0003800000 */
.L_x_2610:
        /* <DEDUP_REMOVED lines=14> */
.L_x_2614:
[----:B------:R-:W-:Y:S01]  /*5c20*/  ISETP.NE.AND P5, PT, R207, RZ, PT ;  /* 0x000000ffcf00720c */ /* 0x000fe20003fa5270 */
[----:B------:R-:W-:-:S03]  /*5c30*/  @P4 HADD2.F32 R145, -RZ, R132.H1_H1 ;  /* 0x30000084ff914230 */ /* 0x000fc60000004100 */
[----:B------:R-:W-:-:S05]  /*5c40*/  FSEL R144, R146, RZ, !P5 ;  /* 0x000000ff92907208 */ /* 0x000fca0006800000 */
[----:B------:R-:W-:-:S04]  /*5c50*/  FFMA.FTZ R144, R35, R147, R144 ;  /* 0x0000009323907223 */ /* 0x000fc80000010090 */
[----:B------:R-:W-:-:S04]  /*5c60*/  FADD.FTZ R144, R197, -R144 ;  /* 0x80000090c5907221 */ /* 0x000fc80000010000 */
[----:B------:R-:W-:-:S04]  /*5c70*/  FMUL.FTZ R144, R205, R144 ;  /* 0x00000090cd907220 */ /* 0x000fc80000410000 */
[----:B------:R-:W-:Y:S02]  /*5c80*/  @P4 FADD.FTZ R144, R144, R145 ;  /* 0x0000009190904221 */ /* 0x000fe40000010000 */
.L_x_2615:
[----:B------:R-:W-:Y:S05]  /*5c90*/  BSYNC B0 ;  /* 0x0000000000007941 */ /* 0x000fea0003800000 */
.L_x_2613:
        /* <DEDUP_REMOVED lines=14> */
.L_x_2617:
[----:B------:R-:W-:-:S04]  /*5d80*/  ISETP.NE.AND P5, PT, R207, RZ, PT ;  /* 0x000000ffcf00720c */ /* 0x000fc80003fa5270 */
[----:B------:R-:W-:-:S05]  /*5d90*/  FSEL R145, R146, RZ, !P5 ;  /* 0x000000ff92917208 */ /* 0x000fca0006800000 */
[----:B------:R-:W-:-:S04]  /*5da0*/  FFMA.FTZ R145, R148, R147, R145 ;  /* 0x0000009394917223 */ /* 0x000fc80000010091 */
[----:B------:R-:W-:Y:S01]  /*5db0*/  FADD.FTZ R144, R198, -R145 ;  /* 0x80000091c6907221 */ /* 0x000fe20000010000 */
[----:B------:R-:W-:-:S03]  /*5dc0*/  @P4 HADD2.F32 R145, -RZ, R133.H0_H0 ;  /* 0x20000085ff914230 */ /* 0x000fc60000004100 */
[----:B------:R-:W-:-:S04]  /*5dd0*/  FMUL.FTZ R144, R205, R144 ;  /* 0x00000090cd907220 */ /* 0x000fc80000410000 */
[----:B------:R-:W-:Y:S02]  /*5de0*/  @P4 FADD.FTZ R144, R144, R145 ;  /* 0x0000009190904221 */ /* 0x000fe40000010000 */
.L_x_2618:
[----:B------:R-:W-:Y:S05]  /*5df0*/  BSYNC B0 ;  /* 0x0000000000007941 */ /* 0x000fea0003800000 */
.L_x_2616:
        /* <DEDUP_REMOVED lines=14> */
.L_x_2620:
[----:B------:R-:W-:Y:S01]  /*5ee0*/  ISETP.NE.AND P5, PT, R207, RZ, PT ;  /* 0x000000ffcf00720c */ /* 0x000fe20003fa5270 */
[----:B------:R-:W-:-:S03]  /*5ef0*/  @P4 HADD2.F32 R145, -RZ, R133.H1_H1 ;  /* 0x30000085ff914230 */ /* 0x000fc60000004100 */
[----:B------:R-:W-:-:S05]  /*5f00*/  FSEL R144, R146, RZ, !P5 ;  /* 0x000000ff92907208 */ /* 0x000fca0006800000 */
[----:B------:R-:W-:-:S04]  /*5f10*/  FFMA.FTZ R144, R149, R147, R144 ;  /* 0x0000009395907223 */ /* 0x000fc80000010090 */
[----:B------:R-:W-:-:S04]  /*5f20*/  FADD.FTZ R144, R199, -R144 ;  /* 0x80000090c7907221 */ /* 0x000fc80000010000 */
[----:B------:R-:W-:-:S04]  /*5f30*/  FMUL.FTZ R144, R205, R144 ;  /* 0x00000090cd907220 */ /* 0x000fc80000410000 */
[----:B------:R-:W-:Y:S02]  /*5f40*/  @P4 FADD.FTZ R144, R144, R145 ;  /* 0x0000009190904221 */ /* 0x000fe40000010000 */
.L_x_2621:
[----:B------:R-:W-:Y:S05]  /*5f50*/  BSYNC B0 ;  /* 0x0000000000007941 */ /* 0x000fea0003800000 */
.L_x_2619:
        /* <DEDUP_REMOVED lines=14> */
.L_x_2623:
[----:B------:R-:W-:-:S04]  /*6040*/  ISETP.NE.AND P5, PT, R207, RZ, PT ;  /* 0x000000ffcf00720c */ /* 0x000fc80003fa5270 */
[----:B------:R-:W-:-:S05]  /*6050*/  FSEL R145, R146, RZ, !P5 ;  /* 0x000000ff92917208 */ /* 0x000fca0006800000 */
[----:B------:R-:W-:-:S04]  /*6060*/  FFMA.FTZ R145, R150, R147, R145 ;  /* 0x0000009396917223 */ /* 0x000fc80000010091 */
[----:B------:R-:W-:Y:S01]  /*6070*/  FADD.FTZ R144, R200, -R145 ;  /* 0x80000091c8907221 */ /* 0x000fe20000010000 */
[----:B------:R-:W-:-:S03]  /*6080*/  @P4 HADD2.F32 R145, -RZ, R134.H0_H0 ;  /* 0x20000086ff914230 */ /* 0x000fc60000004100 */
[----:B------:R-:W-:-:S04]  /*6090*/  FMUL.FTZ R144, R205, R144 ;  /* 0x00000090cd907220 */ /* 0x000fc80000410000 */
[----:B------:R-:W-:Y:S02]  /*60a0*/  @P4 FADD.FTZ R144, R144, R145 ;  /* 0x0000009190904221 */ /* 0x000fe40000010000 */
.L_x_2624:
[----:B------:R-:W-:Y:S05]  /*60b0*/  BSYNC B0 ;  /* 0x0000000000007941 */ /* 0x000fea0003800000 */
.L_x_2622:
        /* <DEDUP_REMOVED lines=14> */
.L_x_2626:
[----:B------:R-:W-:Y:S01]  /*61a0*/  ISETP.NE.AND P5, PT, R207, RZ, PT ;  /* 0x000000ffcf00720c */ /* 0x000fe20003fa5270 */
[----:B------:R-:W-:-:S03]  /*61b0*/  @P4 HADD2.F32 R145, -RZ, R134.H1_H1 ;  /* 0x30000086ff914230 */ /* 0x000fc60000004100 */
[----:B------:R-:W-:-:S05]  /*61c0*/  FSEL R144, R146, RZ, !P5 ;  /* 0x000000ff92907208 */ /* 0x000fca0006800000 */
[----:B------:R-:W-:-:S04]  /*61d0*/  FFMA.FTZ R144, R151, R147, R144 ;  /* 0x0000009397907223 */ /* 0x000fc80000010090 */
[----:B------:R-:W-:-:S04]  /*61e0*/  FADD.FTZ R144, R201, -R144 ;  /* 0x80000090c9907221 */ /* 0x000fc80000010000 */
[----:B------:R-:W-:-:S04]  /*61f0*/  FMUL.FTZ R144, R205, R144 ;  /* 0x00000090cd907220 */ /* 0x000fc80000410000 */
[----:B------:R-:W-:Y:S02]  /*6200*/  @P4 FADD.FTZ R144, R144, R145 ;  /* 0x0000009190904221 */ /* 0x000fe40000010000 */
.L_x_2627:
[----:B------:R-:W-:Y:S05]  /*6210*/  BSYNC B0 ;  /* 0x0000000000007941 */ /* 0x000fea0003800000 */
.L_x_2625:
        /* <DEDUP_REMOVED lines=14> */
.L_x_2629:
[----:B------:R-:W-:-:S04]  /*6300*/  ISETP.NE.AND P5, PT, R207, RZ, PT ;  /* 0x000000ffcf00720c */ /* 0x000fc80003fa5270 */
[----:B------:R-:W-:-:S05]  /*6310*/  FSEL R145, R146, RZ, !P5 ;  /* 0x000000ff92917208 */ /* 0x000fca0006800000 */
[----:B------:R-:W-:-:S04]  /*6320*/  FFMA.FTZ R145, R152, R147, R145 ;  /* 0x0000009398917223 */ /* 0x000fc80000010091 */
[----:B------:R-:W-:Y:S01]  /*6330*/  FADD.FTZ R144, R202, -R145 ;  /* 0x80000091ca907221 */ /* 0x000fe20000010000 */
[----:B------:R-:W-:-:S03]  /*6340*/  @P4 HADD2.F32 R145, -RZ, R135.H0_H0 ;  /* 0x20000087ff914230 */ /* 0x000fc60000004100 */
[----:B------:R-:W-:-:S04]  /*6350*/  FMUL.FTZ R144, R205, R144 ;  /* 0x00000090cd907220 */ /* 0x000fc80000410000 */
[----:B------:R-:W-:Y:S02]  /*6360*/  @P4 FADD.FTZ R144, R144, R145 ;  /* 0x0000009190904221 */ /* 0x000fe40000010000 */
.L_x_2630:
[----:B------:R-:W-:Y:S05]  /*6370*/  BSYNC B0 ;  /* 0x0000000000007941 */ /* 0x000fea0003800000 */
.L_x_2628:
        /* <DEDUP_REMOVED lines=14> */
.L_x_2632:
[----:B------:R-:W-:-:S04]  /*6460*/  ISETP.NE.AND P2, PT, R207, RZ, PT ;  /* 0x000000ffcf00720c */ /* 0x000fc80003f45270 */
[----:B------:R-:W-:-:S05]  /*6470*/  FSEL R144, R146, RZ, !P2 ;  /* 0x000000ff92907208 */ /* 0x000fca0005000000 */
[----:B------:R-:W-:-:S04]  /*6480*/  FFMA.FTZ R144, R153, R147, R144 ;  /* 0x0000009399907223 */ /* 0x000fc80000010090 */
[----:B------:R-:W-:-:S04]  /*6490*/  FADD.FTZ R144, R203, -R144 ;  /* 0x80000090cb907221 */ /* 0x000fc80000010000 */
[----:B------:R-:W-:Y:S01]  /*64a0*/  FMUL.FTZ R205, R205, R144 ;  /* 0x00000090cdcd7220 */ /* 0x000fe20000410000 */
[----:B------:R-:W-:-:S05]  /*64b0*/  @P4 HADD2.F32 R144, -RZ, R135.H1_H1 ;  /* 0x30000087ff904230 */ /* 0x000fca0000004100 */
[----:B------:R-:W-:Y:S02]  /*64c0*/  @P4 FADD.FTZ R205, R205, R144 ;  /* 0x00000090cdcd4221 */ /* 0x000fe40000010000 */
.L_x_2633:
[----:B------:R-:W-:Y:S05]  /*64d0*/  BSYNC B0 ;  /* 0x0000000000007941 */ /* 0x000fea0003800000 */
.L_x_2631:
[----:B------:R-:W-:Y:S01]  /*64e0*/  @P0 F2FP.PACK_AB R146, RZ, R205 ;  /* 0x000000cdff92023e */ /* 0x000fe200000000ff */
[----:B------:R-:W-:Y:S01]  /*64f0*/  @P3 FMUL.FTZ R205, R205, c[0x0][0x1ec] ;  /* 0x00007b00cdcd3a20 */ /* 0x000fe20000410000 */
[----:B------:R-:W-:Y:S02]  /*6500*/  @P3 LOP3.LUT P2, RZ, R177, 0xff000000, RZ, 0xc0, !PT ;  /* 0xff000000b1ff3812 */ /* 0x000fe4000784c0ff */
[----:B------:R-:W-:Y:S01]  /*6510*/  @P0 IADD3 R144, R206, 0x200, RZ ;  /* 0x00000200ce900810 */ /* 0x000fe20007ffe0ff */
[----:B------:R-:W-:Y:S01]  /*6520*/  @P3 FMUL.FTZ R205, R205, c[0x0][0x1e8] ;  /* 0x00007a00cdcd3a20 */ /* 0x000fe20000410000 */
[----:B------:R-:W-:Y:S02]  /*6530*/  @P0 MOV R145, 0x10 ;  /* 0x0000001000910802 */ /* 0x000fe40000000f00 */
[----:B------:R-:W-:Y:S02]  /*6540*/  @P0 PRMT R139, R139, 0x5410, R146 ;  /* 0x000054108b8b0816 */ /* 0x000fe40000000092 */
[----:B------:R-:W-:Y:S01]  /*6550*/  @P3 FSEL R205, R205, RZ, P2 ;  /* 0x000000ffcdcd3208 */ /* 0x000fe20001000000 */
[----:B------:R-:W-:Y:S01]  /*6560*/  @P0 IMAD.WIDE.U32 R144, R144, R145, c[0x0][0x258] ;  /* 0x0000960090900625 */ /* 0x000fe200078e0091 */
[----:B------:R-:W-:-:S02]  /*6570*/  @P3 IADD3 R222, R222, 0x200, RZ ;  /* 0x00000200dede3810 */ /* 0x000fc40007ffe0ff */
[----:B------:R-:W-:Y:S02]  /*6580*/  @P3 MOV R147, 0x10 ;  /* 0x0000001000933802 */ /* 0x000fe40000000f00 */
[----:B------:R-:W-:Y:S01]  /*6590*/  @P3 F2FP.PACK_AB R205, RZ, R205 ;  /* 0x000000cdffcd323e */ /* 0x000fe200000000ff */
        /* <DEDUP_REMOVED lines=8> */
.L_x_2508:
        /* <DEDUP_REMOVED lines=30> */
.L_x_2512:
[----:B------:R-:W-:Y:S01]  /*6800*/  HFMA2.MMA R147, -RZ, RZ, 0, 9.5367431640625e-07 ;  /* 0x00000010ff937435 */ /* 0x000fe200000001ff */
[----:B------:R-:W-:-:S02]  /*6810*/  MOV R145, R240 ;  /* 0x000000f000917202 */ /* 0x000fc40000000f00 */
[----:B------:R-:W-:-:S03]  /*6820*/  MOV R144, 0x6840 ;  /* 0x0000684000907802 */ /* 0x000fc60000000f00 */
[----:B------:R-:W-:Y:S05]  /*6830*/  CALL.REL.NOINC `($__internal_33_$__cuda_sm70_shflsync_down_p) ;  /* 0x0000034000007944 */ /* 0x000fea0003c00000 */
[----:B-1----:R-:W-:Y:S01]  /*6840*/  MOV R241, R147 ;  /* 0x0000009300f17202 */ /* 0x002fe20000000f00 */
[----:B--2--5:R-:W-:Y:S05]  /*6850*/  BRA `(.L_x_2635) ;  /* 0xffffc0b000007947 */ /* 0x024fea000383ffff */
.L_x_2513:
[----:B------:R-:W-:Y:S01]  /*6860*/  HFMA2.MMA R147, -RZ, RZ, 0, 9.5367431640625e-07 ;  /* 0x00000010ff937435 */ /* 0x000fe200000001ff */
[----:B------:R-:W-:Y:S02]  /*6870*/  MOV R145, R146 ;  /* 0x0000009200917202 */ /* 0x000fe40000000f00 */
[----:B------:R-:W-:-:S03]  /*6880*/  MOV R144, 0x68a0 ;  /* 0x000068a000907802 */ /* 0x000fc60000000f00 */
[----:B01----:R-:W-:Y:S05]  /*6890*/  CALL.REL.NOINC `($__internal_33_$__cuda_sm70_shflsync_down_p) ;  /* 0x000002e000007944 */ /* 0x003fea0003c00000 */
[----:B------:R-:W-:Y:S01]  /*68a0*/  FADD.FTZ R240, R241, R240 ;  /* 0x000000f0f1f07221 */ /* 0x000fe20000010000 */
[----:B------:R-:W-:Y:S01]  /*68b0*/  MOV R144, 0x6900 ;  /* 0x0000690000907802 */ /* 0x000fe20000000f00 */
[----:B-1----:R-:W-:Y:S01]  /*68c0*/  FADD.FTZ R146, R146, R147 ;  /* 0x0000009392927221 */ /* 0x002fe20000010000 */
[----:B------:R-:W-:Y:S02]  /*68d0*/  MOV R147, 0x8 ;  /* 0x0000000800937802 */ /* 0x000fe40000000f00 */
[----:B------:R-:W-:Y:S02]  /*68e0*/  MOV R145, R240 ;  /* 0x000000f000917202 */ /* 0x000fe40000000f00 */
[----:B--2--5:R-:W-:Y:S05]  /*68f0*/  CALL.REL.NOINC `($__internal_33_$__cuda_sm70_shflsync_down_p) ;  /* 0x0000028000007944 */ /* 0x024fea0003c00000 */
[----:B-1----:R-:W-:Y:S01]  /*6900*/  MOV R241, R147 ;  /* 0x0000009300f17202 */ /* 0x002fe20000000f00 */
[----:B------:R-:W-:Y:S01]  /*6910*/  HFMA2.MMA R147, -RZ, RZ, 0, 4.76837158203125e-07 ;  /* 0x00000008ff937435 */ /* 0x000fe200000001ff */
[----:B------:R-:W-:-:S02]  /*6920*/  MOV R145, R146 ;  /* 0x0000009200917202 */ /* 0x000fc40000000f00 */
[----:B------:R-:W-:-:S03]  /*6930*/  MOV R144, 0x6950 ;  /* 0x0000695000907802 */ /* 0x000fc60000000f00 */
[----:B--2--5:R-:W-:Y:S05]  /*6940*/  CALL.REL.NOINC `($__internal_33_$__cuda_sm70_shflsync_down_p) ;  /* 0x0000023000007944 */ /* 0x024fea0003c00000 */
[----:B------:R-:W-:Y:S01]  /*6950*/  FADD.FTZ R240, R241, R240 ;  /* 0x000000f0f1f07221 */ /* 0x000fe20000010000 */
[----:B------:R-:W-:Y:S01]  /*6960*/  MOV R144, 0x69b0 ;  /* 0x000069b000907802 */ /* 0x000fe20000000f00 */
[----:B-1----:R-:W-:Y:S01]  /*6970*/  FADD.FTZ R146, R146, R147 ;  /* 0x0000009392927221 */ /* 0x002fe20000010000 */
[----:B------:R-:W-:Y:S02]  /*6980*/  MOV R147, 0x4 ;  /* 0x0000000400937802 */ /* 0x000fe40000000f00 */
[----:B------:R-:W-:Y:S02]  /*6990*/  MOV R145, R240 ;  /* 0x000000f000917202 */ /* 0x000fe40000000f00 */
[----:B--2--5:R-:W-:Y:S05]  /*69a0*/  CALL.REL.NOINC `($__internal_33_$__cuda_sm70_shflsync_down_p) ;  /* 0x000001d000007944 */ /* 0x024fea0003c00000 */
[----:B-1----:R-:W-:Y:S01]  /*69b0*/  MOV R241, R147 ;  /* 0x0000009300f17202 */ /* 0x002fe20000000f00 */
[----:B------:R-:W-:Y:S01]  /*69c0*/  HFMA2.MMA R147, -RZ, RZ, 0, 2.384185791015625e-07 ;  /* 0x00000004ff937435 */ /* 0x000fe200000001ff */
[----:B------:R-:W-:Y:S02]  /*69d0*/  MOV R145, R146 ;  /* 0x0000009200917202 */ /* 0x000fe40000000f00 */
[----:B------:R-:W-:-:S03]  /*69e0*/  MOV R144, 0x6a00 ;  /* 0x00006a0000907802 */ /* 0x000fc60000000f00 */
[----:B--2--5:R-:W-:Y:S05]  /*69f0*/  CALL.REL.NOINC `($__internal_33_$__cuda_sm70_shflsync_down_p) ;  /* 0x0000018000007944 */ /* 0x024fea0003c00000 */
[----:B------:R-:W-:Y:S01]  /*6a00*/  FADD.FTZ R240, R241, R240 ;  /* 0x000000f0f1f07221 */ /* 0x000fe20000010000 */
[----:B------:R-:W-:Y:S01]  /*6a10*/  MOV R144, 0x6a60 ;  /* 0x00006a6000907802 */ /* 0x000fe20000000f00 */
[----:B-1----:R-:W-:Y:S01]  /*6a20*/  FADD.FTZ R146, R146, R147 ;  /* 0x0000009392927221 */ /* 0x002fe20000010000 */
[----:B------:R-:W-:-:S02]  /*6a30*/  MOV R147, 0x2 ;  /* 0x0000000200937802 */ /* 0x000fc40000000f00 */
[----:B------:R-:W-:Y:S02]  /*6a40*/  MOV R145, R240 ;  /* 0x000000f000917202 */ /* 0x000fe40000000f00 */
[----:B--2--5:R-:W-:Y:S05]  /*6a50*/  CALL.REL.NOINC `($__internal_33_$__cuda_sm70_shflsync_down_p) ;  /* 0x0000012000007944 */ /* 0x024fea0003c00000 */
[----:B-1----:R-:W-:Y:S01]  /*6a60*/  MOV R241, R147 ;  /* 0x0000009300f17202 */ /* 0x002fe20000000f00 */
[----:B------:R-:W-:Y:S01]  /*6a70*/  HFMA2.MMA R147, -RZ, RZ, 0, 1.1920928955078125e-07 ;  /* 0x00000002ff937435 */ /* 0x000fe200000001ff */
[----:B------:R-:W-:Y:S02]  /*6a80*/  MOV R145, R146 ;  /* 0x0000009200917202 */ /* 0x000fe40000000f00 */
        /* <DEDUP_REMOVED lines=9> */
[----:B------:R-:W-:Y:S01]  /*6b20*/  HFMA2.MMA R147, -RZ, RZ, 0, 5.9604644775390625e-08 ;  /* 0x00000001ff937435 */ /* 0x000fe200000001ff */
[----:B------:R-:W-:-:S02]  /*6b30*/  MOV R145, R146 ;  /* 0x0000009200917202 */ /* 0x000fc40000000f00 */
[----:B------:R-:W-:-:S03]  /*6b40*/  MOV R144, 0x6b60 ;  /* 0x00006b6000907802 */ /* 0x000fc60000000f00 */
[----:B--2--5:R-:W-:Y:S05]  /*6b50*/  CALL.REL.NOINC `($__internal_33_$__cuda_sm70_shflsync_down_p) ;  /* 0x0000002000007944 */ /* 0x024fea0003c00000 */
[----:B-1----:R-:W-:Y:S01]  /*6b60*/  MOV R145, R147 ;  /* 0x0000009300917202 */ /* 0x002fe20000000f00 */
[----:B--2--5:R-:W-:Y:S05]  /*6b70*/  BRA `(.L_x_2636) ;  /* 0xffffbeb000007947 */ /* 0x024fea000383ffff */
        .weak           $__internal_33_$__cuda_sm70_shflsync_down_p
        .type           $__internal_33_$__cuda_sm70_shflsync_down_p,@function
        .size           $__internal_33_$__cuda_sm70_shflsync_down_p,(.L_x_14251 - $__internal_33_$__cuda_sm70_shflsync_down_p)
$__internal_33_$__cuda_sm70_shflsync_down_p:
[----:B------:R-:W-:Y:S01]  /*6b80*/  HFMA2.MMA R207, -RZ, RZ, 0, 1.847743988037109375e-06 ;  /* 0x0000001fffcf7435 */ /* 0x000fe200000001ff */
[----:B------:R0:W-:Y:S02]  /*6b90*/  STL [R1+0x1c], R0 ;  /* 0x00001c0001007387 */ /* 0x0001e40000100800 */
[----:B0-----:R-:W-:-:S04]  /*6ba0*/  MOV R0, 0xffffffff ;  /* 0xffffffff00007802 */ /* 0x001fc80000000f00 */
[----:B------:R-:W-:Y:S04]  /*6bb0*/  WARPSYNC R0 ;  /* 0x0000000000007348 */ /* 0x000fe80003800000 */
[----:B------:R0:W1:Y:S04]  /*6bc0*/  SHFL.DOWN PT, R147, R145, R147, R207 ;  /* 0x0800009391937389 */ /* 0x00006800000e00cf */
[----:B0-----:R0:W5:Y:S01]  /*6bd0*/  LDL.LU R0, [R1+0x1c] ;  /* 0x00001c0001007983 */ /* 0x0011620000300800 */
[----:B------:R-:W2:Y:S01]  /*6be0*/  LDC.U8 R207, c[0x0][0x1f0] ;  /* 0x00007c00ffcf7b82 */ /* 0x000ea20000000000 */
[----:B------:R-:W-:-:S06]  /*6bf0*/  HFMA2.MMA R145, -RZ, RZ, 0, 0 ;  /* 0x00000000ff917435 */ /* 0x000fcc00000001ff */
[----:B0-----:R-:W-:Y:S05]  /*6c00*/  RET.REL.NODEC R144 `(_ZN10layer_norm13ln_bwd_kernelINS_13Kernel_traitsI6__halfS2_S2_S2_fjLj5120ELj1ELj1ELj4ELj16ENS_18Kernel_traits_baseILj5120ES2_S2_S2_S2_fjLj128EEEEELb1ELb0ELb1ELb1EEEvNS_9BwdParamsE) ;  /* 0xffff93f090007950 */ /* 0x001fea0003c3ffff */
.L_x_2637:
        /* <DEDUP_REMOVED lines=15> */
.L_x_14251:


//--------------------- .text._ZN10layer_norm13ln_bwd_kernelINS_13Kernel_traitsI6__halfS2_S2_S2_fjLj5120ELj1ELj1ELj4ELj16ENS_18Kernel_traits_baseILj5120ES2_S2_S2_S2_fjLj128EEEEELb1ELb1ELb0ELb0EEEvNS_9BwdParamsE --------------------------
	.section	.text._ZN10layer_norm13ln_bwd_kernelINS_13Kernel_traitsI6__halfS2_S2_S2_fjLj5120ELj1ELj1ELj4ELj16ENS_18Kernel_traits_baseILj5120ES2_S2_S2_S2_fjLj128EEEEELb1ELb1ELb0ELb0EEEvNS_9BwdParamsE,"ax",@progbits
	.sectioninfo	@"SHI_REGISTERS=255"
	.align	128
        .global         _ZN10layer_norm13ln_bwd_kernelINS_13Kernel_traitsI6__halfS2_S2_S2_fjLj5120ELj1ELj1ELj4ELj16ENS_18Kernel_traits_baseILj5120ES2_S2_S2_S2_fjLj128EEEEELb1ELb1ELb0ELb0EEEvNS_9BwdParamsE
        .type           _ZN10layer_norm13ln_bwd_kernelINS_13Kernel_traitsI6__halfS2_S2_S2_fjLj5120ELj1ELj1ELj4ELj16ENS_18Kernel_traits_baseILj5120ES2_S2_S2_S2_fjLj128EEEEELb1ELb1ELb0ELb0EEEvNS_9BwdParamsE,@function
        .size           _ZN10layer_norm13ln_bwd_kernelINS_13Kernel_traitsI6__halfS2_S2_S2_fjLj5120ELj1ELj1ELj4ELj16ENS_18Kernel_traits_baseILj5120ES2_S2_S2_S2_fjLj128EEEEELb1ELb1ELb0ELb0EEEvNS_9BwdParamsE,(.L_x_14252 - _ZN10layer_norm13ln_bwd_kernelINS_13Kernel_traitsI6__halfS2_S2_S2_fjLj5120ELj1ELj1ELj4ELj16ENS_18Kernel_traits_baseILj5120ES2_S2_S2_S2_fjLj128EEEEELb1ELb1ELb0ELb0EEEvNS_9BwdParamsE)
        .other          _ZN10layer_norm13ln_bwd_kernelINS_13Kernel_traitsI6__halfS2_S2_S2_fjLj5120ELj1ELj1ELj4ELj16ENS_18Kernel_traits_baseILj5120ES2_S2_S2_S2_fjLj128EEEEELb1ELb1ELb0ELb0EEEvNS_9BwdParamsE,@"STO_CUDA_ENTRY STV_DEFAULT"
_ZN10layer_norm13ln_bwd_kernelINS_13Kernel_traitsI6__halfS2_S2_S2_fjLj5120ELj1ELj1ELj4ELj16ENS_18Kernel_traits_baseILj5120ES2_S2_S2_S2_fjLj128EEEEELb1ELb1ELb0ELb0EEEvNS_9BwdParamsE:
.text._ZN10layer_norm13ln_bwd_kernelINS_13Kernel_traitsI6__halfS2_S2_S2_fjLj5120ELj1ELj1ELj4ELj16ENS_18Kernel_traits_baseILj5120ES2_S2_S2_S2_fjLj128EEEEELb1ELb1ELb0ELb0EEEvNS_9BwdParamsE:
        /* <DEDUP_REMOVED lines=110> */
[----:B------:R-:W-:Y:S01]  /*06e0*/  HADD2.F32 R8, -RZ, R164.H1_H1 ;  /* 0x300000a4ff087230 */ /* 0x000fe20000004100 */
[----:B------:R-:W-:Y:S01]  /*06f0*/  MOV R37, RZ ;  /* 0x000000ff00257202 */ /* 0x000fe20000000f00 */
        /* <DEDUP_REMOVED lines=154> */
[----:B0-----:R-:W-:-:S05]  /*10a0*/  HADD2.F32 R3, -RZ, R7.H0_H0 ;  /* 0x20000007ff037230 */ /* 0x001fca0000004100 */
[----:B------:R0:W-:Y:S01]  /*10b0*/  STL [R1+0x4], R3 ;  /* 0x0000040301007387 */ /* 0x0001e20000100800 */
[----:B-1----:R-:W-:-:S05]  /*10c0*/  HADD2.F32 R2, -RZ, R7.H1_H1 ;  /* 0x30000007ff027230 */ /* 0x002fca0000004100 */
[----:B------:R0:W-:Y:S02]  /*10d0*/  STL [R1], R2 ;  /* 0x0000000201007387 */ /* 0x0001e40000100800 */
.L_x_2661:
[----:B------:R-:W-:Y:S02]  /*10e0*/  ISETP.NE.U32.AND P4, PT, RZ, c[0x0][0x1c0], PT ;  /* 0x00007000ff007a0c */ /* 0x000fe40003f85070 */
[----:B0-----:R-:W-:Y:S02]  /*10f0*/  SHF.R.S32.HI R2, RZ, 0x1f, R0 ;  /* 0x0000001fff027819 */ /* 0x001fe40000011400 */
        /* <DEDUP_REMOVED lines=18> */
[----:B------:R-:W-:Y:S01]  /*1220*/  MOV R216, R2 ;  /* 0x0000000200d87202 */ /* 0x000fe20000000f00 */
[----:B--2---:R-:W-:Y:S01]  /*1230*/  @P4 HADD2.F32 R11, -RZ, R178.H0_H0 ;  /* 0x200000b2ff0b4230 */ /* 0x004fe20000004100 */
        /* <DEDUP_REMOVED lines=23> */
[----:B----4-:R-:W-:-:S05]  /*13b0*/  HADD2.F32 R21, -RZ, R176.H0_H0 ;  /* 0x200000b0ff157230 */ /* 0x010fca0000004100 */
[----:B------:R-:W-:Y:S01]  /*13c0*/  FADD.FTZ R21, -R245, R21 ;  /* 0x00000015f5157221 */ /* 0x000fe20000010100 */
[----:B--2---:R-:W-:-:S03]  /*13d0*/  HADD2.F32 R184, -RZ, R180.H0_H0 ;  /* 0x200000b4ffb87230 */ /* 0x004fc60000004100 */
[----:B------:R-:W-:Y:S01]  /*13e0*/  FMUL.FTZ R21, R10, R21 ;  /* 0x000000150a157220 */ /* 0x000fe20000410000 */
[----:B------:R-:W-:Y:S02]  /*13f0*/  HADD2.F32 R198, -RZ, R176.H1_H1 ;  /* 0x300000b0ffc67230 */ /* 0x000fe40000004100 */
[--C-:B------:R-:W-:Y:S01]  /*1400*/  HADD2.F32 R197, -RZ, R177.reuse.H0_H0 ;  /* 0x200000b1ffc57230 */ /* 0x100fe20000004100 */
[----:B------:R-:W-:Y:S01]  /*1410*/  FADD.FTZ R76, R76, R184 ;  /* 0x000000b84c4c7221 */ /* 0x000fe20000010000 */
[----:B------:R-:W-:Y:S01]  /*1420*/  HADD2.F32 R196, -RZ, R177.H1_H1 ;  /* 0x300000b1ffc47230 */ /* 0x000fe20000004100 */
[-C--:B------:R-:W-:Y:S01]  /*1430*/  FFMA.FTZ R36, R21, R184.reuse, R36 ;  /* 0x000000b815247223 */ /* 0x080fe20000010024 */
[--C-:B------:R-:W-:Y:S02]  /*1440*/  HADD2.F32 R195, -RZ, R178.reuse.H0_H0 ;  /* 0x200000b2ffc37230 */ /* 0x100fe40000004100 */
[----:B------:R-:W-:Y:S02]  /*1450*/  HADD2.F32 R194, -RZ, R178.H1_H1 ;  /* 0x300000b2ffc27230 */ /* 0x000fe40000004100 */
[--C-:B------:R-:W-:Y:S01]  /*1460*/  HADD2.F32 R193, -RZ, R179.reuse.H0_H0 ;  /* 0x200000b3ffc17230 */ /* 0x100fe20000004100 */
[----:B------:R-:W-:Y:S01]  /*1470*/  FMUL.FTZ R184, R214, R184 ;  /* 0x000000b8d6b87220 */ /* 0x000fe20000410000 */
[----:B------:R-:W-:Y:S01]  /*1480*/  HADD2.F32 R179, -RZ, R179.H1_H1 ;  /* 0x300000b3ffb37230 */ /* 0x000fe20000004100 */
        /* <DEDUP_REMOVED lines=10> */
[----:B------:R-:W-:Y:S01]  /*1530*/  HADD2.F32 R180, -RZ, R180.H1_H1 ;  /* 0x300000b4ffb47230 */ /* 0x000fe20000004100 */
[C---:B------:R-:W-:Y:S01]  /*1540*/  FMUL.FTZ R197, R10.reuse, R197 ;  /* 0x000000c50ac57220 */ /* 0x040fe20000410000 */
[--C-:B------:R-:W-:Y:S01]  /*1550*/  HADD2.F32 R250, -RZ, R181.reuse.H0_H0 ;  /* 0x200000b5fffa7230 */ /* 0x100fe20000004100 */
[----:B------:R-:W-:Y:S02]  /*1560*/  FMUL.FTZ R198, R10, R198 ;  /* 0x000000c60ac67220 */ /* 0x000fe40000410000 */
[----:B---3--:R-:W-:Y:S02]  /*1570*/  FMUL.FTZ R251, R247, R180 ;  /* 0x000000b4f7fb7220 */ /* 0x008fe40000410000 */
[----:B------:R-:W-:Y:S02]  /*1580*/  FADD.FTZ R177, RZ, R184 ;  /* 0x000000b8ffb17221 */ /* 0x000fe40000010000 */
[----:B------:R-:W-:Y:S01]  /*1590*/  FFMA.FTZ R176, R21, R184, RZ ;  /* 0x000000b815b07223 */ /* 0x000fe200000100ff */
        /* <DEDUP_REMOVED lines=14> */
[-C--:B------:R-:W-:Y:S02]  /*1680*/  FFMA.FTZ R40, R195, R248.reuse, R40 ;  /* 0x000000f8c3287223 */ /* 0x080fe40000010028 */
[----:B------:R-:W-:-:S02]  /*1690*/  FMUL.FTZ R248, R215, R248 ;  /* 0x000000f8d7f87220 */ /* 0x000fc40000410000 */
[----:B------:R-:W-:Y:S02]  /*16a0*/  FADD.FTZ R177, R177, R249 ;  /* 0x000000f9b1b17221 */ /* 0x000fe40000010000 */
[----:B------:R-:W-:Y:S01]  /*16b0*/  FFMA.FTZ R176, R196, R249, R176 ;  /* 0x000000f9c4b07223 */ /* 0x000fe200000100b0 */
[--C-:B------:R-:W-:Y:S01]  /*16c0*/  HADD2.F32 R246, -RZ, R183.reuse.H0_H0 ;  /* 0x200000b7fff67230 */ /* 0x100fe20000004100 */
[C---:B------:R-:W-:Y:S02]  /*16d0*/  FMUL.FTZ R193, R10.reuse, R193 ;  /* 0x000000c10ac17220 */ /* 0x040fe40000410000 */
[----:B------:R-:W-:Y:S02]  /*16e0*/  FMUL.FTZ R194, R10, R194 ;  /* 0x000000c20ac27220 */ /* 0x000fe40000410000 */
[----:B------:R-:W-:Y:S02]  /*16f0*/  FADD.FTZ R177, R177, R248 ;  /* 0x000000f8b1b17221 */ /* 0x000fe40000010000 */
[----:B------:R-:W-:Y:S01]  /*1700*/  FFMA.FTZ R176, R195, R248, R176 ;  /* 0x000000f8c3b07223 */ /* 0x000fe200000100b0 */
[----:B------:R-:W-:Y:S01]  /*1710*/  HADD2.F32 R183, -RZ, R183.H1_H1 ;  /* 0x300000b7ffb77230 */ /* 0x000fe20000004100 */
        /* <DEDUP_REMOVED lines=21> */
.L_x_2640:
[----:B------:R-:W-:Y:S05]  /*1870*/  BSYNC B0 ;  /* 0x0000000000007941 */ /* 0x000fea0003800000 */
.L_x_2639:
        /* <DEDUP_REMOVED lines=23> */
[--C-:B----4-:R-:W-:Y:S02]  /*19f0*/  HADD2.F32 R202, -RZ, R176.reuse.H0_H0 ;  /* 0x200000b0ffca7230 */ /* 0x110fe40000004100 */
[----:B------:R-:W-:-:S02]  /*1a00*/  HADD2.F32 R192, -RZ, R176.H1_H1 ;  /* 0x300000b0ffc07230 */ /* 0x000fc40000004100 */
[--C-:B------:R-:W-:Y:S02]  /*1a10*/  HADD2.F32 R191, -RZ, R177.reuse.H0_H0 ;  /* 0x200000b1ffbf7230 */ /* 0x100fe40000004100 */
[----:B------:R-:W-:Y:S02]  /*1a20*/  HADD2.F32 R190, -RZ, R177.H1_H1 ;  /* 0x300000b1ffbe7230 */ /* 0x000fe40000004100 */
[--C-:B------:R-:W-:Y:S02]  /*1a30*/  HADD2.F32 R189, -RZ, R178.reuse.H0_H0 ;  /* 0x200000b2ffbd7230 */ /* 0x100fe40000004100 */
[----:B------:R-:W-:Y:S02]  /*1a40*/  HADD2.F32 R188, -RZ, R178.H1_H1 ;  /* 0x300000b2ffbc7230 */ /* 0x000fe40000004100 */
[--C-:B------:R-:W-:Y:S01]  /*1a50*/  HADD2.F32 R185, -RZ, R179.reuse.H0_H0 ;  /* 0x200000b3ffb97230 */ /* 0x100fe20000004100 */
[C---:B------:R-:W-:Y:S01]  /*1a60*/  FADD.FTZ R202, -R236.reuse, R202 ;  /* 0x000000caecca7221 */ /* 0x040fe20000010100 */
[----:B------:R-:W-:Y:S01]  /*1a70*/  HADD2.F32 R179, -RZ, R179.H1_H1 ;  /* 0x300000b3ffb37230 */ /* 0x000fe20000004100 */
        /* <DEDUP_REMOVED lines=20> */
[----:B---3--:R-:W-:-:S02]  /*1bc0*/  FMUL.FTZ R242, R240, R180 ;  /* 0x000000b4f0f27220 */ /* 0x008fc40000410000 */
        /* <DEDUP_REMOVED lines=47> */
.L_x_2642:
[----:B------:R-:W-:Y:S05]  /*1ec0*/  BSYNC B0 ;  /* 0x0000000000007941 */ /* 0x000fea0003800000 */
.L_x_2641:
        /* <DEDUP_REMOVED lines=23> */
[----:B----4-:R-:W-:Y:S02]  /*2040*/  HADD2.F32 R182, -RZ, R18.H1_H1 ;  /* 0x30000012ffb67230 */ /* 0x010fe40000004100 */
[----:B------:R-:W-:Y:S02]  /*2050*/  HADD2.F32 R15, -RZ, R16.H1_H1 ;  /* 0x30000010ff0f7230 */ /* 0x000fe40000004100 */
[----:B------:R-:W-:Y:S02]  /*2060*/  HADD2.F32 R181, -RZ, R18.H0_H0 ;  /* 0x20000012ffb57230 */ /* 0x000fe40000004100 */
[--C-:B------:R-:W-:Y:S02]  /*2070*/  HADD2.F32 R20, -RZ, R19.reuse.H0_H0 ;  /* 0x20000013ff147230 */ /* 0x100fe40000004100 */
[----:B------:R-:W-:Y:S01]  /*2080*/  HADD2.F32 R180, -RZ, R19.H1_H1 ;  /* 0x30000013ffb47230 */ /* 0x000fe20000004100 */
[----:B------:R-:W-:Y:S01]  /*2090*/  FADD.FTZ R19, -R227, R182 ;  /* 0x000000b6e3137221 */ /* 0x000fe20000010100 */
[----:B------:R-:W-:Y:S01]  /*20a0*/  HADD2.F32 R201, -RZ, R16.H0_H0 ;  /* 0x20000010ffc97230 */ /* 0x000fe20000004100 */
[----:B------:R-:W4:Y:S01]  /*20b0*/  LDL R182, [R1+0xec] ;  /* 0x0000ec0001b67983 */ /* 0x000f220000100800 */
[----:B------:R-:W-:-:S02]  /*20c0*/  HADD2.F32 R16, -RZ, R17.H0_H0 ;  /* 0x20000011ff107230 */ /* 0x000fc40000004100 */
[----:B------:R-:W-:Y:S01]  /*20d0*/  HADD2.F32 R17, -RZ, R17.H1_H1 ;  /* 0x30000011ff117230 */ /* 0x000fe20000004100 */
[C---:B------:R-:W-:Y:S02]  /*20e0*/  FADD.FTZ R15, -R227.reuse, R15 ;  /* 0x0000000fe30f7221 */ /* 0x040fe40000010100 */
[C---:B------:R-:W-:Y:S01]  /*20f0*/  FADD.FTZ R18, -R227.reuse, R181 ;  /* 0x000000b5e3127221 */ /* 0x040fe20000010100 */
[--C-:B--2---:R-:W-:Y:S01]  /*2100*/  HADD2.F32 R234, -RZ, R176.reuse.H0_H0 ;  /* 0x200000b0ffea7230 */ /* 0x104fe20000004100 */
[----:B------:R-:W2:Y:S01]  /*2110*/  LDL R181, [R1+0xe8] ;  /* 0x0000e80001b57983 */ /* 0x000ea20000100800 */
[C---:B------:R-:W-:Y:S01]  /*2120*/  FADD.FTZ R201, -R227.reuse, R201 ;  /* 0x000000c9e3c97221 */ /* 0x040fe20000010100 */
[----:B------:R-:W-:Y:S01]  /*2130*/  HADD2.F32 R176, -RZ, R176.H1_H1 ;  /* 0x300000b0ffb07230 */ /* 0x000fe20000004100 */
        /* <DEDUP_REMOVED lines=14> */
[----:B------:R-:W-:Y:S01]  /*2220*/  HADD2.F32 R232, -RZ, R177.H0_H0 ;  /* 0x200000b1ffe87230 */ /* 0x000fe20000004100 */
        /* <DEDUP_REMOVED lines=10> */
[----:B------:R-:W-:-:S02]  /*22d0*/  FMUL.FTZ R18, R10, R18 ;  /* 0x000000120a127220 */ /* 0x000fc40000410000 */
[----:B------:R-:W-:Y:S02]  /*22e0*/  FMUL.FTZ R17, R10, R17 ;  /* 0x000000110a117220 */ /* 0x000fe40000410000 */
[----:B------:R-:W-:Y:S02]  /*22f0*/  FMUL.FTZ R231, R183, R177 ;  /* 0x000000b1b7e77220 */ /* 0x000fe40000410000 */
[----:B------:R-:W-:Y:S02]  /*2300*/  FADD.FTZ R215, R215, R232 ;  /* 0x000000e8d7d77221 */ /* 0x000fe40000010000 */
[----:B------:R-:W-:Y:S01]  /*2310*/  FFMA.FTZ R214, R16, R232, R214 ;  /* 0x000000e810d67223 */ /* 0x000fe200000100d6 */
[----:B------:R-:W-:Y:S01]  /*2320*/  HADD2.F32 R178, -RZ, R178.H1_H1 ;  /* 0x300000b2ffb27230 */ /* 0x000fe20000004100 */
[----:B------:R-:W-:Y:S02]  /*2330*/  FADD.FTZ R92, R92, R230 ;  /* 0x000000e65c5c7221 */ /* 0x000fe40000010000 */
[----:B------:R-:W-:-:S02]  /*2340*/  FFMA.FTZ R56, R18, R230, R56 ;  /* 0x000000e612387223 */ /* 0x000fc40000010038 */
        /* <DEDUP_REMOVED lines=28> */
.L_x_2644:
[----:B------:R-:W-:Y:S05]  /*2510*/  BSYNC B0 ;  /* 0x0000000000007941 */ /* 0x000fea0003800000 */
.L_x_2643:
        /* <DEDUP_REMOVED lines=100> */
.L_x_2646:
[----:B------:R-:W-:Y:S05]  /*2b60*/  BSYNC B0 ;  /* 0x0000000000007941 */ /* 0x000fea0003800000 */
.L_x_2645:
        /* <DEDUP_REMOVED lines=26> */
[----:B----4-:R-:W-:-:S02]  /*2d10*/  HADD2.F32 R187, -RZ, R177.H0_H0 ;  /* 0x200000b1ffbb7230 */ /* 0x010fc40000004100 */
[----:B------:R-:W-:Y:S02]  /*2d20*/  HADD2.F32 R14, -RZ, R177.H1_H1 ;  /* 0x300000b1ff0e7230 */ /* 0x000fe40000004100 */
[----:B------:R-:W4:Y:S01]  /*2d30*/  LDL R177, [R1+0xa4] ;  /* 0x0000a40001b17983 */ /* 0x000f220000100800 */
[--C-:B------:R-:W-:Y:S02]  /*2d40*/  HADD2.F32 R199, -RZ, R176.reuse.H0_H0 ;  /* 0x200000b0ffc77230 */ /* 0x100fe40000004100 */
[----:B------:R-:W-:Y:S02]  /*2d50*/  HADD2.F32 R186, -RZ, R176.H1_H1 ;  /* 0x300000b0ffba7230 */ /* 0x000fe40000004100 */
[----:B------:R-:W4:Y:S01]  /*2d60*/  LDL R176, [R1+0xa0] ;  /* 0x0000a00001b07983 */ /* 0x000f220000100800 */
[----:B------:R-:W-:Y:S01]  /*2d70*/  FADD.FTZ R199, -R204, R199 ;  /* 0x000000c7ccc77221 */ /* 0x000fe20000010100 */
[----:B--2---:R-:W-:-:S03]  /*2d80*/  HADD2.F32 R224, -RZ, R180.H0_H0 ;  /* 0x200000b4ffe07230 */ /* 0x004fc60000004100 */
[----:B------:R-:W-:Y:S01]  /*2d90*/  FMUL.FTZ R199, R10, R199 ;  /* 0x000000c70ac77220 */ /* 0x000fe20000410000 */
[----:B------:R-:W-:Y:S01]  /*2da0*/  HADD2.F32 R180, -RZ, R180.H1_H1 ;  /* 0x300000b4ffb47230 */ /* 0x000fe20000004100 */
[----:B------:R-:W-:Y:S02]  /*2db0*/  FADD.FTZ R187, -R204, R187 ;  /* 0x000000bbccbb7221 */ /* 0x000fe40000010100 */
[----:B------:R-:W-:Y:S02]  /*2dc0*/  FADD.FTZ R104, R104, R224 ;  /* 0x000000e068687221 */ /* 0x000fe40000010000 */
[----:B------:R-:W-:Y:S02]  /*2dd0*/  FFMA.FTZ R68, R199, R224, R68 ;  /* 0x000000e0c7447223 */ /* 0x000fe40000010044 */
[----:B------:R-:W-:Y:S01]  /*2de0*/  FADD.FTZ R186, -R204, R186 ;  /* 0x000000baccba7221 */ /* 0x000fe20000010100 */
[----:B-1----:R-:W-:Y:S01]  /*2df0*/  HADD2.F32 R13, -RZ, R178.H0_H0 ;  /* 0x200000b2ff0d7230 */ /* 0x002fe20000004100 */
[C---:B------:R-:W-:Y:S01]  /*2e00*/  FMUL.FTZ R187, R10.reuse, R187 ;  /* 0x000000bb0abb7220 */ /* 0x040fe20000410000 */
[----:B------:R-:W-:Y:S01]  /*2e10*/  HADD2.F32 R220, -RZ, R181.H0_H0 ;  /* 0x200000b5ffdc7230 */ /* 0x000fe20000004100 */
[----:B------:R-:W-:-:S02]  /*2e20*/  FMUL.FTZ R186, R10, R186 ;  /* 0x000000ba0aba7220 */ /* 0x000fc40000410000 */
[----:B------:R-:W-:Y:S01]  /*2e30*/  FMUL.FTZ R223, R223, R180 ;  /* 0x000000b4dfdf7220 */ /* 0x000fe20000410000 */
[----:B------:R-:W-:Y:S01]  /*2e40*/  HADD2.F32 R181, -RZ, R181.H1_H1 ;  /* 0x300000b5ffb57230 */ /* 0x000fe20000004100 */
        /* <DEDUP_REMOVED lines=10> */
[----:B------:R-:W-:Y:S01]  /*2ef0*/  HADD2.F32 R206, -RZ, R179.H0_H0 ;  /* 0x200000b3ffce7230 */ /* 0x000fe20000004100 */
[C---:B------:R-:W-:Y:S01]  /*2f00*/  FMUL.FTZ R13, R10.reuse, R13 ;  /* 0x0000000d0a0d7220 */ /* 0x040fe20000410000 */
[----:B------:R-:W-:Y:S01]  /*2f10*/  HADD2.F32 R208, -RZ, R182.H0_H0 ;  /* 0x200000b6ffd07230 */ /* 0x000fe20000004100 */
[----:B------:R-:W-:Y:S01]  /*2f20*/  FMUL.FTZ R14, R10, R14 ;  /* 0x0000000e0a0e7220 */ /* 0x000fe20000410000 */
[----:B------:R-:W-:Y:S01]  /*2f30*/  HADD2.F32 R12, -RZ, R178.H1_H1 ;  /* 0x300000b2ff0c7230 */ /* 0x000fe20000004100 */
[----:B------:R-:W-:-:S02]  /*2f40*/  FMUL.FTZ R219, R216, R181 ;  /* 0x000000b5d8db7220 */ /* 0x000fc40000410000 */
[----:B------:R-:W-:Y:S02]  /*2f50*/  FADD.FTZ R215, R215, R220 ;  /* 0x000000dcd7d77221 */ /* 0x000fe40000010000 */
[----:B------:R-:W-:Y:S01]  /*2f60*/  FFMA.FTZ R214, R187, R220, R214 ;  /* 0x000000dcbbd67223 */ /* 0x000fe200000100d6 */
[----:B------:R-:W-:Y:S01]  /*2f70*/  HADD2.F32 R182, -RZ, R182.H1_H1 ;  /* 0x300000b6ffb67230 */ /* 0x000fe20000004100 */
[----:B------:R-:W-:Y:S02]  /*2f80*/  FADD.FTZ R206, -R204, R206 ;  /* 0x000000ceccce7221 */ /* 0x000fe40000010100 */
[----:B------:R-:W-:Y:S02]  /*2f90*/  FADD.FTZ R108, R108, R208 ;  /* 0x000000d06c6c7221 */ /* 0x000fe40000010000 */
[----:B------:R-:W-:Y:S02]  /*2fa0*/  FFMA.FTZ R72, R13, R208, R72 ;  /* 0x000000d00d487223 */ /* 0x000fe40000010048 */
[----:B------:R-:W-:-:S02]  /*2fb0*/  FADD.FTZ R12, -R204, R12 ;  /* 0x0000000ccc0c7221 */ /* 0x000fc40000010100 */
[----:B------:R-:W-:Y:S02]  /*2fc0*/  FMUL.FTZ R208, R207, R208 ;  /* 0x000000d0cfd07220 */ /* 0x000fe40000410000 */
[----:B------:R-:W-:Y:S02]  /*2fd0*/  FADD.FTZ R215, R215, R219 ;  /* 0x000000dbd7d77221 */ /* 0x000fe40000010000 */
[----:B------:R-:W-:Y:S01]  /*2fe0*/  FFMA.FTZ R214, R14, R219, R214 ;  /* 0x000000db0ed67223 */ /* 0x000fe200000100d6 */
[----:B------:R-:W-:Y:S01]  /*2ff0*/  HADD2.F32 R205, -RZ, R183.H0_H0 ;  /* 0x200000b7ffcd7230 */ /* 0x000fe20000004100 */
[C---:B------:R-:W-:Y:S01]  /*3000*/  FMUL.FTZ R206, R10.reuse, R206 ;  /* 0x000000ce0ace7220 */ /* 0x040fe20000410000 */
[----:B------:R-:W-:Y:S01]  /*3010*/  HADD2.F32 R179, -RZ, R179.H1_H1 ;  /* 0x300000b3ffb37230 */ /* 0x000fe20000004100 */
[----:B------:R-:W-:Y:S02]  /*3020*/  FMUL.FTZ R12, R10, R12 ;  /* 0x0000000c0a0c7220 */ /* 0x000fe40000410000 */
        /* <DEDUP_REMOVED lines=24> */
.L_x_2648:
[----:B------:R-:W-:Y:S05]  /*31b0*/  BSYNC B0 ;  /* 0x0000000000007941 */ /* 0x000fea0003800000 */
.L_x_2647:
[----:B------:R-:W0:Y:S01]  /*31c0*/  S2R R176, SR_TID.X ;  /* 0x0000000000b07919 */ /* 0x000e220000002100 */
[----:B------:R-:W-:Y:S02]  /*31d0*/  LOP3.LUT P5, RZ, R252, 0xff, RZ, 0xc0, !PT ;  /* 0x000000fffcff7812 */ /* 0x000fe400078ac0ff */
[----:B0-----:R-:W-:-:S02]  /*31e0*/  SHF.R.U32.HI R181, RZ, 0x5, R176 ;  /* 0x00000005ffb57819 */ /* 0x001fc400000116b0 */
[----:B------:R-:W-:Y:S02]  /*31f0*/  LOP3.LUT P4, RZ, R176, 0x1f, RZ, 0xc0, !PT ;  /* 0x0000001fb0ff7812 */ /* 0x000fe4000788c0ff */
[----:B------:R-:W-:-:S07]  /*3200*/  LOP3.LUT R180, R181, 0x7fffffc, RZ, 0xc0, !PT ;  /* 0x07fffffcb5b47812 */ /* 0x000fce00078ec0ff */
[----:B------:R-:W-:Y:S01]  /*3210*/  @!P5 IADD3 R180, R180, 0x4, RZ ;  /* 0x00000004b4b4d810 */ /* 0x000fe20007ffe0ff */
[----:B------:R-:W-:Y:S05]  /*3220*/  BRA.DIV ~URZ, `(.L_x_2649) ;  /* 0x00003ae27f007947 */ /* 0x000fea000b800000 */
[----:B------:R0:W1:Y:S02]  /*3230*/  SHFL.DOWN PT, R179, R215, 0x10, 0x1f ;  /* 0x0a001f00d7b37f89 */ /* 0x00006400000e0000 */
.L_x_2670:
        /* <DEDUP_REMOVED lines=18> */
.L_x_2671:
        /* <DEDUP_REMOVED lines=22> */
[----:B-1----:R-:W2:Y:S01]  /*34c0*/  LDL R215, [R1+0x9c] ;  /* 0x00009c0001d77983 */ /* 0x002ea20000100800 */
[----:B-----5:R-:W0:Y:S03]  /*34d0*/  LDC.U8 R213, c[0x0][0x1f0] ;  /* 0x00007c00ffd57b82 */ /* 0x020e260000000000 */
[----:B------:R-:W-:Y:S04]  /*34e0*/  STL [R1+0x148], R4 ;  /* 0x0001480401007387 */ /* 0x000fe80000100800 */
[----:B------:R1:W-:Y:S01]  /*34f0*/  STL [R1+0x144], R3 ;  /* 0x0001440301007387 */ /* 0x0003e20000100800 */
[----:B------:R-:W-:-:S03]  /*3500*/  IMAD.WIDE.U32 R176, R2, R176, c[0x0][0x170] ;  /* 0x00005c0002b07625 */ /* 0x000fc600078e00b0 */
[----:B------:R3:W-:Y:S04]  /*3510*/  STL [R1+0x140], R0 ;  /* 0x0001400001007387 */ /* 0x0007e80000100800 */
[----:B------:R-:W4:Y:S01]  /*3520*/  LDG.E.128 R176, [R176.64] ;  /* 0x00000004b0b07981 */ /* 0x000f22000c1e1d00 */
[----:B------:R-:W-:Y:S02]  /*3530*/  ISETP.NE.U32.AND P5, PT, RZ, c[0x0][0x218], PT ;  /* 0x00008600ff007a0c */ /* 0x000fe40003fa5070 */
[----:B------:R-:W-:Y:S01]  /*3540*/  MOV R180, R22 ;  /* 0x0000001600b47202 */ /* 0x000fe20000000f00 */
[----:B-1----:R-:W2:Y:S04]  /*3550*/  LDL R3, [R1+0x94] ;  /* 0x0000940001037983 */ /* 0x002ea80000100800 */
[----:B---3--:R-:W3:Y:S01]  /*3560*/  LDL R0, [R1+0x98] ;  /* 0x0000980001007983 */ /* 0x008ee20000100800 */
[----:B0-----:R-:W-:-:S02]  /*3570*/  ISETP.NE.AND P4, PT, R213, RZ, PT ;  /* 0x000000ffd500720c */ /* 0x001fc40003f85270 */
[----:B------:R-:W-:Y:S02]  /*3580*/  ISETP.NE.AND.EX P5, PT, RZ, c[0x0][0x21c], PT, P5 ;  /* 0x00008700ff007a0c */ /* 0x000fe40003fa5350 */
[----:B------:R-:W-:-:S05]  /*3590*/  FSEL R216, R182, RZ, !P4 ;  /* 0x000000ffb6d87208 */ /* 0x000fca0006000000 */
[----:B------:R-:W-:Y:S01]  /*35a0*/  FFMA.FTZ R214, R21, R183, R216 ;  /* 0x000000b715d67223 */ /* 0x000fe200000100d8 */
[----:B------:R-:W-:-:S03]  /*35b0*/  LOP3.LUT P4, RZ, R180, 0xff, RZ, 0xc0, !PT ;  /* 0x000000ffb4ff7812 */ /* 0x000fc6000788c0ff */
[----:B------:R-:W-:Y:S02]  /*35c0*/  FADD.FTZ R214, R184, -R214 ;  /* 0x800000d6b8d67221 */ /* 0x000fe40000010000 */
[----:B------:R-:W-:Y:S02]  /*35d0*/  @P5 HADD2.F32 R180, -RZ, R152.H0_H0 ;  /* 0x20000098ffb45230 */ /* 0x000fe40000004100 */
[----:B------:R-:W-:-:S04]  /*35e0*/  FMUL.FTZ R214, R10, R214 ;  /* 0x000000d60ad67220 */ /* 0x000fc80000410000 */
[----:B------:R-:W-:Y:S01]  /*35f0*/  @P5 FADD.FTZ R214, R214, R180 ;  /* 0x000000b4d6d65221 */ /* 0x000fe20000010000 */
[----:B------:R-:W-:-:S03]  /*3600*/  HFMA2.MMA R213, -RZ, RZ, 0, 0 ;  /* 0x00000000ffd57435 */ /* 0x000fc600000001ff */
[----:B------:R-:W-:-:S04]  /*3610*/  FMUL.FTZ R181, R214, R11 ;  /* 0x0000000bd6b57220 */ /* 0x000fc80000410000 */
[----:B------:R-:W-:Y:S01]  /*3620*/  FMUL.FTZ R181, R181, c[0x0][0x1e8] ;  /* 0x00007a00b5b57a20 */ /* 0x000fe20000410000 */
[----:B------:R-:W-:Y:S01]  /*3630*/  LOP3.LUT P6, RZ, R22, 0xff00, RZ, 0xc0, !PT ;  /* 0x0000ff0016ff7812 */ /* 0x000fe200078cc0ff */
[----:B----4-:R-:W-:-:S05]  /*3640*/  @P4 HADD2.F32 R180, -RZ, R176.H0_H0 ;  /* 0x200000b0ffb44230 */ /* 0x010fca0000004100 */
[----:B------:R-:W-:Y:S01]  /*3650*/  @P4 FMUL.FTZ R213, R181, R180 ;  /* 0x000000b4b5d54220 */ /* 0x000fe20000410000 */
[----:B------:R-:W-:Y:S01]  /*3660*/  MOV R180, RZ ;  /* 0x000000ff00b47202 */ /* 0x000fe20000000f00 */
[----:B--2---:R-:W-:Y:S01]  /*3670*/  @P4 FMUL.FTZ R180, R215, R181 ;  /* 0x000000b5d7b44220 */ /* 0x004fe20000410000 */
[----:B------:R-:W-:-:S04]  /*3680*/  ISETP.NE.U32.AND P4, PT, RZ, c[0x0][0x258], PT ;  /* 0x00009600ff007a0c */ /* 0x000fc80003f85070 */
[----:B------:R-:W-:Y:S01]  /*3690*/  ISETP.NE.AND.EX P4, PT, RZ, c[0x0][0x25c], PT, P4 ;  /* 0x00009700ff007a0c */ /* 0x000fe20003f85340 */
[----:B------:R-:W-:-:S04]  /*36a0*/  FFMA.FTZ R181, R198, R183, R216 ;  /* 0x000000b7c6b57223 */ /* 0x000fc800000100d8 */
[----:B------:R-:W-:-:S08]  /*36b0*/  FADD.FTZ R181, R251, -R181 ;  /* 0x800000b5fbb57221 */ /* 0x000fd00000010000 */
[----:B------:R-:W-:-:S04]  /*36c0*/  @P4 F2FP.PACK_AB R214, RZ, R214 ;  /* 0x000000d6ffd6423e */ /* 0x000fc800000000ff */
[----:B------:R-:W-:Y:S01]  /*36d0*/  @P4 PRMT R44, R214, 0x7610, R44 ;  /* 0x00007610d62c4816 */ /* 0x000fe2000000002c */
[----:B------:R-:W-:Y:S01]  /*36e0*/  FMUL.FTZ R214, R10, R181 ;  /* 0x000000b50ad67220 */ /* 0x000fe20000410000 */
[----:B------:R-:W-:-:S05]  /*36f0*/  @P5 HADD2.F32 R181, -RZ, R152.H1_H1 ;  /* 0x30000098ffb55230 */ /* 0x000fca0000004100 */
[----:B------:R-:W-:Y:S01]  /*3700*/  @P5 FADD.FTZ R214, R214, R181 ;  /* 0x000000b5d6d65221 */ /* 0x000fe20000010000 */
[----:B------:R-:W-:-:S03]  /*3710*/  @P6 HADD2.F32 R181, -RZ, R176.H1_H1 ;  /* 0x300000b0ffb56230 */ /* 0x000fc60000004100 */
[----:B------:R-:W-:-:S04]  /*3720*/  FMUL.FTZ R215, R214, R11 ;  /* 0x0000000bd6d77220 */ /* 0x000fc80000410000 */
[----:B------:R-:W-:Y:S01]  /*3730*/  FMUL.FTZ R176, R215, c[0x0][0x1e8] ;  /* 0x00007a00d7b07a20 */ /* 0x000fe20000410000 */
[----:B------:R-:W-:-:S06]  /*3740*/  HFMA2.MMA R215, -RZ, RZ, 0, 0 ;  /* 0x00000000ffd77435 */ /* 0x000fcc00000001ff */
[----:B------:R-:W-:Y:S01]  /*3750*/  @P6 FMUL.FTZ R215, R176, R181 ;  /* 0x000000b5b0d76220 */ /* 0x000fe20000410000 */
[----:B------:R-:W-:Y:S01]  /*3760*/  MOV R181, RZ ;  /* 0x000000ff00b57202 */ /* 0x000fe20000000f00 */
[----:B---3--:R-:W-:Y:S02]  /*3770*/  @P6 FMUL.FTZ R181, R0, R176 ;  /* 0x000000b000b56220 */ /* 0x008fe40000410000 */
[----:B------:R-:W2:Y:S01]  /*3780*/  LDL R0, [R1+0x90] ;  /* 0x0000900001007983 */ /* 0x000ea20000100800 */
[----:B------:R-:W-:Y:S01]  /*3790*/  FFMA.FTZ R176, R197, R183, R216 ;  /* 0x000000b7c5b07223 */ /* 0x000fe200000100d8 */
[----:B------:R-:W-:Y:S01]  /*37a0*/  LOP3.LUT P6, RZ, R22, 0xff0000, RZ, 0xc0, !PT ;  /* 0x00ff000016ff7812 */ /* 0x000fe200078cc0ff */
[----:B------:R-:W-:Y:S02]  /*37b0*/  FADD.FTZ R112, R112, R213 ;  /* 0x000000d570707221 */ /* 0x000fe40000010000 */
[----:B------:R-:W-:Y:S01]  /*37c0*/  FADD.FTZ R176, R250, -R176 ;  /* 0x800000b0fab07221 */ /* 0x000fe20000010000 */
[----:B------:R-:W-:-:S03]  /*37d0*/  @P5 HADD2.F32 R213, -RZ, R153.H0_H0 ;  /* 0x20000099ffd55230 */ /* 0x000fc60000004100 */
[----:B------:R-:W-:Y:S01]  /*37e0*/  FMUL.FTZ R176, R10, R176 ;  /* 0x000000b00ab07220 */ /* 0x000fe20000410000 */
[----:B------:R-:W-:-:S03]  /*37f0*/  @P4 F2FP.PACK_AB R214, RZ, R214 ;  /* 0x000000d6ffd6423e */ /* 0x000fc600000000ff */
[----:B------:R-:W-:Y:S02]  /*3800*/  @P5 FADD.FTZ R176, R176, R213 ;  /* 0x000000d5b0b05221 */ /* 0x000fe40000010000 */
[----:B------:R-:W-:Y:S01]  /*3810*/  FADD.FTZ R113, R113, R215 ;  /* 0x000000d771717221 */ /* 0x000fe20000010000 */
[----:B------:R-:W-:Y:S01]  /*3820*/  @P4 PRMT R44, R44, 0x5410, R214 ;  /* 0x000054102c2c4816 */ /* 0x000fe200000000d6 */
[----:B------:R-:W-:Y:S01]  /*3830*/  FMUL.FTZ R215, R176, R11 ;  /* 0x0000000bb0d77220 */ /* 0x000fe20000410000 */
[----:B------:R-:W-:Y:S01]  /*3840*/  HFMA2.MMA R214, -RZ, RZ, 0, 0 ;  /* 0x00000000ffd67435 */ /* 0x000fe200000001ff */
[----:B------:R-:W-:Y:S02]  /*3850*/  @P6 HADD2.F32 R213, -RZ, R177.H0_H0 ;  /* 0x200000b1ffd56230 */ /* 0x000fe40000004100 */
[----:B------:R-:W-:Y:S01]  /*3860*/  FMUL.FTZ R215, R215, c[0x0][0x1e8] ;  /* 0x00007a00d7d77a20 */ /* 0x000fe20000410000 */
[----:B------:R-:W-:-:S03]  /*3870*/  @P4 F2FP.PACK_AB R176, RZ, R176 ;  /* 0x000000b0ffb0423e */ /* 0x000fc600000000ff */
[----:B------:R-:W-:Y:S01]  /*3880*/  @P6 FMUL.FTZ R214, R215, R213 ;  /* 0x000000d5d7d66220 */ /* 0x000fe20000410000 */
[----:B------:R-:W-:Y:S01]  /*3890*/  MOV R213, RZ ;  /* 0x000000ff00d57202 */ /* 0x000fe20000000f00 */
[----:B------:R-:W-:Y:S02]  /*38a0*/  @P6 FMUL.FTZ R213, R3, R215 ;  /* 0x000000d703d56220 */ /* 0x000fe40000410000 */
[----:B------:R-:W3:Y:S01]  /*38b0*/  LDL R3, [R1+0x8c] ;  /* 0x00008c0001037983 */ /* 0x000ee20000100800 */
[----:B------:R-:W-:Y:S01]  /*38c0*/  @P4 PRMT R45, R176, 0x7610, R45 ;  /* 0x00007610b02d4816 */ /* 0x000fe2000000002d */
[----:B------:R-:W-:Y:S01]  /*38d0*/  FFMA.FTZ R176, R196, R183, R216 ;  /* 0x000000b7c4b07223 */ /* 0x000fe200000100d8 */
[----:B------:R-:W-:Y:S01]  /*38e0*/  LOP3.LUT P6, RZ, R22, 0xff000000, RZ, 0xc0, !PT ;  /* 0xff00000016ff7812 */ /* 0x000fe200078cc0ff */
[----:B------:R-:W-:Y:S02]  /*38f0*/  FADD.FTZ R114, R114, R214 ;  /* 0x000000d672727221 */ /* 0x000fe40000010000 */
[----:B------:R-:W-:Y:S01]  /*3900*/  FADD.FTZ R176, R249, -R176 ;  /* 0x800000b0f9b07221 */ /* 0x000fe20000010000 */
[----:B------:R-:W-:-:S03]  /*3910*/  @P5 HADD2.F32 R214, -RZ, R153.H1_H1 ;  /* 0x30000099ffd65230 */ /* 0x000fc60000004100 */
[----:B------:R-:W-:-:S04]  /*3920*/  FMUL.FTZ R176, R10, R176 ;  /* 0x000000b00ab07220 */ /* 0x000fc80000410000 */
[----:B------:R-:W-:-:S04]  /*3930*/  @P5 FADD.FTZ R176, R176, R214 ;  /* 0x000000d6b0b05221 */ /* 0x000fc80000010000 */
[----:B------:R-:W-:Y:S01]  /*3940*/  FMUL.FTZ R215, R176, R11 ;  /* 0x0000000bb0d77220 */ /* 0x000fe20000410000 */
[----:B------:R-:W-:-:S03]  /*3950*/  @P6 HADD2.F32 R214, -RZ, R177.H1_H1 ;  /* 0x300000b1ffd66230 */ /* 0x000fc60000004100 */
[----:B------:R-:W-:Y:S01]  /*3960*/  FMUL.FTZ R177, R215, c[0x0][0x1e8] ;  /* 0x00007a00d7b17a20 */ /* 0x000fe20000410000 */
[----:B------:R-:W-:-:S06]  /*3970*/  HFMA2.MMA R215, -RZ, RZ, 0, 0 ;  /* 0x00000000ffd77435 */ /* 0x000fcc00000001ff */
[----:B------:R-:W-:Y:S01]  /*3980*/  @P6 FMUL.FTZ R215, R177, R214 ;  /* 0x000000d6b1d76220 */ /* 0x000fe20000410000 */
[----:B------:R-:W-:Y:S02]  /*3990*/  MOV R214, RZ ;  /* 0x000000ff00d67202 */ /* 0x000fe40000000f00 */
[----:B------:R-:W-:-:S04]  /*39a0*/  @P4 F2FP.PACK_AB R176, RZ, R176 ;  /* 0x000000b0ffb0423e */ /* 0x000fc800000000ff */
[----:B------:R-:W-:Y:S01]  /*39b0*/  @P4 PRMT R45, R45, 0x5410, R176 ;  /* 0x000054102d2d4816 */ /* 0x000fe200000000b0 */
[----:B------:R-:W-:Y:S02]  /*39c0*/  FFMA.FTZ R176, R195, R183, R216 ;  /* 0x000000b7c3b07223 */ /* 0x000fe400000100d8 */
[----:B--2---:R-:W-:Y:S02]  /*39d0*/  @P6 FMUL.FTZ R214, R0, R177 ;  /* 0x000000b100d66220 */ /* 0x004fe40000410000 */
[----:B------:R-:W2:Y:S01]  /*39e0*/  LDL R0, [R1+0x88] ;  /* 0x0000880001007983 */ /* 0x000ea20000100800 */
[----:B------:R-:W-:-:S04]  /*39f0*/  FADD.FTZ R176, R248, -R176 ;  /* 0x800000b0f8b07221 */ /* 0x000fc80000010000 */
[----:B------:R-:W-:Y:S01]  /*3a00*/  FMUL.FTZ R177, R10, R176 ;  /* 0x000000b00ab17220 */ /* 0x000fe20000410000 */
[----:B------:R-:W-:Y:S01]  /*3a10*/  @P5 HADD2.F32 R176, -RZ, R154.H0_H0 ;  /* 0x2000009affb05230 */ /* 0x000fe20000004100 */
[----:B------:R-:W-:-:S04]  /*3a20*/  LOP3.LUT P6, RZ, R23, 0xff, RZ, 0xc0, !PT ;  /* 0x000000ff17ff7812 */ /* 0x000fc800078cc0ff */
[----:B------:R-:W-:-:S05]  /*3a30*/  @P5 FADD.FTZ R177, R177, R176 ;  /* 0x000000b0b1b15221 */ /* 0x000fca0000010000 */
[----:B------:R-:W-:Y:S01]  /*3a40*/  @P4 F2FP.PACK_AB R176, RZ, R177 ;  /* 0x000000b1ffb0423e */ /* 0x000fe200000000ff */
[----:B------:R-:W-:-:S03]  /*3a50*/  FMUL.FTZ R177, R177, R11 ;  /* 0x0000000bb1b17220 */ /* 0x000fc60000410000 */
[----:B------:R-:W-:Y:S01]  /*3a60*/  @P4 PRMT R46, R176, 0x7610, R46 ;  /* 0x00007610b02e4816 */ /* 0x000fe2000000002e */
[----:B------:R-:W-:Y:S01]  /*3a70*/  FMUL.FTZ R176, R177, c[0x0][0x1e8] ;  /* 0x00007a00b1b07a20 */ /* 0x000fe20000410000 */
[----:B------:R-:W-:Y:S01]  /*3a80*/  HFMA2.MMA R177, -RZ, RZ, 0, 0 ;  /* 0x00000000ffb17435 */ /* 0x000fe200000001ff */
[----:B------:R-:W-:Y:S01]  /*3a90*/  FADD.FTZ R115, R115, R215 ;  /* 0x000000d773737221 */ /* 0x000fe20000010000 */
[----:B------:R-:W-:-:S05]  /*3aa0*/  @P6 HADD2.F32 R215, -RZ, R178.H0_H0 ;  /* 0x200000b2ffd76230 */ /* 0x000fca0000004100 */
[----:B------:R-:W-:Y:S01]  /*3ab0*/  @P6 FMUL.FTZ R177, R176, R215 ;  /* 0x000000d7b0b16220 */ /* 0x000fe20000410000 */
[----:B------:R-:W-:Y:S01]  /*3ac0*/  MOV R215, RZ ;  /* 0x000000ff00d77202 */ /* 0x000fe20000000f00 */
[----:B---3--:R-:W-:Y:S02]  /*3ad0*/  @P6 FMUL.FTZ R215, R3, R176 ;  /* 0x000000b003d76220 */ /* 0x008fe40000410000 */
[----:B------:R-:W-:Y:S01]  /*3ae0*/  FFMA.FTZ R176, R194, R183, R216 ;  /* 0x000000b7c2b07223 */ /* 0x000fe200000100d8 */
[----:B------:R-:W3:Y:S03]  /*3af0*/  LDL R3, [R1+0x84] ;  /* 0x0000840001037983 */ /* 0x000ee60000100800 */
[----:B------:R-:W-:Y:S02]  /*3b00*/  FADD.FTZ R176, R247, -R176 ;  /* 0x800000b0f7b07221 */ /* 0x000fe40000010000 */
[----:B------:R-:W-:-:S02]  /*3b10*/  FADD.FTZ R116, R116, R177 ;  /* 0x000000b174747221 */ /* 0x000fc40000010000 */
[----:B------:R-:W-:Y:S01]  /*3b20*/  FMUL.FTZ R177, R10, R176 ;  /* 0x000000b00ab17220 */ /* 0x000fe20000410000 */
[----:B------:R-:W-:Y:S01]  /*3b30*/  @P5 HADD2.F32 R176, -RZ, R154.H1_H1 ;  /* 0x3000009affb05230 */ /* 0x000fe20000004100 */
[----:B------:R-:W-:-:S04]  /*3b40*/  LOP3.LUT P6, RZ, R23, 0xff00, RZ, 0xc0, !PT ;  /* 0x0000ff0017ff7812 */ /* 0x000fc800078cc0ff */
[----:B------:R-:W-:-:S05]  /*3b50*/  @P5 FADD.FTZ R177, R177, R176 ;  /* 0x000000b0b1b15221 */ /* 0x000fca0000010000 */
[----:B------:R-:W-:-:S04]  /*3b60*/  @P4 F2FP.PACK_AB R176, RZ, R177 ;  /* 0x000000b1ffb0423e */ /* 0x000fc800000000ff */
[----:B------:R-:W-:Y:S01]  /*3b70*/  @P4 PRMT R46, R46, 0x5410, R176 ;  /* 0x000054102e2e4816 */ /* 0x000fe200000000b0 */
[----:B------:R-:W-:Y:S01]  /*3b80*/  FMUL.FTZ R176, R177, R11 ;  /* 0x0000000bb1b07220 */ /* 0x000fe20000410000 */
[----:B------:R-:W-:Y:S01]  /*3b90*/  HFMA2.MMA R177, -RZ, RZ, 0, 0 ;  /* 0x00000000ffb17435 */ /* 0x000fe200000001ff */
[----:B------:R-:W-:Y:S02]  /*3ba0*/  @P6 HADD2.F32 R178, -RZ, R178.H1_H1 ;  /* 0x300000b2ffb26230 */ /* 0x000fe40000004100 */
[----:B------:R-:W-:-:S04]  /*3bb0*/  FMUL.FTZ R176, R176, c[0x0][0x1e8] ;  /* 0x00007a00b0b07a20 */ /* 0x000fc80000410000 */
[----:B------:R-:W-:Y:S01]  /*3bc0*/  @P6 FMUL.FTZ R177, R176, R178 ;  /* 0x000000b2b0b16220 */ /* 0x000fe20000410000 */
[----:B------:R-:W-:Y:S01]  /*3bd0*/  MOV R178, RZ ;  /* 0x000000ff00b27202 */ /* 0x000fe20000000f00 */
[----:B--2---:R-:W-:Y:S02]  /*3be0*/  @P6 FMUL.FTZ R178, R0, R176 ;  /* 0x000000b000b26220 */ /* 0x004fe40000410000 */
[----:B------:R-:W2:Y:S01]  /*3bf0*/  LDL R0, [R1+0x80] ;  /* 0x0000800001007983 */ /* 0x000ea20000100800 */
[----:B------:R-:W-:Y:S02]  /*3c00*/  FADD.FTZ R117, R117, R177 ;  /* 0x000000b175757221 */ /* 0x000fe40000010000 */
[----:B------:R-:W-:-:S04]  /*3c10*/  FFMA.FTZ R177, R193, R183, R216 ;  /* 0x000000b7c1b17223 */ /* 0x000fc800000100d8 */
[----:B------:R-:W-:Y:S02]  /*3c20*/  FADD.FTZ R177, R246, -R177 ;  /* 0x800000b1f6b17221 */ /* 0x000fe40000010000 */
[----:B------:R-:W-:Y:S02]  /*3c30*/  FFMA.FTZ R176, R245, R183, R216 ;  /* 0x000000b7f5b07223 */ /* 0x000fe400000100d8 */
[----:B------:R-:W-:Y:S01]  /*3c40*/  FMUL.FTZ R216, R10, R177 ;  /* 0x000000b10ad87220 */ /* 0x000fe20000410000 */
[----:B------:R-:W-:Y:S01]  /*3c50*/  @P5 HADD2.F32 R177, -RZ, R155.H0_H0 ;  /* 0x2000009bffb15230 */ /* 0x000fe20000004100 */
[----:B------:R-:W-:-:S04]  /*3c60*/  FADD.FTZ R176, R244, -R176 ;  /* 0x800000b0f4b07221 */ /* 0x000fc80000010000 */
[----:B------:R-:W-:Y:S02]  /*3c70*/  @P5 FADD.FTZ R216, R216, R177 ;  /* 0x000000b1d8d85221 */ /* 0x000fe40000010000 */
[----:B------:R-:W-:Y:S01]  /*3c80*/  FMUL.FTZ R177, R10, R176 ;  /* 0x000000b00ab17220 */ /* 0x000fe20000410000 */
[----:B------:R-:W-:-:S05]  /*3c90*/  @P5 HADD2.F32 R176, -RZ, R155.H1_H1 ;  /* 0x3000009bffb05230 */ /* 0x000fca0000004100 */
[----:B------:R-:W-:Y:S01]  /*3ca0*/  @P5 FADD.FTZ R177, R177, R176 ;  /* 0x000000b0b1b15221 */ /* 0x000fe20000010000 */
[----:B------:R-:W-:Y:S02]  /*3cb0*/  LOP3.LUT P5, RZ, R23, 0xff0000, RZ, 0xc0, !PT ;  /* 0x00ff000017ff7812 */ /* 0x000fe400078ac0ff */
[----:B------:R-:W-:Y:S01]  /*3cc0*/  @P4 F2FP.PACK_AB R176, RZ, R216 ;  /* 0x000000d8ffb0423e */ /* 0x000fe200000000ff */
[----:B------:R-:W-:-:S03]  /*3cd0*/  FMUL.FTZ R216, R216, R11 ;  /* 0x0000000bd8d87220 */ /* 0x000fc60000410000 */
[----:B------:R-:W-:Y:S01]  /*3ce0*/  @P4 PRMT R47, R176, 0x7610, R47 ;  /* 0x00007610b02f4816 */ /* 0x000fe2000000002f */
[----:B------:R-:W-:Y:S01]  /*3cf0*/  FMUL.FTZ R4, R216, c[0x0][0x1e8] ;  /* 0x00007a00d8047a20 */ /* 0x000fe20000410000 */
[----:B------:R-:W-:-:S05]  /*3d00*/  HFMA2.MMA R176, -RZ, RZ, 0, 0 ;  /* 0x00000000ffb07435 */ /* 0x000fca00000001ff */
[----:B------:R-:W-:-:S05]  /*3d10*/  @P5 HADD2.F32 R216, -RZ, R179.H0_H0 ;  /* 0x200000b3ffd85230 */ /* 0x000fca0000004100 */
[----:B------:R-:W-:Y:S01]  /*3d20*/  @P5 FMUL.FTZ R176, R4, R216 ;  /* 0x000000d804b05220 */ /* 0x000fe20000410000 */
[----:B------:R-:W-:Y:S01]  /*3d30*/  MOV R216, RZ ;  /* 0x000000ff00d87202 */ /* 0x000fe20000000f00 */
[----:B---3--:R-:W-:Y:S01]  /*3d40*/  @P5 FMUL.FTZ R216, R3, R4 ;  /* 0x0000000403d85220 */ /* 0x008fe20000410000 */
[----:B------:R-:W-:Y:S01]  /*3d50*/  LOP3.LUT P5, RZ, R23, 0xff000000, RZ, 0xc0, !PT ;  /* 0xff00000017ff7812 */ /* 0x000fe200078ac0ff */
[----:B------:R-:W-:Y:S01]  /*3d60*/  FADD.FTZ R118, R118, R176 ;  /* 0x000000b076767221 */ /* 0x000fe20000010000 */
[----:B------:R-:W-:Y:S01]  /*3d70*/  @P4 F2FP.PACK_AB R176, RZ, R177 ;  /* 0x000000b1ffb0423e */ /* 0x000fe200000000ff */
[----:B------:R0:W5:Y:S03]  /*3d80*/  LDL.LU R4, [R1+0x148] ;  /* 0x0001480001047983 */ /* 0x0001660000300800 */
[----:B------:R-:W-:Y:S01]  /*3d90*/  @P4 PRMT R47, R47, 0x5410, R176 ;  /* 0x000054102f2f4816 */ /* 0x000fe200000000b0 */
[----:B------:R-:W-:Y:S01]  /*3da0*/  FMUL.FTZ R176, R177, R11 ;  /* 0x0000000bb1b07220 */ /* 0x000fe20000410000 */
[----:B------:R-:W-:Y:S01]  /*3db0*/  HFMA2.MMA R177, -RZ, RZ, 0, 0 ;  /* 0x00000000ffb17435 */ /* 0x000fe200000001ff */
[----:B------:R0:W5:Y:S02]  /*3dc0*/  LDL.LU R3, [R1+0x144] ;  /* 0x0001440001037983 */ /* 0x0001640000300800 */
[----:B------:R-:W-:-:S02]  /*3dd0*/  FMUL.FTZ R176, R176, c[0x0][0x1e8] ;  /* 0x00007a00b0b07a20 */ /* 0x000fc40000410000 */
[----:B------:R-:W-:-:S05]  /*3de0*/  @P5 HADD2.F32 R179, -RZ, R179.H1_H1 ;  /* 0x300000b3ffb35230 */ /* 0x000fca0000004100 */
[----:B------:R-:W-:Y:S01]  /*3df0*/  @P5 FMUL.FTZ R177, R176, R179 ;  /* 0x000000b3b0b15220 */ /* 0x000fe20000410000 */
[----:B------:R-:W-:-:S06]  /*3e00*/  HFMA2.MMA R179, -RZ, RZ, 0, 0 ;  /* 0x00000000ffb37435 */ /* 0x000fcc00000001ff */
[----:B--2---:R-:W-:Y:S02]  /*3e10*/  @P5 FMUL.FTZ R179, R0, R176 ;  /* 0x000000b000b35220 */ /* 0x004fe40000410000 */
[----:B------:R0:W5:Y:S01]  /*3e20*/  LDL.LU R0, [R1+0x140] ;  /* 0x0001400001007983 */ /* 0x0001620000300800 */
[----:B------:R-:W-:Y:S01]  /*3e30*/  FADD.FTZ R119, R119, R177 ;  /* 0x000000b177777221 */ /* 0x000fe20000010000 */
[----:B------:R-:W-:Y:S02]  /*3e40*/  MOV R177, 0x10 ;  /* 0x0000001000b17802 */ /* 0x000fe40000000f00 */
[----:B------:R-:W-:-:S03]  /*3e50*/  F2FP.PACK_AB R179, R179, R216 ;  /* 0x000000d8b3b3723e */ /* 0x000fc600000000ff */
[----:B------:R-:W-:Y:S01]  /*3e60*/  @P4 IMAD.WIDE.U32 R176, R2, R177, c[0x0][0x258] ;  /* 0x0000960002b04625 */ /* 0x000fe200078e00b1 */
[----:B------:R-:W-:Y:S02]  /*3e70*/  MOV R216, 0x10 ;  /* 0x0000001000d87802 */ /* 0x000fe40000000f00 */
[----:B------:R-:W-:Y:S02]  /*3e80*/  F2FP.PACK_AB R178, R178, R215 ;  /* 0x000000d7b2b2723e */ /* 0x000fe400000000ff */
[----:B------:R1:W-:Y:S02]  /*3e90*/  @P4 STG.E.128 [R176.64], R44 ;  /* 0x0000002cb0004986 */ /* 0x0003e4000c101d04 */
[----:B-1----:R-:W-:Y:S01]  /*3ea0*/  F2FP.PACK_AB R176, R181, R180 ;  /* 0x000000b4b5b0723e */ /* 0x002fe200000000ff */
[----:B------:R-:W-:Y:S01]  /*3eb0*/  IMAD.WIDE.U32 R180, R2, R216, c[0x0][0x248] ;  /* 0x0000920002b47625 */ /* 0x000fe200078e00d8 */
[----:B------:R-:W-:-:S05]  /*3ec0*/  F2FP.PACK_AB R177, R214, R213 ;  /* 0x000000d5d6b1723e */ /* 0x000fca00000000ff */
[----:B------:R0:W-:Y:S01]  /*3ed0*/  STG.E.128 [R180.64], R176 ;  /* 0x000000b0b4007986 */ /* 0x0001e2000c101d04 */
[----:B------:R-:W-:-:S03]  /*3ee0*/  IADD3 R2, R2, 0x80, RZ ;  /* 0x0000008002027810 */ /* 0x000fc60007ffe0ff */
.L_x_2652:
[----:B------:R-:W-:Y:S05]  /*3ef0*/  BSYNC B0 ;  /* 0x0000000000007941 */ /* 0x000fea0003800000 */
.L_x_2651:
[----:B------:R-:W-:Y:S01]  /*3f00*/  BSSY B0, `(.L_x_2653) ;  /* 0x00000a4000007945 */ /* 0x000fe20003800000 */
[----:B------:R-:W-:Y:S05]  /*3f10*/  @!P1 BRA `(.L_x_2654) ;  /* 0x00000a2000009947 */ /* 0x000fea0003800000 */
[----:B0-----:R-:W-:Y:S01]  /*3f20*/  HFMA2.MMA R176, -RZ, RZ, 0, 9.5367431640625e-07 ;  /* 0x00000010ffb07435 */ /* 0x001fe200000001ff */
[----:B-1----:R-:W2:Y:S01]  /*3f30*/  LDL R215, [R1+0x7c] ;  /* 0x00007c0001d77983 */ /* 0x002ea20000100800 */
[----:B------:R-:W0:Y:S03]  /*3f40*/  LDC.U8 R180, c[0x0][0x1f0] ;  /* 0x00007c00ffb47b82 */ /* 0x000e260000000000 */
[----:B-----5:R1:W-:Y:S04]  /*3f50*/  STL [R1+0x144], R3 ;  /* 0x0001440301007387 */ /* 0x0203e80000100800 */
[----:B------:R3:W-:Y:S01]  /*3f60*/  STL [R1+0x140], R0 ;  /* 0x0001400001007387 */ /* 0x0007e20000100800 */
[----:B------:R-:W-:Y:S01]  /*3f70*/  IMAD.WIDE.U32 R176, R2, R176, c[0x0][0x170] ;  /* 0x00005c0002b07625 */ /* 0x000fe200078e00b0 */
[----:B------:R-:W-:Y:S01]  /*3f80*/  ISETP.NE.U32.AND P5, PT, RZ, c[0x0][0x218], PT ;  /* 0x00008600ff007a0c */ /* 0x000fe20003fa5070 */
[----:B------:R-:W-:Y:S01]  /*3f90*/  HFMA2.MMA R213, -RZ, RZ, 0, 0 ;  /* 0x00000000ffd57435 */ /* 0x000fe200000001ff */
[----:B-1----:R-:W4:Y:S04]  /*3fa0*/  LDL R3, [R1+0x74] ;  /* 0x0000740001037983 */ /* 0x002f280000100800 */
[----:B------:R-:W2:Y:S04]  /*3fb0*/  LDG.E.128 R176, [R176.64] ;  /* 0x00000004b0b07981 */ /* 0x000ea8000c1e1d00 */
[----:B---3--:R-:W3:Y:S01]  /*3fc0*/  LDL R0, [R1+0x78] ;  /* 0x0000780001007983 */ /* 0x008ee20000100800 */
[----:B0-----:R-:W-:-:S02]  /*3fd0*/  ISETP.NE.AND P4, PT, R180, RZ, PT ;  /* 0x000000ffb400720c */ /* 0x001fc40003f85270 */
[----:B------:R-:W-:Y:S02]  /*3fe0*/  ISETP.NE.AND.EX P5, PT, RZ, c[0x0][0x21c], PT, P5 ;  /* 0x00008700ff007a0c */ /* 0x000fe40003fa5350 */
[----:B------:R-:W-:Y:S02]  /*3ff0*/  FSEL R216, R182, RZ, !P4 ;  /* 0x000000ffb6d87208 */ /* 0x000fe40006000000 */
[----:B------:R-:W-:-:S03]  /*4000*/  MOV R180, R24 ;  /* 0x0000001800b47202 */ /* 0x000fc60000000f00 */
[----:B------:R-:W-:Y:S01]  /*4010*/  FFMA.FTZ R214, R202, R183, R216 ;  /* 0x000000b7cad67223 */ /* 0x000fe200000100d8 */
[----:B------:R-:W-:-:S03]  /*4020*/  LOP3.LUT P4, RZ, R180, 0xff, RZ, 0xc0, !PT ;  /* 0x000000ffb4ff7812 */ /* 0x000fc6000788c0ff */
[----:B------:R-:W-:Y:S02]  /*4030*/  FADD.FTZ R214, R243, -R214 ;  /* 0x800000d6f3d67221 */ /* 0x000fe40000010000 */
[----:B------:R-:W-:Y:S02]  /*4040*/  @P5 HADD2.F32 R180, -RZ, R32.H0_H0 ;  /* 0x20000020ffb45230 */ /* 0x000fe40000004100 */
[----:B------:R-:W-:-:S04]  /*4050*/  FMUL.FTZ R214, R10, R214 ;  /* 0x000000d60ad67220 */ /* 0x000fc80000410000 */
[----:B------:R-:W-:-:S04]  /*4060*/  @P5 FADD.FTZ R214, R214, R180 ;  /* 0x000000b4d6d65221 */ /* 0x000fc80000010000 */
[----:B------:R-:W-:-:S04]  /*4070*/  FMUL.FTZ R181, R214, R11 ;  /* 0x0000000bd6b57220 */ /* 0x000fc80000410000 */
[----:B------:R-:W-:Y:S01]  /*4080*/  FMUL.FTZ R181, R181, c[0x0][0x1e8] ;  /* 0x00007a00b5b57a20 */ /* 0x000fe20000410000 */
[----:B------:R-:W-:Y:S01]  /*4090*/  LOP3.LUT P6, RZ, R24, 0xff00, RZ, 0xc0, !PT ;  /* 0x0000ff0018ff7812 */ /* 0x000fe200078cc0ff */
[----:B--2---:R-:W-:-:S05]  /*40a0*/  @P4 HADD2.F32 R180, -RZ, R176.H0_H0 ;  /* 0x200000b0ffb44230 */ /* 0x004fca0000004100 */
[----:B------:R-:W-:Y:S01]  /*40b0*/  @P4 FMUL.FTZ R213, R181, R180 ;  /* 0x000000b4b5d54220 */ /* 0x000fe20000410000 */
[----:B------:R-:W-:Y:S01]  /*40c0*/  MOV R180, RZ ;  /* 0x000000ff00b47202 */ /* 0x000fe20000000f00 */
[----:B------:R-:W-:Y:S01]  /*40d0*/  @P4 FMUL.FTZ R180, R215, R181 ;  /* 0x000000b5d7b44220 */ /* 0x000fe20000410000 */
        /* <DEDUP_REMOVED lines=34> */
[----:B----4-:R-:W-:Y:S02]  /*4300*/  @P6 FMUL.FTZ R213, R3, R215 ;  /* 0x000000d703d56220 */ /* 0x010fe40000410000 */
        /* <DEDUP_REMOVED lines=35> */
[----:B------:R-:W-:-:S04]  /*4540*/  FFMA.FTZ R176, R188, R183, R216 ;  /* 0x000000b7bcb07223 */ /* 0x000fc800000100d8 */
[----:B------:R-:W-:Y:S02]  /*4550*/  FADD.FTZ R176, R238, -R176 ;  /* 0x800000b0eeb07221 */ /* 0x000fe40000010000 */
[----:B------:R-:W-:Y:S02]  /*4560*/  FADD.FTZ R124, R124, R177 ;  /* 0x000000b17c7c7221 */ /* 0x000fe40000010000 */
        /* <DEDUP_REMOVED lines=33> */
[----:B------:R-:W-:-:S03]  /*4780*/  MOV R216, RZ ;  /* 0x000000ff00d87202 */ /* 0x000fc60000000f00 */
[----:B------:R-:W-:Y:S01]  /*4790*/  FADD.FTZ R126, R126, R176 ;  /* 0x000000b07e7e7221 */ /* 0x000fe20000010000 */
[----:B------:R-:W-:-:S04]  /*47a0*/  @P4 F2FP.PACK_AB R176, RZ, R177 ;  /* 0x000000b1ffb0423e */ /* 0x000fc800000000ff */
[----:B------:R-:W-:Y:S01]  /*47b0*/  @P4 PRMT R47, R47, 0x5410, R176 ;  /* 0x000054102f2f4816 */ /* 0x000fe200000000b0 */
[----:B------:R-:W-:Y:S01]  /*47c0*/  FMUL.FTZ R176, R177, R11 ;  /* 0x0000000bb1b07220 */ /* 0x000fe20000410000 */
[----:B------:R-:W-:-:S03]  /*47d0*/  HFMA2.MMA R177, -RZ, RZ, 0, 0 ;  /* 0x00000000ffb17435 */ /* 0x000fc600000001ff */
[----:B------:R-:W-:Y:S02]  /*47e0*/  FMUL.FTZ R176, R176, c[0x0][0x1e8] ;  /* 0x00007a00b0b07a20 */ /* 0x000fe40000410000 */
[----:B--2---:R-:W-:Y:S01]  /*47f0*/  @P5 FMUL.FTZ R216, R0, R3 ;  /* 0x0000000300d85220 */ /* 0x004fe20000410000 */
[----:B------:R-:W-:Y:S01]  /*4800*/  LOP3.LUT P5, RZ, R25, 0xff000000, RZ, 0xc0, !PT ;  /* 0xff00000019ff7812 */ /* 0x000fe200078ac0ff */
[----:B------:R0:W5:Y:S04]  /*4810*/  LDL.LU R3, [R1+0x144] ;  /* 0x0001440001037983 */ /* 0x0001680000300800 */
[----:B------:R0:W5:Y:S08]  /*4820*/  LDL.LU R0, [R1+0x140] ;  /* 0x0001400001007983 */ /* 0x0001700000300800 */
[----:B------:R-:W-:-:S05]  /*4830*/  @P5 HADD2.F32 R179, -RZ, R179.H1_H1 ;  /* 0x300000b3ffb35230 */ /* 0x000fca0000004100 */
[----:B------:R-:W-:-:S04]  /*4840*/  @P5 FMUL.FTZ R177, R176, R179 ;  /* 0x000000b3b0b15220 */ /* 0x000fc80000410000 */
[----:B------:R-:W-:Y:S02]  /*4850*/  FADD.FTZ R127, R127, R177 ;  /* 0x000000b17f7f7221 */ /* 0x000fe40000010000 */
[----:B------:R-:W2:Y:S01]  /*4860*/  LDL R177, [R1+0x60] ;  /* 0x0000600001b17983 */ /* 0x000ea20000100800 */
[----:B------:R-:W-:Y:S02]  /*4870*/  MOV R179, RZ ;  /* 0x000000ff00b37202 */ /* 0x000fe40000000f00 */
[----:B------:R-:W-:Y:S01]  /*4880*/  F2FP.PACK_AB R178, R178, R215 ;  /* 0x000000d7b2b2723e */ /* 0x000fe200000000ff */
[----:B--2---:R-:W-:Y:S01]  /*4890*/  @P5 FMUL.FTZ R179, R177, R176 ;  /* 0x000000b0b1b35220 */ /* 0x004fe20000410000 */
[----:B------:R-:W-:-:S04]  /*48a0*/  @P4 LEA R176, P5, R2, c[0x0][0x258], 0x4 ;  /* 0x0000960002b04a11 */ /* 0x000fc800078a20ff */
[----:B------:R-:W-:-:S05]  /*48b0*/  @P4 LEA.HI.X R177, R2, c[0x0][0x25c], RZ, 0x4, P5 ;  /* 0x0000970002b14a11 */ /* 0x000fca00028f24ff */
[----:B------:R1:W-:Y:S01]  /*48c0*/  @P4 STG.E.128 [R176.64], R44 ;  /* 0x0000002cb0004986 */ /* 0x0003e2000c101d04 */
[----:B------:R-:W-:Y:S02]  /*48d0*/  F2FP.PACK_AB R179, R179, R216 ;  /* 0x000000d8b3b3723e */ /* 0x000fe400000000ff */
[----:B-1----:R-:W-:Y:S02]  /*48e0*/  F2FP.PACK_AB R176, R181, R180 ;  /* 0x000000b4b5b0723e */ /* 0x002fe400000000ff */
[----:B------:R-:W-:Y:S02]  /*48f0*/  LEA R180, P4, R2, c[0x0][0x248], 0x4 ;  /* 0x0000920002b47a11 */ /* 0x000fe400078820ff */
[----:B------:R-:W-:Y:S02]  /*4900*/  F2FP.PACK_AB R177, R214, R213 ;  /* 0x000000d5d6b1723e */ /* 0x000fe400000000ff */
[----:B------:R-:W-:-:S05]  /*4910*/  LEA.HI.X R181, R2, c[0x0][0x24c], RZ, 0x4, P4 ;  /* 0x0000930002b57a11 */ /* 0x000fca00020f24ff */
[----:B------:R0:W-:Y:S01]  /*4920*/  STG.E.128 [R180.64], R176 ;  /* 0x000000b0b4007986 */ /* 0x0001e2000c101d04 */
[----:B------:R-:W-:-:S03]  /*4930*/  IADD3 R2, R2, 0x80, RZ ;  /* 0x0000008002027810 */ /* 0x000fc60007ffe0ff */
.L_x_2654:
[----:B------:R-:W-:Y:S05]  /*4940*/  BSYNC B0 ;  /* 0x0000000000007941 */ /* 0x000fea0003800000 */
.L_x_2653:
        /* <DEDUP_REMOVED lines=164> */
.L_x_2656:
[----:B------:R-:W-:Y:S05]  /*5390*/  BSYNC B0 ;  /* 0x0000000000007941 */ /* 0x000fea0003800000 */
.L_x_2655:
[----:B------:R-:W-:Y:S01]  /*53a0*/  BSSY B0, `(.L_x_2657) ;  /* 0x00000a4000007945 */ /* 0x000fe20003800000 */
[----:B------:R-:W-:Y:S05]  /*53b0*/  @!P3 BRA `(.L_x_2658) ;  /* 0x00000a200000b947 */ /* 0x000fea0003800000 */
[----:B0-----:R-:W-:Y:S01]  /*53c0*/  HFMA2.MMA R176, -RZ, RZ, 0, 9.5367431640625e-07 ;  /* 0x00000010ffb07435 */ /* 0x001fe200000001ff */
[----:B-1----:R-:W2:Y:S01]  /*53d0*/  LDL R215, [R1+0x3c] ;  /* 0x00003c0001d77983 */ /* 0x002ea20000100800 */
[----:B------:R-:W0:Y:S03]  /*53e0*/  LDC.U8 R180, c[0x0][0x1f0] ;  /* 0x00007c00ffb47b82 */ /* 0x000e260000000000 */
[----:B------:R1:W-:Y:S04]  /*53f0*/  STL [R1+0x144], R9 ;  /* 0x0001440901007387 */ /* 0x0003e80000100800 */
[----:B-----5:R3:W-:Y:S01]  /*5400*/  STL [R1+0x140], R0 ;  /* 0x0001400001007387 */ /* 0x0207e20000100800 */
        /* <DEDUP_REMOVED lines=157> */
.L_x_2658:
[----:B------:R-:W-:Y:S05]  /*5de0*/  BSYNC B0 ;  /* 0x0000000000007941 */ /* 0x000fea0003800000 */
.L_x_2657:
[----:B-----5:R-:W-:Y:S01]  /*5df0*/  ISETP.GE.U32.AND P4, PT, R9, 0x280, PT ;  /* 0x000002800900780c */ /* 0x020fe20003f86070 */
[----:B------:R-:W-:-:S12]  /*5e00*/  BSSY B0, `(.L_x_2659) ;  /* 0x000009f000007945 */ /* 0x000fd80003800000 */
[----:B------:R-:W-:Y:S05]  /*5e10*/  @!P4 BRA `(.L_x_2660) ;  /* 0x000009d00000c947 */ /* 0x000fea0003800000 */
[----:B0-----:R-:W-:Y:S01]  /*5e20*/  HFMA2.MMA R176, -RZ, RZ, 0, 9.5367431640625e-07 ;  /* 0x00000010ffb07435 */ /* 0x001fe200000001ff */
[----:B------:R-:W2:Y:S01]  /*5e30*/  LDL R216, [R1+0x1c] ;  /* 0x00001c0001d87983 */ /* 0x000ea20000100800 */
[----:B------:R-:W0:Y:S03]  /*5e40*/  LDC.U8 R180, c[0x0][0x1f0] ;  /* 0x00007c00ffb47b82 */ /* 0x000e260000000000 */
[----:B-1----:R-:W3:Y:S05]  /*5e50*/  LDL R215, [R1+0x18] ;  /* 0x0000180001d77983 */ /* 0x002eea0000100800 */
[----:B------:R-:W-:-:S06]  /*5e60*/  IMAD.WIDE.U32 R176, R2, R176, c[0x0][0x170] ;  /* 0x00005c0002b07625 */ /* 0x000fcc00078e00b0 */
[----:B------:R-:W4:Y:S01]  /*5e70*/  LDG.E.128 R176, [R176.64] ;  /* 0x00000004b0b07981 */ /* 0x000f22000c1e1d00 */
[----:B------:R-:W-:-:S04]  /*5e80*/  ISETP.NE.U32.AND P5, PT, RZ, c[0x0][0x218], PT ;  /* 0x00008600ff007a0c */ /* 0x000fc80003fa5070 */
[----:B------:R-:W-:Y:S02]  /*5e90*/  ISETP.NE.AND.EX P5, PT, RZ, c[0x0][0x21c], PT, P5 ;  /* 0x00008700ff007a0c */ /* 0x000fe40003fa5350 */
[----:B0-----:R-:W-:-:S04]  /*5ea0*/  ISETP.NE.AND P4, PT, R180, RZ, PT ;  /* 0x000000ffb400720c */ /* 0x001fc80003f85270 */
[----:B------:R-:W-:Y:S02]  /*5eb0*/  FSEL R213, R182, RZ, !P4 ;  /* 0x000000ffb6d57208 */ /* 0x000fe40006000000 */
[----:B------:R-:W-:-:S03]  /*5ec0*/  MOV R180, R30 ;  /* 0x0000001e00b47202 */ /* 0x000fc60000000f00 */
[----:B------:R-:W-:Y:S01]  /*5ed0*/  FFMA.FTZ R214, R199, R183, R213 ;  /* 0x000000b7c7d67223 */ /* 0x000fe200000100d5 */
[----:B------:R-:W-:-:S03]  /*5ee0*/  LOP3.LUT P4, RZ, R180, 0xff, RZ, 0xc0, !PT ;  /* 0x000000ffb4ff7812 */ /* 0x000fc6000788c0ff */
[----:B------:R-:W-:Y:S01]  /*5ef0*/  FADD.FTZ R214, R224, -R214 ;  /* 0x800000d6e0d67221 */ /* 0x000fe20000010000 */
[----:B------:R-:W-:-:S03]  /*5f00*/  @P5 HADD2.F32 R180, -RZ, R172.H0_H0 ;  /* 0x200000acffb45230 */ /* 0x000fc60000004100 */
        /* <DEDUP_REMOVED lines=9> */
[----:B--2---:R-:W-:Y:S02]  /*5fa0*/  @P4 FMUL.FTZ R180, R216, R182 ;  /* 0x000000b6d8b44220 */ /* 0x004fe40000410000 */
[----:B------:R-:W2:Y:S01]  /*5fb0*/  LDL R216, [R1+0x14] ;  /* 0x0000140001d87983 */ /* 0x000ea20000100800 */
[----:B------:R-:W-:Y:S01]  /*5fc0*/  ISETP.NE.U32.AND P4, PT, RZ, c[0x0][0x258], PT ;  /* 0x00009600ff007a0c */ /* 0x000fe20003f85070 */
[----:B------:R-:W-:-:S03]  /*5fd0*/  FFMA.FTZ R182, R186, R183, R213 ;  /* 0x000000b7bab67223 */ /* 0x000fc600000100d5 */
[----:B------:R-:W-:Y:S01]  /*5fe0*/  ISETP.NE.AND.EX P4, PT, RZ, c[0x0][0x25c], PT, P4 ;  /* 0x00009700ff007a0c */ /* 0x000fe20003f85340 */
[----:B------:R-:W-:Y:S02]  /*5ff0*/  FADD.FTZ R182, R223, -R182 ;  /* 0x800000b6dfb67221 */ /* 0x000fe40000010000 */
[----:B------:R-:W-:Y:S02]  /*6000*/  FADD.FTZ R144, R144, R181 ;  /* 0x000000b590907221 */ /* 0x000fe40000010000 */
[----:B------:R-:W-:Y:S01]  /*6010*/  FMUL.FTZ R181, R10, R182 ;  /* 0x000000b60ab57220 */ /* 0x000fe20000410000 */
[----:B------:R-:W-:-:S05]  /*6020*/  @P5 HADD2.F32 R182, -RZ, R172.H1_H1 ;  /* 0x300000acffb65230 */ /* 0x000fca0000004100 */
[----:B------:R-:W-:Y:S02]  /*6030*/  @P5 FADD.FTZ R181, R181, R182 ;  /* 0x000000b6b5b55221 */ /* 0x000fe40000010000 */
[----:B------:R-:W-:Y:S02]  /*6040*/  @P4 F2FP.PACK_AB R214, RZ, R214 ;  /* 0x000000d6ffd6423e */ /* 0x000fe400000000ff */
[----:B------:R-:W-:Y:S02]  /*6050*/  FMUL.FTZ R182, R181, R11 ;  /* 0x0000000bb5b67220 */ /* 0x000fe40000410000 */
[----:B------:R-:W-:Y:S01]  /*6060*/  @P4 PRMT R44, R214, 0x7610, R44 ;  /* 0x00007610d62c4816 */ /* 0x000fe2000000002c */
[----:B------:R-:W-:Y:S01]  /*6070*/  HFMA2.MMA R214, -RZ, RZ, 0, 0 ;  /* 0x00000000ffd67435 */ /* 0x000fe200000001ff */
[----:B------:R-:W-:Y:S01]  /*6080*/  @P6 HADD2.F32 R176, -RZ, R176.H1_H1 ;  /* 0x300000b0ffb06230 */ /* 0x000fe20000004100 */
[----:B------:R-:W-:-:S04]  /*6090*/  FMUL.FTZ R182, R182, c[0x0][0x1e8] ;  /* 0x00007a00b6b67a20 */ /* 0x000fc80000410000 */
[----:B------:R-:W-:Y:S01]  /*60a0*/  @P6 FMUL.FTZ R214, R182, R176 ;  /* 0x000000b0b6d66220 */ /* 0x000fe20000410000 */
[----:B------:R-:W-:Y:S01]  /*60b0*/  MOV R176, RZ ;  /* 0x000000ff00b07202 */ /* 0x000fe20000000f00 */
[----:B---3--:R-:W-:Y:S02]  /*60c0*/  @P6 FMUL.FTZ R176, R215, R182 ;  /* 0x000000b6d7b06220 */ /* 0x008fe40000410000 */
[----:B------:R-:W3:Y:S01]  /*60d0*/  LDL R215, [R1+0x10] ;  /* 0x0000100001d77983 */ /* 0x000ee20000100800 */
[----:B------:R-:W-:-:S04]  /*60e0*/  @P4 F2FP.PACK_AB R181, RZ, R181 ;  /* 0x000000b5ffb5423e */ /* 0x000fc800000000ff */
[----:B------:R-:W-:Y:S01]  /*60f0*/  @P4 PRMT R44, R44, 0x5410, R181 ;  /* 0x000054102c2c4816 */ /* 0x000fe200000000b5 */
[----:B------:R-:W-:-:S04]  /*6100*/  FFMA.FTZ R181, R187, R183, R213 ;  /* 0x000000b7bbb57223 */ /* 0x000fc800000100d5 */
[----:B------:R-:W-:Y:S01]  /*6110*/  FADD.FTZ R181, R220, -R181 ;  /* 0x800000b5dcb57221 */ /* 0x000fe20000010000 */
[----:B------:R-:W-:-:S03]  /*6120*/  LOP3.LUT P6, RZ, R30, 0xff0000, RZ, 0xc0, !PT ;  /* 0x00ff00001eff7812 */ /* 0x000fc600078cc0ff */
[----:B------:R-:W-:Y:S01]  /*6130*/  FMUL.FTZ R182, R10, R181 ;  /* 0x000000b50ab67220 */ /* 0x000fe20000410000 */
[----:B------:R-:W-:-:S05]  /*6140*/  @P5 HADD2.F32 R181, -RZ, R173.H0_H0 ;  /* 0x200000adffb55230 */ /* 0x000fca0000004100 */
[----:B------:R-:W-:Y:S02]  /*6150*/  @P5 FADD.FTZ R182, R182, R181 ;  /* 0x000000b5b6b65221 */ /* 0x000fe40000010000 */
[----:B------:R-:W-:-:S03]  /*6160*/  FADD.FTZ R145, R145, R214 ;  /* 0x000000d691917221 */ /* 0x000fc60000010000 */
[----:B------:R-:W-:Y:S01]  /*6170*/  @P4 F2FP.PACK_AB R181, RZ, R182 ;  /* 0x000000b6ffb5423e */ /* 0x000fe200000000ff */
[----:B------:R-:W-:Y:S01]  /*6180*/  FMUL.FTZ R182, R182, R11 ;  /* 0x0000000bb6b67220 */ /* 0x000fe20000410000 */
[----:B------:R-:W-:Y:S02]  /*6190*/  HFMA2.MMA R214, -RZ, RZ, 0, 0 ;  /* 0x00000000ffd67435 */ /* 0x000fe400000001ff */
[----:B------:R-:W-:Y:S01]  /*61a0*/  @P4 PRMT R45, R181, 0x7610, R45 ;  /* 0x00007610b52d4816 */ /* 0x000fe2000000002d */
[----:B------:R-:W-:Y:S01]  /*61b0*/  @P6 HADD2.F32 R181, -RZ, R177.H0_H0 ;  /* 0x200000b1ffb56230 */ /* 0x000fe20000004100 */
[----:B------:R-:W-:-:S04]  /*61c0*/  FMUL.FTZ R182, R182, c[0x0][0x1e8] ;  /* 0x00007a00b6b67a20 */ /* 0x000fc80000410000 */
[----:B------:R-:W-:Y:S01]  /*61d0*/  @P6 FMUL.FTZ R214, R182, R181 ;  /* 0x000000b5b6d66220 */ /* 0x000fe20000410000 */
[----:B------:R-:W-:-:S03]  /*61e0*/  MOV R181, RZ ;  /* 0x000000ff00b57202 */ /* 0x000fc60000000f00 */
[----:B------:R-:W-:Y:S02]  /*61f0*/  FADD.FTZ R146, R146, R214 ;  /* 0x000000d692927221 */ /* 0x000fe40000010000 */
[----:B--2---:R-:W-:Y:S02]  /*6200*/  @P6 FMUL.FTZ R181, R216, R182 ;  /* 0x000000b6d8b56220 */ /* 0x004fe40000410000 */
[----:B------:R-:W-:Y:S01]  /*6210*/  FFMA.FTZ R182, R14, R183, R213 ;  /* 0x000000b70eb67223 */ /* 0x000fe200000100d5 */
[----:B------:R-:W2:Y:S03]  /*6220*/  LDL R216, [R1+0x8] ;  /* 0x0000080001d87983 */ /* 0x000ea60000100800 */
[----:B------:R-:W-:-:S04]  /*6230*/  FADD.FTZ R182, R219, -R182 ;  /* 0x800000b6dbb67221 */ /* 0x000fc80000010000 */
        /* <DEDUP_REMOVED lines=17> */
[----:B------:R-:W-:Y:S01]  /*6350*/  @P5 HADD2.F32 R182, -RZ, R174.H0_H0 ;  /* 0x200000aeffb65230 */ /* 0x000fe20000004100 */
[----:B------:R-:W-:-:S04]  /*6360*/  LOP3.LUT P6, RZ, R31, 0xff, RZ, 0xc0, !PT ;  /* 0x000000ff1fff7812 */ /* 0x000fc800078cc0ff */
[----:B------:R-:W-:-:S05]  /*6370*/  @P5 FADD.FTZ R214, R214, R182 ;  /* 0x000000b6d6d65221 */ /* 0x000fca0000010000 */
[----:B------:R-:W-:Y:S01]  /*6380*/  @P4 F2FP.PACK_AB R182, RZ, R214 ;  /* 0x000000d6ffb6423e */ /* 0x000fe200000000ff */
[----:B------:R-:W-:-:S03]  /*6390*/  FMUL.FTZ R214, R214, R11 ;  /* 0x0000000bd6d67220 */ /* 0x000fc60000410000 */
[----:B------:R-:W-:Y:S01]  /*63a0*/  @P4 PRMT R46, R182, 0x7610, R46 ;  /* 0x00007610b62e4816 */ /* 0x000fe2000000002e */
[----:B------:R-:W-:Y:S01]  /*63b0*/  HFMA2.MMA R182, -RZ, RZ, 0, 0 ;  /* 0x00000000ffb67435 */ /* 0x000fe200000001ff */
[----:B------:R-:W-:Y:S01]  /*63c0*/  @P6 HADD2.F32 R215, -RZ, R178.H0_H0 ;  /* 0x200000b2ffd76230 */ /* 0x000fe20000004100 */
[----:B------:R-:W-:-:S04]  /*63d0*/  FMUL.FTZ R214, R214, c[0x0][0x1e8] ;  /* 0x00007a00d6d67a20 */ /* 0x000fc80000410000 */
[----:B------:R-:W-:Y:S02]  /*63e0*/  @P6 FMUL.FTZ R182, R214, R215 ;  /* 0x000000d7d6b66220 */ /* 0x000fe40000410000 */
[----:B------:R-:W3:Y:S02]  /*63f0*/  LDL R215, [R1+0xc] ;  /* 0x00000c0001d77983 */ /* 0x000ee40000100800 */
[----:B------:R-:W-:Y:S01]  /*6400*/  FADD.FTZ R148, R148, R182 ;  /* 0x000000b694947221 */ /* 0x000fe20000010000 */
[----:B------:R-:W-:Y:S01]  /*6410*/  MOV R182, RZ ;  /* 0x000000ff00b67202 */ /* 0x000fe20000000f00 */
[----:B---3--:R-:W-:Y:S02]  /*6420*/  @P6 FMUL.FTZ R182, R215, R214 ;  /* 0x000000d6d7b66220 */ /* 0x008fe40000410000 */
[----:B------:R-:W-:-:S04]  /*6430*/  FFMA.FTZ R214, R12, R183, R213 ;  /* 0x000000b70cd67223 */ /* 0x000fc800000100d5 */
        /* <DEDUP_REMOVED lines=15> */
[----:B------:R-:W-:-:S03]  /*6530*/  FADD.FTZ R149, R149, R215 ;  /* 0x000000d795957221 */ /* 0x000fc60000010000 */
[----:B------:R-:W3:Y:S01]  /*6540*/  LDL R215, [R1] ;  /* 0x0000000001d77983 */ /* 0x000ee20000100800 */
[-CC-:B------:R-:W-:Y:S02]  /*6550*/  FFMA.FTZ R214, R206, R183.reuse, R213.reuse ;  /* 0x000000b7ced67223 */ /* 0x180fe400000100d5 */
[----:B------:R-:W-:Y:S02]  /*6560*/  FFMA.FTZ R183, R204, R183, R213 ;  /* 0x000000b7ccb77223 */ /* 0x000fe400000100d5 */
[----:B------:R-:W-:Y:S02]  /*6570*/  FADD.FTZ R214, R205, -R214 ;  /* 0x800000d6cdd67221 */ /* 0x000fe40000010000 */
[----:B------:R-:W-:Y:S02]  /*6580*/  FADD.FTZ R183, R203, -R183 ;  /* 0x800000b7cbb77221 */ /* 0x000fe40000010000 */
[C---:B------:R-:W-:Y:S02]  /*6590*/  FMUL.FTZ R214, R10.reuse, R214 ;  /* 0x000000d60ad67220 */ /* 0x040fe40000410000 */
[----:B------:R-:W-:Y:S01]  /*65a0*/  FMUL.FTZ R183, R10, R183 ;  /* 0x000000b70ab77220 */ /* 0x000fe20000410000 */
[----:B------:R-:W-:-:S05]  /*65b0*/  @P5 HADD2.F32 R10, -RZ, R175.H0_H0 ;  /* 0x200000afff0a5230 */ /* 0x000fca0000004100 */
[----:B------:R-:W-:Y:S01]  /*65c0*/  @P5 FADD.FTZ R214, R214, R10 ;  /* 0x0000000ad6d65221 */ /* 0x000fe20000010000 */
[----:B------:R-:W-:-:S05]  /*65d0*/  @P5 HADD2.F32 R10, -RZ, R175.H1_H1 ;  /* 0x300000afff0a5230 */ /* 0x000fca0000004100 */
[----:B------:R-:W-:Y:S01]  /*65e0*/  @P5 FADD.FTZ R183, R183, R10 ;  /* 0x0000000ab7b75221 */ /* 0x000fe20000010000 */
[----:B------:R-:W-:Y:S02]  /*65f0*/  LOP3.LUT P5, RZ, R31, 0xff0000, RZ, 0xc0, !PT ;  /* 0x00ff00001fff7812 */ /* 0x000fe400078ac0ff */
[----:B------:R-:W-:-:S04]  /*6600*/  @P4 F2FP.PACK_AB R10, RZ, R214 ;  /* 0x000000d6ff0a423e */ /* 0x000fc800000000ff */
[----:B------:R-:W-:Y:S02]  /*6610*/  @P4 PRMT R47, R10, 0x7610, R47 ;  /* 0x000076100a2f4816 */ /* 0x000fe4000000002f */
[----:B------:R-:W-:Y:S01]  /*6620*/  @P4 F2FP.PACK_AB R10, RZ, R183 ;  /* 0x000000b7ff0a423e */ /* 0x000fe200000000ff */
[-C--:B------:R-:W-:Y:S02]  /*6630*/  FMUL.FTZ R214, R214, R11.reuse ;  /* 0x0000000bd6d67220 */ /* 0x080fe40000410000 */
[----:B------:R-:W-:Y:S01]  /*6640*/  FMUL.FTZ R11, R183, R11 ;  /* 0x0000000bb70b7220 */ /* 0x000fe20000410000 */
[----:B------:R-:W-:Y:S01]  /*6650*/  @P4 PRMT R47, R47, 0x5410, R10 ;  /* 0x000054102f2f4816 */ /* 0x000fe2000000000a */
[----:B------:R-:W-:Y:S01]  /*6660*/  HFMA2.MMA R10, -RZ, RZ, 0, 0 ;  /* 0x00000000ff0a7435 */ /* 0x000fe200000001ff */
[----:B------:R-:W-:Y:S01]  /*6670*/  @P5 HADD2.F32 R183, -RZ, R179.H0_H0 ;  /* 0x200000b3ffb75230 */ /* 0x000fe20000004100 */
[----:B------:R-:W-:Y:S01]  /*6680*/  FMUL.FTZ R214, R214, c[0x0][0x1e8] ;  /* 0x00007a00d6d67a20 */ /* 0x000fe20000410000 */
[----:B------:R-:W-:-:S03]  /*6690*/  MOV R213, RZ ;  /* 0x000000ff00d57202 */ /* 0x000fc60000000f00 */
[----:B------:R-:W-:Y:S01]  /*66a0*/  @P5 FMUL.FTZ R10, R214, R183 ;  /* 0x000000b7d60a5220 */ /* 0x000fe20000410000 */
[----:B------:R-:W-:Y:S01]  /*66b0*/  HFMA2.MMA R183, -RZ, RZ, 0, 0 ;  /* 0x00000000ffb77435 */ /* 0x000fe200000001ff */
[----:B------:R-:W-:Y:S02]  /*66c0*/  FMUL.FTZ R11, R11, c[0x0][0x1e8] ;  /* 0x00007a000b0b7a20 */ /* 0x000fe40000410000 */
[----:B------:R-:W-:Y:S01]  /*66d0*/  FADD.FTZ R150, R150, R10 ;  /* 0x0000000a96967221 */ /* 0x000fe20000010000 */
[----:B------:R-:W-:Y:S02]  /*66e0*/  F2FP.PACK_AB R178, R178, R182 ;  /* 0x000000b6b2b2723e */ /* 0x000fe400000000ff */
[----:B------:R-:W-:Y:S02]  /*66f0*/  F2FP.PACK_AB R177, R177, R181 ;  /* 0x000000b5b1b1723e */ /* 0x000fe400000000ff */
[----:B------:R-:W-:Y:S01]  /*6700*/  F2FP.PACK_AB R176, R176, R180 ;  /* 0x000000b4b0b0723e */ /* 0x000fe200000000ff */
[----:B--2---:R-:W-:Y:S01]  /*6710*/  @P5 FMUL.FTZ R213, R216, R214 ;  /* 0x000000d6d8d55220 */ /* 0x004fe20000410000 */
[----:B------:R-:W-:-:S13]  /*6720*/  LOP3.LUT P5, RZ, R31, 0xff000000, RZ, 0xc0, !PT ;  /* 0xff0000001fff7812 */ /* 0x000fda00078ac0ff */
[----:B------:R-:W-:-:S05]  /*6730*/  @P5 HADD2.F32 R179, -RZ, R179.H1_H1 ;  /* 0x300000b3ffb35230 */ /* 0x000fca0000004100 */
[----:B------:R-:W-:Y:S01]  /*6740*/  @P5 FMUL.FTZ R183, R11, R179 ;  /* 0x000000b30bb75220 */ /* 0x000fe20000410000 */
[----:B------:R-:W-:Y:S01]  /*6750*/  MOV R179, RZ ;  /* 0x000000ff00b37202 */ /* 0x000fe20000000f00 */
[----:B---3--:R-:W-:Y:S01]  /*6760*/  @P5 FMUL.FTZ R179, R215, R11 ;  /* 0x0000000bd7b35220 */ /* 0x008fe20000410000 */
[----:B------:R-:W-:-:S04]  /*6770*/  @P4 LEA R10, P5, R2, c[0x0][0x258], 0x4 ;  /* 0x00009600020a4a11 */ /* 0x000fc800078a20ff */
[----:B------:R-:W-:-:S05]  /*6780*/  @P4 LEA.HI.X R11, R2, c[0x0][0x25c], RZ, 0x4, P5 ;  /* 0x00009700020b4a11 */ /* 0x000fca00028f24ff */
[----:B------:R0:W-:Y:S01]  /*6790*/  @P4 STG.E.128 [R10.64], R44 ;  /* 0x0000002c0a004986 */ /* 0x0001e2000c101d04 */
[----:B------:R-:W-:Y:S02]  /*67a0*/  F2FP.PACK_AB R179, R179, R213 ;  /* 0x000000d5b3b3723e */ /* 0x000fe400000000ff */
[----:B0-----:R-:W-:-:S04]  /*67b0*/  LEA R10, P4, R2, c[0x0][0x248], 0x4 ;  /* 0x00009200020a7a11 */ /* 0x001fc800078820ff */
[----:B------:R-:W-:-:S05]  /*67c0*/  LEA.HI.X R11, R2, c[0x0][0x24c], RZ, 0x4, P4 ;  /* 0x00009300020b7a11 */ /* 0x000fca00020f24ff */
[----:B------:R0:W-:Y:S01]  /*67d0*/  STG.E.128 [R10.64], R176 ;  /* 0x000000b00a007986 */ /* 0x0001e2000c101d04 */
[----:B------:R-:W-:-:S03]  /*67e0*/  FADD.FTZ R151, R151, R183 ;  /* 0x000000b797977221 */ /* 0x000fc60000010000 */
.L_x_2660:
[----:B------:R-:W-:Y:S05]  /*67f0*/  BSYNC B0 ;  /* 0x0000000000007941 */ /* 0x000fea0003800000 */
.L_x_2659:
[----:B------:R-:W-:Y:S02]  /*6800*/  IADD3 R0, R0, c[0x0][0x160], RZ ;  /* 0x0000580000007a10 */ /* 0x000fe40007ffe0ff */
[----:B------:R-:W-:Y:S02]  /*6810*/  LOP3.LUT P5, RZ, R252, 0xff, RZ, 0xc0, !PT ;  /* 0x000000fffcff7812 */ /* 0x000fe400078ac0ff */
[----:B------:R-:W-:Y:S02]  /*6820*/  ISETP.GE.AND P4, PT, R0, c[0x0][0x164], PT ;  /* 0x0000590000007a0c */ /* 0x000fe40003f86270 */
[----:B------:R-:W-:-:S11]  /*6830*/  SEL R252, RZ, 0x1, P5 ;  /* 0x00000001fffc7807 */ /* 0x000fd60002800000 */
[----:B01----:R-:W-:Y:S01]  /*6840*/  @P4 CALL.REL.NOINC `(.L_x_2638) ;  /* 0x0000001000004944 */ /* 0x003fe20003c00000 */
[----:B------:R-:W-:Y:S05]  /*6850*/  BRA `(.L_x_2661) ;  /* 0xffffa88000007947 */ /* 0x000fea000383ffff */
.L_x_2638:
        /* <DEDUP_REMOVED lines=19> */
.L_x_2663:
[----:B------:R-:W-:Y:S05]  /*6990*/  BSYNC B0 ;  /* 0x0000000000007941 */ /* 0x000fea0003800000 */
.L_x_2662:
        /* <DEDUP_REMOVED lines=13> */
.L_x_2665:
[----:B------:R-:W-:Y:S05]  /*6a70*/  BSYNC B0 ;  /* 0x0000000000007941 */ /* 0x000fea0003800000 */
.L_x_2664:
        /* <DEDUP_REMOVED lines=13> */
.L_x_2667:
[----:B------:R-:W-:Y:S05]  /*6b50*/  BSYNC B0 ;  /* 0x0000000000007941 */ /* 0x000fea0003800000 */
.L_x_2666:
        /* <DEDUP_REMOVED lines=13> */
.L_x_2669:
[----:B------:R-:W-:Y:S05]  /*6c30*/  BSYNC B0 ;  /* 0x0000000000007941 */ /* 0x000fea0003800000 */
.L_x_2668:
        /* <DEDUP_REMOVED lines=13> */
.L_x_2649:
[----:B------:R-:W-:Y:S01]  /*6d10*/  HFMA2.MMA R178, -RZ, RZ, 0, 9.5367431640625e-07 ;  /* 0x00000010ffb27435 */ /* 0x000fe200000001ff */
[----:B------:R-:W-:-:S02]  /*6d20*/  MOV R177, R215 ;  /* 0x000000d700b17202 */ /* 0x000fc40000000f00 */
[----:B------:R-:W-:Y:S02]  /*6d30*/  MOV R183, 0x1f ;  /* 0x0000001f00b77802 */ /* 0x000fe40000000f00 */
[----:B------:R-:W-:Y:S02]  /*6d40*/  MOV R182, 0xffffffff ;  /* 0xffffffff00b67802 */ /* 0x000fe40000000f00 */
[----:B------:R-:W-:Y:S02]  /*6d50*/  MOV R176, 0x6d70 ;  /* 0x00006d7000b07802 */ /* 0x000fe40000000f00 */
[----:B-----5:R-:W-:Y:S05]  /*6d60*/  CALL.REL.NOINC `($__internal_34_$__cuda_sm70_shflsync_down_p) ;  /* 0x0000046000007944 */ /* 0x020fea0003c00000 */
[----:B-1----:R-:W-:Y:S01]  /*6d70*/  MOV R179, R178 ;  /* 0x000000b200b37202 */ /* 0x002fe20000000f00 */
[----:B------:R-:W-:Y:S05]  /*6d80*/  BRA `(.L_x_2670) ;  /* 0xffffc4b000007947 */ /* 0x000fea000383ffff */
.L_x_2650:
[----:B------:R-:W-:Y:S01]  /*6d90*/  HFMA2.MMA R178, -RZ, RZ, 0, 9.5367431640625e-07 ;  /* 0x00000010ffb27435 */ /* 0x000fe200000001ff */
[----:B------:R-:W-:Y:S02]  /*6da0*/  MOV R177, R214 ;  /* 0x000000d600b17202 */ /* 0x000fe40000000f00 */
[----:B------:R-:W-:Y:S02]  /*6db0*/  MOV R183, 0x1f ;  /* 0x0000001f00b77802 */ /* 0x000fe40000000f00 */
[----:B------:R-:W-:-:S02]  /*6dc0*/  MOV R182, 0xffffffff ;  /* 0xffffffff00b67802 */ /* 0x000fc40000000f00 */
[----:B------:R-:W-:Y:S02]  /*6dd0*/  MOV R176, 0x6df0 ;  /* 0x00006df000b07802 */ /* 0x000fe40000000f00 */
[----:B01---5:R-:W-:Y:S05]  /*6de0*/  CALL.REL.NOINC `($__internal_34_$__cuda_sm70_shflsync_down_p) ;  /* 0x000003e000007944 */ /* 0x023fea0003c00000 */
[----:B------:R-:W-:Y:S01]  /*6df0*/  FADD.FTZ R215, R179, R215 ;  /* 0x000000d7b3d77221 */ /* 0x000fe20000010000 */
[----:B------:R-:W-:Y:S01]  /*6e00*/  MOV R183, 0x1f ;  /* 0x0000001f00b77802 */ /* 0x000fe20000000f00 */
[----:B-1----:R-:W-:Y:S01]  /*6e10*/  FADD.FTZ R214, R214, R178 ;  /* 0x000000b2d6d67221 */ /* 0x002fe20000010000 */
[----:B------:R-:W-:Y:S01]  /*6e20*/  HFMA2.MMA R178, -RZ, RZ, 0, 4.76837158203125e-07 ;  /* 0x00000008ffb27435 */ /* 0x000fe200000001ff */
[----:B------:R-:W-:Y:S02]  /*6e30*/  MOV R182, 0xffffffff ;  /* 0xffffffff00b67802 */ /* 0x000fe40000000f00 */
[----:B------:R-:W-:Y:S02]  /*6e40*/  MOV R177, R215 ;  /* 0x000000d700b17202 */ /* 0x000fe40000000f00 */
[----:B------:R-:W-:Y:S02]  /*6e50*/  MOV R176, 0x6e70 ;  /* 0x00006e7000b07802 */ /* 0x000fe40000000f00 */
[----:B------:R-:W-:Y:S05]  /*6e60*/  CALL.REL.NOINC `($__internal_34_$__cuda_sm70_shflsync_down_p) ;  /* 0x0000036000007944 */ /* 0x000fea0003c00000 */
[----:B-1----:R-:W-:Y:S01]  /*6e70*/  MOV R179, R178 ;  /* 0x000000b200b37202 */ /* 0x002fe20000000f00 */
[----:B------:R-:W-:Y:S01]  /*6e80*/  HFMA2.MMA R178, -RZ, RZ, 0, 4.76837158203125e-07 ;  /* 0x00000008ffb27435 */ /* 0x000fe200000001ff */
[----:B------:R-:W-:-:S02]  /*6e90*/  MOV R177, R214 ;  /* 0x000000d600b17202 */ /* 0x000fc40000000f00 */
[----:B------:R-:W-:Y:S02]  /*6ea0*/  MOV R183, 0x1f ;  /* 0x0000001f00b77802 */ /* 0x000fe40000000f00 */
[----:B------:R-:W-:Y:S02]  /*6eb0*/  MOV R182, 0xffffffff ;  /* 0xffffffff00b67802 */ /* 0x000fe40000000f00 */
[----:B------:R-:W-:Y:S02]  /*6ec0*/  MOV R176, 0x6ee0 ;  /* 0x00006ee000b07802 */ /* 0x000fe40000000f00 */
[----:B------:R-:W-:Y:S05]  /*6ed0*/  CALL.REL.NOINC `($__internal_34_$__cuda_sm70_shflsync_down_p) ;  /* 0x000002f000007944 */ /* 0x000fea0003c00000 */
[----:B------:R-:W-:Y:S01]  /*6ee0*/  FADD.FTZ R215, R179, R215 ;  /* 0x000000d7b3d77221 */ /* 0x000fe20000010000 */
[----:B------:R-:W-:Y:S01]  /*6ef0*/  MOV R183, 0x1f ;  /* 0x0000001f00b77802 */ /* 0x000fe20000000f00 */
[----:B-1----:R-:W-:Y:S01]  /*6f00*/  FADD.FTZ R214, R214, R178 ;  /* 0x000000b2d6d67221 */ /* 0x002fe20000010000 */
[----:B------:R-:W-:Y:S01]  /*6f10*/  HFMA2.MMA R178, -RZ, RZ, 0, 2.384185791015625e-07 ;  /* 0x00000004ffb27435 */ /* 0x000fe200000001ff */
[----:B------:R-:W-:Y:S02]  /*6f20*/  MOV R182, 0xffffffff ;  /* 0xffffffff00b67802 */ /* 0x000fe40000000f00 */
[----:B------:R-:W-:-:S02]  /*6f30*/  MOV R177, R215 ;  /* 0x000000d700b17202 */ /* 0x000fc40000000f00 */
[----:B------:R-:W-:Y:S02]  /*6f40*/  MOV R176, 0x6f60 ;  /* 0x00006f6000b07802 */ /* 0x000fe40000000f00 */
[----:B------:R-:W-:Y:S05]  /*6f50*/  CALL.REL.NOINC `($__internal_34_$__cuda_sm70_shflsync_down_p) ;  /* 0x0000027000007944 */ /* 0x000fea0003c00000 */
[----:B-1----:R-:W-:Y:S01]  /*6f60*/  MOV R179, R178 ;  /* 0x000000b200b37202 */ /* 0x002fe20000000f00 */
[----:B------:R-:W-:Y:S01]  /*6f70*/  HFMA2.MMA R178, -RZ, RZ, 0, 2.384185791015625e-07 ;  /* 0x00000004ffb27435 */ /* 0x000fe200000001ff */
[----:B------:R-:W-:Y:S02]  /*6f80*/  MOV R177, R214 ;  /* 0x000000d600b17202 */ /* 0x000fe40000000f00 */
[----:B------:R-:W-:Y:S02]  /*6f90*/  MOV R183, 0x1f ;  /* 0x0000001f00b77802 */ /* 0x000fe40000000f00 */
[----:B------:R-:W-:Y:S02]  /*6fa0*/  MOV R182, 0xffffffff ;  /* 0xffffffff00b67802 */ /* 0x000fe40000000f00 */
[----:B------:R-:W-:Y:S02]  /*6fb0*/  MOV R176, 0x6fd0 ;  /* 0x00006fd000b07802 */ /* 0x000fe40000000f00 */
[----:B------:R-:W-:Y:S05]  /*6fc0*/  CALL.REL.NOINC `($__internal_34_$__cuda_sm70_shflsync_down_p) ;  /* 0x0000020000007944 */ /* 0x000fea0003c00000 */
[----:B------:R-:W-:Y:S01]  /*6fd0*/  FADD.FTZ R215, R179, R215 ;  /* 0x000000d7b3d77221 */ /* 0x000fe20000010000 */
[----:B------:R-:W-:Y:S01]  /*6fe0*/  MOV R183, 0x1f ;  /* 0x0000001f00b77802 */ /* 0x000fe20000000f00 */
[----:B-1----:R-:W-:Y:S01]  /*6ff0*/  FADD.FTZ R214, R214, R178 ;  /* 0x000000b2d6d67221 */ /* 0x002fe20000010000 */
[----:B------:R-:W-:Y:S01]  /*7000*/  HFMA2.MMA R178, -RZ, RZ, 0, 1.1920928955078125e-07 ;  /* 0x00000002ffb27435 */ /* 0x000fe200000001ff */
[----:B------:R-:W-:-:S02]  /*7010*/  MOV R182, 0xffffffff ;  /* 0xffffffff00b67802 */ /* 0x000fc40000000f00 */
[----:B------:R-:W-:Y:S02]  /*7020*/  MOV R177, R215 ;  /* 0x000000d700b17202 */ /* 0x000fe40000000f00 */
[----:B------:R-:W-:Y:S02]  /*7030*/  MOV R176, 0x7050 ;  /* 0x0000705000b07802 */ /* 0x000fe40000000f00 */
[----:B------:R-:W-:Y:S05]  /*7040*/  CALL.REL.NOINC `($__internal_34_$__cuda_sm70_shflsync_down_p) ;  /* 0x0000018000007944 */ /* 0x000fea0003c00000 */
[----:B-1----:R-:W-:Y:S01]  /*7050*/  MOV R179, R178 ;  /* 0x000000b200b37202 */ /* 0x002fe20000000f00 */
[----:B------:R-:W-:Y:S01]  /*7060*/  HFMA2.MMA R178, -RZ, RZ, 0, 1.1920928955078125e-07 ;  /* 0x00000002ffb27435 */ /* 0x000fe200000001ff */
[----:B------:R-:W-:Y:S02]  /*7070*/  MOV R177, R214 ;  /* 0x000000d600b17202 */ /* 0x000fe40000000f00 */
[----:B------:R-:W-:Y:S02]  /*7080*/  MOV R183, 0x1f ;  /* 0x0000001f00b77802 */ /* 0x000fe40000000f00 */
[----:B------:R-:W-:Y:S02]  /*7090*/  MOV R182, 0xffffffff ;  /* 0xffffffff00b67802 */ /* 0x000fe40000000f00 */
[----:B------:R-:W-:-:S02]  /*70a0*/  MOV R176, 0x70c0 ;  /* 0x000070c000b07802 */ /* 0x000fc40000000f00 */
[----:B------:R-:W-:Y:S05]  /*70b0*/  CALL.REL.NOINC `($__internal_34_$__cuda_sm70_shflsync_down_p) ;  /* 0x0000011000007944 */ /* 0x000fea0003c00000 */
[----:B------:R-:W-:Y:S01]  /*70c0*/  FADD.FTZ R215, R179, R215 ;  /* 0x000000d7b3d77221 */ /* 0x000fe20000010000 */
[----:B------:R-:W-:Y:S01]  /*70d0*/  MOV R183, 0x1f ;  /* 0x0000001f00b77802 */ /* 0x000fe20000000f00 */
[----:B-1----:R-:W-:Y:S01]  /*70e0*/  FADD.FTZ R214, R214, R178 ;  /* 0x000000b2d6d67221 */ /* 0x002fe20000010000 */
[----:B------:R-:W-:Y:S01]  /*70f0*/  HFMA2.MMA R178, -RZ, RZ, 0, 5.9604644775390625e-08 ;  /* 0x00000001ffb27435 */ /* 0x000fe200000001ff */
[----:B------:R-:W-:-:S02]  /*7100*/  MOV R182, 0xffffffff ;  /* 0xffffffff00b67802 */ /* 0x000fc40000000f00 */
[----:B------:R-:W-:Y:S02]  /*7110*/  MOV R177, R215 ;  /* 0x000000d700b17202 */ /* 0x000fe40000000f00 */
[----:B------:R-:W-:Y:S02]  /*7120*/  MOV R176, 0x7140 ;  /* 0x0000714000b07802 */ /* 0x000fe40000000f00 */
[----:B------:R-:W-:Y:S05]  /*7130*/  CALL.REL.NOINC `($__internal_34_$__cuda_sm70_shflsync_down_p) ;  /* 0x0000009000007944 */ /* 0x000fea0003c00000 */
[----:B-1----:R-:W-:Y:S01]  /*7140*/  MOV R179, R178 ;  /* 0x000000b200b37202 */ /* 0x002fe20000000f00 */
[----:B------:R-:W-:Y:S01]  /*7150*/  HFMA2.MMA R178, -RZ, RZ, 0, 5.9604644775390625e-08 ;  /* 0x00000001ffb27435 */ /* 0x000fe200000001ff */
[----:B------:R-:W-:Y:S02]  /*7160*/  MOV R177, R214 ;  /* 0x000000d600b17202 */ /* 0x000fe40000000f00 */
[----:B------:R-:W-:Y:S02]  /*7170*/  MOV R183, 0x1f ;  /* 0x0000001f00b77802 */ /* 0x000fe40000000f00 */
[----:B------:R-:W-:Y:S02]  /*7180*/  MOV R182, 0xffffffff ;  /* 0xffffffff00b67802 */ /* 0x000fe40000000f00 */
[----:B------:R-:W-:-:S02]  /*7190*/  MOV R176, 0x71b0 ;  /* 0x000071b000b07802 */ /* 0x000fc40000000f00 */
[----:B------:R-:W-:Y:S05]  /*71a0*/  CALL.REL.NOINC `($__internal_34_$__cuda_sm70_shflsync_down_p) ;  /* 0x0000002000007944 */ /* 0x000fea0003c00000 */
[----:B-1----:R-:W-:Y:S01]  /*71b0*/  MOV R177, R178 ;  /* 0x000000b200b17202 */ /* 0x002fe20000000f00 */
[----:B------:R-:W-:Y:S05]  /*71c0*/  BRA `(.L_x_2671) ;  /* 0xffffc19000007947 */ /* 0x000fea000383ffff */
        .weak           $__internal_34_$__cuda_sm70_shflsync_down_p
        .type           $__internal_34_$__cuda_sm70_shflsync_down_p,@function
        .size           $__internal_34_$__cuda_sm70_shflsync_down_p,(.L_x_14252 - $__internal_34_$__cuda_sm70_shflsync_down_p)
$__internal_34_$__cuda_sm70_shflsync_down_p:
[----:B------:R-:W-:Y:S04]  /*71d0*/  WARPSYNC R182 ;  /* 0x000000b600007348 */ /* 0x000fe80003800000 */
[----:B------:R0:W1:Y:S02]  /*71e0*/  SHFL.DOWN PT, R178, R177, R178, R183 ;  /* 0x080000b2b1b27389 */ /* 0x00006400000e00b7 */
[----:B0-----:R-:W-:-:S06]  /*71f0*/  HFMA2.MMA R177, -RZ, RZ, 0, 0 ;  /* 0x00000000ffb17435 */ /* 0x001fcc00000001ff */
[----:B------:R-:W-:Y:S05]  /*7200*/  RET.REL.NODEC R176 `(_ZN10layer_norm13ln_bwd_kernelINS_13Kernel_traitsI6__halfS2_S2_S2_fjLj5120ELj1ELj1ELj4ELj16ENS_18Kernel_traits_baseILj5120ES2_S2_S2_S2_fjLj128EEEEELb1ELb1ELb0ELb0EEEvNS_9BwdParamsE) ;  /* 0xffff8df0b0007950 */ /* 0x000fea0003c3ffff */
.L_x_2672:
        /* <DEDUP_REMOVED lines=15> */
.L_x_14252:


//--------------------- .text._ZN10layer_norm13ln_bwd_kernelINS_13Kernel_traitsI6__halfS2_S2_S2_fjLj5120ELj1ELj1ELj4ELj16ENS_18Kernel_traits_baseILj5120ES2_S2_S2_S2_fjLj128EEEEELb1ELb1ELb0ELb1EEEvNS_9BwdParamsE --------------------------
	.section	.text._ZN10layer_norm13ln_bwd_kernelINS_13Kernel_traitsI6__halfS2_S2_S2_fjLj5120ELj1ELj1ELj4ELj16ENS_18Kernel_traits_baseILj5120ES2_S2_S2_S2_fjLj128EEEEELb1ELb1ELb0ELb1EEEvNS_9BwdParamsE,"ax",@progbits
	.sectioninfo	@"SHI_REGISTERS=255"
	.align	128
        .global         _ZN10layer_norm13ln_bwd_kernelINS_13Kernel_traitsI6__halfS2_S2_S2_fjLj5120ELj1ELj1ELj4ELj16ENS_18Kernel_traits_baseILj5120ES2_S2_S2_S2_fjLj128EEEEELb1ELb1ELb0ELb1EEEvNS_9BwdParamsE
        .type           _ZN10layer_norm13ln_bwd_kernelINS_13Kernel_traitsI6__halfS2_S2_S2_fjLj5120ELj1ELj1ELj4ELj16ENS_18Kernel_traits_baseILj5120ES2_S2_S2_S2_fjLj128EEEEELb1ELb1ELb0ELb1EEEvNS_9BwdParamsE,@function
        .size           _ZN10layer_norm13ln_bwd_kernelINS_13Kernel_traitsI6__halfS2_S2_S2_fjLj5120ELj1ELj1ELj4ELj16ENS_18Kernel_traits_baseILj5120ES2_S2_S2_S2_fjLj128EEEEELb1ELb1ELb0ELb1EEEvNS_9BwdParamsE,(.L_x_14253 - _ZN10layer_norm13ln_bwd_kernelINS_13Kernel_traitsI6__halfS2_S2_S2_fjLj5120ELj1ELj1ELj4ELj16ENS_18Kernel_traits_baseILj5120ES2_S2_S2_S2_fjLj128EEEEELb1ELb1ELb0ELb1EEEvNS_9BwdParamsE)
        .other          _ZN10layer_norm13ln_bwd_kernelINS_13Kernel_traitsI6__halfS2_S2_S2_fjLj5120ELj1ELj1ELj4ELj16ENS_18Kernel_traits_baseILj5120ES2_S2_S2_S2_fjLj128EEEEELb1ELb1ELb0ELb1EEEvNS_9BwdParamsE,@"STO_CUDA_ENTRY STV_DEFAULT"
_ZN10layer_norm13ln_bwd_kernelINS_13Kernel_traitsI6__halfS2_S2_S2_fjLj5120ELj1ELj1ELj4ELj16ENS_18Kernel_traits_baseILj5120ES2_S2_S2_S2_fjLj128EEEEELb1ELb1ELb0ELb1EEEvNS_9BwdParamsE:
.text._ZN10layer_norm13ln_bwd_kernelINS_13Kernel_traitsI6__halfS2_S2_S2_fjLj5120ELj1ELj1ELj4ELj16ENS_18Kernel_traits_baseILj5120ES2_S2_S2_S2_fjLj128EEEEELb1ELb1ELb0ELb1EEEvNS_9BwdParamsE:
        /* <DEDUP_REMOVED lines=79> */
.L_x_2673:
        /* <DEDUP_REMOVED lines=64> */
[--C-:B---3--:R-:W-:Y:S02]  /*08f0*/  HADD2.F32 R2, -RZ, R8.reuse.H0_H0 ;  /* 0x20000008ff027230 */ /* 0x108fe40000004100 */
        /* <DEDUP_REMOVED lines=67> */
[----:B------:R-:W-:Y:S04]  /*0d30*/  STL [R1+0x5c], R3 ;  /* 0x00005c0301007387 */ /* 0x000fe80000100800 */
[----:B------:R1:W-:Y:S01]  /*0d40*/  STL [R1+0x58], R2 ;  /* 0x0000580201007387 */ /* 0x0003e20000100800 */
[----:B0-----:R-:W-:Y:S01]  /*0d50*/  HADD2.F32 R0, -RZ, R23.H1_H1 ;  /* 0x30000017ff007230 */ /* 0x001fe20000004100 */
[----:B------:R-:W-:-:S04]  /*0d60*/  CS2R R22, SRZ ;  /* 0x0000000000167805 */ /* 0x000fc8000001ff00 */
[----:B------:R0:W-:Y:S01]  /*0d70*/  STL [R1+0x54], R0 ;  /* 0x0000540001007387 */ /* 0x0001e20000100800 */
[----:B-1----:R-:W-:-:S03]  /*0d80*/  CS2R R2, SRZ ;  /* 0x0000000000027805 */ /* 0x002fc6000001ff00 */
[----:B------:R1:W-:Y:S04]  /*0d90*/  STL [R1+0x50], RZ ;  /* 0x000050ff01007387 */ /* 0x0003e80000100800 */
[----:B------:R1:W-:Y:S01]  /*0da0*/  STL [R1+0x4c], RZ ;  /* 0x00004cff01007387 */ /* 0x0003e20000100800 */
[----:B0-----:R-:W-:-:S03]  /*0db0*/  HFMA2.MMA R0, -RZ, RZ, 0, 0 ;  /* 0x00000000ff007435 */ /* 0x001fc600000001ff */
[----:B------:R1:W-:Y:S04]  /*0dc0*/  STL [R1+0x48], RZ ;  /* 0x000048ff01007387 */ /* 0x0003e80000100800 */
        /* <DEDUP_REMOVED lines=17> */
[----:B------:R1:W-:Y:S02]  /*0ee0*/  STL [R1], RZ ;  /* 0x000000ff01007387 */ /* 0x0003e40000100800 */
.L_x_2678:
[----:B------:R-:W0:Y:S01]  /*0ef0*/  S2R R90, SR_TID.X ;  /* 0x00000000005a7919 */ /* 0x000e220000002100 */
[----:B------:R-:W-:Y:S01]  /*0f00*/  ISETP.NE.U32.AND P0, PT, RZ, c[0x0][0x1c0], PT ;  /* 0x00007000ff007a0c */ /* 0x000fe20003f05070 */
[----:B------:R-:W-:Y:S01]  /*0f10*/  IMAD R88, R152, c[0x0][0x168], RZ ;  /* 0x00005a0098587a24 */ /* 0x000fe200078e02ff */
[----:B------:R-:W-:Y:S01]  /*0f20*/  SHF.R.S32.HI R91, RZ, 0x1f, R152 ;  /* 0x0000001fff5b7819 */ /* 0x000fe20000011498 */
[----:B------:R-:W2:Y:S01]  /*0f30*/  LDL R188, [R1+0xe8] ;  /* 0x0000e80001bc7983 */ /* 0x000ea20000100800 */
[----:B------:R-:W-:-:S02]  /*0f40*/  ISETP.NE.AND.EX P0, PT, RZ, c[0x0][0x1c4], PT, P0 ;  /* 0x00007100ff007a0c */ /* 0x000fc40003f05300 */
[----:B------:R-:W-:Y:S01]  /*0f50*/  SHF.R.S32.HI R89, RZ, 0x1f, R88 ;  /* 0x0000001fff597819 */ /* 0x000fe20000011458 */
[----:B------:R-:W3:Y:S01]  /*0f60*/  LDL R180, [R1+0xe0] ;  /* 0x0000e00001b47983 */ /* 0x000ee20000100800 */
[----:B------:R-:W-:Y:S02]  /*0f70*/  MOV R177, 0x10 ;  /* 0x0000001000b17802 */ /* 0x000fe40000000f00 */
[----:B------:R-:W-:Y:S01]  /*0f80*/  LEA.HI R89, R89, R88, RZ, 0x3 ;  /* 0x0000005859597211 */ /* 0x000fe200078f18ff */
[----:B------:R-:W4:Y:S04]  /*0f90*/  LDL R252, [R1+0xec] ;  /* 0x0000ec0001fc7983 */ /* 0x000f280000100800 */
[----:B------:R-:W2:Y:S02]  /*0fa0*/  LDL R181, [R1+0xe4] ;  /* 0x0000e40001b57983 */ /* 0x000ea40000100800 */
[----:B------:R-:W-:-:S02]  /*0fb0*/  @P0 LEA R88, P1, R152, c[0x0][0x1c0], 0x1 ;  /* 0x0000700098580a11 */ /* 0x000fc400078208ff */
        /* <DEDUP_REMOVED lines=38> */
[----:B--2---:R-:W-:Y:S01]  /*1220*/  @P0 HADD2.F32 R164, -RZ, R172.H0_H0 ;  /* 0x200000acffa40230 */ /* 0x004fe20000004100 */
[----:B------:R-:W-:Y:S01]  /*1230*/  ISETP.NE.AND P0, PT, RZ, UR6, PT ;  /* 0x00000006ff007c0c */ /* 0x000fe2000bf05270 */
[--C-:B---3--:R-:W-:Y:S02]  /*1240*/  HADD2.F32 R228, -RZ, R88.reuse.H0_H0 ;  /* 0x20000058ffe47230 */ /* 0x108fe40000004100 */
[----:B------:R-:W-:Y:S02]  /*1250*/  HADD2.F32 R227, -RZ, R88.H1_H1 ;  /* 0x30000058ffe37230 */ /* 0x000fe40000004100 */
[--C-:B------:R-:W-:Y:S02]  /*1260*/  HADD2.F32 R225, -RZ, R89.reuse.H0_H0 ;  /* 0x20000059ffe17230 */ /* 0x100fe40000004100 */
[----:B------:R-:W-:Y:S01]  /*1270*/  HADD2.F32 R224, -RZ, R89.H1_H1 ;  /* 0x30000059ffe07230 */ /* 0x000fe20000004100 */
[----:B------:R-:W-:Y:S01]  /*1280*/  @P1 IMAD.WIDE.U32 R88, R165, R177, c[0x0][0x218] ;  /* 0x00008600a5581625 */ /* 0x000fe200078e00b1 */
[----:B------:R-:W-:-:S02]  /*1290*/  HADD2.F32 R223, -RZ, R90.H0_H0 ;  /* 0x2000005affdf7230 */ /* 0x000fc40000004100 */
[----:B------:R-:W-:Y:S02]  /*12a0*/  HADD2.F32 R222, -RZ, R90.H1_H1 ;  /* 0x3000005affde7230 */ /* 0x000fe40000004100 */
[--C-:B------:R-:W-:Y:S01]  /*12b0*/  HADD2.F32 R220, -RZ, R91.reuse.H0_H0 ;  /* 0x2000005bffdc7230 */ /* 0x100fe20000004100 */
[----:B-----5:R2:W5:Y:S01]  /*12c0*/  @P1 LDG.E.128 R64, [R88.64] ;  /* 0x0000000458401981 */ /* 0x020562000c1e1d00 */
[----:B------:R-:W-:Y:S01]  /*12d0*/  HADD2.F32 R203, -RZ, R91.H1_H1 ;  /* 0x3000005bffcb7230 */ /* 0x000fe20000004100 */
[-C--:B------:R-:W-:Y:S01]  /*12e0*/  @P1 IMAD.WIDE.U32 R90, R168, R177.reuse, c[0x0][0x218] ;  /* 0x00008600a85a1625 */ /* 0x080fe200078e00b1 */
[--C-:B----4-:R-:W-:Y:S02]  /*12f0*/  HADD2.F32 R226, -RZ, R92.reuse.H0_H0 ;  /* 0x2000005cffe27230 */ /* 0x110fe40000004100 */
[----:B------:R-:W-:Y:S02]  /*1300*/  HADD2.F32 R182, -RZ, R92.H1_H1 ;  /* 0x3000005cffb67230 */ /* 0x000fe40000004100 */
[--C-:B------:R-:W-:Y:S01]  /*1310*/  HADD2.F32 R183, -RZ, R93.reuse.H0_H0 ;  /* 0x2000005dffb77230 */ /* 0x100fe20000004100 */
[----:B------:R3:W5:Y:S01]  /*1320*/  @P1 LDG.E.128 R68, [R90.64] ;  /* 0x000000045a441981 */ /* 0x000762000c1e1d00 */
[----:B--2---:R-:W-:Y:S01]  /*1330*/  @P1 IMAD.WIDE.U32 R88, R167, R177, c[0x0][0x218] ;  /* 0x00008600a7581625 */ /* 0x004fe200078e00b1 */
[----:B------:R-:W-:-:S02]  /*1340*/  HADD2.F32 R184, -RZ, R93.H1_H1 ;  /* 0x3000005dffb87230 */ /* 0x000fc40000004100 */
[--C-:B------:R-:W-:Y:S01]  /*1350*/  HADD2.F32 R193, -RZ, R104.reuse.H0_H0 ;  /* 0x20000068ffc17230 */ /* 0x100fe20000004100 */
[-C--:B------:R-:W-:Y:S01]  /*1360*/  @P1 IMAD.WIDE.U32 R92, R162, R177.reuse, c[0x0][0x218] ;  /* 0x00008600a25c1625 */ /* 0x080fe200078e00b1 */
[----:B------:R-:W-:Y:S01]  /*1370*/  HADD2.F32 R194, -RZ, R104.H1_H1 ;  /* 0x30000068ffc27230 */ /* 0x000fe20000004100 */
[----:B------:R2:W5:Y:S01]  /*1380*/  @P1 LDG.E.128 R72, [R88.64] ;  /* 0x0000000458481981 */ /* 0x000562000c1e1d00 */
[--C-:B------:R-:W-:Y:S01]  /*1390*/  HADD2.F32 R172, -RZ, R108.reuse.H0_H0 ;  /* 0x2000006cffac7230 */ /* 0x100fe20000004100 */
[----:B---3--:R-:W-:Y:S01]  /*13a0*/  @P1 IMAD.WIDE.U32 R90, R166, R177, c[0x0][0x218] ;  /* 0x00008600a65a1625 */ /* 0x008fe200078e00b1 */
[----:B------:R-:W-:Y:S01]  /*13b0*/  HADD2.F32 R174, -RZ, R108.H1_H1 ;  /* 0x3000006cffae7230 */ /* 0x000fe20000004100 */
[----:B------:R3:W5:Y:S01]  /*13c0*/  @P1 LDG.E.128 R80, [R92.64] ;  /* 0x000000045c501981 */ /* 0x000762000c1e1d00 */
[--C-:B------:R-:W-:Y:S02]  /*13d0*/  HADD2.F32 R221, -RZ, R94.reuse.H0_H0 ;  /* 0x2000005effdd7230 */ /* 0x100fe40000004100 */
[----:B------:R-:W-:Y:S01]  /*13e0*/  HADD2.F32 R219, -RZ, R94.H1_H1 ;  /* 0x3000005effdb7230 */ /* 0x000fe20000004100 */
[----:B------:R4:W5:Y:S01]  /*13f0*/  @P1 LDG.E.128 R76, [R90.64] ;  /* 0x000000045a4c1981 */ /* 0x000962000c1e1d00 */
[--C-:B------:R-:W-:Y:S01]  /*1400*/  HADD2.F32 R202, -RZ, R95.reuse.H0_H0 ;  /* 0x2000005fffca7230 */ /* 0x100fe20000004100 */
[----:B--2---:R-:W-:Y:S01]  /*1410*/  FSEL R88, R175, RZ, !P0 ;  /* 0x000000ffaf587208 */ /* 0x004fe20004000000 */
[----:B------:R-:W-:Y:S01]  /*1420*/  HADD2.F32 R201, -RZ, R95.H1_H1 ;  /* 0x3000005fffc97230 */ /* 0x000fe20000004100 */
[----:B------:R-:W2:Y:S01]  /*1430*/  LDL R175, [R1+0xf0] ;  /* 0x0000f00001af7983 */ /* 0x000ea20000100800 */
[----:B------:R-:W-:-:S02]  /*1440*/  HADD2.F32 R196, -RZ, R105.H0_H0 ;  /* 0x20000069ffc47230 */ /* 0x000fc40000004100 */
[----:B------:R-:W-:Y:S02]  /*1450*/  HADD2.F32 R198, -RZ, R105.H1_H1 ;  /* 0x30000069ffc67230 */ /* 0x000fe40000004100 */
[--C-:B------:R-:W-:Y:S02]  /*1460*/  HADD2.F32 R176, -RZ, R109.reuse.H0_H0 ;  /* 0x2000006dffb07230 */ /* 0x100fe40000004100 */
[----:B------:R-:W-:Y:S02]  /*1470*/  HADD2.F32 R178, -RZ, R109.H1_H1 ;  /* 0x3000006dffb27230 */ /* 0x000fe40000004100 */
[--C-:B0-----:R-:W-:Y:S02]  /*1480*/  HADD2.F32 R171, -RZ, R110.reuse.H0_H0 ;  /* 0x2000006effab7230 */ /* 0x101fe40000004100 */
        /* <DEDUP_REMOVED lines=22> */
[----:B------:R-:W-:Y:S01]  /*15f0*/  HADD2.F32 R115, -RZ, R115.H1_H1 ;  /* 0x30000073ff737230 */ /* 0x000fe20000004100 */
[C---:B------:R-:W-:Y:S01]  /*1600*/  FADD.FTZ R228, -R88.reuse, R228 ;  /* 0x000000e458e47221 */ /* 0x040fe20000010100 */
[--C-:B------:R-:W-:Y:S01]  /*1610*/  HADD2.F32 R199, -RZ, R117.reuse.H0_H0 ;  /* 0x20000075ffc77230 */ /* 0x100fe20000004100 */
[C---:B------:R-:W-:Y:S01]  /*1620*/  FADD.FTZ R227, -R88.reuse, R227 ;  /* 0x000000e358e37221 */ /* 0x040fe20000010100 */
        /* <DEDUP_REMOVED lines=27> */
[C---:B---3--:R-:W-:Y:S02]  /*17e0*/  FADD.FTZ R93, -R88.reuse, R171 ;  /* 0x000000ab585d7221 */ /* 0x048fe40000010100 */
[C---:B------:R-:W-:Y:S02]  /*17f0*/  FADD.FTZ R92, -R88.reuse, R173 ;  /* 0x000000ad585c7221 */ /* 0x040fe40000010100 */
[C---:B----4-:R-:W-:Y:S02]  /*1800*/  FADD.FTZ R91, -R88.reuse, R109 ;  /* 0x0000006d585b7221 */ /* 0x050fe40000010100 */
[C---:B------:R-:W-:Y:S02]  /*1810*/  FADD.FTZ R170, -R88.reuse, R170 ;  /* 0x000000aa58aa7221 */ /* 0x040fe40000010100 */
[C---:B------:R-:W-:Y:S02]  /*1820*/  FADD.FTZ R104, -R88.reuse, R104 ;  /* 0x0000006858687221 */ /* 0x040fe40000010100 */
[----:B------:R-:W-:-:S02]  /*1830*/  FADD.FTZ R108, -R88, R108 ;  /* 0x0000006c586c7221 */ /* 0x000fc40000010100 */
[C---:B------:R-:W-:Y:S02]  /*1840*/  FADD.FTZ R110, -R88.reuse, R110 ;  /* 0x0000006e586e7221 */ /* 0x040fe40000010100 */
[C---:B------:R-:W-:Y:S02]  /*1850*/  FADD.FTZ R112, -R88.reuse, R112 ;  /* 0x0000007058707221 */ /* 0x040fe40000010100 */
[C---:B------:R-:W-:Y:S02]  /*1860*/  FADD.FTZ R114, -R88.reuse, R95 ;  /* 0x0000005f58727221 */ /* 0x040fe40000010100 */
[C---:B------:R-:W-:Y:S02]  /*1870*/  FADD.FTZ R90, -R88.reuse, R105 ;  /* 0x00000069585a7221 */ /* 0x040fe40000010100 */
[C---:B------:R-:W-:Y:S01]  /*1880*/  FADD.FTZ R89, -R88.reuse, R94 ;  /* 0x0000005e58597221 */ /* 0x040fe20000010100 */
[--C-:B------:R-:W-:Y:S01]  /*1890*/  HADD2.F32 R117, -RZ, R126.reuse.H1_H1 ;  /* 0x3000007eff757230 */ /* 0x100fe20000004100 */
[----:B------:R-:W-:Y:S01]  /*18a0*/  FADD.FTZ R88, -R88, R115 ;  /* 0x0000007358587221 */ /* 0x000fe20000010100 */
[----:B------:R-:W-:-:S02]  /*18b0*/  HADD2.F32 R115, -RZ, R126.H0_H0 ;  /* 0x2000007eff737230 */ /* 0x000fc40000004100 */
[----:B------:R-:W3:Y:S01]  /*18c0*/  LDL R126, [R1+0xd0] ;  /* 0x0000d000017e7983 */ /* 0x000ee20000100800 */
[--C-:B------:R-:W-:Y:S02]  /*18d0*/  HADD2.F32 R111, -RZ, R125.reuse.H0_H0 ;  /* 0x2000007dff6f7230 */ /* 0x100fe40000004100 */
[----:B------:R-:W-:Y:S02]  /*18e0*/  HADD2.F32 R113, -RZ, R125.H1_H1 ;  /* 0x3000007dff717230 */ /* 0x000fe40000004100 */
[----:B------:R-:W4:Y:S01]  /*18f0*/  LDL R125, [R1+0xcc] ;  /* 0x0000cc00017d7983 */ /* 0x000f220000100800 */
[--C-:B------:R-:W-:Y:S02]  /*1900*/  HADD2.F32 R195, -RZ, R116.reuse.H0_H0 ;  /* 0x20000074ffc37230 */ /* 0x100fe40000004100 */
[----:B------:R-:W-:Y:S02]  /*1910*/  HADD2.F32 R197, -RZ, R116.H1_H1 ;  /* 0x30000074ffc57230 */ /* 0x000fe40000004100 */
[----:B------:R-:W-:-:S02]  /*1920*/  HADD2.F32 R116, -RZ, R122.H0_H0 ;  /* 0x2000007aff747230 */ /* 0x000fc40000004100 */
[----:B------:R-:W-:Y:S02]  /*1930*/  HADD2.F32 R95, -RZ, R122.H1_H1 ;  /* 0x3000007aff5f7230 */ /* 0x000fe40000004100 */
[----:B------:R-:W0:Y:S02]  /*1940*/  S2R R122, SR_TID.X ;  /* 0x00000000007a7919 */ /* 0x000e240000002100 */
[----:B0-----:R-:W-:Y:S02]  /*1950*/  LOP3.LUT P3, RZ, R122, 0x1f, RZ, 0xc0, !PT ;  /* 0x0000001f7aff7812 */ /* 0x001fe4000786c0ff */
[----:B------:R-:W2:Y:S01]  /*1960*/  LDL R122, [R1+0xd4] ;  /* 0x0000d400017a7983 */ /* 0x000ea20000100800 */
[----:B------:R-:W-:Y:S01]  /*1970*/  HADD2.F32 R217, -RZ, R100.H0_H0 ;  /* 0x20000064ffd97230 */ /* 0x000fe20000004100 */
[----:B------:R-:W-:-:S04]  /*1980*/  FMUL.FTZ R204, R163, R204 ;  /* 0x000000cca3cc7220 */ /* 0x000fc80000410000 */
[----:B------:R-:W-:Y:S02]  /*1990*/  FADD.FTZ R27, R217, R27 ;  /* 0x0000001bd91b7221 */ /* 0x000fe40000010000 */
[----:B------:R-:W-:Y:S01]  /*19a0*/  FFMA.FTZ R143, R204, R217, R143 ;  /* 0x000000d9cc8f7223 */ /* 0x000fe2000001008f */
[--C-:B------:R-:W-:Y:S02]  /*19b0*/  HADD2.F32 R94, -RZ, R123.reuse.H0_H0 ;  /* 0x2000007bff5e7230 */ /* 0x100fe40000004100 */
[----:B------:R-:W-:Y:S02]  /*19c0*/  HADD2.F32 R171, -RZ, R123.H1_H1 ;  /* 0x3000007bffab7230 */ /* 0x000fe40000004100 */
[----:B------:R-:W2:Y:S01]  /*19d0*/  LDL R123, [R1+0xd8] ;  /* 0x0000d800017b7983 */ /* 0x000ea20000100800 */
[--C-:B------:R-:W-:Y:S02]  /*19e0*/  HADD2.F32 R105, -RZ, R124.reuse.H0_H0 ;  /* 0x2000007cff697230 */ /* 0x100fe40000004100 */
[----:B------:R-:W-:-:S02]  /*19f0*/  HADD2.F32 R109, -RZ, R124.H1_H1 ;  /* 0x3000007cff6d7230 */ /* 0x000fc40000004100 */
[----:B------:R-:W2:Y:S01]  /*1a00*/  LDL R124, [R1+0xc8] ;  /* 0x0000c800017c7983 */ /* 0x000ea20000100800 */
[----:B------:R-:W-:Y:S01]  /*1a10*/  HADD2.F32 R218, -RZ, R100.H1_H1 ;  /* 0x30000064ffda7230 */ /* 0x000fe20000004100 */
[----:B------:R-:W-:-:S04]  /*1a20*/  FMUL.FTZ R205, R163, R205 ;  /* 0x000000cda3cd7220 */ /* 0x000fc80000410000 */
[----:B------:R-:W-:Y:S02]  /*1a30*/  FADD.FTZ R28, R218, R28 ;  /* 0x0000001cda1c7221 */ /* 0x000fe40000010000 */
[----:B------:R-:W-:Y:S01]  /*1a40*/  FFMA.FTZ R144, R205, R218, R144 ;  /* 0x000000dacd907223 */ /* 0x000fe20000010090 */
[--C-:B------:R-:W-:Y:S02]  /*1a50*/  HADD2.F32 R190, -RZ, R119.reuse.H0_H0 ;  /* 0x20000077ffbe7230 */ /* 0x100fe40000004100 */
[----:B------:R-:W-:Y:S02]  /*1a60*/  HADD2.F32 R192, -RZ, R119.H1_H1 ;  /* 0x30000077ffc07230 */ /* 0x000fe40000004100 */
[--C-:B------:R-:W-:Y:S02]  /*1a70*/  HADD2.F32 R177, -RZ, R121.reuse.H0_H0 ;  /* 0x20000079ffb17230 */ /* 0x100fe40000004100 */
[----:B------:R-:W-:Y:S02]  /*1a80*/  HADD2.F32 R179, -RZ, R121.H1_H1 ;  /* 0x30000079ffb37230 */ /* 0x000fe40000004100 */
[----:B------:R-:W-:-:S02]  /*1a90*/  HADD2.F32 R119, -RZ, R127.H0_H0 ;  /* 0x2000007fff777230 */ /* 0x000fc40000004100 */
[----:B------:R-:W-:Y:S02]  /*1aa0*/  HADD2.F32 R121, -RZ, R127.H1_H1 ;  /* 0x3000007fff797230 */ /* 0x000fe40000004100 */
[----:B------:R-:W2:Y:S01]  /*1ab0*/  LDL R127, [R1+0xdc] ;  /* 0x0000dc00017f7983 */ /* 0x000ea20000100800 */
[----:B---3--:R-:W-:-:S03]  /*1ac0*/  FMUL.FTZ R217, R126, R217 ;  /* 0x000000d97ed97220 */ /* 0x008fc60000410000 */
[----:B------:R-:W3:Y:S01]  /*1ad0*/  LDL R126, [R1+0xb4] ;  /* 0x0000b400017e7983 */ /* 0x000ee20000100800 */
[----:B----4-:R-:W-:-:S03]  /*1ae0*/  FMUL.FTZ R218, R125, R218 ;  /* 0x000000da7dda7220 */ /* 0x010fc60000410000 */
[----:B------:R-:W4:Y:S01]  /*1af0*/  LDL R125, [R1+0xac] ;  /* 0x0000ac00017d7983 */ /* 0x000f220000100800 */
[----:B------:R-:W-:Y:S02]  /*1b00*/  FMUL.FTZ R203, R163, R203 ;  /* 0x000000cba3cb7220 */ /* 0x000fe40000410000 */
[----:B------:R-:W-:Y:S02]  /*1b10*/  FADD.FTZ R145, R201, R145 ;  /* 0x00000091c9917221 */ /* 0x000fe40000010000 */
[-C--:B------:R-:W-:Y:S02]  /*1b20*/  FFMA.FTZ R146, R203, R201.reuse, R146 ;  /* 0x000000c9cb927223 */ /* 0x080fe40000010092 */
[----:B--2---:R-:W-:Y:S02]  /*1b30*/  FMUL.FTZ R201, R122, R201 ;  /* 0x000000c97ac97220 */ /* 0x004fe40000410000 */
[----:B------:R-:W2:Y:S01]  /*1b40*/  LDL R122, [R1+0xc0] ;  /* 0x0000c000017a7983 */ /* 0x000ea20000100800 */
[----:B------:R-:W-:Y:S01]  /*1b50*/  HADD2.F32 R212, -RZ, R103.H1_H1 ;  /* 0x30000067ffd47230 */ /* 0x000fe20000004100 */
[----:B------:R-:W-:-:S04]  /*1b60*/  FMUL.FTZ R210, R163, R210 ;  /* 0x000000d2a3d27220 */ /* 0x000fc80000410000 */
[----:B------:R-:W-:Y:S02]  /*1b70*/  FADD.FTZ R22, R212, R22 ;  /* 0x00000016d4167221 */ /* 0x000fe40000010000 */
[----:B------:R-:W-:Y:S02]  /*1b80*/  FFMA.FTZ R138, R210, R212, R138 ;  /* 0x000000d4d28a7223 */ /* 0x000fe4000001008a */
[----:B------:R-:W-:Y:S02]  /*1b90*/  FMUL.FTZ R220, R163, R220 ;  /* 0x000000dca3dc7220 */ /* 0x000fe40000410000 */
[----:B------:R-:W-:Y:S02]  /*1ba0*/  FADD.FTZ R147, R202, R147 ;  /* 0x00000093ca937221 */ /* 0x000fe40000010000 */
[-C--:B------:R-:W-:Y:S02]  /*1bb0*/  FFMA.FTZ R148, R220, R202.reuse, R148 ;  /* 0x000000cadc947223 */ /* 0x080fe40000010094 */
[----:B------:R-:W-:-:S02]  /*1bc0*/  FMUL.FTZ R202, R123, R202 ;  /* 0x000000ca7bca7220 */ /* 0x000fc40000410000 */
[----:B------:R-:W2:Y:S01]  /*1bd0*/  LDL R123, [R1+0xc4] ;  /* 0x0000c400017b7983 */ /* 0x000ea20000100800 */
[----:B------:R-:W-:Y:S01]  /*1be0*/  HADD2.F32 R215, -RZ, R101.H0_H0 ;  /* 0x20000065ffd77230 */ /* 0x000fe20000004100 */
[----:B------:R-:W-:-:S04]  /*1bf0*/  FMUL.FTZ R213, R163, R213 ;  /* 0x000000d5a3d57220 */ /* 0x000fc80000410000 */
[----:B------:R-:W-:Y:S02]  /*1c00*/  FADD.FTZ R25, R215, R25 ;  /* 0x00000019d7197221 */ /* 0x000fe40000010000 */
[-C--:B------:R-:W-:Y:S02]  /*1c10*/  FFMA.FTZ R141, R213, R215.reuse, R141 ;  /* 0x000000d7d58d7223 */ /* 0x080fe4000001008d */
[----:B------:R-:W-:Y:S02]  /*1c20*/  FMUL.FTZ R215, R124, R215 ;  /* 0x000000d77cd77220 */ /* 0x000fe40000410000 */
[----:B------:R-:W2:Y:S01]  /*1c30*/  LDL R124, [R1+0xa8] ;  /* 0x0000a800017c7983 */ /* 0x000ea20000100800 */
[C---:B------:R-:W-:Y:S02]  /*1c40*/  FMUL.FTZ R194, R163.reuse, R194 ;  /* 0x000000c2a3c27220 */ /* 0x040fe40000410000 */
[----:B------:R-:W-:Y:S02]  /*1c50*/  FMUL.FTZ R222, R163, R222 ;  /* 0x000000dea3de7220 */ /* 0x000fe40000410000 */
[----:B------:R-:W-:-:S02]  /*1c60*/  FADD.FTZ R20, R197, R20 ;  /* 0x00000014c5147221 */ /* 0x000fc40000010000 */
[----:B------:R-:W-:Y:S02]  /*1c70*/  FFMA.FTZ R136, R194, R197, R136 ;  /* 0x000000c5c2887223 */ /* 0x000fe40000010088 */
[----:B------:R-:W-:Y:S02]  /*1c80*/  FADD.FTZ R149, R219, R149 ;  /* 0x00000095db957221 */ /* 0x000fe40000010000 */
[-C--:B------:R-:W-:Y:S02]  /*1c90*/  FFMA.FTZ R150, R222, R219.reuse, R150 ;  /* 0x000000dbde967223 */ /* 0x080fe40000010096 */
[----:B------:R-:W-:Y:S02]  /*1ca0*/  FMUL.FTZ R219, R127, R219 ;  /* 0x000000db7fdb7220 */ /* 0x000fe40000410000 */
[----:B------:R-:W2:Y:S01]  /*1cb0*/  LDL R127, [R1+0xb0] ;  /* 0x0000b000017f7983 */ /* 0x000ea20000100800 */
[----:B---3--:R-:W-:-:S03]  /*1cc0*/  FMUL.FTZ R212, R126, R212 ;  /* 0x000000d47ed47220 */ /* 0x008fc60000410000 */
[----:B------:R-:W3:Y:S01]  /*1cd0*/  LDL R126, [R1+0x9c] ;  /* 0x00009c00017e7983 */ /* 0x000ee20000100800 */
[----:B----4-:R-:W-:-:S03]  /*1ce0*/  FMUL.FTZ R197, R125, R197 ;  /* 0x000000c57dc57220 */ /* 0x010fc60000410000 */
[----:B------:R-:W4:Y:S01]  /*1cf0*/  LDL R125, [R1+0x98] ;  /* 0x00009800017d7983 */ /* 0x000f220000100800 */
[----:B------:R-:W-:Y:S01]  /*1d00*/  HADD2.F32 R207, -RZ, R102.H0_H0 ;  /* 0x20000066ffcf7230 */ /* 0x000fe20000004100 */
[----:B------:R-:W-:-:S04]  /*1d10*/  FMUL.FTZ R169, R163, R169 ;  /* 0x000000a9a3a97220 */ /* 0x000fc80000410000 */
[----:B------:R-:W-:Y:S02]  /*1d20*/  FADD.FTZ R23, R207, R23 ;  /* 0x00000017cf177221 */ /* 0x000fe40000010000 */
[-C--:B------:R-:W-:Y:S02]  /*1d30*/  FFMA.FTZ R139, R169, R207.reuse, R139 ;  /* 0x000000cfa98b7223 */ /* 0x080fe4000001008b */
[----:B--2---:R-:W-:Y:S02]  /*1d40*/  FMUL.FTZ R207, R122, R207 ;  /* 0x000000cf7acf7220 */ /* 0x004fe40000410000 */
[----:B------:R-:W2:Y:S01]  /*1d50*/  LDL R122, [R1+0xa0] ;  /* 0x0000a000017a7983 */ /* 0x000ea20000100800 */
[--C-:B------:R-:W-:Y:S01]  /*1d60*/  HADD2.F32 R186, -RZ, R118.reuse.H0_H0 ;  /* 0x20000076ffba7230 */ /* 0x100fe20000004100 */
[C---:B------:R-:W-:Y:S01]  /*1d70*/  FMUL.FTZ R228, R163.reuse, R228 ;  /* 0x000000e4a3e47220 */ /* 0x040fe20000410000 */
[----:B------:R-:W-:Y:S01]  /*1d80*/  HADD2.F32 R118, -RZ, R118.H1_H1 ;  /* 0x30000076ff767230 */ /* 0x000fe20000004100 */
[----:B------:R-:W-:-:S02]  /*1d90*/  FMUL.FTZ R225, R163, R225 ;  /* 0x000000e1a3e17220 */ /* 0x000fc40000410000 */
[----:B------:R-:W-:Y:S02]  /*1da0*/  FADD.FTZ R155, R226, R155 ;  /* 0x0000009be29b7221 */ /* 0x000fe40000010000 */
[-C--:B------:R-:W-:Y:S02]  /*1db0*/  FFMA.FTZ R160, R228, R226.reuse, R160 ;  /* 0x000000e2e4a07223 */ /* 0x080fe400000100a0 */
[----:B------:R-:W-:Y:S02]  /*1dc0*/  FADD.FTZ R153, R183, R153 ;  /* 0x00000099b7997221 */ /* 0x000fe40000010000 */
[-C--:B------:R-:W-:Y:S02]  /*1dd0*/  FFMA.FTZ R158, R225, R183.reuse, R158 ;  /* 0x000000b7e19e7223 */ /* 0x080fe4000001009e */
[----:B------:R-:W-:Y:S02]  /*1de0*/  FMUL.FTZ R226, R175, R226 ;  /* 0x000000e2afe27220 */ /* 0x000fe40000410000 */
[----:B------:R-:W-:Y:S01]  /*1df0*/  FMUL.FTZ R183, R188, R183 ;  /* 0x000000b7bcb77220 */ /* 0x000fe20000410000 */
[----:B------:R-:W2:Y:S01]  /*1e00*/  LDL R175, [R1+0xb8] ;  /* 0x0000b80001af7983 */ /* 0x000ea20000100800 */
[----:B------:R-:W-:Y:S01]  /*1e10*/  HADD2.F32 R216, -RZ, R101.H1_H1 ;  /* 0x30000065ffd87230 */ /* 0x000fe20000004100 */
[----:B------:R-:W-:-:S02]  /*1e20*/  FMUL.FTZ R214, R163, R214 ;  /* 0x000000d6a3d67220 */ /* 0x000fc40000410000 */
[----:B------:R-:W-:Y:S02]  /*1e30*/  FMUL.FTZ R223, R163, R223 ;  /* 0x000000dfa3df7220 */ /* 0x000fe40000410000 */
[----:B------:R-:W-:Y:S02]  /*1e40*/  FADD.FTZ R26, R216, R26 ;  /* 0x0000001ad81a7221 */ /* 0x000fe40000010000 */
[-C--:B------:R-:W-:Y:S02]  /*1e50*/  FFMA.FTZ R142, R214, R216.reuse, R142 ;  /* 0x000000d8d68e7223 */ /* 0x080fe4000001008e */
[----:B------:R-:W-:Y:S02]  /*1e60*/  FMUL.FTZ R216, R123, R216 ;  /* 0x000000d87bd87220 */ /* 0x000fe40000410000 */
[----:B------:R-:W-:Y:S01]  /*1e70*/  FADD.FTZ R151, R221, R151 ;  /* 0x00000097dd977221 */ /* 0x000fe20000010000 */
[----:B------:R-:W2:Y:S01]  /*1e80*/  LDL R123, [R1+0xa4] ;  /* 0x0000a400017b7983 */ /* 0x000ea20000100800 */
[----:B------:R-:W-:-:S02]  /*1e90*/  FFMA.FTZ R157, R223, R221, R157 ;  /* 0x000000dddf9d7223 */ /* 0x000fc4000001009d */
[----:B------:R-:W-:Y:S02]  /*1ea0*/  FMUL.FTZ R221, R180, R221 ;  /* 0x000000ddb4dd7220 */ /* 0x000fe40000410000 */
[----:B------:R-:W2:Y:S01]  /*1eb0*/  LDL R180, [R1+0xbc] ;  /* 0x0000bc0001b47983 */ /* 0x000ea20000100800 */
[----:B------:R-:W-:Y:S02]  /*1ec0*/  FMUL.FTZ R196, R163, R196 ;  /* 0x000000c4a3c47220 */ /* 0x000fe40000410000 */
[----:B------:R-:W-:Y:S02]  /*1ed0*/  FADD.FTZ R17, R199, R17 ;  /* 0x00000011c7117221 */ /* 0x000fe40000010000 */
[-C--:B------:R-:W-:Y:S02]  /*1ee0*/  FFMA.FTZ R133, R196, R199.reuse, R133 ;  /* 0x000000c7c4857223 */ /* 0x080fe40000010085 */
[----:B------:R-:W-:Y:S02]  /*1ef0*/  FMUL.FTZ R199, R124, R199 ;  /* 0x000000c77cc77220 */ /* 0x000fe40000410000 */
[----:B------:R-:W2:Y:S01]  /*1f00*/  LDL R124, [R1+0x94] ;  /* 0x00009400017c7983 */ /* 0x000ea20000100800 */
[----:B------:R-:W-:-:S02]  /*1f10*/  FMUL.FTZ R189, R163, R189 ;  /* 0x000000bda3bd7220 */ /* 0x000fc40000410000 */
[----:B------:R-:W-:Y:S02]  /*1f20*/  FMUL.FTZ R193, R163, R193 ;  /* 0x000000c1a3c17220 */ /* 0x000fe40000410000 */
[----:B------:R-:W-:Y:S02]  /*1f30*/  FADD.FTZ R13, R190, R13 ;  /* 0x0000000dbe0d7221 */ /* 0x000fe40000010000 */
[----:B------:R-:W-:Y:S02]  /*1f40*/  FFMA.FTZ R129, R189, R190, R129 ;  /* 0x000000bebd817223 */ /* 0x000fe40000010081 */
[----:B------:R-:W-:Y:S02]  /*1f50*/  FADD.FTZ R19, R195, R19 ;  /* 0x00000013c3137221 */ /* 0x000fe40000010000 */
[-C--:B------:R-:W-:Y:S02]  /*1f60*/  FFMA.FTZ R135, R193, R195.reuse, R135 ;  /* 0x000000c3c1877223 */ /* 0x080fe40000010087 */
[----:B------:R-:W-:-:S02]  /*1f70*/  FMUL.FTZ R195, R127, R195 ;  /* 0x000000c37fc37220 */ /* 0x000fc40000410000 */
[----:B------:R-:W2:Y:S01]  /*1f80*/  LDL R127, [R1+0x90] ;  /* 0x00009000017f7983 */ /* 0x000ea20000100800 */
[----:B---3--:R-:W-:-:S03]  /*1f90*/  FMUL.FTZ R188, R126, R118 ;  /* 0x000000767ebc7220 */ /* 0x008fc60000410000 */
[----:B------:R-:W3:Y:S01]  /*1fa0*/  LDL R126, [R1+0x8c] ;  /* 0x00008c00017e7983 */ /* 0x000ee20000100800 */
[----:B----4-:R-:W-:-:S03]  /*1fb0*/  FMUL.FTZ R190, R125, R190 ;  /* 0x000000be7dbe7220 */ /* 0x010fc60000410000 */
[----:B------:R-:W4:Y:S01]  /*1fc0*/  LDL R125, [R1+0x88] ;  /* 0x00008800017d7983 */ /* 0x000f220000100800 */
        /* <DEDUP_REMOVED lines=9> */
[-C--:B------:R-:W-:Y:S02]  /*2060*/  FFMA.FTZ R159, R224, R184.reuse, R159 ;  /* 0x000000b8e09f7223 */ /* 0x080fe4000001009f */
[----:B------:R-:W-:Y:S01]  /*2070*/  FMUL.FTZ R184, R181, R184 ;  /* 0x000000b8b5b87220 */ /* 0x000fe20000410000 */
[----:B------:R-:W-:Y:S01]  /*2080*/  HADD2.F32 R211, -RZ, R103.H0_H0 ;  /* 0x20000067ffd37230 */ /* 0x000fe20000004100 */
[C---:B------:R-:W-:Y:S01]  /*2090*/  FMUL.FTZ R208, R163.reuse, R208 ;  /* 0x000000d0a3d07220 */ /* 0x040fe20000410000 */
[----:B------:R-:W-:Y:S01]  /*20a0*/  HADD2.F32 R173, -RZ, R120.H0_H0 ;  /* 0x20000078ffad7230 */ /* 0x000fe20000004100 */
[----:B------:R-:W-:-:S02]  /*20b0*/  FMUL.FTZ R174, R163, R174 ;  /* 0x000000aea3ae7220 */ /* 0x000fc40000410000 */
[----:B--2---:R-:W-:Y:S01]  /*20c0*/  FMUL.FTZ R186, R122, R186 ;  /* 0x000000ba7aba7220 */ /* 0x004fe20000410000 */
[----:B------:R-:W-:Y:S01]  /*20d0*/  HADD2.F32 R209, -RZ, R102.H1_H1 ;  /* 0x30000066ffd17230 */ /* 0x000fe20000004100 */
[----:B------:R-:W-:Y:S01]  /*20e0*/  FFMA.FTZ R122, R228, R226, RZ ;  /* 0x000000e2e47a7223 */ /* 0x000fe200000100ff */
[----:B------:R-:W2:Y:S03]  /*20f0*/  LDL R181, [R1+0x74] ;  /* 0x0000740001b57983 */ /* 0x000ea60000100800 */
[----:B------:R-:W-:-:S04]  /*2100*/  FFMA.FTZ R122, R227, R182, R122 ;  /* 0x000000b6e37a7223 */ /* 0x000fc8000001007a */
[----:B------:R-:W-:-:S04]  /*2110*/  FFMA.FTZ R122, R225, R183, R122 ;  /* 0x000000b7e17a7223 */ /* 0x000fc8000001007a */
[----:B------:R-:W-:-:S04]  /*2120*/  FFMA.FTZ R122, R224, R184, R122 ;  /* 0x000000b8e07a7223 */ /* 0x000fc8000001007a */
[----:B------:R-:W-:-:S04]  /*2130*/  FFMA.FTZ R122, R223, R221, R122 ;  /* 0x000000dddf7a7223 */ /* 0x000fc8000001007a */
[----:B------:R-:W-:-:S04]  /*2140*/  FFMA.FTZ R122, R222, R219, R122 ;  /* 0x000000dbde7a7223 */ /* 0x000fc8000001007a */
[----:B------:R-:W-:-:S04]  /*2150*/  FFMA.FTZ R122, R220, R202, R122 ;  /* 0x000000cadc7a7223 */ /* 0x000fc8000001007a */
[----:B------:R-:W-:Y:S01]  /*2160*/  FFMA.FTZ R122, R203, R201, R122 ;  /* 0x000000c9cb7a7223 */ /* 0x000fe2000001007a */
[----:B------:R-:W-:-:S03]  /*2170*/  HADD2.F32 R120, -RZ, R120.H1_H1 ;  /* 0x30000078ff787230 */ /* 0x000fc60000004100 */
        /* <DEDUP_REMOVED lines=17> */
[----:B------:R-:W2:Y:S01]  /*2290*/  LDL R180, [R1+0x70] ;  /* 0x0000700001b47983 */ /* 0x000ea20000100800 */
[----:B------:R-:W-:-:S02]  /*22a0*/  FADD.FTZ R123, R123, R182 ;  /* 0x000000b67b7b7221 */ /* 0x000fc40000010000 */
[----:B------:R-:W-:Y:S02]  /*22b0*/  FADD.FTZ R16, R118, R16 ;  /* 0x0000001076107221 */ /* 0x000fe40000010000 */
[----:B------:R-:W-:Y:S02]  /*22c0*/  FFMA.FTZ R132, R187, R118, R132 ;  /* 0x00000076bb847223 */ /* 0x000fe40000010084 */
[----:B------:R-:W-:Y:S02]  /*22d0*/  FADD.FTZ R118, R123, R183 ;  /* 0x000000b77b767221 */ /* 0x000fe40000010000 */
[----:B------:R-:W-:Y:S01]  /*22e0*/  FMUL.FTZ R191, R163, R191 ;  /* 0x000000bfa3bf7220 */ /* 0x000fe20000410000 */
[----:B------:R-:W2:Y:S01]  /*22f0*/  LDL R123, [R1+0x80] ;  /* 0x00008000017b7983 */ /* 0x000ea20000100800 */
[----:B------:R-:W-:Y:S02]  /*2300*/  FADD.FTZ R14, R192, R14 ;  /* 0x0000000ec00e7221 */ /* 0x000fe40000010000 */
[----:B------:R-:W-:-:S02]  /*2310*/  FFMA.FTZ R130, R191, R192, R130 ;  /* 0x000000c0bf827223 */ /* 0x000fc40000010082 */
[----:B------:R-:W-:Y:S02]  /*2320*/  FMUL.FTZ R192, R124, R192 ;  /* 0x000000c07cc07220 */ /* 0x000fe40000410000 */
[----:B------:R-:W2:Y:S01]  /*2330*/  LDL R124, [R1+0x84] ;  /* 0x00008400017c7983 */ /* 0x000ea20000100800 */
[C---:B------:R-:W-:Y:S02]  /*2340*/  FMUL.FTZ R176, R163.reuse, R176 ;  /* 0x000000b0a3b07220 */ /* 0x040fe40000410000 */
[----:B------:R-:W-:Y:S02]  /*2350*/  FMUL.FTZ R172, R163, R172 ;  /* 0x000000aca3ac7220 */ /* 0x000fe40000410000 */
[----:B------:R-:W-:Y:S02]  /*2360*/  FADD.FTZ R9, R177, R9 ;  /* 0x00000009b1097221 */ /* 0x000fe40000010000 */
[----:B------:R-:W-:Y:S02]  /*2370*/  FFMA.FTZ R41, R176, R177, R41 ;  /* 0x000000b1b0297223 */ /* 0x000fe40000010029 */
[----:B------:R-:W-:-:S02]  /*2380*/  FADD.FTZ R11, R173, R11 ;  /* 0x0000000bad0b7221 */ /* 0x000fc40000010000 */
[-C--:B------:R-:W-:Y:S02]  /*2390*/  FFMA.FTZ R43, R172, R173.reuse, R43 ;  /* 0x000000adac2b7223 */ /* 0x080fe4000001002b */
[----:B------:R-:W-:Y:S02]  /*23a0*/  FMUL.FTZ R173, R127, R173 ;  /* 0x000000ad7fad7220 */ /* 0x000fe40000410000 */
[----:B------:R-:W2:Y:S01]  /*23b0*/  LDL R127, [R1+0x78] ;  /* 0x00007800017f7983 */ /* 0x000ea20000100800 */
        /* <DEDUP_REMOVED lines=8> */
[----:B----4-:R-:W-:Y:S01]  /*2440*/  FMUL.FTZ R177, R125, R177 ;  /* 0x000000b17db17220 */ /* 0x010fe20000410000 */
[----:B------:R-:W3:Y:S01]  /*2450*/  LDL R120, [R1+0x6c] ;  /* 0x00006c0001787983 */ /* 0x000ee20000100800 */
[----:B------:R-:W-:-:S03]  /*2460*/  FFMA.FTZ R93, R193, R195, R93 ;  /* 0x000000c3c15d7223 */ /* 0x000fc6000001005d */
[----:B------:R-:W4:Y:S01]  /*2470*/  LDL R125, [R1+0x7c] ;  /* 0x00007c00017d7983 */ /* 0x000f220000100800 */
[----:B------:R-:W-:-:S04]  /*2480*/  FFMA.FTZ R93, R194, R197, R93 ;  /* 0x000000c5c25d7223 */ /* 0x000fc8000001005d */
[----:B------:R-:W-:Y:S02]  /*2490*/  FFMA.FTZ R93, R196, R199, R93 ;  /* 0x000000c7c45d7223 */ /* 0x000fe4000001005d */
[----:B------:R-:W-:Y:S02]  /*24a0*/  FMUL.FTZ R126, R163, R91 ;  /* 0x0000005ba37e7220 */ /* 0x000fe40000410000 */
[----:B------:R-:W-:Y:S02]  /*24b0*/  FFMA.FTZ R91, R198, R200, R93 ;  /* 0x000000c8c65b7223 */ /* 0x000fe4000001005d */
[----:B------:R-:W3:Y:S01]  /*24c0*/  LDL R93, [R1+0x64] ;  /* 0x00006400015d7983 */ /* 0x000ee20000100800 */
        /* <DEDUP_REMOVED lines=18> */
[----:B------:R-:W-:Y:S02]  /*25f0*/  FADD.FTZ R8, R95, R8 ;  /* 0x000000085f087221 */ /* 0x000fe40000010000 */
[----:B--2---:R-:W-:Y:S02]  /*2600*/  FMUL.FTZ R123, R123, R116 ;  /* 0x000000747b7b7220 */ /* 0x004fe40000410000 */
[----:B------:R-:W-:Y:S02]  /*2610*/  FADD.FTZ R116, R118, R195 ;  /* 0x000000c376747221 */ /* 0x000fe40000010000 */
[----:B------:R-:W2:Y:S01]  /*2620*/  LDL R118, [R1+0x68] ;  /* 0x0000680001767983 */ /* 0x000ea20000100800 */
[----:B------:R-:W-:Y:S02]  /*2630*/  FMUL.FTZ R179, R124, R179 ;  /* 0x000000b37cb37220 */ /* 0x000fe40000410000 */
[----:B------:R-:W-:Y:S02]  /*2640*/  FMUL.FTZ R124, R163, R92 ;  /* 0x0000005ca37c7220 */ /* 0x000fe40000410000 */
[----:B------:R-:W-:-:S02]  /*2650*/  FADD.FTZ R92, R116, R197 ;  /* 0x000000c5745c7221 */ /* 0x000fc40000010000 */
[----:B------:R-:W2:Y:S01]  /*2660*/  LDL R116, [R1+0x60] ;  /* 0x0000600001747983 */ /* 0x000ea20000100800 */
[----:B------:R-:W-:Y:S02]  /*2670*/  FFMA.FTZ R40, R124, R95, R40 ;  /* 0x0000005f7c287223 */ /* 0x000fe40000010028 */
[----:B------:R-:W-:Y:S01]  /*2680*/  FMUL.FTZ R112, R163, R112 ;  /* 0x00000070a3707220 */ /* 0x000fe20000410000 */
[----:B------:R-:W-:Y:S01]  /*2690*/  MOV R96, 0x8 ;  /* 0x0000000800607802 */ /* 0x000fe20000000f00 */
[----:B------:R-:W-:Y:S02]  /*26a0*/  FADD.FTZ R5, R94, R5 ;  /* 0x000000055e057221 */ /* 0x000fe40000010000 */
[-C--:B------:R-:W-:Y:S02]  /*26b0*/  FFMA.FTZ R37, R126, R94.reuse, R37 ;  /* 0x0000005e7e257223 */ /* 0x080fe40000010025 */
[----:B------:R-:W-:Y:S02]  /*26c0*/  FMUL.FTZ R127, R127, R94 ;  /* 0x0000005e7f7f7220 */ /* 0x000fe40000410000 */
[----:B------:R-:W2:Y:S01]  /*26d0*/  LDL R94, [R1+0x58] ;  /* 0x00005800015e7983 */ /* 0x000ea20000100800 */
        /* <DEDUP_REMOVED lines=12> */
[----:B----4-:R-:W-:-:S03]  /*27a0*/  FMUL.FTZ R125, R125, R95 ;  /* 0x0000005f7d7d7220 */ /* 0x010fc60000410000 */
[----:B------:R-:W4:Y:S01]  /*27b0*/  LDL R95, [R1+0x5c] ;  /* 0x00005c00015f7983 */ /* 0x000f220000100800 */
[----:B---3--:R-:W-:-:S03]  /*27c0*/  FMUL.FTZ R113, R93, R113 ;  /* 0x000000715d717220 */ /* 0x008fc60000410000 */
[----:B------:R-:W3:Y:S01]  /*27d0*/  LDL R93, [R1+0x54] ;  /* 0x00005400015d7983 */ /* 0x000ee20000100800 */
        /* <DEDUP_REMOVED lines=43> */
[----:B--2---:R-:W-:Y:S02]  /*2a90*/  FMUL.FTZ R111, R118, R111 ;  /* 0x0000006f766f7220 */ /* 0x004fe40000410000 */
        /* <DEDUP_REMOVED lines=22> */
[----:B----4-:R-:W-:-:S04]  /*2c00*/  FMUL.FTZ R117, R95, R117 ;  /* 0x000000755f757220 */ /* 0x010fc80000410000 */
        /* <DEDUP_REMOVED lines=8> */
[----:B------:R0:W2:Y:S02]  /*2c90*/  SHFL.DOWN PT, R93, R90, 0x10, 0x1f ;  /* 0x0a001f005a5d7f89 */ /* 0x0000a400000e0000 */
.L_x_2679:
[----:B------:R-:W-:Y:S05]  /*2ca0*/  BRA.DIV ~URZ, `(.L_x_2676) ;  /* 0x00003d827f007947 */ /* 0x000fea000b800000 */
[----:B------:R-:W3:Y:S01]  /*2cb0*/  SHFL.DOWN PT, R88, R91, 0x10, 0x1f ;  /* 0x0a001f005b587f89 */ /* 0x000ee200000e0000 */
[----:B0-2---:R-:W-:Y:S02]  /*2cc0*/  FADD.FTZ R90, R90, R93 ;  /* 0x0000005d5a5a7221 */ /* 0x005fe40000010000 */
[----:B---3--:R-:W-:-:S03]  /*2cd0*/  FADD.FTZ R91, R91, R88 ;  /* 0x000000585b5b7221 */ /* 0x008fc60000010000 */
        /* <DEDUP_REMOVED lines=9> */
[----:B------:R-:W2:Y:S01]  /*2d70*/  SHFL.DOWN PT, R93, R91, 0x2, 0x1f ;  /* 0x08401f005b5d7f89 */ /* 0x000ea200000e0000 */
[----:B0-----:R-:W-:Y:S02]  /*2d80*/  FADD.FTZ R90, R90, R88 ;  /* 0x000000585a5a7221 */ /* 0x001fe40000010000 */
[----:B--2---:R-:W-:-:S03]  /*2d90*/  FADD.FTZ R93, R91, R93 ;  /* 0x0000005d5b5d7221 */ /* 0x004fc60000010000 */
[----:B------:R0:W2:Y:S04]  /*2da0*/  SHFL.DOWN PT, R91, R90, 0x1, 0x1f ;  /* 0x08201f005a5b7f89 */ /* 0x0000a800000e0000 */
[----:B------:R0:W3:Y:S02]  /*2db0*/  SHFL.DOWN PT, R89, R93, 0x1, 0x1f ;  /* 0x08201f005d597f89 */ /* 0x0000e400000e0000 */
.L_x_2680:
[----:B------:R-:W4:Y:S01]  /*2dc0*/  S2R R88, SR_TID.X ;  /* 0x0000000000587919 */ /* 0x000f220000002100 */
[----:B------:R-:W-:Y:S01]  /*2dd0*/  PLOP3.LUT P0, PT, PT, PT, PT, 0x80, 0x0 ;  /* 0x000000000000781c */ /* 0x000fe20003f0f070 */
[----:B---3--:R-:W-:Y:S01]  /*2de0*/  FADD.FTZ R89, R89, R93 ;  /* 0x0000005d59597221 */ /* 0x008fe20000010000 */
[----:B------:R-:W-:Y:S01]  /*2df0*/  @!P3 PLOP3.LUT P0, PT, P2, PT, PT, 0x80, 0x0 ;  /* 0x000000000000b81c */ /* 0x000fe2000170f070 */
[----:B------:R-:W-:Y:S01]  /*2e00*/  ULDC.U8 UR6, c[0x0][0x1f0] ;  /* 0x00007c0000067ab9 */ /* 0x000fe20000000000 */
[----:B0-----:R-:W-:Y:S01]  /*2e10*/  HFMA2.MMA R93, -RZ, RZ, 0, 9.5367431640625e-07 ;  /* 0x00000010ff5d7435 */ /* 0x001fe200000001ff */
[----:B----4-:R-:W-:Y:S01]  /*2e20*/  SHF.R.U32.HI R181, RZ, 0x5, R88 ;  /* 0x00000005ffb57819 */ /* 0x010fe20000011658 */
[----:B--2---:R-:W-:-:S03]  /*2e30*/  FADD.FTZ R88, R91, R90 ;  /* 0x0000005a5b587221 */ /* 0x004fc60000010000 */
        /* <DEDUP_REMOVED lines=10> */
[C---:B-----5:R-:W-:Y:S02]  /*2ee0*/  LOP3.LUT P3, RZ, R106.reuse, 0xff00, RZ, 0xc0, !PT ;  /* 0x0000ff006aff7812 */ /* 0x060fe4000786c0ff */
        /* <DEDUP_REMOVED lines=13> */
[----:B------:R-:W-:Y:S01]  /*2fc0*/  HFMA2.MMA R252, -RZ, RZ, 0, 9.5367431640625e-07 ;  /* 0x00000010fffc7435 */ /* 0x000fe200000001ff */
[----:B------:R-:W-:Y:S01]  /*2fd0*/  FADD.FTZ R92, R94, R92 ;  /* 0x0000005c5e5c7221 */ /* 0x000fe20000010000 */
[----:B------:R-:W-:Y:S01]  /*2fe0*/  MOV R94, R106 ;  /* 0x0000006a005e7202 */ /* 0x000fe20000000f00 */
[----:B------:R-:W-:-:S02]  /*2ff0*/  FADD.FTZ R93, R95, R93 ;  /* 0x0000005d5f5d7221 */ /* 0x000fc40000010000 */
[----:B------:R-:W-:Y:S02]  /*3000*/  FMUL.FTZ R92, R92, c[0x0][0x1e0] ;  /* 0x000078005c5c7a20 */ /* 0x000fe40000410000 */
[----:B------:R-:W-:-:S03]  /*3010*/  FMUL.FTZ R181, R93, c[0x0][0x1e0] ;  /* 0x000078005db57a20 */ /* 0x000fc60000410000 */
[----:B------:R-:W-:Y:S01]  /*3020*/  FSEL R180, R92, RZ, !P0 ;  /* 0x000000ff5cb47208 */ /* 0x000fe20004000000 */
[----:B------:R-:W-:Y:S01]  /*3030*/  @P1 HADD2.F32 R92, -RZ, R64.H0_H0 ;  /* 0x20000040ff5c1230 */ /* 0x000fe20000004100 */
[----:B------:R-:W-:-:S03]  /*3040*/  LOP3.LUT P0, RZ, R94, 0xff, RZ, 0xc0, !PT ;  /* 0x000000ff5eff7812 */ /* 0x000fc6000780c0ff */
[-CC-:B------:R-:W-:Y:S02]  /*3050*/  FFMA.FTZ R228, R228, R181.reuse, R180.reuse ;  /* 0x000000b5e4e47223 */ /* 0x180fe400000100b4 */
[----:B------:R-:W-:Y:S02]  /*3060*/  FFMA.FTZ R95, R227, R181, R180 ;  /* 0x000000b5e35f7223 */ /* 0x000fe400000100b4 */
[----:B------:R-:W-:Y:S02]  /*3070*/  FADD.FTZ R228, R226, -R228 ;  /* 0x800000e4e2e47221 */ /* 0x000fe40000010000 */
[----:B------:R-:W-:Y:S01]  /*3080*/  FADD.FTZ R95, R182, -R95 ;  /* 0x8000005fb65f7221 */ /* 0x000fe20000010000 */
[----:B------:R-:W-:Y:S01]  /*3090*/  HFMA2.MMA R182, -RZ, RZ, 0, 0 ;  /* 0x00000000ffb67435 */ /* 0x000fe200000001ff */
[C---:B------:R-:W-:Y:S02]  /*30a0*/  FMUL.FTZ R93, R163.reuse, R228 ;  /* 0x000000e4a35d7220 */ /* 0x040fe40000410000 */
[----:B------:R-:W-:Y:S01]  /*30b0*/  @P0 HADD2.F32 R226, -RZ, R60.H0_H0 ;  /* 0x2000003cffe20230 */ /* 0x000fe20000004100 */
[----:B------:R-:W-:-:S02]  /*30c0*/  FMUL.FTZ R95, R163, R95 ;  /* 0x0000005fa35f7220 */ /* 0x000fc40000410000 */
[----:B------:R-:W-:Y:S02]  /*30d0*/  @P1 FADD.FTZ R93, R93, R92 ;  /* 0x0000005c5d5d1221 */ /* 0x000fe40000010000 */
[-CC-:B------:R-:W-:Y:S02]  /*30e0*/  FFMA.FTZ R225, R225, R181.reuse, R180.reuse ;  /* 0x000000b5e1e17223 */ /* 0x180fe400000100b4 */
[----:B------:R-:W-:Y:S02]  /*30f0*/  FMUL.FTZ R94, R93, R164 ;  /* 0x000000a45d5e7220 */ /* 0x000fe40000410000 */
[-C--:B------:R-:W-:Y:S02]  /*3100*/  FFMA.FTZ R224, R224, R181.reuse, R180 ;  /* 0x000000b5e0e07223 */ /* 0x080fe400000100b4 */
[----:B------:R-:W-:Y:S02]  /*3110*/  FMUL.FTZ R94, R94, c[0x0][0x1e8] ;  /* 0x00007a005e5e7a20 */ /* 0x000fe40000410000 */
[----:B------:R-:W-:Y:S01]  /*3120*/  FADD.FTZ R224, R184, -R224 ;  /* 0x800000e0b8e07221 */ /* 0x000fe20000010000 */
[----:B------:R-:W-:Y:S01]  /*3130*/  HFMA2.MMA R184, -RZ, RZ, 0, 0 ;  /* 0x00000000ffb87435 */ /* 0x000fe200000001ff */
[----:B------:R-:W-:-:S02]  /*3140*/  FFMA.FTZ R220, R220, R181, R180 ;  /* 0x000000b5dcdc7223 */ /* 0x000fc400000100b4 */
[-C--:B------:R-:W-:Y:S02]  /*3150*/  FFMA.FTZ R223, R223, R181.reuse, R180 ;  /* 0x000000b5dfdf7223 */ /* 0x080fe400000100b4 */
[----:B------:R-:W-:Y:S01]  /*3160*/  FADD.FTZ R220, R202, -R220 ;  /* 0x800000dccadc7221 */ /* 0x000fe20000010000 */
[----:B------:R-:W-:Y:S01]  /*3170*/  @P1 HADD2.F32 R202, -RZ, R66.H0_H0 ;  /* 0x20000042ffca1230 */ /* 0x000fe20000004100 */
[----:B------:R-:W-:Y:S02]  /*3180*/  FADD.FTZ R223, R221, -R223 ;  /* 0x800000dfdddf7221 */ /* 0x000fe40000010000 */
[-CC-:B------:R-:W-:Y:S02]  /*3190*/  FFMA.FTZ R203, R203, R181.reuse, R180.reuse ;  /* 0x000000b5cbcb7223 */ /* 0x180fe400000100b4 */
[----:B------:R-:W-:Y:S02]  /*31a0*/  FFMA.FTZ R222, R222, R181, R180 ;  /* 0x000000b5dede7223 */ /* 0x000fe400000100b4 */
[----:B------:R-:W-:-:S02]  /*31b0*/  FMUL.FTZ R223, R163, R223 ;  /* 0x000000dfa3df7220 */ /* 0x000fc40000410000 */
[----:B------:R-:W-:Y:S01]  /*31c0*/  FADD.FTZ R201, R201, -R203 ;  /* 0x800000cbc9c97221 */ /* 0x000fe20000010000 */
[----:B------:R-:W-:Y:S01]  /*31d0*/  @P1 HADD2.F32 R203, -RZ, R67.H1_H1 ;  /* 0x30000043ffcb1230 */ /* 0x000fe20000004100 */
[----:B------:R-:W-:Y:S02]  /*31e0*/  FADD.FTZ R219, R219, -R222 ;  /* 0x800000dedbdb7221 */ /* 0x000fe40000010000 */
[----:B------:R-:W-:Y:S02]  /*31f0*/  @P1 FADD.FTZ R223, R223, R202 ;  /* 0x000000cadfdf1221 */ /* 0x000fe40000010000 */
[----:B------:R-:W-:Y:S01]  /*3200*/  FMUL.FTZ R219, R163, R219 ;  /* 0x000000dba3db7220 */ /* 0x000fe20000410000 */
[--C-:B--2---:R-:W-:Y:S02]  /*3210*/  @P0 HADD2.F32 R92, -RZ, R88.reuse.H0_H0 ;  /* 0x20000058ff5c0230 */ /* 0x104fe40000004100 */
[----:B------:R-:W-:-:S03]  /*3220*/  @P3 HADD2.F32 R88, -RZ, R88.H1_H1 ;  /* 0x30000058ff583230 */ /* 0x000fc60000004100 */
[C---:B------:R-:W-:Y:S01]  /*3230*/  @P0 FMUL.FTZ R182, R94.reuse, R92 ;  /* 0x0000005c5eb60220 */ /* 0x040fe20000410000 */
[----:B------:R-:W-:Y:S01]  /*3240*/  MOV R92, RZ ;  /* 0x000000ff005c7202 */ /* 0x000fe20000000f00 */
[----:B------:R-:W-:Y:S01]  /*3250*/  @P0 FMUL.FTZ R92, R94, R226 ;  /* 0x000000e25e5c0220 */ /* 0x000fe20000410000 */
[----:B------:R-:W-:Y:S01]  /*3260*/  @P1 HADD2.F32 R94, -RZ, R64.H1_H1 ;  /* 0x30000040ff5e1230 */ /* 0x000fe20000004100 */
[----:B------:R-:W-:-:S04]  /*3270*/  ISETP.NE.U32.AND P0, PT, RZ, c[0x0][0x258], PT ;  /* 0x00009600ff007a0c */ /* 0x000fc80003f05070 */
[----:B------:R-:W-:Y:S01]  /*3280*/  @P1 FADD.FTZ R95, R95, R94 ;  /* 0x0000005e5f5f1221 */ /* 0x000fe20000010000 */
[----:B------:R-:W-:Y:S01]  /*3290*/  ISETP.NE.AND.EX P0, PT, RZ, c[0x0][0x25c], PT, P0 ;  /* 0x00009700ff007a0c */ /* 0x000fe20003f05300 */
[----:B------:R-:W-:Y:S01]  /*32a0*/  FADD.FTZ R94, R183, -R225 ;  /* 0x800000e1b75e7221 */ /* 0x000fe20000010000 */
[----:B------:R-:W-:Y:S01]  /*32b0*/  HFMA2.MMA R183, -RZ, RZ, 0, 0 ;  /* 0x00000000ffb77435 */ /* 0x000fe200000001ff */
[----:B------:R-:W-:Y:S01]  /*32c0*/  FMUL.FTZ R226, R95, R164 ;  /* 0x000000a45fe27220 */ /* 0x000fe20000410000 */
[----:B------:R-:W-:-:S03]  /*32d0*/  MOV R225, RZ ;  /* 0x000000ff00e17202 */ /* 0x000fc60000000f00 */
[----:B------:R-:W-:-:S04]  /*32e0*/  FMUL.FTZ R226, R226, c[0x0][0x1e8] ;  /* 0x00007a00e2e27a20 */ /* 0x000fc80000410000 */
[----:B------:R-:W-:Y:S02]  /*32f0*/  @P3 FMUL.FTZ R183, R226, R88 ;  /* 0x00000058e2b73220 */ /* 0x000fe40000410000 */
[----:B------:R-:W-:Y:S01]  /*3300*/  @P0 F2FP.PACK_AB R88, RZ, R95 ;  /* 0x0000005fff58023e */ /* 0x000fe200000000ff */
[----:B------:R-:W-:Y:S01]  /*3310*/  @P3 HADD2.F32 R95, -RZ, R60.H1_H1 ;  /* 0x3000003cff5f3230 */ /* 0x000fe20000004100 */
[----:B------:R-:W-:-:S04]  /*3320*/  @P0 F2FP.PACK_AB R93, RZ, R93 ;  /* 0x0000005dff5d023e */ /* 0x000fc800000000ff */
[----:B------:R-:W-:Y:S01]  /*3330*/  @P3 FMUL.FTZ R225, R226, R95 ;  /* 0x0000005fe2e13220 */ /* 0x000fe20000410000 */
[----:B------:R-:W-:Y:S01]  /*3340*/  LOP3.LUT P3, RZ, R106, 0xff0000, RZ, 0xc0, !PT ;  /* 0x00ff00006aff7812 */ /* 0x000fe2000786c0ff */
[----:B------:R-:W-:Y:S01]  /*3350*/  FMUL.FTZ R226, R163, R94 ;  /* 0x0000005ea3e27220 */ /* 0x000fe20000410000 */
[--C-:B------:R-:W-:Y:S01]  /*3360*/  @P1 HADD2.F32 R94, -RZ, R65.reuse.H0_H0 ;  /* 0x20000041ff5e1230 */ /* 0x100fe20000004100 */
[----:B------:R-:W-:Y:S01]  /*3370*/  @P0 PRMT R84, R93, 0x7610, R84 ;  /* 0x000076105d540816 */ /* 0x000fe20000000054 */
[----:B------:R-:W-:Y:S01]  /*3380*/  @P1 HADD2.F32 R93, -RZ, R65.H1_H1 ;  /* 0x30000041ff5d1230 */ /* 0x000fe20000004100 */
[----:B------:R-:W-:Y:S01]  /*3390*/  FMUL.FTZ R95, R163, R224 ;  /* 0x000000e0a35f7220 */ /* 0x000fe20000410000 */
[----:B------:R-:W-:Y:S01]  /*33a0*/  F2FP.PACK_AB R92, R225, R92 ;  /* 0x0000005ce15c723e */ /* 0x000fe200000000ff */
[----:B------:R-:W-:Y:S01]  /*33b0*/  @P1 FADD.FTZ R226, R226, R94 ;  /* 0x0000005ee2e21221 */ /* 0x000fe20000010000 */
[----:B------:R-:W-:Y:S01]  /*33c0*/  @P0 PRMT R84, R84, 0x5410, R88 ;  /* 0x0000541054540816 */ /* 0x000fe20000000058 */
[----:B------:R-:W-:-:S02]  /*33d0*/  @P1 FADD.FTZ R95, R95, R93 ;  /* 0x0000005d5f5f1221 */ /* 0x000fc40000010000 */
[----:B------:R-:W-:Y:S01]  /*33e0*/  FMUL.FTZ R224, R226, R164 ;  /* 0x000000a4e2e07220 */ /* 0x000fe20000410000 */
[----:B------:R-:W-:Y:S01]  /*33f0*/  @P0 F2FP.PACK_AB R94, RZ, R226 ;  /* 0x000000e2ff5e023e */ /* 0x000fe200000000ff */
[----:B------:R-:W-:Y:S02]  /*3400*/  @P3 HADD2.F32 R93, -RZ, R89.H0_H0 ;  /* 0x20000059ff5d3230 */ /* 0x000fe40000004100 */
[----:B------:R-:W-:Y:S01]  /*3410*/  FMUL.FTZ R224, R224, c[0x0][0x1e8] ;  /* 0x00007a00e0e07a20 */ /* 0x000fe20000410000 */
[--C-:B------:R-:W-:Y:S01]  /*3420*/  @P3 HADD2.F32 R106, -RZ, R61.reuse.H0_H0 ;  /* 0x2000003dff6a3230 */ /* 0x100fe20000004100 */
[----:B------:R-:W-:Y:S01]  /*3430*/  @P0 PRMT R85, R94, 0x7610, R85 ;  /* 0x000076105e550816 */ /* 0x000fe20000000055 */
[----:B------:R-:W-:Y:S01]  /*3440*/  @P4 HADD2.F32 R226, -RZ, R61.H1_H1 ;  /* 0x3000003dffe24230 */ /* 0x000fe20000004100 */
[C---:B------:R-:W-:Y:S01]  /*3450*/  @P3 FMUL.FTZ R184, R224.reuse, R93 ;  /* 0x0000005de0b83220 */ /* 0x040fe20000410000 */
[----:B------:R-:W-:Y:S01]  /*3460*/  MOV R93, RZ ;  /* 0x000000ff005d7202 */ /* 0x000fe20000000f00 */
[----:B------:R-:W-:Y:S01]  /*3470*/  @P3 FMUL.FTZ R93, R224, R106 ;  /* 0x0000006ae05d3220 */ /* 0x000fe20000410000 */
[----:B------:R-:W-:Y:S01]  /*3480*/  @P4 HADD2.F32 R224, -RZ, R89.H1_H1 ;  /* 0x30000059ffe04230 */ /* 0x000fe20000004100 */
[----:B------:R-:W-:Y:S01]  /*3490*/  FMUL.FTZ R106, R95, R164 ;  /* 0x000000a45f6a7220 */ /* 0x000fe20000410000 */
[----:B------:R-:W-:-:S02]  /*34a0*/  LOP3.LUT P3, RZ, R107, 0xff, RZ, 0xc0, !PT ;  /* 0x000000ff6bff7812 */ /* 0x000fc4000786c0ff */
[----:B------:R-:W-:Y:S01]  /*34b0*/  @P0 F2FP.PACK_AB R94, RZ, R223 ;  /* 0x000000dfff5e023e */ /* 0x000fe200000000ff */
[----:B------:R-:W-:Y:S01]  /*34c0*/  FMUL.FTZ R89, R106, c[0x0][0x1e8] ;  /* 0x00007a006a597a20 */ /* 0x000fe20000410000 */
[----:B------:R-:W-:Y:S02]  /*34d0*/  HFMA2.MMA R106, -RZ, RZ, 0, 0 ;  /* 0x00000000ff6a7435 */ /* 0x000fe400000001ff */
[----:B------:R-:W-:-:S04]  /*34e0*/  @P0 PRMT R86, R94, 0x7610, R86 ;  /* 0x000076105e560816 */ /* 0x000fc80000000056 */
[C---:B------:R-:W-:Y:S01]  /*34f0*/  @P4 FMUL.FTZ R106, R89.reuse, R224 ;  /* 0x000000e0596a4220 */ /* 0x040fe20000410000 */
[----:B------:R-:W-:Y:S01]  /*3500*/  MOV R224, RZ ;  /* 0x000000ff00e07202 */ /* 0x000fe20000000f00 */
[----:B------:R-:W-:Y:S01]  /*3510*/  @P4 FMUL.FTZ R224, R89, R226 ;  /* 0x000000e259e04220 */ /* 0x000fe20000410000 */
[----:B------:R-:W-:Y:S01]  /*3520*/  LOP3.LUT P4, RZ, R107, 0xff00, RZ, 0xc0, !PT ;  /* 0x0000ff006bff7812 */ /* 0x000fe2000788c0ff */
[----:B------:R-:W-:Y:S01]  /*3530*/  @P1 HADD2.F32 R107, -RZ, R67.H0_H0 ;  /* 0x20000043ff6b1230 */ /* 0x000fe20000004100 */
[----:B------:R-:W-:Y:S01]  /*3540*/  FMUL.FTZ R89, R163, R220 ;  /* 0x000000dca3597220 */ /* 0x000fe20000410000 */
[----:B------:R-:W-:Y:S02]  /*3550*/  MOV R220, RZ ;  /* 0x000000ff00dc7202 */ /* 0x000fe40000000f00 */
[----:B------:R-:W-:Y:S01]  /*3560*/  F2FP.PACK_AB R93, R224, R93 ;  /* 0x0000005de05d723e */ /* 0x000fe200000000ff */
[----:B------:R-:W-:Y:S01]  /*3570*/  @P1 FADD.FTZ R89, R89, R107 ;  /* 0x0000006b59591221 */ /* 0x000fe20000010000 */
[----:B------:R-:W-:Y:S01]  /*3580*/  @P0 F2FP.PACK_AB R107, RZ, R95 ;  /* 0x0000005fff6b023e */ /* 0x000fe200000000ff */
[----:B------:R-:W-:Y:S01]  /*3590*/  FMUL.FTZ R95, R163, R201 ;  /* 0x000000c9a35f7220 */ /* 0x000fe20000410000 */
[----:B------:R-:W-:-:S02]  /*35a0*/  @P1 HADD2.F32 R201, -RZ, R66.H1_H1 ;  /* 0x30000042ffc91230 */ /* 0x000fc40000004100 */
[----:B------:R-:W-:Y:S01]  /*35b0*/  @P0 F2FP.PACK_AB R202, RZ, R89 ;  /* 0x00000059ffca023e */ /* 0x000fe200000000ff */
[----:B------:R-:W-:Y:S01]  /*35c0*/  @P1 FADD.FTZ R95, R95, R203 ;  /* 0x000000cb5f5f1221 */ /* 0x000fe20000010000 */
[----:B------:R-:W-:Y:S01]  /*35d0*/  @P0 PRMT R85, R85, 0x5410, R107 ;  /* 0x0000541055550816 */ /* 0x000fe2000000006b */
[----:B------:R-:W-:Y:S01]  /*35e0*/  @P1 FADD.FTZ R219, R219, R201 ;  /* 0x000000c9dbdb1221 */ /* 0x000fe20000010000 */
[----:B------:R-:W-:Y:S01]  /*35f0*/  @P0 PRMT R87, R202, 0x7610, R87 ;  /* 0x00007610ca570816 */ /* 0x000fe20000000057 */
[-C--:B------:R-:W-:Y:S01]  /*3600*/  FMUL.FTZ R201, R223, R164.reuse ;  /* 0x000000a4dfc97220 */ /* 0x080fe20000410000 */
[----:B------:R-:W-:Y:S01]  /*3610*/  @P0 F2FP.PACK_AB R94, RZ, R95 ;  /* 0x0000005fff5e023e */ /* 0x000fe200000000ff */
[-C--:B------:R-:W-:Y:S01]  /*3620*/  FMUL.FTZ R202, R219, R164.reuse ;  /* 0x000000a4dbca7220 */ /* 0x080fe20000410000 */
[----:B------:R-:W-:Y:S01]  /*3630*/  @P0 F2FP.PACK_AB R88, RZ, R219 ;  /* 0x000000dbff58023e */ /* 0x000fe200000000ff */
[----:B------:R-:W-:Y:S01]  /*3640*/  FMUL.FTZ R201, R201, c[0x0][0x1e8] ;  /* 0x00007a00c9c97a20 */ /* 0x000fe20000410000 */
[----:B------:R-:W-:Y:S01]  /*3650*/  @P0 PRMT R87, R87, 0x5410, R94 ;  /* 0x0000541057570816 */ /* 0x000fe2000000005e */
[----:B------:R-:W-:Y:S01]  /*3660*/  HFMA2.MMA R94, -RZ, RZ, 0, 0 ;  /* 0x00000000ff5e7435 */ /* 0x000fe200000001ff */
[----:B------:R-:W-:Y:S01]  /*3670*/  @P0 PRMT R86, R86, 0x5410, R88 ;  /* 0x0000541056560816 */ /* 0x000fe20000000058 */
[--C-:B------:R-:W-:Y:S01]  /*3680*/  @P3 HADD2.F32 R88, -RZ, R62.reuse.H0_H0 ;  /* 0x2000003eff583230 */ /* 0x100fe20000004100 */
[----:B------:R-:W-:Y:S01]  /*3690*/  FMUL.FTZ R202, R202, c[0x0][0x1e8] ;  /* 0x00007a00caca7a20 */ /* 0x000fe20000410000 */
[----:B------:R-:W-:Y:S01]  /*36a0*/  MOV R107, RZ ;  /* 0x000000ff006b7202 */ /* 0x000fe20000000f00 */
[----:B------:R-:W-:Y:S01]  /*36b0*/  FMUL.FTZ R203, R89, R164 ;  /* 0x000000a459cb7220 */ /* 0x000fe20000410000 */
[----:B------:R-:W-:Y:S01]  /*36c0*/  @P6 HADD2.F32 R89, -RZ, R63.H1_H1 ;  /* 0x3000003fff596230 */ /* 0x000fe20000004100 */
[----:B------:R-:W-:Y:S01]  /*36d0*/  @P3 FMUL.FTZ R94, R201, R88 ;  /* 0x00000058c95e3220 */ /* 0x000fe20000410000 */
[----:B------:R-:W-:Y:S01]  /*36e0*/  @P4 HADD2.F32 R88, -RZ, R62.H1_H1 ;  /* 0x3000003eff584230 */ /* 0x000fe20000004100 */
[----:B------:R-:W-:Y:S01]  /*36f0*/  FMUL.FTZ R219, R95, R164 ;  /* 0x000000a45fdb7220 */ /* 0x000fe20000410000 */
[----:B------:R-:W-:Y:S01]  /*3700*/  HFMA2.MMA R95, -RZ, RZ, 0, 0 ;  /* 0x00000000ff5f7435 */ /* 0x000fe200000001ff */
[----:B------:R-:W-:-:S02]  /*3710*/  FMUL.FTZ R203, R203, c[0x0][0x1e8] ;  /* 0x00007a00cbcb7a20 */ /* 0x000fc40000410000 */
[----:B------:R-:W-:Y:S01]  /*3720*/  @P4 FMUL.FTZ R107, R202, R88 ;  /* 0x00000058ca6b4220 */ /* 0x000fe20000410000 */
[----:B------:R-:W-:Y:S01]  /*3730*/  @P5 HADD2.F32 R88, -RZ, R63.H0_H0 ;  /* 0x2000003fff585230 */ /* 0x000fe20000004100 */
[----:B------:R-:W-:-:S03]  /*3740*/  FMUL.FTZ R219, R219, c[0x0][0x1e8] ;  /* 0x00007a00dbdb7a20 */ /* 0x000fc60000410000 */
[----:B------:R-:W-:Y:S01]  /*3750*/  F2FP.PACK_AB R94, R107, R94 ;  /* 0x0000005e6b5e723e */ /* 0x000fe200000000ff */
[----:B------:R-:W-:Y:S02]  /*3760*/  @P5 FMUL.FTZ R95, R203, R88 ;  /* 0x00000058cb5f5220 */ /* 0x000fe40000410000 */
[----:B------:R-:W-:Y:S02]  /*3770*/  @P6 FMUL.FTZ R220, R219, R89 ;  /* 0x00000059dbdc6220 */ /* 0x000fe40000410000 */
[----:B------:R-:W-:-:S03]  /*3780*/  @P0 IMAD.WIDE.U32 R88, R165, R252, c[0x0][0x258] ;  /* 0x00009600a5580625 */ /* 0x000fc600078e00fc */
[----:B------:R-:W-:Y:S02]  /*3790*/  F2FP.PACK_AB R95, R220, R95 ;  /* 0x0000005fdc5f723e */ /* 0x000fe400000000ff */
[----:B------:R0:W-:Y:S02]  /*37a0*/  @P0 STG.E.128 [R88.64], R84 ;  /* 0x0000005458000986 */ /* 0x0001e4000c101d04 */
[----:B0-----:R-:W-:-:S05]  /*37b0*/  IMAD.WIDE.U32 R88, R165, R252, c[0x0][0x248] ;  /* 0x00009200a5587625 */ /* 0x001fca00078e00fc */
[----:B------:R0:W-:Y:S02]  /*37c0*/  STG.E.128 [R88.64], R92 ;  /* 0x0000005c58007986 */ /* 0x0001e4000c101d04 */
[----:B0-----:R-:W-:-:S06]  /*37d0*/  IMAD.WIDE.U32 R92, R168, R252, c[0x0][0x170] ;  /* 0x00005c00a85c7625 */ /* 0x001fcc00078e00fc */
[----:B------:R-:W2:Y:S01]  /*37e0*/  LDG.E.128 R92, [R92.64] ;  /* 0x000000045c5c7981 */ /* 0x000ea2000c1e1d00 */
[--C-:B------:R-:W-:Y:S01]  /*37f0*/  @P3 HADD2.F32 R88, -RZ, R90.reuse.H0_H0 ;  /* 0x2000005aff583230 */ /* 0x100fe20000004100 */
[----:B------:R-:W-:Y:S01]  /*3800*/  MOV R107, RZ ;  /* 0x000000ff006b7202 */ /* 0x000fe20000000f00 */
[----:B------:R-:W-:Y:S01]  /*3810*/  @P4 HADD2.F32 R90, -RZ, R90.H1_H1 ;  /* 0x3000005aff5a4230 */ /* 0x000fe20000004100 */
[-C--:B------:R-:W-:Y:S01]  /*3820*/  FFMA.FTZ R204, R204, R181.reuse, R180 ;  /* 0x000000b5cccc7223 */ /* 0x080fe200000100b4 */
[----:B------:R-:W-:Y:S01]  /*3830*/  MOV R89, R102 ;  /* 0x0000006600597202 */ /* 0x000fe20000000f00 */
[----:B------:R-:W-:Y:S01]  /*3840*/  @P3 FMUL.FTZ R107, R201, R88 ;  /* 0x00000058c96b3220 */ /* 0x000fe20000410000 */
[----:B------:R-:W-:Y:S01]  /*3850*/  HFMA2.MMA R201, -RZ, RZ, 0, 0 ;  /* 0x00000000ffc97435 */ /* 0x000fe200000001ff */
[--C-:B------:R-:W-:Y:S01]  /*3860*/  @P5 HADD2.F32 R88, -RZ, R91.reuse.H0_H0 ;  /* 0x2000005bff585230 */ /* 0x100fe20000004100 */
[----:B------:R-:W-:Y:S01]  /*3870*/  FADD.FTZ R204, R217, -R204 ;  /* 0x800000ccd9cc7221 */ /* 0x000fe20000010000 */
[----:B------:R-:W-:Y:S01]  /*3880*/  @P6 HADD2.F32 R91, -RZ, R91.H1_H1 ;  /* 0x3000005bff5b6230 */ /* 0x000fe20000004100 */
[----:B------:R-:W-:Y:S01]  /*3890*/  LOP3.LUT P3, RZ, R89, 0xff, RZ, 0xc0, !PT ;  /* 0x000000ff59ff7812 */ /* 0x000fe2000786c0ff */
[----:B------:R-:W-:-:S02]  /*38a0*/  FFMA.FTZ R213, R213, R181, R180 ;  /* 0x000000b5d5d57223 */ /* 0x000fc400000100b4 */
[----:B------:R-:W-:Y:S01]  /*38b0*/  @P4 FMUL.FTZ R201, R202, R90 ;  /* 0x0000005acac94220 */ /* 0x000fe20000410000 */
[----:B------:R-:W-:Y:S01]  /*38c0*/  MOV R202, RZ ;  /* 0x000000ff00ca7202 */ /* 0x000fe20000000f00 */
[----:B------:R-:W-:Y:S01]  /*38d0*/  @P5 FMUL.FTZ R202, R203, R88 ;  /* 0x00000058cbca5220 */ /* 0x000fe20000410000 */
[----:B------:R-:W-:Y:S01]  /*38e0*/  HFMA2.MMA R203, -RZ, RZ, 0, 0 ;  /* 0x00000000ffcb7435 */ /* 0x000fe200000001ff */
[----:B------:R-:W-:Y:S01]  /*38f0*/  @P1 HADD2.F32 R88, -RZ, R68.H0_H0 ;  /* 0x20000044ff581230 */ /* 0x000fe20000004100 */
[----:B------:R-:W-:Y:S01]  /*3900*/  FMUL.FTZ R90, R163, R204 ;  /* 0x000000cca35a7220 */ /* 0x000fe20000410000 */
[----:B------:R-:W-:Y:S01]  /*3910*/  LOP3.LUT P4, RZ, R102, 0xff00, RZ, 0xc0, !PT ;  /* 0x0000ff0066ff7812 */ /* 0x000fe2000788c0ff */
[----:B------:R-:W-:Y:S01]  /*3920*/  HFMA2.MMA R204, -RZ, RZ, 0, 0 ;  /* 0x00000000ffcc7435 */ /* 0x000fe200000001ff */
[----:B------:R-:W-:Y:S01]  /*3930*/  FADD.FTZ R213, R215, -R213 ;  /* 0x800000d5d7d57221 */ /* 0x000fe20000010000 */
[----:B------:R-:W-:Y:S01]  /*3940*/  LOP3.LUT P5, RZ, R103, 0xff00, RZ, 0xc0, !PT ;  /* 0x0000ff0067ff7812 */ /* 0x000fe200078ac0ff */
[----:B------:R-:W-:Y:S01]  /*3950*/  @P6 FMUL.FTZ R203, R219, R91 ;  /* 0x0000005bdbcb6220 */ /* 0x000fe20000410000 */
[----:B------:R-:W-:Y:S01]  /*3960*/  LOP3.LUT P6, RZ, R103, 0xff, RZ, 0xc0, !PT ;  /* 0x000000ff67ff7812 */ /* 0x000fe200078cc0ff */
[----:B------:R-:W-:Y:S01]  /*3970*/  FFMA.FTZ R91, R205, R181, R180 ;  /* 0x000000b5cd5b7223 */ /* 0x000fe200000100b4 */
[----:B------:R-:W-:Y:S01]  /*3980*/  @P3 HADD2.F32 R205, -RZ, R56.H0_H0 ;  /* 0x20000038ffcd3230 */ /* 0x000fe20000004100 */
[----:B------:R-:W-:Y:S01]  /*3990*/  @P1 FADD.FTZ R90, R90, R88 ;  /* 0x000000585a5a1221 */ /* 0x000fe20000010000 */
[----:B------:R-:W-:Y:S01]  /*39a0*/  @P1 HADD2.F32 R88, -RZ, R68.H1_H1 ;  /* 0x30000044ff581230 */ /* 0x000fe20000004100 */
[----:B------:R-:W-:-:S02]  /*39b0*/  FADD.FTZ R91, R218, -R91 ;  /* 0x8000005bda5b7221 */ /* 0x000fc40000010000 */
[----:B------:R-:W-:Y:S01]  /*39c0*/  FMUL.FTZ R89, R90, R164 ;  /* 0x000000a45a597220 */ /* 0x000fe20000410000 */
[----:B------:R-:W-:Y:S01]  /*39d0*/  @P4 HADD2.F32 R218, -RZ, R56.H1_H1 ;  /* 0x30000038ffda4230 */ /* 0x000fe20000004100 */
[----:B------:R-:W-:Y:S01]  /*39e0*/  FMUL.FTZ R91, R163, R91 ;  /* 0x0000005ba35b7220 */ /* 0x000fe20000410000 */
[----:B------:R-:W-:Y:S01]  /*39f0*/  @P0 F2FP.PACK_AB R90, RZ, R90 ;  /* 0x0000005aff5a023e */ /* 0x000fe200000000ff */
[----:B------:R-:W-:Y:S02]  /*3a00*/  FMUL.FTZ R89, R89, c[0x0][0x1e8] ;  /* 0x00007a0059597a20 */ /* 0x000fe40000410000 */
[----:B------:R-:W-:Y:S01]  /*3a10*/  @P1 FADD.FTZ R91, R91, R88 ;  /* 0x000000585b5b1221 */ /* 0x000fe20000010000 */
[----:B------:R-:W-:Y:S01]  /*3a20*/  MOV R88, RZ ;  /* 0x000000ff00587202 */ /* 0x000fe20000000f00 */
[----:B------:R-:W-:Y:S01]  /*3a30*/  @P3 FMUL.FTZ R88, R89, R205 ;  /* 0x000000cd59583220 */ /* 0x000fe20000410000 */
[----:B------:R-:W-:Y:S01]  /*3a40*/  MOV R205, RZ ;  /* 0x000000ff00cd7202 */ /* 0x000fe20000000f00 */
[-C--:B------:R-:W-:Y:S01]  /*3a50*/  FFMA.FTZ R208, R208, R181.reuse, R180 ;  /* 0x000000b5d0d07223 */ /* 0x080fe200000100b4 */
[----:B------:R-:W-:Y:S01]  /*3a60*/  @P0 PRMT R84, R90, 0x7610, R84 ;  /* 0x000076105a540816 */ /* 0x000fe20000000054 */
[----:B------:R-:W-:-:S02]  /*3a70*/  FFMA.FTZ R169, R169, R181, R180 ;  /* 0x000000b5a9a97223 */ /* 0x000fc400000100b4 */
[----:B------:R-:W-:Y:S02]  /*3a80*/  FADD.FTZ R208, R211, -R208 ;  /* 0x800000d0d3d07221 */ /* 0x000fe40000010000 */
[----:B------:R-:W-:Y:S01]  /*3a90*/  FADD.FTZ R169, R207, -R169 ;  /* 0x800000a9cfa97221 */ /* 0x000fe20000010000 */
[----:B------:R-:W-:Y:S01]  /*3aa0*/  @P1 HADD2.F32 R207, -RZ, R71.H0_H0 ;  /* 0x20000047ffcf1230 */ /* 0x000fe20000004100 */
[-CC-:B------:R-:W-:Y:S02]  /*3ab0*/  FFMA.FTZ R206, R206, R181.reuse, R180.reuse ;  /* 0x000000b5cece7223 */ /* 0x180fe400000100b4 */
[----:B------:R-:W-:Y:S02]  /*3ac0*/  FFMA.FTZ R210, R210, R181, R180 ;  /* 0x000000b5d2d27223 */ /* 0x000fe400000100b4 */
[----:B------:R-:W-:Y:S02]  /*3ad0*/  FMUL.FTZ R169, R163, R169 ;  /* 0x000000a9a3a97220 */ /* 0x000fe40000410000 */
[----:B------:R-:W-:Y:S01]  /*3ae0*/  FADD.FTZ R206, R209, -R206 ;  /* 0x800000ced1ce7221 */ /* 0x000fe20000010000 */
[----:B------:R-:W-:Y:S01]  /*3af0*/  MOV R209, RZ ;  /* 0x000000ff00d17202 */ /* 0x000fe20000000f00 */
[----:B------:R-:W-:-:S02]  /*3b00*/  FADD.FTZ R210, R212, -R210 ;  /* 0x800000d2d4d27221 */ /* 0x000fc40000010000 */
[C---:B------:R-:W-:Y:S02]  /*3b10*/  FMUL.FTZ R206, R163.reuse, R206 ;  /* 0x000000cea3ce7220 */ /* 0x040fe40000410000 */
[----:B------:R-:W-:Y:S01]  /*3b20*/  FMUL.FTZ R210, R163, R210 ;  /* 0x000000d2a3d27220 */ /* 0x000fe20000410000 */
[--C-:B--2---:R-:W-:Y:S02]  /*3b30*/  @P3 HADD2.F32 R217, -RZ, R92.reuse.H0_H0 ;  /* 0x2000005cffd93230 */ /* 0x104fe40000004100 */
[----:B------:R-:W-:-:S03]  /*3b40*/  @P4 HADD2.F32 R92, -RZ, R92.H1_H1 ;  /* 0x3000005cff5c4230 */ /* 0x000fc60000004100 */
[----:B------:R-:W-:Y:S01]  /*3b50*/  @P3 FMUL.FTZ R204, R89, R217 ;  /* 0x000000d959cc3220 */ /* 0x000fe20000410000 */
[----:B------:R-:W-:Y:S01]  /*3b60*/  HFMA2.MMA R217, -RZ, RZ, 0, 0 ;  /* 0x00000000ffd97435 */ /* 0x000fe200000001ff */
[----:B------:R-:W-:Y:S01]  /*3b70*/  FMUL.FTZ R89, R91, R164 ;  /* 0x000000a45b597220 */ /* 0x000fe20000410000 */
[----:B------:R-:W-:Y:S02]  /*3b80*/  LOP3.LUT P3, RZ, R102, 0xff0000, RZ, 0xc0, !PT ;  /* 0x00ff000066ff7812 */ /* 0x000fe4000786c0ff */
[----:B------:R-:W-:Y:S01]  /*3b90*/  @P0 F2FP.PACK_AB R91, RZ, R91 ;  /* 0x0000005bff5b023e */ /* 0x000fe200000000ff */
[----:B------:R-:W-:-:S03]  /*3ba0*/  FMUL.FTZ R89, R89, c[0x0][0x1e8] ;  /* 0x00007a0059597a20 */ /* 0x000fc60000410000 */
[----:B------:R-:W-:Y:S01]  /*3bb0*/  @P0 PRMT R84, R84, 0x5410, R91 ;  /* 0x0000541054540816 */ /* 0x000fe2000000005b */
[C---:B------:R-:W-:Y:S02]  /*3bc0*/  @P4 FMUL.FTZ R217, R89.reuse, R218 ;  /* 0x000000da59d94220 */ /* 0x040fe40000410000 */
[----:B------:R-:W-:Y:S02]  /*3bd0*/  FFMA.FTZ R218, R214, R181, R180 ;  /* 0x000000b5d6da7223 */ /* 0x000fe400000100b4 */
[----:B------:R-:W-:Y:S01]  /*3be0*/  @P4 FMUL.FTZ R205, R89, R92 ;  /* 0x0000005c59cd4220 */ /* 0x000fe20000410000 */
[----:B------:R-:W-:Y:S01]  /*3bf0*/  @P1 HADD2.F32 R89, -RZ, R69.H0_H0 ;  /* 0x20000045ff591230 */ /* 0x000fe20000004100 */
[----:B------:R-:W-:Y:S01]  /*3c00*/  FADD.FTZ R218, R216, -R218 ;  /* 0x800000dad8da7221 */ /* 0x000fe20000010000 */
[----:B------:R-:W-:Y:S01]  /*3c10*/  LOP3.LUT P4, RZ, R102, 0xff000000, RZ, 0xc0, !PT ;  /* 0xff00000066ff7812 */ /* 0x000fe2000788c0ff */
[C---:B------:R-:W-:Y:S01]  /*3c20*/  FMUL.FTZ R216, R163.reuse, R213 ;  /* 0x000000d5a3d87220 */ /* 0x040fe20000410000 */
[----:B------:R-:W-:Y:S01]  /*3c30*/  HFMA2.MMA R213, -RZ, RZ, 0, 0 ;  /* 0x00000000ffd57435 */ /* 0x000fe200000001ff */
[----:B------:R-:W-:Y:S01]  /*3c40*/  FMUL.FTZ R218, R163, R218 ;  /* 0x000000daa3da7220 */ /* 0x000fe20000410000 */
[----:B------:R-:W-:Y:S01]  /*3c50*/  @P3 HADD2.F32 R102, -RZ, R57.H0_H0 ;  /* 0x20000039ff663230 */ /* 0x000fe20000004100 */
[----:B------:R-:W-:Y:S01]  /*3c60*/  @P1 FADD.FTZ R216, R216, R89 ;  /* 0x00000059d8d81221 */ /* 0x000fe20000010000 */
[----:B------:R-:W-:Y:S01]  /*3c70*/  @P1 HADD2.F32 R89, -RZ, R69.H1_H1 ;  /* 0x30000045ff591230 */ /* 0x000fe20000004100 */
[----:B------:R-:W-:Y:S01]  /*3c80*/  F2FP.PACK_AB R88, R217, R88 ;  /* 0x00000058d958723e */ /* 0x000fe200000000ff */
[--C-:B------:R-:W-:Y:S01]  /*3c90*/  @P3 HADD2.F32 R214, -RZ, R93.reuse.H0_H0 ;  /* 0x2000005dffd63230 */ /* 0x100fe20000004100 */
[----:B------:R-:W-:Y:S01]  /*3ca0*/  FMUL.FTZ R92, R216, R164 ;  /* 0x000000a4d85c7220 */ /* 0x000fe20000410000 */
[----:B------:R-:W-:Y:S01]  /*3cb0*/  @P0 F2FP.PACK_AB R216, RZ, R216 ;  /* 0x000000d8ffd8023e */ /* 0x000fe200000000ff */
[----:B------:R-:W-:Y:S01]  /*3cc0*/  @P1 FADD.FTZ R218, R218, R89 ;  /* 0x00000059dada1221 */ /* 0x000fe20000010000 */
[----:B------:R-:W-:Y:S01]  /*3cd0*/  MOV R89, RZ ;  /* 0x000000ff00597202 */ /* 0x000fe20000000f00 */
[----:B------:R-:W-:Y:S01]  /*3ce0*/  FMUL.FTZ R92, R92, c[0x0][0x1e8] ;  /* 0x00007a005c5c7a20 */ /* 0x000fe20000410000 */
[----:B------:R-:W-:Y:S01]  /*3cf0*/  @P4 HADD2.F32 R93, -RZ, R93.H1_H1 ;  /* 0x3000005dff5d4230 */ /* 0x000fe20000004100 */
[----:B------:R-:W-:-:S02]  /*3d00*/  @P0 PRMT R85, R216, 0x7610, R85 ;  /* 0x00007610d8550816 */ /* 0x000fc40000000055 */
[C---:B------:R-:W-:Y:S01]  /*3d10*/  @P3 FMUL.FTZ R89, R92.reuse, R102 ;  /* 0x000000665c593220 */ /* 0x040fe20000410000 */
[----:B------:R-:W-:Y:S01]  /*3d20*/  @P4 HADD2.F32 R102, -RZ, R57.H1_H1 ;  /* 0x30000039ff664230 */ /* 0x000fe20000004100 */
[----:B------:R-:W-:Y:S02]  /*3d30*/  @P3 FMUL.FTZ R213, R92, R214 ;  /* 0x000000d65cd53220 */ /* 0x000fe40000410000 */
[----:B------:R-:W-:Y:S01]  /*3d40*/  FMUL.FTZ R92, R218, R164 ;  /* 0x000000a4da5c7220 */ /* 0x000fe20000410000 */
[----:B------:R-:W-:Y:S01]  /*3d50*/  CS2R R214, SRZ ;  /* 0x0000000000d67805 */ /* 0x000fe2000001ff00 */
[----:B------:R-:W-:Y:S02]  /*3d60*/  @P0 F2FP.PACK_AB R218, RZ, R218 ;  /* 0x000000daffda023e */ /* 0x000fe400000000ff */
[----:B------:R-:W-:Y:S02]  /*3d70*/  FMUL.FTZ R92, R92, c[0x0][0x1e8] ;  /* 0x00007a005c5c7a20 */ /* 0x000fe40000410000 */
[----:B------:R-:W-:-:S02]  /*3d80*/  @P0 PRMT R85, R85, 0x5410, R218 ;  /* 0x0000541055550816 */ /* 0x000fc400000000da */
[C---:B------:R-:W-:Y:S01]  /*3d90*/  @P4 FMUL.FTZ R214, R92.reuse, R93 ;  /* 0x0000005d5cd64220 */ /* 0x040fe20000410000 */
[----:B------:R-:W-:Y:S01]  /*3da0*/  IADD3 R93, R165, 0x80, RZ ;  /* 0x00000080a55d7810 */ /* 0x000fe20007ffe0ff */
[----:B------:R-:W-:Y:S01]  /*3db0*/  @P4 FMUL.FTZ R215, R92, R102 ;  /* 0x000000665cd74220 */ /* 0x000fe20000410000 */
[----:B------:R-:W-:Y:S01]  /*3dc0*/  LOP3.LUT P4, RZ, R103, 0xff0000, RZ, 0xc0, !PT ;  /* 0x00ff000067ff7812 */ /* 0x000fe2000788c0ff */
[----:B------:R-:W-:Y:S01]  /*3dd0*/  FMUL.FTZ R102, R163, R208 ;  /* 0x000000d0a3667220 */ /* 0x000fe20000410000 */
[----:B------:R-:W-:Y:S01]  /*3de0*/  LEA R92, P3, R93, c[0x0][0x248], 0x4 ;  /* 0x000092005d5c7a11 */ /* 0x000fe200078620ff */
[----:B------:R-:W-:Y:S01]  /*3df0*/  @P1 HADD2.F32 R208, -RZ, R71.H1_H1 ;  /* 0x30000047ffd01230 */ /* 0x000fe20000004100 */
[----:B------:R-:W-:Y:S01]  /*3e00*/  F2FP.PACK_AB R89, R215, R89 ;  /* 0x00000059d759723e */ /* 0x000fe200000000ff */
[----:B------:R-:W-:Y:S01]  /*3e10*/  @P1 FADD.FTZ R102, R102, R207 ;  /* 0x000000cf66661221 */ /* 0x000fe20000010000 */
[----:B------:R-:W-:Y:S01]  /*3e20*/  LEA.HI.X R93, R93, c[0x0][0x24c], RZ, 0x4, P3 ;  /* 0x000093005d5d7a11 */ /* 0x000fe200018f24ff */
[--C-:B------:R-:W-:Y:S01]  /*3e30*/  @P1 HADD2.F32 R207, -RZ, R70.reuse.H1_H1 ;  /* 0x30000046ffcf1230 */ /* 0x100fe20000004100 */
[----:B------:R-:W-:Y:S01]  /*3e40*/  LOP3.LUT P3, RZ, R103, 0xff000000, RZ, 0xc0, !PT ;  /* 0xff00000067ff7812 */ /* 0x000fe2000786c0ff */
[----:B------:R-:W-:Y:S01]  /*3e50*/  @P1 HADD2.F32 R103, -RZ, R70.H0_H0 ;  /* 0x20000046ff671230 */ /* 0x000fe20000004100 */
[----:B------:R-:W-:-:S02]  /*3e60*/  @P1 FADD.FTZ R210, R210, R208 ;  /* 0x000000d0d2d21221 */ /* 0x000fc40000010000 */
[----:B------:R-:W-:Y:S02]  /*3e70*/  @P1 FADD.FTZ R206, R206, R207 ;  /* 0x000000cfcece1221 */ /* 0x000fe40000010000 */
[----:B------:R-:W-:Y:S01]  /*3e80*/  @P1 FADD.FTZ R169, R169, R103 ;  /* 0x00000067a9a91221 */ /* 0x000fe20000010000 */
[----:B------:R-:W-:Y:S01]  /*3e90*/  @P0 F2FP.PACK_AB R103, RZ, R102 ;  /* 0x00000066ff67023e */ /* 0x000fe200000000ff */
[----:B------:R-:W-:Y:S01]  /*3ea0*/  FMUL.FTZ R207, R102, R164 ;  /* 0x000000a466cf7220 */ /* 0x000fe20000410000 */
[----:B------:R-:W-:Y:S01]  /*3eb0*/  @P0 F2FP.PACK_AB R91, RZ, R210 ;  /* 0x000000d2ff5b023e */ /* 0x000fe200000000ff */
[-C--:B------:R-:W-:Y:S01]  /*3ec0*/  FMUL.FTZ R208, R169, R164.reuse ;  /* 0x000000a4a9d07220 */ /* 0x080fe20000410000 */
[----:B------:R-:W-:Y:S01]  /*3ed0*/  @P0 F2FP.PACK_AB R90, RZ, R169 ;  /* 0x000000a9ff5a023e */ /* 0x000fe200000000ff */
[----:B------:R-:W-:Y:S01]  /*3ee0*/  FMUL.FTZ R102, R210, R164 ;  /* 0x000000a4d2667220 */ /* 0x000fe20000410000 */
[----:B------:R-:W-:Y:S01]  /*3ef0*/  @P0 PRMT R87, R103, 0x7610, R87 ;  /* 0x0000761067570816 */ /* 0x000fe20000000057 */
[----:B------:R-:W-:Y:S01]  /*3f00*/  FMUL.FTZ R208, R208, c[0x0][0x1e8] ;  /* 0x00007a00d0d07a20 */ /* 0x000fe20000410000 */
[----:B------:R-:W-:Y:S01]  /*3f10*/  @P0 PRMT R86, R90, 0x7610, R86 ;  /* 0x000076105a560816 */ /* 0x000fe20000000056 */
[--C-:B------:R-:W-:Y:S01]  /*3f20*/  @P4 HADD2.F32 R169, -RZ, R59.reuse.H0_H0 ;  /* 0x2000003bffa94230 */ /* 0x100fe20000004100 */
[----:B------:R-:W-:Y:S01]  /*3f30*/  @P0 F2FP.PACK_AB R90, RZ, R206 ;  /* 0x000000ceff5a023e */ /* 0x000fe200000000ff */
[----:B------:R-:W-:Y:S01]  /*3f40*/  FMUL.FTZ R206, R206, R164 ;  /* 0x000000a4cece7220 */ /* 0x000fe20000410000 */
[----:B------:R-:W-:Y:S01]  /*3f50*/  @P0 PRMT R87, R87, 0x5410, R91 ;  /* 0x0000541057570816 */ /* 0x000fe2000000005b */
[----:B------:R-:W-:Y:S01]  /*3f60*/  @P6 HADD2.F32 R91, -RZ, R58.H0_H0 ;  /* 0x2000003aff5b6230 */ /* 0x000fe20000004100 */
[----:B------:R-:W-:Y:S01]  /*3f70*/  @P0 PRMT R86, R86, 0x5410, R90 ;  /* 0x0000541056560816 */ /* 0x000fe2000000005a */
[----:B------:R-:W-:Y:S01]  /*3f80*/  HFMA2.MMA R90, -RZ, RZ, 0, 0 ;  /* 0x00000000ff5a7435 */ /* 0x000fe200000001ff */
[----:B------:R-:W-:Y:S01]  /*3f90*/  FMUL.FTZ R206, R206, c[0x0][0x1e8] ;  /* 0x00007a00cece7a20 */ /* 0x000fe20000410000 */
[----:B------:R-:W-:Y:S01]  /*3fa0*/  MOV R103, RZ ;  /* 0x000000ff00677202 */ /* 0x000fe20000000f00 */
[----:B------:R-:W-:Y:S01]  /*3fb0*/  @P3 HADD2.F32 R210, -RZ, R59.H1_H1 ;  /* 0x3000003bffd23230 */ /* 0x000fe20000004100 */
[----:B------:R-:W-:-:S02]  /*3fc0*/  FMUL.FTZ R207, R207, c[0x0][0x1e8] ;  /* 0x00007a00cfcf7a20 */ /* 0x000fc40000410000 */
[----:B------:R-:W-:Y:S01]  /*3fd0*/  @P6 FMUL.FTZ R90, R208, R91 ;  /* 0x0000005bd05a6220 */ /* 0x000fe20000410000 */
[----:B------:R-:W-:Y:S01]  /*3fe0*/  @P5 HADD2.F32 R91, -RZ, R58.H1_H1 ;  /* 0x3000003aff5b5230 */ /* 0x000fe20000004100 */
[----:B------:R-:W-:-:S04]  /*3ff0*/  FMUL.FTZ R102, R102, c[0x0][0x1e8] ;  /* 0x00007a0066667a20 */ /* 0x000fc80000410000 */
[----:B------:R-:W-:Y:S01]  /*4000*/  @P5 FMUL.FTZ R103, R206, R91 ;  /* 0x0000005bce675220 */ /* 0x000fe20000410000 */
[----:B------:R-:W-:Y:S01]  /*4010*/  HFMA2.MMA R91, -RZ, RZ, 0, 0 ;  /* 0x00000000ff5b7435 */ /* 0x000fe200000001ff */
[----:B------:R-:W-:-:S03]  /*4020*/  @P3 FMUL.FTZ R209, R102, R210 ;  /* 0x000000d266d13220 */ /* 0x000fc60000410000 */
[----:B------:R-:W-:Y:S02]  /*4030*/  F2FP.PACK_AB R90, R103, R90 ;  /* 0x0000005a675a723e */ /* 0x000fe400000000ff */
[----:B------:R-:W-:Y:S01]  /*4040*/  @P4 FMUL.FTZ R91, R207, R169 ;  /* 0x000000a9cf5b4220 */ /* 0x000fe20000410000 */
[----:B------:R-:W-:Y:S01]  /*4050*/  IADD3 R103, R165, 0x100, RZ ;  /* 0x00000100a5677810 */ /* 0x000fe20007ffe0ff */
[----:B------:R-:W-:-:S03]  /*4060*/  @P0 IMAD.WIDE.U32 R168, R168, R252, c[0x0][0x258] ;  /* 0x00009600a8a80625 */ /* 0x000fc600078e00fc */
[----:B------:R-:W-:Y:S02]  /*4070*/  F2FP.PACK_AB R91, R209, R91 ;  /* 0x0000005bd15b723e */ /* 0x000fe400000000ff */
[----:B------:R-:W-:Y:S04]  /*4080*/  @P0 STG.E.128 [R168.64], R84 ;  /* 0x00000054a8000986 */ /* 0x000fe8000c101d04 */
[----:B------:R0:W-:Y:S02]  /*4090*/  STG.E.128 [R92.64], R88 ;  /* 0x000000585c007986 */ /* 0x0001e4000c101d04 */
[----:B0-----:R-:W-:-:S06]  /*40a0*/  IMAD.WIDE.U32 R88, R103, R252, c[0x0][0x170] ;  /* 0x00005c0067587625 */ /* 0x001fcc00078e00fc */
[----:B------:R-:W2:Y:S01]  /*40b0*/  LDG.E.128 R88, [R88.64] ;  /* 0x0000000458587981 */ /* 0x000ea2000c1e1d00 */
[----:B------:R-:W-:Y:S01]  /*40c0*/  @P6 HADD2.F32 R92, -RZ, R94.H0_H0 ;  /* 0x2000005eff5c6230 */ /* 0x000fe20000004100 */
[----:B------:R-:W-:Y:S01]  /*40d0*/  CS2R R168, SRZ ;  /* 0x0000000000a87805 */ /* 0x000fe2000001ff00 */
[-CC-:B------:R-:W-:Y:S01]  /*40e0*/  FFMA.FTZ R193, R193, R181.reuse, R180.reuse ;  /* 0x000000b5c1c17223 */ /* 0x180fe200000100b4 */
[----:B------:R-:W-:Y:S01]  /*40f0*/  @P1 HADD2.F32 R93, -RZ, R72.H0_H0 ;  /* 0x20000048ff5d1230 */ /* 0x000fe20000004100 */
[-CC-:B------:R-:W-:Y:S01]  /*4100*/  FFMA.FTZ R194, R194, R181.reuse, R180.reuse ;  /* 0x000000b5c2c27223 */ /* 0x180fe200000100b4 */
[----:B------:R-:W-:Y:S01]  /*4110*/  @P5 HADD2.F32 R94, -RZ, R94.H1_H1 ;  /* 0x3000005eff5e5230 */ /* 0x000fe20000004100 */
[----:B------:R-:W-:Y:S01]  /*4120*/  @P6 FMUL.FTZ R168, R208, R92 ;  /* 0x0000005cd0a86220 */ /* 0x000fe20000410000 */
[----:B------:R-:W-:Y:S01]  /*4130*/  MOV R92, R100 ;  /* 0x00000064005c7202 */ /* 0x000fe20000000f00 */
[-C--:B------:R-:W-:Y:S02]  /*4140*/  FFMA.FTZ R196, R196, R181.reuse, R180 ;  /* 0x000000b5c4c47223 */ /* 0x080fe400000100b4 */
[----:B------:R-:W-:Y:S01]  /*4150*/  FADD.FTZ R194, R197, -R194 ;  /* 0x800000c2c5c27221 */ /* 0x000fe20000010000 */
[----:B------:R-:W-:Y:S01]  /*4160*/  LOP3.LUT P6, RZ, R92, 0xff, RZ, 0xc0, !PT ;  /* 0x000000ff5cff7812 */ /* 0x000fe200078cc0ff */
[----:B------:R-:W-:Y:S01]  /*4170*/  FADD.FTZ R92, R195, -R193 ;  /* 0x800000c1c35c7221 */ /* 0x000fe20000010000 */
[----:B------:R-:W-:Y:S01]  /*4180*/  @P1 HADD2.F32 R197, -RZ, R72.H1_H1 ;  /* 0x30000048ffc51230 */ /* 0x000fe20000004100 */
[----:B------:R-:W-:Y:S01]  /*4190*/  FADD.FTZ R195, R199, -R196 ;  /* 0x800000c4c7c37221 */ /* 0x000fe20000010000 */
[----:B------:R-:W-:Y:S01]  /*41a0*/  HFMA2.MMA R193, -RZ, RZ, 0, 0 ;  /* 0x00000000ffc17435 */ /* 0x000fe200000001ff */
[----:B------:R-:W-:-:S02]  /*41b0*/  FFMA.FTZ R198, R198, R181, R180 ;  /* 0x000000b5c6c67223 */ /* 0x000fc400000100b4 */
[C---:B------:R-:W-:Y:S02]  /*41c0*/  FMUL.FTZ R92, R163.reuse, R92 ;  /* 0x0000005ca35c7220 */ /* 0x040fe40000410000 */
[C---:B------:R-:W-:Y:S01]  /*41d0*/  FMUL.FTZ R199, R163.reuse, R194 ;  /* 0x000000c2a3c77220 */ /* 0x040fe20000410000 */
[----:B------:R-:W-:Y:S01]  /*41e0*/  @P4 HADD2.F32 R194, -RZ, R95.H0_H0 ;  /* 0x2000005fffc24230 */ /* 0x000fe20000004100 */
[----:B------:R-:W-:Y:S01]  /*41f0*/  FADD.FTZ R196, R200, -R198 ;  /* 0x800000c6c8c47221 */ /* 0x000fe20000010000 */
[----:B------:R-:W-:Y:S01]  /*4200*/  @P1 HADD2.F32 R198, -RZ, R73.H0_H0 ;  /* 0x20000049ffc61230 */ /* 0x000fe20000004100 */
[----:B------:R-:W-:Y:S01]  /*4210*/  @P1 FADD.FTZ R92, R92, R93 ;  /* 0x0000005d5c5c1221 */ /* 0x000fe20000010000 */
[----:B------:R-:W-:Y:S01]  /*4220*/  @P3 HADD2.F32 R95, -RZ, R95.H1_H1 ;  /* 0x3000005fff5f3230 */ /* 0x000fe20000004100 */
[----:B------:R-:W-:Y:S01]  /*4230*/  FMUL.FTZ R93, R163, R195 ;  /* 0x000000c3a35d7220 */ /* 0x000fe20000410000 */
[----:B------:R-:W-:Y:S01]  /*4240*/  MOV R200, RZ ;  /* 0x000000ff00c87202 */ /* 0x000fe20000000f00 */
[----:B------:R-:W-:Y:S01]  /*4250*/  @P4 FMUL.FTZ R169, R207, R194 ;  /* 0x000000c2cfa94220 */ /* 0x000fe20000410000 */
[----:B------:R-:W-:Y:S01]  /*4260*/  LOP3.LUT P4, RZ, R100, 0xff00, RZ, 0xc0, !PT ;  /* 0x0000ff0064ff7812 */ /* 0x000fe2000788c0ff */
[----:B------:R-:W-:Y:S01]  /*4270*/  @P1 FADD.FTZ R199, R199, R197 ;  /* 0x000000c5c7c71221 */ /* 0x000fe20000010000 */
[----:B------:R-:W-:Y:S01]  /*4280*/  CS2R R194, SRZ ;  /* 0x0000000000c27805 */ /* 0x000fe2000001ff00 */
[----:B------:R-:W-:-:S02]  /*4290*/  FMUL.FTZ R197, R92, R164 ;  /* 0x000000a45cc57220 */ /* 0x000fc40000410000 */
[----:B------:R-:W-:Y:S02]  /*42a0*/  @P1 FADD.FTZ R93, R93, R198 ;  /* 0x000000c65d5d1221 */ /* 0x000fe40000010000 */
[----:B------:R-:W-:Y:S01]  /*42b0*/  @P5 FMUL.FTZ R193, R206, R94 ;  /* 0x0000005ecec15220 */ /* 0x000fe20000410000 */
[----:B------:R-:W-:Y:S01]  /*42c0*/  @P6 HADD2.F32 R94, -RZ, R52.H0_H0 ;  /* 0x20000034ff5e6230 */ /* 0x000fe20000004100 */
[----:B------:R-:W-:Y:S01]  /*42d0*/  FMUL.FTZ R197, R197, c[0x0][0x1e8] ;  /* 0x00007a00c5c57a20 */ /* 0x000fe20000410000 */
[----:B------:R-:W-:Y:S01]  /*42e0*/  CS2R R206, SRZ ;  /* 0x0000000000ce7805 */ /* 0x000fe2000001ff00 */
[----:B------:R-:W-:Y:S01]  /*42f0*/  @P3 FMUL.FTZ R195, R102, R95 ;  /* 0x0000005f66c33220 */ /* 0x000fe20000410000 */
[----:B------:R-:W-:Y:S01]  /*4300*/  LOP3.LUT P3, RZ, R100, 0xff0000, RZ, 0xc0, !PT ;  /* 0x00ff000064ff7812 */ /* 0x000fe2000786c0ff */
[----:B------:R-:W-:Y:S01]  /*4310*/  @P6 FMUL.FTZ R200, R197, R94 ;  /* 0x0000005ec5c86220 */ /* 0x000fe20000410000 */
[----:B------:R-:W-:Y:S01]  /*4320*/  HFMA2.MMA R102, -RZ, RZ, 0, 0 ;  /* 0x00000000ff667435 */ /* 0x000fe200000001ff */
[----:B------:R-:W-:Y:S01]  /*4330*/  FMUL.FTZ R94, R163, R196 ;  /* 0x000000c4a35e7220 */ /* 0x000fe20000410000 */
[----:B------:R-:W-:Y:S01]  /*4340*/  @P1 HADD2.F32 R95, -RZ, R73.H1_H1 ;  /* 0x30000049ff5f1230 */ /* 0x000fe20000004100 */
[-CC-:B------:R-:W-:Y:S01]  /*4350*/  FFMA.FTZ R187, R187, R181.reuse, R180.reuse ;  /* 0x000000b5bbbb7223 */ /* 0x180fe200000100b4 */
[----:B------:R-:W-:Y:S01]  /*4360*/  LOP3.LUT P5, RZ, R101, 0xff00, RZ, 0xc0, !PT ;  /* 0x0000ff0065ff7812 */ /* 0x000fe200078ac0ff */
[----:B------:R-:W-:-:S02]  /*4370*/  FFMA.FTZ R185, R185, R181, R180 ;  /* 0x000000b5b9b97223 */ /* 0x000fc400000100b4 */
[----:B------:R-:W-:Y:S02]  /*4380*/  @P1 FADD.FTZ R94, R94, R95 ;  /* 0x0000005f5e5e1221 */ /* 0x000fe40000010000 */
[----:B------:R-:W-:Y:S02]  /*4390*/  FADD.FTZ R188, R188, -R187 ;  /* 0x800000bbbcbc7221 */ /* 0x000fe40000010000 */
[----:B------:R-:W-:Y:S01]  /*43a0*/  @P3 HADD2.F32 R95, -RZ, R53.H0_H0 ;  /* 0x20000035ff5f3230 */ /* 0x000fe20000004100 */
[----:B------:R-:W-:Y:S01]  /*43b0*/  FADD.FTZ R186, R186, -R185 ;  /* 0x800000b9baba7221 */ /* 0x000fe20000010000 */
[----:B------:R-:W-:Y:S01]  /*43c0*/  @P1 HADD2.F32 R185, -RZ, R74.H1_H1 ;  /* 0x3000004affb91230 */ /* 0x000fe20000004100 */
[----:B------:R-:W-:Y:S02]  /*43d0*/  FFMA.FTZ R191, R191, R181, R180 ;  /* 0x000000b5bfbf7223 */ /* 0x000fe400000100b4 */
[----:B------:R-:W-:Y:S01]  /*43e0*/  FMUL.FTZ R208, R163, R186 ;  /* 0x000000baa3d07220 */ /* 0x000fe20000410000 */
[----:B------:R-:W-:Y:S01]  /*43f0*/  @P5 HADD2.F32 R187, -RZ, R54.H1_H1 ;  /* 0x30000036ffbb5230 */ /* 0x000fe20000004100 */
[----:B------:R-:W-:Y:S01]  /*4400*/  FADD.FTZ R191, R192, -R191 ;  /* 0x800000bfc0bf7221 */ /* 0x000fe20000010000 */
[----:B------:R-:W-:Y:S01]  /*4410*/  MOV R192, RZ ;  /* 0x000000ff00c07202 */ /* 0x000fe20000000f00 */
[----:B--2---:R-:W-:-:S02]  /*4420*/  @P6 HADD2.F32 R198, -RZ, R88.H0_H0 ;  /* 0x20000058ffc66230 */ /* 0x004fc40000004100 */
[----:B------:R-:W-:-:S03]  /*4430*/  @P4 HADD2.F32 R88, -RZ, R88.H1_H1 ;  /* 0x30000058ff584230 */ /* 0x000fc60000004100 */
[----:B------:R-:W-:Y:S01]  /*4440*/  @P6 FMUL.FTZ R194, R197, R198 ;  /* 0x000000c6c5c26220 */ /* 0x000fe20000410000 */
[----:B------:R-:W-:Y:S01]  /*4450*/  @P4 HADD2.F32 R198, -RZ, R52.H1_H1 ;  /* 0x30000034ffc64230 */ /* 0x000fe20000004100 */
[----:B------:R-:W-:Y:S01]  /*4460*/  FMUL.FTZ R197, R199, R164 ;  /* 0x000000a4c7c57220 */ /* 0x000fe20000410000 */
[----:B------:R-:W-:Y:S02]  /*4470*/  LOP3.LUT P6, RZ, R101, 0xff, RZ, 0xc0, !PT ;  /* 0x000000ff65ff7812 */ /* 0x000fe400078cc0ff */
[----:B------:R-:W-:Y:S01]  /*4480*/  @P0 F2FP.PACK_AB R199, RZ, R199 ;  /* 0x000000c7ffc7023e */ /* 0x000fe200000000ff */
[----:B------:R-:W-:Y:S01]  /*4490*/  FMUL.FTZ R196, R197, c[0x0][0x1e8] ;  /* 0x00007a00c5c47a20 */ /* 0x000fe20000410000 */
[----:B------:R-:W-:-:S03]  /*44a0*/  MOV R197, RZ ;  /* 0x000000ff00c57202 */ /* 0x000fc60000000f00 */
[C---:B------:R-:W-:Y:S01]  /*44b0*/  @P4 FMUL.FTZ R102, R196.reuse, R198 ;  /* 0x000000c6c4664220 */ /* 0x040fe20000410000 */
[----:B------:R-:W-:Y:S01]  /*44c0*/  @P3 HADD2.F32 R198, -RZ, R89.H0_H0 ;  /* 0x20000059ffc63230 */ /* 0x000fe20000004100 */
[----:B------:R-:W-:Y:S01]  /*44d0*/  @P4 FMUL.FTZ R197, R196, R88 ;  /* 0x00000058c4c54220 */ /* 0x000fe20000410000 */
[----:B------:R-:W-:Y:S01]  /*44e0*/  LOP3.LUT P4, RZ, R100, 0xff000000, RZ, 0xc0, !PT ;  /* 0xff00000064ff7812 */ /* 0x000fe2000788c0ff */
[----:B------:R-:W-:Y:S01]  /*44f0*/  FMUL.FTZ R88, R93, R164 ;  /* 0x000000a45d587220 */ /* 0x000fe20000410000 */
[----:B------:R-:W-:Y:S01]  /*4500*/  HFMA2.MMA R196, -RZ, RZ, 0, 0 ;  /* 0x00000000ffc47435 */ /* 0x000fe200000001ff */
[----:B------:R-:W-:Y:S02]  /*4510*/  MOV R100, RZ ;  /* 0x000000ff00647202 */ /* 0x000fe40000000f00 */
[----:B------:R-:W-:-:S04]  /*4520*/  FMUL.FTZ R88, R88, c[0x0][0x1e8] ;  /* 0x00007a0058587a20 */ /* 0x000fc80000410000 */
[C---:B------:R-:W-:Y:S02]  /*4530*/  @P3 FMUL.FTZ R100, R88.reuse, R95 ;  /* 0x0000005f58643220 */ /* 0x040fe40000410000 */
[----:B------:R-:W-:Y:S01]  /*4540*/  @P3 FMUL.FTZ R196, R88, R198 ;  /* 0x000000c658c43220 */ /* 0x000fe20000410000 */
[----:B------:R-:W-:Y:S01]  /*4550*/  HFMA2.MMA R198, -RZ, RZ, 0, 0 ;  /* 0x00000000ffc67435 */ /* 0x000fe200000001ff */
[----:B------:R-:W-:Y:S01]  /*4560*/  FMUL.FTZ R88, R94, R164 ;  /* 0x000000a45e587220 */ /* 0x000fe20000410000 */
[----:B------:R-:W-:Y:S02]  /*4570*/  @P4 HADD2.F32 R89, -RZ, R89.H1_H1 ;  /* 0x30000059ff594230 */ /* 0x000fe40000004100 */
[----:B------:R-:W-:Y:S01]  /*4580*/  @P4 HADD2.F32 R95, -RZ, R53.H1_H1 ;  /* 0x30000035ff5f4230 */ /* 0x000fe20000004100 */
[----:B------:R-:W-:-:S04]  /*4590*/  FMUL.FTZ R88, R88, c[0x0][0x1e8] ;  /* 0x00007a0058587a20 */ /* 0x000fc80000410000 */
[C---:B------:R-:W-:Y:S02]  /*45a0*/  @P4 FMUL.FTZ R206, R88.reuse, R95 ;  /* 0x0000005f58ce4220 */ /* 0x040fe40000410000 */
[----:B------:R-:W-:Y:S01]  /*45b0*/  @P4 FMUL.FTZ R198, R88, R89 ;  /* 0x0000005958c64220 */ /* 0x000fe20000410000 */
[----:B------:R-:W-:Y:S01]  /*45c0*/  LEA R88, P3, R103, c[0x0][0x248], 0x4 ;  /* 0x0000920067587a11 */ /* 0x000fe200078620ff */
[----:B------:R-:W-:Y:S01]  /*45d0*/  FFMA.FTZ R95, R189, R181, R180 ;  /* 0x000000b5bd5f7223 */ /* 0x000fe200000100b4 */
[----:B------:R-:W-:Y:S01]  /*45e0*/  LOP3.LUT P4, RZ, R101, 0xff0000, RZ, 0xc0, !PT ;  /* 0x00ff000065ff7812 */ /* 0x000fe2000788c0ff */
[----:B------:R-:W-:Y:S01]  /*45f0*/  FMUL.FTZ R189, R163, R191 ;  /* 0x000000bfa3bd7220 */ /* 0x000fe20000410000 */
[----:B------:R-:W-:Y:S01]  /*4600*/  LEA.HI.X R89, R103, c[0x0][0x24c], RZ, 0x4, P3 ;  /* 0x0000930067597a11 */ /* 0x000fe200018f24ff */
[----:B------:R-:W-:Y:S01]  /*4610*/  FADD.FTZ R95, R190, -R95 ;  /* 0x8000005fbe5f7221 */ /* 0x000fe20000010000 */
[----:B------:R-:W-:Y:S01]  /*4620*/  LOP3.LUT P3, RZ, R101, 0xff000000, RZ, 0xc0, !PT ;  /* 0xff00000065ff7812 */ /* 0x000fe2000786c0ff */
[----:B------:R-:W-:Y:S01]  /*4630*/  @P1 HADD2.F32 R101, -RZ, R74.H0_H0 ;  /* 0x2000004aff651230 */ /* 0x000fe20000004100 */
[C---:B------:R-:W-:Y:S01]  /*4640*/  FMUL.FTZ R190, R163.reuse, R188 ;  /* 0x000000bca3be7220 */ /* 0x040fe20000410000 */
[----:B------:R-:W-:Y:S01]  /*4650*/  @P1 HADD2.F32 R103, -RZ, R75.H0_H0 ;  /* 0x2000004bff671230 */ /* 0x000fe20000004100 */
[----:B------:R-:W-:Y:S01]  /*4660*/  FMUL.FTZ R95, R163, R95 ;  /* 0x0000005fa35f7220 */ /* 0x000fe20000410000 */
[----:B------:R-:W-:Y:S01]  /*4670*/  @P0 F2FP.PACK_AB R191, RZ, R93 ;  /* 0x0000005dffbf023e */ /* 0x000fe200000000ff */
[----:B------:R-:W-:-:S02]  /*4680*/  @P1 FADD.FTZ R190, R190, R185 ;  /* 0x000000b9bebe1221 */ /* 0x000fc40000010000 */
[----:B------:R-:W-:Y:S01]  /*4690*/  @P1 FADD.FTZ R208, R208, R101 ;  /* 0x00000065d0d01221 */ /* 0x000fe20000010000 */
[----:B------:R-:W-:Y:S01]  /*46a0*/  @P1 HADD2.F32 R101, -RZ, R75.H1_H1 ;  /* 0x3000004bff651230 */ /* 0x000fe20000004100 */
[----:B------:R-:W-:Y:S01]  /*46b0*/  FMUL.FTZ R186, R190, R164 ;  /* 0x000000a4beba7220 */ /* 0x000fe20000410000 */
[----:B------:R-:W-:Y:S01]  /*46c0*/  @P0 F2FP.PACK_AB R190, RZ, R190 ;  /* 0x000000beffbe023e */ /* 0x000fe200000000ff */
[----:B------:R-:W-:Y:S01]  /*46d0*/  FMUL.FTZ R185, R208, R164 ;  /* 0x000000a4d0b97220 */ /* 0x000fe20000410000 */
[--C-:B------:R-:W-:Y:S01]  /*46e0*/  @P3 HADD2.F32 R209, -RZ, R55.reuse.H1_H1 ;  /* 0x30000037ffd13230 */ /* 0x100fe20000004100 */
[----:B------:R-:W-:Y:S01]  /*46f0*/  @P1 FADD.FTZ R189, R189, R101 ;  /* 0x00000065bdbd1221 */ /* 0x000fe20000010000 */
[----:B------:R-:W-:Y:S01]  /*4700*/  @P0 F2FP.PACK_AB R101, RZ, R92 ;  /* 0x0000005cff65023e */ /* 0x000fe200000000ff */
[----:B------:R-:W-:Y:S01]  /*4710*/  @P1 FADD.FTZ R95, R95, R103 ;  /* 0x000000675f5f1221 */ /* 0x000fe20000010000 */
[----:B------:R-:W-:Y:S01]  /*4720*/  @P6 HADD2.F32 R103, -RZ, R54.H0_H0 ;  /* 0x20000036ff676230 */ /* 0x000fe20000004100 */
[----:B------:R-:W-:Y:S01]  /*4730*/  FMUL.FTZ R186, R186, c[0x0][0x1e8] ;  /* 0x00007a00baba7a20 */ /* 0x000fe20000410000 */
[----:B------:R-:W-:Y:S01]  /*4740*/  CS2R R92, SRZ ;  /* 0x00000000005c7805 */ /* 0x000fe2000001ff00 */
[----:B------:R-:W-:Y:S01]  /*4750*/  FMUL.FTZ R185, R185, c[0x0][0x1e8] ;  /* 0x00007a00b9b97a20 */ /* 0x000fe20000410000 */
[----:B------:R-:W-:Y:S01]  /*4760*/  @P0 F2FP.PACK_AB R208, RZ, R208 ;  /* 0x000000d0ffd0023e */ /* 0x000fe200000000ff */
[-C--:B------:R-:W-:Y:S01]  /*4770*/  FMUL.FTZ R188, R189, R164.reuse ;  /* 0x000000a4bdbc7220 */ /* 0x080fe20000410000 */
[----:B------:R-:W-:Y:S01]  /*4780*/  @P0 F2FP.PACK_AB R189, RZ, R189 ;  /* 0x000000bdffbd023e */ /* 0x000fe200000000ff */
[----:B------:R-:W-:Y:S01]  /*4790*/  @P5 FMUL.FTZ R207, R186, R187 ;  /* 0x000000bbbacf5220 */ /* 0x000fe20000410000 */
[----:B------:R-:W-:Y:S01]  /*47a0*/  @P0 PRMT R84, R101, 0x7610, R84 ;  /* 0x0000761065540816 */ /* 0x000fe20000000054 */
[----:B------:R-:W-:Y:S01]  /*47b0*/  FMUL.FTZ R187, R95, R164 ;  /* 0x000000a45fbb7220 */ /* 0x000fe20000410000 */
[----:B------:R-:W-:Y:S01]  /*47c0*/  @P0 PRMT R85, R191, 0x7610, R85 ;  /* 0x00007610bf550816 */ /* 0x000fe20000000055 */
[----:B------:R-:W-:Y:S01]  /*47d0*/  @P6 FMUL.FTZ R192, R185, R103 ;  /* 0x00000067b9c06220 */ /* 0x000fe20000410000 */
[----:B------:R-:W-:Y:S01]  /*47e0*/  @P0 F2FP.PACK_AB R103, RZ, R94 ;  /* 0x0000005eff67023e */ /* 0x000fe200000000ff */
[----:B------:R-:W-:Y:S01]  /*47f0*/  FMUL.FTZ R188, R188, c[0x0][0x1e8] ;  /* 0x00007a00bcbc7a20 */ /* 0x000fe20000410000 */
[----:B------:R-:W-:Y:S01]  /*4800*/  @P4 HADD2.F32 R94, -RZ, R55.H0_H0 ;  /* 0x20000037ff5e4230 */ /* 0x000fe20000004100 */
[----:B------:R-:W-:Y:S01]  /*4810*/  FMUL.FTZ R187, R187, c[0x0][0x1e8] ;  /* 0x00007a00bbbb7a20 */ /* 0x000fe20000410000 */
[----:B------:R-:W-:Y:S01]  /*4820*/  @P0 PRMT R86, R208, 0x7610, R86 ;  /* 0x00007610d0560816 */ /* 0x000fe20000000056 */
[----:B------:R-:W-:Y:S01]  /*4830*/  @P3 FMUL.FTZ R93, R188, R209 ;  /* 0x000000d1bc5d3220 */ /* 0x000fe20000410000 */
[----:B------:R-:W-:Y:S01]  /*4840*/  @P0 F2FP.PACK_AB R209, RZ, R95 ;  /* 0x0000005fffd1023e */ /* 0x000fe200000000ff */
[----:B------:R-:W-:Y:S01]  /*4850*/  @P4 FMUL.FTZ R92, R187, R94 ;  /* 0x0000005ebb5c4220 */ /* 0x000fe20000410000 */
[----:B------:R-:W-:-:S02]  /*4860*/  IADD3 R191, R165, 0x180, RZ ;  /* 0x00000180a5bf7810 */ /* 0x000fc40007ffe0ff */
[----:B------:R-:W-:Y:S02]  /*4870*/  @P0 PRMT R87, R209, 0x7610, R87 ;  /* 0x00007610d1570816 */ /* 0x000fe40000000057 */
[----:B------:R-:W-:Y:S02]  /*4880*/  F2FP.PACK_AB R95, R93, R92 ;  /* 0x0000005c5d5f723e */ /* 0x000fe400000000ff */
[----:B------:R-:W-:Y:S01]  /*4890*/  F2FP.PACK_AB R93, R206, R100 ;  /* 0x00000064ce5d723e */ /* 0x000fe200000000ff */
[----:B------:R-:W-:Y:S01]  /*48a0*/  @P0 IMAD.WIDE.U32 R100, R167, R252, c[0x0][0x258] ;  /* 0x00009600a7640625 */ /* 0x000fe200078e00fc */
[----:B------:R-:W-:Y:S02]  /*48b0*/  @P0 PRMT R84, R84, 0x5410, R199 ;  /* 0x0000541054540816 */ /* 0x000fe400000000c7 */
[----:B------:R-:W-:Y:S02]  /*48c0*/  @P0 PRMT R85, R85, 0x5410, R103 ;  /* 0x0000541055550816 */ /* 0x000fe40000000067 */
[----:B------:R-:W-:-:S02]  /*48d0*/  @P0 PRMT R86, R86, 0x5410, R190 ;  /* 0x0000541056560816 */ /* 0x000fc400000000be */
[----:B------:R-:W-:Y:S02]  /*48e0*/  @P0 PRMT R87, R87, 0x5410, R189 ;  /* 0x0000541057570816 */ /* 0x000fe400000000bd */
[----:B------:R-:W-:Y:S02]  /*48f0*/  F2FP.PACK_AB R94, R207, R192 ;  /* 0x000000c0cf5e723e */ /* 0x000fe400000000ff */
[----:B------:R-:W-:Y:S01]  /*4900*/  F2FP.PACK_AB R92, R102, R200 ;  /* 0x000000c8665c723e */ /* 0x000fe200000000ff */
[----:B------:R-:W-:Y:S01]  /*4910*/  IMAD.WIDE.U32 R102, R191, R252, c[0x0][0x170] ;  /* 0x00005c00bf667625 */ /* 0x000fe200078e00fc */
[----:B------:R-:W-:Y:S04]  /*4920*/  @P0 STG.E.128 [R100.64], R84 ;  /* 0x0000005464000986 */ /* 0x000fe8000c101d04 */
[----:B------:R0:W-:Y:S01]  /*4930*/  STG.E.128 [R88.64], R92 ;  /* 0x0000005c58007986 */ /* 0x0001e2000c101d04 */
[----:B------:R-:W-:-:S02]  /*4940*/  FFMA.FTZ R172, R172, R181, R180 ;  /* 0x000000b5acac7223 */ /* 0x000fc400000100b4 */
[-CC-:B------:R-:W-:Y:S01]  /*4950*/  FFMA.FTZ R174, R174, R181.reuse, R180.reuse ;  /* 0x000000b5aeae7223 */ /* 0x180fe200000100b4 */
[--C-:B------:R-:W-:Y:S01]  /*4960*/  @P5 HADD2.F32 R167, -RZ, R90.reuse.H1_H1 ;  /* 0x3000005affa75230 */ /* 0x100fe20000004100 */
[-CC-:B------:R-:W-:Y:S02]  /*4970*/  FFMA.FTZ R178, R178, R181.reuse, R180.reuse ;  /* 0x000000b5b2b27223 */ /* 0x180fe400000100b4 */
[-CC-:B------:R-:W-:Y:S02]  /*4980*/  FFMA.FTZ R124, R124, R181.reuse, R180.reuse ;  /* 0x000000b57c7c7223 */ /* 0x180fe400000100b4 */
[-CC-:B------:R-:W-:Y:S02]  /*4990*/  FFMA.FTZ R126, R126, R181.reuse, R180.reuse ;  /* 0x000000b57e7e7223 */ /* 0x180fe400000100b4 */
[----:B------:R-:W-:Y:S01]  /*49a0*/  FFMA.FTZ R170, R170, R181, R180 ;  /* 0x000000b5aaaa7223 */ /* 0x000fe200000100b4 */
[----:B------:R-:W-:Y:S01]  /*49b0*/  IADD3 R165, R165, 0x200, RZ ;  /* 0x00000200a5a57810 */ /* 0x000fe20007ffe0ff */
[----:B------:R-:W2:Y:S04]  /*49c0*/  LDL.LU R190, [R1] ;  /* 0x0000000001be7983 */ /* 0x000ea80000300800 */
[----:B0-----:R0:W3:Y:S01]  /*49d0*/  LDG.E.128 R92, [R102.64] ;  /* 0x00000004665c7981 */ /* 0x0010e2000c1e1d00 */
[----:B------:R-:W-:Y:S01]  /*49e0*/  HFMA2.MMA R100, -RZ, RZ, 0, 0 ;  /* 0x00000000ff647435 */ /* 0x000fe200000001ff */
[----:B------:R-:W-:Y:S01]  /*49f0*/  @P6 HADD2.F32 R89, -RZ, R90.H0_H0 ;  /* 0x2000005aff596230 */ /* 0x000fe20000004100 */
[----:B------:R-:W-:Y:S01]  /*4a00*/  MOV R88, R98 ;  /* 0x0000006200587202 */ /* 0x000fe20000000f00 */
[----:B------:R-:W-:Y:S01]  /*4a10*/  FADD.FTZ R172, R173, -R172 ;  /* 0x800000acadac7221 */ /* 0x000fe20000010000 */
[--C-:B------:R-:W-:Y:S01]  /*4a20*/  @P1 HADD2.F32 R101, -RZ, R76.reuse.H0_H0 ;  /* 0x2000004cff651230 */ /* 0x100fe20000004100 */
[----:B------:R-:W-:Y:S01]  /*4a30*/  FADD.FTZ R175, R175, -R174 ;  /* 0x800000aeafaf7221 */ /* 0x000fe20000010000 */
[----:B------:R-:W-:Y:S01]  /*4a40*/  @P1 HADD2.F32 R173, -RZ, R76.H1_H1 ;  /* 0x3000004cffad1230 */ /* 0x000fe20000004100 */
[----:B------:R-:W-:Y:S01]  /*4a50*/  @P6 FMUL.FTZ R100, R185, R89 ;  /* 0x00000059b9646220 */ /* 0x000fe20000410000 */
[----:B------:R-:W-:Y:S01]  /*4a60*/  LOP3.LUT P6, RZ, R88, 0xff, RZ, 0xc0, !PT ;  /* 0x000000ff58ff7812 */ /* 0x000fe200078cc0ff */
[----:B------:R-:W-:Y:S01]  /*4a70*/  FMUL.FTZ R88, R163, R172 ;  /* 0x000000aca3587220 */ /* 0x000fe20000410000 */
[--C-:B------:R-:W-:Y:S01]  /*4a80*/  @P4 HADD2.F32 R172, -RZ, R91.reuse.H0_H0 ;  /* 0x2000005bffac4230 */ /* 0x100fe20000004100 */
[----:B------:R-:W-:Y:S01]  /*4a90*/  FFMA.FTZ R89, R176, R181, R180 ;  /* 0x000000b5b0597223 */ /* 0x000fe200000100b4 */
[----:B------:R-:W-:Y:S01]  /*4aa0*/  @P3 HADD2.F32 R91, -RZ, R91.H1_H1 ;  /* 0x3000005bff5b3230 */ /* 0x000fe20000004100 */
[----:B------:R-:W-:Y:S01]  /*4ab0*/  @P1 FADD.FTZ R88, R88, R101 ;  /* 0x0000006558581221 */ /* 0x000fe20000010000 */
[----:B------:R-:W-:Y:S01]  /*4ac0*/  HFMA2.MMA R101, -RZ, RZ, 0, 0 ;  /* 0x00000000ff657435 */ /* 0x000fe200000001ff */
[----:B0-----:R-:W-:Y:S01]  /*4ad0*/  CS2R R102, SRZ ;  /* 0x0000000000667805 */ /* 0x001fe2000001ff00 */
[----:B------:R-:W-:Y:S01]  /*4ae0*/  FADD.FTZ R89, R177, -R89 ;  /* 0x80000059b1597221 */ /* 0x000fe20000010000 */
[----:B------:R-:W-:Y:S01]  /*4af0*/  @P1 HADD2.F32 R174, -RZ, R77.H0_H0 ;  /* 0x2000004dffae1230 */ /* 0x000fe20000004100 */
[----:B------:R-:W-:-:S02]  /*4b00*/  FMUL.FTZ R90, R163, R175 ;  /* 0x000000afa35a7220 */ /* 0x000fc40000410000 */
[----:B------:R-:W-:Y:S01]  /*4b10*/  @P3 FMUL.FTZ R101, R188, R91 ;  /* 0x0000005bbc653220 */ /* 0x000fe20000410000 */
[C---:B------:R-:W-:Y:S01]  /*4b20*/  LOP3.LUT P3, RZ, R98.reuse, 0xff00, RZ, 0xc0, !PT ;  /* 0x0000ff0062ff7812 */ /* 0x040fe2000786c0ff */
[----:B------:R-:W-:Y:S01]  /*4b30*/  @P4 FMUL.FTZ R102, R187, R172 ;  /* 0x000000acbb664220 */ /* 0x000fe20000410000 */
[----:B------:R-:W-:Y:S01]  /*4b40*/  LOP3.LUT P4, RZ, R98, 0xff0000, RZ, 0xc0, !PT ;  /* 0x00ff000062ff7812 */ /* 0x000fe2000788c0ff */
[----:B------:R-:W-:Y:S01]  /*4b50*/  FADD.FTZ R179, R179, -R178 ;  /* 0x800000b2b3b37221 */ /* 0x000fe20000010000 */
[----:B------:R-:W-:Y:S01]  /*4b60*/  MOV R172, RZ ;  /* 0x000000ff00ac7202 */ /* 0x000fe20000000f00 */
[----:B------:R-:W-:Y:S02]  /*4b70*/  FMUL.FTZ R89, R163, R89 ;  /* 0x00000059a3597220 */ /* 0x000fe40000410000 */
[----:B------:R-:W-:Y:S01]  /*4b80*/  @P1 FADD.FTZ R90, R90, R173 ;  /* 0x000000ad5a5a1221 */ /* 0x000fe20000010000 */
[----:B------:R-:W-:Y:S01]  /*4b90*/  @P1 HADD2.F32 R173, -RZ, R77.H1_H1 ;  /* 0x3000004dffad1230 */ /* 0x000fe20000004100 */
[----:B------:R-:W-:Y:S01]  /*4ba0*/  @P5 FMUL.FTZ R103, R186, R167 ;  /* 0x000000a7ba675220 */ /* 0x000fe20000410000 */
[----:B------:R-:W-:Y:S01]  /*4bb0*/  LOP3.LUT P5, RZ, R98, 0xff000000, RZ, 0xc0, !PT ;  /* 0xff00000062ff7812 */ /* 0x000fe200078ac0ff */
[----:B------:R-:W-:Y:S01]  /*4bc0*/  @P1 FADD.FTZ R89, R89, R174 ;  /* 0x000000ae59591221 */ /* 0x000fe20000010000 */
[----:B------:R-:W-:Y:S01]  /*4bd0*/  HFMA2.MMA R98, -RZ, RZ, 0, 0 ;  /* 0x00000000ff627435 */ /* 0x000fe200000001ff */
[----:B------:R-:W-:Y:S01]  /*4be0*/  FMUL.FTZ R91, R163, R179 ;  /* 0x000000b3a35b7220 */ /* 0x000fe20000410000 */
[--C-:B------:R-:W-:Y:S01]  /*4bf0*/  @P6 HADD2.F32 R174, -RZ, R48.reuse.H0_H0 ;  /* 0x20000030ffae6230 */ /* 0x100fe20000004100 */
[-C--:B------:R-:W-:Y:S01]  /*4c00*/  FMUL.FTZ R176, R88, R164.reuse ;  /* 0x000000a458b07220 */ /* 0x080fe20000410000 */
[----:B------:R-:W-:Y:S01]  /*4c10*/  @P3 HADD2.F32 R177, -RZ, R48.H1_H1 ;  /* 0x30000030ffb13230 */ /* 0x000fe20000004100 */
[-C--:B------:R-:W-:Y:S01]  /*4c20*/  FMUL.FTZ R186, R90, R164.reuse ;  /* 0x000000a45aba7220 */ /* 0x080fe20000410000 */
[--C-:B------:R-:W-:Y:S01]  /*4c30*/  @P4 HADD2.F32 R179, -RZ, R49.reuse.H0_H0 ;  /* 0x20000031ffb34230 */ /* 0x100fe20000004100 */
[----:B------:R-:W-:Y:S01]  /*4c40*/  @P1 FADD.FTZ R91, R91, R173 ;  /* 0x000000ad5b5b1221 */ /* 0x000fe20000010000 */
[----:B------:R-:W-:Y:S01]  /*4c50*/  HFMA2.MMA R173, -RZ, RZ, 0, 0 ;  /* 0x00000000ffad7435 */ /* 0x000fe200000001ff */
[----:B------:R-:W-:Y:S01]  /*4c60*/  FMUL.FTZ R185, R89, R164 ;  /* 0x000000a459b97220 */ /* 0x000fe20000410000 */
[----:B------:R-:W-:Y:S01]  /*4c70*/  MOV R167, RZ ;  /* 0x000000ff00a77202 */ /* 0x000fe20000000f00 */
[----:B------:R-:W-:Y:S01]  /*4c80*/  FMUL.FTZ R176, R176, c[0x0][0x1e8] ;  /* 0x00007a00b0b07a20 */ /* 0x000fe20000410000 */
[----:B------:R-:W-:Y:S01]  /*4c90*/  @P5 HADD2.F32 R187, -RZ, R49.H1_H1 ;  /* 0x30000031ffbb5230 */ /* 0x000fe20000004100 */
[----:B------:R-:W-:-:S02]  /*4ca0*/  FMUL.FTZ R186, R186, c[0x0][0x1e8] ;  /* 0x00007a00baba7a20 */ /* 0x000fc40000410000 */
[----:B------:R-:W-:Y:S02]  /*4cb0*/  FMUL.FTZ R178, R91, R164 ;  /* 0x000000a45bb27220 */ /* 0x000fe40000410000 */
[----:B------:R-:W-:Y:S02]  /*4cc0*/  FMUL.FTZ R185, R185, c[0x0][0x1e8] ;  /* 0x00007a00b9b97a20 */ /* 0x000fe40000410000 */
[----:B------:R-:W-:Y:S02]  /*4cd0*/  @P6 FMUL.FTZ R98, R176, R174 ;  /* 0x000000aeb0626220 */ /* 0x000fe40000410000 */
[----:B------:R-:W-:Y:S02]  /*4ce0*/  @P3 FMUL.FTZ R167, R186, R177 ;  /* 0x000000b1baa73220 */ /* 0x000fe40000410000 */
[----:B------:R-:W-:Y:S02]  /*4cf0*/  FMUL.FTZ R178, R178, c[0x0][0x1e8] ;  /* 0x00007a00b2b27a20 */ /* 0x000fe40000410000 */
[----:B------:R-:W-:Y:S01]  /*4d00*/  FADD.FTZ R125, R125, -R124 ;  /* 0x8000007c7d7d7221 */ /* 0x000fe20000010000 */
[----:B------:R-:W-:Y:S01]  /*4d10*/  @P1 HADD2.F32 R124, -RZ, R79.H1_H1 ;  /* 0x3000004fff7c1230 */ /* 0x000fe20000004100 */
[----:B------:R-:W-:-:S02]  /*4d20*/  FADD.FTZ R127, R127, -R126 ;  /* 0x8000007e7f7f7221 */ /* 0x000fc40000010000 */
[----:B------:R-:W-:Y:S02]  /*4d30*/  FADD.FTZ R170, R171, -R170 ;  /* 0x800000aaabaa7221 */ /* 0x000fe40000010000 */
[C---:B------:R-:W-:Y:S02]  /*4d40*/  FMUL.FTZ R171, R163.reuse, R125 ;  /* 0x0000007da3ab7220 */ /* 0x040fe40000410000 */
[----:B------:R-:W-:-:S04]  /*4d50*/  FMUL.FTZ R126, R163, R170 ;  /* 0x000000aaa37e7220 */ /* 0x000fc80000410000 */
[----:B------:R-:W-:Y:S02]  /*4d60*/  @P1 FADD.FTZ R126, R126, R124 ;  /* 0x0000007c7e7e1221 */ /* 0x000fe40000010000 */
[-CC-:B------:R-:W-:Y:S02]  /*4d70*/  FFMA.FTZ R104, R104, R181.reuse, R180.reuse ;  /* 0x000000b568687223 */ /* 0x180fe400000100b4 */
[-CC-:B------:R-:W-:Y:S02]  /*4d80*/  FFMA.FTZ R108, R108, R181.reuse, R180.reuse ;  /* 0x000000b56c6c7223 */ /* 0x180fe400000100b4 */
[-CC-:B------:R-:W-:Y:S02]  /*4d90*/  FFMA.FTZ R110, R110, R181.reuse, R180.reuse ;  /* 0x000000b56e6e7223 */ /* 0x180fe400000100b4 */
[-CC-:B------:R-:W-:Y:S02]  /*4da0*/  FFMA.FTZ R112, R112, R181.reuse, R180.reuse ;  /* 0x000000b570707223 */ /* 0x180fe400000100b4 */
[----:B------:R-:W-:-:S02]  /*4db0*/  FFMA.FTZ R114, R114, R181, R180 ;  /* 0x000000b572727223 */ /* 0x000fc400000100b4 */
[-CC-:B------:R-:W-:Y:S02]  /*4dc0*/  FFMA.FTZ R116, R116, R181.reuse, R180.reuse ;  /* 0x000000b574747223 */ /* 0x180fe400000100b4 */
[-CC-:B------:R-:W-:Y:S02]  /*4dd0*/  FFMA.FTZ R118, R118, R181.reuse, R180.reuse ;  /* 0x000000b576767223 */ /* 0x180fe400000100b4 */
[----:B------:R-:W-:Y:S02]  /*4de0*/  FFMA.FTZ R120, R120, R181, R180 ;  /* 0x000000b578787223 */ /* 0x000fe400000100b4 */
[----:B------:R-:W-:Y:S02]  /*4df0*/  FADD.FTZ R112, R113, -R112 ;  /* 0x8000007071707221 */ /* 0x000fe40000010000 */
[----:B------:R-:W-:Y:S02]  /*4e00*/  FADD.FTZ R110, R111, -R110 ;  /* 0x8000006e6f6e7221 */ /* 0x000fe40000010000 */
[----:B------:R-:W-:Y:S01]  /*4e10*/  FMUL.FTZ R112, R163, R112 ;  /* 0x00000070a3707220 */ /* 0x000fe20000410000 */
[----:B---3--:R-:W-:-:S02]  /*4e20*/  @P6 HADD2.F32 R175, -RZ, R92.H0_H0 ;  /* 0x2000005cffaf6230 */ /* 0x008fc40000004100 */
[----:B------:R-:W-:Y:S02]  /*4e30*/  @P3 HADD2.F32 R188, -RZ, R92.H1_H1 ;  /* 0x3000005cffbc3230 */ /* 0x000fe40000004100 */
[--C-:B------:R-:W-:Y:S01]  /*4e40*/  @P4 HADD2.F32 R92, -RZ, R93.reuse.H0_H0 ;  /* 0x2000005dff5c4230 */ /* 0x100fe20000004100 */
[----:B------:R-:W-:Y:S01]  /*4e50*/  @P6 FMUL.FTZ R172, R176, R175 ;  /* 0x000000afb0ac6220 */ /* 0x000fe20000410000 */
[----:B------:R-:W-:Y:S01]  /*4e60*/  @P5 HADD2.F32 R93, -RZ, R93.H1_H1 ;  /* 0x3000005dff5d5230 */ /* 0x000fe20000004100 */
[----:B------:R-:W-:Y:S01]  /*4e70*/  CS2R R174, SRZ ;  /* 0x0000000000ae7805 */ /* 0x000fe2000001ff00 */
[----:B------:R-:W-:Y:S01]  /*4e80*/  CS2R R176, SRZ ;  /* 0x0000000000b07805 */ /* 0x000fe2000001ff00 */
[----:B------:R-:W-:Y:S01]  /*4e90*/  @P3 FMUL.FTZ R173, R186, R188 ;  /* 0x000000bcbaad3220 */ /* 0x000fe20000410000 */
[----:B------:R-:W-:Y:S01]  /*4ea0*/  LOP3.LUT P6, RZ, R99, 0xff00, RZ, 0xc0, !PT ;  /* 0x0000ff0063ff7812 */ /* 0x000fe200078cc0ff */
[----:B------:R-:W-:Y:S01]  /*4eb0*/  @P4 FMUL.FTZ R177, R185, R179 ;  /* 0x000000b3b9b14220 */ /* 0x000fe20000410000 */
[----:B------:R-:W-:Y:S01]  /*4ec0*/  LOP3.LUT P3, RZ, R99, 0xff0000, RZ, 0xc0, !PT ;  /* 0x00ff000063ff7812 */ /* 0x000fe2000786c0ff */
[----:B------:R-:W-:Y:S01]  /*4ed0*/  @P4 FMUL.FTZ R174, R185, R92 ;  /* 0x0000005cb9ae4220 */ /* 0x000fe20000410000 */
[C---:B------:R-:W-:Y:S01]  /*4ee0*/  LEA R92, P4, R191.reuse, c[0x0][0x248], 0x4 ;  /* 0x00009200bf5c7a11 */ /* 0x040fe200078820ff */
[----:B------:R-:W-:Y:S01]  /*4ef0*/  FFMA.FTZ R186, R122, R181, R180 ;  /* 0x000000b57aba7223 */ /* 0x000fe200000100b4 */
[--C-:B------:R-:W-:Y:S01]  /*4f00*/  @P1 HADD2.F32 R122, -RZ, R78.reuse.H1_H1 ;  /* 0x3000004eff7a1230 */ /* 0x100fe20000004100 */
[C---:B------:R-:W-:Y:S01]  /*4f10*/  @P5 FMUL.FTZ R175, R178.reuse, R93 ;  /* 0x0000005db2af5220 */ /* 0x040fe20000410000 */
[----:B------:R-:W-:Y:S01]  /*4f20*/  LEA.HI.X R93, R191, c[0x0][0x24c], RZ, 0x4, P4 ;  /* 0x00009300bf5d7a11 */ /* 0x000fe200020f24ff */
[----:B------:R-:W-:Y:S01]  /*4f30*/  FADD.FTZ R186, R123, -R186 ;  /* 0x800000ba7bba7221 */ /* 0x000fe20000010000 */
[C---:B------:R-:W-:Y:S01]  /*4f40*/  LOP3.LUT P4, RZ, R99.reuse, 0xff000000, RZ, 0xc0, !PT ;  /* 0xff00000063ff7812 */ /* 0x040fe2000788c0ff */
[----:B------:R-:W-:Y:S01]  /*4f50*/  @P5 FMUL.FTZ R176, R178, R187 ;  /* 0x000000bbb2b05220 */ /* 0x000fe20000410000 */
[----:B------:R-:W-:Y:S01]  /*4f60*/  LOP3.LUT P5, RZ, R99, 0xff, RZ, 0xc0, !PT ;  /* 0x000000ff63ff7812 */ /* 0x000fe200078ac0ff */
[----:B------:R-:W-:Y:S01]  /*4f70*/  @P1 HADD2.F32 R99, -RZ, R78.H0_H0 ;  /* 0x2000004eff631230 */ /* 0x000fe20000004100 */
[C---:B------:R-:W-:Y:S01]  /*4f80*/  FMUL.FTZ R186, R163.reuse, R186 ;  /* 0x000000baa3ba7220 */ /* 0x040fe20000410000 */
[----:B------:R-:W-:Y:S01]  /*4f90*/  @P1 HADD2.F32 R123, -RZ, R79.H0_H0 ;  /* 0x2000004fff7b1230 */ /* 0x000fe20000004100 */
[----:B------:R-:W-:Y:S01]  /*4fa0*/  FMUL.FTZ R187, R163, R127 ;  /* 0x0000007fa3bb7220 */ /* 0x000fe20000410000 */
[----:B------:R-:W-:Y:S01]  /*4fb0*/  HFMA2.MMA R179, -RZ, RZ, 0, 0 ;  /* 0x00000000ffb37435 */ /* 0x000fe200000001ff */
[----:B------:R-:W-:Y:S01]  /*4fc0*/  @P1 FADD.FTZ R186, R186, R99 ;  /* 0x00000063baba1221 */ /* 0x000fe20000010000 */
[--C-:B------:R-:W-:Y:S01]  /*4fd0*/  @P6 HADD2.F32 R178, -RZ, R50.reuse.H1_H1 ;  /* 0x30000032ffb26230 */ /* 0x100fe20000004100 */
[----:B------:R-:W-:Y:S01]  /*4fe0*/  @P1 FADD.FTZ R171, R171, R122 ;  /* 0x0000007aabab1221 */ /* 0x000fe20000010000 */
[----:B------:R-:W-:Y:S01]  /*4ff0*/  MOV R185, RZ ;  /* 0x000000ff00b97202 */ /* 0x000fe20000000f00 */
[----:B------:R-:W-:Y:S01]  /*5000*/  @P1 FADD.FTZ R187, R187, R123 ;  /* 0x0000007bbbbb1221 */ /* 0x000fe20000010000 */
[--C-:B------:R-:W-:Y:S01]  /*5010*/  @P3 HADD2.F32 R170, -RZ, R51.reuse.H0_H0 ;  /* 0x20000033ffaa3230 */ /* 0x100fe20000004100 */
[-C--:B------:R-:W-:Y:S01]  /*5020*/  FMUL.FTZ R123, R186, R164.reuse ;  /* 0x000000a4ba7b7220 */ /* 0x080fe20000410000 */
[----:B------:R-:W-:Y:S01]  /*5030*/  @P5 HADD2.F32 R99, -RZ, R50.H0_H0 ;  /* 0x20000032ff635230 */ /* 0x000fe20000004100 */
[-C--:B------:R-:W-:Y:S01]  /*5040*/  FMUL.FTZ R125, R171, R164.reuse ;  /* 0x000000a4ab7d7220 */ /* 0x080fe20000410000 */
[----:B------:R-:W-:Y:S01]  /*5050*/  @P4 HADD2.F32 R127, -RZ, R51.H1_H1 ;  /* 0x30000033ff7f4230 */ /* 0x000fe20000004100 */
[----:B------:R-:W-:Y:S01]  /*5060*/  FMUL.FTZ R124, R187, R164 ;  /* 0x000000a4bb7c7220 */ /* 0x000fe20000410000 */
[----:B------:R-:W-:Y:S01]  /*5070*/  @P0 F2FP.PACK_AB R186, RZ, R186 ;  /* 0x000000baffba023e */ /* 0x000fe200000000ff */
[----:B------:R-:W-:Y:S01]  /*5080*/  FMUL.FTZ R122, R126, R164 ;  /* 0x000000a47e7a7220 */ /* 0x000fe20000410000 */
[----:B------:R-:W-:Y:S01]  /*5090*/  @P0 F2FP.PACK_AB R187, RZ, R187 ;  /* 0x000000bbffbb023e */ /* 0x000fe200000000ff */
[----:B------:R-:W-:Y:S01]  /*50a0*/  FMUL.FTZ R123, R123, c[0x0][0x1e8] ;  /* 0x00007a007b7b7a20 */ /* 0x000fe20000410000 */
[----:B------:R-:W-:Y:S01]  /*50b0*/  CS2R R188, SRZ ;  /* 0x0000000000bc7805 */ /* 0x000fe2000001ff00 */
[----:B------:R-:W-:Y:S01]  /*50c0*/  FMUL.FTZ R125, R125, c[0x0][0x1e8] ;  /* 0x00007a007d7d7a20 */ /* 0x000fe20000410000 */
[----:B------:R-:W-:Y:S01]  /*50d0*/  @P0 F2FP.PACK_AB R171, RZ, R171 ;  /* 0x000000abffab023e */ /* 0x000fe200000000ff */
[----:B------:R-:W-:Y:S01]  /*50e0*/  FMUL.FTZ R124, R124, c[0x0][0x1e8] ;  /* 0x00007a007c7c7a20 */ /* 0x000fe20000410000 */
[----:B------:R-:W-:Y:S01]  /*50f0*/  @P0 F2FP.PACK_AB R126, RZ, R126 ;  /* 0x0000007eff7e023e */ /* 0x000fe200000000ff */
[----:B------:R-:W-:Y:S01]  /*5100*/  FMUL.FTZ R122, R122, c[0x0][0x1e8] ;  /* 0x00007a007a7a7a20 */ /* 0x000fe20000410000 */
[----:B------:R-:W-:Y:S01]  /*5110*/  @P0 PRMT R86, R186, 0x7610, R86 ;  /* 0x00007610ba560816 */ /* 0x000fe20000000056 */
[----:B------:R-:W-:Y:S01]  /*5120*/  @P5 FMUL.FTZ R185, R123, R99 ;  /* 0x000000637bb95220 */ /* 0x000fe20000410000 */
[----:B------:R-:W-:Y:S01]  /*5130*/  @P0 F2FP.PACK_AB R99, RZ, R88 ;  /* 0x00000058ff63023e */ /* 0x000fe200000000ff */
[----:B------:R-:W-:Y:S01]  /*5140*/  @P6 FMUL.FTZ R179, R125, R178 ;  /* 0x000000b27db36220 */ /* 0x000fe20000410000 */
[----:B------:R-:W-:Y:S01]  /*5150*/  @P0 F2FP.PACK_AB R178, RZ, R89 ;  /* 0x00000059ffb2023e */ /* 0x000fe200000000ff */
[----:B------:R-:W-:Y:S01]  /*5160*/  @P3 FMUL.FTZ R188, R124, R170 ;  /* 0x000000aa7cbc3220 */ /* 0x000fe20000410000 */
[----:B------:R-:W-:Y:S01]  /*5170*/  @P0 F2FP.PACK_AB R170, RZ, R91 ;  /* 0x0000005bffaa023e */ /* 0x000fe200000000ff */
[----:B------:R-:W-:Y:S01]  /*5180*/  @P4 FMUL.FTZ R189, R122, R127 ;  /* 0x0000007f7abd4220 */ /* 0x000fe20000410000 */
[----:B------:R-:W-:-:S02]  /*5190*/  @P0 F2FP.PACK_AB R127, RZ, R90 ;  /* 0x0000005aff7f023e */ /* 0x000fc400000000ff */
[----:B------:R-:W-:Y:S02]  /*51a0*/  @P0 PRMT R84, R99, 0x7610, R84 ;  /* 0x0000761063540816 */ /* 0x000fe40000000054 */
[----:B------:R-:W-:Y:S02]  /*51b0*/  @P0 PRMT R85, R178, 0x7610, R85 ;  /* 0x00007610b2550816 */ /* 0x000fe40000000055 */
[----:B------:R-:W-:Y:S02]  /*51c0*/  @P0 PRMT R87, R187, 0x7610, R87 ;  /* 0x00007610bb570816 */ /* 0x000fe40000000057 */
[----:B------:R-:W-:Y:S01]  /*51d0*/  F2FP.PACK_AB R88, R167, R98 ;  /* 0x00000062a758723e */ /* 0x000fe200000000ff */
[-C--:B------:R-:W-:Y:S01]  /*51e0*/  @P0 IMAD.WIDE.U32 R166, R166, R252.reuse, c[0x0][0x258] ;  /* 0x00009600a6a60625 */ /* 0x080fe200078e00fc */
[----:B------:R-:W-:Y:S02]  /*51f0*/  @P0 PRMT R84, R84, 0x5410, R127 ;  /* 0x0000541054540816 */ /* 0x000fe4000000007f */
[----:B------:R-:W-:Y:S01]  /*5200*/  @P0 PRMT R85, R85, 0x5410, R170 ;  /* 0x0000541055550816 */ /* 0x000fe200000000aa */
[----:B------:R-:W-:Y:S01]  /*5210*/  IMAD.WIDE.U32 R98, R165, R252, c[0x0][0x170] ;  /* 0x00005c00a5627625 */ /* 0x000fe200078e00fc */
[----:B------:R-:W-:-:S02]  /*5220*/  @P0 PRMT R86, R86, 0x5410, R171 ;  /* 0x0000541056560816 */ /* 0x000fc400000000ab */
[----:B------:R-:W-:Y:S02]  /*5230*/  @P0 PRMT R87, R87, 0x5410, R126 ;  /* 0x0000541057570816 */ /* 0x000fe4000000007e */
[----:B------:R-:W-:Y:S02]  /*5240*/  F2FP.PACK_AB R91, R189, R188 ;  /* 0x000000bcbd5b723e */ /* 0x000fe400000000ff */
[----:B------:R-:W-:Y:S01]  /*5250*/  F2FP.PACK_AB R90, R179, R185 ;  /* 0x000000b9b35a723e */ /* 0x000fe200000000ff */
[----:B------:R-:W-:Y:S01]  /*5260*/  @P0 STG.E.128 [R166.64], R84 ;  /* 0x00000054a6000986 */ /* 0x000fe2000c101d04 */
[----:B------:R-:W-:-:S03]  /*5270*/  F2FP.PACK_AB R89, R176, R177 ;  /* 0x000000b1b059723e */ /* 0x000fc600000000ff */
[----:B------:R-:W3:Y:S04]  /*5280*/  LDL.LU R189, [R1+0x8] ;  /* 0x0000080001bd7983 */ /* 0x000ee80000300800 */
[----:B------:R0:W-:Y:S04]  /*5290*/  STG.E.128 [R92.64], R88 ;  /* 0x000000585c007986 */ /* 0x0001e8000c101d04 */
[----:B------:R-:W4:Y:S04]  /*52a0*/  LDL.LU R188, [R1+0x4] ;  /* 0x0000040001bc7983 */ /* 0x000f280000300800 */
[----:B------:R-:W4:Y:S04]  /*52b0*/  LDL.LU R187, [R1+0x10] ;  /* 0x0000100001bb7983 */ /* 0x000f280000300800 */
[----:B------:R-:W4:Y:S04]  /*52c0*/  LDL.LU R186, [R1+0xc] ;  /* 0x00000c0001ba7983 */ /* 0x000f280000300800 */
[----:B------:R-:W4:Y:S04]  /*52d0*/  LDL.LU R185, [R1+0x18] ;  /* 0x0000180001b97983 */ /* 0x000f280000300800 */
[----:B0-----:R0:W4:Y:S01]  /*52e0*/  LDG.E.128 R88, [R98.64] ;  /* 0x0000000462587981 */ /* 0x001122000c1e1d00 */
[--C-:B------:R-:W-:Y:S01]  /*52f0*/  @P5 HADD2.F32 R93, -RZ, R94.reuse.H0_H0 ;  /* 0x2000005eff5d5230 */ /* 0x100fe20000004100 */
[----:B------:R-:W-:Y:S01]  /*5300*/  MOV R92, RZ ;  /* 0x000000ff005c7202 */ /* 0x000fe20000000f00 */
[----:B------:R-:W-:Y:S01]  /*5310*/  @P6 HADD2.F32 R94, -RZ, R94.H1_H1 ;  /* 0x3000005eff5e6230 */ /* 0x000fe20000004100 */
[----:B------:R-:W4:Y:S01]  /*5320*/  LDL.LU R181, [R1+0x14] ;  /* 0x0000140001b57983 */ /* 0x000f220000300800 */
[--C-:B------:R-:W-:Y:S01]  /*5330*/  @P3 HADD2.F32 R111, -RZ, R95.reuse.H0_H0 ;  /* 0x2000005fff6f3230 */ /* 0x100fe20000004100 */
[----:B------:R-:W-:Y:S01]  /*5340*/  @P5 FMUL.FTZ R92, R123, R93 ;  /* 0x0000005d7b5c5220 */ /* 0x000fe20000410000 */
[----:B------:R-:W-:Y:S01]  /*5350*/  HFMA2.MMA R93, -RZ, RZ, 0, 0 ;  /* 0x00000000ff5d7435 */ /* 0x000fe200000001ff */
[----:B------:R-:W4:Y:S01]  /*5360*/  LDL.LU R180, [R1+0x20] ;  /* 0x0000200001b47983 */ /* 0x000f220000300800 */
[----:B------:R-:W-:Y:S01]  /*5370*/  @P4 HADD2.F32 R113, -RZ, R95.H1_H1 ;  /* 0x3000005fff714230 */ /* 0x000fe20000004100 */
[----:B0-----:R-:W-:Y:S01]  /*5380*/  MOV R98, R96 ;  /* 0x0000006000627202 */ /* 0x001fe20000000f00 */
[----:B------:R-:W-:Y:S01]  /*5390*/  FADD.FTZ R104, R105, -R104 ;  /* 0x8000006869687221 */ /* 0x000fe20000010000 */
[----:B------:R-:W4:Y:S01]  /*53a0*/  LDL.LU R179, [R1+0x1c] ;  /* 0x00001c0001b37983 */ /* 0x000f220000300800 */
[----:B------:R-:W-:Y:S01]  /*53b0*/  @P6 FMUL.FTZ R93, R125, R94 ;  /* 0x0000005e7d5d6220 */ /* 0x000fe20000410000 */
[--C-:B------:R-:W-:Y:S01]  /*53c0*/  @P1 HADD2.F32 R94, -RZ, R81.reuse.H1_H1 ;  /* 0x30000051ff5e1230 */ /* 0x100fe20000004100 */
[----:B------:R-:W-:Y:S01]  /*53d0*/  LOP3.LUT P5, RZ, R98, 0xff, RZ, 0xc0, !PT ;  /* 0x000000ff62ff7812 */ /* 0x000fe200078ac0ff */
[----:B------:R-:W4:Y:S01]  /*53e0*/  LDL.LU R178, [R1+0x28] ;  /* 0x0000280001b27983 */ /* 0x000f220000300800 */
[--C-:B------:R-:W-:Y:S01]  /*53f0*/  @P1 HADD2.F32 R98, -RZ, R80.reuse.H0_H0 ;  /* 0x20000050ff621230 */ /* 0x100fe20000004100 */
[----:B------:R-:W-:Y:S01]  /*5400*/  FMUL.FTZ R104, R163, R104 ;  /* 0x00000068a3687220 */ /* 0x000fe20000410000 */
[----:B------:R-:W-:Y:S01]  /*5410*/  @P1 HADD2.F32 R99, -RZ, R81.H0_H0 ;  /* 0x20000051ff631230 */ /* 0x000fe20000004100 */
[----:B------:R-:W4:Y:S01]  /*5420*/  LDL.LU R177, [R1+0x24] ;  /* 0x0000240001b17983 */ /* 0x000f220000300800 */
[----:B------:R-:W-:Y:S01]  /*5430*/  @P1 FADD.FTZ R112, R112, R94 ;  /* 0x0000005e70701221 */ /* 0x000fe20000010000 */
[----:B------:R-:W-:Y:S01]  /*5440*/  @P1 HADD2.F32 R105, -RZ, R80.H1_H1 ;  /* 0x30000050ff691230 */ /* 0x000fe20000004100 */
[----:B------:R-:W-:Y:S01]  /*5450*/  CS2R R94, SRZ ;  /* 0x00000000005e7805 */ /* 0x000fe2000001ff00 */
[----:B------:R-:W4:Y:S01]  /*5460*/  LDL.LU R176, [R1+0x30] ;  /* 0x0000300001b07983 */ /* 0x000f220000300800 */
[----:B------:R-:W-:Y:S01]  /*5470*/  @P3 FMUL.FTZ R95, R124, R111 ;  /* 0x0000006f7c5f3220 */ /* 0x000fe20000410000 */
[----:B------:R-:W-:Y:S01]  /*5480*/  LOP3.LUT P6, RZ, R96, 0xff00, RZ, 0xc0, !PT ;  /* 0x0000ff0060ff7812 */ /* 0x000fe200078cc0ff */
[----:B------:R-:W-:Y:S01]  /*5490*/  FADD.FTZ R108, R109, -R108 ;  /* 0x8000006c6d6c7221 */ /* 0x000fe20000010000 */
[----:B------:R-:W4:Y:S01]  /*54a0*/  LDL.LU R171, [R1+0x2c] ;  /* 0x00002c0001ab7983 */ /* 0x000f220000300800 */
[----:B------:R-:W-:Y:S01]  /*54b0*/  FADD.FTZ R114, R115, -R114 ;  /* 0x8000007273727221 */ /* 0x000fe20000010000 */
[--C-:B------:R-:W-:Y:S01]  /*54c0*/  @P1 HADD2.F32 R115, -RZ, R83.reuse.H1_H1 ;  /* 0x30000053ff731230 */ /* 0x100fe20000004100 */
[C---:B------:R-:W-:Y:S01]  /*54d0*/  FMUL.FTZ R110, R163.reuse, R110 ;  /* 0x0000006ea36e7220 */ /* 0x040fe20000410000 */
[----:B------:R-:W4:Y:S01]  /*54e0*/  LDL.LU R170, [R1+0x38] ;  /* 0x0000380001aa7983 */ /* 0x000f220000300800 */
[----:B------:R-:W-:Y:S01]  /*54f0*/  @P1 FADD.FTZ R104, R104, R98 ;  /* 0x0000006268681221 */ /* 0x000fe20000010000 */
[----:B------:R-:W-:Y:S01]  /*5500*/  @P1 HADD2.F32 R98, -RZ, R82.H0_H0 ;  /* 0x20000052ff621230 */ /* 0x000fe20000004100 */
[----:B------:R-:W-:Y:S01]  /*5510*/  FMUL.FTZ R108, R163, R108 ;  /* 0x0000006ca36c7220 */ /* 0x000fe20000410000 */
[----:B------:R-:W4:Y:S01]  /*5520*/  LDL.LU R167, [R1+0x34] ;  /* 0x0000340001a77983 */ /* 0x000f220000300800 */
[----:B------:R-:W-:Y:S01]  /*5530*/  FADD.FTZ R116, R117, -R116 ;  /* 0x8000007475747221 */ /* 0x000fe20000010000 */
[----:B------:R-:W-:Y:S01]  /*5540*/  MOV R109, RZ ;  /* 0x000000ff006d7202 */ /* 0x000fe20000000f00 */
[----:B------:R-:W-:Y:S01]  /*5550*/  FMUL.FTZ R114, R163, R114 ;  /* 0x00000072a3727220 */ /* 0x000fe20000410000 */
[----:B------:R-:W4:Y:S01]  /*5560*/  LDL.LU R166, [R1+0x40] ;  /* 0x0000400001a67983 */ /* 0x000f220000300800 */
[----:B------:R-:W-:Y:S01]  /*5570*/  FADD.FTZ R118, R119, -R118 ;  /* 0x8000007677767221 */ /* 0x000fe20000010000 */
[----:B------:R-:W-:Y:S01]  /*5580*/  @P5 HADD2.F32 R119, -RZ, R44.H0_H0 ;  /* 0x2000002cff775230 */ /* 0x000fe20000004100 */
[----:B------:R-:W-:Y:S01]  /*5590*/  @P1 FADD.FTZ R110, R110, R99 ;  /* 0x000000636e6e1221 */ /* 0x000fe20000010000 */
[----:B------:R-:W4:Y:S01]  /*55a0*/  LDL.LU R127, [R1+0x3c] ;  /* 0x00003c00017f7983 */ /* 0x000f220000300800 */
[----:B------:R-:W-:Y:S01]  /*55b0*/  @P1 FADD.FTZ R108, R108, R105 ;  /* 0x000000696c6c1221 */ /* 0x000fe20000010000 */
[----:B------:R-:W-:Y:S01]  /*55c0*/  @P1 HADD2.F32 R99, -RZ, R82.H1_H1 ;  /* 0x30000052ff631230 */ /* 0x000fe20000004100 */
[----:B------:R-:W-:Y:S01]  /*55d0*/  FMUL.FTZ R116, R163, R116 ;  /* 0x00000074a3747220 */ /* 0x000fe20000410000 */
[----:B------:R-:W4:Y:S01]  /*55e0*/  LDL.LU R126, [R1+0x48] ;  /* 0x00004800017e7983 */ /* 0x000f220000300800 */
[----:B------:R-:W-:Y:S01]  /*55f0*/  @P1 HADD2.F32 R105, -RZ, R83.H0_H0 ;  /* 0x20000053ff691230 */ /* 0x000fe20000004100 */
[----:B------:R-:W-:Y:S01]  /*5600*/  @P1 FADD.FTZ R114, R114, R98 ;  /* 0x0000006272721221 */ /* 0x000fe20000010000 */
[----:B------:R-:W-:Y:S01]  /*5610*/  @P0 F2FP.PACK_AB R111, RZ, R110 ;  /* 0x0000006eff6f023e */ /* 0x000fe200000000ff */
[----:B------:R-:W4:Y:S01]  /*5620*/  LDL.LU R125, [R1+0x44] ;  /* 0x00004400017d7983 */ /* 0x000f220000300800 */
[----:B------:R-:W-:Y:S01]  /*5630*/  FADD.FTZ R120, R121, -R120 ;  /* 0x8000007879787221 */ /* 0x000fe20000010000 */
[----:B------:R-:W-:Y:S01]  /*5640*/  @P6 HADD2.F32 R117, -RZ, R44.H1_H1 ;  /* 0x3000002cff756230 */ /* 0x000fe20000004100 */
[C---:B------:R-:W-:Y:S01]  /*5650*/  FMUL.FTZ R118, R163.reuse, R118 ;  /* 0x00000076a3767220 */ /* 0x040fe20000410000 */
[----:B------:R-:W4:Y:S01]  /*5660*/  LDL.LU R124, [R1+0x50] ;  /* 0x00005000017c7983 */ /* 0x000f220000300800 */
[----:B------:R-:W-:Y:S01]  /*5670*/  FMUL.FTZ R98, R104, R164 ;  /* 0x000000a468627220 */ /* 0x000fe20000410000 */
[----:B------:R-:W-:Y:S01]  /*5680*/  @P0 F2FP.PACK_AB R104, RZ, R104 ;  /* 0x00000068ff68023e */ /* 0x000fe200000000ff */
[----:B------:R-:W-:Y:S01]  /*5690*/  @P1 FADD.FTZ R116, R116, R99 ;  /* 0x0000006374741221 */ /* 0x000fe20000010000 */
[----:B------:R-:W4:Y:S01]  /*56a0*/  LDL.LU R123, [R1+0x4c] ;  /* 0x00004c00017b7983 */ /* 0x000f220000300800 */
[----:B------:R-:W-:Y:S01]  /*56b0*/  FMUL.FTZ R120, R163, R120 ;  /* 0x00000078a3787220 */ /* 0x000fe20000410000 */
[----:B------:R-:W-:Y:S01]  /*56c0*/  @P0 PRMT R84, R104, 0x7610, R84 ;  /* 0x0000761068540816 */ /* 0x000fe20000000054 */
[----:B------:R-:W-:Y:S01]  /*56d0*/  @P1 FADD.FTZ R118, R118, R105 ;  /* 0x0000006976761221 */ /* 0x000fe20000010000 */
[----:B------:R-:W-:Y:S01]  /*56e0*/  HFMA2.MMA R105, -RZ, RZ, 0, 0 ;  /* 0x00000000ff697435 */ /* 0x000fe200000001ff */
[----:B------:R-:W-:Y:S01]  /*56f0*/  FMUL.FTZ R99, R108, R164 ;  /* 0x000000a46c637220 */ /* 0x000fe20000410000 */
[----:B------:R-:W-:Y:S01]  /*5700*/  @P0 PRMT R85, R111, 0x7610, R85 ;  /* 0x000076106f550816 */ /* 0x000fe20000000055 */
[----:B------:R-:W-:Y:S01]  /*5710*/  FMUL.FTZ R98, R98, c[0x0][0x1e8] ;  /* 0x00007a0062627a20 */ /* 0x000fe20000410000 */
[----:B------:R-:W-:Y:S01]  /*5720*/  @P0 F2FP.PACK_AB R108, RZ, R108 ;  /* 0x0000006cff6c023e */ /* 0x000fe200000000ff */
[----:B------:R-:W-:Y:S01]  /*5730*/  FMUL.FTZ R99, R99, c[0x0][0x1e8] ;  /* 0x00007a0063637a20 */ /* 0x000fe20000410000 */
[----:B------:R-:W-:Y:S01]  /*5740*/  HFMA2.MMA R104, -RZ, RZ, 0, 0 ;  /* 0x00000000ff687435 */ /* 0x000fe200000001ff */
[----:B------:R-:W-:Y:S01]  /*5750*/  @P1 FADD.FTZ R120, R120, R115 ;  /* 0x0000007378781221 */ /* 0x000fe20000010000 */
[----:B------:R-:W-:Y:S01]  /*5760*/  @P0 F2FP.PACK_AB R115, RZ, R114 ;  /* 0x00000072ff73023e */ /* 0x000fe200000000ff */
[----:B------:R-:W-:Y:S01]  /*5770*/  @P5 FMUL.FTZ R109, R98, R119 ;  /* 0x00000077626d5220 */ /* 0x000fe20000410000 */
[----:B------:R-:W-:Y:S01]  /*5780*/  @P0 F2FP.PACK_AB R119, RZ, R118 ;  /* 0x00000076ff77023e */ /* 0x000fe200000000ff */
[----:B------:R-:W-:Y:S01]  /*5790*/  @P6 FMUL.FTZ R105, R99, R117 ;  /* 0x0000007563696220 */ /* 0x000fe20000410000 */
[----:B------:R-:W-:Y:S01]  /*57a0*/  @P0 F2FP.PACK_AB R117, RZ, R116 ;  /* 0x00000074ff75023e */ /* 0x000fe200000000ff */
[----:B------:R-:W-:Y:S01]  /*57b0*/  @P4 FMUL.FTZ R94, R122, R113 ;  /* 0x000000717a5e4220 */ /* 0x000fe20000410000 */
[----:B------:R-:W-:Y:S01]  /*57c0*/  @P0 F2FP.PACK_AB R113, RZ, R112 ;  /* 0x00000070ff71023e */ /* 0x000fe200000000ff */
[----:B------:R-:W-:Y:S01]  /*57d0*/  @P0 IMAD.WIDE.U32 R162, R162, R252, c[0x0][0x258] ;  /* 0x00009600a2a20625 */ /* 0x000fe200078e00fc */
[----:B------:R-:W-:-:S02]  /*57e0*/  @P0 F2FP.PACK_AB R121, RZ, R120 ;  /* 0x00000078ff79023e */ /* 0x000fc400000000ff */
[----:B------:R-:W-:Y:S02]  /*57f0*/  @P0 PRMT R86, R115, 0x7610, R86 ;  /* 0x0000761073560816 */ /* 0x000fe40000000056 */
[----:B------:R-:W-:Y:S02]  /*5800*/  @P0 PRMT R87, R119, 0x7610, R87 ;  /* 0x0000761077570816 */ /* 0x000fe40000000057 */
[C---:B------:R-:W-:Y:S02]  /*5810*/  LOP3.LUT P1, RZ, R96.reuse, 0xff0000, RZ, 0xc0, !PT ;  /* 0x00ff000060ff7812 */ /* 0x040fe4000782c0ff */
[----:B------:R-:W-:Y:S02]  /*5820*/  LOP3.LUT P3, RZ, R96, 0xff000000, RZ, 0xc0, !PT ;  /* 0xff00000060ff7812 */ /* 0x000fe4000786c0ff */
[----:B------:R-:W-:Y:S02]  /*5830*/  @P0 PRMT R84, R84, 0x5410, R108 ;  /* 0x0000541054540816 */ /* 0x000fe4000000006c */
[----:B------:R-:W-:-:S02]  /*5840*/  MOV R108, RZ ;  /* 0x000000ff006c7202 */ /* 0x000fc40000000f00 */
[----:B------:R-:W-:Y:S02]  /*5850*/  @P0 PRMT R85, R85, 0x5410, R113 ;  /* 0x0000541055550816 */ /* 0x000fe40000000071 */
[----:B------:R-:W-:Y:S02]  /*5860*/  @P0 PRMT R86, R86, 0x5410, R117 ;  /* 0x0000541056560816 */ /* 0x000fe40000000075 */
[----:B------:R-:W-:Y:S01]  /*5870*/  @P0 PRMT R87, R87, 0x5410, R121 ;  /* 0x0000541057570816 */ /* 0x000fe20000000079 */
[----:B------:R-:W-:Y:S01]  /*5880*/  FMUL.FTZ R110, R110, R164 ;  /* 0x000000a46e6e7220 */ /* 0x000fe20000410000 */
[----:B------:R-:W-:-:S03]  /*5890*/  LOP3.LUT P4, RZ, R97, 0xff00, RZ, 0xc0, !PT ;  /* 0x0000ff0061ff7812 */ /* 0x000fc6000788c0ff */
[----:B------:R0:W-:Y:S01]  /*58a0*/  @P0 STG.E.128 [R162.64], R84 ;  /* 0x00000054a2000986 */ /* 0x0001e2000c101d04 */
[----:B------:R-:W-:Y:S01]  /*58b0*/  LOP3.LUT P0, RZ, R97, 0xff0000, RZ, 0xc0, !PT ;  /* 0x00ff000061ff7812 */ /* 0x000fe2000780c0ff */
[--C-:B------:R-:W-:Y:S01]  /*58c0*/  @P1 HADD2.F32 R115, -RZ, R45.reuse.H0_H0 ;  /* 0x2000002dff731230 */ /* 0x100fe20000004100 */
[----:B------:R-:W-:Y:S01]  /*58d0*/  FMUL.FTZ R110, R110, c[0x0][0x1e8] ;  /* 0x00007a006e6e7a20 */ /* 0x000fe20000410000 */
[----:B------:R-:W-:Y:S01]  /*58e0*/  @P3 HADD2.F32 R117, -RZ, R45.H1_H1 ;  /* 0x3000002dff753230 */ /* 0x000fe20000004100 */
[----:B------:R-:W-:Y:S01]  /*58f0*/  MOV R96, RZ ;  /* 0x000000ff00607202 */ /* 0x000fe20000000f00 */
[----:B--2---:R-:W-:Y:S02]  /*5900*/  FADD.FTZ R190, R196, R190 ;  /* 0x000000bec4be7221 */ /* 0x004fe40000010000 */
[----:B------:R-:W-:-:S03]  /*5910*/  @P1 FMUL.FTZ R96, R110, R115 ;  /* 0x000000736e601220 */ /* 0x000fc60000410000 */
[----:B------:R0:W-:Y:S01]  /*5920*/  STL [R1], R190 ;  /* 0x000000be01007387 */ /* 0x0001e20000100800 */
[----:B------:R-:W-:Y:S01]  /*5930*/  FMUL.FTZ R113, R118, R164 ;  /* 0x000000a476717220 */ /* 0x000fe20000410000 */
[----:B------:R-:W-:Y:S01]  /*5940*/  HFMA2.MMA R118, -RZ, RZ, 0, 0 ;  /* 0x00000000ff767435 */ /* 0x000fe200000001ff */
[----:B------:R-:W-:Y:S01]  /*5950*/  FADD.FTZ R238, R107, R238 ;  /* 0x000000ee6bee7221 */ /* 0x000fe20000010000 */
[----:B------:R-:W-:Y:S01]  /*5960*/  @P0 HADD2.F32 R121, -RZ, R47.H0_H0 ;  /* 0x2000002fff790230 */ /* 0x000fe20000004100 */
[----:B------:R-:W-:Y:S01]  /*5970*/  FMUL.FTZ R113, R113, c[0x0][0x1e8] ;  /* 0x00007a0071717a20 */ /* 0x000fe20000410000 */
[----:B------:R-:W-:Y:S02]  /*5980*/  MOV R115, RZ ;  /* 0x000000ff00737202 */ /* 0x000fe40000000f00 */
[----:B------:R-:W-:Y:S01]  /*5990*/  IADD3 R152, R152, c[0x0][0x160], RZ ;  /* 0x0000580098987a10 */ /* 0x000fe20007ffe0ff */
[----:B------:R-:W-:Y:S01]  /*59a0*/  FADD.FTZ R248, R169, R248 ;  /* 0x000000f8a9f87221 */ /* 0x000fe20000010000 */
[----:B------:R-:W-:Y:S01]  /*59b0*/  SEL R169, RZ, 0x1, P2 ;  /* 0x00000001ffa97807 */ /* 0x000fe20001000000 */
        /* <DEDUP_REMOVED lines=17> */
[----:B---3--:R-:W-:Y:S01]  /*5ad0*/  FADD.FTZ R189, R100, R189 ;  /* 0x000000bd64bd7221 */ /* 0x008fe20000010000 */
[--C-:B----4-:R-:W-:Y:S02]  /*5ae0*/  @P5 HADD2.F32 R111, -RZ, R88.reuse.H0_H0 ;  /* 0x20000058ff6f5230 */ /* 0x110fe40000004100 */
[----:B------:R-:W-:-:S03]  /*5af0*/  @P6 HADD2.F32 R88, -RZ, R88.H1_H1 ;  /* 0x30000058ff586230 */ /* 0x000fc60000004100 */
[----:B------:R-:W-:Y:S02]  /*5b00*/  @P5 FMUL.FTZ R108, R98, R111 ;  /* 0x0000006f626c5220 */ /* 0x000fe40000410000 */
[----:B------:R-:W-:Y:S01]  /*5b10*/  @P6 FMUL.FTZ R104, R99, R88 ;  /* 0x0000005863686220 */ /* 0x000fe20000410000 */
[----:B------:R-:W-:Y:S02]  /*5b20*/  LEA R98, P6, R165, c[0x0][0x248], 0x4 ;  /* 0x00009200a5627a11 */ /* 0x000fe400078c20ff */
[----:B------:R-:W-:Y:S02]  /*5b30*/  LOP3.LUT P5, RZ, R97, 0xff, RZ, 0xc0, !PT ;  /* 0x000000ff61ff7812 */ /* 0x000fe400078ac0ff */
[----:B------:R-:W-:Y:S02]  /*5b40*/  LEA.HI.X R99, R165, c[0x0][0x24c], RZ, 0x4, P6 ;  /* 0x00009300a5637a11 */ /* 0x000fe400030f24ff */
[----:B------:R-:W-:Y:S01]  /*5b50*/  LOP3.LUT P6, RZ, R97, 0xff000000, RZ, 0xc0, !PT ;  /* 0xff00000061ff7812 */ /* 0x000fe200078cc0ff */
[----:B------:R-:W-:Y:S01]  /*5b60*/  FMUL.FTZ R97, R112, R164 ;  /* 0x000000a470617220 */ /* 0x000fe20000410000 */
[----:B------:R-:W-:-:S03]  /*5b70*/  HFMA2.MMA R88, -RZ, RZ, 0, 0 ;  /* 0x00000000ff587435 */ /* 0x000fc600000001ff */
[----:B------:R-:W-:-:S04]  /*5b80*/  FMUL.FTZ R97, R97, c[0x0][0x1e8] ;  /* 0x00007a0061617a20 */ /* 0x000fc80000410000 */
[----:B------:R-:W-:Y:S02]  /*5b90*/  @P3 FMUL.FTZ R88, R97, R117 ;  /* 0x0000007561583220 */ /* 0x000fe40000410000 */
[----:B------:R-:W-:Y:S02]  /*5ba0*/  FADD.FTZ R188, R103, R188 ;  /* 0x000000bc67bc7221 */ /* 0x000fe40000010000 */
[----:B------:R-:W-:Y:S02]  /*5bb0*/  FADD.FTZ R187, R102, R187 ;  /* 0x000000bb66bb7221 */ /* 0x000fe40000010000 */
[----:B------:R-:W-:Y:S01]  /*5bc0*/  FADD.FTZ R177, R93, R177 ;  /* 0x000000b15db17221 */ /* 0x000fe20000010000 */
[----:B------:R-:W-:Y:S01]  /*5bd0*/  F2FP.PACK_AB R93, R88, R96 ;  /* 0x00000060585d723e */ /* 0x000fe200000000ff */
[----:B------:R-:W-:Y:S01]  /*5be0*/  FADD.FTZ R186, R101, R186 ;  /* 0x000000ba65ba7221 */ /* 0x000fe20000010000 */
[--C-:B------:R-:W-:Y:S01]  /*5bf0*/  @P1 HADD2.F32 R101, -RZ, R89.reuse.H0_H0 ;  /* 0x20000059ff651230 */ /* 0x100fe20000004100 */
[-C--:B------:R-:W-:Y:S01]  /*5c00*/  FMUL.FTZ R111, R114, R164.reuse ;  /* 0x000000a4726f7220 */ /* 0x080fe20000410000 */
[----:B------:R-:W-:Y:S01]  /*5c10*/  @P3 HADD2.F32 R96, -RZ, R89.H1_H1 ;  /* 0x30000059ff603230 */ /* 0x000fe20000004100 */
[----:B------:R-:W-:Y:S01]  /*5c20*/  FADD.FTZ R185, R172, R185 ;  /* 0x000000b9acb97221 */ /* 0x000fe20000010000 */
[----:B------:R0:W-:Y:S01]  /*5c30*/  STL [R1+0x8], R189 ;  /* 0x000008bd01007387 */ /* 0x0001e20000100800 */
[-C--:B------:R-:W-:Y:S01]  /*5c40*/  FMUL.FTZ R112, R116, R164.reuse ;  /* 0x000000a474707220 */ /* 0x080fe20000410000 */
[----:B------:R-:W-:Y:S01]  /*5c50*/  HFMA2.MMA R89, -RZ, RZ, 0, 0 ;  /* 0x00000000ff597435 */ /* 0x000fe200000001ff */
[----:B------:R-:W-:Y:S01]  /*5c60*/  FADD.FTZ R181, R173, R181 ;  /* 0x000000b5adb57221 */ /* 0x000fe20000010000 */
[----:B------:R0:W-:Y:S01]  /*5c70*/  STL [R1+0x4], R188 ;  /* 0x000004bc01007387 */ /* 0x0001e20000100800 */
[----:B------:R-:W-:Y:S01]  /*5c80*/  FMUL.FTZ R114, R120, R164 ;  /* 0x000000a478727220 */ /* 0x000fe20000410000 */
[--C-:B------:R-:W-:Y:S01]  /*5c90*/  @P5 HADD2.F32 R100, -RZ, R90.reuse.H0_H0 ;  /* 0x2000005aff645230 */ /* 0x100fe20000004100 */
[----:B------:R-:W-:Y:S01]  /*5ca0*/  FADD.FTZ R180, R174, R180 ;  /* 0x000000b4aeb47221 */ /* 0x000fe20000010000 */
[----:B------:R0:W-:Y:S01]  /*5cb0*/  STL [R1+0x10], R187 ;  /* 0x000010bb01007387 */ /* 0x0001e20000100800 */
[----:B------:R-:W-:Y:S01]  /*5cc0*/  FADD.FTZ R178, R92, R178 ;  /* 0x000000b25cb27221 */ /* 0x000fe20000010000 */
[----:B------:R-:W-:Y:S01]  /*5cd0*/  F2FP.PACK_AB R92, R105, R109 ;  /* 0x0000006d695c723e */ /* 0x000fe200000000ff */
[----:B------:R-:W-:Y:S01]  /*5ce0*/  FADD.FTZ R179, R175, R179 ;  /* 0x000000b3afb37221 */ /* 0x000fe20000010000 */
[----:B------:R0:W-:Y:S01]  /*5cf0*/  STL [R1+0xc], R186 ;  /* 0x00000cba01007387 */ /* 0x0001e20000100800 */
[----:B------:R-:W-:Y:S01]  /*5d00*/  FMUL.FTZ R111, R111, c[0x0][0x1e8] ;  /* 0x00007a006f6f7a20 */ /* 0x000fe20000410000 */
[----:B------:R-:W-:Y:S01]  /*5d10*/  @P4 HADD2.F32 R103, -RZ, R90.H1_H1 ;  /* 0x3000005aff674230 */ /* 0x000fe20000004100 */
[----:B------:R-:W-:Y:S01]  /*5d20*/  HFMA2.MMA R105, -RZ, RZ, 0, 0 ;  /* 0x00000000ff697435 */ /* 0x000fe200000001ff */
[--C-:B------:R-:W-:Y:S01]  /*5d30*/  @P5 HADD2.F32 R119, -RZ, R46.reuse.H0_H0 ;  /* 0x2000002eff775230 */ /* 0x100fe20000004100 */
[----:B------:R-:W-:Y:S01]  /*5d40*/  FMUL.FTZ R112, R112, c[0x0][0x1e8] ;  /* 0x00007a0070707a20 */ /* 0x000fe20000410000 */
[----:B------:R-:W-:Y:S01]  /*5d50*/  @P4 HADD2.F32 R120, -RZ, R46.H1_H1 ;  /* 0x3000002eff784230 */ /* 0x000fe20000004100 */
[----:B------:R0:W-:Y:S01]  /*5d60*/  STL [R1+0x18], R185 ;  /* 0x000018b901007387 */ /* 0x0001e20000100800 */
[----:B------:R-:W-:Y:S01]  /*5d70*/  @P6 HADD2.F32 R122, -RZ, R47.H1_H1 ;  /* 0x3000002fff7a6230 */ /* 0x000fe20000004100 */
[----:B------:R-:W-:Y:S01]  /*5d80*/  MOV R88, RZ ;  /* 0x000000ff00587202 */ /* 0x000fe20000000f00 */
[--C-:B------:R-:W-:Y:S01]  /*5d90*/  @P0 HADD2.F32 R102, -RZ, R91.reuse.H0_H0 ;  /* 0x2000005bff660230 */ /* 0x100fe20000004100 */
[----:B------:R-:W-:Y:S01]  /*5da0*/  FMUL.FTZ R114, R114, c[0x0][0x1e8] ;  /* 0x00007a0072727a20 */ /* 0x000fe20000410000 */
[----:B------:R-:W-:Y:S01]  /*5db0*/  @P6 HADD2.F32 R107, -RZ, R91.H1_H1 ;  /* 0x3000005bff6b6230 */ /* 0x000fe20000004100 */
[----:B------:R0:W-:Y:S01]  /*5dc0*/  STL [R1+0x14], R181 ;  /* 0x000014b501007387 */ /* 0x0001e20000100800 */
[----:B------:R-:W-:Y:S01]  /*5dd0*/  FADD.FTZ R176, R95, R176 ;  /* 0x000000b05fb07221 */ /* 0x000fe20000010000 */
[----:B------:R-:W-:Y:S01]  /*5de0*/  CS2R R90, SRZ ;  /* 0x00000000005a7805 */ /* 0x000fe2000001ff00 */
[----:B------:R-:W-:Y:S01]  /*5df0*/  @P1 FMUL.FTZ R88, R110, R101 ;  /* 0x000000656e581220 */ /* 0x000fe20000410000 */
[----:B------:R0:W-:Y:S01]  /*5e00*/  STL [R1+0x20], R180 ;  /* 0x000020b401007387 */ /* 0x0001e20000100800 */
[----:B------:R-:W-:Y:S01]  /*5e10*/  FADD.FTZ R171, R94, R171 ;  /* 0x000000ab5eab7221 */ /* 0x000fe20000010000 */
[----:B------:R-:W-:Y:S01]  /*5e20*/  CS2R R116, SRZ ;  /* 0x0000000000747805 */ /* 0x000fe2000001ff00 */
[----:B------:R-:W-:Y:S01]  /*5e30*/  @P3 FMUL.FTZ R89, R97, R96 ;  /* 0x0000006061593220 */ /* 0x000fe20000410000 */
[----:B------:R0:W-:Y:S01]  /*5e40*/  STL [R1+0x1c], R179 ;  /* 0x00001cb301007387 */ /* 0x0001e20000100800 */
[----:B------:R-:W-:-:S02]  /*5e50*/  @P5 FMUL.FTZ R90, R111, R100 ;  /* 0x000000646f5a5220 */ /* 0x000fc40000410000 */
[----:B------:R-:W-:Y:S01]  /*5e60*/  FADD.FTZ R170, R108, R170 ;  /* 0x000000aa6caa7221 */ /* 0x000fe20000010000 */
[----:B------:R0:W-:Y:S01]  /*5e70*/  STL [R1+0x28], R178 ;  /* 0x000028b201007387 */ /* 0x0001e20000100800 */
[----:B------:R-:W-:Y:S01]  /*5e80*/  @P4 FMUL.FTZ R91, R112, R103 ;  /* 0x00000067705b4220 */ /* 0x000fe20000410000 */
[----:B------:R-:W-:Y:S01]  /*5e90*/  MOV R101, RZ ;  /* 0x000000ff00657202 */ /* 0x000fe20000000f00 */
[----:B------:R-:W-:Y:S01]  /*5ea0*/  FADD.FTZ R167, R104, R167 ;  /* 0x000000a768a77221 */ /* 0x000fe20000010000 */
[----:B------:R0:W-:Y:S01]  /*5eb0*/  STL [R1+0x24], R177 ;  /* 0x000024b101007387 */ /* 0x0001e20000100800 */
[----:B------:R-:W-:Y:S02]  /*5ec0*/  @P5 FMUL.FTZ R116, R111, R119 ;  /* 0x000000776f745220 */ /* 0x000fe40000410000 */
[----:B------:R-:W-:Y:S01]  /*5ed0*/  @P4 FMUL.FTZ R115, R112, R120 ;  /* 0x0000007870734220 */ /* 0x000fe20000410000 */
[----:B------:R0:W-:Y:S01]  /*5ee0*/  STL [R1+0x30], R176 ;  /* 0x000030b001007387 */ /* 0x0001e20000100800 */
[----:B------:R-:W-:-:S02]  /*5ef0*/  @P0 FMUL.FTZ R117, R113, R121 ;  /* 0x0000007971750220 */ /* 0x000fc40000410000 */
[C---:B------:R-:W-:Y:S02]  /*5f00*/  @P6 FMUL.FTZ R118, R114.reuse, R122 ;  /* 0x0000007a72766220 */ /* 0x040fe40000410000 */
[----:B------:R-:W-:Y:S02]  /*5f10*/  @P6 FMUL.FTZ R105, R114, R107 ;  /* 0x0000006b72696220 */ /* 0x000fe40000410000 */
[----:B------:R-:W-:Y:S01]  /*5f20*/  FADD.FTZ R166, R88, R166 ;  /* 0x000000a658a67221 */ /* 0x000fe20000010000 */
[----:B------:R0:W-:Y:S01]  /*5f30*/  STL [R1+0x2c], R171 ;  /* 0x00002cab01007387 */ /* 0x0001e20000100800 */
[----:B------:R-:W-:Y:S02]  /*5f40*/  @P0 FMUL.FTZ R101, R113, R102 ;  /* 0x0000006671650220 */ /* 0x000fe40000410000 */
[----:B------:R-:W-:Y:S01]  /*5f50*/  FADD.FTZ R127, R89, R127 ;  /* 0x0000007f597f7221 */ /* 0x000fe20000010000 */
[----:B------:R0:W-:Y:S01]  /*5f60*/  STL [R1+0x38], R170 ;  /* 0x000038aa01007387 */ /* 0x0001e20000100800 */
[----:B------:R-:W-:-:S02]  /*5f70*/  FADD.FTZ R126, R90, R126 ;  /* 0x0000007e5a7e7221 */ /* 0x000fc40000010000 */
[----:B------:R-:W-:Y:S01]  /*5f80*/  FADD.FTZ R125, R91, R125 ;  /* 0x0000007d5b7d7221 */ /* 0x000fe20000010000 */
[----:B------:R0:W-:Y:S01]  /*5f90*/  STL [R1+0x34], R167 ;  /* 0x000034a701007387 */ /* 0x0001e20000100800 */
[----:B------:R-:W-:Y:S01]  /*5fa0*/  FADD.FTZ R123, R105, R123 ;  /* 0x0000007b697b7221 */ /* 0x000fe20000010000 */
[----:B------:R-:W-:Y:S01]  /*5fb0*/  F2FP.PACK_AB R95, R118, R117 ;  /* 0x00000075765f723e */ /* 0x000fe200000000ff */
[----:B------:R-:W-:Y:S01]  /*5fc0*/  FADD.FTZ R124, R101, R124 ;  /* 0x0000007c657c7221 */ /* 0x000fe20000010000 */
[----:B------:R-:W-:Y:S01]  /*5fd0*/  F2FP.PACK_AB R94, R115, R116 ;  /* 0x00000074735e723e */ /* 0x000fe200000000ff */
        /* <DEDUP_REMOVED lines=8> */
[----:B01----:R-:W-:Y:S01]  /*6060*/  @P0 CALL.REL.NOINC `(.L_x_2677) ;  /* 0x0000001000000944 */ /* 0x003fe20003c00000 */
[----:B------:R-:W-:Y:S05]  /*6070*/  BRA `(.L_x_2678) ;  /* 0xffffae7000007947 */ /* 0x000fea000383ffff */
.L_x_2677:
        /* <DEDUP_REMOVED lines=106> */
.L_x_2674:
        /* <DEDUP_REMOVED lines=41> */
.L_x_2675:
[----:B------:R-:W-:Y:S01]  /*69b0*/  HFMA2.MMA R92, -RZ, RZ, 0, 9.5367431640625e-07 ;  /* 0x00000010ff5c7435 */ /* 0x000fe200000001ff */
[----:B------:R-:W-:-:S02]  /*69c0*/  MOV R89, R90 ;  /* 0x0000005a00597202 */ /* 0x000fc40000000f00 */
[----:B------:R-:W-:Y:S02]  /*69d0*/  MOV R95, 0x1f ;  /* 0x0000001f005f7802 */ /* 0x000fe40000000f00 */
[----:B------:R-:W-:Y:S02]  /*69e0*/  MOV R94, 0xffffffff ;  /* 0xffffffff005e7802 */ /* 0x000fe40000000f00 */
[----:B------:R-:W-:Y:S02]  /*69f0*/  MOV R88, 0x6a10 ;  /* 0x00006a1000587802 */ /* 0x000fe40000000f00 */
[----:B-1---5:R-:W-:Y:S05]  /*6a00*/  CALL.REL.NOINC `($__internal_35_$__cuda_sm70_shflsync_down_p) ;  /* 0x0000046000007944 */ /* 0x022fea0003c00000 */
[----:B-1----:R-:W-:Y:S01]  /*6a10*/  MOV R93, R92 ;  /* 0x0000005c005d7202 */ /* 0x002fe20000000f00 */
[----:B------:R-:W-:Y:S05]  /*6a20*/  BRA `(.L_x_2679) ;  /* 0xffffc27000007947 */ /* 0x000fea000383ffff */
.L_x_2676:
[----:B------:R-:W-:Y:S01]  /*6a30*/  HFMA2.MMA R92, -RZ, RZ, 0, 9.5367431640625e-07 ;  /* 0x00000010ff5c7435 */ /* 0x000fe200000001ff */
[----:B------:R-:W-:Y:S02]  /*6a40*/  MOV R89, R91 ;  /* 0x0000005b00597202 */ /* 0x000fe40000000f00 */
[----:B------:R-:W-:Y:S02]  /*6a50*/  MOV R95, 0x1f ;  /* 0x0000001f005f7802 */ /* 0x000fe40000000f00 */
[----:B------:R-:W-:-:S02]  /*6a60*/  MOV R94, 0xffffffff ;  /* 0xffffffff005e7802 */ /* 0x000fc40000000f00 */
[----:B------:R-:W-:Y:S02]  /*6a70*/  MOV R88, 0x6a90 ;  /* 0x00006a9000587802 */ /* 0x000fe40000000f00 */
[----:B012--5:R-:W-:Y:S05]  /*6a80*/  CALL.REL.NOINC `($__internal_35_$__cuda_sm70_shflsync_down_p) ;  /* 0x000003e000007944 */ /* 0x027fea0003c00000 */
[----:B------:R-:W-:Y:S01]  /*6a90*/  FADD.FTZ R90, R90, R93 ;  /* 0x0000005d5a5a7221 */ /* 0x000fe20000010000 */
[----:B------:R-:W-:Y:S01]  /*6aa0*/  MOV R95, 0x1f ;  /* 0x0000001f005f7802 */ /* 0x000fe20000000f00 */
[----:B-1----:R-:W-:Y:S01]  /*6ab0*/  FADD.FTZ R91, R91, R92 ;  /* 0x0000005c5b5b7221 */ /* 0x002fe20000010000 */
[----:B------:R-:W-:Y:S01]  /*6ac0*/  HFMA2.MMA R92, -RZ, RZ, 0, 4.76837158203125e-07 ;  /* 0x00000008ff5c7435 */ /* 0x000fe200000001ff */
[----:B------:R-:W-:Y:S02]  /*6ad0*/  MOV R94, 0xffffffff ;  /* 0xffffffff005e7802 */ /* 0x000fe40000000f00 */
[----:B------:R-:W-:Y:S02]  /*6ae0*/  MOV R89, R90 ;  /* 0x0000005a00597202 */ /* 0x000fe40000000f00 */
[----:B------:R-:W-:Y:S02]  /*6af0*/  MOV R88, 0x6b10 ;  /* 0x00006b1000587802 */ /* 0x000fe40000000f00 */
[----:B------:R-:W-:Y:S05]  /*6b00*/  CALL.REL.NOINC `($__internal_35_$__cuda_sm70_shflsync_down_p) ;  /* 0x0000036000007944 */ /* 0x000fea0003c00000 */
[----:B-1----:R-:W-:Y:S01]  /*6b10*/  MOV R93, R92 ;  /* 0x0000005c005d7202 */ /* 0x002fe20000000f00 */
[----:B------:R-:W-:Y:S01]  /*6b20*/  HFMA2.MMA R92, -RZ, RZ, 0, 4.76837158203125e-07 ;  /* 0x00000008ff5c7435 */ /* 0x000fe200000001ff */
[----:B------:R-:W-:-:S02]  /*6b30*/  MOV R89, R91 ;  /* 0x0000005b00597202 */ /* 0x000fc40000000f00 */
[----:B------:R-:W-:Y:S02]  /*6b40*/  MOV R95, 0x1f ;  /* 0x0000001f005f7802 */ /* 0x000fe40000000f00 */
[----:B------:R-:W-:Y:S02]  /*6b50*/  MOV R94, 0xffffffff ;  /* 0xffffffff005e7802 */ /* 0x000fe40000000f00 */
[----:B------:R-:W-:Y:S02]  /*6b60*/  MOV R88, 0x6b80 ;  /* 0x00006b8000587802 */ /* 0x000fe40000000f00 */
[----:B------:R-:W-:Y:S05]  /*6b70*/  CALL.REL.NOINC `($__internal_35_$__cuda_sm70_shflsync_down_p) ;  /* 0x000002f000007944 */ /* 0x000fea0003c00000 */
[----:B------:R-:W-:Y:S01]  /*6b80*/  FADD.FTZ R90, R93, R90 ;  /* 0x0000005a5d5a7221 */ /* 0x000fe20000010000 */
[----:B------:R-:W-:Y:S01]  /*6b90*/  MOV R95, 0x1f ;  /* 0x0000001f005f7802 */ /* 0x000fe20000000f00 */
[----:B-1----:R-:W-:Y:S01]  /*6ba0*/  FADD.FTZ R91, R91, R92 ;  /* 0x0000005c5b5b7221 */ /* 0x002fe20000010000 */
[----:B------:R-:W-:Y:S01]  /*6bb0*/  HFMA2.MMA R92, -RZ, RZ, 0, 2.384185791015625e-07 ;  /* 0x00000004ff5c7435 */ /* 0x000fe200000001ff */
[----:B------:R-:W-:Y:S02]  /*6bc0*/  MOV R94, 0xffffffff ;  /* 0xffffffff005e7802 */ /* 0x000fe40000000f00 */
[----:B------:R-:W-:-:S02]  /*6bd0*/  MOV R89, R90 ;  /* 0x0000005a00597202 */ /* 0x000fc40000000f00 */
[----:B------:R-:W-:Y:S02]  /*6be0*/  MOV R88, 0x6c00 ;  /* 0x00006c0000587802 */ /* 0x000fe40000000f00 */
[----:B------:R-:W-:Y:S05]  /*6bf0*/  CALL.REL.NOINC `($__internal_35_$__cuda_sm70_shflsync_down_p) ;  /* 0x0000027000007944 */ /* 0x000fea0003c00000 */
[----:B-1----:R-:W-:Y:S01]  /*6c00*/  MOV R93, R92 ;  /* 0x0000005c005d7202 */ /* 0x002fe20000000f00 */
[----:B------:R-:W-:Y:S01]  /*6c10*/  HFMA2.MMA R92, -RZ, RZ, 0, 2.384185791015625e-07 ;  /* 0x00000004ff5c7435 */ /* 0x000fe200000001ff */
[----:B------:R-:W-:Y:S02]  /*6c20*/  MOV R89, R91 ;  /* 0x0000005b00597202 */ /* 0x000fe40000000f00 */
[----:B------:R-:W-:Y:S02]  /*6c30*/  MOV R95, 0x1f ;  /* 0x0000001f005f7802 */ /* 0x000fe40000000f00 */
[----:B------:R-:W-:Y:S02]  /*6c40*/  MOV R94, 0xffffffff ;  /* 0xffffffff005e7802 */ /* 0x000fe40000000f00 */
[----:B------:R-:W-:Y:S02]  /*6c50*/  MOV R88, 0x6c70 ;  /* 0x00006c7000587802 */ /* 0x000fe40000000f00 */
[----:B------:R-:W-:Y:S05]  /*6c60*/  CALL.REL.NOINC `($__internal_35_$__cuda_sm70_shflsync_down_p) ;  /* 0x0000020000007944 */ /* 0x000fea0003c00000 */
[----:B------:R-:W-:Y:S01]  /*6c70*/  FADD.FTZ R90, R93, R90 ;  /* 0x0000005a5d5a7221 */ /* 0x000fe20000010000 */
[----:B------:R-:W-:Y:S01]  /*6c80*/  MOV R95, 0x1f ;  /* 0x0000001f005f7802 */ /* 0x000fe20000000f00 */
[----:B-1----:R-:W-:Y:S01]  /*6c90*/  FADD.FTZ R91, R91, R92 ;  /* 0x0000005c5b5b7221 */ /* 0x002fe20000010000 */
[----:B------:R-:W-:Y:S01]  /*6ca0*/  HFMA2.MMA R92, -RZ, RZ, 0, 1.1920928955078125e-07 ;  /* 0x00000002ff5c7435 */ /* 0x000fe200000001ff */
[----:B------:R-:W-:-:S02]  /*6cb0*/  MOV R94, 0xffffffff ;  /* 0xffffffff005e7802 */ /* 0x000fc40000000f00 */
[----:B------:R-:W-:Y:S02]  /*6cc0*/  MOV R89, R90 ;  /* 0x0000005a00597202 */ /* 0x000fe40000000f00 */
[----:B------:R-:W-:Y:S02]  /*6cd0*/  MOV R88, 0x6cf0 ;  /* 0x00006cf000587802 */ /* 0x000fe40000000f00 */
[----:B------:R-:W-:Y:S05]  /*6ce0*/  CALL.REL.NOINC `($__internal_35_$__cuda_sm70_shflsync_down_p) ;  /* 0x0000018000007944 */ /* 0x000fea0003c00000 */
[----:B-1----:R-:W-:Y:S01]  /*6cf0*/  MOV R93, R92 ;  /* 0x0000005c005d7202 */ /* 0x002fe20000000f00 */
[----:B------:R-:W-:Y:S01]  /*6d00*/  HFMA2.MMA R92, -RZ, RZ, 0, 1.1920928955078125e-07 ;  /* 0x00000002ff5c7435 */ /* 0x000fe200000001ff */
[----:B------:R-:W-:Y:S02]  /*6d10*/  MOV R89, R91 ;  /* 0x0000005b00597202 */ /* 0x000fe40000000f00 */
[----:B------:R-:W-:Y:S02]  /*6d20*/  MOV R95, 0x1f ;  /* 0x0000001f005f7802 */ /* 0x000fe40000000f00 */
[----:B------:R-:W-:Y:S02]  /*6d30*/  MOV R94, 0xffffffff ;  /* 0xffffffff005e7802 */ /* 0x000fe40000000f00 */
[----:B------:R-:W-:-:S02]  /*6d40*/  MOV R88, 0x6d60 ;  /* 0x00006d6000587802 */ /* 0x000fc40000000f00 */
[----:B------:R-:W-:Y:S05]  /*6d50*/  CALL.REL.NOINC `($__internal_35_$__cuda_sm70_shflsync_down_p) ;  /* 0x0000011000007944 */ /* 0x000fea0003c00000 */
[----:B------:R-:W-:Y:S01]  /*6d60*/  FADD.FTZ R90, R93, R90 ;  /* 0x0000005a5d5a7221 */ /* 0x000fe20000010000 */
[----:B------:R-:W-:Y:S01]  /*6d70*/  MOV R95, 0x1f ;  /* 0x0000001f005f7802 */ /* 0x000fe20000000f00 */
[----:B-1----:R-:W-:Y:S01]  /*6d80*/  FADD.FTZ R93, R91, R92 ;  /* 0x0000005c5b5d7221 */ /* 0x002fe20000010000 */
[----:B------:R-:W-:Y:S01]  /*6d90*/  HFMA2.MMA R92, -RZ, RZ, 0, 5.9604644775390625e-08 ;  /* 0x00000001ff5c7435 */ /* 0x000fe200000001ff */
[----:B------:R-:W-:-:S02]  /*6da0*/  MOV R94, 0xffffffff ;  /* 0xffffffff005e7802 */ /* 0x000fc40000000f00 */
[----:B------:R-:W-:Y:S02]  /*6db0*/  MOV R89, R90 ;  /* 0x0000005a00597202 */ /* 0x000fe40000000f00 */
[----:B------:R-:W-:Y:S02]  /*6dc0*/  MOV R88, 0x6de0 ;  /* 0x00006de000587802 */ /* 0x000fe40000000f00 */
[----:B------:R-:W-:Y:S05]  /*6dd0*/  CALL.REL.NOINC `($__internal_35_$__cuda_sm70_shflsync_down_p) ;  /* 0x0000009000007944 */ /* 0x000fea0003c00000 */
[----:B-1----:R-:W-:Y:S01]  /*6de0*/  MOV R91, R92 ;  /* 0x0000005c005b7202 */ /* 0x002fe20000000f00 */
[----:B------:R-:W-:Y:S01]  /*6df0*/  HFMA2.MMA R92, -RZ, RZ, 0, 5.9604644775390625e-08 ;  /* 0x00000001ff5c7435 */ /* 0x000fe200000001ff */
[----:B------:R-:W-:Y:S02]  /*6e00*/  MOV R89, R93 ;  /* 0x0000005d00597202 */ /* 0x000fe40000000f00 */
[----:B------:R-:W-:Y:S02]  /*6e10*/  MOV R95, 0x1f ;  /* 0x0000001f005f7802 */ /* 0x000fe40000000f00 */
[----:B------:R-:W-:Y:S02]  /*6e20*/  MOV R94, 0xffffffff ;  /* 0xffffffff005e7802 */ /* 0x000fe40000000f00 */
[----:B------:R-:W-:-:S02]  /*6e30*/  MOV R88, 0x6e50 ;  /* 0x00006e5000587802 */ /* 0x000fc40000000f00 */
[----:B------:R-:W-:Y:S05]  /*6e40*/  CALL.REL.NOINC `($__internal_35_$__cuda_sm70_shflsync_down_p) ;  /* 0x0000002000007944 */ /* 0x000fea0003c00000 */
[----:B-1----:R-:W-:Y:S01]  /*6e50*/  MOV R89, R92 ;  /* 0x0000005c00597202 */ /* 0x002fe20000000f00 */
[----:B------:R-:W-:Y:S05]  /*6e60*/  BRA `(.L_x_2680) ;  /* 0xffffbf5000007947 */ /* 0x000fea000383ffff */
        .weak           $__internal_35_$__cuda_sm70_shflsync_down_p
        .type           $__internal_35_$__cuda_sm70_shflsync_down_p,@function
        .size           $__internal_35_$__cuda_sm70_shflsync_down_p,(.L_x_14253 - $__internal_35_$__cuda_sm70_shflsync_down_p)
$__internal_35_$__cuda_sm70_shflsync_down_p:
[----:B------:R-:W-:Y:S04]  /*6e70*/  WARPSYNC R94 ;  /* 0x0000005e00007348 */ /* 0x000fe80003800000 */
[----:B------:R0:W1:Y:S02]  /*6e80*/  SHFL.DOWN PT, R92, R89, R92, R95 ;  /* 0x0800005c595c7389 */ /* 0x00006400000e005f */
[----:B0-----:R-:W-:-:S06]  /*6e90*/  HFMA2.MMA R89, -RZ, RZ, 0, 0 ;  /* 0x00000000ff597435 */ /* 0x001fcc00000001ff */
[----:B------:R-:W-:Y:S05]  /*6ea0*/  RET.REL.NODEC R88 `(_ZN10layer_norm13ln_bwd_kernelINS_13Kernel_traitsI6__halfS2_S2_S2_fjLj5120ELj1ELj1ELj4ELj16ENS_18Kernel_traits_baseILj5120ES2_S2_S2_S2_fjLj128EEEEELb1ELb1ELb0ELb1EEEvNS_9BwdParamsE) ;  /* 0xffff915058007950 */ /* 0x000fea0003c3ffff */
.L_x_2681:
        /* <DEDUP_REMOVED lines=13> */
.L_x_14253:


//--------------------- .text._ZN10layer_norm22ln_bwd_finalize_kernelINS_22Kernel_traits_finalizeILj5120E6__halfS2_S2_S2_fjLb1ELj1024ELj4ENS_18Kernel_traits_baseILj5120ES2_S2_S2_S2_fjLj1024EEEEELb1ELb0EEEvNS_9BwdParamsE --------------------------
	.section	.text._ZN10layer_norm22ln_bwd_finalize_kernelINS_22Kernel_traits_finalizeILj5120E6__halfS2_S2_S2_fjLb1ELj1024ELj4ENS_18Kernel_traits_baseILj5120ES2_S2_S2_S2_fjLj1024EEEEELb1ELb0EEEvNS_9BwdParamsE,"ax",@progbits
	.sectioninfo	@"SHI_REGISTERS=32"
	.align	128
        .global         _ZN10layer_norm22ln_bwd_finalize_kernelINS_22Kernel_traits_finalizeILj5120E6__halfS2_S2_S2_fjLb1ELj1024ELj4ENS_18Kernel_traits_baseILj5120ES2_S2_S2_S2_fjLj1024EEEEELb1ELb0EEEvNS_9BwdParamsE
        .type           _ZN10layer_norm22ln_bwd_finalize_kernelINS_22Kernel_traits_finalizeILj5120E6__halfS2_S2_S2_fjLb1ELj1024ELj4ENS_18Kernel_traits_baseILj5120ES2_S2_S2_S2_fjLj1024EEEEELb1ELb0EEEvNS_9BwdParamsE,@function
        .size           _ZN10layer_norm22ln_bwd_finalize_kernelINS_22Kernel_traits_finalizeILj5120E6__halfS2_S2_S2_fjLb1ELj1024ELj4ENS_18Kernel_traits_baseILj5120ES2_S2_S2_S2_fjLj1024EEEEELb1ELb0EEEvNS_9BwdParamsE,(.L_x_14254 - _ZN10layer_norm22ln_bwd_finalize_kernelINS_22Kernel_traits_finalizeILj5120E6__halfS2_S2_S2_fjLb1ELj1024ELj4ENS_18Kernel_traits_baseILj5120ES2_S2_S2_S2_fjLj1024EEEEELb1ELb0EEEvNS_9BwdParamsE)
        .other          _ZN10layer_norm22ln_bwd_finalize_kernelINS_22Kernel_traits_finalizeILj5120E6__halfS2_S2_S2_fjLb1ELj1024ELj4ENS_18Kernel_traits_baseILj5120ES2_S2_S2_S2_fjLj1024EEEEELb1ELb0EEEvNS_9BwdParamsE,@"STO_CUDA_ENTRY STV_DEFAULT"
_ZN10layer_norm22ln_bwd_finalize_kernelINS_22Kernel_traits_finalizeILj5120E6__halfS2_S2_S2_fjLb1ELj1024ELj4ENS_18Kernel_traits_baseILj5120ES2_S2_S2_S2_fjLj1024EEEEELb1ELb0EEEvNS_9BwdParamsE:
.text._ZN10layer_norm22ln_bwd_finalize_kernelINS_22Kernel_traits_finalizeILj5120E6__halfS2_S2_S2_fjLb1ELj1024ELj4ENS_18Kernel_traits_baseILj5120ES2_S2_S2_S2_fjLj1024EEEEELb1ELb0EEEvNS_9BwdParamsE:
        /* <DEDUP_REMOVED lines=19> */
.L_x_2695:
        /* <DEDUP_REMOVED lines=33> */
.L_x_2686:
        /* <DEDUP_REMOVED lines=47> */
.L_x_2685:
[----:B------:R-:W-:Y:S05]  /*0630*/  BSYNC B1 ;  /* 0x0000000000017941 */ /* 0x000fea0003800000 */
.L_x_2684:
        /* <DEDUP_REMOVED lines=29> */
.L_x_2688:
[----:B------:R-:W-:Y:S05]  /*0810*/  BSYNC B1 ;  /* 0x0000000000017941 */ /* 0x000fea0003800000 */
.L_x_2687:
        /* <DEDUP_REMOVED lines=14> */
.L_x_2689:
[----:B------:R-:W-:Y:S05]  /*0900*/  BSYNC B1 ;  /* 0x0000000000017941 */ /* 0x000fea0003800000 */
.L_x_2683:
[----:B------:R-:W-:Y:S05]  /*0910*/  BSYNC B0 ;  /* 0x0000000000007941 */ /* 0x000fea0003800000 */
.L_x_2682:
        /* <DEDUP_REMOVED lines=12> */
.L_x_2696:
        /* <DEDUP_REMOVED lines=27> */
.L_x_2697:
        /* <DEDUP_REMOVED lines=9> */
.L_x_2690:
        /* <DEDUP_REMOVED lines=12> */
[----:B0-----:R-:W-:Y:S01]  /*0ce0*/  F2FP.PACK_AB R15, R9, R8 ;  /* 0x00000008090f723e */ /* 0x001fe200000000ff */
[----:B------:R-:W-:Y:S01]  /*0cf0*/  IMAD.WIDE.U32 R8, R5, R16, c[0x0][0x268] ;  /* 0x00009a0005087625 */ /* 0x000fe200078e0010 */
[----:B-1----:R-:W-:-:S03]  /*0d00*/  F2FP.PACK_AB R17, R11, R10 ;  /* 0x0000000a0b11723e */ /* 0x002fc600000000ff */
[----:B------:R-:W-:Y:S01]  /*0d10*/  IMAD.WIDE.U32 R10, R5, R16, c[0x0][0x260] ;  /* 0x00009800050a7625 */ /* 0x000fe200078e0010 */
[----:B------:R0:W-:Y:S01]  /*0d20*/  STG.E [R8.64], R15 ;  /* 0x0000000f08007986 */ /* 0x0001e2000c101904 */
[----:B--2---:R-:W-:Y:S02]  /*0d30*/  F2FP.PACK_AB R19, R13, R12 ;  /* 0x0000000c0d13723e */ /* 0x004fe400000000ff */
[----:B------:R-:W-:Y:S01]  /*0d40*/  IMAD.WIDE.U32 R12, R5, R16, c[0x0][0x280] ;  /* 0x0000a000050c7625 */ /* 0x000fe200078e0010 */
[----:B------:R0:W-:Y:S04]  /*0d50*/  STG.E [R10.64], R17 ;  /* 0x000000110a007986 */ /* 0x0001e8000c101904 */
[----:B------:R0:W-:Y:S02]  /*0d60*/  STG.E [R12.64], R19 ;  /* 0x000000130c007986 */ /* 0x0001e4000c101904 */
.L_x_2694:
[----:B------:R-:W-:Y:S05]  /*0d70*/  BSYNC B0 ;  /* 0x0000000000007941 */ /* 0x000fea0003800000 */
.L_x_2693:
[C---:B------:R-:W-:Y:S02]  /*0d80*/  ISETP.GT.U32.AND P1, PT, R4.reuse, -0x1401, PT ;  /* 0xffffebff0400780c */ /* 0x040fe40003f24070 */
[----:B------:R-:W-:-:S02]  /*0d90*/  IADD3 R4, R4, 0x1400, RZ ;  /* 0x0000140004047810 */ /* 0x000fc40007ffe0ff */
[----:B------:R-:W-:-:S09]  /*0da0*/  IADD3 R5, R5, 0xa00, RZ ;  /* 0x00000a0005057810 */ /* 0x000fd20007ffe0ff */
[----:B01----:R-:W-:Y:S05]  /*0db0*/  @P1 BRA `(.L_x_2695) ;  /* 0xfffff37000001947 */ /* 0x003fea000383ffff */
[----:B------:R-:W-:Y:S05]  /*0dc0*/  EXIT ;  /* 0x000000000000794d */ /* 0x000fea0003800000 */
.L_x_2691:
[----:B------:R-:W-:Y:S01]  /*0dd0*/  HFMA2.MMA R17, -RZ, RZ, 0, 5.9604644775390625e-08 ;  /* 0x00000001ff117435 */ /* 0x000fe200000001ff */
[----:B---3--:R-:W-:Y:S01]  /*0de0*/  MOV R18, R10 ;  /* 0x0000000a00127202 */ /* 0x008fe20000000f00 */
[----:B------:R-:W-:Y:S01]  /*0df0*/  IMAD.MOV.U32 R14, RZ, RZ, 0x1f ;  /* 0x0000001fff0e7424 */ /* 0x000fe200078e00ff */
[----:B------:R-:W-:Y:S02]  /*0e00*/  MOV R19, 0xffffffff ;  /* 0xffffffff00137802 */ /* 0x000fe40000000f00 */
[----:B------:R-:W-:Y:S02]  /*0e10*/  MOV R8, 0xe30 ;  /* 0x00000e3000087802 */ /* 0x000fe40000000f00 */
[----:B012---:R-:W-:Y:S05]  /*0e20*/  CALL.REL.NOINC `($__internal_36_$__cuda_sm70_shflsync_bfly_p) ;  /* 0x0000059000007944 */ /* 0x007fea0003c00000 */
[----:B01----:R-:W-:Y:S05]  /*0e30*/  BRA `(.L_x_2696) ;  /* 0xfffffba000007947 */ /* 0x003fea000383ffff */
.L_x_2692:
[----:B------:R-:W-:Y:S01]  /*0e40*/  HFMA2.MMA R17, -RZ, RZ, 0, 1.1920928955078125e-07 ;  /* 0x00000002ff117435 */ /* 0x000fe200000001ff */
[----:B------:R-:W-:Y:S01]  /*0e50*/  IMAD.MOV.U32 R14, RZ, RZ, 0x1f ;  /* 0x0000001fff0e7424 */ /* 0x000fe200078e00ff */
[----:B------:R-:W-:Y:S02]  /*0e60*/  MOV R19, 0xffffffff ;  /* 0xffffffff00137802 */ /* 0x000fe40000000f00 */
[----:B------:R-:W-:Y:S02]  /*0e70*/  MOV R8, 0xe90 ;  /* 0x00000e9000087802 */ /* 0x000fe40000000f00 */
[----:B0123--:R-:W-:Y:S05]  /*0e80*/  CALL.REL.NOINC `($__internal_36_$__cuda_sm70_shflsync_bfly_p) ;  /* 0x0000053000007944 */ /* 0x00ffea0003c00000 */
[----:B0-----:R-:W-:Y:S01]  /*0e90*/  HFMA2.MMA R17, -RZ, RZ, 0, 2.384185791015625e-07 ;  /* 0x00000004ff117435 */ /* 0x001fe200000001ff */
[----:B-1----:R-:W-:Y:S01]  /*0ea0*/  FADD.FTZ R18, R18, R14 ;  /* 0x0000000e12127221 */ /* 0x002fe20000010000 */
[----:B------:R-:W-:Y:S01]  /*0eb0*/  MOV R19, 0xffffffff ;  /* 0xffffffff00137802 */ /* 0x000fe20000000f00 */
[----:B------:R-:W-:Y:S01]  /*0ec0*/  IMAD.MOV.U32 R14, RZ, RZ, 0x1f ;  /* 0x0000001fff0e7424 */ /* 0x000fe200078e00ff */
[----:B------:R-:W-:-:S02]  /*0ed0*/  MOV R8, 0xef0 ;  /* 0x00000ef000087802 */ /* 0x000fc40000000f00 */
[----:B------:R-:W-:Y:S05]  /*0ee0*/  CALL.REL.NOINC `($__internal_36_$__cuda_sm70_shflsync_bfly_p) ;  /* 0x000004d000007944 */ /* 0x000fea0003c00000 */
[----:B0-----:R-:W-:Y:S01]  /*0ef0*/  HFMA2.MMA R17, -RZ, RZ, 0, 4.76837158203125e-07 ;  /* 0x00000008ff117435 */ /* 0x001fe200000001ff */
[----:B-1----:R-:W-:Y:S01]  /*0f00*/  FADD.FTZ R18, R18, R14 ;  /* 0x0000000e12127221 */ /* 0x002fe20000010000 */
[----:B------:R-:W-:Y:S01]  /*0f10*/  MOV R19, 0xffffffff ;  /* 0xffffffff00137802 */ /* 0x000fe20000000f00 */
[----:B------:R-:W-:Y:S01]  /*0f20*/  IMAD.MOV.U32 R14, RZ, RZ, 0x1f ;  /* 0x0000001fff0e7424 */ /* 0x000fe200078e00ff */
[----:B------:R-:W-:-:S02]  /*0f30*/  MOV R8, 0xf50 ;  /* 0x00000f5000087802 */ /* 0x000fc40000000f00 */
[----:B------:R-:W-:Y:S05]  /*0f40*/  CALL.REL.NOINC `($__internal_36_$__cuda_sm70_shflsync_bfly_p) ;  /* 0x0000047000007944 */ /* 0x000fea0003c00000 */
[----:B-1----:R-:W-:Y:S01]  /*0f50*/  FADD.FTZ R10, R18, R14 ;  /* 0x0000000e120a7221 */ /* 0x002fe20000010000 */
[----:B0-----:R-:W-:Y:S01]  /*0f60*/  HFMA2.MMA R17, -RZ, RZ, 0, 9.5367431640625e-07 ;  /* 0x00000010ff117435 */ /* 0x001fe200000001ff */
[----:B------:R-:W-:Y:S01]  /*0f70*/  IMAD.MOV.U32 R14, RZ, RZ, 0x1f ;  /* 0x0000001fff0e7424 */ /* 0x000fe200078e00ff */
[----:B------:R-:W-:-:S02]  /*0f80*/  MOV R19, 0xffffffff ;  /* 0xffffffff00137802 */ /* 0x000fc40000000f00 */
[----:B------:R-:W-:Y:S02]  /*0f90*/  MOV R18, R10 ;  /* 0x0000000a00127202 */ /* 0x000fe40000000f00 */
[----:B------:R-:W-:Y:S02]  /*0fa0*/  MOV R8, 0xfc0 ;  /* 0x00000fc000087802 */ /* 0x000fe40000000f00 */
[----:B------:R-:W-:Y:S05]  /*0fb0*/  CALL.REL.NOINC `($__internal_36_$__cuda_sm70_shflsync_bfly_p) ;  /* 0x0000040000007944 */ /* 0x000fea0003c00000 */
[----:B0-----:R-:W-:Y:S01]  /*0fc0*/  HFMA2.MMA R17, -RZ, RZ, 0, 5.9604644775390625e-08 ;  /* 0x00000001ff117435 */ /* 0x001fe200000001ff */
[----:B-1----:R-:W-:Y:S01]  /*0fd0*/  IMAD.MOV.U32 R13, RZ, RZ, R14 ;  /* 0x000000ffff0d7224 */ /* 0x002fe200078e000e */
[----:B------:R-:W-:Y:S01]  /*0fe0*/  MOV R18, R15 ;  /* 0x0000000f00127202 */ /* 0x000fe20000000f00 */
[----:B------:R-:W-:Y:S01]  /*0ff0*/  IMAD.MOV.U32 R14, RZ, RZ, 0x1f ;  /* 0x0000001fff0e7424 */ /* 0x000fe200078e00ff */
[----:B------:R-:W-:Y:S02]  /*1000*/  MOV R19, 0xffffffff ;  /* 0xffffffff00137802 */ /* 0x000fe40000000f00 */
[----:B------:R-:W-:Y:S02]  /*1010*/  MOV R8, 0x1030 ;  /* 0x0000103000087802 */ /* 0x000fe40000000f00 */
[----:B------:R-:W-:Y:S05]  /*1020*/  CALL.REL.NOINC `($__internal_36_$__cuda_sm70_shflsync_bfly_p) ;  /* 0x0000039000007944 */ /* 0x000fea0003c00000 */
[----:B0-----:R-:W-:Y:S01]  /*1030*/  HFMA2.MMA R17, -RZ, RZ, 0, 1.1920928955078125e-07 ;  /* 0x00000002ff117435 */ /* 0x001fe200000001ff */
[----:B-1----:R-:W-:Y:S01]  /*1040*/  FADD.FTZ R18, R15, R14 ;  /* 0x0000000e0f127221 */ /* 0x002fe20000010000 */
[----:B------:R-:W-:Y:S01]  /*1050*/  MOV R19, 0xffffffff ;  /* 0xffffffff00137802 */ /* 0x000fe20000000f00 */
[----:B------:R-:W-:Y:S01]  /*1060*/  IMAD.MOV.U32 R14, RZ, RZ, 0x1f ;  /* 0x0000001fff0e7424 */ /* 0x000fe200078e00ff */
[----:B------:R-:W-:-:S02]  /*1070*/  MOV R8, 0x1090 ;  /* 0x0000109000087802 */ /* 0x000fc40000000f00 */
[----:B------:R-:W-:Y:S05]  /*1080*/  CALL.REL.NOINC `($__internal_36_$__cuda_sm70_shflsync_bfly_p) ;  /* 0x0000033000007944 */ /* 0x000fea0003c00000 */
        /* <DEDUP_REMOVED lines=35> */
[----:B------:R-:W-:Y:S01]  /*12c0*/  IMAD.MOV.U32 R19, RZ, RZ, -0x1 ;  /* 0xffffffffff137424 */ /* 0x000fe200078e00ff */
[----:B------:R-:W-:-:S02]  /*12d0*/  MOV R8, 0x12f0 ;  /* 0x000012f000087802 */ /* 0x000fc40000000f00 */
[----:B------:R-:W-:Y:S05]  /*12e0*/  CALL.REL.NOINC `($__internal_36_$__cuda_sm70_shflsync_bfly_p) ;  /* 0x000000d000007944 */ /* 0x000fea0003c00000 */
[----:B0-----:R-:W-:Y:S01]  /*12f0*/  HFMA2.MMA R17, -RZ, RZ, 0, 4.76837158203125e-07 ;  /* 0x00000008ff117435 */ /* 0x001fe200000001ff */
[----:B-1----:R-:W-:Y:S01]  /*1300*/  FADD.FTZ R18, R18, R14 ;  /* 0x0000000e12127221 */ /* 0x002fe20000010000 */
[----:B------:R-:W-:-:S02]  /*1310*/  MOV R14, 0x1f ;  /* 0x0000001f000e7802 */ /* 0x000fc40000000f00 */
[----:B------:R-:W-:Y:S02]  /*1320*/  MOV R19, 0xffffffff ;  /* 0xffffffff00137802 */ /* 0x000fe40000000f00 */
[----:B------:R-:W-:Y:S02]  /*1330*/  MOV R8, 0x1350 ;  /* 0x0000135000087802 */ /* 0x000fe40000000f00 */
[----:B------:R-:W-:Y:S05]  /*1340*/  CALL.REL.NOINC `($__internal_36_$__cuda_sm70_shflsync_bfly_p) ;  /* 0x0000007000007944 */ /* 0x000fea0003c00000 */
[----:B01----:R-:W-:Y:S01]  /*1350*/  FADD.FTZ R18, R18, R14 ;  /* 0x0000000e12127221 */ /* 0x003fe20000010000 */
[----:B------:R-:W-:Y:S01]  /*1360*/  HFMA2.MMA R14, -RZ, RZ, 0, 1.847743988037109375e-06 ;  /* 0x0000001fff0e7435 */ /* 0x000fe200000001ff */
[----:B------:R-:W-:Y:S01]  /*1370*/  IMAD.MOV.U32 R17, RZ, RZ, 0x10 ;  /* 0x00000010ff117424 */ /* 0x000fe200078e00ff */
[----:B------:R-:W-:Y:S02]  /*1380*/  MOV R19, 0xffffffff ;  /* 0xffffffff00137802 */ /* 0x000fe40000000f00 */
[----:B------:R-:W-:Y:S02]  /*1390*/  MOV R8, 0x13b0 ;  /* 0x000013b000087802 */ /* 0x000fe40000000f00 */
[----:B------:R-:W-:Y:S05]  /*13a0*/  CALL.REL.NOINC `($__internal_36_$__cuda_sm70_shflsync_bfly_p) ;  /* 0x0000001000007944 */ /* 0x000fea0003c00000 */
[----:B01----:R-:W-:Y:S05]  /*13b0*/  BRA `(.L_x_2697) ;  /* 0xfffff7d000007947 */ /* 0x003fea000383ffff */
        .weak           $__internal_36_$__cuda_sm70_shflsync_bfly_p
        .type           $__internal_36_$__cuda_sm70_shflsync_bfly_p,@function
        .size           $__internal_36_$__cuda_sm70_shflsync_bfly_p,(.L_x_14254 - $__internal_36_$__cuda_sm70_shflsync_bfly_p)
$__internal_36_$__cuda_sm70_shflsync_bfly_p:
[----:B------:R-:W-:Y:S01]  /*13c0*/  HFMA2.MMA R9, -RZ, RZ, 0, 0 ;  /* 0x00000000ff097435 */ /* 0x000fe200000001ff */
[----:B------:R-:W-:Y:S04]  /*13d0*/  WARPSYNC R19 ;  /* 0x0000001300007348 */ /* 0x000fe80003800000 */
[----:B------:R0:W1:Y:S01]  /*13e0*/  SHFL.BFLY PT, R14, R18, R17, R14 ;  /* 0x0c000011120e7389 */ /* 0x00006200000e000e */
[----:B------:R-:W-:Y:S05]  /*13f0*/  RET.REL.NODEC R8 `(_ZN10layer_norm22ln_bwd_finalize_kernelINS_22Kernel_traits_finalizeILj5120E6__halfS2_S2_S2_fjLb1ELj1024ELj4ENS_18Kernel_traits_baseILj5120ES2_S2_S2_S2_fjLj1024EEEEELb1ELb0EEEvNS_9BwdParamsE) ;  /* 0xffffec0008007950 */ /* 0x000fea0003c3ffff */
.L_x_2698:
        /* <DEDUP_REMOVED lines=16> */
.L_x_14254:


//--------------------- .text._ZN10layer_norm13ln_bwd_kernelINS_13Kernel_traitsI6__halfS2_S2_S2_fjLj5120ELj1ELj1ELj4ELj16ENS_18Kernel_traits_baseILj5120ES2_S2_S2_S2_fjLj128EEEEELb1ELb1ELb1ELb0EEEvNS_9BwdParamsE --------------------------
	.section	.text._ZN10layer_norm13ln_bwd_kernelINS_13Kernel_traitsI6__halfS2_S2_S2_fjLj5120ELj1ELj1ELj4ELj16ENS_18Kernel_traits_baseILj5120ES2_S2_S2_S2_fjLj128EEEEELb1ELb1ELb1ELb0EEEvNS_9BwdParamsE,"ax",@progbits
	.sectioninfo	@"SHI_REGISTERS=255"
	.align	128
        .global         _ZN10layer_norm13ln_bwd_kernelINS_13Kernel_traitsI6__halfS2_S2_S2_fjLj5120ELj1ELj1ELj4ELj16ENS_18Kernel_traits_baseILj5120ES2_S2_S2_S2_fjLj128EEEEELb1ELb1ELb1ELb0EEEvNS_9BwdParamsE
        .type           _ZN10layer_norm13ln_bwd_kernelINS_13Kernel_traitsI6__halfS2_S2_S2_fjLj5120ELj1ELj1ELj4ELj16ENS_18Kernel_traits_baseILj5120ES2_S2_S2_S2_fjLj128EEEEELb1ELb1ELb1ELb0EEEvNS_9BwdParamsE,@function
        .size           _ZN10layer_norm13ln_bwd_kernelINS_13Kernel_traitsI6__halfS2_S2_S2_fjLj5120ELj1ELj1ELj4ELj16ENS_18Kernel_traits_baseILj5120ES2_S2_S2_S2_fjLj128EEEEELb1ELb1ELb1ELb0EEEvNS_9BwdParamsE,(.L_x_14255 - _ZN10layer_norm13ln_bwd_kernelINS_13Kernel_traitsI6__halfS2_S2_S2_fjLj5120ELj1ELj1ELj4ELj16ENS_18Kernel_traits_baseILj5120ES2_S2_S2_S2_fjLj128EEEEELb1ELb1ELb1ELb0EEEvNS_9BwdParamsE)
        .other          _ZN10layer_norm13ln_bwd_kernelINS_13Kernel_traitsI6__halfS2_S2_S2_fjLj5120ELj1ELj1ELj4ELj16ENS_18Kernel_traits_baseILj5120ES2_S2_S2_S2_fjLj128EEEEELb1ELb1ELb1ELb0EEEvNS_9BwdParamsE,@"STO_CUDA_ENTRY STV_DEFAULT"
_ZN10layer_norm13ln_bwd_kernelINS_13Kernel_traitsI6__halfS2_S2_S2_fjLj5120ELj1ELj1ELj4ELj16ENS_18Kernel_traits_baseILj5120ES2_S2_S2_S2_fjLj128EEEEELb1ELb1ELb1ELb0EEEvNS_9BwdParamsE:
.text._ZN10layer_norm13ln_bwd_kernelINS_13Kernel_traitsI6__halfS2_S2_S2_fjLj5120ELj1ELj1ELj4ELj16ENS_18Kernel_traits_baseILj5120ES2_S2_S2_S2_fjLj128EEEEELb1ELb1ELb1ELb0EEEvNS_9BwdParamsE:
        /* <DEDUP_REMOVED lines=109> */
[----:B------:R-:W-:Y:S01]  /*06d0*/  MOV R29, RZ ;  /* 0x000000ff001d7202 */ /* 0x000fe20000000f00 */
[----:B------:R-:W-:-:S02]  /*06e0*/  HADD2.F32 R2, -RZ, R152.H1_H1 ;  /* 0x30000098ff027230 */ /* 0x000fc40000004100 */
        /* <DEDUP_REMOVED lines=154> */
[----:B0-----:R-:W-:Y:S01]  /*1090*/  HADD2.F32 R5, -RZ, R11.H0_H0 ;  /* 0x2000000bff057230 */ /* 0x001fe20000004100 */
[----:B-1----:R-:W-:-:S04]  /*10a0*/  HFMA2.MMA R2, -RZ, RZ, 0, 5.9604644775390625e-08 ;  /* 0x00000001ff027435 */ /* 0x002fc800000001ff */
[----:B------:R0:W-:Y:S01]  /*10b0*/  STL [R1+0x34], R5 ;  /* 0x0000340501007387 */ /* 0x0001e20000100800 */
[----:B--2---:R-:W-:-:S05]  /*10c0*/  HADD2.F32 R3, -RZ, R11.H1_H1 ;  /* 0x3000000bff037230 */ /* 0x004fca0000004100 */
[----:B------:R0:W-:Y:S04]  /*10d0*/  STL [R1+0x30], R3 ;  /* 0x0000300301007387 */ /* 0x0001e80000100800 */
[----:B------:R0:W-:Y:S02]  /*10e0*/  STL.S16 [R1+0x2c], R2 ;  /* 0x00002c0201007387 */ /* 0x0001e40000100600 */
.L_x_2941:
[----:B------:R-:W-:-:S05]  /*10f0*/  MOV R8, 0x4 ;  /* 0x0000000400087802 */ /* 0x000fca0000000f00 */
        /* <DEDUP_REMOVED lines=26> */
[----:B------:R-:W-:-:S06]  /*12a0*/  HFMA2.MMA R7, -RZ, RZ, 0, 0 ;  /* 0x00000000ff077435 */ /* 0x000fcc00000001ff */
        /* <DEDUP_REMOVED lines=11> */
.L_x_2703:
[----:B------:R-:W-:Y:S05]  /*1360*/  BSYNC B1 ;  /* 0x0000000000017941 */ /* 0x000fea0003800000 */
.L_x_2702:
        /* <DEDUP_REMOVED lines=12> */
.L_x_2705:
[----:B------:R-:W-:Y:S05]  /*1430*/  BSYNC B1 ;  /* 0x0000000000017941 */ /* 0x000fea0003800000 */
.L_x_2704:
        /* <DEDUP_REMOVED lines=11> */
.L_x_2707:
[----:B------:R-:W-:Y:S05]  /*14f0*/  BSYNC B1 ;  /* 0x0000000000017941 */ /* 0x000fea0003800000 */
.L_x_2706:
[----:B------:R-:W-:Y:S01]  /*1500*/  BSSY B1, `(.L_x_2708) ;  /* 0x000000b000017945 */ /* 0x000fe20003800000 */
[----:B------:R-:W-:Y:S05]  /*1510*/  @!P1 BRA `(.L_x_2709) ;  /* 0x0000009000009947 */ /* 0x000fea0003800000 */
[----:B------:R-:W-:Y:S01]  /*1520*/  ISETP.NE.U32.AND P3, PT, RZ, c[0x0][0x218], PT ;  /* 0x00008600ff007a0c */ /* 0x000fe20003f65070 */
[----:B------:R-:W-:-:S03]  /*1530*/  HFMA2.MMA R186, -RZ, RZ, 0, 4.76837158203125e-07 ;  /* 0x00000008ffba7435 */ /* 0x000fc600000001ff */
[----:B------:R-:W-:-:S07]  /*1540*/  ISETP.NE.AND.EX P3, PT, RZ, c[0x0][0x21c], PT, P3 ;  /* 0x00008700ff007a0c */ /* 0x000fce0003f65330 */
[----:B------:R-:W-:-:S06]  /*1550*/  IMAD.WIDE.U32 R186, R7, R186, c[0x0][0x190] ;  /* 0x0000640007ba7625 */ /* 0x000fcc00078e00ba */
[----:B-1----:R-:W-:Y:S01]  /*1560*/  @P3 IMAD.WIDE.U32 R176, R9, R180, c[0x0][0x218] ;  /* 0x0000860009b03625 */ /* 0x002fe200078e00b4 */
[----:B------:R-:W5:Y:S04]  /*1570*/  LDG.E.64 R186, [R186.64] ;  /* 0x00000004baba7981 */ /* 0x000f68000c1e1b00 */
[----:B------:R1:W5:Y:S01]  /*1580*/  @P3 LDG.E.128 R156, [R176.64] ;  /* 0x00000004b09c3981 */ /* 0x000362000c1e1d00 */
[----:B------:R-:W-:Y:S02]  /*1590*/  IADD3 R7, R7, 0x80, RZ ;  /* 0x0000008007077810 */ /* 0x000fe40007ffe0ff */
[----:B------:R-:W-:Y:S02]  /*15a0*/  IADD3 R9, R9, 0x80, RZ ;  /* 0x0000008009097810 */ /* 0x000fe40007ffe0ff */
.L_x_2709:
[----:B------:R-:W-:Y:S05]  /*15b0*/  BSYNC B1 ;  /* 0x0000000000017941 */ /* 0x000fea0003800000 */
.L_x_2708:
[----:B------:R-:W-:Y:S01]  /*15c0*/  ISETP.GE.U32.AND P3, PT, R4, 0x280, PT ;  /* 0x000002800400780c */ /* 0x000fe20003f66070 */
[----:B------:R-:W-:-:S12]  /*15d0*/  CS2R R216, SRZ ;  /* 0x0000000000d87805 */ /* 0x000fd8000001ff00 */
        /* <DEDUP_REMOVED lines=8> */
[----:B------:R-:W-:Y:S01]  /*1660*/  HFMA2.MMA R217, -RZ, RZ, 0, 0 ;  /* 0x00000000ffd97435 */ /* 0x000fe200000001ff */
[----:B------:R-:W-:Y:S05]  /*1670*/  BRA `(.L_x_2710) ;  /* 0x000020e000007947 */ /* 0x000fea0003800000 */
.L_x_2701:
        /* <DEDUP_REMOVED lines=13> */
[----:B------:R-:W-:Y:S02]  /*1750*/  @P3 LEA.HI R176, R176, R9, RZ, 0x3 ;  /* 0x00000009b0b03211 */ /* 0x000fe400078f18ff */
[----:B------:R-:W-:Y:S02]  /*1760*/  MOV R9, RZ ;  /* 0x000000ff00097202 */ /* 0x000fe40000000f00 */
        /* <DEDUP_REMOVED lines=17> */
[----:B------:R-:W-:Y:S01]  /*1880*/  FSEL R251, R7, RZ, !P3 ;  /* 0x000000ff07fb7208 */ /* 0x000fe20005800000 */
[----:B--2---:R-:W-:Y:S02]  /*1890*/  HADD2.F32 R23, -RZ, R176.H0_H0 ;  /* 0x200000b0ff177230 */ /* 0x004fe40000004100 */
[--C-:B0-----:R-:W-:Y:S02]  /*18a0*/  HADD2.F32 R211, -RZ, R177.reuse.H0_H0 ;  /* 0x200000b1ffd37230 */ /* 0x101fe40000004100 */
[----:B------:R-:W-:Y:S02]  /*18b0*/  HADD2.F32 R210, -RZ, R177.H1_H1 ;  /* 0x300000b1ffd27230 */ /* 0x000fe40000004100 */
[--C-:B------:R-:W-:Y:S02]  /*18c0*/  HADD2.F32 R177, -RZ, R178.reuse.H0_H0 ;  /* 0x200000b2ffb17230 */ /* 0x100fe40000004100 */
[----:B------:R-:W-:Y:S01]  /*18d0*/  HADD2.F32 R213, -RZ, R178.H1_H1 ;  /* 0x300000b2ffd57230 */ /* 0x000fe20000004100 */
[C---:B------:R-:W-:Y:S01]  /*18e0*/  FADD.FTZ R23, -R251.reuse, R23 ;  /* 0x00000017fb177221 */ /* 0x040fe20000010100 */
[----:B------:R-:W-:Y:S01]  /*18f0*/  HADD2.F32 R217, -RZ, R176.H1_H1 ;  /* 0x300000b0ffd97230 */ /* 0x000fe20000004100 */
[----:B------:R-:W-:-:S02]  /*1900*/  FADD.FTZ R178, -R251, R177 ;  /* 0x000000b1fbb27221 */ /* 0x000fc40000010100 */
[C---:B------:R-:W-:Y:S01]  /*1910*/  FADD.FTZ R177, -R251.reuse, R213 ;  /* 0x000000d5fbb17221 */ /* 0x040fe20000010100 */
[----:B---3--:R-:W-:Y:S01]  /*1920*/  HADD2.F32 R213, -RZ, R180.H0_H0 ;  /* 0x200000b4ffd57230 */ /* 0x008fe20000004100 */
        /* <DEDUP_REMOVED lines=10> */
[----:B------:R-:W-:Y:S01]  /*19d0*/  HADD2.F32 R216, -RZ, R180.H1_H1 ;  /* 0x300000b4ffd87230 */ /* 0x000fe20000004100 */
[----:B------:R-:W-:Y:S01]  /*19e0*/  FADD.FTZ R210, -R251, R210 ;  /* 0x000000d2fbd27221 */ /* 0x000fe20000010100 */
[----:B------:R-:W-:-:S02]  /*19f0*/  HADD2.F32 R176, -RZ, R179.H0_H0 ;  /* 0x200000b3ffb07230 */ /* 0x000fc40000004100 */
[----:B------:R-:W-:Y:S01]  /*1a00*/  HADD2.F32 R180, -RZ, R181.H0_H0 ;  /* 0x200000b5ffb47230 */ /* 0x000fe20000004100 */
[C---:B------:R-:W-:Y:S01]  /*1a10*/  FMUL.FTZ R250, R2.reuse, R211 ;  /* 0x000000d302fa7220 */ /* 0x040fe20000410000 */
[----:B------:R-:W-:Y:S01]  /*1a20*/  HADD2.F32 R179, -RZ, R179.H1_H1 ;  /* 0x300000b3ffb37230 */ /* 0x000fe20000004100 */
[----:B------:R-:W-:Y:S01]  /*1a30*/  FMUL.FTZ R5, R5, R216 ;  /* 0x000000d805057220 */ /* 0x000fe20000410000 */
[----:B------:R-:W-:Y:S01]  /*1a40*/  HADD2.F32 R181, -RZ, R181.H1_H1 ;  /* 0x300000b5ffb57230 */ /* 0x000fe20000004100 */
[----:B------:R-:W-:Y:S02]  /*1a50*/  FMUL.FTZ R211, R2, R210 ;  /* 0x000000d202d37220 */ /* 0x000fe40000410000 */
[C---:B------:R-:W-:Y:S02]  /*1a60*/  FADD.FTZ R176, -R251.reuse, R176 ;  /* 0x000000b0fbb07221 */ /* 0x040fe40000010100 */
[----:B------:R-:W-:Y:S01]  /*1a70*/  FMUL.FTZ R0, R0, R180 ;  /* 0x000000b400007220 */ /* 0x000fe20000410000 */
[----:B------:R-:W-:Y:S01]  /*1a80*/  STL [R1+0x20], R250 ;  /* 0x000020fa01007387 */ /* 0x000fe20000100800 */
[----:B------:R-:W-:Y:S01]  /*1a90*/  FADD.FTZ R251, -R251, R179 ;  /* 0x000000b3fbfb7221 */ /* 0x000fe20000010100 */
[----:B------:R-:W-:Y:S01]  /*1aa0*/  HADD2.F32 R179, -RZ, R182.H0_H0 ;  /* 0x200000b6ffb37230 */ /* 0x000fe20000004100 */
        /* <DEDUP_REMOVED lines=9> */
[----:B------:R-:W-:Y:S01]  /*1b40*/  HFMA2.MMA R192, -RZ, RZ, 0, 4.76837158203125e-07 ;  /* 0x00000008ffc07435 */ /* 0x000fe200000001ff */
[----:B------:R-:W-:Y:S02]  /*1b50*/  FADD.FTZ R69, R69, R216 ;  /* 0x000000d845457221 */ /* 0x000fe40000010000 */
[----:B------:R-:W-:Y:S02]  /*1b60*/  FFMA.FTZ R29, R4, R216, R29 ;  /* 0x000000d8041d7223 */ /* 0x000fe4000001001d */
[----:B------:R-:W-:-:S02]  /*1b70*/  FMUL.FTZ R178, R2, R177 ;  /* 0x000000b102b27220 */ /* 0x000fc40000410000 */
[----:B------:R-:W-:Y:S02]  /*1b80*/  FADD.FTZ R216, RZ, R213 ;  /* 0x000000d5ffd87221 */ /* 0x000fe40000010000 */
[----:B------:R-:W-:Y:S02]  /*1b90*/  FADD.FTZ R71, R71, R181 ;  /* 0x000000b547477221 */ /* 0x000fe40000010000 */
[----:B------:R-:W-:Y:S02]  /*1ba0*/  FFMA.FTZ R31, R211, R181, R31 ;  /* 0x000000b5d31f7223 */ /* 0x000fe4000001001f */
[----:B------:R-:W-:Y:S02]  /*1bb0*/  FADD.FTZ R216, R216, R5 ;  /* 0x00000005d8d87221 */ /* 0x000fe40000010000 */
        /* <DEDUP_REMOVED lines=14> */
[----:B------:R-:W-:Y:S01]  /*1ca0*/  HADD2.F32 R182, -RZ, R182.H1_H1 ;  /* 0x300000b6ffb67230 */ /* 0x000fe20000004100 */
[----:B------:R-:W-:-:S02]  /*1cb0*/  FMUL.FTZ R176, R2, R176 ;  /* 0x000000b002b07220 */ /* 0x000fc40000410000 */
[----:B------:R-:W-:Y:S02]  /*1cc0*/  FADD.FTZ R216, R216, R0 ;  /* 0x00000000d8d87221 */ /* 0x000fe40000010000 */
[----:B------:R-:W-:Y:S02]  /*1cd0*/  FFMA.FTZ R217, R250, R0, R217 ;  /* 0x00000000fad97223 */ /* 0x000fe400000100d9 */
[----:B-1----:R0:W5:Y:S01]  /*1ce0*/  LDL.LU R0, [R1+0x170] ;  /* 0x0001700001007983 */ /* 0x0021620000300800 */
[----:B------:R-:W-:Y:S02]  /*1cf0*/  FADD.FTZ R216, R216, R219 ;  /* 0x000000dbd8d87221 */ /* 0x000fe40000010000 */
[----:B------:R-:W-:Y:S01]  /*1d00*/  FFMA.FTZ R217, R211, R219, R217 ;  /* 0x000000dbd3d97223 */ /* 0x000fe200000100d9 */
[--C-:B------:R-:W-:Y:S01]  /*1d10*/  HADD2.F32 R252, -RZ, R183.reuse.H0_H0 ;  /* 0x200000b7fffc7230 */ /* 0x100fe20000004100 */
[----:B------:R-:W-:Y:S02]  /*1d20*/  FADD.FTZ R216, R216, R180 ;  /* 0x000000b4d8d87221 */ /* 0x000fe40000010000 */
[----:B------:R-:W-:Y:S01]  /*1d30*/  FFMA.FTZ R217, R210, R180, R217 ;  /* 0x000000b4d2d97223 */ /* 0x000fe200000100d9 */
[----:B------:R-:W-:Y:S01]  /*1d40*/  HADD2.F32 R183, -RZ, R183.H1_H1 ;  /* 0x300000b7ffb77230 */ /* 0x000fe20000004100 */
        /* <DEDUP_REMOVED lines=21> */
.L_x_2712:
[----:B0-----:R-:W-:Y:S05]  /*1ea0*/  BSYNC B1 ;  /* 0x0000000000017941 */ /* 0x001fea0003800000 */
.L_x_2711:
[----:B------:R-:W0:Y:S01]  /*1eb0*/  LDC.U8 R211, c[0x0][0x1f0] ;  /* 0x00007c00ffd37b82 */ /* 0x000e220000000000 */
[----:B-----5:R-:W-:Y:S01]  /*1ec0*/  ISETP.GE.U32.AND P3, PT, R4, 0x100, PT ;  /* 0x000001000400780c */ /* 0x020fe20003f66070 */
[----:B------:R-:W-:Y:S01]  /*1ed0*/  BSSY B1, `(.L_x_2713) ;  /* 0x0000063000017945 */ /* 0x000fe20003800000 */
[----:B------:R-:W-:-:S11]  /*1ee0*/  MOV R210, 0x10 ;  /* 0x0000001000d27802 */ /* 0x000fd60000000f00 */
        /* <DEDUP_REMOVED lines=15> */
[----:B-1----:R-:W-:-:S10]  /*1fe0*/  HFMA2.MMA R190, -RZ, RZ, 0, 4.76837158203125e-07 ;  /* 0x00000008ffbe7435 */ /* 0x002fd400000001ff */
[----:B------:R-:W-:-:S06]  /*1ff0*/  IMAD.WIDE.U32 R190, R9, R190, c[0x0][0x190] ;  /* 0x0000640009be7625 */ /* 0x000fcc00078e00be */
[----:B------:R-:W5:Y:S01]  /*2000*/  LDG.E.64 R190, [R190.64] ;  /* 0x00000004bebe7981 */ /* 0x000f62000c1e1b00 */
[--C-:B----4-:R-:W-:Y:S02]  /*2010*/  HADD2.F32 R248, -RZ, R176.reuse.H0_H0 ;  /* 0x200000b0fff87230 */ /* 0x110fe40000004100 */
[----:B------:R-:W-:Y:S02]  /*2020*/  HADD2.F32 R246, -RZ, R176.H1_H1 ;  /* 0x300000b0fff67230 */ /* 0x000fe40000004100 */
[----:B------:R-:W4:Y:S01]  /*2030*/  LDL R176, [R1+0x13c] ;  /* 0x00013c0001b07983 */ /* 0x000f220000100800 */
[C---:B------:R-:W-:Y:S02]  /*2040*/  FADD.FTZ R248, -R234.reuse, R248 ;  /* 0x000000f8eaf87221 */ /* 0x040fe40000010100 */
[----:B------:R-:W-:Y:S01]  /*2050*/  FADD.FTZ R246, -R234, R246 ;  /* 0x000000f6eaf67221 */ /* 0x000fe20000010100 */
[--C-:B--2---:R-:W-:Y:S01]  /*2060*/  HADD2.F32 R247, -RZ, R180.reuse.H0_H0 ;  /* 0x200000b4fff77230 */ /* 0x104fe20000004100 */
[C---:B------:R-:W-:Y:S01]  /*2070*/  FMUL.FTZ R248, R2.reuse, R248 ;  /* 0x000000f802f87220 */ /* 0x040fe20000410000 */
[----:B------:R-:W-:Y:S01]  /*2080*/  HADD2.F32 R180, -RZ, R180.H1_H1 ;  /* 0x300000b4ffb47230 */ /* 0x000fe20000004100 */
[----:B------:R-:W-:Y:S01]  /*2090*/  FMUL.FTZ R246, R2, R246 ;  /* 0x000000f602f67220 */ /* 0x000fe20000410000 */
[--C-:B------:R-:W-:Y:S01]  /*20a0*/  HADD2.F32 R244, -RZ, R177.reuse.H0_H0 ;  /* 0x200000b1fff47230 */ /* 0x100fe20000004100 */
[----:B------:R-:W-:Y:S01]  /*20b0*/  FADD.FTZ R164, R164, R247 ;  /* 0x000000f7a4a47221 */ /* 0x000fe20000010000 */
[----:B------:R-:W-:Y:S01]  /*20c0*/  HADD2.F32 R242, -RZ, R177.H1_H1 ;  /* 0x300000b1fff27230 */ /* 0x000fe20000004100 */
[-C--:B------:R-:W-:Y:S01]  /*20d0*/  FFMA.FTZ R168, R248, R247.reuse, R168 ;  /* 0x000000f7f8a87223 */ /* 0x080fe200000100a8 */
[--C-:B------:R-:W-:Y:S01]  /*20e0*/  HADD2.F32 R240, -RZ, R178.reuse.H0_H0 ;  /* 0x200000b2fff07230 */ /* 0x100fe20000004100 */
[----:B------:R-:W-:Y:S01]  /*20f0*/  FMUL.FTZ R247, R245, R247 ;  /* 0x000000f7f5f77220 */ /* 0x000fe20000410000 */
[----:B------:R-:W-:-:S02]  /*2100*/  HADD2.F32 R238, -RZ, R178.H1_H1 ;  /* 0x300000b2ffee7230 */ /* 0x000fc40000004100 */
[--C-:B------:R-:W-:Y:S01]  /*2110*/  HADD2.F32 R236, -RZ, R179.reuse.H0_H0 ;  /* 0x200000b3ffec7230 */ /* 0x100fe20000004100 */
[----:B------:R-:W-:Y:S01]  /*2120*/  FADD.FTZ R165, R165, R180 ;  /* 0x000000b4a5a57221 */ /* 0x000fe20000010000 */
[----:B------:R-:W-:Y:S01]  /*2130*/  HADD2.F32 R179, -RZ, R179.H1_H1 ;  /* 0x300000b3ffb37230 */ /* 0x000fe20000004100 */
        /* <DEDUP_REMOVED lines=11> */
[----:B------:R-:W-:Y:S01]  /*21f0*/  HADD2.F32 R239, -RZ, R182.H0_H0 ;  /* 0x200000b6ffef7230 */ /* 0x000fe20000004100 */
[C---:B------:R-:W-:Y:S01]  /*2200*/  FMUL.FTZ R240, R2.reuse, R240 ;  /* 0x000000f002f07220 */ /* 0x040fe20000410000 */
[--C-:B------:R-:W-:Y:S01]  /*2210*/  HADD2.F32 R243, -RZ, R181.reuse.H0_H0 ;  /* 0x200000b5fff37230 */ /* 0x100fe20000004100 */
[----:B------:R-:W-:Y:S02]  /*2220*/  FMUL.FTZ R244, R2, R244 ;  /* 0x000000f402f47220 */ /* 0x000fe40000410000 */
[----:B------:R-:W-:Y:S02]  /*2230*/  FADD.FTZ R172, R172, R239 ;  /* 0x000000efacac7221 */ /* 0x000fe40000010000 */
[----:B------:R-:W-:Y:S02]  /*2240*/  FFMA.FTZ R80, R240, R239, R80 ;  /* 0x000000eff0507223 */ /* 0x000fe40000010050 */
[----:B------:R-:W-:Y:S01]  /*2250*/  FADD.FTZ R216, R216, R247 ;  /* 0x000000f7d8d87221 */ /* 0x000fe20000010000 */
[----:B------:R-:W-:Y:S01]  /*2260*/  HADD2.F32 R181, -RZ, R181.H1_H1 ;  /* 0x300000b5ffb57230 */ /* 0x000fe20000004100 */
[----:B------:R-:W-:-:S02]  /*2270*/  FADD.FTZ R166, R166, R243 ;  /* 0x000000f3a6a67221 */ /* 0x000fc40000010000 */
[-C--:B------:R-:W-:Y:S02]  /*2280*/  FFMA.FTZ R170, R244, R243.reuse, R170 ;  /* 0x000000f3f4aa7223 */ /* 0x080fe400000100aa */
[----:B------:R-:W-:Y:S02]  /*2290*/  FMUL.FTZ R243, R237, R243 ;  /* 0x000000f3edf37220 */ /* 0x000fe40000410000 */
[----:B------:R-:W-:Y:S02]  /*22a0*/  FADD.FTZ R177, R216, R245 ;  /* 0x000000f5d8b17221 */ /* 0x000fe40000010000 */
[----:B------:R-:W-:Y:S02]  /*22b0*/  FMUL.FTZ R242, R2, R242 ;  /* 0x000000f202f27220 */ /* 0x000fe40000410000 */
[----:B------:R-:W-:Y:S02]  /*22c0*/  FMUL.FTZ R241, R233, R181 ;  /* 0x000000b5e9f17220 */ /* 0x000fe40000410000 */
[----:B------:R-:W-:Y:S01]  /*22d0*/  FADD.FTZ R177, R177, R243 ;  /* 0x000000f3b1b17221 */ /* 0x000fe20000010000 */
[----:B------:R-:W-:-:S03]  /*22e0*/  HADD2.F32 R182, -RZ, R182.H1_H1 ;  /* 0x300000b6ffb67230 */ /* 0x000fc60000004100 */
[----:B------:R-:W-:Y:S01]  /*22f0*/  FADD.FTZ R177, R177, R241 ;  /* 0x000000f1b1b17221 */ /* 0x000fe20000010000 */
[--C-:B------:R-:W-:Y:S01]  /*2300*/  HADD2.F32 R235, -RZ, R183.reuse.H0_H0 ;  /* 0x200000b7ffeb7230 */ /* 0x100fe20000004100 */
[C---:B------:R-:W-:Y:S02]  /*2310*/  FMUL.FTZ R236, R2.reuse, R236 ;  /* 0x000000ec02ec7220 */ /* 0x040fe40000410000 */
[----:B------:R-:W-:Y:S01]  /*2320*/  FMUL.FTZ R238, R2, R238 ;  /* 0x000000ee02ee7220 */ /* 0x000fe20000410000 */
[----:B------:R-:W-:Y:S01]  /*2330*/  HADD2.F32 R183, -RZ, R183.H1_H1 ;  /* 0x300000b7ffb77230 */ /* 0x000fe20000004100 */
        /* <DEDUP_REMOVED lines=28> */
.L_x_2714:
[----:B------:R-:W-:Y:S05]  /*2500*/  BSYNC B1 ;  /* 0x0000000000017941 */ /* 0x000fea0003800000 */
.L_x_2713:
        /* <DEDUP_REMOVED lines=16> */
[----:B------:R-:W-:Y:S02]  /*2610*/  FSEL R181, R7, RZ, !P3 ;  /* 0x000000ff07b57208 */ /* 0x000fe40005800000 */
[----:B------:R-:W-:-:S05]  /*2620*/  MOV R188, 0x8 ;  /* 0x0000000800bc7802 */ /* 0x000fca0000000f00 */
[----:B------:R-:W-:-:S06]  /*2630*/  IMAD.WIDE.U32 R188, R9, R188, c[0x0][0x190] ;  /* 0x0000640009bc7625 */ /* 0x000fcc00078e00bc */
[----:B------:R-:W5:Y:S01]  /*2640*/  LDG.E.64 R188, [R188.64] ;  /* 0x00000004bcbc7981 */ /* 0x000f62000c1e1b00 */
[--C-:B----4-:R-:W-:Y:S02]  /*2650*/  HADD2.F32 R10, -RZ, R12.reuse.H0_H0 ;  /* 0x2000000cff0a7230 */ /* 0x110fe40000004100 */
[----:B------:R-:W-:-:S03]  /*2660*/  HADD2.F32 R11, -RZ, R12.H1_H1 ;  /* 0x3000000cff0b7230 */ /* 0x000fc60000004100 */
[C---:B------:R-:W-:Y:S01]  /*2670*/  FADD.FTZ R10, -R181.reuse, R10 ;  /* 0x0000000ab50a7221 */ /* 0x040fe20000010100 */
[--C-:B--2---:R-:W-:Y:S01]  /*2680*/  HADD2.F32 R232, -RZ, R176.reuse.H0_H0 ;  /* 0x200000b0ffe87230 */ /* 0x104fe20000004100 */
[----:B------:R-:W-:Y:S01]  /*2690*/  FADD.FTZ R11, -R181, R11 ;  /* 0x0000000bb50b7221 */ /* 0x000fe20000010100 */
[----:B------:R-:W-:Y:S01]  /*26a0*/  HADD2.F32 R176, -RZ, R176.H1_H1 ;  /* 0x300000b0ffb07230 */ /* 0x000fe20000004100 */
        /* <DEDUP_REMOVED lines=9> */
[--C-:B------:R-:W-:Y:S02]  /*2740*/  HADD2.F32 R225, -RZ, R177.reuse.H0_H0 ;  /* 0x200000b1ffe17230 */ /* 0x100fe40000004100 */
[----:B------:R-:W-:-:S02]  /*2750*/  HADD2.F32 R177, -RZ, R177.H1_H1 ;  /* 0x300000b1ffb17230 */ /* 0x000fc40000004100 */
[--C-:B------:R-:W-:Y:S02]  /*2760*/  HADD2.F32 R12, -RZ, R13.reuse.H0_H0 ;  /* 0x2000000dff0c7230 */ /* 0x100fe40000004100 */
[----:B------:R-:W-:Y:S02]  /*2770*/  HADD2.F32 R13, -RZ, R13.H1_H1 ;  /* 0x3000000dff0d7230 */ /* 0x000fe40000004100 */
[--C-:B------:R-:W-:Y:S02]  /*2780*/  HADD2.F32 R17, -RZ, R14.reuse.H0_H0 ;  /* 0x2000000eff117230 */ /* 0x100fe40000004100 */
[----:B------:R-:W-:Y:S02]  /*2790*/  HADD2.F32 R16, -RZ, R14.H1_H1 ;  /* 0x3000000eff107230 */ /* 0x000fe40000004100 */
[--C-:B------:R-:W-:Y:S01]  /*27a0*/  HADD2.F32 R180, -RZ, R15.reuse.H0_H0 ;  /* 0x2000000fffb47230 */ /* 0x100fe20000004100 */
[----:B------:R-:W-:Y:S01]  /*27b0*/  FMUL.FTZ R224, R183, R177 ;  /* 0x000000b1b7e07220 */ /* 0x000fe20000410000 */
[----:B------:R-:W-:Y:S01]  /*27c0*/  HADD2.F32 R182, -RZ, R15.H1_H1 ;  /* 0x3000000fffb67230 */ /* 0x000fe20000004100 */
        /* <DEDUP_REMOVED lines=9> */
[----:B------:R-:W-:Y:S01]  /*2860*/  HADD2.F32 R223, -RZ, R178.H0_H0 ;  /* 0x200000b2ffdf7230 */ /* 0x000fe20000004100 */
[----:B------:R-:W-:-:S02]  /*2870*/  FADD.FTZ R216, R216, R232 ;  /* 0x000000e8d8d87221 */ /* 0x000fc40000010000 */
[----:B------:R-:W-:Y:S01]  /*2880*/  FFMA.FTZ R16, R10, R232, R217 ;  /* 0x000000e80a107223 */ /* 0x000fe200000100d9 */
[----:B------:R-:W-:Y:S01]  /*2890*/  HADD2.F32 R178, -RZ, R178.H1_H1 ;  /* 0x300000b2ffb27230 */ /* 0x000fe20000004100 */
        /* <DEDUP_REMOVED lines=12> */
[--C-:B------:R-:W-:Y:S01]  /*2960*/  HADD2.F32 R221, -RZ, R179.reuse.H0_H0 ;  /* 0x200000b3ffdd7230 */ /* 0x100fe20000004100 */
[----:B------:R-:W-:Y:S02]  /*2970*/  FADD.FTZ R87, R87, R177 ;  /* 0x000000b157577221 */ /* 0x000fe40000010000 */
[----:B------:R-:W-:Y:S02]  /*2980*/  FFMA.FTZ R47, R13, R177, R47 ;  /* 0x000000b10d2f7223 */ /* 0x000fe4000001002f */
[----:B------:R-:W-:Y:S02]  /*2990*/  FMUL.FTZ R15, R2, R15 ;  /* 0x0000000f020f7220 */ /* 0x000fe40000410000 */
[----:B------:R-:W-:Y:S01]  /*29a0*/  FADD.FTZ R177, R17, R223 ;  /* 0x000000df11b17221 */ /* 0x000fe20000010000 */
[----:B------:R-:W-:Y:S01]  /*29b0*/  HADD2.F32 R179, -RZ, R179.H1_H1 ;  /* 0x300000b3ffb37230 */ /* 0x000fe20000004100 */
        /* <DEDUP_REMOVED lines=23> */
.L_x_2716:
[----:B------:R-:W-:Y:S05]  /*2b30*/  BSYNC B1 ;  /* 0x0000000000017941 */ /* 0x000fea0003800000 */
.L_x_2715:
        /* <DEDUP_REMOVED lines=16> */
[----:B------:R-:W-:-:S10]  /*2c40*/  HFMA2.MMA R186, -RZ, RZ, 0, 4.76837158203125e-07 ;  /* 0x00000008ffba7435 */ /* 0x000fd400000001ff */
        /* <DEDUP_REMOVED lines=81> */
.L_x_2718:
[----:B------:R-:W-:Y:S05]  /*3160*/  BSYNC B1 ;  /* 0x0000000000017941 */ /* 0x000fea0003800000 */
.L_x_2717:
        /* <DEDUP_REMOVED lines=23> */
[----:B--2---:R-:W-:-:S02]  /*32e0*/  HADD2.F32 R249, -RZ, R176.H0_H0 ;  /* 0x200000b0fff97230 */ /* 0x004fc40000004100 */
[----:B------:R-:W-:-:S03]  /*32f0*/  HADD2.F32 R201, -RZ, R177.H0_H0 ;  /* 0x200000b1ffc97230 */ /* 0x000fc60000004100 */
[C---:B------:R-:W-:Y:S01]  /*3300*/  FADD.FTZ R249, -R5.reuse, R249 ;  /* 0x000000f905f97221 */ /* 0x040fe20000010100 */
        /* <DEDUP_REMOVED lines=8> */
[----:B----4-:R-:W-:Y:S01]  /*3390*/  FMUL.FTZ R230, R227, R230 ;  /* 0x000000e6e3e67220 */ /* 0x010fe20000410000 */
        /* <DEDUP_REMOVED lines=25> */
[C---:B------:R-:W-:Y:S01]  /*3530*/  FADD.FTZ R209, -R5.reuse, R209 ;  /* 0x000000d105d17221 */ /* 0x040fe20000010100 */
[----:B------:R-:W-:Y:S01]  /*3540*/  HADD2.F32 R182, -RZ, R182.H1_H1 ;  /* 0x300000b6ffb67230 */ /* 0x000fe20000004100 */
[----:B------:R-:W-:Y:S02]  /*3550*/  FADD.FTZ R104, R104, R206 ;  /* 0x000000ce68687221 */ /* 0x000fe40000010000 */
[-C--:B------:R-:W-:Y:S02]  /*3560*/  FFMA.FTZ R64, R204, R206.reuse, R64 ;  /* 0x000000cecc407223 */ /* 0x080fe40000010040 */
[----:B------:R-:W-:Y:S02]  /*3570*/  FADD.FTZ R207, -R5, R207 ;  /* 0x000000cf05cf7221 */ /* 0x000fe40000010100 */
[----:B------:R-:W-:-:S02]  /*3580*/  FMUL.FTZ R206, R210, R206 ;  /* 0x000000ced2ce7220 */ /* 0x000fc40000410000 */
[----:B------:R-:W-:Y:S02]  /*3590*/  FADD.FTZ R216, R216, R205 ;  /* 0x000000cdd8d87221 */ /* 0x000fe40000010000 */
[----:B------:R-:W-:Y:S01]  /*35a0*/  FFMA.FTZ R217, R202, R205, R217 ;  /* 0x000000cdcad97223 */ /* 0x000fe200000100d9 */
[----:B------:R-:W-:Y:S01]  /*35b0*/  HADD2.F32 R212, -RZ, R183.H0_H0 ;  /* 0x200000b7ffd47230 */ /* 0x000fe20000004100 */
[----:B------:R-:W-:Y:S02]  /*35c0*/  FADD.FTZ R6, -R5, R6 ;  /* 0x0000000605067221 */ /* 0x000fe40000010100 */
[C---:B------:R-:W-:Y:S02]  /*35d0*/  FMUL.FTZ R209, R2.reuse, R209 ;  /* 0x000000d102d17220 */ /* 0x040fe40000410000 */
[----:B------:R-:W-:Y:S02]  /*35e0*/  FMUL.FTZ R207, R2, R207 ;  /* 0x000000cf02cf7220 */ /* 0x000fe40000410000 */
[----:B------:R-:W-:-:S02]  /*35f0*/  FMUL.FTZ R208, R208, R182 ;  /* 0x000000b6d0d07220 */ /* 0x000fc40000410000 */
[----:B------:R-:W-:Y:S02]  /*3600*/  FADD.FTZ R216, R216, R206 ;  /* 0x000000ced8d87221 */ /* 0x000fe40000010000 */
[----:B------:R-:W-:Y:S01]  /*3610*/  FFMA.FTZ R217, R204, R206, R217 ;  /* 0x000000ceccd97223 */ /* 0x000fe200000100d9 */
[----:B------:R-:W-:Y:S01]  /*3620*/  HADD2.F32 R5, -RZ, R183.H1_H1 ;  /* 0x300000b7ff057230 */ /* 0x000fe20000004100 */
        /* <DEDUP_REMOVED lines=19> */
.L_x_2710:
[----:B------:R-:W-:Y:S05]  /*3760*/  BSYNC B0 ;  /* 0x0000000000007941 */ /* 0x000fea0003800000 */
.L_x_2700:
        /* <DEDUP_REMOVED lines=9> */
.L_x_2950:
        /* <DEDUP_REMOVED lines=18> */
.L_x_2951:
[----:B------:R-:W-:Y:S01]  /*3920*/  @!P3 LOP3.LUT R7, R181, 0x3, RZ, 0xc0, !PT ;  /* 0x00000003b507b812 */ /* 0x000fe200078ec0ff */
[----:B------:R-:W-:Y:S01]  /*3930*/  FADD.FTZ R176, R180, R179 ;  /* 0x000000b3b4b07221 */ /* 0x000fe20000010000 */
[----:B------:R-:W3:Y:S01]  /*3940*/  S2R R182, SR_TID.X ;  /* 0x0000000000b67919 */ /* 0x000ee20000002100 */
[----:B-1----:R-:W-:Y:S01]  /*3950*/  FADD.FTZ R177, R177, R178 ;  /* 0x000000b2b1b17221 */ /* 0x002fe20000010000 */
[----:B------:R-:W-:Y:S01]  /*3960*/  @!P3 IADD3 R7, R9, R7, RZ ;  /* 0x000000070907b210 */ /* 0x000fe20007ffe0ff */
[----:B------:R-:W-:Y:S01]  /*3970*/  WARPSYNC 0xffffffff ;  /* 0xffffffff00007948 */ /* 0x000fe20003800000 */
[----:B------:R-:W-:Y:S01]  /*3980*/  LOP3.LUT P4, RZ, R4, 0xffffff80, RZ, 0xc0, !PT ;  /* 0xffffff8004ff7812 */ /* 0x000fe2000788c0ff */
[----:B------:R-:W-:Y:S02]  /*3990*/  BSSY B0, `(.L_x_2721) ;  /* 0x000013b000007945 */ /* 0x000fe40003800000 */
        /* <DEDUP_REMOVED lines=28> */
.L_x_2724:
[----:B------:R-:W-:Y:S05]  /*3b60*/  BSYNC B1 ;  /* 0x0000000000017941 */ /* 0x000fea0003800000 */
.L_x_2723:
        /* <DEDUP_REMOVED lines=8> */
[----:B-----5:R-:W-:Y:S01]  /*3bf0*/  HADD2.F32 R9, -RZ, R148.H0_H0 ;  /* 0x20000094ff097230 */ /* 0x020fe20000004100 */
[----:B------:R-:W-:Y:S05]  /*3c00*/  BRA `(.L_x_2727) ;  /* 0x000000c000007947 */ /* 0x000fea0003800000 */
.L_x_2726:
        /* <DEDUP_REMOVED lines=10> */
[----:B-----5:R-:W-:-:S05]  /*3cb0*/  @P4 HADD2.F32 R8, -RZ, R148.H0_H0 ;  /* 0x20000094ff084230 */ /* 0x020fca0000004100 */
[----:B------:R-:W-:Y:S02]  /*3cc0*/  @P4 FADD.FTZ R9, R9, R8 ;  /* 0x0000000809094221 */ /* 0x000fe40000010000 */
.L_x_2727:
[----:B------:R-:W-:Y:S05]  /*3cd0*/  BSYNC B1 ;  /* 0x0000000000017941 */ /* 0x000fea0003800000 */
.L_x_2725:
[----:B------:R-:W-:Y:S01]  /*3ce0*/  ISETP.NE.U32.AND P5, PT, RZ, c[0x0][0x258], PT ;  /* 0x00009600ff007a0c */ /* 0x000fe20003fa5070 */
[----:B------:R-:W-:Y:S03]  /*3cf0*/  BSSY B1, `(.L_x_2728) ;  /* 0x0000011000017945 */ /* 0x000fe60003800000 */
[----:B------:R-:W-:-:S13]  /*3d00*/  ISETP.NE.AND.EX P5, PT, RZ, c[0x0][0x25c], PT, P5 ;  /* 0x00009700ff007a0c */ /* 0x000fda0003fa5350 */
[----:B------:R-:W-:-:S04]  /*3d10*/  @P5 F2FP.PACK_AB R8, RZ, R9 ;  /* 0x00000009ff08523e */ /* 0x000fc800000000ff */
[----:B------:R-:W-:Y:S01]  /*3d20*/  @P5 PRMT R40, R8, 0x7610, R40 ;  /* 0x0000761008285816 */ /* 0x000fe20000000028 */
[----:B------:R-:W-:Y:S05]  /*3d30*/  @!P3 BRA `(.L_x_2729) ;  /* 0x000000c00000b947 */ /* 0x000fea0003800000 */
[----:B------:R-:W3:Y:S01]  /*3d40*/  LDL R179, [R1+0xcc] ;  /* 0x0000cc0001b37983 */ /* 0x000ee20000100800 */
[----:B-----5:R-:W-:Y:S01]  /*3d50*/  LOP3.LUT P6, RZ, R192, 0xff, RZ, 0xc0, !PT ;  /* 0x000000ffc0ff7812 */ /* 0x020fe200078cc0ff */
[----:B------:R-:W-:Y:S01]  /*3d60*/  FMUL.FTZ R178, R9, c[0x0][0x1ec] ;  /* 0x00007b0009b27a20 */ /* 0x000fe20000410000 */
[----:B------:R-:W-:-:S03]  /*3d70*/  HFMA2.MMA R8, -RZ, RZ, 0, 0 ;  /* 0x00000000ff087435 */ /* 0x000fc600000001ff */
[----:B------:R-:W-:-:S08]  /*3d80*/  FMUL.FTZ R178, R178, c[0x0][0x1e8] ;  /* 0x00007a00b2b27a20 */ /* 0x000fd00000410000 */
[----:B------:R-:W-:-:S05]  /*3d90*/  @P6 HADD2.F32 R9, -RZ, R36.H0_H0 ;  /* 0x20000024ff096230 */ /* 0x000fca0000004100 */
[----:B------:R-:W-:-:S04]  /*3da0*/  @P6 FMUL.FTZ R8, R178, R9 ;  /* 0x00000009b2086220 */ /* 0x000fc80000410000 */
[----:B------:R-:W-:Y:S01]  /*3db0*/  FADD.FTZ R108, R108, R8 ;  /* 0x000000086c6c7221 */ /* 0x000fe20000010000 */
[----:B------:R-:W-:Y:S01]  /*3dc0*/  MOV R8, RZ ;  /* 0x000000ff00087202 */ /* 0x000fe20000000f00 */
[----:B---3--:R-:W-:-:S05]  /*3dd0*/  @P6 FMUL.FTZ R8, R179, R178 ;  /* 0x000000b2b3086220 */ /* 0x008fca0000410000 */
[----:B------:R-:W-:-:S04]  /*3de0*/  F2FP.PACK_AB R8, RZ, R8 ;  /* 0x00000008ff08723e */ /* 0x000fc800000000ff */
[----:B------:R-:W-:Y:S02]  /*3df0*/  PRMT R76, R8, 0x7610, R76 ;  /* 0x00007610084c7816 */ /* 0x000fe4000000004c */
.L_x_2729:
[----:B------:R-:W-:Y:S05]  /*3e00*/  BSYNC B1 ;  /* 0x0000000000017941 */ /* 0x000fea0003800000 */
.L_x_2728:
[----:B------:R-:W-:Y:S01]  /*3e10*/  BSSY B1, `(.L_x_2730) ;  /* 0x0000010000017945 */ /* 0x000fe20003800000 */
[----:B------:R-:W-:Y:S05]  /*3e20*/  @P2 BRA `(.L_x_2731) ;  /* 0x0000004000002947 */ /* 0x000fea0003800000 */
[----:B------:R-:W-:Y:S01]  /*3e30*/  HFMA2.MMA R9, -RZ, RZ, 0, 0 ;  /* 0x00000000ff097435 */ /* 0x000fe200000001ff */
[----:B------:R-:W-:Y:S05]  /*3e40*/  @!P4 BRA `(.L_x_2732) ;  /* 0x000000c00000c947 */ /* 0x000fea0003800000 */
[----:B-----5:R-:W-:Y:S01]  /*3e50*/  HADD2.F32 R9, -RZ, R148.H1_H1 ;  /* 0x30000094ff097230 */ /* 0x020fe20000004100 */
[----:B------:R-:W-:Y:S05]  /*3e60*/  BRA `(.L_x_2732) ;  /* 0x000000a000007947 */ /* 0x000fea0003800000 */
.L_x_2731:
        /* <DEDUP_REMOVED lines=8> */
[----:B-----5:R-:W-:-:S05]  /*3ef0*/  @P4 HADD2.F32 R8, -RZ, R148.H1_H1 ;  /* 0x30000094ff084230 */ /* 0x020fca0000004100 */
[----:B------:R-:W-:Y:S02]  /*3f00*/  @P4 FADD.FTZ R9, R9, R8 ;  /* 0x0000000809094221 */ /* 0x000fe40000010000 */
.L_x_2732:
[----:B------:R-:W-:Y:S05]  /*3f10*/  BSYNC B1 ;  /* 0x0000000000017941 */ /* 0x000fea0003800000 */
.L_x_2730:
[----:B------:R-:W-:Y:S01]  /*3f20*/  @P5 F2FP.PACK_AB R8, RZ, R9 ;  /* 0x00000009ff08523e */ /* 0x000fe200000000ff */
        /* <DEDUP_REMOVED lines=8> */
[----:B------:R-:W-:-:S05]  /*3fb0*/  @P6 HADD2.F32 R9, -RZ, R36.H1_H1 ;  /* 0x30000024ff096230 */ /* 0x000fca0000004100 */
[----:B------:R-:W-:-:S04]  /*3fc0*/  @P6 FMUL.FTZ R8, R178, R9 ;  /* 0x00000009b2086220 */ /* 0x000fc80000410000 */
[----:B------:R-:W-:Y:S01]  /*3fd0*/  FADD.FTZ R109, R109, R8 ;  /* 0x000000086d6d7221 */ /* 0x000fe20000010000 */
[----:B------:R-:W-:Y:S01]  /*3fe0*/  MOV R8, RZ ;  /* 0x000000ff00087202 */ /* 0x000fe20000000f00 */
[----:B---3--:R-:W-:-:S05]  /*3ff0*/  @P6 FMUL.FTZ R8, R179, R178 ;  /* 0x000000b2b3086220 */ /* 0x008fca0000410000 */
[----:B------:R-:W-:-:S04]  /*4000*/  F2FP.PACK_AB R8, RZ, R8 ;  /* 0x00000008ff08723e */ /* 0x000fc800000000ff */
[----:B------:R-:W-:Y:S02]  /*4010*/  PRMT R76, R76, 0x5410, R8 ;  /* 0x000054104c4c7816 */ /* 0x000fe40000000008 */
.L_x_2734:
[----:B------:R-:W-:Y:S05]  /*4020*/  BSYNC B1 ;  /* 0x0000000000017941 */ /* 0x000fea0003800000 */
.L_x_2733:
[----:B------:R-:W-:Y:S01]  /*4030*/  BSSY B1, `(.L_x_2735) ;  /* 0x0000010000017945 */ /* 0x000fe20003800000 */
[----:B------:R-:W-:Y:S05]  /*4040*/  @P2 BRA `(.L_x_2736) ;  /* 0x0000004000002947 */ /* 0x000fea0003800000 */
[----:B------:R-:W-:Y:S01]  /*4050*/  HFMA2.MMA R9, -RZ, RZ, 0, 0 ;  /* 0x00000000ff097435 */ /* 0x000fe200000001ff */
[----:B------:R-:W-:Y:S05]  /*4060*/  @!P4 BRA `(.L_x_2737) ;  /* 0x000000c00000c947 */ /* 0x000fea0003800000 */
[----:B-----5:R-:W-:Y:S01]  /*4070*/  HADD2.F32 R9, -RZ, R149.H0_H0 ;  /* 0x20000095ff097230 */ /* 0x020fe20000004100 */
[----:B------:R-:W-:Y:S05]  /*4080*/  BRA `(.L_x_2737) ;  /* 0x000000a000007947 */ /* 0x000fea0003800000 */
.L_x_2736:
        /* <DEDUP_REMOVED lines=8> */
[----:B-----5:R-:W-:-:S05]  /*4110*/  @P4 HADD2.F32 R8, -RZ, R149.H0_H0 ;  /* 0x20000095ff084230 */ /* 0x020fca0000004100 */
[----:B------:R-:W-:Y:S02]  /*4120*/  @P4 FADD.FTZ R9, R9, R8 ;  /* 0x0000000809094221 */ /* 0x000fe40000010000 */
.L_x_2737:
[----:B------:R-:W-:Y:S05]  /*4130*/  BSYNC B1 ;  /* 0x0000000000017941 */ /* 0x000fea0003800000 */
.L_x_2735:
        /* <DEDUP_REMOVED lines=16> */
.L_x_2739:
[----:B------:R-:W-:Y:S05]  /*4240*/  BSYNC B1 ;  /* 0x0000000000017941 */ /* 0x000fea0003800000 */
.L_x_2738:
[----:B------:R-:W-:Y:S01]  /*4250*/  BSSY B1, `(.L_x_2740) ;  /* 0x0000010000017945 */ /* 0x000fe20003800000 */
[----:B------:R-:W-:Y:S05]  /*4260*/  @P2 BRA `(.L_x_2741) ;  /* 0x0000004000002947 */ /* 0x000fea0003800000 */
[----:B------:R-:W-:Y:S01]  /*4270*/  HFMA2.MMA R9, -RZ, RZ, 0, 0 ;  /* 0x00000000ff097435 */ /* 0x000fe200000001ff */
[----:B------:R-:W-:Y:S05]  /*4280*/  @!P4 BRA `(.L_x_2742) ;  /* 0x000000c00000c947 */ /* 0x000fea0003800000 */
[----:B-----5:R-:W-:Y:S01]  /*4290*/  HADD2.F32 R9, -RZ, R149.H1_H1 ;  /* 0x30000095ff097230 */ /* 0x020fe20000004100 */
[----:B------:R-:W-:Y:S05]  /*42a0*/  BRA `(.L_x_2742) ;  /* 0x000000a000007947 */ /* 0x000fea0003800000 */
.L_x_2741:
        /* <DEDUP_REMOVED lines=10> */
.L_x_2742:
[----:B------:R-:W-:Y:S05]  /*4350*/  BSYNC B1 ;  /* 0x0000000000017941 */ /* 0x000fea0003800000 */
.L_x_2740:
        /* <DEDUP_REMOVED lines=16> */
.L_x_2744:
[----:B------:R-:W-:Y:S05]  /*4460*/  BSYNC B1 ;  /* 0x0000000000017941 */ /* 0x000fea0003800000 */
.L_x_2743:
[----:B------:R-:W-:Y:S01]  /*4470*/  BSSY B1, `(.L_x_2745) ;  /* 0x0000010000017945 */ /* 0x000fe20003800000 */
[----:B------:R-:W-:Y:S05]  /*4480*/  @P2 BRA `(.L_x_2746) ;  /* 0x0000004000002947 */ /* 0x000fea0003800000 */
[----:B------:R-:W-:Y:S01]  /*4490*/  HFMA2.MMA R9, -RZ, RZ, 0, 0 ;  /* 0x00000000ff097435 */ /* 0x000fe200000001ff */
[----:B------:R-:W-:Y:S05]  /*44a0*/  @!P4 BRA `(.L_x_2747) ;  /* 0x000000c00000c947 */ /* 0x000fea0003800000 */
[----:B-----5:R-:W-:Y:S01]  /*44b0*/  HADD2.F32 R9, -RZ, R150.H0_H0 ;  /* 0x20000096ff097230 */ /* 0x020fe20000004100 */
[----:B------:R-:W-:Y:S05]  /*44c0*/  BRA `(.L_x_2747) ;  /* 0x000000a000007947 */ /* 0x000fea0003800000 */
.L_x_2746:
        /* <DEDUP_REMOVED lines=10> */
.L_x_2747:
[----:B------:R-:W-:Y:S05]  /*4570*/  BSYNC B1 ;  /* 0x0000000000017941 */ /* 0x000fea0003800000 */
.L_x_2745:
        /* <DEDUP_REMOVED lines=16> */
.L_x_2749:
[----:B------:R-:W-:Y:S05]  /*4680*/  BSYNC B1 ;  /* 0x0000000000017941 */ /* 0x000fea0003800000 */
.L_x_2748:
[----:B------:R-:W-:Y:S01]  /*4690*/  BSSY B1, `(.L_x_2750) ;  /* 0x0000010000017945 */ /* 0x000fe20003800000 */
[----:B------:R-:W-:Y:S05]  /*46a0*/  @P2 BRA `(.L_x_2751) ;  /* 0x0000004000002947 */ /* 0x000fea0003800000 */
[----:B------:R-:W-:Y:S01]  /*46b0*/  HFMA2.MMA R9, -RZ, RZ, 0, 0 ;  /* 0x00000000ff097435 */ /* 0x000fe200000001ff */
[----:B------:R-:W-:Y:S05]  /*46c0*/  @!P4 BRA `(.L_x_2752) ;  /* 0x000000c00000c947 */ /* 0x000fea0003800000 */
[----:B-----5:R-:W-:Y:S01]  /*46d0*/  HADD2.F32 R9, -RZ, R150.H1_H1 ;  /* 0x30000096ff097230 */ /* 0x020fe20000004100 */
[----:B------:R-:W-:Y:S05]  /*46e0*/  BRA `(.L_x_2752) ;  /* 0x000000a000007947 */ /* 0x000fea0003800000 */
.L_x_2751:
        /* <DEDUP_REMOVED lines=10> */
.L_x_2752:
[----:B------:R-:W-:Y:S05]  /*4790*/  BSYNC B1 ;  /* 0x0000000000017941 */ /* 0x000fea0003800000 */
.L_x_2750:
        /* <DEDUP_REMOVED lines=16> */
.L_x_2754:
[----:B------:R-:W-:Y:S05]  /*48a0*/  BSYNC B1 ;  /* 0x0000000000017941 */ /* 0x000fea0003800000 */
.L_x_2753:
[----:B------:R-:W-:Y:S01]  /*48b0*/  BSSY B1, `(.L_x_2755) ;  /* 0x000000f000017945 */ /* 0x000fe20003800000 */
[----:B------:R-:W-:Y:S05]  /*48c0*/  @P2 BRA `(.L_x_2756) ;  /* 0x0000004000002947 */ /* 0x000fea0003800000 */
[----:B------:R-:W-:Y:S01]  /*48d0*/  HFMA2.MMA R9, -RZ, RZ, 0, 0 ;  /* 0x00000000ff097435 */ /* 0x000fe200000001ff */
[----:B------:R-:W-:Y:S05]  /*48e0*/  @!P4 BRA `(.L_x_2757) ;  /* 0x000000b00000c947 */ /* 0x000fea0003800000 */
[----:B-----5:R-:W-:Y:S01]  /*48f0*/  HADD2.F32 R9, -RZ, R151.H0_H0 ;  /* 0x20000097ff097230 */ /* 0x020fe20000004100 */
[----:B------:R-:W-:Y:S05]  /*4900*/  BRA `(.L_x_2757) ;  /* 0x0000009000007947 */ /* 0x000fea0003800000 */
.L_x_2756:
[----:B------:R-:W3:Y:S01]  /*4910*/  LDL R178, [R1] ;  /* 0x0000000001b27983 */ /* 0x000ee20000100800 */
[----:B------:R-:W1:Y:S02]  /*4920*/  LDC.U8 R8, c[0x0][0x1f0] ;  /* 0x00007c00ff087b82 */ /* 0x000e640000000000 */
[----:B-1----:R-:W-:-:S04]  /*4930*/  ISETP.NE.AND P6, PT, R8, RZ, PT ;  /* 0x000000ff0800720c */ /* 0x002fc80003fc5270 */
[----:B------:R-:W-:-:S05]  /*4940*/  FSEL R8, R176, RZ, !P6 ;  /* 0x000000ffb0087208 */ /* 0x000fca0007000000 */
[----:B---3--:R-:W-:-:S04]  /*4950*/  FFMA.FTZ R8, R178, R177, R8 ;  /* 0x000000b1b2087223 */ /* 0x008fc80000010008 */
[----:B------:R-:W-:-:S04]  /*4960*/  FADD.FTZ R8, R252, -R8 ;  /* 0x80000008fc087221 */ /* 0x000fc80000010000 */
[----:B------:R-:W-:Y:S01]  /*4970*/  FMUL.FTZ R9, R2, R8 ;  /* 0x0000000802097220 */ /* 0x000fe20000410000 */
[----:B-----5:R-:W-:-:S05]  /*4980*/  @P4 HADD2.F32 R8, -RZ, R151.H0_H0 ;  /* 0x20000097ff084230 */ /* 0x020fca0000004100 */
[----:B------:R-:W-:Y:S02]  /*4990*/  @P4 FADD.FTZ R9, R9, R8 ;  /* 0x0000000809094221 */ /* 0x000fe40000010000 */
.L_x_2757:
[----:B------:R-:W-:Y:S05]  /*49a0*/  BSYNC B1 ;  /* 0x0000000000017941 */ /* 0x000fea0003800000 */
.L_x_2755:
        /* <DEDUP_REMOVED lines=16> */
.L_x_2759:
[----:B------:R-:W-:Y:S05]  /*4ab0*/  BSYNC B1 ;  /* 0x0000000000017941 */ /* 0x000fea0003800000 */
.L_x_2758:
[----:B------:R-:W-:Y:S01]  /*4ac0*/  BSSY B1, `(.L_x_2760) ;  /* 0x000000e000017945 */ /* 0x000fe20003800000 */
[----:B------:R-:W-:Y:S05]  /*4ad0*/  @P2 BRA `(.L_x_2761) ;  /* 0x0000004000002947 */ /* 0x000fea0003800000 */
[----:B------:R-:W-:Y:S01]  /*4ae0*/  HFMA2.MMA R178, -RZ, RZ, 0, 0 ;  /* 0x00000000ffb27435 */ /* 0x000fe200000001ff */
[----:B------:R-:W-:Y:S05]  /*4af0*/  @!P4 BRA `(.L_x_2762) ;  /* 0x000000a00000c947 */ /* 0x000fea0003800000 */
[----:B-----5:R-:W-:Y:S01]  /*4b00*/  HADD2.F32 R178, -RZ, R151.H1_H1 ;  /* 0x30000097ffb27230 */ /* 0x020fe20000004100 */
[----:B------:R-:W-:Y:S05]  /*4b10*/  BRA `(.L_x_2762) ;  /* 0x0000008000007947 */ /* 0x000fea0003800000 */
.L_x_2761:
[----:B------:R-:W1:Y:S02]  /*4b20*/  LDC.U8 R8, c[0x0][0x1f0] ;  /* 0x00007c00ff087b82 */ /* 0x000e640000000000 */
[----:B-1----:R-:W-:-:S04]  /*4b30*/  ISETP.NE.AND P6, PT, R8, RZ, PT ;  /* 0x000000ff0800720c */ /* 0x002fc80003fc5270 */
[----:B------:R-:W-:-:S05]  /*4b40*/  FSEL R8, R176, RZ, !P6 ;  /* 0x000000ffb0087208 */ /* 0x000fca0007000000 */
[----:B------:R-:W-:-:S04]  /*4b50*/  FFMA.FTZ R8, R251, R177, R8 ;  /* 0x000000b1fb087223 */ /* 0x000fc80000010008 */
[----:B------:R-:W-:-:S04]  /*4b60*/  FADD.FTZ R8, R250, -R8 ;  /* 0x80000008fa087221 */ /* 0x000fc80000010000 */
[----:B------:R-:W-:Y:S01]  /*4b70*/  FMUL.FTZ R178, R2, R8 ;  /* 0x0000000802b27220 */ /* 0x000fe20000410000 */
[----:B-----5:R-:W-:-:S05]  /*4b80*/  @P4 HADD2.F32 R8, -RZ, R151.H1_H1 ;  /* 0x30000097ff084230 */ /* 0x020fca0000004100 */
[----:B------:R-:W-:Y:S02]  /*4b90*/  @P4 FADD.FTZ R178, R178, R8 ;  /* 0x00000008b2b24221 */ /* 0x000fe40000010000 */
.L_x_2762:
[----:B------:R-:W-:Y:S05]  /*4ba0*/  BSYNC B1 ;  /* 0x0000000000017941 */ /* 0x000fea0003800000 */
.L_x_2760:
[----:B------:R-:W-:Y:S01]  /*4bb0*/  @P5 F2FP.PACK_AB R8, RZ, R178 ;  /* 0x000000b2ff08523e */ /* 0x000fe200000000ff */
        /* <DEDUP_REMOVED lines=8> */
[----:B-1----:R-:W-:Y:S01]  /*4c40*/  FMUL.FTZ R8, R178, c[0x0][0x1ec] ;  /* 0x00007b00b2087a20 */ /* 0x002fe20000410000 */
        /* <DEDUP_REMOVED lines=9> */
.L_x_2764:
[----:B------:R-:W-:Y:S05]  /*4ce0*/  BSYNC B1 ;  /* 0x0000000000017941 */ /* 0x000fea0003800000 */
.L_x_2763:
[----:B-1----:R-:W-:Y:S02]  /*4cf0*/  @P3 MOV R8, 0x10 ;  /* 0x0000001000083802 */ /* 0x002fe40000000f00 */
[----:B------:R-:W-:-:S03]  /*4d00*/  IADD3 R3, R3, 0x80, RZ ;  /* 0x0000008003037810 */ /* 0x000fc60007ffe0ff */
[C---:B------:R-:W-:Y:S01]  /*4d10*/  @P3 IMAD.WIDE.U32 R8, R7.reuse, R8, c[0x0][0x248] ;  /* 0x0000920007083625 */ /* 0x040fe200078e0008 */
[----:B------:R-:W-:-:S04]  /*4d20*/  IADD3 R7, R7, 0x80, RZ ;  /* 0x0000008007077810 */ /* 0x000fc80007ffe0ff */
[----:B------:R1:W-:Y:S03]  /*4d30*/  @P3 STG.E.128 [R8.64], R76 ;  /* 0x0000004c08003986 */ /* 0x0003e6000c101d04 */
.L_x_2722:
[----:B------:R-:W-:Y:S05]  /*4d40*/  BSYNC B0 ;  /* 0x0000000000007941 */ /* 0x000fea0003800000 */
.L_x_2721:
        /* <DEDUP_REMOVED lines=8> */
.L_x_2768:
[----:B------:R-:W-:Y:S05]  /*4dd0*/  BSYNC B1 ;  /* 0x0000000000017941 */ /* 0x000fea0003800000 */
.L_x_2767:
        /* <DEDUP_REMOVED lines=8> */
[----:B-----5:R-:W-:Y:S01]  /*4e60*/  HADD2.F32 R9, -RZ, R24.H0_H0 ;  /* 0x20000018ff097230 */ /* 0x020fe20000004100 */
[----:B------:R-:W-:Y:S05]  /*4e70*/  BRA `(.L_x_2771) ;  /* 0x000000c000007947 */ /* 0x000fea0003800000 */
.L_x_2770:
        /* <DEDUP_REMOVED lines=12> */
.L_x_2771:
[----:B------:R-:W-:Y:S05]  /*4f40*/  BSYNC B1 ;  /* 0x0000000000017941 */ /* 0x000fea0003800000 */
.L_x_2769:
        /* <DEDUP_REMOVED lines=18> */
.L_x_2773:
[----:B------:R-:W-:Y:S05]  /*5070*/  BSYNC B1 ;  /* 0x0000000000017941 */ /* 0x000fea0003800000 */
.L_x_2772:
[----:B------:R-:W-:Y:S01]  /*5080*/  BSSY B1, `(.L_x_2774) ;  /* 0x000000e000017945 */ /* 0x000fe20003800000 */
[----:B------:R-:W-:Y:S05]  /*5090*/  @P2 BRA `(.L_x_2775) ;  /* 0x0000004000002947 */ /* 0x000fea0003800000 */
[----:B------:R-:W-:Y:S01]  /*50a0*/  HFMA2.MMA R9, -RZ, RZ, 0, 0 ;  /* 0x00000000ff097435 */ /* 0x000fe200000001ff */
[----:B------:R-:W-:Y:S05]  /*50b0*/  @!P4 BRA `(.L_x_2776) ;  /* 0x000000a00000c947 */ /* 0x000fea0003800000 */
[----:B-----5:R-:W-:Y:S01]  /*50c0*/  HADD2.F32 R9, -RZ, R24.H1_H1 ;  /* 0x30000018ff097230 */ /* 0x020fe20000004100 */
[----:B------:R-:W-:Y:S05]  /*50d0*/  BRA `(.L_x_2776) ;  /* 0x0000008000007947 */ /* 0x000fea0003800000 */
.L_x_2775:
        /* <DEDUP_REMOVED lines=8> */
.L_x_2776:
[----:B------:R-:W-:Y:S05]  /*5160*/  BSYNC B1 ;  /* 0x0000000000017941 */ /* 0x000fea0003800000 */
.L_x_2774:
        /* <DEDUP_REMOVED lines=16> */
.L_x_2778:
[----:B------:R-:W-:Y:S05]  /*5270*/  BSYNC B1 ;  /* 0x0000000000017941 */ /* 0x000fea0003800000 */
.L_x_2777:
[----:B------:R-:W-:Y:S01]  /*5280*/  BSSY B1, `(.L_x_2779) ;  /* 0x000000e000017945 */ /* 0x000fe20003800000 */
[----:B------:R-:W-:Y:S05]  /*5290*/  @P2 BRA `(.L_x_2780) ;  /* 0x0000004000002947 */ /* 0x000fea0003800000 */
[----:B------:R-:W-:Y:S01]  /*52a0*/  HFMA2.MMA R9, -RZ, RZ, 0, 0 ;  /* 0x00000000ff097435 */ /* 0x000fe200000001ff */
[----:B------:R-:W-:Y:S05]  /*52b0*/  @!P4 BRA `(.L_x_2781) ;  /* 0x000000a00000c947 */ /* 0x000fea0003800000 */
[----:B-----5:R-:W-:Y:S01]  /*52c0*/  HADD2.F32 R9, -RZ, R25.H0_H0 ;  /* 0x20000019ff097230 */ /* 0x020fe20000004100 */
[----:B------:R-:W-:Y:S05]  /*52d0*/  BRA `(.L_x_2781) ;  /* 0x0000008000007947 */ /* 0x000fea0003800000 */
.L_x_2780:
[----:B------:R-:W1:Y:S02]  /*52e0*/  LDC.U8 R8, c[0x0][0x1f0] ;  /* 0x00007c00ff087b82 */ /* 0x000e640000000000 */
[----:B-1----:R-:W-:-:S04]  /*52f0*/  ISETP.NE.AND P6, PT, R8, RZ, PT ;  /* 0x000000ff0800720c */ /* 0x002fc80003fc5270 */
[----:B------:R-:W-:-:S05]  /*5300*/  FSEL R8, R176, RZ, !P6 ;  /* 0x000000ffb0087208 */ /* 0x000fca0007000000 */
[----:B------:R-:W-:-:S04]  /*5310*/  FFMA.FTZ R8, R244, R177, R8 ;  /* 0x000000b1f4087223 */ /* 0x000fc80000010008 */
[----:B------:R-:W-:-:S04]  /*5320*/  FADD.FTZ R8, R243, -R8 ;  /* 0x80000008f3087221 */ /* 0x000fc80000010000 */
[----:B------:R-:W-:Y:S01]  /*5330*/  FMUL.FTZ R9, R2, R8 ;  /* 0x0000000802097220 */ /* 0x000fe20000410000 */
[----:B-----5:R-:W-:-:S05]  /*5340*/  @P4 HADD2.F32 R8, -RZ, R25.H0_H0 ;  /* 0x20000019ff084230 */ /* 0x020fca0000004100 */
[----:B------:R-:W-:Y:S02]  /*5350*/  @P4 FADD.FTZ R9, R9, R8 ;  /* 0x0000000809094221 */ /* 0x000fe40000010000 */
.L_x_2781:
[----:B------:R-:W-:Y:S05]  /*5360*/  BSYNC B1 ;  /* 0x0000000000017941 */ /* 0x000fea0003800000 */
.L_x_2779:
        /* <DEDUP_REMOVED lines=16> */
.L_x_2783:
[----:B------:R-:W-:Y:S05]  /*5470*/  BSYNC B1 ;  /* 0x0000000000017941 */ /* 0x000fea0003800000 */
.L_x_2782:
[----:B------:R-:W-:Y:S01]  /*5480*/  BSSY B1, `(.L_x_2784) ;  /* 0x000000e000017945 */ /* 0x000fe20003800000 */
[----:B------:R-:W-:Y:S05]  /*5490*/  @P2 BRA `(.L_x_2785) ;  /* 0x0000004000002947 */ /* 0x000fea0003800000 */
[----:B------:R-:W-:Y:S01]  /*54a0*/  HFMA2.MMA R9, -RZ, RZ, 0, 0 ;  /* 0x00000000ff097435 */ /* 0x000fe200000001ff */
[----:B------:R-:W-:Y:S05]  /*54b0*/  @!P4 BRA `(.L_x_2786) ;  /* 0x000000a00000c947 */ /* 0x000fea0003800000 */
[----:B-----5:R-:W-:Y:S01]  /*54c0*/  HADD2.F32 R9, -RZ, R25.H1_H1 ;  /* 0x30000019ff097230 */ /* 0x020fe20000004100 */
[----:B------:R-:W-:Y:S05]  /*54d0*/  BRA `(.L_x_2786) ;  /* 0x0000008000007947 */ /* 0x000fea0003800000 */
.L_x_2785:
        /* <DEDUP_REMOVED lines=8> */
.L_x_2786:
[----:B------:R-:W-:Y:S05]  /*5560*/  BSYNC B1 ;  /* 0x0000000000017941 */ /* 0x000fea0003800000 */
.L_x_2784:
        /* <DEDUP_REMOVED lines=16> */
.L_x_2788:
[----:B------:R-:W-:Y:S05]  /*5670*/  BSYNC B1 ;  /* 0x0000000000017941 */ /* 0x000fea0003800000 */
.L_x_2787:
[----:B------:R-:W-:Y:S01]  /*5680*/  BSSY B1, `(.L_x_2789) ;  /* 0x000000e000017945 */ /* 0x000fe20003800000 */
[----:B------:R-:W-:Y:S05]  /*5690*/  @P2 BRA `(.L_x_2790) ;  /* 0x0000004000002947 */ /* 0x000fea0003800000 */
[----:B------:R-:W-:Y:S01]  /*56a0*/  HFMA2.MMA R9, -RZ, RZ, 0, 0 ;  /* 0x00000000ff097435 */ /* 0x000fe200000001ff */
[----:B------:R-:W-:Y:S05]  /*56b0*/  @!P4 BRA `(.L_x_2791) ;  /* 0x000000a00000c947 */ /* 0x000fea0003800000 */
[----:B-----5:R-:W-:Y:S01]  /*56c0*/  HADD2.F32 R9, -RZ, R26.H0_H0 ;  /* 0x2000001aff097230 */ /* 0x020fe20000004100 */
[----:B------:R-:W-:Y:S05]  /*56d0*/  BRA `(.L_x_2791) ;  /* 0x0000008000007947 */ /* 0x000fea0003800000 */
.L_x_2790:
        /* <DEDUP_REMOVED lines=8> */
.L_x_2791:
[----:B------:R-:W-:Y:S05]  /*5760*/  BSYNC B1 ;  /* 0x0000000000017941 */ /* 0x000fea0003800000 */
.L_x_2789:
        /* <DEDUP_REMOVED lines=16> */
.L_x_2793:
[----:B------:R-:W-:Y:S05]  /*5870*/  BSYNC B1 ;  /* 0x0000000000017941 */ /* 0x000fea0003800000 */
.L_x_2792:
[----:B------:R-:W-:Y:S01]  /*5880*/  BSSY B1, `(.L_x_2794) ;  /* 0x000000e000017945 */ /* 0x000fe20003800000 */
[----:B------:R-:W-:Y:S05]  /*5890*/  @P2 BRA `(.L_x_2795) ;  /* 0x0000004000002947 */ /* 0x000fea0003800000 */
[----:B------:R-:W-:Y:S01]  /*58a0*/  HFMA2.MMA R9, -RZ, RZ, 0, 0 ;  /* 0x00000000ff097435 */ /* 0x000fe200000001ff */
[----:B------:R-:W-:Y:S05]  /*58b0*/  @!P4 BRA `(.L_x_2796) ;  /* 0x000000a00000c947 */ /* 0x000fea0003800000 */
[----:B-----5:R-:W-:Y:S01]  /*58c0*/  HADD2.F32 R9, -RZ, R26.H1_H1 ;  /* 0x3000001aff097230 */ /* 0x020fe20000004100 */
[----:B------:R-:W-:Y:S05]  /*58d0*/  BRA `(.L_x_2796) ;  /* 0x0000008000007947 */ /* 0x000fea0003800000 */
.L_x_2795:
        /* <DEDUP_REMOVED lines=8> */
.L_x_2796:
[----:B------:R-:W-:Y:S05]  /*5960*/  BSYNC B1 ;  /* 0x0000000000017941 */ /* 0x000fea0003800000 */
.L_x_2794:
        /* <DEDUP_REMOVED lines=16> */
.L_x_2798:
[----:B------:R-:W-:Y:S05]  /*5a70*/  BSYNC B1 ;  /* 0x0000000000017941 */ /* 0x000fea0003800000 */
.L_x_2797:
[----:B------:R-:W-:Y:S01]  /*5a80*/  BSSY B1, `(.L_x_2799) ;  /* 0x000000e000017945 */ /* 0x000fe20003800000 */
[----:B------:R-:W-:Y:S05]  /*5a90*/  @P2 BRA `(.L_x_2800) ;  /* 0x0000004000002947 */ /* 0x000fea0003800000 */
[----:B------:R-:W-:Y:S01]  /*5aa0*/  HFMA2.MMA R9, -RZ, RZ, 0, 0 ;  /* 0x00000000ff097435 */ /* 0x000fe200000001ff */
[----:B------:R-:W-:Y:S05]  /*5ab0*/  @!P4 BRA `(.L_x_2801) ;  /* 0x000000a00000c947 */ /* 0x000fea0003800000 */
[----:B-----5:R-:W-:Y:S01]  /*5ac0*/  HADD2.F32 R9, -RZ, R27.H0_H0 ;  /* 0x2000001bff097230 */ /* 0x020fe20000004100 */
[----:B------:R-:W-:Y:S05]  /*5ad0*/  BRA `(.L_x_2801) ;  /* 0x0000008000007947 */ /* 0x000fea0003800000 */
.L_x_2800:
        /* <DEDUP_REMOVED lines=8> */
.L_x_2801:
[----:B------:R-:W-:Y:S05]  /*5b60*/  BSYNC B1 ;  /* 0x0000000000017941 */ /* 0x000fea0003800000 */
.L_x_2799:
        /* <DEDUP_REMOVED lines=16> */
.L_x_2803:
[----:B------:R-:W-:Y:S05]  /*5c70*/  BSYNC B1 ;  /* 0x0000000000017941 */ /* 0x000fea0003800000 */
.L_x_2802:
[----:B------:R-:W-:Y:S01]  /*5c80*/  BSSY B1, `(.L_x_2804) ;  /* 0x000000e000017945 */ /* 0x000fe20003800000 */
[----:B------:R-:W-:Y:S05]  /*5c90*/  @P2 BRA `(.L_x_2805) ;  /* 0x0000004000002947 */ /* 0x000fea0003800000 */
[----:B------:R-:W-:Y:S01]  /*5ca0*/  HFMA2.MMA R9, -RZ, RZ, 0, 0 ;  /* 0x00000000ff097435 */ /* 0x000fe200000001ff */
[----:B------:R-:W-:Y:S05]  /*5cb0*/  @!P4 BRA `(.L_x_2806) ;  /* 0x000000a00000c947 */ /* 0x000fea0003800000 */
[----:B-----5:R-:W-:Y:S01]  /*5cc0*/  HADD2.F32 R9, -RZ, R27.H1_H1 ;  /* 0x3000001bff097230 */ /* 0x020fe20000004100 */
[----:B------:R-:W-:Y:S05]  /*5cd0*/  BRA `(.L_x_2806) ;  /* 0x0000008000007947 */ /* 0x000fea0003800000 */
.L_x_2805:
        /* <DEDUP_REMOVED lines=8> */
.L_x_2806:
[----:B------:R-:W-:Y:S05]  /*5d60*/  BSYNC B1 ;  /* 0x0000000000017941 */ /* 0x000fea0003800000 */
.L_x_2804:
        /* <DEDUP_REMOVED lines=16> */
.L_x_2808:
[----:B------:R-:W-:Y:S05]  /*5e70*/  BSYNC B1 ;  /* 0x0000000000017941 */ /* 0x000fea0003800000 */
.L_x_2807:
        /* <DEDUP_REMOVED lines=8> */
.L_x_2766:
[----:B------:R-:W-:Y:S05]  /*5f00*/  BSYNC B0 ;  /* 0x0000000000007941 */ /* 0x000fea0003800000 */
.L_x_2765:
[----:B------:R-:W-:Y:S01]  /*5f10*/  BSSY B0, `(.L_x_2809) ;  /* 0x000011a000007945 */ /* 0x000fe20003800000 */
[----:B------:R-:W-:Y:S05]  /*5f20*/  @!P0 BRA `(.L_x_2810) ;  /* 0x0000118000008947 */ /* 0x000fea0003800000 */
[----:B------:R-:W-:Y:S01]  /*5f30*/  BSSY B1, `(.L_x_2811) ;  /* 0x0000005000017945 */ /* 0x000fe20003800000 */
[----:B------:R-:W-:Y:S05]  /*5f40*/  @!P3 BRA `(.L_x_2812) ;  /* 0x000000300000b947 */ /* 0x000fea0003800000 */
[----:B-----5:R-:W-:-:S10]  /*5f50*/  HFMA2.MMA R36, -RZ, RZ, 0, 9.5367431640625e-07 ;  /* 0x00000010ff247435 */ /* 0x020fd400000001ff */
[----:B------:R-:W-:-:S06]  /*5f60*/  IMAD.WIDE.U32 R36, R7, R36, c[0x0][0x170] ;  /* 0x00005c0007247625 */ /* 0x000fcc00078e0024 */
[----:B------:R-:W5:Y:S02]  /*5f70*/  LDG.E.128 R36, [R36.64] ;  /* 0x0000000424247981 */ /* 0x000f64000c1e1d00 */
.L_x_2812:
[----:B------:R-:W-:Y:S05]  /*5f80*/  BSYNC B1 ;  /* 0x0000000000017941 */ /* 0x000fea0003800000 */
.L_x_2811:
        /* <DEDUP_REMOVED lines=10> */
.L_x_2814:
        /* <DEDUP_REMOVED lines=12> */
.L_x_2815:
[----:B------:R-:W-:Y:S05]  /*60f0*/  BSYNC B1 ;  /* 0x0000000000017941 */ /* 0x000fea0003800000 */
.L_x_2813:
        /* <DEDUP_REMOVED lines=18> */
.L_x_2817:
[----:B------:R-:W-:Y:S05]  /*6220*/  BSYNC B1 ;  /* 0x0000000000017941 */ /* 0x000fea0003800000 */
.L_x_2816:
[----:B------:R-:W-:Y:S01]  /*6230*/  BSSY B1, `(.L_x_2818) ;  /* 0x000000e000017945 */ /* 0x000fe20003800000 */
[----:B------:R-:W-:Y:S05]  /*6240*/  @P2 BRA `(.L_x_2819) ;  /* 0x0000004000002947 */ /* 0x000fea0003800000 */
[----:B------:R-:W-:Y:S01]  /*6250*/  HFMA2.MMA R9, -RZ, RZ, 0, 0 ;  /* 0x00000000ff097435 */ /* 0x000fe200000001ff */
[----:B------:R-:W-:Y:S05]  /*6260*/  @!P4 BRA `(.L_x_2820) ;  /* 0x000000a00000c947 */ /* 0x000fea0003800000 */
[----:B-----5:R-:W-:Y:S01]  /*6270*/  HADD2.F32 R9, -RZ, R152.H1_H1 ;  /* 0x30000098ff097230 */ /* 0x020fe20000004100 */
[----:B------:R-:W-:Y:S05]  /*6280*/  BRA `(.L_x_2820) ;  /* 0x0000008000007947 */ /* 0x000fea0003800000 */
.L_x_2819:
        /* <DEDUP_REMOVED lines=8> */
.L_x_2820:
[----:B------:R-:W-:Y:S05]  /*6310*/  BSYNC B1 ;  /* 0x0000000000017941 */ /* 0x000fea0003800000 */
.L_x_2818:
        /* <DEDUP_REMOVED lines=16> */
.L_x_2822:
[----:B------:R-:W-:Y:S05]  /*6420*/  BSYNC B1 ;  /* 0x0000000000017941 */ /* 0x000fea0003800000 */
.L_x_2821:
[----:B------:R-:W-:Y:S01]  /*6430*/  BSSY B1, `(.L_x_2823) ;  /* 0x000000e000017945 */ /* 0x000fe20003800000 */
[----:B------:R-:W-:Y:S05]  /*6440*/  @P2 BRA `(.L_x_2824) ;  /* 0x0000004000002947 */ /* 0x000fea0003800000 */
[----:B------:R-:W-:Y:S01]  /*6450*/  HFMA2.MMA R9, -RZ, RZ, 0, 0 ;  /* 0x00000000ff097435 */ /* 0x000fe200000001ff */
[----:B------:R-:W-:Y:S05]  /*6460*/  @!P4 BRA `(.L_x_2825) ;  /* 0x000000a00000c947 */ /* 0x000fea0003800000 */
[----:B-----5:R-:W-:Y:S01]  /*6470*/  HADD2.F32 R9, -RZ, R153.H0_H0 ;  /* 0x20000099ff097230 */ /* 0x020fe20000004100 */
[----:B------:R-:W-:Y:S05]  /*6480*/  BRA `(.L_x_2825) ;  /* 0x0000008000007947 */ /* 0x000fea0003800000 */
.L_x_2824:
        /* <DEDUP_REMOVED lines=8> */
.L_x_2825:
[----:B------:R-:W-:Y:S05]  /*6510*/  BSYNC B1 ;  /* 0x0000000000017941 */ /* 0x000fea0003800000 */
.L_x_2823:
        /* <DEDUP_REMOVED lines=16> */
.L_x_2827:
[----:B------:R-:W-:Y:S05]  /*6620*/  BSYNC B1 ;  /* 0x0000000000017941 */ /* 0x000fea0003800000 */
.L_x_2826:
[----:B------:R-:W-:Y:S01]  /*6630*/  BSSY B1, `(.L_x_2828) ;  /* 0x000000e000017945 */ /* 0x000fe20003800000 */
[----:B------:R-:W-:Y:S05]  /*6640*/  @P2 BRA `(.L_x_2829) ;  /* 0x0000004000002947 */ /* 0x000fea0003800000 */
[----:B------:R-:W-:Y:S01]  /*6650*/  HFMA2.MMA R9, -RZ, RZ, 0, 0 ;  /* 0x00000000ff097435 */ /* 0x000fe200000001ff */
[----:B------:R-:W-:Y:S05]  /*6660*/  @!P4 BRA `(.L_x_2830) ;  /* 0x000000a00000c947 */ /* 0x000fea0003800000 */
[----:B-----5:R-:W-:Y:S01]  /*6670*/  HADD2.F32 R9, -RZ, R153.H1_H1 ;  /* 0x30000099ff097230 */ /* 0x020fe20000004100 */
[----:B------:R-:W-:Y:S05]  /*6680*/  BRA `(.L_x_2830) ;  /* 0x0000008000007947 */ /* 0x000fea0003800000 */
.L_x_2829:
        /* <DEDUP_REMOVED lines=8> */
.L_x_2830:
[----:B------:R-:W-:Y:S05]  /*6710*/  BSYNC B1 ;  /* 0x0000000000017941 */ /* 0x000fea0003800000 */
.L_x_2828:
        /* <DEDUP_REMOVED lines=16> */
.L_x_2832:
[----:B------:R-:W-:Y:S05]  /*6820*/  BSYNC B1 ;  /* 0x0000000000017941 */ /* 0x000fea0003800000 */
.L_x_2831:
[----:B------:R-:W-:Y:S01]  /*6830*/  BSSY B1, `(.L_x_2833) ;  /* 0x000000e000017945 */ /* 0x000fe20003800000 */
[----:B------:R-:W-:Y:S05]  /*6840*/  @P2 BRA `(.L_x_2834) ;  /* 0x0000004000002947 */ /* 0x000fea0003800000 */
[----:B------:R-:W-:Y:S01]  /*6850*/  HFMA2.MMA R9, -RZ, RZ, 0, 0 ;  /* 0x00000000ff097435 */ /* 0x000fe200000001ff */
[----:B------:R-:W-:Y:S05]  /*6860*/  @!P4 BRA `(.L_x_2835) ;  /* 0x000000a00000c947 */ /* 0x000fea0003800000 */
[----:B-----5:R-:W-:Y:S01]  /*6870*/  HADD2.F32 R9, -RZ, R154.H0_H0 ;  /* 0x2000009aff097230 */ /* 0x020fe20000004100 */
[----:B------:R-:W-:Y:S05]  /*6880*/  BRA `(.L_x_2835) ;  /* 0x0000008000007947 */ /* 0x000fea0003800000 */
.L_x_2834:
        /* <DEDUP_REMOVED lines=8> */
.L_x_2835:
[----:B------:R-:W-:Y:S05]  /*6910*/  BSYNC B1 ;  /* 0x0000000000017941 */ /* 0x000fea0003800000 */
.L_x_2833:
        /* <DEDUP_REMOVED lines=16> */
.L_x_2837:
[----:B------:R-:W-:Y:S05]  /*6a20*/  BSYNC B1 ;  /* 0x0000000000017941 */ /* 0x000fea0003800000 */
.L_x_2836:
[----:B------:R-:W-:Y:S01]  /*6a30*/  BSSY B1, `(.L_x_2838) ;  /* 0x000000e000017945 */ /* 0x000fe20003800000 */
[----:B------:R-:W-:Y:S05]  /*6a40*/  @P2 BRA `(.L_x_2839) ;  /* 0x0000004000002947 */ /* 0x000fea0003800000 */
[----:B------:R-:W-:Y:S01]  /*6a50*/  HFMA2.MMA R9, -RZ, RZ, 0, 0 ;  /* 0x00000000ff097435 */ /* 0x000fe200000001ff */
[----:B------:R-:W-:Y:S05]  /*6a60*/  @!P4 BRA `(.L_x_2840) ;  /* 0x000000a00000c947 */ /* 0x000fea0003800000 */
[----:B-----5:R-:W-:Y:S01]  /*6a70*/  HADD2.F32 R9, -RZ, R154.H1_H1 ;  /* 0x3000009aff097230 */ /* 0x020fe20000004100 */
[----:B------:R-:W-:Y:S05]  /*6a80*/  BRA `(.L_x_2840) ;  /* 0x0000008000007947 */ /* 0x000fea0003800000 */
.L_x_2839:
        /* <DEDUP_REMOVED lines=8> */
.L_x_2840:
[----:B------:R-:W-:Y:S05]  /*6b10*/  BSYNC B1 ;  /* 0x0000000000017941 */ /* 0x000fea0003800000 */
.L_x_2838:
        /* <DEDUP_REMOVED lines=16> */
.L_x_2842:
[----:B------:R-:W-:Y:S05]  /*6c20*/  BSYNC B1 ;  /* 0x0000000000017941 */ /* 0x000fea0003800000 */
.L_x_2841:
[----:B------:R-:W-:Y:S01]  /*6c30*/  BSSY B1, `(.L_x_2843) ;  /* 0x000000e000017945 */ /* 0x000fe20003800000 */
[----:B------:R-:W-:Y:S05]  /*6c40*/  @P2 BRA `(.L_x_2844) ;  /* 0x0000004000002947 */ /* 0x000fea0003800000 */
[----:B------:R-:W-:Y:S01]  /*6c50*/  HFMA2.MMA R9, -RZ, RZ, 0, 0 ;  /* 0x00000000ff097435 */ /* 0x000fe200000001ff */
[----:B------:R-:W-:Y:S05]  /*6c60*/  @!P4 BRA `(.L_x_2845) ;  /* 0x000000a00000c947 */ /* 0x000fea0003800000 */
[----:B-----5:R-:W-:Y:S01]  /*6c70*/  HADD2.F32 R9, -RZ, R155.H0_H0 ;  /* 0x2000009bff097230 */ /* 0x020fe20000004100 */
[----:B------:R-:W-:Y:S05]  /*6c80*/  BRA `(.L_x_2845) ;  /* 0x0000008000007947 */ /* 0x000fea0003800000 */
.L_x_2844:
        /* <DEDUP_REMOVED lines=8> */
.L_x_2845:
[----:B------:R-:W-:Y:S05]  /*6d10*/  BSYNC B1 ;  /* 0x0000000000017941 */ /* 0x000fea0003800000 */
.L_x_2843:
        /* <DEDUP_REMOVED lines=16> */
.L_x_2847:
[----:B------:R-:W-:Y:S05]  /*6e20*/  BSYNC B1 ;  /* 0x0000000000017941 */ /* 0x000fea0003800000 */
.L_x_2846:
[----:B------:R-:W-:Y:S01]  /*6e30*/  BSSY B1, `(.L_x_2848) ;  /* 0x000000e000017945 */ /* 0x000fe20003800000 */
[----:B------:R-:W-:Y:S05]  /*6e40*/  @P2 BRA `(.L_x_2849) ;  /* 0x0000004000002947 */ /* 0x000fea0003800000 */
[----:B------:R-:W-:Y:S01]  /*6e50*/  HFMA2.MMA R9, -RZ, RZ, 0, 0 ;  /* 0x00000000ff097435 */ /* 0x000fe200000001ff */
[----:B------:R-:W-:Y:S05]  /*6e60*/  @!P4 BRA `(.L_x_2850) ;  /* 0x000000a00000c947 */ /* 0x000fea0003800000 */
[----:B-----5:R-:W-:Y:S01]  /*6e70*/  HADD2.F32 R9, -RZ, R155.H1_H1 ;  /* 0x3000009bff097230 */ /* 0x020fe20000004100 */
[----:B------:R-:W-:Y:S05]  /*6e80*/  BRA `(.L_x_2850) ;  /* 0x0000008000007947 */ /* 0x000fea0003800000 */
.L_x_2849:
        /* <DEDUP_REMOVED lines=8> */
.L_x_2850:
[----:B------:R-:W-:Y:S05]  /*6f10*/  BSYNC B1 ;  /* 0x0000000000017941 */ /* 0x000fea0003800000 */
.L_x_2848:
        /* <DEDUP_REMOVED lines=16> */
.L_x_2852:
[----:B------:R-:W-:Y:S05]  /*7020*/  BSYNC B1 ;  /* 0x0000000000017941 */ /* 0x000fea0003800000 */
.L_x_2851:
        /* <DEDUP_REMOVED lines=8> */
.L_x_2810:
[----:B------:R-:W-:Y:S05]  /*70b0*/  BSYNC B0 ;  /* 0x0000000000007941 */ /* 0x000fea0003800000 */
.L_x_2809:
[----:B------:R-:W-:Y:S01]  /*70c0*/  BSSY B0, `(.L_x_2853) ;  /* 0x000011a000007945 */ /* 0x000fe20003800000 */
[----:B------:R-:W-:Y:S05]  /*70d0*/  @!P1 BRA `(.L_x_2854) ;  /* 0x0000118000009947 */ /* 0x000fea0003800000 */
[----:B------:R-:W-:Y:S01]  /*70e0*/  BSSY B1, `(.L_x_2855) ;  /* 0x0000005000017945 */ /* 0x000fe20003800000 */
[----:B------:R-:W-:Y:S05]  /*70f0*/  @!P3 BRA `(.L_x_2856) ;  /* 0x000000300000b947 */ /* 0x000fea0003800000 */
[----:B-----5:R-:W-:-:S10]  /*7100*/  HFMA2.MMA R36, -RZ, RZ, 0, 9.5367431640625e-07 ;  /* 0x00000010ff247435 */ /* 0x020fd400000001ff */
[----:B------:R-:W-:-:S06]  /*7110*/  IMAD.WIDE.U32 R36, R7, R36, c[0x0][0x170] ;  /* 0x00005c0007247625 */ /* 0x000fcc00078e0024 */
[----:B------:R-:W5:Y:S02]  /*7120*/  LDG.E.128 R36, [R36.64] ;  /* 0x0000000424247981 */ /* 0x000f64000c1e1d00 */
.L_x_2856:
[----:B------:R-:W-:Y:S05]  /*7130*/  BSYNC B1 ;  /* 0x0000000000017941 */ /* 0x000fea0003800000 */
.L_x_2855:
        /* <DEDUP_REMOVED lines=10> */
.L_x_2858:
        /* <DEDUP_REMOVED lines=12> */
.L_x_2859:
[----:B------:R-:W-:Y:S05]  /*72a0*/  BSYNC B1 ;  /* 0x0000000000017941 */ /* 0x000fea0003800000 */
.L_x_2857:
        /* <DEDUP_REMOVED lines=18> */
.L_x_2861:
[----:B------:R-:W-:Y:S05]  /*73d0*/  BSYNC B1 ;  /* 0x0000000000017941 */ /* 0x000fea0003800000 */
.L_x_2860:
[----:B------:R-:W-:Y:S01]  /*73e0*/  BSSY B1, `(.L_x_2862) ;  /* 0x000000e000017945 */ /* 0x000fe20003800000 */
[----:B------:R-:W-:Y:S05]  /*73f0*/  @P2 BRA `(.L_x_2863) ;  /* 0x0000004000002947 */ /* 0x000fea0003800000 */
[----:B------:R-:W-:Y:S01]  /*7400*/  HFMA2.MMA R9, -RZ, RZ, 0, 0 ;  /* 0x00000000ff097435 */ /* 0x000fe200000001ff */
[----:B------:R-:W-:Y:S05]  /*7410*/  @!P4 BRA `(.L_x_2864) ;  /* 0x000000a00000c947 */ /* 0x000fea0003800000 */
[----:B-----5:R-:W-:Y:S01]  /*7420*/  HADD2.F32 R9, -RZ, R156.H1_H1 ;  /* 0x3000009cff097230 */ /* 0x020fe20000004100 */
[----:B------:R-:W-:Y:S05]  /*7430*/  BRA `(.L_x_2864) ;  /* 0x0000008000007947 */ /* 0x000fea0003800000 */
.L_x_2863:
        /* <DEDUP_REMOVED lines=8> */
.L_x_2864:
[----:B------:R-:W-:Y:S05]  /*74c0*/  BSYNC B1 ;  /* 0x0000000000017941 */ /* 0x000fea0003800000 */
.L_x_2862:
        /* <DEDUP_REMOVED lines=16> */
.L_x_2866:
[----:B------:R-:W-:Y:S05]  /*75d0*/  BSYNC B1 ;  /* 0x0000000000017941 */ /* 0x000fea0003800000 */
.L_x_2865:
[----:B------:R-:W-:Y:S01]  /*75e0*/  BSSY B1, `(.L_x_2867) ;  /* 0x000000e000017945 */ /* 0x000fe20003800000 */
[----:B------:R-:W-:Y:S05]  /*75f0*/  @P2 BRA `(.L_x_2868) ;  /* 0x0000004000002947 */ /* 0x000fea0003800000 */
[----:B------:R-:W-:Y:S01]  /*7600*/  HFMA2.MMA R9, -RZ, RZ, 0, 0 ;  /* 0x00000000ff097435 */ /* 0x000fe200000001ff */
[----:B------:R-:W-:Y:S05]  /*7610*/  @!P4 BRA `(.L_x_2869) ;  /* 0x000000a00000c947 */ /* 0x000fea0003800000 */
[----:B-----5:R-:W-:Y:S01]  /*7620*/  HADD2.F32 R9, -RZ, R157.H0_H0 ;  /* 0x2000009dff097230 */ /* 0x020fe20000004100 */
[----:B------:R-:W-:Y:S05]  /*7630*/  BRA `(.L_x_2869) ;  /* 0x0000008000007947 */ /* 0x000fea0003800000 */
.L_x_2868:
        /* <DEDUP_REMOVED lines=8> */
.L_x_2869:
[----:B------:R-:W-:Y:S05]  /*76c0*/  BSYNC B1 ;  /* 0x0000000000017941 */ /* 0x000fea0003800000 */
.L_x_2867:
        /* <DEDUP_REMOVED lines=16> */
.L_x_2871:
[----:B------:R-:W-:Y:S05]  /*77d0*/  BSYNC B1 ;  /* 0x0000000000017941 */ /* 0x000fea0003800000 */
.L_x_2870:
[----:B------:R-:W-:Y:S01]  /*77e0*/  BSSY B1, `(.L_x_2872) ;  /* 0x000000e000017945 */ /* 0x000fe20003800000 */
[----:B------:R-:W-:Y:S05]  /*77f0*/  @P2 BRA `(.L_x_2873) ;  /* 0x0000004000002947 */ /* 0x000fea0003800000 */
[----:B------:R-:W-:Y:S01]  /*7800*/  HFMA2.MMA R9, -RZ, RZ, 0, 0 ;  /* 0x00000000ff097435 */ /* 0x000fe200000001ff */
[----:B------:R-:W-:Y:S05]  /*7810*/  @!P4 BRA `(.L_x_2874) ;  /* 0x000000a00000c947 */ /* 0x000fea0003800000 */
[----:B-----5:R-:W-:Y:S01]  /*7820*/  HADD2.F32 R9, -RZ, R157.H1_H1 ;  /* 0x3000009dff097230 */ /* 0x020fe20000004100 */
[----:B------:R-:W-:Y:S05]  /*7830*/  BRA `(.L_x_2874) ;  /* 0x0000008000007947 */ /* 0x000fea0003800000 */
.L_x_2873:
        /* <DEDUP_REMOVED lines=8> */
.L_x_2874:
[----:B------:R-:W-:Y:S05]  /*78c0*/  BSYNC B1 ;  /* 0x0000000000017941 */ /* 0x000fea0003800000 */
.L_x_2872:
        /* <DEDUP_REMOVED lines=16> */
.L_x_2876:
[----:B------:R-:W-:Y:S05]  /*79d0*/  BSYNC B1 ;  /* 0x0000000000017941 */ /* 0x000fea0003800000 */
.L_x_2875:
[----:B------:R-:W-:Y:S01]  /*79e0*/  BSSY B1, `(.L_x_2877) ;  /* 0x000000e000017945 */ /* 0x000fe20003800000 */
[----:B------:R-:W-:Y:S05]  /*79f0*/  @P2 BRA `(.L_x_2878) ;  /* 0x0000004000002947 */ /* 0x000fea0003800000 */
[----:B------:R-:W-:Y:S01]  /*7a00*/  HFMA2.MMA R9, -RZ, RZ, 0, 0 ;  /* 0x00000000ff097435 */ /* 0x000fe200000001ff */
[----:B------:R-:W-:Y:S05]  /*7a10*/  @!P4 BRA `(.L_x_2879) ;  /* 0x000000a00000c947 */ /* 0x000fea0003800000 */
[----:B-----5:R-:W-:Y:S01]  /*7a20*/  HADD2.F32 R9, -RZ, R158.H0_H0 ;  /* 0x2000009eff097230 */ /* 0x020fe20000004100 */
[----:B------:R-:W-:Y:S05]  /*7a30*/  BRA `(.L_x_2879) ;  /* 0x0000008000007947 */ /* 0x000fea0003800000 */
.L_x_2878:
        /* <DEDUP_REMOVED lines=8> */
.L_x_2879:
[----:B------:R-:W-:Y:S05]  /*7ac0*/  BSYNC B1 ;  /* 0x0000000000017941 */ /* 0x000fea0003800000 */
.L_x_2877:
        /* <DEDUP_REMOVED lines=16> */
.L_x_2881:
[----:B------:R-:W-:Y:S05]  /*7bd0*/  BSYNC B1 ;  /* 0x0000000000017941 */ /* 0x000fea0003800000 */
.L_x_2880:
[----:B------:R-:W-:Y:S01]  /*7be0*/  BSSY B1, `(.L_x_2882) ;  /* 0x000000e000017945 */ /* 0x000fe20003800000 */
[----:B------:R-:W-:Y:S05]  /*7bf0*/  @P2 BRA `(.L_x_2883) ;  /* 0x0000004000002947 */ /* 0x000fea0003800000 */
[----:B------:R-:W-:Y:S01]  /*7c00*/  HFMA2.MMA R9, -RZ, RZ, 0, 0 ;  /* 0x00000000ff097435 */ /* 0x000fe200000001ff */
[----:B------:R-:W-:Y:S05]  /*7c10*/  @!P4 BRA `(.L_x_2884) ;  /* 0x000000a00000c947 */ /* 0x000fea0003800000 */
[----:B-----5:R-:W-:Y:S01]  /*7c20*/  HADD2.F32 R9, -RZ, R158.H1_H1 ;  /* 0x3000009eff097230 */ /* 0x020fe20000004100 */
[----:B------:R-:W-:Y:S05]  /*7c30*/  BRA `(.L_x_2884) ;  /* 0x0000008000007947 */ /* 0x000fea0003800000 */
.L_x_2883:
        /* <DEDUP_REMOVED lines=8> */
.L_x_2884:
[----:B------:R-:W-:Y:S05]  /*7cc0*/  BSYNC B1 ;  /* 0x0000000000017941 */ /* 0x000fea0003800000 */
.L_x_2882:
        /* <DEDUP_REMOVED lines=16> */
.L_x_2886:
[----:B------:R-:W-:Y:S05]  /*7dd0*/  BSYNC B1 ;  /* 0x0000000000017941 */ /* 0x000fea0003800000 */
.L_x_2885:
[----:B------:R-:W-:Y:S01]  /*7de0*/  BSSY B1, `(.L_x_2887) ;  /* 0x000000e000017945 */ /* 0x000fe20003800000 */
[----:B------:R-:W-:Y:S05]  /*7df0*/  @P2 BRA `(.L_x_2888) ;  /* 0x0000004000002947 */ /* 0x000fea0003800000 */
[----:B------:R-:W-:Y:S01]  /*7e00*/  HFMA2.MMA R9, -RZ, RZ, 0, 0 ;  /* 0x00000000ff097435 */ /* 0x000fe200000001ff */
[----:B------:R-:W-:Y:S05]  /*7e10*/  @!P4 BRA `(.L_x_2889) ;  /* 0x000000a00000c947 */ /* 0x000fea0003800000 */
[----:B-----5:R-:W-:Y:S01]  /*7e20*/  HADD2.F32 R9, -RZ, R159.H0_H0 ;  /* 0x2000009fff097230 */ /* 0x020fe20000004100 */
[----:B------:R-:W-:Y:S05]  /*7e30*/  BRA `(.L_x_2889) ;  /* 0x0000008000007947 */ /* 0x000fea0003800000 */
.L_x_2888:
        /* <DEDUP_REMOVED lines=8> */
.L_x_2889:
[----:B------:R-:W-:Y:S05]  /*7ec0*/  BSYNC B1 ;  /* 0x0000000000017941 */ /* 0x000fea0003800000 */
.L_x_2887:
        /* <DEDUP_REMOVED lines=16> */
.L_x_2891:
[----:B------:R-:W-:Y:S05]  /*7fd0*/  BSYNC B1 ;  /* 0x0000000000017941 */ /* 0x000fea0003800000 */
.L_x_2890:
[----:B------:R-:W-:Y:S01]  /*7fe0*/  BSSY B1, `(.L_x_2892) ;  /* 0x000000e000017945 */ /* 0x000fe20003800000 */
[----:B------:R-:W-:Y:S05]  /*7ff0*/  @P2 BRA `(.L_x_2893) ;  /* 0x0000004000002947 */ /* 0x000fea0003800000 */
[----:B------:R-:W-:Y:S01]  /*8000*/  HFMA2.MMA R9, -RZ, RZ, 0, 0 ;  /* 0x00000000ff097435 */ /* 0x000fe200000001ff */
[----:B------:R-:W-:Y:S05]  /*8010*/  @!P4 BRA `(.L_x_2894) ;  /* 0x000000a00000c947 */ /* 0x000fea0003800000 */
[----:B-----5:R-:W-:Y:S01]  /*8020*/  HADD2.F32 R9, -RZ, R159.H1_H1 ;  /* 0x3000009fff097230 */ /* 0x020fe20000004100 */
[----:B------:R-:W-:Y:S05]  /*8030*/  BRA `(.L_x_2894) ;  /* 0x0000008000007947 */ /* 0x000fea0003800000 */
.L_x_2893:
        /* <DEDUP_REMOVED lines=8> */
.L_x_2894:
[----:B------:R-:W-:Y:S05]  /*80c0*/  BSYNC B1 ;  /* 0x0000000000017941 */ /* 0x000fea0003800000 */
.L_x_2892:
        /* <DEDUP_REMOVED lines=16> */
.L_x_2896:
[----:B------:R-:W-:Y:S05]  /*81d0*/  BSYNC B1 ;  /* 0x0000000000017941 */ /* 0x000fea0003800000 */
.L_x_2895:
        /* <DEDUP_REMOVED lines=8> */
.L_x_2854:
[----:B------:R-:W-:Y:S05]  /*8260*/  BSYNC B0 ;  /* 0x0000000000007941 */ /* 0x000fea0003800000 */
.L_x_2853:
        /* <DEDUP_REMOVED lines=8> */
.L_x_2900:
[----:B------:R-:W-:Y:S05]  /*82f0*/  BSYNC B1 ;  /* 0x0000000000017941 */ /* 0x000fea0003800000 */
.L_x_2899:
        /* <DEDUP_REMOVED lines=10> */
.L_x_2902:
        /* <DEDUP_REMOVED lines=12> */
.L_x_2903:
[----:B------:R-:W-:Y:S05]  /*8460*/  BSYNC B1 ;  /* 0x0000000000017941 */ /* 0x000fea0003800000 */
.L_x_2901:
        /* <DEDUP_REMOVED lines=18> */
.L_x_2905:
[----:B------:R-:W-:Y:S05]  /*8590*/  BSYNC B1 ;  /* 0x0000000000017941 */ /* 0x000fea0003800000 */
.L_x_2904:
[----:B------:R-:W-:Y:S01]  /*85a0*/  BSSY B1, `(.L_x_2906) ;  /* 0x000000e000017945 */ /* 0x000fe20003800000 */
[----:B------:R-:W-:Y:S05]  /*85b0*/  @P2 BRA `(.L_x_2907) ;  /* 0x0000004000002947 */ /* 0x000fea0003800000 */
[----:B------:R-:W-:Y:S01]  /*85c0*/  HFMA2.MMA R9, -RZ, RZ, 0, 0 ;  /* 0x00000000ff097435 */ /* 0x000fe200000001ff */
[----:B------:R-:W-:Y:S05]  /*85d0*/  @!P4 BRA `(.L_x_2908) ;  /* 0x000000a00000c947 */ /* 0x000fea0003800000 */
[----:B-----5:R-:W-:Y:S01]  /*85e0*/  HADD2.F32 R9, -RZ, R160.H1_H1 ;  /* 0x300000a0ff097230 */ /* 0x020fe20000004100 */
[----:B------:R-:W-:Y:S05]  /*85f0*/  BRA `(.L_x_2908) ;  /* 0x0000008000007947 */ /* 0x000fea0003800000 */
.L_x_2907:
        /* <DEDUP_REMOVED lines=8> */
.L_x_2908:
[----:B------:R-:W-:Y:S05]  /*8680*/  BSYNC B1 ;  /* 0x0000000000017941 */ /* 0x000fea0003800000 */
.L_x_2906:
        /* <DEDUP_REMOVED lines=16> */
.L_x_2910:
[----:B------:R-:W-:Y:S05]  /*8790*/  BSYNC B1 ;  /* 0x0000000000017941 */ /* 0x000fea0003800000 */
.L_x_2909:
[----:B------:R-:W-:Y:S01]  /*87a0*/  BSSY B1, `(.L_x_2911) ;  /* 0x000000e000017945 */ /* 0x000fe20003800000 */
[----:B------:R-:W-:Y:S05]  /*87b0*/  @P2 BRA `(.L_x_2912) ;  /* 0x0000004000002947 */ /* 0x000fea0003800000 */
[----:B------:R-:W-:Y:S01]  /*87c0*/  HFMA2.MMA R9, -RZ, RZ, 0, 0 ;  /* 0x00000000ff097435 */ /* 0x000fe200000001ff */
[----:B------:R-:W-:Y:S05]  /*87d0*/  @!P4 BRA `(.L_x_2913) ;  /* 0x000000a00000c947 */ /* 0x000fea0003800000 */
[----:B-----5:R-:W-:Y:S01]  /*87e0*/  HADD2.F32 R9, -RZ, R161.H0_H0 ;  /* 0x200000a1ff097230 */ /* 0x020fe20000004100 */
[----:B------:R-:W-:Y:S05]  /*87f0*/  BRA `(.L_x_2913) ;  /* 0x0000008000007947 */ /* 0x000fea0003800000 */
.L_x_2912:
        /* <DEDUP_REMOVED lines=8> */
.L_x_2913:
[----:B------:R-:W-:Y:S05]  /*8880*/  BSYNC B1 ;  /* 0x0000000000017941 */ /* 0x000fea0003800000 */
.L_x_2911:
        /* <DEDUP_REMOVED lines=16> */
.L_x_2915:
[----:B------:R-:W-:Y:S05]  /*8990*/  BSYNC B1 ;  /* 0x0000000000017941 */ /* 0x000fea0003800000 */
.L_x_2914:
[----:B------:R-:W-:Y:S01]  /*89a0*/  BSSY B1, `(.L_x_2916) ;  /* 0x000000e000017945 */ /* 0x000fe20003800000 */
[----:B------:R-:W-:Y:S05]  /*89b0*/  @P2 BRA `(.L_x_2917) ;  /* 0x0000004000002947 */ /* 0x000fea0003800000 */
[----:B------:R-:W-:Y:S01]  /*89c0*/  HFMA2.MMA R9, -RZ, RZ, 0, 0 ;  /* 0x00000000ff097435 */ /* 0x000fe200000001ff */
[----:B------:R-:W-:Y:S05]  /*89d0*/  @!P4 BRA `(.L_x_2918) ;  /* 0x000000a00000c947 */ /* 0x000fea0003800000 */
[----:B-----5:R-:W-:Y:S01]  /*89e0*/  HADD2.F32 R9, -RZ, R161.H1_H1 ;  /* 0x300000a1ff097230 */ /* 0x020fe20000004100 */
[----:B------:R-:W-:Y:S05]  /*89f0*/  BRA `(.L_x_2918) ;  /* 0x0000008000007947 */ /* 0x000fea0003800000 */
.L_x_2917:
        /* <DEDUP_REMOVED lines=8> */
.L_x_2918:
[----:B------:R-:W-:Y:S05]  /*8a80*/  BSYNC B1 ;  /* 0x0000000000017941 */ /* 0x000fea0003800000 */
.L_x_2916:
        /* <DEDUP_REMOVED lines=16> */
.L_x_2920:
[----:B------:R-:W-:Y:S05]  /*8b90*/  BSYNC B1 ;  /* 0x0000000000017941 */ /* 0x000fea0003800000 */
.L_x_2919:
[----:B------:R-:W-:Y:S01]  /*8ba0*/  BSSY B1, `(.L_x_2921) ;  /* 0x000000e000017945 */ /* 0x000fe20003800000 */
[----:B------:R-:W-:Y:S05]  /*8bb0*/  @P2 BRA `(.L_x_2922) ;  /* 0x0000004000002947 */ /* 0x000fea0003800000 */
[----:B------:R-:W-:Y:S01]  /*8bc0*/  HFMA2.MMA R9, -RZ, RZ, 0, 0 ;  /* 0x00000000ff097435 */ /* 0x000fe200000001ff */
[----:B------:R-:W-:Y:S05]  /*8bd0*/  @!P4 BRA `(.L_x_2923) ;  /* 0x000000a00000c947 */ /* 0x000fea0003800000 */
[----:B-----5:R-:W-:Y:S01]  /*8be0*/  HADD2.F32 R9, -RZ, R162.H0_H0 ;  /* 0x200000a2ff097230 */ /* 0x020fe20000004100 */
[----:B------:R-:W-:Y:S05]  /*8bf0*/  BRA `(.L_x_2923) ;  /* 0x0000008000007947 */ /* 0x000fea0003800000 */
.L_x_2922:
        /* <DEDUP_REMOVED lines=8> */
.L_x_2923:
[----:B------:R-:W-:Y:S05]  /*8c80*/  BSYNC B1 ;  /* 0x0000000000017941 */ /* 0x000fea0003800000 */
.L_x_2921:
        /* <DEDUP_REMOVED lines=16> */
.L_x_2925:
[----:B------:R-:W-:Y:S05]  /*8d90*/  BSYNC B1 ;  /* 0x0000000000017941 */ /* 0x000fea0003800000 */
.L_x_2924:
[----:B------:R-:W-:Y:S01]  /*8da0*/  BSSY B1, `(.L_x_2926) ;  /* 0x000000e000017945 */ /* 0x000fe20003800000 */
[----:B------:R-:W-:Y:S05]  /*8db0*/  @P2 BRA `(.L_x_2927) ;  /* 0x0000004000002947 */ /* 0x000fea0003800000 */
[----:B------:R-:W-:Y:S01]  /*8dc0*/  HFMA2.MMA R9, -RZ, RZ, 0, 0 ;  /* 0x00000000ff097435 */ /* 0x000fe200000001ff */
[----:B------:R-:W-:Y:S05]  /*8dd0*/  @!P4 BRA `(.L_x_2928) ;  /* 0x000000a00000c947 */ /* 0x000fea0003800000 */
[----:B-----5:R-:W-:Y:S01]  /*8de0*/  HADD2.F32 R9, -RZ, R162.H1_H1 ;  /* 0x300000a2ff097230 */ /* 0x020fe20000004100 */
[----:B------:R-:W-:Y:S05]  /*8df0*/  BRA `(.L_x_2928) ;  /* 0x0000008000007947 */ /* 0x000fea0003800000 */
.L_x_2927:
        /* <DEDUP_REMOVED lines=8> */
.L_x_2928:
[----:B------:R-:W-:Y:S05]  /*8e80*/  BSYNC B1 ;  /* 0x0000000000017941 */ /* 0x000fea0003800000 */
.L_x_2926:
        /* <DEDUP_REMOVED lines=16> */
.L_x_2930:
[----:B------:R-:W-:Y:S05]  /*8f90*/  BSYNC B1 ;  /* 0x0000000000017941 */ /* 0x000fea0003800000 */
.L_x_2929:
[----:B------:R-:W-:Y:S01]  /*8fa0*/  BSSY B1, `(.L_x_2931) ;  /* 0x000000e000017945 */ /* 0x000fe20003800000 */
[----:B------:R-:W-:Y:S05]  /*8fb0*/  @P2 BRA `(.L_x_2932) ;  /* 0x0000004000002947 */ /* 0x000fea0003800000 */
[----:B------:R-:W-:Y:S01]  /*8fc0*/  HFMA2.MMA R9, -RZ, RZ, 0, 0 ;  /* 0x00000000ff097435 */ /* 0x000fe200000001ff */
[----:B------:R-:W-:Y:S05]  /*8fd0*/  @!P4 BRA `(.L_x_2933) ;  /* 0x000000a00000c947 */ /* 0x000fea0003800000 */
[----:B-----5:R-:W-:Y:S01]  /*8fe0*/  HADD2.F32 R9, -RZ, R163.H0_H0 ;  /* 0x200000a3ff097230 */ /* 0x020fe20000004100 */
[----:B------:R-:W-:Y:S05]  /*8ff0*/  BRA `(.L_x_2933) ;  /* 0x0000008000007947 */ /* 0x000fea0003800000 */
.L_x_2932:
        /* <DEDUP_REMOVED lines=8> */
.L_x_2933:
[----:B------:R-:W-:Y:S05]  /*9080*/  BSYNC B1 ;  /* 0x0000000000017941 */ /* 0x000fea0003800000 */
.L_x_2931:
        /* <DEDUP_REMOVED lines=16> */
.L_x_2935:
[----:B------:R-:W-:Y:S05]  /*9190*/  BSYNC B1 ;  /* 0x0000000000017941 */ /* 0x000fea0003800000 */
.L_x_2934:
[----:B------:R-:W-:Y:S01]  /*91a0*/  BSSY B1, `(.L_x_2936) ;  /* 0x000000e000017945 */ /* 0x000fe20003800000 */
[----:B------:R-:W-:Y:S05]  /*91b0*/  @P2 BRA `(.L_x_2937) ;  /* 0x0000004000002947 */ /* 0x000fea0003800000 */
[----:B------:R-:W-:Y:S01]  /*91c0*/  HFMA2.MMA R8, -RZ, RZ, 0, 0 ;  /* 0x00000000ff087435 */ /* 0x000fe200000001ff */
[----:B------:R-:W-:Y:S05]  /*91d0*/  @!P4 BRA `(.L_x_2938) ;  /* 0x000000a00000c947 */ /* 0x000fea0003800000 */
[----:B-----5:R-:W-:Y:S01]  /*91e0*/  HADD2.F32 R8, -RZ, R163.H1_H1 ;  /* 0x300000a3ff087230 */ /* 0x020fe20000004100 */
[----:B------:R-:W-:Y:S05]  /*91f0*/  BRA `(.L_x_2938) ;  /* 0x0000008000007947 */ /* 0x000fea0003800000 */
.L_x_2937:
        /* <DEDUP_REMOVED lines=8> */
.L_x_2938:
[----:B------:R-:W-:Y:S05]  /*9280*/  BSYNC B1 ;  /* 0x0000000000017941 */ /* 0x000fea0003800000 */
.L_x_2936:
        /* <DEDUP_REMOVED lines=16> */
.L_x_2940:
[----:B------:R-:W-:Y:S05]  /*9390*/  BSYNC B1 ;  /* 0x0000000000017941 */ /* 0x000fea0003800000 */
.L_x_2939:
[----:B------:R-:W-:-:S05]  /*93a0*/  @P5 MOV R2, 0x10 ;  /* 0x0000001000025802 */ /* 0x000fca0000000f00 */
[----:B------:R-:W-:-:S05]  /*93b0*/  @P5 IMAD.WIDE.U32 R2, R3, R2, c[0x0][0x258] ;  /* 0x0000960003025625 */ /* 0x000fca00078e0002 */
[----:B------:R1:W-:Y:S02]  /*93c0*/  @P5 STG.E.128 [R2.64], R40 ;  /* 0x0000002802005986 */ /* 0x0003e4000c101d04 */
[----:B-1----:R-:W-:-:S05]  /*93d0*/  @P3 MOV R2, 0x10 ;  /* 0x0000001000023802 */ /* 0x002fca0000000f00 */
[----:B------:R-:W-:-:S05]  /*93e0*/  @P3 IMAD.WIDE.U32 R2, R7, R2, c[0x0][0x248] ;  /* 0x0000920007023625 */ /* 0x000fca00078e0002 */
[----:B------:R1:W-:Y:S02]  /*93f0*/  @P3 STG.E.128 [R2.64], R76 ;  /* 0x0000004c02003986 */ /* 0x0003e4000c101d04 */
.L_x_2898:
[----:B------:R-:W-:Y:S05]  /*9400*/  BSYNC B0 ;  /* 0x0000000000007941 */ /* 0x000fea0003800000 */
.L_x_2897:
        /* <DEDUP_REMOVED lines=8> */
.L_x_2699:
        /* <DEDUP_REMOVED lines=20> */
.L_x_2943:
[----:B------:R-:W-:Y:S05]  /*95d0*/  BSYNC B0 ;  /* 0x0000000000007941 */ /* 0x000fea0003800000 */
.L_x_2942:
[----:B------:R-:W-:Y:S01]  /*95e0*/  ISETP.GE.U32.AND P2, PT, R4, 0x100, PT ;  /* 0x000001000400780c */ /* 0x000fe20003f46070 */
[----:B------:R-:W-:-:S12]  /*95f0*/  BSSY B0, `(.L_x_2944) ;  /* 0x000000d000007945 */ /* 0x000fd80003800000 */
        /* <DEDUP_REMOVED lines=12> */
.L_x_2945:
[----:B------:R-:W-:Y:S05]  /*96c0*/  BSYNC B0 ;  /* 0x0000000000007941 */ /* 0x000fea0003800000 */
.L_x_2944:
        /* <DEDUP_REMOVED lines=13> */
.L_x_2947:
[----:B------:R-:W-:Y:S05]  /*97a0*/  BSYNC B0 ;  /* 0x0000000000007941 */ /* 0x000fea0003800000 */
.L_x_2946:
        /* <DEDUP_REMOVED lines=13> */
.L_x_2949:
[----:B------:R-:W-:Y:S05]  /*9880*/  BSYNC B0 ;  /* 0x0000000000007941 */ /* 0x000fea0003800000 */
.L_x_2948:
        /* <DEDUP_REMOVED lines=13> */
.L_x_2719:
[----:B------:R-:W-:Y:S01]  /*9960*/  HFMA2.MMA R7, -RZ, RZ, 0, 9.5367431640625e-07 ;  /* 0x00000010ff077435 */ /* 0x000fe200000001ff */
[----:B-1----:R-:W-:-:S02]  /*9970*/  MOV R177, R216 ;  /* 0x000000d800b17202 */ /* 0x002fc40000000f00 */
[----:B0-----:R-:W-:Y:S02]  /*9980*/  MOV R210, 0x1f ;  /* 0x0000001f00d27802 */ /* 0x001fe40000000f00 */
[----:B------:R-:W-:Y:S02]  /*9990*/  MOV R182, 0xffffffff ;  /* 0xffffffff00b67802 */ /* 0x000fe40000000f00 */
[----:B------:R-:W-:Y:S02]  /*99a0*/  MOV R176, 0x99c0 ;  /* 0x000099c000b07802 */ /* 0x000fe40000000f00 */
[----:B-----5:R-:W-:Y:S05]  /*99b0*/  CALL.REL.NOINC `($__internal_37_$__cuda_sm70_shflsync_down_p) ;  /* 0x0000046000007944 */ /* 0x020fea0003c00000 */
[----:B-1----:R-:W-:Y:S01]  /*99c0*/  MOV R178, R7 ;  /* 0x0000000700b27202 */ /* 0x002fe20000000f00 */
[----:B------:R-:W-:Y:S05]  /*99d0*/  BRA `(.L_x_2950) ;  /* 0xffff9e2000007947 */ /* 0x000fea000383ffff */
.L_x_2720:
[----:B------:R-:W-:Y:S01]  /*99e0*/  HFMA2.MMA R7, -RZ, RZ, 0, 9.5367431640625e-07 ;  /* 0x00000010ff077435 */ /* 0x000fe200000001ff */
[----:B-1----:R-:W-:Y:S02]  /*99f0*/  MOV R177, R217 ;  /* 0x000000d900b17202 */ /* 0x002fe40000000f00 */
[----:B0-----:R-:W-:Y:S02]  /*9a00*/  MOV R210, 0x1f ;  /* 0x0000001f00d27802 */ /* 0x001fe40000000f00 */
[----:B------:R-:W-:-:S02]  /*9a10*/  MOV R182, 0xffffffff ;  /* 0xffffffff00b67802 */ /* 0x000fc40000000f00 */
[----:B------:R-:W-:Y:S02]  /*9a20*/  MOV R176, 0x9a40 ;  /* 0x00009a4000b07802 */ /* 0x000fe40000000f00 */
[----:B--23-5:R-:W-:Y:S05]  /*9a30*/  CALL.REL.NOINC `($__internal_37_$__cuda_sm70_shflsync_down_p) ;  /* 0x000003e000007944 */ /* 0x02cfea0003c00000 */
[----:B------:R-:W-:Y:S01]  /*9a40*/  FADD.FTZ R216, R178, R216 ;  /* 0x000000d8b2d87221 */ /* 0x000fe20000010000 */
[----:B------:R-:W-:Y:S01]  /*9a50*/  MOV R210, 0x1f ;  /* 0x0000001f00d27802 */ /* 0x000fe20000000f00 */
[----:B-1----:R-:W-:Y:S01]  /*9a60*/  FADD.FTZ R217, R217, R7 ;  /* 0x00000007d9d97221 */ /* 0x002fe20000010000 */
[----:B------:R-:W-:Y:S01]  /*9a70*/  HFMA2.MMA R7, -RZ, RZ, 0, 4.76837158203125e-07 ;  /* 0x00000008ff077435 */ /* 0x000fe200000001ff */
[----:B------:R-:W-:Y:S02]  /*9a80*/  MOV R182, 0xffffffff ;  /* 0xffffffff00b67802 */ /* 0x000fe40000000f00 */
[----:B------:R-:W-:Y:S02]  /*9a90*/  MOV R177, R216 ;  /* 0x000000d800b17202 */ /* 0x000fe40000000f00 */
[----:B------:R-:W-:Y:S02]  /*9aa0*/  MOV R176, 0x9ac0 ;  /* 0x00009ac000b07802 */ /* 0x000fe40000000f00 */
[----:B------:R-:W-:Y:S05]  /*9ab0*/  CALL.REL.NOINC `($__internal_37_$__cuda_sm70_shflsync_down_p) ;  /* 0x0000036000007944 */ /* 0x000fea0003c00000 */
[----:B-1----:R-:W-:Y:S01]  /*9ac0*/  MOV R178, R7 ;  /* 0x0000000700b27202 */ /* 0x002fe20000000f00 */
[----:B------:R-:W-:Y:S01]  /*9ad0*/  HFMA2.MMA R7, -RZ, RZ, 0, 4.76837158203125e-07 ;  /* 0x00000008ff077435 */ /* 0x000fe200000001ff */
[----:B------:R-:W-:-:S02]  /*9ae0*/  MOV R177, R217 ;  /* 0x000000d900b17202 */ /* 0x000fc40000000f00 */
[----:B------:R-:W-:Y:S02]  /*9af0*/  MOV R210, 0x1f ;  /* 0x0000001f00d27802 */ /* 0x000fe40000000f00 */
[----:B------:R-:W-:Y:S02]  /*9b00*/  MOV R182, 0xffffffff ;  /* 0xffffffff00b67802 */ /* 0x000fe40000000f00 */
[----:B------:R-:W-:Y:S02]  /*9b10*/  MOV R176, 0x9b30 ;  /* 0x00009b3000b07802 */ /* 0x000fe40000000f00 */
[----:B------:R-:W-:Y:S05]  /*9b20*/  CALL.REL.NOINC `($__internal_37_$__cuda_sm70_shflsync_down_p) ;  /* 0x000002f000007944 */ /* 0x000fea0003c00000 */
[----:B------:R-:W-:Y:S01]  /*9b30*/  FADD.FTZ R216, R178, R216 ;  /* 0x000000d8b2d87221 */ /* 0x000fe20000010000 */
[----:B------:R-:W-:Y:S01]  /*9b40*/  MOV R210, 0x1f ;  /* 0x0000001f00d27802 */ /* 0x000fe20000000f00 */
[----:B-1----:R-:W-:Y:S01]  /*9b50*/  FADD.FTZ R217, R217, R7 ;  /* 0x00000007d9d97221 */ /* 0x002fe20000010000 */
[----:B------:R-:W-:Y:S01]  /*9b60*/  HFMA2.MMA R7, -RZ, RZ, 0, 2.384185791015625e-07 ;  /* 0x00000004ff077435 */ /* 0x000fe200000001ff */
[----:B------:R-:W-:Y:S02]  /*9b70*/  MOV R182, 0xffffffff ;  /* 0xffffffff00b67802 */ /* 0x000fe40000000f00 */
[----:B------:R-:W-:-:S02]  /*9b80*/  MOV R177, R216 ;  /* 0x000000d800b17202 */ /* 0x000fc40000000f00 */
[----:B------:R-:W-:Y:S02]  /*9b90*/  MOV R176, 0x9bb0 ;  /* 0x00009bb000b07802 */ /* 0x000fe40000000f00 */
[----:B------:R-:W-:Y:S05]  /*9ba0*/  CALL.REL.NOINC `($__internal_37_$__cuda_sm70_shflsync_down_p) ;  /* 0x0000027000007944 */ /* 0x000fea0003c00000 */
[----:B-1----:R-:W-:Y:S01]  /*9bb0*/  MOV R178, R7 ;  /* 0x0000000700b27202 */ /* 0x002fe20000000f00 */
[----:B------:R-:W-:Y:S01]  /*9bc0*/  HFMA2.MMA R7, -RZ, RZ, 0, 2.384185791015625e-07 ;  /* 0x00000004ff077435 */ /* 0x000fe200000001ff */
[----:B------:R-:W-:Y:S02]  /*9bd0*/  MOV R177, R217 ;  /* 0x000000d900b17202 */ /* 0x000fe40000000f00 */
[----:B------:R-:W-:Y:S02]  /*9be0*/  MOV R210, 0x1f ;  /* 0x0000001f00d27802 */ /* 0x000fe40000000f00 */
[----:B------:R-:W-:Y:S02]  /*9bf0*/  MOV R182, 0xffffffff ;  /* 0xffffffff00b67802 */ /* 0x000fe40000000f00 */
[----:B------:R-:W-:Y:S02]  /*9c00*/  MOV R176, 0x9c20 ;  /* 0x00009c2000b07802 */ /* 0x000fe40000000f00 */
[----:B------:R-:W-:Y:S05]  /*9c10*/  CALL.REL.NOINC `($__internal_37_$__cuda_sm70_shflsync_down_p) ;  /* 0x0000020000007944 */ /* 0x000fea0003c00000 */
[----:B------:R-:W-:Y:S01]  /*9c20*/  FADD.FTZ R179, R178, R216 ;  /* 0x000000d8b2b37221 */ /* 0x000fe20000010000 */
[----:B------:R-:W-:Y:S01]  /*9c30*/  MOV R210, 0x1f ;  /* 0x0000001f00d27802 */ /* 0x000fe20000000f00 */
[----:B-1----:R-:W-:Y:S01]  /*9c40*/  FADD.FTZ R178, R217, R7 ;  /* 0x00000007d9b27221 */ /* 0x002fe20000010000 */
[----:B------:R-:W-:Y:S01]  /*9c50*/  HFMA2.MMA R7, -RZ, RZ, 0, 1.1920928955078125e-07 ;  /* 0x00000002ff077435 */ /* 0x000fe200000001ff */
[----:B------:R-:W-:-:S02]  /*9c60*/  MOV R182, 0xffffffff ;  /* 0xffffffff00b67802 */ /* 0x000fc40000000f00 */
[----:B------:R-:W-:Y:S02]  /*9c70*/  MOV R177, R179 ;  /* 0x000000b300b17202 */ /* 0x000fe40000000f00 */
[----:B------:R-:W-:Y:S02]  /*9c80*/  MOV R176, 0x9ca0 ;  /* 0x00009ca000b07802 */ /* 0x000fe40000000f00 */
[----:B------:R-:W-:Y:S05]  /*9c90*/  CALL.REL.NOINC `($__internal_37_$__cuda_sm70_shflsync_down_p) ;  /* 0x0000018000007944 */ /* 0x000fea0003c00000 */
[----:B-1----:R-:W-:Y:S01]  /*9ca0*/  MOV R180, R7 ;  /* 0x0000000700b47202 */ /* 0x002fe20000000f00 */
[----:B------:R-:W-:Y:S01]  /*9cb0*/  HFMA2.MMA R7, -RZ, RZ, 0, 1.1920928955078125e-07 ;  /* 0x00000002ff077435 */ /* 0x000fe200000001ff */
[----:B------:R-:W-:Y:S02]  /*9cc0*/  MOV R177, R178 ;  /* 0x000000b200b17202 */ /* 0x000fe40000000f00 */
[----:B------:R-:W-:Y:S02]  /*9cd0*/  MOV R210, 0x1f ;  /* 0x0000001f00d27802 */ /* 0x000fe40000000f00 */
[----:B------:R-:W-:Y:S02]  /*9ce0*/  MOV R182, 0xffffffff ;  /* 0xffffffff00b67802 */ /* 0x000fe40000000f00 */
[----:B------:R-:W-:-:S02]  /*9cf0*/  MOV R176, 0x9d10 ;  /* 0x00009d1000b07802 */ /* 0x000fc40000000f00 */
[----:B------:R-:W-:Y:S05]  /*9d00*/  CALL.REL.NOINC `($__internal_37_$__cuda_sm70_shflsync_down_p) ;  /* 0x0000011000007944 */ /* 0x000fea0003c00000 */
[----:B------:R-:W-:Y:S01]  /*9d10*/  FADD.FTZ R179, R180, R179 ;  /* 0x000000b3b4b37221 */ /* 0x000fe20000010000 */
[----:B------:R-:W-:Y:S01]  /*9d20*/  MOV R210, 0x1f ;  /* 0x0000001f00d27802 */ /* 0x000fe20000000f00 */
[----:B-1----:R-:W-:Y:S01]  /*9d30*/  FADD.FTZ R178, R178, R7 ;  /* 0x00000007b2b27221 */ /* 0x002fe20000010000 */
[----:B------:R-:W-:Y:S01]  /*9d40*/  HFMA2.MMA R7, -RZ, RZ, 0, 5.9604644775390625e-08 ;  /* 0x00000001ff077435 */ /* 0x000fe200000001ff */
[----:B------:R-:W-:-:S02]  /*9d50*/  MOV R182, 0xffffffff ;  /* 0xffffffff00b67802 */ /* 0x000fc40000000f00 */
[----:B------:R-:W-:Y:S02]  /*9d60*/  MOV R177, R179 ;  /* 0x000000b300b17202 */ /* 0x000fe40000000f00 */
[----:B------:R-:W-:Y:S02]  /*9d70*/  MOV R176, 0x9d90 ;  /* 0x00009d9000b07802 */ /* 0x000fe40000000f00 */
[----:B------:R-:W-:Y:S05]  /*9d80*/  CALL.REL.NOINC `($__internal_37_$__cuda_sm70_shflsync_down_p) ;  /* 0x0000009000007944 */ /* 0x000fea0003c00000 */
[----:B-1----:R-:W-:Y:S01]  /*9d90*/  MOV R180, R7 ;  /* 0x0000000700b47202 */ /* 0x002fe20000000f00 */
[----:B------:R-:W-:Y:S01]  /*9da0*/  HFMA2.MMA R7, -RZ, RZ, 0, 5.9604644775390625e-08 ;  /* 0x00000001ff077435 */ /* 0x000fe200000001ff */
[----:B------:R-:W-:Y:S02]  /*9db0*/  MOV R177, R178 ;  /* 0x000000b200b17202 */ /* 0x000fe40000000f00 */
[----:B------:R-:W-:Y:S02]  /*9dc0*/  MOV R210, 0x1f ;  /* 0x0000001f00d27802 */ /* 0x000fe40000000f00 */
[----:B------:R-:W-:Y:S02]  /*9dd0*/  MOV R182, 0xffffffff ;  /* 0xffffffff00b67802 */ /* 0x000fe40000000f00 */
[----:B------:R-:W-:-:S02]  /*9de0*/  MOV R176, 0x9e00 ;  /* 0x00009e0000b07802 */ /* 0x000fc40000000f00 */
[----:B------:R-:W-:Y:S05]  /*9df0*/  CALL.REL.NOINC `($__internal_37_$__cuda_sm70_shflsync_down_p) ;  /* 0x0000002000007944 */ /* 0x000fea0003c00000 */
[----:B-1----:R-:W-:Y:S01]  /*9e00*/  MOV R177, R7 ;  /* 0x0000000700b17202 */ /* 0x002fe20000000f00 */
[----:B------:R-:W-:Y:S05]  /*9e10*/  BRA `(.L_x_2951) ;  /* 0xffff9b0000007947 */ /* 0x000fea000383ffff */
        .weak           $__internal_37_$__cuda_sm70_shflsync_down_p
        .type           $__internal_37_$__cuda_sm70_shflsync_down_p,@function
        .size           $__internal_37_$__cuda_sm70_shflsync_down_p,(.L_x_14255 - $__internal_37_$__cuda_sm70_shflsync_down_p)
$__internal_37_$__cuda_sm70_shflsync_down_p:
[----:B------:R-:W-:Y:S04]  /*9e20*/  WARPSYNC R182 ;  /* 0x000000b600007348 */ /* 0x000fe80003800000 */
[----:B------:R0:W1:Y:S02]  /*9e30*/  SHFL.DOWN PT, R7, R177, R7, R210 ;  /* 0x08000007b1077389 */ /* 0x00006400000e00d2 */
[----:B0-----:R-:W-:-:S06]  /*9e40*/  HFMA2.MMA R177, -RZ, RZ, 0, 0 ;  /* 0x00000000ffb17435 */ /* 0x001fcc00000001ff */
[----:B------:R-:W-:Y:S05]  /*9e50*/  RET.REL.NODEC R176 `(_ZN10layer_norm13ln_bwd_kernelINS_13Kernel_traitsI6__halfS2_S2_S2_fjLj5120ELj1ELj1ELj4ELj16ENS_18Kernel_traits_baseILj5120ES2_S2_S2_S2_fjLj128EEEEELb1ELb1ELb1ELb0EEEvNS_9BwdParamsE) ;  /* 0xffff61a0b0007950 */ /* 0x000fea0003c3ffff */
.L_x_2952:
        /* <DEDUP_REMOVED lines=10> */
.L_x_14255:


//--------------------- .text._ZN10layer_norm22ln_bwd_finalize_kernelINS_22Kernel_traits_finalizeILj5120E6__halfS2_S2_S2_fjLb1ELj1024ELj4ENS_18Kernel_traits_baseILj5120ES2_S2_S2_S2_fjLj1024EEEEELb1ELb1EEEvNS_9BwdParamsE --------------------------
	.section	.text._ZN10layer_norm22ln_bwd_finalize_kernelINS_22Kernel_traits_finalizeILj5120E6__halfS2_S2_S2_fjLb1ELj1024ELj4ENS_18Kernel_traits_baseILj5120ES2_S2_S2_S2_fjLj1024EEEEELb1ELb1EEEvNS_9BwdParamsE,"ax",@progbits
	.sectioninfo	@"SHI_REGISTERS=32"
	.align	128
        .global         _ZN10layer_norm22ln_bwd_finalize_kernelINS_22Kernel_traits_finalizeILj5120E6__halfS2_S2_S2_fjLb1ELj1024ELj4ENS_18Kernel_traits_baseILj5120ES2_S2_S2_S2_fjLj1024EEEEELb1ELb1EEEvNS_9BwdParamsE
        .type           _ZN10layer_norm22ln_bwd_finalize_kernelINS_22Kernel_traits_finalizeILj5120E6__halfS2_S2_S2_fjLb1ELj1024ELj4ENS_18Kernel_traits_baseILj5120ES2_S2_S2_S2_fjLj1024EEEEELb1ELb1EEEvNS_9BwdParamsE,@function
        .size           _ZN10layer_norm22ln_bwd_finalize_kernelINS_22Kernel_traits_finalizeILj5120E6__halfS2_S2_S2_fjLb1ELj1024ELj4ENS_18Kernel_traits_baseILj5120ES2_S2_S2_S2_fjLj1024EEEEELb1ELb1EEEvNS_9BwdParamsE,(.L_x_14256 - _ZN10layer_norm22ln_bwd_finalize_kernelINS_22Kernel_traits_finalizeILj5120E6__halfS2_S2_S2_fjLb1ELj1024ELj4ENS_18Kernel_traits_baseILj5120ES2_S2_S2_S2_fjLj1024EEEEELb1ELb1EEEvNS_9BwdParamsE)
        .other          _ZN10layer_norm22ln_bwd_finalize_kernelINS_22Kernel_traits_finalizeILj5120E6__halfS2_S2_S2_fjLb1ELj1024ELj4ENS_18Kernel_traits_baseILj5120ES2_S2_S2_S2_fjLj1024EEEEELb1ELb1EEEvNS_9BwdParamsE,@"STO_CUDA_ENTRY STV_DEFAULT"
_ZN10layer_norm22ln_bwd_finalize_kernelINS_22Kernel_traits_finalizeILj5120E6__halfS2_S2_S2_fjLb1ELj1024ELj4ENS_18Kernel_traits_baseILj5120ES2_S2_S2_S2_fjLj1024EEEEELb1ELb1EEEvNS_9BwdParamsE:
.text._ZN10layer_norm22ln_bwd_finalize_kernelINS_22Kernel_traits_finalizeILj5120E6__halfS2_S2_S2_fjLb1ELj1024ELj4ENS_18Kernel_traits_baseILj5120ES2_S2_S2_S2_fjLj1024EEEEELb1ELb1EEEvNS_9BwdParamsE:
        /* <DEDUP_REMOVED lines=19> */
.L_x_2965:
        /* <DEDUP_REMOVED lines=32> */
.L_x_2957:
        /* <DEDUP_REMOVED lines=47> */
.L_x_2956:
[----:B------:R-:W-:Y:S05]  /*0620*/  BSYNC B1 ;  /* 0x0000000000017941 */ /* 0x000fea0003800000 */
.L_x_2955:
        /* <DEDUP_REMOVED lines=29> */
.L_x_2959:
[----:B------:R-:W-:Y:S05]  /*0800*/  BSYNC B1 ;  /* 0x0000000000017941 */ /* 0x000fea0003800000 */
.L_x_2958:
        /* <DEDUP_REMOVED lines=13> */
.L_x_2954:
[----:B------:R-:W-:Y:S05]  /*08e0*/  BSYNC B0 ;  /* 0x0000000000007941 */ /* 0x000fea0003800000 */
.L_x_2953:
        /* <DEDUP_REMOVED lines=12> */
.L_x_2966:
        /* <DEDUP_REMOVED lines=27> */
.L_x_2967:
        /* <DEDUP_REMOVED lines=9> */
.L_x_2960:
        /* <DEDUP_REMOVED lines=19> */
.L_x_2964:
[----:B------:R-:W-:Y:S05]  /*0d20*/  BSYNC B0 ;  /* 0x0000000000007941 */ /* 0x000fea0003800000 */
.L_x_2963:
[C---:B------:R-:W-:Y:S02]  /*0d30*/  ISETP.GT.U32.AND P1, PT, R4.reuse, -0x1401, PT ;  /* 0xffffebff0400780c */ /* 0x040fe40003f24070 */
[----:B------:R-:W-:-:S02]  /*0d40*/  IADD3 R4, R4, 0x1400, RZ ;  /* 0x0000140004047810 */ /* 0x000fc40007ffe0ff */
[----:B------:R-:W-:-:S09]  /*0d50*/  IADD3 R5, R5, 0xa00, RZ ;  /* 0x00000a0005057810 */ /* 0x000fd20007ffe0ff */
[----:B012---:R-:W-:Y:S05]  /*0d60*/  @P1 BRA `(.L_x_2965) ;  /* 0xfffff3c000001947 */ /* 0x007fea000383ffff */
[----:B------:R-:W-:Y:S05]  /*0d70*/  EXIT ;  /* 0x000000000000794d */ /* 0x000fea0003800000 */
.L_x_2961:
[----:B------:R-:W-:Y:S01]  /*0d80*/  HFMA2.MMA R14, -RZ, RZ, 0, 1.847743988037109375e-06 ;  /* 0x0000001fff0e7435 */ /* 0x000fe200000001ff */
[----:B---3--:R-:W-:Y:S01]  /*0d90*/  IMAD.MOV.U32 R18, RZ, RZ, R10 ;  /* 0x000000ffff127224 */ /* 0x008fe200078e000a */
[----:B------:R-:W-:Y:S01]  /*0da0*/  MOV R17, 0x1 ;  /* 0x0000000100117802 */ /* 0x000fe20000000f00 */
[----:B------:R-:W-:Y:S01]  /*0db0*/  IMAD.MOV.U32 R19, RZ, RZ, -0x1 ;  /* 0xffffffffff137424 */ /* 0x000fe200078e00ff */
[----:B------:R-:W-:Y:S02]  /*0dc0*/  MOV R8, 0xde0 ;  /* 0x00000de000087802 */ /* 0x000fe40000000f00 */
[----:B012---:R-:W-:Y:S05]  /*0dd0*/  CALL.REL.NOINC `($__internal_38_$__cuda_sm70_shflsync_bfly_p) ;  /* 0x0000059000007944 */ /* 0x007fea0003c00000 */
[----:B01----:R-:W-:Y:S05]  /*0de0*/  BRA `(.L_x_2966) ;  /* 0xfffffbc000007947 */ /* 0x003fea000383ffff */
.L_x_2962:
[----:B------:R-:W-:Y:S01]  /*0df0*/  HFMA2.MMA R14, -RZ, RZ, 0, 1.847743988037109375e-06 ;  /* 0x0000001fff0e7435 */ /* 0x000fe200000001ff */
[----:B------:R-:W-:Y:S01]  /*0e00*/  MOV R17, 0x2 ;  /* 0x0000000200117802 */ /* 0x000fe20000000f00 */
[----:B------:R-:W-:Y:S01]  /*0e10*/  IMAD.MOV.U32 R19, RZ, RZ, -0x1 ;  /* 0xffffffffff137424 */ /* 0x000fe200078e00ff */
[----:B------:R-:W-:-:S03]  /*0e20*/  MOV R8, 0xe40 ;  /* 0x00000e4000087802 */ /* 0x000fc60000000f00 */
[----:B0123--:R-:W-:Y:S05]  /*0e30*/  CALL.REL.NOINC `($__internal_38_$__cuda_sm70_shflsync_bfly_p) ;  /* 0x0000053000007944 */ /* 0x00ffea0003c00000 */
[----:B01----:R-:W-:Y:S01]  /*0e40*/  FADD.FTZ R18, R18, R14 ;  /* 0x0000000e12127221 */ /* 0x003fe20000010000 */
[----:B------:R-:W-:Y:S01]  /*0e50*/  HFMA2.MMA R14, -RZ, RZ, 0, 1.847743988037109375e-06 ;  /* 0x0000001fff0e7435 */ /* 0x000fe200000001ff */
[----:B------:R-:W-:Y:S01]  /*0e60*/  MOV R17, 0x4 ;  /* 0x0000000400117802 */ /* 0x000fe20000000f00 */
[----:B------:R-:W-:Y:S01]  /*0e70*/  IMAD.MOV.U32 R19, RZ, RZ, -0x1 ;  /* 0xffffffffff137424 */ /* 0x000fe200078e00ff */
[----:B------:R-:W-:-:S03]  /*0e80*/  MOV R8, 0xea0 ;  /* 0x00000ea000087802 */ /* 0x000fc60000000f00 */
[----:B------:R-:W-:Y:S05]  /*0e90*/  CALL.REL.NOINC `($__internal_38_$__cuda_sm70_shflsync_bfly_p) ;  /* 0x000004d000007944 */ /* 0x000fea0003c00000 */
[----:B01----:R-:W-:Y:S01]  /*0ea0*/  FADD.FTZ R18, R18, R14 ;  /* 0x0000000e12127221 */ /* 0x003fe20000010000 */
[----:B------:R-:W-:Y:S01]  /*0eb0*/  HFMA2.MMA R14, -RZ, RZ, 0, 1.847743988037109375e-06 ;  /* 0x0000001fff0e7435 */ /* 0x000fe200000001ff */
[----:B------:R-:W-:Y:S01]  /*0ec0*/  MOV R17, 0x8 ;  /* 0x0000000800117802 */ /* 0x000fe20000000f00 */
[----:B------:R-:W-:Y:S01]  /*0ed0*/  IMAD.MOV.U32 R19, RZ, RZ, -0x1 ;  /* 0xffffffffff137424 */ /* 0x000fe200078e00ff */
[----:B------:R-:W-:-:S03]  /*0ee0*/  MOV R8, 0xf00 ;  /* 0x00000f0000087802 */ /* 0x000fc60000000f00 */
[----:B------:R-:W-:Y:S05]  /*0ef0*/  CALL.REL.NOINC `($__internal_38_$__cuda_sm70_shflsync_bfly_p) ;  /* 0x0000047000007944 */ /* 0x000fea0003c00000 */
[----:B-1----:R-:W-:Y:S01]  /*0f00*/  FADD.FTZ R10, R18, R14 ;  /* 0x0000000e120a7221 */ /* 0x002fe20000010000 */
[----:B------:R-:W-:Y:S01]  /*0f10*/  HFMA2.MMA R14, -RZ, RZ, 0, 1.847743988037109375e-06 ;  /* 0x0000001fff0e7435 */ /* 0x000fe200000001ff */
[----:B0-----:R-:W-:Y:S01]  /*0f20*/  MOV R17, 0x10 ;  /* 0x0000001000117802 */ /* 0x001fe20000000f00 */
[----:B------:R-:W-:Y:S01]  /*0f30*/  IMAD.MOV.U32 R19, RZ, RZ, -0x1 ;  /* 0xffffffffff137424 */ /* 0x000fe200078e00ff */
[----:B------:R-:W-:-:S02]  /*0f40*/  MOV R8, 0xf70 ;  /* 0x00000f7000087802 */ /* 0x000fc40000000f00 */
[----:B------:R-:W-:Y:S02]  /*0f50*/  MOV R18, R10 ;  /* 0x0000000a00127202 */ /* 0x000fe40000000f00 */
[----:B------:R-:W-:Y:S05]  /*0f60*/  CALL.REL.NOINC `($__internal_38_$__cuda_sm70_shflsync_bfly_p) ;  /* 0x0000040000007944 */ /* 0x000fea0003c00000 */
[----:B0-----:R-:W-:Y:S01]  /*0f70*/  HFMA2.MMA R17, -RZ, RZ, 0, 5.9604644775390625e-08 ;  /* 0x00000001ff117435 */ /* 0x001fe200000001ff */
[----:B-1----:R-:W-:Y:S01]  /*0f80*/  MOV R13, R14 ;  /* 0x0000000e000d7202 */ /* 0x002fe20000000f00 */
[----:B------:R-:W-:Y:S01]  /*0f90*/  IMAD.MOV.U32 R18, RZ, RZ, R15 ;  /* 0x000000ffff127224 */ /* 0x000fe200078e000f */
[----:B------:R-:W-:Y:S01]  /*0fa0*/  MOV R14, 0x1f ;  /* 0x0000001f000e7802 */ /* 0x000fe20000000f00 */
[----:B------:R-:W-:Y:S01]  /*0fb0*/  IMAD.MOV.U32 R19, RZ, RZ, -0x1 ;  /* 0xffffffffff137424 */ /* 0x000fe200078e00ff */
[----:B------:R-:W-:Y:S02]  /*0fc0*/  MOV R8, 0xfe0 ;  /* 0x00000fe000087802 */ /* 0x000fe40000000f00 */
[----:B------:R-:W-:Y:S05]  /*0fd0*/  CALL.REL.NOINC `($__internal_38_$__cuda_sm70_shflsync_bfly_p) ;  /* 0x0000039000007944 */ /* 0x000fea0003c00000 */
[----:B0-----:R-:W-:Y:S01]  /*0fe0*/  HFMA2.MMA R17, -RZ, RZ, 0, 1.1920928955078125e-07 ;  /* 0x00000002ff117435 */ /* 0x001fe200000001ff */
[----:B-1----:R-:W-:Y:S01]  /*0ff0*/  FADD.FTZ R18, R15, R14 ;  /* 0x0000000e0f127221 */ /* 0x002fe20000010000 */
[----:B------:R-:W-:Y:S01]  /*1000*/  MOV R14, 0x1f ;  /* 0x0000001f000e7802 */ /* 0x000fe20000000f00 */
[----:B------:R-:W-:Y:S01]  /*1010*/  IMAD.MOV.U32 R19, RZ, RZ, -0x1 ;  /* 0xffffffffff137424 */ /* 0x000fe200078e00ff */
[----:B------:R-:W-:Y:S02]  /*1020*/  MOV R8, 0x1040 ;  /* 0x0000104000087802 */ /* 0x000fe40000000f00 */
[----:B------:R-:W-:Y:S05]  /*1030*/  CALL.REL.NOINC `($__internal_38_$__cuda_sm70_shflsync_bfly_p) ;  /* 0x0000033000007944 */ /* 0x000fea0003c00000 */
[----:B0-----:R-:W-:Y:S01]  /*1040*/  HFMA2.MMA R17, -RZ, RZ, 0, 2.384185791015625e-07 ;  /* 0x00000004ff117435 */ /* 0x001fe200000001ff */
[----:B-1----:R-:W-:Y:S01]  /*1050*/  FADD.FTZ R18, R18, R14 ;  /* 0x0000000e12127221 */ /* 0x002fe20000010000 */
[----:B------:R-:W-:Y:S01]  /*1060*/  MOV R14, 0x1f ;  /* 0x0000001f000e7802 */ /* 0x000fe20000000f00 */
[----:B------:R-:W-:Y:S01]  /*1070*/  IMAD.MOV.U32 R19, RZ, RZ, -0x1 ;  /* 0xffffffffff137424 */ /* 0x000fe200078e00ff */
[----:B------:R-:W-:-:S02]  /*1080*/  MOV R8, 0x10a0 ;  /* 0x000010a000087802 */ /* 0x000fc40000000f00 */
[----:B------:R-:W-:Y:S05]  /*1090*/  CALL.REL.NOINC `($__internal_38_$__cuda_sm70_shflsync_bfly_p) ;  /* 0x000002d000007944 */ /* 0x000fea0003c00000 */
[----:B0-----:R-:W-:Y:S01]  /*10a0*/  HFMA2.MMA R17, -RZ, RZ, 0, 4.76837158203125e-07 ;  /* 0x00000008ff117435 */ /* 0x001fe200000001ff */
[----:B-1----:R-:W-:Y:S01]  /*10b0*/  FADD.FTZ R18, R18, R14 ;  /* 0x0000000e12127221 */ /* 0x002fe20000010000 */
[----:B------:R-:W-:Y:S01]  /*10c0*/  MOV R14, 0x1f ;  /* 0x0000001f000e7802 */ /* 0x000fe20000000f00 */
[----:B------:R-:W-:Y:S01]  /*10d0*/  IMAD.MOV.U32 R19, RZ, RZ, -0x1 ;  /* 0xffffffffff137424 */ /* 0x000fe200078e00ff */
[----:B------:R-:W-:-:S02]  /*10e0*/  MOV R8, 0x1100 ;  /* 0x0000110000087802 */ /* 0x000fc40000000f00 */
[----:B------:R-:W-:Y:S05]  /*10f0*/  CALL.REL.NOINC `($__internal_38_$__cuda_sm70_shflsync_bfly_p) ;  /* 0x0000027000007944 */ /* 0x000fea0003c00000 */
[----:B-1----:R-:W-:Y:S01]  /*1100*/  FADD.FTZ R12, R18, R14 ;  /* 0x0000000e120c7221 */ /* 0x002fe20000010000 */
[----:B0-----:R-:W-:Y:S01]  /*1110*/  HFMA2.MMA R17, -RZ, RZ, 0, 9.5367431640625e-07 ;  /* 0x00000010ff117435 */ /* 0x001fe200000001ff */
[----:B------:R-:W-:Y:S01]  /*1120*/  MOV R14, 0x1f ;  /* 0x0000001f000e7802 */ /* 0x000fe20000000f00 */
[----:B------:R-:W-:Y:S01]  /*1130*/  IMAD.MOV.U32 R19, RZ, RZ, -0x1 ;  /* 0xffffffffff137424 */ /* 0x000fe200078e00ff */
[----:B------:R-:W-:-:S02]  /*1140*/  MOV R8, 0x1170 ;  /* 0x0000117000087802 */ /* 0x000fc40000000f00 */
[----:B------:R-:W-:Y:S02]  /*1150*/  MOV R18, R12 ;  /* 0x0000000c00127202 */ /* 0x000fe40000000f00 */
[----:B------:R-:W-:Y:S05]  /*1160*/  CALL.REL.NOINC `($__internal_38_$__cuda_sm70_shflsync_bfly_p) ;  /* 0x0000020000007944 */ /* 0x000fea0003c00000 */
[----:B-1----:R-:W-:Y:S01]  /*1170*/  MOV R15, R14 ;  /* 0x0000000e000f7202 */ /* 0x002fe20000000f00 */
[----:B------:R-:W-:Y:S01]  /*1180*/  HFMA2.MMA R14, -RZ, RZ, 0, 1.847743988037109375e-06 ;  /* 0x0000001fff0e7435 */ /* 0x000fe200000001ff */
[----:B0-----:R-:W-:Y:S01]  /*1190*/  MOV R18, R11 ;  /* 0x0000000b00127202 */ /* 0x001fe20000000f00 */
[----:B------:R-:W-:Y:S01]  /*11a0*/  IMAD.MOV.U32 R17, RZ, RZ, 0x1 ;  /* 0x00000001ff117424 */ /* 0x000fe200078e00ff */
[----:B------:R-:W-:Y:S02]  /*11b0*/  MOV R19, 0xffffffff ;  /* 0xffffffff00137802 */ /* 0x000fe40000000f00 */
[----:B------:R-:W-:Y:S02]  /*11c0*/  MOV R8, 0x11e0 ;  /* 0x000011e000087802 */ /* 0x000fe40000000f00 */
[----:B------:R-:W-:Y:S05]  /*11d0*/  CALL.REL.NOINC `($__internal_38_$__cuda_sm70_shflsync_bfly_p) ;  /* 0x0000019000007944 */ /* 0x000fea0003c00000 */
[----:B0-----:R-:W-:Y:S01]  /*11e0*/  HFMA2.MMA R17, -RZ, RZ, 0, 1.1920928955078125e-07 ;  /* 0x00000002ff117435 */ /* 0x001fe200000001ff */
[----:B-1----:R-:W-:Y:S01]  /*11f0*/  FADD.FTZ R18, R11, R14 ;  /* 0x0000000e0b127221 */ /* 0x002fe20000010000 */
[----:B------:R-:W-:Y:S01]  /*1200*/  MOV R19, 0xffffffff ;  /* 0xffffffff00137802 */ /* 0x000fe20000000f00 */
[----:B------:R-:W-:Y:S01]  /*1210*/  IMAD.MOV.U32 R14, RZ, RZ, 0x1f ;  /* 0x0000001fff0e7424 */ /* 0x000fe200078e00ff */
[----:B------:R-:W-:-:S02]  /*1220*/  MOV R8, 0x1240 ;  /* 0x0000124000087802 */ /* 0x000fc40000000f00 */
        /* <DEDUP_REMOVED lines=9> */
[----:B------:R-:W-:-:S02]  /*12c0*/  MOV R14, 0x1f ;  /* 0x0000001f000e7802 */ /* 0x000fc40000000f00 */
[----:B------:R-:W-:Y:S02]  /*12d0*/  MOV R19, 0xffffffff ;  /* 0xffffffff00137802 */ /* 0x000fe40000000f00 */
[----:B------:R-:W-:Y:S02]  /*12e0*/  MOV R8, 0x1300 ;  /* 0x0000130000087802 */ /* 0x000fe40000000f00 */
[----:B------:R-:W-:Y:S05]  /*12f0*/  CALL.REL.NOINC `($__internal_38_$__cuda_sm70_shflsync_bfly_p) ;  /* 0x0000007000007944 */ /* 0x000fea0003c00000 */
[----:B01----:R-:W-:Y:S01]  /*1300*/  FADD.FTZ R18, R18, R14 ;  /* 0x0000000e12127221 */ /* 0x003fe20000010000 */
[----:B------:R-:W-:Y:S01]  /*1310*/  HFMA2.MMA R14, -RZ, RZ, 0, 1.847743988037109375e-06 ;  /* 0x0000001fff0e7435 */ /* 0x000fe200000001ff */
[----:B------:R-:W-:Y:S01]  /*1320*/  IMAD.MOV.U32 R17, RZ, RZ, 0x10 ;  /* 0x00000010ff117424 */ /* 0x000fe200078e00ff */
[----:B------:R-:W-:Y:S02]  /*1330*/  MOV R19, 0xffffffff ;  /* 0xffffffff00137802 */ /* 0x000fe40000000f00 */
[----:B------:R-:W-:Y:S02]  /*1340*/  MOV R8, 0x1360 ;  /* 0x0000136000087802 */ /* 0x000fe40000000f00 */
[----:B------:R-:W-:Y:S05]  /*1350*/  CALL.REL.NOINC `($__internal_38_$__cuda_sm70_shflsync_bfly_p) ;  /* 0x0000001000007944 */ /* 0x000fea0003c00000 */
[----:B01----:R-:W-:Y:S05]  /*1360*/  BRA `(.L_x_2967) ;  /* 0xfffff7f000007947 */ /* 0x003fea000383ffff */
        .weak           $__internal_38_$__cuda_sm70_shflsync_bfly_p
        .type           $__internal_38_$__cuda_sm70_shflsync_bfly_p,@function
        .size           $__internal_38_$__cuda_sm70_shflsync_bfly_p,(.L_x_14256 - $__internal_38_$__cuda_sm70_shflsync_bfly_p)
$__internal_38_$__cuda_sm70_shflsync_bfly_p:
[----:B------:R-:W-:Y:S01]  /*1370*/  HFMA2.MMA R9, -RZ, RZ, 0, 0 ;  /* 0x00000000ff097435 */ /* 0x000fe200000001ff */
[----:B------:R-:W-:Y:S04]  /*1380*/  WARPSYNC R19 ;  /* 0x0000001300007348 */ /* 0x000fe80003800000 */
[----:B------:R0:W1:Y:S01]  /*1390*/  SHFL.BFLY PT, R14, R18, R17, R14 ;  /* 0x0c000011120e7389 */ /* 0x00006200000e000e */
[----:B------:R-:W-:Y:S05]  /*13a0*/  RET.REL.NODEC R8 `(_ZN10layer_norm22ln_bwd_finalize_kernelINS_22Kernel_traits_finalizeILj5120E6__halfS2_S2_S2_fjLb1ELj1024ELj4ENS_18Kernel_traits_baseILj5120ES2_S2_S2_S2_fjLj1024EEEEELb1ELb1EEEvNS_9BwdParamsE) ;  /* 0xffffec5008007950 */ /* 0x000fea0003c3ffff */
.L_x_2968:
        /* <DEDUP_REMOVED lines=13> */
.L_x_14256:


//--------------------- .text._ZN10layer_norm13ln_bwd_kernelINS_13Kernel_traitsI6__halfS2_S2_S2_fjLj5120ELj1ELj1ELj4ELj16ENS_18Kernel_traits_baseILj5120ES2_S2_S2_S2_fjLj128EEEEELb1ELb1ELb1ELb1EEEvNS_9BwdParamsE --------------------------
	.section	.text._ZN10layer_norm13ln_bwd_kernelINS_13Kernel_traitsI6__halfS2_S2_S2_fjLj5120ELj1ELj1ELj4ELj16ENS_18Kernel_traits_baseILj5120ES2_S2_S2_S2_fjLj128EEEEELb1ELb1ELb1ELb1EEEvNS_9BwdParamsE,"ax",@progbits
	.sectioninfo	@"SHI_REGISTERS=255"
	.align	128
        .global         _ZN10layer_norm13ln_bwd_kernelINS_13Kernel_traitsI6__halfS2_S2_S2_fjLj5120ELj1ELj1ELj4ELj16ENS_18Kernel_traits_baseILj5120ES2_S2_S2_S2_fjLj128EEEEELb1ELb1ELb1ELb1EEEvNS_9BwdParamsE
        .type           _ZN10layer_norm13ln_bwd_kernelINS_13Kernel_traitsI6__halfS2_S2_S2_fjLj5120ELj1ELj1ELj4ELj16ENS_18Kernel_traits_baseILj5120ES2_S2_S2_S2_fjLj128EEEEELb1ELb1ELb1ELb1EEEvNS_9BwdParamsE,@function
        .size           _ZN10layer_norm13ln_bwd_kernelINS_13Kernel_traitsI6__halfS2_S2_S2_fjLj5120ELj1ELj1ELj4ELj16ENS_18Kernel_traits_baseILj5120ES2_S2_S2_S2_fjLj128EEEEELb1ELb1ELb1ELb1EEEvNS_9BwdParamsE,(.L_x_14257 - _ZN10layer_norm13ln_bwd_kernelINS_13Kernel_traitsI6__halfS2_S2_S2_fjLj5120ELj1ELj1ELj4ELj16ENS_18Kernel_traits_baseILj5120ES2_S2_S2_S2_fjLj128EEEEELb1ELb1ELb1ELb1EEEvNS_9BwdParamsE)
        .other          _ZN10layer_norm13ln_bwd_kernelINS_13Kernel_traitsI6__halfS2_S2_S2_fjLj5120ELj1ELj1ELj4ELj16ENS_18Kernel_traits_baseILj5120ES2_S2_S2_S2_fjLj128EEEEELb1ELb1ELb1ELb1EEEvNS_9BwdParamsE,@"STO_CUDA_ENTRY STV_DEFAULT"
_ZN10layer_norm13ln_bwd_kernelINS_13Kernel_traitsI6__halfS2_S2_S2_fjLj5120ELj1ELj1ELj4ELj16ENS_18Kernel_traits_baseILj5120ES2_S2_S2_S2_fjLj128EEEEELb1ELb1ELb1ELb1EEEvNS_9BwdParamsE:
.text._ZN10layer_norm13ln_bwd_kernelINS_13Kernel_traitsI6__halfS2_S2_S2_fjLj5120ELj1ELj1ELj4ELj16ENS_18Kernel_traits_baseILj5120ES2_S2_S2_S2_fjLj128EEEEELb1ELb1ELb1ELb1EEEvNS_9BwdParamsE:
        /* <DEDUP_REMOVED lines=79> */
.L_x_2969:
        /* <DEDUP_REMOVED lines=149> */
.L_x_3184:
[----:B------:R-:W-:-:S05]  /*0e40*/  MOV R212, 0x4 ;  /* 0x0000000400d47802 */ /* 0x000fca0000000f00 */
[----:B--2---:R-:W-:-:S05]  /*0e50*/  IMAD.WIDE R2, R4, R212, c[0x0][0x1d8] ;  /* 0x0000760004027625 */ /* 0x004fca00078e02d4 */
        /* <DEDUP_REMOVED lines=38> */
[----:B-1----:R-:W-:Y:S01]  /*10c0*/  @P3 SHF.R.S32.HI R193, RZ, 0x1f, R194 ;  /* 0x0000001fffc13819 */ /* 0x002fe200000114c2 */
[----:B--2---:R-:W-:-:S03]  /*10d0*/  HFMA2.MMA R209, -RZ, RZ, 0, 4.76837158203125e-07 ;  /* 0x00000008ffd17435 */ /* 0x004fc600000001ff */
[----:B------:R-:W-:-:S04]  /*10e0*/  @P3 LEA.HI R194, R193, R194, RZ, 0x3 ;  /* 0x000000c2c1c23211 */ /* 0x000fc800078f18ff */
[----:B------:R-:W-:Y:S02]  /*10f0*/  @P3 LEA.HI.SX32 R216, R194, R248, 0x1d ;  /* 0x000000f8c2d83211 */ /* 0x000fe400078feaff */
[----:B------:R-:W-:Y:S02]  /*1100*/  @P0 IADD3 R192, R0, 0x200, RZ ;  /* 0x0000020000c00810 */ /* 0x000fe40007ffe0ff */
[C---:B------:R-:W-:Y:S02]  /*1110*/  IADD3 R214, R216.reuse, 0x80, RZ ;  /* 0x00000080d8d67810 */ /* 0x040fe40007ffe0ff */
[C---:B------:R-:W-:Y:S02]  /*1120*/  IADD3 R212, R216.reuse, 0x100, RZ ;  /* 0x00000100d8d47810 */ /* 0x040fe40007ffe0ff */
[C---:B0-----:R-:W-:Y:S02]  /*1130*/  IADD3 R210, R216.reuse, 0x180, RZ ;  /* 0x00000180d8d27810 */ /* 0x041fe40007ffe0ff */
        /* <DEDUP_REMOVED lines=15> */
.L_x_2972:
        /* <DEDUP_REMOVED lines=19> */
[----:B0-----:R-:W-:-:S03]  /*1360*/  MOV R81, 0x10 ;  /* 0x0000001000517802 */ /* 0x001fc60000000f00 */
[----:B------:R-:W-:Y:S02]  /*1370*/  STL [R1+0x164], R38 ;  /* 0x0001642601007387 */ /* 0x000fe40000100800 */
[-C--:B------:R-:W-:Y:S02]  /*1380*/  IMAD.WIDE.U32 R200, R0, R81.reuse, c[0x0][0x188] ;  /* 0x0000620000c87625 */ /* 0x080fe400078e0051 */
[----:B------:R-:W-:Y:S02]  /*1390*/  STL [R1+0x160], R37 ;  /* 0x0001602501007387 */ /* 0x000fe40000100800 */
[-C--:B------:R-:W-:Y:S02]  /*13a0*/  IMAD.WIDE.U32 R204, R5, R81.reuse, c[0x0][0x208] ;  /* 0x0000820005cc7625 */ /* 0x080fe400078e0051 */
[----:B------:R-:W-:Y:S02]  /*13b0*/  STL [R1+0x15c], R36 ;  /* 0x00015c2401007387 */ /* 0x000fe40000100800 */
[----:B------:R-:W-:-:S02]  /*13c0*/  IMAD.WIDE.U32 R220, R250, R81, c[0x0][0x188] ;  /* 0x00006200fadc7625 */ /* 0x000fc400078e0051 */
[----:B------:R-:W3:Y:S02]  /*13d0*/  LDG.E.128 R200, [R200.64] ;  /* 0x00000004c8c87981 */ /* 0x000ee4000c1e1d00 */
[-C--:B------:R-:W-:Y:S02]  /*13e0*/  IMAD.WIDE.U32 R224, R249, R81.reuse, c[0x0][0x188] ;  /* 0x00006200f9e07625 */ /* 0x080fe400078e0051 */
[----:B------:R-:W4:Y:S02]  /*13f0*/  LDG.E.128 R204, [R204.64] ;  /* 0x00000004cccc7981 */ /* 0x000f24000c1e1d00 */
[-C--:B------:R-:W-:Y:S02]  /*1400*/  IMAD.WIDE.U32 R228, R238, R81.reuse, c[0x0][0x188] ;  /* 0x00006200eee47625 */ /* 0x080fe400078e0051 */
        /* <DEDUP_REMOVED lines=26> */
[----:B-1----:R-:W-:Y:S01]  /*15b0*/  HFMA2.MMA R212, -RZ, RZ, 0, 0 ;  /* 0x00000000ffd47435 */ /* 0x002fe200000001ff */
        /* <DEDUP_REMOVED lines=18> */
[----:B------:R0:W5:Y:S01]  /*16e0*/  @P0 LDG.E.128 R168, [R194.64] ;  /* 0x00000004c2a80981 */ /* 0x000162000c1e1d00 */
[----:B---3--:R-:W-:-:S02]  /*16f0*/  HADD2.F32 R215, -RZ, R200.H0_H0 ;  /* 0x200000c8ffd77230 */ /* 0x008fc40000004100 */
[----:B------:R-:W-:Y:S01]  /*1700*/  HADD2.F32 R235, -RZ, R200.H1_H1 ;  /* 0x300000c8ffeb7230 */ /* 0x000fe20000004100 */
[----:B------:R3:W5:Y:S01]  /*1710*/  @P0 LDG.E.128 R164, [R208.64] ;  /* 0x00000004d0a40981 */ /* 0x000762000c1e1d00 */
[--C-:B------:R-:W-:Y:S02]  /*1720*/  HADD2.F32 R213, -RZ, R201.reuse.H0_H0 ;  /* 0x200000c9ffd57230 */ /* 0x100fe40000004100 */
[----:B------:R-:W-:Y:S01]  /*1730*/  HADD2.F32 R214, -RZ, R201.H1_H1 ;  /* 0x300000c9ffd67230 */ /* 0x000fe20000004100 */
[----:B------:R0:W5:Y:S01]  /*1740*/  @P0 LDG.E.128 R160, [R210.64] ;  /* 0x00000004d2a00981 */ /* 0x000162000c1e1d00 */
[--C-:B------:R-:W-:Y:S02]  /*1750*/  HADD2.F32 R200, -RZ, R202.reuse.H0_H0 ;  /* 0x200000caffc87230 */ /* 0x100fe40000004100 */
[----:B------:R-:W-:Y:S02]  /*1760*/  HADD2.F32 R201, -RZ, R202.H1_H1 ;  /* 0x300000caffc97230 */ /* 0x000fe40000004100 */
[----:B----4-:R-:W-:-:S02]  /*1770*/  HADD2.F32 R83, -RZ, R207.H0_H0 ;  /* 0x200000cfff537230 */ /* 0x010fc40000004100 */
        /* <DEDUP_REMOVED lines=8> */
[--C-:B------:R-:W-:Y:S02]  /*1800*/  HADD2.F32 R220, -RZ, R224.reuse.H0_H0 ;  /* 0x200000e0ffdc7230 */ /* 0x100fe40000004100 */
[----:B------:R-:W-:Y:S02]  /*1810*/  HADD2.F32 R240, -RZ, R224.H1_H1 ;  /* 0x300000e0fff07230 */ /* 0x000fe40000004100 */
[----:B------:R-:W-:Y:S02]  /*1820*/  HADD2.F32 R203, -RZ, R203.H1_H1 ;  /* 0x300000cbffcb7230 */ /* 0x000fe40000004100 */
[----:B-1----:R-:W-:-:S02]  /*1830*/  HADD2.F32 R4, -RZ, R204.H0_H0 ;  /* 0x200000ccff047230 */ /* 0x002fc40000004100 */
[----:B------:R-:W-:Y:S02]  /*1840*/  HADD2.F32 R88, -RZ, R204.H1_H1 ;  /* 0x300000ccff587230 */ /* 0x000fe40000004100 */
[--C-:B------:R-:W-:Y:S02]  /*1850*/  HADD2.F32 R87, -RZ, R205.reuse.H0_H0 ;  /* 0x200000cdff577230 */ /* 0x100fe40000004100 */
[----:B------:R-:W-:Y:S01]  /*1860*/  HADD2.F32 R86, -RZ, R205.H1_H1 ;  /* 0x300000cdff567230 */ /* 0x000fe20000004100 */
[----:B------:R-:W-:Y:S01]  /*1870*/  @P0 IMAD.WIDE.U32 R204, R238, R81, c[0x0][0x218] ;  /* 0x00008600eecc0625 */ /* 0x000fe200078e0051 */
[--C-:B------:R-:W-:Y:S02]  /*1880*/  HADD2.F32 R85, -RZ, R206.reuse.H0_H0 ;  /* 0x200000ceff557230 */ /* 0x100fe40000004100 */
[----:B------:R-:W-:Y:S02]  /*1890*/  HADD2.F32 R84, -RZ, R206.H1_H1 ;  /* 0x300000ceff547230 */ /* 0x000fe40000004100 */
[--C-:B------:R-:W-:Y:S01]  /*18a0*/  HADD2.F32 R244, -RZ, R225.reuse.H0_H0 ;  /* 0x200000e1fff47230 */ /* 0x100fe20000004100 */
[----:B------:R1:W5:Y:S01]  /*18b0*/  @P0 LDG.E.128 R176, [R204.64] ;  /* 0x00000004ccb00981 */ /* 0x000362000c1e1d00 */
        /* <DEDUP_REMOVED lines=12> */
[----:B------:R-:W-:Y:S01]  /*1980*/  HADD2.F32 R20, -RZ, R231.H1_H1 ;  /* 0x300000e7ff147230 */ /* 0x000fe20000004100 */
[----:B--2---:R-:W-:Y:S01]  /*1990*/  FSEL R202, R236, RZ, !P3 ;  /* 0x000000ffecca7208 */ /* 0x004fe20005800000 */
[----:B------:R-:W-:-:S04]  /*19a0*/  HADD2.F32 R234, -RZ, R218.H0_H0 ;  /* 0x200000daffea7230 */ /* 0x000fc80000004100 */
[C---:B------:R-:W-:Y:S01]  /*19b0*/  FADD.FTZ R222, -R202.reuse, R215 ;  /* 0x000000d7cade7221 */ /* 0x040fe20000010100 */
[----:B------:R-:W-:Y:S02]  /*19c0*/  HADD2.F32 R245, -RZ, R218.H1_H1 ;  /* 0x300000dafff57230 */ /* 0x000fe40000004100 */
[--C-:B------:R-:W-:Y:S02]  /*19d0*/  HADD2.F32 R243, -RZ, R219.reuse.H0_H0 ;  /* 0x200000dbfff37230 */ /* 0x100fe40000004100 */
[----:B------:R-:W-:Y:S02]  /*19e0*/  HADD2.F32 R241, -RZ, R219.H1_H1 ;  /* 0x300000dbfff17230 */ /* 0x000fe40000004100 */
[--C-:B------:R-:W-:Y:S02]  /*19f0*/  HADD2.F32 R219, -RZ, R223.reuse.H0_H0 ;  /* 0x200000dfffdb7230 */ /* 0x100fe40000004100 */
[----:B------:R-:W-:Y:S01]  /*1a00*/  HADD2.F32 R218, -RZ, R223.H1_H1 ;  /* 0x300000dfffda7230 */ /* 0x000fe20000004100 */
[C---:B------:R-:W-:Y:S01]  /*1a10*/  FADD.FTZ R223, -R202.reuse, R235 ;  /* 0x000000ebcadf7221 */ /* 0x040fe20000010100 */
[--C-:B------:R-:W-:Y:S01]  /*1a20*/  HADD2.F32 R206, -RZ, R216.reuse.H0_H0 ;  /* 0x200000d8ffce7230 */ /* 0x100fe20000004100 */
[C---:B------:R-:W-:Y:S01]  /*1a30*/  FADD.FTZ R224, -R202.reuse, R213 ;  /* 0x000000d5cae07221 */ /* 0x040fe20000010100 */
[----:B------:R-:W-:Y:S01]  /*1a40*/  HADD2.F32 R216, -RZ, R216.H1_H1 ;  /* 0x300000d8ffd87230 */ /* 0x000fe20000004100 */
[C---:B------:R-:W-:Y:S01]  /*1a50*/  FADD.FTZ R225, -R202.reuse, R214 ;  /* 0x000000d6cae17221 */ /* 0x040fe20000010100 */
[----:B------:R-:W-:Y:S01]  /*1a60*/  HADD2.F32 R232, -RZ, R217.H0_H0 ;  /* 0x200000d9ffe87230 */ /* 0x000fe20000004100 */
[----:B------:R-:W-:-:S02]  /*1a70*/  FADD.FTZ R226, -R202, R200 ;  /* 0x000000c8cae27221 */ /* 0x000fc40000010100 */
[C---:B------:R-:W-:Y:S01]  /*1a80*/  FMUL.FTZ R81, R3.reuse, R222 ;  /* 0x000000de03517220 */ /* 0x040fe20000410000 */
[----:B------:R-:W-:Y:S01]  /*1a90*/  HADD2.F32 R233, -RZ, R217.H1_H1 ;  /* 0x300000d9ffe97230 */ /* 0x000fe20000004100 */
        /* <DEDUP_REMOVED lines=35> */
[--C-:B------:R-:W-:Y:S02]  /*1cd0*/  HADD2.F32 R251, -RZ, R9.reuse.H0_H0 ;  /* 0x20000009fffb7230 */ /* 0x100fe40000004100 */
[----:B------:R-:W-:Y:S01]  /*1ce0*/  STL [R1+0x4c], R232 ;  /* 0x00004ce801007387 */ /* 0x000fe20000100800 */
[----:B------:R-:W-:Y:S01]  /*1cf0*/  HADD2.F32 R247, -RZ, R9.H1_H1 ;  /* 0x30000009fff77230 */ /* 0x000fe20000004100 */
[----:B------:R-:W-:-:S02]  /*1d00*/  FMUL.FTZ R9, R3, R236 ;  /* 0x000000ec03097220 */ /* 0x000fc40000410000 */
[----:B------:R-:W-:Y:S01]  /*1d10*/  STL [R1+0x44], R233 ;  /* 0x000044e901007387 */ /* 0x000fe20000100800 */
[C---:B------:R-:W-:Y:S01]  /*1d20*/  FADD.FTZ R219, -R202.reuse, R240 ;  /* 0x000000f0cadb7221 */ /* 0x040fe20000010100 */
[--C-:B------:R-:W-:Y:S01]  /*1d30*/  HADD2.F32 R240, -RZ, R8.reuse.H0_H0 ;  /* 0x20000008fff07230 */ /* 0x100fe20000004100 */
[C---:B0-----:R-:W-:Y:S01]  /*1d40*/  FADD.FTZ R193, -R202.reuse, R252 ;  /* 0x000000fccac17221 */ /* 0x041fe20000010100 */
[----:B------:R-:W-:Y:S01]  /*1d50*/  STL [R1+0x40], R234 ;  /* 0x000040ea01007387 */ /* 0x000fe20000100800 */
[----:B------:R-:W-:Y:S01]  /*1d60*/  HADD2.F32 R252, -RZ, R8.H1_H1 ;  /* 0x30000008fffc7230 */ /* 0x000fe20000004100 */
[----:B------:R-:W-:Y:S02]  /*1d70*/  FMUL.FTZ R8, R3, R221 ;  /* 0x000000dd03087220 */ /* 0x000fe40000410000 */
[----:B------:R-:W3:Y:S04]  /*1d80*/  LDL R236, [R1+0x10c] ;  /* 0x00010c0001ec7983 */ /* 0x000ee80000100800 */
[----:B------:R-:W4:Y:S01]  /*1d90*/  LDL R221, [R1+0x108] ;  /* 0x0001080001dd7983 */ /* 0x000f220000100800 */
[----:B------:R-:W-:-:S02]  /*1da0*/  FADD.FTZ R235, -R202, R218 ;  /* 0x000000dacaeb7221 */ /* 0x000fc40000010100 */
[C---:B------:R-:W-:Y:S02]  /*1db0*/  FADD.FTZ R195, -R202.reuse, R250 ;  /* 0x000000facac37221 */ /* 0x040fe40000010100 */
[C---:B------:R-:W-:Y:S01]  /*1dc0*/  FADD.FTZ R194, -R202.reuse, R24 ;  /* 0x00000018cac27221 */ /* 0x040fe20000010100 */
[----:B------:R-:W-:Y:S01]  /*1dd0*/  HADD2.F32 R26, -RZ, R196.H0_H0 ;  /* 0x200000c4ff1a7230 */ /* 0x000fe20000004100 */
[C---:B------:R-:W-:Y:S01]  /*1de0*/  FADD.FTZ R218, -R202.reuse, R244 ;  /* 0x000000f4cada7221 */ /* 0x040fe20000010100 */
[--C-:B------:R-:W-:Y:S01]  /*1df0*/  HADD2.F32 R244, -RZ, R10.reuse.H1_H1 ;  /* 0x3000000afff47230 */ /* 0x100fe20000004100 */
[C---:B-1----:R-:W-:Y:S01]  /*1e00*/  FADD.FTZ R205, -R202.reuse, R246 ;  /* 0x000000f6cacd7221 */ /* 0x042fe20000010100 */
[----:B------:R-:W-:Y:S01]  /*1e10*/  HADD2.F32 R246, -RZ, R10.H0_H0 ;  /* 0x2000000afff67230 */ /* 0x000fe20000004100 */
[----:B------:R-:W-:Y:S01]  /*1e20*/  FADD.FTZ R192, -R202, R23 ;  /* 0x00000017cac07221 */ /* 0x000fe20000010100 */
[----:B------:R-:W-:Y:S01]  /*1e30*/  HADD2.F32 R25, -RZ, R196.H1_H1 ;  /* 0x300000c4ff197230 */ /* 0x000fe20000004100 */
[C---:B------:R-:W-:Y:S01]  /*1e40*/  FMUL.FTZ R10, R3.reuse, R235 ;  /* 0x000000eb030a7220 */ /* 0x040fe20000410000 */
[--C-:B------:R-:W-:Y:S01]  /*1e50*/  HADD2.F32 R24, -RZ, R197.reuse.H0_H0 ;  /* 0x200000c5ff187230 */ /* 0x100fe20000004100 */
[----:B------:R-:W-:Y:S01]  /*1e60*/  FMUL.FTZ R196, R3, R195 ;  /* 0x000000c303c47220 */ /* 0x000fe20000410000 */
[----:B------:R-:W-:Y:S01]  /*1e70*/  HADD2.F32 R23, -RZ, R197.H1_H1 ;  /* 0x300000c5ff177230 */ /* 0x000fe20000004100 */
[----:B------:R-:W4:Y:S01]  /*1e80*/  LDL R235, [R1+0x114] ;  /* 0x0001140001eb7983 */ /* 0x000f220000100800 */
[----:B------:R-:W-:Y:S01]  /*1e90*/  FFMA.FTZ R157, R223, R88, R157 ;  /* 0x00000058df9d7223 */ /* 0x000fe2000001009d */
[--C-:B------:R-:W-:Y:S01]  /*1ea0*/  HADD2.F32 R34, -RZ, R16.reuse.H0_H0 ;  /* 0x20000010ff227230 */ /* 0x100fe20000004100 */
[----:B------:R-:W-:Y:S01]  /*1eb0*/  FADD.FTZ R41, R41, R88 ;  /* 0x0000005829297221 */ /* 0x000fe20000010000 */
[----:B------:R-:W4:Y:S01]  /*1ec0*/  LDL R195, [R1+0x104] ;  /* 0x0001040001c37983 */ /* 0x000f220000100800 */
[----:B------:R-:W-:Y:S01]  /*1ed0*/  HADD2.F32 R33, -RZ, R16.H1_H1 ;  /* 0x30000010ff217230 */ /* 0x000fe20000004100 */
[----:B------:R-:W-:-:S02]  /*1ee0*/  FMUL.FTZ R197, R3, R194 ;  /* 0x000000c203c57220 */ /* 0x000fc40000410000 */
[C---:B------:R-:W-:Y:S01]  /*1ef0*/  FADD.FTZ R200, -R202.reuse, R22 ;  /* 0x00000016cac87221 */ /* 0x040fe20000010100 */
[--C-:B------:R-:W-:Y:S01]  /*1f00*/  HADD2.F32 R22, -RZ, R198.reuse.H0_H0 ;  /* 0x200000c6ff167230 */ /* 0x100fe20000004100 */
[C---:B------:R-:W-:Y:S01]  /*1f10*/  FADD.FTZ R238, -R202.reuse, R21 ;  /* 0x00000015caee7221 */ /* 0x040fe20000010100 */
[----:B------:R-:W-:Y:S01]  /*1f20*/  HADD2.F32 R21, -RZ, R198.H1_H1 ;  /* 0x300000c6ff157230 */ /* 0x000fe20000004100 */
[----:B------:R-:W-:Y:S01]  /*1f30*/  FMUL.FTZ R16, R3, R205 ;  /* 0x000000cd03107220 */ /* 0x000fe20000410000 */
[--C-:B------:R-:W-:Y:S01]  /*1f40*/  HADD2.F32 R250, -RZ, R12.reuse.H0_H0 ;  /* 0x2000000cfffa7230 */ /* 0x100fe20000004100 */
[C---:B------:R-:W-:Y:S01]  /*1f50*/  FADD.FTZ R7, -R202.reuse, R207 ;  /* 0x000000cfca077221 */ /* 0x040fe20000010100 */
[--C-:B------:R-:W-:Y:S01]  /*1f60*/  HADD2.F32 R36, -RZ, R15.reuse.H0_H0 ;  /* 0x2000000fff247230 */ /* 0x100fe20000004100 */
[----:B------:R-:W-:Y:S01]  /*1f70*/  FADD.FTZ R204, -R202, R249 ;  /* 0x000000f9cacc7221 */ /* 0x000fe20000010100 */
[----:B------:R-:W-:Y:S01]  /*1f80*/  HADD2.F32 R249, -RZ, R12.H1_H1 ;  /* 0x3000000cfff97230 */ /* 0x000fe20000004100 */
[----:B------:R-:W-:Y:S01]  /*1f90*/  FFMA.FTZ R158, R224, R87, R158 ;  /* 0x00000057e09e7223 */ /* 0x000fe2000001009e */
[----:B------:R-:W-:Y:S01]  /*1fa0*/  HADD2.F32 R35, -RZ, R15.H1_H1 ;  /* 0x3000000fff237230 */ /* 0x000fe20000004100 */
        /* <DEDUP_REMOVED lines=13> */
[--C-:B------:R-:W-:Y:S01]  /*2080*/  HADD2.F32 R4, -RZ, R199.reuse.H1_H1 ;  /* 0x300000c7ff047230 */ /* 0x100fe20000004100 */
[----:B------:R-:W-:Y:S01]  /*2090*/  FADD.FTZ R202, -R202, R20 ;  /* 0x00000014caca7221 */ /* 0x000fe20000010100 */
[----:B------:R-:W-:Y:S01]  /*20a0*/  HADD2.F32 R20, -RZ, R199.H0_H0 ;  /* 0x200000c7ff147230 */ /* 0x000fe20000004100 */
        /* <DEDUP_REMOVED lines=14> */
[----:B------:R-:W-:-:S02]  /*2190*/  HADD2.F32 R242, -RZ, R11.H0_H0 ;  /* 0x2000000bfff27230 */ /* 0x000fc40000004100 */
[----:B------:R-:W-:Y:S01]  /*21a0*/  HADD2.F32 R248, -RZ, R11.H1_H1 ;  /* 0x3000000bfff87230 */ /* 0x000fe20000004100 */
        /* <DEDUP_REMOVED lines=9> */
[--C-:B------:R-:W-:Y:S01]  /*2240*/  HADD2.F32 R80, -RZ, R13.reuse.H0_H0 ;  /* 0x2000000dff507230 */ /* 0x100fe20000004100 */
[----:B------:R-:W-:Y:S01]  /*2250*/  FADD.FTZ R45, R45, R84 ;  /* 0x000000542d2d7221 */ /* 0x000fe20000010000 */
[----:B------:R0:W-:Y:S01]  /*2260*/  STL [R1+0x14], R206 ;  /* 0x000014ce01007387 */ /* 0x0001e20000100800 */
[----:B------:R-:W-:Y:S01]  /*2270*/  HADD2.F32 R39, -RZ, R13.H1_H1 ;  /* 0x3000000dff277230 */ /* 0x000fe20000004100 */
[C---:B------:R-:W-:Y:S01]  /*2280*/  FMUL.FTZ R13, R3.reuse, R218 ;  /* 0x000000da030d7220 */ /* 0x040fe20000410000 */
[--C-:B------:R-:W-:Y:S01]  /*2290*/  HADD2.F32 R30, -RZ, R18.reuse.H0_H0 ;  /* 0x20000012ff1e7230 */ /* 0x100fe20000004100 */
[----:B------:R-:W-:Y:S01]  /*22a0*/  FFMA.FTZ R154, R228, R83, R154 ;  /* 0x00000053e49a7223 */ /* 0x000fe2000001009a */
[----:B------:R-:W-:Y:S01]  /*22b0*/  HADD2.F32 R29, -RZ, R18.H1_H1 ;  /* 0x30000012ff1d7230 */ /* 0x000fe20000004100 */
[----:B------:R-:W-:Y:S01]  /*22c0*/  FMUL.FTZ R18, R3, R203 ;  /* 0x000000cb03127220 */ /* 0x000fe20000410000 */
[--C-:B------:R-:W-:Y:S01]  /*22d0*/  HADD2.F32 R38, -RZ, R14.reuse.H0_H0 ;  /* 0x2000000eff267230 */ /* 0x100fe20000004100 */
[----:B------:R-:W-:Y:S01]  /*22e0*/  FADD.FTZ R46, R46, R83 ;  /* 0x000000532e2e7221 */ /* 0x000fe20000010000 */
[----:B------:R-:W-:Y:S01]  /*22f0*/  HADD2.F32 R37, -RZ, R14.H1_H1 ;  /* 0x3000000eff257230 */ /* 0x000fe20000004100 */
        /* <DEDUP_REMOVED lines=26> */
[--C-:B------:R-:W-:Y:S02]  /*24a0*/  HADD2.F32 R32, -RZ, R17.reuse.H0_H0 ;  /* 0x20000011ff207230 */ /* 0x100fe40000004100 */
[----:B------:R-:W-:Y:S01]  /*24b0*/  HADD2.F32 R31, -RZ, R17.H1_H1 ;  /* 0x30000011ff1f7230 */ /* 0x000fe20000004100 */
        /* <DEDUP_REMOVED lines=61> */
[--C-:B------:R-:W-:Y:S01]  /*2890*/  HADD2.F32 R28, -RZ, R19.reuse.H0_H0 ;  /* 0x20000013ff1c7230 */ /* 0x100fe20000004100 */
[----:B------:R-:W-:Y:S01]  /*28a0*/  FADD.FTZ R48, R48, R240 ;  /* 0x000000f030307221 */ /* 0x000fe20000010000 */
[----:B------:R-:W-:Y:S01]  /*28b0*/  HADD2.F32 R27, -RZ, R19.H1_H1 ;  /* 0x30000013ff1b7230 */ /* 0x000fe20000004100 */
        /* <DEDUP_REMOVED lines=117> */
[----:B------:R-:W-:Y:S01]  /*3010*/  HFMA2.MMA R209, -RZ, RZ, 0, 4.76837158203125e-07 ;  /* 0x00000008ffd17435 */ /* 0x000fe200000001ff */
[C---:B------:R-:W-:Y:S02]  /*3020*/  IADD3 R214, R212.reuse, 0x80, RZ ;  /* 0x00000080d4d67810 */ /* 0x040fe40007ffe0ff */
[C---:B------:R-:W-:Y:S02]  /*3030*/  IADD3 R213, R212.reuse, 0x100, RZ ;  /* 0x00000100d4d57810 */ /* 0x040fe40007ffe0ff */
[----:B------:R-:W-:-:S02]  /*3040*/  IADD3 R210, R212, 0x180, RZ ;  /* 0x00000180d4d27810 */ /* 0x000fc40007ffe0ff */
[C---:B------:R-:W-:Y:S01]  /*3050*/  IADD3 R208, R212.reuse, 0x200, RZ ;  /* 0x00000200d4d07810 */ /* 0x040fe20007ffe0ff */
[----:B------:R-:W-:Y:S02]  /*3060*/  FMUL.FTZ R200, R3, R200 ;  /* 0x000000c803c87220 */ /* 0x000fe40000410000 */
        /* <DEDUP_REMOVED lines=8> */
[----:B------:R-:W5:Y:S02]  /*30f0*/  LDG.E.64 R210, [R210.64] ;  /* 0x00000004d2d27981 */ /* 0x000f64000c1e1b00 */
[----:B------:R-:W-:Y:S02]  /*3100*/  FMUL.FTZ R202, R3, R202 ;  /* 0x000000ca03ca7220 */ /* 0x000fe40000410000 */
[----:B------:R-:W-:Y:S01]  /*3110*/  FFMA.FTZ R121, R200, R21, R121 ;  /* 0x00000015c8797223 */ /* 0x000fe20000010079 */
[----:B------:R-:W5:Y:S01]  /*3120*/  LDG.E.64 R208, [R208.64] ;  /* 0x00000004d0d07981 */ /* 0x000f62000c1e1b00 */
[----:B------:R-:W-:Y:S02]  /*3130*/  FADD.FTZ R77, R77, R21 ;  /* 0x000000154d4d7221 */ /* 0x000fe40000010000 */
[----:B------:R-:W-:Y:S02]  /*3140*/  FFMA.FTZ R122, R201, R20, R122 ;  /* 0x00000014c97a7223 */ /* 0x000fe4000001007a */
[----:B------:R-:W-:-:S02]  /*3150*/  FADD.FTZ R78, R78, R20 ;  /* 0x000000144e4e7221 */ /* 0x000fc40000010000 */
[----:B------:R-:W-:Y:S02]  /*3160*/  FFMA.FTZ R123, R202, R4, R123 ;  /* 0x00000004ca7b7223 */ /* 0x000fe4000001007b */
[----:B------:R-:W-:Y:S02]  /*3170*/  FADD.FTZ R79, R79, R4 ;  /* 0x000000044f4f7221 */ /* 0x000fe40000010000 */
[----:B------:R-:W-:Y:S02]  /*3180*/  FADD.FTZ R195, R195, R219 ;  /* 0x000000dbc3c37221 */ /* 0x000fe40000010000 */
[----:B------:R-:W-:Y:S02]  /*3190*/  FFMA.FTZ R194, R9, R219, R194 ;  /* 0x000000db09c27223 */ /* 0x000fe400000100c2 */
[----:B------:R-:W-:Y:S02]  /*31a0*/  FADD.FTZ R195, R195, R220 ;  /* 0x000000dcc3c37221 */ /* 0x000fe40000010000 */
[----:B--2---:R-:W-:-:S02]  /*31b0*/  FMUL.FTZ R234, R234, R21 ;  /* 0x00000015eaea7220 */ /* 0x004fc40000410000 */
        /* <DEDUP_REMOVED lines=44> */
.L_x_2973:
[----:B0-----:R-:W-:Y:S05]  /*3480*/  BSYNC B0 ;  /* 0x0000000000007941 */ /* 0x001fea0003800000 */
.L_x_2971:
[----:B------:R-:W2:Y:S01]  /*3490*/  LDL R193, [R1+0x74] ;  /* 0x0000740001c17983 */ /* 0x000ea20000100800 */
[----:B-----5:R-:W-:-:S03]  /*34a0*/  MOV R248, R216 ;  /* 0x000000d800f87202 */ /* 0x020fc60000000f00 */
        /* <DEDUP_REMOVED lines=12> */
[----:B------:R-:W-:Y:S02]  /*3570*/  PRMT R250, R193, 0x7610, R250 ;  /* 0x00007610c1fa7816 */ /* 0x000fe400000000fa */
[----:B------:R-:W-:-:S03]  /*3580*/  MOV R193, R210 ;  /* 0x000000d200c17202 */ /* 0x000fc60000000f00 */
        /* <DEDUP_REMOVED lines=8> */
.L_x_3185:
        /* <DEDUP_REMOVED lines=18> */
.L_x_3186:
        /* <DEDUP_REMOVED lines=18> */
[----:B0-----:R-:W-:Y:S01]  /*3850*/  HFMA2.MMA R248, -RZ, RZ, 0, 0 ;  /* 0x00000000fff87435 */ /* 0x001fe200000001ff */
[----:B-1----:R-:W-:Y:S02]  /*3860*/  FADD.FTZ R192, R250, R192 ;  /* 0x000000c0fac07221 */ /* 0x002fe40000010000 */
[----:B------:R-:W0:Y:S01]  /*3870*/  S2R R250, SR_TID.X ;  /* 0x0000000000fa7919 */ /* 0x000e220000002100 */
[----:B------:R-:W-:-:S02]  /*3880*/  FADD.FTZ R193, R249, R193 ;  /* 0x000000c1f9c17221 */ /* 0x000fc40000010000 */
        /* <DEDUP_REMOVED lines=14> */
[----:B0-----:R-:W-:Y:S01]  /*3970*/  MOV R192, RZ ;  /* 0x000000ff00c07202 */ /* 0x001fe20000000f00 */
[----:B------:R-:W-:-:S04]  /*3980*/  UISETP.NE.U32.AND UP0, UPT, URZ, UR6, UPT ;  /* 0x000000063f00728c */ /* 0x000fc8000bf05070 */
[----:B------:R-:W-:-:S06]  /*3990*/  UISETP.NE.AND.EX UP0, UPT, URZ, UR7, UPT, UP0 ;  /* 0x000000073f00728c */ /* 0x000fcc000bf05300 */
[----:B------:R-:W-:-:S13]  /*39a0*/  PLOP3.LUT P4, PT, PT, PT, UP0, 0x80, 0x0 ;  /* 0x000000000000781c */ /* 0x000fda0003f8f008 */
[----:B------:R-:W-:Y:S05]  /*39b0*/  @!P4 BRA `(.L_x_2978) ;  /* 0x000000f00000c947 */ /* 0x000fea0003800000 */
[----:B------:R-:W-:Y:S01]  /*39c0*/  HADD2.F32 R192, -RZ, R160.H0_H0 ;  /* 0x200000a0ffc07230 */ /* 0x000fe20000004100 */
[----:B------:R-:W-:Y:S05]  /*39d0*/  BRA `(.L_x_2978) ;  /* 0x000000d000007947 */ /* 0x000fea0003800000 */
.L_x_2977:
        /* <DEDUP_REMOVED lines=9> */
[----:B------:R-:W-:Y:S02]  /*3a70*/  @P4 HADD2.F32 R193, -RZ, R160.H0_H0 ;  /* 0x200000a0ffc14230 */ /* 0x000fe40000004100 */
[----:B------:R-:W-:-:S04]  /*3a80*/  FADD.FTZ R192, R203, -R192 ;  /* 0x800000c0cbc07221 */ /* 0x000fc80000010000 */
[----:B------:R-:W-:-:S04]  /*3a90*/  FMUL.FTZ R192, R3, R192 ;  /* 0x000000c003c07220 */ /* 0x000fc80000410000 */
[----:B------:R-:W-:Y:S02]  /*3aa0*/  @P4 FADD.FTZ R192, R192, R193 ;  /* 0x000000c1c0c04221 */ /* 0x000fe40000010000 */
.L_x_2978:
[----:B------:R-:W-:Y:S05]  /*3ab0*/  BSYNC B0 ;  /* 0x0000000000007941 */ /* 0x000fea0003800000 */
.L_x_2976:
[----:B------:R-:W-:Y:S01]  /*3ac0*/  ISETP.NE.U32.AND P0, PT, RZ, c[0x0][0x258], PT ;  /* 0x00009600ff007a0c */ /* 0x000fe20003f05070 */
[----:B------:R-:W-:Y:S03]  /*3ad0*/  BSSY B0, `(.L_x_2979) ;  /* 0x0000012000007945 */ /* 0x000fe60003800000 */
[----:B------:R-:W-:-:S13]  /*3ae0*/  ISETP.NE.AND.EX P0, PT, RZ, c[0x0][0x25c], PT, P0 ;  /* 0x00009700ff007a0c */ /* 0x000fda0003f05300 */
[----:B------:R-:W-:-:S04]  /*3af0*/  @P0 F2FP.PACK_AB R193, RZ, R192 ;  /* 0x000000c0ffc1023e */ /* 0x000fc800000000ff */
[----:B------:R-:W-:Y:S01]  /*3b00*/  @P0 PRMT R184, R193, 0x7610, R184 ;  /* 0x00007610c1b80816 */ /* 0x000fe200000000b8 */
[----:B------:R-:W-:Y:S05]  /*3b10*/  @!P3 BRA `(.L_x_2980) ;  /* 0x000000d00000b947 */ /* 0x000fea0003800000 */
[----:B------:R-:W2:Y:S01]  /*3b20*/  LDL.LU R195, [R1+0x20] ;  /* 0x0000200001c37983 */ /* 0x000ea20000300800 */
[----:B------:R-:W-:Y:S01]  /*3b30*/  FMUL.FTZ R192, R192, c[0x0][0x1ec] ;  /* 0x00007b00c0c07a20 */ /* 0x000fe20000410000 */
[----:B--2---:R-:W-:-:S03]  /*3b40*/  LOP3.LUT P5, RZ, R195, 0xff, RZ, 0xc0, !PT ;  /* 0x000000ffc3ff7812 */ /* 0x004fc600078ac0ff */
[----:B------:R-:W-:Y:S01]  /*3b50*/  FMUL.FTZ R195, R192, c[0x0][0x1e8] ;  /* 0x00007a00c0c37a20 */ /* 0x000fe20000410000 */
[----:B------:R-:W-:-:S09]  /*3b60*/  HFMA2.MMA R192, -RZ, RZ, 0, 0 ;  /* 0x00000000ffc07435 */ /* 0x000fd200000001ff */
[----:B-----5:R-:W-:-:S05]  /*3b70*/  @P5 HADD2.F32 R193, -RZ, R180.H0_H0 ;  /* 0x200000b4ffc15230 */ /* 0x020fca0000004100 */
[----:B------:R-:W-:Y:S01]  /*3b80*/  @P5 FMUL.FTZ R192, R195, R193 ;  /* 0x000000c1c3c05220 */ /* 0x000fe20000410000 */
[----:B------:R-:W-:-:S03]  /*3b90*/  @P5 HADD2.F32 R193, -RZ, R20.H0_H0 ;  /* 0x20000014ffc15230 */ /* 0x000fc60000004100 */
[----:B------:R-:W-:Y:S01]  /*3ba0*/  FADD.FTZ R80, R80, R192 ;  /* 0x000000c050507221 */ /* 0x000fe20000010000 */
[----:B------:R-:W-:Y:S01]  /*3bb0*/  MOV R192, RZ ;  /* 0x000000ff00c07202 */ /* 0x000fe20000000f00 */
[----:B------:R-:W-:-:S05]  /*3bc0*/  @P5 FMUL.FTZ R192, R195, R193 ;  /* 0x000000c1c3c05220 */ /* 0x000fca0000410000 */
[----:B------:R-:W-:-:S04]  /*3bd0*/  F2FP.PACK_AB R192, RZ, R192 ;  /* 0x000000c0ffc0723e */ /* 0x000fc800000000ff */
[----:B------:R-:W-:Y:S02]  /*3be0*/  PRMT R188, R192, 0x7610, R188 ;  /* 0x00007610c0bc7816 */ /* 0x000fe400000000bc */
.L_x_2980:
[----:B------:R-:W-:Y:S05]  /*3bf0*/  BSYNC B0 ;  /* 0x0000000000007941 */ /* 0x000fea0003800000 */
.L_x_2979:
[----:B------:R-:W-:Y:S01]  /*3c00*/  BSSY B0, `(.L_x_2981) ;  /* 0x0000010000007945 */ /* 0x000fe20003800000 */
[----:B------:R-:W-:Y:S05]  /*3c10*/  @P2 BRA `(.L_x_2982) ;  /* 0x0000004000002947 */ /* 0x000fea0003800000 */
[----:B------:R-:W-:Y:S01]  /*3c20*/  HFMA2.MMA R192, -RZ, RZ, 0, 0 ;  /* 0x00000000ffc07435 */ /* 0x000fe200000001ff */
[----:B------:R-:W-:Y:S05]  /*3c30*/  @!P4 BRA `(.L_x_2983) ;  /* 0x000000c00000c947 */ /* 0x000fea0003800000 */
[----:B------:R-:W-:Y:S01]  /*3c40*/  HADD2.F32 R192, -RZ, R160.H1_H1 ;  /* 0x300000a0ffc07230 */ /* 0x000fe20000004100 */
[----:B------:R-:W-:Y:S05]  /*3c50*/  BRA `(.L_x_2983) ;  /* 0x000000a000007947 */ /* 0x000fea0003800000 */
.L_x_2982:
[----:B------:R-:W2:Y:S01]  /*3c60*/  LDL R195, [R1+0x70] ;  /* 0x0000700001c37983 */ /* 0x000ea20000100800 */
[----:B------:R-:W0:Y:S03]  /*3c70*/  LDC.U8 R249, c[0x0][0x1f0] ;  /* 0x00007c00fff97b82 */ /* 0x000e260000000000 */
[----:B------:R-:W3:Y:S01]  /*3c80*/  LDL R193, [R1+0x24] ;  /* 0x0000240001c17983 */ /* 0x000ee20000100800 */
[----:B0-----:R-:W-:-:S04]  /*3c90*/  ISETP.NE.AND P5, PT, R249, RZ, PT ;  /* 0x000000fff900720c */ /* 0x001fc80003fa5270 */
[----:B------:R-:W-:-:S05]  /*3ca0*/  FSEL R192, R2, RZ, !P5 ;  /* 0x000000ff02c07208 */ /* 0x000fca0006800000 */
[----:B--2---:R-:W-:-:S04]  /*3cb0*/  FFMA.FTZ R192, R195, R194, R192 ;  /* 0x000000c2c3c07223 */ /* 0x004fc800000100c0 */
[----:B---3--:R-:W-:Y:S01]  /*3cc0*/  FADD.FTZ R192, R193, -R192 ;  /* 0x800000c0c1c07221 */ /* 0x008fe20000010000 */
[----:B------:R-:W-:-:S03]  /*3cd0*/  @P4 HADD2.F32 R193, -RZ, R160.H1_H1 ;  /* 0x300000a0ffc14230 */ /* 0x000fc60000004100 */
[----:B------:R-:W-:-:S04]  /*3ce0*/  FMUL.FTZ R192, R3, R192 ;  /* 0x000000c003c07220 */ /* 0x000fc80000410000 */
[----:B------:R-:W-:Y:S02]  /*3cf0*/  @P4 FADD.FTZ R192, R192, R193 ;  /* 0x000000c1c0c04221 */ /* 0x000fe40000010000 */
.L_x_2983:
[----:B------:R-:W-:Y:S05]  /*3d00*/  BSYNC B0 ;  /* 0x0000000000007941 */ /* 0x000fea0003800000 */
.L_x_2981:
[----:B------:R-:W-:Y:S01]  /*3d10*/  @P0 F2FP.PACK_AB R193, RZ, R192 ;  /* 0x000000c0ffc1023e */ /* 0x000fe200000000ff */
[----:B------:R-:W-:Y:S03]  /*3d20*/  BSSY B0, `(.L_x_2984) ;  /* 0x000000f000007945 */ /* 0x000fe60003800000 */
[----:B------:R-:W-:Y:S01]  /*3d30*/  @P0 PRMT R184, R184, 0x5410, R193 ;  /* 0x00005410b8b80816 */ /* 0x000fe200000000c1 */
[----:B------:R-:W-:Y:S05]  /*3d40*/  @!P3 BRA `(.L_x_2985) ;  /* 0x000000c00000b947 */ /* 0x000fea0003800000 */
[----:B------:R-:W-:Y:S01]  /*3d50*/  LOP3.LUT P5, RZ, R216, 0xff00, RZ, 0xc0, !PT ;  /* 0x0000ff00d8ff7812 */ /* 0x000fe200078ac0ff */
[----:B------:R-:W-:-:S04]  /*3d60*/  FMUL.FTZ R192, R192, c[0x0][0x1ec] ;  /* 0x00007b00c0c07a20 */ /* 0x000fc80000410000 */
[----:B------:R-:W-:Y:S01]  /*3d70*/  FMUL.FTZ R195, R192, c[0x0][0x1e8] ;  /* 0x00007a00c0c37a20 */ /* 0x000fe20000410000 */
[----:B------:R-:W-:-:S07]  /*3d80*/  HFMA2.MMA R192, -RZ, RZ, 0, 0 ;  /* 0x00000000ffc07435 */ /* 0x000fce00000001ff */
[----:B-----5:R-:W-:-:S05]  /*3d90*/  @P5 HADD2.F32 R193, -RZ, R180.H1_H1 ;  /* 0x300000b4ffc15230 */ /* 0x020fca0000004100 */
[----:B------:R-:W-:Y:S01]  /*3da0*/  @P5 FMUL.FTZ R192, R195, R193 ;  /* 0x000000c1c3c05220 */ /* 0x000fe20000410000 */
[----:B------:R-:W-:-:S03]  /*3db0*/  @P5 HADD2.F32 R193, -RZ, R20.H1_H1 ;  /* 0x30000014ffc15230 */ /* 0x000fc60000004100 */
[----:B------:R-:W-:Y:S01]  /*3dc0*/  FADD.FTZ R81, R81, R192 ;  /* 0x000000c051517221 */ /* 0x000fe20000010000 */
[----:B------:R-:W-:Y:S01]  /*3dd0*/  MOV R192, RZ ;  /* 0x000000ff00c07202 */ /* 0x000fe20000000f00 */
[----:B------:R-:W-:-:S05]  /*3de0*/  @P5 FMUL.FTZ R192, R195, R193 ;  /* 0x000000c1c3c05220 */ /* 0x000fca0000410000 */
[----:B------:R-:W-:-:S04]  /*3df0*/  F2FP.PACK_AB R192, RZ, R192 ;  /* 0x000000c0ffc0723e */ /* 0x000fc800000000ff */
[----:B------:R-:W-:Y:S02]  /*3e00*/  PRMT R188, R188, 0x5410, R192 ;  /* 0x00005410bcbc7816 */ /* 0x000fe400000000c0 */
.L_x_2985:
[----:B------:R-:W-:Y:S05]  /*3e10*/  BSYNC B0 ;  /* 0x0000000000007941 */ /* 0x000fea0003800000 */
.L_x_2984:
[----:B------:R-:W-:Y:S01]  /*3e20*/  BSSY B0, `(.L_x_2986) ;  /* 0x0000010000007945 */ /* 0x000fe20003800000 */
[----:B------:R-:W-:Y:S05]  /*3e30*/  @P2 BRA `(.L_x_2987) ;  /* 0x0000004000002947 */ /* 0x000fea0003800000 */
[----:B------:R-:W-:Y:S01]  /*3e40*/  HFMA2.MMA R192, -RZ, RZ, 0, 0 ;  /* 0x00000000ffc07435 */ /* 0x000fe200000001ff */
[----:B------:R-:W-:Y:S05]  /*3e50*/  @!P4 BRA `(.L_x_2988) ;  /* 0x000000c00000c947 */ /* 0x000fea0003800000 */
[----:B------:R-:W-:Y:S01]  /*3e60*/  HADD2.F32 R192, -RZ, R161.H0_H0 ;  /* 0x200000a1ffc07230 */ /* 0x000fe20000004100 */
[----:B------:R-:W-:Y:S05]  /*3e70*/  BRA `(.L_x_2988) ;  /* 0x000000a000007947 */ /* 0x000fea0003800000 */
.L_x_2987:
[----:B------:R-:W2:Y:S01]  /*3e80*/  LDL R195, [R1+0x6c] ;  /* 0x00006c0001c37983 */ /* 0x000ea20000100800 */
[----:B------:R-:W0:Y:S03]  /*3e90*/  LDC.U8 R249, c[0x0][0x1f0] ;  /* 0x00007c00fff97b82 */ /* 0x000e260000000000 */
[----:B------:R-:W3:Y:S01]  /*3ea0*/  LDL R193, [R1+0x1c] ;  /* 0x00001c0001c17983 */ /* 0x000ee20000100800 */
[----:B0-----:R-:W-:-:S04]  /*3eb0*/  ISETP.NE.AND P5, PT, R249, RZ, PT ;  /* 0x000000fff900720c */ /* 0x001fc80003fa5270 */
[----:B------:R-:W-:-:S05]  /*3ec0*/  FSEL R192, R2, RZ, !P5 ;  /* 0x000000ff02c07208 */ /* 0x000fca0006800000 */
[----:B--2---:R-:W-:-:S04]  /*3ed0*/  FFMA.FTZ R192, R195, R194, R192 ;  /* 0x000000c2c3c07223 */ /* 0x004fc800000100c0 */
[----:B---3--:R-:W-:Y:S01]  /*3ee0*/  FADD.FTZ R192, R193, -R192 ;  /* 0x800000c0c1c07221 */ /* 0x008fe20000010000 */
[----:B------:R-:W-:-:S03]  /*3ef0*/  @P4 HADD2.F32 R193, -RZ, R161.H0_H0 ;  /* 0x200000a1ffc14230 */ /* 0x000fc60000004100 */
[----:B------:R-:W-:-:S04]  /*3f00*/  FMUL.FTZ R192, R3, R192 ;  /* 0x000000c003c07220 */ /* 0x000fc80000410000 */
[----:B------:R-:W-:Y:S02]  /*3f10*/  @P4 FADD.FTZ R192, R192, R193 ;  /* 0x000000c1c0c04221 */ /* 0x000fe40000010000 */
.L_x_2988:
[----:B------:R-:W-:Y:S05]  /*3f20*/  BSYNC B0 ;  /* 0x0000000000007941 */ /* 0x000fea0003800000 */
.L_x_2986:
        /* <DEDUP_REMOVED lines=16> */
.L_x_2990:
[----:B------:R-:W-:Y:S05]  /*4030*/  BSYNC B0 ;  /* 0x0000000000007941 */ /* 0x000fea0003800000 */
.L_x_2989:
[----:B------:R-:W-:Y:S01]  /*4040*/  BSSY B0, `(.L_x_2991) ;  /* 0x0000010000007945 */ /* 0x000fe20003800000 */
[----:B------:R-:W-:Y:S05]  /*4050*/  @P2 BRA `(.L_x_2992) ;  /* 0x0000004000002947 */ /* 0x000fea0003800000 */
[----:B------:R-:W-:Y:S01]  /*4060*/  HFMA2.MMA R192, -RZ, RZ, 0, 0 ;  /* 0x00000000ffc07435 */ /* 0x000fe200000001ff */
[----:B------:R-:W-:Y:S05]  /*4070*/  @!P4 BRA `(.L_x_2993) ;  /* 0x000000c00000c947 */ /* 0x000fea0003800000 */
[----:B------:R-:W-:Y:S01]  /*4080*/  HADD2.F32 R192, -RZ, R161.H1_H1 ;  /* 0x300000a1ffc07230 */ /* 0x000fe20000004100 */
[----:B------:R-:W-:Y:S05]  /*4090*/  BRA `(.L_x_2993) ;  /* 0x000000a000007947 */ /* 0x000fea0003800000 */
.L_x_2992:
        /* <DEDUP_REMOVED lines=10> */
.L_x_2993:
[----:B------:R-:W-:Y:S05]  /*4140*/  BSYNC B0 ;  /* 0x0000000000007941 */ /* 0x000fea0003800000 */
.L_x_2991:
        /* <DEDUP_REMOVED lines=16> */
.L_x_2995:
[----:B------:R-:W-:Y:S05]  /*4250*/  BSYNC B0 ;  /* 0x0000000000007941 */ /* 0x000fea0003800000 */
.L_x_2994:
[----:B------:R-:W-:Y:S01]  /*4260*/  BSSY B0, `(.L_x_2996) ;  /* 0x0000010000007945 */ /* 0x000fe20003800000 */
[----:B------:R-:W-:Y:S05]  /*4270*/  @P2 BRA `(.L_x_2997) ;  /* 0x0000004000002947 */ /* 0x000fea0003800000 */
[----:B------:R-:W-:Y:S01]  /*4280*/  HFMA2.MMA R192, -RZ, RZ, 0, 0 ;  /* 0x00000000ffc07435 */ /* 0x000fe200000001ff */
[----:B------:R-:W-:Y:S05]  /*4290*/  @!P4 BRA `(.L_x_2998) ;  /* 0x000000c00000c947 */ /* 0x000fea0003800000 */
[----:B------:R-:W-:Y:S01]  /*42a0*/  HADD2.F32 R192, -RZ, R162.H0_H0 ;  /* 0x200000a2ffc07230 */ /* 0x000fe20000004100 */
[----:B------:R-:W-:Y:S05]  /*42b0*/  BRA `(.L_x_2998) ;  /* 0x000000a000007947 */ /* 0x000fea0003800000 */
.L_x_2997:
        /* <DEDUP_REMOVED lines=10> */
.L_x_2998:
[----:B------:R-:W-:Y:S05]  /*4360*/  BSYNC B0 ;  /* 0x0000000000007941 */ /* 0x000fea0003800000 */
.L_x_2996:
        /* <DEDUP_REMOVED lines=16> */
.L_x_3000:
[----:B------:R-:W-:Y:S05]  /*4470*/  BSYNC B0 ;  /* 0x0000000000007941 */ /* 0x000fea0003800000 */
.L_x_2999:
[----:B------:R-:W-:Y:S01]  /*4480*/  BSSY B0, `(.L_x_3001) ;  /* 0x0000010000007945 */ /* 0x000fe20003800000 */
[----:B------:R-:W-:Y:S05]  /*4490*/  @P2 BRA `(.L_x_3002) ;  /* 0x0000004000002947 */ /* 0x000fea0003800000 */
[----:B------:R-:W-:Y:S01]  /*44a0*/  HFMA2.MMA R192, -RZ, RZ, 0, 0 ;  /* 0x00000000ffc07435 */ /* 0x000fe200000001ff */
[----:B------:R-:W-:Y:S05]  /*44b0*/  @!P4 BRA `(.L_x_3003) ;  /* 0x000000c00000c947 */ /* 0x000fea0003800000 */
[----:B------:R-:W-:Y:S01]  /*44c0*/  HADD2.F32 R192, -RZ, R162.H1_H1 ;  /* 0x300000a2ffc07230 */ /* 0x000fe20000004100 */
[----:B------:R-:W-:Y:S05]  /*44d0*/  BRA `(.L_x_3003) ;  /* 0x000000a000007947 */ /* 0x000fea0003800000 */
.L_x_3002:
        /* <DEDUP_REMOVED lines=10> */
.L_x_3003:
[----:B------:R-:W-:Y:S05]  /*4580*/  BSYNC B0 ;  /* 0x0000000000007941 */ /* 0x000fea0003800000 */
.L_x_3001:
        /* <DEDUP_REMOVED lines=16> */
.L_x_3005:
[----:B------:R-:W-:Y:S05]  /*4690*/  BSYNC B0 ;  /* 0x0000000000007941 */ /* 0x000fea0003800000 */
.L_x_3004:
[----:B------:R-:W-:Y:S01]  /*46a0*/  BSSY B0, `(.L_x_3006) ;  /* 0x0000010000007945 */ /* 0x000fe20003800000 */
[----:B------:R-:W-:Y:S05]  /*46b0*/  @P2 BRA `(.L_x_3007) ;  /* 0x0000004000002947 */ /* 0x000fea0003800000 */
[----:B------:R-:W-:Y:S01]  /*46c0*/  HFMA2.MMA R192, -RZ, RZ, 0, 0 ;  /* 0x00000000ffc07435 */ /* 0x000fe200000001ff */
[----:B------:R-:W-:Y:S05]  /*46d0*/  @!P4 BRA `(.L_x_3008) ;  /* 0x000000c00000c947 */ /* 0x000fea0003800000 */
[----:B------:R-:W-:Y:S01]  /*46e0*/  HADD2.F32 R192, -RZ, R163.H0_H0 ;  /* 0x200000a3ffc07230 */ /* 0x000fe20000004100 */
[----:B------:R-:W-:Y:S05]  /*46f0*/  BRA `(.L_x_3008) ;  /* 0x000000a000007947 */ /* 0x000fea0003800000 */
.L_x_3007:
        /* <DEDUP_REMOVED lines=10> */
.L_x_3008:
[----:B------:R-:W-:Y:S05]  /*47a0*/  BSYNC B0 ;  /* 0x0000000000007941 */ /* 0x000fea0003800000 */
.L_x_3006:
        /* <DEDUP_REMOVED lines=16> */
.L_x_3010:
[----:B------:R-:W-:Y:S05]  /*48b0*/  BSYNC B0 ;  /* 0x0000000000007941 */ /* 0x000fea0003800000 */
.L_x_3009:
[----:B------:R-:W-:Y:S01]  /*48c0*/  BSSY B0, `(.L_x_3011) ;  /* 0x0000010000007945 */ /* 0x000fe20003800000 */
[----:B------:R-:W-:Y:S05]  /*48d0*/  @P2 BRA `(.L_x_3012) ;  /* 0x0000004000002947 */ /* 0x000fea0003800000 */
[----:B------:R-:W-:Y:S01]  /*48e0*/  HFMA2.MMA R192, -RZ, RZ, 0, 0 ;  /* 0x00000000ffc07435 */ /* 0x000fe200000001ff */
[----:B------:R-:W-:Y:S05]  /*48f0*/  @!P4 BRA `(.L_x_3013) ;  /* 0x000000c00000c947 */ /* 0x000fea0003800000 */
[----:B------:R-:W-:Y:S01]  /*4900*/  HADD2.F32 R192, -RZ, R163.H1_H1 ;  /* 0x300000a3ffc07230 */ /* 0x000fe20000004100 */
[----:B------:R-:W-:Y:S05]  /*4910*/  BRA `(.L_x_3013) ;  /* 0x000000a000007947 */ /* 0x000fea0003800000 */
.L_x_3012:
        /* <DEDUP_REMOVED lines=10> */
.L_x_3013:
[----:B------:R-:W-:Y:S05]  /*49c0*/  BSYNC B0 ;  /* 0x0000000000007941 */ /* 0x000fea0003800000 */
.L_x_3011:
        /* <DEDUP_REMOVED lines=16> */
.L_x_3015:
[----:B------:R-:W-:Y:S05]  /*4ad0*/  BSYNC B0 ;  /* 0x0000000000007941 */ /* 0x000fea0003800000 */
.L_x_3014:
[----:B------:R-:W-:Y:S01]  /*4ae0*/  @P0 MOV R192, 0x10 ;  /* 0x0000001000c00802 */ /* 0x000fe20000000f00 */
[----:B------:R-:W-:Y:S04]  /*4af0*/  BSSY B0, `(.L_x_3016) ;  /* 0x000000b000007945 */ /* 0x000fe80003800000 */
[----:B-----5:R-:W-:-:S05]  /*4b00*/  @P0 IMAD.WIDE.U32 R192, R0, R192, c[0x0][0x258] ;  /* 0x0000960000c00625 */ /* 0x020fca00078e00c0 */
[----:B------:R0:W-:Y:S02]  /*4b10*/  @P0 STG.E.128 [R192.64], R184 ;  /* 0x000000b8c0000986 */ /* 0x0001e4000c101d04 */
[----:B0-----:R-:W-:-:S05]  /*4b20*/  @P3 MOV R192, 0x10 ;  /* 0x0000001000c03802 */ /* 0x001fca0000000f00 */
[----:B------:R-:W-:-:S05]  /*4b30*/  @P3 IMAD.WIDE.U32 R192, R248, R192, c[0x0][0x248] ;  /* 0x00009200f8c03625 */ /* 0x000fca00078e00c0 */
[----:B------:R0:W-:Y:S01]  /*4b40*/  @P3 STG.E.128 [R192.64], R188 ;  /* 0x000000bcc0003986 */ /* 0x0001e2000c101d04 */
[----:B------:R-:W-:Y:S05]  /*4b50*/  @!P3 BRA `(.L_x_3017) ;  /* 0x000000400000b947 */ /* 0x000fea0003800000 */
[----:B------:R-:W-:Y:S01]  /*4b60*/  HFMA2.MMA R181, -RZ, RZ, 0, 9.5367431640625e-07 ;  /* 0x00000010ffb57435 */ /* 0x000fe200000001ff */
[----:B------:R-:W-:-:S09]  /*4b70*/  IADD3 R180, R248, 0x80, RZ ;  /* 0x00000080f8b47810 */ /* 0x000fd20007ffe0ff */
[----:B------:R-:W-:-:S06]  /*4b80*/  IMAD.WIDE.U32 R180, R180, R181, c[0x0][0x170] ;  /* 0x00005c00b4b47625 */ /* 0x000fcc00078e00b5 */
[----:B------:R-:W5:Y:S02]  /*4b90*/  LDG.E.128 R180, [R180.64] ;  /* 0x00000004b4b47981 */ /* 0x000f64000c1e1d00 */
.L_x_3017:
[----:B------:R-:W-:Y:S05]  /*4ba0*/  BSYNC B0 ;  /* 0x0000000000007941 */ /* 0x000fea0003800000 */
.L_x_3016:
[----:B------:R-:W-:Y:S01]  /*4bb0*/  BSSY B0, `(.L_x_3018) ;  /* 0x0000010000007945 */ /* 0x000fe20003800000 */
[----:B------:R-:W-:Y:S05]  /*4bc0*/  @P2 BRA `(.L_x_3019) ;  /* 0x0000004000002947 */ /* 0x000fea0003800000 */
[----:B0-----:R-:W-:Y:S01]  /*4bd0*/  MOV R192, RZ ;  /* 0x000000ff00c07202 */ /* 0x001fe20000000f00 */
[----:B------:R-:W-:Y:S05]  /*4be0*/  @!P4 BRA `(.L_x_3020) ;  /* 0x000000c00000c947 */ /* 0x000fea0003800000 */
[----:B------:R-:W-:Y:S01]  /*4bf0*/  HADD2.F32 R192, -RZ, R164.H0_H0 ;  /* 0x200000a4ffc07230 */ /* 0x000fe20000004100 */
[----:B------:R-:W-:Y:S05]  /*4c00*/  BRA `(.L_x_3020) ;  /* 0x000000a000007947 */ /* 0x000fea0003800000 */
.L_x_3019:
[----:B------:R-:W2:Y:S01]  /*4c10*/  LDL R195, [R1+0x54] ;  /* 0x0000540001c37983 */ /* 0x000ea20000100800 */
[----:B------:R-:W1:Y:S03]  /*4c20*/  LDC.U8 R216, c[0x0][0x1f0] ;  /* 0x00007c00ffd87b82 */ /* 0x000e660000000000 */
[----:B0-----:R-:W3:Y:S01]  /*4c30*/  LDL R193, [R1] ;  /* 0x0000000001c17983 */ /* 0x001ee20000100800 */
[----:B-1----:R-:W-:-:S04]  /*4c40*/  ISETP.NE.AND P5, PT, R216, RZ, PT ;  /* 0x000000ffd800720c */ /* 0x002fc80003fa5270 */
[----:B------:R-:W-:-:S05]  /*4c50*/  FSEL R192, R2, RZ, !P5 ;  /* 0x000000ff02c07208 */ /* 0x000fca0006800000 */
[----:B--2---:R-:W-:-:S04]  /*4c60*/  FFMA.FTZ R192, R195, R194, R192 ;  /* 0x000000c2c3c07223 */ /* 0x004fc800000100c0 */
[----:B---3--:R-:W-:Y:S01]  /*4c70*/  FADD.FTZ R192, R193, -R192 ;  /* 0x800000c0c1c07221 */ /* 0x008fe20000010000 */
[----:B------:R-:W-:-:S03]  /*4c80*/  @P4 HADD2.F32 R193, -RZ, R164.H0_H0 ;  /* 0x200000a4ffc14230 */ /* 0x000fc60000004100 */
[----:B------:R-:W-:-:S04]  /*4c90*/  FMUL.FTZ R192, R3, R192 ;  /* 0x000000c003c07220 */ /* 0x000fc80000410000 */
[----:B------:R-:W-:Y:S02]  /*4ca0*/  @P4 FADD.FTZ R192, R192, R193 ;  /* 0x000000c1c0c04221 */ /* 0x000fe40000010000 */
.L_x_3020:
[----:B------:R-:W-:Y:S05]  /*4cb0*/  BSYNC B0 ;  /* 0x0000000000007941 */ /* 0x000fea0003800000 */
.L_x_3018:
[----:B------:R-:W-:Y:S01]  /*4cc0*/  @P0 F2FP.PACK_AB R193, RZ, R192 ;  /* 0x000000c0ffc1023e */ /* 0x000fe200000000ff */
[----:B------:R-:W-:Y:S03]  /*4cd0*/  BSSY B0, `(.L_x_3021) ;  /* 0x0000010000007945 */ /* 0x000fe60003800000 */
        /* <DEDUP_REMOVED lines=15> */
.L_x_3022:
[----:B------:R-:W-:Y:S05]  /*4dd0*/  BSYNC B0 ;  /* 0x0000000000007941 */ /* 0x000fea0003800000 */
.L_x_3021:
[----:B------:R-:W-:Y:S01]  /*4de0*/  BSSY B0, `(.L_x_3023) ;  /* 0x000000f000007945 */ /* 0x000fe20003800000 */
[----:B------:R-:W-:Y:S05]  /*4df0*/  @P2 BRA `(.L_x_3024) ;  /* 0x0000004000002947 */ /* 0x000fea0003800000 */
[----:B------:R-:W-:Y:S01]  /*4e00*/  HFMA2.MMA R192, -RZ, RZ, 0, 0 ;  /* 0x00000000ffc07435 */ /* 0x000fe200000001ff */
[----:B------:R-:W-:Y:S05]  /*4e10*/  @!P4 BRA `(.L_x_3025) ;  /* 0x000000b00000c947 */ /* 0x000fea0003800000 */
[----:B------:R-:W-:Y:S01]  /*4e20*/  HADD2.F32 R192, -RZ, R164.H1_H1 ;  /* 0x300000a4ffc07230 */ /* 0x000fe20000004100 */
[----:B------:R-:W-:Y:S05]  /*4e30*/  BRA `(.L_x_3025) ;  /* 0x0000009000007947 */ /* 0x000fea0003800000 */
.L_x_3024:
[----:B------:R-:W2:Y:S01]  /*4e40*/  LDL R193, [R1+0x50] ;  /* 0x0000500001c17983 */ /* 0x000ea20000100800 */
[----:B------:R-:W0:Y:S02]  /*4e50*/  LDC.U8 R195, c[0x0][0x1f0] ;  /* 0x00007c00ffc37b82 */ /* 0x000e240000000000 */
[----:B0-----:R-:W-:-:S04]  /*4e60*/  ISETP.NE.AND P5, PT, R195, RZ, PT ;  /* 0x000000ffc300720c */ /* 0x001fc80003fa5270 */
[----:B------:R-:W-:-:S05]  /*4e70*/  FSEL R192, R2, RZ, !P5 ;  /* 0x000000ff02c07208 */ /* 0x000fca0006800000 */
[----:B--2---:R-:W-:Y:S01]  /*4e80*/  FFMA.FTZ R192, R193, R194, R192 ;  /* 0x000000c2c1c07223 */ /* 0x004fe200000100c0 */
[----:B------:R-:W-:-:S03]  /*4e90*/  @P4 HADD2.F32 R193, -RZ, R164.H1_H1 ;  /* 0x300000a4ffc14230 */ /* 0x000fc60000004100 */
[----:B------:R-:W-:-:S04]  /*4ea0*/  FADD.FTZ R192, R252, -R192 ;  /* 0x800000c0fcc07221 */ /* 0x000fc80000010000 */
[----:B------:R-:W-:-:S04]  /*4eb0*/  FMUL.FTZ R192, R3, R192 ;  /* 0x000000c003c07220 */ /* 0x000fc80000410000 */
[----:B------:R-:W-:Y:S02]  /*4ec0*/  @P4 FADD.FTZ R192, R192, R193 ;  /* 0x000000c1c0c04221 */ /* 0x000fe40000010000 */
.L_x_3025:
[----:B------:R-:W-:Y:S05]  /*4ed0*/  BSYNC B0 ;  /* 0x0000000000007941 */ /* 0x000fea0003800000 */
.L_x_3023:
        /* <DEDUP_REMOVED lines=16> */
.L_x_3027:
[----:B------:R-:W-:Y:S05]  /*4fe0*/  BSYNC B0 ;  /* 0x0000000000007941 */ /* 0x000fea0003800000 */
.L_x_3026:
[----:B------:R-:W-:Y:S01]  /*4ff0*/  BSSY B0, `(.L_x_3028) ;  /* 0x000000f000007945 */ /* 0x000fe20003800000 */
[----:B------:R-:W-:Y:S05]  /*5000*/  @P2 BRA `(.L_x_3029) ;  /* 0x0000004000002947 */ /* 0x000fea0003800000 */
[----:B------:R-:W-:Y:S01]  /*5010*/  HFMA2.MMA R192, -RZ, RZ, 0, 0 ;  /* 0x00000000ffc07435 */ /* 0x000fe200000001ff */
[----:B------:R-:W-:Y:S05]  /*5020*/  @!P4 BRA `(.L_x_3030) ;  /* 0x000000b00000c947 */ /* 0x000fea0003800000 */
[----:B------:R-:W-:Y:S01]  /*5030*/  HADD2.F32 R192, -RZ, R165.H0_H0 ;  /* 0x200000a5ffc07230 */ /* 0x000fe20000004100 */
[----:B------:R-:W-:Y:S05]  /*5040*/  BRA `(.L_x_3030) ;  /* 0x0000009000007947 */ /* 0x000fea0003800000 */
.L_x_3029:
[----:B------:R-:W2:Y:S01]  /*5050*/  LDL R193, [R1+0x4c] ;  /* 0x00004c0001c17983 */ /* 0x000ea20000100800 */
[----:B------:R-:W0:Y:S02]  /*5060*/  LDC.U8 R195, c[0x0][0x1f0] ;  /* 0x00007c00ffc37b82 */ /* 0x000e240000000000 */
[----:B0-----:R-:W-:-:S04]  /*5070*/  ISETP.NE.AND P5, PT, R195, RZ, PT ;  /* 0x000000ffc300720c */ /* 0x001fc80003fa5270 */
[----:B------:R-:W-:-:S05]  /*5080*/  FSEL R192, R2, RZ, !P5 ;  /* 0x000000ff02c07208 */ /* 0x000fca0006800000 */
[----:B--2---:R-:W-:Y:S01]  /*5090*/  FFMA.FTZ R192, R193, R194, R192 ;  /* 0x000000c2c1c07223 */ /* 0x004fe200000100c0 */
[----:B------:R-:W-:-:S03]  /*50a0*/  @P4 HADD2.F32 R193, -RZ, R165.H0_H0 ;  /* 0x200000a5ffc14230 */ /* 0x000fc60000004100 */
[----:B------:R-:W-:-:S04]  /*50b0*/  FADD.FTZ R192, R251, -R192 ;  /* 0x800000c0fbc07221 */ /* 0x000fc80000010000 */
[----:B------:R-:W-:-:S04]  /*50c0*/  FMUL.FTZ R192, R3, R192 ;  /* 0x000000c003c07220 */ /* 0x000fc80000410000 */
[----:B------:R-:W-:Y:S02]  /*50d0*/  @P4 FADD.FTZ R192, R192, R193 ;  /* 0x000000c1c0c04221 */ /* 0x000fe40000010000 */
.L_x_3030:
[----:B------:R-:W-:Y:S05]  /*50e0*/  BSYNC B0 ;  /* 0x0000000000007941 */ /* 0x000fea0003800000 */
.L_x_3028:
        /* <DEDUP_REMOVED lines=16> */
.L_x_3032:
[----:B------:R-:W-:Y:S05]  /*51f0*/  BSYNC B0 ;  /* 0x0000000000007941 */ /* 0x000fea0003800000 */
.L_x_3031:
[----:B------:R-:W-:Y:S01]  /*5200*/  BSSY B0, `(.L_x_3033) ;  /* 0x000000f000007945 */ /* 0x000fe20003800000 */
[----:B------:R-:W-:Y:S05]  /*5210*/  @P2 BRA `(.L_x_3034) ;  /* 0x0000004000002947 */ /* 0x000fea0003800000 */
[----:B------:R-:W-:Y:S01]  /*5220*/  HFMA2.MMA R192, -RZ, RZ, 0, 0 ;  /* 0x00000000ffc07435 */ /* 0x000fe200000001ff */
[----:B------:R-:W-:Y:S05]  /*5230*/  @!P4 BRA `(.L_x_3035) ;  /* 0x000000b00000c947 */ /* 0x000fea0003800000 */
[----:B------:R-:W-:Y:S01]  /*5240*/  HADD2.F32 R192, -RZ, R165.H1_H1 ;  /* 0x300000a5ffc07230 */ /* 0x000fe20000004100 */
[----:B------:R-:W-:Y:S05]  /*5250*/  BRA `(.L_x_3035) ;  /* 0x0000009000007947 */ /* 0x000fea0003800000 */
.L_x_3034:
        /* <DEDUP_REMOVED lines=9> */
.L_x_3035:
[----:B------:R-:W-:Y:S05]  /*52f0*/  BSYNC B0 ;  /* 0x0000000000007941 */ /* 0x000fea0003800000 */
.L_x_3033:
        /* <DEDUP_REMOVED lines=16> */
.L_x_3037:
[----:B------:R-:W-:Y:S05]  /*5400*/  BSYNC B0 ;  /* 0x0000000000007941 */ /* 0x000fea0003800000 */
.L_x_3036:
[----:B------:R-:W-:Y:S01]  /*5410*/  BSSY B0, `(.L_x_3038) ;  /* 0x000000f000007945 */ /* 0x000fe20003800000 */
[----:B------:R-:W-:Y:S05]  /*5420*/  @P2 BRA `(.L_x_3039) ;  /* 0x0000004000002947 */ /* 0x000fea0003800000 */
[----:B------:R-:W-:Y:S01]  /*5430*/  HFMA2.MMA R192, -RZ, RZ, 0, 0 ;  /* 0x00000000ffc07435 */ /* 0x000fe200000001ff */
[----:B------:R-:W-:Y:S05]  /*5440*/  @!P4 BRA `(.L_x_3040) ;  /* 0x000000b00000c947 */ /* 0x000fea0003800000 */
[----:B------:R-:W-:Y:S01]  /*5450*/  HADD2.F32 R192, -RZ, R166.H0_H0 ;  /* 0x200000a6ffc07230 */ /* 0x000fe20000004100 */
[----:B------:R-:W-:Y:S05]  /*5460*/  BRA `(.L_x_3040) ;  /* 0x0000009000007947 */ /* 0x000fea0003800000 */
.L_x_3039:
        /* <DEDUP_REMOVED lines=9> */
.L_x_3040:
[----:B------:R-:W-:Y:S05]  /*5500*/  BSYNC B0 ;  /* 0x0000000000007941 */ /* 0x000fea0003800000 */
.L_x_3038:
        /* <DEDUP_REMOVED lines=16> */
.L_x_3042:
[----:B------:R-:W-:Y:S05]  /*5610*/  BSYNC B0 ;  /* 0x0000000000007941 */ /* 0x000fea0003800000 */
.L_x_3041:
[----:B------:R-:W-:Y:S01]  /*5620*/  BSSY B0, `(.L_x_3043) ;  /* 0x000000e000007945 */ /* 0x000fe20003800000 */
[----:B------:R-:W-:Y:S05]  /*5630*/  @P2 BRA `(.L_x_3044) ;  /* 0x0000004000002947 */ /* 0x000fea0003800000 */
[----:B------:R-:W-:Y:S01]  /*5640*/  HFMA2.MMA R192, -RZ, RZ, 0, 0 ;  /* 0x00000000ffc07435 */ /* 0x000fe200000001ff */
[----:B------:R-:W-:Y:S05]  /*5650*/  @!P4 BRA `(.L_x_3045) ;  /* 0x000000a00000c947 */ /* 0x000fea0003800000 */
[----:B------:R-:W-:Y:S01]  /*5660*/  HADD2.F32 R192, -RZ, R166.H1_H1 ;  /* 0x300000a6ffc07230 */ /* 0x000fe20000004100 */
[----:B------:R-:W-:Y:S05]  /*5670*/  BRA `(.L_x_3045) ;  /* 0x0000008000007947 */ /* 0x000fea0003800000 */
.L_x_3044:
        /* <DEDUP_REMOVED lines=8> */
.L_x_3045:
[----:B------:R-:W-:Y:S05]  /*5700*/  BSYNC B0 ;  /* 0x0000000000007941 */ /* 0x000fea0003800000 */
.L_x_3043:
        /* <DEDUP_REMOVED lines=16> */
.L_x_3047:
[----:B------:R-:W-:Y:S05]  /*5810*/  BSYNC B0 ;  /* 0x0000000000007941 */ /* 0x000fea0003800000 */
.L_x_3046:
[----:B------:R-:W-:Y:S01]  /*5820*/  BSSY B0, `(.L_x_3048) ;  /* 0x000000e000007945 */ /* 0x000fe20003800000 */
[----:B------:R-:W-:Y:S05]  /*5830*/  @P2 BRA `(.L_x_3049) ;  /* 0x0000004000002947 */ /* 0x000fea0003800000 */
[----:B------:R-:W-:Y:S01]  /*5840*/  HFMA2.MMA R192, -RZ, RZ, 0, 0 ;  /* 0x00000000ffc07435 */ /* 0x000fe200000001ff */
[----:B------:R-:W-:Y:S05]  /*5850*/  @!P4 BRA `(.L_x_3050) ;  /* 0x000000a00000c947 */ /* 0x000fea0003800000 */
[----:B------:R-:W-:Y:S01]  /*5860*/  HADD2.F32 R192, -RZ, R167.H0_H0 ;  /* 0x200000a7ffc07230 */ /* 0x000fe20000004100 */
[----:B------:R-:W-:Y:S05]  /*5870*/  BRA `(.L_x_3050) ;  /* 0x0000008000007947 */ /* 0x000fea0003800000 */
.L_x_3049:
        /* <DEDUP_REMOVED lines=8> */
.L_x_3050:
[----:B------:R-:W-:Y:S05]  /*5900*/  BSYNC B0 ;  /* 0x0000000000007941 */ /* 0x000fea0003800000 */
.L_x_3048:
        /* <DEDUP_REMOVED lines=16> */
.L_x_3052:
[----:B------:R-:W-:Y:S05]  /*5a10*/  BSYNC B0 ;  /* 0x0000000000007941 */ /* 0x000fea0003800000 */
.L_x_3051:
[----:B------:R-:W-:Y:S01]  /*5a20*/  BSSY B0, `(.L_x_3053) ;  /* 0x000000e000007945 */ /* 0x000fe20003800000 */
[----:B------:R-:W-:Y:S05]  /*5a30*/  @P2 BRA `(.L_x_3054) ;  /* 0x0000004000002947 */ /* 0x000fea0003800000 */
[----:B------:R-:W-:Y:S01]  /*5a40*/  HFMA2.MMA R192, -RZ, RZ, 0, 0 ;  /* 0x00000000ffc07435 */ /* 0x000fe200000001ff */
[----:B------:R-:W-:Y:S05]  /*5a50*/  @!P4 BRA `(.L_x_3055) ;  /* 0x000000a00000c947 */ /* 0x000fea0003800000 */
[----:B------:R-:W-:Y:S01]  /*5a60*/  HADD2.F32 R192, -RZ, R167.H1_H1 ;  /* 0x300000a7ffc07230 */ /* 0x000fe20000004100 */
[----:B------:R-:W-:Y:S05]  /*5a70*/  BRA `(.L_x_3055) ;  /* 0x0000008000007947 */ /* 0x000fea0003800000 */
.L_x_3054:
        /* <DEDUP_REMOVED lines=8> */
.L_x_3055:
[----:B------:R-:W-:Y:S05]  /*5b00*/  BSYNC B0 ;  /* 0x0000000000007941 */ /* 0x000fea0003800000 */
.L_x_3053:
        /* <DEDUP_REMOVED lines=16> */
.L_x_3057:
[----:B------:R-:W-:Y:S05]  /*5c10*/  BSYNC B0 ;  /* 0x0000000000007941 */ /* 0x000fea0003800000 */
.L_x_3056:
[----:B------:R-:W2:Y:S01]  /*5c20*/  LDL.LU R193, [R1+0x18] ;  /* 0x0000180001c17983 */ /* 0x000ea20000300800 */
[----:B------:R-:W-:Y:S01]  /*5c30*/  @P0 MOV R192, 0x10 ;  /* 0x0000001000c00802 */ /* 0x000fe20000000f00 */
[----:B------:R-:W-:Y:S01]  /*5c40*/  BSSY B0, `(.L_x_3058) ;  /* 0x000000c000007945 */ /* 0x000fe20003800000 */
[----:B------:R-:W-:-:S03]  /*5c50*/  IADD3 R195, R248, 0x100, RZ ;  /* 0x00000100f8c37810 */ /* 0x000fc60007ffe0ff */
[----:B--2---:R-:W-:-:S05]  /*5c60*/  @P0 IMAD.WIDE.U32 R192, R193, R192, c[0x0][0x258] ;  /* 0x00009600c1c00625 */ /* 0x004fca00078e00c0 */
[----:B------:R0:W-:Y:S02]  /*5c70*/  @P0 STG.E.128 [R192.64], R184 ;  /* 0x000000b8c0000986 */ /* 0x0001e4000c101d04 */
[----:B0-----:R-:W-:Y:S02]  /*5c80*/  @P3 IADD3 R192, R248, 0x80, RZ ;  /* 0x00000080f8c03810 */ /* 0x001fe40007ffe0ff */
[----:B------:R-:W-:-:S05]  /*5c90*/  @P3 MOV R193, 0x10 ;  /* 0x0000001000c13802 */ /* 0x000fca0000000f00 */
[----:B------:R-:W-:-:S05]  /*5ca0*/  @P3 IMAD.WIDE.U32 R192, R192, R193, c[0x0][0x248] ;  /* 0x00009200c0c03625 */ /* 0x000fca00078e00c1 */
[----:B------:R0:W-:Y:S01]  /*5cb0*/  @P3 STG.E.128 [R192.64], R188 ;  /* 0x000000bcc0003986 */ /* 0x0001e2000c101d04 */
[----:B------:R-:W-:Y:S05]  /*5cc0*/  @!P3 BRA `(.L_x_3059) ;  /* 0x000000300000b947 */ /* 0x000fea0003800000 */
[----:B-----5:R-:W-:-:S10]  /*5cd0*/  HFMA2.MMA R180, -RZ, RZ, 0, 9.5367431640625e-07 ;  /* 0x00000010ffb47435 */ /* 0x020fd400000001ff */
[----:B------:R-:W-:-:S06]  /*5ce0*/  IMAD.WIDE.U32 R180, R195, R180, c[0x0][0x170] ;  /* 0x00005c00c3b47625 */ /* 0x000fcc00078e00b4 */
[----:B------:R-:W5:Y:S02]  /*5cf0*/  LDG.E.128 R180, [R180.64] ;  /* 0x00000004b4b47981 */ /* 0x000f64000c1e1d00 */
.L_x_3059:
[----:B------:R-:W-:Y:S05]  /*5d00*/  BSYNC B0 ;  /* 0x0000000000007941 */ /* 0x000fea0003800000 */
.L_x_3058:
[----:B------:R-:W-:Y:S01]  /*5d10*/  BSSY B0, `(.L_x_3060) ;  /* 0x000000e000007945 */ /* 0x000fe20003800000 */
[----:B------:R-:W-:Y:S05]  /*5d20*/  @P2 BRA `(.L_x_3061) ;  /* 0x0000004000002947 */ /* 0x000fea0003800000 */
[----:B0-----:R-:W-:Y:S01]  /*5d30*/  MOV R193, RZ ;  /* 0x000000ff00c17202 */ /* 0x001fe20000000f00 */
[----:B------:R-:W-:Y:S05]  /*5d40*/  @!P4 BRA `(.L_x_3062) ;  /* 0x000000a00000c947 */ /* 0x000fea0003800000 */
[----:B------:R-:W-:Y:S01]  /*5d50*/  HADD2.F32 R193, -RZ, R168.H0_H0 ;  /* 0x200000a8ffc17230 */ /* 0x000fe20000004100 */
[----:B------:R-:W-:Y:S05]  /*5d60*/  BRA `(.L_x_3062) ;  /* 0x0000008000007947 */ /* 0x000fea0003800000 */
.L_x_3061:
        /* <DEDUP_REMOVED lines=8> */
.L_x_3062:
[----:B------:R-:W-:Y:S05]  /*5df0*/  BSYNC B0 ;  /* 0x0000000000007941 */ /* 0x000fea0003800000 */
.L_x_3060:
[----:B------:R-:W-:Y:S01]  /*5e00*/  @P0 F2FP.PACK_AB R192, RZ, R193 ;  /* 0x000000c1ffc0023e */ /* 0x000fe200000000ff */
[----:B------:R-:W-:Y:S03]  /*5e10*/  BSSY B0, `(.L_x_3063) ;  /* 0x0000010000007945 */ /* 0x000fe60003800000 */
[----:B------:R-:W-:Y:S01]  /*5e20*/  @P0 PRMT R184, R192, 0x7610, R184 ;  /* 0x00007610c0b80816 */ /* 0x000fe200000000b8 */
[----:B------:R-:W-:Y:S05]  /*5e30*/  @!P3 BRA `(.L_x_3064) ;  /* 0x000000d00000b947 */ /* 0x000fea0003800000 */
[----:B------:R-:W2:Y:S01]  /*5e40*/  LDL.LU R214, [R1+0x34] ;  /* 0x0000340001d67983 */ /* 0x000ea20000300800 */
[----:B------:R-:W-:Y:S01]  /*5e50*/  FMUL.FTZ R193, R193, c[0x0][0x1ec] ;  /* 0x00007b00c1c17a20 */ /* 0x000fe20000410000 */
[----:B------:R-:W-:Y:S01]  /*5e60*/  HFMA2.MMA R192, -RZ, RZ, 0, 0 ;  /* 0x00000000ffc07435 */ /* 0x000fe200000001ff */
[----:B--2---:R-:W-:Y:S02]  /*5e70*/  LOP3.LUT P5, RZ, R214, 0xff, RZ, 0xc0, !PT ;  /* 0x000000ffd6ff7812 */ /* 0x004fe400078ac0ff */
[----:B------:R-:W-:-:S11]  /*5e80*/  FMUL.FTZ R214, R193, c[0x0][0x1e8] ;  /* 0x00007a00c1d67a20 */ /* 0x000fd60000410000 */
        /* <DEDUP_REMOVED lines=8> */
.L_x_3064:
[----:B------:R-:W-:Y:S05]  /*5f10*/  BSYNC B0 ;  /* 0x0000000000007941 */ /* 0x000fea0003800000 */
.L_x_3063:
[----:B------:R-:W-:Y:S01]  /*5f20*/  BSSY B0, `(.L_x_3065) ;  /* 0x000000e000007945 */ /* 0x000fe20003800000 */
[----:B------:R-:W-:Y:S05]  /*5f30*/  @P2 BRA `(.L_x_3066) ;  /* 0x0000004000002947 */ /* 0x000fea0003800000 */
[----:B------:R-:W-:Y:S01]  /*5f40*/  HFMA2.MMA R193, -RZ, RZ, 0, 0 ;  /* 0x00000000ffc17435 */ /* 0x000fe200000001ff */
[----:B------:R-:W-:Y:S05]  /*5f50*/  @!P4 BRA `(.L_x_3067) ;  /* 0x000000a00000c947 */ /* 0x000fea0003800000 */
[----:B------:R-:W-:Y:S01]  /*5f60*/  HADD2.F32 R193, -RZ, R168.H1_H1 ;  /* 0x300000a8ffc17230 */ /* 0x000fe20000004100 */
[----:B------:R-:W-:Y:S05]  /*5f70*/  BRA `(.L_x_3067) ;  /* 0x0000008000007947 */ /* 0x000fea0003800000 */
.L_x_3066:
        /* <DEDUP_REMOVED lines=8> */
.L_x_3067:
[----:B------:R-:W-:Y:S05]  /*6000*/  BSYNC B0 ;  /* 0x0000000000007941 */ /* 0x000fea0003800000 */
.L_x_3065:
[----:B------:R-:W-:Y:S01]  /*6010*/  @P0 F2FP.PACK_AB R192, RZ, R193 ;  /* 0x000000c1ffc0023e */ /* 0x000fe200000000ff */
[----:B------:R-:W-:Y:S03]  /*6020*/  BSSY B0, `(.L_x_3068) ;  /* 0x000000f000007945 */ /* 0x000fe60003800000 */
[----:B------:R-:W-:Y:S01]  /*6030*/  @P0 PRMT R184, R184, 0x5410, R192 ;  /* 0x00005410b8b80816 */ /* 0x000fe200000000c0 */
[----:B------:R-:W-:Y:S05]  /*6040*/  @!P3 BRA `(.L_x_3069) ;  /* 0x000000c00000b947 */ /* 0x000fea0003800000 */
[----:B------:R-:W-:Y:S01]  /*6050*/  LOP3.LUT P5, RZ, R212, 0xff00, RZ, 0xc0, !PT ;  /* 0x0000ff00d4ff7812 */ /* 0x000fe200078ac0ff */
[----:B------:R-:W-:Y:S01]  /*6060*/  FMUL.FTZ R193, R193, c[0x0][0x1ec] ;  /* 0x00007b00c1c17a20 */ /* 0x000fe20000410000 */
[----:B------:R-:W-:-:S03]  /*6070*/  HFMA2.MMA R192, -RZ, RZ, 0, 0 ;  /* 0x00000000ffc07435 */ /* 0x000fc600000001ff */
[----:B------:R-:W-:-:S08]  /*6080*/  FMUL.FTZ R214, R193, c[0x0][0x1e8] ;  /* 0x00007a00c1d67a20 */ /* 0x000fd00000410000 */
        /* <DEDUP_REMOVED lines=8> */
.L_x_3069:
[----:B------:R-:W-:Y:S05]  /*6110*/  BSYNC B0 ;  /* 0x0000000000007941 */ /* 0x000fea0003800000 */
.L_x_3068:
[----:B------:R-:W-:Y:S01]  /*6120*/  BSSY B0, `(.L_x_3070) ;  /* 0x000000e000007945 */ /* 0x000fe20003800000 */
[----:B------:R-:W-:Y:S05]  /*6130*/  @P2 BRA `(.L_x_3071) ;  /* 0x0000004000002947 */ /* 0x000fea0003800000 */
[----:B------:R-:W-:Y:S01]  /*6140*/  HFMA2.MMA R193, -RZ, RZ, 0, 0 ;  /* 0x00000000ffc17435 */ /* 0x000fe200000001ff */
[----:B------:R-:W-:Y:S05]  /*6150*/  @!P4 BRA `(.L_x_3072) ;  /* 0x000000a00000c947 */ /* 0x000fea0003800000 */
[----:B------:R-:W-:Y:S01]  /*6160*/  HADD2.F32 R193, -RZ, R169.H0_H0 ;  /* 0x200000a9ffc17230 */ /* 0x000fe20000004100 */
[----:B------:R-:W-:Y:S05]  /*6170*/  BRA `(.L_x_3072) ;  /* 0x0000008000007947 */ /* 0x000fea0003800000 */
.L_x_3071:
        /* <DEDUP_REMOVED lines=8> */
.L_x_3072:
[----:B------:R-:W-:Y:S05]  /*6200*/  BSYNC B0 ;  /* 0x0000000000007941 */ /* 0x000fea0003800000 */
.L_x_3070:
        /* <DEDUP_REMOVED lines=16> */
.L_x_3074:
[----:B------:R-:W-:Y:S05]  /*6310*/  BSYNC B0 ;  /* 0x0000000000007941 */ /* 0x000fea0003800000 */
.L_x_3073:
[----:B------:R-:W-:Y:S01]  /*6320*/  BSSY B0, `(.L_x_3075) ;  /* 0x000000e000007945 */ /* 0x000fe20003800000 */
[----:B------:R-:W-:Y:S05]  /*6330*/  @P2 BRA `(.L_x_3076) ;  /* 0x0000004000002947 */ /* 0x000fea0003800000 */
[----:B------:R-:W-:Y:S01]  /*6340*/  HFMA2.MMA R193, -RZ, RZ, 0, 0 ;  /* 0x00000000ffc17435 */ /* 0x000fe200000001ff */
[----:B------:R-:W-:Y:S05]  /*6350*/  @!P4 BRA `(.L_x_3077) ;  /* 0x000000a00000c947 */ /* 0x000fea0003800000 */
[----:B------:R-:W-:Y:S01]  /*6360*/  HADD2.F32 R193, -RZ, R169.H1_H1 ;  /* 0x300000a9ffc17230 */ /* 0x000fe20000004100 */
[----:B------:R-:W-:Y:S05]  /*6370*/  BRA `(.L_x_3077) ;  /* 0x0000008000007947 */ /* 0x000fea0003800000 */
.L_x_3076:
        /* <DEDUP_REMOVED lines=8> */
.L_x_3077:
[----:B------:R-:W-:Y:S05]  /*6400*/  BSYNC B0 ;  /* 0x0000000000007941 */ /* 0x000fea0003800000 */
.L_x_3075:
        /* <DEDUP_REMOVED lines=16> */
.L_x_3079:
[----:B------:R-:W-:Y:S05]  /*6510*/  BSYNC B0 ;  /* 0x0000000000007941 */ /* 0x000fea0003800000 */
.L_x_3078:
[----:B------:R-:W-:Y:S01]  /*6520*/  BSSY B0, `(.L_x_3080) ;  /* 0x000000e000007945 */ /* 0x000fe20003800000 */
[----:B------:R-:W-:Y:S05]  /*6530*/  @P2 BRA `(.L_x_3081) ;  /* 0x0000004000002947 */ /* 0x000fea0003800000 */
[----:B------:R-:W-:Y:S01]  /*6540*/  HFMA2.MMA R193, -RZ, RZ, 0, 0 ;  /* 0x00000000ffc17435 */ /* 0x000fe200000001ff */
[----:B------:R-:W-:Y:S05]  /*6550*/  @!P4 BRA `(.L_x_3082) ;  /* 0x000000a00000c947 */ /* 0x000fea0003800000 */
[----:B------:R-:W-:Y:S01]  /*6560*/  HADD2.F32 R193, -RZ, R170.H0_H0 ;  /* 0x200000aaffc17230 */ /* 0x000fe20000004100 */
[----:B------:R-:W-:Y:S05]  /*6570*/  BRA `(.L_x_3082) ;  /* 0x0000008000007947 */ /* 0x000fea0003800000 */
.L_x_3081:
        /* <DEDUP_REMOVED lines=8> */
.L_x_3082:
[----:B------:R-:W-:Y:S05]  /*6600*/  BSYNC B0 ;  /* 0x0000000000007941 */ /* 0x000fea0003800000 */
.L_x_3080:
        /* <DEDUP_REMOVED lines=16> */
.L_x_3084:
[----:B------:R-:W-:Y:S05]  /*6710*/  BSYNC B0 ;  /* 0x0000000000007941 */ /* 0x000fea0003800000 */
.L_x_3083:
[----:B------:R-:W-:Y:S01]  /*6720*/  BSSY B0, `(.L_x_3085) ;  /* 0x000000e000007945 */ /* 0x000fe20003800000 */
[----:B------:R-:W-:Y:S05]  /*6730*/  @P2 BRA `(.L_x_3086) ;  /* 0x0000004000002947 */ /* 0x000fea0003800000 */
[----:B------:R-:W-:Y:S01]  /*6740*/  HFMA2.MMA R193, -RZ, RZ, 0, 0 ;  /* 0x00000000ffc17435 */ /* 0x000fe200000001ff */
[----:B------:R-:W-:Y:S05]  /*6750*/  @!P4 BRA `(.L_x_3087) ;  /* 0x000000a00000c947 */ /* 0x000fea0003800000 */
[----:B------:R-:W-:Y:S01]  /*6760*/  HADD2.F32 R193, -RZ, R170.H1_H1 ;  /* 0x300000aaffc17230 */ /* 0x000fe20000004100 */
[----:B------:R-:W-:Y:S05]  /*6770*/  BRA `(.L_x_3087) ;  /* 0x0000008000007947 */ /* 0x000fea0003800000 */
.L_x_3086:
        /* <DEDUP_REMOVED lines=8> */
.L_x_3087:
[----:B------:R-:W-:Y:S05]  /*6800*/  BSYNC B0 ;  /* 0x0000000000007941 */ /* 0x000fea0003800000 */
.L_x_3085:
        /* <DEDUP_REMOVED lines=16> */
.L_x_3089:
[----:B------:R-:W-:Y:S05]  /*6910*/  BSYNC B0 ;  /* 0x0000000000007941 */ /* 0x000fea0003800000 */
.L_x_3088:
[----:B------:R-:W-:Y:S01]  /*6920*/  BSSY B0, `(.L_x_3090) ;  /* 0x000000e000007945 */ /* 0x000fe20003800000 */
[----:B------:R-:W-:Y:S05]  /*6930*/  @P2 BRA `(.L_x_3091) ;  /* 0x0000004000002947 */ /* 0x000fea0003800000 */
[----:B------:R-:W-:Y:S01]  /*6940*/  HFMA2.MMA R193, -RZ, RZ, 0, 0 ;  /* 0x00000000ffc17435 */ /* 0x000fe200000001ff */
[----:B------:R-:W-:Y:S05]  /*6950*/  @!P4 BRA `(.L_x_3092) ;  /* 0x000000a00000c947 */ /* 0x000fea0003800000 */
[----:B------:R-:W-:Y:S01]  /*6960*/  HADD2.F32 R193, -RZ, R171.H0_H0 ;  /* 0x200000abffc17230 */ /* 0x000fe20000004100 */
[----:B------:R-:W-:Y:S05]  /*6970*/  BRA `(.L_x_3092) ;  /* 0x0000008000007947 */ /* 0x000fea0003800000 */
.L_x_3091:
        /* <DEDUP_REMOVED lines=8> */
.L_x_3092:
[----:B------:R-:W-:Y:S05]  /*6a00*/  BSYNC B0 ;  /* 0x0000000000007941 */ /* 0x000fea0003800000 */
.L_x_3090:
        /* <DEDUP_REMOVED lines=16> */
.L_x_3094:
[----:B------:R-:W-:Y:S05]  /*6b10*/  BSYNC B0 ;  /* 0x0000000000007941 */ /* 0x000fea0003800000 */
.L_x_3093:
[----:B------:R-:W-:Y:S01]  /*6b20*/  BSSY B0, `(.L_x_3095) ;  /* 0x000000e000007945 */ /* 0x000fe20003800000 */
[----:B------:R-:W-:Y:S05]  /*6b30*/  @P2 BRA `(.L_x_3096) ;  /* 0x0000004000002947 */ /* 0x000fea0003800000 */
[----:B------:R-:W-:Y:S01]  /*6b40*/  HFMA2.MMA R193, -RZ, RZ, 0, 0 ;  /* 0x00000000ffc17435 */ /* 0x000fe200000001ff */
[----:B------:R-:W-:Y:S05]  /*6b50*/  @!P4 BRA `(.L_x_3097) ;  /* 0x000000a00000c947 */ /* 0x000fea0003800000 */
[----:B------:R-:W-:Y:S01]  /*6b60*/  HADD2.F32 R193, -RZ, R171.H1_H1 ;  /* 0x300000abffc17230 */ /* 0x000fe20000004100 */
[----:B------:R-:W-:Y:S05]  /*6b70*/  BRA `(.L_x_3097) ;  /* 0x0000008000007947 */ /* 0x000fea0003800000 */
.L_x_3096:
        /* <DEDUP_REMOVED lines=8> */
.L_x_3097:
[----:B------:R-:W-:Y:S05]  /*6c00*/  BSYNC B0 ;  /* 0x0000000000007941 */ /* 0x000fea0003800000 */
.L_x_3095:
        /* <DEDUP_REMOVED lines=16> */
.L_x_3099:
[----:B------:R-:W-:Y:S05]  /*6d10*/  BSYNC B0 ;  /* 0x0000000000007941 */ /* 0x000fea0003800000 */
.L_x_3098:
[----:B------:R-:W2:Y:S01]  /*6d20*/  LDL.LU R193, [R1+0x28] ;  /* 0x0000280001c17983 */ /* 0x000ea20000300800 */
[----:B------:R-:W-:Y:S01]  /*6d30*/  @P0 MOV R192, 0x10 ;  /* 0x0000001000c00802 */ /* 0x000fe20000000f00 */
[----:B------:R-:W-:Y:S04]  /*6d40*/  BSSY B0, `(.L_x_3100) ;  /* 0x000000b000007945 */ /* 0x000fe80003800000 */
[----:B--2---:R-:W-:-:S05]  /*6d50*/  @P0 IMAD.WIDE.U32 R192, R193, R192, c[0x0][0x258] ;  /* 0x00009600c1c00625 */ /* 0x004fca00078e00c0 */
[----:B------:R0:W-:Y:S02]  /*6d60*/  @P0 STG.E.128 [R192.64], R184 ;  /* 0x000000b8c0000986 */ /* 0x0001e4000c101d04 */
[----:B0-----:R-:W-:-:S05]  /*6d70*/  @P3 MOV R192, 0x10 ;  /* 0x0000001000c03802 */ /* 0x001fca0000000f00 */
[----:B------:R-:W-:Y:S01]  /*6d80*/  @P3 IMAD.WIDE.U32 R192, R195, R192, c[0x0][0x248] ;  /* 0x00009200c3c03625 */ /* 0x000fe200078e00c0 */
[----:B------:R-:W-:-:S04]  /*6d90*/  IADD3 R195, R248, 0x180, RZ ;  /* 0x00000180f8c37810 */ /* 0x000fc80007ffe0ff */
[----:B------:R0:W-:Y:S01]  /*6da0*/  @P3 STG.E.128 [R192.64], R188 ;  /* 0x000000bcc0003986 */ /* 0x0001e2000c101d04 */
[----:B------:R-:W-:Y:S05]  /*6db0*/  @!P3 BRA `(.L_x_3101) ;  /* 0x000000300000b947 */ /* 0x000fea0003800000 */
[----:B-----5:R-:W-:-:S10]  /*6dc0*/  HFMA2.MMA R180, -RZ, RZ, 0, 9.5367431640625e-07 ;  /* 0x00000010ffb47435 */ /* 0x020fd400000001ff */
[----:B------:R-:W-:-:S06]  /*6dd0*/  IMAD.WIDE.U32 R180, R195, R180, c[0x0][0x170] ;  /* 0x00005c00c3b47625 */ /* 0x000fcc00078e00b4 */
[----:B------:R-:W5:Y:S02]  /*6de0*/  LDG.E.128 R180, [R180.64] ;  /* 0x00000004b4b47981 */ /* 0x000f64000c1e1d00 */
.L_x_3101:
[----:B------:R-:W-:Y:S05]  /*6df0*/  BSYNC B0 ;  /* 0x0000000000007941 */ /* 0x000fea0003800000 */
.L_x_3100:
[----:B------:R-:W-:Y:S01]  /*6e00*/  BSSY B0, `(.L_x_3102) ;  /* 0x000000e000007945 */ /* 0x000fe20003800000 */
[----:B------:R-:W-:Y:S05]  /*6e10*/  @P2 BRA `(.L_x_3103) ;  /* 0x0000004000002947 */ /* 0x000fea0003800000 */
[----:B0-----:R-:W-:Y:S01]  /*6e20*/  MOV R193, RZ ;  /* 0x000000ff00c17202 */ /* 0x001fe20000000f00 */
[----:B------:R-:W-:Y:S05]  /*6e30*/  @!P4 BRA `(.L_x_3104) ;  /* 0x000000a00000c947 */ /* 0x000fea0003800000 */
[----:B------:R-:W-:Y:S01]  /*6e40*/  HADD2.F32 R193, -RZ, R172.H0_H0 ;  /* 0x200000acffc17230 */ /* 0x000fe20000004100 */
[----:B------:R-:W-:Y:S05]  /*6e50*/  BRA `(.L_x_3104) ;  /* 0x0000008000007947 */ /* 0x000fea0003800000 */
.L_x_3103:
        /* <DEDUP_REMOVED lines=8> */
.L_x_3104:
[----:B------:R-:W-:Y:S05]  /*6ee0*/  BSYNC B0 ;  /* 0x0000000000007941 */ /* 0x000fea0003800000 */
.L_x_3102:
[----:B------:R-:W-:Y:S01]  /*6ef0*/  @P0 F2FP.PACK_AB R192, RZ, R193 ;  /* 0x000000c1ffc0023e */ /* 0x000fe200000000ff */
[----:B------:R-:W-:Y:S03]  /*6f00*/  BSSY B0, `(.L_x_3105) ;  /* 0x0000010000007945 */ /* 0x000fe60003800000 */
[----:B------:R-:W-:Y:S01]  /*6f10*/  @P0 PRMT R184, R192, 0x7610, R184 ;  /* 0x00007610c0b80816 */ /* 0x000fe200000000b8 */
[----:B------:R-:W-:Y:S05]  /*6f20*/  @!P3 BRA `(.L_x_3106) ;  /* 0x000000d00000b947 */ /* 0x000fea0003800000 */
[----:B------:R-:W2:Y:S01]  /*6f30*/  LDL.LU R212, [R1+0x38] ;  /* 0x0000380001d47983 */ /* 0x000ea20000300800 */
[----:B------:R-:W-:Y:S01]  /*6f40*/  HFMA2.MMA R192, -RZ, RZ, 0, 0 ;  /* 0x00000000ffc07435 */ /* 0x000fe200000001ff */
[----:B--2---:R-:W-:Y:S01]  /*6f50*/  LOP3.LUT P5, RZ, R212, 0xff, RZ, 0xc0, !PT ;  /* 0x000000ffd4ff7812 */ /* 0x004fe200078ac0ff */
[----:B------:R-:W-:-:S04]  /*6f60*/  FMUL.FTZ R212, R193, c[0x0][0x1ec] ;  /* 0x00007b00c1d47a20 */ /* 0x000fc80000410000 */
        /* <DEDUP_REMOVED lines=9> */
.L_x_3106:
[----:B------:R-:W-:Y:S05]  /*7000*/  BSYNC B0 ;  /* 0x0000000000007941 */ /* 0x000fea0003800000 */
.L_x_3105:
[----:B------:R-:W-:Y:S01]  /*7010*/  BSSY B0, `(.L_x_3107) ;  /* 0x000000e000007945 */ /* 0x000fe20003800000 */
[----:B------:R-:W-:Y:S05]  /*7020*/  @P2 BRA `(.L_x_3108) ;  /* 0x0000004000002947 */ /* 0x000fea0003800000 */
[----:B------:R-:W-:Y:S01]  /*7030*/  HFMA2.MMA R193, -RZ, RZ, 0, 0 ;  /* 0x00000000ffc17435 */ /* 0x000fe200000001ff */
[----:B------:R-:W-:Y:S05]  /*7040*/  @!P4 BRA `(.L_x_3109) ;  /* 0x000000a00000c947 */ /* 0x000fea0003800000 */
[----:B------:R-:W-:Y:S01]  /*7050*/  HADD2.F32 R193, -RZ, R172.H1_H1 ;  /* 0x300000acffc17230 */ /* 0x000fe20000004100 */
[----:B------:R-:W-:Y:S05]  /*7060*/  BRA `(.L_x_3109) ;  /* 0x0000008000007947 */ /* 0x000fea0003800000 */
.L_x_3108:
        /* <DEDUP_REMOVED lines=8> */
.L_x_3109:
[----:B------:R-:W-:Y:S05]  /*70f0*/  BSYNC B0 ;  /* 0x0000000000007941 */ /* 0x000fea0003800000 */
.L_x_3107:
        /* <DEDUP_REMOVED lines=16> */
.L_x_3111:
[----:B------:R-:W-:Y:S05]  /*7200*/  BSYNC B0 ;  /* 0x0000000000007941 */ /* 0x000fea0003800000 */
.L_x_3110:
[----:B------:R-:W-:Y:S01]  /*7210*/  BSSY B0, `(.L_x_3112) ;  /* 0x000000e000007945 */ /* 0x000fe20003800000 */
[----:B------:R-:W-:Y:S05]  /*7220*/  @P2 BRA `(.L_x_3113) ;  /* 0x0000004000002947 */ /* 0x000fea0003800000 */
[----:B------:R-:W-:Y:S01]  /*7230*/  HFMA2.MMA R193, -RZ, RZ, 0, 0 ;  /* 0x00000000ffc17435 */ /* 0x000fe200000001ff */
[----:B------:R-:W-:Y:S05]  /*7240*/  @!P4 BRA `(.L_x_3114) ;  /* 0x000000a00000c947 */ /* 0x000fea0003800000 */
[----:B------:R-:W-:Y:S01]  /*7250*/  HADD2.F32 R193, -RZ, R173.H0_H0 ;  /* 0x200000adffc17230 */ /* 0x000fe20000004100 */
[----:B------:R-:W-:Y:S05]  /*7260*/  BRA `(.L_x_3114) ;  /* 0x0000008000007947 */ /* 0x000fea0003800000 */
.L_x_3113:
        /* <DEDUP_REMOVED lines=8> */
.L_x_3114:
[----:B------:R-:W-:Y:S05]  /*72f0*/  BSYNC B0 ;  /* 0x0000000000007941 */ /* 0x000fea0003800000 */
.L_x_3112:
        /* <DEDUP_REMOVED lines=16> */
.L_x_3116:
[----:B------:R-:W-:Y:S05]  /*7400*/  BSYNC B0 ;  /* 0x0000000000007941 */ /* 0x000fea0003800000 */
.L_x_3115:
[----:B------:R-:W-:Y:S01]  /*7410*/  BSSY B0, `(.L_x_3117) ;  /* 0x000000e000007945 */ /* 0x000fe20003800000 */
[----:B------:R-:W-:Y:S05]  /*7420*/  @P2 BRA `(.L_x_3118) ;  /* 0x0000004000002947 */ /* 0x000fea0003800000 */
[----:B------:R-:W-:Y:S01]  /*7430*/  HFMA2.MMA R193, -RZ, RZ, 0, 0 ;  /* 0x00000000ffc17435 */ /* 0x000fe200000001ff */
[----:B------:R-:W-:Y:S05]  /*7440*/  @!P4 BRA `(.L_x_3119) ;  /* 0x000000a00000c947 */ /* 0x000fea0003800000 */
[----:B------:R-:W-:Y:S01]  /*7450*/  HADD2.F32 R193, -RZ, R173.H1_H1 ;  /* 0x300000adffc17230 */ /* 0x000fe20000004100 */
[----:B------:R-:W-:Y:S05]  /*7460*/  BRA `(.L_x_3119) ;  /* 0x0000008000007947 */ /* 0x000fea0003800000 */
.L_x_3118:
        /* <DEDUP_REMOVED lines=8> */
.L_x_3119:
[----:B------:R-:W-:Y:S05]  /*74f0*/  BSYNC B0 ;  /* 0x0000000000007941 */ /* 0x000fea0003800000 */
.L_x_3117:
        /* <DEDUP_REMOVED lines=16> */
.L_x_3121:
[----:B------:R-:W-:Y:S05]  /*7600*/  BSYNC B0 ;  /* 0x0000000000007941 */ /* 0x000fea0003800000 */
.L_x_3120:
[----:B------:R-:W-:Y:S01]  /*7610*/  BSSY B0, `(.L_x_3122) ;  /* 0x000000e000007945 */ /* 0x000fe20003800000 */
[----:B------:R-:W-:Y:S05]  /*7620*/  @P2 BRA `(.L_x_3123) ;  /* 0x0000004000002947 */ /* 0x000fea0003800000 */
[----:B------:R-:W-:Y:S01]  /*7630*/  HFMA2.MMA R193, -RZ, RZ, 0, 0 ;  /* 0x00000000ffc17435 */ /* 0x000fe200000001ff */
[----:B------:R-:W-:Y:S05]  /*7640*/  @!P4 BRA `(.L_x_3124) ;  /* 0x000000a00000c947 */ /* 0x000fea0003800000 */
[----:B------:R-:W-:Y:S01]  /*7650*/  HADD2.F32 R193, -RZ, R174.H0_H0 ;  /* 0x200000aeffc17230 */ /* 0x000fe20000004100 */
[----:B------:R-:W-:Y:S05]  /*7660*/  BRA `(.L_x_3124) ;  /* 0x0000008000007947 */ /* 0x000fea0003800000 */
.L_x_3123:
        /* <DEDUP_REMOVED lines=8> */
.L_x_3124:
[----:B------:R-:W-:Y:S05]  /*76f0*/  BSYNC B0 ;  /* 0x0000000000007941 */ /* 0x000fea0003800000 */
.L_x_3122:
        /* <DEDUP_REMOVED lines=16> */
.L_x_3126:
[----:B------:R-:W-:Y:S05]  /*7800*/  BSYNC B0 ;  /* 0x0000000000007941 */ /* 0x000fea0003800000 */
.L_x_3125:
[----:B------:R-:W-:Y:S01]  /*7810*/  BSSY B0, `(.L_x_3127) ;  /* 0x000000e000007945 */ /* 0x000fe20003800000 */
[----:B------:R-:W-:Y:S05]  /*7820*/  @P2 BRA `(.L_x_3128) ;  /* 0x0000004000002947 */ /* 0x000fea0003800000 */
[----:B------:R-:W-:Y:S01]  /*7830*/  HFMA2.MMA R193, -RZ, RZ, 0, 0 ;  /* 0x00000000ffc17435 */ /* 0x000fe200000001ff */
[----:B------:R-:W-:Y:S05]  /*7840*/  @!P4 BRA `(.L_x_3129) ;  /* 0x000000a00000c947 */ /* 0x000fea0003800000 */
[----:B------:R-:W-:Y:S01]  /*7850*/  HADD2.F32 R193, -RZ, R174.H1_H1 ;  /* 0x300000aeffc17230 */ /* 0x000fe20000004100 */
[----:B------:R-:W-:Y:S05]  /*7860*/  BRA `(.L_x_3129) ;  /* 0x0000008000007947 */ /* 0x000fea0003800000 */
.L_x_3128:
        /* <DEDUP_REMOVED lines=8> */
.L_x_3129:
[----:B------:R-:W-:Y:S05]  /*78f0*/  BSYNC B0 ;  /* 0x0000000000007941 */ /* 0x000fea0003800000 */
.L_x_3127:
        /* <DEDUP_REMOVED lines=16> */
.L_x_3131:
[----:B------:R-:W-:Y:S05]  /*7a00*/  BSYNC B0 ;  /* 0x0000000000007941 */ /* 0x000fea0003800000 */
.L_x_3130:
[----:B------:R-:W-:Y:S01]  /*7a10*/  BSSY B0, `(.L_x_3132) ;  /* 0x000000e000007945 */ /* 0x000fe20003800000 */
[----:B------:R-:W-:Y:S05]  /*7a20*/  @P2 BRA `(.L_x_3133) ;  /* 0x0000004000002947 */ /* 0x000fea0003800000 */
[----:B------:R-:W-:Y:S01]  /*7a30*/  HFMA2.MMA R193, -RZ, RZ, 0, 0 ;  /* 0x00000000ffc17435 */ /* 0x000fe200000001ff */
[----:B------:R-:W-:Y:S05]  /*7a40*/  @!P4 BRA `(.L_x_3134) ;  /* 0x000000a00000c947 */ /* 0x000fea0003800000 */
[----:B------:R-:W-:Y:S01]  /*7a50*/  HADD2.F32 R193, -RZ, R175.H0_H0 ;  /* 0x200000afffc17230 */ /* 0x000fe20000004100 */
[----:B------:R-:W-:Y:S05]  /*7a60*/  BRA `(.L_x_3134) ;  /* 0x0000008000007947 */ /* 0x000fea0003800000 */
.L_x_3133:
        /* <DEDUP_REMOVED lines=8> */
.L_x_3134:
[----:B------:R-:W-:Y:S05]  /*7af0*/  BSYNC B0 ;  /* 0x0000000000007941 */ /* 0x000fea0003800000 */
.L_x_3132:
        /* <DEDUP_REMOVED lines=16> */
.L_x_3136:
[----:B------:R-:W-:Y:S05]  /*7c00*/  BSYNC B0 ;  /* 0x0000000000007941 */ /* 0x000fea0003800000 */
.L_x_3135:
[----:B------:R-:W-:Y:S01]  /*7c10*/  BSSY B0, `(.L_x_3137) ;  /* 0x000000e000007945 */ /* 0x000fe20003800000 */
[----:B------:R-:W-:Y:S05]  /*7c20*/  @P2 BRA `(.L_x_3138) ;  /* 0x0000004000002947 */ /* 0x000fea0003800000 */
[----:B------:R-:W-:Y:S01]  /*7c30*/  HFMA2.MMA R193, -RZ, RZ, 0, 0 ;  /* 0x00000000ffc17435 */ /* 0x000fe200000001ff */
[----:B------:R-:W-:Y:S05]  /*7c40*/  @!P4 BRA `(.L_x_3139) ;  /* 0x000000a00000c947 */ /* 0x000fea0003800000 */
[----:B------:R-:W-:Y:S01]  /*7c50*/  HADD2.F32 R193, -RZ, R175.H1_H1 ;  /* 0x300000afffc17230 */ /* 0x000fe20000004100 */
[----:B------:R-:W-:Y:S05]  /*7c60*/  BRA `(.L_x_3139) ;  /* 0x0000008000007947 */ /* 0x000fea0003800000 */
.L_x_3138:
        /* <DEDUP_REMOVED lines=8> */
.L_x_3139:
[----:B------:R-:W-:Y:S05]  /*7cf0*/  BSYNC B0 ;  /* 0x0000000000007941 */ /* 0x000fea0003800000 */
.L_x_3137:
        /* <DEDUP_REMOVED lines=16> */
.L_x_3141:
[----:B------:R-:W-:Y:S05]  /*7e00*/  BSYNC B0 ;  /* 0x0000000000007941 */ /* 0x000fea0003800000 */
.L_x_3140:
[----:B------:R-:W2:Y:S01]  /*7e10*/  LDL.LU R193, [R1+0x48] ;  /* 0x0000480001c17983 */ /* 0x000ea20000300800 */
[----:B------:R-:W-:Y:S01]  /*7e20*/  @P0 MOV R192, 0x10 ;  /* 0x0000001000c00802 */ /* 0x000fe20000000f00 */
[----:B------:R-:W-:Y:S01]  /*7e30*/  BSSY B0, `(.L_x_3142) ;  /* 0x000000b000007945 */ /* 0x000fe20003800000 */
[----:B------:R-:W-:-:S03]  /*7e40*/  IADD3 R248, R248, 0x200, RZ ;  /* 0x00000200f8f87810 */ /* 0x000fc60007ffe0ff */
[----:B--2---:R-:W-:-:S05]  /*7e50*/  @P0 IMAD.WIDE.U32 R192, R193, R192, c[0x0][0x258] ;  /* 0x00009600c1c00625 */ /* 0x004fca00078e00c0 */
[----:B------:R0:W-:Y:S02]  /*7e60*/  @P0 STG.E.128 [R192.64], R184 ;  /* 0x000000b8c0000986 */ /* 0x0001e4000c101d04 */
[----:B0-----:R-:W-:-:S05]  /*7e70*/  @P3 MOV R192, 0x10 ;  /* 0x0000001000c03802 */ /* 0x001fca0000000f00 */
[----:B------:R-:W-:-:S05]  /*7e80*/  @P3 IMAD.WIDE.U32 R192, R195, R192, c[0x0][0x248] ;  /* 0x00009200c3c03625 */ /* 0x000fca00078e00c0 */
[----:B------:R0:W-:Y:S01]  /*7e90*/  @P3 STG.E.128 [R192.64], R188 ;  /* 0x000000bcc0003986 */ /* 0x0001e2000c101d04 */
[----:B------:R-:W-:Y:S05]  /*7ea0*/  @!P3 BRA `(.L_x_3143) ;  /* 0x000000300000b947 */ /* 0x000fea0003800000 */
[----:B-----5:R-:W-:-:S10]  /*7eb0*/  HFMA2.MMA R180, -RZ, RZ, 0, 9.5367431640625e-07 ;  /* 0x00000010ffb47435 */ /* 0x020fd400000001ff */
[----:B------:R-:W-:-:S06]  /*7ec0*/  IMAD.WIDE.U32 R180, R248, R180, c[0x0][0x170] ;  /* 0x00005c00f8b47625 */ /* 0x000fcc00078e00b4 */
[----:B------:R-:W5:Y:S02]  /*7ed0*/  LDG.E.128 R180, [R180.64] ;  /* 0x00000004b4b47981 */ /* 0x000f64000c1e1d00 */
.L_x_3143:
[----:B------:R-:W-:Y:S05]  /*7ee0*/  BSYNC B0 ;  /* 0x0000000000007941 */ /* 0x000fea0003800000 */
.L_x_3142:
[----:B------:R-:W-:Y:S01]  /*7ef0*/  BSSY B0, `(.L_x_3144) ;  /* 0x000000e000007945 */ /* 0x000fe20003800000 */
[----:B------:R-:W-:Y:S05]  /*7f00*/  @P2 BRA `(.L_x_3145) ;  /* 0x0000004000002947 */ /* 0x000fea0003800000 */
[----:B0-----:R-:W-:Y:S01]  /*7f10*/  MOV R193, RZ ;  /* 0x000000ff00c17202 */ /* 0x001fe20000000f00 */
[----:B------:R-:W-:Y:S05]  /*7f20*/  @!P4 BRA `(.L_x_3146) ;  /* 0x000000a00000c947 */ /* 0x000fea0003800000 */
[----:B------:R-:W-:Y:S01]  /*7f30*/  HADD2.F32 R193, -RZ, R176.H0_H0 ;  /* 0x200000b0ffc17230 */ /* 0x000fe20000004100 */
[----:B------:R-:W-:Y:S05]  /*7f40*/  BRA `(.L_x_3146) ;  /* 0x0000008000007947 */ /* 0x000fea0003800000 */
.L_x_3145:
        /* <DEDUP_REMOVED lines=8> */
.L_x_3146:
[----:B------:R-:W-:Y:S05]  /*7fd0*/  BSYNC B0 ;  /* 0x0000000000007941 */ /* 0x000fea0003800000 */
.L_x_3144:
[----:B------:R-:W-:Y:S01]  /*7fe0*/  @P0 F2FP.PACK_AB R192, RZ, R193 ;  /* 0x000000c1ffc0023e */ /* 0x000fe200000000ff */
[----:B------:R-:W-:Y:S03]  /*7ff0*/  BSSY B0, `(.L_x_3147) ;  /* 0x0000010000007945 */ /* 0x000fe60003800000 */
[----:B------:R-:W-:Y:S01]  /*8000*/  @P0 PRMT R184, R192, 0x7610, R184 ;  /* 0x00007610c0b80816 */ /* 0x000fe200000000b8 */
[----:B------:R-:W-:Y:S05]  /*8010*/  @!P3 BRA `(.L_x_3148) ;  /* 0x000000d00000b947 */ /* 0x000fea0003800000 */
[----:B------:R-:W2:Y:S01]  /*8020*/  LDL.LU R195, [R1+0x3c] ;  /* 0x00003c0001c37983 */ /* 0x000ea20000300800 */
[----:B------:R-:W-:Y:S01]  /*8030*/  FMUL.FTZ R192, R193, c[0x0][0x1ec] ;  /* 0x00007b00c1c07a20 */ /* 0x000fe20000410000 */
[----:B------:R-:W-:-:S03]  /*8040*/  HFMA2.MMA R193, -RZ, RZ, 0, 0 ;  /* 0x00000000ffc17435 */ /* 0x000fc600000001ff */
[----:B------:R-:W-:Y:S01]  /*8050*/  FMUL.FTZ R192, R192, c[0x0][0x1e8] ;  /* 0x00007a00c0c07a20 */ /* 0x000fe20000410000 */
[----:B--2---:R-:W-:-:S13]  /*8060*/  LOP3.LUT P5, RZ, R195, 0xff, RZ, 0xc0, !PT ;  /* 0x000000ffc3ff7812 */ /* 0x004fda00078ac0ff */
        /* <DEDUP_REMOVED lines=8> */
.L_x_3148:
[----:B------:R-:W-:Y:S05]  /*80f0*/  BSYNC B0 ;  /* 0x0000000000007941 */ /* 0x000fea0003800000 */
.L_x_3147:
[----:B------:R-:W-:Y:S01]  /*8100*/  BSSY B0, `(.L_x_3149) ;  /* 0x000000e000007945 */ /* 0x000fe20003800000 */
[----:B------:R-:W-:Y:S05]  /*8110*/  @P2 BRA `(.L_x_3150) ;  /* 0x0000004000002947 */ /* 0x000fea0003800000 */
[----:B------:R-:W-:Y:S01]  /*8120*/  HFMA2.MMA R193, -RZ, RZ, 0, 0 ;  /* 0x00000000ffc17435 */ /* 0x000fe200000001ff */
[----:B------:R-:W-:Y:S05]  /*8130*/  @!P4 BRA `(.L_x_3151) ;  /* 0x000000a00000c947 */ /* 0x000fea0003800000 */
[----:B------:R-:W-:Y:S01]  /*8140*/  HADD2.F32 R193, -RZ, R176.H1_H1 ;  /* 0x300000b0ffc17230 */ /* 0x000fe20000004100 */
[----:B------:R-:W-:Y:S05]  /*8150*/  BRA `(.L_x_3151) ;  /* 0x0000008000007947 */ /* 0x000fea0003800000 */
.L_x_3150:
        /* <DEDUP_REMOVED lines=8> */
.L_x_3151:
[----:B------:R-:W-:Y:S05]  /*81e0*/  BSYNC B0 ;  /* 0x0000000000007941 */ /* 0x000fea0003800000 */
.L_x_3149:
        /* <DEDUP_REMOVED lines=16> */
.L_x_3153:
[----:B------:R-:W-:Y:S05]  /*82f0*/  BSYNC B0 ;  /* 0x0000000000007941 */ /* 0x000fea0003800000 */
.L_x_3152:
[----:B------:R-:W-:Y:S01]  /*8300*/  BSSY B0, `(.L_x_3154) ;  /* 0x000000e000007945 */ /* 0x000fe20003800000 */
[----:B------:R-:W-:Y:S05]  /*8310*/  @P2 BRA `(.L_x_3155) ;  /* 0x0000004000002947 */ /* 0x000fea0003800000 */
[----:B------:R-:W-:Y:S01]  /*8320*/  HFMA2.MMA R193, -RZ, RZ, 0, 0 ;  /* 0x00000000ffc17435 */ /* 0x000fe200000001ff */
[----:B------:R-:W-:Y:S05]  /*8330*/  @!P4 BRA `(.L_x_3156) ;  /* 0x000000a00000c947 */ /* 0x000fea0003800000 */
[----:B------:R-:W-:Y:S01]  /*8340*/  HADD2.F32 R193, -RZ, R177.H0_H0 ;  /* 0x200000b1ffc17230 */ /* 0x000fe20000004100 */
[----:B------:R-:W-:Y:S05]  /*8350*/  BRA `(.L_x_3156) ;  /* 0x0000008000007947 */ /* 0x000fea0003800000 */
.L_x_3155:
        /* <DEDUP_REMOVED lines=8> */
.L_x_3156:
[----:B------:R-:W-:Y:S05]  /*83e0*/  BSYNC B0 ;  /* 0x0000000000007941 */ /* 0x000fea0003800000 */
.L_x_3154:
        /* <DEDUP_REMOVED lines=16> */
.L_x_3158:
[----:B------:R-:W-:Y:S05]  /*84f0*/  BSYNC B0 ;  /* 0x0000000000007941 */ /* 0x000fea0003800000 */
.L_x_3157:
[----:B------:R-:W-:Y:S01]  /*8500*/  BSSY B0, `(.L_x_3159) ;  /* 0x000000e000007945 */ /* 0x000fe20003800000 */
[----:B------:R-:W-:Y:S05]  /*8510*/  @P2 BRA `(.L_x_3160) ;  /* 0x0000004000002947 */ /* 0x000fea0003800000 */
[----:B------:R-:W-:Y:S01]  /*8520*/  HFMA2.MMA R193, -RZ, RZ, 0, 0 ;  /* 0x00000000ffc17435 */ /* 0x000fe200000001ff */
[----:B------:R-:W-:Y:S05]  /*8530*/  @!P4 BRA `(.L_x_3161) ;  /* 0x000000a00000c947 */ /* 0x000fea0003800000 */
[----:B------:R-:W-:Y:S01]  /*8540*/  HADD2.F32 R193, -RZ, R177.H1_H1 ;  /* 0x300000b1ffc17230 */ /* 0x000fe20000004100 */
[----:B------:R-:W-:Y:S05]  /*8550*/  BRA `(.L_x_3161) ;  /* 0x0000008000007947 */ /* 0x000fea0003800000 */
.L_x_3160:
        /* <DEDUP_REMOVED lines=8> */
.L_x_3161:
[----:B------:R-:W-:Y:S05]  /*85e0*/  BSYNC B0 ;  /* 0x0000000000007941 */ /* 0x000fea0003800000 */
.L_x_3159:
        /* <DEDUP_REMOVED lines=16> */
.L_x_3163:
[----:B------:R-:W-:Y:S05]  /*86f0*/  BSYNC B0 ;  /* 0x0000000000007941 */ /* 0x000fea0003800000 */
.L_x_3162:
[----:B------:R-:W-:Y:S01]  /*8700*/  BSSY B0, `(.L_x_3164) ;  /* 0x000000e000007945 */ /* 0x000fe20003800000 */
[----:B------:R-:W-:Y:S05]  /*8710*/  @P2 BRA `(.L_x_3165) ;  /* 0x0000004000002947 */ /* 0x000fea0003800000 */
[----:B------:R-:W-:Y:S01]  /*8720*/  HFMA2.MMA R193, -RZ, RZ, 0, 0 ;  /* 0x00000000ffc17435 */ /* 0x000fe200000001ff */
[----:B------:R-:W-:Y:S05]  /*8730*/  @!P4 BRA `(.L_x_3166) ;  /* 0x000000a00000c947 */ /* 0x000fea0003800000 */
[----:B------:R-:W-:Y:S01]  /*8740*/  HADD2.F32 R193, -RZ, R178.H0_H0 ;  /* 0x200000b2ffc17230 */ /* 0x000fe20000004100 */
[----:B------:R-:W-:Y:S05]  /*8750*/  BRA `(.L_x_3166) ;  /* 0x0000008000007947 */ /* 0x000fea0003800000 */
.L_x_3165:
        /* <DEDUP_REMOVED lines=8> */
.L_x_3166:
[----:B------:R-:W-:Y:S05]  /*87e0*/  BSYNC B0 ;  /* 0x0000000000007941 */ /* 0x000fea0003800000 */
.L_x_3164:
        /* <DEDUP_REMOVED lines=16> */
.L_x_3168:
[----:B------:R-:W-:Y:S05]  /*88f0*/  BSYNC B0 ;  /* 0x0000000000007941 */ /* 0x000fea0003800000 */
.L_x_3167:
[----:B------:R-:W-:Y:S01]  /*8900*/  BSSY B0, `(.L_x_3169) ;  /* 0x000000e000007945 */ /* 0x000fe20003800000 */
[----:B------:R-:W-:Y:S05]  /*8910*/  @P2 BRA `(.L_x_3170) ;  /* 0x0000004000002947 */ /* 0x000fea0003800000 */
[----:B------:R-:W-:Y:S01]  /*8920*/  HFMA2.MMA R193, -RZ, RZ, 0, 0 ;  /* 0x00000000ffc17435 */ /* 0x000fe200000001ff */
[----:B------:R-:W-:Y:S05]  /*8930*/  @!P4 BRA `(.L_x_3171) ;  /* 0x000000a00000c947 */ /* 0x000fea0003800000 */
[----:B------:R-:W-:Y:S01]  /*8940*/  HADD2.F32 R193, -RZ, R178.H1_H1 ;  /* 0x300000b2ffc17230 */ /* 0x000fe20000004100 */
[----:B------:R-:W-:Y:S05]  /*8950*/  BRA `(.L_x_3171) ;  /* 0x0000008000007947 */ /* 0x000fea0003800000 */
.L_x_3170:
        /* <DEDUP_REMOVED lines=8> */
.L_x_3171:
[----:B------:R-:W-:Y:S05]  /*89e0*/  BSYNC B0 ;  /* 0x0000000000007941 */ /* 0x000fea0003800000 */
.L_x_3169:
        /* <DEDUP_REMOVED lines=16> */
.L_x_3173:
[----:B------:R-:W-:Y:S05]  /*8af0*/  BSYNC B0 ;  /* 0x0000000000007941 */ /* 0x000fea0003800000 */
.L_x_3172:
[----:B------:R-:W-:Y:S01]  /*8b00*/  BSSY B0, `(.L_x_3174) ;  /* 0x000000e000007945 */ /* 0x000fe20003800000 */
[----:B------:R-:W-:Y:S05]  /*8b10*/  @P2 BRA `(.L_x_3175) ;  /* 0x0000004000002947 */ /* 0x000fea0003800000 */
[----:B------:R-:W-:Y:S01]  /*8b20*/  HFMA2.MMA R193, -RZ, RZ, 0, 0 ;  /* 0x00000000ffc17435 */ /* 0x000fe200000001ff */
[----:B------:R-:W-:Y:S05]  /*8b30*/  @!P4 BRA `(.L_x_3176) ;  /* 0x000000a00000c947 */ /* 0x000fea0003800000 */
[----:B------:R-:W-:Y:S01]  /*8b40*/  HADD2.F32 R193, -RZ, R179.H0_H0 ;  /* 0x200000b3ffc17230 */ /* 0x000fe20000004100 */
[----:B------:R-:W-:Y:S05]  /*8b50*/  BRA `(.L_x_3176) ;  /* 0x0000008000007947 */ /* 0x000fea0003800000 */
.L_x_3175:
        /* <DEDUP_REMOVED lines=8> */
.L_x_3176:
[----:B------:R-:W-:Y:S05]  /*8be0*/  BSYNC B0 ;  /* 0x0000000000007941 */ /* 0x000fea0003800000 */
.L_x_3174:
        /* <DEDUP_REMOVED lines=16> */
.L_x_3178:
[----:B------:R-:W-:Y:S05]  /*8cf0*/  BSYNC B0 ;  /* 0x0000000000007941 */ /* 0x000fea0003800000 */
.L_x_3177:
[----:B------:R-:W-:Y:S01]  /*8d00*/  BSSY B0, `(.L_x_3179) ;  /* 0x000000e000007945 */ /* 0x000fe20003800000 */
[----:B------:R-:W-:Y:S05]  /*8d10*/  @P2 BRA `(.L_x_3180) ;  /* 0x0000004000002947 */ /* 0x000fea0003800000 */
[----:B------:R-:W-:Y:S01]  /*8d20*/  HFMA2.MMA R3, -RZ, RZ, 0, 0 ;  /* 0x00000000ff037435 */ /* 0x000fe200000001ff */
[----:B------:R-:W-:Y:S05]  /*8d30*/  @!P4 BRA `(.L_x_3181) ;  /* 0x000000a00000c947 */ /* 0x000fea0003800000 */
[----:B------:R-:W-:Y:S01]  /*8d40*/  HADD2.F32 R3, -RZ, R179.H1_H1 ;  /* 0x300000b3ff037230 */ /* 0x000fe20000004100 */
[----:B------:R-:W-:Y:S05]  /*8d50*/  BRA `(.L_x_3181) ;  /* 0x0000008000007947 */ /* 0x000fea0003800000 */
.L_x_3180:
        /* <DEDUP_REMOVED lines=8> */
.L_x_3181:
[----:B------:R-:W-:Y:S05]  /*8de0*/  BSYNC B0 ;  /* 0x0000000000007941 */ /* 0x000fea0003800000 */
.L_x_3179:
        /* <DEDUP_REMOVED lines=16> */
.L_x_3183:
[----:B------:R-:W-:Y:S05]  /*8ef0*/  BSYNC B0 ;  /* 0x0000000000007941 */ /* 0x000fea0003800000 */
.L_x_3182:
[----:B------:R-:W2:Y:S01]  /*8f00*/  LDL.LU R192, [R1+0x74] ;  /* 0x0000740001c07983 */ /* 0x000ea20000300800 */
[----:B------:R-:W-:Y:S02]  /*8f10*/  @P0 IADD3 R2, R0, 0x200, RZ ;  /* 0x0000020000020810 */ /* 0x000fe40007ffe0ff */
[----:B------:R-:W-:-:S05]  /*8f20*/  @P0 MOV R3, 0x10 ;  /* 0x0000001000030802 */ /* 0x000fca0000000f00 */
        /* <DEDUP_REMOVED lines=10> */
.L_x_2970:
        /* <DEDUP_REMOVED lines=42> */
.L_x_2974:
[----:B------:R-:W-:Y:S01]  /*9270*/  HFMA2.MMA R250, -RZ, RZ, 0, 9.5367431640625e-07 ;  /* 0x00000010fffa7435 */ /* 0x000fe200000001ff */
[----:B0-----:R-:W-:-:S02]  /*9280*/  MOV R193, R195 ;  /* 0x000000c300c17202 */ /* 0x001fc40000000f00 */
[----:B------:R-:W-:-:S03]  /*9290*/  MOV R192, 0x92b0 ;  /* 0x000092b000c07802 */ /* 0x000fc60000000f00 */
[----:B-----5:R-:W-:Y:S05]  /*92a0*/  CALL.REL.NOINC `($__internal_39_$__cuda_sm70_shflsync_down_p) ;  /* 0x0000034000007944 */ /* 0x020fea0003c00000 */
[----:B-1----:R-:W-:Y:S01]  /*92b0*/  MOV R249, R250 ;  /* 0x000000fa00f97202 */ /* 0x002fe20000000f00 */
[----:B0----5:R-:W-:Y:S05]  /*92c0*/  BRA `(.L_x_3185) ;  /* 0xffffa34000007947 */ /* 0x021fea000383ffff */
.L_x_2975:
[----:B------:R-:W-:Y:S01]  /*92d0*/  HFMA2.MMA R250, -RZ, RZ, 0, 9.5367431640625e-07 ;  /* 0x00000010fffa7435 */ /* 0x000fe200000001ff */
[----:B0-----:R-:W-:Y:S02]  /*92e0*/  MOV R193, R194 ;  /* 0x000000c200c17202 */ /* 0x001fe40000000f00 */
[----:B------:R-:W-:-:S03]  /*92f0*/  MOV R192, 0x9310 ;  /* 0x0000931000c07802 */ /* 0x000fc60000000f00 */
[----:B-12--5:R-:W-:Y:S05]  /*9300*/  CALL.REL.NOINC `($__internal_39_$__cuda_sm70_shflsync_down_p) ;  /* 0x000002e000007944 */ /* 0x026fea0003c00000 */
[----:B------:R-:W-:Y:S01]  /*9310*/  FADD.FTZ R195, R249, R195 ;  /* 0x000000c3f9c37221 */ /* 0x000fe20000010000 */
[----:B------:R-:W-:Y:S01]  /*9320*/  MOV R192, 0x9370 ;  /* 0x0000937000c07802 */ /* 0x000fe20000000f00 */
[----:B-1----:R-:W-:Y:S01]  /*9330*/  FADD.FTZ R194, R194, R250 ;  /* 0x000000fac2c27221 */ /* 0x002fe20000010000 */
[----:B------:R-:W-:Y:S02]  /*9340*/  MOV R250, 0x8 ;  /* 0x0000000800fa7802 */ /* 0x000fe40000000f00 */
[----:B------:R-:W-:Y:S02]  /*9350*/  MOV R193, R195 ;  /* 0x000000c300c17202 */ /* 0x000fe40000000f00 */
[----:B0----5:R-:W-:Y:S05]  /*9360*/  CALL.REL.NOINC `($__internal_39_$__cuda_sm70_shflsync_down_p) ;  /* 0x0000028000007944 */ /* 0x021fea0003c00000 */
[----:B-1----:R-:W-:Y:S01]  /*9370*/  MOV R249, R250 ;  /* 0x000000fa00f97202 */ /* 0x002fe20000000f00 */
[----:B------:R-:W-:Y:S01]  /*9380*/  HFMA2.MMA R250, -RZ, RZ, 0, 4.76837158203125e-07 ;  /* 0x00000008fffa7435 */ /* 0x000fe200000001ff */
[----:B------:R-:W-:-:S02]  /*9390*/  MOV R193, R194 ;  /* 0x000000c200c17202 */ /* 0x000fc40000000f00 */
[----:B------:R-:W-:-:S03]  /*93a0*/  MOV R192, 0x93c0 ;  /* 0x000093c000c07802 */ /* 0x000fc60000000f00 */
[----:B0----5:R-:W-:Y:S05]  /*93b0*/  CALL.REL.NOINC `($__internal_39_$__cuda_sm70_shflsync_down_p) ;  /* 0x0000023000007944 */ /* 0x021fea0003c00000 */
[----:B------:R-:W-:Y:S01]  /*93c0*/  FADD.FTZ R195, R249, R195 ;  /* 0x000000c3f9c37221 */ /* 0x000fe20000010000 */
[----:B------:R-:W-:Y:S01]  /*93d0*/  MOV R192, 0x9420 ;  /* 0x0000942000c07802 */ /* 0x000fe20000000f00 */
[----:B-1----:R-:W-:Y:S01]  /*93e0*/  FADD.FTZ R194, R194, R250 ;  /* 0x000000fac2c27221 */ /* 0x002fe20000010000 */
[----:B------:R-:W-:Y:S02]  /*93f0*/  MOV R250, 0x4 ;  /* 0x0000000400fa7802 */ /* 0x000fe40000000f00 */
[----:B------:R-:W-:Y:S02]  /*9400*/  MOV R193, R195 ;  /* 0x000000c300c17202 */ /* 0x000fe40000000f00 */
[----:B0----5:R-:W-:Y:S05]  /*9410*/  CALL.REL.NOINC `($__internal_39_$__cuda_sm70_shflsync_down_p) ;  /* 0x000001d000007944 */ /* 0x021fea0003c00000 */
[----:B-1----:R-:W-:Y:S01]  /*9420*/  MOV R249, R250 ;  /* 0x000000fa00f97202 */ /* 0x002fe20000000f00 */
[----:B------:R-:W-:Y:S01]  /*9430*/  HFMA2.MMA R250, -RZ, RZ, 0, 2.384185791015625e-07 ;  /* 0x00000004fffa7435 */ /* 0x000fe200000001ff */
[----:B------:R-:W-:Y:S02]  /*9440*/  MOV R193, R194 ;  /* 0x000000c200c17202 */ /* 0x000fe40000000f00 */
[----:B------:R-:W-:-:S03]  /*9450*/  MOV R192, 0x9470 ;  /* 0x0000947000c07802 */ /* 0x000fc60000000f00 */
[----:B0----5:R-:W-:Y:S05]  /*9460*/  CALL.REL.NOINC `($__internal_39_$__cuda_sm70_shflsync_down_p) ;  /* 0x0000018000007944 */ /* 0x021fea0003c00000 */
[----:B------:R-:W-:Y:S01]  /*9470*/  FADD.FTZ R195, R249, R195 ;  /* 0x000000c3f9c37221 */ /* 0x000fe20000010000 */
[----:B------:R-:W-:Y:S01]  /*9480*/  MOV R192, 0x94d0 ;  /* 0x000094d000c07802 */ /* 0x000fe20000000f00 */
[----:B-1----:R-:W-:Y:S01]  /*9490*/  FADD.FTZ R194, R194, R250 ;  /* 0x000000fac2c27221 */ /* 0x002fe20000010000 */
[----:B------:R-:W-:-:S02]  /*94a0*/  MOV R250, 0x2 ;  /* 0x0000000200fa7802 */ /* 0x000fc40000000f00 */
[----:B------:R-:W-:Y:S02]  /*94b0*/  MOV R193, R195 ;  /* 0x000000c300c17202 */ /* 0x000fe40000000f00 */
[----:B0----5:R-:W-:Y:S05]  /*94c0*/  CALL.REL.NOINC `($__internal_39_$__cuda_sm70_shflsync_down_p) ;  /* 0x0000012000007944 */ /* 0x021fea0003c00000 */
[----:B-1----:R-:W-:Y:S01]  /*94d0*/  MOV R249, R250 ;  /* 0x000000fa00f97202 */ /* 0x002fe20000000f00 */
[----:B------:R-:W-:Y:S01]  /*94e0*/  HFMA2.MMA R250, -RZ, RZ, 0, 1.1920928955078125e-07 ;  /* 0x00000002fffa7435 */ /* 0x000fe200000001ff */
[----:B------:R-:W-:Y:S02]  /*94f0*/  MOV R193, R194 ;  /* 0x000000c200c17202 */ /* 0x000fe40000000f00 */
        /* <DEDUP_REMOVED lines=9> */
[----:B------:R-:W-:Y:S01]  /*9590*/  HFMA2.MMA R250, -RZ, RZ, 0, 5.9604644775390625e-08 ;  /* 0x00000001fffa7435 */ /* 0x000fe200000001ff */
[----:B------:R-:W-:-:S02]  /*95a0*/  MOV R193, R194 ;  /* 0x000000c200c17202 */ /* 0x000fc40000000f00 */
[----:B------:R-:W-:-:S03]  /*95b0*/  MOV R192, 0x95d0 ;  /* 0x000095d000c07802 */ /* 0x000fc60000000f00 */
[----:B0----5:R-:W-:Y:S05]  /*95c0*/  CALL.REL.NOINC `($__internal_39_$__cuda_sm70_shflsync_down_p) ;  /* 0x0000002000007944 */ /* 0x021fea0003c00000 */
[----:B-1----:R-:W-:Y:S01]  /*95d0*/  MOV R193, R250 ;  /* 0x000000fa00c17202 */ /* 0x002fe20000000f00 */
[----:B0----5:R-:W-:Y:S05]  /*95e0*/  BRA `(.L_x_3186) ;  /* 0xffffa14000007947 */ /* 0x021fea000383ffff */
        .weak           $__internal_39_$__cuda_sm70_shflsync_down_p
        .type           $__internal_39_$__cuda_sm70_shflsync_down_p,@function
        .size           $__internal_39_$__cuda_sm70_shflsync_down_p,(.L_x_14257 - $__internal_39_$__cuda_sm70_shflsync_down_p)
$__internal_39_$__cuda_sm70_shflsync_down_p:
        /* <DEDUP_REMOVED lines=9> */
[----:B------:R-:W-:Y:S05]  /*9680*/  RET.REL.NODEC R192 `(_ZN10layer_norm13ln_bwd_kernelINS_13Kernel_traitsI6__halfS2_S2_S2_fjLj5120ELj1ELj1ELj4ELj16ENS_18Kernel_traits_baseILj5120ES2_S2_S2_S2_fjLj128EEEEELb1ELb1ELb1ELb1EEEvNS_9BwdParamsE) ;  /* 0xffff6970c0007950 */ /* 0x000fea0003c3ffff */
.L_x_3187:
        /* <DEDUP_REMOVED lines=15> */
.L_x_14257:


//--------------------- .text._ZN10layer_norm13ln_bwd_kernelINS_13Kernel_traitsIf13__nv_bfloat16S2_S2_fjLj5120ELj1ELj1ELj4ELj16ENS_18Kernel_traits_baseILj5120EfS2_S2_S2_fjLj128EEEEELb0ELb0ELb0ELb0EEEvNS_9BwdParamsE --------------------------
	.section	.text._ZN10layer_norm13ln_bwd_kernelINS_13Kernel_traitsIf13__nv_bfloat16S2_S2_fjLj5120ELj1ELj1ELj4ELj16ENS_18Kernel_traits_baseILj5120EfS2_S2_S2_fjLj128EEEEELb0ELb0ELb0ELb0EEEvNS_9BwdParamsE,"ax",@progbits
	.sectioninfo	@"SHI_REGISTERS=251"
	.align	128
        .global         _ZN10layer_norm13ln_bwd_kernelINS_13Kernel_traitsIf13__nv_bfloat16S2_S2_fjLj5120ELj1ELj1ELj4ELj16ENS_18Kernel_traits_baseILj5120EfS2_S2_S2_fjLj128EEEEELb0ELb0ELb0ELb0EEEvNS_9BwdParamsE
        .type           _ZN10layer_norm13ln_bwd_kernelINS_13Kernel_traitsIf13__nv_bfloat16S2_S2_fjLj5120ELj1ELj1ELj4ELj16ENS_18Kernel_traits_baseILj5120EfS2_S2_S2_fjLj128EEEEELb0ELb0ELb0ELb0EEEvNS_9BwdParamsE,@function
        .size           _ZN10layer_norm13ln_bwd_kernelINS_13Kernel_traitsIf13__nv_bfloat16S2_S2_fjLj5120ELj1ELj1ELj4ELj16ENS_18Kernel_traits_baseILj5120EfS2_S2_S2_fjLj128EEEEELb0ELb0ELb0ELb0EEEvNS_9BwdParamsE,(.L_x_14258 - _ZN10layer_norm13ln_bwd_kernelINS_13Kernel_traitsIf13__nv_bfloat16S2_S2_fjLj5120ELj1ELj1ELj4ELj16ENS_18Kernel_traits_baseILj5120EfS2_S2_S2_fjLj128EEEEELb0ELb0ELb0ELb0EEEvNS_9BwdParamsE)
        .other          _ZN10layer_norm13ln_bwd_kernelINS_13Kernel_traitsIf13__nv_bfloat16S2_S2_fjLj5120ELj1ELj1ELj4ELj16ENS_18Kernel_traits_baseILj5120EfS2_S2_S2_fjLj128EEEEELb0ELb0ELb0ELb0EEEvNS_9BwdParamsE,@"STO_CUDA_ENTRY STV_DEFAULT"
_ZN10layer_norm13ln_bwd_kernelINS_13Kernel_traitsIf13__nv_bfloat16S2_S2_fjLj5120ELj1ELj1ELj4ELj16ENS_18Kernel_traits_baseILj5120EfS2_S2_S2_fjLj128EEEEELb0ELb0ELb0ELb0EEEvNS_9BwdParamsE:
.text._ZN10layer_norm13ln_bwd_kernelINS_13Kernel_traitsIf13__nv_bfloat16S2_S2_fjLj5120ELj1ELj1ELj4ELj16ENS_18Kernel_traits_baseILj5120EfS2_S2_S2_fjLj128EEEEELb0ELb0ELb0ELb0EEEvNS_9BwdParamsE:
        /* <DEDUP_REMOVED lines=30> */
[----:B------:R1:W5:Y:S04]  /*01e0*/  @P3 LDG.E.128 R44, [R8.64+0x10] ;  /* 0x00001004082c3981 */ /* 0x000368000c1e1d00 */
[----:B------:R-:W-:Y:S01]  /*01f0*/  @P6 IMAD.WIDE.U32 R6, R6, R7, c[0x0][0x1b0] ;  /* 0x00006c0006066625 */ /* 0x000fe200078e0007 */
[----:B------:R1:W5:Y:S04]  /*0200*/  @P4 LDG.E.128 R48, [R10.64] ;  /* 0x000000040a304981 */ /* 0x000368000c1e1d00 */
[----:B------:R1:W5:Y:S04]  /*0210*/  @P4 LDG.E.128 R52, [R10.64+0x10] ;  /* 0x000010040a344981 */ /* 0x000368000c1e1d00 */
[----:B------:R1:W5:Y:S04]  /*0220*/  @P5 LDG.E.128 R56, [R12.64] ;  /* 0x000000040c385981 */ /* 0x000368000c1e1d00 */
[----:B------:R1:W5:Y:S04]  /*0230*/  @P5 LDG.E.128 R60, [R12.64+0x10] ;  /* 0x000010040c3c5981 */ /* 0x000368000c1e1d00 */
[----:B------:R1:W5:Y:S04]  /*0240*/  @P6 LDG.E.128 R64, [R6.64] ;  /* 0x0000000406406981 */ /* 0x000368000c1e1d00 */
[----:B------:R1:W5:Y:S04]  /*0250*/  @P6 LDG.E.128 R68, [R6.64+0x10] ;  /* 0x0000100406446981 */ /* 0x000368000c1e1d00 */
[----:B------:R0:W5:Y:S02]  /*0260*/  @P2 LDG.E.128 R36, [R2.64+0x10] ;  /* 0x0000100402242981 */ /* 0x000164000c1e1d00 */
        /* <DEDUP_REMOVED lines=43> */
[----:B-1----:R-:W-:Y:S01]  /*0520*/  HFMA2.MMA R2, -RZ, RZ, 0, 5.9604644775390625e-08 ;  /* 0x00000001ff027435 */ /* 0x002fe200000001ff */
[----:B------:R-:W-:-:S02]  /*0530*/  MOV R73, RZ ;  /* 0x000000ff00497202 */ /* 0x000fc40000000f00 */
.L_x_3211:
[----:B------:R-:W-:Y:S02]  /*0540*/  ISETP.NE.U32.AND P0, PT, RZ, c[0x0][0x1c0], PT ;  /* 0x00007000ff007a0c */ /* 0x000fe40003f05070 */
[----:B------:R-:W-:-:S02]  /*0550*/  MOV R176, 0x4 ;  /* 0x0000000400b07802 */ /* 0x000fc40000000f00 */
[----:B------:R-:W-:Y:S02]  /*0560*/  ISETP.NE.AND.EX P0, PT, RZ, c[0x0][0x1c4], PT, P0 ;  /* 0x00007100ff007a0c */ /* 0x000fe40003f05300 */
[----:B------:R-:W-:Y:S01]  /*0570*/  SHF.R.S32.HI R0, RZ, 0x1f, R3 ;  /* 0x0000001fff007819 */ /* 0x000fe20000011403 */
[----:B------:R-:W-:-:S10]  /*0580*/  IMAD.WIDE R174, R3, R176, c[0x0][0x1a0] ;  /* 0x0000680003ae7625 */ /* 0x000fd400078e02b0 */
[C---:B------:R-:W-:Y:S01]  /*0590*/  @P0 LEA R172, P1, R3.reuse, c[0x0][0x1c0], 0x1 ;  /* 0x0000700003ac0a11 */ /* 0x040fe200078208ff */
[C---:B------:R-:W-:Y:S01]  /*05a0*/  IMAD.WIDE R176, R3.reuse, R176, c[0x0][0x1a8] ;  /* 0x00006a0003b07625 */ /* 0x040fe200078e02b0 */
[----:B------:R-:W2:Y:S02]  /*05b0*/  LDG.E R174, [R174.64] ;  /* 0x00000004aeae7981 */ /* 0x000ea4000c1e1900 */
[C---:B------:R-:W-:Y:S02]  /*05c0*/  @P0 LEA.HI.X R173, R3.reuse, c[0x0][0x1c4], R0, 0x1, P1 ;  /* 0x0000710003ad0a11 */ /* 0x040fe400008f0c00 */
[----:B-----5:R0:W5:Y:S04]  /*05d0*/  LDG.E R182, [R176.64] ;  /* 0x00000004b0b67981 */ /* 0x020168000c1e1900 */
        /* <DEDUP_REMOVED lines=28> */
[----:B------:R-:W-:Y:S02]  /*07a0*/  PRMT R13, RZ, 0x5410, R8 ;  /* 0x00005410ff0d7816 */ /* 0x000fe40000000008 */
[----:B------:R-:W-:Y:S01]  /*07b0*/  PRMT R179, RZ, 0x5410, R9 ;  /* 0x00005410ffb37816 */ /* 0x000fe20000000009 */
[C---:B------:R-:W-:Y:S01]  /*07c0*/  FADD.FTZ R15, -R206.reuse, R15 ;  /* 0x0000000fce0f7221 */ /* 0x040fe20000010100 */
[----:B------:R-:W-:Y:S01]  /*07d0*/  PRMT R207, RZ, 0x7610, R9 ;  /* 0x00007610ffcf7816 */ /* 0x000fe20000000009 */
[----:B------:R-:W-:Y:S01]  /*07e0*/  FADD.FTZ R13, -R206, R13 ;  /* 0x0000000dce0d7221 */ /* 0x000fe20000010100 */
[--C-:B---3--:R-:W-:Y:S01]  /*07f0*/  PRMT R25, RZ, 0x5410, R172.reuse ;  /* 0x00005410ff197816 */ /* 0x108fe200000000ac */
[C---:B-----5:R-:W-:Y:S01]  /*0800*/  FMUL.FTZ R27, R182.reuse, R15 ;  /* 0x0000000fb61b7220 */ /* 0x060fe20000410000 */
[----:B------:R-:W-:Y:S01]  /*0810*/  PRMT R16, RZ, 0x7610, R172 ;  /* 0x00007610ff107816 */ /* 0x000fe200000000ac */
[----:B------:R-:W-:Y:S01]  /*0820*/  FMUL.FTZ R180, R182, R13 ;  /* 0x0000000db6b47220 */ /* 0x000fe20000410000 */
[----:B------:R-:W-:Y:S01]  /*0830*/  PRMT R9, RZ, 0x5410, R173 ;  /* 0x00005410ff097816 */ /* 0x000fe200000000ad */
[C---:B------:R-:W-:Y:S01]  /*0840*/  FADD.FTZ R15, -R206.reuse, R179 ;  /* 0x000000b3ce0f7221 */ /* 0x040fe20000010100 */
[----:B0-----:R-:W-:Y:S01]  /*0850*/  PRMT R6, RZ, 0x7610, R173 ;  /* 0x00007610ff067816 */ /* 0x001fe200000000ad */
[----:B------:R-:W-:Y:S01]  /*0860*/  FADD.FTZ R207, -R206, R207 ;  /* 0x000000cfcecf7221 */ /* 0x000fe20000010100 */
[----:B------:R-:W-:Y:S01]  /*0870*/  PRMT R7, RZ, 0x5410, R11 ;  /* 0x00005410ff077816 */ /* 0x000fe2000000000b */
[----:B------:R-:W-:Y:S01]  /*0880*/  FADD.FTZ R108, R108, R25 ;  /* 0x000000196c6c7221 */ /* 0x000fe20000010000 */
[----:B------:R-:W-:Y:S01]  /*0890*/  PRMT R177, RZ, 0x7610, R11 ;  /* 0x00007610ffb17816 */ /* 0x000fe2000000000b */
[----:B------:R-:W-:Y:S01]  /*08a0*/  FFMA.FTZ R72, R180, R25, R72 ;  /* 0x00000019b4487223 */ /* 0x000fe20000010048 */
[--C-:B------:R-:W-:Y:S01]  /*08b0*/  PRMT R243, RZ, 0x7610, R10.reuse ;  /* 0x00007610fff37816 */ /* 0x100fe2000000000a */
        /* <DEDUP_REMOVED lines=10> */
[----:B------:R-:W-:Y:S01]  /*0960*/  FADD.FTZ R110, R110, R9 ;  /* 0x000000096e6e7221 */ /* 0x000fe20000010000 */
[----:B------:R-:W-:Y:S01]  /*0970*/  IADD3 R207, R0, 0x80, RZ ;  /* 0x0000008000cf7810 */ /* 0x000fe20007ffe0ff */
[----:B------:R-:W-:-:S02]  /*0980*/  FFMA.FTZ R74, R15, R9, R74 ;  /* 0x000000090f4a7223 */ /* 0x000fc4000001004a */
[----:B------:R-:W-:Y:S02]  /*0990*/  FMUL.FTZ R12, R34, R9 ;  /* 0x00000009220c7220 */ /* 0x000fe40000410000 */
[----:B------:R-:W-:Y:S02]  /*09a0*/  FMUL.FTZ R16, R33, R16 ;  /* 0x0000001021107220 */ /* 0x000fe40000410000 */
[----:B------:R-:W-:Y:S02]  /*09b0*/  FADD.FTZ R111, R111, R6 ;  /* 0x000000066f6f7221 */ /* 0x000fe40000010000 */
[-C--:B------:R-:W-:Y:S02]  /*09c0*/  FFMA.FTZ R75, R14, R6.reuse, R75 ;  /* 0x000000060e4b7223 */ /* 0x080fe4000001004b */
[----:B------:R-:W-:Y:S02]  /*09d0*/  FMUL.FTZ R11, R35, R6 ;  /* 0x00000006230b7220 */ /* 0x000fe40000410000 */
[----:B------:R-:W-:-:S02]  /*09e0*/  FADD.FTZ R9, RZ, R25 ;  /* 0x00000019ff097221 */ /* 0x000fc40000010000 */
[----:B------:R-:W-:Y:S02]  /*09f0*/  FFMA.FTZ R6, R180, R25, RZ ;  /* 0x00000019b4067223 */ /* 0x000fe400000100ff */
[----:B------:R-:W-:Y:S02]  /*0a00*/  FADD.FTZ R179, R9, R16 ;  /* 0x0000001009b37221 */ /* 0x000fe40000010000 */
[----:B------:R-:W-:Y:S02]  /*0a10*/  FFMA.FTZ R6, R27, R16, R6 ;  /* 0x000000101b067223 */ /* 0x000fe40000010006 */
[C---:B------:R-:W-:Y:S02]  /*0a20*/  FADD.FTZ R243, -R206.reuse, R243 ;  /* 0x000000f3cef37221 */ /* 0x040fe40000010100 */
[----:B------:R-:W-:Y:S02]  /*0a30*/  FADD.FTZ R172, R179, R12 ;  /* 0x0000000cb3ac7221 */ /* 0x000fe40000010000 */
[----:B------:R-:W-:-:S02]  /*0a40*/  FADD.FTZ R13, -R206, R239 ;  /* 0x000000efce0d7221 */ /* 0x000fc40000010100 */
[----:B------:R-:W-:Y:S02]  /*0a50*/  FFMA.FTZ R6, R15, R12, R6 ;  /* 0x0000000c0f067223 */ /* 0x000fe40000010006 */
[----:B------:R-:W-:Y:S02]  /*0a60*/  FMUL.FTZ R9, R182, R243 ;  /* 0x000000f3b6097220 */ /* 0x000fe40000410000 */
[----:B------:R-:W-:Y:S02]  /*0a70*/  FADD.FTZ R179, R172, R11 ;  /* 0x0000000bacb37221 */ /* 0x000fe40000010000 */
[----:B------:R-:W-:Y:S02]  /*0a80*/  FMUL.FTZ R13, R182, R13 ;  /* 0x0000000db60d7220 */ /* 0x000fe40000410000 */
[----:B------:R-:W-:Y:S02]  /*0a90*/  FMUL.FTZ R10, R36, R241 ;  /* 0x000000f1240a7220 */ /* 0x000fe40000410000 */
        /* <DEDUP_REMOVED lines=24> */
.L_x_3190:
[----:B0-----:R-:W-:Y:S05]  /*0c20*/  BSYNC B0 ;  /* 0x0000000000007941 */ /* 0x001fea0003800000 */
.L_x_3189:
        /* <DEDUP_REMOVED lines=86> */
.L_x_3192:
[----:B------:R-:W-:Y:S05]  /*1190*/  BSYNC B0 ;  /* 0x0000000000007941 */ /* 0x000fea0003800000 */
.L_x_3191:
        /* <DEDUP_REMOVED lines=86> */
.L_x_3194:
[----:B------:R-:W-:Y:S05]  /*1700*/  BSYNC B0 ;  /* 0x0000000000007941 */ /* 0x000fea0003800000 */
.L_x_3193:
        /* <DEDUP_REMOVED lines=26> */
[--C-:B------:R-:W-:Y:S01]  /*18b0*/  PRMT R247, RZ, 0x5410, R174.reuse ;  /* 0x00005410fff77816 */ /* 0x100fe200000000ae */
[----:B------:R-:W-:Y:S01]  /*18c0*/  FMUL.FTZ R205, R182, R205 ;  /* 0x000000cdb6cd7220 */ /* 0x000fe20000410000 */
[----:B0-----:R-:W-:Y:S01]  /*18d0*/  PRMT R19, RZ, 0x7610, R174 ;  /* 0x00007610ff137816 */ /* 0x001fe200000000ae */
        /* <DEDUP_REMOVED lines=17> */
[----:B------:R-:W-:Y:S02]  /*19f0*/  FFMA.FTZ R92, R5, R17, R92 ;  /* 0x00000011055c7223 */ /* 0x000fe4000001005c */
[----:B------:R-:W-:Y:S02]  /*1a00*/  FADD.FTZ R17, -R206, R247 ;  /* 0x000000f7ce117221 */ /* 0x000fe40000010100 */
[----:B------:R-:W-:Y:S02]  /*1a10*/  FADD.FTZ R131, R131, R18 ;  /* 0x0000001283837221 */ /* 0x000fe40000010000 */
[----:B------:R-:W-:-:S02]  /*1a20*/  FFMA.FTZ R95, R201, R18, R95 ;  /* 0x00000012c95f7223 */ /* 0x000fc4000001005f */
[----:B------:R-:W-:Y:S02]  /*1a30*/  FADD.FTZ R19, -R206, R19 ;  /* 0x00000013ce137221 */ /* 0x000fe40000010100 */
[----:B------:R-:W-:Y:S02]  /*1a40*/  FMUL.FTZ R18, R59, R18 ;  /* 0x000000123b127220 */ /* 0x000fe40000410000 */
[----:B------:R-:W-:Y:S02]  /*1a50*/  FADD.FTZ R243, R243, R202 ;  /* 0x000000caf3f37221 */ /* 0x000fe40000010000 */
[----:B------:R-:W-:Y:S02]  /*1a60*/  FFMA.FTZ R241, R203, R202, R241 ;  /* 0x000000cacbf17223 */ /* 0x000fe400000100f1 */
        /* <DEDUP_REMOVED lines=8> */
[----:B------:R-:W-:Y:S02]  /*1af0*/  FFMA.FTZ R96, R17, R21, R96 ;  /* 0x0000001511607223 */ /* 0x000fe40000010060 */
[----:B------:R-:W-:Y:S02]  /*1b00*/  FADD.FTZ R133, R133, R22 ;  /* 0x0000001685857221 */ /* 0x000fe40000010000 */
[-C--:B------:R-:W-:Y:S02]  /*1b10*/  FFMA.FTZ R97, R19, R22.reuse, R97 ;  /* 0x0000001613617223 */ /* 0x080fe40000010061 */
[C---:B------:R-:W-:Y:S02]  /*1b20*/  FADD.FTZ R23, -R206.reuse, R175 ;  /* 0x000000afce177221 */ /* 0x040fe40000010100 */
[----:B------:R-:W-:Y:S02]  /*1b30*/  FMUL.FTZ R22, R61, R22 ;  /* 0x000000163d167220 */ /* 0x000fe40000410000 */
[----:B------:R-:W-:-:S02]  /*1b40*/  FADD.FTZ R21, -R206, R173 ;  /* 0x000000adce157221 */ /* 0x000fc40000010100 */
        /* <DEDUP_REMOVED lines=18> */
.L_x_3196:
[----:B------:R-:W-:Y:S05]  /*1c70*/  BSYNC B0 ;  /* 0x0000000000007941 */ /* 0x000fea0003800000 */
.L_x_3195:
        /* <DEDUP_REMOVED lines=21> */
[----:B---3--:R-:W-:Y:S01]  /*1dd0*/  PRMT R189, RZ, 0x5410, R176 ;  /* 0x00005410ffbd7816 */ /* 0x008fe200000000b0 */
[C---:B------:R-:W-:Y:S01]  /*1de0*/  FADD.FTZ R193, -R206.reuse, R193 ;  /* 0x000000c1cec17221 */ /* 0x040fe20000010100 */
[----:B------:R-:W-:Y:S01]  /*1df0*/  PRMT R197, RZ, 0x7610, R174 ;  /* 0x00007610ffc57816 */ /* 0x000fe200000000ae */
[C---:B------:R-:W-:Y:S01]  /*1e00*/  FADD.FTZ R207, -R206.reuse, R173 ;  /* 0x000000adcecf7221 */ /* 0x040fe20000010100 */
        /* <DEDUP_REMOVED lines=8> */
[--C-:B------:R-:W-:Y:S01]  /*1e90*/  PRMT R199, RZ, 0x5410, R175.reuse ;  /* 0x00005410ffc77816 */ /* 0x100fe200000000af */
[C---:B------:R-:W-:Y:S01]  /*1ea0*/  FMUL.FTZ R189, R182.reuse, R193 ;  /* 0x000000c1b6bd7220 */ /* 0x040fe20000410000 */
[----:B------:R-:W-:Y:S01]  /*1eb0*/  PRMT R175, RZ, 0x7610, R175 ;  /* 0x00007610ffaf7816 */ /* 0x000fe200000000af */
[----:B------:R-:W-:Y:S01]  /*1ec0*/  FMUL.FTZ R188, R182, R207 ;  /* 0x000000cfb6bc7220 */ /* 0x000fe20000410000 */
[----:B------:R-:W-:Y:S01]  /*1ed0*/  PRMT R178, RZ, 0x7610, R178 ;  /* 0x00007610ffb27816 */ /* 0x000fe200000000b2 */
[----:B------:R-:W-:Y:S01]  /*1ee0*/  FADD.FTZ R138, R138, R195 ;  /* 0x000000c38a8a7221 */ /* 0x000fe20000010000 */
[----:B------:R-:W-:Y:S01]  /*1ef0*/  PRMT R172, RZ, 0x7610, R179 ;  /* 0x00007610ffac7816 */ /* 0x000fe200000000b3 */
[----:B------:R-:W-:-:S02]  /*1f00*/  FFMA.FTZ R102, R189, R195, R102 ;  /* 0x000000c3bd667223 */ /* 0x000fc40000010066 */
[----:B------:R-:W-:Y:S02]  /*1f10*/  FMUL.FTZ R190, R66, R195 ;  /* 0x000000c342be7220 */ /* 0x000fe40000410000 */
[----:B------:R-:W-:Y:S02]  /*1f20*/  FMUL.FTZ R184, R182, R191 ;  /* 0x000000bfb6b87220 */ /* 0x000fe40000410000 */
[----:B------:R-:W-:Y:S02]  /*1f30*/  FADD.FTZ R139, R139, R174 ;  /* 0x000000ae8b8b7221 */ /* 0x000fe40000010000 */
[-C--:B------:R-:W-:Y:S02]  /*1f40*/  FFMA.FTZ R103, R188, R174.reuse, R103 ;  /* 0x000000aebc677223 */ /* 0x080fe40000010067 */
[----:B------:R-:W-:Y:S02]  /*1f50*/  FMUL.FTZ R193, R67, R174 ;  /* 0x000000ae43c17220 */ /* 0x000fe40000410000 */
        /* <DEDUP_REMOVED lines=11> */
[C---:B------:R-:W-:Y:S02]  /*2010*/  FADD.FTZ R197, -R206.reuse, R197 ;  /* 0x000000c5cec57221 */ /* 0x040fe40000010100 */
[----:B------:R-:W-:-:S02]  /*2020*/  FADD.FTZ R199, -R206, R199 ;  /* 0x000000c7cec77221 */ /* 0x000fc40000010100 */
[----:B------:R-:W-:Y:S02]  /*2030*/  FADD.FTZ R177, R174, R193 ;  /* 0x000000c1aeb17221 */ /* 0x000fe40000010000 */
[----:B------:R-:W-:Y:S02]  /*2040*/  FFMA.FTZ R241, R188, R193, R241 ;  /* 0x000000c1bcf17223 */ /* 0x000fe400000100f1 */
[----:B------:R-:W-:Y:S01]  /*2050*/  FADD.FTZ R173, -R206, R175 ;  /* 0x000000afcead7221 */ /* 0x000fe20000010100 */
[----:B------:R-:W-:Y:S01]  /*2060*/  PRMT R175, RZ, 0x5410, R179 ;  /* 0x00005410ffaf7816 */ /* 0x000fe200000000b3 */
        /* <DEDUP_REMOVED lines=22> */
.L_x_3198:
[----:B------:R-:W-:Y:S05]  /*21d0*/  BSYNC B0 ;  /* 0x0000000000007941 */ /* 0x000fea0003800000 */
.L_x_3197:
[----:B------:R-:W-:Y:S02]  /*21e0*/  LOP3.LUT P1, RZ, R2, 0xff, RZ, 0xc0, !PT ;  /* 0x000000ff02ff7812 */ /* 0x000fe4000782c0ff */
[----:B------:R-:W-:Y:S02]  /*21f0*/  SHF.R.U32.HI R174, RZ, 0x5, R4 ;  /* 0x00000005ffae7819 */ /* 0x000fe40000011604 */
[----:B------:R-:W-:Y:S02]  /*2200*/  LOP3.LUT P0, RZ, R4, 0x1f, RZ, 0xc0, !PT ;  /* 0x0000001f04ff7812 */ /* 0x000fe4000780c0ff */
[----:B------:R-:W-:-:S07]  /*2210*/  LOP3.LUT R242, R174, 0x7fffffc, RZ, 0xc0, !PT ;  /* 0x07fffffcaef27812 */ /* 0x000fce00078ec0ff */
[----:B------:R-:W-:Y:S01]  /*2220*/  @!P1 IADD3 R242, R242, 0x4, RZ ;  /* 0x00000004f2f29810 */ /* 0x000fe20007ffe0ff */
[----:B------:R-:W-:Y:S05]  /*2230*/  BRA.DIV ~URZ, `(.L_x_3199) ;  /* 0x00001fc27f007947 */ /* 0x000fea000b800000 */
[----:B------:R0:W1:Y:S02]  /*2240*/  SHFL.DOWN PT, R178, R243, 0x10, 0x1f ;  /* 0x0a001f00f3b27f89 */ /* 0x00006400000e0000 */
.L_x_3212:
        /* <DEDUP_REMOVED lines=18> */
.L_x_3213:
        /* <DEDUP_REMOVED lines=33> */
[----:B------:R-:W-:Y:S02]  /*2580*/  FADD.FTZ R177, R8, -R177 ;  /* 0x800000b108b17221 */ /* 0x000fe40000010000 */
[-CC-:B------:R-:W-:Y:S02]  /*2590*/  FFMA.FTZ R242, R14, R178.reuse, R179.reuse ;  /* 0x000000b20ef27223 */ /* 0x180fe400000100b3 */
[----:B------:R-:W-:Y:S02]  /*25a0*/  FFMA.FTZ R246, R240, R178, R179 ;  /* 0x000000b2f0f67223 */ /* 0x000fe400000100b3 */
[----:B------:R-:W-:Y:S02]  /*25b0*/  @P1 PRMT R173, RZ, 0x5410, R146 ;  /* 0x00005410ffad1816 */ /* 0x000fe40000000092 */
[----:B------:R-:W-:-:S03]  /*25c0*/  @P1 PRMT R175, RZ, 0x5410, R145 ;  /* 0x00005410ffaf1816 */ /* 0x000fc60000000091 */
[----:B------:R-:W-:Y:S02]  /*25d0*/  @P1 FADD.FTZ R174, R174, R173 ;  /* 0x000000adaeae1221 */ /* 0x000fe40000010000 */
[----:B------:R-:W-:-:S04]  /*25e0*/  FFMA.FTZ R173, R15, R178, R179 ;  /* 0x000000b20fad7223 */ /* 0x000fc800000100b3 */
[----:B------:R-:W-:-:S04]  /*25f0*/  FADD.FTZ R173, R12, -R173 ;  /* 0x800000ad0cad7221 */ /* 0x000fc80000010000 */
[----:B------:R-:W-:Y:S02]  /*2600*/  FMUL.FTZ R172, R182, R173 ;  /* 0x000000adb6ac7220 */ /* 0x000fe40000410000 */
[----:B------:R-:W-:Y:S02]  /*2610*/  FADD.FTZ R173, R25, -R176 ;  /* 0x800000b019ad7221 */ /* 0x000fe40000010000 */
[----:B------:R-:W-:Y:S01]  /*2620*/  @P1 FADD.FTZ R172, R172, R175 ;  /* 0x000000afacac1221 */ /* 0x000fe20000010000 */
[----:B------:R-:W-:Y:S01]  /*2630*/  @P0 F2FP.BF16.PACK_AB R175, RZ, R174 ;  /* 0x000000aeffaf023e */ /* 0x000fe200000010ff */
[C---:B------:R-:W-:Y:S01]  /*2640*/  FMUL.FTZ R206, R182.reuse, R173 ;  /* 0x000000adb6ce7220 */ /* 0x040fe20000410000 */
[----:B------:R-:W-:Y:S01]  /*2650*/  @P1 PRMT R173, RZ, 0x5410, R144 ;  /* 0x00005410ffad1816 */ /* 0x000fe20000000090 */
[----:B------:R-:W-:Y:S01]  /*2660*/  FMUL.FTZ R176, R182, R177 ;  /* 0x000000b1b6b07220 */ /* 0x000fe20000410000 */
[----:B------:R-:W-:Y:S01]  /*2670*/  @P0 PRMT R154, R175, 0x7610, R154 ;  /* 0x00007610af9a0816 */ /* 0x000fe2000000009a */
[----:B------:R-:W-:Y:S01]  /*2680*/  FMUL.FTZ R174, R174, R181 ;  /* 0x000000b5aeae7220 */ /* 0x000fe20000410000 */
[----:B------:R-:W-:Y:S01]  /*2690*/  @P0 F2FP.BF16.PACK_AB R175, RZ, R172 ;  /* 0x000000acffaf023e */ /* 0x000fe200000010ff */
[----:B------:R-:W-:-:S03]  /*26a0*/  @P1 FADD.FTZ R206, R206, R173 ;  /* 0x000000adcece1221 */ /* 0x000fc60000010000 */
[----:B------:R-:W-:Y:S01]  /*26b0*/  @P0 PRMT R153, R175, 0x7610, R153 ;  /* 0x00007610af990816 */ /* 0x000fe20000000099 */
[----:B------:R-:W-:Y:S01]  /*26c0*/  FADD.FTZ R175, R11, -R242 ;  /* 0x800000f20baf7221 */ /* 0x000fe20000010000 */
[----:B------:R-:W-:-:S03]  /*26d0*/  @P0 F2FP.BF16.PACK_AB R173, RZ, R206 ;  /* 0x000000ceffad023e */ /* 0x000fc600000010ff */
[----:B------:R-:W-:Y:S01]  /*26e0*/  FMUL.FTZ R242, R182, R175 ;  /* 0x000000afb6f27220 */ /* 0x000fe20000410000 */
[----:B------:R-:W-:Y:S01]  /*26f0*/  @P0 PRMT R152, R173, 0x7610, R152 ;  /* 0x00007610ad980816 */ /* 0x000fe20000000098 */
[----:B------:R-:W-:Y:S01]  /*2700*/  FADD.FTZ R175, R239, -R246 ;  /* 0x800000f6efaf7221 */ /* 0x000fe20000010000 */
[----:B------:R-:W-:-:S03]  /*2710*/  @P1 PRMT R173, RZ, 0x7610, R146 ;  /* 0x00007610ffad1816 */ /* 0x000fc60000000092 */
[----:B------:R-:W-:Y:S02]  /*2720*/  FMUL.FTZ R248, R182, R175 ;  /* 0x000000afb6f87220 */ /* 0x000fe40000410000 */
[----:B------:R-:W-:Y:S02]  /*2730*/  @P1 FADD.FTZ R176, R176, R173 ;  /* 0x000000adb0b01221 */ /* 0x000fe40000010000 */
[----:B------:R-:W-:-:S03]  /*2740*/  FFMA.FTZ R173, R27, R178, R179 ;  /* 0x000000b21bad7223 */ /* 0x000fc600000100b3 */
[----:B------:R-:W-:Y:S01]  /*2750*/  @P0 F2FP.BF16.PACK_AB R177, RZ, R176 ;  /* 0x000000b0ffb1023e */ /* 0x000fe200000010ff */
[----:B------:R-:W-:-:S03]  /*2760*/  FADD.FTZ R173, R16, -R173 ;  /* 0x800000ad10ad7221 */ /* 0x000fc60000010000 */
[----:B------:R-:W-:Y:S01]  /*2770*/  @P0 PRMT R154, R154, 0x5410, R177 ;  /* 0x000054109a9a0816 */ /* 0x000fe200000000b1 */
[----:B------:R-:W-:Y:S01]  /*2780*/  FMUL.FTZ R244, R182, R173 ;  /* 0x000000adb6f47220 */ /* 0x000fe20000410000 */
[----:B------:R-:W-:-:S05]  /*2790*/  @P1 PRMT R173, RZ, 0x7610, R145 ;  /* 0x00007610ffad1816 */ /* 0x000fca0000000091 */
        /* <DEDUP_REMOVED lines=20> */
[----:B------:R-:W-:Y:S01]  /*28e0*/  HFMA2.MMA R207, -RZ, RZ, 0, 9.5367431640625e-07 ;  /* 0x00000010ffcf7435 */ /* 0x000fe200000001ff */
[----:B------:R-:W-:Y:S01]  /*28f0*/  @P0 PRMT R152, R152, 0x5410, R173 ;  /* 0x0000541098980816 */ /* 0x000fe200000000ad */
[----:B------:R-:W-:Y:S01]  /*2900*/  FMUL.FTZ R173, R176, R181 ;  /* 0x000000b5b0ad7220 */ /* 0x000fe20000410000 */
[----:B------:R-:W-:-:S04]  /*2910*/  @P0 F2FP.BF16.PACK_AB R241, RZ, R248 ;  /* 0x000000f8fff1023e */ /* 0x000fc800000010ff */
[----:B------:R-:W-:Y:S01]  /*2920*/  F2FP.BF16.PACK_AB R174, R173, R174 ;  /* 0x000000aeadae723e */ /* 0x000fe200000010ff */
[----:B------:R-:W-:Y:S01]  /*2930*/  FMUL.FTZ R173, R172, R181 ;  /* 0x000000b5acad7220 */ /* 0x000fe20000410000 */
[----:B------:R-:W-:Y:S01]  /*2940*/  @P0 PRMT R155, R155, 0x5410, R241 ;  /* 0x000054109b9b0816 */ /* 0x000fe200000000f1 */
[----:B------:R-:W-:-:S03]  /*2950*/  @P1 IMAD.WIDE.U32 R176, R0, R207, c[0x0][0x258] ;  /* 0x0000960000b01625 */ /* 0x000fc600078e00cf */
[----:B------:R-:W-:Y:S01]  /*2960*/  F2FP.BF16.PACK_AB R173, R242, R173 ;  /* 0x000000adf2ad723e */ /* 0x000fe200000010ff */
[-C--:B------:R-:W-:Y:S01]  /*2970*/  FMUL.FTZ R172, R206, R181.reuse ;  /* 0x000000b5ceac7220 */ /* 0x080fe20000410000 */
[----:B------:R0:W-:Y:S01]  /*2980*/  @P1 STG.E.128 [R176.64], R152 ;  /* 0x00000098b0001986 */ /* 0x0001e2000c101d04 */
[----:B------:R-:W-:-:S03]  /*2990*/  FMUL.FTZ R241, R248, R181 ;  /* 0x000000b5f8f17220 */ /* 0x000fc60000410000 */
[----:B------:R-:W-:Y:S02]  /*29a0*/  F2FP.BF16.PACK_AB R172, R175, R172 ;  /* 0x000000acafac723e */ /* 0x000fe400000010ff */
[----:B------:R-:W-:Y:S01]  /*29b0*/  F2FP.BF16.PACK_AB R175, R241, R246 ;  /* 0x000000f6f1af723e */ /* 0x000fe200000010ff */
[C---:B0-----:R-:W-:Y:S01]  /*29c0*/  IMAD.WIDE.U32 R176, R0.reuse, R207, c[0x0][0x248] ;  /* 0x0000920000b07625 */ /* 0x041fe200078e00cf */
[----:B------:R-:W-:-:S04]  /*29d0*/  IADD3 R0, R0, 0x80, RZ ;  /* 0x0000008000007810 */ /* 0x000fc80007ffe0ff */
[----:B------:R0:W-:Y:S03]  /*29e0*/  STG.E.128 [R176.64], R172 ;  /* 0x000000acb0007986 */ /* 0x0001e6000c101d04 */
.L_x_3202:
[----:B------:R-:W-:Y:S05]  /*29f0*/  BSYNC B0 ;  /* 0x0000000000007941 */ /* 0x000fea0003800000 */
.L_x_3201:
        /* <DEDUP_REMOVED lines=66> */
[----:B------:R-:W-:-:S02]  /*2e20*/  @P1 PRMT R155, R207, 0x7610, R155 ;  /* 0x00007610cf9b1816 */ /* 0x000fc4000000009b */
[----:B------:R-:W-:Y:S02]  /*2e30*/  MOV R207, 0x10 ;  /* 0x0000001000cf7802 */ /* 0x000fe40000000f00 */
[----:B------:R-:W-:Y:S02]  /*2e40*/  @P1 F2FP.BF16.PACK_AB R241, RZ, R248 ;  /* 0x000000f8fff1123e */ /* 0x000fe400000010ff */
        /* <DEDUP_REMOVED lines=13> */
.L_x_3204:
[----:B------:R-:W-:Y:S05]  /*2f20*/  BSYNC B0 ;  /* 0x0000000000007941 */ /* 0x000fea0003800000 */
.L_x_3203:
        /* <DEDUP_REMOVED lines=82> */
.L_x_3206:
[----:B------:R-:W-:Y:S05]  /*3450*/  BSYNC B0 ;  /* 0x0000000000007941 */ /* 0x000fea0003800000 */
.L_x_3205:
        /* <DEDUP_REMOVED lines=11> */
[----:B------:R-:W-:-:S06]  /*3510*/  FMUL.FTZ R176, R182, R177 ;  /* 0x000000b1b6b07220 */ /* 0x000fcc0000410000 */
        /* <DEDUP_REMOVED lines=27> */
[----:B------:R-:W-:Y:S01]  /*36d0*/  FFMA.FTZ R175, R23, R178, R179 ;  /* 0x000000b217af7223 */ /* 0x000fe200000100b3 */
[----:B------:R-:W-:Y:S01]  /*36e0*/  @P1 PRMT R154, R154, 0x5410, R177 ;  /* 0x000054109a9a1816 */ /* 0x000fe200000000b1 */
[----:B------:R-:W-:Y:S01]  /*36f0*/  FMUL.FTZ R244, R182, R173 ;  /* 0x000000adb6f47220 */ /* 0x000fe20000410000 */
[----:B------:R-:W-:Y:S01]  /*3700*/  @P0 PRMT R173, RZ, 0x7610, R165 ;  /* 0x00007610ffad0816 */ /* 0x000fe200000000a5 */
[----:B------:R-:W-:-:S04]  /*3710*/  FADD.FTZ R175, R26, -R175 ;  /* 0x800000af1aaf7221 */ /* 0x000fc80000010000 */
[----:B------:R-:W-:Y:S01]  /*3720*/  @P0 FADD.FTZ R242, R242, R173 ;  /* 0x000000adf2f20221 */ /* 0x000fe20000010000 */
[----:B------:R-:W-:Y:S01]  /*3730*/  @P0 PRMT R173, RZ, 0x7610, R164 ;  /* 0x00007610ffad0816 */ /* 0x000fe200000000a4 */
[----:B------:R-:W-:-:S03]  /*3740*/  FMUL.FTZ R248, R182, R175 ;  /* 0x000000afb6f87220 */ /* 0x000fc60000410000 */
        /* <DEDUP_REMOVED lines=35> */
.L_x_3208:
[----:B------:R-:W-:Y:S05]  /*3980*/  BSYNC B0 ;  /* 0x0000000000007941 */ /* 0x000fea0003800000 */
.L_x_3207:
        /* <DEDUP_REMOVED lines=25> */
[----:B------:R-:W-:Y:S01]  /*3b20*/  FMUL.FTZ R176, R182, R177 ;  /* 0x000000b1b6b07220 */ /* 0x000fe20000410000 */
[----:B------:R-:W-:Y:S01]  /*3b30*/  @P1 F2FP.BF16.PACK_AB R177, RZ, R206 ;  /* 0x000000ceffb1123e */ /* 0x000fe200000010ff */
[----:B------:R-:W-:-:S02]  /*3b40*/  FFMA.FTZ R243, R199, R178, R179 ;  /* 0x000000b2c7f37223 */ /* 0x000fc400000100b3 */
[----:B------:R-:W-:Y:S01]  /*3b50*/  FFMA.FTZ R245, R200, R178, R179 ;  /* 0x000000b2c8f57223 */ /* 0x000fe200000100b3 */
[----:B------:R-:W-:Y:S01]  /*3b60*/  @P1 PRMT R154, R177, 0x7610, R154 ;  /* 0x00007610b19a1816 */ /* 0x000fe2000000009a */
[----:B------:R-:W-:Y:S02]  /*3b70*/  FADD.FTZ R179, R193, -R174 ;  /* 0x800000aec1b37221 */ /* 0x000fe40000010000 */
[----:B------:R-:W-:Y:S01]  /*3b80*/  @P0 FADD.FTZ R176, R176, R173 ;  /* 0x000000adb0b00221 */ /* 0x000fe20000010000 */
[----:B------:R-:W-:Y:S01]  /*3b90*/  @P0 PRMT R173, RZ, 0x7610, R169 ;  /* 0x00007610ffad0816 */ /* 0x000fe200000000a9 */
[C---:B------:R-:W-:Y:S01]  /*3ba0*/  FMUL.FTZ R178, R182.reuse, R179 ;  /* 0x000000b3b6b27220 */ /* 0x040fe20000410000 */
[----:B------:R-:W-:Y:S01]  /*3bb0*/  @P1 F2FP.BF16.PACK_AB R179, RZ, R242 ;  /* 0x000000f2ffb3123e */ /* 0x000fe200000010ff */
[----:B------:R-:W-:Y:S02]  /*3bc0*/  FMUL.FTZ R174, R182, R175 ;  /* 0x000000afb6ae7220 */ /* 0x000fe40000410000 */
[----:B------:R-:W-:Y:S01]  /*3bd0*/  @P0 FADD.FTZ R178, R178, R173 ;  /* 0x000000adb2b20221 */ /* 0x000fe20000010000 */
[--C-:B------:R-:W-:Y:S01]  /*3be0*/  @P0 PRMT R173, RZ, 0x5410, R168.reuse ;  /* 0x00005410ffad0816 */ /* 0x100fe200000000a8 */
[----:B------:R-:W-:Y:S01]  /*3bf0*/  FADD.FTZ R243, R196, -R243 ;  /* 0x800000f3c4f37221 */ /* 0x000fe20000010000 */
[----:B------:R-:W-:Y:S01]  /*3c00*/  @P1 PRMT R154, R154, 0x5410, R179 ;  /* 0x000054109a9a1816 */ /* 0x000fe200000000b3 */
[----:B------:R-:W-:Y:S01]  /*3c10*/  FADD.FTZ R245, R198, -R245 ;  /* 0x800000f5c6f57221 */ /* 0x000fe20000010000 */
[----:B------:R-:W-:Y:S01]  /*3c20*/  @P1 F2FP.BF16.PACK_AB R207, RZ, R178 ;  /* 0x000000b2ffcf123e */ /* 0x000fe200000010ff */
[----:B------:R-:W-:Y:S01]  /*3c30*/  @P0 FADD.FTZ R172, R172, R173 ;  /* 0x000000adacac0221 */ /* 0x000fe20000010000 */
[----:B------:R-:W-:Y:S01]  /*3c40*/  @P0 PRMT R173, RZ, 0x7610, R168 ;  /* 0x00007610ffad0816 */ /* 0x000fe200000000a8 */
[----:B------:R-:W-:-:S02]  /*3c50*/  FMUL.FTZ R244, R182, R243 ;  /* 0x000000f3b6f47220 */ /* 0x000fc40000410000 */
[----:B------:R-:W-:Y:S01]  /*3c60*/  FMUL.FTZ R246, R182, R245 ;  /* 0x000000f5b6f67220 */ /* 0x000fe20000410000 */
[----:B------:R-:W-:Y:S01]  /*3c70*/  @P1 F2FP.BF16.PACK_AB R243, RZ, R172 ;  /* 0x000000acfff3123e */ /* 0x000fe200000010ff */
[----:B------:R-:W-:Y:S01]  /*3c80*/  @P0 FADD.FTZ R174, R174, R173 ;  /* 0x000000adaeae0221 */ /* 0x000fe20000010000 */
[----:B------:R-:W-:Y:S01]  /*3c90*/  @P0 PRMT R173, RZ, 0x5410, R171 ;  /* 0x00005410ffad0816 */ /* 0x000fe200000000ab */
[-C--:B------:R-:W-:Y:S01]  /*3ca0*/  FMUL.FTZ R206, R206, R181.reuse ;  /* 0x000000b5cece7220 */ /* 0x080fe20000410000 */
        /* <DEDUP_REMOVED lines=15> */
[-C--:B------:R-:W-:Y:S01]  /*3da0*/  FMUL.FTZ R244, R244, R181.reuse ;  /* 0x000000b5f4f47220 */ /* 0x080fe20000410000 */
[----:B------:R-:W-:Y:S01]  /*3db0*/  @P1 PRMT R155, R241, 0x7610, R155 ;  /* 0x00007610f19b1816 */ /* 0x000fe2000000009b */
[----:B------:R-:W-:Y:S01]  /*3dc0*/  FMUL.FTZ R181, R246, R181 ;  /* 0x000000b5f6b57220 */ /* 0x000fe20000410000 */
[----:B------:R-:W-:-:S02]  /*3dd0*/  F2FP.BF16.PACK_AB R172, R175, R172 ;  /* 0x000000acafac723e */ /* 0x000fc400000010ff */
[----:B------:R-:W-:Y:S02]  /*3de0*/  @P1 F2FP.BF16.PACK_AB R246, RZ, R246 ;  /* 0x000000f6fff6123e */ /* 0x000fe400000010ff */
[----:B------:R-:W-:Y:S01]  /*3df0*/  F2FP.BF16.PACK_AB R175, R181, R244 ;  /* 0x000000f4b5af723e */ /* 0x000fe200000010ff */
[----:B------:R-:W-:Y:S01]  /*3e00*/  HFMA2.MMA R181, -RZ, RZ, 0, 9.5367431640625e-07 ;  /* 0x00000010ffb57435 */ /* 0x000fe200000001ff */
[----:B------:R-:W-:Y:S02]  /*3e10*/  F2FP.BF16.PACK_AB R173, R178, R173 ;  /* 0x000000adb2ad723e */ /* 0x000fe400000010ff */
[----:B------:R-:W-:Y:S02]  /*3e20*/  @P1 PRMT R153, R153, 0x5410, R207 ;  /* 0x0000541099991816 */ /* 0x000fe400000000cf */
[----:B------:R-:W-:Y:S02]  /*3e30*/  @P1 PRMT R152, R152, 0x5410, R182 ;  /* 0x0000541098981816 */ /* 0x000fe400000000b6 */
[----:B------:R-:W-:-:S02]  /*3e40*/  @P1 PRMT R155, R155, 0x5410, R246 ;  /* 0x000054109b9b1816 */ /* 0x000fc400000000f6 */
[----:B------:R-:W-:Y:S01]  /*3e50*/  F2FP.BF16.PACK_AB R174, R247, R206 ;  /* 0x000000cef7ae723e */ /* 0x000fe200000010ff */
[----:B------:R-:W-:-:S04]  /*3e60*/  @P0 IMAD.WIDE.U32 R176, R0, R181, c[0x0][0x258] ;  /* 0x0000960000b00625 */ /* 0x000fc800078e00b5 */
[----:B------:R-:W-:Y:S01]  /*3e70*/  IMAD.WIDE.U32 R178, R0, R181, c[0x0][0x248] ;  /* 0x0000920000b27625 */ /* 0x000fe200078e00b5 */
[----:B------:R0:W-:Y:S04]  /*3e80*/  @P0 STG.E.128 [R176.64], R152 ;  /* 0x00000098b0000986 */ /* 0x0001e8000c101d04 */
[----:B------:R0:W-:Y:S02]  /*3e90*/  STG.E.128 [R178.64], R172 ;  /* 0x000000acb2007986 */ /* 0x0001e4000c101d04 */
.L_x_3210:
[----:B------:R-:W-:Y:S05]  /*3ea0*/  BSYNC B0 ;  /* 0x0000000000007941 */ /* 0x000fea0003800000 */
.L_x_3209:
[----:B------:R-:W-:Y:S02]  /*3eb0*/  IADD3 R3, R3, c[0x0][0x160], RZ ;  /* 0x0000580003037a10 */ /* 0x000fe40007ffe0ff */
[----:B------:R-:W-:Y:S02]  /*3ec0*/  LOP3.LUT P1, RZ, R2, 0xff, RZ, 0xc0, !PT ;  /* 0x000000ff02ff7812 */ /* 0x000fe4000782c0ff */
[----:B------:R-:W-:Y:S02]  /*3ed0*/  ISETP.GE.AND P0, PT, R3, c[0x0][0x164], PT ;  /* 0x0000590003007a0c */ /* 0x000fe40003f06270 */
[----:B------:R-:W-:-:S11]  /*3ee0*/  SEL R2, RZ, 0x1, P1 ;  /* 0x00000001ff027807 */ /* 0x000fd60000800000 */
[----:B0----5:R-:W-:Y:S01]  /*3ef0*/  @P0 CALL.REL.NOINC `(.L_x_3188) ;  /* 0x0000001000000944 */ /* 0x021fe20003c00000 */
[----:B------:R-:W-:Y:S05]  /*3f00*/  BRA `(.L_x_3211) ;  /* 0xffffc63000007947 */ /* 0x000fea000383ffff */
.L_x_3188:
[----:B-1----:R-:W0:Y:S01]  /*3f10*/  S2UR UR6, SR_CTAID.X ;  /* 0x00000000000679c3 */ /* 0x002e220000002500 */
[----:B------:R-:W0:Y:S01]  /*3f20*/  S2R R2, SR_TID.X ;  /* 0x0000000000027919 */ /* 0x000e220000002100 */
[----:B------:R-:W-:Y:S02]  /*3f30*/  @P2 MOV R5, 0x20 ;  /* 0x0000002000052802 */ /* 0x000fe40000000f00 */
        /* <DEDUP_REMOVED lines=44> */
.L_x_3199:
[----:B------:R-:W-:Y:S01]  /*4200*/  HFMA2.MMA R207, -RZ, RZ, 0, 9.5367431640625e-07 ;  /* 0x00000010ffcf7435 */ /* 0x000fe200000001ff */
[----:B------:R-:W-:-:S02]  /*4210*/  MOV R176, R243 ;  /* 0x000000f300b07202 */ /* 0x000fc40000000f00 */
[----:B------:R-:W-:Y:S02]  /*4220*/  MOV R244, 0x1f ;  /* 0x0000001f00f47802 */ /* 0x000fe40000000f00 */
[----:B------:R-:W-:Y:S02]  /*4230*/  MOV R245, 0xffffffff ;  /* 0xffffffff00f57802 */ /* 0x000fe40000000f00 */
[----:B------:R-:W-:Y:S02]  /*4240*/  MOV R172, 0x4260 ;  /* 0x0000426000ac7802 */ /* 0x000fe40000000f00 */
[----:B-----5:R-:W-:Y:S05]  /*4250*/  CALL.REL.NOINC `($__internal_40_$__cuda_sm70_shflsync_down_p) ;  /* 0x0000046000007944 */ /* 0x020fea0003c00000 */
[----:B-1----:R-:W-:Y:S01]  /*4260*/  MOV R178, R176 ;  /* 0x000000b000b27202 */ /* 0x002fe20000000f00 */
[----:B0-----:R-:W-:Y:S05]  /*4270*/  BRA `(.L_x_3212) ;  /* 0xffffdfd000007947 */ /* 0x001fea000383ffff */
.L_x_3200:
[----:B------:R-:W-:Y:S01]  /*4280*/  HFMA2.MMA R207, -RZ, RZ, 0, 9.5367431640625e-07 ;  /* 0x00000010ffcf7435 */ /* 0x000fe200000001ff */
[----:B------:R-:W-:Y:S02]  /*4290*/  MOV R176, R241 ;  /* 0x000000f100b07202 */ /* 0x000fe40000000f00 */
[----:B------:R-:W-:Y:S02]  /*42a0*/  MOV R244, 0x1f ;  /* 0x0000001f00f47802 */ /* 0x000fe40000000f00 */
[----:B------:R-:W-:-:S02]  /*42b0*/  MOV R245, 0xffffffff ;  /* 0xffffffff00f57802 */ /* 0x000fc40000000f00 */
[----:B------:R-:W-:Y:S02]  /*42c0*/  MOV R172, 0x42e0 ;  /* 0x000042e000ac7802 */ /* 0x000fe40000000f00 */
[----:B01---5:R-:W-:Y:S05]  /*42d0*/  CALL.REL.NOINC `($__internal_40_$__cuda_sm70_shflsync_down_p) ;  /* 0x000003e000007944 */ /* 0x023fea0003c00000 */
[----:B------:R-:W-:Y:S01]  /*42e0*/  FADD.FTZ R178, R178, R243 ;  /* 0x000000f3b2b27221 */ /* 0x000fe20000010000 */
[----:B0-----:R-:W-:Y:S01]  /*42f0*/  HFMA2.MMA R207, -RZ, RZ, 0, 4.76837158203125e-07 ;  /* 0x00000008ffcf7435 */ /* 0x001fe200000001ff */
[----:B-1----:R-:W-:Y:S01]  /*4300*/  FADD.FTZ R241, R241, R176 ;  /* 0x000000b0f1f17221 */ /* 0x002fe20000010000 */
[----:B------:R-:W-:Y:S02]  /*4310*/  MOV R244, 0x1f ;  /* 0x0000001f00f47802 */ /* 0x000fe40000000f00 */
[----:B------:R-:W-:Y:S02]  /*4320*/  MOV R245, 0xffffffff ;  /* 0xffffffff00f57802 */ /* 0x000fe40000000f00 */
[----:B------:R-:W-:Y:S02]  /*4330*/  MOV R176, R178 ;  /* 0x000000b200b07202 */ /* 0x000fe40000000f00 */
[----:B------:R-:W-:Y:S02]  /*4340*/  MOV R172, 0x4360 ;  /* 0x0000436000ac7802 */ /* 0x000fe40000000f00 */
[----:B------:R-:W-:Y:S05]  /*4350*/  CALL.REL.NOINC `($__internal_40_$__cuda_sm70_shflsync_down_p) ;  /* 0x0000036000007944 */ /* 0x000fea0003c00000 */
[----:B0-----:R-:W-:Y:S01]  /*4360*/  HFMA2.MMA R207, -RZ, RZ, 0, 4.76837158203125e-07 ;  /* 0x00000008ffcf7435 */ /* 0x001fe200000001ff */
[----:B-1----:R-:W-:-:S02]  /*4370*/  MOV R175, R176 ;  /* 0x000000b000af7202 */ /* 0x002fc40000000f00 */
[----:B------:R-:W-:Y:S02]  /*4380*/  MOV R176, R241 ;  /* 0x000000f100b07202 */ /* 0x000fe40000000f00 */
[----:B------:R-:W-:Y:S02]  /*4390*/  MOV R244, 0x1f ;  /* 0x0000001f00f47802 */ /* 0x000fe40000000f00 */
[----:B------:R-:W-:Y:S02]  /*43a0*/  MOV R245, 0xffffffff ;  /* 0xffffffff00f57802 */ /* 0x000fe40000000f00 */
[----:B------:R-:W-:Y:S02]  /*43b0*/  MOV R172, 0x43d0 ;  /* 0x000043d000ac7802 */ /* 0x000fe40000000f00 */
[----:B------:R-:W-:Y:S05]  /*43c0*/  CALL.REL.NOINC `($__internal_40_$__cuda_sm70_shflsync_down_p) ;  /* 0x000002f000007944 */ /* 0x000fea0003c00000 */
[----:B------:R-:W-:Y:S01]  /*43d0*/  FADD.FTZ R178, R175, R178 ;  /* 0x000000b2afb27221 */ /* 0x000fe20000010000 */
[----:B0-----:R-:W-:Y:S01]  /*43e0*/  HFMA2.MMA R207, -RZ, RZ, 0, 2.384185791015625e-07 ;  /* 0x00000004ffcf7435 */ /* 0x001fe200000001ff */
[----:B-1----:R-:W-:Y:S01]  /*43f0*/  FADD.FTZ R241, R241, R176 ;  /* 0x000000b0f1f17221 */ /* 0x002fe20000010000 */
[----:B------:R-:W-:Y:S02]  /*4400*/  MOV R244, 0x1f ;  /* 0x0000001f00f47802 */ /* 0x000fe40000000f00 */
[----:B------:R-:W-:-:S02]  /*4410*/  MOV R245, 0xffffffff ;  /* 0xffffffff00f57802 */ /* 0x000fc40000000f00 */
[----:B------:R-:W-:Y:S02]  /*4420*/  MOV R176, R178 ;  /* 0x000000b200b07202 */ /* 0x000fe40000000f00 */
[----:B------:R-:W-:Y:S02]  /*4430*/  MOV R172, 0x4450 ;  /* 0x0000445000ac7802 */ /* 0x000fe40000000f00 */
[----:B------:R-:W-:Y:S05]  /*4440*/  CALL.REL.NOINC `($__internal_40_$__cuda_sm70_shflsync_down_p) ;  /* 0x0000027000007944 */ /* 0x000fea0003c00000 */
[----:B0-----:R-:W-:Y:S01]  /*4450*/  HFMA2.MMA R207, -RZ, RZ, 0, 2.384185791015625e-07 ;  /* 0x00000004ffcf7435 */ /* 0x001fe200000001ff */
[----:B-1----:R-:W-:Y:S02]  /*4460*/  MOV R175, R176 ;  /* 0x000000b000af7202 */ /* 0x002fe40000000f00 */
[----:B------:R-:W-:Y:S02]  /*4470*/  MOV R176, R241 ;  /* 0x000000f100b07202 */ /* 0x000fe40000000f00 */
[----:B------:R-:W-:Y:S02]  /*4480*/  MOV R244, 0x1f ;  /* 0x0000001f00f47802 */ /* 0x000fe40000000f00 */
[----:B------:R-:W-:Y:S02]  /*4490*/  MOV R245, 0xffffffff ;  /* 0xffffffff00f57802 */ /* 0x000fe40000000f00 */
[----:B------:R-:W-:-:S02]  /*44a0*/  MOV R172, 0x44c0 ;  /* 0x000044c000ac7802 */ /* 0x000fc40000000f00 */
[----:B------:R-:W-:Y:S05]  /*44b0*/  CALL.REL.NOINC `($__internal_40_$__cuda_sm70_shflsync_down_p) ;  /* 0x0000020000007944 */ /* 0x000fea0003c00000 */
[----:B------:R-:W-:Y:S01]  /*44c0*/  FADD.FTZ R178, R175, R178 ;  /* 0x000000b2afb27221 */ /* 0x000fe20000010000 */
[----:B0-----:R-:W-:Y:S01]  /*44d0*/  HFMA2.MMA R207, -RZ, RZ, 0, 1.1920928955078125e-07 ;  /* 0x00000002ffcf7435 */ /* 0x001fe200000001ff */
[----:B-1----:R-:W-:Y:S01]  /*44e0*/  FADD.FTZ R179, R241, R176 ;  /* 0x000000b0f1b37221 */ /* 0x002fe20000010000 */
[----:B------:R-:W-:-:S02]  /*44f0*/  MOV R244, 0x1f ;  /* 0x0000001f00f47802 */ /* 0x000fc40000000f00 */
[----:B------:R-:W-:Y:S02]  /*4500*/  MOV R245, 0xffffffff ;  /* 0xffffffff00f57802 */ /* 0x000fe40000000f00 */
[----:B------:R-:W-:Y:S02]  /*4510*/  MOV R176, R178 ;  /* 0x000000b200b07202 */ /* 0x000fe40000000f00 */
[----:B------:R-:W-:Y:S02]  /*4520*/  MOV R172, 0x4540 ;  /* 0x0000454000ac7802 */ /* 0x000fe40000000f00 */
[----:B------:R-:W-:Y:S05]  /*4530*/  CALL.REL.NOINC `($__internal_40_$__cuda_sm70_shflsync_down_p) ;  /* 0x0000018000007944 */ /* 0x000fea0003c00000 */
[----:B0-----:R-:W-:Y:S01]  /*4540*/  HFMA2.MMA R207, -RZ, RZ, 0, 1.1920928955078125e-07 ;  /* 0x00000002ffcf7435 */ /* 0x001fe200000001ff */
[----:B-1----:R-:W-:Y:S02]  /*4550*/  MOV R175, R176 ;  /* 0x000000b000af7202 */ /* 0x002fe40000000f00 */
[----:B------:R-:W-:Y:S02]  /*4560*/  MOV R176, R179 ;  /* 0x000000b300b07202 */ /* 0x000fe40000000f00 */
[----:B------:R-:W-:Y:S02]  /*4570*/  MOV R244, 0x1f ;  /* 0x0000001f00f47802 */ /* 0x000fe40000000f00 */
[----:B------:R-:W-:-:S02]  /*4580*/  MOV R245, 0xffffffff ;  /* 0xffffffff00f57802 */ /* 0x000fc40000000f00 */
[----:B------:R-:W-:Y:S02]  /*4590*/  MOV R172, 0x45b0 ;  /* 0x000045b000ac7802 */ /* 0x000fe40000000f00 */
[----:B------:R-:W-:Y:S05]  /*45a0*/  CALL.REL.NOINC `($__internal_40_$__cuda_sm70_shflsync_down_p) ;  /* 0x0000011000007944 */ /* 0x000fea0003c00000 */
[----:B------:R-:W-:Y:S01]  /*45b0*/  FADD.FTZ R177, R175, R178 ;  /* 0x000000b2afb17221 */ /* 0x000fe20000010000 */
[----:B0-----:R-:W-:Y:S01]  /*45c0*/  HFMA2.MMA R207, -RZ, RZ, 0, 5.9604644775390625e-08 ;  /* 0x00000001ffcf7435 */ /* 0x001fe200000001ff */
[----:B-1----:R-:W-:Y:S01]  /*45d0*/  FADD.FTZ R179, R179, R176 ;  /* 0x000000b0b3b37221 */ /* 0x002fe20000010000 */
[----:B------:R-:W-:Y:S02]  /*45e0*/  MOV R244, 0x1f ;  /* 0x0000001f00f47802 */ /* 0x000fe40000000f00 */
[----:B------:R-:W-:Y:S02]  /*45f0*/  MOV R245, 0xffffffff ;  /* 0xffffffff00f57802 */ /* 0x000fe40000000f00 */
[----:B------:R-:W-:Y:S02]  /*4600*/  MOV R176, R177 ;  /* 0x000000b100b07202 */ /* 0x000fe40000000f00 */
[----:B------:R-:W-:Y:S02]  /*4610*/  MOV R172, 0x4630 ;  /* 0x0000463000ac7802 */ /* 0x000fe40000000f00 */
[----:B------:R-:W-:Y:S05]  /*4620*/  CALL.REL.NOINC `($__internal_40_$__cuda_sm70_shflsync_down_p) ;  /* 0x0000009000007944 */ /* 0x000fea0003c00000 */
[----:B0-----:R-:W-:Y:S01]  /*4630*/  HFMA2.MMA R207, -RZ, RZ, 0, 5.9604644775390625e-08 ;  /* 0x00000001ffcf7435 */ /* 0x001fe200000001ff */
[----:B-1----:R-:W-:-:S02]  /*4640*/  MOV R206, R176 ;  /* 0x000000b000ce7202 */ /* 0x002fc40000000f00 */
[----:B------:R-:W-:Y:S02]  /*4650*/  MOV R176, R179 ;  /* 0x000000b300b07202 */ /* 0x000fe40000000f00 */
[----:B------:R-:W-:Y:S02]  /*4660*/  MOV R244, 0x1f ;  /* 0x0000001f00f47802 */ /* 0x000fe40000000f00 */
[----:B------:R-:W-:Y:S02]  /*4670*/  MOV R245, 0xffffffff ;  /* 0xffffffff00f57802 */ /* 0x000fe40000000f00 */
[----:B------:R-:W-:Y:S02]  /*4680*/  MOV R172, 0x46a0 ;  /* 0x000046a000ac7802 */ /* 0x000fe40000000f00 */
[----:B------:R-:W-:Y:S05]  /*4690*/  CALL.REL.NOINC `($__internal_40_$__cuda_sm70_shflsync_down_p) ;  /* 0x0000002000007944 */ /* 0x000fea0003c00000 */
[----:B-1----:R-:W-:Y:S01]  /*46a0*/  MOV R172, R176 ;  /* 0x000000b000ac7202 */ /* 0x002fe20000000f00 */
[----:B0-----:R-:W-:Y:S05]  /*46b0*/  BRA `(.L_x_3213) ;  /* 0xffffdcb000007947 */ /* 0x001fea000383ffff */
        .weak           $__internal_40_$__cuda_sm70_shflsync_down_p
        .type           $__internal_40_$__cuda_sm70_shflsync_down_p,@function
        .size           $__internal_40_$__cuda_sm70_shflsync_down_p,(.L_x_14258 - $__internal_40_$__cuda_sm70_shflsync_down_p)
$__internal_40_$__cuda_sm70_shflsync_down_p:
[----:B------:R-:W-:Y:S01]  /*46c0*/  HFMA2.MMA R173, -RZ, RZ, 0, 0 ;  /* 0x00000000ffad7435 */ /* 0x000fe200000001ff */
[----:B------:R-:W-:Y:S04]  /*46d0*/  WARPSYNC R245 ;  /* 0x000000f500007348 */ /* 0x000fe80003800000 */
[----:B------:R0:W1:Y:S01]  /*46e0*/  SHFL.DOWN PT, R176, R176, R207, R244 ;  /* 0x080000cfb0b07389 */ /* 0x00006200000e00f4 */
[----:B------:R-:W-:Y:S05]  /*46f0*/  RET.REL.NODEC R172 `(_ZN10layer_norm13ln_bwd_kernelINS_13Kernel_traitsIf13__nv_bfloat16S2_S2_fjLj5120ELj1ELj1ELj4ELj16ENS_18Kernel_traits_baseILj5120EfS2_S2_S2_fjLj128EEEEELb0ELb0ELb0ELb0EEEvNS_9BwdParamsE) ;  /* 0xffffb900ac007950 */ /* 0x000fea0003c3ffff */
.L_x_3214:
        /* <DEDUP_REMOVED lines=16> */
.L_x_14258:


//--------------------- .text._ZN10layer_norm13ln_bwd_kernelINS_13Kernel_traitsIf13__nv_bfloat16S2_S2_fjLj5120ELj1ELj1ELj4ELj16ENS_18Kernel_traits_baseILj5120EfS2_S2_S2_fjLj128EEEEELb0ELb0ELb0ELb1EEEvNS_9BwdParamsE --------------------------
	.section	.text._ZN10layer_norm13ln_bwd_kernelINS_13Kernel_traitsIf13__nv_bfloat16S2_S2_fjLj5120ELj1ELj1ELj4ELj16ENS_18Kernel_traits_baseILj5120EfS2_S2_S2_fjLj128EEEEELb0ELb0ELb0ELb1EEEvNS_9BwdParamsE,"ax",@progbits
	.sectioninfo	@"SHI_REGISTERS=255"
	.align	128
        .global         _ZN10layer_norm13ln_bwd_kernelINS_13Kernel_traitsIf13__nv_bfloat16S2_S2_fjLj5120ELj1ELj1ELj4ELj16ENS_18Kernel_traits_baseILj5120EfS2_S2_S2_fjLj128EEEEELb0ELb0ELb0ELb1EEEvNS_9BwdParamsE
        .type           _ZN10layer_norm13ln_bwd_kernelINS_13Kernel_traitsIf13__nv_bfloat16S2_S2_fjLj5120ELj1ELj1ELj4ELj16ENS_18Kernel_traits_baseILj5120EfS2_S2_S2_fjLj128EEEEELb0ELb0ELb0ELb1EEEvNS_9BwdParamsE,@function
        .size           _ZN10layer_norm13ln_bwd_kernelINS_13Kernel_traitsIf13__nv_bfloat16S2_S2_fjLj5120ELj1ELj1ELj4ELj16ENS_18Kernel_traits_baseILj5120EfS2_S2_S2_fjLj128EEEEELb0ELb0ELb0ELb1EEEvNS_9BwdParamsE,(.L_x_14259 - _ZN10layer_norm13ln_bwd_kernelINS_13Kernel_traitsIf13__nv_bfloat16S2_S2_fjLj5120ELj1ELj1ELj4ELj16ENS_18Kernel_traits_baseILj5120EfS2_S2_S2_fjLj128EEEEELb0ELb0ELb0ELb1EEEvNS_9BwdParamsE)
        .other          _ZN10layer_norm13ln_bwd_kernelINS_13Kernel_traitsIf13__nv_bfloat16S2_S2_fjLj5120ELj1ELj1ELj4ELj16ENS_18Kernel_traits_baseILj5120EfS2_S2_S2_fjLj128EEEEELb0ELb0ELb0ELb1EEEvNS_9BwdParamsE,@"STO_CUDA_ENTRY STV_DEFAULT"
_ZN10layer_norm13ln_bwd_kernelINS_13Kernel_traitsIf13__nv_bfloat16S2_S2_fjLj5120ELj1ELj1ELj4ELj16ENS_18Kernel_traits_baseILj5120EfS2_S2_S2_fjLj128EEEEELb0ELb0ELb0ELb1EEEvNS_9BwdParamsE:
.text._ZN10layer_norm13ln_bwd_kernelINS_13Kernel_traitsIf13__nv_bfloat16S2_S2_fjLj5120ELj1ELj1ELj4ELj16ENS_18Kernel_traits_baseILj5120EfS2_S2_S2_fjLj128EEEEELb0ELb0ELb0ELb1EEEvNS_9BwdParamsE:
        /* <DEDUP_REMOVED lines=48> */
.L_x_3215:
[----:B------:R-:W-:-:S04]  /*0300*/  SHF.L.U32 R2, R0, 0x5, RZ ;  /* 0x0000000500027819 */ /* 0x000fc800000006ff */
[----:B------:R-:W-:-:S04]  /*0310*/  LOP3.LUT R2, R2, 0xfe0, RZ, 0xc0, !PT ;  /* 0x00000fe002027812 */ /* 0x000fc800078ec0ff */
[----:B------:R-:W-:-:S04]  /*0320*/  IADD3 R2, P0, R2, c[0x0][0x1b0], RZ ;  /* 0x00006c0002027a10 */ /* 0x000fc80007f1e0ff */
[----:B------:R-:W-:Y:S01]  /*0330*/  IADD3.X R3, RZ, c[0x0][0x1b4], RZ, P0, !PT ;  /* 0x00006d00ff037a10 */ /* 0x000fe200007fe4ff */
[----:B------:R-:W-:Y:S02]  /*0340*/  HFMA2.MMA R197, -RZ, RZ, 0, 5.9604644775390625e-08 ;  /* 0x00000001ffc57435 */ /* 0x000fe400000001ff */
[----:B------:R-:W-:Y:S01]  /*0350*/  HFMA2.MMA R191, -RZ, RZ, 0, 0 ;  /* 0x00000000ffbf7435 */ /* 0x000fe200000001ff */
[----:B------:R-:W-:Y:S01]  /*0360*/  CS2R R144, SRZ ;  /* 0x0000000000907805 */ /* 0x000fe2000001ff00 */
[----:B------:R0:W5:Y:S01]  /*0370*/  LDG.E.128 R40, [R2.64] ;  /* 0x0000000402287981 */ /* 0x000162000c1e1d00 */
[----:B------:R-:W-:Y:S01]  /*0380*/  CS2R R152, SRZ ;  /* 0x0000000000987805 */ /* 0x000fe2000001ff00 */
[----:B------:R-:W-:Y:S01]  /*0390*/  CS2R R140, SRZ ;  /* 0x00000000008c7805 */ /* 0x000fe2000001ff00 */
[----:B------:R-:W-:Y:S01]  /*03a0*/  CS2R R118, SRZ ;  /* 0x0000000000767805 */ /* 0x000fe2000001ff00 */
[----:B------:R0:W5:Y:S01]  /*03b0*/  LDG.E.128 R36, [R2.64+0x10] ;  /* 0x0000100402247981 */ /* 0x000162000c1e1d00 */
        /* <DEDUP_REMOVED lines=30> */
[----:B------:R-:W-:Y:S01]  /*05a0*/  MOV R188, RZ ;  /* 0x000000ff00bc7202 */ /* 0x000fe20000000f00 */
        /* <DEDUP_REMOVED lines=12> */
[----:B------:R-:W-:-:S02]  /*0670*/  CS2R R174, SRZ ;  /* 0x0000000000ae7805 */ /* 0x000fc4000001ff00 */
.L_x_3220:
[----:B------:R-:W-:Y:S01]  /*0680*/  ISETP.NE.U32.AND P0, PT, RZ, c[0x0][0x1c0], PT ;  /* 0x00007000ff007a0c */ /* 0x000fe20003f05070 */
[----:B------:R-:W-:Y:S01]  /*0690*/  IMAD R60, R189, c[0x0][0x168], RZ ;  /* 0x00005a00bd3c7a24 */ /* 0x000fe200078e02ff */
[----:B------:R-:W-:-:S02]  /*06a0*/  LOP3.LUT R190, R0, 0x7f, RZ, 0xc0, !PT ;  /* 0x0000007f00be7812 */ /* 0x000fc400078ec0ff */
[----:B------:R-:W-:Y:S02]  /*06b0*/  ISETP.NE.AND.EX P0, PT, RZ, c[0x0][0x1c4], PT, P0 ;  /* 0x00007100ff007a0c */ /* 0x000fe40003f05300 */
[----:B------:R-:W-:Y:S02]  /*06c0*/  SHF.R.S32.HI R61, RZ, 0x1f, R60 ;  /* 0x0000001fff3d7819 */ /* 0x000fe4000001143c */
[----:B------:R-:W-:Y:S02]  /*06d0*/  MOV R199, 0x10 ;  /* 0x0000001000c77802 */ /* 0x000fe40000000f00 */
[----:B------:R-:W-:Y:S02]  /*06e0*/  LEA.HI R61, R61, R60, RZ, 0x3 ;  /* 0x0000003c3d3d7211 */ /* 0x000fe400078f18ff */
[----:B------:R-:W-:Y:S02]  /*06f0*/  SHF.R.S32.HI R60, RZ, 0x1f, R189 ;  /* 0x0000001fff3c7819 */ /* 0x000fe400000114bd */
[----:B------:R-:W-:-:S03]  /*0700*/  LEA.HI.SX32 R190, R61, R190, 0x1d ;  /* 0x000000be3dbe7211 */ /* 0x000fc600078feaff */
[C---:B------:R-:W-:Y:S02]  /*0710*/  @P0 LEA R78, P1, R189.reuse, c[0x0][0x1c0], 0x1 ;  /* 0x00007000bd4e0a11 */ /* 0x040fe400078208ff */
[C---:B------:R-:W-:Y:S02]  /*0720*/  IADD3 R195, R190.reuse, 0x80, RZ ;  /* 0x00000080bec37810 */ /* 0x040fe40007ffe0ff */
[----:B------:R-:W-:Y:S01]  /*0730*/  @P0 LEA.HI.X R79, R189, c[0x0][0x1c4], R60, 0x1, P1 ;  /* 0x00007100bd4f0a11 */ /* 0x000fe200008f0c3c */
[CC--:B------:R-:W-:Y:S01]  /*0740*/  IMAD.WIDE.U32 R60, R190.reuse, R199.reuse, c[0x0][0x188] ;  /* 0x00006200be3c7625 */ /* 0x0c0fe200078e00c7 */
[C---:B------:R-:W-:Y:S02]  /*0750*/  IADD3 R193, R190.reuse, 0x180, RZ ;  /* 0x00000180bec17810 */ /* 0x040fe40007ffe0ff */
[----:B------:R-:W-:Y:S01]  /*0760*/  MOV R156, 0x4 ;  /* 0x00000004009c7802 */ /* 0x000fe20000000f00 */
[----:B------:R0:W2:Y:S01]  /*0770*/  @P0 LDG.E.U16 R198, [R78.64] ;  /* 0x000000044ec60981 */ /* 0x0000a2000c1e1500 */
[----:B------:R-:W-:-:S03]  /*0780*/  IMAD.WIDE.U32 R64, R190, R199, c[0x0][0x208] ;  /* 0x00008200be407625 */ /* 0x000fc600078e00c7 */
[----:B------:R-:W3:Y:S01]  /*0790*/  LDG.E.128 R60, [R60.64] ;  /* 0x000000043c3c7981 */ /* 0x000ee2000c1e1d00 */
[-C--:B------:R-:W-:Y:S01]  /*07a0*/  IMAD.WIDE.U32 R68, R195, R199.reuse, c[0x0][0x188] ;  /* 0x00006200c3447625 */ /* 0x080fe200078e00c7 */
[----:B------:R-:W-:Y:S02]  /*07b0*/  IADD3 R192, R190, 0x100, RZ ;  /* 0x00000100bec07810 */ /* 0x000fe40007ffe0ff */
[----:B------:R-:W4:Y:S01]  /*07c0*/  LDG.E.128 R64, [R64.64] ;  /* 0x0000000440407981 */ /* 0x000f22000c1e1d00 */
[----:B------:R-:W-:-:S03]  /*07d0*/  IMAD.WIDE.U32 R88, R193, R199, c[0x0][0x208] ;  /* 0x00008200c1587625 */ /* 0x000fc600078e00c7 */
[----:B------:R-:W4:Y:S01]  /*07e0*/  LDG.E.128 R68, [R68.64] ;  /* 0x0000000444447981 */ /* 0x000f22000c1e1d00 */
[----:B------:R-:W-:Y:S01]  /*07f0*/  IMAD.WIDE R170, R189, R156, c[0x0][0x1a0] ;  /* 0x00006800bdaa7625 */ /* 0x000fe200078e029c */
[----:B------:R-:W-:Y:S02]  /*0800*/  IADD3 R194, R190, 0x200, RZ ;  /* 0x00000200bec27810 */ /* 0x000fe40007ffe0ff */
[----:B------:R-:W4:Y:S01]  /*0810*/  LDG.E.128 R88, [R88.64] ;  /* 0x0000000458587981 */ /* 0x000f22000c1e1d00 */
[----:B------:R-:W-:-:S03]  /*0820*/  IMAD.WIDE.U32 R72, R195, R199, c[0x0][0x208] ;  /* 0x00008200c3487625 */ /* 0x000fc600078e00c7 */
[----:B------:R1:W4:Y:S01]  /*0830*/  LDG.E R170, [R170.64] ;  /* 0x00000004aaaa7981 */ /* 0x000322000c1e1900 */
[----:B------:R-:W-:-:S03]  /*0840*/  IMAD.WIDE.U32 R76, R192, R199, c[0x0][0x188] ;  /* 0x00006200c04c7625 */ /* 0x000fc600078e00c7 */
[----:B------:R-:W4:Y:S01]  /*0850*/  LDG.E.128 R72, [R72.64] ;  /* 0x0000000448487981 */ /* 0x000f22000c1e1d00 */
[----:B------:R-:W-:-:S03]  /*0860*/  IMAD.WIDE R156, R189, R156, c[0x0][0x1a8] ;  /* 0x00006a00bd9c7625 */ /* 0x000fc600078e029c */
[----:B0-----:R-:W4:Y:S01]  /*0870*/  LDG.E.128 R76, [R76.64] ;  /* 0x000000044c4c7981 */ /* 0x001f22000c1e1d00 */
[----:B------:R-:W-:-:S03]  /*0880*/  IMAD.WIDE.U32 R80, R192, R199, c[0x0][0x208] ;  /* 0x00008200c0507625 */ /* 0x000fc600078e00c7 */
[----:B------:R3:W4:Y:S01]  /*0890*/  LDG.E R156, [R156.64] ;  /* 0x000000049c9c7981 */ /* 0x000722000c1e1900 */
[----:B------:R-:W-:-:S03]  /*08a0*/  IMAD.WIDE.U32 R84, R193, R199, c[0x0][0x188] ;  /* 0x00006200c1547625 */ /* 0x000fc600078e00c7 */
[----:B------:R-:W4:Y:S01]  /*08b0*/  LDG.E.128 R80, [R80.64] ;  /* 0x0000000450507981 */ /* 0x000f22000c1e1d00 */
[----:B------:R-:W-:-:S03]  /*08c0*/  IMAD.WIDE.U32 R92, R194, R199, c[0x0][0x188] ;  /* 0x00006200c25c7625 */ /* 0x000fc600078e00c7 */
[----:B------:R-:W4:Y:S04]  /*08d0*/  LDG.E.128 R84, [R84.64] ;  /* 0x0000000454547981 */ /* 0x000f28000c1e1d00 */
[----:B------:R-:W4:Y:S01]  /*08e0*/  LDG.E.128 R92, [R92.64] ;  /* 0x000000045c5c7981 */ /* 0x000f22000c1e1d00 */
[----:B------:R-:W-:-:S06]  /*08f0*/  IMAD.WIDE.U32 R96, R194, R199, c[0x0][0x208] ;  /* 0x00008200c2607625 */ /* 0x000fcc00078e00c7 */
[----:B------:R-:W4:Y:S01]  /*0900*/  LDG.E.128 R96, [R96.64] ;  /* 0x0000000460607981 */ /* 0x000f22000c1e1d00 */
[----:B------:R-:W-:-:S04]  /*0910*/  ISETP.NE.U32.AND P1, PT, RZ, c[0x0][0x218], PT ;  /* 0x00008600ff007a0c */ /* 0x000fc80003f25070 */
[----:B------:R-:W-:Y:S02]  /*0920*/  ISETP.NE.AND.EX P1, PT, RZ, c[0x0][0x21c], PT, P1 ;  /* 0x00008700ff007a0c */ /* 0x000fe40003f25310 */
[----:B------:R-:W-:Y:S01]  /*0930*/  MOV R196, 0x3f800000 ;  /* 0x3f80000000c47802 */ /* 0x000fe20000000f00 */
[----:B------:R-:W-:Y:S01]  /*0940*/  ULDC.U8 UR6, c[0x0][0x1f0] ;  /* 0x00007c0000067ab9 */ /* 0x000fe20000000000 */
[----:B------:R-:W-:Y:S02]  /*0950*/  LOP3.LUT P3, RZ, R0, 0x1f, RZ, 0xc0, !PT ;  /* 0x0000001f00ff7812 */ /* 0x000fe4000786c0ff */
[----:B--2---:R-:W-:Y:S02]  /*0960*/  @P0 PRMT R196, RZ, 0x5410, R198 ;  /* 0x00005410ffc40816 */ /* 0x004fe400000000c6 */
[--C-:B---3--:R-:W-:Y:S02]  /*0970*/  PRMT R157, RZ, 0x5410, R60.reuse ;  /* 0x00005410ff9d7816 */ /* 0x108fe4000000003c */
[----:B------:R-:W-:-:S02]  /*0980*/  PRMT R198, RZ, 0x7610, R60 ;  /* 0x00007610ffc67816 */ /* 0x000fc4000000003c */
[--C-:B-1----:R-:W-:Y:S02]  /*0990*/  PRMT R171, RZ, 0x5410, R61.reuse ;  /* 0x00005410ffab7816 */ /* 0x102fe4000000003d */
[----:B------:R-:W-:Y:S01]  /*09a0*/  PRMT R201, RZ, 0x7610, R61 ;  /* 0x00007610ffc97816 */ /* 0x000fe2000000003d */
[-C--:B------:R-:W-:Y:S01]  /*09b0*/  @P1 IMAD.WIDE.U32 R60, R190, R199.reuse, c[0x0][0x218] ;  /* 0x00008600be3c1625 */ /* 0x080fe200078e00c7 */
[--C-:B------:R-:W-:Y:S02]  /*09c0*/  PRMT R200, RZ, 0x5410, R62.reuse ;  /* 0x00005410ffc87816 */ /* 0x100fe4000000003e */
[----:B------:R-:W-:Y:S02]  /*09d0*/  PRMT R203, RZ, 0x7610, R62 ;  /* 0x00007610ffcb7816 */ /* 0x000fe4000000003e */
[--C-:B------:R-:W-:Y:S01]  /*09e0*/  PRMT R202, RZ, 0x5410, R63.reuse ;  /* 0x00005410ffca7816 */ /* 0x100fe2000000003f */
[----:B-----5:R0:W5:Y:S01]  /*09f0*/  @P1 LDG.E.128 R128, [R60.64] ;  /* 0x000000043c801981 */ /* 0x020162000c1e1d00 */
[----:B------:R-:W-:Y:S01]  /*0a00*/  PRMT R204, RZ, 0x7610, R63 ;  /* 0x00007610ffcc7816 */ /* 0x000fe2000000003f */
[----:B------:R-:W-:Y:S01]  /*0a10*/  @P1 IMAD.WIDE.U32 R62, R195, R199, c[0x0][0x218] ;  /* 0x00008600c33e1625 */ /* 0x000fe200078e00c7 */
[----:B------:R-:W-:-:S02]  /*0a20*/  ISETP.NE.AND P0, PT, RZ, UR6, PT ;  /* 0x00000006ff007c0c */ /* 0x000fc4000bf05270 */
[--C-:B----4-:R-:W-:Y:S02]  /*0a30*/  PRMT R205, RZ, 0x5410, R64.reuse ;  /* 0x00005410ffcd7816 */ /* 0x110fe40000000040 */
[----:B------:R-:W-:Y:S01]  /*0a40*/  PRMT R206, RZ, 0x7610, R64 ;  /* 0x00007610ffce7816 */ /* 0x000fe20000000040 */
[----:B------:R1:W5:Y:S01]  /*0a50*/  @P1 LDG.E.128 R44, [R62.64] ;  /* 0x000000043e2c1981 */ /* 0x000362000c1e1d00 */
[--C-:B------:R-:W-:Y:S02]  /*0a60*/  PRMT R207, RZ, 0x5410, R65.reuse ;  /* 0x00005410ffcf7816 */ /* 0x100fe40000000041 */
[----:B------:R-:W-:Y:S01]  /*0a70*/  PRMT R208, RZ, 0x7610, R65 ;  /* 0x00007610ffd07816 */ /* 0x000fe20000000041 */
[----:B------:R-:W-:Y:S01]  /*0a80*/  @P1 IMAD.WIDE.U32 R64, R192, R199, c[0x0][0x218] ;  /* 0x00008600c0401625 */ /* 0x000fe200078e00c7 */
[--C-:B------:R-:W-:Y:S02]  /*0a90*/  PRMT R209, RZ, 0x5410, R66.reuse ;  /* 0x00005410ffd17816 */ /* 0x100fe40000000042 */
[----:B------:R-:W-:-:S02]  /*0aa0*/  PRMT R210, RZ, 0x7610, R66 ;  /* 0x00007610ffd27816 */ /* 0x000fc40000000042 */
[--C-:B------:R-:W-:Y:S01]  /*0ab0*/  PRMT R211, RZ, 0x5410, R67.reuse ;  /* 0x00005410ffd37816 */ /* 0x100fe20000000043 */
[----:B------:R2:W5:Y:S01]  /*0ac0*/  @P1 LDG.E.128 R132, [R64.64] ;  /* 0x0000000440841981 */ /* 0x000562000c1e1d00 */
[----:B------:R-:W-:Y:S01]  /*0ad0*/  PRMT R214, RZ, 0x7610, R67 ;  /* 0x00007610ffd67816 */ /* 0x000fe20000000043 */
[-C--:B------:R-:W-:Y:S01]  /*0ae0*/  @P1 IMAD.WIDE.U32 R66, R193, R199.reuse, c[0x0][0x218] ;  /* 0x00008600c1421625 */ /* 0x080fe200078e00c7 */
[--C-:B------:R-:W-:Y:S02]  /*0af0*/  PRMT R212, RZ, 0x5410, R68.reuse ;  /* 0x00005410ffd47816 */ /* 0x100fe40000000044 */
[----:B------:R-:W-:Y:S02]  /*0b00*/  PRMT R215, RZ, 0x7610, R68 ;  /* 0x00007610ffd77816 */ /* 0x000fe40000000044 */
[--C-:B------:R-:W-:Y:S01]  /*0b10*/  PRMT R213, RZ, 0x5410, R69.reuse ;  /* 0x00005410ffd57816 */ /* 0x100fe20000000045 */
[----:B------:R3:W5:Y:S01]  /*0b20*/  @P1 LDG.E.128 R48, [R66.64] ;  /* 0x0000000442301981 */ /* 0x000762000c1e1d00 */
[----:B------:R-:W-:Y:S01]  /*0b30*/  PRMT R217, RZ, 0x7610, R69 ;  /* 0x00007610ffd97816 */ /* 0x000fe20000000045 */
[----:B------:R-:W-:Y:S01]  /*0b40*/  @P1 IMAD.WIDE.U32 R68, R194, R199, c[0x0][0x218] ;  /* 0x00008600c2441625 */ /* 0x000fe200078e00c7 */
[----:B0-----:R-:W-:-:S02]  /*0b50*/  PRMT R61, RZ, 0x5410, R88 ;  /* 0x00005410ff3d7816 */ /* 0x001fc40000000058 */
[----:B-1----:R-:W-:Y:S02]  /*0b60*/  PRMT R63, RZ, 0x7610, R88 ;  /* 0x00007610ff3f7816 */ /* 0x002fe40000000058 */
[--C-:B------:R-:W-:Y:S01]  /*0b70*/  PRMT R199, RZ, 0x5410, R91.reuse ;  /* 0x00005410ffc77816 */ /* 0x100fe2000000005b */
[----:B------:R0:W5:Y:S01]  /*0b80*/  @P1 LDG.E.128 R52, [R68.64] ;  /* 0x0000000444341981 */ /* 0x000162000c1e1d00 */
[----:B------:R-:W-:Y:S02]  /*0b90*/  PRMT R88, RZ, 0x7610, R91 ;  /* 0x00007610ff587816 */ /* 0x000fe4000000005b */
[----:B------:R-:W-:Y:S02]  /*0ba0*/  FSEL R91, R170, RZ, !P0 ;  /* 0x000000ffaa5b7208 */ /* 0x000fe40004000000 */
[--C-:B------:R-:W-:Y:S02]  /*0bb0*/  PRMT R216, RZ, 0x5410, R70.reuse ;  /* 0x00005410ffd87816 */ /* 0x100fe40000000046 */
[----:B------:R-:W-:-:S02]  /*0bc0*/  PRMT R218, RZ, 0x7610, R70 ;  /* 0x00007610ffda7816 */ /* 0x000fc40000000046 */
[----:B------:R-:W-:Y:S01]  /*0bd0*/  PRMT R70, RZ, 0x5410, R71 ;  /* 0x00005410ff467816 */ /* 0x000fe20000000047 */
[C---:B------:R-:W-:Y:S01]  /*0be0*/  FADD.FTZ R157, -R91.reuse, R157 ;  /* 0x0000009d5b9d7221 */ /* 0x040fe20000010100 */
[--C-:B------:R-:W-:Y:S02]  /*0bf0*/  PRMT R223, RZ, 0x5410, R75.reuse ;  /* 0x00005410ffdf7816 */ /* 0x100fe4000000004b */
[----:B------:R-:W-:Y:S01]  /*0c00*/  PRMT R222, RZ, 0x7610, R75 ;  /* 0x00007610ffde7816 */ /* 0x000fe2000000004b */
[----:B------:R-:W-:Y:S01]  /*0c10*/  FADD.FTZ R239, -R91, R70 ;  /* 0x000000465bef7221 */ /* 0x000fe20000010100 */
[--C-:B------:R-:W-:Y:S01]  /*0c20*/  PRMT R75, RZ, 0x5410, R76.reuse ;  /* 0x00005410ff4b7816 */ /* 0x100fe2000000004c */
[----:B------:R-:W-:Y:S01]  /*0c30*/  FMUL.FTZ R70, R156, R157 ;  /* 0x0000009d9c467220 */ /* 0x000fe20000410000 */
[----:B------:R-:W-:Y:S02]  /*0c40*/  PRMT R224, RZ, 0x7610, R76 ;  /* 0x00007610ffe07816 */ /* 0x000fe4000000004c */
[----:B------:R-:W-:-:S02]  /*0c50*/  PRMT R76, RZ, 0x5410, R77 ;  /* 0x00005410ff4c7816 */ /* 0x000fc4000000004d */
[----:B------:R-:W-:Y:S02]  /*0c60*/  PRMT R225, RZ, 0x7610, R77 ;  /* 0x00007610ffe17816 */ /* 0x000fe4000000004d */
[--C-:B------:R-:W-:Y:S02]  /*0c70*/  PRMT R77, RZ, 0x5410, R78.reuse ;  /* 0x00005410ff4d7816 */ /* 0x100fe4000000004e */
[--C-:B------:R-:W-:Y:S02]  /*0c80*/  PRMT R231, RZ, 0x5410, R83.reuse ;  /* 0x00005410ffe77816 */ /* 0x100fe40000000053 */
[----:B------:R-:W-:Y:S02]  /*0c90*/  PRMT R230, RZ, 0x7610, R83 ;  /* 0x00007610ffe67816 */ /* 0x000fe40000000053 */
[----:B------:R-:W-:Y:S02]  /*0ca0*/  PRMT R78, RZ, 0x7610, R78 ;  /* 0x00007610ff4e7816 */ /* 0x000fe4000000004e */
[----:B------:R-:W-:-:S02]  /*0cb0*/  PRMT R83, RZ, 0x5410, R84 ;  /* 0x00005410ff537816 */ /* 0x000fc40000000054 */
[----:B------:R-:W-:Y:S02]  /*0cc0*/  PRMT R232, RZ, 0x5410, R85 ;  /* 0x00005410ffe87816 */ /* 0x000fe40000000055 */
[----:B------:R-:W-:Y:S02]  /*0cd0*/  PRMT R233, RZ, 0x5410, R86 ;  /* 0x00005410ffe97816 */ /* 0x000fe40000000056 */
[----:B------:R-:W-:Y:S02]  /*0ce0*/  PRMT R234, RZ, 0x5410, R87 ;  /* 0x00005410ffea7816 */ /* 0x000fe40000000057 */
[----:B--2---:R-:W-:Y:S02]  /*0cf0*/  PRMT R64, RZ, 0x5410, R92 ;  /* 0x00005410ff407816 */ /* 0x004fe4000000005c */
[----:B------:R-:W-:Y:S01]  /*0d00*/  PRMT R170, RZ, 0x5410, R94 ;  /* 0x00005410ffaa7816 */ /* 0x000fe2000000005e */
[----:B------:R-:W-:Y:S01]  /*0d10*/  FADD.FTZ R171, -R91, R171 ;  /* 0x000000ab5bab7221 */ /* 0x000fe20000010100 */
        /* <DEDUP_REMOVED lines=10> */
[----:B---3--:R-:W-:-:S02]  /*0dc0*/  PRMT R66, RZ, 0x5410, R93 ;  /* 0x00005410ff427816 */ /* 0x008fc4000000005d */
[----:B0-----:R-:W-:Y:S02]  /*0dd0*/  PRMT R68, RZ, 0x7610, R93 ;  /* 0x00007610ff447816 */ /* 0x001fe4000000005d */
[----:B------:R-:W-:Y:S02]  /*0de0*/  PRMT R94, RZ, 0x7610, R94 ;  /* 0x00007610ff5e7816 */ /* 0x000fe4000000005e */
[--C-:B------:R-:W-:Y:S02]  /*0df0*/  PRMT R236, RZ, 0x5410, R95.reuse ;  /* 0x00005410ffec7816 */ /* 0x100fe4000000005f */
[----:B------:R-:W-:Y:S01]  /*0e00*/  PRMT R238, RZ, 0x7610, R95 ;  /* 0x00007610ffee7816 */ /* 0x000fe2000000005f */
[C---:B------:R-:W-:Y:S02]  /*0e10*/  FADD.FTZ R65, -R91.reuse, R198 ;  /* 0x000000c65b417221 */ /* 0x040fe40000010100 */
[----:B------:R-:W-:Y:S02]  /*0e20*/  FMUL.FTZ R205, R40, R205 ;  /* 0x000000cd28cd7220 */ /* 0x000fe40000410000 */
        /* <DEDUP_REMOVED lines=35> */
[----:B------:R-:W-:Y:S02]  /*1060*/  FADD.FTZ R238, -R91, R238 ;  /* 0x000000ee5bee7221 */ /* 0x000fe40000010100 */
[----:B------:R-:W-:-:S02]  /*1070*/  FMUL.FTZ R78, R156, R171 ;  /* 0x000000ab9c4e7220 */ /* 0x000fc40000410000 */
[----:B------:R-:W-:Y:S02]  /*1080*/  FMUL.FTZ R76, R156, R65 ;  /* 0x000000419c4c7220 */ /* 0x000fe40000410000 */
[----:B------:R-:W-:Y:S02]  /*1090*/  FMUL.FTZ R91, R41, R206 ;  /* 0x000000ce295b7220 */ /* 0x000fe40000410000 */
[----:B------:R-:W-:Y:S02]  /*10a0*/  FADD.FTZ R244, RZ, R205 ;  /* 0x000000cdfff47221 */ /* 0x000fe40000010000 */
[----:B------:R-:W-:Y:S02]  /*10b0*/  FFMA.FTZ R65, R70, R205, RZ ;  /* 0x000000cd46417223 */ /* 0x000fe400000100ff */
[----:B------:R-:W-:Y:S02]  /*10c0*/  FADD.FTZ R184, R207, R184 ;  /* 0x000000b8cfb87221 */ /* 0x000fe40000010000 */
[----:B------:R-:W-:-:S02]  /*10d0*/  FMUL.FTZ R201, R156, R201 ;  /* 0x000000c99cc97220 */ /* 0x000fc40000410000 */
[-C--:B------:R-:W-:Y:S02]  /*10e0*/  FFMA.FTZ R185, R78, R207.reuse, R185 ;  /* 0x000000cf4eb97223 */ /* 0x080fe400000100b9 */
[----:B------:R-:W-:Y:S02]  /*10f0*/  FMUL.FTZ R207, R42, R207 ;  /* 0x000000cf2acf7220 */ /* 0x000fe40000410000 */
[----:B------:R-:W-:Y:S02]  /*1100*/  FADD.FTZ R244, R244, R91 ;  /* 0x0000005bf4f47221 */ /* 0x000fe40000010000 */
[----:B------:R-:W-:Y:S02]  /*1110*/  FFMA.FTZ R65, R76, R91, R65 ;  /* 0x0000005b4c417223 */ /* 0x000fe40000010041 */
        /* <DEDUP_REMOVED lines=10> */
[----:B------:R-:W-:Y:S01]  /*11c0*/  FADD.FTZ R246, R67, R208 ;  /* 0x000000d043f67221 */ /* 0x000fe20000010000 */
[--C-:B------:R-:W-:Y:S01]  /*11d0*/  PRMT R202, RZ, 0x5410, R98.reuse ;  /* 0x00005410ffca7816 */ /* 0x100fe20000000062 */
[----:B------:R-:W-:Y:S01]  /*11e0*/  FFMA.FTZ R65, R201, R208, R65 ;  /* 0x000000d0c9417223 */ /* 0x000fe20000010041 */
[----:B------:R-:W-:Y:S01]  /*11f0*/  PRMT R204, RZ, 0x7610, R98 ;  /* 0x00007610ffcc7816 */ /* 0x000fe20000000062 */
        /* <DEDUP_REMOVED lines=11> */
[----:B------:R-:W-:Y:S01]  /*12b0*/  FFMA.FTZ R65, R203, R210, R65 ;  /* 0x000000d2cb417223 */ /* 0x000fe20000010041 */
[----:B------:R-:W-:Y:S01]  /*12c0*/  PRMT R219, RZ, 0x5410, R72 ;  /* 0x00005410ffdb7816 */ /* 0x000fe20000000048 */
[----:B------:R-:W-:Y:S02]  /*12d0*/  FADD.FTZ R173, R214, R173 ;  /* 0x000000add6ad7221 */ /* 0x000fe40000010000 */
[----:B------:R-:W-:-:S02]  /*12e0*/  FFMA.FTZ R175, R93, R214, R175 ;  /* 0x000000d65daf7223 */ /* 0x000fc400000100af */
[----:B------:R-:W-:Y:S02]  /*12f0*/  FMUL.FTZ R214, R39, R214 ;  /* 0x000000d627d67220 */ /* 0x000fe40000410000 */
[----:B------:R-:W-:Y:S01]  /*1300*/  FADD.FTZ R67, R246, R211 ;  /* 0x000000d3f6437221 */ /* 0x000fe20000010000 */
[----:B------:R-:W-:Y:S01]  /*1310*/  PRMT R72, RZ, 0x7610, R72 ;  /* 0x00007610ff487816 */ /* 0x000fe20000000048 */
[----:B------:R-:W-:Y:S02]  /*1320*/  FFMA.FTZ R65, R98, R211, R65 ;  /* 0x000000d362417223 */ /* 0x000fe40000010041 */
[----:B------:R-:W-:Y:S02]  /*1330*/  FADD.FTZ R186, R206, R186 ;  /* 0x000000baceba7221 */ /* 0x000fe40000010000 */
[----:B------:R-:W-:Y:S02]  /*1340*/  FFMA.FTZ R187, R76, R206, R187 ;  /* 0x000000ce4cbb7223 */ /* 0x000fe400000100bb */
[----:B------:R-:W-:-:S02]  /*1350*/  FMUL.FTZ R215, R156, R215 ;  /* 0x000000d79cd77220 */ /* 0x000fc40000410000 */
[----:B------:R-:W-:Y:S02]  /*1360*/  FMUL.FTZ R246, R156, R83 ;  /* 0x000000539cf67220 */ /* 0x000fe40000410000 */
[----:B------:R-:W-:Y:S02]  /*1370*/  FMUL.FTZ R206, R32, R219 ;  /* 0x000000db20ce7220 */ /* 0x000fe40000410000 */
[----:B------:R-:W-:Y:S01]  /*1380*/  FADD.FTZ R67, R67, R214 ;  /* 0x000000d643437221 */ /* 0x000fe20000010000 */
[----:B------:R-:W-:Y:S01]  /*1390*/  PRMT R221, RZ, 0x5410, R73 ;  /* 0x00005410ffdd7816 */ /* 0x000fe20000000049 */
[C---:B------:R-:W-:Y:S02]  /*13a0*/  FMUL.FTZ R95, R156.reuse, R95 ;  /* 0x0000005f9c5f7220 */ /* 0x040fe40000410000 */
[----:B------:R-:W-:Y:S02]  /*13b0*/  FFMA.FTZ R65, R93, R214, R65 ;  /* 0x000000d65d417223 */ /* 0x000fe40000010041 */
        /* <DEDUP_REMOVED lines=36> */
[----:B------:R-:W-:Y:S02]  /*1600*/  FMUL.FTZ R74, R29, R74 ;  /* 0x0000004a1d4a7220 */ /* 0x000fe40000410000 */
[----:B------:R-:W-:Y:S02]  /*1610*/  FADD.FTZ R61, R252, R73 ;  /* 0x00000049fc3d7221 */ /* 0x000fe40000010000 */
[----:B------:R-:W-:Y:S02]  /*1620*/  FFMA.FTZ R65, R224, R73, R65 ;  /* 0x00000049e0417223 */ /* 0x000fe40000010041 */
[----:B------:R-:W-:Y:S02]  /*1630*/  FADD.FTZ R158, R223, R158 ;  /* 0x0000009edf9e7221 */ /* 0x000fe40000010000 */
[----:B------:R-:W-:-:S02]  /*1640*/  FMUL.FTZ R71, R156, R71 ;  /* 0x000000479c477220 */ /* 0x000fc40000410000 */
[-C--:B------:R-:W-:Y:S02]  /*1650*/  FFMA.FTZ R159, R226, R223.reuse, R159 ;  /* 0x000000dfe29f7223 */ /* 0x080fe4000001009f */
[----:B------:R-:W-:Y:S02]  /*1660*/  FADD.FTZ R143, R60, R143 ;  /* 0x0000008f3c8f7221 */ /* 0x000fe40000010000 */
[-C--:B------:R-:W-:Y:S02]  /*1670*/  FFMA.FTZ R111, R251, R60.reuse, R111 ;  /* 0x0000003cfb6f7223 */ /* 0x080fe4000001006f */
[----:B------:R-:W-:Y:S02]  /*1680*/  FMUL.FTZ R250, R18, R60 ;  /* 0x0000003c12fa7220 */ /* 0x000fe40000410000 */
[----:B------:R-:W-:Y:S02]  /*1690*/  FMUL.FTZ R223, R30, R223 ;  /* 0x000000df1edf7220 */ /* 0x000fe40000410000 */
[----:B------:R-:W-:Y:S01]  /*16a0*/  FADD.FTZ R60, R61, R74 ;  /* 0x0000004a3d3c7221 */ /* 0x000fe20000010000 */
[----:B------:R-:W-:Y:S01]  /*16b0*/  PRMT R79, RZ, 0x5410, R80 ;  /* 0x00005410ff4f7816 */ /* 0x000fe20000000050 */
[----:B------:R-:W-:-:S02]  /*16c0*/  FFMA.FTZ R65, R237, R74, R65 ;  /* 0x0000004aed417223 */ /* 0x000fc40000010041 */
[----:B------:R-:W-:Y:S02]  /*16d0*/  FADD.FTZ R119, R222, R119 ;  /* 0x00000077de777221 */ /* 0x000fe40000010000 */
[-C--:B------:R-:W-:Y:S02]  /*16e0*/  FFMA.FTZ R155, R71, R222.reuse, R155 ;  /* 0x000000de479b7223 */ /* 0x080fe4000001009b */
        /* <DEDUP_REMOVED lines=11> */
[----:B------:R-:W-:Y:S01]  /*17a0*/  FADD.FTZ R122, R80, R122 ;  /* 0x0000007a507a7221 */ /* 0x000fe20000010000 */
[----:B------:R-:W-:Y:S01]  /*17b0*/  PRMT R62, RZ, 0x7610, R89 ;  /* 0x00007610ff3e7816 */ /* 0x000fe20000000059 */
[----:B------:R-:W-:-:S02]  /*17c0*/  FMUL.FTZ R240, R156, R243 ;  /* 0x000000f39cf07220 */ /* 0x000fc40000410000 */
[-C--:B------:R-:W-:Y:S02]  /*17d0*/  FFMA.FTZ R123, R241, R80.reuse, R123 ;  /* 0x00000050f17b7223 */ /* 0x080fe4000001007b */
[----:B------:R-:W-:Y:S02]  /*17e0*/  FMUL.FTZ R85, R156, R85 ;  /* 0x000000559c557220 */ /* 0x000fe40000410000 */
[----:B------:R-:W-:Y:S02]  /*17f0*/  FADD.FTZ R61, R60, R79 ;  /* 0x0000004f3c3d7221 */ /* 0x000fe40000010000 */
[----:B------:R-:W-:Y:S02]  /*1800*/  FMUL.FTZ R80, R25, R80 ;  /* 0x0000005019507220 */ /* 0x000fe40000410000 */
[----:B------:R-:W-:Y:S01]  /*1810*/  FFMA.FTZ R60, R232, R79, R65 ;  /* 0x0000004fe83c7223 */ /* 0x000fe20000010041 */
[----:B------:R-:W-:Y:S01]  /*1820*/  PRMT R228, RZ, 0x7610, R81 ;  /* 0x00007610ffe47816 */ /* 0x000fe20000000051 */
[----:B------:R-:W-:-:S02]  /*1830*/  FADD.FTZ R124, R229, R124 ;  /* 0x0000007ce57c7221 */ /* 0x000fc40000010000 */
[----:B------:R-:W-:Y:S02]  /*1840*/  FMUL.FTZ R225, R156, R225 ;  /* 0x000000e19ce17220 */ /* 0x000fe40000410000 */
[-C--:B------:R-:W-:Y:S02]  /*1850*/  FFMA.FTZ R125, R240, R229.reuse, R125 ;  /* 0x000000e5f07d7223 */ /* 0x080fe4000001007d */
[----:B------:R-:W-:Y:S02]  /*1860*/  FADD.FTZ R145, R62, R145 ;  /* 0x000000913e917221 */ /* 0x000fe40000010000 */
[-C--:B------:R-:W-:Y:S02]  /*1870*/  FFMA.FTZ R108, R85, R62.reuse, R108 ;  /* 0x0000003e556c7223 */ /* 0x080fe4000001006c */
        /* <DEDUP_REMOVED lines=40> */
[----:B------:R-:W-:Y:S01]  /*1b00*/  FFMA.FTZ R60, R249, R248, R60 ;  /* 0x000000f8f93c7223 */ /* 0x000fe2000001003c */
[----:B------:R-:W-:Y:S01]  /*1b10*/  PRMT R89, RZ, 0x5410, R90 ;  /* 0x00005410ff597816 */ /* 0x000fe2000000005a */
[----:B------:R-:W-:Y:S02]  /*1b20*/  FMUL.FTZ R233, R156, R233 ;  /* 0x000000e99ce97220 */ /* 0x000fe40000410000 */
[----:B------:R-:W-:Y:S02]  /*1b30*/  FADD.FTZ R61, R61, R250 ;  /* 0x000000fa3d3d7221 */ /* 0x000fe40000010000 */
[----:B------:R-:W-:Y:S01]  /*1b40*/  FFMA.FTZ R60, R251, R250, R60 ;  /* 0x000000fafb3c7223 */ /* 0x000fe2000001003c */
[----:B------:R-:W-:Y:S01]  /*1b50*/  PRMT R90, RZ, 0x7610, R90 ;  /* 0x00007610ff5a7816 */ /* 0x000fe2000000005a */
        /* <DEDUP_REMOVED lines=30> */
[----:B------:R-:W-:Y:S01]  /*1d40*/  FFMA.FTZ R105, R83, R198, R105 ;  /* 0x000000c653697223 */ /* 0x000fe20000010069 */
[----:B------:R-:W-:Y:S01]  /*1d50*/  PRMT R216, RZ, 0x7610, R99 ;  /* 0x00007610ffd87816 */ /* 0x000fe20000000063 */
        /* <DEDUP_REMOVED lines=55> */
.L_x_3221:
        /* <DEDUP_REMOVED lines=18> */
.L_x_3222:
        /* <DEDUP_REMOVED lines=74> */
[----:B------:R-:W-:Y:S01]  /*2690*/  FADD.FTZ R235, R235, -R60 ;  /* 0x8000003cebeb7221 */ /* 0x000fe20000010000 */
[----:B-----5:R-:W-:Y:S01]  /*26a0*/  @P1 PRMT R60, RZ, 0x5410, R131 ;  /* 0x00005410ff3c1816 */ /* 0x020fe20000000083 */
[----:B------:R-:W-:-:S02]  /*26b0*/  FADD.FTZ R197, R229, -R240 ;  /* 0x800000f0e5c57221 */ /* 0x000fc40000010000 */
[----:B------:R-:W-:Y:S02]  /*26c0*/  FMUL.FTZ R229, R156, R211 ;  /* 0x000000d39ce57220 */ /* 0x000fe40000410000 */
[----:B------:R-:W-:Y:S02]  /*26d0*/  FADD.FTZ R93, R214, -R93 ;  /* 0x8000005dd65d7221 */ /* 0x000fe40000010000 */
[----:B------:R-:W-:Y:S01]  /*26e0*/  @P1 FADD.FTZ R229, R229, R60 ;  /* 0x0000003ce5e51221 */ /* 0x000fe20000010000 */
[----:B------:R-:W-:Y:S01]  /*26f0*/  @P1 PRMT R60, RZ, 0x7610, R131 ;  /* 0x00007610ff3c1816 */ /* 0x000fe20000000083 */
[----:B------:R-:W-:Y:S02]  /*2700*/  FADD.FTZ R233, R231, -R244 ;  /* 0x800000f4e7e97221 */ /* 0x000fe40000010000 */
[----:B------:R-:W-:Y:S02]  /*2710*/  FMUL.FTZ R231, R156, R93 ;  /* 0x0000005d9ce77220 */ /* 0x000fe40000410000 */
[----:B------:R-:W-:-:S02]  /*2720*/  FADD.FTZ R209, R209, -R84 ;  /* 0x80000054d1d17221 */ /* 0x000fc40000010000 */
        /* <DEDUP_REMOVED lines=8> */
[C---:B------:R-:W-:Y:S02]  /*27b0*/  FMUL.FTZ R227, R156.reuse, R203 ;  /* 0x000000cb9ce37220 */ /* 0x040fe40000410000 */
[----:B------:R-:W-:Y:S01]  /*27c0*/  FADD.FTZ R207, R207, -R78 ;  /* 0x8000004ecfcf7221 */ /* 0x000fe20000010000 */
[----:B------:R-:W-:Y:S01]  /*27d0*/  @P0 F2FP.BF16.PACK_AB R78, RZ, R231 ;  /* 0x000000e7ff4e023e */ /* 0x000fe200000010ff */
[----:B------:R-:W-:Y:S01]  /*27e0*/  @P1 FADD.FTZ R227, R227, R60 ;  /* 0x0000003ce3e31221 */ /* 0x000fe20000010000 */
[----:B------:R-:W-:Y:S01]  /*27f0*/  @P1 PRMT R60, RZ, 0x5410, R129 ;  /* 0x00005410ff3c1816 */ /* 0x000fe20000000081 */
        /* <DEDUP_REMOVED lines=35> */
[----:B------:R-:W-:Y:S01]  /*2a30*/  FMUL.FTZ R213, R156, R221 ;  /* 0x000000dd9cd57220 */ /* 0x000fe20000410000 */
[----:B------:R-:W-:Y:S01]  /*2a40*/  @P0 PRMT R59, R59, 0x5410, R78 ;  /* 0x000054103b3b0816 */ /* 0x000fe2000000004e */
[----:B------:R-:W-:Y:S01]  /*2a50*/  FADD.FTZ R217, R220, -R217 ;  /* 0x800000d9dcd97221 */ /* 0x000fe20000010000 */
[----:B------:R-:W-:Y:S01]  /*2a60*/  @P0 PRMT R57, R57, 0x5410, R70 ;  /* 0x0000541039390816 */ /* 0x000fe20000000046 */
        /* <DEDUP_REMOVED lines=15> */
[C---:B------:R-:W-:Y:S01]  /*2b60*/  FMUL.FTZ R219, R156.reuse, R237 ;  /* 0x000000ed9cdb7220 */ /* 0x040fe20000410000 */
[----:B------:R-:W-:Y:S01]  /*2b70*/  @P0 F2FP.BF16.PACK_AB R72, RZ, R217 ;  /* 0x000000d9ff48023e */ /* 0x000fe200000010ff */
        /* <DEDUP_REMOVED lines=9> */
[----:B------:R-:W-:Y:S02]  /*2c10*/  FMUL.FTZ R223, R156, R71 ;  /* 0x000000479cdf7220 */ /* 0x000fe40000410000 */
[----:B------:R-:W-:Y:S01]  /*2c20*/  FADD.FTZ R79, R79, -R232 ;  /* 0x800000e84f4f7221 */ /* 0x000fe20000010000 */
[----:B------:R-:W-:Y:S01]  /*2c30*/  @P0 F2FP.BF16.PACK_AB R76, RZ, R221 ;  /* 0x000000ddff4c023e */ /* 0x000fe200000010ff */
[----:B------:R-:W-:Y:S01]  /*2c40*/  @P1 FADD.FTZ R223, R223, R60 ;  /* 0x0000003cdfdf1221 */ /* 0x000fe20000010000 */
[----:B------:R-:W-:Y:S01]  /*2c50*/  @P1 PRMT R60, RZ, 0x5410, R132 ;  /* 0x00005410ff3c1816 */ /* 0x000fe20000000084 */
[----:B------:R-:W-:-:S02]  /*2c60*/  FADD.FTZ R86, R157, -R86 ;  /* 0x800000569d567221 */ /* 0x000fc40000010000 */
[----:B------:R-:W-:Y:S02]  /*2c70*/  FMUL.FTZ R157, R156, R79 ;  /* 0x0000004f9c9d7220 */ /* 0x000fe40000410000 */
[----:B------:R-:W-:Y:S02]  /*2c80*/  FADD.FTZ R241, R80, -R241 ;  /* 0x800000f150f17221 */ /* 0x000fe40000010000 */
[----:B------:R-:W-:Y:S01]  /*2c90*/  @P1 FADD.FTZ R157, R157, R60 ;  /* 0x0000003c9d9d1221 */ /* 0x000fe20000010000 */
[----:B------:R-:W-:Y:S01]  /*2ca0*/  @P1 PRMT R60, RZ, 0x7610, R132 ;  /* 0x00007610ff3c1816 */ /* 0x000fe20000000084 */
[----:B------:R-:W-:Y:S02]  /*2cb0*/  FADD.FTZ R170, R171, -R170 ;  /* 0x800000aaabaa7221 */ /* 0x000fe40000010000 */
[C---:B------:R-:W-:Y:S02]  /*2cc0*/  FMUL.FTZ R171, R156.reuse, R241 ;  /* 0x000000f19cab7220 */ /* 0x040fe40000410000 */
[----:B------:R-:W-:-:S02]  /*2cd0*/  FMUL.FTZ R197, R156, R197 ;  /* 0x000000c59cc57220 */ /* 0x000fc40000410000 */
[----:B------:R-:W-:Y:S01]  /*2ce0*/  @P1 FADD.FTZ R171, R171, R60 ;  /* 0x0000003cabab1221 */ /* 0x000fe20000010000 */
[--C-:B------:R-:W-:Y:S01]  /*2cf0*/  @P1 PRMT R60, RZ, 0x5410, R133.reuse ;  /* 0x00005410ff3c1816 */ /* 0x100fe20000000085 */
[----:B------:R-:W-:Y:S02]  /*2d00*/  FADD.FTZ R234, R199, -R234 ;  /* 0x800000eac7ea7221 */ /* 0x000fe40000010000 */
[----:B------:R-:W-:Y:S02]  /*2d10*/  FMUL.FTZ R199, R156, R69 ;  /* 0x000000459cc77220 */ /* 0x000fe40000410000 */
[----:B------:R-:W-:Y:S01]  /*2d20*/  @P1 FADD.FTZ R197, R197, R60 ;  /* 0x0000003cc5c51221 */ /* 0x000fe20000010000 */
[----:B------:R-:W-:Y:S01]  /*2d30*/  @P1 PRMT R60, RZ, 0x7610, R133 ;  /* 0x00007610ff3c1816 */ /* 0x000fe20000000085 */
[----:B------:R-:W-:Y:S02]  /*2d40*/  FADD.FTZ R77, R242, -R77 ;  /* 0x8000004df24d7221 */ /* 0x000fe40000010000 */
[----:B------:R-:W-:-:S02]  /*2d50*/  FADD.FTZ R245, R82, -R245 ;  /* 0x800000f552f57221 */ /* 0x000fc40000010000 */
        /* <DEDUP_REMOVED lines=9> */
[----:B------:R-:W-:Y:S01]  /*2df0*/  @P1 PRMT R60, RZ, 0x5410, R135 ;  /* 0x00005410ff3c1816 */ /* 0x000fe20000000087 */
[----:B------:R-:W-:Y:S02]  /*2e00*/  FADD.FTZ R75, R75, -R246 ;  /* 0x800000f64b4b7221 */ /* 0x000fe40000010000 */
[----:B------:R-:W-:Y:S02]  /*2e10*/  FADD.FTZ R243, R252, -R85 ;  /* 0x80000055fcf37221 */ /* 0x000fe40000010000 */
[----:B------:R-:W-:Y:S01]  /*2e20*/  @P1 FADD.FTZ R207, R207, R60 ;  /* 0x0000003ccfcf1221 */ /* 0x000fe20000010000 */
[----:B------:R-:W-:Y:S01]  /*2e30*/  @P1 PRMT R60, RZ, 0x7610, R135 ;  /* 0x00007610ff3c1816 */ /* 0x000fe20000000087 */
[----:B------:R-:W-:Y:S02]  /*2e40*/  FMUL.FTZ R85, R156, R75 ;  /* 0x0000004b9c557220 */ /* 0x000fe40000410000 */
[----:B------:R-:W-:-:S02]  /*2e50*/  FADD.FTZ R249, R248, -R249 ;  /* 0x800000f9f8f97221 */ /* 0x000fc40000010000 */
[----:B------:R-:W-:Y:S01]  /*2e60*/  @P1 FADD.FTZ R203, R203, R60 ;  /* 0x0000003ccbcb1221 */ /* 0x000fe20000010000 */
[----:B------:R-:W-:Y:S01]  /*2e70*/  @P1 PRMT R60, RZ, 0x5410, R48 ;  /* 0x00005410ff3c1816 */ /* 0x000fe20000000030 */
[----:B------:R-:W-:Y:S02]  /*2e80*/  FADD.FTZ R247, R89, -R62 ;  /* 0x8000003e59f77221 */ /* 0x000fe40000010000 */
[----:B------:R-:W-:Y:S02]  /*2e90*/  FMUL.FTZ R89, R156, R249 ;  /* 0x000000f99c597220 */ /* 0x000fe40000410000 */
[----:B------:R-:W-:Y:S01]  /*2ea0*/  @P1 FADD.FTZ R85, R85, R60 ;  /* 0x0000003c55551221 */ /* 0x000fe20000010000 */
[----:B------:R-:W-:Y:S01]  /*2eb0*/  @P1 PRMT R60, RZ, 0x7610, R48 ;  /* 0x00007610ff3c1816 */ /* 0x000fe20000000030 */
[----:B------:R-:W-:Y:S02]  /*2ec0*/  FADD.FTZ R251, R250, -R251 ;  /* 0x800000fbfafb7221 */ /* 0x000fe40000010000 */
[----:B------:R-:W-:-:S02]  /*2ed0*/  FMUL.FTZ R91, R156, R243 ;  /* 0x000000f39c5b7220 */ /* 0x000fc40000410000 */
[----:B------:R-:W-:Y:S01]  /*2ee0*/  @P1 FADD.FTZ R89, R89, R60 ;  /* 0x0000003c59591221 */ /* 0x000fe20000010000 */
[--C-:B------:R-:W-:Y:S01]  /*2ef0*/  @P1 PRMT R60, RZ, 0x5410, R49.reuse ;  /* 0x00005410ff3c1816 */ /* 0x100fe20000000031 */
[C---:B------:R-:W-:Y:S02]  /*2f00*/  FMUL.FTZ R93, R156.reuse, R251 ;  /* 0x000000fb9c5d7220 */ /* 0x040fe40000410000 */
[----:B------:R-:W-:Y:S02]  /*2f10*/  FMUL.FTZ R95, R156, R247 ;  /* 0x000000f79c5f7220 */ /* 0x000fe40000410000 */
[----:B------:R-:W-:Y:S01]  /*2f20*/  @P1 FADD.FTZ R93, R93, R60 ;  /* 0x0000003c5d5d1221 */ /* 0x000fe20000010000 */
[----:B------:R-:W-:Y:S01]  /*2f30*/  @P1 PRMT R60, RZ, 0x7610, R49 ;  /* 0x00007610ff3c1816 */ /* 0x000fe20000000031 */
[----:B------:R-:W-:Y:S02]  /*2f40*/  FADD.FTZ R81, R90, -R81 ;  /* 0x800000515a517221 */ /* 0x000fe40000010000 */
[----:B------:R-:W-:-:S02]  /*2f50*/  FADD.FTZ R92, R97, -R92 ;  /* 0x8000005c615c7221 */ /* 0x000fc40000010000 */
[----:B------:R-:W-:Y:S01]  /*2f60*/  @P1 FADD.FTZ R91, R91, R60 ;  /* 0x0000003c5b5b1221 */ /* 0x000fe20000010000 */
[----:B------:R-:W-:Y:S01]  /*2f70*/  @P1 PRMT R60, RZ, 0x5410, R50 ;  /* 0x00005410ff3c1816 */ /* 0x000fe20000000032 */
[----:B------:R-:W-:Y:S02]  /*2f80*/  FMUL.FTZ R97, R156, R81 ;  /* 0x000000519c617220 */ /* 0x000fe40000410000 */
[----:B------:R-:W-:Y:S02]  /*2f90*/  FADD.FTZ R96, R96, -R99 ;  /* 0x8000006360607221 */ /* 0x000fe40000010000 */
[----:B------:R-:W-:Y:S01]  /*2fa0*/  @P1 FADD.FTZ R95, R95, R60 ;  /* 0x0000003c5f5f1221 */ /* 0x000fe20000010000 */
[----:B------:R-:W-:Y:S01]  /*2fb0*/  @P1 PRMT R60, RZ, 0x7610, R50 ;  /* 0x00007610ff3c1816 */ /* 0x000fe20000000032 */
[----:B------:R-:W-:Y:S02]  /*2fc0*/  FMUL.FTZ R99, R156, R234 ;  /* 0x000000ea9c637220 */ /* 0x000fe40000410000 */
[----:B------:R-:W-:-:S02]  /*2fd0*/  FADD.FTZ R87, R88, -R87 ;  /* 0x8000005758577221 */ /* 0x000fc40000010000 */
[----:B------:R-:W-:Y:S01]  /*2fe0*/  @P1 FADD.FTZ R97, R97, R60 ;  /* 0x0000003c61611221 */ /* 0x000fe20000010000 */
[----:B------:R-:W-:Y:S01]  /*2ff0*/  @P1 PRMT R60, RZ, 0x5410, R51 ;  /* 0x00005410ff3c1816 */ /* 0x000fe20000000033 */
[----:B------:R-:W-:Y:S02]  /*3000*/  FMUL.FTZ R87, R156, R87 ;  /* 0x000000579c577220 */ /* 0x000fe40000410000 */
[----:B------:R-:W-:Y:S02]  /*3010*/  FADD.FTZ R83, R198, -R83 ;  /* 0x80000053c6537221 */ /* 0x000fe40000010000 */
        /* <DEDUP_REMOVED lines=18> */
[-C--:B------:R-:W-:Y:S01]  /*3140*/  FMUL.FTZ R62, R225, R196.reuse ;  /* 0x000000c4e13e7220 */ /* 0x080fe20000410000 */
[----:B------:R-:W-:Y:S01]  /*3150*/  HFMA2.MMA R225, -RZ, RZ, 0, 9.5367431640625e-07 ;  /* 0x00000010ffe17435 */ /* 0x000fe200000001ff */
        /* <DEDUP_REMOVED lines=21> */
[----:B------:R-:W-:-:S03]  /*32b0*/  IMAD.WIDE.U32 R66, R190, R225, c[0x0][0x248] ;  /* 0x00009200be427625 */ /* 0x000fc600078e00e1 */
[----:B------:R-:W-:Y:S01]  /*32c0*/  F2FP.BF16.PACK_AB R60, R65, R60 ;  /* 0x0000003c413c723e */ /* 0x000fe200000010ff */
[----:B------:R-:W-:-:S05]  /*32d0*/  @P0 IMAD.WIDE.U32 R64, R190, R225, c[0x0][0x258] ;  /* 0x00009600be400625 */ /* 0x000fca00078e00e1 */
[----:B------:R0:W-:Y:S04]  /*32e0*/  @P0 STG.E.128 [R64.64], R56 ;  /* 0x0000003840000986 */ /* 0x0001e8000c101d04 */
[----:B------:R1:W-:Y:S01]  /*32f0*/  STG.E.128 [R66.64], R60 ;  /* 0x0000003c42007986 */ /* 0x0003e2000c101d04 */
[----:B0-----:R-:W-:Y:S01]  /*3300*/  @P0 F2FP.BF16.PACK_AB R65, RZ, R209 ;  /* 0x000000d1ff41023e */ /* 0x001fe200000010ff */
[-C--:B------:R-:W-:Y:S01]  /*3310*/  FMUL.FTZ R64, R215, R196.reuse ;  /* 0x000000c4d7407220 */ /* 0x080fe20000410000 */
[----:B------:R-:W-:Y:S01]  /*3320*/  @P0 PRMT R57, R68, 0x7610, R57 ;  /* 0x0000761044390816 */ /* 0x000fe20000000039 */
[-C--:B------:R-:W-:Y:S01]  /*3330*/  FMUL.FTZ R209, R209, R196.reuse ;  /* 0x000000c4d1d17220 */ /* 0x080fe20000410000 */
[----:B-1----:R-:W-:Y:S01]  /*3340*/  @P0 F2FP.BF16.PACK_AB R67, RZ, R211 ;  /* 0x000000d3ff43023e */ /* 0x002fe200000010ff */
[-C--:B------:R-:W-:Y:S01]  /*3350*/  FMUL.FTZ R63, R221, R196.reuse ;  /* 0x000000c4dd3f7220 */ /* 0x080fe20000410000 */
[----:B------:R-:W-:Y:S01]  /*3360*/  @P0 PRMT R56, R65, 0x7610, R56 ;  /* 0x0000761041380816 */ /* 0x000fe20000000038 */
[-C--:B------:R-:W-:Y:S01]  /*3370*/  FMUL.FTZ R66, R223, R196.reuse ;  /* 0x000000c4df427220 */ /* 0x080fe20000410000 */
[----:B------:R-:W-:Y:S01]  /*3380*/  @P0 F2FP.BF16.PACK_AB R223, RZ, R223 ;  /* 0x000000dfffdf023e */ /* 0x000fe200000010ff */
[-C--:B------:R-:W-:Y:S01]  /*3390*/  FMUL.FTZ R62, R219, R196.reuse ;  /* 0x000000c4db3e7220 */ /* 0x080fe20000410000 */
[----:B------:R-:W-:Y:S01]  /*33a0*/  @P0 PRMT R58, R72, 0x7610, R58 ;  /* 0x00007610483a0816 */ /* 0x000fe2000000003a */
[----:B------:R-:W-:Y:S01]  /*33b0*/  FMUL.FTZ R60, R211, R196 ;  /* 0x000000c4d33c7220 */ /* 0x000fe20000410000 */
[----:B------:R-:W-:-:S02]  /*33c0*/  F2FP.BF16.PACK_AB R63, R66, R63 ;  /* 0x0000003f423f723e */ /* 0x000fc400000010ff */
[----:B------:R-:W-:Y:S02]  /*33d0*/  IADD3 R66, R190, 0x80, RZ ;  /* 0x00000080be427810 */ /* 0x000fe40007ffe0ff */
[----:B------:R-:W-:Y:S02]  /*33e0*/  @P0 PRMT R59, R76, 0x7610, R59 ;  /* 0x000076104c3b0816 */ /* 0x000fe4000000003b */
[----:B------:R-:W-:Y:S01]  /*33f0*/  F2FP.BF16.PACK_AB R61, R64, R213 ;  /* 0x000000d5403d723e */ /* 0x000fe200000010ff */
[----:B------:R-:W-:Y:S01]  /*3400*/  @P0 IMAD.WIDE.U32 R64, R195, R225, c[0x0][0x258] ;  /* 0x00009600c3400625 */ /* 0x000fe200078e00e1 */
[----:B------:R-:W-:Y:S02]  /*3410*/  @P0 PRMT R56, R56, 0x5410, R67 ;  /* 0x0000541038380816 */ /* 0x000fe40000000043 */
[----:B------:R-:W-:Y:S01]  /*3420*/  @P0 PRMT R57, R57, 0x5410, R70 ;  /* 0x0000541039390816 */ /* 0x000fe20000000046 */
[----:B------:R-:W-:Y:S01]  /*3430*/  IMAD.WIDE.U32 R66, R225, R66, c[0x0][0x248] ;  /* 0x00009200e1427625 */ /* 0x000fe200078e0042 */
[----:B------:R-:W-:-:S02]  /*3440*/  @P0 PRMT R58, R58, 0x5410, R74 ;  /* 0x000054103a3a0816 */ /* 0x000fc4000000004a */
[----:B------:R-:W-:Y:S01]  /*3450*/  @P0 PRMT R59, R59, 0x5410, R223 ;  /* 0x000054103b3b0816 */ /* 0x000fe200000000df */
[----:B------:R-:W-:Y:S01]  /*3460*/  @P0 IMAD.WIDE.U32 R194, R194, R225, c[0x0][0x258] ;  /* 0x00009600c2c20625 */ /* 0x000fe200078e00e1 */
        /* <DEDUP_REMOVED lines=44> */
[----:B------:R-:W-:Y:S02]  /*3730*/  SEL R197, RZ, 0x1, P2 ;  /* 0x00000001ffc57807 */ /* 0x000fe40001000000 */
        /* <DEDUP_REMOVED lines=14> */
[----:B------:R-:W-:Y:S01]  /*3820*/  @P0 PRMT R59, R76, 0x7610, R59 ;  /* 0x000076104c3b0816 */ /* 0x000fe2000000003b */
[----:B------:R-:W-:Y:S01]  /*3830*/  FMUL.FTZ R76, R75, R196 ;  /* 0x000000c44b4c7220 */ /* 0x000fe20000410000 */
[----:B------:R-:W-:Y:S01]  /*3840*/  F2FP.BF16.PACK_AB R61, R64, R93 ;  /* 0x0000005d403d723e */ /* 0x000fe200000010ff */
[----:B------:R-:W-:Y:S01]  /*3850*/  @P0 IMAD.WIDE.U32 R64, R193, R225, c[0x0][0x258] ;  /* 0x00009600c1400625 */ /* 0x000fe200078e00e1 */
[----:B------:R-:W-:Y:S02]  /*3860*/  @P0 PRMT R56, R56, 0x5410, R67 ;  /* 0x0000541038380816 */ /* 0x000fe40000000043 */
[----:B------:R-:W-:Y:S01]  /*3870*/  @P0 PRMT R57, R57, 0x5410, R70 ;  /* 0x0000541039390816 */ /* 0x000fe20000000046 */
[----:B------:R-:W-:Y:S01]  /*3880*/  IMAD.WIDE.U32 R66, R225, R66, c[0x0][0x248] ;  /* 0x00009200e1427625 */ /* 0x000fe200078e0042 */
[----:B------:R-:W-:-:S02]  /*3890*/  @P0 PRMT R58, R58, 0x5410, R74 ;  /* 0x000054103a3a0816 */ /* 0x000fc4000000004a */
[----:B------:R-:W-:Y:S01]  /*38a0*/  @P0 PRMT R59, R59, 0x5410, R87 ;  /* 0x000054103b3b0816 */ /* 0x000fe20000000057 */
[-C--:B------:R-:W-:Y:S01]  /*38b0*/  FMUL.FTZ R74, R81, R196.reuse ;  /* 0x000000c4514a7220 */ /* 0x080fe20000410000 */
        /* <DEDUP_REMOVED lines=8> */
[-C--:B------:R-:W-:Y:S01]  /*3940*/  FMUL.FTZ R71, R71, R196.reuse ;  /* 0x000000c447477220 */ /* 0x080fe20000410000 */
[----:B0-----:R-:W-:Y:S01]  /*3950*/  @P0 F2FP.BF16.PACK_AB R65, RZ, R77 ;  /* 0x0000004dff41023e */ /* 0x001fe200000010ff */
[-C--:B------:R-:W-:Y:S01]  /*3960*/  FMUL.FTZ R77, R77, R196.reuse ;  /* 0x000000c44d4d7220 */ /* 0x080fe20000410000 */
[----:B------:R-:W-:Y:S01]  /*3970*/  @P0 PRMT R57, R68, 0x7610, R57 ;  /* 0x0000761044390816 */ /* 0x000fe20000000039 */
[-C--:B-1----:R-:W-:Y:S01]  /*3980*/  FMUL.FTZ R63, R79, R196.reuse ;  /* 0x000000c44f3f7220 */ /* 0x082fe20000410000 */
[----:B------:R-:W-:Y:S01]  /*3990*/  @P0 F2FP.BF16.PACK_AB R79, RZ, R79 ;  /* 0x0000004fff4f023e */ /* 0x000fe200000010ff */
[-C--:B------:R-:W-:Y:S01]  /*39a0*/  FMUL.FTZ R60, R83, R196.reuse ;  /* 0x000000c4533c7220 */ /* 0x080fe20000410000 */
[----:B------:R-:W-:Y:S01]  /*39b0*/  @P0 F2FP.BF16.PACK_AB R67, RZ, R81 ;  /* 0x00000051ff43023e */ /* 0x000fe200000010ff */
[----:B------:R-:W-:Y:S01]  /*39c0*/  FMUL.FTZ R62, R73, R196 ;  /* 0x000000c4493e7220 */ /* 0x000fe20000410000 */
[----:B------:R-:W-:-:S02]  /*39d0*/  @P0 F2FP.BF16.PACK_AB R73, RZ, R73 ;  /* 0x00000049ff49023e */ /* 0x000fc400000010ff */
[----:B------:R-:W-:Y:S02]  /*39e0*/  @P0 F2FP.BF16.PACK_AB R83, RZ, R83 ;  /* 0x00000053ff53023e */ /* 0x000fe400000010ff */
[----:B------:R-:W-:Y:S02]  /*39f0*/  @P0 PRMT R56, R65, 0x7610, R56 ;  /* 0x0000761041380816 */ /* 0x000fe40000000038 */
        /* <DEDUP_REMOVED lines=17> */
.L_x_3219:
        /* <DEDUP_REMOVED lines=75> */
.L_x_3216:
        /* <DEDUP_REMOVED lines=29> */
.L_x_3217:
[----:B------:R-:W-:Y:S01]  /*4190*/  HFMA2.MMA R64, -RZ, RZ, 0, 9.5367431640625e-07 ;  /* 0x00000010ff407435 */ /* 0x000fe200000001ff */
[----:B------:R-:W-:-:S02]  /*41a0*/  MOV R65, R67 ;  /* 0x0000004300417202 */ /* 0x000fc40000000f00 */
[----:B------:R-:W-:Y:S02]  /*41b0*/  MOV R63, 0x1f ;  /* 0x0000001f003f7802 */ /* 0x000fe40000000f00 */
[----:B------:R-:W-:Y:S02]  /*41c0*/  MOV R62, 0xffffffff ;  /* 0xffffffff003e7802 */ /* 0x000fe40000000f00 */
[----:B------:R-:W-:Y:S02]  /*41d0*/  MOV R60, 0x41f0 ;  /* 0x000041f0003c7802 */ /* 0x000fe40000000f00 */
[----:B-----5:R-:W-:Y:S05]  /*41e0*/  CALL.REL.NOINC `($__internal_41_$__cuda_sm70_shflsync_down_p) ;  /* 0x0000046000007944 */ /* 0x020fea0003c00000 */
[----:B-1----:R-:W-:Y:S01]  /*41f0*/  MOV R66, R62 ;  /* 0x0000003e00427202 */ /* 0x002fe20000000f00 */
[----:B0-----:R-:W-:Y:S05]  /*4200*/  BRA `(.L_x_3221) ;  /* 0xffffdec000007947 */ /* 0x001fea000383ffff */
.L_x_3218:
[----:B------:R-:W-:Y:S01]  /*4210*/  HFMA2.MMA R64, -RZ, RZ, 0, 9.5367431640625e-07 ;  /* 0x00000010ff407435 */ /* 0x000fe200000001ff */
[----:B------:R-:W-:Y:S02]  /*4220*/  MOV R65, R69 ;  /* 0x0000004500417202 */ /* 0x000fe40000000f00 */
[----:B------:R-:W-:Y:S02]  /*4230*/  MOV R63, 0x1f ;  /* 0x0000001f003f7802 */ /* 0x000fe40000000f00 */
[----:B------:R-:W-:-:S02]  /*4240*/  MOV R62, 0xffffffff ;  /* 0xffffffff003e7802 */ /* 0x000fc40000000f00 */
[----:B------:R-:W-:Y:S02]  /*4250*/  MOV R60, 0x4270 ;  /* 0x00004270003c7802 */ /* 0x000fe40000000f00 */
[----:B01---5:R-:W-:Y:S05]  /*4260*/  CALL.REL.NOINC `($__internal_41_$__cuda_sm70_shflsync_down_p) ;  /* 0x000003e000007944 */ /* 0x023fea0003c00000 */
[----:B------:R-:W-:Y:S01]  /*4270*/  FADD.FTZ R67, R67, R66 ;  /* 0x0000004243437221 */ /* 0x000fe20000010000 */
[----:B0-----:R-:W-:Y:S01]  /*4280*/  HFMA2.MMA R64, -RZ, RZ, 0, 4.76837158203125e-07 ;  /* 0x00000008ff407435 */ /* 0x001fe200000001ff */
[----:B-1----:R-:W-:Y:S01]  /*4290*/  FADD.FTZ R69, R69, R62 ;  /* 0x0000003e45457221 */ /* 0x002fe20000010000 */
[----:B------:R-:W-:Y:S02]  /*42a0*/  MOV R63, 0x1f ;  /* 0x0000001f003f7802 */ /* 0x000fe40000000f00 */
[----:B------:R-:W-:Y:S02]  /*42b0*/  MOV R62, 0xffffffff ;  /* 0xffffffff003e7802 */ /* 0x000fe40000000f00 */
[----:B------:R-:W-:Y:S02]  /*42c0*/  MOV R65, R67 ;  /* 0x0000004300417202 */ /* 0x000fe40000000f00 */
[----:B------:R-:W-:Y:S02]  /*42d0*/  MOV R60, 0x42f0 ;  /* 0x000042f0003c7802 */ /* 0x000fe40000000f00 */
[----:B------:R-:W-:Y:S05]  /*42e0*/  CALL.REL.NOINC `($__internal_41_$__cuda_sm70_shflsync_down_p) ;  /* 0x0000036000007944 */ /* 0x000fea0003c00000 */
[----:B0-----:R-:W-:Y:S01]  /*42f0*/  HFMA2.MMA R64, -RZ, RZ, 0, 4.76837158203125e-07 ;  /* 0x00000008ff407435 */ /* 0x001fe200000001ff */
[----:B-1----:R-:W-:-:S02]  /*4300*/  MOV R66, R62 ;  /* 0x0000003e00427202 */ /* 0x002fc40000000f00 */
[----:B------:R-:W-:Y:S02]  /*4310*/  MOV R65, R69 ;  /* 0x0000004500417202 */ /* 0x000fe40000000f00 */
[----:B------:R-:W-:Y:S02]  /*4320*/  MOV R63, 0x1f ;  /* 0x0000001f003f7802 */ /* 0x000fe40000000f00 */
[----:B------:R-:W-:Y:S02]  /*4330*/  MOV R62, 0xffffffff ;  /* 0xffffffff003e7802 */ /* 0x000fe40000000f00 */
[----:B------:R-:W-:Y:S02]  /*4340*/  MOV R60, 0x4360 ;  /* 0x00004360003c7802 */ /* 0x000fe40000000f00 */
[----:B------:R-:W-:Y:S05]  /*4350*/  CALL.REL.NOINC `($__internal_41_$__cuda_sm70_shflsync_down_p) ;  /* 0x000002f000007944 */ /* 0x000fea0003c00000 */
[----:B------:R-:W-:Y:S01]  /*4360*/  FADD.FTZ R67, R66, R67 ;  /* 0x0000004342437221 */ /* 0x000fe20000010000 */
[----:B0-----:R-:W-:Y:S01]  /*4370*/  HFMA2.MMA R64, -RZ, RZ, 0, 2.384185791015625e-07 ;  /* 0x00000004ff407435 */ /* 0x001fe200000001ff */
[----:B-1----:R-:W-:Y:S01]  /*4380*/  FADD.FTZ R69, R69, R62 ;  /* 0x0000003e45457221 */ /* 0x002fe20000010000 */
[----:B------:R-:W-:Y:S02]  /*4390*/  MOV R63, 0x1f ;  /* 0x0000001f003f7802 */ /* 0x000fe40000000f00 */
[----:B------:R-:W-:-:S02]  /*43a0*/  MOV R62, 0xffffffff ;  /* 0xffffffff003e7802 */ /* 0x000fc40000000f00 */
[----:B------:R-:W-:Y:S02]  /*43b0*/  MOV R65, R67 ;  /* 0x0000004300417202 */ /* 0x000fe40000000f00 */
[----:B------:R-:W-:Y:S02]  /*43c0*/  MOV R60, 0x43e0 ;  /* 0x000043e0003c7802 */ /* 0x000fe40000000f00 */
[----:B------:R-:W-:Y:S05]  /*43d0*/  CALL.REL.NOINC `($__internal_41_$__cuda_sm70_shflsync_down_p) ;  /* 0x0000027000007944 */ /* 0x000fea0003c00000 */
[----:B0-----:R-:W-:Y:S01]  /*43e0*/  HFMA2.MMA R64, -RZ, RZ, 0, 2.384185791015625e-07 ;  /* 0x00000004ff407435 */ /* 0x001fe200000001ff */
[----:B-1----:R-:W-:Y:S02]  /*43f0*/  MOV R66, R62 ;  /* 0x0000003e00427202 */ /* 0x002fe40000000f00 */
[----:B------:R-:W-:Y:S02]  /*4400*/  MOV R65, R69 ;  /* 0x0000004500417202 */ /* 0x000fe40000000f00 */
[----:B------:R-:W-:Y:S02]  /*4410*/  MOV R63, 0x1f ;  /* 0x0000001f003f7802 */ /* 0x000fe40000000f00 */
[----:B------:R-:W-:Y:S02]  /*4420*/  MOV R62, 0xffffffff ;  /* 0xffffffff003e7802 */ /* 0x000fe40000000f00 */
[----:B------:R-:W-:-:S02]  /*4430*/  MOV R60, 0x4450 ;  /* 0x00004450003c7802 */ /* 0x000fc40000000f00 */
[----:B------:R-:W-:Y:S05]  /*4440*/  CALL.REL.NOINC `($__internal_41_$__cuda_sm70_shflsync_down_p) ;  /* 0x0000020000007944 */ /* 0x000fea0003c00000 */
[----:B------:R-:W-:Y:S01]  /*4450*/  FADD.FTZ R67, R66, R67 ;  /* 0x0000004342437221 */ /* 0x000fe20000010000 */
[----:B0-----:R-:W-:Y:S01]  /*4460*/  HFMA2.MMA R64, -RZ, RZ, 0, 1.1920928955078125e-07 ;  /* 0x00000002ff407435 */ /* 0x001fe200000001ff */
[----:B-1----:R-:W-:Y:S01]  /*4470*/  FADD.FTZ R69, R69, R62 ;  /* 0x0000003e45457221 */ /* 0x002fe20000010000 */
[----:B------:R-:W-:-:S02]  /*4480*/  MOV R63, 0x1f ;  /* 0x0000001f003f7802 */ /* 0x000fc40000000f00 */
[----:B------:R-:W-:Y:S02]  /*4490*/  MOV R62, 0xffffffff ;  /* 0xffffffff003e7802 */ /* 0x000fe40000000f00 */
[----:B------:R-:W-:Y:S02]  /*44a0*/  MOV R65, R67 ;  /* 0x0000004300417202 */ /* 0x000fe40000000f00 */
[----:B------:R-:W-:Y:S02]  /*44b0*/  MOV R60, 0x44d0 ;  /* 0x000044d0003c7802 */ /* 0x000fe40000000f00 */
[----:B------:R-:W-:Y:S05]  /*44c0*/  CALL.REL.NOINC `($__internal_41_$__cuda_sm70_shflsync_down_p) ;  /* 0x0000018000007944 */ /* 0x000fea0003c00000 */
[----:B0-----:R-:W-:Y:S01]  /*44d0*/  HFMA2.MMA R64, -RZ, RZ, 0, 1.1920928955078125e-07 ;  /* 0x00000002ff407435 */ /* 0x001fe200000001ff */
[----:B-1----:R-:W-:Y:S02]  /*44e0*/  MOV R66, R62 ;  /* 0x0000003e00427202 */ /* 0x002fe40000000f00 */
[----:B------:R-:W-:Y:S02]  /*44f0*/  MOV R65, R69 ;  /* 0x0000004500417202 */ /* 0x000fe40000000f00 */
[----:B------:R-:W-:Y:S02]  /*4500*/  MOV R63, 0x1f ;  /* 0x0000001f003f7802 */ /* 0x000fe40000000f00 */
[----:B------:R-:W-:-:S02]  /*4510*/  MOV R62, 0xffffffff ;  /* 0xffffffff003e7802 */ /* 0x000fc40000000f00 */
[----:B------:R-:W-:Y:S02]  /*4520*/  MOV R60, 0x4540 ;  /* 0x00004540003c7802 */ /* 0x000fe40000000f00 */
[----:B------:R-:W-:Y:S05]  /*4530*/  CALL.REL.NOINC `($__internal_41_$__cuda_sm70_shflsync_down_p) ;  /* 0x0000011000007944 */ /* 0x000fea0003c00000 */
[----:B------:R-:W-:Y:S01]  /*4540*/  FADD.FTZ R68, R66, R67 ;  /* 0x0000004342447221 */ /* 0x000fe20000010000 */
[----:B0-----:R-:W-:Y:S01]  /*4550*/  HFMA2.MMA R64, -RZ, RZ, 0, 5.9604644775390625e-08 ;  /* 0x00000001ff407435 */ /* 0x001fe200000001ff */
[----:B-1----:R-:W-:Y:S01]  /*4560*/  FADD.FTZ R67, R69, R62 ;  /* 0x0000003e45437221 */ /* 0x002fe20000010000 */
[----:B------:R-:W-:Y:S02]  /*4570*/  MOV R63, 0x1f ;  /* 0x0000001f003f7802 */ /* 0x000fe40000000f00 */
[----:B------:R-:W-:Y:S02]  /*4580*/  MOV R62, 0xffffffff ;  /* 0xffffffff003e7802 */ /* 0x000fe40000000f00 */
[----:B------:R-:W-:Y:S02]  /*4590*/  MOV R65, R68 ;  /* 0x0000004400417202 */ /* 0x000fe40000000f00 */
[----:B------:R-:W-:Y:S02]  /*45a0*/  MOV R60, 0x45c0 ;  /* 0x000045c0003c7802 */ /* 0x000fe40000000f00 */
[----:B------:R-:W-:Y:S05]  /*45b0*/  CALL.REL.NOINC `($__internal_41_$__cuda_sm70_shflsync_down_p) ;  /* 0x0000009000007944 */ /* 0x000fea0003c00000 */
[----:B0-----:R-:W-:Y:S01]  /*45c0*/  HFMA2.MMA R64, -RZ, RZ, 0, 5.9604644775390625e-08 ;  /* 0x00000001ff407435 */ /* 0x001fe200000001ff */
[----:B-1----:R-:W-:-:S02]  /*45d0*/  MOV R69, R62 ;  /* 0x0000003e00457202 */ /* 0x002fc40000000f00 */
[----:B------:R-:W-:Y:S02]  /*45e0*/  MOV R65, R67 ;  /* 0x0000004300417202 */ /* 0x000fe40000000f00 */
[----:B------:R-:W-:Y:S02]  /*45f0*/  MOV R63, 0x1f ;  /* 0x0000001f003f7802 */ /* 0x000fe40000000f00 */
[----:B------:R-:W-:Y:S02]  /*4600*/  MOV R62, 0xffffffff ;  /* 0xffffffff003e7802 */ /* 0x000fe40000000f00 */
[----:B------:R-:W-:Y:S02]  /*4610*/  MOV R60, 0x4630 ;  /* 0x00004630003c7802 */ /* 0x000fe40000000f00 */
[----:B------:R-:W-:Y:S05]  /*4620*/  CALL.REL.NOINC `($__internal_41_$__cuda_sm70_shflsync_down_p) ;  /* 0x0000002000007944 */ /* 0x000fea0003c00000 */
[----:B-1----:R-:W-:Y:S01]  /*4630*/  MOV R60, R62 ;  /* 0x0000003e003c7202 */ /* 0x002fe20000000f00 */
[----:B0-----:R-:W-:Y:S05]  /*4640*/  BRA `(.L_x_3222) ;  /* 0xffffdba000007947 */ /* 0x001fea000383ffff */
        .weak           $__internal_41_$__cuda_sm70_shflsync_down_p
        .type           $__internal_41_$__cuda_sm70_shflsync_down_p,@function
        .size           $__internal_41_$__cuda_sm70_shflsync_down_p,(.L_x_14259 - $__internal_41_$__cuda_sm70_shflsync_down_p)
$__internal_41_$__cuda_sm70_shflsync_down_p:
[----:B------:R-:W-:Y:S01]  /*4650*/  HFMA2.MMA R61, -RZ, RZ, 0, 0 ;  /* 0x00000000ff3d7435 */ /* 0x000fe200000001ff */
[----:B------:R-:W-:Y:S04]  /*4660*/  WARPSYNC R62 ;  /* 0x0000003e00007348 */ /* 0x000fe80003800000 */
[----:B------:R0:W1:Y:S01]  /*4670*/  SHFL.DOWN PT, R62, R65, R64, R63 ;  /* 0x08000040413e7389 */ /* 0x00006200000e003f */
[----:B------:R-:W-:Y:S05]  /*4680*/  RET.REL.NODEC R60 `(_ZN10layer_norm13ln_bwd_kernelINS_13Kernel_traitsIf13__nv_bfloat16S2_S2_fjLj5120ELj1ELj1ELj4ELj16ENS_18Kernel_traits_baseILj5120EfS2_S2_S2_fjLj128EEEEELb0ELb0ELb0ELb1EEEvNS_9BwdParamsE) ;  /* 0xffffb9703c007950 */ /* 0x000fea0003c3ffff */
.L_x_3223:
        /* <DEDUP_REMOVED lines=15> */
.L_x_14259:


//--------------------- .text._ZN10layer_norm13ln_bwd_kernelINS_13Kernel_traitsIf13__nv_bfloat16S2_S2_fjLj5120ELj1ELj1ELj4ELj16ENS_18Kernel_traits_baseILj5120EfS2_S2_S2_fjLj128EEEEELb0ELb0ELb1ELb0EEEvNS_9BwdParamsE --------------------------
	.section	.text._ZN10layer_norm13ln_bwd_kernelINS_13Kernel_traitsIf13__nv_bfloat16S2_S2_fjLj5120ELj1ELj1ELj4ELj16ENS_18Kernel_traits_baseILj5120EfS2_S2_S2_fjLj128EEEEELb0ELb0ELb1ELb0EEEvNS_9BwdParamsE,"ax",@progbits
	.sectioninfo	@"SHI_REGISTERS=255"
	.align	128
        .global         _ZN10layer_norm13ln_bwd_kernelINS_13Kernel_traitsIf13__nv_bfloat16S2_S2_fjLj5120ELj1ELj1ELj4ELj16ENS_18Kernel_traits_baseILj5120EfS2_S2_S2_fjLj128EEEEELb0ELb0ELb1ELb0EEEvNS_9BwdParamsE
        .type           _ZN10layer_norm13ln_bwd_kernelINS_13Kernel_traitsIf13__nv_bfloat16S2_S2_fjLj5120ELj1ELj1ELj4ELj16ENS_18Kernel_traits_baseILj5120EfS2_S2_S2_fjLj128EEEEELb0ELb0ELb1ELb0EEEvNS_9BwdParamsE,@function
        .size           _ZN10layer_norm13ln_bwd_kernelINS_13Kernel_traitsIf13__nv_bfloat16S2_S2_fjLj5120ELj1ELj1ELj4ELj16ENS_18Kernel_traits_baseILj5120EfS2_S2_S2_fjLj128EEEEELb0ELb0ELb1ELb0EEEvNS_9BwdParamsE,(.L_x_14260 - _ZN10layer_norm13ln_bwd_kernelINS_13Kernel_traitsIf13__nv_bfloat16S2_S2_fjLj5120ELj1ELj1ELj4ELj16ENS_18Kernel_traits_baseILj5120EfS2_S2_S2_fjLj128EEEEELb0ELb0ELb1ELb0EEEvNS_9BwdParamsE)
        .other          _ZN10layer_norm13ln_bwd_kernelINS_13Kernel_traitsIf13__nv_bfloat16S2_S2_fjLj5120ELj1ELj1ELj4ELj16ENS_18Kernel_traits_baseILj5120EfS2_S2_S2_fjLj128EEEEELb0ELb0ELb1ELb0EEEvNS_9BwdParamsE,@"STO_CUDA_ENTRY STV_DEFAULT"
_ZN10layer_norm13ln_bwd_kernelINS_13Kernel_traitsIf13__nv_bfloat16S2_S2_fjLj5120ELj1ELj1ELj4ELj16ENS_18Kernel_traits_baseILj5120EfS2_S2_S2_fjLj128EEEEELb0ELb0ELb1ELb0EEEvNS_9BwdParamsE:
.text._ZN10layer_norm13ln_bwd_kernelINS_13Kernel_traitsIf13__nv_bfloat16S2_S2_fjLj5120ELj1ELj1ELj4ELj16ENS_18Kernel_traits_baseILj5120EfS2_S2_S2_fjLj128EEEEELb0ELb0ELb1ELb0EEEvNS_9BwdParamsE:
        /* <DEDUP_REMOVED lines=12> */
[----:B------:R-:W-:Y:S02]  /*00c0*/  P2R R2, PR, RZ, 0x10 ;  /* 0x00000010ff027803 */ /* 0x000fe40000000000 */
[----:B------:R-:W-:Y:S02]  /*00d0*/  P2R R2, PR, RZ, 0x8 ;  /* 0x00000008ff027803 */ /* 0x000fe40000000000 */
[C---:B------:R-:W-:Y:S01]  /*00e0*/  ISETP.GE.U32.AND P1, PT, R0.reuse, 0x200, PT ;  /* 0x000002000000780c */ /* 0x040fe20003f26070 */
[----:B------:R-:W0:Y:S01]  /*00f0*/  S2UR UR6, SR_CTAID.X ;  /* 0x00000000000679c3 */ /* 0x000e220000002500 */
[----:B------:R-:W-:-:S02]  /*0100*/  ISETP.GE.U32.AND P2, PT, R0, 0x280, PT ;  /* 0x000002800000780c */ /* 0x000fc40003f46070 */
[----:B------:R-:W-:Y:S02]  /*0110*/  @P4 MOV R3, 0x20 ;  /* 0x0000002000034802 */ /* 0x000fe40000000f00 */
[----:B------:R-:W-:Y:S02]  /*0120*/  @P3 MOV R7, 0x20 ;  /* 0x0000002000073802 */ /* 0x000fe40000000f00 */
[----:B------:R-:W-:Y:S01]  /*0130*/  @P0 MOV R9, 0x20 ;  /* 0x0000002000090802 */ /* 0x000fe20000000f00 */
[C---:B------:R-:W-:Y:S01]  /*0140*/  @P4 IMAD.WIDE.U32 R2, R4.reuse, R3, c[0x0][0x1b0] ;  /* 0x00006c0004024625 */ /* 0x040fe200078e0003 */
[----:B------:R-:W-:Y:S02]  /*0150*/  @P4 LOP3.LUT R4, R4, 0x80, RZ, 0xfc, !PT ;  /* 0x0000008004044812 */ /* 0x000fe400078efcff */
[----:B------:R-:W-:Y:S02]  /*0160*/  P2R R5, PR, RZ, 0x4 ;  /* 0x00000004ff057803 */ /* 0x000fe40000000000 */
[----:B------:R-:W-:Y:S01]  /*0170*/  @P1 MOV R11, 0x20 ;  /* 0x00000020000b1802 */ /* 0x000fe20000000f00 */
[C---:B------:R-:W-:Y:S01]  /*0180*/  @P3 IMAD.WIDE.U32 R6, R4.reuse, R7, c[0x0][0x1b0] ;  /* 0x00006c0004063625 */ /* 0x040fe200078e0007 */
[----:B------:R-:W-:Y:S01]  /*0190*/  @P3 IADD3 R4, R4, 0x80, RZ ;  /* 0x0000008004043810 */ /* 0x000fe20007ffe0ff */
[----:B------:R0:W5:Y:S01]  /*01a0*/  @P4 LDG.E.128 R24, [R2.64] ;  /* 0x0000000402184981 */ /* 0x000162000c1e1d00 */
[----:B------:R-:W-:-:S03]  /*01b0*/  @P2 MOV R5, 0x20 ;  /* 0x0000002000052802 */ /* 0x000fc60000000f00 */
[C---:B------:R-:W-:Y:S01]  /*01c0*/  @P0 IMAD.WIDE.U32 R8, R4.reuse, R9, c[0x0][0x1b0] ;  /* 0x00006c0004080625 */ /* 0x040fe200078e0009 */
[----:B------:R-:W-:Y:S01]  /*01d0*/  @P0 IADD3 R4, R4, 0x80, RZ ;  /* 0x0000008004040810 */ /* 0x000fe20007ffe0ff */
[----:B------:R1:W5:Y:S04]  /*01e0*/  @P3 LDG.E.128 R32, [R6.64] ;  /* 0x0000000406203981 */ /* 0x000368000c1e1d00 */
[C---:B------:R-:W-:Y:S01]  /*01f0*/  @P1 IMAD.WIDE.U32 R10, R4.reuse, R11, c[0x0][0x1b0] ;  /* 0x00006c00040a1625 */ /* 0x040fe200078e000b */
[----:B------:R1:W5:Y:S01]  /*0200*/  @P3 LDG.E.128 R36, [R6.64+0x10] ;  /* 0x0000100406243981 */ /* 0x000362000c1e1d00 */
[----:B------:R-:W-:-:S03]  /*0210*/  @P1 IADD3 R4, R4, 0x80, RZ ;  /* 0x0000008004041810 */ /* 0x000fc60007ffe0ff */
[----:B------:R1:W5:Y:S04]  /*0220*/  @P0 LDG.E.128 R40, [R8.64] ;  /* 0x0000000408280981 */ /* 0x000368000c1e1d00 */
[----:B------:R1:W5:Y:S04]  /*0230*/  @P0 LDG.E.128 R44, [R8.64+0x10] ;  /* 0x00001004082c0981 */ /* 0x000368000c1e1d00 */
[----:B------:R1:W5:Y:S04]  /*0240*/  @P1 LDG.E.128 R48, [R10.64] ;  /* 0x000000040a301981 */ /* 0x000368000c1e1d00 */
[----:B------:R1:W5:Y:S01]  /*0250*/  @P1 LDG.E.128 R52, [R10.64+0x10] ;  /* 0x000010040a341981 */ /* 0x000362000c1e1d00 */
[----:B------:R-:W-:-:S03]  /*0260*/  @P2 IMAD.WIDE.U32 R4, R4, R5, c[0x0][0x1b0] ;  /* 0x00006c0004042625 */ /* 0x000fc600078e0005 */
[----:B------:R0:W5:Y:S04]  /*0270*/  @P4 LDG.E.128 R28, [R2.64+0x10] ;  /* 0x00001004021c4981 */ /* 0x000168000c1e1d00 */
[----:B------:R1:W5:Y:S04]  /*0280*/  @P2 LDG.E.128 R56, [R4.64] ;  /* 0x0000000404382981 */ /* 0x000368000c1e1d00 */
[----:B------:R1:W5:Y:S01]  /*0290*/  @P2 LDG.E.128 R60, [R4.64+0x10] ;  /* 0x00001004043c2981 */ /* 0x000362000c1e1d00 */
        /* <DEDUP_REMOVED lines=45> */
[----:B------:R-:W-:-:S06]  /*0570*/  MOV R65, RZ ;  /* 0x000000ff00417202 */ /* 0x000fcc0000000f00 */
.L_x_3380:
[----:B------:R-:W-:-:S04]  /*0580*/  IMAD.MOV.U32 R3, RZ, RZ, 0x4 ;  /* 0x00000004ff037424 */ /* 0x000fc800078e00ff */
[----:B------:R-:W-:-:S05]  /*0590*/  IMAD.WIDE R172, R2, R3, c[0x0][0x1d8] ;  /* 0x0000760002ac7625 */ /* 0x000fca00078e0203 */
[----:B------:R1:W2:Y:S01]  /*05a0*/  LDG.E R178, [R172.64] ;  /* 0x00000004acb27981 */ /* 0x0002a2000c1e1900 */
[----:B------:R-:W-:-:S04]  /*05b0*/  IMAD.WIDE R174, R2, R3, c[0x0][0x1a8] ;  /* 0x00006a0002ae7625 */ /* 0x000fc800078e0203 */
[----:B-1----:R-:W-:-:S05]  /*05c0*/  IMAD.WIDE R172, R2, R3, c[0x0][0x1a0] ;  /* 0x0000680002ac7625 */ /* 0x002fca00078e0203 */
[----:B-----5:R1:W5:Y:S02]  /*05d0*/  LDG.E R209, [R172.64] ;  /* 0x00000004acd17981 */ /* 0x020364000c1e1900 */
[C---:B-1----:R-:W-:Y:S02]  /*05e0*/  IMAD.WIDE R172, R2.reuse, R3, c[0x0][0x1d0] ;  /* 0x0000740002ac7625 */ /* 0x042fe400078e0203 */
[----:B------:R1:W5:Y:S04]  /*05f0*/  LDG.E R3, [R174.64] ;  /* 0x00000004ae037981 */ /* 0x000368000c1e1900 */
[----:B------:R1:W5:Y:S01]  /*0600*/  LDG.E R246, [R172.64] ;  /* 0x00000004acf67981 */ /* 0x000362000c1e1900 */
[----:B------:R-:W-:Y:S01]  /*0610*/  IMAD R4, R2, c[0x0][0x168], RZ ;  /* 0x00005a0002047a24 */ /* 0x000fe200078e02ff */
[----:B------:R-:W-:Y:S01]  /*0620*/  LOP3.LUT R212, R250, 0x7f, RZ, 0xc0, !PT ;  /* 0x0000007ffad47812 */ /* 0x000fe200078ec0ff */
[----:B------:R-:W-:Y:S01]  /*0630*/  BSSY B0, `(.L_x_3225) ;  /* 0x00001ee000007945 */ /* 0x000fe20003800000 */
[----:B------:R-:W-:-:S02]  /*0640*/  MOV R248, 0x10 ;  /* 0x0000001000f87802 */ /* 0x000fc40000000f00 */
[----:B------:R-:W-:-:S04]  /*0650*/  SHF.R.S32.HI R177, RZ, 0x1f, R4 ;  /* 0x0000001fffb17819 */ /* 0x000fc80000011404 */
[----:B------:R-:W-:-:S04]  /*0660*/  LEA.HI R4, R177, R4, RZ, 0x3 ;  /* 0x00000004b1047211 */ /* 0x000fc800078f18ff */
[----:B------:R-:W-:-:S05]  /*0670*/  LEA.HI.SX32 R4, R4, R212, 0x1d ;  /* 0x000000d404047211 */ /* 0x000fca00078feaff */
[----:B------:R-:W-:Y:S01]  /*0680*/  IMAD.WIDE.U32 R176, R4, R248, c[0x0][0x218] ;  /* 0x0000860004b07625 */ /* 0x000fe200078e00f8 */
[----:B--2---:R-:W-:-:S13]  /*0690*/  ISETP.GT.AND P2, PT, R178, RZ, PT ;  /* 0x000000ffb200720c */ /* 0x004fda0003f44270 */
[----:B------:R-:W-:Y:S05]  /*06a0*/  @P2 BRA `(.L_x_3226) ;  /* 0x000002e000002947 */ /* 0x000fea0003800000 */
[----:B-1----:R-:W-:Y:S01]  /*06b0*/  LOP3.LUT P3, RZ, R0, 0xffffff80, RZ, 0xc0, !PT ;  /* 0xffffff8000ff7812 */ /* 0x002fe2000786c0ff */
[----:B------:R-:W-:Y:S01]  /*06c0*/  BSSY B1, `(.L_x_3227) ;  /* 0x0000008000017945 */ /* 0x000fe20003800000 */
[----:B------:R-:W-:-:S11]  /*06d0*/  MOV R173, R4 ;  /* 0x0000000400ad7202 */ /* 0x000fd60000000f00 */
[----:B------:R-:W-:Y:S05]  /*06e0*/  @!P3 BRA `(.L_x_3228) ;  /* 0x000000500000b947 */ /* 0x000fea0003800000 */
[----:B------:R-:W-:-:S04]  /*06f0*/  ISETP.NE.U32.AND P3, PT, RZ, c[0x0][0x218], PT ;  /* 0x00008600ff007a0c */ /* 0x000fc80003f65070 */
[----:B------:R-:W-:-:S13]  /*0700*/  ISETP.NE.AND.EX P3, PT, RZ, c[0x0][0x21c], PT, P3 ;  /* 0x00008700ff007a0c */ /* 0x000fda0003f65330 */
[----:B------:R-:W-:Y:S05]  /*0710*/  @!P3 BRA `(.L_x_3229) ;  /* 0x000000100000b947 */ /* 0x000fea0003800000 */
[----:B------:R1:W5:Y:S02]  /*0720*/  LDG.E.128 R144, [R176.64] ;  /* 0x00000004b0907981 */ /* 0x000364000c1e1d00 */
.L_x_3229:
[----:B------:R-:W-:Y:S02]  /*0730*/  IADD3 R173, R4, 0x80, RZ ;  /* 0x0000008004ad7810 */ /* 0x000fe40007ffe0ff */
.L_x_3228:
[----:B------:R-:W-:Y:S05]  /*0740*/  BSYNC B1 ;  /* 0x0000000000017941 */ /* 0x000fea0003800000 */
.L_x_3227:
        /* <DEDUP_REMOVED lines=8> */
.L_x_3232:
[----:B------:R-:W-:Y:S02]  /*07d0*/  IADD3 R173, R173, 0x80, RZ ;  /* 0x00000080adad7810 */ /* 0x000fe40007ffe0ff */
.L_x_3231:
[----:B------:R-:W-:Y:S05]  /*07e0*/  BSYNC B1 ;  /* 0x0000000000017941 */ /* 0x000fea0003800000 */
.L_x_3230:
[----:B------:R-:W-:Y:S01]  /*07f0*/  BSSY B1, `(.L_x_3233) ;  /* 0x0000008000017945 */ /* 0x000fe20003800000 */
[----:B------:R-:W-:Y:S05]  /*0800*/  @!P0 BRA `(.L_x_3234) ;  /* 0x0000006000008947 */ /* 0x000fea0003800000 */
[----:B------:R-:W-:-:S04]  /*0810*/  ISETP.NE.U32.AND P3, PT, RZ, c[0x0][0x218], PT ;  /* 0x00008600ff007a0c */ /* 0x000fc80003f65070 */
[----:B------:R-:W-:-:S13]  /*0820*/  ISETP.NE.AND.EX P3, PT, RZ, c[0x0][0x21c], PT, P3 ;  /* 0x00008700ff007a0c */ /* 0x000fda0003f65330 */
[----:B------:R-:W-:Y:S05]  /*0830*/  @!P3 BRA `(.L_x_3235) ;  /* 0x000000200000b947 */ /* 0x000fea0003800000 */
[----:B------:R-:W-:-:S06]  /*0840*/  IMAD.WIDE.U32 R152, R173, R248, c[0x0][0x218] ;  /* 0x00008600ad987625 */ /* 0x000fcc00078e00f8 */
[----:B------:R-:W5:Y:S02]  /*0850*/  LDG.E.128 R152, [R152.64] ;  /* 0x0000000498987981 */ /* 0x000f64000c1e1d00 */
.L_x_3235:
[----:B------:R-:W-:Y:S02]  /*0860*/  IADD3 R173, R173, 0x80, RZ ;  /* 0x00000080adad7810 */ /* 0x000fe40007ffe0ff */
.L_x_3234:
[----:B------:R-:W-:Y:S05]  /*0870*/  BSYNC B1 ;  /* 0x0000000000017941 */ /* 0x000fea0003800000 */
.L_x_3233:
[----:B------:R-:W-:Y:S01]  /*0880*/  BSSY B1, `(.L_x_3236) ;  /* 0x0000008000017945 */ /* 0x000fe20003800000 */
[----:B------:R-:W-:Y:S05]  /*0890*/  @!P1 BRA `(.L_x_3237) ;  /* 0x0000006000009947 */ /* 0x000fea0003800000 */
[----:B------:R-:W-:-:S04]  /*08a0*/  ISETP.NE.U32.AND P3, PT, RZ, c[0x0][0x218], PT ;  /* 0x00008600ff007a0c */ /* 0x000fc80003f65070 */
[----:B------:R-:W-:-:S13]  /*08b0*/  ISETP.NE.AND.EX P3, PT, RZ, c[0x0][0x21c], PT, P3 ;  /* 0x00008700ff007a0c */ /* 0x000fda0003f65330 */
[----:B------:R-:W-:Y:S05]  /*08c0*/  @!P3 BRA `(.L_x_3238) ;  /* 0x000000200000b947 */ /* 0x000fea0003800000 */
[----:B------:R-:W-:-:S06]  /*08d0*/  IMAD.WIDE.U32 R156, R173, R248, c[0x0][0x218] ;  /* 0x00008600ad9c7625 */ /* 0x000fcc00078e00f8 */
[----:B------:R-:W5:Y:S02]  /*08e0*/  LDG.E.128 R156, [R156.64] ;  /* 0x000000049c9c7981 */ /* 0x000f64000c1e1d00 */
.L_x_3238:
[----:B------:R-:W-:Y:S02]  /*08f0*/  IADD3 R173, R173, 0x80, RZ ;  /* 0x00000080adad7810 */ /* 0x000fe40007ffe0ff */
.L_x_3237:
[----:B------:R-:W-:Y:S05]  /*0900*/  BSYNC B1 ;  /* 0x0000000000017941 */ /* 0x000fea0003800000 */
.L_x_3236:
        /* <DEDUP_REMOVED lines=8> */
.L_x_3226:
[----:B-1----:R-:W-:Y:S01]  /*0990*/  IADD3 R178, R178, -0x1, RZ ;  /* 0xffffffffb2b27810 */ /* 0x002fe20007ffe0ff */
        /* <DEDUP_REMOVED lines=9> */
[----:B------:R-:W-:-:S06]  /*0a30*/  IMAD.WIDE.U32 R172, R4, R248, c[0x0][0x188] ;  /* 0x0000620004ac7625 */ /* 0x000fcc00078e00f8 */
[----:B------:R-:W2:Y:S01]  /*0a40*/  LDG.E.128 R172, [R172.64] ;  /* 0x00000004acac7981 */ /* 0x000ea2000c1e1d00 */
[----:B------:R-:W-:-:S06]  /*0a50*/  IMAD.WIDE.U32 R8, R212, R248, c[0x0][0x208] ;  /* 0x00008200d4087625 */ /* 0x000fcc00078e00f8 */
[----:B------:R-:W3:Y:S01]  /*0a60*/  LDG.E.128 R8, [R8.64] ;  /* 0x0000000408087981 */ /* 0x000ee2000c1e1d00 */
[----:B------:R-:W-:-:S04]  /*0a70*/  ISETP.NE.U32.AND P3, PT, RZ, c[0x0][0x218], PT ;  /* 0x00008600ff007a0c */ /* 0x000fc80003f65070 */
[----:B------:R-:W-:-:S13]  /*0a80*/  ISETP.NE.AND.EX P3, PT, RZ, c[0x0][0x21c], PT, P3 ;  /* 0x00008700ff007a0c */ /* 0x000fda0003f65330 */
[----:B------:R1:W5:Y:S01]  /*0a90*/  @P3 LDG.E.128 R144, [R176.64] ;  /* 0x00000004b0903981 */ /* 0x000362000c1e1d00 */
[----:B0-----:R-:W-:Y:S02]  /*0aa0*/  ISETP.NE.AND P3, PT, R249, RZ, PT ;  /* 0x000000fff900720c */ /* 0x001fe40003f65270 */
[----:B------:R-:W-:Y:S02]  /*0ab0*/  IADD3 R212, R212, 0x80, RZ ;  /* 0x00000080d4d47810 */ /* 0x000fe40007ffe0ff */
[----:B------:R-:W-:Y:S02]  /*0ac0*/  IADD3 R213, R4, 0x80, RZ ;  /* 0x0000008004d57810 */ /* 0x000fe40007ffe0ff */
[--C-:B--2---:R-:W-:Y:S02]  /*0ad0*/  PRMT R5, RZ, 0x5410, R172.reuse ;  /* 0x00005410ff057816 */ /* 0x104fe400000000ac */
[----:B------:R-:W-:Y:S02]  /*0ae0*/  PRMT R7, RZ, 0x7610, R172 ;  /* 0x00007610ff077816 */ /* 0x000fe400000000ac */
[----:B-----5:R-:W-:-:S02]  /*0af0*/  FSEL R172, R209, RZ, !P3 ;  /* 0x000000ffd1ac7208 */ /* 0x020fc40005800000 */
[--C-:B------:R-:W-:Y:S02]  /*0b00*/  PRMT R13, RZ, 0x5410, R173.reuse ;  /* 0x00005410ff0d7816 */ /* 0x100fe400000000ad */
[----:B------:R-:W-:Y:S01]  /*0b10*/  PRMT R173, RZ, 0x7610, R173 ;  /* 0x00007610ffad7816 */ /* 0x000fe200000000ad */
[C---:B------:R-:W-:Y:S01]  /*0b20*/  FADD.FTZ R6, -R172.reuse, R5 ;  /* 0x00000005ac067221 */ /* 0x040fe20000010100 */
[--C-:B-1----:R-:W-:Y:S01]  /*0b30*/  PRMT R177, RZ, 0x5410, R174.reuse ;  /* 0x00005410ffb17816 */ /* 0x102fe200000000ae */
[C---:B------:R-:W-:Y:S01]  /*0b40*/  FADD.FTZ R244, -R172.reuse, R7 ;  /* 0x00000007acf47221 */ /* 0x040fe20000010100 */
[----:B------:R-:W-:Y:S01]  /*0b50*/  PRMT R179, RZ, 0x7610, R174 ;  /* 0x00007610ffb37816 */ /* 0x000fe200000000ae */
[C---:B------:R-:W-:Y:S01]  /*0b60*/  FADD.FTZ R242, -R172.reuse, R13 ;  /* 0x0000000dacf27221 */ /* 0x040fe20000010100 */
[--C-:B---3--:R-:W-:Y:S01]  /*0b70*/  PRMT R7, RZ, 0x5410, R8.reuse ;  /* 0x00005410ff077816 */ /* 0x108fe20000000008 */
        /* <DEDUP_REMOVED lines=16> */
[----:B------:R-:W-:-:S02]  /*0c80*/  FMUL.FTZ R7, R24, R7 ;  /* 0x0000000718077220 */ /* 0x000fc40000410000 */
[----:B------:R-:W-:Y:S01]  /*0c90*/  FADD.FTZ R172, -R172, R175 ;  /* 0x000000afacac7221 */ /* 0x000fe20000010100 */
[----:B------:R-:W-:Y:S01]  /*0ca0*/  PRMT R175, RZ, 0x5410, R10 ;  /* 0x00005410ffaf7816 */ /* 0x000fe2000000000a */
[C---:B------:R-:W-:Y:S02]  /*0cb0*/  FMUL.FTZ R6, R3.reuse, R244 ;  /* 0x000000f403067220 */ /* 0x040fe40000410000 */
[----:B------:R-:W-:Y:S02]  /*0cc0*/  FADD.FTZ R106, R106, R173 ;  /* 0x000000ad6a6a7221 */ /* 0x000fe40000010000 */
[-C--:B------:R-:W-:Y:S02]  /*0cd0*/  FFMA.FTZ R66, R8, R173.reuse, R66 ;  /* 0x000000ad08427223 */ /* 0x080fe40000010042 */
[----:B------:R-:W-:Y:S02]  /*0ce0*/  FMUL.FTZ R244, R26, R173 ;  /* 0x000000ad1af47220 */ /* 0x000fe40000410000 */
[----:B------:R-:W-:-:S02]  /*0cf0*/  FMUL.FTZ R10, R3, R210 ;  /* 0x000000d2030a7220 */ /* 0x000fc40000410000 */
[----:B------:R-:W-:Y:S02]  /*0d00*/  FMUL.FTZ R11, R3, R178 ;  /* 0x000000b2030b7220 */ /* 0x000fe40000410000 */
[----:B------:R-:W-:Y:S02]  /*0d10*/  FMUL.FTZ R245, R25, R252 ;  /* 0x000000fc19f57220 */ /* 0x000fe40000410000 */
[----:B------:R-:W-:Y:S02]  /*0d20*/  FADD.FTZ R178, RZ, R7 ;  /* 0x00000007ffb27221 */ /* 0x000fe40000010000 */
[----:B------:R-:W-:Y:S02]  /*0d30*/  FFMA.FTZ R173, R5, R7, RZ ;  /* 0x0000000705ad7223 */ /* 0x000fe400000100ff */
        /* <DEDUP_REMOVED lines=34> */
.L_x_3241:
[----:B------:R-:W-:Y:S05]  /*0f60*/  BSYNC B1 ;  /* 0x0000000000017941 */ /* 0x000fea0003800000 */
.L_x_3240:
        /* <DEDUP_REMOVED lines=11> */
[----:B0-----:R-:W-:Y:S02]  /*1020*/  ISETP.NE.AND P3, PT, R249, RZ, PT ;  /* 0x000000fff900720c */ /* 0x001fe40003f65270 */
[----:B------:R-:W-:Y:S02]  /*1030*/  IADD3 R212, R212, 0x80, RZ ;  /* 0x00000080d4d47810 */ /* 0x000fe40007ffe0ff */
[----:B-----5:R-:W-:Y:S02]  /*1040*/  FSEL R21, R209, RZ, !P3 ;  /* 0x000000ffd1157208 */ /* 0x020fe40005800000 */
[----:B------:R-:W-:Y:S02]  /*1050*/  IADD3 R213, R213, 0x80, RZ ;  /* 0x00000080d5d57810 */ /* 0x000fe40007ffe0ff */
[--C-:B--2---:R-:W-:Y:S02]  /*1060*/  PRMT R238, RZ, 0x7610, R172.reuse ;  /* 0x00007610ffee7816 */ /* 0x104fe400000000ac */
[----:B-1----:R-:W-:-:S02]  /*1070*/  PRMT R14, RZ, 0x5410, R172 ;  /* 0x00005410ff0e7816 */ /* 0x002fc400000000ac */
[----:B------:R-:W-:Y:S01]  /*1080*/  PRMT R236, RZ, 0x7610, R173 ;  /* 0x00007610ffec7816 */ /* 0x000fe200000000ad */
[C---:B------:R-:W-:Y:S01]  /*1090*/  FADD.FTZ R238, -R21.reuse, R238 ;  /* 0x000000ee15ee7221 */ /* 0x040fe20000010100 */
[----:B------:R-:W-:Y:S01]  /*10a0*/  PRMT R232, RZ, 0x5410, R174 ;  /* 0x00005410ffe87816 */ /* 0x000fe200000000ae */
[C---:B------:R-:W-:Y:S01]  /*10b0*/  FADD.FTZ R14, -R21.reuse, R14 ;  /* 0x0000000e150e7221 */ /* 0x040fe20000010100 */
[--C-:B------:R-:W-:Y:S01]  /*10c0*/  PRMT R20, RZ, 0x5410, R175.reuse ;  /* 0x00005410ff147816 */ /* 0x100fe200000000af */
[C---:B------:R-:W-:Y:S01]  /*10d0*/  FADD.FTZ R236, -R21.reuse, R236 ;  /* 0x000000ec15ec7221 */ /* 0x040fe20000010100 */
[----:B------:R-:W-:Y:S01]  /*10e0*/  PRMT R172, RZ, 0x7610, R175 ;  /* 0x00007610ffac7816 */ /* 0x000fe200000000af */
[----:B------:R-:W-:Y:S01]  /*10f0*/  FADD.FTZ R232, -R21, R232 ;  /* 0x000000e815e87221 */ /* 0x000fe20000010100 */
[----:B---3--:R-:W-:Y:S01]  /*1100*/  PRMT R175, RZ, 0x5410, R16 ;  /* 0x00005410ffaf7816 */ /* 0x008fe20000000010 */
[C---:B------:R-:W-:Y:S01]  /*1110*/  FMUL.FTZ R15, R3.reuse, R238 ;  /* 0x000000ee030f7220 */ /* 0x040fe20000410000 */
[----:B------:R-:W-:Y:S01]  /*1120*/  PRMT R176, RZ, 0x7610, R174 ;  /* 0x00007610ffb07816 */ /* 0x000fe200000000ae */
[----:B------:R-:W-:Y:S01]  /*1130*/  FMUL.FTZ R14, R3, R14 ;  /* 0x0000000e030e7220 */ /* 0x000fe20000410000 */
[----:B------:R-:W-:Y:S01]  /*1140*/  PRMT R237, RZ, 0x7610, R16 ;  /* 0x00007610ffed7816 */ /* 0x000fe20000000010 */
[----:B------:R-:W-:Y:S01]  /*1150*/  FMUL.FTZ R238, R32, R175 ;  /* 0x000000af20ee7220 */ /* 0x000fe20000410000 */
[----:B------:R-:W-:Y:S01]  /*1160*/  PRMT R252, RZ, 0x5410, R173 ;  /* 0x00005410fffc7816 */ /* 0x000fe200000000ad */
[----:B------:R-:W-:Y:S01]  /*1170*/  FADD.FTZ R176, -R21, R176 ;  /* 0x000000b015b07221 */ /* 0x000fe20000010100 */
[----:B------:R-:W-:Y:S01]  /*1180*/  PRMT R177, RZ, 0x5410, R17 ;  /* 0x00005410ffb17816 */ /* 0x000fe20000000011 */
[----:B------:R-:W-:Y:S01]  /*1190*/  FADD.FTZ R113, R113, R237 ;  /* 0x000000ed71717221 */ /* 0x000fe20000010000 */
[----:B------:R-:W-:Y:S01]  /*11a0*/  PRMT R234, RZ, 0x7610, R17 ;  /* 0x00007610ffea7816 */ /* 0x000fe20000000011 */
[----:B------:R-:W-:Y:S01]  /*11b0*/  FMUL.FTZ R17, R3, R236 ;  /* 0x000000ec03117220 */ /* 0x000fe20000410000 */
[--C-:B------:R-:W-:Y:S01]  /*11c0*/  PRMT R173, RZ, 0x5410, R18.reuse ;  /* 0x00005410ffad7816 */ /* 0x100fe20000000012 */
[----:B------:R-:W-:Y:S01]  /*11d0*/  FFMA.FTZ R73, R15, R237, R73 ;  /* 0x000000ed0f497223 */ /* 0x000fe20000010049 */
[----:B------:R-:W-:Y:S01]  /*11e0*/  PRMT R178, RZ, 0x7610, R18 ;  /* 0x00007610ffb27816 */ /* 0x000fe20000000012 */
[----:B------:R-:W-:Y:S01]  /*11f0*/  FMUL.FTZ R18, R3, R232 ;  /* 0x000000e803127220 */ /* 0x000fe20000410000 */
[----:B------:R-:W-:Y:S01]  /*1200*/  PRMT R174, RZ, 0x7610, R19 ;  /* 0x00007610ffae7816 */ /* 0x000fe20000000013 */
[----:B------:R-:W-:-:S02]  /*1210*/  FADD.FTZ R252, -R21, R252 ;  /* 0x000000fc15fc7221 */ /* 0x000fc40000010100 */
[----:B------:R-:W-:Y:S02]  /*1220*/  FMUL.FTZ R237, R33, R237 ;  /* 0x000000ed21ed7220 */ /* 0x000fe40000410000 */
[----:B------:R-:W-:Y:S02]  /*1230*/  FADD.FTZ R232, R211, R238 ;  /* 0x000000eed3e87221 */ /* 0x000fe40000010000 */
[----:B------:R-:W-:Y:S02]  /*1240*/  FFMA.FTZ R210, R14, R238, R210 ;  /* 0x000000ee0ed27223 */ /* 0x000fe400000100d2 */
[C---:B------:R-:W-:Y:S02]  /*1250*/  FADD.FTZ R20, -R21.reuse, R20 ;  /* 0x0000001415147221 */ /* 0x040fe40000010100 */
[----:B------:R-:W-:Y:S01]  /*1260*/  FADD.FTZ R172, -R21, R172 ;  /* 0x000000ac15ac7221 */ /* 0x000fe20000010100 */
[----:B------:R-:W-:Y:S01]  /*1270*/  PRMT R21, RZ, 0x5410, R19 ;  /* 0x00005410ff157816 */ /* 0x000fe20000000013 */
        /* <DEDUP_REMOVED lines=38> */
.L_x_3243:
[----:B------:R-:W-:Y:S05]  /*14e0*/  BSYNC B1 ;  /* 0x0000000000017941 */ /* 0x000fea0003800000 */
.L_x_3242:
        /* <DEDUP_REMOVED lines=12> */
[----:B------:R-:W-:Y:S02]  /*15b0*/  IADD3 R213, R213, 0x80, RZ ;  /* 0x00000080d5d57810 */ /* 0x000fe40007ffe0ff */
[--C-:B--2---:R-:W-:Y:S02]  /*15c0*/  PRMT R181, RZ, 0x5410, R176.reuse ;  /* 0x00005410ffb57816 */ /* 0x104fe400000000b0 */
[----:B-1----:R-:W-:Y:S02]  /*15d0*/  PRMT R183, RZ, 0x7610, R176 ;  /* 0x00007610ffb77816 */ /* 0x002fe400000000b0 */
[----:B------:R-:W-:-:S02]  /*15e0*/  PRMT R185, RZ, 0x5410, R177 ;  /* 0x00005410ffb97816 */ /* 0x000fc400000000b1 */
[----:B------:R-:W-:Y:S02]  /*15f0*/  PRMT R177, RZ, 0x7610, R177 ;  /* 0x00007610ffb17816 */ /* 0x000fe400000000b1 */
[----:B-----5:R-:W-:Y:S02]  /*1600*/  FSEL R176, R209, RZ, !P3 ;  /* 0x000000ffd1b07208 */ /* 0x020fe40005800000 */
[--C-:B------:R-:W-:Y:S02]  /*1610*/  PRMT R187, RZ, 0x5410, R178.reuse ;  /* 0x00005410ffbb7816 */ /* 0x100fe400000000b2 */
[----:B------:R-:W-:Y:S01]  /*1620*/  PRMT R223, RZ, 0x7610, R178 ;  /* 0x00007610ffdf7816 */ /* 0x000fe200000000b2 */
[C---:B------:R-:W-:Y:S01]  /*1630*/  FADD.FTZ R22, -R176.reuse, R181 ;  /* 0x000000b5b0167221 */ /* 0x040fe20000010100 */
[----:B------:R-:W-:Y:S01]  /*1640*/  PRMT R225, RZ, 0x5410, R179 ;  /* 0x00005410ffe17816 */ /* 0x000fe200000000b3 */
[C---:B------:R-:W-:Y:S01]  /*1650*/  FADD.FTZ R228, -R176.reuse, R183 ;  /* 0x000000b7b0e47221 */ /* 0x040fe20000010100 */
[----:B------:R-:W-:Y:S01]  /*1660*/  PRMT R179, RZ, 0x7610, R179 ;  /* 0x00007610ffb37816 */ /* 0x000fe200000000b3 */
[C---:B------:R-:W-:Y:S01]  /*1670*/  FADD.FTZ R182, -R176.reuse, R185 ;  /* 0x000000b9b0b67221 */ /* 0x040fe20000010100 */
[----:B---3--:R-:W-:Y:S01]  /*1680*/  PRMT R224, RZ, 0x7610, R173 ;  /* 0x00007610ffe07816 */ /* 0x008fe200000000ad */
        /* <DEDUP_REMOVED lines=15> */
[----:B------:R-:W-:Y:S02]  /*1780*/  FMUL.FTZ R182, R3, R182 ;  /* 0x000000b603b67220 */ /* 0x000fe40000410000 */
[----:B------:R-:W-:Y:S02]  /*1790*/  FADD.FTZ R123, R123, R224 ;  /* 0x000000e07b7b7221 */ /* 0x000fe40000010000 */
[----:B------:R-:W-:Y:S02]  /*17a0*/  FMUL.FTZ R184, R3, R184 ;  /* 0x000000b803b87220 */ /* 0x000fe40000410000 */
        /* <DEDUP_REMOVED lines=10> */
[-C--:B------:R-:W-:Y:S02]  /*1850*/  FFMA.FTZ R84, R184, R177.reuse, R84 ;  /* 0x000000b1b8547223 */ /* 0x080fe40000010054 */
        /* <DEDUP_REMOVED lines=31> */
.L_x_3245:
[----:B------:R-:W-:Y:S05]  /*1a50*/  BSYNC B1 ;  /* 0x0000000000017941 */ /* 0x000fea0003800000 */
.L_x_3244:
        /* <DEDUP_REMOVED lines=35> */
[--C-:B------:R-:W-:Y:S01]  /*1c90*/  PRMT R179, RZ, 0x5410, R172.reuse ;  /* 0x00005410ffb37816 */ /* 0x100fe200000000ac */
[C---:B------:R-:W-:Y:S01]  /*1ca0*/  FMUL.FTZ R23, R3.reuse, R196 ;  /* 0x000000c403177220 */ /* 0x040fe20000410000 */
[----:B------:R-:W-:Y:S01]  /*1cb0*/  PRMT R172, RZ, 0x7610, R172 ;  /* 0x00007610ffac7816 */ /* 0x000fe200000000ac */
[----:B------:R-:W-:Y:S01]  /*1cc0*/  FMUL.FTZ R188, R3, R188 ;  /* 0x000000bc03bc7220 */ /* 0x000fe20000410000 */
[----:B------:R-:W-:Y:S01]  /*1cd0*/  PRMT R196, RZ, 0x7610, R175 ;  /* 0x00007610ffc47816 */ /* 0x000fe200000000af */
        /* <DEDUP_REMOVED lines=8> */
[----:B------:R-:W-:Y:S02]  /*1d60*/  FMUL.FTZ R190, R3, R190 ;  /* 0x000000be03be7220 */ /* 0x000fe40000410000 */
[-C--:B------:R-:W-:Y:S02]  /*1d70*/  FFMA.FTZ R90, R189, R215.reuse, R90 ;  /* 0x000000d7bd5a7223 */ /* 0x080fe4000001005a */
[----:B------:R-:W-:Y:S02]  /*1d80*/  FMUL.FTZ R191, R3, R194 ;  /* 0x000000c203bf7220 */ /* 0x000fe40000410000 */
[----:B------:R-:W-:Y:S02]  /*1d90*/  FMUL.FTZ R215, R50, R215 ;  /* 0x000000d732d77220 */ /* 0x000fe40000410000 */
[----:B------:R-:W-:-:S02]  /*1da0*/  FADD.FTZ R172, R211, R220 ;  /* 0x000000dcd3ac7221 */ /* 0x000fc40000010000 */
[----:B------:R-:W-:Y:S02]  /*1db0*/  FFMA.FTZ R194, R188, R220, R175 ;  /* 0x000000dcbcc27223 */ /* 0x000fe400000100af */
        /* <DEDUP_REMOVED lines=32> */
.L_x_3247:
[----:B------:R-:W-:Y:S05]  /*1fc0*/  BSYNC B1 ;  /* 0x0000000000017941 */ /* 0x000fea0003800000 */
.L_x_3246:
[----:B------:R-:W-:-:S13]  /*1fd0*/  ISETP.GE.U32.AND P3, PT, R0, 0x280, PT ;  /* 0x000002800000780c */ /* 0x000fda0003f66070 */
[----:B------:R-:W-:Y:S05]  /*1fe0*/  @!P3 BRA `(.L_x_3239) ;  /* 0x000005200000b947 */ /* 0x000fea0003800000 */
[----:B------:R-:W-:-:S04]  /*1ff0*/  IMAD.WIDE.U32 R172, R213, R248, c[0x0][0x188] ;  /* 0x00006200d5ac7625 */ /* 0x000fc800078e00f8 */
[----:B------:R-:W-:Y:S02]  /*2000*/  IMAD.WIDE.U32 R176, R212, R248, c[0x0][0x208] ;  /* 0x00008200d4b07625 */ /* 0x000fe400078e00f8 */
[----:B------:R-:W2:Y:S04]  /*2010*/  LDG.E.128 R172, [R172.64] ;  /* 0x00000004acac7981 */ /* 0x000ea8000c1e1d00 */
[----:B------:R-:W3:Y:S01]  /*2020*/  LDG.E.128 R176, [R176.64] ;  /* 0x00000004b0b07981 */ /* 0x000ee2000c1e1d00 */
[----:B0-----:R-:W-:-:S04]  /*2030*/  ISETP.NE.AND P3, PT, R249, RZ, PT ;  /* 0x000000fff900720c */ /* 0x001fc80003f65270 */
[----:B-----5:R-:W-:Y:S02]  /*2040*/  FSEL R209, R209, RZ, !P3 ;  /* 0x000000ffd1d17208 */ /* 0x020fe40005800000 */
[----:B------:R-:W-:-:S04]  /*2050*/  ISETP.NE.U32.AND P3, PT, RZ, c[0x0][0x218], PT ;  /* 0x00008600ff007a0c */ /* 0x000fc80003f65070 */
[----:B------:R-:W-:-:S13]  /*2060*/  ISETP.NE.AND.EX P3, PT, RZ, c[0x0][0x21c], PT, P3 ;  /* 0x00008700ff007a0c */ /* 0x000fda0003f65330 */
[----:B------:R-:W-:-:S05]  /*2070*/  @P3 IMAD.WIDE.U32 R198, R213, R248, c[0x0][0x218] ;  /* 0x00008600d5c63625 */ /* 0x000fca00078e00f8 */
[----:B------:R0:W5:Y:S01]  /*2080*/  @P3 LDG.E.128 R160, [R198.64] ;  /* 0x00000004c6a03981 */ /* 0x000162000c1e1d00 */
[--C-:B--2---:R-:W-:Y:S02]  /*2090*/  PRMT R180, RZ, 0x5410, R172.reuse ;  /* 0x00005410ffb47816 */ /* 0x104fe400000000ac */
[----:B------:R-:W-:Y:S02]  /*20a0*/  PRMT R172, RZ, 0x7610, R172 ;  /* 0x00007610ffac7816 */ /* 0x000fe400000000ac */
[--C-:B------:R-:W-:Y:S01]  /*20b0*/  PRMT R197, RZ, 0x5410, R173.reuse ;  /* 0x00005410ffc57816 */ /* 0x100fe200000000ad */
[C---:B------:R-:W-:Y:S01]  /*20c0*/  FADD.FTZ R180, -R209.reuse, R180 ;  /* 0x000000b4d1b47221 */ /* 0x040fe20000010100 */
[----:B------:R-:W-:Y:S01]  /*20d0*/  PRMT R204, RZ, 0x7610, R173 ;  /* 0x00007610ffcc7816 */ /* 0x000fe200000000ad */
[----:B------:R-:W-:Y:S01]  /*20e0*/  FADD.FTZ R212, -R209, R172 ;  /* 0x000000acd1d47221 */ /* 0x000fe20000010100 */
[--C-:B------:R-:W-:Y:S01]  /*20f0*/  PRMT R200, RZ, 0x5410, R174.reuse ;  /* 0x00005410ffc87816 */ /* 0x100fe200000000ae */
[----:B------:R-:W-:Y:S01]  /*2100*/  FMUL.FTZ R180, R3, R180 ;  /* 0x000000b403b47220 */ /* 0x000fe20000410000 */
[----:B------:R-:W-:Y:S01]  /*2110*/  PRMT R202, RZ, 0x7610, R174 ;  /* 0x00007610ffca7816 */ /* 0x000fe200000000ae */
[C---:B0-----:R-:W-:Y:S01]  /*2120*/  FADD.FTZ R198, -R209.reuse, R197 ;  /* 0x000000c5d1c67221 */ /* 0x041fe20000010100 */
[--C-:B------:R-:W-:Y:S01]  /*2130*/  PRMT R174, RZ, 0x5410, R175.reuse ;  /* 0x00005410ffae7816 */ /* 0x100fe200000000af */
[C---:B------:R-:W-:Y:S01]  /*2140*/  FADD.FTZ R204, -R209.reuse, R204 ;  /* 0x000000ccd1cc7221 */ /* 0x040fe20000010100 */
[----:B---3--:R-:W-:Y:S01]  /*2150*/  PRMT R221, RZ, 0x5410, R176 ;  /* 0x00005410ffdd7816 */ /* 0x008fe200000000b0 */
[----:B------:R-:W-:Y:S01]  /*2160*/  FADD.FTZ R200, -R209, R200 ;  /* 0x000000c8d1c87221 */ /* 0x000fe20000010100 */
[----:B------:R-:W-:Y:S01]  /*2170*/  PRMT R175, RZ, 0x7610, R175 ;  /* 0x00007610ffaf7816 */ /* 0x000fe200000000af */
[----:B------:R-:W-:Y:S01]  /*2180*/  FMUL.FTZ R197, R3, R212 ;  /* 0x000000d403c57220 */ /* 0x000fe20000410000 */
[----:B------:R-:W-:Y:S01]  /*2190*/  PRMT R176, RZ, 0x7610, R176 ;  /* 0x00007610ffb07816 */ /* 0x000fe200000000b0 */
[----:B------:R-:W-:Y:S01]  /*21a0*/  FADD.FTZ R136, R136, R221 ;  /* 0x000000dd88887221 */ /* 0x000fe20000010000 */
[----:B------:R-:W-:Y:S01]  /*21b0*/  PRMT R216, RZ, 0x7610, R177 ;  /* 0x00007610ffd87816 */ /* 0x000fe200000000b1 */
[-C--:B------:R-:W-:Y:S01]  /*21c0*/  FFMA.FTZ R96, R180, R221.reuse, R96 ;  /* 0x000000ddb4607223 */ /* 0x080fe20000010060 */
[----:B------:R-:W-:Y:S01]  /*21d0*/  PRMT R173, RZ, 0x5410, R179 ;  /* 0x00005410ffad7816 */ /* 0x000fe200000000b3 */
[----:B------:R-:W-:Y:S01]  /*21e0*/  FADD.FTZ R172, -R209, R175 ;  /* 0x000000afd1ac7221 */ /* 0x000fe20000010100 */
[----:B------:R-:W-:Y:S01]  /*21f0*/  PRMT R175, RZ, 0x5410, R177 ;  /* 0x00005410ffaf7816 */ /* 0x000fe200000000b1 */
[----:B------:R-:W-:Y:S01]  /*2200*/  FMUL.FTZ R221, R56, R221 ;  /* 0x000000dd38dd7220 */ /* 0x000fe20000410000 */
[--C-:B------:R-:W-:Y:S01]  /*2210*/  PRMT R177, RZ, 0x5410, R178.reuse ;  /* 0x00005410ffb17816 */ /* 0x100fe200000000b2 */
[----:B------:R-:W-:Y:S01]  /*2220*/  FMUL.FTZ R199, R3, R204 ;  /* 0x000000cc03c77220 */ /* 0x000fe20000410000 */
[----:B------:R-:W-:Y:S01]  /*2230*/  PRMT R178, RZ, 0x7610, R178 ;  /* 0x00007610ffb27816 */ /* 0x000fe200000000b2 */
[----:B------:R-:W-:Y:S01]  /*2240*/  FADD.FTZ R202, -R209, R202 ;  /* 0x000000cad1ca7221 */ /* 0x000fe20000010100 */
[----:B------:R-:W-:Y:S01]  /*2250*/  PRMT R206, RZ, 0x7610, R179 ;  /* 0x00007610ffce7816 */ /* 0x000fe200000000b3 */
[----:B------:R-:W-:-:S02]  /*2260*/  FADD.FTZ R137, R137, R176 ;  /* 0x000000b089897221 */ /* 0x000fc40000010000 */
[----:B------:R-:W-:Y:S02]  /*2270*/  FMUL.FTZ R198, R3, R198 ;  /* 0x000000c603c67220 */ /* 0x000fe40000410000 */
        /* <DEDUP_REMOVED lines=24> */
[----:B------:R-:W-:Y:S02]  /*2400*/  FADD.FTZ R174, -R209, R174 ;  /* 0x000000aed1ae7221 */ /* 0x000fe40000010100 */
        /* <DEDUP_REMOVED lines=11> */
[C---:B------:R-:W-:Y:S02]  /*24c0*/  FFMA.FTZ R177, R203.reuse, R204, R177 ;  /* 0x000000cccbb17223 */ /* 0x040fe400000100b1 */
[----:B------:R-:W-:Y:S02]  /*24d0*/  FADD.FTZ R142, R142, R173 ;  /* 0x000000ad8e8e7221 */ /* 0x000fe40000010000 */
[----:B------:R-:W-:Y:S02]  /*24e0*/  FFMA.FTZ R102, R203, R173, R102 ;  /* 0x000000adcb667223 */ /* 0x000fe40000010066 */
[----:B------:R-:W-:Y:S02]  /*24f0*/  FADD.FTZ R211, R175, R206 ;  /* 0x000000ceafd37221 */ /* 0x000fe40000010000 */
[----:B------:R-:W-:-:S02]  /*2500*/  FFMA.FTZ R210, R205, R206, R177 ;  /* 0x000000cecdd27223 */ /* 0x000fc400000100b1 */
.L_x_3239:
[----:B------:R-:W-:Y:S05]  /*2510*/  BSYNC B0 ;  /* 0x0000000000007941 */ /* 0x000fea0003800000 */
.L_x_3225:
[----:B------:R-:W-:Y:S02]  /*2520*/  LOP3.LUT P3, RZ, R247, 0xff, RZ, 0xc0, !PT ;  /* 0x000000fff7ff7812 */ /* 0x000fe4000786c0ff */
[----:B------:R-:W-:-:S04]  /*2530*/  SHF.R.U32.HI R174, RZ, 0x5, R250 ;  /* 0x00000005ffae7819 */ /* 0x000fc800000116fa */
[----:B-----5:R-:W-:-:S07]  /*2540*/  LOP3.LUT R209, R174, 0x7fffffc, RZ, 0xc0, !PT ;  /* 0x07fffffcaed17812 */ /* 0x020fce00078ec0ff */
[----:B------:R-:W-:Y:S02]  /*2550*/  @!P3 IADD3 R209, R209, 0x4, RZ ;  /* 0x00000004d1d1b810 */ /* 0x000fe40007ffe0ff */
[----:B------:R-:W-:Y:S01]  /*2560*/  LOP3.LUT P3, RZ, R250, 0x1f, RZ, 0xc0, !PT ;  /* 0x0000001ffaff7812 */ /* 0x000fe2000786c0ff */
[----:B------:R-:W-:Y:S10]  /*2570*/  BRA.DIV ~URZ, `(.L_x_3248) ;  /* 0x000037a27f007947 */ /* 0x000ff4000b800000 */
[----:B------:R2:W3:Y:S02]  /*2580*/  SHFL.DOWN PT, R212, R211, 0x10, 0x1f ;  /* 0x0a001f00d3d47f89 */ /* 0x0004e400000e0000 */
.L_x_3381:
[----:B------:R-:W-:Y:S05]  /*2590*/  BRA.DIV ~URZ, `(.L_x_3249) ;  /* 0x000038027f007947 */ /* 0x000fea000b800000 */
[----:B------:R-:W4:Y:S01]  /*25a0*/  SHFL.DOWN PT, R173, R210, 0x10, 0x1f ;  /* 0x0a001f00d2ad7f89 */ /* 0x000f2200000e0000 */
[----:B--23--:R-:W-:-:S05]  /*25b0*/  FADD.FTZ R211, R212, R211 ;  /* 0x000000d3d4d37221 */ /* 0x00cfca0000010000 */
[----:B------:R-:W2:Y:S01]  /*25c0*/  SHFL.DOWN PT, R172, R211, 0x8, 0x1f ;  /* 0x09001f00d3ac7f89 */ /* 0x000ea200000e0000 */
[----:B----4-:R-:W-:-:S05]  /*25d0*/  FADD.FTZ R173, R173, R210 ;  /* 0x000000d2adad7221 */ /* 0x010fca0000010000 */
[----:B-1----:R-:W1:Y:S01]  /*25e0*/  SHFL.DOWN PT, R176, R173, 0x8, 0x1f ;  /* 0x09001f00adb07f89 */ /* 0x002e6200000e0000 */
        /* <DEDUP_REMOVED lines=9> */
[----:B------:R2:W3:Y:S01]  /*2680*/  SHFL.DOWN PT, R211, R210, 0x1, 0x1f ;  /* 0x08201f00d2d37f89 */ /* 0x0004e200000e0000 */
[----:B-1----:R-:W-:-:S05]  /*2690*/  FADD.FTZ R179, R177, R178 ;  /* 0x000000b2b1b37221 */ /* 0x002fca0000010000 */
[----:B------:R2:W1:Y:S02]  /*26a0*/  SHFL.DOWN PT, R178, R179, 0x1, 0x1f ;  /* 0x08201f00b3b27f89 */ /* 0x00046400000e0000 */
.L_x_3382:
[----:B------:R-:W-:Y:S01]  /*26b0*/  @!P3 LOP3.LUT R174, R174, 0x3, RZ, 0xc0, !PT ;  /* 0x00000003aeaeb812 */ /* 0x000fe200078ec0ff */
[----:B---3--:R-:W-:Y:S01]  /*26c0*/  FADD.FTZ R172, R211, R210 ;  /* 0x000000d2d3ac7221 */ /* 0x008fe20000010000 */
[----:B------:R-:W-:Y:S01]  /*26d0*/  WARPSYNC 0xffffffff ;  /* 0xffffffff00007948 */ /* 0x000fe20003800000 */
[----:B-1----:R-:W-:Y:S01]  /*26e0*/  FADD.FTZ R173, R178, R179 ;  /* 0x000000b3b2ad7221 */ /* 0x002fe20000010000 */
[----:B--2---:R-:W-:Y:S01]  /*26f0*/  @!P3 IADD3 R210, R209, R174, RZ ;  /* 0x000000aed1d2b210 */ /* 0x004fe20007ffe0ff */
[----:B------:R-:W-:Y:S01]  /*2700*/  BSSY B0, `(.L_x_3250) ;  /* 0x00000b5000007945 */ /* 0x000fe20003800000 */
[----:B------:R-:W-:-:S03]  /*2710*/  LOP3.LUT P4, RZ, R0, 0xffffff80, RZ, 0xc0, !PT ;  /* 0xffffff8000ff7812 */ /* 0x000fc6000788c0ff */
[----:B------:R-:W-:Y:S04]  /*2720*/  @!P3 STS.64 [R210.X8+0x5000], R172 ;  /* 0x005000acd200b388 */ /* 0x000fe80000008a00 */
[----:B------:R-:W-:Y:S01]  /*2730*/  BAR.SYNC.DEFER_BLOCKING 0x0 ;  /* 0x0000000000007b1d */ /* 0x000fe20000010000 */
[----:B0-----:R-:W-:-:S05]  /*2740*/  ISETP.NE.AND P3, PT, R249, RZ, PT ;  /* 0x000000fff900720c */ /* 0x001fca0003f65270 */
        /* <DEDUP_REMOVED lines=32> */
.L_x_3253:
        /* <DEDUP_REMOVED lines=9> */
.L_x_3254:
[----:B------:R-:W-:Y:S05]  /*29e0*/  BSYNC B1 ;  /* 0x0000000000017941 */ /* 0x000fea0003800000 */
.L_x_3252:
        /* <DEDUP_REMOVED lines=13> */
.L_x_3256:
[----:B------:R-:W-:Y:S01]  /*2ac0*/  FFMA.FTZ R172, R6, R177, R174 ;  /* 0x000000b106ac7223 */ /* 0x000fe200000100ae */
[----:B------:R-:W-:-:S03]  /*2ad0*/  @P4 PRMT R173, RZ, 0x7610, R144 ;  /* 0x00007610ffad4816 */ /* 0x000fc60000000090 */
[----:B------:R-:W-:-:S04]  /*2ae0*/  FADD.FTZ R172, R245, -R172 ;  /* 0x800000acf5ac7221 */ /* 0x000fc80000010000 */
[----:B------:R-:W-:-:S04]  /*2af0*/  FMUL.FTZ R172, R3, R172 ;  /* 0x000000ac03ac7220 */ /* 0x000fc80000410000 */
[----:B------:R-:W-:Y:S02]  /*2b00*/  @P4 FADD.FTZ R172, R172, R173 ;  /* 0x000000adacac4221 */ /* 0x000fe40000010000 */
.L_x_3257:
[----:B------:R-:W-:Y:S05]  /*2b10*/  BSYNC B1 ;  /* 0x0000000000017941 */ /* 0x000fea0003800000 */
.L_x_3255:
        /* <DEDUP_REMOVED lines=11> */
.L_x_3259:
[----:B------:R-:W-:-:S04]  /*2bd0*/  FFMA.FTZ R173, R8, R177, R174 ;  /* 0x000000b108ad7223 */ /* 0x000fc800000100ae */
[----:B------:R-:W-:Y:S01]  /*2be0*/  FADD.FTZ R172, R244, -R173 ;  /* 0x800000adf4ac7221 */ /* 0x000fe20000010000 */
[----:B------:R-:W-:-:S03]  /*2bf0*/  @P4 PRMT R173, RZ, 0x5410, R145 ;  /* 0x00005410ffad4816 */ /* 0x000fc60000000091 */
[----:B------:R-:W-:-:S04]  /*2c00*/  FMUL.FTZ R172, R3, R172 ;  /* 0x000000ac03ac7220 */ /* 0x000fc80000410000 */
[----:B------:R-:W-:Y:S02]  /*2c10*/  @P4 FADD.FTZ R172, R172, R173 ;  /* 0x000000adacac4221 */ /* 0x000fe40000010000 */
.L_x_3260:
[----:B------:R-:W-:Y:S05]  /*2c20*/  BSYNC B1 ;  /* 0x0000000000017941 */ /* 0x000fea0003800000 */
.L_x_3258:
        /* <DEDUP_REMOVED lines=11> */
.L_x_3262:
[----:B------:R-:W-:Y:S01]  /*2ce0*/  FFMA.FTZ R172, R9, R177, R174 ;  /* 0x000000b109ac7223 */ /* 0x000fe200000100ae */
[----:B------:R-:W-:-:S03]  /*2cf0*/  @P4 PRMT R173, RZ, 0x7610, R145 ;  /* 0x00007610ffad4816 */ /* 0x000fc60000000091 */
[----:B------:R-:W-:-:S04]  /*2d00*/  FADD.FTZ R172, R243, -R172 ;  /* 0x800000acf3ac7221 */ /* 0x000fc80000010000 */
[----:B------:R-:W-:-:S04]  /*2d10*/  FMUL.FTZ R172, R3, R172 ;  /* 0x000000ac03ac7220 */ /* 0x000fc80000410000 */
[----:B------:R-:W-:Y:S02]  /*2d20*/  @P4 FADD.FTZ R172, R172, R173 ;  /* 0x000000adacac4221 */ /* 0x000fe40000010000 */
.L_x_3263:
[----:B------:R-:W-:Y:S05]  /*2d30*/  BSYNC B1 ;  /* 0x0000000000017941 */ /* 0x000fea0003800000 */
.L_x_3261:
        /* <DEDUP_REMOVED lines=11> */
.L_x_3265:
[----:B------:R-:W-:-:S04]  /*2df0*/  FFMA.FTZ R173, R10, R177, R174 ;  /* 0x000000b10aad7223 */ /* 0x000fc800000100ae */
[----:B------:R-:W-:Y:S01]  /*2e00*/  FADD.FTZ R172, R242, -R173 ;  /* 0x800000adf2ac7221 */ /* 0x000fe20000010000 */
[----:B------:R-:W-:-:S03]  /*2e10*/  @P4 PRMT R173, RZ, 0x5410, R146 ;  /* 0x00005410ffad4816 */ /* 0x000fc60000000092 */
[----:B------:R-:W-:-:S04]  /*2e20*/  FMUL.FTZ R172, R3, R172 ;  /* 0x000000ac03ac7220 */ /* 0x000fc80000410000 */
[----:B------:R-:W-:Y:S02]  /*2e30*/  @P4 FADD.FTZ R172, R172, R173 ;  /* 0x000000adacac4221 */ /* 0x000fe40000010000 */
.L_x_3266:
[----:B------:R-:W-:Y:S05]  /*2e40*/  BSYNC B1 ;  /* 0x0000000000017941 */ /* 0x000fea0003800000 */
.L_x_3264:
        /* <DEDUP_REMOVED lines=11> */
.L_x_3268:
[----:B------:R-:W-:Y:S01]  /*2f00*/  FFMA.FTZ R172, R11, R177, R174 ;  /* 0x000000b10bac7223 */ /* 0x000fe200000100ae */
[----:B------:R-:W-:-:S03]  /*2f10*/  @P4 PRMT R173, RZ, 0x7610, R146 ;  /* 0x00007610ffad4816 */ /* 0x000fc60000000092 */
[----:B------:R-:W-:-:S04]  /*2f20*/  FADD.FTZ R172, R241, -R172 ;  /* 0x800000acf1ac7221 */ /* 0x000fc80000010000 */
[----:B------:R-:W-:-:S04]  /*2f30*/  FMUL.FTZ R172, R3, R172 ;  /* 0x000000ac03ac7220 */ /* 0x000fc80000410000 */
[----:B------:R-:W-:Y:S02]  /*2f40*/  @P4 FADD.FTZ R172, R172, R173 ;  /* 0x000000adacac4221 */ /* 0x000fe40000010000 */
.L_x_3269:
[----:B------:R-:W-:Y:S05]  /*2f50*/  BSYNC B1 ;  /* 0x0000000000017941 */ /* 0x000fea0003800000 */
.L_x_3267:
        /* <DEDUP_REMOVED lines=11> */
.L_x_3271:
[----:B------:R-:W-:-:S04]  /*3010*/  FFMA.FTZ R173, R12, R177, R174 ;  /* 0x000000b10cad7223 */ /* 0x000fc800000100ae */
[----:B------:R-:W-:Y:S01]  /*3020*/  FADD.FTZ R172, R240, -R173 ;  /* 0x800000adf0ac7221 */ /* 0x000fe20000010000 */
[----:B------:R-:W-:-:S03]  /*3030*/  @P4 PRMT R173, RZ, 0x5410, R147 ;  /* 0x00005410ffad4816 */ /* 0x000fc60000000093 */
[----:B------:R-:W-:-:S04]  /*3040*/  FMUL.FTZ R172, R3, R172 ;  /* 0x000000ac03ac7220 */ /* 0x000fc80000410000 */
[----:B------:R-:W-:Y:S02]  /*3050*/  @P4 FADD.FTZ R172, R172, R173 ;  /* 0x000000adacac4221 */ /* 0x000fe40000010000 */
.L_x_3272:
[----:B------:R-:W-:Y:S05]  /*3060*/  BSYNC B1 ;  /* 0x0000000000017941 */ /* 0x000fea0003800000 */
.L_x_3270:
        /* <DEDUP_REMOVED lines=11> */
.L_x_3274:
[----:B------:R-:W-:Y:S01]  /*3120*/  FFMA.FTZ R172, R13, R177, R174 ;  /* 0x000000b10dac7223 */ /* 0x000fe200000100ae */
[----:B------:R-:W-:-:S03]  /*3130*/  @P4 PRMT R173, RZ, 0x7610, R147 ;  /* 0x00007610ffad4816 */ /* 0x000fc60000000093 */
[----:B------:R-:W-:-:S04]  /*3140*/  FADD.FTZ R172, R239, -R172 ;  /* 0x800000acefac7221 */ /* 0x000fc80000010000 */
[----:B------:R-:W-:-:S04]  /*3150*/  FMUL.FTZ R176, R3, R172 ;  /* 0x000000ac03b07220 */ /* 0x000fc80000410000 */
[----:B------:R-:W-:Y:S02]  /*3160*/  @P4 FADD.FTZ R176, R176, R173 ;  /* 0x000000adb0b04221 */ /* 0x000fe40000010000 */
.L_x_3275:
[----:B------:R-:W-:Y:S05]  /*3170*/  BSYNC B1 ;  /* 0x0000000000017941 */ /* 0x000fea0003800000 */
.L_x_3273:
        /* <DEDUP_REMOVED lines=13> */
.L_x_3251:
[----:B------:R-:W-:Y:S05]  /*3250*/  BSYNC B0 ;  /* 0x0000000000007941 */ /* 0x000fea0003800000 */
.L_x_3250:
        /* <DEDUP_REMOVED lines=13> */
.L_x_3279:
        /* <DEDUP_REMOVED lines=9> */
.L_x_3280:
[----:B------:R-:W-:Y:S05]  /*33c0*/  BSYNC B1 ;  /* 0x0000000000017941 */ /* 0x000fea0003800000 */
.L_x_3278:
        /* <DEDUP_REMOVED lines=13> */
.L_x_3282:
[----:B------:R-:W-:Y:S01]  /*34a0*/  FFMA.FTZ R172, R15, R177, R174 ;  /* 0x000000b10fac7223 */ /* 0x000fe200000100ae */
[----:B------:R-:W-:-:S03]  /*34b0*/  @P4 PRMT R173, RZ, 0x7610, R148 ;  /* 0x00007610ffad4816 */ /* 0x000fc60000000094 */
[----:B------:R-:W-:-:S04]  /*34c0*/  FADD.FTZ R172, R237, -R172 ;  /* 0x800000acedac7221 */ /* 0x000fc80000010000 */
[----:B------:R-:W-:-:S04]  /*34d0*/  FMUL.FTZ R172, R3, R172 ;  /* 0x000000ac03ac7220 */ /* 0x000fc80000410000 */
[----:B------:R-:W-:Y:S02]  /*34e0*/  @P4 FADD.FTZ R172, R172, R173 ;  /* 0x000000adacac4221 */ /* 0x000fe40000010000 */
.L_x_3283:
[----:B------:R-:W-:Y:S05]  /*34f0*/  BSYNC B1 ;  /* 0x0000000000017941 */ /* 0x000fea0003800000 */
.L_x_3281:
        /* <DEDUP_REMOVED lines=11> */
.L_x_3285:
[----:B------:R-:W-:-:S04]  /*35b0*/  FFMA.FTZ R173, R16, R177, R174 ;  /* 0x000000b110ad7223 */ /* 0x000fc800000100ae */
[----:B------:R-:W-:Y:S01]  /*35c0*/  FADD.FTZ R172, R236, -R173 ;  /* 0x800000adecac7221 */ /* 0x000fe20000010000 */
[----:B------:R-:W-:-:S03]  /*35d0*/  @P4 PRMT R173, RZ, 0x5410, R149 ;  /* 0x00005410ffad4816 */ /* 0x000fc60000000095 */
[----:B------:R-:W-:-:S04]  /*35e0*/  FMUL.FTZ R172, R3, R172 ;  /* 0x000000ac03ac7220 */ /* 0x000fc80000410000 */
[----:B------:R-:W-:Y:S02]  /*35f0*/  @P4 FADD.FTZ R172, R172, R173 ;  /* 0x000000adacac4221 */ /* 0x000fe40000010000 */
.L_x_3286:
[----:B------:R-:W-:Y:S05]  /*3600*/  BSYNC B1 ;  /* 0x0000000000017941 */ /* 0x000fea0003800000 */
.L_x_3284:
        /* <DEDUP_REMOVED lines=11> */
.L_x_3288:
[----:B------:R-:W-:Y:S01]  /*36c0*/  FFMA.FTZ R172, R17, R177, R174 ;  /* 0x000000b111ac7223 */ /* 0x000fe200000100ae */
[----:B------:R-:W-:-:S03]  /*36d0*/  @P4 PRMT R173, RZ, 0x7610, R149 ;  /* 0x00007610ffad4816 */ /* 0x000fc60000000095 */
[----:B------:R-:W-:-:S04]  /*36e0*/  FADD.FTZ R172, R235, -R172 ;  /* 0x800000acebac7221 */ /* 0x000fc80000010000 */
[----:B------:R-:W-:-:S04]  /*36f0*/  FMUL.FTZ R172, R3, R172 ;  /* 0x000000ac03ac7220 */ /* 0x000fc80000410000 */
[----:B------:R-:W-:Y:S02]  /*3700*/  @P4 FADD.FTZ R172, R172, R173 ;  /* 0x000000adacac4221 */ /* 0x000fe40000010000 */
.L_x_3289:
[----:B------:R-:W-:Y:S05]  /*3710*/  BSYNC B1 ;  /* 0x0000000000017941 */ /* 0x000fea0003800000 */
.L_x_3287:
        /* <DEDUP_REMOVED lines=11> */
.L_x_3291:
[----:B------:R-:W-:-:S04]  /*37d0*/  FFMA.FTZ R173, R18, R177, R174 ;  /* 0x000000b112ad7223 */ /* 0x000fc800000100ae */
[----:B------:R-:W-:Y:S01]  /*37e0*/  FADD.FTZ R172, R234, -R173 ;  /* 0x800000adeaac7221 */ /* 0x000fe20000010000 */
[----:B------:R-:W-:-:S03]  /*37f0*/  @P4 PRMT R173, RZ, 0x5410, R150 ;  /* 0x00005410ffad4816 */ /* 0x000fc60000000096 */
[----:B------:R-:W-:-:S04]  /*3800*/  FMUL.FTZ R172, R3, R172 ;  /* 0x000000ac03ac7220 */ /* 0x000fc80000410000 */
[----:B------:R-:W-:Y:S02]  /*3810*/  @P4 FADD.FTZ R172, R172, R173 ;  /* 0x000000adacac4221 */ /* 0x000fe40000010000 */
.L_x_3292:
[----:B------:R-:W-:Y:S05]  /*3820*/  BSYNC B1 ;  /* 0x0000000000017941 */ /* 0x000fea0003800000 */
.L_x_3290:
        /* <DEDUP_REMOVED lines=11> */
.L_x_3294:
[----:B------:R-:W-:Y:S01]  /*38e0*/  FFMA.FTZ R172, R19, R177, R174 ;  /* 0x000000b113ac7223 */ /* 0x000fe200000100ae */
[----:B------:R-:W-:-:S03]  /*38f0*/  @P4 PRMT R173, RZ, 0x7610, R150 ;  /* 0x00007610ffad4816 */ /* 0x000fc60000000096 */
[----:B------:R-:W-:-:S04]  /*3900*/  FADD.FTZ R172, R233, -R172 ;  /* 0x800000ace9ac7221 */ /* 0x000fc80000010000 */
[----:B------:R-:W-:-:S04]  /*3910*/  FMUL.FTZ R172, R3, R172 ;  /* 0x000000ac03ac7220 */ /* 0x000fc80000410000 */
[----:B------:R-:W-:Y:S02]  /*3920*/  @P4 FADD.FTZ R172, R172, R173 ;  /* 0x000000adacac4221 */ /* 0x000fe40000010000 */
.L_x_3295:
[----:B------:R-:W-:Y:S05]  /*3930*/  BSYNC B1 ;  /* 0x0000000000017941 */ /* 0x000fea0003800000 */
.L_x_3293:
        /* <DEDUP_REMOVED lines=11> */
.L_x_3297:
[----:B------:R-:W-:-:S04]  /*39f0*/  FFMA.FTZ R173, R20, R177, R174 ;  /* 0x000000b114ad7223 */ /* 0x000fc800000100ae */
[----:B------:R-:W-:Y:S01]  /*3a00*/  FADD.FTZ R172, R232, -R173 ;  /* 0x800000ade8ac7221 */ /* 0x000fe20000010000 */
[----:B------:R-:W-:-:S03]  /*3a10*/  @P4 PRMT R173, RZ, 0x5410, R151 ;  /* 0x00005410ffad4816 */ /* 0x000fc60000000097 */
[----:B------:R-:W-:-:S04]  /*3a20*/  FMUL.FTZ R172, R3, R172 ;  /* 0x000000ac03ac7220 */ /* 0x000fc80000410000 */
[----:B------:R-:W-:Y:S02]  /*3a30*/  @P4 FADD.FTZ R172, R172, R173 ;  /* 0x000000adacac4221 */ /* 0x000fe40000010000 */
.L_x_3298:
[----:B------:R-:W-:Y:S05]  /*3a40*/  BSYNC B1 ;  /* 0x0000000000017941 */ /* 0x000fea0003800000 */
.L_x_3296:
        /* <DEDUP_REMOVED lines=11> */
.L_x_3300:
[----:B------:R-:W-:Y:S01]  /*3b00*/  FFMA.FTZ R172, R21, R177, R174 ;  /* 0x000000b115ac7223 */ /* 0x000fe200000100ae */
[----:B------:R-:W-:-:S03]  /*3b10*/  @P4 PRMT R173, RZ, 0x7610, R151 ;  /* 0x00007610ffad4816 */ /* 0x000fc60000000097 */
[----:B------:R-:W-:-:S04]  /*3b20*/  FADD.FTZ R172, R231, -R172 ;  /* 0x800000ace7ac7221 */ /* 0x000fc80000010000 */
[----:B------:R-:W-:-:S04]  /*3b30*/  FMUL.FTZ R176, R3, R172 ;  /* 0x000000ac03b07220 */ /* 0x000fc80000410000 */
[----:B------:R-:W-:Y:S02]  /*3b40*/  @P4 FADD.FTZ R176, R176, R173 ;  /* 0x000000adb0b04221 */ /* 0x000fe40000010000 */
.L_x_3301:
[----:B------:R-:W-:Y:S05]  /*3b50*/  BSYNC B1 ;  /* 0x0000000000017941 */ /* 0x000fea0003800000 */
.L_x_3299:
        /* <DEDUP_REMOVED lines=13> */
.L_x_3277:
[----:B------:R-:W-:Y:S05]  /*3c30*/  BSYNC B0 ;  /* 0x0000000000007941 */ /* 0x000fea0003800000 */
.L_x_3276:
        /* <DEDUP_REMOVED lines=12> */
.L_x_3305:
        /* <DEDUP_REMOVED lines=9> */
.L_x_3306:
[----:B------:R-:W-:Y:S05]  /*3d90*/  BSYNC B1 ;  /* 0x0000000000017941 */ /* 0x000fea0003800000 */
.L_x_3304:
        /* <DEDUP_REMOVED lines=13> */
.L_x_3308:
[----:B------:R-:W-:Y:S01]  /*3e70*/  FFMA.FTZ R172, R181, R177, R174 ;  /* 0x000000b1b5ac7223 */ /* 0x000fe200000100ae */
[----:B------:R-:W-:-:S03]  /*3e80*/  @P4 PRMT R173, RZ, 0x7610, R152 ;  /* 0x00007610ffad4816 */ /* 0x000fc60000000098 */
[----:B------:R-:W-:-:S04]  /*3e90*/  FADD.FTZ R172, R229, -R172 ;  /* 0x800000ace5ac7221 */ /* 0x000fc80000010000 */
[----:B------:R-:W-:-:S04]  /*3ea0*/  FMUL.FTZ R172, R3, R172 ;  /* 0x000000ac03ac7220 */ /* 0x000fc80000410000 */
[----:B------:R-:W-:Y:S02]  /*3eb0*/  @P4 FADD.FTZ R172, R172, R173 ;  /* 0x000000adacac4221 */ /* 0x000fe40000010000 */
.L_x_3309:
[----:B------:R-:W-:Y:S05]  /*3ec0*/  BSYNC B1 ;  /* 0x0000000000017941 */ /* 0x000fea0003800000 */
.L_x_3307:
        /* <DEDUP_REMOVED lines=11> */
.L_x_3311:
[----:B------:R-:W-:-:S04]  /*3f80*/  FFMA.FTZ R173, R182, R177, R174 ;  /* 0x000000b1b6ad7223 */ /* 0x000fc800000100ae */
[----:B------:R-:W-:Y:S01]  /*3f90*/  FADD.FTZ R172, R228, -R173 ;  /* 0x800000ade4ac7221 */ /* 0x000fe20000010000 */
[----:B------:R-:W-:-:S03]  /*3fa0*/  @P4 PRMT R173, RZ, 0x5410, R153 ;  /* 0x00005410ffad4816 */ /* 0x000fc60000000099 */
[----:B------:R-:W-:-:S04]  /*3fb0*/  FMUL.FTZ R172, R3, R172 ;  /* 0x000000ac03ac7220 */ /* 0x000fc80000410000 */
[----:B------:R-:W-:Y:S02]  /*3fc0*/  @P4 FADD.FTZ R172, R172, R173 ;  /* 0x000000adacac4221 */ /* 0x000fe40000010000 */
.L_x_3312:
[----:B------:R-:W-:Y:S05]  /*3fd0*/  BSYNC B1 ;  /* 0x0000000000017941 */ /* 0x000fea0003800000 */
.L_x_3310:
        /* <DEDUP_REMOVED lines=11> */
.L_x_3314:
[----:B------:R-:W-:Y:S01]  /*4090*/  FFMA.FTZ R172, R183, R177, R174 ;  /* 0x000000b1b7ac7223 */ /* 0x000fe200000100ae */
[----:B------:R-:W-:-:S03]  /*40a0*/  @P4 PRMT R173, RZ, 0x7610, R153 ;  /* 0x00007610ffad4816 */ /* 0x000fc60000000099 */
[----:B------:R-:W-:-:S04]  /*40b0*/  FADD.FTZ R172, R227, -R172 ;  /* 0x800000ace3ac7221 */ /* 0x000fc80000010000 */
[----:B------:R-:W-:-:S04]  /*40c0*/  FMUL.FTZ R172, R3, R172 ;  /* 0x000000ac03ac7220 */ /* 0x000fc80000410000 */
[----:B------:R-:W-:Y:S02]  /*40d0*/  @P4 FADD.FTZ R172, R172, R173 ;  /* 0x000000adacac4221 */ /* 0x000fe40000010000 */
.L_x_3315:
[----:B------:R-:W-:Y:S05]  /*40e0*/  BSYNC B1 ;  /* 0x0000000000017941 */ /* 0x000fea0003800000 */
.L_x_3313:
        /* <DEDUP_REMOVED lines=11> */
.L_x_3317:
[----:B------:R-:W-:-:S04]  /*41a0*/  FFMA.FTZ R173, R184, R177, R174 ;  /* 0x000000b1b8ad7223 */ /* 0x000fc800000100ae */
[----:B------:R-:W-:Y:S01]  /*41b0*/  FADD.FTZ R172, R226, -R173 ;  /* 0x800000ade2ac7221 */ /* 0x000fe20000010000 */
[----:B------:R-:W-:-:S03]  /*41c0*/  @P4 PRMT R173, RZ, 0x5410, R154 ;  /* 0x00005410ffad4816 */ /* 0x000fc6000000009a */
[----:B------:R-:W-:-:S04]  /*41d0*/  FMUL.FTZ R172, R3, R172 ;  /* 0x000000ac03ac7220 */ /* 0x000fc80000410000 */
[----:B------:R-:W-:Y:S02]  /*41e0*/  @P4 FADD.FTZ R172, R172, R173 ;  /* 0x000000adacac4221 */ /* 0x000fe40000010000 */
.L_x_3318:
[----:B------:R-:W-:Y:S05]  /*41f0*/  BSYNC B1 ;  /* 0x0000000000017941 */ /* 0x000fea0003800000 */
.L_x_3316:
        /* <DEDUP_REMOVED lines=11> */
.L_x_3320:
[----:B------:R-:W-:Y:S01]  /*42b0*/  FFMA.FTZ R172, R185, R177, R174 ;  /* 0x000000b1b9ac7223 */ /* 0x000fe200000100ae */
[----:B------:R-:W-:-:S03]  /*42c0*/  @P4 PRMT R173, RZ, 0x7610, R154 ;  /* 0x00007610ffad4816 */ /* 0x000fc6000000009a */
[----:B------:R-:W-:-:S04]  /*42d0*/  FADD.FTZ R172, R225, -R172 ;  /* 0x800000ace1ac7221 */ /* 0x000fc80000010000 */
[----:B------:R-:W-:-:S04]  /*42e0*/  FMUL.FTZ R172, R3, R172 ;  /* 0x000000ac03ac7220 */ /* 0x000fc80000410000 */
[----:B------:R-:W-:Y:S02]  /*42f0*/  @P4 FADD.FTZ R172, R172, R173 ;  /* 0x000000adacac4221 */ /* 0x000fe40000010000 */
.L_x_3321:
[----:B------:R-:W-:Y:S05]  /*4300*/  BSYNC B1 ;  /* 0x0000000000017941 */ /* 0x000fea0003800000 */
.L_x_3319:
        /* <DEDUP_REMOVED lines=11> */
.L_x_3323:
[----:B------:R-:W-:-:S04]  /*43c0*/  FFMA.FTZ R173, R186, R177, R174 ;  /* 0x000000b1baad7223 */ /* 0x000fc800000100ae */
[----:B------:R-:W-:Y:S01]  /*43d0*/  FADD.FTZ R172, R224, -R173 ;  /* 0x800000ade0ac7221 */ /* 0x000fe20000010000 */
[----:B------:R-:W-:-:S03]  /*43e0*/  @P4 PRMT R173, RZ, 0x5410, R155 ;  /* 0x00005410ffad4816 */ /* 0x000fc6000000009b */
[----:B------:R-:W-:-:S04]  /*43f0*/  FMUL.FTZ R172, R3, R172 ;  /* 0x000000ac03ac7220 */ /* 0x000fc80000410000 */
[----:B------:R-:W-:Y:S02]  /*4400*/  @P4 FADD.FTZ R172, R172, R173 ;  /* 0x000000adacac4221 */ /* 0x000fe40000010000 */
.L_x_3324:
[----:B------:R-:W-:Y:S05]  /*4410*/  BSYNC B1 ;  /* 0x0000000000017941 */ /* 0x000fea0003800000 */
.L_x_3322:
        /* <DEDUP_REMOVED lines=11> */
.L_x_3326:
[----:B------:R-:W-:Y:S01]  /*44d0*/  FFMA.FTZ R172, R187, R177, R174 ;  /* 0x000000b1bbac7223 */ /* 0x000fe200000100ae */
[----:B------:R-:W-:-:S03]  /*44e0*/  @P4 PRMT R173, RZ, 0x7610, R155 ;  /* 0x00007610ffad4816 */ /* 0x000fc6000000009b */
[----:B------:R-:W-:-:S04]  /*44f0*/  FADD.FTZ R172, R223, -R172 ;  /* 0x800000acdfac7221 */ /* 0x000fc80000010000 */
[----:B------:R-:W-:-:S04]  /*4500*/  FMUL.FTZ R176, R3, R172 ;  /* 0x000000ac03b07220 */ /* 0x000fc80000410000 */
[----:B------:R-:W-:Y:S02]  /*4510*/  @P4 FADD.FTZ R176, R176, R173 ;  /* 0x000000adb0b04221 */ /* 0x000fe40000010000 */
.L_x_3327:
[----:B------:R-:W-:Y:S05]  /*4520*/  BSYNC B1 ;  /* 0x0000000000017941 */ /* 0x000fea0003800000 */
.L_x_3325:
        /* <DEDUP_REMOVED lines=13> */
.L_x_3303:
[----:B------:R-:W-:Y:S05]  /*4600*/  BSYNC B0 ;  /* 0x0000000000007941 */ /* 0x000fea0003800000 */
.L_x_3302:
        /* <DEDUP_REMOVED lines=12> */
.L_x_3331:
        /* <DEDUP_REMOVED lines=9> */
.L_x_3332:
[----:B------:R-:W-:Y:S05]  /*4760*/  BSYNC B1 ;  /* 0x0000000000017941 */ /* 0x000fea0003800000 */
.L_x_3330:
        /* <DEDUP_REMOVED lines=13> */
.L_x_3334:
[----:B------:R-:W-:-:S04]  /*4840*/  FFMA.FTZ R173, R188, R177, R174 ;  /* 0x000000b1bcad7223 */ /* 0x000fc800000100ae */
[----:B------:R-:W-:Y:S01]  /*4850*/  FADD.FTZ R172, R220, -R173 ;  /* 0x800000addcac7221 */ /* 0x000fe20000010000 */
[----:B------:R-:W-:-:S03]  /*4860*/  @P4 PRMT R173, RZ, 0x7610, R156 ;  /* 0x00007610ffad4816 */ /* 0x000fc6000000009c */
[----:B------:R-:W-:-:S04]  /*4870*/  FMUL.FTZ R172, R3, R172 ;  /* 0x000000ac03ac7220 */ /* 0x000fc80000410000 */
[----:B------:R-:W-:Y:S02]  /*4880*/  @P4 FADD.FTZ R172, R172, R173 ;  /* 0x000000adacac4221 */ /* 0x000fe40000010000 */
.L_x_3335:
[----:B------:R-:W-:Y:S05]  /*4890*/  BSYNC B1 ;  /* 0x0000000000017941 */ /* 0x000fea0003800000 */
.L_x_3333:
        /* <DEDUP_REMOVED lines=11> */
.L_x_3337:
[----:B------:R-:W-:Y:S01]  /*4950*/  FFMA.FTZ R172, R189, R177, R174 ;  /* 0x000000b1bdac7223 */ /* 0x000fe200000100ae */
[----:B------:R-:W-:-:S03]  /*4960*/  @P4 PRMT R173, RZ, 0x5410, R157 ;  /* 0x00005410ffad4816 */ /* 0x000fc6000000009d */
[----:B------:R-:W-:-:S04]  /*4970*/  FADD.FTZ R172, R215, -R172 ;  /* 0x800000acd7ac7221 */ /* 0x000fc80000010000 */
[----:B------:R-:W-:-:S04]  /*4980*/  FMUL.FTZ R172, R3, R172 ;  /* 0x000000ac03ac7220 */ /* 0x000fc80000410000 */
[----:B------:R-:W-:Y:S02]  /*4990*/  @P4 FADD.FTZ R172, R172, R173 ;  /* 0x000000adacac4221 */ /* 0x000fe40000010000 */
.L_x_3338:
[----:B------:R-:W-:Y:S05]  /*49a0*/  BSYNC B1 ;  /* 0x0000000000017941 */ /* 0x000fea0003800000 */
.L_x_3336:
        /* <DEDUP_REMOVED lines=11> */
.L_x_3340:
[----:B------:R-:W-:-:S04]  /*4a60*/  FFMA.FTZ R173, R190, R177, R174 ;  /* 0x000000b1bead7223 */ /* 0x000fc800000100ae */
[----:B------:R-:W-:Y:S01]  /*4a70*/  FADD.FTZ R172, R214, -R173 ;  /* 0x800000add6ac7221 */ /* 0x000fe20000010000 */
[----:B------:R-:W-:-:S03]  /*4a80*/  @P4 PRMT R173, RZ, 0x7610, R157 ;  /* 0x00007610ffad4816 */ /* 0x000fc6000000009d */
[----:B------:R-:W-:-:S04]  /*4a90*/  FMUL.FTZ R172, R3, R172 ;  /* 0x000000ac03ac7220 */ /* 0x000fc80000410000 */
[----:B------:R-:W-:Y:S02]  /*4aa0*/  @P4 FADD.FTZ R172, R172, R173 ;  /* 0x000000adacac4221 */ /* 0x000fe40000010000 */
.L_x_3341:
[----:B------:R-:W-:Y:S05]  /*4ab0*/  BSYNC B1 ;  /* 0x0000000000017941 */ /* 0x000fea0003800000 */
.L_x_3339:
        /* <DEDUP_REMOVED lines=11> */
.L_x_3343:
[----:B------:R-:W-:-:S04]  /*4b70*/  FFMA.FTZ R173, R191, R177, R174 ;  /* 0x000000b1bfad7223 */ /* 0x000fc800000100ae */
[----:B------:R-:W-:Y:S01]  /*4b80*/  FADD.FTZ R172, R208, -R173 ;  /* 0x800000add0ac7221 */ /* 0x000fe20000010000 */
[----:B------:R-:W-:-:S03]  /*4b90*/  @P4 PRMT R173, RZ, 0x5410, R158 ;  /* 0x00005410ffad4816 */ /* 0x000fc6000000009e */
[----:B------:R-:W-:-:S04]  /*4ba0*/  FMUL.FTZ R172, R3, R172 ;  /* 0x000000ac03ac7220 */ /* 0x000fc80000410000 */
[----:B------:R-:W-:Y:S02]  /*4bb0*/  @P4 FADD.FTZ R172, R172, R173 ;  /* 0x000000adacac4221 */ /* 0x000fe40000010000 */
.L_x_3344:
[----:B------:R-:W-:Y:S05]  /*4bc0*/  BSYNC B1 ;  /* 0x0000000000017941 */ /* 0x000fea0003800000 */
.L_x_3342:
        /* <DEDUP_REMOVED lines=11> */
.L_x_3346:
[----:B------:R-:W-:Y:S01]  /*4c80*/  FFMA.FTZ R172, R192, R177, R174 ;  /* 0x000000b1c0ac7223 */ /* 0x000fe200000100ae */
[----:B------:R-:W-:-:S03]  /*4c90*/  @P4 PRMT R173, RZ, 0x7610, R158 ;  /* 0x00007610ffad4816 */ /* 0x000fc6000000009e */
[----:B------:R-:W-:-:S04]  /*4ca0*/  FADD.FTZ R172, R207, -R172 ;  /* 0x800000accfac7221 */ /* 0x000fc80000010000 */
[----:B------:R-:W-:-:S04]  /*4cb0*/  FMUL.FTZ R172, R3, R172 ;  /* 0x000000ac03ac7220 */ /* 0x000fc80000410000 */
[----:B------:R-:W-:Y:S02]  /*4cc0*/  @P4 FADD.FTZ R172, R172, R173 ;  /* 0x000000adacac4221 */ /* 0x000fe40000010000 */
.L_x_3347:
[----:B------:R-:W-:Y:S05]  /*4cd0*/  BSYNC B1 ;  /* 0x0000000000017941 */ /* 0x000fea0003800000 */
.L_x_3345:
        /* <DEDUP_REMOVED lines=11> */
.L_x_3349:
[----:B------:R-:W-:-:S04]  /*4d90*/  FFMA.FTZ R173, R193, R177, R174 ;  /* 0x000000b1c1ad7223 */ /* 0x000fc800000100ae */
[----:B------:R-:W-:Y:S01]  /*4da0*/  FADD.FTZ R172, R194, -R173 ;  /* 0x800000adc2ac7221 */ /* 0x000fe20000010000 */
[----:B------:R-:W-:-:S03]  /*4db0*/  @P4 PRMT R173, RZ, 0x5410, R159 ;  /* 0x00005410ffad4816 */ /* 0x000fc6000000009f */
[----:B------:R-:W-:-:S04]  /*4dc0*/  FMUL.FTZ R172, R3, R172 ;  /* 0x000000ac03ac7220 */ /* 0x000fc80000410000 */
[----:B------:R-:W-:Y:S02]  /*4dd0*/  @P4 FADD.FTZ R172, R172, R173 ;  /* 0x000000adacac4221 */ /* 0x000fe40000010000 */
.L_x_3350:
[----:B------:R-:W-:Y:S05]  /*4de0*/  BSYNC B1 ;  /* 0x0000000000017941 */ /* 0x000fea0003800000 */
.L_x_3348:
        /* <DEDUP_REMOVED lines=11> */
.L_x_3352:
[----:B------:R-:W-:-:S04]  /*4ea0*/  FFMA.FTZ R173, R195, R177, R174 ;  /* 0x000000b1c3ad7223 */ /* 0x000fc800000100ae */
[----:B------:R-:W-:Y:S01]  /*4eb0*/  FADD.FTZ R172, R196, -R173 ;  /* 0x800000adc4ac7221 */ /* 0x000fe20000010000 */
[----:B------:R-:W-:-:S03]  /*4ec0*/  @P4 PRMT R173, RZ, 0x7610, R159 ;  /* 0x00007610ffad4816 */ /* 0x000fc6000000009f */
[----:B------:R-:W-:-:S04]  /*4ed0*/  FMUL.FTZ R176, R3, R172 ;  /* 0x000000ac03b07220 */ /* 0x000fc80000410000 */
[----:B------:R-:W-:Y:S02]  /*4ee0*/  @P4 FADD.FTZ R176, R176, R173 ;  /* 0x000000adb0b04221 */ /* 0x000fe40000010000 */
.L_x_3353:
[----:B------:R-:W-:Y:S05]  /*4ef0*/  BSYNC B1 ;  /* 0x0000000000017941 */ /* 0x000fea0003800000 */
.L_x_3351:
        /* <DEDUP_REMOVED lines=13> */
.L_x_3329:
[----:B------:R-:W-:Y:S05]  /*4fd0*/  BSYNC B0 ;  /* 0x0000000000007941 */ /* 0x000fea0003800000 */
.L_x_3328:
        /* <DEDUP_REMOVED lines=13> */
.L_x_3357:
        /* <DEDUP_REMOVED lines=9> */
.L_x_3358:
[----:B------:R-:W-:Y:S05]  /*5140*/  BSYNC B1 ;  /* 0x0000000000017941 */ /* 0x000fea0003800000 */
.L_x_3356:
        /* <DEDUP_REMOVED lines=13> */
.L_x_3360:
[----:B------:R-:W-:Y:S01]  /*5220*/  FFMA.FTZ R172, R197, R177, R174 ;  /* 0x000000b1c5ac7223 */ /* 0x000fe200000100ae */
[----:B------:R-:W-:-:S03]  /*5230*/  @P4 PRMT R173, RZ, 0x7610, R160 ;  /* 0x00007610ffad4816 */ /* 0x000fc600000000a0 */
[----:B------:R-:W-:-:S04]  /*5240*/  FADD.FTZ R172, R219, -R172 ;  /* 0x800000acdbac7221 */ /* 0x000fc80000010000 */
[----:B------:R-:W-:-:S04]  /*5250*/  FMUL.FTZ R172, R3, R172 ;  /* 0x000000ac03ac7220 */ /* 0x000fc80000410000 */
[----:B------:R-:W-:Y:S02]  /*5260*/  @P4 FADD.FTZ R172, R172, R173 ;  /* 0x000000adacac4221 */ /* 0x000fe40000010000 */
.L_x_3361:
[----:B------:R-:W-:Y:S05]  /*5270*/  BSYNC B1 ;  /* 0x0000000000017941 */ /* 0x000fea0003800000 */
.L_x_3359:
        /* <DEDUP_REMOVED lines=11> */
.L_x_3363:
[----:B------:R-:W-:-:S04]  /*5330*/  FFMA.FTZ R173, R198, R177, R174 ;  /* 0x000000b1c6ad7223 */ /* 0x000fc800000100ae */
[----:B------:R-:W-:Y:S01]  /*5340*/  FADD.FTZ R172, R218, -R173 ;  /* 0x800000addaac7221 */ /* 0x000fe20000010000 */
[----:B------:R-:W-:-:S03]  /*5350*/  @P4 PRMT R173, RZ, 0x5410, R161 ;  /* 0x00005410ffad4816 */ /* 0x000fc600000000a1 */
[----:B------:R-:W-:-:S04]  /*5360*/  FMUL.FTZ R172, R3, R172 ;  /* 0x000000ac03ac7220 */ /* 0x000fc80000410000 */
[----:B------:R-:W-:Y:S02]  /*5370*/  @P4 FADD.FTZ R172, R172, R173 ;  /* 0x000000adacac4221 */ /* 0x000fe40000010000 */
.L_x_3364:
[----:B------:R-:W-:Y:S05]  /*5380*/  BSYNC B1 ;  /* 0x0000000000017941 */ /* 0x000fea0003800000 */
.L_x_3362:
        /* <DEDUP_REMOVED lines=11> */
.L_x_3366:
[----:B------:R-:W-:Y:S01]  /*5440*/  FFMA.FTZ R172, R199, R177, R174 ;  /* 0x000000b1c7ac7223 */ /* 0x000fe200000100ae */
[----:B------:R-:W-:-:S03]  /*5450*/  @P4 PRMT R173, RZ, 0x7610, R161 ;  /* 0x00007610ffad4816 */ /* 0x000fc600000000a1 */
[----:B------:R-:W-:-:S04]  /*5460*/  FADD.FTZ R172, R217, -R172 ;  /* 0x800000acd9ac7221 */ /* 0x000fc80000010000 */
[----:B------:R-:W-:-:S04]  /*5470*/  FMUL.FTZ R172, R3, R172 ;  /* 0x000000ac03ac7220 */ /* 0x000fc80000410000 */
[----:B------:R-:W-:Y:S02]  /*5480*/  @P4 FADD.FTZ R172, R172, R173 ;  /* 0x000000adacac4221 */ /* 0x000fe40000010000 */
.L_x_3367:
[----:B------:R-:W-:Y:S05]  /*5490*/  BSYNC B1 ;  /* 0x0000000000017941 */ /* 0x000fea0003800000 */
.L_x_3365:
        /* <DEDUP_REMOVED lines=11> */
.L_x_3369:
[----:B------:R-:W-:-:S04]  /*5550*/  FFMA.FTZ R173, R200, R177, R174 ;  /* 0x000000b1c8ad7223 */ /* 0x000fc800000100ae */
[----:B------:R-:W-:Y:S01]  /*5560*/  FADD.FTZ R172, R216, -R173 ;  /* 0x800000add8ac7221 */ /* 0x000fe20000010000 */
[----:B------:R-:W-:-:S03]  /*5570*/  @P4 PRMT R173, RZ, 0x5410, R162 ;  /* 0x00005410ffad4816 */ /* 0x000fc600000000a2 */
[----:B------:R-:W-:-:S04]  /*5580*/  FMUL.FTZ R172, R3, R172 ;  /* 0x000000ac03ac7220 */ /* 0x000fc80000410000 */
[----:B------:R-:W-:Y:S02]  /*5590*/  @P4 FADD.FTZ R172, R172, R173 ;  /* 0x000000adacac4221 */ /* 0x000fe40000010000 */
.L_x_3370:
[----:B------:R-:W-:Y:S05]  /*55a0*/  BSYNC B1 ;  /* 0x0000000000017941 */ /* 0x000fea0003800000 */
.L_x_3368:
        /* <DEDUP_REMOVED lines=11> */
.L_x_3372:
[----:B------:R-:W-:-:S04]  /*5660*/  FFMA.FTZ R173, R201, R177, R174 ;  /* 0x000000b1c9ad7223 */ /* 0x000fc800000100ae */
[----:B------:R-:W-:Y:S01]  /*5670*/  FADD.FTZ R172, R202, -R173 ;  /* 0x800000adcaac7221 */ /* 0x000fe20000010000 */
[----:B------:R-:W-:-:S03]  /*5680*/  @P4 PRMT R173, RZ, 0x7610, R162 ;  /* 0x00007610ffad4816 */ /* 0x000fc600000000a2 */
[----:B------:R-:W-:-:S04]  /*5690*/  FMUL.FTZ R172, R3, R172 ;  /* 0x000000ac03ac7220 */ /* 0x000fc80000410000 */
[----:B------:R-:W-:Y:S02]  /*56a0*/  @P4 FADD.FTZ R172, R172, R173 ;  /* 0x000000adacac4221 */ /* 0x000fe40000010000 */
.L_x_3373:
[----:B------:R-:W-:Y:S05]  /*56b0*/  BSYNC B1 ;  /* 0x0000000000017941 */ /* 0x000fea0003800000 */
.L_x_3371:
        /* <DEDUP_REMOVED lines=11> */
.L_x_3375:
[----:B------:R-:W-:-:S04]  /*5770*/  FFMA.FTZ R173, R203, R177, R174 ;  /* 0x000000b1cbad7223 */ /* 0x000fc800000100ae */
[----:B------:R-:W-:Y:S01]  /*5780*/  FADD.FTZ R172, R204, -R173 ;  /* 0x800000adccac7221 */ /* 0x000fe20000010000 */
[----:B------:R-:W-:-:S03]  /*5790*/  @P4 PRMT R173, RZ, 0x5410, R163 ;  /* 0x00005410ffad4816 */ /* 0x000fc600000000a3 */
[----:B------:R-:W-:-:S04]  /*57a0*/  FMUL.FTZ R172, R3, R172 ;  /* 0x000000ac03ac7220 */ /* 0x000fc80000410000 */
[----:B------:R-:W-:Y:S02]  /*57b0*/  @P4 FADD.FTZ R172, R172, R173 ;  /* 0x000000adacac4221 */ /* 0x000fe40000010000 */
.L_x_3376:
[----:B------:R-:W-:Y:S05]  /*57c0*/  BSYNC B1 ;  /* 0x0000000000017941 */ /* 0x000fea0003800000 */
.L_x_3374:
        /* <DEDUP_REMOVED lines=11> */
.L_x_3378:
[----:B------:R-:W-:-:S04]  /*5880*/  FFMA.FTZ R177, R205, R177, R174 ;  /* 0x000000b1cdb17223 */ /* 0x000fc800000100ae */
[----:B------:R-:W-:-:S04]  /*5890*/  FADD.FTZ R172, R206, -R177 ;  /* 0x800000b1ceac7221 */ /* 0x000fc80000010000 */
[----:B------:R-:W-:Y:S01]  /*58a0*/  FMUL.FTZ R3, R3, R172 ;  /* 0x000000ac03037220 */ /* 0x000fe20000410000 */
[----:B------:R-:W-:-:S05]  /*58b0*/  @P4 PRMT R172, RZ, 0x7610, R163 ;  /* 0x00007610ffac4816 */ /* 0x000fca00000000a3 */
[----:B------:R-:W-:Y:S02]  /*58c0*/  @P4 FADD.FTZ R3, R3, R172 ;  /* 0x000000ac03034221 */ /* 0x000fe40000010000 */
.L_x_3379:
[----:B------:R-:W-:Y:S05]  /*58d0*/  BSYNC B1 ;  /* 0x0000000000017941 */ /* 0x000fea0003800000 */
.L_x_3377:
[----:B------:R-:W-:Y:S02]  /*58e0*/  @P5 MOV R173, 0x10 ;  /* 0x0000001000ad5802 */ /* 0x000fe40000000f00 */
[----:B------:R-:W-:Y:S01]  /*58f0*/  @P5 F2FP.BF16.PACK_AB R174, RZ, R3 ;  /* 0x00000003ffae523e */ /* 0x000fe200000010ff */
[----:B------:R-:W-:Y:S02]  /*5900*/  @P3 FMUL.FTZ R3, R3, c[0x0][0x1ec] ;  /* 0x00007b0003033a20 */ /* 0x000fe40000410000 */
[----:B------:R-:W-:Y:S01]  /*5910*/  @P5 IMAD.WIDE.U32 R172, R4, R173, c[0x0][0x258] ;  /* 0x0000960004ac5625 */ /* 0x000fe200078e00ad */
[----:B------:R-:W-:Y:S02]  /*5920*/  @P5 PRMT R171, R171, 0x5410, R174 ;  /* 0x00005410abab5816 */ /* 0x000fe400000000ae */
[----:B------:R-:W-:Y:S02]  /*5930*/  @P3 MOV R4, 0x10 ;  /* 0x0000001000043802 */ /* 0x000fe40000000f00 */
[----:B------:R-:W-:Y:S01]  /*5940*/  @P3 F2FP.BF16.PACK_AB R3, RZ, R3 ;  /* 0x00000003ff03323e */ /* 0x000fe200000010ff */
[----:B------:R0:W-:Y:S03]  /*5950*/  @P5 STG.E.128 [R172.64], R168 ;  /* 0x000000a8ac005986 */ /* 0x0001e6000c101d04 */
[----:B------:R-:W-:Y:S01]  /*5960*/  @P3 PRMT R167, R167, 0x5410, R3 ;  /* 0x00005410a7a73816 */ /* 0x000fe20000000003 */
[----:B0-----:R-:W-:-:S05]  /*5970*/  @P3 IMAD.WIDE.U32 R172, R175, R4, c[0x0][0x248] ;  /* 0x00009200afac3625 */ /* 0x001fca00078e0004 */
[----:B------:R0:W-:Y:S02]  /*5980*/  @P3 STG.E.128 [R172.64], R164 ;  /* 0x000000a4ac003986 */ /* 0x0001e4000c101d04 */
.L_x_3355:
[----:B------:R-:W-:Y:S05]  /*5990*/  BSYNC B0 ;  /* 0x0000000000007941 */ /* 0x000fea0003800000 */
.L_x_3354:
[----:B------:R-:W-:Y:S02]  /*59a0*/  IADD3 R2, R2, c[0x0][0x160], RZ ;  /* 0x0000580002027a10 */ /* 0x000fe40007ffe0ff */
[----:B------:R-:W-:Y:S02]  /*59b0*/  LOP3.LUT P3, RZ, R247, 0xff, RZ, 0xc0, !PT ;  /* 0x000000fff7ff7812 */ /* 0x000fe4000786c0ff */
[----:B------:R-:W-:Y:S02]  /*59c0*/  ISETP.GE.AND P2, PT, R2, c[0x0][0x164], PT ;  /* 0x0000590002007a0c */ /* 0x000fe40003f46270 */
[----:B------:R-:W-:-:S11]  /*59d0*/  SEL R247, RZ, 0x1, P3 ;  /* 0x00000001fff77807 */ /* 0x000fd60001800000 */
[----:B0-----:R-:W-:Y:S01]  /*59e0*/  @P2 CALL.REL.NOINC `(.L_x_3224) ;  /* 0x0000001000002944 */ /* 0x001fe20003c00000 */
[----:B------:R-:W-:Y:S05]  /*59f0*/  BRA `(.L_x_3380) ;  /* 0xffffab8000007947 */ /* 0x000fea000383ffff */
.L_x_3224:
[----:B-1----:R-:W0:Y:S01]  /*5a00*/  S2UR UR6, SR_CTAID.X ;  /* 0x00000000000679c3 */ /* 0x002e220000002500 */
[----:B------:R-:W0:Y:S01]  /*5a10*/  S2R R3, SR_TID.X ;  /* 0x0000000000037919 */ /* 0x000e220000002100 */
[C---:B------:R-:W-:Y:S01]  /*5a20*/  LOP3.LUT P3, RZ, R0.reuse, 0xffffff80, RZ, 0xc0, !PT ;  /* 0xffffff8000ff7812 */ /* 0x040fe2000786c0ff */
[----:B------:R-:W-:Y:S01]  /*5a30*/  @P0 IMAD.MOV.U32 R13, RZ, RZ, 0x20 ;  /* 0x00000020ff0d0424 */ /* 0x000fe200078e00ff */
[----:B------:R-:W-:Y:S02]  /*5a40*/  ISETP.GE.U32.AND P2, PT, R0, 0x100, PT ;  /* 0x000001000000780c */ /* 0x000fe40003f46070 */
[----:B------:R-:W-:-:S09]  /*5a50*/  @P1 MOV R15, 0x20 ;  /* 0x00000020000f1802 */ /* 0x000fd20000000f00 */
        /* <DEDUP_REMOVED lines=44> */
.L_x_3248:
[----:B-1----:R-:W-:Y:S01]  /*5d20*/  HFMA2.MMA R177, -RZ, RZ, 0, 9.5367431640625e-07 ;  /* 0x00000010ffb17435 */ /* 0x002fe200000001ff */
[----:B------:R-:W-:-:S02]  /*5d30*/  MOV R178, R211 ;  /* 0x000000d300b27202 */ /* 0x000fc40000000f00 */
[----:B------:R-:W-:Y:S02]  /*5d40*/  MOV R176, 0x1f ;  /* 0x0000001f00b07802 */ /* 0x000fe40000000f00 */
[----:B------:R-:W-:Y:S02]  /*5d50*/  MOV R175, 0xffffffff ;  /* 0xffffffff00af7802 */ /* 0x000fe40000000f00 */
[----:B------:R-:W-:Y:S02]  /*5d60*/  MOV R172, 0x5d80 ;  /* 0x00005d8000ac7802 */ /* 0x000fe40000000f00 */
[----:B0-----:R-:W-:Y:S05]  /*5d70*/  CALL.REL.NOINC `($__internal_42_$__cuda_sm70_shflsync_down_p) ;  /* 0x0000046000007944 */ /* 0x001fea0003c00000 */
[----:B-1----:R-:W-:Y:S01]  /*5d80*/  MOV R212, R175 ;  /* 0x000000af00d47202 */ /* 0x002fe20000000f00 */
[----:B0-----:R-:W-:Y:S05]  /*5d90*/  BRA `(.L_x_3381) ;  /* 0xffffc7f000007947 */ /* 0x001fea000383ffff */
.L_x_3249:
[----:B-1----:R-:W-:Y:S01]  /*5da0*/  HFMA2.MMA R177, -RZ, RZ, 0, 9.5367431640625e-07 ;  /* 0x00000010ffb17435 */ /* 0x002fe200000001ff */
[----:B------:R-:W-:Y:S01]  /*5db0*/  MOV R178, R210 ;  /* 0x000000d200b27202 */ /* 0x000fe20000000f00 */
[----:B------:R-:W-:Y:S01]  /*5dc0*/  IMAD.MOV.U32 R176, RZ, RZ, 0x1f ;  /* 0x0000001fffb07424 */ /* 0x000fe200078e00ff */
[----:B------:R-:W-:Y:S02]  /*5dd0*/  MOV R175, 0xffffffff ;  /* 0xffffffff00af7802 */ /* 0x000fe40000000f00 */
[----:B------:R-:W-:-:S02]  /*5de0*/  MOV R172, 0x5e00 ;  /* 0x00005e0000ac7802 */ /* 0x000fc40000000f00 */
[----:B0-23--:R-:W-:Y:S05]  /*5df0*/  CALL.REL.NOINC `($__internal_42_$__cuda_sm70_shflsync_down_p) ;  /* 0x000003e000007944 */ /* 0x00dfea0003c00000 */
[----:B------:R-:W-:Y:S01]  /*5e00*/  FADD.FTZ R211, R212, R211 ;  /* 0x000000d3d4d37221 */ /* 0x000fe20000010000 */
[----:B0-----:R-:W-:Y:S01]  /*5e10*/  HFMA2.MMA R177, -RZ, RZ, 0, 4.76837158203125e-07 ;  /* 0x00000008ffb17435 */ /* 0x001fe200000001ff */
[----:B-1----:R-:W-:Y:S01]  /*5e20*/  FADD.FTZ R210, R210, R175 ;  /* 0x000000afd2d27221 */ /* 0x002fe20000010000 */
[----:B------:R-:W-:-:S02]  /*5e30*/  MOV R176, 0x1f ;  /* 0x0000001f00b07802 */ /* 0x000fc40000000f00 */
[----:B------:R-:W-:Y:S02]  /*5e40*/  MOV R175, 0xffffffff ;  /* 0xffffffff00af7802 */ /* 0x000fe40000000f00 */
[----:B------:R-:W-:Y:S02]  /*5e50*/  MOV R178, R211 ;  /* 0x000000d300b27202 */ /* 0x000fe40000000f00 */
[----:B------:R-:W-:Y:S02]  /*5e60*/  MOV R172, 0x5e80 ;  /* 0x00005e8000ac7802 */ /* 0x000fe40000000f00 */
[----:B------:R-:W-:Y:S05]  /*5e70*/  CALL.REL.NOINC `($__internal_42_$__cuda_sm70_shflsync_down_p) ;  /* 0x0000036000007944 */ /* 0x000fea0003c00000 */
[----:B0-----:R-:W-:Y:S01]  /*5e80*/  HFMA2.MMA R177, -RZ, RZ, 0, 4.76837158203125e-07 ;  /* 0x00000008ffb17435 */ /* 0x001fe200000001ff */
[----:B-1----:R-:W-:Y:S01]  /*5e90*/  MOV R212, R175 ;  /* 0x000000af00d47202 */ /* 0x002fe20000000f00 */
[----:B------:R-:W-:Y:S01]  /*5ea0*/  IMAD.MOV.U32 R175, RZ, RZ, -0x1 ;  /* 0xffffffffffaf7424 */ /* 0x000fe200078e00ff */
[----:B------:R-:W-:Y:S02]  /*5eb0*/  MOV R178, R210 ;  /* 0x000000d200b27202 */ /* 0x000fe40000000f00 */
[----:B------:R-:W-:Y:S02]  /*5ec0*/  MOV R176, 0x1f ;  /* 0x0000001f00b07802 */ /* 0x000fe40000000f00 */
[----:B------:R-:W-:-:S02]  /*5ed0*/  MOV R172, 0x5ef0 ;  /* 0x00005ef000ac7802 */ /* 0x000fc40000000f00 */
[----:B------:R-:W-:Y:S05]  /*5ee0*/  CALL.REL.NOINC `($__internal_42_$__cuda_sm70_shflsync_down_p) ;  /* 0x000002f000007944 */ /* 0x000fea0003c00000 */
[----:B------:R-:W-:Y:S01]  /*5ef0*/  FADD.FTZ R211, R212, R211 ;  /* 0x000000d3d4d37221 */ /* 0x000fe20000010000 */
[----:B0-----:R-:W-:Y:S01]  /*5f00*/  HFMA2.MMA R177, -RZ, RZ, 0, 2.384185791015625e-07 ;  /* 0x00000004ffb17435 */ /* 0x001fe200000001ff */
[----:B-1----:R-:W-:Y:S01]  /*5f10*/  FADD.FTZ R210, R210, R175 ;  /* 0x000000afd2d27221 */ /* 0x002fe20000010000 */
[----:B------:R-:W-:-:S02]  /*5f20*/  MOV R176, 0x1f ;  /* 0x0000001f00b07802 */ /* 0x000fc40000000f00 */
[----:B------:R-:W-:Y:S02]  /*5f30*/  MOV R175, 0xffffffff ;  /* 0xffffffff00af7802 */ /* 0x000fe40000000f00 */
[----:B------:R-:W-:Y:S02]  /*5f40*/  MOV R178, R211 ;  /* 0x000000d300b27202 */ /* 0x000fe40000000f00 */
[----:B------:R-:W-:Y:S02]  /*5f50*/  MOV R172, 0x5f70 ;  /* 0x00005f7000ac7802 */ /* 0x000fe40000000f00 */
[----:B------:R-:W-:Y:S05]  /*5f60*/  CALL.REL.NOINC `($__internal_42_$__cuda_sm70_shflsync_down_p) ;  /* 0x0000027000007944 */ /* 0x000fea0003c00000 */
[----:B0-----:R-:W-:Y:S01]  /*5f70*/  HFMA2.MMA R177, -RZ, RZ, 0, 2.384185791015625e-07 ;  /* 0x00000004ffb17435 */ /* 0x001fe200000001ff */
[----:B-1----:R-:W-:Y:S02]  /*5f80*/  MOV R212, R175 ;  /* 0x000000af00d47202 */ /* 0x002fe40000000f00 */
[----:B------:R-:W-:Y:S02]  /*5f90*/  MOV R178, R210 ;  /* 0x000000d200b27202 */ /* 0x000fe40000000f00 */
[----:B------:R-:W-:Y:S02]  /*5fa0*/  MOV R176, 0x1f ;  /* 0x0000001f00b07802 */ /* 0x000fe40000000f00 */
[----:B------:R-:W-:-:S02]  /*5fb0*/  MOV R175, 0xffffffff ;  /* 0xffffffff00af7802 */ /* 0x000fc40000000f00 */
[----:B------:R-:W-:Y:S02]  /*5fc0*/  MOV R172, 0x5fe0 ;  /* 0x00005fe000ac7802 */ /* 0x000fe40000000f00 */
[----:B------:R-:W-:Y:S05]  /*5fd0*/  CALL.REL.NOINC `($__internal_42_$__cuda_sm70_shflsync_down_p) ;  /* 0x0000020000007944 */ /* 0x000fea0003c00000 */
[----:B------:R-:W-:Y:S01]  /*5fe0*/  FADD.FTZ R211, R212, R211 ;  /* 0x000000d3d4d37221 */ /* 0x000fe20000010000 */
[----:B0-----:R-:W-:Y:S01]  /*5ff0*/  HFMA2.MMA R176, -RZ, RZ, 0, 1.847743988037109375e-06 ;  /* 0x0000001fffb07435 */ /* 0x001fe200000001ff */
[----:B-1----:R-:W-:Y:S01]  /*6000*/  FADD.FTZ R212, R210, R175 ;  /* 0x000000afd2d47221 */ /* 0x002fe20000010000 */
[----:B------:R-:W-:Y:S01]  /*6010*/  MOV R175, 0xffffffff ;  /* 0xffffffff00af7802 */ /* 0x000fe20000000f00 */
[----:B------:R-:W-:Y:S01]  /*6020*/  IMAD.MOV.U32 R177, RZ, RZ, 0x2 ;  /* 0x00000002ffb17424 */ /* 0x000fe200078e00ff */
[----:B------:R-:W-:Y:S02]  /*6030*/  MOV R178, R211 ;  /* 0x000000d300b27202 */ /* 0x000fe40000000f00 */
[----:B------:R-:W-:Y:S02]  /*6040*/  MOV R172, 0x6060 ;  /* 0x0000606000ac7802 */ /* 0x000fe40000000f00 */
[----:B------:R-:W-:Y:S05]  /*6050*/  CALL.REL.NOINC `($__internal_42_$__cuda_sm70_shflsync_down_p) ;  /* 0x0000018000007944 */ /* 0x000fea0003c00000 */
[----:B0-----:R-:W-:Y:S01]  /*6060*/  HFMA2.MMA R177, -RZ, RZ, 0, 1.1920928955078125e-07 ;  /* 0x00000002ffb17435 */ /* 0x001fe200000001ff */
[----:B-1----:R-:W-:Y:S02]  /*6070*/  MOV R210, R175 ;  /* 0x000000af00d27202 */ /* 0x002fe40000000f00 */
[----:B------:R-:W-:-:S02]  /*6080*/  MOV R178, R212 ;  /* 0x000000d400b27202 */ /* 0x000fc40000000f00 */
[----:B------:R-:W-:Y:S02]  /*6090*/  MOV R176, 0x1f ;  /* 0x0000001f00b07802 */ /* 0x000fe40000000f00 */
[----:B------:R-:W-:Y:S02]  /*60a0*/  MOV R175, 0xffffffff ;  /* 0xffffffff00af7802 */ /* 0x000fe40000000f00 */
[----:B------:R-:W-:Y:S02]  /*60b0*/  MOV R172, 0x60d0 ;  /* 0x000060d000ac7802 */ /* 0x000fe40000000f00 */
[----:B------:R-:W-:Y:S05]  /*60c0*/  CALL.REL.NOINC `($__internal_42_$__cuda_sm70_shflsync_down_p) ;  /* 0x0000011000007944 */ /* 0x000fea0003c00000 */
[----:B------:R-:W-:Y:S01]  /*60d0*/  FADD.FTZ R210, R210, R211 ;  /* 0x000000d3d2d27221 */ /* 0x000fe20000010000 */
[----:B0-----:R-:W-:Y:S01]  /*60e0*/  HFMA2.MMA R177, -RZ, RZ, 0, 5.9604644775390625e-08 ;  /* 0x00000001ffb17435 */ /* 0x001fe200000001ff */
[----:B-1----:R-:W-:Y:S01]  /*60f0*/  FADD.FTZ R179, R212, R175 ;  /* 0x000000afd4b37221 */ /* 0x002fe20000010000 */
[----:B------:R-:W-:Y:S01]  /*6100*/  MOV R175, 0xffffffff ;  /* 0xffffffff00af7802 */ /* 0x000fe20000000f00 */
[----:B------:R-:W-:Y:S01]  /*6110*/  IMAD.MOV.U32 R176, RZ, RZ, 0x1f ;  /* 0x0000001fffb07424 */ /* 0x000fe200078e00ff */
[----:B------:R-:W-:Y:S02]  /*6120*/  MOV R178, R210 ;  /* 0x000000d200b27202 */ /* 0x000fe40000000f00 */
[----:B------:R-:W-:-:S02]  /*6130*/  MOV R172, 0x6150 ;  /* 0x0000615000ac7802 */ /* 0x000fc40000000f00 */
[----:B------:R-:W-:Y:S05]  /*6140*/  CALL.REL.NOINC `($__internal_42_$__cuda_sm70_shflsync_down_p) ;  /* 0x0000009000007944 */ /* 0x000fea0003c00000 */
[----:B0-----:R-:W-:Y:S01]  /*6150*/  HFMA2.MMA R177, -RZ, RZ, 0, 5.9604644775390625e-08 ;  /* 0x00000001ffb17435 */ /* 0x001fe200000001ff */
[----:B-1----:R-:W-:-:S02]  /*6160*/  MOV R211, R175 ;  /* 0x000000af00d37202 */ /* 0x002fc40000000f00 */
[----:B------:R-:W-:Y:S02]  /*6170*/  MOV R178, R179 ;  /* 0x000000b300b27202 */ /* 0x000fe40000000f00 */
[----:B------:R-:W-:Y:S02]  /*6180*/  MOV R176, 0x1f ;  /* 0x0000001f00b07802 */ /* 0x000fe40000000f00 */
[----:B------:R-:W-:Y:S02]  /*6190*/  MOV R175, 0xffffffff ;  /* 0xffffffff00af7802 */ /* 0x000fe40000000f00 */
[----:B------:R-:W-:Y:S02]  /*61a0*/  MOV R172, 0x61c0 ;  /* 0x000061c000ac7802 */ /* 0x000fe40000000f00 */
[----:B------:R-:W-:Y:S05]  /*61b0*/  CALL.REL.NOINC `($__internal_42_$__cuda_sm70_shflsync_down_p) ;  /* 0x0000002000007944 */ /* 0x000fea0003c00000 */
[----:B01----:R-:W-:Y:S01]  /*61c0*/  MOV R178, R175 ;  /* 0x000000af00b27202 */ /* 0x003fe20000000f00 */
[----:B------:R-:W-:Y:S05]  /*61d0*/  BRA `(.L_x_3382) ;  /* 0xffffc4d000007947 */ /* 0x000fea000383ffff */
        .weak           $__internal_42_$__cuda_sm70_shflsync_down_p
        .type           $__internal_42_$__cuda_sm70_shflsync_down_p,@function
        .size           $__internal_42_$__cuda_sm70_shflsync_down_p,(.L_x_14260 - $__internal_42_$__cuda_sm70_shflsync_down_p)
$__internal_42_$__cuda_sm70_shflsync_down_p:
[----:B------:R-:W-:Y:S01]  /*61e0*/  HFMA2.MMA R173, -RZ, RZ, 0, 0 ;  /* 0x00000000ffad7435 */ /* 0x000fe200000001ff */
[----:B------:R-:W-:Y:S04]  /*61f0*/  WARPSYNC R175 ;  /* 0x000000af00007348 */ /* 0x000fe80003800000 */
[----:B------:R0:W1:Y:S01]  /*6200*/  SHFL.DOWN PT, R175, R178, R177, R176 ;  /* 0x080000b1b2af7389 */ /* 0x00006200000e00b0 */
[----:B------:R-:W-:Y:S05]  /*6210*/  RET.REL.NODEC R172 `(_ZN10layer_norm13ln_bwd_kernelINS_13Kernel_traitsIf13__nv_bfloat16S2_S2_fjLj5120ELj1ELj1ELj4ELj16ENS_18Kernel_traits_baseILj5120EfS2_S2_S2_fjLj128EEEEELb0ELb0ELb1ELb0EEEvNS_9BwdParamsE) ;  /* 0xffff9de0ac007950 */ /* 0x000fea0003c3ffff */
.L_x_3383:
        /* <DEDUP_REMOVED lines=14> */
.L_x_14260:


//--------------------- .text._ZN10layer_norm13ln_bwd_kernelINS_13Kernel_traitsIf13__nv_bfloat16S2_S2_fjLj5120ELj1ELj1ELj4ELj16ENS_18Kernel_traits_baseILj5120EfS2_S2_S2_fjLj128EEEEELb0ELb0ELb1ELb1EEEvNS_9BwdParamsE --------------------------
	.section	.text._ZN10layer_norm13ln_bwd_kernelINS_13Kernel_traitsIf13__nv_bfloat16S2_S2_fjLj5120ELj1ELj1ELj4ELj16ENS_18Kernel_traits_baseILj5120EfS2_S2_S2_fjLj128EEEEELb0ELb0ELb1ELb1EEEvNS_9BwdParamsE,"ax",@progbits
	.sectioninfo	@"SHI_REGISTERS=254"
	.align	128
        .global         _ZN10layer_norm13ln_bwd_kernelINS_13Kernel_traitsIf13__nv_bfloat16S2_S2_fjLj5120ELj1ELj1ELj4ELj16ENS_18Kernel_traits_baseILj5120EfS2_S2_S2_fjLj128EEEEELb0ELb0ELb1ELb1EEEvNS_9BwdParamsE
        .type           _ZN10layer_norm13ln_bwd_kernelINS_13Kernel_traitsIf13__nv_bfloat16S2_S2_fjLj5120ELj1ELj1ELj4ELj16ENS_18Kernel_traits_baseILj5120EfS2_S2_S2_fjLj128EEEEELb0ELb0ELb1ELb1EEEvNS_9BwdParamsE,@function
        .size           _ZN10layer_norm13ln_bwd_kernelINS_13Kernel_traitsIf13__nv_bfloat16S2_S2_fjLj5120ELj1ELj1ELj4ELj16ENS_18Kernel_traits_baseILj5120EfS2_S2_S2_fjLj128EEEEELb0ELb0ELb1ELb1EEEvNS_9BwdParamsE,(.L_x_14261 - _ZN10layer_norm13ln_bwd_kernelINS_13Kernel_traitsIf13__nv_bfloat16S2_S2_fjLj5120ELj1ELj1ELj4ELj16ENS_18Kernel_traits_baseILj5120EfS2_S2_S2_fjLj128EEEEELb0ELb0ELb1ELb1EEEvNS_9BwdParamsE)
        .other          _ZN10layer_norm13ln_bwd_kernelINS_13Kernel_traitsIf13__nv_bfloat16S2_S2_fjLj5120ELj1ELj1ELj4ELj16ENS_18Kernel_traits_baseILj5120EfS2_S2_S2_fjLj128EEEEELb0ELb0ELb1ELb1EEEvNS_9BwdParamsE,@"STO_CUDA_ENTRY STV_DEFAULT"
_ZN10layer_norm13ln_bwd_kernelINS_13Kernel_traitsIf13__nv_bfloat16S2_S2_fjLj5120ELj1ELj1ELj4ELj16ENS_18Kernel_traits_baseILj5120EfS2_S2_S2_fjLj128EEEEELb0ELb0ELb1ELb1EEEvNS_9BwdParamsE:
.text._ZN10layer_norm13ln_bwd_kernelINS_13Kernel_traitsIf13__nv_bfloat16S2_S2_fjLj5120ELj1ELj1ELj4ELj16ENS_18Kernel_traits_baseILj5120EfS2_S2_S2_fjLj128EEEEELb0ELb0ELb1ELb1EEEvNS_9BwdParamsE:
        /* <DEDUP_REMOVED lines=48> */
.L_x_3384:
[----:B------:R-:W-:-:S04]  /*0300*/  SHF.L.U32 R3, R0, 0x5, RZ ;  /* 0x0000000500037819 */ /* 0x000fc800000006ff */
[----:B------:R-:W-:-:S04]  /*0310*/  LOP3.LUT R3, R3, 0xfe0, RZ, 0xc0, !PT ;  /* 0x00000fe003037812 */ /* 0x000fc800078ec0ff */
[----:B------:R-:W-:Y:S02]  /*0320*/  IADD3 R4, P0, R3, c[0x0][0x1b0], RZ ;  /* 0x00006c0003047a10 */ /* 0x000fe40007f1e0ff */
[----:B------:R-:W0:Y:S01]  /*0330*/  LDC.U8 R3, c[0x0][0x1f0] ;  /* 0x00007c00ff037b82 */ /* 0x000e220000000000 */
[----:B------:R-:W-:Y:S01]  /*0340*/  HFMA2.MMA R6, -RZ, RZ, 0, 5.9604644775390625e-08 ;  /* 0x00000001ff067435 */ /* 0x000fe200000001ff */
[----:B------:R-:W-:Y:S01]  /*0350*/  IADD3.X R5, RZ, c[0x0][0x1b4], RZ, P0, !PT ;  /* 0x00006d00ff057a10 */ /* 0x000fe200007fe4ff */
[----:B------:R-:W-:Y:S01]  /*0360*/  CS2R R80, SRZ ;  /* 0x0000000000507805 */ /* 0x000fe2000001ff00 */
[----:B------:R-:W-:Y:S01]  /*0370*/  CS2R R82, SRZ ;  /* 0x0000000000527805 */ /* 0x000fe2000001ff00 */
[----:B------:R-:W-:Y:S01]  /*0380*/  CS2R R76, SRZ ;  /* 0x00000000004c7805 */ /* 0x000fe2000001ff00 */
        /* <DEDUP_REMOVED lines=47> */
[----:B01----:R-:W-:-:S02]  /*0680*/  PRMT R4, R6, 0x7610, R4 ;  /* 0x0000761006047816 */ /* 0x003fc40000000004 */
.L_x_3511:
[----:B------:R-:W-:-:S05]  /*0690*/  MOV R12, 0x4 ;  /* 0x00000004000c7802 */ /* 0x000fca0000000f00 */
[----:B------:R-:W-:-:S05]  /*06a0*/  IMAD.WIDE R6, R2, R12, c[0x0][0x1d8] ;  /* 0x0000760002067625 */ /* 0x000fca00078e020c */
[----:B------:R0:W2:Y:S01]  /*06b0*/  LDG.E R36, [R6.64] ;  /* 0x0000000406247981 */ /* 0x0000a2000c1e1900 */
[C---:B------:R-:W-:Y:S02]  /*06c0*/  IMAD R8, R2.reuse, c[0x0][0x168], RZ ;  /* 0x00005a0002087a24 */ /* 0x040fe400078e02ff */
[----:B0-----:R-:W-:-:S03]  /*06d0*/  IMAD.WIDE R6, R2, R12, c[0x0][0x1a8] ;  /* 0x00006a0002067625 */ /* 0x001fc600078e020c */
[----:B------:R-:W-:Y:S02]  /*06e0*/  SHF.R.S32.HI R9, RZ, 0x1f, R8 ;  /* 0x0000001fff097819 */ /* 0x000fe40000011408 */
[----:B-----5:R0:W5:Y:S02]  /*06f0*/  LDG.E R5, [R6.64] ;  /* 0x0000000406057981 */ /* 0x020164000c1e1900 */
[----:B------:R-:W-:Y:S02]  /*0700*/  LEA.HI R8, R9, R8, RZ, 0x3 ;  /* 0x0000000809087211 */ /* 0x000fe400078f18ff */
[----:B------:R-:W-:Y:S01]  /*0710*/  LOP3.LUT R37, R0, 0x7f, RZ, 0xc0, !PT ;  /* 0x0000007f00257812 */ /* 0x000fe200078ec0ff */
[----:B0-----:R-:W-:Y:S01]  /*0720*/  IMAD.WIDE R6, R2, R12, c[0x0][0x1d0] ;  /* 0x0000740002067625 */ /* 0x001fe200078e020c */
[----:B------:R-:W-:-:S05]  /*0730*/  MOV R10, 0x10 ;  /* 0x00000010000a7802 */ /* 0x000fca0000000f00 */
[----:B------:R0:W5:Y:S01]  /*0740*/  LDG.E R6, [R6.64] ;  /* 0x0000000406067981 */ /* 0x000162000c1e1900 */
[----:B------:R-:W-:Y:S01]  /*0750*/  BSSY B0, `(.L_x_3386) ;  /* 0x00001b0000007945 */ /* 0x000fe20003800000 */
[----:B0-----:R-:W-:-:S04]  /*0760*/  LEA.HI.SX32 R7, R8, R37, 0x1d ;  /* 0x0000002508077211 */ /* 0x001fc800078feaff */
[C---:B------:R-:W-:Y:S01]  /*0770*/  IADD3 R8, R7.reuse, 0x80, RZ ;  /* 0x0000008007087810 */ /* 0x040fe20007ffe0ff */
[C---:B------:R-:W-:Y:S01]  /*0780*/  IMAD.WIDE.U32 R40, R7.reuse, R10, c[0x0][0x218] ;  /* 0x0000860007287625 */ /* 0x040fe200078e000a */
[----:B------:R-:W-:-:S03]  /*0790*/  IADD3 R9, R7, 0x100, RZ ;  /* 0x0000010007097810 */ /* 0x000fc60007ffe0ff */
[----:B------:R-:W-:-:S04]  /*07a0*/  IMAD.WIDE.U32 R250, R8, R10, c[0x0][0x218] ;  /* 0x0000860008fa7625 */ /* 0x000fc800078e000a */
[----:B------:R-:W-:Y:S01]  /*07b0*/  IMAD.WIDE.U32 R212, R9, R10, c[0x0][0x218] ;  /* 0x0000860009d47625 */ /* 0x000fe200078e000a */
[----:B--2---:R-:W-:-:S13]  /*07c0*/  ISETP.GT.AND P1, PT, R36, RZ, PT ;  /* 0x000000ff2400720c */ /* 0x004fda0003f24270 */
[----:B------:R-:W-:Y:S05]  /*07d0*/  @P1 BRA `(.L_x_3387) ;  /* 0x0000011000001947 */ /* 0x000fea0003800000 */
[----:B------:R-:W-:Y:S01]  /*07e0*/  ISETP.NE.U32.AND P0, PT, RZ, c[0x0][0x218], PT ;  /* 0x00008600ff007a0c */ /* 0x000fe20003f05070 */
[----:B------:R-:W-:Y:S01]  /*07f0*/  HFMA2.MMA R38, -RZ, RZ, 0, 0 ;  /* 0x00000000ff267435 */ /* 0x000fe200000001ff */
[----:B------:R-:W-:Y:S02]  /*0800*/  MOV R12, RZ ;  /* 0x000000ff000c7202 */ /* 0x000fe40000000f00 */
        /* <DEDUP_REMOVED lines=11> */
[----:B------:R-:W-:-:S02]  /*08c0*/  MOV R38, RZ ;  /* 0x000000ff00267202 */ /* 0x000fc40000000f00 */
[----:B------:R-:W-:Y:S01]  /*08d0*/  MOV R12, RZ ;  /* 0x000000ff000c7202 */ /* 0x000fe20000000f00 */
[----:B------:R-:W-:Y:S05]  /*08e0*/  BRA `(.L_x_3388) ;  /* 0x0000196000007947 */ /* 0x000fea0003800000 */
.L_x_3387:
[----:B------:R-:W-:Y:S01]  /*08f0*/  IADD3 R36, R36, -0x1, RZ ;  /* 0xffffffff24247810 */ /* 0x000fe20007ffe0ff */
[C---:B------:R-:W-:Y:S01]  /*0900*/  IMAD.WIDE.U32 R200, R7.reuse, R10, c[0x0][0x188] ;  /* 0x0000620007c87625 */ /* 0x040fe200078e000a */
[----:B------:R-:W-:Y:S02]  /*0910*/  MOV R237, R41 ;  /* 0x0000002900ed7202 */ /* 0x000fe40000000f00 */
[----:B------:R-:W-:Y:S01]  /*0920*/  MOV R236, R40 ;  /* 0x0000002800ec7202 */ /* 0x000fe20000000f00 */
[----:B------:R-:W-:Y:S02]  /*0930*/  IMAD R36, R36, c[0x0][0x168], RZ ;  /* 0x00005a0024247a24 */ /* 0x000fe400078e02ff */
[----:B------:R-:W-:Y:S01]  /*0940*/  IMAD.WIDE R204, R2, R12, c[0x0][0x1a0] ;  /* 0x0000680002cc7625 */ /* 0x000fe200078e020c */
[----:B------:R-:W-:Y:S01]  /*0950*/  IADD3 R13, R7, 0x200, RZ ;  /* 0x00000200070d7810 */ /* 0x000fe20007ffe0ff */
[----:B------:R-:W2:Y:S01]  /*0960*/  LDG.E.128 R200, [R200.64] ;  /* 0x00000004c8c87981 */ /* 0x000ea2000c1e1d00 */
[----:B------:R-:W-:-:S03]  /*0970*/  SHF.R.S32.HI R11, RZ, 0x1f, R36 ;  /* 0x0000001fff0b7819 */ /* 0x000fc60000011424 */
[----:B------:R-:W3:Y:S01]  /*0980*/  LDG.E R12, [R204.64] ;  /* 0x00000004cc0c7981 */ /* 0x000ee2000c1e1900 */
[----:B------:R-:W-:-:S04]  /*0990*/  LEA.HI R36, R11, R36, RZ, 0x3 ;  /* 0x000000240b247211 */ /* 0x000fc800078f18ff */
[----:B------:R-:W-:Y:S01]  /*09a0*/  LEA.HI.SX32 R181, R36, R37, 0x1d ;  /* 0x0000002524b57211 */ /* 0x000fe200078feaff */
[----:B------:R-:W-:-:S04]  /*09b0*/  IMAD.WIDE.U32 R176, R13, R10, c[0x0][0x188] ;  /* 0x000062000db07625 */ /* 0x000fc800078e000a */
[CC--:B------:R-:W-:Y:S02]  /*09c0*/  IMAD.WIDE.U32 R36, R181.reuse, R10.reuse, c[0x0][0x208] ;  /* 0x00008200b5247625 */ /* 0x0c0fe400078e000a */
[----:B------:R-:W4:Y:S04]  /*09d0*/  LDG.E.128 R176, [R176.64] ;  /* 0x00000004b0b07981 */ /* 0x000f28000c1e1d00 */
[----:B------:R-:W4:Y:S01]  /*09e0*/  LDG.E.128 R36, [R36.64] ;  /* 0x0000000424247981 */ /* 0x000f22000c1e1d00 */
[----:B------:R-:W-:Y:S01]  /*09f0*/  IMAD.WIDE.U32 R144, R8, R10, c[0x0][0x188] ;  /* 0x0000620008907625 */ /* 0x000fe200078e000a */
[----:B------:R-:W-:-:S05]  /*0a00*/  IADD3 R41, R181, 0x80, RZ ;  /* 0x00000080b5297810 */ /* 0x000fca0007ffe0ff */
[----:B------:R-:W4:Y:S01]  /*0a10*/  LDG.E.128 R144, [R144.64] ;  /* 0x0000000490907981 */ /* 0x000f22000c1e1d00 */
[----:B------:R-:W-:-:S06]  /*0a20*/  IMAD.WIDE.U32 R40, R41, R10, c[0x0][0x208] ;  /* 0x0000820029287625 */ /* 0x000fcc00078e000a */
[----:B------:R-:W4:Y:S01]  /*0a30*/  LDG.E.128 R40, [R40.64] ;  /* 0x0000000428287981 */ /* 0x000f22000c1e1d00 */
[----:B------:R-:W-:Y:S01]  /*0a40*/  IMAD.WIDE.U32 R160, R9, R10, c[0x0][0x188] ;  /* 0x0000620009a07625 */ /* 0x000fe200078e000a */
[----:B------:R-:W-:Y:S02]  /*0a50*/  IADD3 R141, R181, 0x100, RZ ;  /* 0x00000100b58d7810 */ /* 0x000fe40007ffe0ff */
[----:B------:R-:W-:-:S03]  /*0a60*/  IADD3 R15, R7, 0x180, RZ ;  /* 0x00000180070f7810 */ /* 0x000fc60007ffe0ff */
[----:B------:R-:W4:Y:S01]  /*0a70*/  LDG.E.128 R160, [R160.64] ;  /* 0x00000004a0a07981 */ /* 0x000f22000c1e1d00 */
[----:B------:R-:W-:Y:S01]  /*0a80*/  IMAD.WIDE.U32 R140, R141, R10, c[0x0][0x208] ;  /* 0x000082008d8c7625 */ /* 0x000fe200078e000a */
[----:B------:R-:W-:-:S03]  /*0a90*/  IADD3 R157, R181, 0x180, RZ ;  /* 0x00000180b59d7810 */ /* 0x000fc60007ffe0ff */
[-C--:B------:R-:W-:Y:S02]  /*0aa0*/  IMAD.WIDE.U32 R168, R15, R10.reuse, c[0x0][0x188] ;  /* 0x000062000fa87625 */ /* 0x080fe400078e000a */
[----:B------:R-:W4:Y:S02]  /*0ab0*/  LDG.E.128 R140, [R140.64] ;  /* 0x000000048c8c7981 */ /* 0x000f24000c1e1d00 */
[----:B------:R-:W-:Y:S02]  /*0ac0*/  IMAD.WIDE.U32 R156, R157, R10, c[0x0][0x208] ;  /* 0x000082009d9c7625 */ /* 0x000fe400078e000a */
[----:B------:R-:W4:Y:S04]  /*0ad0*/  LDG.E.128 R168, [R168.64] ;  /* 0x00000004a8a87981 */ /* 0x000f28000c1e1d00 */
[----:B------:R-:W4:Y:S01]  /*0ae0*/  LDG.E.128 R156, [R156.64] ;  /* 0x000000049c9c7981 */ /* 0x000f22000c1e1d00 */
[----:B------:R-:W-:-:S05]  /*0af0*/  IADD3 R181, R181, 0x200, RZ ;  /* 0x00000200b5b57810 */ /* 0x000fca0007ffe0ff */
[----:B------:R-:W-:-:S06]  /*0b00*/  IMAD.WIDE.U32 R180, R181, R10, c[0x0][0x208] ;  /* 0x00008200b5b47625 */ /* 0x000fcc00078e000a */
[----:B------:R-:W4:Y:S01]  /*0b10*/  LDG.E.128 R180, [R180.64] ;  /* 0x00000004b4b47981 */ /* 0x000f22000c1e1d00 */
[----:B------:R-:W-:-:S04]  /*0b20*/  ISETP.NE.U32.AND P0, PT, RZ, c[0x0][0x218], PT ;  /* 0x00008600ff007a0c */ /* 0x000fc80003f05070 */
[----:B------:R-:W-:-:S13]  /*0b30*/  ISETP.NE.AND.EX P0, PT, RZ, c[0x0][0x21c], PT, P0 ;  /* 0x00008700ff007a0c */ /* 0x000fda0003f05300 */
[----:B------:R0:W5:Y:S01]  /*0b40*/  @P0 LDG.E.128 R28, [R250.64] ;  /* 0x00000004fa1c0981 */ /* 0x000162000c1e1d00 */
[----:B------:R-:W-:Y:S01]  /*0b50*/  ISETP.NE.AND P2, PT, R3, RZ, PT ;  /* 0x000000ff0300720c */ /* 0x000fe20003f45270 */
[-C--:B------:R-:W-:Y:S02]  /*0b60*/  @P0 IMAD.WIDE.U32 R234, R15, R10.reuse, c[0x0][0x218] ;  /* 0x000086000fea0625 */ /* 0x080fe400078e000a */
[----:B------:R1:W5:Y:S02]  /*0b70*/  @P0 LDG.E.128 R24, [R212.64] ;  /* 0x00000004d4180981 */ /* 0x000364000c1e1d00 */
[----:B------:R-:W-:Y:S02]  /*0b80*/  @P0 IMAD.WIDE.U32 R232, R13, R10, c[0x0][0x218] ;  /* 0x000086000de80625 */ /* 0x000fe400078e000a */
[----:B------:R0:W5:Y:S04]  /*0b90*/  @P0 LDG.E.128 R20, [R234.64] ;  /* 0x00000004ea140981 */ /* 0x000168000c1e1d00 */
[----:B------:R0:W5:Y:S04]  /*0ba0*/  @P0 LDG.E.128 R16, [R232.64] ;  /* 0x00000004e8100981 */ /* 0x000168000c1e1d00 */
[----:B------:R0:W5:Y:S01]  /*0bb0*/  @P0 LDG.E.128 R32, [R236.64] ;  /* 0x00000004ec200981 */ /* 0x000162000c1e1d00 */
[----:B--2---:R-:W-:-:S02]  /*0bc0*/  PRMT R11, RZ, 0x5410, R200 ;  /* 0x00005410ff0b7816 */ /* 0x004fc400000000c8 */
[----:B---3--:R-:W-:Y:S02]  /*0bd0*/  FSEL R12, R12, RZ, !P2 ;  /* 0x000000ff0c0c7208 */ /* 0x008fe40005000000 */
[----:B------:R-:W-:-:S03]  /*0be0*/  PRMT R14, RZ, 0x7610, R200 ;  /* 0x00007610ff0e7816 */ /* 0x000fc600000000c8 */
[C---:B------:R-:W-:Y:S01]  /*0bf0*/  FADD.FTZ R11, -R12.reuse, R11 ;  /* 0x0000000b0c0b7221 */ /* 0x040fe20000010100 */
[--C-:B------:R-:W-:Y:S02]  /*0c00*/  PRMT R205, RZ, 0x5410, R203.reuse ;  /* 0x00005410ffcd7816 */ /* 0x100fe400000000cb */
[----:B------:R-:W-:Y:S01]  /*0c10*/  PRMT R206, RZ, 0x7610, R203 ;  /* 0x00007610ffce7816 */ /* 0x000fe200000000cb */
[C---:B------:R-:W-:Y:S01]  /*0c20*/  FADD.FTZ R14, -R12.reuse, R14 ;  /* 0x0000000e0c0e7221 */ /* 0x040fe20000010100 */
[--C-:B------:R-:W-:Y:S01]  /*0c30*/  PRMT R200, RZ, 0x5410, R201.reuse ;  /* 0x00005410ffc87816 */ /* 0x100fe200000000c9 */
[C---:B-----5:R-:W-:Y:S01]  /*0c40*/  FMUL.FTZ R11, R5.reuse, R11 ;  /* 0x0000000b050b7220 */ /* 0x060fe20000410000 */
[----:B----4-:R-:W-:Y:S02]  /*0c50*/  PRMT R10, RZ, 0x5410, R176 ;  /* 0x00005410ff0a7816 */ /* 0x010fe400000000b0 */
[----:B------:R-:W-:Y:S01]  /*0c60*/  PRMT R203, RZ, 0x5410, R36 ;  /* 0x00005410ffcb7816 */ /* 0x000fe20000000024 */
[C---:B------:R-:W-:Y:S01]  /*0c70*/  FADD.FTZ R200, -R12.reuse, R200 ;  /* 0x000000c80cc87221 */ /* 0x040fe20000010100 */
[----:B------:R-:W-:Y:S01]  /*0c80*/  PRMT R201, RZ, 0x7610, R201 ;  /* 0x00007610ffc97816 */ /* 0x000fe200000000c9 */
[----:B------:R-:W-:Y:S01]  /*0c90*/  FADD.FTZ R10, -R12, R10 ;  /* 0x0000000a0c0a7221 */ /* 0x000fe20000010100 */
[----:B------:R-:W-:Y:S01]  /*0ca0*/  PRMT R36, RZ, 0x7610, R36 ;  /* 0x00007610ff247816 */ /* 0x000fe20000000024 */
[----:B------:R-:W-:-:S02]  /*0cb0*/  FMUL.FTZ R14, R5, R14 ;  /* 0x0000000e050e7220 */ /* 0x000fc40000410000 */
[-C--:B------:R-:W-:Y:S02]  /*0cc0*/  FFMA.FTZ R184, R11, R203.reuse, R184 ;  /* 0x000000cb0bb87223 */ /* 0x080fe400000100b8 */
[----:B------:R-:W-:Y:S02]  /*0cd0*/  FADD.FTZ R80, R80, R203 ;  /* 0x000000cb50507221 */ /* 0x000fe40000010000 */
[----:B------:R-:W-:Y:S01]  /*0ce0*/  FMUL.FTZ R203, R84, R203 ;  /* 0x000000cb54cb7220 */ /* 0x000fe20000410000 */
[----:B------:R-:W-:Y:S01]  /*0cf0*/  PRMT R204, RZ, 0x5410, R202 ;  /* 0x00005410ffcc7816 */ /* 0x000fe200000000ca */
[----:B------:R-:W-:Y:S01]  /*0d00*/  FADD.FTZ R201, -R12, R201 ;  /* 0x000000c90cc97221 */ /* 0x000fe20000010100 */
[----:B------:R-:W-:Y:S01]  /*0d10*/  PRMT R207, RZ, 0x5410, R37 ;  /* 0x00005410ffcf7816 */ /* 0x000fe20000000025 */
[C---:B------:R-:W-:Y:S02]  /*0d20*/  FMUL.FTZ R200, R5.reuse, R200 ;  /* 0x000000c805c87220 */ /* 0x040fe40000410000 */
[----:B------:R-:W-:-:S02]  /*0d30*/  FMUL.FTZ R238, R5, R10 ;  /* 0x0000000a05ee7220 */ /* 0x000fc40000410000 */
[-C--:B------:R-:W-:Y:S02]  /*0d40*/  FFMA.FTZ R185, R14, R36.reuse, R185 ;  /* 0x000000240eb97223 */ /* 0x080fe400000100b9 */
[----:B------:R-:W-:Y:S02]  /*0d50*/  FADD.FTZ R81, R81, R36 ;  /* 0x0000002451517221 */ /* 0x000fe40000010000 */
[----:B------:R-:W-:Y:S02]  /*0d60*/  FMUL.FTZ R241, R85, R36 ;  /* 0x0000002455f17220 */ /* 0x000fe40000410000 */
[----:B------:R-:W-:Y:S02]  /*0d70*/  FADD.FTZ R10, RZ, R203 ;  /* 0x000000cbff0a7221 */ /* 0x000fe40000010000 */
[----:B------:R-:W-:Y:S01]  /*0d80*/  FFMA.FTZ R36, R11, R203, RZ ;  /* 0x000000cb0b247223 */ /* 0x000fe200000100ff */
[----:B------:R-:W-:Y:S01]  /*0d90*/  PRMT R37, RZ, 0x7610, R37 ;  /* 0x00007610ff257816 */ /* 0x000fe20000000025 */
[----:B------:R-:W-:-:S02]  /*0da0*/  FADD.FTZ R204, -R12, R204 ;  /* 0x000000cc0ccc7221 */ /* 0x000fc40000010100 */
[----:B------:R-:W-:Y:S02]  /*0db0*/  FADD.FTZ R206, -R12, R206 ;  /* 0x000000ce0cce7221 */ /* 0x000fe40000010100 */
[----:B------:R-:W-:Y:S02]  /*0dc0*/  FMUL.FTZ R201, R5, R201 ;  /* 0x000000c905c97220 */ /* 0x000fe40000410000 */
[-C--:B------:R-:W-:Y:S02]  /*0dd0*/  FFMA.FTZ R186, R200, R207.reuse, R186 ;  /* 0x000000cfc8ba7223 */ /* 0x080fe400000100ba */
[----:B------:R-:W-:Y:S01]  /*0de0*/  FADD.FTZ R82, R82, R207 ;  /* 0x000000cf52527221 */ /* 0x000fe20000010000 */
[----:B------:R-:W-:Y:S01]  /*0df0*/  PRMT R209, RZ, 0x5410, R39 ;  /* 0x00005410ffd17816 */ /* 0x000fe20000000027 */
[----:B------:R-:W-:Y:S02]  /*0e00*/  FMUL.FTZ R207, R86, R207 ;  /* 0x000000cf56cf7220 */ /* 0x000fe40000410000 */
[----:B------:R-:W-:-:S02]  /*0e10*/  FADD.FTZ R10, R10, R241 ;  /* 0x000000f10a0a7221 */ /* 0x000fc40000010000 */
[----:B------:R-:W-:Y:S01]  /*0e20*/  FFMA.FTZ R36, R14, R241, R36 ;  /* 0x000000f10e247223 */ /* 0x000fe20000010024 */
[----:B------:R-:W-:Y:S01]  /*0e30*/  PRMT R208, RZ, 0x5410, R38 ;  /* 0x00005410ffd07816 */ /* 0x000fe20000000026 */
[C---:B------:R-:W-:Y:S01]  /*0e40*/  FMUL.FTZ R204, R5.reuse, R204 ;  /* 0x000000cc05cc7220 */ /* 0x040fe20000410000 */
[----:B------:R-:W-:Y:S01]  /*0e50*/  PRMT R39, RZ, 0x7610, R39 ;  /* 0x00007610ff277816 */ /* 0x000fe20000000027 */
[----:B------:R-:W-:Y:S01]  /*0e60*/  FMUL.FTZ R206, R5, R206 ;  /* 0x000000ce05ce7220 */ /* 0x000fe20000410000 */
[----:B------:R-:W-:Y:S01]  /*0e70*/  PRMT R202, RZ, 0x7610, R202 ;  /* 0x00007610ffca7816 */ /* 0x000fe200000000ca */
[-C--:B------:R-:W-:Y:S02]  /*0e80*/  FFMA.FTZ R187, R201, R37.reuse, R187 ;  /* 0x00000025c9bb7223 */ /* 0x080fe400000100bb */
[----:B------:R-:W-:Y:S02]  /*0e90*/  FADD.FTZ R83, R83, R37 ;  /* 0x0000002553537221 */ /* 0x000fe40000010000 */
[----:B------:R-:W-:-:S02]  /*0ea0*/  FMUL.FTZ R242, R87, R37 ;  /* 0x0000002557f27220 */ /* 0x000fc40000410000 */
[----:B------:R-:W-:Y:S02]  /*0eb0*/  FADD.FTZ R37, R10, R207 ;  /* 0x000000cf0a257221 */ /* 0x000fe40000010000 */
[----:B------:R-:W-:Y:S01]  /*0ec0*/  FFMA.FTZ R36, R200, R207, R36 ;  /* 0x000000cfc8247223 */ /* 0x000fe20000010024 */
[----:B------:R-:W-:Y:S01]  /*0ed0*/  PRMT R38, RZ, 0x7610, R38 ;  /* 0x00007610ff267816 */ /* 0x000fe20000000026 */
[----:B------:R-:W-:Y:S02]  /*0ee0*/  FADD.FTZ R205, -R12, R205 ;  /* 0x000000cd0ccd7221 */ /* 0x000fe40000010100 */
[----:B------:R-:W-:Y:S02]  /*0ef0*/  FFMA.FTZ R188, R204, R208, R188 ;  /* 0x000000d0ccbc7223 */ /* 0x000fe400000100bc */
[----:B------:R-:W-:Y:S02]  /*0f00*/  FADD.FTZ R76, R76, R208 ;  /* 0x000000d04c4c7221 */ /* 0x000fe40000010000 */
[----:B------:R-:W-:-:S02]  /*0f10*/  FFMA.FTZ R191, R206, R39, R191 ;  /* 0x00000027cebf7223 */ /* 0x000fc400000100bf */
[----:B------:R-:W-:Y:S02]  /*0f20*/  FADD.FTZ R79, R79, R39 ;  /* 0x000000274f4f7221 */ /* 0x000fe40000010000 */
[----:B------:R-:W-:Y:S02]  /*0f30*/  FMUL.FTZ R244, R91, R39 ;  /* 0x000000275bf47220 */ /* 0x000fe40000410000 */
[----:B------:R-:W-:Y:S02]  /*0f40*/  FADD.FTZ R202, -R12, R202 ;  /* 0x000000ca0cca7221 */ /* 0x000fe40000010100 */
        /* <DEDUP_REMOVED lines=8> */
[----:B------:R-:W-:Y:S02]  /*0fd0*/  FFMA.FTZ R39, R204, R208, R39 ;  /* 0x000000d0cc277223 */ /* 0x000fe40000010027 */
[----:B------:R-:W-:Y:S02]  /*0fe0*/  FADD.FTZ R210, -R12, R210 ;  /* 0x000000d20cd27221 */ /* 0x000fe40000010100 */
[----:B------:R-:W-:-:S02]  /*0ff0*/  FFMA.FTZ R190, R205, R209, R190 ;  /* 0x000000d1cdbe7223 */ /* 0x000fc400000100be */
[----:B------:R-:W-:Y:S01]  /*1000*/  FADD.FTZ R78, R78, R209 ;  /* 0x000000d14e4e7221 */ /* 0x000fe20000010000 */
[--C-:B------:R-:W-:Y:S01]  /*1010*/  PRMT R215, RZ, 0x5410, R147.reuse ;  /* 0x00005410ffd77816 */ /* 0x100fe20000000093 */
[----:B------:R-:W-:Y:S01]  /*1020*/  FMUL.FTZ R209, R90, R209 ;  /* 0x000000d15ad17220 */ /* 0x000fe20000410000 */
[----:B------:R-:W-:Y:S01]  /*1030*/  PRMT R216, RZ, 0x7610, R147 ;  /* 0x00007610ffd87816 */ /* 0x000fe20000000093 */
[----:B------:R-:W-:Y:S02]  /*1040*/  FADD.FTZ R10, R10, R243 ;  /* 0x000000f30a0a7221 */ /* 0x000fe40000010000 */
[----:B------:R-:W-:Y:S01]  /*1050*/  FFMA.FTZ R36, R202, R243, R39 ;  /* 0x000000f3ca247223 */ /* 0x000fe20000010027 */
[----:B------:R-:W-:Y:S01]  /*1060*/  PRMT R211, RZ, 0x5410, R145 ;  /* 0x00005410ffd37816 */ /* 0x000fe20000000091 */
[----:B------:R-:W-:Y:S01]  /*1070*/  FMUL.FTZ R210, R5, R210 ;  /* 0x000000d205d27220 */ /* 0x000fe20000410000 */
[----:B------:R-:W-:Y:S01]  /*1080*/  PRMT R147, RZ, 0x5410, R40 ;  /* 0x00005410ff937816 */ /* 0x000fe20000000028 */
[----:B------:R-:W-:Y:S01]  /*1090*/  FADD.FTZ R37, R10, R209 ;  /* 0x000000d10a257221 */ /* 0x000fe20000010000 */
[----:B------:R-:W-:Y:S01]  /*10a0*/  PRMT R144, RZ, 0x7610, R144 ;  /* 0x00007610ff907816 */ /* 0x000fe20000000090 */
[----:B------:R-:W-:Y:S01]  /*10b0*/  FFMA.FTZ R39, R205, R209, R36 ;  /* 0x000000d1cd277223 */ /* 0x000fe20000010024 */
[----:B------:R-:W-:Y:S01]  /*10c0*/  PRMT R40, RZ, 0x7610, R40 ;  /* 0x00007610ff287816 */ /* 0x000fe20000000028 */
[----:B------:R-:W-:-:S02]  /*10d0*/  FADD.FTZ R211, -R12, R211 ;  /* 0x000000d30cd37221 */ /* 0x000fc40000010100 */
[-C--:B------:R-:W-:Y:S02]  /*10e0*/  FFMA.FTZ R192, R210, R147.reuse, R192 ;  /* 0x00000093d2c07223 */ /* 0x080fe400000100c0 */
[----:B------:R-:W-:Y:S02]  /*10f0*/  FADD.FTZ R72, R72, R147 ;  /* 0x0000009348487221 */ /* 0x000fe40000010000 */
        /* <DEDUP_REMOVED lines=14> */
[----:B------:R-:W-:Y:S02]  /*11e0*/  FFMA.FTZ R194, R211, R217, R194 ;  /* 0x000000d9d3c27223 */ /* 0x000fe400000100c2 */
[----:B------:R-:W-:Y:S02]  /*11f0*/  FADD.FTZ R74, R74, R217 ;  /* 0x000000d94a4a7221 */ /* 0x000fe40000010000 */
        /* <DEDUP_REMOVED lines=27> */
[----:B------:R-:W-:Y:S01]  /*13b0*/  FADD.FTZ R220, -R12, R220 ;  /* 0x000000dc0cdc7221 */ /* 0x000fe20000010100 */
[----:B------:R-:W-:Y:S01]  /*13c0*/  PRMT R43, RZ, 0x7610, R43 ;  /* 0x00007610ff2b7816 */ /* 0x000fe2000000002b */
[----:B------:R-:W-:Y:S02]  /*13d0*/  FFMA.FTZ R198, R215, R219, R198 ;  /* 0x000000dbd7c67223 */ /* 0x000fe400000100c6 */
[----:B------:R-:W-:Y:S02]  /*13e0*/  FADD.FTZ R70, R70, R219 ;  /* 0x000000db46467221 */ /* 0x000fe40000010000 */
[----:B------:R-:W-:-:S02]  /*13f0*/  FADD.FTZ R216, -R12, R216 ;  /* 0x000000d80cd87221 */ /* 0x000fc40000010100 */
[----:B------:R-:W-:Y:S02]  /*1400*/  FMUL.FTZ R219, R98, R219 ;  /* 0x000000db62db7220 */ /* 0x000fe40000410000 */
[----:B------:R-:W-:Y:S02]  /*1410*/  FADD.FTZ R10, R10, R247 ;  /* 0x000000f70a0a7221 */ /* 0x000fe40000010000 */
[----:B------:R-:W-:Y:S01]  /*1420*/  FFMA.FTZ R36, R146, R247, R39 ;  /* 0x000000f792247223 */ /* 0x000fe20000010027 */
        /* <DEDUP_REMOVED lines=15> */
[----:B-1----:R-:W-:Y:S02]  /*1520*/  PRMT R212, RZ, 0x5410, R178 ;  /* 0x00005410ffd47816 */ /* 0x002fe400000000b2 */
        /* <DEDUP_REMOVED lines=11> */
[----:B------:R-:W-:Y:S01]  /*15e0*/  PRMT R179, RZ, 0x7610, R179 ;  /* 0x00007610ffb37816 */ /* 0x000fe200000000b3 */
[C---:B------:R-:W-:Y:S01]  /*15f0*/  FADD.FTZ R221, -R12.reuse, R221 ;  /* 0x000000dd0cdd7221 */ /* 0x040fe20000010100 */
[----:B------:R-:W-:Y:S01]  /*1600*/  PRMT R140, RZ, 0x7610, R140 ;  /* 0x00007610ff8c7816 */ /* 0x000fe2000000008c */
[----:B------:R-:W-:Y:S02]  /*1610*/  FADD.FTZ R15, -R12, R15 ;  /* 0x0000000f0c0f7221 */ /* 0x000fe40000010100 */
[----:B------:R-:W-:Y:S02]  /*1620*/  FMUL.FTZ R160, R5, R160 ;  /* 0x000000a005a07220 */ /* 0x000fe40000410000 */
[----:B------:R-:W-:-:S02]  /*1630*/  FFMA.FTZ R132, R220, R224, R132 ;  /* 0x000000e0dc847223 */ /* 0x000fc40000010084 */
[----:B------:R-:W-:Y:S02]  /*1640*/  FADD.FTZ R60, R60, R224 ;  /* 0x000000e03c3c7221 */ /* 0x000fe40000010000 */
[----:B------:R-:W-:Y:S02]  /*1650*/  FMUL.FTZ R224, R100, R224 ;  /* 0x000000e064e07220 */ /* 0x000fe40000410000 */
[----:B------:R-:W-:Y:S02]  /*1660*/  FADD.FTZ R37, R37, R248 ;  /* 0x000000f825257221 */ /* 0x000fe40000010000 */
[----:B------:R-:W-:Y:S01]  /*1670*/  FFMA.FTZ R39, R216, R248, R39 ;  /* 0x000000f8d8277223 */ /* 0x000fe20000010027 */
[----:B------:R-:W-:Y:S01]  /*1680*/  PRMT R225, RZ, 0x5410, R141 ;  /* 0x00005410ffe17816 */ /* 0x000fe2000000008d */
        /* <DEDUP_REMOVED lines=18> */
[----:B------:R-:W-:Y:S01]  /*17b0*/  FADD.FTZ R179, -R12, R179 ;  /* 0x000000b30cb37221 */ /* 0x000fe20000010100 */
[----:B------:R-:W-:Y:S01]  /*17c0*/  PRMT R12, RZ, 0x5410, R156 ;  /* 0x00005410ff0c7816 */ /* 0x000fe2000000009c */
[----:B------:R-:W-:-:S02]  /*17d0*/  FMUL.FTZ R221, R5, R221 ;  /* 0x000000dd05dd7220 */ /* 0x000fc40000410000 */
        /* <DEDUP_REMOVED lines=10> */
[-C--:B------:R-:W-:Y:S02]  /*1880*/  FFMA.FTZ R148, R15, R12.reuse, R148 ;  /* 0x0000000c0f947223 */ /* 0x080fe40000010094 */
[----:B------:R-:W-:Y:S02]  /*1890*/  FADD.FTZ R52, R52, R12 ;  /* 0x0000000c34347221 */ /* 0x000fe40000010000 */
[----:B------:R-:W-:Y:S02]  /*18a0*/  FMUL.FTZ R249, R108, R12 ;  /* 0x0000000c6cf97220 */ /* 0x000fe40000410000 */
[----:B------:R-:W-:-:S02]  /*18b0*/  FMUL.FTZ R225, R102, R225 ;  /* 0x000000e166e17220 */ /* 0x000fc40000410000 */
[----:B------:R-:W-:Y:S02]  /*18c0*/  FADD.FTZ R10, R37, R140 ;  /* 0x0000008c250a7221 */ /* 0x000fe40000010000 */
[----:B------:R-:W-:Y:S01]  /*18d0*/  FFMA.FTZ R12, R160, R140, R39 ;  /* 0x0000008ca00c7223 */ /* 0x000fe20000010027 */
[----:B------:R-:W-:Y:S01]  /*18e0*/  PRMT R226, RZ, 0x5410, R142 ;  /* 0x00005410ffe27816 */ /* 0x000fe2000000008e */
[----:B------:R-:W-:Y:S02]  /*18f0*/  FMUL.FTZ R222, R5, R222 ;  /* 0x000000de05de7220 */ /* 0x000fe40000410000 */
[-C--:B------:R-:W-:Y:S02]  /*1900*/  FFMA.FTZ R135, R161, R141.reuse, R135 ;  /* 0x0000008da1877223 */ /* 0x080fe40000010087 */
[----:B------:R-:W-:Y:S02]  /*1910*/  FADD.FTZ R63, R63, R141 ;  /* 0x0000008d3f3f7221 */ /* 0x000fe40000010000 */
        /* <DEDUP_REMOVED lines=28> */
[----:B------:R-:W-:Y:S01]  /*1ae0*/  FFMA.FTZ R12, R223, R227, R12 ;  /* 0x000000e3df0c7223 */ /* 0x000fe2000001000c */
[----:B------:R-:W-:Y:S01]  /*1af0*/  PRMT R156, RZ, 0x7610, R156 ;  /* 0x00007610ff9c7816 */ /* 0x000fe2000000009c */
[----:B------:R-:W-:Y:S02]  /*1b00*/  FMUL.FTZ R168, R5, R168 ;  /* 0x000000a805a87220 */ /* 0x000fe40000410000 */
[----:B------:R-:W-:Y:S02]  /*1b10*/  FADD.FTZ R10, R10, R143 ;  /* 0x0000008f0a0a7221 */ /* 0x000fe40000010000 */
[----:B------:R-:W-:Y:S01]  /*1b20*/  FFMA.FTZ R12, R163, R143, R12 ;  /* 0x0000008fa30c7223 */ /* 0x000fe2000001000c */
[----:B------:R-:W-:Y:S01]  /*1b30*/  PRMT R231, RZ, 0x5410, R157 ;  /* 0x00005410ffe77816 */ /* 0x000fe2000000009d */
[----:B------:R-:W-:Y:S02]  /*1b40*/  FMUL.FTZ R228, R5, R228 ;  /* 0x000000e405e47220 */ /* 0x000fe40000410000 */
[----:B------:R-:W-:-:S02]  /*1b50*/  FFMA.FTZ R149, R168, R156, R149 ;  /* 0x0000009ca8957223 */ /* 0x000fc40000010095 */
[----:B------:R-:W-:Y:S02]  /*1b60*/  FADD.FTZ R53, R53, R156 ;  /* 0x0000009c35357221 */ /* 0x000fe40000010000 */
        /* <DEDUP_REMOVED lines=10> */
[----:B0-----:R-:W-:Y:S01]  /*1c10*/  PRMT R232, RZ, 0x5410, R158 ;  /* 0x00005410ffe87816 */ /* 0x001fe2000000009e */
        /* <DEDUP_REMOVED lines=28> */
[----:B------:R-:W-:Y:S02]  /*1de0*/  FFMA.FTZ R155, R171, R159, R155 ;  /* 0x0000009fab9b7223 */ /* 0x000fe4000001009b */
[----:B------:R-:W-:-:S02]  /*1df0*/  FADD.FTZ R51, R51, R159 ;  /* 0x0000009f33337221 */ /* 0x000fc40000010000 */
[----:B------:R-:W-:Y:S02]  /*1e00*/  FMUL.FTZ R159, R115, R159 ;  /* 0x0000009f739f7220 */ /* 0x000fe40000410000 */
[----:B------:R-:W-:Y:S02]  /*1e10*/  FADD.FTZ R10, R10, R233 ;  /* 0x000000e90a0a7221 */ /* 0x000fe40000010000 */
[----:B------:R-:W-:Y:S01]  /*1e20*/  FFMA.FTZ R12, R230, R233, R39 ;  /* 0x000000e9e60c7223 */ /* 0x000fe20000010027 */
[----:B------:R-:W-:Y:S01]  /*1e30*/  PRMT R180, RZ, 0x7610, R180 ;  /* 0x00007610ffb47816 */ /* 0x000fe200000000b4 */
[----:B------:R-:W-:Y:S02]  /*1e40*/  FMUL.FTZ R176, R5, R176 ;  /* 0x000000b005b07220 */ /* 0x000fe40000410000 */
        /* <DEDUP_REMOVED lines=46> */
[----:B------:R-:W-:Y:S02]  /*2130*/  FFMA.FTZ R39, R178, R182, R39 ;  /* 0x000000b6b2277223 */ /* 0x000fe40000010027 */
[----:B------:R-:W-:Y:S02]  /*2140*/  FFMA.FTZ R189, R202, R38, R189 ;  /* 0x00000026cabd7223 */ /* 0x000fe400000100bd */
[----:B------:R-:W-:Y:S02]  /*2150*/  FADD.FTZ R77, R77, R38 ;  /* 0x000000264d4d7221 */ /* 0x000fe40000010000 */
[----:B------:R-:W-:-:S02]  /*2160*/  FFMA.FTZ R175, R179, R183, R175 ;  /* 0x000000b7b3af7223 */ /* 0x000fc400000100af */
[----:B------:R-:W-:Y:S02]  /*2170*/  FADD.FTZ R127, R127, R183 ;  /* 0x000000b77f7f7221 */ /* 0x000fe40000010000 */
[----:B------:R-:W-:Y:S02]  /*2180*/  FMUL.FTZ R183, R123, R183 ;  /* 0x000000b77bb77220 */ /* 0x000fe40000410000 */
[----:B------:R-:W-:Y:S02]  /*2190*/  FADD.FTZ R10, R10, R237 ;  /* 0x000000ed0a0a7221 */ /* 0x000fe40000010000 */
[----:B------:R-:W-:Y:S02]  /*21a0*/  FFMA.FTZ R38, R240, R237, R39 ;  /* 0x000000edf0267223 */ /* 0x000fe40000010027 */
        /* <DEDUP_REMOVED lines=10> */
.L_x_3388:
[----:B0-----:R-:W-:Y:S05]  /*2250*/  BSYNC B0 ;  /* 0x0000000000007941 */ /* 0x001fea0003800000 */
.L_x_3386:
[----:B------:R-:W-:Y:S02]  /*2260*/  LOP3.LUT P2, RZ, R4, 0xff, RZ, 0xc0, !PT ;  /* 0x000000ff04ff7812 */ /* 0x000fe4000784c0ff */
[----:B------:R-:W-:Y:S02]  /*2270*/  SHF.R.U32.HI R39, RZ, 0x5, R0 ;  /* 0x00000005ff277819 */ /* 0x000fe40000011600 */
[----:B------:R-:W-:Y:S02]  /*2280*/  LOP3.LUT P0, RZ, R0, 0x1f, RZ, 0xc0, !PT ;  /* 0x0000001f00ff7812 */ /* 0x000fe4000780c0ff */
[----:B------:R-:W-:-:S07]  /*2290*/  LOP3.LUT R10, R39, 0x7fffffc, RZ, 0xc0, !PT ;  /* 0x07fffffc270a7812 */ /* 0x000fce00078ec0ff */
[----:B------:R-:W-:Y:S01]  /*22a0*/  @!P2 IADD3 R10, R10, 0x4, RZ ;  /* 0x000000040a0aa810 */ /* 0x000fe20007ffe0ff */
[----:B------:R-:W-:Y:S05]  /*22b0*/  BRA.DIV ~URZ, `(.L_x_3389) ;  /* 0x000032927f007947 */ /* 0x000fea000b800000 */
[----:B------:R0:W1:Y:S02]  /*22c0*/  SHFL.DOWN PT, R213, R12, 0x10, 0x1f ;  /* 0x0a001f000cd57f89 */ /* 0x00006400000e0000 */
.L_x_3512:
        /* <DEDUP_REMOVED lines=18> */
.L_x_3513:
[----:B------:R-:W-:Y:S01]  /*23f0*/  @!P0 LOP3.LUT R39, R39, 0x3, RZ, 0xc0, !PT ;  /* 0x0000000327278812 */ /* 0x000fe200078ec0ff */
[----:B-1----:R-:W-:Y:S01]  /*2400*/  FADD.FTZ R37, R37, R12 ;  /* 0x0000000c25257221 */ /* 0x002fe20000010000 */
[----:B------:R-:W-:Y:S01]  /*2410*/  WARPSYNC 0xffffffff ;  /* 0xffffffff00007948 */ /* 0x000fe20003800000 */
[----:B--2---:R-:W-:Y:S01]  /*2420*/  FADD.FTZ R36, R213, R38 ;  /* 0x00000026d5247221 */ /* 0x004fe20000010000 */
[----:B0-----:R-:W-:Y:S01]  /*2430*/  @!P0 IADD3 R12, R10, R39, RZ ;  /* 0x000000270a0c8210 */ /* 0x001fe20007ffe0ff */
[----:B------:R-:W-:Y:S01]  /*2440*/  BSSY B0, `(.L_x_3391) ;  /* 0x000002b000007945 */ /* 0x000fe20003800000 */
[----:B-----5:R-:W-:-:S03]  /*2450*/  ISETP.GE.AND P2, PT, R6, 0x1, PT ;  /* 0x000000010600780c */ /* 0x020fc60003f46270 */
[----:B------:R0:W-:Y:S04]  /*2460*/  @!P0 STS.64 [R12.X8+0x5000], R36 ;  /* 0x005000240c008388 */ /* 0x0001e80000008a00 */
[----:B------:R-:W-:Y:S01]  /*2470*/  BAR.SYNC.DEFER_BLOCKING 0x0 ;  /* 0x0000000000007b1d */ /* 0x000fe20000010000 */
[----:B------:R-:W-:-:S05]  /*2480*/  ISETP.NE.AND P0, PT, R3, RZ, PT ;  /* 0x000000ff0300720c */ /* 0x000fca0003f05270 */
[----:B------:R-:W-:Y:S02]  /*2490*/  @P2 IADD3 R6, R6, -0x1, RZ ;  /* 0xffffffff06062810 */ /* 0x000fe40007ffe0ff */
[----:B0-----:R-:W-:-:S03]  /*24a0*/  @P2 LOP3.LUT R12, R0, 0x7f, RZ, 0xc0, !PT ;  /* 0x0000007f000c2812 */ /* 0x001fc600078ec0ff */
[----:B------:R-:W-:-:S05]  /*24b0*/  @P2 IMAD R6, R6, c[0x0][0x168], RZ ;  /* 0x00005a0006062a24 */ /* 0x000fca00078e02ff */
[----:B------:R-:W-:-:S04]  /*24c0*/  @P2 SHF.R.S32.HI R213, RZ, 0x1f, R6 ;  /* 0x0000001fffd52819 */ /* 0x000fc80000011406 */
[----:B------:R-:W-:Y:S01]  /*24d0*/  @P2 LEA.HI R213, R213, R6, RZ, 0x3 ;  /* 0x00000006d5d52211 */ /* 0x000fe200078f18ff */
[----:B------:R-:W-:Y:S01]  /*24e0*/  HFMA2.MMA R6, -RZ, RZ, 0, 0 ;  /* 0x00000000ff067435 */ /* 0x000fe200000001ff */
[----:B------:R-:W0:Y:S05]  /*24f0*/  LDS.128 R36, [R10.X8+0x5000] ;  /* 0x005000000a247984 */ /* 0x000e2a0000008c00 */
[----:B------:R-:W-:Y:S01]  /*2500*/  @P2 LEA.HI.SX32 R6, R213, R12, 0x1d ;  /* 0x0000000cd5062211 */ /* 0x000fe200078feaff */
[----:B------:R-:W1:Y:S01]  /*2510*/  LDS.128 R40, [R10.X8+0x5010] ;  /* 0x005010000a287984 */ /* 0x000e620000008c00 */
[----:B0-----:R-:W-:Y:S02]  /*2520*/  FADD.FTZ R213, RZ, R36 ;  /* 0x00000024ffd57221 */ /* 0x001fe40000010000 */
[----:B------:R-:W-:-:S02]  /*2530*/  FADD.FTZ R12, RZ, R37 ;  /* 0x00000025ff0c7221 */ /* 0x000fc40000010000 */
[----:B------:R-:W-:Y:S02]  /*2540*/  FADD.FTZ R213, R38, R213 ;  /* 0x000000d526d57221 */ /* 0x000fe40000010000 */
[----:B------:R-:W-:Y:S02]  /*2550*/  FADD.FTZ R12, R39, R12 ;  /* 0x0000000c270c7221 */ /* 0x000fe40000010000 */
[----:B-1----:R-:W-:Y:S02]  /*2560*/  FADD.FTZ R213, R213, R40 ;  /* 0x00000028d5d57221 */ /* 0x002fe40000010000 */
[----:B------:R-:W-:Y:S02]  /*2570*/  FADD.FTZ R12, R12, R41 ;  /* 0x000000290c0c7221 */ /* 0x000fe40000010000 */
[----:B------:R-:W-:Y:S02]  /*2580*/  FADD.FTZ R42, R42, R213 ;  /* 0x000000d52a2a7221 */ /* 0x000fe40000010000 */
[----:B------:R-:W-:-:S02]  /*2590*/  FADD.FTZ R10, R43, R12 ;  /* 0x0000000c2b0a7221 */ /* 0x000fc40000010000 */
        /* <DEDUP_REMOVED lines=12> */
.L_x_3392:
        /* <DEDUP_REMOVED lines=9> */
.L_x_3393:
[----:B------:R-:W-:Y:S05]  /*26f0*/  BSYNC B0 ;  /* 0x0000000000007941 */ /* 0x000fea0003800000 */
.L_x_3391:
        /* <DEDUP_REMOVED lines=13> */
.L_x_3395:
[----:B------:R-:W-:Y:S01]  /*27d0*/  FFMA.FTZ R12, R14, R10, R39 ;  /* 0x0000000a0e0c7223 */ /* 0x000fe20000010027 */
[----:B------:R-:W-:-:S03]  /*27e0*/  @P3 PRMT R37, RZ, 0x7610, R32 ;  /* 0x00007610ff253816 */ /* 0x000fc60000000020 */
[----:B------:R-:W-:-:S04]  /*27f0*/  FADD.FTZ R12, R241, -R12 ;  /* 0x8000000cf10c7221 */ /* 0x000fc80000010000 */
[----:B------:R-:W-:-:S04]  /*2800*/  FMUL.FTZ R12, R5, R12 ;  /* 0x0000000c050c7220 */ /* 0x000fc80000410000 */
[----:B------:R-:W-:Y:S02]  /*2810*/  @P3 FADD.FTZ R12, R12, R37 ;  /* 0x000000250c0c3221 */ /* 0x000fe40000010000 */
.L_x_3396:
[----:B------:R-:W-:Y:S05]  /*2820*/  BSYNC B0 ;  /* 0x0000000000007941 */ /* 0x000fea0003800000 */
.L_x_3394:
        /* <DEDUP_REMOVED lines=11> */
.L_x_3398:
[----:B------:R-:W-:Y:S01]  /*28e0*/  FFMA.FTZ R12, R200, R10, R39 ;  /* 0x0000000ac80c7223 */ /* 0x000fe20000010027 */
[----:B------:R-:W-:-:S03]  /*28f0*/  @P3 PRMT R37, RZ, 0x5410, R33 ;  /* 0x00005410ff253816 */ /* 0x000fc60000000021 */
[----:B------:R-:W-:-:S04]  /*2900*/  FADD.FTZ R12, R207, -R12 ;  /* 0x8000000ccf0c7221 */ /* 0x000fc80000010000 */
[----:B------:R-:W-:-:S04]  /*2910*/  FMUL.FTZ R12, R5, R12 ;  /* 0x0000000c050c7220 */ /* 0x000fc80000410000 */
[----:B------:R-:W-:Y:S02]  /*2920*/  @P3 FADD.FTZ R12, R12, R37 ;  /* 0x000000250c0c3221 */ /* 0x000fe40000010000 */
.L_x_3399:
[----:B------:R-:W-:Y:S05]  /*2930*/  BSYNC B0 ;  /* 0x0000000000007941 */ /* 0x000fea0003800000 */
.L_x_3397:
        /* <DEDUP_REMOVED lines=11> */
.L_x_3401:
[----:B------:R-:W-:-:S04]  /*29f0*/  FFMA.FTZ R37, R201, R10, R39 ;  /* 0x0000000ac9257223 */ /* 0x000fc80000010027 */
[----:B------:R-:W-:Y:S01]  /*2a00*/  FADD.FTZ R12, R242, -R37 ;  /* 0x80000025f20c7221 */ /* 0x000fe20000010000 */
[----:B------:R-:W-:-:S03]  /*2a10*/  @P3 PRMT R37, RZ, 0x7610, R33 ;  /* 0x00007610ff253816 */ /* 0x000fc60000000021 */
[----:B------:R-:W-:-:S04]  /*2a20*/  FMUL.FTZ R12, R5, R12 ;  /* 0x0000000c050c7220 */ /* 0x000fc80000410000 */
[----:B------:R-:W-:Y:S02]  /*2a30*/  @P3 FADD.FTZ R12, R12, R37 ;  /* 0x000000250c0c3221 */ /* 0x000fe40000010000 */
.L_x_3402:
[----:B------:R-:W-:Y:S05]  /*2a40*/  BSYNC B0 ;  /* 0x0000000000007941 */ /* 0x000fea0003800000 */
.L_x_3400:
        /* <DEDUP_REMOVED lines=11> */
.L_x_3404:
[----:B------:R-:W-:-:S04]  /*2b00*/  FFMA.FTZ R37, R204, R10, R39 ;  /* 0x0000000acc257223 */ /* 0x000fc80000010027 */
[----:B------:R-:W-:Y:S01]  /*2b10*/  FADD.FTZ R12, R208, -R37 ;  /* 0x80000025d00c7221 */ /* 0x000fe20000010000 */
[----:B------:R-:W-:-:S03]  /*2b20*/  @P3 PRMT R37, RZ, 0x5410, R34 ;  /* 0x00005410ff253816 */ /* 0x000fc60000000022 */
[----:B------:R-:W-:-:S04]  /*2b30*/  FMUL.FTZ R12, R5, R12 ;  /* 0x0000000c050c7220 */ /* 0x000fc80000410000 */
[----:B------:R-:W-:Y:S02]  /*2b40*/  @P3 FADD.FTZ R12, R12, R37 ;  /* 0x000000250c0c3221 */ /* 0x000fe40000010000 */
.L_x_3405:
[----:B------:R-:W-:Y:S05]  /*2b50*/  BSYNC B0 ;  /* 0x0000000000007941 */ /* 0x000fea0003800000 */
.L_x_3403:
        /* <DEDUP_REMOVED lines=11> */
.L_x_3407:
[----:B------:R-:W-:Y:S01]  /*2c10*/  FFMA.FTZ R12, R202, R10, R39 ;  /* 0x0000000aca0c7223 */ /* 0x000fe20000010027 */
[----:B------:R-:W-:-:S03]  /*2c20*/  @P3 PRMT R37, RZ, 0x7610, R34 ;  /* 0x00007610ff253816 */ /* 0x000fc60000000022 */
[----:B------:R-:W-:-:S04]  /*2c30*/  FADD.FTZ R12, R243, -R12 ;  /* 0x8000000cf30c7221 */ /* 0x000fc80000010000 */
[----:B------:R-:W-:-:S04]  /*2c40*/  FMUL.FTZ R12, R5, R12 ;  /* 0x0000000c050c7220 */ /* 0x000fc80000410000 */
[----:B------:R-:W-:Y:S02]  /*2c50*/  @P3 FADD.FTZ R12, R12, R37 ;  /* 0x000000250c0c3221 */ /* 0x000fe40000010000 */
.L_x_3408:
[----:B------:R-:W-:Y:S05]  /*2c60*/  BSYNC B0 ;  /* 0x0000000000007941 */ /* 0x000fea0003800000 */
.L_x_3406:
        /* <DEDUP_REMOVED lines=11> */
.L_x_3410:
[----:B------:R-:W-:Y:S01]  /*2d20*/  FFMA.FTZ R12, R205, R10, R39 ;  /* 0x0000000acd0c7223 */ /* 0x000fe20000010027 */
[----:B------:R-:W-:-:S03]  /*2d30*/  @P3 PRMT R37, RZ, 0x5410, R35 ;  /* 0x00005410ff253816 */ /* 0x000fc60000000023 */
[----:B------:R-:W-:-:S04]  /*2d40*/  FADD.FTZ R12, R209, -R12 ;  /* 0x8000000cd10c7221 */ /* 0x000fc80000010000 */
[----:B------:R-:W-:-:S04]  /*2d50*/  FMUL.FTZ R12, R5, R12 ;  /* 0x0000000c050c7220 */ /* 0x000fc80000410000 */
[----:B------:R-:W-:Y:S02]  /*2d60*/  @P3 FADD.FTZ R12, R12, R37 ;  /* 0x000000250c0c3221 */ /* 0x000fe40000010000 */
.L_x_3411:
[----:B------:R-:W-:Y:S05]  /*2d70*/  BSYNC B0 ;  /* 0x0000000000007941 */ /* 0x000fea0003800000 */
.L_x_3409:
        /* <DEDUP_REMOVED lines=11> */
.L_x_3413:
[----:B------:R-:W-:-:S04]  /*2e30*/  FFMA.FTZ R37, R206, R10, R39 ;  /* 0x0000000ace257223 */ /* 0x000fc80000010027 */
[----:B------:R-:W-:Y:S01]  /*2e40*/  FADD.FTZ R12, R244, -R37 ;  /* 0x80000025f40c7221 */ /* 0x000fe20000010000 */
[----:B------:R-:W-:-:S03]  /*2e50*/  @P3 PRMT R37, RZ, 0x7610, R35 ;  /* 0x00007610ff253816 */ /* 0x000fc60000000023 */
[----:B------:R-:W-:-:S04]  /*2e60*/  FMUL.FTZ R12, R5, R12 ;  /* 0x0000000c050c7220 */ /* 0x000fc80000410000 */
[----:B------:R-:W-:Y:S02]  /*2e70*/  @P3 FADD.FTZ R12, R12, R37 ;  /* 0x000000250c0c3221 */ /* 0x000fe40000010000 */
.L_x_3414:
[----:B------:R-:W-:Y:S05]  /*2e80*/  BSYNC B0 ;  /* 0x0000000000007941 */ /* 0x000fea0003800000 */
.L_x_3412:
[----:B------:R-:W-:Y:S01]  /*2e90*/  @P2 FMUL.FTZ R36, R12, c[0x0][0x1ec] ;  /* 0x00007b000c242a20 */ /* 0x000fe20000410000 */
[----:B------:R-:W-:Y:S01]  /*2ea0*/  @P0 F2FP.BF16.PACK_AB R12, RZ, R12 ;  /* 0x0000000cff0c023e */ /* 0x000fe200000010ff */
[----:B------:R-:W-:Y:S01]  /*2eb0*/  BSSY B0, `(.L_x_3415) ;  /* 0x0000014000007945 */ /* 0x000fe20003800000 */
[----:B------:R-:W-:Y:S02]  /*2ec0*/  @P2 MOV R41, 0x10 ;  /* 0x0000001000292802 */ /* 0x000fe40000000f00 */
[----:B------:R-:W-:Y:S02]  /*2ed0*/  @P2 F2FP.BF16.PACK_AB R38, RZ, R36 ;  /* 0x00000024ff26223e */ /* 0x000fe400000010ff */
[----:B------:R-:W-:Y:S02]  /*2ee0*/  @P0 MOV R36, 0x10 ;  /* 0x0000001000240802 */ /* 0x000fe40000000f00 */
[----:B------:R-:W-:Y:S02]  /*2ef0*/  @P0 PRMT R67, R67, 0x5410, R12 ;  /* 0x0000541043430816 */ /* 0x000fe4000000000c */
[----:B------:R-:W-:Y:S01]  /*2f00*/  @P2 PRMT R131, R131, 0x5410, R38 ;  /* 0x0000541083832816 */ /* 0x000fe20000000026 */
[----:B------:R-:W-:-:S05]  /*2f10*/  @P0 IMAD.WIDE.U32 R36, R7, R36, c[0x0][0x258] ;  /* 0x0000960007240625 */ /* 0x000fca00078e0024 */
[----:B------:R0:W-:Y:S02]  /*2f20*/  @P0 STG.E.128 [R36.64], R64 ;  /* 0x0000004024000986 */ /* 0x0001e4000c101d04 */
[----:B0-----:R-:W-:-:S05]  /*2f30*/  @P2 IMAD.WIDE.U32 R36, R6, R41, c[0x0][0x248] ;  /* 0x0000920006242625 */ /* 0x001fca00078e0029 */
[----:B------:R0:W-:Y:S01]  /*2f40*/  @P2 STG.E.128 [R36.64], R128 ;  /* 0x0000008024002986 */ /* 0x0001e2000c101d04 */
[----:B------:R-:W-:Y:S05]  /*2f50*/  @P1 BRA `(.L_x_3416) ;  /* 0x0000004000001947 */ /* 0x000fea0003800000 */
[----:B------:R-:W-:Y:S01]  /*2f60*/  HFMA2.MMA R12, -RZ, RZ, 0, 0 ;  /* 0x00000000ff0c7435 */ /* 0x000fe200000001ff */
[----:B------:R-:W-:Y:S05]  /*2f70*/  @!P3 BRA `(.L_x_3417) ;  /* 0x000000700000b947 */ /* 0x000fea0003800000 */
[----:B------:R-:W-:Y:S01]  /*2f80*/  PRMT R12, RZ, 0x5410, R28 ;  /* 0x00005410ff0c7816 */ /* 0x000fe2000000001c */
[----:B------:R-:W-:Y:S05]  /*2f90*/  BRA `(.L_x_3417) ;  /* 0x0000005000007947 */ /* 0x000fea0003800000 */
.L_x_3416:
[----:B------:R-:W-:Y:S01]  /*2fa0*/  FFMA.FTZ R12, R210, R10, R39 ;  /* 0x0000000ad20c7223 */ /* 0x000fe20000010027 */
[----:B0-----:R-:W-:-:S03]  /*2fb0*/  @P3 PRMT R37, RZ, 0x5410, R28 ;  /* 0x00005410ff253816 */ /* 0x001fc6000000001c */
[----:B------:R-:W-:-:S04]  /*2fc0*/  FADD.FTZ R12, R147, -R12 ;  /* 0x8000000c930c7221 */ /* 0x000fc80000010000 */
[----:B------:R-:W-:-:S04]  /*2fd0*/  FMUL.FTZ R12, R5, R12 ;  /* 0x0000000c050c7220 */ /* 0x000fc80000410000 */
[----:B------:R-:W-:Y:S02]  /*2fe0*/  @P3 FADD.FTZ R12, R12, R37 ;  /* 0x000000250c0c3221 */ /* 0x000fe40000010000 */
.L_x_3417:
[----:B------:R-:W-:Y:S05]  /*2ff0*/  BSYNC B0 ;  /* 0x0000000000007941 */ /* 0x000fea0003800000 */
.L_x_3415:
[----:B0-----:R-:W-:Y:S01]  /*3000*/  @P2 FMUL.FTZ R36, R12, c[0x0][0x1ec] ;  /* 0x00007b000c242a20 */ /* 0x001fe20000410000 */
        /* <DEDUP_REMOVED lines=10> */
.L_x_3419:
[----:B------:R-:W-:Y:S01]  /*30b0*/  FFMA.FTZ R12, R144, R10, R39 ;  /* 0x0000000a900c7223 */ /* 0x000fe20000010027 */
[----:B------:R-:W-:-:S03]  /*30c0*/  @P3 PRMT R37, RZ, 0x7610, R28 ;  /* 0x00007610ff253816 */ /* 0x000fc6000000001c */
[----:B------:R-:W-:-:S04]  /*30d0*/  FADD.FTZ R12, R245, -R12 ;  /* 0x8000000cf50c7221 */ /* 0x000fc80000010000 */
[----:B------:R-:W-:-:S04]  /*30e0*/  FMUL.FTZ R12, R5, R12 ;  /* 0x0000000c050c7220 */ /* 0x000fc80000410000 */
[----:B------:R-:W-:Y:S02]  /*30f0*/  @P3 FADD.FTZ R12, R12, R37 ;  /* 0x000000250c0c3221 */ /* 0x000fe40000010000 */
.L_x_3420:
[----:B------:R-:W-:Y:S05]  /*3100*/  BSYNC B0 ;  /* 0x0000000000007941 */ /* 0x000fea0003800000 */
.L_x_3418:
        /* <DEDUP_REMOVED lines=11> */
.L_x_3422:
[----:B------:R-:W-:Y:S01]  /*31c0*/  FFMA.FTZ R12, R211, R10, R39 ;  /* 0x0000000ad30c7223 */ /* 0x000fe20000010027 */
[----:B------:R-:W-:-:S03]  /*31d0*/  @P3 PRMT R37, RZ, 0x5410, R29 ;  /* 0x00005410ff253816 */ /* 0x000fc6000000001d */
[----:B------:R-:W-:-:S04]  /*31e0*/  FADD.FTZ R12, R217, -R12 ;  /* 0x8000000cd90c7221 */ /* 0x000fc80000010000 */
[----:B------:R-:W-:-:S04]  /*31f0*/  FMUL.FTZ R12, R5, R12 ;  /* 0x0000000c050c7220 */ /* 0x000fc80000410000 */
[----:B------:R-:W-:Y:S02]  /*3200*/  @P3 FADD.FTZ R12, R12, R37 ;  /* 0x000000250c0c3221 */ /* 0x000fe40000010000 */
.L_x_3423:
[----:B------:R-:W-:Y:S05]  /*3210*/  BSYNC B0 ;  /* 0x0000000000007941 */ /* 0x000fea0003800000 */
.L_x_3421:
        /* <DEDUP_REMOVED lines=11> */
.L_x_3425:
[----:B------:R-:W-:-:S04]  /*32d0*/  FFMA.FTZ R37, R145, R10, R39 ;  /* 0x0000000a91257223 */ /* 0x000fc80000010027 */
[----:B------:R-:W-:Y:S01]  /*32e0*/  FADD.FTZ R12, R246, -R37 ;  /* 0x80000025f60c7221 */ /* 0x000fe20000010000 */
[----:B------:R-:W-:-:S03]  /*32f0*/  @P3 PRMT R37, RZ, 0x7610, R29 ;  /* 0x00007610ff253816 */ /* 0x000fc6000000001d */
[----:B------:R-:W-:-:S04]  /*3300*/  FMUL.FTZ R12, R5, R12 ;  /* 0x0000000c050c7220 */ /* 0x000fc80000410000 */
[----:B------:R-:W-:Y:S02]  /*3310*/  @P3 FADD.FTZ R12, R12, R37 ;  /* 0x000000250c0c3221 */ /* 0x000fe40000010000 */
.L_x_3426:
[----:B------:R-:W-:Y:S05]  /*3320*/  BSYNC B0 ;  /* 0x0000000000007941 */ /* 0x000fea0003800000 */
.L_x_3424:
        /* <DEDUP_REMOVED lines=11> */
.L_x_3428:
[----:B------:R-:W-:-:S04]  /*33e0*/  FFMA.FTZ R37, R214, R10, R39 ;  /* 0x0000000ad6257223 */ /* 0x000fc80000010027 */
[----:B------:R-:W-:Y:S01]  /*33f0*/  FADD.FTZ R12, R218, -R37 ;  /* 0x80000025da0c7221 */ /* 0x000fe20000010000 */
[----:B------:R-:W-:-:S03]  /*3400*/  @P3 PRMT R37, RZ, 0x5410, R30 ;  /* 0x00005410ff253816 */ /* 0x000fc6000000001e */
[----:B------:R-:W-:-:S04]  /*3410*/  FMUL.FTZ R12, R5, R12 ;  /* 0x0000000c050c7220 */ /* 0x000fc80000410000 */
[----:B------:R-:W-:Y:S02]  /*3420*/  @P3 FADD.FTZ R12, R12, R37 ;  /* 0x000000250c0c3221 */ /* 0x000fe40000010000 */
.L_x_3429:
[----:B------:R-:W-:Y:S05]  /*3430*/  BSYNC B0 ;  /* 0x0000000000007941 */ /* 0x000fea0003800000 */
.L_x_3427:
        /* <DEDUP_REMOVED lines=11> */
.L_x_3431:
[----:B------:R-:W-:Y:S01]  /*34f0*/  FFMA.FTZ R12, R146, R10, R39 ;  /* 0x0000000a920c7223 */ /* 0x000fe20000010027 */
[----:B------:R-:W-:-:S03]  /*3500*/  @P3 PRMT R37, RZ, 0x7610, R30 ;  /* 0x00007610ff253816 */ /* 0x000fc6000000001e */
[----:B------:R-:W-:-:S04]  /*3510*/  FADD.FTZ R12, R247, -R12 ;  /* 0x8000000cf70c7221 */ /* 0x000fc80000010000 */
[----:B------:R-:W-:-:S04]  /*3520*/  FMUL.FTZ R12, R5, R12 ;  /* 0x0000000c050c7220 */ /* 0x000fc80000410000 */
[----:B------:R-:W-:Y:S02]  /*3530*/  @P3 FADD.FTZ R12, R12, R37 ;  /* 0x000000250c0c3221 */ /* 0x000fe40000010000 */
.L_x_3432:
[----:B------:R-:W-:Y:S05]  /*3540*/  BSYNC B0 ;  /* 0x0000000000007941 */ /* 0x000fea0003800000 */
.L_x_3430:
        /* <DEDUP_REMOVED lines=11> */
.L_x_3434:
[----:B------:R-:W-:Y:S01]  /*3600*/  FFMA.FTZ R12, R215, R10, R39 ;  /* 0x0000000ad70c7223 */ /* 0x000fe20000010027 */
[----:B------:R-:W-:-:S03]  /*3610*/  @P3 PRMT R37, RZ, 0x5410, R31 ;  /* 0x00005410ff253816 */ /* 0x000fc6000000001f */
[----:B------:R-:W-:-:S04]  /*3620*/  FADD.FTZ R12, R219, -R12 ;  /* 0x8000000cdb0c7221 */ /* 0x000fc80000010000 */
[----:B------:R-:W-:-:S04]  /*3630*/  FMUL.FTZ R12, R5, R12 ;  /* 0x0000000c050c7220 */ /* 0x000fc80000410000 */
[----:B------:R-:W-:Y:S02]  /*3640*/  @P3 FADD.FTZ R12, R12, R37 ;  /* 0x000000250c0c3221 */ /* 0x000fe40000010000 */
.L_x_3435:
[----:B------:R-:W-:Y:S05]  /*3650*/  BSYNC B0 ;  /* 0x0000000000007941 */ /* 0x000fea0003800000 */
.L_x_3433:
        /* <DEDUP_REMOVED lines=11> */
.L_x_3437:
[----:B------:R-:W-:-:S04]  /*3710*/  FFMA.FTZ R37, R216, R10, R39 ;  /* 0x0000000ad8257223 */ /* 0x000fc80000010027 */
[----:B------:R-:W-:Y:S01]  /*3720*/  FADD.FTZ R12, R248, -R37 ;  /* 0x80000025f80c7221 */ /* 0x000fe20000010000 */
[----:B------:R-:W-:-:S03]  /*3730*/  @P3 PRMT R37, RZ, 0x7610, R31 ;  /* 0x00007610ff253816 */ /* 0x000fc6000000001f */
[----:B------:R-:W-:-:S04]  /*3740*/  FMUL.FTZ R12, R5, R12 ;  /* 0x0000000c050c7220 */ /* 0x000fc80000410000 */
[----:B------:R-:W-:Y:S02]  /*3750*/  @P3 FADD.FTZ R12, R12, R37 ;  /* 0x000000250c0c3221 */ /* 0x000fe40000010000 */
.L_x_3438:
[----:B------:R-:W-:Y:S05]  /*3760*/  BSYNC B0 ;  /* 0x0000000000007941 */ /* 0x000fea0003800000 */
.L_x_3436:
        /* <DEDUP_REMOVED lines=14> */
[----:B------:R-:W-:Y:S01]  /*3850*/  HFMA2.MMA R8, -RZ, RZ, 0, 0 ;  /* 0x00000000ff087435 */ /* 0x000fe200000001ff */
[----:B------:R-:W-:Y:S05]  /*3860*/  @!P3 BRA `(.L_x_3441) ;  /* 0x000000700000b947 */ /* 0x000fea0003800000 */
[----:B------:R-:W-:Y:S01]  /*3870*/  PRMT R8, RZ, 0x5410, R24 ;  /* 0x00005410ff087816 */ /* 0x000fe20000000018 */
[----:B------:R-:W-:Y:S05]  /*3880*/  BRA `(.L_x_3441) ;  /* 0x0000005000007947 */ /* 0x000fea0003800000 */
.L_x_3440:
[----:B0-----:R-:W-:-:S04]  /*3890*/  FFMA.FTZ R37, R220, R10, R39 ;  /* 0x0000000adc257223 */ /* 0x001fc80000010027 */
[----:B------:R-:W-:Y:S01]  /*38a0*/  FADD.FTZ R8, R224, -R37 ;  /* 0x80000025e0087221 */ /* 0x000fe20000010000 */
[----:B------:R-:W-:-:S03]  /*38b0*/  @P3 PRMT R37, RZ, 0x5410, R24 ;  /* 0x00005410ff253816 */ /* 0x000fc60000000018 */
[----:B------:R-:W-:-:S04]  /*38c0*/  FMUL.FTZ R8, R5, R8 ;  /* 0x0000000805087220 */ /* 0x000fc80000410000 */
[----:B------:R-:W-:Y:S02]  /*38d0*/  @P3 FADD.FTZ R8, R8, R37 ;  /* 0x0000002508083221 */ /* 0x000fe40000010000 */
.L_x_3441:
[----:B------:R-:W-:Y:S05]  /*38e0*/  BSYNC B0 ;  /* 0x0000000000007941 */ /* 0x000fea0003800000 */
.L_x_3439:
[----:B------:R-:W-:Y:S01]  /*38f0*/  @P2 FMUL.FTZ R12, R8, c[0x0][0x1ec] ;  /* 0x00007b00080c2a20 */ /* 0x000fe20000410000 */
[----:B------:R-:W-:Y:S01]  /*3900*/  @P0 F2FP.BF16.PACK_AB R8, RZ, R8 ;  /* 0x00000008ff08023e */ /* 0x000fe200000010ff */
[----:B------:R-:W-:Y:S03]  /*3910*/  BSSY B0, `(.L_x_3442) ;  /* 0x000000e000007945 */ /* 0x000fe60003800000 */
[----:B------:R-:W-:Y:S02]  /*3920*/  @P2 F2FP.BF16.PACK_AB R12, RZ, R12 ;  /* 0x0000000cff0c223e */ /* 0x000fe400000010ff */
[----:B------:R-:W-:Y:S02]  /*3930*/  @P0 PRMT R64, R8, 0x7610, R64 ;  /* 0x0000761008400816 */ /* 0x000fe40000000040 */
[----:B0-----:R-:W-:Y:S01]  /*3940*/  @P2 PRMT R128, R12, 0x7610, R128 ;  /* 0x000076100c802816 */ /* 0x001fe20000000080 */
[----:B------:R-:W-:Y:S05]  /*3950*/  @P1 BRA `(.L_x_3443) ;  /* 0x0000004000001947 */ /* 0x000fea0003800000 */
[----:B------:R-:W-:Y:S01]  /*3960*/  MOV R8, RZ ;  /* 0x000000ff00087202 */ /* 0x000fe20000000f00 */
[----:B------:R-:W-:Y:S05]  /*3970*/  @!P3 BRA `(.L_x_3444) ;  /* 0x000000700000b947 */ /* 0x000fea0003800000 */
[----:B------:R-:W-:Y:S01]  /*3980*/  PRMT R8, RZ, 0x7610, R24 ;  /* 0x00007610ff087816 */ /* 0x000fe20000000018 */
[----:B------:R-:W-:Y:S05]  /*3990*/  BRA `(.L_x_3444) ;  /* 0x0000005000007947 */ /* 0x000fea0003800000 */
.L_x_3443:
[----:B------:R-:W-:-:S04]  /*39a0*/  FFMA.FTZ R37, R160, R10, R39 ;  /* 0x0000000aa0257223 */ /* 0x000fc80000010027 */
[----:B------:R-:W-:Y:S01]  /*39b0*/  FADD.FTZ R8, R140, -R37 ;  /* 0x800000258c087221 */ /* 0x000fe20000010000 */
[----:B------:R-:W-:-:S03]  /*39c0*/  @P3 PRMT R37, RZ, 0x7610, R24 ;  /* 0x00007610ff253816 */ /* 0x000fc60000000018 */
[----:B------:R-:W-:-:S04]  /*39d0*/  FMUL.FTZ R8, R5, R8 ;  /* 0x0000000805087220 */ /* 0x000fc80000410000 */
[----:B------:R-:W-:Y:S02]  /*39e0*/  @P3 FADD.FTZ R8, R8, R37 ;  /* 0x0000002508083221 */ /* 0x000fe40000010000 */
.L_x_3444:
[----:B------:R-:W-:Y:S05]  /*39f0*/  BSYNC B0 ;  /* 0x0000000000007941 */ /* 0x000fea0003800000 */
.L_x_3442:
        /* <DEDUP_REMOVED lines=11> */
.L_x_3446:
[----:B------:R-:W-:Y:S01]  /*3ab0*/  FFMA.FTZ R8, R221, R10, R39 ;  /* 0x0000000add087223 */ /* 0x000fe20000010027 */
[----:B------:R-:W-:-:S03]  /*3ac0*/  @P3 PRMT R37, RZ, 0x5410, R25 ;  /* 0x00005410ff253816 */ /* 0x000fc60000000019 */
[----:B------:R-:W-:-:S04]  /*3ad0*/  FADD.FTZ R8, R225, -R8 ;  /* 0x80000008e1087221 */ /* 0x000fc80000010000 */
[----:B------:R-:W-:-:S04]  /*3ae0*/  FMUL.FTZ R8, R5, R8 ;  /* 0x0000000805087220 */ /* 0x000fc80000410000 */
[----:B------:R-:W-:Y:S02]  /*3af0*/  @P3 FADD.FTZ R8, R8, R37 ;  /* 0x0000002508083221 */ /* 0x000fe40000010000 */
.L_x_3447:
[----:B------:R-:W-:Y:S05]  /*3b00*/  BSYNC B0 ;  /* 0x0000000000007941 */ /* 0x000fea0003800000 */
.L_x_3445:
        /* <DEDUP_REMOVED lines=11> */
.L_x_3449:
[----:B------:R-:W-:Y:S01]  /*3bc0*/  FFMA.FTZ R8, R161, R10, R39 ;  /* 0x0000000aa1087223 */ /* 0x000fe20000010027 */
[----:B------:R-:W-:-:S03]  /*3bd0*/  @P3 PRMT R37, RZ, 0x7610, R25 ;  /* 0x00007610ff253816 */ /* 0x000fc60000000019 */
[----:B------:R-:W-:-:S04]  /*3be0*/  FADD.FTZ R8, R141, -R8 ;  /* 0x800000088d087221 */ /* 0x000fc80000010000 */
[----:B------:R-:W-:-:S04]  /*3bf0*/  FMUL.FTZ R8, R5, R8 ;  /* 0x0000000805087220 */ /* 0x000fc80000410000 */
[----:B------:R-:W-:Y:S02]  /*3c00*/  @P3 FADD.FTZ R8, R8, R37 ;  /* 0x0000002508083221 */ /* 0x000fe40000010000 */
.L_x_3450:
[----:B------:R-:W-:Y:S05]  /*3c10*/  BSYNC B0 ;  /* 0x0000000000007941 */ /* 0x000fea0003800000 */
.L_x_3448:
        /* <DEDUP_REMOVED lines=11> */
.L_x_3452:
[----:B------:R-:W-:-:S04]  /*3cd0*/  FFMA.FTZ R37, R222, R10, R39 ;  /* 0x0000000ade257223 */ /* 0x000fc80000010027 */
[----:B------:R-:W-:Y:S01]  /*3ce0*/  FADD.FTZ R8, R226, -R37 ;  /* 0x80000025e2087221 */ /* 0x000fe20000010000 */
[----:B------:R-:W-:-:S03]  /*3cf0*/  @P3 PRMT R37, RZ, 0x5410, R26 ;  /* 0x00005410ff253816 */ /* 0x000fc6000000001a */
[----:B------:R-:W-:-:S04]  /*3d00*/  FMUL.FTZ R8, R5, R8 ;  /* 0x0000000805087220 */ /* 0x000fc80000410000 */
[----:B------:R-:W-:Y:S02]  /*3d10*/  @P3 FADD.FTZ R8, R8, R37 ;  /* 0x0000002508083221 */ /* 0x000fe40000010000 */
.L_x_3453:
[----:B------:R-:W-:Y:S05]  /*3d20*/  BSYNC B0 ;  /* 0x0000000000007941 */ /* 0x000fea0003800000 */
.L_x_3451:
        /* <DEDUP_REMOVED lines=11> */
.L_x_3455:
[----:B------:R-:W-:-:S04]  /*3de0*/  FFMA.FTZ R37, R162, R10, R39 ;  /* 0x0000000aa2257223 */ /* 0x000fc80000010027 */
[----:B------:R-:W-:Y:S01]  /*3df0*/  FADD.FTZ R8, R142, -R37 ;  /* 0x800000258e087221 */ /* 0x000fe20000010000 */
[----:B------:R-:W-:-:S03]  /*3e00*/  @P3 PRMT R37, RZ, 0x7610, R26 ;  /* 0x00007610ff253816 */ /* 0x000fc6000000001a */
[----:B------:R-:W-:-:S04]  /*3e10*/  FMUL.FTZ R8, R5, R8 ;  /* 0x0000000805087220 */ /* 0x000fc80000410000 */
[----:B------:R-:W-:Y:S02]  /*3e20*/  @P3 FADD.FTZ R8, R8, R37 ;  /* 0x0000002508083221 */ /* 0x000fe40000010000 */
.L_x_3456:
[----:B------:R-:W-:Y:S05]  /*3e30*/  BSYNC B0 ;  /* 0x0000000000007941 */ /* 0x000fea0003800000 */
.L_x_3454:
        /* <DEDUP_REMOVED lines=11> */
.L_x_3458:
[----:B------:R-:W-:Y:S01]  /*3ef0*/  FFMA.FTZ R8, R223, R10, R39 ;  /* 0x0000000adf087223 */ /* 0x000fe20000010027 */
[----:B------:R-:W-:-:S03]  /*3f00*/  @P3 PRMT R37, RZ, 0x5410, R27 ;  /* 0x00005410ff253816 */ /* 0x000fc6000000001b */
[----:B------:R-:W-:-:S04]  /*3f10*/  FADD.FTZ R8, R227, -R8 ;  /* 0x80000008e3087221 */ /* 0x000fc80000010000 */
[----:B------:R-:W-:-:S04]  /*3f20*/  FMUL.FTZ R8, R5, R8 ;  /* 0x0000000805087220 */ /* 0x000fc80000410000 */
[----:B------:R-:W-:Y:S02]  /*3f30*/  @P3 FADD.FTZ R8, R8, R37 ;  /* 0x0000002508083221 */ /* 0x000fe40000010000 */
.L_x_3459:
[----:B------:R-:W-:Y:S05]  /*3f40*/  BSYNC B0 ;  /* 0x0000000000007941 */ /* 0x000fea0003800000 */
.L_x_3457:
        /* <DEDUP_REMOVED lines=11> */
.L_x_3461:
[----:B------:R-:W-:Y:S01]  /*4000*/  FFMA.FTZ R8, R163, R10, R39 ;  /* 0x0000000aa3087223 */ /* 0x000fe20000010027 */
[----:B------:R-:W-:-:S03]  /*4010*/  @P3 PRMT R37, RZ, 0x7610, R27 ;  /* 0x00007610ff253816 */ /* 0x000fc6000000001b */
[----:B------:R-:W-:-:S04]  /*4020*/  FADD.FTZ R8, R143, -R8 ;  /* 0x800000088f087221 */ /* 0x000fc80000010000 */
[----:B------:R-:W-:-:S04]  /*4030*/  FMUL.FTZ R12, R5, R8 ;  /* 0x00000008050c7220 */ /* 0x000fc80000410000 */
[----:B------:R-:W-:Y:S02]  /*4040*/  @P3 FADD.FTZ R12, R12, R37 ;  /* 0x000000250c0c3221 */ /* 0x000fe40000010000 */
.L_x_3462:
[----:B------:R-:W-:Y:S05]  /*4050*/  BSYNC B0 ;  /* 0x0000000000007941 */ /* 0x000fea0003800000 */
.L_x_3460:
        /* <DEDUP_REMOVED lines=18> */
.L_x_3464:
[----:B0-----:R-:W-:Y:S01]  /*4180*/  FFMA.FTZ R8, R15, R10, R39 ;  /* 0x0000000a0f087223 */ /* 0x001fe20000010027 */
[----:B------:R-:W-:-:S03]  /*4190*/  @P3 PRMT R9, RZ, 0x5410, R20 ;  /* 0x00005410ff093816 */ /* 0x000fc60000000014 */
[----:B------:R-:W-:-:S04]  /*41a0*/  FADD.FTZ R8, R249, -R8 ;  /* 0x80000008f9087221 */ /* 0x000fc80000010000 */
[----:B------:R-:W-:-:S04]  /*41b0*/  FMUL.FTZ R8, R5, R8 ;  /* 0x0000000805087220 */ /* 0x000fc80000410000 */
[----:B------:R-:W-:Y:S02]  /*41c0*/  @P3 FADD.FTZ R8, R8, R9 ;  /* 0x0000000908083221 */ /* 0x000fe40000010000 */
.L_x_3465:
[----:B------:R-:W-:Y:S05]  /*41d0*/  BSYNC B0 ;  /* 0x0000000000007941 */ /* 0x000fea0003800000 */
.L_x_3463:
        /* <DEDUP_REMOVED lines=11> */
.L_x_3467:
[----:B------:R-:W-:-:S04]  /*4290*/  FFMA.FTZ R9, R168, R10, R39 ;  /* 0x0000000aa8097223 */ /* 0x000fc80000010027 */
[----:B------:R-:W-:Y:S01]  /*42a0*/  FADD.FTZ R8, R156, -R9 ;  /* 0x800000099c087221 */ /* 0x000fe20000010000 */
[----:B------:R-:W-:-:S03]  /*42b0*/  @P3 PRMT R9, RZ, 0x7610, R20 ;  /* 0x00007610ff093816 */ /* 0x000fc60000000014 */
[----:B------:R-:W-:-:S04]  /*42c0*/  FMUL.FTZ R8, R5, R8 ;  /* 0x0000000805087220 */ /* 0x000fc80000410000 */
[----:B------:R-:W-:Y:S02]  /*42d0*/  @P3 FADD.FTZ R8, R8, R9 ;  /* 0x0000000908083221 */ /* 0x000fe40000010000 */
.L_x_3468:
[----:B------:R-:W-:Y:S05]  /*42e0*/  BSYNC B0 ;  /* 0x0000000000007941 */ /* 0x000fea0003800000 */
.L_x_3466:
        /* <DEDUP_REMOVED lines=11> */
.L_x_3470:
[----:B------:R-:W-:Y:S01]  /*43a0*/  FFMA.FTZ R8, R228, R10, R39 ;  /* 0x0000000ae4087223 */ /* 0x000fe20000010027 */
[----:B------:R-:W-:-:S03]  /*43b0*/  @P3 PRMT R9, RZ, 0x5410, R21 ;  /* 0x00005410ff093816 */ /* 0x000fc60000000015 */
[----:B------:R-:W-:-:S04]  /*43c0*/  FADD.FTZ R8, R231, -R8 ;  /* 0x80000008e7087221 */ /* 0x000fc80000010000 */
[----:B------:R-:W-:-:S04]  /*43d0*/  FMUL.FTZ R8, R5, R8 ;  /* 0x0000000805087220 */ /* 0x000fc80000410000 */
[----:B------:R-:W-:Y:S02]  /*43e0*/  @P3 FADD.FTZ R8, R8, R9 ;  /* 0x0000000908083221 */ /* 0x000fe40000010000 */
.L_x_3471:
[----:B------:R-:W-:Y:S05]  /*43f0*/  BSYNC B0 ;  /* 0x0000000000007941 */ /* 0x000fea0003800000 */
.L_x_3469:
        /* <DEDUP_REMOVED lines=11> */
.L_x_3473:
[----:B------:R-:W-:Y:S01]  /*44b0*/  FFMA.FTZ R8, R169, R10, R39 ;  /* 0x0000000aa9087223 */ /* 0x000fe20000010027 */
[----:B------:R-:W-:-:S03]  /*44c0*/  @P3 PRMT R9, RZ, 0x7610, R21 ;  /* 0x00007610ff093816 */ /* 0x000fc60000000015 */
[----:B------:R-:W-:-:S04]  /*44d0*/  FADD.FTZ R8, R157, -R8 ;  /* 0x800000089d087221 */ /* 0x000fc80000010000 */
[----:B------:R-:W-:-:S04]  /*44e0*/  FMUL.FTZ R8, R5, R8 ;  /* 0x0000000805087220 */ /* 0x000fc80000410000 */
[----:B------:R-:W-:Y:S02]  /*44f0*/  @P3 FADD.FTZ R8, R8, R9 ;  /* 0x0000000908083221 */ /* 0x000fe40000010000 */
.L_x_3474:
[----:B------:R-:W-:Y:S05]  /*4500*/  BSYNC B0 ;  /* 0x0000000000007941 */ /* 0x000fea0003800000 */
.L_x_3472:
        /* <DEDUP_REMOVED lines=11> */
.L_x_3476:
[----:B------:R-:W-:-:S04]  /*45c0*/  FFMA.FTZ R9, R229, R10, R39 ;  /* 0x0000000ae5097223 */ /* 0x000fc80000010027 */
[----:B------:R-:W-:Y:S01]  /*45d0*/  FADD.FTZ R8, R232, -R9 ;  /* 0x80000009e8087221 */ /* 0x000fe20000010000 */
[----:B------:R-:W-:-:S03]  /*45e0*/  @P3 PRMT R9, RZ, 0x5410, R22 ;  /* 0x00005410ff093816 */ /* 0x000fc60000000016 */
[----:B------:R-:W-:-:S04]  /*45f0*/  FMUL.FTZ R8, R5, R8 ;  /* 0x0000000805087220 */ /* 0x000fc80000410000 */
[----:B------:R-:W-:Y:S02]  /*4600*/  @P3 FADD.FTZ R8, R8, R9 ;  /* 0x0000000908083221 */ /* 0x000fe40000010000 */
.L_x_3477:
[----:B------:R-:W-:Y:S05]  /*4610*/  BSYNC B0 ;  /* 0x0000000000007941 */ /* 0x000fea0003800000 */
.L_x_3475:
        /* <DEDUP_REMOVED lines=11> */
.L_x_3479:
[----:B------:R-:W-:-:S04]  /*46d0*/  FFMA.FTZ R9, R170, R10, R39 ;  /* 0x0000000aaa097223 */ /* 0x000fc80000010027 */
[----:B------:R-:W-:Y:S01]  /*46e0*/  FADD.FTZ R8, R158, -R9 ;  /* 0x800000099e087221 */ /* 0x000fe20000010000 */
[----:B------:R-:W-:-:S03]  /*46f0*/  @P3 PRMT R9, RZ, 0x7610, R22 ;  /* 0x00007610ff093816 */ /* 0x000fc60000000016 */
[----:B------:R-:W-:-:S04]  /*4700*/  FMUL.FTZ R8, R5, R8 ;  /* 0x0000000805087220 */ /* 0x000fc80000410000 */
[----:B------:R-:W-:Y:S02]  /*4710*/  @P3 FADD.FTZ R8, R8, R9 ;  /* 0x0000000908083221 */ /* 0x000fe40000010000 */
.L_x_3480:
[----:B------:R-:W-:Y:S05]  /*4720*/  BSYNC B0 ;  /* 0x0000000000007941 */ /* 0x000fea0003800000 */
.L_x_3478:
        /* <DEDUP_REMOVED lines=11> */
.L_x_3482:
[----:B------:R-:W-:Y:S01]  /*47e0*/  FFMA.FTZ R8, R230, R10, R39 ;  /* 0x0000000ae6087223 */ /* 0x000fe20000010027 */
[----:B------:R-:W-:-:S03]  /*47f0*/  @P3 PRMT R9, RZ, 0x5410, R23 ;  /* 0x00005410ff093816 */ /* 0x000fc60000000017 */
[----:B------:R-:W-:-:S04]  /*4800*/  FADD.FTZ R8, R233, -R8 ;  /* 0x80000008e9087221 */ /* 0x000fc80000010000 */
[----:B------:R-:W-:-:S04]  /*4810*/  FMUL.FTZ R8, R5, R8 ;  /* 0x0000000805087220 */ /* 0x000fc80000410000 */
[----:B------:R-:W-:Y:S02]  /*4820*/  @P3 FADD.FTZ R8, R8, R9 ;  /* 0x0000000908083221 */ /* 0x000fe40000010000 */
.L_x_3483:
[----:B------:R-:W-:Y:S05]  /*4830*/  BSYNC B0 ;  /* 0x0000000000007941 */ /* 0x000fea0003800000 */
.L_x_3481:
        /* <DEDUP_REMOVED lines=11> */
.L_x_3485:
[----:B------:R-:W-:Y:S01]  /*48f0*/  FFMA.FTZ R8, R171, R10, R39 ;  /* 0x0000000aab087223 */ /* 0x000fe20000010027 */
[----:B------:R-:W-:-:S03]  /*4900*/  @P3 PRMT R9, RZ, 0x7610, R23 ;  /* 0x00007610ff093816 */ /* 0x000fc60000000017 */
[----:B------:R-:W-:-:S04]  /*4910*/  FADD.FTZ R8, R159, -R8 ;  /* 0x800000089f087221 */ /* 0x000fc80000010000 */
[----:B------:R-:W-:-:S04]  /*4920*/  FMUL.FTZ R12, R5, R8 ;  /* 0x00000008050c7220 */ /* 0x000fc80000410000 */
[----:B------:R-:W-:Y:S02]  /*4930*/  @P3 FADD.FTZ R12, R12, R9 ;  /* 0x000000090c0c3221 */ /* 0x000fe40000010000 */
.L_x_3486:
[----:B------:R-:W-:Y:S05]  /*4940*/  BSYNC B0 ;  /* 0x0000000000007941 */ /* 0x000fea0003800000 */
.L_x_3484:
        /* <DEDUP_REMOVED lines=19> */
.L_x_3488:
[----:B0-----:R-:W-:-:S04]  /*4a80*/  FFMA.FTZ R9, R238, R10, R39 ;  /* 0x0000000aee097223 */ /* 0x001fc80000010027 */
[----:B------:R-:W-:Y:S01]  /*4a90*/  FADD.FTZ R8, R234, -R9 ;  /* 0x80000009ea087221 */ /* 0x000fe20000010000 */
[----:B------:R-:W-:-:S03]  /*4aa0*/  @P3 PRMT R9, RZ, 0x5410, R16 ;  /* 0x00005410ff093816 */ /* 0x000fc60000000010 */
[----:B------:R-:W-:-:S04]  /*4ab0*/  FMUL.FTZ R8, R5, R8 ;  /* 0x0000000805087220 */ /* 0x000fc80000410000 */
[----:B------:R-:W-:Y:S02]  /*4ac0*/  @P3 FADD.FTZ R8, R8, R9 ;  /* 0x0000000908083221 */ /* 0x000fe40000010000 */
.L_x_3489:
[----:B------:R-:W-:Y:S05]  /*4ad0*/  BSYNC B0 ;  /* 0x0000000000007941 */ /* 0x000fea0003800000 */
.L_x_3487:
        /* <DEDUP_REMOVED lines=11> */
.L_x_3491:
[----:B------:R-:W-:-:S04]  /*4b90*/  FFMA.FTZ R9, R176, R10, R39 ;  /* 0x0000000ab0097223 */ /* 0x000fc80000010027 */
[----:B------:R-:W-:Y:S01]  /*4ba0*/  FADD.FTZ R8, R180, -R9 ;  /* 0x80000009b4087221 */ /* 0x000fe20000010000 */
[----:B------:R-:W-:-:S03]  /*4bb0*/  @P3 PRMT R9, RZ, 0x7610, R16 ;  /* 0x00007610ff093816 */ /* 0x000fc60000000010 */
[----:B------:R-:W-:-:S04]  /*4bc0*/  FMUL.FTZ R8, R5, R8 ;  /* 0x0000000805087220 */ /* 0x000fc80000410000 */
[----:B------:R-:W-:Y:S02]  /*4bd0*/  @P3 FADD.FTZ R8, R8, R9 ;  /* 0x0000000908083221 */ /* 0x000fe40000010000 */
.L_x_3492:
[----:B------:R-:W-:Y:S05]  /*4be0*/  BSYNC B0 ;  /* 0x0000000000007941 */ /* 0x000fea0003800000 */
.L_x_3490:
        /* <DEDUP_REMOVED lines=11> */
.L_x_3494:
[----:B------:R-:W-:Y:S01]  /*4ca0*/  FFMA.FTZ R8, R13, R10, R39 ;  /* 0x0000000a0d087223 */ /* 0x000fe20000010027 */
[----:B------:R-:W-:-:S03]  /*4cb0*/  @P3 PRMT R9, RZ, 0x5410, R17 ;  /* 0x00005410ff093816 */ /* 0x000fc60000000011 */
[----:B------:R-:W-:-:S04]  /*4cc0*/  FADD.FTZ R8, R235, -R8 ;  /* 0x80000008eb087221 */ /* 0x000fc80000010000 */
[----:B------:R-:W-:-:S04]  /*4cd0*/  FMUL.FTZ R8, R5, R8 ;  /* 0x0000000805087220 */ /* 0x000fc80000410000 */
[----:B------:R-:W-:Y:S02]  /*4ce0*/  @P3 FADD.FTZ R8, R8, R9 ;  /* 0x0000000908083221 */ /* 0x000fe40000010000 */
.L_x_3495:
[----:B------:R-:W-:Y:S05]  /*4cf0*/  BSYNC B0 ;  /* 0x0000000000007941 */ /* 0x000fea0003800000 */
.L_x_3493:
        /* <DEDUP_REMOVED lines=11> */
.L_x_3497:
[----:B------:R-:W-:Y:S01]  /*4db0*/  FFMA.FTZ R8, R177, R10, R39 ;  /* 0x0000000ab1087223 */ /* 0x000fe20000010027 */
[----:B------:R-:W-:-:S03]  /*4dc0*/  @P3 PRMT R9, RZ, 0x7610, R17 ;  /* 0x00007610ff093816 */ /* 0x000fc60000000011 */
[----:B------:R-:W-:-:S04]  /*4dd0*/  FADD.FTZ R8, R181, -R8 ;  /* 0x80000008b5087221 */ /* 0x000fc80000010000 */
[----:B------:R-:W-:-:S04]  /*4de0*/  FMUL.FTZ R8, R5, R8 ;  /* 0x0000000805087220 */ /* 0x000fc80000410000 */
[----:B------:R-:W-:Y:S02]  /*4df0*/  @P3 FADD.FTZ R8, R8, R9 ;  /* 0x0000000908083221 */ /* 0x000fe40000010000 */
.L_x_3498:
[----:B------:R-:W-:Y:S05]  /*4e00*/  BSYNC B0 ;  /* 0x0000000000007941 */ /* 0x000fea0003800000 */
.L_x_3496:
        /* <DEDUP_REMOVED lines=11> */
.L_x_3500:
[----:B------:R-:W-:-:S04]  /*4ec0*/  FFMA.FTZ R9, R239, R10, R39 ;  /* 0x0000000aef097223 */ /* 0x000fc80000010027 */
[----:B------:R-:W-:Y:S01]  /*4ed0*/  FADD.FTZ R8, R236, -R9 ;  /* 0x80000009ec087221 */ /* 0x000fe20000010000 */
[----:B------:R-:W-:-:S03]  /*4ee0*/  @P3 PRMT R9, RZ, 0x5410, R18 ;  /* 0x00005410ff093816 */ /* 0x000fc60000000012 */
[----:B------:R-:W-:-:S04]  /*4ef0*/  FMUL.FTZ R8, R5, R8 ;  /* 0x0000000805087220 */ /* 0x000fc80000410000 */
[----:B------:R-:W-:Y:S02]  /*4f00*/  @P3 FADD.FTZ R8, R8, R9 ;  /* 0x0000000908083221 */ /* 0x000fe40000010000 */
.L_x_3501:
[----:B------:R-:W-:Y:S05]  /*4f10*/  BSYNC B0 ;  /* 0x0000000000007941 */ /* 0x000fea0003800000 */
.L_x_3499:
        /* <DEDUP_REMOVED lines=11> */
.L_x_3503:
[----:B------:R-:W-:-:S04]  /*4fd0*/  FFMA.FTZ R9, R178, R10, R39 ;  /* 0x0000000ab2097223 */ /* 0x000fc80000010027 */
[----:B------:R-:W-:Y:S01]  /*4fe0*/  FADD.FTZ R8, R182, -R9 ;  /* 0x80000009b6087221 */ /* 0x000fe20000010000 */
[----:B------:R-:W-:-:S03]  /*4ff0*/  @P3 PRMT R9, RZ, 0x7610, R18 ;  /* 0x00007610ff093816 */ /* 0x000fc60000000012 */
[----:B------:R-:W-:-:S04]  /*5000*/  FMUL.FTZ R8, R5, R8 ;  /* 0x0000000805087220 */ /* 0x000fc80000410000 */
[----:B------:R-:W-:Y:S02]  /*5010*/  @P3 FADD.FTZ R8, R8, R9 ;  /* 0x0000000908083221 */ /* 0x000fe40000010000 */
.L_x_3504:
[----:B------:R-:W-:Y:S05]  /*5020*/  BSYNC B0 ;  /* 0x0000000000007941 */ /* 0x000fea0003800000 */
.L_x_3502:
        /* <DEDUP_REMOVED lines=11> */
.L_x_3506:
[----:B------:R-:W-:Y:S01]  /*50e0*/  FFMA.FTZ R8, R240, R10, R39 ;  /* 0x0000000af0087223 */ /* 0x000fe20000010027 */
[----:B------:R-:W-:-:S03]  /*50f0*/  @P3 PRMT R9, RZ, 0x5410, R19 ;  /* 0x00005410ff093816 */ /* 0x000fc60000000013 */
[----:B------:R-:W-:-:S04]  /*5100*/  FADD.FTZ R8, R237, -R8 ;  /* 0x80000008ed087221 */ /* 0x000fc80000010000 */
[----:B------:R-:W-:-:S04]  /*5110*/  FMUL.FTZ R8, R5, R8 ;  /* 0x0000000805087220 */ /* 0x000fc80000410000 */
[----:B------:R-:W-:Y:S02]  /*5120*/  @P3 FADD.FTZ R8, R8, R9 ;  /* 0x0000000908083221 */ /* 0x000fe40000010000 */
.L_x_3507:
[----:B------:R-:W-:Y:S05]  /*5130*/  BSYNC B0 ;  /* 0x0000000000007941 */ /* 0x000fea0003800000 */
.L_x_3505:
        /* <DEDUP_REMOVED lines=11> */
.L_x_3509:
[----:B------:R-:W-:Y:S01]  /*51f0*/  FFMA.FTZ R10, R179, R10, R39 ;  /* 0x0000000ab30a7223 */ /* 0x000fe20000010027 */
[----:B------:R-:W-:-:S03]  /*5200*/  @P3 PRMT R8, RZ, 0x7610, R19 ;  /* 0x00007610ff083816 */ /* 0x000fc60000000013 */
[----:B------:R-:W-:-:S04]  /*5210*/  FADD.FTZ R10, R183, -R10 ;  /* 0x8000000ab70a7221 */ /* 0x000fc80000010000 */
[----:B------:R-:W-:-:S04]  /*5220*/  FMUL.FTZ R5, R5, R10 ;  /* 0x0000000a05057220 */ /* 0x000fc80000410000 */
[----:B------:R-:W-:Y:S02]  /*5230*/  @P3 FADD.FTZ R5, R5, R8 ;  /* 0x0000000805053221 */ /* 0x000fe40000010000 */
.L_x_3510:
[----:B------:R-:W-:Y:S05]  /*5240*/  BSYNC B0 ;  /* 0x0000000000007941 */ /* 0x000fea0003800000 */
.L_x_3508:
[----:B------:R-:W-:Y:S02]  /*5250*/  @P0 IADD3 R8, R7, 0x200, RZ ;  /* 0x0000020007080810 */ /* 0x000fe40007ffe0ff */
[----:B------:R-:W-:Y:S01]  /*5260*/  @P0 F2FP.BF16.PACK_AB R7, RZ, R5 ;  /* 0x00000005ff07023e */ /* 0x000fe200000010ff */
[----:B------:R-:W-:Y:S01]  /*5270*/  @P2 FMUL.FTZ R5, R5, c[0x0][0x1ec] ;  /* 0x00007b0005052a20 */ /* 0x000fe20000410000 */
[----:B------:R-:W-:Y:S02]  /*5280*/  @P0 MOV R9, 0x10 ;  /* 0x0000001000090802 */ /* 0x000fe40000000f00 */
[----:B------:R-:W-:Y:S02]  /*5290*/  @P0 PRMT R67, R67, 0x5410, R7 ;  /* 0x0000541043430816 */ /* 0x000fe40000000007 */
[----:B------:R-:W-:Y:S01]  /*52a0*/  @P2 IADD3 R6, R6, 0x200, RZ ;  /* 0x0000020006062810 */ /* 0x000fe20007ffe0ff */
[----:B------:R-:W-:Y:S01]  /*52b0*/  @P0 IMAD.WIDE.U32 R8, R8, R9, c[0x0][0x258] ;  /* 0x0000960008080625 */ /* 0x000fe200078e0009 */
[----:B------:R-:W-:-:S02]  /*52c0*/  @P2 MOV R7, 0x10 ;  /* 0x0000001000072802 */ /* 0x000fc40000000f00 */
[----:B------:R-:W-:Y:S02]  /*52d0*/  @P2 F2FP.BF16.PACK_AB R5, RZ, R5 ;  /* 0x00000005ff05223e */ /* 0x000fe400000010ff */
[----:B------:R0:W-:Y:S01]  /*52e0*/  @P0 STG.E.128 [R8.64], R64 ;  /* 0x0000004008000986 */ /* 0x0001e2000c101d04 */
[----:B------:R-:W-:Y:S01]  /*52f0*/  @P2 IMAD.WIDE.U32 R6, R6, R7, c[0x0][0x248] ;  /* 0x0000920006062625 */ /* 0x000fe200078e0007 */
[----:B------:R-:W-:Y:S02]  /*5300*/  @P2 PRMT R131, R131, 0x5410, R5 ;  /* 0x0000541083832816 */ /* 0x000fe40000000005 */
[----:B------:R-:W-:Y:S02]  /*5310*/  IADD3 R2, R2, c[0x0][0x160], RZ ;  /* 0x0000580002027a10 */ /* 0x000fe40007ffe0ff */
[----:B------:R-:W-:Y:S01]  /*5320*/  LOP3.LUT P1, RZ, R4, 0xff, RZ, 0xc0, !PT ;  /* 0x000000ff04ff7812 */ /* 0x000fe2000782c0ff */
[----:B------:R0:W-:Y:S01]  /*5330*/  @P2 STG.E.128 [R6.64], R128 ;  /* 0x0000008006002986 */ /* 0x0001e2000c101d04 */
[----:B------:R-:W-:-:S02]  /*5340*/  ISETP.GE.AND P0, PT, R2, c[0x0][0x164], PT ;  /* 0x0000590002007a0c */ /* 0x000fc40003f06270 */
[----:B------:R-:W-:-:S11]  /*5350*/  SEL R4, RZ, 0x1, P1 ;  /* 0x00000001ff047807 */ /* 0x000fd60000800000 */
[----:B0-----:R-:W-:Y:S01]  /*5360*/  @P0 CALL.REL.NOINC `(.L_x_3385) ;  /* 0x0000001000000944 */ /* 0x001fe20003c00000 */
[----:B------:R-:W-:Y:S05]  /*5370*/  BRA `(.L_x_3511) ;  /* 0xffffb31000007947 */ /* 0x000fea000383ffff */
.L_x_3385:
[----:B------:R-:W0:Y:S01]  /*5380*/  S2UR UR6, SR_CTAID.X ;  /* 0x00000000000679c3 */ /* 0x000e220000002500 */
[----:B------:R-:W-:Y:S01]  /*5390*/  HFMA2.MMA R5, -RZ, RZ, 0, 1.9073486328125e-06 ;  /* 0x00000020ff057435 */ /* 0x000fe200000001ff */
[C---:B------:R-:W-:Y:S02]  /*53a0*/  LOP3.LUT R3, R0.reuse, 0x7f, RZ, 0xc0, !PT ;  /* 0x0000007f00037812 */ /* 0x040fe400078ec0ff */
        /* <DEDUP_REMOVED lines=26> */
.L_x_3389:
[----:B------:R-:W-:Y:S01]  /*5550*/  HFMA2.MMA R42, -RZ, RZ, 0, 9.5367431640625e-07 ;  /* 0x00000010ff2a7435 */ /* 0x000fe200000001ff */
[----:B------:R-:W-:-:S02]  /*5560*/  MOV R43, R12 ;  /* 0x0000000c002b7202 */ /* 0x000fc40000000f00 */
[----:B------:R-:W-:Y:S02]  /*5570*/  MOV R40, 0x1f ;  /* 0x0000001f00287802 */ /* 0x000fe40000000f00 */
[----:B------:R-:W-:Y:S02]  /*5580*/  MOV R41, 0xffffffff ;  /* 0xffffffff00297802 */ /* 0x000fe40000000f00 */
[----:B------:R-:W-:Y:S02]  /*5590*/  MOV R36, 0x55b0 ;  /* 0x000055b000247802 */ /* 0x000fe40000000f00 */
[----:B-----5:R-:W-:Y:S05]  /*55a0*/  CALL.REL.NOINC `($__internal_43_$__cuda_sm70_shflsync_down_p) ;  /* 0x0000046000007944 */ /* 0x020fea0003c00000 */
[----:B-1----:R-:W-:Y:S01]  /*55b0*/  MOV R213, R41 ;  /* 0x0000002900d57202 */ /* 0x002fe20000000f00 */
[----:B0-----:R-:W-:Y:S05]  /*55c0*/  BRA `(.L_x_3512) ;  /* 0xffffcd0000007947 */ /* 0x001fea000383ffff */
.L_x_3390:
[----:B------:R-:W-:Y:S01]  /*55d0*/  HFMA2.MMA R42, -RZ, RZ, 0, 9.5367431640625e-07 ;  /* 0x00000010ff2a7435 */ /* 0x000fe200000001ff */
[----:B------:R-:W-:Y:S02]  /*55e0*/  MOV R43, R38 ;  /* 0x00000026002b7202 */ /* 0x000fe40000000f00 */
[----:B------:R-:W-:Y:S02]  /*55f0*/  MOV R40, 0x1f ;  /* 0x0000001f00287802 */ /* 0x000fe40000000f00 */
[----:B------:R-:W-:-:S02]  /*5600*/  MOV R41, 0xffffffff ;  /* 0xffffffff00297802 */ /* 0x000fc40000000f00 */
[----:B------:R-:W-:Y:S02]  /*5610*/  MOV R36, 0x5630 ;  /* 0x0000563000247802 */ /* 0x000fe40000000f00 */
[----:B01---5:R-:W-:Y:S05]  /*5620*/  CALL.REL.NOINC `($__internal_43_$__cuda_sm70_shflsync_down_p) ;  /* 0x000003e000007944 */ /* 0x023fea0003c00000 */
[----:B------:R-:W-:Y:S01]  /*5630*/  FADD.FTZ R12, R213, R12 ;  /* 0x0000000cd50c7221 */ /* 0x000fe20000010000 */
[----:B0-----:R-:W-:Y:S01]  /*5640*/  HFMA2.MMA R42, -RZ, RZ, 0, 4.76837158203125e-07 ;  /* 0x00000008ff2a7435 */ /* 0x001fe200000001ff */
[----:B-1----:R-:W-:Y:S01]  /*5650*/  FADD.FTZ R38, R38, R41 ;  /* 0x0000002926267221 */ /* 0x002fe20000010000 */
[----:B------:R-:W-:Y:S02]  /*5660*/  MOV R40, 0x1f ;  /* 0x0000001f00287802 */ /* 0x000fe40000000f00 */
[----:B------:R-:W-:Y:S02]  /*5670*/  MOV R41, 0xffffffff ;  /* 0xffffffff00297802 */ /* 0x000fe40000000f00 */
[----:B------:R-:W-:Y:S02]  /*5680*/  MOV R43, R12 ;  /* 0x0000000c002b7202 */ /* 0x000fe40000000f00 */
[----:B------:R-:W-:Y:S02]  /*5690*/  MOV R36, 0x56b0 ;  /* 0x000056b000247802 */ /* 0x000fe40000000f00 */
[----:B------:R-:W-:Y:S05]  /*56a0*/  CALL.REL.NOINC `($__internal_43_$__cuda_sm70_shflsync_down_p) ;  /* 0x0000036000007944 */ /* 0x000fea0003c00000 */
[----:B0-----:R-:W-:Y:S01]  /*56b0*/  HFMA2.MMA R42, -RZ, RZ, 0, 4.76837158203125e-07 ;  /* 0x00000008ff2a7435 */ /* 0x001fe200000001ff */
[----:B-1----:R-:W-:-:S02]  /*56c0*/  MOV R213, R41 ;  /* 0x0000002900d57202 */ /* 0x002fc40000000f00 */
[----:B------:R-:W-:Y:S02]  /*56d0*/  MOV R43, R38 ;  /* 0x00000026002b7202 */ /* 0x000fe40000000f00 */
[----:B------:R-:W-:Y:S02]  /*56e0*/  MOV R40, 0x1f ;  /* 0x0000001f00287802 */ /* 0x000fe40000000f00 */
[----:B------:R-:W-:Y:S02]  /*56f0*/  MOV R41, 0xffffffff ;  /* 0xffffffff00297802 */ /* 0x000fe40000000f00 */
[----:B------:R-:W-:Y:S02]  /*5700*/  MOV R36, 0x5720 ;  /* 0x0000572000247802 */ /* 0x000fe40000000f00 */
[----:B------:R-:W-:Y:S05]  /*5710*/  CALL.REL.NOINC `($__internal_43_$__cuda_sm70_shflsync_down_p) ;  /* 0x000002f000007944 */ /* 0x000fea0003c00000 */
[----:B------:R-:W-:Y:S01]  /*5720*/  FADD.FTZ R12, R213, R12 ;  /* 0x0000000cd50c7221 */ /* 0x000fe20000010000 */
[----:B0-----:R-:W-:Y:S01]  /*5730*/  HFMA2.MMA R42, -RZ, RZ, 0, 2.384185791015625e-07 ;  /* 0x00000004ff2a7435 */ /* 0x001fe200000001ff */
[----:B-1----:R-:W-:Y:S01]  /*5740*/  FADD.FTZ R38, R38, R41 ;  /* 0x0000002926267221 */ /* 0x002fe20000010000 */
[----:B------:R-:W-:Y:S02]  /*5750*/  MOV R40, 0x1f ;  /* 0x0000001f00287802 */ /* 0x000fe40000000f00 */
[----:B------:R-:W-:-:S02]  /*5760*/  MOV R41, 0xffffffff ;  /* 0xffffffff00297802 */ /* 0x000fc40000000f00 */
[----:B------:R-:W-:Y:S02]  /*5770*/  MOV R43, R12 ;  /* 0x0000000c002b7202 */ /* 0x000fe40000000f00 */
[----:B------:R-:W-:Y:S02]  /*5780*/  MOV R36, 0x57a0 ;  /* 0x000057a000247802 */ /* 0x000fe40000000f00 */
[----:B------:R-:W-:Y:S05]  /*5790*/  CALL.REL.NOINC `($__internal_43_$__cuda_sm70_shflsync_down_p) ;  /* 0x0000027000007944 */ /* 0x000fea0003c00000 */
[----:B0-----:R-:W-:Y:S01]  /*57a0*/  HFMA2.MMA R42, -RZ, RZ, 0, 2.384185791015625e-07 ;  /* 0x00000004ff2a7435 */ /* 0x001fe200000001ff */
[----:B-1----:R-:W-:Y:S02]  /*57b0*/  MOV R213, R41 ;  /* 0x0000002900d57202 */ /* 0x002fe40000000f00 */
[----:B------:R-:W-:Y:S02]  /*57c0*/  MOV R43, R38 ;  /* 0x00000026002b7202 */ /* 0x000fe40000000f00 */
[----:B------:R-:W-:Y:S02]  /*57d0*/  MOV R40, 0x1f ;  /* 0x0000001f00287802 */ /* 0x000fe40000000f00 */
[----:B------:R-:W-:Y:S02]  /*57e0*/  MOV R41, 0xffffffff ;  /* 0xffffffff00297802 */ /* 0x000fe40000000f00 */
[----:B------:R-:W-:-:S02]  /*57f0*/  MOV R36, 0x5810 ;  /* 0x0000581000247802 */ /* 0x000fc40000000f00 */
[----:B------:R-:W-:Y:S05]  /*5800*/  CALL.REL.NOINC `($__internal_43_$__cuda_sm70_shflsync_down_p) ;  /* 0x0000020000007944 */ /* 0x000fea0003c00000 */
[----:B------:R-:W-:Y:S01]  /*5810*/  FADD.FTZ R212, R213, R12 ;  /* 0x0000000cd5d47221 */ /* 0x000fe20000010000 */
[----:B0-----:R-:W-:Y:S01]  /*5820*/  HFMA2.MMA R42, -RZ, RZ, 0, 1.1920928955078125e-07 ;  /* 0x00000002ff2a7435 */ /* 0x001fe200000001ff */
[----:B-1----:R-:W-:Y:S01]  /*5830*/  FADD.FTZ R12, R38, R41 ;  /* 0x00000029260c7221 */ /* 0x002fe20000010000 */
[----:B------:R-:W-:-:S02]  /*5840*/  MOV R40, 0x1f ;  /* 0x0000001f00287802 */ /* 0x000fc40000000f00 */
[----:B------:R-:W-:Y:S02]  /*5850*/  MOV R41, 0xffffffff ;  /* 0xffffffff00297802 */ /* 0x000fe40000000f00 */
[----:B------:R-:W-:Y:S02]  /*5860*/  MOV R43, R212 ;  /* 0x000000d4002b7202 */ /* 0x000fe40000000f00 */
[----:B------:R-:W-:Y:S02]  /*5870*/  MOV R36, 0x5890 ;  /* 0x0000589000247802 */ /* 0x000fe40000000f00 */
[----:B------:R-:W-:Y:S05]  /*5880*/  CALL.REL.NOINC `($__internal_43_$__cuda_sm70_shflsync_down_p) ;  /* 0x0000018000007944 */ /* 0x000fea0003c00000 */
[----:B0-----:R-:W-:Y:S01]  /*5890*/  HFMA2.MMA R42, -RZ, RZ, 0, 1.1920928955078125e-07 ;  /* 0x00000002ff2a7435 */ /* 0x001fe200000001ff */
[----:B-1----:R-:W-:Y:S02]  /*58a0*/  MOV R213, R41 ;  /* 0x0000002900d57202 */ /* 0x002fe40000000f00 */
[----:B------:R-:W-:Y:S02]  /*58b0*/  MOV R43, R12 ;  /* 0x0000000c002b7202 */ /* 0x000fe40000000f00 */
[----:B------:R-:W-:Y:S02]  /*58c0*/  MOV R40, 0x1f ;  /* 0x0000001f00287802 */ /* 0x000fe40000000f00 */
[----:B------:R-:W-:-:S02]  /*58d0*/  MOV R41, 0xffffffff ;  /* 0xffffffff00297802 */ /* 0x000fc40000000f00 */
[----:B------:R-:W-:Y:S02]  /*58e0*/  MOV R36, 0x5900 ;  /* 0x0000590000247802 */ /* 0x000fe40000000f00 */
[----:B------:R-:W-:Y:S05]  /*58f0*/  CALL.REL.NOINC `($__internal_43_$__cuda_sm70_shflsync_down_p) ;  /* 0x0000011000007944 */ /* 0x000fea0003c00000 */
[----:B------:R-:W-:Y:S01]  /*5900*/  FADD.FTZ R38, R213, R212 ;  /* 0x000000d4d5267221 */ /* 0x000fe20000010000 */
[----:B0-----:R-:W-:Y:S01]  /*5910*/  HFMA2.MMA R42, -RZ, RZ, 0, 5.9604644775390625e-08 ;  /* 0x00000001ff2a7435 */ /* 0x001fe200000001ff */
[----:B-1----:R-:W-:Y:S01]  /*5920*/  FADD.FTZ R12, R12, R41 ;  /* 0x000000290c0c7221 */ /* 0x002fe20000010000 */
[----:B------:R-:W-:Y:S02]  /*5930*/  MOV R40, 0x1f ;  /* 0x0000001f00287802 */ /* 0x000fe40000000f00 */
[----:B------:R-:W-:Y:S02]  /*5940*/  MOV R41, 0xffffffff ;  /* 0xffffffff00297802 */ /* 0x000fe40000000f00 */
[----:B------:R-:W-:Y:S02]  /*5950*/  MOV R43, R38 ;  /* 0x00000026002b7202 */ /* 0x000fe40000000f00 */
[----:B------:R-:W-:Y:S02]  /*5960*/  MOV R36, 0x5980 ;  /* 0x0000598000247802 */ /* 0x000fe40000000f00 */
[----:B------:R-:W-:Y:S05]  /*5970*/  CALL.REL.NOINC `($__internal_43_$__cuda_sm70_shflsync_down_p) ;  /* 0x0000009000007944 */ /* 0x000fea0003c00000 */
[----:B0-----:R-:W-:Y:S01]  /*5980*/  HFMA2.MMA R42, -RZ, RZ, 0, 5.9604644775390625e-08 ;  /* 0x00000001ff2a7435 */ /* 0x001fe200000001ff */
[----:B-1----:R-:W-:-:S02]  /*5990*/  MOV R213, R41 ;  /* 0x0000002900d57202 */ /* 0x002fc40000000f00 */
[----:B------:R-:W-:Y:S02]  /*59a0*/  MOV R43, R12 ;  /* 0x0000000c002b7202 */ /* 0x000fe40000000f00 */
[----:B------:R-:W-:Y:S02]  /*59b0*/  MOV R40, 0x1f ;  /* 0x0000001f00287802 */ /* 0x000fe40000000f00 */
[----:B------:R-:W-:Y:S02]  /*59c0*/  MOV R41, 0xffffffff ;  /* 0xffffffff00297802 */ /* 0x000fe40000000f00 */
[----:B------:R-:W-:Y:S02]  /*59d0*/  MOV R36, 0x59f0 ;  /* 0x000059f000247802 */ /* 0x000fe40000000f00 */
[----:B------:R-:W-:Y:S05]  /*59e0*/  CALL.REL.NOINC `($__internal_43_$__cuda_sm70_shflsync_down_p) ;  /* 0x0000002000007944 */ /* 0x000fea0003c00000 */
[----:B-1----:R-:W-:Y:S01]  /*59f0*/  MOV R37, R41 ;  /* 0x0000002900257202 */ /* 0x002fe20000000f00 */
[----:B0-----:R-:W-:Y:S05]  /*5a00*/  BRA `(.L_x_3513) ;  /* 0xffffc9e000007947 */ /* 0x001fea000383ffff */
        .weak           $__internal_43_$__cuda_sm70_shflsync_down_p
        .type           $__internal_43_$__cuda_sm70_shflsync_down_p,@function
        .size           $__internal_43_$__cuda_sm70_shflsync_down_p,(.L_x_14261 - $__internal_43_$__cuda_sm70_shflsync_down_p)
$__internal_43_$__cuda_sm70_shflsync_down_p:
[----:B------:R-:W-:Y:S01]  /*5a10*/  HFMA2.MMA R37, -RZ, RZ, 0, 0 ;  /* 0x00000000ff257435 */ /* 0x000fe200000001ff */
[----:B------:R-:W-:Y:S04]  /*5a20*/  WARPSYNC R41 ;  /* 0x0000002900007348 */ /* 0x000fe80003800000 */
[----:B------:R0:W1:Y:S01]  /*5a30*/  SHFL.DOWN PT, R41, R43, R42, R40 ;  /* 0x0800002a2b297389 */ /* 0x00006200000e0028 */
[----:B------:R-:W-:Y:S05]  /*5a40*/  RET.REL.NODEC R36 `(_ZN10layer_norm13ln_bwd_kernelINS_13Kernel_traitsIf13__nv_bfloat16S2_S2_fjLj5120ELj1ELj1ELj4ELj16ENS_18Kernel_traits_baseILj5120EfS2_S2_S2_fjLj128EEEEELb0ELb0ELb1ELb1EEEvNS_9BwdParamsE) ;  /* 0xffffa5b024007950 */ /* 0x000fea0003c3ffff */
.L_x_3514:
        /* <DEDUP_REMOVED lines=11> */
.L_x_14261:


//--------------------- .text._ZN10layer_norm13ln_bwd_kernelINS_13Kernel_traitsIf13__nv_bfloat16S2_S2_fjLj5120ELj1ELj1ELj4ELj16ENS_18Kernel_traits_baseILj5120EfS2_S2_S2_fjLj128EEEEELb0ELb1ELb0ELb0EEEvNS_9BwdParamsE --------------------------
	.section	.text._ZN10layer_norm13ln_bwd_kernelINS_13Kernel_traitsIf13__nv_bfloat16S2_S2_fjLj5120ELj1ELj1ELj4ELj16ENS_18Kernel_traits_baseILj5120EfS2_S2_S2_fjLj128EEEEELb0ELb1ELb0ELb0EEEvNS_9BwdParamsE,"ax",@progbits
	.sectioninfo	@"SHI_REGISTERS=255"
	.align	128
        .global         _ZN10layer_norm13ln_bwd_kernelINS_13Kernel_traitsIf13__nv_bfloat16S2_S2_fjLj5120ELj1ELj1ELj4ELj16ENS_18Kernel_traits_baseILj5120EfS2_S2_S2_fjLj128EEEEELb0ELb1ELb0ELb0EEEvNS_9BwdParamsE
        .type           _ZN10layer_norm13ln_bwd_kernelINS_13Kernel_traitsIf13__nv_bfloat16S2_S2_fjLj5120ELj1ELj1ELj4ELj16ENS_18Kernel_traits_baseILj5120EfS2_S2_S2_fjLj128EEEEELb0ELb1ELb0ELb0EEEvNS_9BwdParamsE,@function
        .size           _ZN10layer_norm13ln_bwd_kernelINS_13Kernel_traitsIf13__nv_bfloat16S2_S2_fjLj5120ELj1ELj1ELj4ELj16ENS_18Kernel_traits_baseILj5120EfS2_S2_S2_fjLj128EEEEELb0ELb1ELb0ELb0EEEvNS_9BwdParamsE,(.L_x_14262 - _ZN10layer_norm13ln_bwd_kernelINS_13Kernel_traitsIf13__nv_bfloat16S2_S2_fjLj5120ELj1ELj1ELj4ELj16ENS_18Kernel_traits_baseILj5120EfS2_S2_S2_fjLj128EEEEELb0ELb1ELb0ELb0EEEvNS_9BwdParamsE)
        .other          _ZN10layer_norm13ln_bwd_kernelINS_13Kernel_traitsIf13__nv_bfloat16S2_S2_fjLj5120ELj1ELj1ELj4ELj16ENS_18Kernel_traits_baseILj5120EfS2_S2_S2_fjLj128EEEEELb0ELb1ELb0ELb0EEEvNS_9BwdParamsE,@"STO_CUDA_ENTRY STV_DEFAULT"
_ZN10layer_norm13ln_bwd_kernelINS_13Kernel_traitsIf13__nv_bfloat16S2_S2_fjLj5120ELj1ELj1ELj4ELj16ENS_18Kernel_traits_baseILj5120EfS2_S2_S2_fjLj128EEEEELb0ELb1ELb0ELb0EEEvNS_9BwdParamsE:
.text._ZN10layer_norm13ln_bwd_kernelINS_13Kernel_traitsIf13__nv_bfloat16S2_S2_fjLj5120ELj1ELj1ELj4ELj16ENS_18Kernel_traits_baseILj5120EfS2_S2_S2_fjLj128EEEEELb0ELb1ELb0ELb0EEEvNS_9BwdParamsE:
[----:B------:R-:W-:-:S04]  /*0000*/  MOV R1, c[0x0][0x28] ;  /* 0x00000a0000017a02 */ /* 0x000fc80000000f00 */
[----:B------:R-:W-:-:S05]  /*0010*/  IADD3 R1, R1, -0x118, RZ ;  /* 0xfffffee801017810 */ /* 0x000fca0007ffe0ff */
[----:B------:R0:W2:Y:S04]  /*0020*/  LDL.64 R12, [R1+0xf8] ;  /* 0x0000f800010c7983 */ /* 0x0000a80000100a00 */
[----:B------:R0:W2:Y:S04]  /*0030*/  LDL.64 R14, [R1+0x100] ;  /* 0x00010000010e7983 */ /* 0x0000a80000100a00 */
[----:B------:R-:W1:Y:S01]  /*0040*/  S2R R19, SR_TID.X ;  /* 0x0000000000137919 */ /* 0x000e620000002100 */
[----:B------:R-:W-:Y:S01]  /*0050*/  MOV R0, c[0x0][0x168] ;  /* 0x00005a0000007a02 */ /* 0x000fe20000000f00 */
[----:B------:R-:W-:-:S02]  /*0060*/  ULDC.64 UR4, c[0x0][0x118] ;  /* 0x0000460000047ab9 */ /* 0x000fc40000000a00 */
[----:B------:R0:W3:Y:S01]  /*0070*/  LDL.64 R92, [R1+0x108] ;  /* 0x00010800015c7983 */ /* 0x0000e20000100a00 */
[----:B------:R-:W-:-:S03]  /*0080*/  SHF.R.S32.HI R0, RZ, 0x1f, R0 ;  /* 0x0000001fff007819 */ /* 0x000fc60000011400 */
[----:B------:R0:W3:Y:S01]  /*0090*/  LDL.64 R94, [R1+0x110] ;  /* 0x00011000015e7983 */ /* 0x0000e20000100a00 */
[----:B------:R-:W-:-:S03]  /*00a0*/  LEA.HI R0, R0, c[0x0][0x168], RZ, 0x3 ;  /* 0x00005a0000007a11 */ /* 0x000fc600078f18ff */
[----:B------:R0:W4:Y:S04]  /*00b0*/  LDL.64 R40, [R1+0x48] ;  /* 0x0000480001287983 */ /* 0x0001280000100a00 */
[----:B------:R0:W4:Y:S04]  /*00c0*/  LDL.64 R42, [R1+0x50] ;  /* 0x00005000012a7983 */ /* 0x0001280000100a00 */
[----:B------:R0:W4:Y:S01]  /*00d0*/  LDL.64 R88, [R1+0xe8] ;  /* 0x0000e80001587983 */ /* 0x0001220000100a00 */
[----:B-1----:R-:W-:-:S03]  /*00e0*/  LOP3.LUT R3, R19, 0x7f, RZ, 0xc, !PT ;  /* 0x0000007f13037812 */ /* 0x002fc600078e0cff */
[----:B------:R0:W4:Y:S01]  /*00f0*/  LDL.64 R90, [R1+0xf0] ;  /* 0x0000f000015a7983 */ /* 0x0001220000100a00 */
[----:B------:R-:W-:-:S03]  /*0100*/  LEA.HI.SX32 R0, R0, R3, 0x1d ;  /* 0x0000000300007211 */ /* 0x000fc600078feaff */
[----:B------:R0:W4:Y:S01]  /*0110*/  LDL.64 R84, [R1+0xd8] ;  /* 0x0000d80001547983 */ /* 0x0001220000100a00 */
[----:B------:R-:W-:-:S03]  /*0120*/  LOP3.LUT P1, RZ, R0, 0xffffff80, RZ, 0xc0, !PT ;  /* 0xffffff8000ff7812 */ /* 0x000fc6000782c0ff */
[----:B------:R0:W4:Y:S01]  /*0130*/  LDL.64 R86, [R1+0xe0] ;  /* 0x0000e00001567983 */ /* 0x0001220000100a00 */
[----:B------:R-:W-:-:S03]  /*0140*/  LOP3.LUT R18, R19, 0x7f, RZ, 0xc0, !PT ;  /* 0x0000007f13127812 */ /* 0x000fc600078ec0ff */
[----:B------:R0:W4:Y:S04]  /*0150*/  LDL.64 R80, [R1+0xa8] ;  /* 0x0000a80001507983 */ /* 0x0001280000100a00 */
[----:B------:R0:W4:Y:S02]  /*0160*/  LDL.64 R82, [R1+0xb0] ;  /* 0x0000b00001527983 */ /* 0x0001240000100a00 */
[----:B------:R-:W-:Y:S02]  /*0170*/  @P1 MOV R5, 0x20 ;  /* 0x0000002000051802 */ /* 0x000fe40000000f00 */
[----:B------:R0:W4:Y:S03]  /*0180*/  LDL.64 R76, [R1+0x98] ;  /* 0x00009800014c7983 */ /* 0x0001260000100a00 */
[----:B------:R-:W-:Y:S01]  /*0190*/  @P1 IMAD.WIDE.U32 R2, R18, R5, c[0x0][0x1b0] ;  /* 0x00006c0012021625 */ /* 0x000fe200078e0005 */
[----:B------:R0:W4:Y:S04]  /*01a0*/  LDL.64 R78, [R1+0xa0] ;  /* 0x0000a000014e7983 */ /* 0x0001280000100a00 */
        /* <DEDUP_REMOVED lines=20> */
[----:B--2---:R1:W2:Y:S01]  /*02f0*/  @P1 LDG.E.128 R12, [R2.64+0x10] ;  /* 0x00001004020c1981 */ /* 0x0042a2000c1e1d00 */
[----:B------:R-:W-:-:S02]  /*0300*/  ISETP.GE.U32.AND P2, PT, R0, 0x100, PT ;  /* 0x000001000000780c */ /* 0x000fc40003f46070 */
[----:B------:R-:W-:Y:S01]  /*0310*/  ISETP.GE.U32.AND P3, PT, R0, 0x180, PT ;  /* 0x000001800000780c */ /* 0x000fe20003f66070 */
[C---:B------:R-:W-:Y:S01]  /*0320*/  @P1 IMAD.WIDE.U32 R4, R18.reuse, R5, c[0x0][0x1c8] ;  /* 0x0000720012041625 */ /* 0x040fe200078e0005 */
[----:B------:R-:W-:Y:S02]  /*0330*/  @P1 LOP3.LUT R18, R18, 0x80, RZ, 0xfc, !PT ;  /* 0x0000008012121812 */ /* 0x000fe400078efcff */
[----:B------:R-:W-:Y:S01]  /*0340*/  ISETP.GE.U32.AND P4, PT, R0, 0x200, PT ;  /* 0x000002000000780c */ /* 0x000fe20003f86070 */
[----:B---3--:R1:W3:Y:S06]  /*0350*/  @P1 LDG.E.128 R92, [R2.64] ;  /* 0x00000004025c1981 */ /* 0x0082ec000c1e1d00 */
[----:B------:R-:W-:-:S05]  /*0360*/  @P2 MOV R9, 0x20 ;  /* 0x0000002000092802 */ /* 0x000fca0000000f00 */
[----:B------:R-:W-:-:S04]  /*0370*/  @P2 IMAD.WIDE.U32 R6, R18, R9, c[0x0][0x1b0] ;  /* 0x00006c0012062625 */ /* 0x000fc800078e0009 */
[C---:B------:R-:W-:Y:S01]  /*0380*/  @P2 IMAD.WIDE.U32 R8, R18.reuse, R9, c[0x0][0x1c8] ;  /* 0x0000720012082625 */ /* 0x040fe200078e0009 */
[----:B------:R-:W-:Y:S02]  /*0390*/  @P2 IADD3 R18, R18, 0x80, RZ ;  /* 0x0000008012122810 */ /* 0x000fe40007ffe0ff */
[----:B------:R-:W-:Y:S01]  /*03a0*/  @P4 MOV R17, 0x20 ;  /* 0x0000002000114802 */ /* 0x000fe20000000f00 */
[----:B----4-:R4:W3:Y:S01]  /*03b0*/  @P1 LDG.E.128 R88, [R4.64] ;  /* 0x0000000404581981 */ /* 0x0108e2000c1e1d00 */
[----:B------:R-:W-:-:S03]  /*03c0*/  ISETP.GE.U32.AND P5, PT, R0, 0x280, PT ;  /* 0x000002800000780c */ /* 0x000fc60003fa6070 */
[----:B------:R4:W3:Y:S04]  /*03d0*/  @P1 LDG.E.128 R84, [R4.64+0x10] ;  /* 0x0000100404541981 */ /* 0x0008e8000c1e1d00 */
[----:B------:R-:W3:Y:S04]  /*03e0*/  @P2 LDG.E.128 R80, [R6.64] ;  /* 0x0000000406502981 */ /* 0x000ee8000c1e1d00 */
[----:B------:R-:W3:Y:S02]  /*03f0*/  @P2 LDG.E.128 R76, [R6.64+0x10] ;  /* 0x00001004064c2981 */ /* 0x000ee4000c1e1d00 */
[----:B-1----:R-:W-:-:S02]  /*0400*/  @P5 MOV R3, 0x20 ;  /* 0x0000002000035802 */ /* 0x002fc40000000f00 */
[----:B------:R-:W3:Y:S04]  /*0410*/  @P2 LDG.E.128 R72, [R8.64] ;  /* 0x0000000408482981 */ /* 0x000ee8000c1e1d00 */
[----:B------:R-:W3:Y:S04]  /*0420*/  @P2 LDG.E.128 R68, [R8.64+0x10] ;  /* 0x0000100408442981 */ /* 0x000ee8000c1e1d00 */
[----:B--2---:R1:W-:Y:S02]  /*0430*/  @P1 STL.64 [R1+0xf8], R12 ;  /* 0x0000f80c01001387 */ /* 0x0043e40000100a00 */
[----:B-1----:R-:W-:-:S05]  /*0440*/  @P3 MOV R13, 0x20 ;  /* 0x00000020000d3802 */ /* 0x002fca0000000f00 */
[----:B------:R-:W-:-:S04]  /*0450*/  @P3 IMAD.WIDE.U32 R10, R18, R13, c[0x0][0x1b0] ;  /* 0x00006c00120a3625 */ /* 0x000fc800078e000d */
[C---:B------:R-:W-:Y:S01]  /*0460*/  @P3 IMAD.WIDE.U32 R12, R18.reuse, R13, c[0x0][0x1c8] ;  /* 0x00007200120c3625 */ /* 0x040fe200078e000d */
[----:B------:R-:W-:Y:S01]  /*0470*/  @P3 IADD3 R18, R18, 0x80, RZ ;  /* 0x0000008012123810 */ /* 0x000fe20007ffe0ff */
[----:B------:R1:W-:Y:S04]  /*0480*/  @P1 STL.64 [R1+0x100], R14 ;  /* 0x0001000e01001387 */ /* 0x0003e80000100a00 */
[----:B------:R-:W2:Y:S04]  /*0490*/  @P3 LDG.E.128 R64, [R10.64] ;  /* 0x000000040a403981 */ /* 0x000ea8000c1e1d00 */
[----:B------:R-:W2:Y:S01]  /*04a0*/  @P3 LDG.E.128 R60, [R10.64+0x10] ;  /* 0x000010040a3c3981 */ /* 0x000ea2000c1e1d00 */
[----:B-1----:R-:W-:-:S03]  /*04b0*/  @P4 IMAD.WIDE.U32 R14, R18, R17, c[0x0][0x1b0] ;  /* 0x00006c00120e4625 */ /* 0x002fc600078e0011 */
[----:B------:R-:W2:Y:S01]  /*04c0*/  @P3 LDG.E.128 R52, [R12.64+0x10] ;  /* 0x000010040c343981 */ /* 0x000ea2000c1e1d00 */
[----:B------:R-:W-:-:S03]  /*04d0*/  @P4 IMAD.WIDE.U32 R16, R18, R17, c[0x0][0x1c8] ;  /* 0x0000720012104625 */ /* 0x000fc600078e0011 */
[----:B------:R-:W2:Y:S04]  /*04e0*/  @P4 LDG.E.128 R44, [R14.64+0x10] ;  /* 0x000010040e2c4981 */ /* 0x000ea8000c1e1d00 */
[----:B------:R-:W2:Y:S01]  /*04f0*/  @P4 LDG.E.128 R40, [R16.64] ;  /* 0x0000000410284981 */ /* 0x000ea2000c1e1d00 */
[----:B------:R-:W-:-:S03]  /*0500*/  @P4 IADD3 R18, R18, 0x80, RZ ;  /* 0x0000008012124810 */ /* 0x000fc60007ffe0ff */
[----:B------:R-:W2:Y:S02]  /*0510*/  @P4 LDG.E.128 R48, [R14.64] ;  /* 0x000000040e304981 */ /* 0x000ea4000c1e1d00 */
[CC--:B----4-:R-:W-:Y:S02]  /*0520*/  @P5 IMAD.WIDE.U32 R4, R18.reuse, R3.reuse, c[0x0][0x1c8] ;  /* 0x0000720012045625 */ /* 0x0d0fe400078e0003 */
[----:B------:R-:W4:Y:S04]  /*0530*/  @P3 LDG.E.128 R56, [R12.64] ;  /* 0x000000040c383981 */ /* 0x000f28000c1e1d00 */
[----:B------:R-:W4:Y:S04]  /*0540*/  @P4 LDG.E.128 R24, [R16.64+0x10] ;  /* 0x0000100410184981 */ /* 0x000f28000c1e1d00 */
[----:B------:R-:W4:Y:S01]  /*0550*/  @P5 LDG.E.128 R20, [R4.64] ;  /* 0x0000000404145981 */ /* 0x000f22000c1e1d00 */
[----:B------:R-:W-:-:S03]  /*0560*/  @P5 IMAD.WIDE.U32 R2, R18, R3, c[0x0][0x1b0] ;  /* 0x00006c0012025625 */ /* 0x000fc600078e0003 */
[----:B------:R0:W5:Y:S04]  /*0570*/  @P5 LDG.E.128 R28, [R4.64+0x10] ;  /* 0x00001004041c5981 */ /* 0x000168000c1e1d00 */
[----:B------:R0:W5:Y:S04]  /*0580*/  @P5 LDG.E.128 R32, [R2.64] ;  /* 0x0000000402205981 */ /* 0x000168000c1e1d00 */
[----:B------:R0:W5:Y:S04]  /*0590*/  @P5 LDG.E.128 R36, [R2.64+0x10] ;  /* 0x0000100402245981 */ /* 0x000168000c1e1d00 */
[----:B---3--:R1:W-:Y:S04]  /*05a0*/  @P1 STL.64 [R1+0x108], R92 ;  /* 0x0001085c01001387 */ /* 0x0083e80000100a00 */
[----:B------:R3:W-:Y:S01]  /*05b0*/  @P1 STL.64 [R1+0x110], R94 ;  /* 0x0001105e01001387 */ /* 0x0007e20000100a00 */
[----:B------:R-:W0:Y:S01]  /*05c0*/  S2UR UR6, SR_CTAID.X ;  /* 0x00000000000679c3 */ /* 0x000e220000002500 */
[----:B------:R-:W-:Y:S01]  /*05d0*/  CS2R R172, SRZ ;  /* 0x0000000000ac7805 */ /* 0x000fe2000001ff00 */
[----:B------:R-:W-:Y:S01]  /*05e0*/  CS2R R174, SRZ ;  /* 0x0000000000ae7805 */ /* 0x000fe2000001ff00 */
[----:B------:R-:W-:Y:S01]  /*05f0*/  CS2R R108, SRZ ;  /* 0x00000000006c7805 */ /* 0x000fe2000001ff00 */
[----:B------:R-:W-:Y:S01]  /*0600*/  CS2R R110, SRZ ;  /* 0x00000000006e7805 */ /* 0x000fe2000001ff00 */
[----:B------:R-:W-:Y:S01]  /*0610*/  CS2R R96, SRZ ;  /* 0x0000000000607805 */ /* 0x000fe2000001ff00 */
[----:B0-----:R-:W-:-:S04]  /*0620*/  LEA.HI R0, R19, UR6, RZ, 0x19 ;  /* 0x0000000613007c11 */ /* 0x001fc8000f8fc8ff */
[----:B------:R-:W-:Y:S01]  /*0630*/  ISETP.GE.AND P0, PT, R0, c[0x0][0x164], PT ;  /* 0x0000590000007a0c */ /* 0x000fe20003f06270 */
[----:B-1----:R-:W-:Y:S01]  /*0640*/  CS2R R92, SRZ ;  /* 0x00000000005c7805 */ /* 0x002fe2000001ff00 */
[----:B---3--:R-:W-:Y:S01]  /*0650*/  CS2R R94, SRZ ;  /* 0x00000000005e7805 */ /* 0x008fe2000001ff00 */
        /* <DEDUP_REMOVED lines=27> */
[----:B--2---:R0:W-:Y:S04]  /*0810*/  @P4 STL.64 [R1+0x48], R40 ;  /* 0x0000482801004387 */ /* 0x0041e80000100a00 */
[----:B------:R-:W-:Y:S04]  /*0820*/  @P1 STL.64 [R1+0xe8], R88 ;  /* 0x0000e85801001387 */ /* 0x000fe80000100a00 */
[----:B------:R-:W-:Y:S04]  /*0830*/  @P1 STL.64 [R1+0xf0], R90 ;  /* 0x0000f05a01001387 */ /* 0x000fe80000100a00 */
[----:B------:R1:W-:Y:S04]  /*0840*/  @P4 STL.64 [R1+0x50], R42 ;  /* 0x0000502a01004387 */ /* 0x0003e80000100a00 */
[----:B------:R-:W-:Y:S04]  /*0850*/  @P1 STL.64 [R1+0xd8], R84 ;  /* 0x0000d85401001387 */ /* 0x000fe80000100a00 */
[----:B------:R-:W-:Y:S04]  /*0860*/  @P1 STL.64 [R1+0xe0], R86 ;  /* 0x0000e05601001387 */ /* 0x000fe80000100a00 */
[----:B------:R-:W-:Y:S04]  /*0870*/  @P2 STL.64 [R1+0xa8], R80 ;  /* 0x0000a85001002387 */ /* 0x000fe80000100a00 */
[----:B------:R-:W-:Y:S04]  /*0880*/  @P2 STL.64 [R1+0xb0], R82 ;  /* 0x0000b05201002387 */ /* 0x000fe80000100a00 */
[----:B------:R-:W-:Y:S04]  /*0890*/  @P2 STL.64 [R1+0x98], R76 ;  /* 0x0000984c01002387 */ /* 0x000fe80000100a00 */
[----:B------:R-:W-:Y:S04]  /*08a0*/  @P2 STL.64 [R1+0xa0], R78 ;  /* 0x0000a04e01002387 */ /* 0x000fe80000100a00 */
[----:B------:R2:W-:Y:S04]  /*08b0*/  @P4 STL.64 [R1+0x18], R44 ;  /* 0x0000182c01004387 */ /* 0x0005e80000100a00 */
[----:B------:R3:W-:Y:S04]  /*08c0*/  @P4 STL.64 [R1+0x20], R46 ;  /* 0x0000202e01004387 */ /* 0x0007e80000100a00 */
        /* <DEDUP_REMOVED lines=11> */
[----:B----4-:R-:W-:Y:S04]  /*0980*/  @P3 STL.64 [R1+0x88], R56 ;  /* 0x0000883801003387 */ /* 0x010fe80000100a00 */
[----:B------:R-:W-:Y:S04]  /*0990*/  @P3 STL.64 [R1+0x90], R58 ;  /* 0x0000903a01003387 */ /* 0x000fe80000100a00 */
[----:B------:R4:W-:Y:S04]  /*09a0*/  @P3 STL.64 [R1+0x80], R54 ;  /* 0x0000803601003387 */ /* 0x0009e80000100a00 */
[----:B------:R0:W-:Y:S04]  /*09b0*/  @P4 STL.64 [R1+0x38], R24 ;  /* 0x0000381801004387 */ /* 0x0001e80000100a00 */
[----:B------:R3:W-:Y:S04]  /*09c0*/  @P4 STL.64 [R1+0x40], R26 ;  /* 0x0000401a01004387 */ /* 0x0007e80000100a00 */
[----:B------:R4:W-:Y:S04]  /*09d0*/  @P5 STL.64 [R1+0x8], R20 ;  /* 0x0000081401005387 */ /* 0x0009e80000100a00 */
[----:B------:R4:W-:Y:S01]  /*09e0*/  @P5 STL.64 [R1+0x10], R22 ;  /* 0x0000101601005387 */ /* 0x0009e20000100a00 */
[----:B0-----:R-:W-:Y:S01]  /*09f0*/  CS2R R40, SRZ ;  /* 0x0000000000287805 */ /* 0x001fe2000001ff00 */
[----:B-1----:R-:W-:Y:S01]  /*0a00*/  CS2R R42, SRZ ;  /* 0x00000000002a7805 */ /* 0x002fe2000001ff00 */
[----:B--2---:R-:W-:Y:S01]  /*0a10*/  CS2R R44, SRZ ;  /* 0x00000000002c7805 */ /* 0x004fe2000001ff00 */
[----:B---3--:R-:W-:Y:S01]  /*0a20*/  CS2R R46, SRZ ;  /* 0x00000000002e7805 */ /* 0x008fe2000001ff00 */
[----:B------:R-:W-:Y:S01]  /*0a30*/  CS2R R48, SRZ ;  /* 0x0000000000307805 */ /* 0x000fe2000001ff00 */
[----:B------:R-:W-:Y:S01]  /*0a40*/  CS2R R50, SRZ ;  /* 0x0000000000327805 */ /* 0x000fe2000001ff00 */
[----:B------:R-:W-:Y:S01]  /*0a50*/  CS2R R52, SRZ ;  /* 0x0000000000347805 */ /* 0x000fe2000001ff00 */
        /* <DEDUP_REMOVED lines=20> */
[----:B------:R-:W-:Y:S01]  /*0ba0*/  HFMA2.MMA R2, -RZ, RZ, 0, 5.9604644775390625e-08 ;  /* 0x00000001ff027435 */ /* 0x000fe200000001ff */
[----:B------:R-:W-:-:S06]  /*0bb0*/  MOV R41, RZ ;  /* 0x000000ff00297202 */ /* 0x000fcc0000000f00 */
[----:B------:R0:W-:Y:S04]  /*0bc0*/  STL.S16 [R1+0x4], R2 ;  /* 0x0000040201007387 */ /* 0x0001e80000100600 */
.L_x_3538:
[----:B------:R-:W-:Y:S02]  /*0bd0*/  ISETP.NE.U32.AND P0, PT, RZ, c[0x0][0x1c0], PT ;  /* 0x00007000ff007a0c */ /* 0x000fe40003f05070 */
[----:B0-----:R-:W-:Y:S02]  /*0be0*/  SHF.R.S32.HI R2, RZ, 0x1f, R0 ;  /* 0x0000001fff027819 */ /* 0x001fe40000011400 */
        /* <DEDUP_REMOVED lines=8> */
[----:B------:R-:W-:Y:S01]  /*0c70*/  MOV R188, 0x3f800000 ;  /* 0x3f80000000bc7802 */ /* 0x000fe20000000f00 */
[----:B0-----:R-:W-:-:S05]  /*0c80*/  IMAD.WIDE R180, R0, R183, c[0x0][0x1a8] ;  /* 0x00006a0000b47625 */ /* 0x001fca00078e02b7 */
[----:B-----5:R0:W5:Y:S01]  /*0c90*/  LDG.E R189, [R180.64] ;  /* 0x00000004b4bd7981 */ /* 0x020162000c1e1900 */
[----:B------:R-:W-:Y:S01]  /*0ca0*/  ULDC.U8 UR6, c[0x0][0x1f0] ;  /* 0x00007c0000067ab9 */ /* 0x000fe20000000000 */
[----:B------:R-:W-:Y:S01]  /*0cb0*/  BSSY B0, `(.L_x_3516) ;  /* 0x000006a000007945 */ /* 0x000fe20003800000 */
[----:B------:R-:W-:Y:S02]  /*0cc0*/  MOV R215, RZ ;  /* 0x000000ff00d77202 */ /* 0x000fe40000000f00 */
[----:B------:R-:W-:Y:S02]  /*0cd0*/  MOV R216, RZ ;  /* 0x000000ff00d87202 */ /* 0x000fe40000000f00 */
[----:B--2---:R-:W-:Y:S01]  /*0ce0*/  @P0 PRMT R188, RZ, 0x5410, R2 ;  /* 0x00005410ffbc0816 */ /* 0x004fe20000000002 */
[----:B------:R-:W-:Y:S01]  /*0cf0*/  IMAD R2, R0, c[0x0][0x168], RZ ;  /* 0x00005a0000027a24 */ /* 0x000fe200078e02ff */
[----:B------:R-:W-:-:S04]  /*0d00*/  ISETP.NE.AND P0, PT, RZ, UR6, PT ;  /* 0x00000006ff007c0c */ /* 0x000fc8000bf05270 */
[----:B0-----:R-:W-:-:S04]  /*0d10*/  SHF.R.S32.HI R180, RZ, 0x1f, R2 ;  /* 0x0000001fffb47819 */ /* 0x001fc80000011402 */
        /* <DEDUP_REMOVED lines=14> */
[----:B------:R-:W2:Y:S04]  /*0e00*/  LDG.E.128 R184, [R184.64] ;  /* 0x00000004b8b87981 */ /* 0x000ea8000c1e1d00 */
[----:B------:R-:W2:Y:S04]  /*0e10*/  LDL R250, [R1+0x114] ;  /* 0x0001140001fa7983 */ /* 0x000ea80000100800 */
[----:B------:R-:W3:Y:S04]  /*0e20*/  LDL R249, [R1+0xf8] ;  /* 0x0000f80001f97983 */ /* 0x000ee80000100800 */
[----:B------:R-:W3:Y:S04]  /*0e30*/  LDL R248, [R1+0xfc] ;  /* 0x0000fc0001f87983 */ /* 0x000ee80000100800 */
[----:B------:R-:W3:Y:S04]  /*0e40*/  LDL R247, [R1+0x100] ;  /* 0x0001000001f77983 */ /* 0x000ee80000100800 */
[----:B------:R-:W3:Y:S01]  /*0e50*/  LDL R246, [R1+0x104] ;  /* 0x0001040001f67983 */ /* 0x000ee20000100800 */
[----:B------:R-:W-:-:S04]  /*0e60*/  ISETP.NE.U32.AND P0, PT, RZ, c[0x0][0x218], PT ;  /* 0x00008600ff007a0c */ /* 0x000fc80003f05070 */
[----:B------:R-:W-:-:S13]  /*0e70*/  ISETP.NE.AND.EX P0, PT, RZ, c[0x0][0x21c], PT, P0 ;  /* 0x00008700ff007a0c */ /* 0x000fda0003f05300 */
[----:B------:R-:W-:-:S04]  /*0e80*/  @P0 LEA R190, P6, R2, c[0x0][0x218], 0x4 ;  /* 0x0000860002be0a11 */ /* 0x000fc800078c20ff */
[----:B------:R-:W-:-:S05]  /*0e90*/  @P0 LEA.HI.X R191, R2, c[0x0][0x21c], RZ, 0x4, P6 ;  /* 0x0000870002bf0a11 */ /* 0x000fca00030f24ff */
[----:B------:R0:W5:Y:S01]  /*0ea0*/  @P0 LDG.E.128 R152, [R190.64] ;  /* 0x00000004be980981 */ /* 0x000162000c1e1d00 */
[--C-:B----4-:R-:W-:Y:S02]  /*0eb0*/  PRMT R198, RZ, 0x5410, R180.reuse ;  /* 0x00005410ffc67816 */ /* 0x110fe400000000b4 */
[----:B0-----:R-:W-:Y:S02]  /*0ec0*/  PRMT R190, RZ, 0x7610, R180 ;  /* 0x00007610ffbe7816 */ /* 0x001fe400000000b4 */
[--C-:B------:R-:W-:Y:S01]  /*0ed0*/  PRMT R191, RZ, 0x5410, R181.reuse ;  /* 0x00005410ffbf7816 */ /* 0x100fe200000000b5 */
[----:B------:R-:W-:Y:S01]  /*0ee0*/  FADD.FTZ R198, -R214, R198 ;  /* 0x000000c6d6c67221 */ /* 0x000fe20000010100 */
[----:B------:R-:W-:Y:S02]  /*0ef0*/  PRMT R195, RZ, 0x7610, R181 ;  /* 0x00007610ffc37816 */ /* 0x000fe400000000b5 */
[--C-:B------:R-:W-:Y:S02]  /*0f00*/  PRMT R193, RZ, 0x5410, R182.reuse ;  /* 0x00005410ffc17816 */ /* 0x100fe400000000b6 */
[----:B------:R-:W-:-:S02]  /*0f10*/  PRMT R194, RZ, 0x7610, R182 ;  /* 0x00007610ffc27816 */ /* 0x000fc400000000b6 */
[--C-:B--2---:R-:W-:Y:S02]  /*0f20*/  PRMT R182, RZ, 0x5410, R187.reuse ;  /* 0x00005410ffb67816 */ /* 0x104fe400000000bb */
[----:B------:R-:W-:Y:S01]  /*0f30*/  PRMT R181, RZ, 0x7610, R187 ;  /* 0x00007610ffb57816 */ /* 0x000fe200000000bb */
[C---:B------:R-:W-:Y:S02]  /*0f40*/  FADD.FTZ R187, -R214.reuse, R190 ;  /* 0x000000bed6bb7221 */ /* 0x040fe40000010100 */
[C---:B-----5:R-:W-:Y:S01]  /*0f50*/  FMUL.FTZ R190, R189.reuse, R198 ;  /* 0x000000c6bdbe7220 */ /* 0x060fe20000410000 */
[--C-:B------:R-:W-:Y:S01]  /*0f60*/  PRMT R215, RZ, 0x5410, R184.reuse ;  /* 0x00005410ffd77816 */ /* 0x100fe200000000b8 */
[----:B------:R-:W-:Y:S01]  /*0f70*/  FADD.FTZ R198, -R214, R191 ;  /* 0x000000bfd6c67221 */ /* 0x000fe20000010100 */
[----:B------:R-:W-:Y:S01]  /*0f80*/  PRMT R197, RZ, 0x7610, R184 ;  /* 0x00007610ffc57816 */ /* 0x000fe200000000b8 */
[C---:B------:R-:W-:Y:S01]  /*0f90*/  FMUL.FTZ R199, R189.reuse, R187 ;  /* 0x000000bbbdc77220 */ /* 0x040fe20000410000 */
[----:B------:R-:W-:Y:S01]  /*0fa0*/  PRMT R196, RZ, 0x5410, R185 ;  /* 0x00005410ffc47816 */ /* 0x000fe200000000b9 */
[----:B------:R-:W-:-:S02]  /*0fb0*/  FMUL.FTZ R198, R189, R198 ;  /* 0x000000c6bdc67220 */ /* 0x000fc40000410000 */
[C---:B------:R-:W-:Y:S02]  /*0fc0*/  FADD.FTZ R187, -R214.reuse, R195 ;  /* 0x000000c3d6bb7221 */ /* 0x040fe40000010100 */
[----:B------:R-:W-:Y:S02]  /*0fd0*/  FADD.FTZ R193, -R214, R193 ;  /* 0x000000c1d6c17221 */ /* 0x000fe40000010100 */
[----:B------:R-:W-:Y:S01]  /*0fe0*/  FMUL.FTZ R191, R216, R215 ;  /* 0x000000d7d8bf7220 */ /* 0x000fe20000410000 */
[----:B------:R-:W-:Y:S01]  /*0ff0*/  PRMT R185, RZ, 0x7610, R185 ;  /* 0x00007610ffb97816 */ /* 0x000fe200000000b9 */
[----:B------:R-:W-:Y:S01]  /*1000*/  FADD.FTZ R77, R77, R197 ;  /* 0x000000c54d4d7221 */ /* 0x000fe20000010000 */
[----:B------:R-:W-:Y:S01]  /*1010*/  PRMT R184, RZ, 0x5410, R186 ;  /* 0x00005410ffb87816 */ /* 0x000fe200000000ba */
[-C--:B------:R-:W-:Y:S02]  /*1020*/  FFMA.FTZ R41, R199, R197.reuse, R41 ;  /* 0x000000c5c7297223 */ /* 0x080fe40000010029 */
[----:B---3--:R-:W-:-:S02]  /*1030*/  FMUL.FTZ R216, R217, R197 ;  /* 0x000000c5d9d87220 */ /* 0x008fc40000410000 */
[----:B------:R-:W-:Y:S02]  /*1040*/  FADD.FTZ R78, R78, R196 ;  /* 0x000000c44e4e7221 */ /* 0x000fe40000010000 */
[-C--:B------:R-:W-:Y:S02]  /*1050*/  FFMA.FTZ R42, R198, R196.reuse, R42 ;  /* 0x000000c4c62a7223 */ /* 0x080fe4000001002a */
[----:B------:R-:W-:Y:S02]  /*1060*/  FMUL.FTZ R251, R251, R196 ;  /* 0x000000c4fbfb7220 */ /* 0x000fe40000410000 */
[C---:B------:R-:W-:Y:S02]  /*1070*/  FMUL.FTZ R197, R189.reuse, R187 ;  /* 0x000000bbbdc57220 */ /* 0x040fe40000410000 */
[----:B------:R-:W-:Y:S02]  /*1080*/  FADD.FTZ R187, -R214, R194 ;  /* 0x000000c2d6bb7221 */ /* 0x000fe40000010100 */
[----:B------:R-:W-:Y:S01]  /*1090*/  FMUL.FTZ R196, R189, R193 ;  /* 0x000000c1bdc47220 */ /* 0x000fe20000410000 */
[----:B------:R-:W-:Y:S01]  /*10a0*/  PRMT R186, RZ, 0x7610, R186 ;  /* 0x00007610ffba7816 */ /* 0x000fe200000000ba */
[----:B------:R-:W-:-:S02]  /*10b0*/  FADD.FTZ R79, R79, R185 ;  /* 0x000000b94f4f7221 */ /* 0x000fc40000010000 */
[-C--:B------:R-:W-:Y:S02]  /*10c0*/  FFMA.FTZ R43, R197, R185.reuse, R43 ;  /* 0x000000b9c52b7223 */ /* 0x080fe4000001002b */
[----:B------:R-:W-:Y:S02]  /*10d0*/  FMUL.FTZ R250, R250, R185 ;  /* 0x000000b9fafa7220 */ /* 0x000fe40000410000 */
[----:B------:R-:W-:Y:S02]  /*10e0*/  FADD.FTZ R80, R80, R184 ;  /* 0x000000b850507221 */ /* 0x000fe40000010000 */
[----:B------:R-:W-:Y:S02]  /*10f0*/  FMUL.FTZ R195, R189, R187 ;  /* 0x000000bbbdc37220 */ /* 0x000fe40000410000 */
[-C--:B------:R-:W-:Y:S02]  /*1100*/  FFMA.FTZ R44, R196, R184.reuse, R44 ;  /* 0x000000b8c42c7223 */ /* 0x080fe4000001002c */
[----:B------:R-:W-:-:S02]  /*1110*/  FMUL.FTZ R249, R249, R184 ;  /* 0x000000b8f9f97220 */ /* 0x000fc40000410000 */
[----:B------:R-:W-:Y:S02]  /*1120*/  FADD.FTZ R185, RZ, R191 ;  /* 0x000000bfffb97221 */ /* 0x000fe40000010000 */
[----:B------:R-:W-:Y:S01]  /*1130*/  FFMA.FTZ R184, R190, R191, RZ ;  /* 0x000000bfbeb87223 */ /* 0x000fe200000100ff */
[----:B------:R-:W-:Y:S01]  /*1140*/  PRMT R180, RZ, 0x5410, R183 ;  /* 0x00005410ffb47816 */ /* 0x000fe200000000b7 */
[----:B------:R-:W-:Y:S02]  /*1150*/  FADD.FTZ R81, R81, R186 ;  /* 0x000000ba51517221 */ /* 0x000fe40000010000 */
[-C--:B------:R-:W-:Y:S02]  /*1160*/  FFMA.FTZ R45, R195, R186.reuse, R45 ;  /* 0x000000bac32d7223 */ /* 0x080fe4000001002d */
        /* <DEDUP_REMOVED lines=18> */
[----:B------:R-:W-:Y:S02]  /*1290*/  FMUL.FTZ R193, R189, R183 ;  /* 0x000000b7bdc17220 */ /* 0x000fe40000410000 */
[----:B------:R-:W-:Y:S02]  /*12a0*/  FMUL.FTZ R246, R246, R181 ;  /* 0x000000b5f6f67220 */ /* 0x000fe40000410000 */
[----:B------:R-:W-:-:S02]  /*12b0*/  FADD.FTZ R180, R180, R247 ;  /* 0x000000f7b4b47221 */ /* 0x000fc40000010000 */
[----:B------:R-:W-:Y:S01]  /*12c0*/  FFMA.FTZ R182, R194, R247, R182 ;  /* 0x000000f7c2b67223 */ /* 0x000fe200000100b6 */
[----:B------:R0:W-:Y:S01]  /*12d0*/  STL [R1], R216 ;  /* 0x000000d801007387 */ /* 0x0001e20000100800 */
[----:B------:R-:W-:Y:S01]  /*12e0*/  FADD.FTZ R76, R76, R215 ;  /* 0x000000d74c4c7221 */ /* 0x000fe20000010000 */
[----:B------:R-:W-:Y:S01]  /*12f0*/  IADD3 R217, R2, 0x80, RZ ;  /* 0x0000008002d97810 */ /* 0x000fe20007ffe0ff */
[----:B------:R-:W-:Y:S02]  /*1300*/  FFMA.FTZ R40, R190, R215, R40 ;  /* 0x000000d7be287223 */ /* 0x000fe40000010028 */
[----:B------:R-:W-:Y:S02]  /*1310*/  FADD.FTZ R83, R83, R181 ;  /* 0x000000b553537221 */ /* 0x000fe40000010000 */
[----:B------:R-:W-:Y:S02]  /*1320*/  FFMA.FTZ R47, R193, R181, R47 ;  /* 0x000000b5c12f7223 */ /* 0x000fe4000001002f */
[----:B------:R-:W-:-:S02]  /*1330*/  FADD.FTZ R215, R180, R246 ;  /* 0x000000f6b4d77221 */ /* 0x000fc40000010000 */
[----:B0-----:R-:W-:Y:S02]  /*1340*/  FFMA.FTZ R216, R193, R246, R182 ;  /* 0x000000f6c1d87223 */ /* 0x001fe400000100b6 */
.L_x_3517:
[----:B------:R-:W-:Y:S05]  /*1350*/  BSYNC B0 ;  /* 0x0000000000007941 */ /* 0x000fea0003800000 */
.L_x_3516:
[----:B------:R-:W-:Y:S01]  /*1360*/  BSSY B0, `(.L_x_3518) ;  /* 0x000005e000007945 */ /* 0x000fe20003800000 */
[----:B------:R-:W-:Y:S05]  /*1370*/  @!P2 BRA `(.L_x_3519) ;  /* 0x000005c00000a947 */ /* 0x000fea0003800000 */
[C---:B------:R-:W-:Y:S01]  /*1380*/  LEA R18, P0, R217.reuse, c[0x0][0x188], 0x4 ;  /* 0x00006200d9127a11 */ /* 0x040fe200078020ff */
[----:B------:R-:W2:Y:S01]  /*1390*/  LDL R245, [R1+0xa8] ;  /* 0x0000a80001f57983 */ /* 0x000ea20000100800 */
[----:B------:R-:W-:Y:S02]  /*13a0*/  MOV R17, 0x10 ;  /* 0x0000001000117802 */ /* 0x000fe40000000f00 */
[C---:B------:R-:W-:Y:S01]  /*13b0*/  LEA.HI.X R19, R217.reuse, c[0x0][0x18c], RZ, 0x4, P0 ;  /* 0x00006300d9137a11 */ /* 0x040fe200000f24ff */
[----:B------:R-:W3:Y:S04]  /*13c0*/  LDL R242, [R1+0xb4] ;  /* 0x0000b40001f27983 */ /* 0x000ee80000100800 */
[----:B------:R0:W4:Y:S04]  /*13d0*/  LDG.E.128 R20, [R18.64] ;  /* 0x0000000412147981 */ /* 0x000128000c1e1d00 */
[----:B------:R-:W2:Y:S04]  /*13e0*/  LDL R241, [R1+0x98] ;  /* 0x0000980001f17983 */ /* 0x000ea80000100800 */
[----:B------:R-:W2:Y:S01]  /*13f0*/  LDL R244, [R1+0xac] ;  /* 0x0000ac0001f47983 */ /* 0x000ea20000100800 */
[----:B0-----:R-:W-:-:S03]  /*1400*/  IMAD.WIDE.U32 R18, R217, R17, c[0x0][0x208] ;  /* 0x00008200d9127625 */ /* 0x001fc600078e0011 */
[----:B------:R-:W2:Y:S04]  /*1410*/  LDL R240, [R1+0x9c] ;  /* 0x00009c0001f07983 */ /* 0x000ea80000100800 */
[----:B------:R0:W2:Y:S04]  /*1420*/  LDG.E.128 R180, [R18.64] ;  /* 0x0000000412b47981 */ /* 0x0000a8000c1e1d00 */
[----:B------:R-:W3:Y:S04]  /*1430*/  LDL R243, [R1+0xb0] ;  /* 0x0000b00001f37983 */ /* 0x000ee80000100800 */
[----:B------:R-:W3:Y:S04]  /*1440*/  LDL R239, [R1+0xa0] ;  /* 0x0000a00001ef7983 */ /* 0x000ee80000100800 */
[----:B------:R-:W3:Y:S01]  /*1450*/  LDL R238, [R1+0xa4] ;  /* 0x0000a40001ee7983 */ /* 0x000ee20000100800 */
[----:B------:R-:W-:-:S04]  /*1460*/  ISETP.NE.U32.AND P0, PT, RZ, c[0x0][0x218], PT ;  /* 0x00008600ff007a0c */ /* 0x000fc80003f05070 */
[----:B------:R-:W-:-:S13]  /*1470*/  ISETP.NE.AND.EX P0, PT, RZ, c[0x0][0x21c], PT, P0 ;  /* 0x00008700ff007a0c */ /* 0x000fda0003f05300 */
[----:B0-----:R-:W-:-:S04]  /*1480*/  @P0 LEA R18, P6, R217, c[0x0][0x218], 0x4 ;  /* 0x00008600d9120a11 */ /* 0x001fc800078c20ff */
[----:B------:R-:W-:-:S05]  /*1490*/  @P0 LEA.HI.X R19, R217, c[0x0][0x21c], RZ, 0x4, P6 ;  /* 0x00008700d9130a11 */ /* 0x000fca00030f24ff */
[----:B------:R0:W5:Y:S01]  /*14a0*/  @P0 LDG.E.128 R156, [R18.64] ;  /* 0x00000004129c0981 */ /* 0x000162000c1e1d00 */
[----:B------:R-:W-:Y:S02]  /*14b0*/  IADD3 R217, R217, 0x80, RZ ;  /* 0x00000080d9d97810 */ /* 0x000fe40007ffe0ff */
[--C-:B----4-:R-:W-:Y:S02]  /*14c0*/  PRMT R203, RZ, 0x5410, R20.reuse ;  /* 0x00005410ffcb7816 */ /* 0x110fe40000000014 */
[----:B------:R-:W-:Y:S02]  /*14d0*/  PRMT R17, RZ, 0x7610, R20 ;  /* 0x00007610ff117816 */ /* 0x000fe40000000014 */
[--C-:B------:R-:W-:Y:S02]  /*14e0*/  PRMT R20, RZ, 0x7610, R21.reuse ;  /* 0x00007610ff147816 */ /* 0x100fe40000000015 */
[----:B0-----:R-:W-:Y:S02]  /*14f0*/  PRMT R19, RZ, 0x5410, R22 ;  /* 0x00005410ff137816 */ /* 0x001fe40000000016 */
[----:B------:R-:W-:-:S02]  /*1500*/  PRMT R18, RZ, 0x5410, R21 ;  /* 0x00005410ff127816 */ /* 0x000fc40000000015 */
[--C-:B--2---:R-:W-:Y:S02]  /*1510*/  PRMT R186, RZ, 0x5410, R180.reuse ;  /* 0x00005410ffba7816 */ /* 0x104fe400000000b4 */
[----:B------:R-:W-:Y:S01]  /*1520*/  PRMT R187, RZ, 0x7610, R180 ;  /* 0x00007610ffbb7816 */ /* 0x000fe200000000b4 */
[----:B------:R-:W-:-:S04]  /*1530*/  FADD.FTZ R180, -R214, R203 ;  /* 0x000000cbd6b47221 */ /* 0x000fc80000010100 */
[----:B-----5:R-:W-:Y:S01]  /*1540*/  FMUL.FTZ R203, R189, R180 ;  /* 0x000000b4bdcb7220 */ /* 0x020fe20000410000 */
[----:B------:R-:W-:Y:S01]  /*1550*/  PRMT R21, RZ, 0x7610, R22 ;  /* 0x00007610ff157816 */ /* 0x000fe20000000016 */
[----:B------:R-:W-:Y:S02]  /*1560*/  FADD.FTZ R84, R84, R186 ;  /* 0x000000ba54547221 */ /* 0x000fe40000010000 */
[-C--:B------:R-:W-:Y:S02]  /*1570*/  FFMA.FTZ R48, R203, R186.reuse, R48 ;  /* 0x000000bacb307223 */ /* 0x080fe40000010030 */
[----:B------:R-:W-:Y:S02]  /*1580*/  FMUL.FTZ R245, R245, R186 ;  /* 0x000000baf5f57220 */ /* 0x000fe40000410000 */
[C---:B------:R-:W-:Y:S02]  /*1590*/  FADD.FTZ R20, -R214.reuse, R20 ;  /* 0x00000014d6147221 */ /* 0x040fe40000010100 */
[C---:B------:R-:W-:Y:S01]  /*15a0*/  FADD.FTZ R186, -R214.reuse, R19 ;  /* 0x00000013d6ba7221 */ /* 0x040fe20000010100 */
[--C-:B------:R-:W-:Y:S01]  /*15b0*/  PRMT R185, RZ, 0x5410, R181.reuse ;  /* 0x00005410ffb97816 */ /* 0x100fe200000000b5 */
[C---:B------:R-:W-:Y:S01]  /*15c0*/  FMUL.FTZ R19, R189.reuse, R20 ;  /* 0x00000014bd137220 */ /* 0x040fe20000410000 */
[----:B------:R-:W-:Y:S01]  /*15d0*/  PRMT R184, RZ, 0x7610, R181 ;  /* 0x00007610ffb87816 */ /* 0x000fe200000000b5 */
[----:B------:R-:W-:Y:S01]  /*15e0*/  FMUL.FTZ R20, R189, R186 ;  /* 0x000000babd147220 */ /* 0x000fe20000410000 */
[----:B------:R-:W-:Y:S01]  /*15f0*/  PRMT R181, RZ, 0x5410, R182 ;  /* 0x00005410ffb57816 */ /* 0x000fe200000000b6 */
[----:B------:R-:W-:-:S02]  /*1600*/  FADD.FTZ R21, -R214, R21 ;  /* 0x00000015d6157221 */ /* 0x000fc40000010100 */
[----:B------:R-:W-:Y:S01]  /*1610*/  FADD.FTZ R17, -R214, R17 ;  /* 0x00000011d6117221 */ /* 0x000fe20000010100 */
[----:B------:R-:W-:Y:S01]  /*1620*/  PRMT R182, RZ, 0x7610, R182 ;  /* 0x00007610ffb67816 */ /* 0x000fe200000000b6 */
[----:B------:R-:W-:Y:S02]  /*1630*/  FADD.FTZ R87, R87, R184 ;  /* 0x000000b857577221 */ /* 0x000fe40000010000 */
[-C--:B------:R-:W-:Y:S02]  /*1640*/  FFMA.FTZ R51, R19, R184.reuse, R51 ;  /* 0x000000b813337223 */ /* 0x080fe40000010033 */
[----:B---3--:R-:W-:Y:S02]  /*1650*/  FMUL.FTZ R242, R242, R184 ;  /* 0x000000b8f2f27220 */ /* 0x008fe40000410000 */
[----:B------:R-:W-:Y:S02]  /*1660*/  FADD.FTZ R88, R88, R181 ;  /* 0x000000b558587221 */ /* 0x000fe40000010000 */
[----:B------:R-:W-:-:S02]  /*1670*/  FFMA.FTZ R52, R20, R181, R52 ;  /* 0x000000b514347223 */ /* 0x000fc40000010034 */
[----:B------:R-:W-:Y:S02]  /*1680*/  FMUL.FTZ R241, R241, R181 ;  /* 0x000000b5f1f17220 */ /* 0x000fe40000410000 */
[C---:B------:R-:W-:Y:S02]  /*1690*/  FMUL.FTZ R21, R189.reuse, R21 ;  /* 0x00000015bd157220 */ /* 0x040fe40000410000 */
[----:B------:R-:W-:Y:S02]  /*16a0*/  FMUL.FTZ R17, R189, R17 ;  /* 0x00000011bd117220 */ /* 0x000fe40000410000 */
[----:B------:R-:W-:Y:S02]  /*16b0*/  FADD.FTZ R18, -R214, R18 ;  /* 0x00000012d6127221 */ /* 0x000fe40000010100 */
[----:B------:R-:W-:Y:S02]  /*16c0*/  FMUL.FTZ R244, R244, R187 ;  /* 0x000000bbf4f47220 */ /* 0x000fe40000410000 */
[----:B------:R-:W-:-:S02]  /*16d0*/  FADD.FTZ R181, R215, R245 ;  /* 0x000000f5d7b57221 */ /* 0x000fc40000010000 */
[----:B------:R-:W-:Y:S02]  /*16e0*/  FFMA.FTZ R184, R203, R245, R216 ;  /* 0x000000f5cbb87223 */ /* 0x000fe400000100d8 */
[----:B------:R-:W-:Y:S02]  /*16f0*/  FADD.FTZ R89, R89, R182 ;  /* 0x000000b659597221 */ /* 0x000fe40000010000 */
[-C--:B------:R-:W-:Y:S02]  /*1700*/  FFMA.FTZ R53, R21, R182.reuse, R53 ;  /* 0x000000b615357223 */ /* 0x080fe40000010035 */
[----:B------:R-:W-:Y:S02]  /*1710*/  FMUL.FTZ R240, R240, R182 ;  /* 0x000000b6f0f07220 */ /* 0x000fe40000410000 */
[----:B------:R-:W-:Y:S02]  /*1720*/  FMUL.FTZ R18, R189, R18 ;  /* 0x00000012bd127220 */ /* 0x000fe40000410000 */
[----:B------:R-:W-:-:S02]  /*1730*/  FMUL.FTZ R243, R243, R185 ;  /* 0x000000b9f3f37220 */ /* 0x000fc40000410000 */
[----:B------:R-:W-:Y:S02]  /*1740*/  FADD.FTZ R181, R181, R244 ;  /* 0x000000f4b5b57221 */ /* 0x000fe40000010000 */
[----:B------:R-:W-:Y:S02]  /*1750*/  FFMA.FTZ R182, R17, R244, R184 ;  /* 0x000000f411b67223 */ /* 0x000fe400000100b8 */
[----:B------:R-:W-:Y:S02]  /*1760*/  FADD.FTZ R181, R181, R243 ;  /* 0x000000f3b5b57221 */ /* 0x000fe40000010000 */
[----:B------:R-:W-:Y:S01]  /*1770*/  FFMA.FTZ R182, R18, R243, R182 ;  /* 0x000000f312b67223 */ /* 0x000fe200000100b6 */
[--C-:B------:R-:W-:Y:S01]  /*1780*/  PRMT R22, RZ, 0x5410, R23.reuse ;  /* 0x00005410ff167816 */ /* 0x100fe20000000017 */
[----:B------:R-:W-:Y:S02]  /*1790*/  FADD.FTZ R181, R181, R242 ;  /* 0x000000f2b5b57221 */ /* 0x000fe40000010000 */
[----:B------:R-:W-:Y:S01]  /*17a0*/  FFMA.FTZ R182, R19, R242, R182 ;  /* 0x000000f213b67223 */ /* 0x000fe200000100b6 */
[----:B------:R-:W-:Y:S01]  /*17b0*/  PRMT R23, RZ, 0x7610, R23 ;  /* 0x00007610ff177816 */ /* 0x000fe20000000017 */
[----:B------:R-:W-:Y:S01]  /*17c0*/  FADD.FTZ R22, -R214, R22 ;  /* 0x00000016d6167221 */ /* 0x000fe20000010100 */
[----:B------:R-:W-:Y:S01]  /*17d0*/  PRMT R180, RZ, 0x5410, R183 ;  /* 0x00005410ffb47816 */ /* 0x000fe200000000b7 */
[----:B------:R-:W-:-:S02]  /*17e0*/  FADD.FTZ R181, R181, R241 ;  /* 0x000000f1b5b57221 */ /* 0x000fc40000010000 */
[----:B------:R-:W-:Y:S01]  /*17f0*/  FFMA.FTZ R182, R20, R241, R182 ;  /* 0x000000f114b67223 */ /* 0x000fe200000100b6 */
[----:B------:R-:W-:Y:S01]  /*1800*/  PRMT R183, RZ, 0x7610, R183 ;  /* 0x00007610ffb77816 */ /* 0x000fe200000000b7 */
[----:B------:R-:W-:Y:S02]  /*1810*/  FMUL.FTZ R22, R189, R22 ;  /* 0x00000016bd167220 */ /* 0x000fe40000410000 */
        /* <DEDUP_REMOVED lines=18> */
.L_x_3519:
[----:B------:R-:W-:Y:S05]  /*1940*/  BSYNC B0 ;  /* 0x0000000000007941 */ /* 0x000fea0003800000 */
.L_x_3518:
        /* <DEDUP_REMOVED lines=9> */
[----:B------:R0:W2:Y:S04]  /*19e0*/  LDG.E.128 R180, [R8.64] ;  /* 0x0000000408b47981 */ /* 0x0000a8000c1e1d00 */
[----:B------:R-:W3:Y:S04]  /*19f0*/  LDL R234, [R1+0x74] ;  /* 0x0000740001ea7983 */ /* 0x000ee80000100800 */
[----:B------:R-:W3:Y:S04]  /*1a00*/  LDL R233, [R1+0x58] ;  /* 0x0000580001e97983 */ /* 0x000ee80000100800 */
[----:B------:R-:W3:Y:S04]  /*1a10*/  LDL R236, [R1+0x6c] ;  /* 0x00006c0001ec7983 */ /* 0x000ee80000100800 */
        /* <DEDUP_REMOVED lines=11> */
[--C-:B--2---:R-:W-:Y:S02]  /*1ad0*/  PRMT R186, RZ, 0x5410, R180.reuse ;  /* 0x00005410ffba7816 */ /* 0x104fe400000000b4 */
[----:B------:R-:W-:Y:S01]  /*1ae0*/  PRMT R187, RZ, 0x7610, R180 ;  /* 0x00007610ffbb7816 */ /* 0x000fe200000000b4 */
[----:B------:R-:W-:Y:S01]  /*1af0*/  FADD.FTZ R180, -R214, R202 ;  /* 0x000000cad6b47221 */ /* 0x000fe20000010100 */
[----:B------:R-:W-:-:S02]  /*1b00*/  PRMT R4, RZ, 0x5410, R5 ;  /* 0x00005410ff047816 */ /* 0x000fc40000000005 */
[----:B------:R-:W-:Y:S01]  /*1b10*/  PRMT R185, RZ, 0x7610, R5 ;  /* 0x00007610ffb97816 */ /* 0x000fe20000000005 */
[----:B-----5:R-:W-:Y:S01]  /*1b20*/  FMUL.FTZ R202, R189, R180 ;  /* 0x000000b4bdca7220 */ /* 0x020fe20000410000 */
[----:B------:R-:W-:Y:S01]  /*1b30*/  PRMT R5, RZ, 0x5410, R6 ;  /* 0x00005410ff057816 */ /* 0x000fe20000000006 */
[C---:B------:R-:W-:Y:S01]  /*1b40*/  FADD.FTZ R4, -R214.reuse, R4 ;  /* 0x00000004d6047221 */ /* 0x040fe20000010100 */
[----:B------:R-:W-:Y:S01]  /*1b50*/  PRMT R184, RZ, 0x7610, R6 ;  /* 0x00007610ffb87816 */ /* 0x000fe20000000006 */
[----:B------:R-:W-:Y:S01]  /*1b60*/  FADD.FTZ R185, -R214, R185 ;  /* 0x000000b9d6b97221 */ /* 0x000fe20000010100 */
[--C-:B------:R-:W-:Y:S01]  /*1b70*/  PRMT R6, RZ, 0x5410, R181.reuse ;  /* 0x00005410ff067816 */ /* 0x100fe200000000b5 */
[----:B------:R-:W-:Y:S01]  /*1b80*/  FADD.FTZ R92, R92, R186 ;  /* 0x000000ba5c5c7221 */ /* 0x000fe20000010000 */
[----:B------:R-:W-:Y:S01]  /*1b90*/  PRMT R181, RZ, 0x7610, R181 ;  /* 0x00007610ffb57816 */ /* 0x000fe200000000b5 */
[-C--:B------:R-:W-:Y:S02]  /*1ba0*/  FFMA.FTZ R56, R202, R186.reuse, R56 ;  /* 0x000000baca387223 */ /* 0x080fe40000010038 */
[----:B------:R-:W-:-:S02]  /*1bb0*/  FMUL.FTZ R237, R237, R186 ;  /* 0x000000baeded7220 */ /* 0x000fc40000410000 */
[C---:B------:R-:W-:Y:S02]  /*1bc0*/  FMUL.FTZ R4, R189.reuse, R4 ;  /* 0x00000004bd047220 */ /* 0x040fe40000410000 */
[----:B------:R-:W-:Y:S02]  /*1bd0*/  FADD.FTZ R186, -R214, R5 ;  /* 0x00000005d6ba7221 */ /* 0x000fe40000010100 */
[----:B------:R-:W-:Y:S01]  /*1be0*/  FMUL.FTZ R5, R189, R185 ;  /* 0x000000b9bd057220 */ /* 0x000fe20000410000 */
[--C-:B0-----:R-:W-:Y:S01]  /*1bf0*/  PRMT R8, RZ, 0x5410, R7.reuse ;  /* 0x00005410ff087816 */ /* 0x101fe20000000007 */
[----:B------:R-:W-:Y:S01]  /*1c00*/  FADD.FTZ R94, R94, R6 ;  /* 0x000000065e5e7221 */ /* 0x000fe20000010000 */
[----:B------:R-:W-:Y:S01]  /*1c10*/  PRMT R9, RZ, 0x7610, R7 ;  /* 0x00007610ff097816 */ /* 0x000fe20000000007 */
[-C--:B------:R-:W-:Y:S01]  /*1c20*/  FFMA.FTZ R58, R4, R6.reuse, R58 ;  /* 0x00000006043a7223 */ /* 0x080fe2000001003a */
[----:B------:R-:W-:Y:S01]  /*1c30*/  PRMT R7, RZ, 0x5410, R182 ;  /* 0x00005410ff077816 */ /* 0x000fe200000000b6 */
[----:B---3--:R-:W-:-:S02]  /*1c40*/  FMUL.FTZ R235, R235, R6 ;  /* 0x00000006ebeb7220 */ /* 0x008fc40000410000 */
[----:B------:R-:W-:Y:S02]  /*1c50*/  FADD.FTZ R95, R95, R181 ;  /* 0x000000b55f5f7221 */ /* 0x000fe40000010000 */
[----:B------:R-:W-:Y:S02]  /*1c60*/  FMUL.FTZ R6, R189, R186 ;  /* 0x000000babd067220 */ /* 0x000fe40000410000 */
[-C--:B------:R-:W-:Y:S02]  /*1c70*/  FFMA.FTZ R59, R5, R181.reuse, R59 ;  /* 0x000000b5053b7223 */ /* 0x080fe4000001003b */
[----:B------:R-:W-:Y:S02]  /*1c80*/  FMUL.FTZ R234, R234, R181 ;  /* 0x000000b5eaea7220 */ /* 0x000fe40000410000 */
[C---:B------:R-:W-:Y:S02]  /*1c90*/  FADD.FTZ R181, -R214.reuse, R184 ;  /* 0x000000b8d6b57221 */ /* 0x040fe40000010100 */
[----:B------:R-:W-:Y:S01]  /*1ca0*/  FADD.FTZ R3, -R214, R3 ;  /* 0x00000003d6037221 */ /* 0x000fe20000010100 */
[----:B------:R-:W-:Y:S01]  /*1cb0*/  PRMT R182, RZ, 0x7610, R182 ;  /* 0x00007610ffb67816 */ /* 0x000fe200000000b6 */
[----:B------:R-:W-:-:S02]  /*1cc0*/  FADD.FTZ R96, R96, R7 ;  /* 0x0000000760607221 */ /* 0x000fc40000010000 */
[-C--:B------:R-:W-:Y:S02]  /*1cd0*/  FFMA.FTZ R60, R6, R7.reuse, R60 ;  /* 0x00000007063c7223 */ /* 0x080fe4000001003c */
[----:B------:R-:W-:Y:S02]  /*1ce0*/  FMUL.FTZ R233, R233, R7 ;  /* 0x00000007e9e97220 */ /* 0x000fe40000410000 */
        /* <DEDUP_REMOVED lines=13> */
[----:B------:R-:W-:Y:S01]  /*1dc0*/  FFMA.FTZ R182, R5, R234, R182 ;  /* 0x000000ea05b67223 */ /* 0x000fe200000100b6 */
[----:B------:R-:W-:Y:S01]  /*1dd0*/  PRMT R180, RZ, 0x5410, R183 ;  /* 0x00005410ffb47816 */ /* 0x000fe200000000b7 */
[----:B------:R-:W-:Y:S02]  /*1de0*/  FADD.FTZ R8, -R214, R8 ;  /* 0x00000008d6087221 */ /* 0x000fe40000010100 */
        /* <DEDUP_REMOVED lines=20> */
.L_x_3521:
[----:B------:R-:W-:Y:S05]  /*1f30*/  BSYNC B0 ;  /* 0x0000000000007941 */ /* 0x000fea0003800000 */
.L_x_3520:
[----:B------:R-:W-:Y:S01]  /*1f40*/  BSSY B0, `(.L_x_3522) ;  /* 0x000005e000007945 */ /* 0x000fe20003800000 */
[----:B------:R-:W-:Y:S05]  /*1f50*/  @!P4 BRA `(.L_x_3523) ;  /* 0x000005c00000c947 */ /* 0x000fea0003800000 */
[----:B------:R-:W-:Y:S01]  /*1f60*/  LEA R10, P0, R217, c[0x0][0x188], 0x4 ;  /* 0x00006200d90a7a11 */ /* 0x000fe200078020ff */
[----:B------:R-:W2:Y:S01]  /*1f70*/  LDL R229, [R1+0x28] ;  /* 0x0000280001e57983 */ /* 0x000ea20000100800 */
[----:B------:R-:W-:-:S02]  /*1f80*/  MOV R16, 0x10 ;  /* 0x0000001000107802 */ /* 0x000fc40000000f00 */
[C---:B------:R-:W-:Y:S01]  /*1f90*/  LEA.HI.X R11, R217.reuse, c[0x0][0x18c], RZ, 0x4, P0 ;  /* 0x00006300d90b7a11 */ /* 0x040fe200000f24ff */
[----:B------:R-:W3:Y:S04]  /*1fa0*/  LDL R222, [R1+0x18] ;  /* 0x0000180001de7983 */ /* 0x000ee80000100800 */
[----:B------:R0:W4:Y:S04]  /*1fb0*/  LDG.E.128 R12, [R10.64] ;  /* 0x000000040a0c7981 */ /* 0x000128000c1e1d00 */
[----:B------:R-:W2:Y:S04]  /*1fc0*/  LDL R228, [R1+0x2c] ;  /* 0x00002c0001e47983 */ /* 0x000ea80000100800 */
[----:B------:R-:W2:Y:S01]  /*1fd0*/  LDL R219, [R1+0x1c] ;  /* 0x00001c0001db7983 */ /* 0x000ea20000100800 */
[----:B0-----:R-:W-:-:S03]  /*1fe0*/  IMAD.WIDE.U32 R10, R217, R16, c[0x0][0x208] ;  /* 0x00008200d90a7625 */ /* 0x001fc600078e0010 */
[----:B------:R-:W2:Y:S04]  /*1ff0*/  LDL R227, [R1+0x30] ;  /* 0x0000300001e37983 */ /* 0x000ea80000100800 */
[----:B------:R-:W2:Y:S04]  /*2000*/  LDG.E.128 R180, [R10.64] ;  /* 0x000000040ab47981 */ /* 0x000ea8000c1e1d00 */
[----:B------:R-:W3:Y:S04]  /*2010*/  LDL R223, [R1+0x34] ;  /* 0x0000340001df7983 */ /* 0x000ee80000100800 */
[----:B------:R-:W3:Y:S01]  /*2020*/  LDL R218, [R1+0x20] ;  /* 0x0000200001da7983 */ /* 0x000ee20000100800 */
[----:B------:R-:W-:-:S04]  /*2030*/  ISETP.NE.U32.AND P0, PT, RZ, c[0x0][0x218], PT ;  /* 0x00008600ff007a0c */ /* 0x000fc80003f05070 */
[----:B------:R-:W-:Y:S02]  /*2040*/  ISETP.NE.AND.EX P0, PT, RZ, c[0x0][0x21c], PT, P0 ;  /* 0x00008700ff007a0c */ /* 0x000fe40003f05300 */
[----:B----4-:R-:W-:Y:S02]  /*2050*/  PRMT R201, RZ, 0x5410, R12 ;  /* 0x00005410ffc97816 */ /* 0x010fe4000000000c */
[--C-:B--2---:R-:W-:Y:S02]  /*2060*/  PRMT R187, RZ, 0x5410, R180.reuse ;  /* 0x00005410ffbb7816 */ /* 0x104fe400000000b4 */
[----:B------:R-:W-:Y:S01]  /*2070*/  PRMT R213, RZ, 0x7610, R180 ;  /* 0x00007610ffd57816 */ /* 0x000fe200000000b4 */
[----:B------:R-:W-:-:S04]  /*2080*/  FADD.FTZ R180, -R214, R201 ;  /* 0x000000c9d6b47221 */ /* 0x000fc80000010100 */
[----:B-----5:R-:W-:Y:S02]  /*2090*/  FMUL.FTZ R201, R189, R180 ;  /* 0x000000b4bdc97220 */ /* 0x020fe40000410000 */
[----:B------:R-:W-:Y:S02]  /*20a0*/  FADD.FTZ R100, R100, R187 ;  /* 0x000000bb64647221 */ /* 0x000fe40000010000 */
[-C--:B------:R-:W-:Y:S02]  /*20b0*/  FFMA.FTZ R64, R201, R187.reuse, R64 ;  /* 0x000000bbc9407223 */ /* 0x080fe40000010040 */
[----:B------:R-:W-:Y:S02]  /*20c0*/  FMUL.FTZ R229, R229, R187 ;  /* 0x000000bbe5e57220 */ /* 0x000fe40000410000 */
[----:B------:R-:W2:Y:S01]  /*20d0*/  LDL R187, [R1+0x24] ;  /* 0x0000240001bb7983 */ /* 0x000ea20000100800 */
[----:B------:R-:W-:-:S04]  /*20e0*/  @P0 LEA R10, P6, R217, c[0x0][0x218], 0x4 ;  /* 0x00008600d90a0a11 */ /* 0x000fc800078c20ff */
[----:B------:R-:W-:-:S05]  /*20f0*/  @P0 LEA.HI.X R11, R217, c[0x0][0x21c], RZ, 0x4, P6 ;  /* 0x00008700d90b0a11 */ /* 0x000fca00030f24ff */
[----:B------:R0:W5:Y:S01]  /*2100*/  @P0 LDG.E.128 R164, [R10.64] ;  /* 0x000000040aa40981 */ /* 0x000162000c1e1d00 */
[--C-:B------:R-:W-:Y:S02]  /*2110*/  PRMT R16, RZ, 0x5410, R15.reuse ;  /* 0x00005410ff107816 */ /* 0x100fe4000000000f */
[----:B------:R-:W-:Y:S02]  /*2120*/  PRMT R184, RZ, 0x7610, R15 ;  /* 0x00007610ffb87816 */ /* 0x000fe4000000000f */
[----:B------:R-:W-:Y:S02]  /*2130*/  PRMT R186, RZ, 0x5410, R181 ;  /* 0x00005410ffba7816 */ /* 0x000fe400000000b5 */
[--C-:B0-----:R-:W-:Y:S02]  /*2140*/  PRMT R11, RZ, 0x5410, R13.reuse ;  /* 0x00005410ff0b7816 */ /* 0x101fe4000000000d */
[----:B------:R-:W-:Y:S02]  /*2150*/  PRMT R10, RZ, 0x7610, R12 ;  /* 0x00007610ff0a7816 */ /* 0x000fe4000000000c */
[----:B------:R-:W-:-:S02]  /*2160*/  PRMT R13, RZ, 0x7610, R13 ;  /* 0x00007610ff0d7816 */ /* 0x000fc4000000000d */
[--C-:B------:R-:W-:Y:S02]  /*2170*/  PRMT R12, RZ, 0x5410, R14.reuse ;  /* 0x00005410ff0c7816 */ /* 0x100fe4000000000e */
[----:B------:R-:W-:Y:S01]  /*2180*/  PRMT R185, RZ, 0x7610, R181 ;  /* 0x00007610ffb97816 */ /* 0x000fe200000000b5 */
[C---:B------:R-:W-:Y:S01]  /*2190*/  FADD.FTZ R13, -R214.reuse, R13 ;  /* 0x0000000dd60d7221 */ /* 0x040fe20000010100 */
[----:B------:R-:W-:Y:S02]  /*21a0*/  PRMT R14, RZ, 0x7610, R14 ;  /* 0x00007610ff0e7816 */ /* 0x000fe4000000000e */
[--C-:B------:R-:W-:Y:S02]  /*21b0*/  PRMT R181, RZ, 0x5410, R182.reuse ;  /* 0x00005410ffb57816 */ /* 0x100fe400000000b6 */
[----:B------:R-:W-:Y:S01]  /*21c0*/  PRMT R15, RZ, 0x7610, R182 ;  /* 0x00007610ff0f7816 */ /* 0x000fe200000000b6 */
[----:B------:R-:W-:Y:S02]  /*21d0*/  FADD.FTZ R182, -R214, R12 ;  /* 0x0000000cd6b67221 */ /* 0x000fe40000010100 */
[----:B------:R-:W-:-:S02]  /*21e0*/  FMUL.FTZ R12, R189, R13 ;  /* 0x0000000dbd0c7220 */ /* 0x000fc40000410000 */
[----:B------:R-:W-:Y:S02]  /*21f0*/  FMUL.FTZ R13, R189, R182 ;  /* 0x000000b6bd0d7220 */ /* 0x000fe40000410000 */
[C---:B------:R-:W-:Y:S02]  /*2200*/  FADD.FTZ R14, -R214.reuse, R14 ;  /* 0x0000000ed60e7221 */ /* 0x040fe40000010100 */
[----:B------:R-:W-:Y:S02]  /*2210*/  FADD.FTZ R10, -R214, R10 ;  /* 0x0000000ad60a7221 */ /* 0x000fe40000010100 */
[----:B------:R-:W-:Y:S02]  /*2220*/  FADD.FTZ R104, R104, R181 ;  /* 0x000000b568687221 */ /* 0x000fe40000010000 */
[-C--:B------:R-:W-:Y:S02]  /*2230*/  FFMA.FTZ R68, R13, R181.reuse, R68 ;  /* 0x000000b50d447223 */ /* 0x080fe40000010044 */
[----:B---3--:R-:W-:-:S02]  /*2240*/  FMUL.FTZ R222, R222, R181 ;  /* 0x000000b5dede7220 */ /* 0x008fc40000410000 */
[C---:B------:R-:W-:Y:S02]  /*2250*/  FMUL.FTZ R14, R189.reuse, R14 ;  /* 0x0000000ebd0e7220 */ /* 0x040fe40000410000 */
[----:B------:R-:W-:Y:S02]  /*2260*/  FMUL.FTZ R10, R189, R10 ;  /* 0x0000000abd0a7220 */ /* 0x000fe40000410000 */
[----:B------:R-:W-:Y:S02]  /*2270*/  FADD.FTZ R11, -R214, R11 ;  /* 0x0000000bd60b7221 */ /* 0x000fe40000010100 */
[----:B------:R-:W-:Y:S02]  /*2280*/  FMUL.FTZ R228, R228, R213 ;  /* 0x000000d5e4e47220 */ /* 0x000fe40000410000 */
        /* <DEDUP_REMOVED lines=10> */
[----:B------:R-:W-:Y:S02]  /*2330*/  FMUL.FTZ R223, R223, R185 ;  /* 0x000000b9dfdf7220 */ /* 0x000fe40000410000 */
[----:B------:R-:W-:Y:S02]  /*2340*/  FADD.FTZ R16, R15, R227 ;  /* 0x000000e30f107221 */ /* 0x000fe40000010000 */
[----:B------:R-:W-:Y:S01]  /*2350*/  FFMA.FTZ R182, R11, R227, R182 ;  /* 0x000000e30bb67223 */ /* 0x000fe200000100b6 */
[----:B------:R-:W-:Y:S01]  /*2360*/  PRMT R180, RZ, 0x5410, R183 ;  /* 0x00005410ffb47816 */ /* 0x000fe200000000b7 */
[----:B------:R-:W-:-:S02]  /*2370*/  FMUL.FTZ R15, R189, R181 ;  /* 0x000000b5bd0f7220 */ /* 0x000fc40000410000 */
[----:B------:R-:W-:Y:S02]  /*2380*/  FADD.FTZ R16, R16, R223 ;  /* 0x000000df10107221 */ /* 0x000fe40000010000 */
[----:B------:R-:W-:Y:S02]  /*2390*/  FFMA.FTZ R182, R12, R223, R182 ;  /* 0x000000df0cb67223 */ /* 0x000fe400000100b6 */
[----:B------:R-:W-:Y:S02]  /*23a0*/  FADD.FTZ R106, R106, R180 ;  /* 0x000000b46a6a7221 */ /* 0x000fe40000010000 */
[-C--:B------:R-:W-:Y:S02]  /*23b0*/  FFMA.FTZ R70, R15, R180.reuse, R70 ;  /* 0x000000b40f467223 */ /* 0x080fe40000010046 */
[----:B------:R-:W-:Y:S02]  /*23c0*/  FMUL.FTZ R218, R218, R180 ;  /* 0x000000b4dada7220 */ /* 0x000fe40000410000 */
[----:B------:R-:W-:-:S02]  /*23d0*/  FADD.FTZ R180, R16, R222 ;  /* 0x000000de10b47221 */ /* 0x000fc40000010000 */
[----:B------:R-:W-:Y:S01]  /*23e0*/  FFMA.FTZ R182, R13, R222, R182 ;  /* 0x000000de0db67223 */ /* 0x000fe200000100b6 */
[----:B------:R-:W-:Y:S01]  /*23f0*/  PRMT R183, RZ, 0x7610, R183 ;  /* 0x00007610ffb77816 */ /* 0x000fe200000000b7 */
[----:B------:R-:W-:Y:S02]  /*2400*/  FADD.FTZ R181, -R214, R184 ;  /* 0x000000b8d6b57221 */ /* 0x000fe40000010100 */
[----:B------:R-:W-:Y:S02]  /*2410*/  FADD.FTZ R180, R180, R219 ;  /* 0x000000dbb4b47221 */ /* 0x000fe40000010000 */
[----:B------:R-:W-:Y:S02]  /*2420*/  FFMA.FTZ R182, R14, R219, R182 ;  /* 0x000000db0eb67223 */ /* 0x000fe400000100b6 */
[----:B------:R-:W-:Y:S02]  /*2430*/  FADD.FTZ R101, R101, R213 ;  /* 0x000000d565657221 */ /* 0x000fe40000010000 */
[----:B------:R-:W-:-:S02]  /*2440*/  FFMA.FTZ R65, R10, R213, R65 ;  /* 0x000000d50a417223 */ /* 0x000fc40000010041 */
[----:B------:R-:W-:Y:S02]  /*2450*/  FMUL.FTZ R16, R189, R181 ;  /* 0x000000b5bd107220 */ /* 0x000fe40000410000 */
[----:B------:R-:W-:Y:S02]  /*2460*/  FADD.FTZ R180, R180, R218 ;  /* 0x000000dab4b47221 */ /* 0x000fe40000010000 */
[----:B------:R-:W-:Y:S01]  /*2470*/  FFMA.FTZ R182, R15, R218, R182 ;  /* 0x000000da0fb67223 */ /* 0x000fe200000100b6 */
[----:B------:R-:W-:Y:S01]  /*2480*/  IADD3 R217, R217, 0x80, RZ ;  /* 0x00000080d9d97810 */ /* 0x000fe20007ffe0ff */
        /* <DEDUP_REMOVED lines=9> */
.L_x_3523:
[----:B------:R-:W-:Y:S05]  /*2520*/  BSYNC B0 ;  /* 0x0000000000007941 */ /* 0x000fea0003800000 */
.L_x_3522:
        /* <DEDUP_REMOVED lines=13> */
[----:B--2---:R-:W-:Y:S02]  /*2600*/  PRMT R192, RZ, 0x5410, R180 ;  /* 0x00005410ffc07816 */ /* 0x004fe400000000b4 */
[--C-:B0-----:R-:W-:Y:S02]  /*2610*/  PRMT R204, RZ, 0x5410, R181.reuse ;  /* 0x00005410ffcc7816 */ /* 0x101fe400000000b5 */
[----:B------:R-:W-:Y:S02]  /*2620*/  PRMT R200, RZ, 0x5410, R182 ;  /* 0x00005410ffc87816 */ /* 0x000fe400000000b6 */
[----:B------:R-:W-:Y:S01]  /*2630*/  PRMT R206, RZ, 0x7610, R180 ;  /* 0x00007610ffce7816 */ /* 0x000fe200000000b4 */
[C---:B------:R-:W-:Y:S01]  /*2640*/  FADD.FTZ R208, -R214.reuse, R204 ;  /* 0x000000ccd6d07221 */ /* 0x040fe20000010100 */
[----:B------:R-:W-:Y:S01]  /*2650*/  PRMT R205, RZ, 0x7610, R181 ;  /* 0x00007610ffcd7816 */ /* 0x000fe200000000b5 */
[C---:B------:R-:W-:Y:S01]  /*2660*/  FADD.FTZ R204, -R214.reuse, R200 ;  /* 0x000000c8d6cc7221 */ /* 0x040fe20000010100 */
[--C-:B------:R-:W-:Y:S01]  /*2670*/  PRMT R181, RZ, 0x5410, R183.reuse ;  /* 0x00005410ffb57816 */ /* 0x100fe200000000b7 */
[C---:B-----5:R-:W-:Y:S01]  /*2680*/  FMUL.FTZ R224, R189.reuse, R208 ;  /* 0x000000d0bde07220 */ /* 0x060fe20000410000 */
[----:B------:R-:W-:Y:S01]  /*2690*/  PRMT R180, RZ, 0x7610, R183 ;  /* 0x00007610ffb47816 */ /* 0x000fe200000000b7 */
[C---:B------:R-:W-:Y:S01]  /*26a0*/  FADD.FTZ R183, -R214.reuse, R192 ;  /* 0x000000c0d6b77221 */ /* 0x040fe20000010100 */
[----:B---3--:R-:W-:Y:S01]  /*26b0*/  PRMT R210, RZ, 0x5410, R184 ;  /* 0x00005410ffd27816 */ /* 0x008fe200000000b8 */
[----:B------:R-:W-:Y:S01]  /*26c0*/  FADD.FTZ R192, -R214, R206 ;  /* 0x000000ced6c07221 */ /* 0x000fe20000010100 */
[--C-:B------:R-:W-:Y:S01]  /*26d0*/  PRMT R207, RZ, 0x5410, R185.reuse ;  /* 0x00005410ffcf7816 */ /* 0x100fe200000000b9 */
[C---:B------:R-:W-:Y:S01]  /*26e0*/  FMUL.FTZ R200, R189.reuse, R183 ;  /* 0x000000b7bdc87220 */ /* 0x040fe20000410000 */
[----:B------:R-:W-:Y:S01]  /*26f0*/  PRMT R206, RZ, 0x7610, R185 ;  /* 0x00007610ffce7816 */ /* 0x000fe200000000b9 */
[C---:B------:R-:W-:Y:S01]  /*2700*/  FMUL.FTZ R211, R189.reuse, R204 ;  /* 0x000000ccbdd37220 */ /* 0x040fe20000410000 */
[----:B------:R-:W-:Y:S01]  /*2710*/  PRMT R182, RZ, 0x7610, R182 ;  /* 0x00007610ffb67816 */ /* 0x000fe200000000b6 */
[----:B------:R-:W-:Y:S01]  /*2720*/  FMUL.FTZ R226, R32, R210 ;  /* 0x000000d220e27220 */ /* 0x000fe20000410000 */
[----:B------:R-:W-:Y:S01]  /*2730*/  PRMT R185, RZ, 0x5410, R186 ;  /* 0x00005410ffb97816 */ /* 0x000fe200000000ba */
[----:B------:R-:W-:Y:S01]  /*2740*/  FADD.FTZ R72, R72, R210 ;  /* 0x000000d248487221 */ /* 0x000fe20000010000 */
[----:B------:R-:W-:Y:S01]  /*2750*/  PRMT R209, RZ, 0x7610, R184 ;  /* 0x00007610ffd17816 */ /* 0x000fe200000000b8 */
[----:B------:R-:W-:Y:S01]  /*2760*/  FMUL.FTZ R192, R189, R192 ;  /* 0x000000c0bdc07220 */ /* 0x000fe20000410000 */
[--C-:B------:R-:W-:Y:S01]  /*2770*/  PRMT R184, RZ, 0x5410, R187.reuse ;  /* 0x00005410ffb87816 */ /* 0x100fe200000000bb */
        /* <DEDUP_REMOVED lines=13> */
[----:B------:R-:W-:Y:S02]  /*2850*/  FADD.FTZ R205, -R214, R205 ;  /* 0x000000cdd6cd7221 */ /* 0x000fe40000010100 */
[----:B------:R-:W-:Y:S02]  /*2860*/  FMUL.FTZ R221, R34, R207 ;  /* 0x000000cf22dd7220 */ /* 0x000fe40000410000 */
[----:B------:R-:W-:Y:S02]  /*2870*/  FADD.FTZ R182, R185, R225 ;  /* 0x000000e1b9b67221 */ /* 0x000fe40000010000 */
[----:B------:R-:W-:-:S02]  /*2880*/  FFMA.FTZ R187, R192, R225, R187 ;  /* 0x000000e1c0bb7223 */ /* 0x000fc400000100bb */
[----:B------:R-:W-:Y:S02]  /*2890*/  FADD.FTZ R181, -R214, R181 ;  /* 0x000000b5d6b57221 */ /* 0x000fe40000010100 */
[----:B------:R-:W-:Y:S02]  /*28a0*/  FMUL.FTZ R220, R189, R205 ;  /* 0x000000cdbddc7220 */ /* 0x000fe40000410000 */
        /* <DEDUP_REMOVED lines=29> */
.L_x_3525:
[----:B------:R-:W-:Y:S05]  /*2a80*/  BSYNC B0 ;  /* 0x0000000000007941 */ /* 0x000fea0003800000 */
.L_x_3524:
[----:B------:R-:W2:Y:S01]  /*2a90*/  LDL R180, [R1+0x4] ;  /* 0x0000040001b47983 */ /* 0x000ea20000100800 */
[----:B------:R-:W-:Y:S02]  /*2aa0*/  SHF.R.U32.HI R187, RZ, 0x5, R252 ;  /* 0x00000005ffbb7819 */ /* 0x000fe400000116fc */
[----:B------:R-:W-:Y:S02]  /*2ab0*/  LOP3.LUT P0, RZ, R252, 0x1f, RZ, 0xc0, !PT ;  /* 0x0000001ffcff7812 */ /* 0x000fe4000780c0ff */
[----:B------:R-:W-:Y:S02]  /*2ac0*/  LOP3.LUT R184, R187, 0x7fffffc, RZ, 0xc0, !PT ;  /* 0x07fffffcbbb87812 */ /* 0x000fe400078ec0ff */
[----:B--2---:R-:W-:-:S13]  /*2ad0*/  LOP3.LUT P6, RZ, R180, 0xff, RZ, 0xc0, !PT ;  /* 0x000000ffb4ff7812 */ /* 0x004fda00078cc0ff */
[----:B------:R-:W-:Y:S01]  /*2ae0*/  @!P6 IADD3 R184, R184, 0x4, RZ ;  /* 0x00000004b8b8e810 */ /* 0x000fe20007ffe0ff */
[----:B------:R-:W-:Y:S05]  /*2af0*/  BRA.DIV ~URZ, `(.L_x_3526) ;  /* 0x00002be27f007947 */ /* 0x000fea000b800000 */
[----:B------:R0:W1:Y:S02]  /*2b00*/  SHFL.DOWN PT, R183, R215, 0x10, 0x1f ;  /* 0x0a001f00d7b77f89 */ /* 0x00006400000e0000 */
.L_x_3547:
[----:B------:R-:W-:Y:S05]  /*2b10*/  BRA.DIV ~URZ, `(.L_x_3527) ;  /* 0x00002c427f007947 */ /* 0x000fea000b800000 */
[----:B-1----:R-:W-:Y:S01]  /*2b20*/  FADD.FTZ R183, R183, R215 ;  /* 0x000000d7b7b77221 */ /* 0x002fe20000010000 */
[----:B------:R-:W1:Y:S04]  /*2b30*/  SHFL.DOWN PT, R180, R216, 0x10, 0x1f ;  /* 0x0a001f00d8b47f89 */ /* 0x000e6800000e0000 */
        /* <DEDUP_REMOVED lines=9> */
[----:B------:R-:W1:Y:S02]  /*2bd0*/  SHFL.DOWN PT, R181, R183, 0x2, 0x1f ;  /* 0x08401f00b7b57f89 */ /* 0x000e6400000e0000 */
[----:B-1----:R-:W-:Y:S02]  /*2be0*/  FADD.FTZ R186, R183, R181 ;  /* 0x000000b5b7ba7221 */ /* 0x002fe40000010000 */
[----:B------:R-:W1:Y:S04]  /*2bf0*/  SHFL.DOWN PT, R183, R180, 0x2, 0x1f ;  /* 0x08401f00b4b77f89 */ /* 0x000e6800000e0000 */
[----:B------:R2:W3:Y:S01]  /*2c00*/  SHFL.DOWN PT, R185, R186, 0x1, 0x1f ;  /* 0x08201f00bab97f89 */ /* 0x0004e200000e0000 */
[----:B-1----:R-:W-:-:S05]  /*2c10*/  FADD.FTZ R183, R180, R183 ;  /* 0x000000b7b4b77221 */ /* 0x002fca0000010000 */
[----:B------:R2:W1:Y:S02]  /*2c20*/  SHFL.DOWN PT, R181, R183, 0x1, 0x1f ;  /* 0x08201f00b7b57f89 */ /* 0x00046400000e0000 */
.L_x_3548:
[----:B---3--:R-:W-:Y:S01]  /*2c30*/  @!P0 LOP3.LUT R182, R187, 0x3, RZ, 0xc0, !PT ;  /* 0x00000003bbb68812 */ /* 0x008fe200078ec0ff */
[----:B------:R-:W-:Y:S01]  /*2c40*/  FADD.FTZ R180, R185, R186 ;  /* 0x000000bab9b47221 */ /* 0x000fe20000010000 */
[----:B------:R-:W-:Y:S01]  /*2c50*/  ULDC.U8 UR6, c[0x0][0x1f0] ;  /* 0x00007c0000067ab9 */ /* 0x000fe20000000000 */
[----:B-1----:R-:W-:Y:S01]  /*2c60*/  FADD.FTZ R181, R181, R183 ;  /* 0x000000b7b5b57221 */ /* 0x002fe20000010000 */
[----:B------:R-:W-:-:S05]  /*2c70*/  @!P0 IADD3 R182, R184, R182, RZ ;  /* 0x000000b6b8b68210 */ /* 0x000fca0007ffe0ff */
[----:B------:R-:W-:Y:S01]  /*2c80*/  @!P0 STS.64 [R182.X8+0x5000], R180 ;  /* 0x005000b4b6008388 */ /* 0x000fe20000008a00 */
[----:B------:R-:W-:Y:S01]  /*2c90*/  ISETP.NE.AND P0, PT, RZ, UR6, PT ;  /* 0x00000006ff007c0c */ /* 0x000fe2000bf05270 */
[----:B------:R-:W-:Y:S01]  /*2ca0*/  WARPSYNC 0xffffffff ;  /* 0xffffffff00007948 */ /* 0x000fe20003800000 */
[----:B------:R-:W-:Y:S01]  /*2cb0*/  BSSY B0, `(.L_x_3528) ;  /* 0x0000081000007945 */ /* 0x000fe20003800000 */
[----:B------:R-:W-:Y:S06]  /*2cc0*/  BAR.SYNC.DEFER_BLOCKING 0x0 ;  /* 0x0000000000007b1d */ /* 0x000fec0000010000 */
[----:B--2---:R-:W1:Y:S02]  /*2cd0*/  LDS.128 R180, [R184.X8+0x5000] ;  /* 0x00500000b8b47984 */ /* 0x004e640000008c00 */
[----:B-1----:R-:W-:-:S02]  /*2ce0*/  FADD.FTZ R180, RZ, R180 ;  /* 0x000000b4ffb47221 */ /* 0x002fc40000010000 */
[----:B------:R-:W-:Y:S02]  /*2cf0*/  FADD.FTZ R181, RZ, R181 ;  /* 0x000000b5ffb57221 */ /* 0x000fe40000010000 */
[----:B------:R-:W-:Y:S02]  /*2d00*/  FADD.FTZ R185, R182, R180 ;  /* 0x000000b4b6b97221 */ /* 0x000fe40000010000 */
[----:B------:R-:W-:Y:S02]  /*2d10*/  FADD.FTZ R186, R183, R181 ;  /* 0x000000b5b7ba7221 */ /* 0x000fe40000010000 */
[----:B------:R-:W1:Y:S02]  /*2d20*/  LDS.128 R180, [R184.X8+0x5010] ;  /* 0x00501000b8b47984 */ /* 0x000e640000008c00 */
[----:B-1----:R-:W-:Y:S02]  /*2d30*/  FADD.FTZ R180, R185, R180 ;  /* 0x000000b4b9b47221 */ /* 0x002fe40000010000 */
        /* <DEDUP_REMOVED lines=9> */
[----:B------:R-:W2:Y:S02]  /*2dd0*/  LDL R217, [R1+0xf0] ;  /* 0x0000f00001d97983 */ /* 0x000ea40000100800 */
[----:B------:R-:W-:Y:S01]  /*2de0*/  ISETP.NE.AND.EX P0, PT, RZ, c[0x0][0x21c], PT, P0 ;  /* 0x00008700ff007a0c */ /* 0x000fe20003f05300 */
[----:B------:R-:W-:Y:S01]  /*2df0*/  FFMA.FTZ R181, R198, R186, R187 ;  /* 0x000000bac6b57223 */ /* 0x000fe200000100bb */
[----:B------:R-:W-:Y:S01]  /*2e00*/  ISETP.NE.U32.AND P6, PT, RZ, c[0x0][0x258], PT ;  /* 0x00009600ff007a0c */ /* 0x000fe20003fc5070 */
[----:B------:R-:W-:Y:S01]  /*2e10*/  FADD.FTZ R180, R250, -R180 ;  /* 0x800000b4fab47221 */ /* 0x000fe20000010000 */
[----:B0-----:R-:W-:Y:S01]  /*2e20*/  HFMA2.MMA R215, -RZ, RZ, 0, 9.5367431640625e-07 ;  /* 0x00000010ffd77435 */ /* 0x001fe200000001ff */
[----:B------:R-:W-:Y:S01]  /*2e30*/  FADD.FTZ R181, R251, -R181 ;  /* 0x800000b5fbb57221 */ /* 0x000fe20000010000 */
[----:B------:R-:W-:Y:S01]  /*2e40*/  ISETP.NE.AND.EX P6, PT, RZ, c[0x0][0x25c], PT, P6 ;  /* 0x00009700ff007a0c */ /* 0x000fe20003fc5360 */
[C---:B-----5:R-:W-:Y:S01]  /*2e50*/  FMUL.FTZ R184, R189.reuse, R180 ;  /* 0x000000b4bdb87220 */ /* 0x060fe20000410000 */
[----:B------:R-:W3:Y:S01]  /*2e60*/  LDL R216, [R1+0xf4] ;  /* 0x0000f40001d87983 */ /* 0x000ee20000100800 */
[----:B------:R-:W-:-:S03]  /*2e70*/  FMUL.FTZ R185, R189, R181 ;  /* 0x000000b5bdb97220 */ /* 0x000fc60000410000 */
[----:B------:R-:W4:Y:S01]  /*2e80*/  LDL R252, [R1+0xd8] ;  /* 0x0000d80001fc7983 */ /* 0x000f220000100800 */
[----:B------:R-:W-:-:S05]  /*2e90*/  @P0 PRMT R180, RZ, 0x5410, R153 ;  /* 0x00005410ffb40816 */ /* 0x000fca0000000099 */
        /* <DEDUP_REMOVED lines=14> */
[-C--:B------:R-:W-:Y:S02]  /*2f80*/  FFMA.FTZ R115, R181, R184.reuse, R115 ;  /* 0x000000b8b5737223 */ /* 0x080fe40000010073 */
[----:B------:R-:W-:Y:S02]  /*2f90*/  FMUL.FTZ R181, R217, R185 ;  /* 0x000000b9d9b57220 */ /* 0x000fe40000410000 */
[----:B------:R-:W2:Y:S01]  /*2fa0*/  LDL R217, [R1+0xdc] ;  /* 0x0000dc0001d97983 */ /* 0x000ea20000100800 */
[----:B---3--:R-:W-:-:S03]  /*2fb0*/  FMUL.FTZ R184, R216, R184 ;  /* 0x000000b8d8b87220 */ /* 0x008fc60000410000 */
[----:B------:R-:W3:Y:S02]  /*2fc0*/  LDL R216, [R1] ;  /* 0x0000000001d87983 */ /* 0x000ee40000100800 */
[----:B------:R-:W-:Y:S01]  /*2fd0*/  F2FP.BF16.PACK_AB R181, R184, R181 ;  /* 0x000000b5b8b5723e */ /* 0x000fe200000010ff */
[----:B------:R-:W-:Y:S01]  /*2fe0*/  FFMA.FTZ R184, R196, R186, R187 ;  /* 0x000000bac4b87223 */ /* 0x000fe200000100bb */
[----:B------:R-:W-:-:S03]  /*2ff0*/  @P0 PRMT R185, RZ, 0x5410, R154 ;  /* 0x00005410ffb90816 */ /* 0x000fc6000000009a */
[----:B------:R-:W-:-:S04]  /*3000*/  FADD.FTZ R184, R249, -R184 ;  /* 0x800000b8f9b87221 */ /* 0x000fc80000010000 */
[----:B------:R-:W-:-:S04]  /*3010*/  FMUL.FTZ R184, R189, R184 ;  /* 0x000000b8bdb87220 */ /* 0x000fc80000410000 */
[----:B------:R-:W-:-:S05]  /*3020*/  @P0 FADD.FTZ R184, R184, R185 ;  /* 0x000000b9b8b80221 */ /* 0x000fca0000010000 */
[----:B------:R-:W-:-:S04]  /*3030*/  @P6 F2FP.BF16.PACK_AB R185, RZ, R184 ;  /* 0x000000b8ffb9623e */ /* 0x000fc800000010ff */
[----:B------:R-:W-:Y:S01]  /*3040*/  @P6 PRMT R170, R185, 0x7610, R170 ;  /* 0x00007610b9aa6816 */ /* 0x000fe200000000aa */
        /* <DEDUP_REMOVED lines=12> */
[-C--:B------:R-:W-:Y:S02]  /*3110*/  FFMA.FTZ R116, R214, R184.reuse, R116 ;  /* 0x000000b8d6747223 */ /* 0x080fe40000010074 */
[----:B----4-:R-:W-:Y:S02]  /*3120*/  FMUL.FTZ R182, R252, R184 ;  /* 0x000000b8fcb67220 */ /* 0x010fe40000410000 */
[----:B------:R-:W-:Y:S01]  /*3130*/  FFMA.FTZ R184, R190, R186, R187 ;  /* 0x000000babeb87223 */ /* 0x000fe200000100bb */
[----:B------:R-:W-:Y:S01]  /*3140*/  @P0 PRMT R214, RZ, 0x7610, R152 ;  /* 0x00007610ffd60816 */ /* 0x000fe20000000098 */
[----:B------:R-:W4:Y:S02]  /*3150*/  LDL R252, [R1+0xec] ;  /* 0x0000ec0001fc7983 */ /* 0x000f240000100800 */
[----:B------:R-:W-:-:S04]  /*3160*/  FADD.FTZ R184, R191, -R184 ;  /* 0x800000b8bfb87221 */ /* 0x000fc80000010000 */
[----:B------:R-:W-:Y:S02]  /*3170*/  FMUL.FTZ R184, R189, R184 ;  /* 0x000000b8bdb87220 */ /* 0x000fe40000410000 */
[----:B--2---:R-:W-:Y:S02]  /*3180*/  FMUL.FTZ R185, R217, R185 ;  /* 0x000000b9d9b97220 */ /* 0x004fe40000410000 */
[----:B------:R-:W2:Y:S03]  /*3190*/  LDL R217, [R1+0xe0] ;  /* 0x0000e00001d97983 */ /* 0x000ea60000100800 */
[----:B------:R-:W-:Y:S02]  /*31a0*/  F2FP.BF16.PACK_AB R182, R185, R182 ;  /* 0x000000b6b9b6723e */ /* 0x000fe400000010ff */
[----:B------:R-:W-:-:S05]  /*31b0*/  @P0 PRMT R185, RZ, 0x5410, R152 ;  /* 0x00005410ffb90816 */ /* 0x000fca0000000098 */
[----:B------:R-:W-:-:S05]  /*31c0*/  @P0 FADD.FTZ R184, R184, R185 ;  /* 0x000000b9b8b80221 */ /* 0x000fca0000010000 */
[----:B------:R-:W-:-:S04]  /*31d0*/  @P6 F2FP.BF16.PACK_AB R185, RZ, R184 ;  /* 0x000000b8ffb9623e */ /* 0x000fc800000010ff */
[----:B------:R-:W-:Y:S01]  /*31e0*/  @P6 PRMT R168, R185, 0x7610, R168 ;  /* 0x00007610b9a86816 */ /* 0x000fe200000000a8 */
[----:B------:R-:W-:-:S04]  /*31f0*/  FFMA.FTZ R185, R199, R186, R187 ;  /* 0x000000bac7b97223 */ /* 0x000fc800000100bb */
[----:B---3--:R-:W-:Y:S02]  /*3200*/  FADD.FTZ R185, R216, -R185 ;  /* 0x800000b9d8b97221 */ /* 0x008fe40000010000 */
[----:B------:R-:W-:Y:S01]  /*3210*/  FMUL.FTZ R184, R184, R188 ;  /* 0x000000bcb8b87220 */ /* 0x000fe20000410000 */
[----:B------:R-:W3:Y:S01]  /*3220*/  LDL R216, [R1+0xe4] ;  /* 0x0000e40001d87983 */ /* 0x000ee20000100800 */
[----:B------:R-:W-:-:S04]  /*3230*/  FMUL.FTZ R185, R189, R185 ;  /* 0x000000b9bdb97220 */ /* 0x000fc80000410000 */
[----:B------:R-:W-:-:S05]  /*3240*/  @P0 FADD.FTZ R185, R185, R214 ;  /* 0x000000d6b9b90221 */ /* 0x000fca0000010000 */
[----:B------:R-:W-:-:S04]  /*3250*/  @P6 F2FP.BF16.PACK_AB R214, RZ, R185 ;  /* 0x000000b9ffd6623e */ /* 0x000fc800000010ff */
[----:B------:R-:W-:Y:S02]  /*3260*/  @P6 PRMT R168, R168, 0x5410, R214 ;  /* 0x00005410a8a86816 */ /* 0x000fe400000000d6 */
[----:B------:R-:W-:-:S05]  /*3270*/  PRMT R214, RZ, 0x5410, R180 ;  /* 0x00005410ffd67816 */ /* 0x000fca00000000b4 */
[----:B------:R-:W-:Y:S02]  /*3280*/  FFMA.FTZ R112, R214, R184, R112 ;  /* 0x000000b8d6707223 */ /* 0x000fe40000010070 */
[----:B------:R-:W2:Y:S01]  /*3290*/  LDL R214, [R1+0xe8] ;  /* 0x0000e80001d67983 */ /* 0x000ea20000100800 */
[----:B------:R-:W-:Y:S01]  /*32a0*/  PRMT R180, RZ, 0x7610, R180 ;  /* 0x00007610ffb47816 */ /* 0x000fe200000000b4 */
[----:B------:R-:W-:-:S04]  /*32b0*/  FMUL.FTZ R185, R185, R188 ;  /* 0x000000bcb9b97220 */ /* 0x000fc80000410000 */
[-C--:B------:R-:W-:Y:S02]  /*32c0*/  FFMA.FTZ R113, R180, R185.reuse, R113 ;  /* 0x000000b9b4717223 */ /* 0x080fe40000010071 */
[----:B----4-:R-:W-:Y:S02]  /*32d0*/  FMUL.FTZ R185, R252, R185 ;  /* 0x000000b9fcb97220 */ /* 0x010fe40000410000 */
[----:B--2---:R-:W-:Y:S02]  /*32e0*/  FMUL.FTZ R180, R214, R184 ;  /* 0x000000b8d6b47220 */ /* 0x004fe40000410000 */
[----:B------:R-:W-:-:S04]  /*32f0*/  FFMA.FTZ R184, R194, R186, R187 ;  /* 0x000000bac2b87223 */ /* 0x000fc800000100bb */
[----:B------:R-:W-:Y:S01]  /*3300*/  FADD.FTZ R184, R247, -R184 ;  /* 0x800000b8f7b87221 */ /* 0x000fe20000010000 */
[----:B------:R-:W-:Y:S02]  /*3310*/  F2FP.BF16.PACK_AB R180, R185, R180 ;  /* 0x000000b4b9b4723e */ /* 0x000fe400000010ff */
[----:B------:R-:W-:Y:S01]  /*3320*/  @P0 PRMT R185, RZ, 0x5410, R155 ;  /* 0x00005410ffb90816 */ /* 0x000fe2000000009b */
[----:B------:R-:W-:-:S04]  /*3330*/  FMUL.FTZ R184, R189, R184 ;  /* 0x000000b8bdb87220 */ /* 0x000fc80000410000 */
[----:B------:R-:W-:-:S05]  /*3340*/  @P0 FADD.FTZ R184, R184, R185 ;  /* 0x000000b9b8b80221 */ /* 0x000fca0000010000 */
[----:B------:R-:W-:Y:S01]  /*3350*/  @P6 F2FP.BF16.PACK_AB R185, RZ, R184 ;  /* 0x000000b8ffb9623e */ /* 0x000fe200000010ff */
[----:B------:R-:W-:-:S03]  /*3360*/  FMUL.FTZ R184, R184, R188 ;  /* 0x000000bcb8b87220 */ /* 0x000fc60000410000 */
[----:B------:R-:W-:Y:S02]  /*3370*/  @P6 PRMT R171, R185, 0x7610, R171 ;  /* 0x00007610b9ab6816 */ /* 0x000fe400000000ab */
[----:B------:R-:W-:-:S05]  /*3380*/  PRMT R185, RZ, 0x5410, R183 ;  /* 0x00005410ffb97816 */ /* 0x000fca00000000b7 */
[----:B------:R-:W-:Y:S02]  /*3390*/  FFMA.FTZ R118, R185, R184, R118 ;  /* 0x000000b8b9767223 */ /* 0x000fe40000010076 */
[----:B------:R-:W-:Y:S01]  /*33a0*/  FFMA.FTZ R185, R193, R186, R187 ;  /* 0x000000bac1b97223 */ /* 0x000fe200000100bb */
[----:B------:R-:W-:-:S03]  /*33b0*/  @P0 PRMT R214, RZ, 0x7610, R155 ;  /* 0x00007610ffd60816 */ /* 0x000fc6000000009b */
[----:B------:R-:W-:-:S04]  /*33c0*/  FADD.FTZ R185, R246, -R185 ;  /* 0x800000b9f6b97221 */ /* 0x000fc80000010000 */
[----:B------:R-:W-:-:S04]  /*33d0*/  FMUL.FTZ R185, R189, R185 ;  /* 0x000000b9bdb97220 */ /* 0x000fc80000410000 */
[----:B------:R-:W-:Y:S01]  /*33e0*/  @P0 FADD.FTZ R185, R185, R214 ;  /* 0x000000d6b9b90221 */ /* 0x000fe20000010000 */
[----:B------:R-:W-:-:S04]  /*33f0*/  PRMT R183, RZ, 0x7610, R183 ;  /* 0x00007610ffb77816 */ /* 0x000fc800000000b7 */
[----:B------:R-:W-:Y:S01]  /*3400*/  @P6 F2FP.BF16.PACK_AB R214, RZ, R185 ;  /* 0x000000b9ffd6623e */ /* 0x000fe200000010ff */
[----:B------:R-:W-:-:S04]  /*3410*/  FMUL.FTZ R185, R185, R188 ;  /* 0x000000bcb9b97220 */ /* 0x000fc80000410000 */
[-C--:B------:R-:W-:Y:S02]  /*3420*/  FFMA.FTZ R119, R183, R185.reuse, R119 ;  /* 0x000000b9b7777223 */ /* 0x080fe40000010077 */
[----:B------:R-:W-:Y:S02]  /*3430*/  FMUL.FTZ R183, R217, R184 ;  /* 0x000000b8d9b77220 */ /* 0x000fe40000410000 */
[----:B---3--:R-:W-:Y:S01]  /*3440*/  FMUL.FTZ R185, R216, R185 ;  /* 0x000000b9d8b97220 */ /* 0x008fe20000410000 */
[----:B------:R-:W-:-:S04]  /*3450*/  @P6 PRMT R171, R171, 0x5410, R214 ;  /* 0x00005410abab6816 */ /* 0x000fc800000000d6 */
[----:B------:R-:W-:Y:S01]  /*3460*/  F2FP.BF16.PACK_AB R183, R185, R183 ;  /* 0x000000b7b9b7723e */ /* 0x000fe200000010ff */
[----:B------:R-:W-:-:S05]  /*3470*/  @P6 IMAD.WIDE.U32 R184, R2, R215, c[0x0][0x258] ;  /* 0x0000960002b86625 */ /* 0x000fca00078e00d7 */
[----:B------:R0:W-:Y:S02]  /*3480*/  @P6 STG.E.128 [R184.64], R168 ;  /* 0x000000a8b8006986 */ /* 0x0001e4000c101d04 */
[----:B0-----:R-:W-:-:S05]  /*3490*/  IMAD.WIDE.U32 R184, R2, R215, c[0x0][0x248] ;  /* 0x0000920002b87625 */ /* 0x001fca00078e00d7 */
[----:B------:R0:W-:Y:S01]  /*34a0*/  STG.E.128 [R184.64], R180 ;  /* 0x000000b4b8007986 */ /* 0x0001e2000c101d04 */
[----:B------:R-:W-:-:S03]  /*34b0*/  IADD3 R2, R2, 0x80, RZ ;  /* 0x0000008002027810 */ /* 0x000fc60007ffe0ff */
.L_x_3529:
[----:B------:R-:W-:Y:S05]  /*34c0*/  BSYNC B0 ;  /* 0x0000000000007941 */ /* 0x000fea0003800000 */
.L_x_3528:
        /* <DEDUP_REMOVED lines=8> */
[----:B------:R-:W2:Y:S01]  /*3550*/  LDL R217, [R1+0xb8] ;  /* 0x0000b80001d97983 */ /* 0x000ea20000100800 */
[----:B------:R-:W-:Y:S01]  /*3560*/  FADD.FTZ R181, R241, -R181 ;  /* 0x800000b5f1b57221 */ /* 0x000fe20000010000 */
[----:B------:R-:W-:Y:S01]  /*3570*/  ISETP.NE.AND.EX P6, PT, RZ, c[0x0][0x25c], PT, P6 ;  /* 0x00009700ff007a0c */ /* 0x000fe20003fc5360 */
[C---:B-----5:R-:W-:Y:S01]  /*3580*/  FMUL.FTZ R184, R189.reuse, R180 ;  /* 0x000000b4bdb87220 */ /* 0x060fe20000410000 */
[----:B------:R-:W3:Y:S01]  /*3590*/  LDL R215, [R1+0xbc] ;  /* 0x0000bc0001d77983 */ /* 0x000ee20000100800 */
[----:B------:R-:W-:-:S03]  /*35a0*/  FMUL.FTZ R185, R189, R181 ;  /* 0x000000b5bdb97220 */ /* 0x000fc60000410000 */
[----:B------:R-:W4:Y:S03]  /*35b0*/  LDL R252, [R1+0xcc] ;  /* 0x0000cc0001fc7983 */ /* 0x000f260000100800 */
[----:B------:R-:W-:Y:S01]  /*35c0*/  @P0 PRMT R180, RZ, 0x5410, R158 ;  /* 0x00005410ffb40816 */ /* 0x000fe2000000009e */
[----:B------:R-:W2:Y:S04]  /*35d0*/  LDL R216, [R1+0xc4] ;  /* 0x0000c40001d87983 */ /* 0x000ea80000100800 */
        /* <DEDUP_REMOVED lines=39> */
[----:B------:R-:W-:-:S04]  /*3850*/  FFMA.FTZ R180, R18, R186, R187 ;  /* 0x000000ba12b47223 */ /* 0x000fc800000100bb */
[----:B------:R-:W-:Y:S02]  /*3860*/  FADD.FTZ R180, R243, -R180 ;  /* 0x800000b4f3b47221 */ /* 0x000fe40000010000 */
[----:B------:R-:W-:Y:S02]  /*3870*/  FFMA.FTZ R120, R214, R184, R120 ;  /* 0x000000b8d6787223 */ /* 0x000fe40000010078 */
[----:B------:R-:W-:Y:S01]  /*3880*/  FMUL.FTZ R214, R189, R180 ;  /* 0x000000b4bdd67220 */ /* 0x000fe20000410000 */
[----:B------:R-:W-:-:S05]  /*3890*/  @P0 PRMT R180, RZ, 0x5410, R157 ;  /* 0x00005410ffb40816 */ /* 0x000fca000000009d */
        /* <DEDUP_REMOVED lines=14> */
[----:B------:R-:W3:Y:S01]  /*3980*/  LDL R181, [R1+0xd0] ;  /* 0x0000d00001b57983 */ /* 0x000ee20000100800 */
[----:B------:R-:W-:-:S04]  /*3990*/  FMUL.FTZ R214, R214, R188 ;  /* 0x000000bcd6d67220 */ /* 0x000fc80000410000 */
[-C--:B------:R-:W-:Y:S02]  /*39a0*/  FFMA.FTZ R122, R215, R214.reuse, R122 ;  /* 0x000000d6d77a7223 */ /* 0x080fe4000001007a */
[----:B------:R-:W2:Y:S01]  /*39b0*/  LDL R215, [R1+0xc8] ;  /* 0x0000c80001d77983 */ /* 0x000ea20000100800 */
[----:B---3--:R-:W-:-:S03]  /*39c0*/  FMUL.FTZ R181, R181, R214 ;  /* 0x000000d6b5b57220 */ /* 0x008fc60000410000 */
[----:B------:R-:W3:Y:S01]  /*39d0*/  LDL R214, [R1+0xd4] ;  /* 0x0000d40001d67983 */ /* 0x000ee20000100800 */
[----:B----4-:R-:W-:Y:S02]  /*39e0*/  FMUL.FTZ R185, R252, R185 ;  /* 0x000000b9fcb97220 */ /* 0x010fe40000410000 */
[----:B--2---:R-:W-:Y:S02]  /*39f0*/  FMUL.FTZ R184, R215, R184 ;  /* 0x000000b8d7b87220 */ /* 0x004fe40000410000 */
[----:B---3--:R-:W-:-:S05]  /*3a00*/  FMUL.FTZ R180, R214, R180 ;  /* 0x000000b4d6b47220 */ /* 0x008fca0000410000 */
[----:B------:R-:W-:Y:S01]  /*3a10*/  F2FP.BF16.PACK_AB R181, R180, R181 ;  /* 0x000000b5b4b5723e */ /* 0x000fe200000010ff */
[----:B------:R-:W-:-:S04]  /*3a20*/  FFMA.FTZ R180, R22, R186, R187 ;  /* 0x000000ba16b47223 */ /* 0x000fc800000100bb */
[----:B------:R-:W-:-:S04]  /*3a30*/  FADD.FTZ R180, R239, -R180 ;  /* 0x800000b4efb47221 */ /* 0x000fc80000010000 */
        /* <DEDUP_REMOVED lines=9> */
[----:B------:R-:W-:Y:S01]  /*3ad0*/  FFMA.FTZ R184, R23, R186, R187 ;  /* 0x000000ba17b87223 */ /* 0x000fe200000100bb */
[----:B------:R-:W-:-:S03]  /*3ae0*/  @P0 PRMT R185, RZ, 0x7610, R159 ;  /* 0x00007610ffb90816 */ /* 0x000fc6000000009f */
[----:B------:R-:W-:-:S04]  /*3af0*/  FADD.FTZ R184, R238, -R184 ;  /* 0x800000b8eeb87221 */ /* 0x000fc80000010000 */
[----:B------:R-:W-:-:S04]  /*3b00*/  FMUL.FTZ R184, R189, R184 ;  /* 0x000000b8bdb87220 */ /* 0x000fc80000410000 */
[----:B------:R-:W-:-:S04]  /*3b10*/  @P0 FADD.FTZ R184, R184, R185 ;  /* 0x000000b9b8b80221 */ /* 0x000fc80000010000 */
[----:B------:R-:W-:Y:S01]  /*3b20*/  FMUL.FTZ R215, R184, R188 ;  /* 0x000000bcb8d77220 */ /* 0x000fe20000410000 */
[----:B------:R-:W-:Y:S02]  /*3b30*/  @P6 F2FP.BF16.PACK_AB R185, RZ, R184 ;  /* 0x000000b8ffb9623e */ /* 0x000fe400000010ff */
[C---:B------:R-:W-:Y:S02]  /*3b40*/  @P6 LEA R184, P0, R2.reuse, c[0x0][0x258], 0x4 ;  /* 0x0000960002b86a11 */ /* 0x040fe400078020ff */
[----:B------:R-:W-:Y:S02]  /*3b50*/  @P6 PRMT R171, R171, 0x5410, R185 ;  /* 0x00005410abab6816 */ /* 0x000fe400000000b9 */
[----:B------:R-:W-:Y:S02]  /*3b60*/  PRMT R183, RZ, 0x7610, R183 ;  /* 0x00007610ffb77816 */ /* 0x000fe400000000b7 */
[----:B------:R-:W-:-:S03]  /*3b70*/  @P6 LEA.HI.X R185, R2, c[0x0][0x25c], RZ, 0x4, P0 ;  /* 0x0000970002b96a11 */ /* 0x000fc600000f24ff */
[-C--:B------:R-:W-:Y:S02]  /*3b80*/  FFMA.FTZ R127, R183, R215.reuse, R127 ;  /* 0x000000d7b77f7223 */ /* 0x080fe4000001007f */
[----:B------:R0:W-:Y:S01]  /*3b90*/  @P6 STG.E.128 [R184.64], R168 ;  /* 0x000000a8b8006986 */ /* 0x0001e2000c101d04 */
[----:B------:R-:W-:Y:S02]  /*3ba0*/  FMUL.FTZ R183, R217, R214 ;  /* 0x000000d6d9b77220 */ /* 0x000fe40000410000 */
[----:B0-----:R-:W-:-:S05]  /*3bb0*/  FMUL.FTZ R184, R216, R215 ;  /* 0x000000d7d8b87220 */ /* 0x001fca0000410000 */
[----:B------:R-:W-:Y:S02]  /*3bc0*/  F2FP.BF16.PACK_AB R183, R184, R183 ;  /* 0x000000b7b8b7723e */ /* 0x000fe400000010ff */
[----:B------:R-:W-:-:S04]  /*3bd0*/  LEA R184, P0, R2, c[0x0][0x248], 0x4 ;  /* 0x0000920002b87a11 */ /* 0x000fc800078020ff */
[----:B------:R-:W-:-:S05]  /*3be0*/  LEA.HI.X R185, R2, c[0x0][0x24c], RZ, 0x4, P0 ;  /* 0x0000930002b97a11 */ /* 0x000fca00000f24ff */
[----:B------:R0:W-:Y:S01]  /*3bf0*/  STG.E.128 [R184.64], R180 ;  /* 0x000000b4b8007986 */ /* 0x0001e2000c101d04 */
[----:B------:R-:W-:-:S03]  /*3c00*/  IADD3 R2, R2, 0x80, RZ ;  /* 0x0000008002027810 */ /* 0x000fc60007ffe0ff */
.L_x_3531:
[----:B------:R-:W-:Y:S05]  /*3c10*/  BSYNC B0 ;  /* 0x0000000000007941 */ /* 0x000fea0003800000 */
.L_x_3530:
        /* <DEDUP_REMOVED lines=116> */
.L_x_3533:
[----:B------:R-:W-:Y:S05]  /*4360*/  BSYNC B0 ;  /* 0x0000000000007941 */ /* 0x000fea0003800000 */
.L_x_3532:
        /* <DEDUP_REMOVED lines=116> */
.L_x_3535:
[----:B------:R-:W-:Y:S05]  /*4ab0*/  BSYNC B0 ;  /* 0x0000000000007941 */ /* 0x000fea0003800000 */
.L_x_3534:
        /* <DEDUP_REMOVED lines=16> */
[-CC-:B------:R-:W-:Y:S02]  /*4bc0*/  FFMA.FTZ R214, R220, R186.reuse, R187.reuse ;  /* 0x000000badcd67223 */ /* 0x180fe400000100bb */
        /* <DEDUP_REMOVED lines=29> */
[----:B------:R-:W-:Y:S01]  /*4da0*/  FFMA.FTZ R145, R180, R252, R145 ;  /* 0x000000fcb4917223 */ /* 0x000fe20000010091 */
[----:B------:R-:W-:-:S05]  /*4db0*/  @P0 PRMT R180, RZ, 0x5410, R26 ;  /* 0x00005410ffb40816 */ /* 0x000fca000000001a */
[----:B------:R-:W-:-:S05]  /*4dc0*/  @P0 FADD.FTZ R216, R216, R180 ;  /* 0x000000b4d8d80221 */ /* 0x000fca0000010000 */
[----:B------:R-:W-:-:S04]  /*4dd0*/  @P6 F2FP.BF16.PACK_AB R180, RZ, R216 ;  /* 0x000000d8ffb4623e */ /* 0x000fc800000010ff */
[----:B------:R-:W-:Y:S02]  /*4de0*/  @P6 PRMT R170, R180, 0x7610, R170 ;  /* 0x00007610b4aa6816 */ /* 0x000fe400000000aa */
[----:B------:R-:W-:-:S05]  /*4df0*/  @P0 PRMT R180, RZ, 0x7610, R26 ;  /* 0x00007610ffb40816 */ /* 0x000fca000000001a */
[----:B------:R-:W-:Y:S01]  /*4e00*/  @P0 FADD.FTZ R215, R215, R180 ;  /* 0x000000b4d7d70221 */ /* 0x000fe20000010000 */
[----:B------:R-:W-:-:S04]  /*4e10*/  PRMT R184, RZ, 0x5410, R182 ;  /* 0x00005410ffb87816 */ /* 0x000fc800000000b6 */
[----:B------:R-:W-:-:S04]  /*4e20*/  @P6 F2FP.BF16.PACK_AB R180, RZ, R215 ;  /* 0x000000d7ffb4623e */ /* 0x000fc800000010ff */
[----:B------:R-:W-:Y:S01]  /*4e30*/  @P6 PRMT R170, R170, 0x5410, R180 ;  /* 0x00005410aaaa6816 */ /* 0x000fe200000000b4 */
[----:B------:R-:W-:Y:S02]  /*4e40*/  FMUL.FTZ R180, R216, R188 ;  /* 0x000000bcd8b47220 */ /* 0x000fe40000410000 */
[----:B------:R-:W2:Y:S02]  /*4e50*/  LDL R216, [R1+0x14] ;  /* 0x0000140001d87983 */ /* 0x000ea40000100800 */
[----:B------:R-:W-:Y:S01]  /*4e60*/  FFMA.FTZ R148, R184, R180, R148 ;  /* 0x000000b4b8947223 */ /* 0x000fe20000010094 */
[----:B------:R-:W-:-:S05]  /*4e70*/  @P0 PRMT R184, RZ, 0x5410, R25 ;  /* 0x00005410ffb80816 */ /* 0x000fca0000000019 */
[----:B------:R-:W-:-:S05]  /*4e80*/  @P0 FADD.FTZ R186, R186, R184 ;  /* 0x000000b8baba0221 */ /* 0x000fca0000010000 */
[----:B------:R-:W-:-:S04]  /*4e90*/  @P6 F2FP.BF16.PACK_AB R184, RZ, R186 ;  /* 0x000000baffb8623e */ /* 0x000fc800000010ff */
[----:B------:R-:W-:Y:S02]  /*4ea0*/  @P6 PRMT R169, R184, 0x7610, R169 ;  /* 0x00007610b8a96816 */ /* 0x000fe400000000a9 */
        /* <DEDUP_REMOVED lines=12> */
[----:B------:R-:W-:-:S04]  /*4f70*/  @P6 LEA R184, P0, R2, c[0x0][0x258], 0x4 ;  /* 0x0000960002b86a11 */ /* 0x000fc800078020ff */
[----:B------:R-:W-:-:S05]  /*4f80*/  @P6 LEA.HI.X R185, R2, c[0x0][0x25c], RZ, 0x4, P0 ;  /* 0x0000970002b96a11 */ /* 0x000fca00000f24ff */
[----:B------:R0:W-:Y:S04]  /*4f90*/  @P6 STG.E.128 [R184.64], R168 ;  /* 0x000000a8b8006986 */ /* 0x0001e8000c101d04 */
[----:B0-----:R-:W3:Y:S01]  /*4fa0*/  LDL R185, [R1+0xc] ;  /* 0x00000c0001b97983 */ /* 0x001ee20000100800 */
[----:B------:R-:W-:-:S03]  /*4fb0*/  FMUL.FTZ R184, R215, R188 ;  /* 0x000000bcd7b87220 */ /* 0x000fc60000410000 */
[----:B------:R-:W4:Y:S01]  /*4fc0*/  LDL R215, [R1+0x8] ;  /* 0x0000080001d77983 */ /* 0x000f220000100800 */
[----:B------:R-:W-:-:S05]  /*4fd0*/  PRMT R182, RZ, 0x7610, R182 ;  /* 0x00007610ffb67816 */ /* 0x000fca00000000b6 */
[----:B------:R-:W-:Y:S02]  /*4fe0*/  FFMA.FTZ R149, R182, R184, R149 ;  /* 0x000000b8b6957223 */ /* 0x000fe40000010095 */
[----:B------:R-:W-:Y:S02]  /*4ff0*/  FMUL.FTZ R182, R186, R188 ;  /* 0x000000bcbab67220 */ /* 0x000fe40000410000 */
[----:B------:R-:W-:Y:S02]  /*5000*/  FMUL.FTZ R186, R28, R180 ;  /* 0x000000b41cba7220 */ /* 0x000fe40000410000 */
[----:B------:R-:W-:Y:S02]  /*5010*/  FMUL.FTZ R184, R29, R184 ;  /* 0x000000b81db87220 */ /* 0x000fe40000410000 */
[----:B---3--:R-:W-:Y:S02]  /*5020*/  FMUL.FTZ R185, R185, R252 ;  /* 0x000000fcb9b97220 */ /* 0x008fe40000410000 */
[----:B------:R-:W3:Y:S01]  /*5030*/  LDL R252, [R1+0x10] ;  /* 0x0000100001fc7983 */ /* 0x000ee20000100800 */
[----:B----4-:R-:W-:Y:S01]  /*5040*/  FMUL.FTZ R217, R215, R217 ;  /* 0x000000d9d7d97220 */ /* 0x010fe20000410000 */
[----:B------:R-:W-:Y:S01]  /*5050*/  F2FP.BF16.PACK_AB R186, R184, R186 ;  /* 0x000000bab8ba723e */ /* 0x000fe200000010ff */
[----:B------:R-:W-:-:S03]  /*5060*/  FMUL.FTZ R180, R214, R188 ;  /* 0x000000bcd6b47220 */ /* 0x000fc60000410000 */
[----:B------:R-:W-:Y:S02]  /*5070*/  F2FP.BF16.PACK_AB R184, R185, R217 ;  /* 0x000000d9b9b8723e */ /* 0x000fe400000010ff */
[----:B------:R-:W-:Y:S01]  /*5080*/  PRMT R185, RZ, 0x5410, R181 ;  /* 0x00005410ffb97816 */ /* 0x000fe200000000b5 */
[-C--:B------:R-:W-:Y:S02]  /*5090*/  FMUL.FTZ R214, R187, R188.reuse ;  /* 0x000000bcbbd67220 */ /* 0x080fe40000410000 */
[----:B------:R-:W-:Y:S02]  /*50a0*/  FMUL.FTZ R215, R189, R188 ;  /* 0x000000bcbdd77220 */ /* 0x000fe40000410000 */
[----:B------:R-:W-:Y:S02]  /*50b0*/  FFMA.FTZ R146, R185, R182, R146 ;  /* 0x000000b6b9927223 */ /* 0x000fe40000010092 */
[----:B--2---:R-:W-:Y:S02]  /*50c0*/  FMUL.FTZ R188, R216, R180 ;  /* 0x000000b4d8bc7220 */ /* 0x004fe40000410000 */
[----:B------:R-:W-:-:S02]  /*50d0*/  FMUL.FTZ R187, R31, R215 ;  /* 0x000000d71fbb7220 */ /* 0x000fc40000410000 */
[----:B---3--:R-:W-:Y:S02]  /*50e0*/  FMUL.FTZ R185, R252, R182 ;  /* 0x000000b6fcb97220 */ /* 0x008fe40000410000 */
[----:B------:R-:W-:-:S03]  /*50f0*/  FMUL.FTZ R182, R30, R214 ;  /* 0x000000d61eb67220 */ /* 0x000fc60000410000 */
[----:B------:R-:W-:Y:S02]  /*5100*/  F2FP.BF16.PACK_AB R185, R188, R185 ;  /* 0x000000b9bcb9723e */ /* 0x000fe400000010ff */
[C---:B------:R-:W-:Y:S02]  /*5110*/  LEA R188, P0, R2.reuse, c[0x0][0x248], 0x4 ;  /* 0x0000920002bc7a11 */ /* 0x040fe400078020ff */
[----:B------:R-:W-:Y:S02]  /*5120*/  F2FP.BF16.PACK_AB R187, R187, R182 ;  /* 0x000000b6bbbb723e */ /* 0x000fe400000010ff */
[----:B------:R-:W-:Y:S02]  /*5130*/  LEA.HI.X R189, R2, c[0x0][0x24c], RZ, 0x4, P0 ;  /* 0x0000930002bd7a11 */ /* 0x000fe400000f24ff */
[----:B------:R-:W-:-:S03]  /*5140*/  PRMT R2, RZ, 0x7610, R181 ;  /* 0x00007610ff027816 */ /* 0x000fc600000000b5 */
[----:B------:R0:W-:Y:S02]  /*5150*/  STG.E.128 [R188.64], R184 ;  /* 0x000000b8bc007986 */ /* 0x0001e4000c101d04 */
[----:B------:R-:W-:Y:S01]  /*5160*/  FFMA.FTZ R147, R2, R180, R147 ;  /* 0x000000b402937223 */ /* 0x000fe20000010093 */
[----:B------:R-:W-:-:S05]  /*5170*/  PRMT R2, RZ, 0x5410, R183 ;  /* 0x00005410ff027816 */ /* 0x000fca00000000b7 */
[----:B------:R-:W-:Y:S01]  /*5180*/  FFMA.FTZ R150, R2, R214, R150 ;  /* 0x000000d602967223 */ /* 0x000fe20000010096 */
[----:B------:R-:W-:-:S05]  /*5190*/  PRMT R2, RZ, 0x7610, R183 ;  /* 0x00007610ff027816 */ /* 0x000fca00000000b7 */
[----:B------:R-:W-:Y:S02]  /*51a0*/  FFMA.FTZ R151, R2, R215, R151 ;  /* 0x000000d702977223 */ /* 0x000fe40000010097 */
.L_x_3537:
[----:B------:R-:W-:Y:S05]  /*51b0*/  BSYNC B0 ;  /* 0x0000000000007941 */ /* 0x000fea0003800000 */
.L_x_3536:
[----:B------:R-:W2:Y:S01]  /*51c0*/  LDL.LU R2, [R1+0x4] ;  /* 0x0000040001027983 */ /* 0x000ea20000300800 */
[----:B------:R-:W-:-:S04]  /*51d0*/  IADD3 R0, R0, c[0x0][0x160], RZ ;  /* 0x0000580000007a10 */ /* 0x000fc80007ffe0ff */
[----:B------:R-:W-:Y:S02]  /*51e0*/  ISETP.GE.AND P0, PT, R0, c[0x0][0x164], PT ;  /* 0x0000590000007a0c */ /* 0x000fe40003f06270 */
[----:B--2---:R-:W-:-:S04]  /*51f0*/  LOP3.LUT P6, RZ, R2, 0xff, RZ, 0xc0, !PT ;  /* 0x000000ff02ff7812 */ /* 0x004fc800078cc0ff */
[----:B------:R-:W-:-:S05]  /*5200*/  SEL R2, RZ, 0x1, P6 ;  /* 0x00000001ff027807 */ /* 0x000fca0003000000 */
[----:B------:R1:W-:Y:S02]  /*5210*/  STL.S16 [R1+0x4], R2 ;  /* 0x0000040201007387 */ /* 0x0003e40000100600 */
[----:B01---5:R-:W-:Y:S01]  /*5220*/  @P0 CALL.REL.NOINC `(.L_x_3515) ;  /* 0x0000001000000944 */ /* 0x023fe20003c00000 */
[----:B------:R-:W-:Y:S05]  /*5230*/  BRA `(.L_x_3538) ;  /* 0xffffb99000007947 */ /* 0x000fea000383ffff */
.L_x_3515:
        /* <DEDUP_REMOVED lines=8> */
[----:B------:R-:W-:-:S05]  /*52c0*/  MOV R7, 0x20 ;  /* 0x0000002000077802 */ /* 0x000fca0000000f00 */
        /* <DEDUP_REMOVED lines=10> */
.L_x_3540:
[----:B------:R-:W-:Y:S05]  /*5370*/  BSYNC B0 ;  /* 0x0000000000007941 */ /* 0x000fea0003800000 */
.L_x_3539:
        /* <DEDUP_REMOVED lines=13> */
.L_x_3542:
[----:B------:R-:W-:Y:S05]  /*5450*/  BSYNC B0 ;  /* 0x0000000000007941 */ /* 0x000fea0003800000 */
.L_x_3541:
        /* <DEDUP_REMOVED lines=13> */
.L_x_3544:
[----:B------:R-:W-:Y:S05]  /*5530*/  BSYNC B0 ;  /* 0x0000000000007941 */ /* 0x000fea0003800000 */
.L_x_3543:
        /* <DEDUP_REMOVED lines=13> */
.L_x_3546:
[----:B------:R-:W-:Y:S05]  /*5610*/  BSYNC B0 ;  /* 0x0000000000007941 */ /* 0x000fea0003800000 */
.L_x_3545:
[----:B------:R-:W-:Y:S05]  /*5620*/  @!P5 EXIT ;  /* 0x000000000000d94d */ /* 0x000fea0003800000 */
[----:B0-----:R-:W-:-:S05]  /*5630*/  MOV R7, 0x20 ;  /* 0x0000002000077802 */ /* 0x001fca0000000f00 */
        /* <DEDUP_REMOVED lines=10> */
.L_x_3526:
[----:B------:R-:W-:Y:S01]  /*56e0*/  HFMA2.MMA R182, -RZ, RZ, 0, 9.5367431640625e-07 ;  /* 0x00000010ffb67435 */ /* 0x000fe200000001ff */
[----:B------:R-:W-:-:S02]  /*56f0*/  MOV R181, R215 ;  /* 0x000000d700b57202 */ /* 0x000fc40000000f00 */
[----:B------:R-:W-:Y:S02]  /*5700*/  MOV R217, 0x1f ;  /* 0x0000001f00d97802 */ /* 0x000fe40000000f00 */
[----:B------:R-:W-:Y:S02]  /*5710*/  MOV R214, 0xffffffff ;  /* 0xffffffff00d67802 */ /* 0x000fe40000000f00 */
[----:B------:R-:W-:Y:S02]  /*5720*/  MOV R180, 0x5740 ;  /* 0x0000574000b47802 */ /* 0x000fe40000000f00 */
[----:B-----5:R-:W-:Y:S05]  /*5730*/  CALL.REL.NOINC `($__internal_44_$__cuda_sm70_shflsync_down_p) ;  /* 0x0000046000007944 */ /* 0x020fea0003c00000 */
[----:B-1----:R-:W-:Y:S01]  /*5740*/  MOV R183, R182 ;  /* 0x000000b600b77202 */ /* 0x002fe20000000f00 */
[----:B------:R-:W-:Y:S05]  /*5750*/  BRA `(.L_x_3547) ;  /* 0xffffd3b000007947 */ /* 0x000fea000383ffff */
.L_x_3527:
[----:B------:R-:W-:Y:S01]  /*5760*/  HFMA2.MMA R182, -RZ, RZ, 0, 9.5367431640625e-07 ;  /* 0x00000010ffb67435 */ /* 0x000fe200000001ff */
[----:B------:R-:W-:Y:S02]  /*5770*/  MOV R181, R216 ;  /* 0x000000d800b57202 */ /* 0x000fe40000000f00 */
[----:B------:R-:W-:Y:S02]  /*5780*/  MOV R217, 0x1f ;  /* 0x0000001f00d97802 */ /* 0x000fe40000000f00 */
[----:B------:R-:W-:-:S02]  /*5790*/  MOV R214, 0xffffffff ;  /* 0xffffffff00d67802 */ /* 0x000fc40000000f00 */
[----:B------:R-:W-:Y:S02]  /*57a0*/  MOV R180, 0x57c0 ;  /* 0x000057c000b47802 */ /* 0x000fe40000000f00 */
[----:B01---5:R-:W-:Y:S05]  /*57b0*/  CALL.REL.NOINC `($__internal_44_$__cuda_sm70_shflsync_down_p) ;  /* 0x000003e000007944 */ /* 0x023fea0003c00000 */
[----:B------:R-:W-:Y:S01]  /*57c0*/  FADD.FTZ R183, R183, R215 ;  /* 0x000000d7b7b77221 */ /* 0x000fe20000010000 */
[----:B------:R-:W-:Y:S01]  /*57d0*/  MOV R217, 0x1f ;  /* 0x0000001f00d97802 */ /* 0x000fe20000000f00 */
[----:B-1----:R-:W-:Y:S01]  /*57e0*/  FADD.FTZ R185, R216, R182 ;  /* 0x000000b6d8b97221 */ /* 0x002fe20000010000 */
[----:B------:R-:W-:Y:S01]  /*57f0*/  HFMA2.MMA R182, -RZ, RZ, 0, 4.76837158203125e-07 ;  /* 0x00000008ffb67435 */ /* 0x000fe200000001ff */
[----:B------:R-:W-:Y:S02]  /*5800*/  MOV R214, 0xffffffff ;  /* 0xffffffff00d67802 */ /* 0x000fe40000000f00 */
[----:B------:R-:W-:Y:S02]  /*5810*/  MOV R181, R183 ;  /* 0x000000b700b57202 */ /* 0x000fe40000000f00 */
[----:B------:R-:W-:Y:S02]  /*5820*/  MOV R180, 0x5840 ;  /* 0x0000584000b47802 */ /* 0x000fe40000000f00 */
[----:B------:R-:W-:Y:S05]  /*5830*/  CALL.REL.NOINC `($__internal_44_$__cuda_sm70_shflsync_down_p) ;  /* 0x0000036000007944 */ /* 0x000fea0003c00000 */
[----:B-1----:R-:W-:Y:S01]  /*5840*/  MOV R186, R182 ;  /* 0x000000b600ba7202 */ /* 0x002fe20000000f00 */
[----:B------:R-:W-:Y:S01]  /*5850*/  HFMA2.MMA R182, -RZ, RZ, 0, 4.76837158203125e-07 ;  /* 0x00000008ffb67435 */ /* 0x000fe200000001ff */
[----:B------:R-:W-:-:S02]  /*5860*/  MOV R181, R185 ;  /* 0x000000b900b57202 */ /* 0x000fc40000000f00 */
[----:B------:R-:W-:Y:S02]  /*5870*/  MOV R217, 0x1f ;  /* 0x0000001f00d97802 */ /* 0x000fe40000000f00 */
[----:B------:R-:W-:Y:S02]  /*5880*/  MOV R214, 0xffffffff ;  /* 0xffffffff00d67802 */ /* 0x000fe40000000f00 */
[----:B------:R-:W-:Y:S02]  /*5890*/  MOV R180, 0x58b0 ;  /* 0x000058b000b47802 */ /* 0x000fe40000000f00 */
[----:B------:R-:W-:Y:S05]  /*58a0*/  CALL.REL.NOINC `($__internal_44_$__cuda_sm70_shflsync_down_p) ;  /* 0x000002f000007944 */ /* 0x000fea0003c00000 */
[----:B------:R-:W-:Y:S01]  /*58b0*/  FADD.FTZ R183, R186, R183 ;  /* 0x000000b7bab77221 */ /* 0x000fe20000010000 */
[----:B------:R-:W-:Y:S01]  /*58c0*/  MOV R217, 0x1f ;  /* 0x0000001f00d97802 */ /* 0x000fe20000000f00 */
[----:B-1----:R-:W-:Y:S01]  /*58d0*/  FADD.FTZ R185, R185, R182 ;  /* 0x000000b6b9b97221 */ /* 0x002fe20000010000 */
[----:B------:R-:W-:Y:S01]  /*58e0*/  HFMA2.MMA R182, -RZ, RZ, 0, 2.384185791015625e-07 ;  /* 0x00000004ffb67435 */ /* 0x000fe200000001ff */
[----:B------:R-:W-:Y:S02]  /*58f0*/  MOV R214, 0xffffffff ;  /* 0xffffffff00d67802 */ /* 0x000fe40000000f00 */
[----:B------:R-:W-:-:S02]  /*5900*/  MOV R181, R183 ;  /* 0x000000b700b57202 */ /* 0x000fc40000000f00 */
[----:B------:R-:W-:Y:S02]  /*5910*/  MOV R180, 0x5930 ;  /* 0x0000593000b47802 */ /* 0x000fe40000000f00 */
[----:B------:R-:W-:Y:S05]  /*5920*/  CALL.REL.NOINC `($__internal_44_$__cuda_sm70_shflsync_down_p) ;  /* 0x0000027000007944 */ /* 0x000fea0003c00000 */
[----:B-1----:R-:W-:Y:S01]  /*5930*/  MOV R186, R182 ;  /* 0x000000b600ba7202 */ /* 0x002fe20000000f00 */
[----:B------:R-:W-:Y:S01]  /*5940*/  HFMA2.MMA R182, -RZ, RZ, 0, 2.384185791015625e-07 ;  /* 0x00000004ffb67435 */ /* 0x000fe200000001ff */
[----:B------:R-:W-:Y:S02]  /*5950*/  MOV R181, R185 ;  /* 0x000000b900b57202 */ /* 0x000fe40000000f00 */
[----:B------:R-:W-:Y:S02]  /*5960*/  MOV R217, 0x1f ;  /* 0x0000001f00d97802 */ /* 0x000fe40000000f00 */
[----:B------:R-:W-:Y:S02]  /*5970*/  MOV R214, 0xffffffff ;  /* 0xffffffff00d67802 */ /* 0x000fe40000000f00 */
[----:B------:R-:W-:Y:S02]  /*5980*/  MOV R180, 0x59a0 ;  /* 0x000059a000b47802 */ /* 0x000fe40000000f00 */
[----:B------:R-:W-:Y:S05]  /*5990*/  CALL.REL.NOINC `($__internal_44_$__cuda_sm70_shflsync_down_p) ;  /* 0x0000020000007944 */ /* 0x000fea0003c00000 */
[----:B------:R-:W-:Y:S01]  /*59a0*/  FADD.FTZ R183, R186, R183 ;  /* 0x000000b7bab77221 */ /* 0x000fe20000010000 */
[----:B------:R-:W-:Y:S01]  /*59b0*/  MOV R217, 0x1f ;  /* 0x0000001f00d97802 */ /* 0x000fe20000000f00 */
[----:B-1----:R-:W-:Y:S01]  /*59c0*/  FADD.FTZ R185, R185, R182 ;  /* 0x000000b6b9b97221 */ /* 0x002fe20000010000 */
[----:B------:R-:W-:Y:S01]  /*59d0*/  HFMA2.MMA R182, -RZ, RZ, 0, 1.1920928955078125e-07 ;  /* 0x00000002ffb67435 */ /* 0x000fe200000001ff */
[----:B------:R-:W-:-:S02]  /*59e0*/  MOV R214, 0xffffffff ;  /* 0xffffffff00d67802 */ /* 0x000fc40000000f00 */
[----:B------:R-:W-:Y:S02]  /*59f0*/  MOV R181, R183 ;  /* 0x000000b700b57202 */ /* 0x000fe40000000f00 */
[----:B------:R-:W-:Y:S02]  /*5a00*/  MOV R180, 0x5a20 ;  /* 0x00005a2000b47802 */ /* 0x000fe40000000f00 */
[----:B------:R-:W-:Y:S05]  /*5a10*/  CALL.REL.NOINC `($__internal_44_$__cuda_sm70_shflsync_down_p) ;  /* 0x0000018000007944 */ /* 0x000fea0003c00000 */
[----:B-1----:R-:W-:Y:S01]  /*5a20*/  MOV R186, R182 ;  /* 0x000000b600ba7202 */ /* 0x002fe20000000f00 */
[----:B------:R-:W-:Y:S01]  /*5a30*/  HFMA2.MMA R182, -RZ, RZ, 0, 1.1920928955078125e-07 ;  /* 0x00000002ffb67435 */ /* 0x000fe200000001ff */
[----:B------:R-:W-:Y:S02]  /*5a40*/  MOV R181, R185 ;  /* 0x000000b900b57202 */ /* 0x000fe40000000f00 */
[----:B------:R-:W-:Y:S02]  /*5a50*/  MOV R217, 0x1f ;  /* 0x0000001f00d97802 */ /* 0x000fe40000000f00 */
[----:B------:R-:W-:Y:S02]  /*5a60*/  MOV R214, 0xffffffff ;  /* 0xffffffff00d67802 */ /* 0x000fe40000000f00 */
[----:B------:R-:W-:-:S02]  /*5a70*/  MOV R180, 0x5a90 ;  /* 0x00005a9000b47802 */ /* 0x000fc40000000f00 */
[----:B------:R-:W-:Y:S05]  /*5a80*/  CALL.REL.NOINC `($__internal_44_$__cuda_sm70_shflsync_down_p) ;  /* 0x0000011000007944 */ /* 0x000fea0003c00000 */
[----:B------:R-:W-:Y:S01]  /*5a90*/  FADD.FTZ R186, R186, R183 ;  /* 0x000000b7baba7221 */ /* 0x000fe20000010000 */
[----:B------:R-:W-:Y:S01]  /*5aa0*/  MOV R217, 0x1f ;  /* 0x0000001f00d97802 */ /* 0x000fe20000000f00 */
[----:B-1----:R-:W-:Y:S01]  /*5ab0*/  FADD.FTZ R183, R185, R182 ;  /* 0x000000b6b9b77221 */ /* 0x002fe20000010000 */
[----:B------:R-:W-:Y:S01]  /*5ac0*/  HFMA2.MMA R182, -RZ, RZ, 0, 5.9604644775390625e-08 ;  /* 0x00000001ffb67435 */ /* 0x000fe200000001ff */
[----:B------:R-:W-:-:S02]  /*5ad0*/  MOV R214, 0xffffffff ;  /* 0xffffffff00d67802 */ /* 0x000fc40000000f00 */
[----:B------:R-:W-:Y:S02]  /*5ae0*/  MOV R181, R186 ;  /* 0x000000ba00b57202 */ /* 0x000fe40000000f00 */
[----:B------:R-:W-:Y:S02]  /*5af0*/  MOV R180, 0x5b10 ;  /* 0x00005b1000b47802 */ /* 0x000fe40000000f00 */
[----:B------:R-:W-:Y:S05]  /*5b00*/  CALL.REL.NOINC `($__internal_44_$__cuda_sm70_shflsync_down_p) ;  /* 0x0000009000007944 */ /* 0x000fea0003c00000 */
[----:B-1----:R-:W-:Y:S01]  /*5b10*/  MOV R185, R182 ;  /* 0x000000b600b97202 */ /* 0x002fe20000000f00 */
[----:B------:R-:W-:Y:S01]  /*5b20*/  HFMA2.MMA R182, -RZ, RZ, 0, 5.9604644775390625e-08 ;  /* 0x00000001ffb67435 */ /* 0x000fe200000001ff */
[----:B------:R-:W-:Y:S02]  /*5b30*/  MOV R181, R183 ;  /* 0x000000b700b57202 */ /* 0x000fe40000000f00 */
[----:B------:R-:W-:Y:S02]  /*5b40*/  MOV R217, 0x1f ;  /* 0x0000001f00d97802 */ /* 0x000fe40000000f00 */
[----:B------:R-:W-:Y:S02]  /*5b50*/  MOV R214, 0xffffffff ;  /* 0xffffffff00d67802 */ /* 0x000fe40000000f00 */
[----:B------:R-:W-:-:S02]  /*5b60*/  MOV R180, 0x5b80 ;  /* 0x00005b8000b47802 */ /* 0x000fc40000000f00 */
[----:B------:R-:W-:Y:S05]  /*5b70*/  CALL.REL.NOINC `($__internal_44_$__cuda_sm70_shflsync_down_p) ;  /* 0x0000002000007944 */ /* 0x000fea0003c00000 */
[----:B-1----:R-:W-:Y:S01]  /*5b80*/  MOV R181, R182 ;  /* 0x000000b600b57202 */ /* 0x002fe20000000f00 */
[----:B------:R-:W-:Y:S05]  /*5b90*/  BRA `(.L_x_3548) ;  /* 0xffffd09000007947 */ /* 0x000fea000383ffff */
        .weak           $__internal_44_$__cuda_sm70_shflsync_down_p
        .type           $__internal_44_$__cuda_sm70_shflsync_down_p,@function
        .size           $__internal_44_$__cuda_sm70_shflsync_down_p,(.L_x_14262 - $__internal_44_$__cuda_sm70_shflsync_down_p)
$__internal_44_$__cuda_sm70_shflsync_down_p:
[----:B------:R-:W-:Y:S04]  /*5ba0*/  WARPSYNC R214 ;  /* 0x000000d600007348 */ /* 0x000fe80003800000 */
[----:B------:R0:W1:Y:S02]  /*5bb0*/  SHFL.DOWN PT, R182, R181, R182, R217 ;  /* 0x080000b6b5b67389 */ /* 0x00006400000e00d9 */
[----:B0-----:R-:W-:-:S06]  /*5bc0*/  HFMA2.MMA R181, -RZ, RZ, 0, 0 ;  /* 0x00000000ffb57435 */ /* 0x001fcc00000001ff */
[----:B------:R-:W-:Y:S05]  /*5bd0*/  RET.REL.NODEC R180 `(_ZN10layer_norm13ln_bwd_kernelINS_13Kernel_traitsIf13__nv_bfloat16S2_S2_fjLj5120ELj1ELj1ELj4ELj16ENS_18Kernel_traits_baseILj5120EfS2_S2_S2_fjLj128EEEEELb0ELb1ELb0ELb0EEEvNS_9BwdParamsE) ;  /* 0xffffa420b4007950 */ /* 0x000fea0003c3ffff */
.L_x_3549:
        /* <DEDUP_REMOVED lines=10> */
.L_x_14262:


//--------------------- .text._ZN10layer_norm13ln_bwd_kernelINS_13Kernel_traitsIf13__nv_bfloat16S2_S2_fjLj5120ELj1ELj1ELj4ELj16ENS_18Kernel_traits_baseILj5120EfS2_S2_S2_fjLj128EEEEELb0ELb1ELb0ELb1EEEvNS_9BwdParamsE --------------------------
	.section	.text._ZN10layer_norm13ln_bwd_kernelINS_13Kernel_traitsIf13__nv_bfloat16S2_S2_fjLj5120ELj1ELj1ELj4ELj16ENS_18Kernel_traits_baseILj5120EfS2_S2_S2_fjLj128EEEEELb0ELb1ELb0ELb1EEEvNS_9BwdParamsE,"ax",@progbits
	.sectioninfo	@"SHI_REGISTERS=255"
	.align	128
        .global         _ZN10layer_norm13ln_bwd_kernelINS_13Kernel_traitsIf13__nv_bfloat16S2_S2_fjLj5120ELj1ELj1ELj4ELj16ENS_18Kernel_traits_baseILj5120EfS2_S2_S2_fjLj128EEEEELb0ELb1ELb0ELb1EEEvNS_9BwdParamsE
        .type           _ZN10layer_norm13ln_bwd_kernelINS_13Kernel_traitsIf13__nv_bfloat16S2_S2_fjLj5120ELj1ELj1ELj4ELj16ENS_18Kernel_traits_baseILj5120EfS2_S2_S2_fjLj128EEEEELb0ELb1ELb0ELb1EEEvNS_9BwdParamsE,@function
        .size           _ZN10layer_norm13ln_bwd_kernelINS_13Kernel_traitsIf13__nv_bfloat16S2_S2_fjLj5120ELj1ELj1ELj4ELj16ENS_18Kernel_traits_baseILj5120EfS2_S2_S2_fjLj128EEEEELb0ELb1ELb0ELb1EEEvNS_9BwdParamsE,(.L_x_14263 - _ZN10layer_norm13ln_bwd_kernelINS_13Kernel_traitsIf13__nv_bfloat16S2_S2_fjLj5120ELj1ELj1ELj4ELj16ENS_18Kernel_traits_baseILj5120EfS2_S2_S2_fjLj128EEEEELb0ELb1ELb0ELb1EEEvNS_9BwdParamsE)
        .other          _ZN10layer_norm13ln_bwd_kernelINS_13Kernel_traitsIf13__nv_bfloat16S2_S2_fjLj5120ELj1ELj1ELj4ELj16ENS_18Kernel_traits_baseILj5120EfS2_S2_S2_fjLj128EEEEELb0ELb1ELb0ELb1EEEvNS_9BwdParamsE,@"STO_CUDA_ENTRY STV_DEFAULT"
_ZN10layer_norm13ln_bwd_kernelINS_13Kernel_traitsIf13__nv_bfloat16S2_S2_fjLj5120ELj1ELj1ELj4ELj16ENS_18Kernel_traits_baseILj5120EfS2_S2_S2_fjLj128EEEEELb0ELb1ELb0ELb1EEEvNS_9BwdParamsE:
.text._ZN10layer_norm13ln_bwd_kernelINS_13Kernel_traitsIf13__nv_bfloat16S2_S2_fjLj5120ELj1ELj1ELj4ELj16ENS_18Kernel_traits_baseILj5120EfS2_S2_S2_fjLj128EEEEELb0ELb1ELb0ELb1EEEvNS_9BwdParamsE:
        /* <DEDUP_REMOVED lines=69> */
.L_x_3550:
[----:B------:R0:W-:Y:S01]  /*0450*/  STL [R1+0x118], RZ ;  /* 0x000118ff01007387 */ /* 0x0001e20000100800 */
[----:B------:R-:W-:-:S03]  /*0460*/  SHF.L.U32 R0, R0, 0x5, RZ ;  /* 0x0000000500007819 */ /* 0x000fc600000006ff */
[----:B------:R0:W-:Y:S01]  /*0470*/  STL [R1+0x114], RZ ;  /* 0x000114ff01007387 */ /* 0x0001e20000100800 */
[----:B------:R-:W-:-:S03]  /*0480*/  LOP3.LUT R0, R0, 0xfe0, RZ, 0xc0, !PT ;  /* 0x00000fe000007812 */ /* 0x000fc600078ec0ff */
[----:B------:R0:W-:Y:S01]  /*0490*/  STL [R1+0x110], RZ ;  /* 0x000110ff01007387 */ /* 0x0001e20000100800 */
[C---:B------:R-:W-:Y:S02]  /*04a0*/  IADD3 R2, P0, R0.reuse, c[0x0][0x1b0], RZ ;  /* 0x00006c0000027a10 */ /* 0x040fe40007f1e0ff */
[----:B------:R-:W-:Y:S01]  /*04b0*/  IADD3 R4, P1, R0, c[0x0][0x1c8], RZ ;  /* 0x0000720000047a10 */ /* 0x000fe20007f3e0ff */
[----:B------:R0:W-:Y:S01]  /*04c0*/  STL [R1+0x10c], RZ ;  /* 0x00010cff01007387 */ /* 0x0001e20000100800 */
[----:B------:R-:W-:Y:S02]  /*04d0*/  IADD3.X R3, RZ, c[0x0][0x1b4], RZ, P0, !PT ;  /* 0x00006d00ff037a10 */ /* 0x000fe400007fe4ff */
[----:B------:R-:W-:Y:S01]  /*04e0*/  IADD3.X R5, RZ, c[0x0][0x1cc], RZ, P1, !PT ;  /* 0x00007300ff057a10 */ /* 0x000fe20000ffe4ff */
        /* <DEDUP_REMOVED lines=66> */
[----:B------:R0:W-:Y:S01]  /*0910*/  STL [R1], RZ ;  /* 0x000000ff01007387 */ /* 0x0001e20000100800 */
[----:B------:R-:W-:Y:S01]  /*0920*/  HFMA2.MMA R197, -RZ, RZ, 0, 5.9604644775390625e-08 ;  /* 0x00000001ffc57435 */ /* 0x000fe200000001ff */
[----:B------:R-:W-:Y:S01]  /*0930*/  CS2R R250, SRZ ;  /* 0x0000000000fa7805 */ /* 0x000fe2000001ff00 */
[----:B------:R-:W-:Y:S01]  /*0940*/  CS2R R248, SRZ ;  /* 0x0000000000f87805 */ /* 0x000fe2000001ff00 */
[----:B------:R1:W5:Y:S01]  /*0950*/  LDG.E.128 R104, [R2.64] ;  /* 0x0000000402687981 */ /* 0x000362000c1e1d00 */
[----:B------:R-:W-:Y:S01]  /*0960*/  MOV R247, RZ ;  /* 0x000000ff00f77202 */ /* 0x000fe20000000f00 */
        /* <DEDUP_REMOVED lines=26> */
[----:B------:R1:W5:Y:S04]  /*0b10*/  LDG.E.128 R76, [R2.64+0x3010] ;  /* 0x00301004024c7981 */ /* 0x000368000c1e1d00 */
[----:B------:R1:W5:Y:S04]  /*0b20*/  LDG.E.128 R72, [R2.64+0x4000] ;  /* 0x0040000402487981 */ /* 0x000368000c1e1d00 */
[----:B------:R1:W5:Y:S04]  /*0b30*/  LDG.E.128 R68, [R2.64+0x4010] ;  /* 0x0040100402447981 */ /* 0x000368000c1e1d00 */
[----:B------:R2:W5:Y:S04]  /*0b40*/  LDG.E.128 R64, [R4.64] ;  /* 0x0000000404407981 */ /* 0x000568000c1e1d00 */
[----:B------:R2:W5:Y:S01]  /*0b50*/  LDG.E.128 R60, [R4.64+0x10] ;  /* 0x00001004043c7981 */ /* 0x000562000c1e1d00 */
[----:B-1----:R-:W-:-:S03]  /*0b60*/  CS2R R2, SRZ ;  /* 0x0000000000027805 */ /* 0x002fc6000001ff00 */
[----:B------:R2:W5:Y:S04]  /*0b70*/  LDG.E.128 R56, [R4.64+0x1000] ;  /* 0x0010000404387981 */ /* 0x000568000c1e1d00 */
[----:B------:R2:W5:Y:S04]  /*0b80*/  LDG.E.128 R52, [R4.64+0x1010] ;  /* 0x0010100404347981 */ /* 0x000568000c1e1d00 */
[----:B------:R2:W5:Y:S04]  /*0b90*/  LDG.E.128 R48, [R4.64+0x2000] ;  /* 0x0020000404307981 */ /* 0x000568000c1e1d00 */
[----:B------:R2:W5:Y:S04]  /*0ba0*/  LDG.E.128 R44, [R4.64+0x2010] ;  /* 0x00201004042c7981 */ /* 0x000568000c1e1d00 */
[----:B------:R2:W5:Y:S04]  /*0bb0*/  LDG.E.128 R40, [R4.64+0x3000] ;  /* 0x0030000404287981 */ /* 0x000568000c1e1d00 */
[----:B------:R2:W5:Y:S04]  /*0bc0*/  LDG.E.128 R36, [R4.64+0x3010] ;  /* 0x0030100404247981 */ /* 0x000568000c1e1d00 */
[----:B------:R2:W5:Y:S04]  /*0bd0*/  LDG.E.128 R32, [R4.64+0x4000] ;  /* 0x0040000404207981 */ /* 0x000568000c1e1d00 */
[----:B------:R2:W5:Y:S02]  /*0be0*/  LDG.E.128 R28, [R4.64+0x4010] ;  /* 0x00401004041c7981 */ /* 0x000564000c1e1d00 */
[----:B0-2---:R-:W-:-:S02]  /*0bf0*/  CS2R R4, SRZ ;  /* 0x0000000000047805 */ /* 0x005fc4000001ff00 */
.L_x_3555:
[----:B------:R-:W0:Y:S01]  /*0c00*/  S2R R132, SR_TID.X ;  /* 0x0000000000847919 */ /* 0x000e220000002100 */
[----:B------:R-:W-:Y:S01]  /*0c10*/  ISETP.NE.U32.AND P0, PT, RZ, c[0x0][0x1c0], PT ;  /* 0x00007000ff007a0c */ /* 0x000fe20003f05070 */
[----:B------:R-:W-:Y:S01]  /*0c20*/  IMAD R0, R190, c[0x0][0x168], RZ ;  /* 0x00005a00be007a24 */ /* 0x000fe200078e02ff */
[----:B------:R-:W-:-:S02]  /*0c30*/  SHF.R.S32.HI R135, RZ, 0x1f, R190 ;  /* 0x0000001fff877819 */ /* 0x000fc400000114be */
[----:B------:R-:W-:Y:S02]  /*0c40*/  ISETP.NE.AND.EX P0, PT, RZ, c[0x0][0x1c4], PT, P0 ;  /* 0x00007100ff007a0c */ /* 0x000fe40003f05300 */
[----:B------:R-:W-:Y:S02]  /*0c50*/  SHF.R.S32.HI R133, RZ, 0x1f, R0 ;  /* 0x0000001fff857819 */ /* 0x000fe40000011400 */
[----:B------:R-:W-:Y:S02]  /*0c60*/  MOV R213, 0x10 ;  /* 0x0000001000d57802 */ /* 0x000fe40000000f00 */
[----:B------:R-:W-:Y:S02]  /*0c70*/  LEA.HI R133, R133, R0, RZ, 0x3 ;  /* 0x0000000085857211 */ /* 0x000fe400078f18ff */
[----:B------:R-:W-:Y:S02]  /*0c80*/  MOV R198, 0x4 ;  /* 0x0000000400c67802 */ /* 0x000fe40000000f00 */
[----:B0-----:R-:W-:-:S03]  /*0c90*/  LOP3.LUT R134, R132, 0x7f, RZ, 0xc0, !PT ;  /* 0x0000007f84867812 */ /* 0x001fc600078ec0ff */
[C---:B------:R-:W-:Y:S02]  /*0ca0*/  @P0 LEA R132, P1, R190.reuse, c[0x0][0x1c0], 0x1 ;  /* 0x00007000be840a11 */ /* 0x040fe400078208ff */
[----:B------:R-:W-:Y:S02]  /*0cb0*/  LEA.HI.SX32 R193, R133, R134, 0x1d ;  /* 0x0000008685c17211 */ /* 0x000fe400078feaff */
[----:B------:R-:W-:Y:S02]  /*0cc0*/  @P0 LEA.HI.X R133, R190, c[0x0][0x1c4], R135, 0x1, P1 ;  /* 0x00007100be850a11 */ /* 0x000fe400008f0c87 */
[C---:B------:R-:W-:Y:S01]  /*0cd0*/  IADD3 R196, R193.reuse, 0x80, RZ ;  /* 0x00000080c1c47810 */ /* 0x040fe20007ffe0ff */
[CC--:B------:R-:W-:Y:S01]  /*0ce0*/  IMAD.WIDE.U32 R134, R193.reuse, R213.reuse, c[0x0][0x188] ;  /* 0x00006200c1867625 */ /* 0x0c0fe200078e00d5 */
[C---:B------:R-:W-:Y:S01]  /*0cf0*/  IADD3 R195, R193.reuse, 0x100, RZ ;  /* 0x00000100c1c37810 */ /* 0x040fe20007ffe0ff */
[----:B------:R0:W2:Y:S02]  /*0d00*/  @P0 LDG.E.U16 R200, [R132.64] ;  /* 0x0000000484c80981 */ /* 0x0000a4000c1e1500 */
[----:B------:R-:W-:Y:S01]  /*0d10*/  IMAD.WIDE.U32 R140, R196, R213, c[0x0][0x188] ;  /* 0x00006200c48c7625 */ /* 0x000fe200078e00d5 */
[----:B------:R-:W-:-:S03]  /*0d20*/  IADD3 R194, R193, 0x180, RZ ;  /* 0x00000180c1c27810 */ /* 0x000fc60007ffe0ff */
[----:B------:R-:W-:Y:S02]  /*0d30*/  IMAD.WIDE R154, R190, R198, c[0x0][0x1a0] ;  /* 0x00006800be9a7625 */ /* 0x000fe400078e02c6 */
[----:B------:R-:W3:Y:S02]  /*0d40*/  LDG.E.128 R140, [R140.64] ;  /* 0x000000048c8c7981 */ /* 0x000ee4000c1e1d00 */
[-C--:B------:R-:W-:Y:S02]  /*0d50*/  IMAD.WIDE.U32 R144, R195, R213.reuse, c[0x0][0x188] ;  /* 0x00006200c3907625 */ /* 0x080fe400078e00d5 */
[----:B0-----:R-:W4:Y:S02]  /*0d60*/  LDG.E.128 R132, [R134.64] ;  /* 0x0000000486847981 */ /* 0x001f24000c1e1d00 */
[-C--:B------:R-:W-:Y:S02]  /*0d70*/  IMAD.WIDE.U32 R148, R194, R213.reuse, c[0x0][0x188] ;  /* 0x00006200c2947625 */ /* 0x080fe400078e00d5 */
[----:B------:R0:W4:Y:S02]  /*0d80*/  LDG.E R252, [R154.64] ;  /* 0x000000049afc7981 */ /* 0x000124000c1e1900 */
[----:B------:R-:W-:-:S02]  /*0d90*/  IMAD.WIDE.U32 R136, R193, R213, c[0x0][0x208] ;  /* 0x00008200c1887625 */ /* 0x000fc400078e00d5 */
[----:B------:R-:W4:Y:S04]  /*0da0*/  LDG.E.128 R144, [R144.64] ;  /* 0x0000000490907981 */ /* 0x000f28000c1e1d00 */
[----:B------:R-:W4:Y:S01]  /*0db0*/  LDG.E.128 R148, [R148.64] ;  /* 0x0000000494947981 */ /* 0x000f22000c1e1d00 */
[----:B------:R-:W-:-:S03]  /*0dc0*/  IADD3 R0, R193, 0x200, RZ ;  /* 0x00000200c1007810 */ /* 0x000fc60007ffe0ff */
[----:B------:R-:W4:Y:S02]  /*0dd0*/  LDG.E.128 R136, [R136.64] ;  /* 0x0000000488887981 */ /* 0x000f24000c1e1d00 */
[-C--:B------:R-:W-:Y:S01]  /*0de0*/  IMAD.WIDE.U32 R152, R0, R213.reuse, c[0x0][0x188] ;  /* 0x0000620000987625 */ /* 0x080fe200078e00d5 */
[----:B------:R-:W-:Y:S01]  /*0df0*/  MOV R191, 0x3f800000 ;  /* 0x3f80000000bf7802 */ /* 0x000fe20000000f00 */
[----:B------:R-:W-:Y:S02]  /*0e00*/  ULDC.U8 UR6, c[0x0][0x1f0] ;  /* 0x00007c0000067ab9 */ /* 0x000fe40000000000 */
[-C--:B------:R-:W-:Y:S02]  /*0e10*/  IMAD.WIDE.U32 R156, R196, R213.reuse, c[0x0][0x208] ;  /* 0x00008200c49c7625 */ /* 0x080fe400078e00d5 */
[----:B0-----:R-:W4:Y:S02]  /*0e20*/  LDG.E.128 R152, [R152.64] ;  /* 0x0000000498987981 */ /* 0x001f24000c1e1d00 */
[----:B------:R-:W-:-:S02]  /*0e30*/  IMAD.WIDE.U32 R168, R0, R213, c[0x0][0x208] ;  /* 0x0000820000a87625 */ /* 0x000fc400078e00d5 */
[----:B------:R-:W4:Y:S02]  /*0e40*/  LDG.E.128 R156, [R156.64] ;  /* 0x000000049c9c7981 */ /* 0x000f24000c1e1d00 */
[----:B------:R-:W-:Y:S02]  /*0e50*/  IMAD.WIDE R198, R190, R198, c[0x0][0x1a8] ;  /* 0x00006a00bec67625 */ /* 0x000fe400078e02c6 */
[----:B------:R-:W4:Y:S04]  /*0e60*/  LDG.E.128 R168, [R168.64] ;  /* 0x00000004a8a87981 */ /* 0x000f28000c1e1d00 */
[----:B------:R0:W4:Y:S01]  /*0e70*/  LDG.E R192, [R198.64] ;  /* 0x00000004c6c07981 */ /* 0x000122000c1e1900 */
[----:B--2---:R-:W-:Y:S02]  /*0e80*/  @P0 PRMT R191, RZ, 0x5410, R200 ;  /* 0x00005410ffbf0816 */ /* 0x004fe400000000c8 */
[----:B------:R-:W-:-:S02]  /*0e90*/  ISETP.NE.AND P0, PT, RZ, UR6, PT ;  /* 0x00000006ff007c0c */ /* 0x000fc4000bf05270 */
[----:B---3--:R-:W-:Y:S02]  /*0ea0*/  PRMT R203, RZ, 0x5410, R141 ;  /* 0x00005410ffcb7816 */ /* 0x008fe4000000008d */
[----:B----4-:R-:W-:Y:S02]  /*0eb0*/  PRMT R202, RZ, 0x7610, R133 ;  /* 0x00007610ffca7816 */ /* 0x010fe40000000085 */
[----:B------:R-:W-:Y:S02]  /*0ec0*/  FSEL R252, R252, RZ, !P0 ;  /* 0x000000fffcfc7208 */ /* 0x000fe40004000000 */
[----:B------:R-:W-:Y:S02]  /*0ed0*/  PRMT R200, RZ, 0x7610, R134 ;  /* 0x00007610ffc87816 */ /* 0x000fe40000000086 */
[--C-:B------:R-:W-:Y:S02]  /*0ee0*/  PRMT R218, RZ, 0x5410, R145.reuse ;  /* 0x00005410ffda7816 */ /* 0x100fe40000000091 */
[----:B------:R-:W-:Y:S01]  /*0ef0*/  PRMT R220, RZ, 0x7610, R145 ;  /* 0x00007610ffdc7816 */ /* 0x000fe20000000091 */
[C---:B------:R-:W-:Y:S01]  /*0f00*/  FADD.FTZ R145, -R252.reuse, R202 ;  /* 0x000000cafc917221 */ /* 0x040fe20000010100 */
[----:B------:R-:W-:Y:S01]  /*0f10*/  PRMT R211, RZ, 0x7610, R140 ;  /* 0x00007610ffd37816 */ /* 0x000fe2000000008c */
[C---:B------:R-:W-:Y:S01]  /*0f20*/  FADD.FTZ R202, -R252.reuse, R203 ;  /* 0x000000cbfcca7221 */ /* 0x040fe20000010100 */
[--C-:B------:R-:W-:Y:S01]  /*0f30*/  PRMT R235, RZ, 0x5410, R149.reuse ;  /* 0x00005410ffeb7816 */ /* 0x100fe20000000095 */
[----:B------:R-:W2:Y:S01]  /*0f40*/  LDL.LU R203, [R1] ;  /* 0x0000000001cb7983 */ /* 0x000ea20000300800 */
[----:B------:R-:W-:Y:S01]  /*0f50*/  PRMT R237, RZ, 0x7610, R149 ;  /* 0x00007610ffed7816 */ /* 0x000fe20000000095 */
[----:B------:R-:W-:-:S02]  /*0f60*/  FADD.FTZ R149, -R252, R200 ;  /* 0x000000c8fc957221 */ /* 0x000fc40000010100 */
[----:B------:R-:W-:Y:S02]  /*0f70*/  FADD.FTZ R200, -R252, R211 ;  /* 0x000000d3fcc87221 */ /* 0x000fe40000010100 */
[----:B------:R-:W3:Y:S01]  /*0f80*/  LDL.LU R211, [R1+0x8] ;  /* 0x0000080001d37983 */ /* 0x000ee20000300800 */
[----:B------:R-:W-:-:S04]  /*0f90*/  ISETP.NE.U32.AND P1, PT, RZ, c[0x0][0x218], PT ;  /* 0x00008600ff007a0c */ /* 0x000fc80003f25070 */
[----:B------:R-:W-:Y:S02]  /*0fa0*/  ISETP.NE.AND.EX P1, PT, RZ, c[0x0][0x21c], PT, P1 ;  /* 0x00008700ff007a0c */ /* 0x000fe40003f25310 */
[--C-:B------:R-:W-:Y:S02]  /*0fb0*/  PRMT R209, RZ, 0x5410, R132.reuse ;  /* 0x00005410ffd17816 */ /* 0x100fe40000000084 */
[----:B------:R-:W-:Y:S02]  /*0fc0*/  PRMT R207, RZ, 0x7610, R132 ;  /* 0x00007610ffcf7816 */ /* 0x000fe40000000084 */
[----:B------:R-:W-:Y:S02]  /*0fd0*/  PRMT R201, RZ, 0x5410, R133 ;  /* 0x00005410ffc97816 */ /* 0x000fe40000000085 */
[----:B------:R-:W-:-:S05]  /*0fe0*/  LOP3.LUT P2, RZ, R197, 0xff, RZ, 0xc0, !PT ;  /* 0x000000ffc5ff7812 */ /* 0x000fca000784c0ff */
[----:B------:R-:W-:Y:S01]  /*0ff0*/  @P1 IMAD.WIDE.U32 R132, R193, R213, c[0x0][0x218] ;  /* 0x00008600c1841625 */ /* 0x000fe200078e00d5 */
[--C-:B------:R-:W-:Y:S02]  /*1000*/  PRMT R197, RZ, 0x5410, R135.reuse ;  /* 0x00005410ffc57816 */ /* 0x100fe40000000087 */
[----:B0-----:R-:W-:Y:S02]  /*1010*/  PRMT R198, RZ, 0x7610, R135 ;  /* 0x00007610ffc67816 */ /* 0x001fe40000000087 */
[----:B-----5:R0:W5:Y:S01]  /*1020*/  @P1 LDG.E.128 R108, [R132.64] ;  /* 0x00000004846c1981 */ /* 0x020162000c1e1d00 */
[--C-:B------:R-:W-:Y:S02]  /*1030*/  PRMT R135, RZ, 0x5410, R136.reuse ;  /* 0x00005410ff877816 */ /* 0x100fe40000000088 */
[----:B------:R-:W-:Y:S02]  /*1040*/  PRMT R219, RZ, 0x7610, R136 ;  /* 0x00007610ffdb7816 */ /* 0x000fe40000000088 */
[----:B------:R-:W-:-:S02]  /*1050*/  PRMT R226, RZ, 0x5410, R137 ;  /* 0x00005410ffe27816 */ /* 0x000fc40000000089 */
[----:B------:R-:W-:Y:S01]  /*1060*/  PRMT R230, RZ, 0x7610, R137 ;  /* 0x00007610ffe67816 */ /* 0x000fe20000000089 */
[-C--:B------:R-:W-:Y:S01]  /*1070*/  @P1 IMAD.WIDE.U32 R136, R195, R213.reuse, c[0x0][0x218] ;  /* 0x00008600c3881625 */ /* 0x080fe200078e00d5 */
[--C-:B------:R-:W-:Y:S02]  /*1080*/  PRMT R234, RZ, 0x5410, R138.reuse ;  /* 0x00005410ffea7816 */ /* 0x100fe4000000008a */
[----:B------:R-:W-:Y:S01]  /*1090*/  PRMT R238, RZ, 0x7610, R138 ;  /* 0x00007610ffee7816 */ /* 0x000fe2000000008a */
[-C--:B0-----:R-:W-:Y:S01]  /*10a0*/  @P1 IMAD.WIDE.U32 R132, R194, R213.reuse, c[0x0][0x218] ;  /* 0x00008600c2841625 */ /* 0x081fe200078e00d5 */
[--C-:B------:R-:W-:Y:S01]  /*10b0*/  PRMT R217, RZ, 0x5410, R139.reuse ;  /* 0x00005410ffd97816 */ /* 0x100fe2000000008b */
[----:B------:R0:W5:Y:S01]  /*10c0*/  @P1 LDG.E.128 R116, [R136.64] ;  /* 0x0000000488741981 */ /* 0x000162000c1e1d00 */
[----:B------:R-:W-:Y:S01]  /*10d0*/  PRMT R215, RZ, 0x7610, R139 ;  /* 0x00007610ffd77816 */ /* 0x000fe2000000008b */
[----:B------:R-:W-:Y:S01]  /*10e0*/  @P1 IMAD.WIDE.U32 R138, R196, R213, c[0x0][0x218] ;  /* 0x00008600c48a1625 */ /* 0x000fe200078e00d5 */
[----:B------:R-:W-:Y:S01]  /*10f0*/  PRMT R205, RZ, 0x5410, R140 ;  /* 0x00005410ffcd7816 */ /* 0x000fe2000000008c */
[----:B------:R1:W5:Y:S01]  /*1100*/  @P1 LDG.E.128 R120, [R132.64] ;  /* 0x0000000484781981 */ /* 0x000362000c1e1d00 */
[----:B------:R-:W-:-:S02]  /*1110*/  PRMT R199, RZ, 0x5410, R134 ;  /* 0x00005410ffc77816 */ /* 0x000fc40000000086 */
[--C-:B------:R-:W-:Y:S01]  /*1120*/  PRMT R206, RZ, 0x5410, R142.reuse ;  /* 0x00005410ffce7816 */ /* 0x100fe2000000008e */
[----:B------:R4:W5:Y:S01]  /*1130*/  @P1 LDG.E.128 R112, [R138.64] ;  /* 0x000000048a701981 */ /* 0x000962000c1e1d00 */
[----:B------:R-:W-:Y:S02]  /*1140*/  PRMT R208, RZ, 0x7610, R142 ;  /* 0x00007610ffd07816 */ /* 0x000fe4000000008e */
[----:B0-----:R-:W-:Y:S01]  /*1150*/  PRMT R136, RZ, 0x5410, R154 ;  /* 0x00005410ff887816 */ /* 0x001fe2000000009a */
[-C--:B-1----:R-:W-:Y:S01]  /*1160*/  @P1 IMAD.WIDE.U32 R132, R0, R213.reuse, c[0x0][0x218] ;  /* 0x0000860000841625 */ /* 0x082fe200078e00d5 */
[--C-:B------:R-:W-:Y:S02]  /*1170*/  PRMT R214, RZ, 0x5410, R144.reuse ;  /* 0x00005410ffd67816 */ /* 0x100fe40000000090 */
[----:B------:R-:W-:Y:S02]  /*1180*/  PRMT R216, RZ, 0x7610, R144 ;  /* 0x00007610ffd87816 */ /* 0x000fe40000000090 */
[----:B------:R-:W-:Y:S01]  /*1190*/  PRMT R134, RZ, 0x5410, R153 ;  /* 0x00005410ff867816 */ /* 0x000fe20000000099 */
[----:B------:R-:W-:Y:S01]  /*11a0*/  FADD.FTZ R137, -R252, R198 ;  /* 0x000000c6fc897221 */ /* 0x000fe20000010100 */
[----:B----4-:R-:W-:Y:S01]  /*11b0*/  PRMT R139, RZ, 0x7610, R154 ;  /* 0x00007610ff8b7816 */ /* 0x010fe2000000009a */
[----:B------:R-:W-:Y:S01]  /*11c0*/  IMAD.WIDE.U32 R160, R195, R213, c[0x0][0x208] ;  /* 0x00008200c3a07625 */ /* 0x000fe200078e00d5 */
[----:B------:R-:W-:Y:S01]  /*11d0*/  PRMT R204, RZ, 0x7610, R141 ;  /* 0x00007610ffcc7816 */ /* 0x000fe2000000008d */
[----:B------:R0:W5:Y:S01]  /*11e0*/  @P1 LDG.E.128 R124, [R132.64] ;  /* 0x00000004847c1981 */ /* 0x000162000c1e1d00 */
[----:B------:R-:W-:-:S02]  /*11f0*/  PRMT R210, RZ, 0x5410, R143 ;  /* 0x00005410ffd27816 */ /* 0x000fc4000000008f */
[----:B------:R-:W-:Y:S01]  /*1200*/  PRMT R212, RZ, 0x7610, R143 ;  /* 0x00007610ffd47816 */ /* 0x000fe2000000008f */
[----:B------:R-:W-:Y:S01]  /*1210*/  FADD.FTZ R143, -R252, R201 ;  /* 0x000000c9fc8f7221 */ /* 0x000fe20000010100 */
        /* <DEDUP_REMOVED lines=12> */
[----:B------:R-:W-:Y:S02]  /*12e0*/  PRMT R153, RZ, 0x7610, R153 ;  /* 0x00007610ff997816 */ /* 0x000fe40000000099 */
[--C-:B------:R-:W-:Y:S01]  /*12f0*/  PRMT R138, RZ, 0x5410, R155.reuse ;  /* 0x00005410ff8a7816 */ /* 0x100fe2000000009b */
[----:B------:R-:W-:Y:S01]  /*1300*/  IMAD.WIDE.U32 R164, R194, R213, c[0x0][0x208] ;  /* 0x00008200c2a47625 */ /* 0x000fe200078e00d5 */
[----:B------:R-:W-:Y:S01]  /*1310*/  PRMT R155, RZ, 0x7610, R155 ;  /* 0x00007610ff9b7816 */ /* 0x000fe2000000009b */
[----:B------:R-:W4:Y:S01]  /*1320*/  LDG.E.128 R160, [R160.64] ;  /* 0x00000004a0a07981 */ /* 0x000f22000c1e1d00 */
[----:B------:R-:W-:Y:S01]  /*1330*/  MOV R146, R215 ;  /* 0x000000d700927202 */ /* 0x000fe20000000f00 */
[C---:B------:R-:W-:Y:S01]  /*1340*/  FADD.FTZ R140, -R252.reuse, R209 ;  /* 0x000000d1fc8c7221 */ /* 0x040fe20000010100 */
[----:B------:R-:W-:Y:S01]  /*1350*/  PRMT R201, RZ, 0x5410, R156 ;  /* 0x00005410ffc97816 */ /* 0x000fe2000000009c */
[C---:B------:R-:W-:Y:S01]  /*1360*/  FADD.FTZ R141, -R252.reuse, R207 ;  /* 0x000000cffc8d7221 */ /* 0x040fe20000010100 */
[----:B------:R-:W-:Y:S01]  /*1370*/  PRMT R207, RZ, 0x7610, R157 ;  /* 0x00007610ffcf7816 */ /* 0x000fe2000000009d */
[C---:B------:R-:W-:Y:S01]  /*1380*/  FADD.FTZ R198, -R252.reuse, R205 ;  /* 0x000000cdfcc67221 */ /* 0x040fe20000010100 */
[----:B------:R-:W-:Y:S01]  /*1390*/  PRMT R205, RZ, 0x5410, R157 ;  /* 0x00005410ffcd7816 */ /* 0x000fe2000000009d */
        /* <DEDUP_REMOVED lines=13> */
[----:B------:R-:W4:Y:S01]  /*1470*/  LDL.LU R171, [R1+0x4] ;  /* 0x0000040001ab7983 */ /* 0x000f220000300800 */
[----:B------:R-:W-:-:S02]  /*1480*/  FADD.FTZ R210, -R252, R210 ;  /* 0x000000d2fcd27221 */ /* 0x000fc40000010100 */
[C---:B------:R-:W-:Y:S01]  /*1490*/  FADD.FTZ R212, -R252.reuse, R212 ;  /* 0x000000d4fcd47221 */ /* 0x040fe20000010100 */
[----:B------:R-:W4:Y:S01]  /*14a0*/  LDG.E.128 R164, [R164.64] ;  /* 0x00000004a4a47981 */ /* 0x000f22000c1e1d00 */
        /* <DEDUP_REMOVED lines=20> */
[C---:B------:R-:W-:Y:S01]  /*15f0*/  FADD.FTZ R138, -R252.reuse, R138 ;  /* 0x0000008afc8a7221 */ /* 0x040fe20000010100 */
[--C-:B------:R-:W-:Y:S01]  /*1600*/  PRMT R153, RZ, 0x5410, R168.reuse ;  /* 0x00005410ff997816 */ /* 0x100fe200000000a8 */
[----:B------:R-:W-:Y:S01]  /*1610*/  FADD.FTZ R252, -R252, R155 ;  /* 0x0000009bfcfc7221 */ /* 0x000fe20000010100 */
[----:B------:R-:W-:Y:S01]  /*1620*/  PRMT R155, RZ, 0x7610, R168 ;  /* 0x00007610ff9b7816 */ /* 0x000fe200000000a8 */
[C---:B------:R-:W-:Y:S01]  /*1630*/  FMUL.FTZ R140, R192.reuse, R140 ;  /* 0x0000008cc08c7220 */ /* 0x040fe20000410000 */
[----:B------:R-:W-:Y:S01]  /*1640*/  PRMT R156, RZ, 0x7610, R156 ;  /* 0x00007610ff9c7816 */ /* 0x000fe2000000009c */
[----:B------:R-:W4:Y:S01]  /*1650*/  LDL.LU R168, [R1+0x10] ;  /* 0x0000100001a87983 */ /* 0x000f220000300800 */
[----:B------:R-:W-:-:S02]  /*1660*/  FMUL.FTZ R143, R192, R143 ;  /* 0x0000008fc08f7220 */ /* 0x000fc40000410000 */
[----:B------:R-:W-:Y:S01]  /*1670*/  FMUL.FTZ R200, R192, R200 ;  /* 0x000000c8c0c87220 */ /* 0x000fe20000410000 */
[----:B------:R-:W-:Y:S01]  /*1680*/  MOV R199, R146 ;  /* 0x0000009200c77202 */ /* 0x000fe20000000f00 */
[----:B------:R-:W-:Y:S02]  /*1690*/  FADD.FTZ R187, R135, R187 ;  /* 0x000000bb87bb7221 */ /* 0x000fe40000010000 */
[-C--:B------:R-:W-:Y:S02]  /*16a0*/  FFMA.FTZ R3, R140, R135.reuse, R3 ;  /* 0x000000878c037223 */ /* 0x080fe40000010003 */
[----:B------:R-:W-:Y:S02]  /*16b0*/  FMUL.FTZ R142, R104, R135 ;  /* 0x00000087688e7220 */ /* 0x000fe40000410000 */
[----:B------:R-:W4:Y:S01]  /*16c0*/  LDL.LU R135, [R1+0xc] ;  /* 0x00000c0001877983 */ /* 0x000f220000300800 */
        /* <DEDUP_REMOVED lines=9> */
[----:B--2---:R-:W-:-:S05]  /*1760*/  FADD.FTZ R203, R201, R203 ;  /* 0x000000cbc9cb7221 */ /* 0x004fca0000010000 */
[----:B------:R0:W-:Y:S01]  /*1770*/  STL [R1], R203 ;  /* 0x000000cb01007387 */ /* 0x0001e20000100800 */
[----:B---3--:R-:W-:-:S03]  /*1780*/  FADD.FTZ R211, R205, R211 ;  /* 0x000000d3cdd37221 */ /* 0x008fc60000010000 */
[----:B------:R-:W2:Y:S01]  /*1790*/  LDL.LU R226, [R1+0x18] ;  /* 0x0000180001e27983 */ /* 0x000ea20000300800 */
[----:B0-----:R-:W-:-:S03]  /*17a0*/  FMUL.FTZ R203, R97, R156 ;  /* 0x0000009c61cb7220 */ /* 0x001fc60000410000 */
[----:B------:R-:W3:Y:S04]  /*17b0*/  LDL.LU R156, [R1+0x14] ;  /* 0x00001400019c7983 */ /* 0x000ee80000300800 */
[----:B------:R0:W-:Y:S04]  /*17c0*/  STL [R1+0x8], R211 ;  /* 0x000008d301007387 */ /* 0x0001e80000100800 */
[----:B------:R-:W3:Y:S01]  /*17d0*/  LDL.LU R219, [R1+0x20] ;  /* 0x0000200001db7983 */ /* 0x000ee20000300800 */
[--C-:B------:R-:W-:Y:S02]  /*17e0*/  PRMT R209, RZ, 0x5410, R158.reuse ;  /* 0x00005410ffd17816 */ /* 0x100fe4000000009e */
[----:B------:R-:W-:-:S02]  /*17f0*/  PRMT R158, RZ, 0x7610, R158 ;  /* 0x00007610ff9e7816 */ /* 0x000fc4000000009e */
[----:B------:R-:W-:Y:S01]  /*1800*/  MOV R197, R217 ;  /* 0x000000d900c57202 */ /* 0x000fe20000000f00 */
[----:B------:R-:W-:Y:S02]  /*1810*/  FMUL.FTZ R208, R192, R208 ;  /* 0x000000d0c0d07220 */ /* 0x000fe40000410000 */
[-C--:B0-----:R-:W-:Y:S02]  /*1820*/  FMUL.FTZ R211, R93, R158.reuse ;  /* 0x0000009e5dd37220 */ /* 0x081fe40000410000 */
[----:B------:R-:W-:Y:S01]  /*1830*/  FFMA.FTZ R14, R208, R158, R14 ;  /* 0x0000009ed00e7223 */ /* 0x000fe2000001000e */
[----:B----4-:R-:W-:Y:S01]  /*1840*/  PRMT R217, RZ, 0x5410, R160 ;  /* 0x00005410ffd97816 */ /* 0x010fe200000000a0 */
[----:B------:R-:W-:-:S05]  /*1850*/  FADD.FTZ R171, R207, R171 ;  /* 0x000000abcfab7221 */ /* 0x000fca0000010000 */
[----:B------:R0:W-:Y:S01]  /*1860*/  STL [R1+0x4], R171 ;  /* 0x000004ab01007387 */ /* 0x0001e20000100800 */
[--C-:B------:R-:W-:Y:S02]  /*1870*/  PRMT R244, RZ, 0x5410, R167.reuse ;  /* 0x00005410fff47816 */ /* 0x100fe400000000a7 */
[----:B------:R-:W-:Y:S01]  /*1880*/  PRMT R246, RZ, 0x7610, R167 ;  /* 0x00007610fff67816 */ /* 0x000fe200000000a7 */
[----:B------:R-:W-:Y:S01]  /*1890*/  FMUL.FTZ R167, R192, R137 ;  /* 0x00000089c0a77220 */ /* 0x000fe20000410000 */
[----:B0-----:R-:W4:Y:S01]  /*18a0*/  LDL.LU R171, [R1+0x1c] ;  /* 0x00001c0001ab7983 */ /* 0x001f220000300800 */
[----:B------:R-:W-:-:S05]  /*18b0*/  FADD.FTZ R168, R209, R168 ;  /* 0x000000a8d1a87221 */ /* 0x000fca0000010000 */
[----:B------:R0:W-:Y:S01]  /*18c0*/  STL [R1+0x10], R168 ;  /* 0x000010a801007387 */ /* 0x0001e20000100800 */
[----:B------:R-:W-:-:S03]  /*18d0*/  FADD.FTZ R135, R158, R135 ;  /* 0x000000879e877221 */ /* 0x000fc60000010000 */
[----:B0-----:R-:W4:Y:S04]  /*18e0*/  LDL.LU R168, [R1+0x28] ;  /* 0x0000280001a87983 */ /* 0x001f280000300800 */
[----:B------:R-:W4:Y:S04]  /*18f0*/  LDL.LU R137, [R1+0x24] ;  /* 0x0000240001897983 */ /* 0x000f280000300800 */
[----:B------:R0:W-:Y:S04]  /*1900*/  STL [R1+0xc], R135 ;  /* 0x00000c8701007387 */ /* 0x0001e80000100800 */
[----:B0-----:R-:W4:Y:S01]  /*1910*/  LDL.LU R135, [R1+0x30] ;  /* 0x0000300001877983 */ /* 0x001f220000300800 */
[----:B--2---:R-:W-:-:S02]  /*1920*/  FADD.FTZ R226, R213, R226 ;  /* 0x000000e2d5e27221 */ /* 0x004fc40000010000 */
[----:B---3--:R-:W-:-:S03]  /*1930*/  FADD.FTZ R156, R215, R156 ;  /* 0x0000009cd79c7221 */ /* 0x008fc60000010000 */
[----:B------:R-:W-:Y:S04]  /*1940*/  STL [R1+0x18], R226 ;  /* 0x000018e201007387 */ /* 0x000fe80000100800 */
[----:B------:R0:W-:Y:S01]  /*1950*/  STL [R1+0x14], R156 ;  /* 0x0000149c01007387 */ /* 0x0001e20000100800 */
[----:B------:R-:W-:-:S03]  /*1960*/  FADD.FTZ R219, R217, R219 ;  /* 0x000000dbd9db7221 */ /* 0x000fc60000010000 */
[----:B0-----:R-:W2:Y:S04]  /*1970*/  LDL.LU R156, [R1+0x2c] ;  /* 0x00002c00019c7983 */ /* 0x001ea80000300800 */
[----:B------:R0:W-:Y:S04]  /*1980*/  STL [R1+0x20], R219 ;  /* 0x000020db01007387 */ /* 0x0001e80000100800 */
[----:B------:R-:W3:Y:S01]  /*1990*/  LDL.LU R158, [R1+0x38] ;  /* 0x00003800019e7983 */ /* 0x000ee20000300800 */
[----:B------:R-:W-:Y:S02]  /*19a0*/  PRMT R160, RZ, 0x7610, R160 ;  /* 0x00007610ffa07816 */ /* 0x000fe400000000a0 */
[----:B------:R-:W-:-:S02]  /*19b0*/  PRMT R221, RZ, 0x5410, R161 ;  /* 0x00005410ffdd7816 */ /* 0x000fc400000000a1 */
[----:B------:R-:W-:Y:S01]  /*19c0*/  PRMT R223, RZ, 0x7610, R161 ;  /* 0x00007610ffdf7816 */ /* 0x000fe200000000a1 */
[----:B------:R-:W-:Y:S01]  /*19d0*/  FMUL.FTZ R216, R192, R216 ;  /* 0x000000d8c0d87220 */ /* 0x000fe20000410000 */
[--C-:B------:R-:W-:Y:S02]  /*19e0*/  PRMT R224, RZ, 0x5410, R162.reuse ;  /* 0x00005410ffe07816 */ /* 0x100fe400000000a2 */
[----:B------:R-:W-:Y:S01]  /*19f0*/  PRMT R162, RZ, 0x7610, R162 ;  /* 0x00007610ffa27816 */ /* 0x000fe200000000a2 */
[-C--:B------:R-:W-:Y:S01]  /*1a00*/  FFMA.FTZ R18, R216, R160.reuse, R18 ;  /* 0x000000a0d8127223 */ /* 0x080fe20000010012 */
[----:B------:R-:W-:Y:S01]  /*1a10*/  PRMT R228, RZ, 0x5410, R163 ;  /* 0x00005410ffe47816 */ /* 0x000fe200000000a3 */
[----:B0-----:R-:W-:Y:S02]  /*1a20*/  FMUL.FTZ R219, R89, R160 ;  /* 0x000000a059db7220 */ /* 0x001fe40000410000 */
[----:B----4-:R-:W-:-:S05]  /*1a30*/  FADD.FTZ R171, R160, R171 ;  /* 0x000000aba0ab7221 */ /* 0x010fca0000010000 */
[----:B------:R-:W-:Y:S04]  /*1a40*/  STL [R1+0x1c], R171 ;  /* 0x00001cab01007387 */ /* 0x000fe80000100800 */
[----:B------:R-:W4:Y:S01]  /*1a50*/  LDL.LU R160, [R1+0x34] ;  /* 0x0000340001a07983 */ /* 0x000f220000300800 */
[----:B------:R-:W-:Y:S02]  /*1a60*/  FADD.FTZ R168, R221, R168 ;  /* 0x000000a8dda87221 */ /* 0x000fe40000010000 */
[----:B------:R-:W-:-:S03]  /*1a70*/  FADD.FTZ R137, R223, R137 ;  /* 0x00000089df897221 */ /* 0x000fc60000010000 */
[----:B------:R0:W-:Y:S04]  /*1a80*/  STL [R1+0x28], R168 ;  /* 0x000028a801007387 */ /* 0x0001e80000100800 */
[----:B------:R-:W-:Y:S04]  /*1a90*/  STL [R1+0x24], R137 ;  /* 0x0000248901007387 */ /* 0x000fe80000100800 */
[----:B0-----:R-:W4:Y:S01]  /*1aa0*/  LDL.LU R168, [R1+0x40] ;  /* 0x0000400001a87983 */ /* 0x001f220000300800 */
[----:B------:R-:W-:-:S05]  /*1ab0*/  FADD.FTZ R135, R224, R135 ;  /* 0x00000087e0877221 */ /* 0x000fca0000010000 */
[----:B------:R-:W-:Y:S01]  /*1ac0*/  STL [R1+0x30], R135 ;  /* 0x0000308701007387 */ /* 0x000fe20000100800 */
[----:B--2---:R-:W-:-:S05]  /*1ad0*/  FADD.FTZ R156, R162, R156 ;  /* 0x0000009ca29c7221 */ /* 0x004fca0000010000 */
[----:B------:R0:W-:Y:S01]  /*1ae0*/  STL [R1+0x2c], R156 ;  /* 0x00002c9c01007387 */ /* 0x0001e20000100800 */
[----:B---3--:R-:W-:-:S03]  /*1af0*/  FADD.FTZ R158, R228, R158 ;  /* 0x0000009ee49e7221 */ /* 0x008fc60000010000 */
[----:B0-----:R-:W2:Y:S04]  /*1b00*/  LDL.LU R156, [R1+0x3c] ;  /* 0x00003c00019c7983 */ /* 0x001ea80000300800 */
[----:B------:R0:W-:Y:S04]  /*1b10*/  STL [R1+0x38], R158 ;  /* 0x0000389e01007387 */ /* 0x0001e80000100800 */
[----:B0-----:R-:W3:Y:S01]  /*1b20*/  LDL.LU R158, [R1+0x48] ;  /* 0x00004800019e7983 */ /* 0x001ee20000300800 */
[----:B------:R-:W-:Y:S02]  /*1b30*/  PRMT R163, RZ, 0x7610, R163 ;  /* 0x00007610ffa37816 */ /* 0x000fe400000000a3 */
[----:B------:R-:W-:-:S02]  /*1b40*/  PRMT R232, RZ, 0x5410, R164 ;  /* 0x00005410ffe87816 */ /* 0x000fc400000000a4 */
[----:B------:R-:W-:Y:S01]  /*1b50*/  PRMT R164, RZ, 0x7610, R164 ;  /* 0x00007610ffa47816 */ /* 0x000fe200000000a4 */
[----:B------:R-:W-:Y:S01]  /*1b60*/  FMUL.FTZ R225, R192, R225 ;  /* 0x000000e1c0e17220 */ /* 0x000fe20000410000 */
[----:B------:R-:W-:Y:S01]  /*1b70*/  PRMT R236, RZ, 0x5410, R165 ;  /* 0x00005410ffec7816 */ /* 0x000fe200000000a5 */
[-C--:B------:R-:W-:Y:S02]  /*1b80*/  FMUL.FTZ R226, R85, R162.reuse ;  /* 0x000000a255e27220 */ /* 0x080fe40000410000 */
[----:B------:R-:W-:Y:S02]  /*1b90*/  FFMA.FTZ R22, R225, R162, R22 ;  /* 0x000000a2e1167223 */ /* 0x000fe40000010016 */
[----:B----4-:R-:W-:-:S05]  /*1ba0*/  FADD.FTZ R160, R163, R160 ;  /* 0x000000a0a3a07221 */ /* 0x010fca0000010000 */
[----:B------:R0:W-:Y:S04]  /*1bb0*/  STL [R1+0x34], R160 ;  /* 0x000034a001007387 */ /* 0x0001e80000100800 */
[----:B0-----:R-:W4:Y:S04]  /*1bc0*/  LDL.LU R160, [R1+0x44] ;  /* 0x0000440001a07983 */ /* 0x001f280000300800 */
[----:B------:R-:W4:Y:S01]  /*1bd0*/  LDL.LU R162, [R1+0x50] ;  /* 0x0000500001a27983 */ /* 0x000f220000300800 */
        /* <DEDUP_REMOVED lines=11> */
[----:B----4-:R-:W-:Y:S02]  /*1c90*/  FADD.FTZ R160, R165, R160 ;  /* 0x000000a0a5a07221 */ /* 0x010fe40000010000 */
[----:B------:R-:W-:-:S03]  /*1ca0*/  FADD.FTZ R162, R240, R162 ;  /* 0x000000a2f0a27221 */ /* 0x000fc60000010000 */
[----:B------:R0:W-:Y:S04]  /*1cb0*/  STL [R1+0x44], R160 ;  /* 0x000044a001007387 */ /* 0x0001e80000100800 */
[----:B0-----:R-:W4:Y:S04]  /*1cc0*/  LDL.LU R160, [R1+0x54] ;  /* 0x0000540001a07983 */ /* 0x001f280000300800 */
[----:B------:R0:W-:Y:S04]  /*1cd0*/  STL [R1+0x50], R162 ;  /* 0x000050a201007387 */ /* 0x0001e80000100800 */
[----:B0-----:R-:W4:Y:S01]  /*1ce0*/  LDL.LU R162, [R1+0x60] ;  /* 0x0000600001a27983 */ /* 0x001f220000300800 */
[----:B--2---:R-:W-:-:S05]  /*1cf0*/  FADD.FTZ R156, R242, R156 ;  /* 0x0000009cf29c7221 */ /* 0x004fca0000010000 */
[----:B------:R0:W-:Y:S01]  /*1d00*/  STL [R1+0x4c], R156 ;  /* 0x00004c9c01007387 */ /* 0x0001e20000100800 */
[----:B---3--:R-:W-:-:S03]  /*1d10*/  FADD.FTZ R158, R244, R158 ;  /* 0x0000009ef49e7221 */ /* 0x008fc60000010000 */
[----:B0-----:R-:W2:Y:S04]  /*1d20*/  LDL.LU R156, [R1+0x5c] ;  /* 0x00005c00019c7983 */ /* 0x001ea80000300800 */
[----:B------:R0:W-:Y:S04]  /*1d30*/  STL [R1+0x58], R158 ;  /* 0x0000589e01007387 */ /* 0x0001e80000100800 */
[----:B0-----:R-:W3:Y:S04]  /*1d40*/  LDL.LU R158, [R1+0x68] ;  /* 0x00006800019e7983 */ /* 0x001ee80000300800 */
[----:B------:R-:W0:Y:S01]  /*1d50*/  S2R R148, SR_TID.X ;  /* 0x0000000000947919 */ /* 0x000e220000002100 */
[----:B------:R-:W-:-:S02]  /*1d60*/  FMUL.FTZ R145, R192, R145 ;  /* 0x00000091c0917220 */ /* 0x000fc40000410000 */
[----:B------:R-:W-:Y:S02]  /*1d70*/  FMUL.FTZ R229, R192, R229 ;  /* 0x000000e5c0e57220 */ /* 0x000fe40000410000 */
[----:B------:R-:W-:Y:S02]  /*1d80*/  FADD.FTZ R188, R230, R188 ;  /* 0x000000bce6bc7221 */ /* 0x000fe40000010000 */
[-C--:B------:R-:W-:Y:S02]  /*1d90*/  FFMA.FTZ R4, R145, R230.reuse, R4 ;  /* 0x000000e691047223 */ /* 0x080fe40000010004 */
[-C--:B------:R-:W-:Y:S01]  /*1da0*/  FFMA.FTZ R24, R229, R163.reuse, R24 ;  /* 0x000000a3e5187223 */ /* 0x080fe20000010018 */
[----:B0-----:R-:W-:Y:S01]  /*1db0*/  LOP3.LUT P3, RZ, R148, 0x1f, RZ, 0xc0, !PT ;  /* 0x0000001f94ff7812 */ /* 0x001fe2000786c0ff */
[----:B------:R-:W-:Y:S02]  /*1dc0*/  FMUL.FTZ R148, R107, R230 ;  /* 0x000000e66b947220 */ /* 0x000fe40000410000 */
[----:B------:R-:W-:-:S02]  /*1dd0*/  FMUL.FTZ R230, R87, R163 ;  /* 0x000000a357e67220 */ /* 0x000fc40000410000 */
[----:B----4-:R-:W-:-:S05]  /*1de0*/  FADD.FTZ R160, R246, R160 ;  /* 0x000000a0f6a07221 */ /* 0x010fca0000010000 */
[----:B------:R0:W-:Y:S01]  /*1df0*/  STL [R1+0x54], R160 ;  /* 0x000054a001007387 */ /* 0x0001e20000100800 */
[----:B------:R-:W-:-:S03]  /*1e00*/  FADD.FTZ R162, R153, R162 ;  /* 0x000000a299a27221 */ /* 0x000fc60000010000 */
[----:B0-----:R-:W4:Y:S04]  /*1e10*/  LDL.LU R160, [R1+0x64] ;  /* 0x0000640001a07983 */ /* 0x001f280000300800 */
[----:B------:R0:W-:Y:S04]  /*1e20*/  STL [R1+0x60], R162 ;  /* 0x000060a201007387 */ /* 0x0001e80000100800 */
[----:B0-----:R-:W4:Y:S04]  /*1e30*/  LDL.LU R162, [R1+0x70] ;  /* 0x0000700001a27983 */ /* 0x001f280000300800 */
[----:B------:R-:W4:Y:S01]  /*1e40*/  LDL.LU R163, [R1+0x6c] ;  /* 0x00006c0001a37983 */ /* 0x000f220000300800 */
[----:B--2---:R-:W-:-:S05]  /*1e50*/  FADD.FTZ R156, R155, R156 ;  /* 0x0000009c9b9c7221 */ /* 0x004fca0000010000 */
[----:B------:R0:W-:Y:S01]  /*1e60*/  STL [R1+0x5c], R156 ;  /* 0x00005c9c01007387 */ /* 0x0001e20000100800 */
[----:B---3--:R-:W-:Y:S02]  /*1e70*/  FADD.FTZ R158, R157, R158 ;  /* 0x0000009e9d9e7221 */ /* 0x008fe40000010000 */
[C---:B0-----:R-:W-:Y:S02]  /*1e80*/  FMUL.FTZ R156, R192.reuse, R134 ;  /* 0x00000086c09c7220 */ /* 0x041fe40000410000 */
[----:B------:R-:W2:Y:S04]  /*1e90*/  LDL.LU R134, [R1+0x78] ;  /* 0x0000780001867983 */ /* 0x000ea80000300800 */
[----:B------:R0:W-:Y:S02]  /*1ea0*/  STL [R1+0x68], R158 ;  /* 0x0000689e01007387 */ /* 0x0001e40000100800 */
[----:B0-----:R-:W-:-:S02]  /*1eb0*/  FMUL.FTZ R158, R192, R133 ;  /* 0x00000085c09e7220 */ /* 0x001fc40000410000 */
[----:B------:R-:W3:Y:S01]  /*1ec0*/  LDL.LU R133, [R1+0x74] ;  /* 0x0000740001857983 */ /* 0x000ee20000300800 */
[----:B------:R-:W-:Y:S02]  /*1ed0*/  FADD.FTZ R137, RZ, R142 ;  /* 0x0000008eff897221 */ /* 0x000fe40000010000 */
[----:B------:R-:W-:Y:S02]  /*1ee0*/  FFMA.FTZ R135, R140, R142, RZ ;  /* 0x0000008e8c877223 */ /* 0x000fe400000100ff */
        /* <DEDUP_REMOVED lines=24> */
[-C--:B------:R-:W-:Y:S02]  /*2070*/  FFMA.FTZ R11, R198, R201.reuse, R11 ;  /* 0x000000c9c60b7223 */ /* 0x080fe4000001000b */
[----:B------:R-:W-:Y:S02]  /*2080*/  FMUL.FTZ R201, R96, R201 ;  /* 0x000000c960c97220 */ /* 0x000fe40000410000 */
[----:B------:R-:W-:Y:S02]  /*2090*/  FADD.FTZ R137, R137, R199 ;  /* 0x000000c789897221 */ /* 0x000fe40000010000 */
[----:B------:R-:W-:-:S02]  /*20a0*/  FFMA.FTZ R135, R167, R199, R135 ;  /* 0x000000c7a7877223 */ /* 0x000fc40000010087 */
[----:B------:R-:W-:Y:S02]  /*20b0*/  FMUL.FTZ R202, R192, R202 ;  /* 0x000000cac0ca7220 */ /* 0x000fe40000410000 */
[----:B------:R-:W-:Y:S02]  /*20c0*/  FADD.FTZ R137, R137, R201 ;  /* 0x000000c989897221 */ /* 0x000fe40000010000 */
[----:B------:R-:W-:Y:S02]  /*20d0*/  FFMA.FTZ R135, R198, R201, R135 ;  /* 0x000000c9c6877223 */ /* 0x000fe40000010087 */
[----:B------:R-:W-:Y:S02]  /*20e0*/  FMUL.FTZ R204, R192, R204 ;  /* 0x000000ccc0cc7220 */ /* 0x000fe40000410000 */
[-C--:B------:R-:W-:Y:S02]  /*20f0*/  FFMA.FTZ R13, R202, R205.reuse, R13 ;  /* 0x000000cdca0d7223 */ /* 0x080fe4000001000d */
[----:B------:R-:W-:-:S02]  /*2100*/  FMUL.FTZ R205, R98, R205 ;  /* 0x000000cd62cd7220 */ /* 0x000fc40000410000 */
[----:B------:R-:W-:Y:S02]  /*2110*/  FADD.FTZ R137, R137, R203 ;  /* 0x000000cb89897221 */ /* 0x000fe40000010000 */
[----:B------:R-:W-:Y:S02]  /*2120*/  FFMA.FTZ R135, R200, R203, R135 ;  /* 0x000000cbc8877223 */ /* 0x000fe40000010087 */
[----:B------:R-:W-:Y:S02]  /*2130*/  FMUL.FTZ R206, R192, R206 ;  /* 0x000000cec0ce7220 */ /* 0x000fe40000410000 */
[-C--:B------:R-:W-:Y:S02]  /*2140*/  FFMA.FTZ R12, R204, R207.reuse, R12 ;  /* 0x000000cfcc0c7223 */ /* 0x080fe4000001000c */
[----:B------:R-:W-:Y:S02]  /*2150*/  FMUL.FTZ R207, R99, R207 ;  /* 0x000000cf63cf7220 */ /* 0x000fe40000410000 */
[----:B------:R-:W-:-:S02]  /*2160*/  FADD.FTZ R137, R137, R205 ;  /* 0x000000cd89897221 */ /* 0x000fc40000010000 */
[----:B------:R-:W-:Y:S02]  /*2170*/  FFMA.FTZ R135, R202, R205, R135 ;  /* 0x000000cdca877223 */ /* 0x000fe40000010087 */
[-C--:B------:R-:W-:Y:S02]  /*2180*/  FFMA.FTZ R15, R206, R209.reuse, R15 ;  /* 0x000000d1ce0f7223 */ /* 0x080fe4000001000f */
[----:B------:R-:W-:Y:S02]  /*2190*/  FMUL.FTZ R209, R92, R209 ;  /* 0x000000d15cd17220 */ /* 0x000fe40000410000 */
[----:B------:R-:W-:Y:S02]  /*21a0*/  FADD.FTZ R137, R137, R207 ;  /* 0x000000cf89897221 */ /* 0x000fe40000010000 */
[----:B------:R-:W-:Y:S02]  /*21b0*/  FFMA.FTZ R135, R204, R207, R135 ;  /* 0x000000cfcc877223 */ /* 0x000fe40000010087 */
        /* <DEDUP_REMOVED lines=8> */
[----:B------:R-:W-:Y:S02]  /*2240*/  FMUL.FTZ R214, R192, R214 ;  /* 0x000000d6c0d67220 */ /* 0x000fe40000410000 */
[-C--:B------:R-:W-:Y:S02]  /*2250*/  FFMA.FTZ R16, R212, R215.reuse, R16 ;  /* 0x000000d7d4107223 */ /* 0x080fe40000010010 */
[----:B------:R-:W-:Y:S02]  /*2260*/  FMUL.FTZ R215, R95, R215 ;  /* 0x000000d75fd77220 */ /* 0x000fe40000410000 */
[----:B------:R-:W-:Y:S02]  /*2270*/  FADD.FTZ R137, R137, R213 ;  /* 0x000000d589897221 */ /* 0x000fe40000010000 */
[----:B------:R-:W-:-:S02]  /*2280*/  FFMA.FTZ R135, R210, R213, R135 ;  /* 0x000000d5d2877223 */ /* 0x000fc40000010087 */
[-C--:B------:R-:W-:Y:S02]  /*2290*/  FFMA.FTZ R19, R214, R217.reuse, R19 ;  /* 0x000000d9d6137223 */ /* 0x080fe40000010013 */
[----:B------:R-:W-:Y:S02]  /*22a0*/  FMUL.FTZ R217, R88, R217 ;  /* 0x000000d958d97220 */ /* 0x000fe40000410000 */
[----:B------:R-:W-:Y:S02]  /*22b0*/  FADD.FTZ R137, R137, R215 ;  /* 0x000000d789897221 */ /* 0x000fe40000010000 */
[----:B------:R-:W-:Y:S02]  /*22c0*/  FFMA.FTZ R135, R212, R215, R135 ;  /* 0x000000d7d4877223 */ /* 0x000fe40000010087 */
        /* <DEDUP_REMOVED lines=8> */
[----:B------:R-:W-:Y:S02]  /*2350*/  FMUL.FTZ R222, R192, R222 ;  /* 0x000000dec0de7220 */ /* 0x000fe40000410000 */
[-C--:B------:R-:W-:Y:S02]  /*2360*/  FFMA.FTZ R20, R220, R223.reuse, R20 ;  /* 0x000000dfdc147223 */ /* 0x080fe40000010014 */
[----:B------:R-:W-:Y:S02]  /*2370*/  FMUL.FTZ R223, R91, R223 ;  /* 0x000000df5bdf7220 */ /* 0x000fe40000410000 */
[----:B------:R-:W-:Y:S02]  /*2380*/  FADD.FTZ R137, R137, R221 ;  /* 0x000000dd89897221 */ /* 0x000fe40000010000 */
[----:B------:R-:W-:Y:S02]  /*2390*/  FFMA.FTZ R135, R218, R221, R135 ;  /* 0x000000ddda877223 */ /* 0x000fe40000010087 */
[----:B------:R-:W-:-:S02]  /*23a0*/  FFMA.FTZ R23, R222, R224, R23 ;  /* 0x000000e0de177223 */ /* 0x000fc40000010017 */
[----:B------:R-:W-:Y:S02]  /*23b0*/  FMUL.FTZ R224, R84, R224 ;  /* 0x000000e054e07220 */ /* 0x000fe40000410000 */
[----:B------:R-:W-:Y:S02]  /*23c0*/  FADD.FTZ R137, R137, R223 ;  /* 0x000000df89897221 */ /* 0x000fe40000010000 */
[----:B------:R-:W-:Y:S02]  /*23d0*/  FFMA.FTZ R135, R220, R223, R135 ;  /* 0x000000dfdc877223 */ /* 0x000fe40000010087 */
        /* <DEDUP_REMOVED lines=10> */
[-C--:B------:R-:W-:Y:S02]  /*2480*/  FFMA.FTZ R27, R231, R232.reuse, R27 ;  /* 0x000000e8e71b7223 */ /* 0x080fe4000001001b */
        /* <DEDUP_REMOVED lines=10> */
[-C--:B------:R-:W-:Y:S02]  /*2530*/  FFMA.FTZ R173, R235, R236.reuse, R173 ;  /* 0x000000ecebad7223 */ /* 0x080fe400000100ad */
        /* <DEDUP_REMOVED lines=15> */
[----:B------:R-:W-:Y:S02]  /*2630*/  FFMA.FTZ R174, R241, R242, R174 ;  /* 0x000000f2f1ae7223 */ /* 0x000fe400000100ae */
[----:B------:R-:W-:-:S02]  /*2640*/  FMUL.FTZ R243, R192, R243 ;  /* 0x000000f3c0f37220 */ /* 0x000fc40000410000 */
[----:B------:R-:W-:Y:S02]  /*2650*/  FMUL.FTZ R242, R77, R242 ;  /* 0x000000f24df27220 */ /* 0x000fe40000410000 */
[----:B------:R-:W-:Y:S02]  /*2660*/  FADD.FTZ R137, R137, R240 ;  /* 0x000000f089897221 */ /* 0x000fe40000010000 */
[----:B------:R-:W-:Y:S02]  /*2670*/  FFMA.FTZ R135, R239, R240, R135 ;  /* 0x000000f0ef877223 */ /* 0x000fe40000010087 */
[-C--:B------:R-:W-:Y:S02]  /*2680*/  FFMA.FTZ R177, R243, R244.reuse, R177 ;  /* 0x000000f4f3b17223 */ /* 0x080fe400000100b1 */
[----:B------:R-:W-:Y:S02]  /*2690*/  FMUL.FTZ R245, R192, R245 ;  /* 0x000000f5c0f57220 */ /* 0x000fe40000410000 */
[----:B------:R-:W-:-:S02]  /*26a0*/  FMUL.FTZ R244, R78, R244 ;  /* 0x000000f44ef47220 */ /* 0x000fc40000410000 */
[----:B------:R-:W-:Y:S02]  /*26b0*/  FADD.FTZ R137, R137, R242 ;  /* 0x000000f289897221 */ /* 0x000fe40000010000 */
[----:B------:R-:W-:Y:S02]  /*26c0*/  FFMA.FTZ R135, R241, R242, R135 ;  /* 0x000000f2f1877223 */ /* 0x000fe40000010087 */
[----:B------:R-:W-:Y:S02]  /*26d0*/  FFMA.FTZ R176, R245, R246, R176 ;  /* 0x000000f6f5b07223 */ /* 0x000fe400000100b0 */
[----:B------:R-:W-:Y:S02]  /*26e0*/  FMUL.FTZ R152, R192, R152 ;  /* 0x00000098c0987220 */ /* 0x000fe40000410000 */
[----:B------:R-:W-:Y:S02]  /*26f0*/  FMUL.FTZ R246, R79, R246 ;  /* 0x000000f64ff67220 */ /* 0x000fe40000410000 */
[----:B------:R-:W-:-:S02]  /*2700*/  FADD.FTZ R137, R137, R244 ;  /* 0x000000f489897221 */ /* 0x000fc40000010000 */
[----:B------:R-:W-:Y:S01]  /*2710*/  FFMA.FTZ R135, R243, R244, R135 ;  /* 0x000000f4f3877223 */ /* 0x000fe20000010087 */
[--C-:B------:R-:W-:Y:S01]  /*2720*/  PRMT R161, RZ, 0x5410, R170.reuse ;  /* 0x00005410ffa17816 */ /* 0x100fe200000000aa */
[-C--:B------:R-:W-:Y:S01]  /*2730*/  FFMA.FTZ R179, R152, R153.reuse, R179 ;  /* 0x0000009998b37223 */ /* 0x080fe200000100b3 */
[----:B------:R-:W-:Y:S01]  /*2740*/  PRMT R170, RZ, 0x7610, R170 ;  /* 0x00007610ffaa7816 */ /* 0x000fe200000000aa */
[----:B------:R-:W-:Y:S02]  /*2750*/  FMUL.FTZ R154, R192, R154 ;  /* 0x0000009ac09a7220 */ /* 0x000fe40000410000 */
[----:B------:R-:W-:Y:S02]  /*2760*/  FMUL.FTZ R153, R72, R153 ;  /* 0x0000009948997220 */ /* 0x000fe40000410000 */
[----:B------:R-:W-:Y:S02]  /*2770*/  FADD.FTZ R137, R137, R246 ;  /* 0x000000f689897221 */ /* 0x000fe40000010000 */
[----:B------:R-:W-:-:S02]  /*2780*/  FFMA.FTZ R135, R245, R246, R135 ;  /* 0x000000f6f5877223 */ /* 0x000fc40000010087 */
[-C--:B------:R-:W-:Y:S02]  /*2790*/  FFMA.FTZ R178, R154, R155.reuse, R178 ;  /* 0x0000009b9ab27223 */ /* 0x080fe400000100b2 */
[----:B----4-:R-:W-:Y:S02]  /*27a0*/  FADD.FTZ R160, R159, R160 ;  /* 0x000000a09fa07221 */ /* 0x010fe40000010000 */
[----:B------:R-:W-:Y:S02]  /*27b0*/  FMUL.FTZ R155, R73, R155 ;  /* 0x0000009b499b7220 */ /* 0x000fe40000410000 */
[----:B------:R-:W-:Y:S02]  /*27c0*/  FADD.FTZ R162, R161, R162 ;  /* 0x000000a2a1a27221 */ /* 0x000fe40000010000 */
[----:B------:R-:W-:Y:S02]  /*27d0*/  FADD.FTZ R137, R137, R153 ;  /* 0x0000009989897221 */ /* 0x000fe40000010000 */
[----:B------:R-:W-:-:S02]  /*27e0*/  FFMA.FTZ R135, R152, R153, R135 ;  /* 0x0000009998877223 */ /* 0x000fc40000010087 */
[----:B------:R-:W-:Y:S02]  /*27f0*/  FADD.FTZ R163, R170, R163 ;  /* 0x000000a3aaa37221 */ /* 0x000fe40000010000 */
[----:B--2---:R-:W-:Y:S01]  /*2800*/  FADD.FTZ R134, R139, R134 ;  /* 0x000000868b867221 */ /* 0x004fe20000010000 */
[----:B------:R0:W-:Y:S01]  /*2810*/  STL [R1+0x64], R160 ;  /* 0x000064a001007387 */ /* 0x0001e20000100800 */
[-C--:B------:R-:W-:Y:S02]  /*2820*/  FFMA.FTZ R181, R156, R157.reuse, R181 ;  /* 0x0000009d9cb57223 */ /* 0x080fe400000100b5 */
[----:B------:R-:W-:Y:S01]  /*2830*/  FMUL.FTZ R157, R74, R157 ;  /* 0x0000009d4a9d7220 */ /* 0x000fe20000410000 */
[----:B------:R1:W-:Y:S01]  /*2840*/  STL [R1+0x70], R162 ;  /* 0x000070a201007387 */ /* 0x0003e20000100800 */
[----:B------:R-:W-:Y:S02]  /*2850*/  FADD.FTZ R137, R137, R155 ;  /* 0x0000009b89897221 */ /* 0x000fe40000010000 */
[----:B------:R-:W-:-:S02]  /*2860*/  FFMA.FTZ R135, R154, R155, R135 ;  /* 0x0000009b9a877223 */ /* 0x000fc40000010087 */
[----:B---3--:R-:W-:Y:S01]  /*2870*/  FADD.FTZ R133, R169, R133 ;  /* 0x00000085a9857221 */ /* 0x008fe20000010000 */
[----:B------:R2:W-:Y:S01]  /*2880*/  STL [R1+0x6c], R163 ;  /* 0x00006ca301007387 */ /* 0x0005e20000100800 */
[-C--:B------:R-:W-:Y:S02]  /*2890*/  FFMA.FTZ R180, R158, R159.reuse, R180 ;  /* 0x0000009f9eb47223 */ /* 0x080fe400000100b4 */
[----:B0-----:R-:W-:Y:S01]  /*28a0*/  FMUL.FTZ R160, R192, R132 ;  /* 0x00000084c0a07220 */ /* 0x001fe20000410000 */
[----:B------:R0:W-:Y:S01]  /*28b0*/  STL [R1+0x78], R134 ;  /* 0x0000788601007387 */ /* 0x0001e20000100800 */
[----:B------:R-:W-:Y:S02]  /*28c0*/  FMUL.FTZ R159, R75, R159 ;  /* 0x0000009f4b9f7220 */ /* 0x000fe40000410000 */
[----:B------:R-:W-:Y:S01]  /*28d0*/  FADD.FTZ R137, R137, R157 ;  /* 0x0000009d89897221 */ /* 0x000fe20000010000 */
[----:B------:R3:W-:Y:S01]  /*28e0*/  STL [R1+0x74], R133 ;  /* 0x0000748501007387 */ /* 0x0007e20000100800 */
[----:B------:R-:W-:-:S02]  /*28f0*/  FFMA.FTZ R135, R156, R157, R135 ;  /* 0x0000009d9c877223 */ /* 0x000fc40000010087 */
[-C--:B------:R-:W-:Y:S02]  /*2900*/  FFMA.FTZ R183, R160, R161.reuse, R183 ;  /* 0x000000a1a0b77223 */ /* 0x080fe400000100b7 */
[----:B------:R-:W-:Y:S02]  /*2910*/  FMUL.FTZ R161, R68, R161 ;  /* 0x000000a144a17220 */ /* 0x000fe40000410000 */
[----:B------:R-:W-:Y:S02]  /*2920*/  FADD.FTZ R137, R137, R159 ;  /* 0x0000009f89897221 */ /* 0x000fe40000010000 */
[----:B------:R-:W-:Y:S02]  /*2930*/  FFMA.FTZ R135, R158, R159, R135 ;  /* 0x0000009f9e877223 */ /* 0x000fe40000010087 */
[----:B-1----:R-:W-:Y:S02]  /*2940*/  FMUL.FTZ R162, R192, R136 ;  /* 0x00000088c0a27220 */ /* 0x002fe40000410000 */
[----:B--2---:R-:W-:-:S02]  /*2950*/  FMUL.FTZ R163, R69, R170 ;  /* 0x000000aa45a37220 */ /* 0x004fc40000410000 */
[----:B------:R-:W-:Y:S02]  /*2960*/  FADD.FTZ R137, R137, R161 ;  /* 0x000000a189897221 */ /* 0x000fe40000010000 */
[----:B------:R-:W-:Y:S02]  /*2970*/  FFMA.FTZ R135, R160, R161, R135 ;  /* 0x000000a1a0877223 */ /* 0x000fe40000010087 */
[----:B------:R-:W-:Y:S02]  /*2980*/  FFMA.FTZ R26, R233, R164, R26 ;  /* 0x000000a4e91a7223 */ /* 0x000fe4000001001a */
[----:B------:R-:W-:Y:S02]  /*2990*/  FFMA.FTZ R172, R237, R165, R172 ;  /* 0x000000a5edac7223 */ /* 0x000fe400000100ac */
[C---:B------:R-:W-:Y:S02]  /*29a0*/  FMUL.FTZ R168, R192.reuse, R252 ;  /* 0x000000fcc0a87220 */ /* 0x040fe40000410000 */
[----:B------:R-:W-:-:S02]  /*29b0*/  FMUL.FTZ R164, R192, R138 ;  /* 0x0000008ac0a47220 */ /* 0x000fc40000410000 */
[----:B------:R-:W-:Y:S02]  /*29c0*/  FMUL.FTZ R165, R70, R139 ;  /* 0x0000008b46a57220 */ /* 0x000fe40000410000 */
[----:B------:R-:W-:Y:S02]  /*29d0*/  FADD.FTZ R137, R137, R163 ;  /* 0x000000a389897221 */ /* 0x000fe40000010000 */
[----:B------:R-:W-:Y:S02]  /*29e0*/  FFMA.FTZ R135, R162, R163, R135 ;  /* 0x000000a3a2877223 */ /* 0x000fe40000010087 */
[-C--:B------:R-:W-:Y:S02]  /*29f0*/  FFMA.FTZ R184, R168, R169.reuse, R184 ;  /* 0x000000a9a8b87223 */ /* 0x080fe400000100b8 */
[----:B------:R-:W-:Y:S02]  /*2a00*/  FMUL.FTZ R169, R71, R169 ;  /* 0x000000a947a97220 */ /* 0x000fe40000410000 */
[----:B0-----:R-:W-:-:S02]  /*2a10*/  FADD.FTZ R134, R137, R165 ;  /* 0x000000a589867221 */ /* 0x001fc40000010000 */
[----:B------:R-:W-:Y:S02]  /*2a20*/  FFMA.FTZ R135, R164, R165, R135 ;  /* 0x000000a5a4877223 */ /* 0x000fe40000010087 */
[----:B------:R-:W-:Y:S02]  /*2a30*/  FFMA.FTZ R182, R162, R170, R182 ;  /* 0x000000aaa2b67223 */ /* 0x000fe400000100b6 */
[----:B------:R-:W-:Y:S02]  /*2a40*/  FFMA.FTZ R185, R164, R139, R185 ;  /* 0x0000008ba4b97223 */ /* 0x000fe400000100b9 */
[----:B------:R-:W-:Y:S02]  /*2a50*/  FADD.FTZ R134, R134, R169 ;  /* 0x000000a986867221 */ /* 0x000fe40000010000 */
[----:B------:R-:W-:Y:S01]  /*2a60*/  FFMA.FTZ R135, R168, R169, R135 ;  /* 0x000000a9a8877223 */ /* 0x000fe20000010087 */
[----:B------:R-:W-:Y:S05]  /*2a70*/  BRA.DIV ~URZ, `(.L_x_3552) ;  /* 0x000031f27f007947 */ /* 0x000fea000b800000 */
[----:B---3--:R0:W1:Y:S02]  /*2a80*/  SHFL.DOWN PT, R137, R134, 0x10, 0x1f ;  /* 0x0a001f0086897f89 */ /* 0x00806400000e0000 */
.L_x_3556:
[----:B------:R-:W-:Y:S05]  /*2a90*/  BRA.DIV ~URZ, `(.L_x_3553) ;  /* 0x000032527f007947 */ /* 0x000fea000b800000 */
[----:B------:R-:W2:Y:S01]  /*2aa0*/  SHFL.DOWN PT, R132, R135, 0x10, 0x1f ;  /* 0x0a001f0087847f89 */ /* 0x000ea200000e0000 */
[----:B01----:R-:W-:-:S02]  /*2ab0*/  FADD.FTZ R134, R134, R137 ;  /* 0x0000008986867221 */ /* 0x003fc40000010000 */
        /* <DEDUP_REMOVED lines=15> */
.L_x_3557:
[----:B------:R-:W3:Y:S01]  /*2bb0*/  S2R R132, SR_TID.X ;  /* 0x0000000000847919 */ /* 0x000ee20000002100 */
[----:B------:R-:W-:Y:S01]  /*2bc0*/  PLOP3.LUT P0, PT, PT, PT, PT, 0x80, 0x0 ;  /* 0x000000000000781c */ /* 0x000fe20003f0f070 */
[----:B--2---:R-:W-:Y:S01]  /*2bd0*/  FADD.FTZ R133, R133, R137 ;  /* 0x0000008985857221 */ /* 0x004fe20000010000 */
[----:B------:R-:W-:Y:S01]  /*2be0*/  @!P3 PLOP3.LUT P0, PT, P2, PT, PT, 0x80, 0x0 ;  /* 0x000000000000b81c */ /* 0x000fe2000170f070 */
[----:B------:R-:W-:Y:S01]  /*2bf0*/  ULDC.U8 UR6, c[0x0][0x1f0] ;  /* 0x00007c0000067ab9 */ /* 0x000fe20000000000 */
[----:B------:R2:W-:Y:S04]  /*2c00*/  STL [R1+0x11c], R2 ;  /* 0x00011c0201007387 */ /* 0x0005e80000100800 */
[----:B--2---:R-:W2:Y:S04]  /*2c10*/  LDL.LU R2, [R1+0x94] ;  /* 0x0000940001027983 */ /* 0x004ea80000300800 */
[----:B------:R-:W4:Y:S01]  /*2c20*/  LDL.LU R252, [R1+0x114] ;  /* 0x0001140001fc7983 */ /* 0x000f220000300800 */
[----:B0--3--:R-:W-:-:S04]  /*2c30*/  SHF.R.U32.HI R137, RZ, 0x5, R132 ;  /* 0x00000005ff897819 */ /* 0x009fc80000011684 */
[----:B------:R-:W-:-:S04]  /*2c40*/  @!P3 LOP3.LUT R136, R137, 0x7fffffc, RZ, 0xc0, !PT ;  /* 0x07fffffc8988b812 */ /* 0x000fc800078ec0ff */
[----:B------:R-:W-:Y:S01]  /*2c50*/  @!P0 IADD3 R136, R136, 0x4, RZ ;  /* 0x0000000488888810 */ /* 0x000fe20007ffe0ff */
[----:B-1----:R-:W-:-:S03]  /*2c60*/  FADD.FTZ R132, R135, R134 ;  /* 0x0000008687847221 */ /* 0x002fc60000010000 */
[----:B------:R-:W-:Y:S02]  /*2c70*/  @!P3 LOP3.LUT R136, R136, 0x3, R137, 0xf8, !PT ;  /* 0x000000038888b812 */ /* 0x000fe400078ef889 */
[----:B------:R-:W-:Y:S01]  /*2c80*/  ISETP.NE.AND P0, PT, RZ, UR6, PT ;  /* 0x00000006ff007c0c */ /* 0x000fe2000bf05270 */
[----:B------:R-:W-:Y:S02]  /*2c90*/  WARPSYNC 0xffffffff ;  /* 0xffffffff00007948 */ /* 0x000fe40003800000 */
        /* <DEDUP_REMOVED lines=17> */
[----:B------:R-:W-:-:S05]  /*2db0*/  FSEL R170, R132, RZ, !P0 ;  /* 0x000000ff84aa7208 */ /* 0x000fca0004000000 */
[-CC-:B------:R-:W-:Y:S02]  /*2dc0*/  FFMA.FTZ R151, R151, R171.reuse, R170.reuse ;  /* 0x000000ab97977223 */ /* 0x180fe400000100aa */
[-CC-:B------:R-:W-:Y:S02]  /*2dd0*/  FFMA.FTZ R140, R140, R171.reuse, R170.reuse ;  /* 0x000000ab8c8c7223 */ /* 0x180fe400000100aa */
[----:B------:R-:W-:Y:S01]  /*2de0*/  FADD.FTZ R197, R197, -R151 ;  /* 0x80000097c5c57221 */ /* 0x000fe20000010000 */
[----:B-----5:R-:W-:Y:S01]  /*2df0*/  @P1 PRMT R132, RZ, 0x5410, R111 ;  /* 0x00005410ff841816 */ /* 0x020fe2000000006f */
[-CC-:B------:R-:W-:Y:S02]  /*2e00*/  FFMA.FTZ R167, R167, R171.reuse, R170.reuse ;  /* 0x000000aba7a77223 */ /* 0x180fe400000100aa */
[----:B------:R-:W-:Y:S02]  /*2e10*/  FFMA.FTZ R200, R200, R171, R170 ;  /* 0x000000abc8c87223 */ /* 0x000fe400000100aa */
[----:B------:R-:W-:-:S02]  /*2e20*/  FMUL.FTZ R197, R192, R197 ;  /* 0x000000c5c0c57220 */ /* 0x000fc40000410000 */
[----:B------:R-:W-:Y:S02]  /*2e30*/  FADD.FTZ R140, R142, -R140 ;  /* 0x8000008c8e8c7221 */ /* 0x000fe40000010000 */
[----:B------:R-:W-:Y:S01]  /*2e40*/  FADD.FTZ R199, R199, -R167 ;  /* 0x800000a7c7c77221 */ /* 0x000fe20000010000 */
[----:B------:R-:W-:Y:S01]  /*2e50*/  @P1 PRMT R133, RZ, 0x5410, R108 ;  /* 0x00005410ff851816 */ /* 0x000fe2000000006c */
[----:B------:R-:W-:Y:S02]  /*2e60*/  FFMA.FTZ R141, R141, R171, R170 ;  /* 0x000000ab8d8d7223 */ /* 0x000fe400000100aa */
[----:B------:R-:W-:Y:S02]  /*2e70*/  FADD.FTZ R203, R203, -R200 ;  /* 0x800000c8cbcb7221 */ /* 0x000fe40000010000 */
[----:B------:R-:W-:Y:S01]  /*2e80*/  @P1 FADD.FTZ R197, R197, R132 ;  /* 0x00000084c5c51221 */ /* 0x000fe20000010000 */
[----:B------:R-:W-:Y:S01]  /*2e90*/  @P1 PRMT R132, RZ, 0x7610, R111 ;  /* 0x00007610ff841816 */ /* 0x000fe2000000006f */
[----:B------:R-:W-:-:S02]  /*2ea0*/  FMUL.FTZ R200, R192, R140 ;  /* 0x0000008cc0c87220 */ /* 0x000fc40000410000 */
[----:B------:R-:W-:Y:S02]  /*2eb0*/  FMUL.FTZ R199, R192, R199 ;  /* 0x000000c7c0c77220 */ /* 0x000fe40000410000 */
[----:B------:R-:W-:Y:S02]  /*2ec0*/  FADD.FTZ R141, R144, -R141 ;  /* 0x8000008d908d7221 */ /* 0x000fe40000010000 */
[----:B------:R-:W-:Y:S02]  /*2ed0*/  FFMA.FTZ R143, R143, R171, R170 ;  /* 0x000000ab8f8f7223 */ /* 0x000fe400000100aa */
[----:B------:R-:W-:Y:S01]  /*2ee0*/  @P1 FADD.FTZ R200, R200, R133 ;  /* 0x00000085c8c81221 */ /* 0x000fe20000010000 */
[----:B------:R-:W-:Y:S01]  /*2ef0*/  @P1 PRMT R133, RZ, 0x7610, R108 ;  /* 0x00007610ff851816 */ /* 0x000fe2000000006c */
[----:B------:R-:W-:Y:S02]  /*2f00*/  @P1 FADD.FTZ R199, R199, R132 ;  /* 0x00000084c7c71221 */ /* 0x000fe40000010000 */
[----:B------:R-:W-:-:S02]  /*2f10*/  FMUL.FTZ R132, R192, R141 ;  /* 0x0000008dc0847220 */ /* 0x000fc40000410000 */
[----:B------:R-:W-:Y:S02]  /*2f20*/  FADD.FTZ R143, R146, -R143 ;  /* 0x8000008f928f7221 */ /* 0x000fe40000010000 */
[-CC-:B------:R-:W-:Y:S02]  /*2f30*/  FFMA.FTZ R147, R147, R171.reuse, R170.reuse ;  /* 0x000000ab93937223 */ /* 0x180fe400000100aa */
[----:B------:R-:W-:Y:S02]  /*2f40*/  FFMA.FTZ R145, R145, R171, R170 ;  /* 0x000000ab91917223 */ /* 0x000fe400000100aa */
[----:B------:R-:W-:Y:S01]  /*2f50*/  @P1 FADD.FTZ R132, R132, R133 ;  /* 0x0000008584841221 */ /* 0x000fe20000010000 */
[----:B------:R-:W-:Y:S01]  /*2f60*/  @P1 PRMT R133, RZ, 0x5410, R109 ;  /* 0x00005410ff851816 */ /* 0x000fe2000000006d */
[----:B------:R-:W-:Y:S02]  /*2f70*/  FMUL.FTZ R143, R192, R143 ;  /* 0x0000008fc08f7220 */ /* 0x000fe40000410000 */
[----:B------:R-:W-:-:S02]  /*2f80*/  FADD.FTZ R147, R150, -R147 ;  /* 0x8000009396937221 */ /* 0x000fc40000010000 */
[----:B------:R-:W-:Y:S01]  /*2f90*/  FADD.FTZ R145, R148, -R145 ;  /* 0x8000009194917221 */ /* 0x000fe20000010000 */
[----:B------:R-:W-:Y:S01]  /*2fa0*/  @P1 PRMT R134, RZ, 0x5410, R110 ;  /* 0x00005410ff861816 */ /* 0x000fe2000000006e */
[----:B------:R-:W-:Y:S02]  /*2fb0*/  FFMA.FTZ R149, R149, R171, R170 ;  /* 0x000000ab95957223 */ /* 0x000fe400000100aa */
[----:B------:R-:W-:Y:S01]  /*2fc0*/  @P1 FADD.FTZ R143, R143, R133 ;  /* 0x000000858f8f1221 */ /* 0x000fe20000010000 */
[----:B------:R-:W-:Y:S01]  /*2fd0*/  @P1 PRMT R133, RZ, 0x7610, R109 ;  /* 0x00007610ff851816 */ /* 0x000fe2000000006d */
[C---:B------:R-:W-:Y:S02]  /*2fe0*/  FMUL.FTZ R147, R192.reuse, R147 ;  /* 0x00000093c0937220 */ /* 0x040fe40000410000 */
[----:B------:R-:W-:Y:S02]  /*2ff0*/  FMUL.FTZ R145, R192, R145 ;  /* 0x00000091c0917220 */ /* 0x000fe40000410000 */
[----:B------:R-:W-:-:S02]  /*3000*/  FADD.FTZ R149, R166, -R149 ;  /* 0x80000095a6957221 */ /* 0x000fc40000010000 */
[----:B------:R-:W-:Y:S02]  /*3010*/  FFMA.FTZ R198, R198, R171, R170 ;  /* 0x000000abc6c67223 */ /* 0x000fe400000100aa */
[----:B------:R-:W-:Y:S01]  /*3020*/  @P1 FADD.FTZ R147, R147, R134 ;  /* 0x0000008693931221 */ /* 0x000fe20000010000 */
[----:B------:R-:W-:Y:S01]  /*3030*/  @P1 PRMT R134, RZ, 0x7610, R110 ;  /* 0x00007610ff861816 */ /* 0x000fe2000000006e */
[----:B------:R-:W-:Y:S02]  /*3040*/  @P1 FADD.FTZ R145, R145, R133 ;  /* 0x0000008591911221 */ /* 0x000fe40000010000 */
[----:B------:R-:W-:Y:S02]  /*3050*/  FMUL.FTZ R133, R192, R149 ;  /* 0x00000095c0857220 */ /* 0x000fe40000410000 */
[----:B------:R-:W-:Y:S02]  /*3060*/  FFMA.FTZ R208, R208, R171, R170 ;  /* 0x000000abd0d07223 */ /* 0x000fe400000100aa */
[----:B------:R-:W-:-:S02]  /*3070*/  FADD.FTZ R201, R201, -R198 ;  /* 0x800000c6c9c97221 */ /* 0x000fc40000010000 */
[----:B------:R-:W-:Y:S01]  /*3080*/  @P1 FADD.FTZ R133, R133, R134 ;  /* 0x0000008685851221 */ /* 0x000fe20000010000 */
[----:B------:R-:W-:Y:S01]  /*3090*/  @P1 PRMT R134, RZ, 0x5410, R112 ;  /* 0x00005410ff861816 */ /* 0x000fe20000000070 */
[----:B------:R-:W-:Y:S02]  /*30a0*/  FADD.FTZ R211, R211, -R208 ;  /* 0x800000d0d3d37221 */ /* 0x000fe40000010000 */
[----:B------:R-:W-:Y:S02]  /*30b0*/  FMUL.FTZ R208, R192, R201 ;  /* 0x000000c9c0d07220 */ /* 0x000fe40000410000 */
[----:B------:R-:W-:Y:S02]  /*30c0*/  FFMA.FTZ R202, R202, R171, R170 ;  /* 0x000000abcaca7223 */ /* 0x000fe400000100aa */
[----:B------:R-:W-:Y:S01]  /*30d0*/  @P1 FADD.FTZ R208, R208, R134 ;  /* 0x00000086d0d01221 */ /* 0x000fe20000010000 */
[----:B------:R-:W-:Y:S01]  /*30e0*/  @P1 PRMT R134, RZ, 0x7610, R112 ;  /* 0x00007610ff861816 */ /* 0x000fe20000000070 */
[----:B------:R-:W-:-:S02]  /*30f0*/  FMUL.FTZ R140, R192, R203 ;  /* 0x000000cbc08c7220 */ /* 0x000fc40000410000 */
[-C--:B------:R-:W-:Y:S02]  /*3100*/  FFMA.FTZ R210, R210, R171.reuse, R170 ;  /* 0x000000abd2d27223 */ /* 0x080fe400000100aa */
[----:B------:R-:W-:Y:S02]  /*3110*/  FADD.FTZ R205, R205, -R202 ;  /* 0x800000cacdcd7221 */ /* 0x000fe40000010000 */
[----:B------:R-:W-:Y:S02]  /*3120*/  FFMA.FTZ R204, R204, R171, R170 ;  /* 0x000000abcccc7223 */ /* 0x000fe400000100aa */
[----:B------:R-:W-:Y:S01]  /*3130*/  @P1 FADD.FTZ R140, R140, R134 ;  /* 0x000000868c8c1221 */ /* 0x000fe20000010000 */
[----:B------:R-:W-:Y:S01]  /*3140*/  @P1 PRMT R134, RZ, 0x5410, R113 ;  /* 0x00005410ff861816 */ /* 0x000fe20000000071 */
[----:B------:R-:W-:Y:S02]  /*3150*/  FADD.FTZ R213, R213, -R210 ;  /* 0x800000d2d5d57221 */ /* 0x000fe40000010000 */
[----:B------:R-:W-:-:S02]  /*3160*/  FMUL.FTZ R210, R192, R205 ;  /* 0x000000cdc0d27220 */ /* 0x000fc40000410000 */
[----:B------:R-:W-:Y:S02]  /*3170*/  FADD.FTZ R207, R207, -R204 ;  /* 0x800000cccfcf7221 */ /* 0x000fe40000010000 */
[----:B------:R-:W-:Y:S02]  /*3180*/  FFMA.FTZ R206, R206, R171, R170 ;  /* 0x000000abcece7223 */ /* 0x000fe400000100aa */
[----:B------:R-:W-:Y:S01]  /*3190*/  @P1 FADD.FTZ R210, R210, R134 ;  /* 0x00000086d2d21221 */ /* 0x000fe20000010000 */
[----:B------:R-:W-:Y:S01]  /*31a0*/  @P1 PRMT R134, RZ, 0x7610, R113 ;  /* 0x00007610ff861816 */ /* 0x000fe20000000071 */
[----:B------:R-:W-:Y:S02]  /*31b0*/  FMUL.FTZ R141, R192, R207 ;  /* 0x000000cfc08d7220 */ /* 0x000fe40000410000 */
[----:B------:R-:W-:Y:S02]  /*31c0*/  FFMA.FTZ R212, R212, R171, R170 ;  /* 0x000000abd4d47223 */ /* 0x000fe400000100aa */
[----:B------:R-:W-:-:S02]  /*31d0*/  FADD.FTZ R209, R209, -R206 ;  /* 0x800000ced1d17221 */ /* 0x000fc40000010000 */
[----:B------:R-:W-:Y:S01]  /*31e0*/  @P1 FADD.FTZ R141, R141, R134 ;  /* 0x000000868d8d1221 */ /* 0x000fe20000010000 */
[----:B------:R-:W-:Y:S01]  /*31f0*/  @P1 PRMT R134, RZ, 0x5410, R114 ;  /* 0x00005410ff861816 */ /* 0x000fe20000000072 */
[----:B------:R-:W-:Y:S02]  /*3200*/  FADD.FTZ R215, R215, -R212 ;  /* 0x800000d4d7d77221 */ /* 0x000fe40000010000 */
[C---:B------:R-:W-:Y:S02]  /*3210*/  FMUL.FTZ R212, R192.reuse, R209 ;  /* 0x000000d1c0d47220 */ /* 0x040fe40000410000 */
[----:B------:R-:W-:Y:S02]  /*3220*/  FMUL.FTZ R142, R192, R211 ;  /* 0x000000d3c08e7220 */ /* 0x000fe40000410000 */
[----:B------:R-:W-:Y:S01]  /*3230*/  @P1 FADD.FTZ R212, R212, R134 ;  /* 0x00000086d4d41221 */ /* 0x000fe20000010000 */
[----:B------:R-:W-:Y:S01]  /*3240*/  @P1 PRMT R134, RZ, 0x7610, R114 ;  /* 0x00007610ff861816 */ /* 0x000fe20000000072 */
[----:B------:R-:W-:-:S02]  /*3250*/  FFMA.FTZ R148, R214, R171, R170 ;  /* 0x000000abd6947223 */ /* 0x000fc400000100aa */
[----:B------:R-:W-:Y:S02]  /*3260*/  FMUL.FTZ R214, R192, R213 ;  /* 0x000000d5c0d67220 */ /* 0x000fe40000410000 */
[----:B------:R-:W-:Y:S01]  /*3270*/  @P1 FADD.FTZ R142, R142, R134 ;  /* 0x000000868e8e1221 */ /* 0x000fe20000010000 */
[----:B------:R-:W-:Y:S01]  /*3280*/  @P1 PRMT R134, RZ, 0x5410, R115 ;  /* 0x00005410ff861816 */ /* 0x000fe20000000073 */
[----:B------:R-:W-:-:S04]  /*3290*/  FMUL.FTZ R215, R192, R215 ;  /* 0x000000d7c0d77220 */ /* 0x000fc80000410000 */
[----:B------:R-:W-:Y:S01]  /*32a0*/  @P1 FADD.FTZ R214, R214, R134 ;  /* 0x00000086d6d61221 */ /* 0x000fe20000010000 */
[----:B------:R-:W-:Y:S01]  /*32b0*/  @P1 PRMT R134, RZ, 0x7610, R115 ;  /* 0x00007610ff861816 */ /* 0x000fe20000000073 */
[----:B------:R-:W-:Y:S02]  /*32c0*/  FADD.FTZ R148, R217, -R148 ;  /* 0x80000094d9947221 */ /* 0x000fe40000010000 */
[----:B------:R-:W-:Y:S02]  /*32d0*/  FFMA.FTZ R216, R216, R171, R170 ;  /* 0x000000abd8d87223 */ /* 0x000fe400000100aa */
[----:B------:R-:W-:Y:S01]  /*32e0*/  @P1 FADD.FTZ R215, R215, R134 ;  /* 0x00000086d7d71221 */ /* 0x000fe20000010000 */
[----:B------:R-:W-:Y:S01]  /*32f0*/  @P1 PRMT R134, RZ, 0x5410, R116 ;  /* 0x00005410ff861816 */ /* 0x000fe20000000074 */
[----:B------:R-:W-:Y:S02]  /*3300*/  FMUL.FTZ R148, R192, R148 ;  /* 0x00000094c0947220 */ /* 0x000fe40000410000 */
[----:B------:R-:W-:-:S02]  /*3310*/  FADD.FTZ R219, R219, -R216 ;  /* 0x800000d8dbdb7221 */ /* 0x000fc40000010000 */
[----:B------:R-:W-:Y:S02]  /*3320*/  FFMA.FTZ R218, R218, R171, R170 ;  /* 0x000000abdada7223 */ /* 0x000fe400000100aa */
        /* <DEDUP_REMOVED lines=22> */
[----:B------:R-:W-:Y:S01]  /*3490*/  FMUL.FTZ R219, R192, R226 ;  /* 0x000000e2c0db7220 */ /* 0x000fe20000410000 */
[----:B------:R-:W-:Y:S01]  /*34a0*/  ISETP.NE.U32.AND P0, PT, RZ, c[0x0][0x258], PT ;  /* 0x00009600ff007a0c */ /* 0x000fe20003f05070 */
[----:B------:R-:W-:Y:S01]  /*34b0*/  FADD.FTZ R221, R228, -R221 ;  /* 0x800000dde4dd7221 */ /* 0x000fe20000010000 */
[----:B------:R-:W3:Y:S01]  /*34c0*/  LDL.LU R227, [R1+0x118] ;  /* 0x0001180001e37983 */ /* 0x000ee20000300800 */
[----:B------:R-:W-:-:S02]  /*34d0*/  FFMA.FTZ R220, R229, R171, R170 ;  /* 0x000000abe5dc7223 */ /* 0x000fc400000100aa */
[----:B------:R-:W-:Y:S01]  /*34e0*/  @P1 FADD.FTZ R219, R219, R134 ;  /* 0x00000086dbdb1221 */ /* 0x000fe20000010000 */
[----:B------:R-:W-:Y:S01]  /*34f0*/  @P1 PRMT R134, RZ, 0x5410, R119 ;  /* 0x00005410ff861816 */ /* 0x000fe20000000077 */
[----:B------:R-:W-:Y:S02]  /*3500*/  FMUL.FTZ R221, R192, R221 ;  /* 0x000000ddc0dd7220 */ /* 0x000fe40000410000 */
[-CC-:B------:R-:W-:Y:S02]  /*3510*/  FFMA.FTZ R166, R231, R171.reuse, R170.reuse ;  /* 0x000000abe7a67223 */ /* 0x180fe400000100aa */
[-CC-:B------:R-:W-:Y:S02]  /*3520*/  FFMA.FTZ R167, R233, R171.reuse, R170.reuse ;  /* 0x000000abe9a77223 */ /* 0x180fe400000100aa */
[-CC-:B------:R-:W-:Y:S02]  /*3530*/  FFMA.FTZ R206, R235, R171.reuse, R170.reuse ;  /* 0x000000abebce7223 */ /* 0x180fe400000100aa */
[----:B------:R-:W-:Y:S01]  /*3540*/  FFMA.FTZ R237, R237, R171, R170 ;  /* 0x000000abeded7223 */ /* 0x000fe200000100aa */
[----:B------:R-:W-:Y:S01]  /*3550*/  ISETP.NE.AND.EX P0, PT, RZ, c[0x0][0x25c], PT, P0 ;  /* 0x00009700ff007a0c */ /* 0x000fe20003f05300 */
[----:B------:R-:W-:-:S02]  /*3560*/  FADD.FTZ R220, R230, -R220 ;  /* 0x800000dce6dc7221 */ /* 0x000fc40000010000 */
[----:B------:R-:W-:Y:S01]  /*3570*/  FFMA.FTZ R150, R239, R171, R170 ;  /* 0x000000abef967223 */ /* 0x000fe200000100aa */
[----:B------:R-:W-:Y:S01]  /*3580*/  HFMA2.MMA R226, -RZ, RZ, 0, 9.5367431640625e-07 ;  /* 0x00000010ffe27435 */ /* 0x000fe200000001ff */
[----:B------:R-:W-:Y:S01]  /*3590*/  @P1 FADD.FTZ R221, R221, R134 ;  /* 0x00000086dddd1221 */ /* 0x000fe20000010000 */
[----:B------:R-:W-:Y:S01]  /*35a0*/  @P1 PRMT R134, RZ, 0x7610, R119 ;  /* 0x00007610ff861816 */ /* 0x000fe20000000077 */
[----:B------:R-:W-:Y:S01]  /*35b0*/  FMUL.FTZ R220, R192, R220 ;  /* 0x000000dcc0dc7220 */ /* 0x000fe20000410000 */
[----:B------:R-:W2:Y:S01]  /*35c0*/  LDL.LU R229, [R1+0x10c] ;  /* 0x00010c0001e57983 */ /* 0x000ea20000300800 */
[----:B------:R-:W-:Y:S02]  /*35d0*/  FADD.FTZ R166, R232, -R166 ;  /* 0x800000a6e8a67221 */ /* 0x000fe40000010000 */
[----:B------:R-:W-:Y:S01]  /*35e0*/  @P1 FADD.FTZ R220, R220, R134 ;  /* 0x00000086dcdc1221 */ /* 0x000fe20000010000 */
[----:B------:R-:W-:Y:S01]  /*35f0*/  @P1 PRMT R134, RZ, 0x5410, R120 ;  /* 0x00005410ff861816 */ /* 0x000fe20000000078 */
[----:B------:R-:W-:-:S02]  /*3600*/  FMUL.FTZ R166, R192, R166 ;  /* 0x000000a6c0a67220 */ /* 0x000fc40000410000 */
[----:B------:R-:W-:Y:S02]  /*3610*/  FADD.FTZ R167, R234, -R167 ;  /* 0x800000a7eaa77221 */ /* 0x000fe40000010000 */
[----:B------:R-:W-:Y:S02]  /*3620*/  FADD.FTZ R206, R236, -R206 ;  /* 0x800000ceecce7221 */ /* 0x000fe40000010000 */
[----:B------:R-:W-:Y:S01]  /*3630*/  FADD.FTZ R238, R238, -R237 ;  /* 0x800000edeeee7221 */ /* 0x000fe20000010000 */
[----:B------:R-:W-:Y:S01]  /*3640*/  @P0 F2FP.BF16.PACK_AB R136, RZ, R199 ;  /* 0x000000c7ff88023e */ /* 0x000fe200000010ff */
[----:B------:R-:W-:Y:S01]  /*3650*/  @P1 FADD.FTZ R166, R166, R134 ;  /* 0x00000086a6a61221 */ /* 0x000fe20000010000 */
[----:B------:R-:W-:Y:S01]  /*3660*/  @P1 PRMT R134, RZ, 0x7610, R120 ;  /* 0x00007610ff861816 */ /* 0x000fe20000000078 */
[C---:B------:R-:W-:Y:S01]  /*3670*/  FMUL.FTZ R167, R192.reuse, R167 ;  /* 0x000000a7c0a77220 */ /* 0x040fe20000410000 */
[----:B------:R-:W-:Y:S01]  /*3680*/  @P0 F2FP.BF16.PACK_AB R135, RZ, R200 ;  /* 0x000000c8ff87023e */ /* 0x000fe200000010ff */
[----:B------:R-:W-:-:S02]  /*3690*/  FMUL.FTZ R206, R192, R206 ;  /* 0x000000cec0ce7220 */ /* 0x000fc40000410000 */
[----:B------:R-:W-:Y:S01]  /*36a0*/  FMUL.FTZ R198, R197, R191 ;  /* 0x000000bfc5c67220 */ /* 0x000fe20000410000 */
[----:B------:R-:W-:Y:S01]  /*36b0*/  @P0 F2FP.BF16.PACK_AB R138, RZ, R143 ;  /* 0x0000008fff8a023e */ /* 0x000fe200000010ff */
[----:B------:R-:W-:Y:S01]  /*36c0*/  @P1 FADD.FTZ R167, R167, R134 ;  /* 0x00000086a7a71221 */ /* 0x000fe20000010000 */
[----:B------:R-:W-:Y:S01]  /*36d0*/  @P1 PRMT R134, RZ, 0x5410, R121 ;  /* 0x00005410ff861816 */ /* 0x000fe20000000079 */
[----:B------:R-:W-:Y:S01]  /*36e0*/  FMUL.FTZ R207, R192, R238 ;  /* 0x000000eec0cf7220 */ /* 0x000fe20000410000 */
[----:B------:R-:W-:Y:S01]  /*36f0*/  @P0 F2FP.BF16.PACK_AB R139, RZ, R147 ;  /* 0x00000093ff8b023e */ /* 0x000fe200000010ff */
[----:B------:R-:W-:Y:S02]  /*3700*/  FADD.FTZ R150, R240, -R150 ;  /* 0x80000096f0967221 */ /* 0x000fe40000010000 */
[-C--:B------:R-:W-:Y:S02]  /*3710*/  FMUL.FTZ R201, R132, R191.reuse ;  /* 0x000000bf84c97220 */ /* 0x080fe40000410000 */
[----:B------:R-:W-:-:S02]  /*3720*/  FMUL.FTZ R202, R143, R191 ;  /* 0x000000bf8fca7220 */ /* 0x000fc40000410000 */
[-C--:B------:R-:W-:Y:S02]  /*3730*/  FMUL.FTZ R203, R145, R191.reuse ;  /* 0x000000bf91cb7220 */ /* 0x080fe40000410000 */
[-C--:B------:R-:W-:Y:S02]  /*3740*/  FMUL.FTZ R204, R147, R191.reuse ;  /* 0x000000bf93cc7220 */ /* 0x080fe40000410000 */
[----:B------:R-:W-:Y:S01]  /*3750*/  FMUL.FTZ R205, R133, R191 ;  /* 0x000000bf85cd7220 */ /* 0x000fe20000410000 */
[----:B------:R-:W-:Y:S01]  /*3760*/  @P0 F2FP.BF16.PACK_AB R137, RZ, R132 ;  /* 0x00000084ff89023e */ /* 0x000fe200000010ff */
[----:B------:R-:W-:Y:S01]  /*3770*/  @P1 FADD.FTZ R206, R206, R134 ;  /* 0x00000086cece1221 */ /* 0x000fe20000010000 */
[----:B------:R-:W-:Y:S01]  /*3780*/  @P1 PRMT R134, RZ, 0x7610, R121 ;  /* 0x00007610ff861816 */ /* 0x000fe20000000079 */
[----:B------:R-:W-:Y:S01]  /*3790*/  FMUL.FTZ R150, R192, R150 ;  /* 0x00000096c0967220 */ /* 0x000fe20000410000 */
[----:B------:R-:W-:Y:S01]  /*37a0*/  @P0 F2FP.BF16.PACK_AB R209, RZ, R133 ;  /* 0x00000085ffd1023e */ /* 0x000fe200000010ff */
[----:B------:R-:W-:Y:S01]  /*37b0*/  FMUL.FTZ R211, R141, R191 ;  /* 0x000000bf8dd37220 */ /* 0x000fe20000410000 */
[----:B------:R-:W-:Y:S01]  /*37c0*/  @P0 F2FP.BF16.PACK_AB R146, RZ, R145 ;  /* 0x00000091ff92023e */ /* 0x000fe200000010ff */
[----:B------:R-:W-:Y:S01]  /*37d0*/  @P1 FADD.FTZ R207, R207, R134 ;  /* 0x00000086cfcf1221 */ /* 0x000fe20000010000 */
[----:B------:R-:W-:Y:S01]  /*37e0*/  @P1 PRMT R134, RZ, 0x5410, R122 ;  /* 0x00005410ff861816 */ /* 0x000fe2000000007a */
[-C--:B------:R-:W-:Y:S01]  /*37f0*/  FMUL.FTZ R199, R199, R191.reuse ;  /* 0x000000bfc7c77220 */ /* 0x080fe20000410000 */
[----:B------:R-:W-:Y:S01]  /*3800*/  @P0 PRMT R128, R135, 0x7610, R128 ;  /* 0x0000761087800816 */ /* 0x000fe20000000080 */
[----:B------:R-:W-:-:S02]  /*3810*/  FMUL.FTZ R200, R200, R191 ;  /* 0x000000bfc8c87220 */ /* 0x000fc40000410000 */
[----:B------:R-:W-:Y:S02]  /*3820*/  FFMA.FTZ R151, R241, R171, R170 ;  /* 0x000000abf1977223 */ /* 0x000fe400000100aa */
[----:B------:R-:W-:Y:S01]  /*3830*/  FMUL.FTZ R213, R142, R191 ;  /* 0x000000bf8ed57220 */ /* 0x000fe20000410000 */
[----:B------:R-:W-:Y:S01]  /*3840*/  @P0 F2FP.BF16.PACK_AB R222, RZ, R212 ;  /* 0x000000d4ffde023e */ /* 0x000fe200000010ff */
[----:B------:R-:W-:Y:S01]  /*3850*/  @P1 FADD.FTZ R150, R150, R134 ;  /* 0x0000008696961221 */ /* 0x000fe20000010000 */
[----:B------:R-:W-:Y:S01]  /*3860*/  @P0 F2FP.BF16.PACK_AB R134, RZ, R197 ;  /* 0x000000c5ff86023e */ /* 0x000fe200000010ff */
[----:B------:R-:W-:Y:S01]  /*3870*/  FMUL.FTZ R135, R62, R198 ;  /* 0x000000c63e877220 */ /* 0x000fe20000410000 */
[----:B------:R-:W-:Y:S01]  /*3880*/  @P0 F2FP.BF16.PACK_AB R223, RZ, R214 ;  /* 0x000000d6ffdf023e */ /* 0x000fe200000010ff */
[----:B------:R-:W-:Y:S01]  /*3890*/  FMUL.FTZ R144, R63, R199 ;  /* 0x000000c73f907220 */ /* 0x000fe20000410000 */
[----:B------:R-:W-:Y:S01]  /*38a0*/  @P0 PRMT R129, R138, 0x7610, R129 ;  /* 0x000076108a810816 */ /* 0x000fe20000000081 */
[----:B------:R-:W-:Y:S01]  /*38b0*/  FMUL.FTZ R132, R64, R200 ;  /* 0x000000c840847220 */ /* 0x000fe20000410000 */
[----:B------:R-:W-:Y:S01]  /*38c0*/  @P0 PRMT R130, R139, 0x7610, R130 ;  /* 0x000076108b820816 */ /* 0x000fe20000000082 */
[----:B------:R-:W-:Y:S01]  /*38d0*/  FMUL.FTZ R133, R66, R202 ;  /* 0x000000ca42857220 */ /* 0x000fe20000410000 */
[----:B------:R-:W-:Y:S01]  /*38e0*/  @P0 PRMT R131, R134, 0x7610, R131 ;  /* 0x0000761086830816 */ /* 0x000fe20000000083 */
[----:B------:R-:W-:Y:S01]  /*38f0*/  FMUL.FTZ R139, R67, R203 ;  /* 0x000000cb438b7220 */ /* 0x000fe20000410000 */
[----:B------:R-:W2:Y:S01]  /*3900*/  LDL.LU R228, [R1+0x110] ;  /* 0x0001100001e47983 */ /* 0x000ea20000300800 */
[----:B------:R-:W-:Y:S01]  /*3910*/  FMUL.FTZ R138, R65, R201 ;  /* 0x000000c9418a7220 */ /* 0x000fe20000410000 */
[----:B------:R-:W-:Y:S01]  /*3920*/  F2FP.BF16.PACK_AB R135, R144, R135 ;  /* 0x000000879087723e */ /* 0x000fe200000010ff */
[----:B------:R-:W-:-:S02]  /*3930*/  FMUL.FTZ R134, R60, R204 ;  /* 0x000000cc3c867220 */ /* 0x000fc40000410000 */
[----:B------:R-:W-:Y:S01]  /*3940*/  FMUL.FTZ R143, R61, R205 ;  /* 0x000000cd3d8f7220 */ /* 0x000fe20000410000 */
[----:B------:R-:W-:Y:S01]  /*3950*/  @P0 PRMT R131, R131, 0x5410, R136 ;  /* 0x0000541083830816 */ /* 0x000fe20000000088 */
[-C--:B------:R-:W-:Y:S01]  /*3960*/  IMAD.WIDE.U32 R144, R193, R226.reuse, c[0x0][0x170] ;  /* 0x00005c00c1907625 */ /* 0x080fe200078e00e2 */
[----:B------:R-:W-:Y:S01]  /*3970*/  @P0 PRMT R128, R128, 0x5410, R137 ;  /* 0x0000541080800816 */ /* 0x000fe20000000089 */
[----:B------:R-:W2:Y:S01]  /*3980*/  LDL.LU R231, [R1+0x104] ;  /* 0x0001040001e77983 */ /* 0x000ea20000300800 */
[----:B------:R-:W-:Y:S01]  /*3990*/  F2FP.BF16.PACK_AB R133, R139, R133 ;  /* 0x000000858b85723e */ /* 0x000fe200000010ff */
[----:B------:R-:W-:Y:S01]  /*39a0*/  @P0 IMAD.WIDE.U32 R136, R193, R226, c[0x0][0x258] ;  /* 0x00009600c1880625 */ /* 0x000fe200078e00e2 */
[----:B------:R-:W-:Y:S01]  /*39b0*/  F2FP.BF16.PACK_AB R132, R138, R132 ;  /* 0x000000848a84723e */ /* 0x000fe200000010ff */
[----:B------:R-:W2:Y:S01]  /*39c0*/  LDL.LU R230, [R1+0x108] ;  /* 0x0001080001e67983 */ /* 0x000ea20000300800 */
[----:B------:R-:W-:Y:S01]  /*39d0*/  @P0 PRMT R129, R129, 0x5410, R146 ;  /* 0x0000541081810816 */ /* 0x000fe20000000092 */
[----:B------:R-:W-:Y:S01]  /*39e0*/  IMAD.WIDE.U32 R138, R193, R226, c[0x0][0x248] ;  /* 0x00009200c18a7625 */ /* 0x000fe200078e00e2 */
[----:B------:R-:W-:Y:S01]  /*39f0*/  @P0 PRMT R130, R130, 0x5410, R209 ;  /* 0x0000541082820816 */ /* 0x000fe200000000d1 */
[----:B------:R-:W2:Y:S01]  /*3a00*/  LDG.E.128 R144, [R144.64] ;  /* 0x0000000490907981 */ /* 0x000ea2000c1e1d00 */
[----:B------:R-:W-:-:S02]  /*3a10*/  F2FP.BF16.PACK_AB R134, R143, R134 ;  /* 0x000000868f86723e */ /* 0x000fc400000010ff */
[----:B------:R-:W-:Y:S01]  /*3a20*/  @P0 F2FP.BF16.PACK_AB R197, RZ, R210 ;  /* 0x000000d2ffc5023e */ /* 0x000fe200000010ff */
[----:B------:R-:W-:Y:S01]  /*3a30*/  FMUL.FTZ R210, R210, R191 ;  /* 0x000000bfd2d27220 */ /* 0x000fe20000410000 */
[----:B------:R0:W-:Y:S01]  /*3a40*/  @P0 STG.E.128 [R136.64], R128 ;  /* 0x0000008088000986 */ /* 0x0001e2000c101d04 */
[----:B------:R-:W-:-:S03]  /*3a50*/  FADD.FTZ R151, R242, -R151 ;  /* 0x80000097f2977221 */ /* 0x000fc60000010000 */
[----:B------:R1:W-:Y:S01]  /*3a60*/  STG.E.128 [R138.64], R132 ;  /* 0x000000848a007986 */ /* 0x0003e2000c101d04 */
[----:B------:R-:W-:Y:S01]  /*3a70*/  FMUL.FTZ R209, R140, R191 ;  /* 0x000000bf8cd17220 */ /* 0x000fe20000410000 */
[----:B------:R-:W-:Y:S01]  /*3a80*/  @P0 F2FP.BF16.PACK_AB R143, RZ, R140 ;  /* 0x0000008cff8f023e */ /* 0x000fe200000010ff */
[----:B------:R-:W-:Y:S01]  /*3a90*/  FMUL.FTZ R151, R192, R151 ;  /* 0x00000097c0977220 */ /* 0x000fe20000410000 */
[----:B------:R-:W2:Y:S01]  /*3aa0*/  LDL.LU R233, [R1+0xfc] ;  /* 0x0000fc0001e97983 */ /* 0x000ea20000300800 */
[-C--:B------:R-:W-:Y:S02]  /*3ab0*/  FMUL.FTZ R212, R212, R191.reuse ;  /* 0x000000bfd4d47220 */ /* 0x080fe40000410000 */
[----:B------:R-:W-:Y:S01]  /*3ac0*/  FMUL.FTZ R214, R214, R191 ;  /* 0x000000bfd6d67220 */ /* 0x000fe20000410000 */
[----:B------:R-:W2:Y:S01]  /*3ad0*/  LDL.LU R235, [R1+0x100] ;  /* 0x0001000001eb7983 */ /* 0x000ea20000300800 */
[----:B------:R-:W-:Y:S02]  /*3ae0*/  FMUL.FTZ R224, R53, R213 ;  /* 0x000000d535e07220 */ /* 0x000fe40000410000 */
[----:B------:R-:W-:Y:S01]  /*3af0*/  FFMA.FTZ R243, R243, R171, R170 ;  /* 0x000000abf3f37223 */ /* 0x000fe200000100aa */
[----:B------:R-:W2:Y:S01]  /*3b00*/  LDL.LU R232, [R1+0xf4] ;  /* 0x0000f40001e87983 */ /* 0x000ea20000300800 */
[----:B0-----:R-:W-:Y:S01]  /*3b10*/  @P0 F2FP.BF16.PACK_AB R136, RZ, R208 ;  /* 0x000000d0ff88023e */ /* 0x001fe200000010ff */
[----:B------:R-:W-:Y:S01]  /*3b20*/  FMUL.FTZ R208, R208, R191 ;  /* 0x000000bfd0d07220 */ /* 0x000fe20000410000 */
[----:B------:R-:W-:-:S02]  /*3b30*/  @P0 F2FP.BF16.PACK_AB R137, RZ, R141 ;  /* 0x0000008dff89023e */ /* 0x000fc400000010ff */
[----:B-1----:R-:W-:Y:S01]  /*3b40*/  @P0 F2FP.BF16.PACK_AB R138, RZ, R142 ;  /* 0x0000008eff8a023e */ /* 0x002fe200000010ff */
[----:B------:R-:W-:Y:S01]  /*3b50*/  FMUL.FTZ R133, R58, R210 ;  /* 0x000000d23a857220 */ /* 0x000fe20000410000 */
[----:B------:R-:W-:Y:S01]  /*3b60*/  @P0 F2FP.BF16.PACK_AB R139, RZ, R215 ;  /* 0x000000d7ff8b023e */ /* 0x000fe200000010ff */
[----:B------:R-:W-:Y:S01]  /*3b70*/  FMUL.FTZ R142, R59, R211 ;  /* 0x000000d33b8e7220 */ /* 0x000fe20000410000 */
[----:B------:R-:W-:Y:S01]  /*3b80*/  @P1 PRMT R132, RZ, 0x7610, R122 ;  /* 0x00007610ff841816 */ /* 0x000fe2000000007a */
[----:B------:R-:W-:Y:S01]  /*3b90*/  FMUL.FTZ R215, R215, R191 ;  /* 0x000000bfd7d77220 */ /* 0x000fe20000410000 */
[----:B------:R-:W-:Y:S01]  /*3ba0*/  @P0 PRMT R129, R197, 0x7610, R129 ;  /* 0x00007610c5810816 */ /* 0x000fe20000000081 */
[----:B------:R-:W-:Y:S01]  /*3bb0*/  FMUL.FTZ R140, R56, R208 ;  /* 0x000000d0388c7220 */ /* 0x000fe20000410000 */
[----:B------:R-:W-:Y:S01]  /*3bc0*/  F2FP.BF16.PACK_AB R133, R142, R133 ;  /* 0x000000858e85723e */ /* 0x000fe200000010ff */
[----:B------:R-:W-:Y:S01]  /*3bd0*/  FMUL.FTZ R141, R57, R209 ;  /* 0x000000d1398d7220 */ /* 0x000fe20000410000 */
[----:B------:R-:W-:Y:S01]  /*3be0*/  IADD3 R142, R193, 0x80, RZ ;  /* 0x00000080c18e7810 */ /* 0x000fe20007ffe0ff */
[----:B------:R-:W-:Y:S01]  /*3bf0*/  FMUL.FTZ R134, R52, R212 ;  /* 0x000000d434867220 */ /* 0x000fe20000410000 */
[----:B------:R-:W-:Y:S01]  /*3c00*/  @P0 PRMT R128, R136, 0x7610, R128 ;  /* 0x0000761088800816 */ /* 0x000fe20000000080 */
[----:B------:R-:W-:Y:S01]  /*3c10*/  FMUL.FTZ R135, R54, R214 ;  /* 0x000000d636877220 */ /* 0x000fe20000410000 */
[----:B------:R-:W-:Y:S01]  /*3c20*/  @P0 PRMT R130, R222, 0x7610, R130 ;  /* 0x00007610de820816 */ /* 0x000fe20000000082 */
[----:B------:R-:W-:Y:S01]  /*3c30*/  FMUL.FTZ R225, R55, R215 ;  /* 0x000000d737e17220 */ /* 0x000fe20000410000 */
[----:B------:R-:W-:Y:S01]  /*3c40*/  @P0 PRMT R131, R223, 0x7610, R131 ;  /* 0x00007610df830816 */ /* 0x000fe20000000083 */
[----:B------:R-:W-:Y:S01]  /*3c50*/  @P1 FADD.FTZ R151, R151, R132 ;  /* 0x0000008497971221 */ /* 0x000fe20000010000 */
[----:B------:R-:W-:Y:S01]  /*3c60*/  F2FP.BF16.PACK_AB R132, R141, R140 ;  /* 0x0000008c8d84723e */ /* 0x000fe200000010ff */
[-C--:B------:R-:W-:Y:S01]  /*3c70*/  IMAD.WIDE.U32 R140, R196, R226.reuse, c[0x0][0x170] ;  /* 0x00005c00c48c7625 */ /* 0x080fe200078e00e2 */
[----:B------:R-:W-:Y:S01]  /*3c80*/  LEA R136, P3, R142, c[0x0][0x248], 0x4 ;  /* 0x000092008e887a11 */ /* 0x000fe200078620ff */
[----:B------:R-:W3:Y:S01]  /*3c90*/  LDL.LU R234, [R1+0xf8] ;  /* 0x0000f80001ea7983 */ /* 0x000ee20000300800 */
[----:B------:R-:W-:Y:S01]  /*3ca0*/  @P0 PRMT R128, R128, 0x5410, R143 ;  /* 0x0000541080800816 */ /* 0x000fe2000000008f */
[----:B------:R-:W-:Y:S01]  /*3cb0*/  @P0 IMAD.WIDE.U32 R196, R196, R226, c[0x0][0x258] ;  /* 0x00009600c4c40625 */ /* 0x000fe200078e00e2 */
[----:B------:R-:W-:Y:S01]  /*3cc0*/  @P0 PRMT R129, R129, 0x5410, R137 ;  /* 0x0000541081810816 */ /* 0x000fe20000000089 */
[----:B------:R-:W3:Y:S01]  /*3cd0*/  LDL.LU R236, [R1+0xec] ;  /* 0x0000ec0001ec7983 */ /* 0x000ee20000300800 */
[----:B------:R-:W-:-:S02]  /*3ce0*/  @P0 PRMT R130, R130, 0x5410, R138 ;  /* 0x0000541082820816 */ /* 0x000fc4000000008a */
[----:B------:R-:W-:Y:S01]  /*3cf0*/  @P0 PRMT R131, R131, 0x5410, R139 ;  /* 0x0000541083830816 */ /* 0x000fe2000000008b */
[----:B------:R-:W-:Y:S01]  /*3d00*/  FADD.FTZ R244, R244, -R243 ;  /* 0x800000f3f4f47221 */ /* 0x000fe20000010000 */
[----:B------:R-:W-:Y:S01]  /*3d10*/  F2FP.BF16.PACK_AB R135, R225, R135 ;  /* 0x00000087e187723e */ /* 0x000fe200000010ff */
[----:B------:R-:W-:Y:S01]  /*3d20*/  FFMA.FTZ R245, R245, R171, R170 ;  /* 0x000000abf5f57223 */ /* 0x000fe200000100aa */
[----:B------:R-:W-:Y:S01]  /*3d30*/  F2FP.BF16.PACK_AB R134, R224, R134 ;  /* 0x00000086e086723e */ /* 0x000fe200000010ff */
[----:B------:R-:W3:Y:S01]  /*3d40*/  LDL.LU R239, [R1+0xf0] ;  /* 0x0000f00001ef7983 */ /* 0x000ee20000300800 */
[----:B------:R-:W-:-:S03]  /*3d50*/  LEA.HI.X R137, R142, c[0x0][0x24c], RZ, 0x4, P3 ;  /* 0x000093008e897a11 */ /* 0x000fc600018f24ff */
[----:B------:R-:W3:Y:S04]  /*3d60*/  LDG.E.128 R140, [R140.64] ;  /* 0x000000048c8c7981 */ /* 0x000ee8000c1e1d00 */
[----:B------:R-:W-:Y:S01]  /*3d70*/  @P0 STG.E.128 [R196.64], R128 ;  /* 0x00000080c4000986 */ /* 0x000fe2000c101d04 */
[----:B------:R-:W-:-:S03]  /*3d80*/  IADD3 R222, R193, 0x100, RZ ;  /* 0x00000100c1de7810 */ /* 0x000fc60007ffe0ff */
[----:B------:R0:W-:Y:S01]  /*3d90*/  STG.E.128 [R136.64], R132 ;  /* 0x0000008488007986 */ /* 0x0001e2000c101d04 */
[----:B------:R-:W-:Y:S02]  /*3da0*/  @P0 F2FP.BF16.PACK_AB R138, RZ, R219 ;  /* 0x000000dbff8a023e */ /* 0x000fe400000010ff */
[----:B------:R-:W-:Y:S01]  /*3db0*/  @P0 F2FP.BF16.PACK_AB R139, RZ, R220 ;  /* 0x000000dcff8b023e */ /* 0x000fe200000010ff */
[-C--:B------:R-:W-:Y:S01]  /*3dc0*/  FMUL.FTZ R219, R219, R191.reuse ;  /* 0x000000bfdbdb7220 */ /* 0x080fe20000410000 */
[----:B------:R-:W-:Y:S01]  /*3dd0*/  IADD3 R223, R193, 0x180, RZ ;  /* 0x00000180c1df7810 */ /* 0x000fe20007ffe0ff */
[----:B------:R-:W-:Y:S01]  /*3de0*/  FMUL.FTZ R244, R192, R244 ;  /* 0x000000f4c0f47220 */ /* 0x000fe20000410000 */
[----:B------:R-:W3:Y:S01]  /*3df0*/  LDL.LU R237, [R1+0xe4] ;  /* 0x0000e40001ed7983 */ /* 0x000ee20000300800 */
[----:B------:R-:W-:Y:S02]  /*3e00*/  FADD.FTZ R246, R246, -R245 ;  /* 0x800000f5f6f67221 */ /* 0x000fe40000010000 */
[----:B------:R-:W-:Y:S01]  /*3e10*/  FMUL.FTZ R224, R167, R191 ;  /* 0x000000bfa7e07220 */ /* 0x000fe20000410000 */
[----:B------:R-:W3:Y:S01]  /*3e20*/  LDL.LU R241, [R1+0xe8] ;  /* 0x0000e80001f17983 */ /* 0x000ee20000300800 */
[----:B0-----:R-:W-:-:S02]  /*3e30*/  @P0 F2FP.BF16.PACK_AB R134, RZ, R148 ;  /* 0x00000094ff86023e */ /* 0x001fc400000010ff */
[----:B------:R-:W-:Y:S02]  /*3e40*/  @P0 F2FP.BF16.PACK_AB R135, RZ, R216 ;  /* 0x000000d8ff87023e */ /* 0x000fe400000010ff */
[----:B------:R-:W-:Y:S02]  /*3e50*/  @P0 F2FP.BF16.PACK_AB R136, RZ, R218 ;  /* 0x000000daff88023e */ /* 0x000fe400000010ff */
[----:B------:R-:W-:Y:S01]  /*3e60*/  @P0 F2FP.BF16.PACK_AB R137, RZ, R221 ;  /* 0x000000ddff89023e */ /* 0x000fe200000010ff */
[----:B------:R-:W-:Y:S01]  /*3e70*/  FMUL.FTZ R196, R221, R191 ;  /* 0x000000bfddc47220 */ /* 0x000fe20000410000 */
[----:B------:R-:W-:Y:S01]  /*3e80*/  @P0 F2FP.BF16.PACK_AB R132, RZ, R149 ;  /* 0x00000095ff84023e */ /* 0x000fe200000010ff */
[----:B------:R-:W-:Y:S01]  /*3e90*/  FMUL.FTZ R197, R220, R191 ;  /* 0x000000bfdcc57220 */ /* 0x000fe20000410000 */
[----:B------:R-:W-:Y:S01]  /*3ea0*/  @P0 F2FP.BF16.PACK_AB R133, RZ, R217 ;  /* 0x000000d9ff85023e */ /* 0x000fe200000010ff */
[----:B------:R-:W-:Y:S01]  /*3eb0*/  FMUL.FTZ R246, R192, R246 ;  /* 0x000000f6c0f67220 */ /* 0x000fe20000410000 */
[----:B------:R-:W-:Y:S01]  /*3ec0*/  @P0 PRMT R128, R134, 0x7610, R128 ;  /* 0x0000761086800816 */ /* 0x000fe20000000080 */
[----:B------:R-:W3:Y:S01]  /*3ed0*/  LDL.LU R240, [R1+0xdc] ;  /* 0x0000dc0001f07983 */ /* 0x000ee20000300800 */
[----:B------:R-:W-:-:S02]  /*3ee0*/  @P0 PRMT R129, R135, 0x7610, R129 ;  /* 0x0000761087810816 */ /* 0x000fc40000000081 */
[----:B------:R-:W-:Y:S02]  /*3ef0*/  @P0 PRMT R130, R136, 0x7610, R130 ;  /* 0x0000761088820816 */ /* 0x000fe40000000082 */
[----:B------:R-:W-:Y:S01]  /*3f00*/  @P0 PRMT R131, R137, 0x7610, R131 ;  /* 0x0000761089830816 */ /* 0x000fe20000000083 */
[-C--:B------:R-:W-:Y:S01]  /*3f10*/  IMAD.WIDE.U32 R136, R222, R226.reuse, c[0x0][0x170] ;  /* 0x00005c00de887625 */ /* 0x080fe200078e00e2 */
[----:B------:R-:W-:Y:S01]  /*3f20*/  @P0 PRMT R128, R128, 0x5410, R132 ;  /* 0x0000541080800816 */ /* 0x000fe20000000084 */
[----:B------:R-:W3:Y:S01]  /*3f30*/  LDL.LU R242, [R1+0xe0] ;  /* 0x0000e00001f27983 */ /* 0x000ee20000300800 */
[----:B------:R-:W-:Y:S01]  /*3f40*/  @P0 PRMT R129, R129, 0x5410, R133 ;  /* 0x0000541081810816 */ /* 0x000fe20000000085 */
[----:B------:R-:W-:Y:S01]  /*3f50*/  @P0 IMAD.WIDE.U32 R132, R195, R226, c[0x0][0x258] ;  /* 0x00009600c3840625 */ /* 0x000fe200078e00e2 */
[----:B------:R-:W-:Y:S01]  /*3f60*/  @P0 PRMT R130, R130, 0x5410, R138 ;  /* 0x0000541082820816 */ /* 0x000fe2000000008a */
[----:B------:R-:W3:Y:S01]  /*3f70*/  LDL.LU R243, [R1+0xd4] ;  /* 0x0000d40001f37983 */ /* 0x000ee20000300800 */
[----:B------:R-:W-:Y:S01]  /*3f80*/  @P0 PRMT R131, R131, 0x5410, R139 ;  /* 0x0000541083830816 */ /* 0x000fe2000000008b */
[----:B------:R-:W-:-:S02]  /*3f90*/  FMUL.FTZ R135, R46, R196 ;  /* 0x000000c42e877220 */ /* 0x000fc40000410000 */
[----:B------:R-:W-:Y:S01]  /*3fa0*/  FMUL.FTZ R134, R47, R197 ;  /* 0x000000c52f867220 */ /* 0x000fe20000410000 */
[----:B------:R-:W3:Y:S01]  /*3fb0*/  LDG.E.128 R136, [R136.64] ;  /* 0x0000000488887981 */ /* 0x000ee2000c1e1d00 */
[-C--:B------:R-:W-:Y:S02]  /*3fc0*/  FMUL.FTZ R218, R218, R191.reuse ;  /* 0x000000bfdada7220 */ /* 0x080fe40000410000 */
[-C--:B------:R-:W-:Y:S01]  /*3fd0*/  FMUL.FTZ R216, R216, R191.reuse ;  /* 0x000000bfd8d87220 */ /* 0x080fe20000410000 */
[----:B------:R0:W-:Y:S01]  /*3fe0*/  @P0 STG.E.128 [R132.64], R128 ;  /* 0x0000008084000986 */ /* 0x0001e2000c101d04 */
[----:B------:R-:W-:Y:S01]  /*3ff0*/  FMUL.FTZ R217, R217, R191 ;  /* 0x000000bfd9d97220 */ /* 0x000fe20000410000 */
[----:B------:R-:W-:Y:S01]  /*4000*/  F2FP.BF16.PACK_AB R135, R134, R135 ;  /* 0x000000878687723e */ /* 0x000fe200000010ff */
[----:B------:R-:W-:Y:S02]  /*4010*/  FMUL.FTZ R134, R44, R218 ;  /* 0x000000da2c867220 */ /* 0x000fe40000410000 */
[----:B------:R-:W-:-:S02]  /*4020*/  FMUL.FTZ R220, R148, R191 ;  /* 0x000000bf94dc7220 */ /* 0x000fc40000410000 */
[----:B------:R-:W-:Y:S01]  /*4030*/  FMUL.FTZ R221, R149, R191 ;  /* 0x000000bf95dd7220 */ /* 0x000fe20000410000 */
[----:B------:R-:W-:Y:S01]  /*4040*/  @P1 PRMT R195, RZ, 0x5410, R123 ;  /* 0x00005410ffc31816 */ /* 0x000fe2000000007b */
[----:B------:R-:W-:Y:S01]  /*4050*/  FMUL.FTZ R148, R51, R217 ;  /* 0x000000d933947220 */ /* 0x000fe20000410000 */
[----:B------:R-:W3:Y:S01]  /*4060*/  LDL.LU R245, [R1+0xd8] ;  /* 0x0000d80001f57983 */ /* 0x000ee20000300800 */
[----:B------:R-:W-:Y:S02]  /*4070*/  FMUL.FTZ R149, R49, R221 ;  /* 0x000000dd31957220 */ /* 0x000fe40000410000 */
[----:B0-----:R-:W-:Y:S01]  /*4080*/  FMUL.FTZ R132, R45, R219 ;  /* 0x000000db2d847220 */ /* 0x001fe20000410000 */
[----:B------:R-:W-:Y:S01]  /*4090*/  IADD3 R193, R193, 0x200, RZ ;  /* 0x00000200c1c17810 */ /* 0x000fe20007ffe0ff */
[----:B------:R-:W-:Y:S01]  /*40a0*/  FMUL.FTZ R133, R50, R216 ;  /* 0x000000d832857220 */ /* 0x000fe20000410000 */
[----:B------:R-:W3:Y:S02]  /*40b0*/  LDL.LU R238, [R1+0xcc] ;  /* 0x0000cc0001ee7983 */ /* 0x000ee40000300800 */
[----:B------:R-:W-:Y:S01]  /*40c0*/  F2FP.BF16.PACK_AB R134, R132, R134 ;  /* 0x000000868486723e */ /* 0x000fe200000010ff */
[----:B------:R-:W-:Y:S01]  /*40d0*/  FMUL.FTZ R132, R48, R220 ;  /* 0x000000dc30847220 */ /* 0x000fe20000410000 */
[----:B------:R-:W-:Y:S01]  /*40e0*/  F2FP.BF16.PACK_AB R133, R148, R133 ;  /* 0x000000859485723e */ /* 0x000fe200000010ff */
[----:B------:R-:W-:Y:S01]  /*40f0*/  @P1 FADD.FTZ R244, R244, R195 ;  /* 0x000000c3f4f41221 */ /* 0x000fe20000010000 */
[----:B------:R-:W-:Y:S01]  /*4100*/  LEA R148, P3, R222, c[0x0][0x248], 0x4 ;  /* 0x00009200de947a11 */ /* 0x000fe200078620ff */
[----:B------:R-:W3:Y:S01]  /*4110*/  LDL.LU R225, [R1+0xd0] ;  /* 0x0000d00001e17983 */ /* 0x000ee20000300800 */
[----:B------:R-:W-:-:S02]  /*4120*/  F2FP.BF16.PACK_AB R132, R149, R132 ;  /* 0x000000849584723e */ /* 0x000fc400000010ff */
[----:B------:R-:W-:Y:S02]  /*4130*/  LEA.HI.X R149, R222, c[0x0][0x24c], RZ, 0x4, P3 ;  /* 0x00009300de957a11 */ /* 0x000fe400018f24ff */
[----:B------:R-:W-:Y:S02]  /*4140*/  @P1 PRMT R195, RZ, 0x7610, R123 ;  /* 0x00007610ffc31816 */ /* 0x000fe4000000007b */
[----:B------:R-:W-:Y:S01]  /*4150*/  @P0 F2FP.BF16.PACK_AB R222, RZ, R166 ;  /* 0x000000a6ffde023e */ /* 0x000fe200000010ff */
[----:B------:R0:W-:Y:S02]  /*4160*/  STG.E.128 [R148.64], R132 ;  /* 0x0000008494007986 */ /* 0x0001e4000c101d04 */
[----:B------:R-:W-:Y:S01]  /*4170*/  @P1 FADD.FTZ R246, R246, R195 ;  /* 0x000000c3f6f61221 */ /* 0x000fe20000010000 */
[----:B------:R-:W-:Y:S02]  /*4180*/  @P0 PRMT R128, R222, 0x7610, R128 ;  /* 0x00007610de800816 */ /* 0x000fe40000000080 */
[----:B------:R-:W-:-:S02]  /*4190*/  @P0 F2FP.BF16.PACK_AB R222, RZ, R244 ;  /* 0x000000f4ffde023e */ /* 0x000fc400000010ff */
[----:B------:R-:W-:Y:S02]  /*41a0*/  @P0 F2FP.BF16.PACK_AB R195, RZ, R151 ;  /* 0x00000097ffc3023e */ /* 0x000fe400000010ff */
[----:B------:R-:W-:Y:S02]  /*41b0*/  @P0 PRMT R131, R222, 0x7610, R131 ;  /* 0x00007610de830816 */ /* 0x000fe40000000083 */
[----:B0-----:R-:W-:Y:S02]  /*41c0*/  @P0 F2FP.BF16.PACK_AB R148, RZ, R167 ;  /* 0x000000a7ff94023e */ /* 0x001fe400000010ff */
[----:B------:R-:W-:Y:S02]  /*41d0*/  @P0 F2FP.BF16.PACK_AB R135, RZ, R150 ;  /* 0x00000096ff87023e */ /* 0x000fe400000010ff */
[----:B------:R-:W-:Y:S02]  /*41e0*/  @P0 F2FP.BF16.PACK_AB R134, RZ, R206 ;  /* 0x000000ceff86023e */ /* 0x000fe400000010ff */
[----:B------:R-:W-:-:S02]  /*41f0*/  @P0 PRMT R130, R135, 0x7610, R130 ;  /* 0x0000761087820816 */ /* 0x000fc40000000082 */
[----:B------:R-:W-:Y:S02]  /*4200*/  @P0 PRMT R128, R128, 0x5410, R148 ;  /* 0x0000541080800816 */ /* 0x000fe40000000094 */
[----:B------:R-:W-:Y:S02]  /*4210*/  @P0 F2FP.BF16.PACK_AB R149, RZ, R207 ;  /* 0x000000cfff95023e */ /* 0x000fe400000010ff */
[----:B------:R-:W-:Y:S02]  /*4220*/  @P0 PRMT R129, R134, 0x7610, R129 ;  /* 0x0000761086810816 */ /* 0x000fe40000000081 */
[----:B------:R-:W-:Y:S01]  /*4230*/  @P0 F2FP.BF16.PACK_AB R148, RZ, R246 ;  /* 0x000000f6ff94023e */ /* 0x000fe200000010ff */
[-C--:B------:R-:W-:Y:S01]  /*4240*/  IMAD.WIDE.U32 R132, R223, R226.reuse, c[0x0][0x170] ;  /* 0x00005c00df847625 */ /* 0x080fe200078e00e2 */
[----:B------:R-:W-:Y:S02]  /*4250*/  @P0 PRMT R130, R130, 0x5410, R195 ;  /* 0x0000541082820816 */ /* 0x000fe400000000c3 */
[----:B------:R-:W-:Y:S01]  /*4260*/  @P0 PRMT R129, R129, 0x5410, R149 ;  /* 0x0000541081810816 */ /* 0x000fe20000000095 */
[----:B------:R-:W-:Y:S01]  /*4270*/  @P0 IMAD.WIDE.U32 R194, R194, R226, c[0x0][0x258] ;  /* 0x00009600c2c20625 */ /* 0x000fe200078e00e2 */
[----:B------:R-:W-:Y:S01]  /*4280*/  @P0 PRMT R131, R131, 0x5410, R148 ;  /* 0x0000541083830816 */ /* 0x000fe20000000094 */
[----:B------:R-:W3:Y:S02]  /*4290*/  LDG.E.128 R132, [R132.64] ;  /* 0x0000000484847981 */ /* 0x000ee4000c1e1d00 */
[----:B------:R-:W-:-:S02]  /*42a0*/  FMUL.FTZ R222, R150, R191 ;  /* 0x000000bf96de7220 */ /* 0x000fc40000410000 */
[----:B------:R0:W-:Y:S01]  /*42b0*/  @P0 STG.E.128 [R194.64], R128 ;  /* 0x00000080c2000986 */ /* 0x0001e2000c101d04 */
[-C--:B------:R-:W-:Y:S02]  /*42c0*/  FMUL.FTZ R244, R244, R191.reuse ;  /* 0x000000bff4f47220 */ /* 0x080fe40000410000 */
[-C--:B------:R-:W-:Y:S02]  /*42d0*/  FMUL.FTZ R246, R246, R191.reuse ;  /* 0x000000bff6f67220 */ /* 0x080fe40000410000 */
[----:B------:R-:W-:Y:S02]  /*42e0*/  FMUL.FTZ R150, R36, R222 ;  /* 0x000000de24967220 */ /* 0x000fe40000410000 */
[----:B------:R-:W-:Y:S02]  /*42f0*/  FMUL.FTZ R149, R39, R246 ;  /* 0x000000f627957220 */ /* 0x000fe40000410000 */
[-C--:B0-----:R-:W-:Y:S02]  /*4300*/  FMUL.FTZ R194, R151, R191.reuse ;  /* 0x000000bf97c27220 */ /* 0x081fe40000410000 */
[----:B------:R-:W-:-:S02]  /*4310*/  FMUL.FTZ R195, R166, R191 ;  /* 0x000000bfa6c37220 */ /* 0x000fc40000410000 */
[----:B------:R-:W-:Y:S02]  /*4320*/  FMUL.FTZ R148, R37, R194 ;  /* 0x000000c225947220 */ /* 0x000fe40000410000 */
[----:B------:R-:W-:Y:S02]  /*4330*/  FMUL.FTZ R151, R38, R244 ;  /* 0x000000f426977220 */ /* 0x000fe40000410000 */
[-C--:B------:R-:W-:Y:S01]  /*4340*/  FMUL.FTZ R206, R206, R191.reuse ;  /* 0x000000bfcece7220 */ /* 0x080fe20000410000 */
[----:B------:R-:W-:Y:S01]  /*4350*/  F2FP.BF16.PACK_AB R150, R148, R150 ;  /* 0x000000969496723e */ /* 0x000fe200000010ff */
[----:B------:R-:W-:Y:S02]  /*4360*/  FMUL.FTZ R207, R207, R191 ;  /* 0x000000bfcfcf7220 */ /* 0x000fe40000410000 */
[----:B------:R-:W-:Y:S02]  /*4370*/  FMUL.FTZ R148, R40, R195 ;  /* 0x000000c328947220 */ /* 0x000fe40000410000 */
[----:B------:R-:W-:Y:S01]  /*4380*/  FMUL.FTZ R166, R41, R224 ;  /* 0x000000e029a67220 */ /* 0x000fe20000410000 */
[----:B------:R-:W-:Y:S01]  /*4390*/  F2FP.BF16.PACK_AB R151, R149, R151 ;  /* 0x000000979597723e */ /* 0x000fe200000010ff */
[----:B------:R-:W-:-:S02]  /*43a0*/  FMUL.FTZ R149, R42, R206 ;  /* 0x000000ce2a957220 */ /* 0x000fc40000410000 */
[----:B------:R-:W-:Y:S01]  /*43b0*/  FMUL.FTZ R167, R43, R207 ;  /* 0x000000cf2ba77220 */ /* 0x000fe20000410000 */
[----:B------:R-:W-:Y:S02]  /*43c0*/  F2FP.BF16.PACK_AB R148, R166, R148 ;  /* 0x00000094a694723e */ /* 0x000fe400000010ff */
[----:B------:R-:W-:Y:S02]  /*43d0*/  LEA R166, P3, R223, c[0x0][0x248], 0x4 ;  /* 0x00009200dfa67a11 */ /* 0x000fe400078620ff */
[----:B------:R-:W-:Y:S02]  /*43e0*/  F2FP.BF16.PACK_AB R149, R167, R149 ;  /* 0x00000095a795723e */ /* 0x000fe400000010ff */
[----:B------:R-:W-:Y:S01]  /*43f0*/  LEA.HI.X R167, R223, c[0x0][0x24c], RZ, 0x4, P3 ;  /* 0x00009300dfa77a11 */ /* 0x000fe200018f24ff */
[-CC-:B------:R-:W-:Y:S01]  /*4400*/  FFMA.FTZ R154, R154, R171.reuse, R170.reuse ;  /* 0x000000ab9a9a7223 */ /* 0x180fe200000100aa */
[----:B------:R-:W3:Y:S01]  /*4410*/  LDL.LU R223, [R1+0xc4] ;  /* 0x0000c40001df7983 */ /* 0x000ee20000300800 */
[----:B------:R-:W-:-:S03]  /*4420*/  FFMA.FTZ R152, R152, R171, R170 ;  /* 0x000000ab98987223 */ /* 0x000fc600000100aa */
[----:B------:R0:W-:Y:S01]  /*4430*/  STG.E.128 [R166.64], R148 ;  /* 0x00000094a6007986 */ /* 0x0001e2000c101d04 */
[-CC-:B------:R-:W-:Y:S02]  /*4440*/  FFMA.FTZ R156, R156, R171.reuse, R170.reuse ;  /* 0x000000ab9c9c7223 */ /* 0x180fe400000100aa */
[-CC-:B------:R-:W-:Y:S02]  /*4450*/  FFMA.FTZ R158, R158, R171.reuse, R170.reuse ;  /* 0x000000ab9e9e7223 */ /* 0x180fe400000100aa */
[-CC-:B------:R-:W-:Y:S02]  /*4460*/  FFMA.FTZ R160, R160, R171.reuse, R170.reuse ;  /* 0x000000aba0a07223 */ /* 0x180fe400000100aa */
[-CC-:B------:R-:W-:Y:S02]  /*4470*/  FFMA.FTZ R162, R162, R171.reuse, R170.reuse ;  /* 0x000000aba2a27223 */ /* 0x180fe400000100aa */
[-CC-:B------:R-:W-:Y:S02]  /*4480*/  FFMA.FTZ R164, R164, R171.reuse, R170.reuse ;  /* 0x000000aba4a47223 */ /* 0x180fe400000100aa */
[----:B------:R-:W-:-:S02]  /*4490*/  FFMA.FTZ R168, R168, R171, R170 ;  /* 0x000000aba8a87223 */ /* 0x000fc400000100aa */
[----:B------:R-:W-:Y:S01]  /*44a0*/  FADD.FTZ R154, R155, -R154 ;  /* 0x8000009a9b9a7221 */ /* 0x000fe20000010000 */
[----:B0-----:R-:W3:Y:S01]  /*44b0*/  LDL.LU R166, [R1+0xbc] ;  /* 0x0000bc0001a67983 */ /* 0x001ee20000300800 */
[----:B------:R-:W-:-:S03]  /*44c0*/  IMAD.WIDE.U32 R148, R193, R226, c[0x0][0x170] ;  /* 0x00005c00c1947625 */ /* 0x000fc600078e00e2 */
[----:B------:R-:W3:Y:S04]  /*44d0*/  LDL.LU R167, [R1+0xc8] ;  /* 0x0000c80001a77983 */ /* 0x000ee80000300800 */
[----:B------:R-:W3:Y:S04]  /*44e0*/  LDL.LU R226, [R1+0x80] ;  /* 0x0000800001e27983 */ /* 0x000ee80000300800 */
[----:B------:R-:W3:Y:S04]  /*44f0*/  LDL.LU R171, [R1+0xb4] ;  /* 0x0000b40001ab7983 */ /* 0x000ee80000300800 */
[----:B------:R-:W3:Y:S04]  /*4500*/  LDL.LU R170, [R1+0xc0] ;  /* 0x0000c00001aa7983 */ /* 0x000ee80000300800 */
[----:B------:R-:W3:Y:S01]  /*4510*/  LDL.LU R155, [R1+0x98] ;  /* 0x00009800019b7983 */ /* 0x000ee20000300800 */
[----:B------:R-:W-:-:S02]  /*4520*/  FADD.FTZ R168, R169, -R168 ;  /* 0x800000a8a9a87221 */ /* 0x000fc40000010000 */
[----:B------:R-:W-:Y:S01]  /*4530*/  FADD.FTZ R152, R153, -R152 ;  /* 0x8000009899987221 */ /* 0x000fe20000010000 */
[----:B------:R-:W-:Y:S01]  /*4540*/  @P1 PRMT R153, RZ, 0x7610, R127 ;  /* 0x00007610ff991816 */ /* 0x000fe2000000007f */
[C---:B------:R-:W-:Y:S01]  /*4550*/  FMUL.FTZ R168, R192.reuse, R168 ;  /* 0x000000a8c0a87220 */ /* 0x040fe20000410000 */
[----:B------:R-:W4:Y:S01]  /*4560*/  LDG.E.128 R148, [R148.64] ;  /* 0x0000000494947981 */ /* 0x000f22000c1e1d00 */
[----:B------:R-:W-:Y:S02]  /*4570*/  FMUL.FTZ R152, R192, R152 ;  /* 0x00000098c0987220 */ /* 0x000fe40000410000 */
[----:B------:R-:W-:Y:S01]  /*4580*/  @P1 FADD.FTZ R168, R168, R153 ;  /* 0x00000099a8a81221 */ /* 0x000fe20000010000 */
[----:B------:R-:W-:Y:S01]  /*4590*/  @P1 PRMT R153, RZ, 0x5410, R124 ;  /* 0x00005410ff991816 */ /* 0x000fe2000000007c */
[----:B------:R-:W-:-:S04]  /*45a0*/  FMUL.FTZ R154, R192, R154 ;  /* 0x0000009ac09a7220 */ /* 0x000fc80000410000 */
[----:B------:R-:W-:Y:S01]  /*45b0*/  @P1 FADD.FTZ R152, R152, R153 ;  /* 0x0000009998981221 */ /* 0x000fe20000010000 */
[----:B------:R-:W-:Y:S01]  /*45c0*/  @P1 PRMT R153, RZ, 0x7610, R124 ;  /* 0x00007610ff991816 */ /* 0x000fe2000000007c */
[----:B------:R-:W-:-:S04]  /*45d0*/  FADD.FTZ R156, R157, -R156 ;  /* 0x8000009c9d9c7221 */ /* 0x000fc80000010000 */
[----:B------:R-:W-:Y:S01]  /*45e0*/  @P1 FADD.FTZ R154, R154, R153 ;  /* 0x000000999a9a1221 */ /* 0x000fe20000010000 */
[----:B------:R-:W-:Y:S01]  /*45f0*/  @P1 PRMT R153, RZ, 0x5410, R125 ;  /* 0x00005410ff991816 */ /* 0x000fe2000000007d */
[----:B------:R-:W-:Y:S02]  /*4600*/  FMUL.FTZ R156, R192, R156 ;  /* 0x0000009cc09c7220 */ /* 0x000fe40000410000 */
[----:B------:R-:W-:Y:S02]  /*4610*/  FADD.FTZ R158, R159, -R158 ;  /* 0x8000009e9f9e7221 */ /* 0x000fe40000010000 */
[----:B------:R-:W-:Y:S01]  /*4620*/  @P1 FADD.FTZ R156, R156, R153 ;  /* 0x000000999c9c1221 */ /* 0x000fe20000010000 */
[----:B------:R-:W-:Y:S01]  /*4630*/  @P1 PRMT R153, RZ, 0x7610, R125 ;  /* 0x00007610ff991816 */ /* 0x000fe2000000007d */
[----:B------:R-:W-:Y:S01]  /*4640*/  FMUL.FTZ R158, R192, R158 ;  /* 0x0000009ec09e7220 */ /* 0x000fe20000410000 */
[----:B------:R-:W4:Y:S01]  /*4650*/  LDL.LU R159, [R1+0xb8] ;  /* 0x0000b800019f7983 */ /* 0x000f220000300800 */
[----:B------:R-:W-:-:S02]  /*4660*/  FADD.FTZ R160, R161, -R160 ;  /* 0x800000a0a1a07221 */ /* 0x000fc40000010000 */
[----:B------:R-:W-:Y:S01]  /*4670*/  @P1 FADD.FTZ R158, R158, R153 ;  /* 0x000000999e9e1221 */ /* 0x000fe20000010000 */
[----:B------:R-:W-:Y:S01]  /*4680*/  @P1 PRMT R153, RZ, 0x5410, R126 ;  /* 0x00005410ff991816 */ /* 0x000fe2000000007e */
[----:B------:R-:W-:Y:S01]  /*4690*/  FMUL.FTZ R160, R192, R160 ;  /* 0x000000a0c0a07220 */ /* 0x000fe20000410000 */
[----:B------:R-:W4:Y:S01]  /*46a0*/  LDL.LU R161, [R1+0xac] ;  /* 0x0000ac0001a17983 */ /* 0x000f220000300800 */
        /* <DEDUP_REMOVED lines=9> */
[----:B------:R-:W4:Y:S03]  /*4740*/  LDL.LU R165, [R1+0xa4] ;  /* 0x0000a40001a57983 */ /* 0x000f260000300800 */
[----:B------:R-:W-:Y:S01]  /*4750*/  @P1 FADD.FTZ R164, R164, R153 ;  /* 0x00000099a4a41221 */ /* 0x000fe20000010000 */
[----:B--2---:R-:W-:Y:S01]  /*4760*/  PRMT R153, RZ, 0x5410, R147 ;  /* 0x00005410ff997816 */ /* 0x004fe20000000093 */
[----:B------:R-:W2:Y:S04]  /*4770*/  LDL.LU R169, [R1+0xa8] ;  /* 0x0000a80001a97983 */ /* 0x000ea80000300800 */
[----:B------:R-:W2:Y:S01]  /*4780*/  LDL.LU R192, [R1+0x9c] ;  /* 0x00009c0001c07983 */ /* 0x000ea20000300800 */
[----:B---3--:R-:W-:Y:S01]  /*4790*/  FFMA.FTZ R155, R153, R198, R155 ;  /* 0x000000c6999b7223 */ /* 0x008fe2000001009b */
[----:B------:R-:W-:-:S02]  /*47a0*/  PRMT R153, RZ, 0x7610, R147 ;  /* 0x00007610ff997816 */ /* 0x000fc40000000093 */
[----:B------:R-:W3:Y:S01]  /*47b0*/  LDL.LU R198, [R1+0xa0] ;  /* 0x0000a00001c67983 */ /* 0x000ee20000300800 */
[----:B------:R-:W-:Y:S02]  /*47c0*/  PRMT R147, RZ, 0x5410, R144 ;  /* 0x00005410ff937816 */ /* 0x000fe40000000090 */
[----:B------:R-:W-:Y:S01]  /*47d0*/  FFMA.FTZ R2, R153, R199, R2 ;  /* 0x000000c799027223 */ /* 0x000fe20000010002 */
[----:B------:R-:W-:Y:S02]  /*47e0*/  STL [R1+0x98], R155 ;  /* 0x0000989b01007387 */ /* 0x000fe40000100800 */
[----:B------:R-:W-:Y:S02]  /*47f0*/  FFMA.FTZ R226, R147, R200, R226 ;  /* 0x000000c893e27223 */ /* 0x000fe400000100e2 */
[----:B------:R0:W-:Y:S04]  /*4800*/  STL [R1+0x94], R2 ;  /* 0x0000940201007387 */ /* 0x0001e80000100800 */
[----:B0-----:R0:W5:Y:S04]  /*4810*/  LDL.LU R2, [R1+0x11c] ;  /* 0x00011c0001027983 */ /* 0x0011680000300800 */
[----:B------:R-:W2:Y:S04]  /*4820*/  LDL.LU R153, [R1+0x90] ;  /* 0x0000900001997983 */ /* 0x000ea80000300800 */
[----:B------:R-:W2:Y:S04]  /*4830*/  LDL.LU R199, [R1+0x8c] ;  /* 0x00008c0001c77983 */ /* 0x000ea80000300800 */
[----:B------:R-:W-:Y:S04]  /*4840*/  STL [R1+0x80], R226 ;  /* 0x000080e201007387 */ /* 0x000fe80000100800 */
[----:B------:R-:W2:Y:S01]  /*4850*/  LDL.LU R147, [R1+0x7c] ;  /* 0x00007c0001937983 */ /* 0x000ea20000300800 */
[----:B------:R-:W-:-:S03]  /*4860*/  PRMT R155, RZ, 0x7610, R144 ;  /* 0x00007610ff9b7816 */ /* 0x000fc60000000090 */
[----:B------:R-:W3:Y:S01]  /*4870*/  LDL.LU R200, [R1+0x84] ;  /* 0x0000840001c87983 */ /* 0x000ee20000300800 */
[----:B------:R-:W-:Y:S01]  /*4880*/  PRMT R144, RZ, 0x5410, R145 ;  /* 0x00005410ff907816 */ /* 0x000fe20000000091 */
[----:B--2---:R-:W-:Y:S02]  /*4890*/  FFMA.FTZ R147, R155, R201, R147 ;  /* 0x000000c99b937223 */ /* 0x004fe40000010093 */
[----:B------:R-:W2:Y:S01]  /*48a0*/  LDL.LU R201, [R1+0x88] ;  /* 0x0000880001c97983 */ /* 0x000ea20000300800 */
[----:B------:R-:W-:Y:S02]  /*48b0*/  PRMT R157, RZ, 0x7610, R145 ;  /* 0x00007610ff9d7816 */ /* 0x000fe40000000091 */
[--C-:B------:R-:W-:Y:S02]  /*48c0*/  PRMT R145, RZ, 0x5410, R146.reuse ;  /* 0x00005410ff917816 */ /* 0x100fe40000000092 */
[----:B------:R-:W-:Y:S01]  /*48d0*/  PRMT R146, RZ, 0x7610, R146 ;  /* 0x00007610ff927816 */ /* 0x000fe20000000092 */
[----:B------:R1:W-:Y:S02]  /*48e0*/  STL [R1+0x7c], R147 ;  /* 0x00007c9301007387 */ /* 0x0003e40000100800 */
[----:B------:R-:W-:Y:S01]  /*48f0*/  FFMA.FTZ R153, R145, R204, R153 ;  /* 0x000000cc91997223 */ /* 0x000fe20000010099 */
[----:B------:R-:W-:Y:S01]  /*4900*/  PRMT R145, RZ, 0x7610, R140 ;  /* 0x00007610ff917816 */ /* 0x000fe2000000008c */
[----:B------:R-:W-:Y:S01]  /*4910*/  FFMA.FTZ R199, R146, R205, R199 ;  /* 0x000000cd92c77223 */ /* 0x000fe200000100c7 */
[----:B------:R-:W-:-:S02]  /*4920*/  PRMT R146, RZ, 0x7610, R141 ;  /* 0x00007610ff927816 */ /* 0x000fc4000000008d */
[----:B-1----:R-:W-:Y:S01]  /*4930*/  PRMT R147, RZ, 0x7610, R142 ;  /* 0x00007610ff937816 */ /* 0x002fe2000000008e */
[----:B---3--:R-:W-:Y:S02]  /*4940*/  FFMA.FTZ R200, R157, R203, R200 ;  /* 0x000000cb9dc87223 */ /* 0x008fe400000100c8 */
[----:B------:R-:W-:Y:S02]  /*4950*/  FFMA.FTZ R192, R145, R209, R192 ;  /* 0x000000d191c07223 */ /* 0x000fe400000100c0 */
[----:B----4-:R-:W-:Y:S02]  /*4960*/  FFMA.FTZ R165, R146, R211, R165 ;  /* 0x000000d392a57223 */ /* 0x010fe400000100a5 */
[----:B------:R-:W-:Y:S01]  /*4970*/  FFMA.FTZ R161, R147, R213, R161 ;  /* 0x000000d593a17223 */ /* 0x000fe200000100a1 */
[----:B------:R-:W-:Y:S02]  /*4980*/  MOV R226, 0x10 ;  /* 0x0000001000e27802 */ /* 0x000fe40000000f00 */
[----:B------:R-:W-:Y:S01]  /*4990*/  IADD3 R190, R190, c[0x0][0x160], RZ ;  /* 0x00005800bebe7a10 */ /* 0x000fe20007ffe0ff */
[----:B--2---:R-:W-:Y:S01]  /*49a0*/  FFMA.FTZ R201, R144, R202, R201 ;  /* 0x000000ca90c97223 */ /* 0x004fe200000100c9 */
[----:B------:R-:W-:-:S02]  /*49b0*/  PRMT R144, RZ, 0x5410, R140 ;  /* 0x00005410ff907816 */ /* 0x000fc4000000008c */
[----:B------:R-:W-:Y:S02]  /*49c0*/  PRMT R140, RZ, 0x5410, R141 ;  /* 0x00005410ff8c7816 */ /* 0x000fe4000000008d */
        /* <DEDUP_REMOVED lines=25> */
[----:B------:R-:W-:Y:S01]  /*4b60*/  STL [R1+0x88], R201 ;  /* 0x000088c901007387 */ /* 0x000fe20000100800 */
[----:B------:R-:W-:Y:S01]  /*4b70*/  PRMT R133, RZ, 0x5410, R134 ;  /* 0x00005410ff857816 */ /* 0x000fe20000000086 */
[----:B------:R-:W-:Y:S01]  /*4b80*/  FFMA.FTZ R170, R140, R220, R170 ;  /* 0x000000dc8caa7223 */ /* 0x000fe200000100aa */
[----:B------:R-:W-:Y:S01]  /*4b90*/  PRMT R134, RZ, 0x5410, R135 ;  /* 0x00005410ff867816 */ /* 0x000fe20000000087 */
[----:B------:R-:W-:Y:S01]  /*4ba0*/  FFMA.FTZ R166, R141, R221, R166 ;  /* 0x000000dd8da67223 */ /* 0x000fe200000100a6 */
[----:B------:R-:W-:Y:S01]  /*4bb0*/  STL [R1+0x84], R200 ;  /* 0x000084c801007387 */ /* 0x000fe20000100800 */
        /* <DEDUP_REMOVED lines=10> */
[----:B------:R-:W-:Y:S01]  /*4c60*/  STL [R1+0x90], R153 ;  /* 0x0000909901007387 */ /* 0x000fe20000100800 */
[----:B------:R-:W-:Y:S01]  /*4c70*/  @P0 F2FP.BF16.PACK_AB R142, RZ, R160 ;  /* 0x000000a0ff8e023e */ /* 0x000fe200000010ff */
[-C--:B------:R-:W-:Y:S01]  /*4c80*/  FMUL.FTZ R152, R152, R191.reuse ;  /* 0x000000bf98987220 */ /* 0x080fe20000410000 */
[----:B------:R-:W-:Y:S01]  /*4c90*/  @P0 F2FP.BF16.PACK_AB R141, RZ, R162 ;  /* 0x000000a2ff8d023e */ /* 0x000fe200000010ff */
[-C--:B------:R-:W-:Y:S01]  /*4ca0*/  FMUL.FTZ R154, R154, R191.reuse ;  /* 0x000000bf9a9a7220 */ /* 0x080fe20000410000 */
[----:B------:R-:W-:Y:S01]  /*4cb0*/  @P0 F2FP.BF16.PACK_AB R138, RZ, R164 ;  /* 0x000000a4ff8a023e */ /* 0x000fe200000010ff */
[-C--:B------:R-:W-:Y:S01]  /*4cc0*/  FMUL.FTZ R156, R156, R191.reuse ;  /* 0x000000bf9c9c7220 */ /* 0x080fe20000410000 */
[----:B------:R-:W-:Y:S01]  /*4cd0*/  STL [R1+0x8c], R199 ;  /* 0x00008cc701007387 */ /* 0x000fe20000100800 */
[----:B------:R-:W-:-:S02]  /*4ce0*/  FMUL.FTZ R158, R158, R191 ;  /* 0x000000bf9e9e7220 */ /* 0x000fc40000410000 */
[-C--:B------:R-:W-:Y:S02]  /*4cf0*/  FMUL.FTZ R160, R160, R191.reuse ;  /* 0x000000bfa0a07220 */ /* 0x080fe40000410000 */
[-C--:B------:R-:W-:Y:S02]  /*4d00*/  FMUL.FTZ R162, R162, R191.reuse ;  /* 0x000000bfa2a27220 */ /* 0x080fe40000410000 */
[-C--:B------:R-:W-:Y:S01]  /*4d10*/  FMUL.FTZ R164, R164, R191.reuse ;  /* 0x000000bfa4a47220 */ /* 0x080fe20000410000 */
[----:B------:R-:W-:Y:S01]  /*4d20*/  STL [R1+0xa0], R198 ;  /* 0x0000a0c601007387 */ /* 0x000fe20000100800 */
[----:B------:R-:W-:Y:S01]  /*4d30*/  FMUL.FTZ R191, R168, R191 ;  /* 0x000000bfa8bf7220 */ /* 0x000fe20000410000 */
[----:B------:R-:W-:Y:S01]  /*4d40*/  @P0 F2FP.BF16.PACK_AB R168, RZ, R168 ;  /* 0x000000a8ffa8023e */ /* 0x000fe200000010ff */
[----:B------:R-:W-:Y:S01]  /*4d50*/  FFMA.FTZ R238, R143, R219, R238 ;  /* 0x000000db8fee7223 */ /* 0x000fe200000100ee */
[----:B------:R-:W-:Y:S01]  /*4d60*/  STL [R1+0x9c], R192 ;  /* 0x00009cc001007387 */ /* 0x000fe20000100800 */
[----:B------:R-:W-:Y:S01]  /*4d70*/  FFMA.FTZ R241, R132, R206, R241 ;  /* 0x000000ce84f17223 */ /* 0x000fe200000100f1 */
[----:B------:R-:W-:Y:S01]  /*4d80*/  @P0 PRMT R128, R136, 0x7610, R128 ;  /* 0x0000761088800816 */ /* 0x000fe20000000080 */
[----:B------:R-:W-:Y:S01]  /*4d90*/  FFMA.FTZ R239, R133, R222, R239 ;  /* 0x000000de85ef7223 */ /* 0x000fe200000100ef */
[----:B------:R-:W-:Y:S01]  /*4da0*/  STL [R1+0xa8], R169 ;  /* 0x0000a8a901007387 */ /* 0x000fe20000100800 */
[----:B------:R-:W-:Y:S01]  /*4db0*/  FFMA.FTZ R234, R134, R244, R234 ;  /* 0x000000f486ea7223 */ /* 0x000fe200000100ea */
[----:B------:R-:W-:Y:S01]  /*4dc0*/  @P0 PRMT R129, R139, 0x7610, R129 ;  /* 0x000076108b810816 */ /* 0x000fe20000000081 */
[----:B------:R-:W-:Y:S01]  /*4dd0*/  FFMA.FTZ R232, R135, R246, R232 ;  /* 0x000000f687e87223 */ /* 0x000fe200000100e8 */
[----:B------:R-:W-:Y:S01]  /*4de0*/  STL [R1+0xa4], R165 ;  /* 0x0000a4a501007387 */ /* 0x000fe20000100800 */
[----:B------:R-:W-:Y:S01]  /*4df0*/  FMUL.FTZ R132, R32, R152 ;  /* 0x0000009820847220 */ /* 0x000fe20000410000 */
[----:B------:R-:W-:Y:S01]  /*4e00*/  @P0 PRMT R130, R142, 0x7610, R130 ;  /* 0x000076108e820816 */ /* 0x000fe20000000082 */
[----:B------:R-:W-:Y:S01]  /*4e10*/  FMUL.FTZ R133, R34, R156 ;  /* 0x0000009c22857220 */ /* 0x000fe20000410000 */
[----:B------:R-:W-:Y:S01]  /*4e20*/  @P0 PRMT R131, R138, 0x7610, R131 ;  /* 0x000076108a830816 */ /* 0x000fe20000000083 */
[----:B------:R-:W-:Y:S01]  /*4e30*/  FMUL.FTZ R134, R28, R160 ;  /* 0x000000a01c867220 */ /* 0x000fe20000410000 */
[----:B------:R-:W-:Y:S01]  /*4e40*/  STL [R1+0xb0], R163 ;  /* 0x0000b0a301007387 */ /* 0x000fe20000100800 */
[----:B------:R-:W-:Y:S01]  /*4e50*/  FMUL.FTZ R135, R30, R164 ;  /* 0x000000a41e877220 */ /* 0x000fe20000410000 */
[----:B------:R-:W-:Y:S01]  /*4e60*/  LEA R136, P1, R193, c[0x0][0x248], 0x4 ;  /* 0x00009200c1887a11 */ /* 0x000fe200078220ff */
[----:B------:R-:W-:-:S02]  /*4e70*/  FMUL.FTZ R146, R31, R191 ;  /* 0x000000bf1f927220 */ /* 0x000fc40000410000 */
[----:B------:R-:W-:Y:S02]  /*4e80*/  FMUL.FTZ R145, R29, R162 ;  /* 0x000000a21d917220 */ /* 0x000fe40000410000 */
[----:B------:R-:W-:Y:S02]  /*4e90*/  FMUL.FTZ R144, R35, R158 ;  /* 0x0000009e23907220 */ /* 0x000fe40000410000 */
[----:B------:R-:W-:Y:S01]  /*4ea0*/  FMUL.FTZ R143, R33, R154 ;  /* 0x0000009a218f7220 */ /* 0x000fe20000410000 */
[----:B------:R-:W-:Y:S01]  /*4eb0*/  STL [R1+0xac], R161 ;  /* 0x0000aca101007387 */ /* 0x000fe20000100800 */
[----:B------:R-:W-:Y:S01]  /*4ec0*/  @P0 PRMT R128, R128, 0x5410, R137 ;  /* 0x0000541080800816 */ /* 0x000fe20000000089 */
[----:B------:R-:W-:Y:S01]  /*4ed0*/  @P0 IMAD.WIDE.U32 R138, R0, R226, c[0x0][0x258] ;  /* 0x00009600008a0625 */ /* 0x000fe200078e00e2 */
[----:B------:R-:W-:Y:S01]  /*4ee0*/  @P0 PRMT R129, R129, 0x5410, R140 ;  /* 0x0000541081810816 */ /* 0x000fe2000000008c */
[----:B------:R-:W-:Y:S01]  /*4ef0*/  STL [R1+0xb8], R159 ;  /* 0x0000b89f01007387 */ /* 0x000fe20000100800 */
[----:B------:R-:W-:-:S02]  /*4f00*/  @P0 PRMT R130, R130, 0x5410, R141 ;  /* 0x0000541082820816 */ /* 0x000fc4000000008d */
[----:B------:R-:W-:Y:S01]  /*4f10*/  @P0 PRMT R131, R131, 0x5410, R168 ;  /* 0x0000541083830816 */ /* 0x000fe200000000a8 */
[----:B------:R-:W-:Y:S01]  /*4f20*/  STL [R1+0xb4], R171 ;  /* 0x0000b4ab01007387 */ /* 0x000fe20000100800 */
[----:B------:R-:W-:Y:S02]  /*4f30*/  F2FP.BF16.PACK_AB R135, R146, R135 ;  /* 0x000000879287723e */ /* 0x000fe400000010ff */
[----:B------:R-:W-:Y:S01]  /*4f40*/  F2FP.BF16.PACK_AB R134, R145, R134 ;  /* 0x000000869186723e */ /* 0x000fe200000010ff */
[----:B------:R-:W-:Y:S01]  /*4f50*/  STL [R1+0xc0], R170 ;  /* 0x0000c0aa01007387 */ /* 0x000fe20000100800 */
[----:B------:R-:W-:Y:S02]  /*4f60*/  F2FP.BF16.PACK_AB R133, R144, R133 ;  /* 0x000000859085723e */ /* 0x000fe400000010ff */
[----:B------:R-:W-:Y:S01]  /*4f70*/  F2FP.BF16.PACK_AB R132, R143, R132 ;  /* 0x000000848f84723e */ /* 0x000fe200000010ff */
[----:B------:R-:W-:Y:S01]  /*4f80*/  STL [R1+0xbc], R166 ;  /* 0x0000bca601007387 */ /* 0x000fe20000100800 */
[----:B------:R-:W-:-:S03]  /*4f90*/  LEA.HI.X R137, R193, c[0x0][0x24c], RZ, 0x4, P1 ;  /* 0x00009300c1897a11 */ /* 0x000fc600008f24ff */
[----:B------:R-:W-:Y:S04]  /*4fa0*/  STL [R1+0xc8], R167 ;  /* 0x0000c8a701007387 */ /* 0x000fe80000100800 */
[----:B------:R-:W-:Y:S04]  /*4fb0*/  STL [R1+0xc4], R223 ;  /* 0x0000c4df01007387 */ /* 0x000fe80000100800 */
[----:B------:R-:W-:Y:S04]  /*4fc0*/  STL [R1+0xd0], R225 ;  /* 0x0000d0e101007387 */ /* 0x000fe80000100800 */
[----:B------:R1:W-:Y:S04]  /*4fd0*/  @P0 STG.E.128 [R138.64], R128 ;  /* 0x000000808a000986 */ /* 0x0003e8000c101d04 */
[----:B------:R-:W-:Y:S04]  /*4fe0*/  STL [R1+0xcc], R238 ;  /* 0x0000ccee01007387 */ /* 0x000fe80000100800 */
[----:B------:R2:W-:Y:S04]  /*4ff0*/  STG.E.128 [R136.64], R132 ;  /* 0x0000008488007986 */ /* 0x0005e8000c101d04 */
[----:B------:R0:W-:Y:S04]  /*5000*/  STL [R1+0xd8], R245 ;  /* 0x0000d8f501007387 */ /* 0x0001e80000100800 */
[----:B------:R0:W-:Y:S01]  /*5010*/  STL [R1+0xd4], R243 ;  /* 0x0000d4f301007387 */ /* 0x0001e20000100800 */
[----:B------:R-:W-:-:S03]  /*5020*/  PRMT R141, RZ, 0x7610, R150 ;  /* 0x00007610ff8d7816 */ /* 0x000fc60000000096 */
[----:B------:R0:W-:Y:S01]  /*5030*/  STL [R1+0xe0], R242 ;  /* 0x0000e0f201007387 */ /* 0x0001e20000100800 */
[----:B-1----:R-:W-:Y:S02]  /*5040*/  PRMT R139, RZ, 0x5410, R150 ;  /* 0x00005410ff8b7816 */ /* 0x002fe40000000096 */
[--C-:B--2---:R-:W-:Y:S02]  /*5050*/  PRMT R133, RZ, 0x5410, R148.reuse ;  /* 0x00005410ff857816 */ /* 0x104fe40000000094 */
[----:B------:R-:W-:Y:S01]  /*5060*/  PRMT R135, RZ, 0x7610, R148 ;  /* 0x00007610ff877816 */ /* 0x000fe20000000094 */
[----:B------:R0:W-:Y:S01]  /*5070*/  STL [R1+0xdc], R240 ;  /* 0x0000dcf001007387 */ /* 0x0001e20000100800 */
[--C-:B------:R-:W-:Y:S02]  /*5080*/  PRMT R137, RZ, 0x5410, R149.reuse ;  /* 0x00005410ff897816 */ /* 0x100fe40000000095 */
[----:B------:R-:W-:Y:S01]  /*5090*/  PRMT R149, RZ, 0x7610, R149 ;  /* 0x00007610ff957816 */ /* 0x000fe20000000095 */
[----:B------:R0:W-:Y:S01]  /*50a0*/  STL [R1+0xe8], R241 ;  /* 0x0000e8f101007387 */ /* 0x0001e20000100800 */
[----:B------:R-:W-:Y:S01]  /*50b0*/  FFMA.FTZ R235, R133, R152, R235 ;  /* 0x0000009885eb7223 */ /* 0x000fe200000100eb */
[----:B------:R-:W-:Y:S01]  /*50c0*/  PRMT R0, RZ, 0x7610, R151 ;  /* 0x00007610ff007816 */ /* 0x000fe20000000097 */
[----:B------:R-:W-:Y:S01]  /*50d0*/  FFMA.FTZ R233, R135, R154, R233 ;  /* 0x0000009a87e97223 */ /* 0x000fe200000100e9 */
[----:B------:R0:W-:Y:S01]  /*50e0*/  STL [R1+0xe4], R237 ;  /* 0x0000e4ed01007387 */ /* 0x0001e20000100800 */
[----:B------:R-:W-:Y:S01]  /*50f0*/  PRMT R143, RZ, 0x5410, R151 ;  /* 0x00005410ff8f7816 */ /* 0x000fe20000000097 */
[----:B------:R-:W-:-:S02]  /*5100*/  FFMA.FTZ R230, R137, R156, R230 ;  /* 0x0000009c89e67223 */ /* 0x000fc400000100e6 */
[----:B------:R0:W-:Y:S01]  /*5110*/  STL [R1+0xf0], R239 ;  /* 0x0000f0ef01007387 */ /* 0x0001e20000100800 */
[----:B------:R-:W-:-:S03]  /*5120*/  FFMA.FTZ R231, R149, R158, R231 ;  /* 0x0000009e95e77223 */ /* 0x000fc600000100e7 */
        /* <DEDUP_REMOVED lines=8> */
[----:B------:R0:W-:Y:S04]  /*51b0*/  STL [R1+0xfc], R233 ;  /* 0x0000fce901007387 */ /* 0x0001e80000100800 */
[----:B------:R0:W-:Y:S04]  /*51c0*/  STL [R1+0x108], R230 ;  /* 0x000108e601007387 */ /* 0x0001e80000100800 */
[----:B------:R0:W-:Y:S04]  /*51d0*/  STL [R1+0x104], R231 ;  /* 0x000104e701007387 */ /* 0x0001e80000100800 */
[----:B------:R0:W-:Y:S04]  /*51e0*/  STL [R1+0x110], R228 ;  /* 0x000110e401007387 */ /* 0x0001e80000100800 */
[----:B------:R0:W-:Y:S04]  /*51f0*/  STL [R1+0x10c], R229 ;  /* 0x00010ce501007387 */ /* 0x0001e80000100800 */
[----:B------:R0:W-:Y:S04]  /*5200*/  STL [R1+0x114], R252 ;  /* 0x000114fc01007387 */ /* 0x0001e80000100800 */
[----:B------:R0:W-:Y:S01]  /*5210*/  STL [R1+0x118], R227 ;  /* 0x000118e301007387 */ /* 0x0001e20000100800 */
[----:B------:R-:W-:-:S02]  /*5220*/  ISETP.GE.AND P0, PT, R190, c[0x0][0x164], PT ;  /* 0x00005900be007a0c */ /* 0x000fc40003f06270 */
[----:B------:R-:W-:-:S11]  /*5230*/  SEL R197, RZ, 0x1, P2 ;  /* 0x00000001ffc57807 */ /* 0x000fd60001000000 */
[----:B0----5:R-:W-:Y:S01]  /*5240*/  @P0 CALL.REL.NOINC `(.L_x_3554) ;  /* 0x0000001000000944 */ /* 0x021fe20003c00000 */
[----:B------:R-:W-:Y:S05]  /*5250*/  BRA `(.L_x_3555) ;  /* 0xffffb9a000007947 */ /* 0x000fea000383ffff */
.L_x_3554:
[----:B------:R0:W5:Y:S01]  /*5260*/  LDL.LU R40, [R1] ;  /* 0x0000000001287983 */ /* 0x0001620000300800 */
[----:B------:R-:W-:Y:S02]  /*5270*/  MOV R30, R5 ;  /* 0x00000005001e7202 */ /* 0x000fe40000000f00 */
[----:B------:R-:W-:Y:S01]  /*5280*/  MOV R31, R4 ;  /* 0x00000004001f7202 */ /* 0x000fe20000000f00 */
[----:B------:R0:W5:Y:S01]  /*5290*/  LDL.LU R42, [R1+0x8] ;  /* 0x00000800012a7983 */ /* 0x0001620000300800 */
[----:B------:R-:W-:Y:S02]  /*52a0*/  MOV R4, R7 ;  /* 0x0000000700047202 */ /* 0x000fe40000000f00 */
[----:B------:R-:W-:Y:S01]  /*52b0*/  MOV R5, R6 ;  /* 0x0000000600057202 */ /* 0x000fe20000000f00 */
[----:B------:R0:W5:Y:S01]  /*52c0*/  LDL.LU R43, [R1+0x4] ;  /* 0x00000400012b7983 */ /* 0x0001620000300800 */
[----:B------:R-:W-:Y:S02]  /*52d0*/  MOV R6, R9 ;  /* 0x0000000900067202 */ /* 0x000fe40000000f00 */
[----:B------:R-:W-:Y:S01]  /*52e0*/  MOV R7, R8 ;  /* 0x0000000800077202 */ /* 0x000fe20000000f00 */
[----:B------:R0:W5:Y:S01]  /*52f0*/  LDL.LU R44, [R1+0x10] ;  /* 0x00001000012c7983 */ /* 0x0001620000300800 */
[----:B------:R-:W-:-:S02]  /*5300*/  MOV R8, R11 ;  /* 0x0000000b00087202 */ /* 0x000fc40000000f00 */
        /* <DEDUP_REMOVED lines=14> */
[----:B------:R-:W-:-:S03]  /*53f0*/  MOV R39, R249 ;  /* 0x000000f900277202 */ /* 0x000fc60000000f00 */
[----:B------:R0:W5:Y:S04]  /*5400*/  LDL.LU R50, [R1+0x28] ;  /* 0x0000280001327983 */ /* 0x0001680000300800 */
        /* <DEDUP_REMOVED lines=24> */
[----:B------:R0:W5:Y:S01]  /*5590*/  LDL.LU R91, [R1+0x94] ;  /* 0x00009400015b7983 */ /* 0x0001620000300800 */
        /* <DEDUP_REMOVED lines=68> */
.L_x_3551:
[----:B0-----:R-:W0:Y:S01]  /*59e0*/  S2R R2, SR_TID.X ;  /* 0x0000000000027919 */ /* 0x001e220000002100 */
[----:B------:R-:W1:Y:S01]  /*59f0*/  S2UR UR6, SR_CTAID.X ;  /* 0x00000000000679c3 */ /* 0x000e620000002500 */
[----:B------:R-:W-:Y:S01]  /*5a00*/  HFMA2.MMA R103, -RZ, RZ, 0, 1.9073486328125e-06 ;  /* 0x00000020ff677435 */ /* 0x000fe200000001ff */
        /* <DEDUP_REMOVED lines=11> */
[----:B-----5:R-:W-:Y:S04]  /*5ac0*/  STG.E.128 [R102.64], R84 ;  /* 0x0000005466007986 */ /* 0x020fe8000c101d04 */
        /* <DEDUP_REMOVED lines=26> */
.L_x_3552:
[----:B---3--:R-:W-:Y:S01]  /*5c70*/  HFMA2.MMA R136, -RZ, RZ, 0, 9.5367431640625e-07 ;  /* 0x00000010ff887435 */ /* 0x008fe200000001ff */
[----:B------:R-:W-:-:S02]  /*5c80*/  MOV R133, R134 ;  /* 0x0000008600857202 */ /* 0x000fc40000000f00 */
[----:B------:R-:W-:Y:S02]  /*5c90*/  MOV R139, 0x1f ;  /* 0x0000001f008b7802 */ /* 0x000fe40000000f00 */
[----:B------:R-:W-:Y:S02]  /*5ca0*/  MOV R138, 0xffffffff ;  /* 0xffffffff008a7802 */ /* 0x000fe40000000f00 */
[----:B------:R-:W-:Y:S02]  /*5cb0*/  MOV R132, 0x5cd0 ;  /* 0x00005cd000847802 */ /* 0x000fe40000000f00 */
[----:B-----5:R-:W-:Y:S05]  /*5cc0*/  CALL.REL.NOINC `($__internal_45_$__cuda_sm70_shflsync_down_p) ;  /* 0x0000046000007944 */ /* 0x020fea0003c00000 */
[----:B-1----:R-:W-:Y:S01]  /*5cd0*/  MOV R137, R136 ;  /* 0x0000008800897202 */ /* 0x002fe20000000f00 */
[----:B------:R-:W-:Y:S05]  /*5ce0*/  BRA `(.L_x_3556) ;  /* 0xffffcda000007947 */ /* 0x000fea000383ffff */
.L_x_3553:
[----:B------:R-:W-:Y:S01]  /*5cf0*/  HFMA2.MMA R136, -RZ, RZ, 0, 9.5367431640625e-07 ;  /* 0x00000010ff887435 */ /* 0x000fe200000001ff */
[----:B------:R-:W-:Y:S02]  /*5d00*/  MOV R133, R135 ;  /* 0x0000008700857202 */ /* 0x000fe40000000f00 */
[----:B------:R-:W-:Y:S02]  /*5d10*/  MOV R139, 0x1f ;  /* 0x0000001f008b7802 */ /* 0x000fe40000000f00 */
[----:B------:R-:W-:-:S02]  /*5d20*/  MOV R138, 0xffffffff ;  /* 0xffffffff008a7802 */ /* 0x000fc40000000f00 */
[----:B------:R-:W-:Y:S02]  /*5d30*/  MOV R132, 0x5d50 ;  /* 0x00005d5000847802 */ /* 0x000fe40000000f00 */
[----:B01---5:R-:W-:Y:S05]  /*5d40*/  CALL.REL.NOINC `($__internal_45_$__cuda_sm70_shflsync_down_p) ;  /* 0x000003e000007944 */ /* 0x023fea0003c00000 */
[----:B------:R-:W-:Y:S01]  /*5d50*/  FADD.FTZ R134, R134, R137 ;  /* 0x0000008986867221 */ /* 0x000fe20000010000 */
[----:B------:R-:W-:Y:S01]  /*5d60*/  MOV R139, 0x1f ;  /* 0x0000001f008b7802 */ /* 0x000fe20000000f00 */
[----:B-1----:R-:W-:Y:S01]  /*5d70*/  FADD.FTZ R135, R135, R136 ;  /* 0x0000008887877221 */ /* 0x002fe20000010000 */
[----:B------:R-:W-:Y:S01]  /*5d80*/  HFMA2.MMA R136, -RZ, RZ, 0, 4.76837158203125e-07 ;  /* 0x00000008ff887435 */ /* 0x000fe200000001ff */
[----:B------:R-:W-:Y:S02]  /*5d90*/  MOV R138, 0xffffffff ;  /* 0xffffffff008a7802 */ /* 0x000fe40000000f00 */
[----:B------:R-:W-:Y:S02]  /*5da0*/  MOV R133, R134 ;  /* 0x0000008600857202 */ /* 0x000fe40000000f00 */
[----:B------:R-:W-:Y:S02]  /*5db0*/  MOV R132, 0x5dd0 ;  /* 0x00005dd000847802 */ /* 0x000fe40000000f00 */
[----:B------:R-:W-:Y:S05]  /*5dc0*/  CALL.REL.NOINC `($__internal_45_$__cuda_sm70_shflsync_down_p) ;  /* 0x0000036000007944 */ /* 0x000fea0003c00000 */
[----:B-1----:R-:W-:Y:S01]  /*5dd0*/  MOV R137, R136 ;  /* 0x0000008800897202 */ /* 0x002fe20000000f00 */
[----:B------:R-:W-:Y:S01]  /*5de0*/  HFMA2.MMA R136, -RZ, RZ, 0, 4.76837158203125e-07 ;  /* 0x00000008ff887435 */ /* 0x000fe200000001ff */
[----:B------:R-:W-:-:S02]  /*5df0*/  MOV R133, R135 ;  /* 0x0000008700857202 */ /* 0x000fc40000000f00 */
[----:B------:R-:W-:Y:S02]  /*5e00*/  MOV R139, 0x1f ;  /* 0x0000001f008b7802 */ /* 0x000fe40000000f00 */
[----:B------:R-:W-:Y:S02]  /*5e10*/  MOV R138, 0xffffffff ;  /* 0xffffffff008a7802 */ /* 0x000fe40000000f00 */
[----:B------:R-:W-:Y:S02]  /*5e20*/  MOV R132, 0x5e40 ;  /* 0x00005e4000847802 */ /* 0x000fe40000000f00 */
[----:B------:R-:W-:Y:S05]  /*5e30*/  CALL.REL.NOINC `($__internal_45_$__cuda_sm70_shflsync_down_p) ;  /* 0x000002f000007944 */ /* 0x000fea0003c00000 */
[----:B------:R-:W-:Y:S01]  /*5e40*/  FADD.FTZ R134, R137, R134 ;  /* 0x0000008689867221 */ /* 0x000fe20000010000 */
[----:B------:R-:W-:Y:S01]  /*5e50*/  MOV R139, 0x1f ;  /* 0x0000001f008b7802 */ /* 0x000fe20000000f00 */
[----:B-1----:R-:W-:Y:S01]  /*5e60*/  FADD.FTZ R135, R135, R136 ;  /* 0x0000008887877221 */ /* 0x002fe20000010000 */
[----:B------:R-:W-:Y:S01]  /*5e70*/  HFMA2.MMA R136, -RZ, RZ, 0, 2.384185791015625e-07 ;  /* 0x00000004ff887435 */ /* 0x000fe200000001ff */
[----:B------:R-:W-:Y:S02]  /*5e80*/  MOV R138, 0xffffffff ;  /* 0xffffffff008a7802 */ /* 0x000fe40000000f00 */
[----:B------:R-:W-:-:S02]  /*5e90*/  MOV R133, R134 ;  /* 0x0000008600857202 */ /* 0x000fc40000000f00 */
[----:B------:R-:W-:Y:S02]  /*5ea0*/  MOV R132, 0x5ec0 ;  /* 0x00005ec000847802 */ /* 0x000fe40000000f00 */
[----:B------:R-:W-:Y:S05]  /*5eb0*/  CALL.REL.NOINC `($__internal_45_$__cuda_sm70_shflsync_down_p) ;  /* 0x0000027000007944 */ /* 0x000fea0003c00000 */
[----:B-1----:R-:W-:Y:S01]  /*5ec0*/  MOV R137, R136 ;  /* 0x0000008800897202 */ /* 0x002fe20000000f00 */
[----:B------:R-:W-:Y:S01]  /*5ed0*/  HFMA2.MMA R136, -RZ, RZ, 0, 2.384185791015625e-07 ;  /* 0x00000004ff887435 */ /* 0x000fe200000001ff */
[----:B------:R-:W-:Y:S02]  /*5ee0*/  MOV R133, R135 ;  /* 0x0000008700857202 */ /* 0x000fe40000000f00 */
[----:B------:R-:W-:Y:S02]  /*5ef0*/  MOV R139, 0x1f ;  /* 0x0000001f008b7802 */ /* 0x000fe40000000f00 */
[----:B------:R-:W-:Y:S02]  /*5f00*/  MOV R138, 0xffffffff ;  /* 0xffffffff008a7802 */ /* 0x000fe40000000f00 */
[----:B------:R-:W-:Y:S02]  /*5f10*/  MOV R132, 0x5f30 ;  /* 0x00005f3000847802 */ /* 0x000fe40000000f00 */
[----:B------:R-:W-:Y:S05]  /*5f20*/  CALL.REL.NOINC `($__internal_45_$__cuda_sm70_shflsync_down_p) ;  /* 0x0000020000007944 */ /* 0x000fea0003c00000 */
[----:B------:R-:W-:Y:S01]  /*5f30*/  FADD.FTZ R134, R137, R134 ;  /* 0x0000008689867221 */ /* 0x000fe20000010000 */
[----:B------:R-:W-:Y:S01]  /*5f40*/  MOV R139, 0x1f ;  /* 0x0000001f008b7802 */ /* 0x000fe20000000f00 */
[----:B-1----:R-:W-:Y:S01]  /*5f50*/  FADD.FTZ R135, R135, R136 ;  /* 0x0000008887877221 */ /* 0x002fe20000010000 */
[----:B------:R-:W-:Y:S01]  /*5f60*/  HFMA2.MMA R136, -RZ, RZ, 0, 1.1920928955078125e-07 ;  /* 0x00000002ff887435 */ /* 0x000fe200000001ff */
[----:B------:R-:W-:-:S02]  /*5f70*/  MOV R138, 0xffffffff ;  /* 0xffffffff008a7802 */ /* 0x000fc40000000f00 */
[----:B------:R-:W-:Y:S02]  /*5f80*/  MOV R133, R134 ;  /* 0x0000008600857202 */ /* 0x000fe40000000f00 */
[----:B------:R-:W-:Y:S02]  /*5f90*/  MOV R132, 0x5fb0 ;  /* 0x00005fb000847802 */ /* 0x000fe40000000f00 */
[----:B------:R-:W-:Y:S05]  /*5fa0*/  CALL.REL.NOINC `($__internal_45_$__cuda_sm70_shflsync_down_p) ;  /* 0x0000018000007944 */ /* 0x000fea0003c00000 */
[----:B-1----:R-:W-:Y:S01]  /*5fb0*/  MOV R137, R136 ;  /* 0x0000008800897202 */ /* 0x002fe20000000f00 */
[----:B------:R-:W-:Y:S01]  /*5fc0*/  HFMA2.MMA R136, -RZ, RZ, 0, 1.1920928955078125e-07 ;  /* 0x00000002ff887435 */ /* 0x000fe200000001ff */
[----:B------:R-:W-:Y:S02]  /*5fd0*/  MOV R133, R135 ;  /* 0x0000008700857202 */ /* 0x000fe40000000f00 */
[----:B------:R-:W-:Y:S02]  /*5fe0*/  MOV R139, 0x1f ;  /* 0x0000001f008b7802 */ /* 0x000fe40000000f00 */
[----:B------:R-:W-:Y:S02]  /*5ff0*/  MOV R138, 0xffffffff ;  /* 0xffffffff008a7802 */ /* 0x000fe40000000f00 */
[----:B------:R-:W-:-:S02]  /*6000*/  MOV R132, 0x6020 ;  /* 0x0000602000847802 */ /* 0x000fc40000000f00 */
[----:B------:R-:W-:Y:S05]  /*6010*/  CALL.REL.NOINC `($__internal_45_$__cuda_sm70_shflsync_down_p) ;  /* 0x0000011000007944 */ /* 0x000fea0003c00000 */
[----:B------:R-:W-:Y:S01]  /*6020*/  FADD.FTZ R134, R137, R134 ;  /* 0x0000008689867221 */ /* 0x000fe20000010000 */
[----:B------:R-:W-:Y:S01]  /*6030*/  MOV R139, 0x1f ;  /* 0x0000001f008b7802 */ /* 0x000fe20000000f00 */
[----:B-1----:R-:W-:Y:S01]  /*6040*/  FADD.FTZ R137, R135, R136 ;  /* 0x0000008887897221 */ /* 0x002fe20000010000 */
[----:B------:R-:W-:Y:S01]  /*6050*/  HFMA2.MMA R136, -RZ, RZ, 0, 5.9604644775390625e-08 ;  /* 0x00000001ff887435 */ /* 0x000fe200000001ff */
[----:B------:R-:W-:-:S02]  /*6060*/  MOV R138, 0xffffffff ;  /* 0xffffffff008a7802 */ /* 0x000fc40000000f00 */
[----:B------:R-:W-:Y:S02]  /*6070*/  MOV R133, R134 ;  /* 0x0000008600857202 */ /* 0x000fe40000000f00 */
[----:B------:R-:W-:Y:S02]  /*6080*/  MOV R132, 0x60a0 ;  /* 0x000060a000847802 */ /* 0x000fe40000000f00 */
[----:B------:R-:W-:Y:S05]  /*6090*/  CALL.REL.NOINC `($__internal_45_$__cuda_sm70_shflsync_down_p) ;  /* 0x0000009000007944 */ /* 0x000fea0003c00000 */
[----:B-1----:R-:W-:Y:S01]  /*60a0*/  MOV R135, R136 ;  /* 0x0000008800877202 */ /* 0x002fe20000000f00 */
[----:B------:R-:W-:Y:S01]  /*60b0*/  HFMA2.MMA R136, -RZ, RZ, 0, 5.9604644775390625e-08 ;  /* 0x00000001ff887435 */ /* 0x000fe200000001ff */
[----:B------:R-:W-:Y:S02]  /*60c0*/  MOV R133, R137 ;  /* 0x0000008900857202 */ /* 0x000fe40000000f00 */
[----:B------:R-:W-:Y:S02]  /*60d0*/  MOV R139, 0x1f ;  /* 0x0000001f008b7802 */ /* 0x000fe40000000f00 */
[----:B------:R-:W-:Y:S02]  /*60e0*/  MOV R138, 0xffffffff ;  /* 0xffffffff008a7802 */ /* 0x000fe40000000f00 */
[----:B------:R-:W-:-:S02]  /*60f0*/  MOV R132, 0x6110 ;  /* 0x0000611000847802 */ /* 0x000fc40000000f00 */
[----:B------:R-:W-:Y:S05]  /*6100*/  CALL.REL.NOINC `($__internal_45_$__cuda_sm70_shflsync_down_p) ;  /* 0x0000002000007944 */ /* 0x000fea0003c00000 */
[----:B-1----:R-:W-:Y:S01]  /*6110*/  MOV R133, R136 ;  /* 0x0000008800857202 */ /* 0x002fe20000000f00 */
[----:B------:R-:W-:Y:S05]  /*6120*/  BRA `(.L_x_3557) ;  /* 0xffffca8000007947 */ /* 0x000fea000383ffff */
        .weak           $__internal_45_$__cuda_sm70_shflsync_down_p
        .type           $__internal_45_$__cuda_sm70_shflsync_down_p,@function
        .size           $__internal_45_$__cuda_sm70_shflsync_down_p,(.L_x_14263 - $__internal_45_$__cuda_sm70_shflsync_down_p)
$__internal_45_$__cuda_sm70_shflsync_down_p:
[----:B------:R-:W-:Y:S04]  /*6130*/  WARPSYNC R138 ;  /* 0x0000008a00007348 */ /* 0x000fe80003800000 */
[----:B------:R0:W1:Y:S02]  /*6140*/  SHFL.DOWN PT, R136, R133, R136, R139 ;  /* 0x0800008885887389 */ /* 0x00006400000e008b */
[----:B0-----:R-:W-:-:S06]  /*6150*/  HFMA2.MMA R133, -RZ, RZ, 0, 0 ;  /* 0x00000000ff857435 */ /* 0x001fcc00000001ff */
[----:B------:R-:W-:Y:S05]  /*6160*/  RET.REL.NODEC R132 `(_ZN10layer_norm13ln_bwd_kernelINS_13Kernel_traitsIf13__nv_bfloat16S2_S2_fjLj5120ELj1ELj1ELj4ELj16ENS_18Kernel_traits_baseILj5120EfS2_S2_S2_fjLj128EEEEELb0ELb1ELb0ELb1EEEvNS_9BwdParamsE) ;  /* 0xffff9e9084007950 */ /* 0x000fea0003c3ffff */
.L_x_3558:
        /* <DEDUP_REMOVED lines=9> */
.L_x_14263:


//--------------------- .text._ZN10layer_norm13ln_bwd_kernelINS_13Kernel_traitsIf13__nv_bfloat16S2_S2_fjLj5120ELj1ELj1ELj4ELj16ENS_18Kernel_traits_baseILj5120EfS2_S2_S2_fjLj128EEEEELb0ELb1ELb1ELb0EEEvNS_9BwdParamsE --------------------------
	.section	.text._ZN10layer_norm13ln_bwd_kernelINS_13Kernel_traitsIf13__nv_bfloat16S2_S2_fjLj5120ELj1ELj1ELj4ELj16ENS_18Kernel_traits_baseILj5120EfS2_S2_S2_fjLj128EEEEELb0ELb1ELb1ELb0EEEvNS_9BwdParamsE,"ax",@progbits
	.sectioninfo	@"SHI_REGISTERS=255"
	.align	128
        .global         _ZN10layer_norm13ln_bwd_kernelINS_13Kernel_traitsIf13__nv_bfloat16S2_S2_fjLj5120ELj1ELj1ELj4ELj16ENS_18Kernel_traits_baseILj5120EfS2_S2_S2_fjLj128EEEEELb0ELb1ELb1ELb0EEEvNS_9BwdParamsE
        .type           _ZN10layer_norm13ln_bwd_kernelINS_13Kernel_traitsIf13__nv_bfloat16S2_S2_fjLj5120ELj1ELj1ELj4ELj16ENS_18Kernel_traits_baseILj5120EfS2_S2_S2_fjLj128EEEEELb0ELb1ELb1ELb0EEEvNS_9BwdParamsE,@function
        .size           _ZN10layer_norm13ln_bwd_kernelINS_13Kernel_traitsIf13__nv_bfloat16S2_S2_fjLj5120ELj1ELj1ELj4ELj16ENS_18Kernel_traits_baseILj5120EfS2_S2_S2_fjLj128EEEEELb0ELb1ELb1ELb0EEEvNS_9BwdParamsE,(.L_x_14264 - _ZN10layer_norm13ln_bwd_kernelINS_13Kernel_traitsIf13__nv_bfloat16S2_S2_fjLj5120ELj1ELj1ELj4ELj16ENS_18Kernel_traits_baseILj5120EfS2_S2_S2_fjLj128EEEEELb0ELb1ELb1ELb0EEEvNS_9BwdParamsE)
        .other          _ZN10layer_norm13ln_bwd_kernelINS_13Kernel_traitsIf13__nv_bfloat16S2_S2_fjLj5120ELj1ELj1ELj4ELj16ENS_18Kernel_traits_baseILj5120EfS2_S2_S2_fjLj128EEEEELb0ELb1ELb1ELb0EEEvNS_9BwdParamsE,@"STO_CUDA_ENTRY STV_DEFAULT"
_ZN10layer_norm13ln_bwd_kernelINS_13Kernel_traitsIf13__nv_bfloat16S2_S2_fjLj5120ELj1ELj1ELj4ELj16ENS_18Kernel_traits_baseILj5120EfS2_S2_S2_fjLj128EEEEELb0ELb1ELb1ELb0EEEvNS_9BwdParamsE:
.text._ZN10layer_norm13ln_bwd_kernelINS_13Kernel_traitsIf13__nv_bfloat16S2_S2_fjLj5120ELj1ELj1ELj4ELj16ENS_18Kernel_traits_baseILj5120EfS2_S2_S2_fjLj128EEEEELb0ELb1ELb1ELb0EEEvNS_9BwdParamsE:
        /* <DEDUP_REMOVED lines=18> */
[----:B------:R-:W-:Y:S02]  /*0120*/  LOP3.LUT R0, R20, 0x7f, RZ, 0xc0, !PT ;  /* 0x0000007f14007812 */ /* 0x000fe400078ec0ff */
[C---:B------:R-:W-:Y:S01]  /*0130*/  LOP3.LUT P4, RZ, R3.reuse, 0xffffff80, RZ, 0xc0, !PT ;  /* 0xffffff8003ff7812 */ /* 0x040fe2000788c0ff */
[----:B------:R0:W4:Y:S01]  /*0140*/  LDL.64 R82, [R1+0xe0] ;  /* 0x0000e00001527983 */ /* 0x0001220000100a00 */
[C---:B------:R-:W-:Y:S02]  /*0150*/  ISETP.GE.U32.AND P3, PT, R3.reuse, 0x100, PT ;  /* 0x000001000300780c */ /* 0x040fe40003f66070 */
[C---:B------:R-:W-:Y:S02]  /*0160*/  ISETP.GE.U32.AND P0, PT, R3.reuse, 0x180, PT ;  /* 0x000001800300780c */ /* 0x040fe40003f06070 */
[----:B------:R-:W-:-:S07]  /*0170*/  ISETP.GE.U32.AND P1, PT, R3, 0x200, PT ;  /* 0x000002000300780c */ /* 0x000fce0003f26070 */
[----:B------:R-:W-:Y:S02]  /*0180*/  @P4 MOV R7, 0x20 ;  /* 0x0000002000074802 */ /* 0x000fe40000000f00 */
[----:B------:R-:W-:-:S03]  /*0190*/  @P3 IMAD.MOV.U32 R11, RZ, RZ, 0x20 ;  /* 0x00000020ff0b3424 */ /* 0x000fc600078e00ff */
[----:B------:R-:W-:-:S04]  /*01a0*/  @P4 IMAD.WIDE.U32 R4, R0, R7, c[0x0][0x1b0] ;  /* 0x00006c0000044625 */ /* 0x000fc800078e0007 */
[C---:B------:R-:W-:Y:S01]  /*01b0*/  @P4 IMAD.WIDE.U32 R6, R0.reuse, R7, c[0x0][0x1c8] ;  /* 0x0000720000064625 */ /* 0x040fe200078e0007 */
[----:B------:R-:W-:Y:S01]  /*01c0*/  @P4 LOP3.LUT R0, R0, 0x80, RZ, 0xfc, !PT ;  /* 0x0000008000004812 */ /* 0x000fe200078efcff */
[----:B--2---:R-:W2:Y:S04]  /*01d0*/  @P4 LDG.E.128 R16, [R4.64] ;  /* 0x0000000404104981 */ /* 0x004ea8000c1e1d00 */
[----:B---3--:R-:W3:Y:S01]  /*01e0*/  @P4 LDG.E.128 R12, [R4.64+0x10] ;  /* 0x00001004040c4981 */ /* 0x008ee2000c1e1d00 */
[----:B------:R-:W-:-:S03]  /*01f0*/  ISETP.GE.U32.AND P2, PT, R3, 0x280, PT ;  /* 0x000002800300780c */ /* 0x000fc60003f46070 */
[----:B----4-:R1:W4:Y:S04]  /*0200*/  @P4 LDG.E.128 R88, [R6.64+0x10] ;  /* 0x0000100406584981 */ /* 0x010328000c1e1d00 */
[----:B------:R1:W3:Y:S04]  /*0210*/  @P4 LDG.E.128 R84, [R6.64] ;  /* 0x0000000406544981 */ /* 0x0002e8000c1e1d00 */
[----:B--2---:R2:W-:Y:S04]  /*0220*/  @P4 STL.64 [R1+0x118], R16 ;  /* 0x0001181001004387 */ /* 0x0045e80000100a00 */
[----:B------:R0:W-:Y:S01]  /*0230*/  @P4 STL.64 [R1+0x120], R18 ;  /* 0x0001201201004387 */ /* 0x0001e20000100a00 */
[----:B------:R-:W-:-:S03]  /*0240*/  @P3 IMAD.WIDE.U32 R8, R0, R11, c[0x0][0x1b0] ;  /* 0x00006c0000083625 */ /* 0x000fc600078e000b */
[----:B------:R0:W4:Y:S04]  /*0250*/  LDL.64 R36, [R1+0x38] ;  /* 0x0000380001247983 */ /* 0x0001280000100a00 */
[----:B--2---:R2:W2:Y:S04]  /*0260*/  LDL.64 R16, [R1+0xc8] ;  /* 0x0000c80001107983 */ /* 0x0044a80000100a00 */
[----:B0-----:R0:W2:Y:S04]  /*0270*/  LDL.64 R18, [R1+0xd0] ;  /* 0x0000d00001127983 */ /* 0x0010a80000100a00 */
        /* <DEDUP_REMOVED lines=22> */
[----:B---3--:R-:W-:Y:S04]  /*03e0*/  @P4 STL.64 [R1+0x108], R12 ;  /* 0x0001080c01004387 */ /* 0x008fe80000100a00 */
[----:B------:R3:W-:Y:S04]  /*03f0*/  @P4 STL.64 [R1+0x110], R14 ;  /* 0x0001100e01004387 */ /* 0x0007e80000100a00 */
[----:B------:R0:W4:Y:S01]  /*0400*/  LDL.64 R26, [R1+0x30] ;  /* 0x00003000011a7983 */ /* 0x0001220000100a00 */
[----:B------:R-:W-:Y:S01]  /*0410*/  @P3 IMAD.WIDE.U32 R10, R0, R11, c[0x0][0x1c8] ;  /* 0x00007200000a3625 */ /* 0x000fe200078e000b */
[----:B------:R-:W-:-:S02]  /*0420*/  @P2 MOV R5, 0x20 ;  /* 0x0000002000052802 */ /* 0x000fc40000000f00 */
[----:B------:R-:W4:Y:S04]  /*0430*/  @P3 LDG.E.128 R80, [R8.64] ;  /* 0x0000000408503981 */ /* 0x000f28000c1e1d00 */
[----:B--2---:R-:W2:Y:S01]  /*0440*/  @P3 LDG.E.128 R16, [R8.64+0x10] ;  /* 0x0000100408103981 */ /* 0x004ea2000c1e1d00 */
[----:B---3--:R-:W-:Y:S02]  /*0450*/  @P0 MOV R15, 0x20 ;  /* 0x00000020000f0802 */ /* 0x008fe40000000f00 */
[----:B------:R-:W-:-:S05]  /*0460*/  @P3 IADD3 R0, R0, 0x80, RZ ;  /* 0x0000008000003810 */ /* 0x000fca0007ffe0ff */
[----:B------:R-:W-:-:S04]  /*0470*/  @P0 IMAD.WIDE.U32 R12, R0, R15, c[0x0][0x1b0] ;  /* 0x00006c00000c0625 */ /* 0x000fc800078e000f */
[C---:B------:R-:W-:Y:S01]  /*0480*/  @P0 IMAD.WIDE.U32 R14, R0.reuse, R15, c[0x0][0x1c8] ;  /* 0x00007200000e0625 */ /* 0x040fe200078e000f */
[----:B------:R-:W-:Y:S01]  /*0490*/  @P0 IADD3 R0, R0, 0x80, RZ ;  /* 0x0000008000000810 */ /* 0x000fe20007ffe0ff */
[----:B----4-:R-:W3:Y:S04]  /*04a0*/  @P3 LDG.E.128 R76, [R10.64+0x10] ;  /* 0x000010040a4c3981 */ /* 0x010ee8000c1e1d00 */
[----:B------:R-:W4:Y:S04]  /*04b0*/  @P3 LDG.E.128 R72, [R10.64] ;  /* 0x000000040a483981 */ /* 0x000f28000c1e1d00 */
[----:B------:R-:W3:Y:S04]  /*04c0*/  @P0 LDG.E.128 R68, [R12.64] ;  /* 0x000000040c440981 */ /* 0x000ee8000c1e1d00 */
[----:B------:R-:W3:Y:S04]  /*04d0*/  @P0 LDG.E.128 R64, [R12.64+0x10] ;  /* 0x000010040c400981 */ /* 0x000ee8000c1e1d00 */
[----:B------:R-:W3:Y:S04]  /*04e0*/  @P0 LDG.E.128 R60, [R14.64+0x10] ;  /* 0x000010040e3c0981 */ /* 0x000ee8000c1e1d00 */
[----:B------:R-:W3:Y:S04]  /*04f0*/  @P0 LDG.E.128 R56, [R14.64] ;  /* 0x000000040e380981 */ /* 0x000ee8000c1e1d00 */
[----:B--2---:R-:W-:Y:S04]  /*0500*/  @P3 STL.64 [R1+0xc8], R16 ;  /* 0x0000c81001003387 */ /* 0x004fe80000100a00 */
[----:B------:R2:W-:Y:S02]  /*0510*/  @P3 STL.64 [R1+0xd0], R18 ;  /* 0x0000d01201003387 */ /* 0x0005e40000100a00 */
[----:B--2---:R-:W-:-:S05]  /*0520*/  @P1 MOV R19, 0x20 ;  /* 0x0000002000131802 */ /* 0x004fca0000000f00 */
[----:B------:R-:W-:-:S04]  /*0530*/  @P1 IMAD.WIDE.U32 R16, R0, R19, c[0x0][0x1b0] ;  /* 0x00006c0000101625 */ /* 0x000fc800078e0013 */
[C---:B------:R-:W-:Y:S01]  /*0540*/  @P1 IMAD.WIDE.U32 R18, R0.reuse, R19, c[0x0][0x1c8] ;  /* 0x0000720000121625 */ /* 0x040fe200078e0013 */
[----:B------:R-:W-:Y:S01]  /*0550*/  @P1 IADD3 R0, R0, 0x80, RZ ;  /* 0x0000008000001810 */ /* 0x000fe20007ffe0ff */
[----:B------:R-:W2:Y:S04]  /*0560*/  @P1 LDG.E.128 R48, [R16.64+0x10] ;  /* 0x0000100410301981 */ /* 0x000ea8000c1e1d00 */
[CC--:B-1----:R-:W-:Y:S01]  /*0570*/  @P2 IMAD.WIDE.U32 R6, R0.reuse, R5.reuse, c[0x0][0x1c8] ;  /* 0x0000720000062625 */ /* 0x0c2fe200078e0005 */
[----:B------:R-:W2:Y:S04]  /*0580*/  @P1 LDG.E.128 R40, [R18.64] ;  /* 0x0000000412281981 */ /* 0x000ea8000c1e1d00 */
[----:B------:R-:W2:Y:S04]  /*0590*/  @P2 LDG.E.128 R36, [R6.64+0x10] ;  /* 0x0000100406242981 */ /* 0x000ea8000c1e1d00 */
[----:B------:R-:W3:Y:S04]  /*05a0*/  @P1 LDG.E.128 R44, [R18.64+0x10] ;  /* 0x00001004122c1981 */ /* 0x000ee8000c1e1d00 */
[----:B------:R-:W3:Y:S04]  /*05b0*/  @P1 LDG.E.128 R52, [R16.64] ;  /* 0x0000000410341981 */ /* 0x000ee8000c1e1d00 */
[----:B------:R-:W3:Y:S01]  /*05c0*/  @P2 LDG.E.128 R24, [R6.64] ;  /* 0x0000000406182981 */ /* 0x000ee2000c1e1d00 */
[----:B------:R-:W1:Y:S03]  /*05d0*/  S2UR UR6, SR_CTAID.X ;  /* 0x00000000000679c3 */ /* 0x000e660000002500 */
[----:B------:R0:W-:Y:S04]  /*05e0*/  @P4 STL.64 [R1+0x138], R88 ;  /* 0x0001385801004387 */ /* 0x0001e80000100a00 */
[----:B------:R0:W-:Y:S01]  /*05f0*/  @P4 STL.64 [R1+0x140], R90 ;  /* 0x0001405a01004387 */ /* 0x0001e20000100a00 */
[----:B------:R-:W-:-:S05]  /*0600*/  @P2 IMAD.WIDE.U32 R4, R0, R5, c[0x0][0x1b0] ;  /* 0x00006c0000042625 */ /* 0x000fca00078e0005 */
[----:B------:R0:W5:Y:S04]  /*0610*/  @P2 LDG.E.128 R28, [R4.64] ;  /* 0x00000004041c2981 */ /* 0x000168000c1e1d00 */
[----:B------:R0:W5:Y:S01]  /*0620*/  @P2 LDG.E.128 R32, [R4.64+0x10] ;  /* 0x0000100404202981 */ /* 0x000162000c1e1d00 */
[----:B-1----:R-:W-:Y:S01]  /*0630*/  LEA.HI R2, R20, UR6, RZ, 0x19 ;  /* 0x0000000614027c11 */ /* 0x002fe2000f8fc8ff */
        /* <DEDUP_REMOVED lines=39> */
[----:B------:R1:W-:Y:S04]  /*08b0*/  @P2 STL.64 [R1+0x40], R38 ;  /* 0x0000402601002387 */ /* 0x0003e80000100a00 */
[----:B------:R-:W-:Y:S04]  /*08c0*/  @P4 STL.64 [R1+0x128], R84 ;  /* 0x0001285401004387 */ /* 0x000fe80000100a00 */
[----:B------:R-:W-:Y:S04]  /*08d0*/  @P4 STL.64 [R1+0x130], R86 ;  /* 0x0001305601004387 */ /* 0x000fe80000100a00 */
[----:B------:R-:W-:Y:S04]  /*08e0*/  @P3 STL.64 [R1+0xd8], R80 ;  /* 0x0000d85001003387 */ /* 0x000fe80000100a00 */
[----:B------:R-:W-:Y:S04]  /*08f0*/  @P3 STL.64 [R1+0xe0], R82 ;  /* 0x0000e05201003387 */ /* 0x000fe80000100a00 */
[----:B------:R2:W-:Y:S04]  /*0900*/  @P1 STL.64 [R1+0x68], R40 ;  /* 0x0000682801001387 */ /* 0x0005e80000100a00 */
[----:B------:R0:W-:Y:S04]  /*0910*/  @P1 STL.64 [R1+0x70], R42 ;  /* 0x0000702a01001387 */ /* 0x0001e80000100a00 */
[----:B---3--:R-:W-:Y:S04]  /*0920*/  @P3 STL.64 [R1+0xf8], R76 ;  /* 0x0000f84c01003387 */ /* 0x008fe80000100a00 */
[----:B------:R-:W-:Y:S04]  /*0930*/  @P3 STL.64 [R1+0x100], R78 ;  /* 0x0001004e01003387 */ /* 0x000fe80000100a00 */
[----:B----4-:R-:W-:Y:S04]  /*0940*/  @P3 STL.64 [R1+0xe8], R72 ;  /* 0x0000e84801003387 */ /* 0x010fe80000100a00 */
        /* <DEDUP_REMOVED lines=8> */
[----:B------:R-:W-:Y:S04]  /*09d0*/  @P0 STL.64 [R1+0xb8], R60 ;  /* 0x0000b83c01000387 */ /* 0x000fe80000100a00 */
[----:B------:R-:W-:Y:S04]  /*09e0*/  @P0 STL.64 [R1+0xc0], R62 ;  /* 0x0000c03e01000387 */ /* 0x000fe80000100a00 */
[----:B------:R0:W-:Y:S04]  /*09f0*/  @P1 STL.64 [R1+0x50], R50 ;  /* 0x0000503201001387 */ /* 0x0001e80000100a00 */
[----:B------:R0:W-:Y:S04]  /*0a00*/  @P0 STL.64 [R1+0xa8], R56 ;  /* 0x0000a83801000387 */ /* 0x0001e80000100a00 */
[----:B------:R0:W-:Y:S04]  /*0a10*/  @P0 STL.64 [R1+0xb0], R58 ;  /* 0x0000b03a01000387 */ /* 0x0001e80000100a00 */
[----:B------:R0:W-:Y:S04]  /*0a20*/  @P1 STL.64 [R1+0x58], R52 ;  /* 0x0000583401001387 */ /* 0x0001e80000100a00 */
[----:B------:R2:W-:Y:S04]  /*0a30*/  @P1 STL.64 [R1+0x60], R54 ;  /* 0x0000603601001387 */ /* 0x0005e80000100a00 */
[----:B------:R4:W-:Y:S04]  /*0a40*/  @P2 STL.64 [R1+0x28], R24 ;  /* 0x0000281801002387 */ /* 0x0009e80000100a00 */
[----:B------:R4:W-:Y:S01]  /*0a50*/  @P2 STL.64 [R1+0x30], R26 ;  /* 0x0000301a01002387 */ /* 0x0009e20000100a00 */
[----:B------:R-:W-:Y:S01]  /*0a60*/  ISETP.GE.AND P2, PT, R2, c[0x0][0x164], PT ;  /* 0x0000590002007a0c */ /* 0x000fe20003f46270 */
[----:B0-----:R-:W-:Y:S01]  /*0a70*/  CS2R R36, SRZ ;  /* 0x0000000000247805 */ /* 0x001fe2000001ff00 */
[----:B-1----:R-:W-:Y:S01]  /*0a80*/  CS2R R38, SRZ ;  /* 0x0000000000267805 */ /* 0x002fe2000001ff00 */
[----:B--2---:R-:W-:Y:S01]  /*0a90*/  CS2R R40, SRZ ;  /* 0x0000000000287805 */ /* 0x004fe2000001ff00 */
[----:B------:R-:W-:Y:S01]  /*0aa0*/  CS2R R42, SRZ ;  /* 0x00000000002a7805 */ /* 0x000fe2000001ff00 */
        /* <DEDUP_REMOVED lines=19> */
[----:B------:R-:W-:Y:S01]  /*0be0*/  IMAD.MOV.U32 R0, RZ, RZ, 0x1 ;  /* 0x00000001ff007424 */ /* 0x000fe200078e00ff */
[----:B------:R-:W-:-:S04]  /*0bf0*/  HFMA2.MMA R37, -RZ, RZ, 0, 0 ;  /* 0x00000000ff257435 */ /* 0x000fc800000001ff */
[----:B------:R0:W-:Y:S04]  /*0c00*/  STL.S16 [R1+0x20], R0 ;  /* 0x0000200001007387 */ /* 0x0001e80000100600 */
.L_x_3725:
[----:B------:R-:W-:-:S05]  /*0c10*/  MOV R22, 0x4 ;  /* 0x0000000400167802 */ /* 0x000fca0000000f00 */
[----:B------:R-:W-:-:S04]  /*0c20*/  IMAD.WIDE R4, R2, R22, c[0x0][0x1d8] ;  /* 0x0000760002047625 */ /* 0x000fc800078e0216 */
[CC--:B------:R-:W-:Y:S01]  /*0c30*/  IMAD.WIDE R184, R2.reuse, R22.reuse, c[0x0][0x1a8] ;  /* 0x00006a0002b87625 */ /* 0x0c0fe200078e0216 */
[----:B------:R1:W2:Y:S04]  /*0c40*/  LDG.E R186, [R4.64] ;  /* 0x0000000404ba7981 */ /* 0x0002a8000c1e1900 */
[----:B0----5:R0:W5:Y:S01]  /*0c50*/  LDG.E R0, [R184.64] ;  /* 0x00000004b8007981 */ /* 0x021162000c1e1900 */
[----:B-1----:R-:W-:-:S04]  /*0c60*/  IMAD.WIDE R4, R2, R22, c[0x0][0x1a0] ;  /* 0x0000680002047625 */ /* 0x002fc800078e0216 */
[C---:B------:R-:W-:Y:S01]  /*0c70*/  IMAD.WIDE R22, R2.reuse, R22, c[0x0][0x1d0] ;  /* 0x0000740002167625 */ /* 0x040fe200078e0216 */
[----:B------:R-:W1:Y:S04]  /*0c80*/  S2R R187, SR_TID.X ;  /* 0x0000000000bb7919 */ /* 0x000e680000002100 */
[----:B------:R3:W5:Y:S04]  /*0c90*/  LDG.E R5, [R4.64] ;  /* 0x0000000404057981 */ /* 0x000768000c1e1900 */
[----:B------:R4:W2:Y:S01]  /*0ca0*/  LDG.E R23, [R22.64] ;  /* 0x0000000416177981 */ /* 0x0008a2000c1e1900 */
[----:B---3--:R-:W-:-:S05]  /*0cb0*/  IMAD R4, R2, c[0x0][0x168], RZ ;  /* 0x00005a0002047a24 */ /* 0x008fca00078e02ff */
[----:B----4-:R-:W-:-:S04]  /*0cc0*/  SHF.R.S32.HI R22, RZ, 0x1f, R4 ;  /* 0x0000001fff167819 */ /* 0x010fc80000011404 */
[----:B------:R-:W-:Y:S02]  /*0cd0*/  LEA.HI R4, R22, R4, RZ, 0x3 ;  /* 0x0000000416047211 */ /* 0x000fe400078f18ff */
[----:B-1----:R-:W-:Y:S02]  /*0ce0*/  LOP3.LUT R213, R187, 0x7f, RZ, 0xc0, !PT ;  /* 0x0000007fbbd57812 */ /* 0x002fe400078ec0ff */
[----:B------:R-:W-:Y:S02]  /*0cf0*/  MOV R190, 0x10 ;  /* 0x0000001000be7802 */ /* 0x000fe40000000f00 */
[----:B------:R-:W-:Y:S01]  /*0d00*/  LEA.HI.SX32 R4, R4, R213, 0x1d ;  /* 0x000000d504047211 */ /* 0x000fe200078feaff */
[----:B------:R-:W-:Y:S04]  /*0d10*/  BSSY B0, `(.L_x_3560) ;  /* 0x000021e000007945 */ /* 0x000fe80003800000 */
[----:B------:R-:W-:Y:S01]  /*0d20*/  IMAD.WIDE.U32 R188, R4, R190, c[0x0][0x218] ;  /* 0x0000860004bc7625 */ /* 0x000fe200078e00be */
[----:B--2---:R-:W-:Y:S01]  /*0d30*/  ISETP.GT.AND P2, PT, R186, RZ, PT ;  /* 0x000000ffba00720c */ /* 0x004fe20003f44270 */
[----:B------:R0:W-:-:S12]  /*0d40*/  STL [R1+0x1c], R23 ;  /* 0x00001c1701007387 */ /* 0x0001d80000100800 */
[----:B------:R-:W-:Y:S05]  /*0d50*/  @P2 BRA `(.L_x_3561) ;  /* 0x000002e000002947 */ /* 0x000fea0003800000 */
[----:B------:R-:W-:Y:S01]  /*0d60*/  LOP3.LUT P3, RZ, R3, 0xffffff80, RZ, 0xc0, !PT ;  /* 0xffffff8003ff7812 */ /* 0x000fe2000786c0ff */
[----:B------:R-:W-:Y:S01]  /*0d70*/  BSSY B1, `(.L_x_3562) ;  /* 0x0000008000017945 */ /* 0x000fe20003800000 */
[----:B-----5:R-:W-:-:S11]  /*0d80*/  IMAD.MOV.U32 R5, RZ, RZ, R4 ;  /* 0x000000ffff057224 */ /* 0x020fd600078e0004 */
[----:B------:R-:W-:Y:S05]  /*0d90*/  @!P3 BRA `(.L_x_3563) ;  /* 0x000000500000b947 */ /* 0x000fea0003800000 */
[----:B------:R-:W-:-:S04]  /*0da0*/  ISETP.NE.U32.AND P3, PT, RZ, c[0x0][0x218], PT ;  /* 0x00008600ff007a0c */ /* 0x000fc80003f65070 */
[----:B------:R-:W-:-:S13]  /*0db0*/  ISETP.NE.AND.EX P3, PT, RZ, c[0x0][0x21c], PT, P3 ;  /* 0x00008700ff007a0c */ /* 0x000fda0003f65330 */
[----:B------:R-:W-:Y:S05]  /*0dc0*/  @!P3 BRA `(.L_x_3564) ;  /* 0x000000100000b947 */ /* 0x000fea0003800000 */
[----:B------:R1:W5:Y:S02]  /*0dd0*/  LDG.E.128 R160, [R188.64] ;  /* 0x00000004bca07981 */ /* 0x000364000c1e1d00 */
.L_x_3564:
[----:B------:R-:W-:Y:S02]  /*0de0*/  IADD3 R5, R4, 0x80, RZ ;  /* 0x0000008004057810 */ /* 0x000fe40007ffe0ff */
.L_x_3563:
[----:B------:R-:W-:Y:S05]  /*0df0*/  BSYNC B1 ;  /* 0x0000000000017941 */ /* 0x000fea0003800000 */
.L_x_3562:
[----:B------:R-:W-:Y:S01]  /*0e00*/  ISETP.GE.U32.AND P3, PT, R3, 0x100, PT ;  /* 0x000001000300780c */ /* 0x000fe20003f66070 */
[----:B------:R-:W-:-:S12]  /*0e10*/  BSSY B1, `(.L_x_3565) ;  /* 0x0000008000017945 */ /* 0x000fd80003800000 */
[----:B------:R-:W-:Y:S05]  /*0e20*/  @!P3 BRA `(.L_x_3566) ;  /* 0x000000600000b947 */ /* 0x000fea0003800000 */
[----:B------:R-:W-:-:S04]  /*0e30*/  ISETP.NE.U32.AND P3, PT, RZ, c[0x0][0x218], PT ;  /* 0x00008600ff007a0c */ /* 0x000fc80003f65070 */
[----:B------:R-:W-:-:S13]  /*0e40*/  ISETP.NE.AND.EX P3, PT, RZ, c[0x0][0x21c], PT, P3 ;  /* 0x00008700ff007a0c */ /* 0x000fda0003f65330 */
[----:B------:R-:W-:Y:S05]  /*0e50*/  @!P3 BRA `(.L_x_3567) ;  /* 0x000000200000b947 */ /* 0x000fea0003800000 */
[----:B0-----:R-:W-:-:S05]  /*0e60*/  IMAD.WIDE.U32 R22, R5, R190, c[0x0][0x218] ;  /* 0x0000860005167625 */ /* 0x001fca00078e00be */
[----:B------:R0:W5:Y:S02]  /*0e70*/  LDG.E.128 R164, [R22.64] ;  /* 0x0000000416a47981 */ /* 0x000164000c1e1d00 */
.L_x_3567:
[----:B------:R-:W-:Y:S02]  /*0e80*/  IADD3 R5, R5, 0x80, RZ ;  /* 0x0000008005057810 */ /* 0x000fe40007ffe0ff */
.L_x_3566:
[----:B------:R-:W-:Y:S05]  /*0e90*/  BSYNC B1 ;  /* 0x0000000000017941 */ /* 0x000fea0003800000 */
.L_x_3565:
[----:B------:R-:W-:Y:S01]  /*0ea0*/  BSSY B1, `(.L_x_3568) ;  /* 0x0000008000017945 */ /* 0x000fe20003800000 */
[----:B------:R-:W-:Y:S05]  /*0eb0*/  @!P0 BRA `(.L_x_3569) ;  /* 0x0000006000008947 */ /* 0x000fea0003800000 */
[----:B------:R-:W-:-:S04]  /*0ec0*/  ISETP.NE.U32.AND P3, PT, RZ, c[0x0][0x218], PT ;  /* 0x00008600ff007a0c */ /* 0x000fc80003f65070 */
[----:B------:R-:W-:-:S13]  /*0ed0*/  ISETP.NE.AND.EX P3, PT, RZ, c[0x0][0x21c], PT, P3 ;  /* 0x00008700ff007a0c */ /* 0x000fda0003f65330 */
[----:B------:R-:W-:Y:S05]  /*0ee0*/  @!P3 BRA `(.L_x_3570) ;  /* 0x000000200000b947 */ /* 0x000fea0003800000 */
[----:B0-----:R-:W-:-:S05]  /*0ef0*/  IMAD.WIDE.U32 R22, R5, R190, c[0x0][0x218] ;  /* 0x0000860005167625 */ /* 0x001fca00078e00be */
[----:B------:R0:W5:Y:S02]  /*0f00*/  LDG.E.128 R24, [R22.64] ;  /* 0x0000000416187981 */ /* 0x000164000c1e1d00 */
.L_x_3570:
[----:B------:R-:W-:Y:S02]  /*0f10*/  IADD3 R5, R5, 0x80, RZ ;  /* 0x0000008005057810 */ /* 0x000fe40007ffe0ff */
.L_x_3569:
[----:B------:R-:W-:Y:S05]  /*0f20*/  BSYNC B1 ;  /* 0x0000000000017941 */ /* 0x000fea0003800000 */
.L_x_3568:
[----:B------:R-:W-:Y:S01]  /*0f30*/  BSSY B1, `(.L_x_3571) ;  /* 0x0000008000017945 */ /* 0x000fe20003800000 */
[----:B------:R-:W-:Y:S05]  /*0f40*/  @!P1 BRA `(.L_x_3572) ;  /* 0x0000006000009947 */ /* 0x000fea0003800000 */
[----:B------:R-:W-:-:S04]  /*0f50*/  ISETP.NE.U32.AND P3, PT, RZ, c[0x0][0x218], PT ;  /* 0x00008600ff007a0c */ /* 0x000fc80003f65070 */
[----:B------:R-:W-:-:S13]  /*0f60*/  ISETP.NE.AND.EX P3, PT, RZ, c[0x0][0x21c], PT, P3 ;  /* 0x00008700ff007a0c */ /* 0x000fda0003f65330 */
[----:B------:R-:W-:Y:S05]  /*0f70*/  @!P3 BRA `(.L_x_3573) ;  /* 0x000000200000b947 */ /* 0x000fea0003800000 */
[----:B0-----:R-:W-:-:S05]  /*0f80*/  IMAD.WIDE.U32 R22, R5, R190, c[0x0][0x218] ;  /* 0x0000860005167625 */ /* 0x001fca00078e00be */
[----:B------:R0:W5:Y:S02]  /*0f90*/  LDG.E.128 R168, [R22.64] ;  /* 0x0000000416a87981 */ /* 0x000164000c1e1d00 */
.L_x_3573:
[----:B------:R-:W-:Y:S02]  /*0fa0*/  IADD3 R5, R5, 0x80, RZ ;  /* 0x0000008005057810 */ /* 0x000fe40007ffe0ff */
.L_x_3572:
[----:B------:R-:W-:Y:S05]  /*0fb0*/  BSYNC B1 ;  /* 0x0000000000017941 */ /* 0x000fea0003800000 */
.L_x_3571:
[----:B------:R-:W-:Y:S01]  /*0fc0*/  ISETP.NE.U32.AND P3, PT, RZ, c[0x0][0x218], PT ;  /* 0x00008600ff007a0c */ /* 0x000fe20003f65070 */
[----:B------:R-:W-:-:S03]  /*0fd0*/  CS2R R216, SRZ ;  /* 0x0000000000d87805 */ /* 0x000fc6000001ff00 */
[----:B------:R-:W-:-:S04]  /*0fe0*/  ISETP.NE.AND.EX P3, PT, RZ, c[0x0][0x21c], PT, P3 ;  /* 0x00008700ff007a0c */ /* 0x000fc80003f65330 */
[----:B------:R-:W-:-:S13]  /*0ff0*/  ISETP.LT.U32.OR P3, PT, R3, 0x280, !P3 ;  /* 0x000002800300780c */ /* 0x000fda0005f61470 */
[----:B------:R-:W-:Y:S05]  /*1000*/  @P3 BRA `(.L_x_3574) ;  /* 0x00001ee000003947 */ /* 0x000fea0003800000 */
[----:B0-----:R-:W-:-:S05]  /*1010*/  IMAD.WIDE.U32 R22, R5, R190, c[0x0][0x218] ;  /* 0x0000860005167625 */ /* 0x001fca00078e00be */
[----:B------:R0:W5:Y:S01]  /*1020*/  LDG.E.128 R172, [R22.64] ;  /* 0x0000000416ac7981 */ /* 0x000162000c1e1d00 */
[----:B------:R-:W-:Y:S05]  /*1030*/  BRA `(.L_x_3574) ;  /* 0x00001eb000007947 */ /* 0x000fea0003800000 */
.L_x_3561:
[----:B------:R-:W-:Y:S01]  /*1040*/  IADD3 R22, R186, -0x1, RZ ;  /* 0xffffffffba167810 */ /* 0x000fe20007ffe0ff */
[----:B------:R-:W-:Y:S01]  /*1050*/  BSSY B1, `(.L_x_3575) ;  /* 0x000006e000017945 */ /* 0x000fe20003800000 */
[----:B------:R-:W-:Y:S01]  /*1060*/  LOP3.LUT P3, RZ, R3, 0xffffff80, RZ, 0xc0, !PT ;  /* 0xffffff8003ff7812 */ /* 0x000fe2000786c0ff */
[----:B------:R-:W-:Y:S01]  /*1070*/  CS2R R216, SRZ ;  /* 0x0000000000d87805 */ /* 0x000fe2000001ff00 */
[----:B------:R-:W-:Y:S01]  /*1080*/  MOV R221, R4 ;  /* 0x0000000400dd7202 */ /* 0x000fe20000000f00 */
[----:B------:R-:W-:-:S05]  /*1090*/  IMAD R22, R22, c[0x0][0x168], RZ ;  /* 0x00005a0016167a24 */ /* 0x000fca00078e02ff */
[----:B0-----:R-:W-:-:S04]  /*10a0*/  SHF.R.S32.HI R23, RZ, 0x1f, R22 ;  /* 0x0000001fff177819 */ /* 0x001fc80000011416 */
[----:B------:R-:W-:-:S04]  /*10b0*/  LEA.HI R23, R23, R22, RZ, 0x3 ;  /* 0x0000001617177211 */ /* 0x000fc800078f18ff */
[----:B------:R-:W-:Y:S01]  /*10c0*/  LEA.HI.SX32 R213, R23, R213, 0x1d ;  /* 0x000000d517d57211 */ /* 0x000fe200078feaff */
[----:B------:R-:W-:Y:S05]  /*10d0*/  @!P3 BRA `(.L_x_3576) ;  /* 0x000006500000b947 */ /* 0x000fea0003800000 */
[----:B------:R-:W-:Y:S01]  /*10e0*/  IMAD.WIDE.U32 R20, R4, R190, c[0x0][0x188] ;  /* 0x0000620004147625 */ /* 0x000fe200078e00be */
[----:B------:R0:W-:Y:S04]  /*10f0*/  STL [R1+0x148], R2 ;  /* 0x0001480201007387 */ /* 0x0001e80000100800 */
[----:B------:R1:W2:Y:S01]  /*1100*/  LDG.E.128 R184, [R20.64] ;  /* 0x0000000414b87981 */ /* 0x0002a2000c1e1d00 */
[----:B------:R-:W-:-:S03]  /*1110*/  ISETP.NE.U32.AND P3, PT, RZ, c[0x0][0x218], PT ;  /* 0x00008600ff007a0c */ /* 0x000fc60003f65070 */
[----:B------:R-:W3:Y:S04]  /*1120*/  LDL R249, [R1+0x118] ;  /* 0x0001180001f97983 */ /* 0x000ee80000100800 */
[----:B------:R-:W4:Y:S01]  /*1130*/  LDL R252, [R1+0x124] ;  /* 0x0001240001fc7983 */ /* 0x000f220000100800 */
[----:B-1----:R-:W-:-:S03]  /*1140*/  IMAD.WIDE.U32 R20, R213, R190, c[0x0][0x208] ;  /* 0x00008200d5147625 */ /* 0x002fc600078e00be */
[----:B------:R-:W3:Y:S04]  /*1150*/  LDL R251, [R1+0x108] ;  /* 0x0001080001fb7983 */ /* 0x000ee80000100800 */
[----:B------:R-:W3:Y:S01]  /*1160*/  LDG.E.128 R20, [R20.64] ;  /* 0x0000000414147981 */ /* 0x000ee2000c1e1d00 */
[----:B------:R-:W1:Y:S01]  /*1170*/  LDC.U8 R190, c[0x0][0x1f0] ;  /* 0x00007c00ffbe7b82 */ /* 0x000e620000000000 */
[----:B------:R-:W-:Y:S02]  /*1180*/  ISETP.NE.AND.EX P3, PT, RZ, c[0x0][0x21c], PT, P3 ;  /* 0x00008700ff007a0c */ /* 0x000fe40003f65330 */
[----:B------:R-:W4:Y:S11]  /*1190*/  LDL R250, [R1+0x10c] ;  /* 0x00010c0001fa7983 */ /* 0x000f360000100800 */
[----:B------:R0:W5:Y:S01]  /*11a0*/  @P3 LDG.E.128 R160, [R188.64] ;  /* 0x00000004bca03981 */ /* 0x000162000c1e1d00 */
[----:B-1----:R-:W-:-:S02]  /*11b0*/  ISETP.NE.AND P3, PT, R190, RZ, PT ;  /* 0x000000ffbe00720c */ /* 0x002fc40003f65270 */
[--C-:B--2---:R-:W-:Y:S02]  /*11c0*/  PRMT R190, RZ, 0x5410, R184.reuse ;  /* 0x00005410ffbe7816 */ /* 0x104fe400000000b8 */
[----:B------:R-:W-:Y:S02]  /*11d0*/  PRMT R216, RZ, 0x7610, R184 ;  /* 0x00007610ffd87816 */ /* 0x000fe400000000b8 */
[----:B-----5:R-:W-:-:S05]  /*11e0*/  FSEL R184, R5, RZ, !P3 ;  /* 0x000000ff05b87208 */ /* 0x020fca0005800000 */
[C---:B------:R-:W-:Y:S02]  /*11f0*/  FADD.FTZ R248, -R184.reuse, R190 ;  /* 0x000000beb8f87221 */ /* 0x040fe40000010100 */
[----:B------:R-:W-:Y:S01]  /*1200*/  FADD.FTZ R247, -R184, R216 ;  /* 0x000000d8b8f77221 */ /* 0x000fe20000010100 */
[--C-:B---3--:R-:W-:Y:S02]  /*1210*/  PRMT R246, RZ, 0x5410, R20.reuse ;  /* 0x00005410fff67816 */ /* 0x108fe40000000014 */
[----:B------:R-:W-:Y:S01]  /*1220*/  PRMT R221, RZ, 0x7610, R20 ;  /* 0x00007610ffdd7816 */ /* 0x000fe20000000014 */
[C---:B------:R-:W-:Y:S02]  /*1230*/  FMUL.FTZ R20, R0.reuse, R248 ;  /* 0x000000f800147220 */ /* 0x040fe40000410000 */
[----:B------:R-:W2:Y:S01]  /*1240*/  LDL R248, [R1+0x11c] ;  /* 0x00011c0001f87983 */ /* 0x000ea20000100800 */
[----:B0-----:R-:W-:-:S03]  /*1250*/  FMUL.FTZ R2, R0, R247 ;  /* 0x000000f700027220 */ /* 0x001fc60000410000 */
[----:B------:R-:W3:Y:S01]  /*1260*/  LDL R247, [R1+0x120] ;  /* 0x0001200001f77983 */ /* 0x000ee20000100800 */
[--C-:B------:R-:W-:Y:S02]  /*1270*/  PRMT R189, RZ, 0x5410, R185.reuse ;  /* 0x00005410ffbd7816 */ /* 0x100fe400000000b9 */
[----:B------:R-:W-:-:S03]  /*1280*/  PRMT R191, RZ, 0x7610, R185 ;  /* 0x00007610ffbf7816 */ /* 0x000fc600000000b9 */
[C---:B------:R-:W-:Y:S01]  /*1290*/  FADD.FTZ R217, -R184.reuse, R189 ;  /* 0x000000bdb8d97221 */ /* 0x040fe20000010100 */
[----:B------:R-:W-:Y:S01]  /*12a0*/  PRMT R216, RZ, 0x5410, R21 ;  /* 0x00005410ffd87816 */ /* 0x000fe20000000015 */
[----:B------:R-:W-:Y:S01]  /*12b0*/  FADD.FTZ R191, -R184, R191 ;  /* 0x000000bfb8bf7221 */ /* 0x000fe20000010100 */
[----:B------:R-:W-:Y:S01]  /*12c0*/  PRMT R190, RZ, 0x7610, R21 ;  /* 0x00007610ffbe7816 */ /* 0x000fe20000000015 */
[----:B------:R-:W-:Y:S01]  /*12d0*/  FMUL.FTZ R21, R249, R246 ;  /* 0x000000f6f9157220 */ /* 0x000fe20000410000 */
[----:B------:R-:W-:Y:S01]  /*12e0*/  PRMT R188, RZ, 0x5410, R186 ;  /* 0x00005410ffbc7816 */ /* 0x000fe200000000ba */
[----:B------:R-:W-:Y:S02]  /*12f0*/  FADD.FTZ R81, R81, R221 ;  /* 0x000000dd51517221 */ /* 0x000fe40000010000 */
[----:B------:R-:W-:Y:S02]  /*1300*/  FMUL.FTZ R249, R0, R217 ;  /* 0x000000d900f97220 */ /* 0x000fe40000410000 */
[----:B------:R-:W-:-:S02]  /*1310*/  FFMA.FTZ R37, R2, R221, R37 ;  /* 0x000000dd02257223 */ /* 0x000fc40000010025 */
[----:B------:R-:W-:Y:S02]  /*1320*/  FADD.FTZ R80, R80, R246 ;  /* 0x000000f650507221 */ /* 0x000fe40000010000 */
[----:B------:R-:W-:Y:S01]  /*1330*/  FFMA.FTZ R36, R20, R246, R36 ;  /* 0x000000f614247223 */ /* 0x000fe20000010024 */
[----:B------:R0:W-:Y:S01]  /*1340*/  STL [R1+0x18], R2 ;  /* 0x0000180201007387 */ /* 0x0001e20000100800 */
[----:B------:R-:W-:-:S03]  /*1350*/  FADD.FTZ R188, -R184, R188 ;  /* 0x000000bcb8bc7221 */ /* 0x000fc60000010100 */
[----:B------:R1:W-:Y:S01]  /*1360*/  STL [R1+0x10], R249 ;  /* 0x000010f901007387 */ /* 0x0003e20000100800 */
[----:B----4-:R-:W-:Y:S01]  /*1370*/  FMUL.FTZ R217, R252, R190 ;  /* 0x000000befcd97220 */ /* 0x010fe20000410000 */
[----:B------:R-:W-:-:S05]  /*1380*/  PRMT R189, RZ, 0x5410, R22 ;  /* 0x00005410ffbd7816 */ /* 0x000fca0000000016 */
[----:B------:R-:W-:Y:S02]  /*1390*/  FADD.FTZ R84, R84, R189 ;  /* 0x000000bd54547221 */ /* 0x000fe40000010000 */
[----:B------:R-:W-:Y:S02]  /*13a0*/  FMUL.FTZ R252, R251, R189 ;  /* 0x000000bdfbfc7220 */ /* 0x000fe40000410000 */
[----:B--2---:R-:W-:Y:S02]  /*13b0*/  FMUL.FTZ R221, R248, R221 ;  /* 0x000000ddf8dd7220 */ /* 0x004fe40000410000 */
[C---:B------:R-:W-:Y:S02]  /*13c0*/  FMUL.FTZ R248, R0.reuse, R191 ;  /* 0x000000bf00f87220 */ /* 0x040fe40000410000 */
[----:B---3--:R-:W-:Y:S01]  /*13d0*/  FMUL.FTZ R246, R247, R216 ;  /* 0x000000d8f7f67220 */ /* 0x008fe20000410000 */
[----:B------:R-:W-:Y:S01]  /*13e0*/  STL [R1+0x14], R221 ;  /* 0x000014dd01007387 */ /* 0x000fe20000100800 */
[----:B------:R-:W-:-:S03]  /*13f0*/  FMUL.FTZ R247, R0, R188 ;  /* 0x000000bc00f77220 */ /* 0x000fc60000410000 */
[----:B------:R-:W-:Y:S01]  /*1400*/  STL [R1+0x8], R248 ;  /* 0x000008f801007387 */ /* 0x000fe20000100800 */
[----:B------:R-:W-:-:S03]  /*1410*/  FFMA.FTZ R188, R20, R21, RZ ;  /* 0x0000001514bc7223 */ /* 0x000fc600000100ff */
[----:B------:R-:W-:Y:S04]  /*1420*/  STL [R1+0xc], R246 ;  /* 0x00000cf601007387 */ /* 0x000fe80000100800 */
[----:B------:R-:W2:Y:S01]  /*1430*/  LDL R191, [R1+0x110] ;  /* 0x0001100001bf7983 */ /* 0x000ea20000100800 */
[----:B------:R-:W-:-:S03]  /*1440*/  FFMA.FTZ R188, R2, R221, R188 ;  /* 0x000000dd02bc7223 */ /* 0x000fc600000100bc */
[----:B------:R3:W-:Y:S01]  /*1450*/  STL [R1], R247 ;  /* 0x000000f701007387 */ /* 0x0007e20000100800 */
[----:B------:R-:W-:-:S03]  /*1460*/  FFMA.FTZ R40, R247, R189, R40 ;  /* 0x000000bdf7287223 */ /* 0x000fc60000010028 */
[----:B------:R4:W-:Y:S04]  /*1470*/  STL [R1+0x4], R217 ;  /* 0x000004d901007387 */ /* 0x0009e80000100800 */
[----:B0-----:R0:W5:Y:S04]  /*1480*/  LDL.LU R2, [R1+0x148] ;  /* 0x0001480001027983 */ /* 0x0011680000300800 */
[----:B------:R-:W4:Y:S01]  /*1490*/  LDL R189, [R1+0x114] ;  /* 0x0001140001bd7983 */ /* 0x000f220000100800 */
[----:B------:R-:W-:Y:S02]  /*14a0*/  PRMT R186, RZ, 0x7610, R186 ;  /* 0x00007610ffba7816 */ /* 0x000fe400000000ba */
[----:B------:R-:W-:-:S02]  /*14b0*/  PRMT R185, RZ, 0x5410, R187 ;  /* 0x00005410ffb97816 */ /* 0x000fc400000000bb */
[----:B------:R-:W-:Y:S01]  /*14c0*/  PRMT R187, RZ, 0x7610, R187 ;  /* 0x00007610ffbb7816 */ /* 0x000fe200000000bb */
[C---:B------:R-:W-:Y:S02]  /*14d0*/  FADD.FTZ R186, -R184.reuse, R186 ;  /* 0x000000bab8ba7221 */ /* 0x040fe40000010100 */
[----:B------:R-:W-:Y:S02]  /*14e0*/  FADD.FTZ R185, -R184, R185 ;  /* 0x000000b9b8b97221 */ /* 0x000fe40000010100 */
[----:B------:R-:W-:Y:S02]  /*14f0*/  FMUL.FTZ R251, R0, R186 ;  /* 0x000000ba00fb7220 */ /* 0x000fe40000410000 */
[----:B------:R-:W-:Y:S02]  /*1500*/  FADD.FTZ R186, RZ, R21 ;  /* 0x00000015ffba7221 */ /* 0x000fe40000010000 */
[----:B------:R-:W-:Y:S01]  /*1510*/  FADD.FTZ R184, -R184, R187 ;  /* 0x000000bbb8b87221 */ /* 0x000fe20000010100 */
[----:B------:R-:W-:Y:S01]  /*1520*/  PRMT R187, RZ, 0x7610, R22 ;  /* 0x00007610ffbb7816 */ /* 0x000fe20000000016 */
[----:B------:R-:W-:Y:S01]  /*1530*/  FADD.FTZ R186, R186, R221 ;  /* 0x000000ddbaba7221 */ /* 0x000fe20000010000 */
[----:B------:R-:W-:-:S03]  /*1540*/  PRMT R22, RZ, 0x5410, R23 ;  /* 0x00005410ff167816 */ /* 0x000fc60000000017 */
[----:B------:R-:W-:Y:S02]  /*1550*/  FADD.FTZ R85, R85, R187 ;  /* 0x000000bb55557221 */ /* 0x000fe40000010000 */
[-C--:B------:R-:W-:Y:S02]  /*1560*/  FFMA.FTZ R41, R251, R187.reuse, R41 ;  /* 0x000000bbfb297223 */ /* 0x080fe40000010029 */
[----:B------:R-:W-:Y:S02]  /*1570*/  FMUL.FTZ R250, R250, R187 ;  /* 0x000000bbfafa7220 */ /* 0x000fe40000410000 */
[----:B------:R-:W-:Y:S02]  /*1580*/  FADD.FTZ R186, R186, R246 ;  /* 0x000000f6baba7221 */ /* 0x000fe40000010000 */
[C---:B------:R-:W-:Y:S02]  /*1590*/  FFMA.FTZ R187, R249.reuse, R246, R188 ;  /* 0x000000f6f9bb7223 */ /* 0x040fe400000100bc */
[----:B------:R-:W-:-:S02]  /*15a0*/  FFMA.FTZ R38, R249, R216, R38 ;  /* 0x000000d8f9267223 */ /* 0x000fc40000010026 */
[----:B-1----:R-:W-:Y:S02]  /*15b0*/  FMUL.FTZ R249, R0, R185 ;  /* 0x000000b900f97220 */ /* 0x002fe40000410000 */
[----:B------:R-:W-:Y:S02]  /*15c0*/  FADD.FTZ R186, R186, R217 ;  /* 0x000000d9baba7221 */ /* 0x000fe40000010000 */
[C---:B------:R-:W-:Y:S02]  /*15d0*/  FFMA.FTZ R185, R248.reuse, R217, R187 ;  /* 0x000000d9f8b97223 */ /* 0x040fe400000100bb */
[----:B------:R-:W-:Y:S02]  /*15e0*/  FFMA.FTZ R39, R248, R190, R39 ;  /* 0x000000bef8277223 */ /* 0x000fe40000010027 */
[----:B------:R-:W-:Y:S02]  /*15f0*/  FADD.FTZ R86, R86, R22 ;  /* 0x0000001656567221 */ /* 0x000fe40000010000 */
[----:B------:R-:W-:-:S02]  /*1600*/  FFMA.FTZ R42, R249, R22, R42 ;  /* 0x00000016f92a7223 */ /* 0x000fc4000001002a */
[----:B------:R-:W-:Y:S01]  /*1610*/  FFMA.FTZ R185, R247, R252, R185 ;  /* 0x000000fcf7b97223 */ /* 0x000fe200000100b9 */
[----:B------:R-:W-:Y:S01]  /*1620*/  PRMT R23, RZ, 0x7610, R23 ;  /* 0x00007610ff177816 */ /* 0x000fe20000000017 */
[----:B---3--:R-:W-:Y:S02]  /*1630*/  FMUL.FTZ R247, R0, R184 ;  /* 0x000000b800f77220 */ /* 0x008fe40000410000 */
[----:B------:R-:W-:Y:S02]  /*1640*/  FFMA.FTZ R185, R251, R250, R185 ;  /* 0x000000fafbb97223 */ /* 0x000fe400000100b9 */
[----:B------:R-:W-:Y:S02]  /*1650*/  FADD.FTZ R87, R87, R23 ;  /* 0x0000001757577221 */ /* 0x000fe40000010000 */
[----:B------:R-:W-:Y:S01]  /*1660*/  FFMA.FTZ R43, R247, R23, R43 ;  /* 0x00000017f72b7223 */ /* 0x000fe2000001002b */
[----:B------:R-:W-:Y:S01]  /*1670*/  IADD3 R213, R213, 0x80, RZ ;  /* 0x00000080d5d57810 */ /* 0x000fe20007ffe0ff */
[----:B------:R-:W-:Y:S01]  /*1680*/  FADD.FTZ R82, R82, R216 ;  /* 0x000000d852527221 */ /* 0x000fe20000010000 */
[----:B------:R-:W-:Y:S01]  /*1690*/  IADD3 R221, R4, 0x80, RZ ;  /* 0x0000008004dd7810 */ /* 0x000fe20007ffe0ff */
[----:B------:R-:W-:-:S02]  /*16a0*/  FADD.FTZ R83, R83, R190 ;  /* 0x000000be53537221 */ /* 0x000fc40000010000 */
[----:B--2---:R-:W-:Y:S02]  /*16b0*/  FMUL.FTZ R248, R191, R22 ;  /* 0x00000016bff87220 */ /* 0x004fe40000410000 */
[----:B------:R-:W-:-:S04]  /*16c0*/  FADD.FTZ R22, R186, R252 ;  /* 0x000000fcba167221 */ /* 0x000fc80000010000 */
[----:B------:R-:W-:-:S04]  /*16d0*/  FADD.FTZ R22, R22, R250 ;  /* 0x000000fa16167221 */ /* 0x000fc80000010000 */
[----:B------:R-:W-:Y:S02]  /*16e0*/  FADD.FTZ R22, R22, R248 ;  /* 0x000000f816167221 */ /* 0x000fe40000010000 */
[----:B----4-:R-:W-:Y:S02]  /*16f0*/  FMUL.FTZ R246, R189, R23 ;  /* 0x00000017bdf67220 */ /* 0x010fe40000410000 */
[----:B------:R-:W-:Y:S02]  /*1700*/  FFMA.FTZ R23, R249, R248, R185 ;  /* 0x000000f8f9177223 */ /* 0x000fe400000100b9 */
[----:B------:R-:W-:Y:S02]  /*1710*/  FADD.FTZ R216, R22, R246 ;  /* 0x000000f616d87221 */ /* 0x000fe40000010000 */
[----:B------:R-:W-:Y:S02]  /*1720*/  FFMA.FTZ R217, R247, R246, R23 ;  /* 0x000000f6f7d97223 */ /* 0x000fe40000010017 */
.L_x_3576:
[----:B0-----:R-:W-:Y:S05]  /*1730*/  BSYNC B1 ;  /* 0x0000000000017941 */ /* 0x001fea0003800000 */
.L_x_3575:
[----:B------:R-:W-:Y:S01]  /*1740*/  ISETP.GE.U32.AND P3, PT, R3, 0x100, PT ;  /* 0x000001000300780c */ /* 0x000fe20003f66070 */
[----:B------:R-:W-:-:S12]  /*1750*/  BSSY B1, `(.L_x_3577) ;  /* 0x0000061000017945 */ /* 0x000fd80003800000 */
[----:B------:R-:W-:Y:S05]  /*1760*/  @!P3 BRA `(.L_x_3578) ;  /* 0x000005f00000b947 */ /* 0x000fea0003800000 */
[----:B------:R-:W-:Y:S01]  /*1770*/  HFMA2.MMA R214, -RZ, RZ, 0, 9.5367431640625e-07 ;  /* 0x00000010ffd67435 */ /* 0x000fe200000001ff */
[----:B------:R-:W2:Y:S01]  /*1780*/  LDL R237, [R1+0xd8] ;  /* 0x0000d80001ed7983 */ /* 0x000ea20000100800 */
[----:B------:R-:W0:Y:S01]  /*1790*/  LDC.U8 R215, c[0x0][0x1f0] ;  /* 0x00007c00ffd77b82 */ /* 0x000e220000000000 */
[----:B------:R-:W-:Y:S02]  /*17a0*/  ISETP.NE.U32.AND P3, PT, RZ, c[0x0][0x218], PT ;  /* 0x00008600ff007a0c */ /* 0x000fe40003f65070 */
[----:B------:R-:W3:Y:S04]  /*17b0*/  LDL R235, [R1+0xdc] ;  /* 0x0000dc0001eb7983 */ /* 0x000ee80000100800 */
[----:B------:R-:W4:Y:S01]  /*17c0*/  LDL R234, [R1+0xe0] ;  /* 0x0000e00001ea7983 */ /* 0x000f220000100800 */
[----:B------:R-:W-:-:S03]  /*17d0*/  IMAD.WIDE.U32 R22, R221, R214, c[0x0][0x188] ;  /* 0x00006200dd167625 */ /* 0x000fc600078e00d6 */
[----:B------:R-:W2:Y:S04]  /*17e0*/  LDL R233, [R1+0xe4] ;  /* 0x0000e40001e97983 */ /* 0x000ea80000100800 */
[----:B------:R1:W2:Y:S04]  /*17f0*/  LDG.E.128 R184, [R22.64] ;  /* 0x0000000416b87981 */ /* 0x0002a8000c1e1d00 */
[----:B------:R-:W3:Y:S01]  /*1800*/  LDL R232, [R1+0xc8] ;  /* 0x0000c80001e87983 */ /* 0x000ee20000100800 */
[----:B-1----:R-:W-:-:S05]  /*1810*/  IMAD.WIDE.U32 R22, R213, R214, c[0x0][0x208] ;  /* 0x00008200d5167625 */ /* 0x002fca00078e00d6 */
[----:B------:R1:W3:Y:S01]  /*1820*/  LDG.E.128 R188, [R22.64] ;  /* 0x0000000416bc7981 */ /* 0x0002e2000c1e1d00 */
[----:B------:R-:W-:-:S13]  /*1830*/  ISETP.NE.AND.EX P3, PT, RZ, c[0x0][0x21c], PT, P3 ;  /* 0x00008700ff007a0c */ /* 0x000fda0003f65330 */
[----:B-1----:R-:W-:-:S05]  /*1840*/  @P3 IMAD.WIDE.U32 R22, R221, R214, c[0x0][0x218] ;  /* 0x00008600dd163625 */ /* 0x002fca00078e00d6 */
[----:B------:R1:W5:Y:S01]  /*1850*/  @P3 LDG.E.128 R164, [R22.64] ;  /* 0x0000000416a43981 */ /* 0x000362000c1e1d00 */
[----:B0-----:R-:W-:Y:S02]  /*1860*/  ISETP.NE.AND P3, PT, R215, RZ, PT ;  /* 0x000000ffd700720c */ /* 0x001fe40003f65270 */
[--C-:B--2---:R-:W-:Y:S02]  /*1870*/  PRMT R231, RZ, 0x5410, R184.reuse ;  /* 0x00005410ffe77816 */ /* 0x104fe400000000b8 */
[----:B------:R-:W-:Y:S02]  /*1880*/  PRMT R215, RZ, 0x7610, R184 ;  /* 0x00007610ffd77816 */ /* 0x000fe400000000b8 */
[----:B-----5:R-:W-:Y:S02]  /*1890*/  FSEL R184, R5, RZ, !P3 ;  /* 0x000000ff05b87208 */ /* 0x020fe40005800000 */
[----:B------:R-:W-:-:S03]  /*18a0*/  PRMT R214, RZ, 0x5410, R185 ;  /* 0x00005410ffd67816 */ /* 0x000fc600000000b9 */
[----:B------:R-:W-:Y:S01]  /*18b0*/  FADD.FTZ R230, -R184, R215 ;  /* 0x000000d7b8e67221 */ /* 0x000fe20000010100 */
[----:B------:R-:W-:Y:S02]  /*18c0*/  PRMT R185, RZ, 0x7610, R185 ;  /* 0x00007610ffb97816 */ /* 0x000fe400000000b9 */
[--C-:B-1----:R-:W-:Y:S01]  /*18d0*/  PRMT R22, RZ, 0x5410, R186.reuse ;  /* 0x00005410ff167816 */ /* 0x102fe200000000ba */
[----:B------:R-:W-:Y:S01]  /*18e0*/  FMUL.FTZ R240, R0, R230 ;  /* 0x000000e600f07220 */ /* 0x000fe20000410000 */
[----:B------:R-:W-:Y:S01]  /*18f0*/  PRMT R229, RZ, 0x5410, R187 ;  /* 0x00005410ffe57816 */ /* 0x000fe200000000bb */
[----:B------:R-:W2:Y:S01]  /*1900*/  LDL R230, [R1+0xcc] ;  /* 0x0000cc0001e67983 */ /* 0x000ea20000100800 */
[----:B------:R-:W-:Y:S01]  /*1910*/  PRMT R23, RZ, 0x7610, R186 ;  /* 0x00007610ff177816 */ /* 0x000fe200000000ba */
[C---:B------:R-:W-:Y:S01]  /*1920*/  FADD.FTZ R231, -R184.reuse, R231 ;  /* 0x000000e7b8e77221 */ /* 0x040fe20000010100 */
[----:B------:R-:W-:Y:S01]  /*1930*/  PRMT R186, RZ, 0x7610, R187 ;  /* 0x00007610ffba7816 */ /* 0x000fe200000000bb */
[----:B------:R-:W-:-:S02]  /*1940*/  FADD.FTZ R187, -R184, R185 ;  /* 0x000000b9b8bb7221 */ /* 0x000fc40000010100 */
[C---:B------:R-:W-:Y:S02]  /*1950*/  FADD.FTZ R185, -R184.reuse, R22 ;  /* 0x00000016b8b97221 */ /* 0x040fe40000010100 */
[----:B------:R-:W-:Y:S01]  /*1960*/  FADD.FTZ R22, -R184, R229 ;  /* 0x000000e5b8167221 */ /* 0x000fe20000010100 */
[----:B---3--:R-:W-:Y:S01]  /*1970*/  PRMT R229, RZ, 0x5410, R188 ;  /* 0x00005410ffe57816 */ /* 0x008fe200000000bc */
[----:B------:R-:W-:Y:S01]  /*1980*/  FMUL.FTZ R245, R0, R231 ;  /* 0x000000e700f57220 */ /* 0x000fe20000410000 */
[----:B------:R-:W-:Y:S01]  /*1990*/  PRMT R236, RZ, 0x5410, R191 ;  /* 0x00005410ffec7816 */ /* 0x000fe200000000bf */
[----:B------:R-:W-:Y:S02]  /*19a0*/  FADD.FTZ R214, -R184, R214 ;  /* 0x000000d6b8d67221 */ /* 0x000fe40000010100 */
[----:B------:R-:W-:Y:S02]  /*19b0*/  FADD.FTZ R88, R88, R229 ;  /* 0x000000e558587221 */ /* 0x000fe40000010000 */
[----:B------:R-:W-:-:S02]  /*19c0*/  FFMA.FTZ R44, R245, R229, R44 ;  /* 0x000000e5f52c7223 */ /* 0x000fc4000001002c */
[----:B------:R-:W-:Y:S02]  /*19d0*/  FMUL.FTZ R241, R237, R229 ;  /* 0x000000e5edf17220 */ /* 0x000fe40000410000 */
[----:B------:R-:W3:Y:S01]  /*19e0*/  LDL R229, [R1+0xd0] ;  /* 0x0000d00001e57983 */ /* 0x000ee20000100800 */
[C---:B------:R-:W-:Y:S01]  /*19f0*/  FMUL.FTZ R238, R0.reuse, R214 ;  /* 0x000000d600ee7220 */ /* 0x040fe20000410000 */
[----:B------:R-:W-:Y:S01]  /*1a00*/  MOV R214, R236 ;  /* 0x000000ec00d67202 */ /* 0x000fe20000000f00 */
[----:B------:R-:W-:Y:S02]  /*1a10*/  FMUL.FTZ R236, R0, R187 ;  /* 0x000000bb00ec7220 */ /* 0x000fe40000410000 */
[----:B------:R-:W3:Y:S01]  /*1a20*/  LDL R187, [R1+0xd4] ;  /* 0x0000d40001bb7983 */ /* 0x000ee20000100800 */
[C---:B------:R-:W-:Y:S01]  /*1a30*/  FADD.FTZ R23, -R184.reuse, R23 ;  /* 0x00000017b8177221 */ /* 0x040fe20000010100 */
[----:B------:R-:W-:Y:S01]  /*1a40*/  PRMT R215, RZ, 0x7610, R188 ;  /* 0x00007610ffd77816 */ /* 0x000fe200000000bc */
[----:B------:R-:W-:Y:S01]  /*1a50*/  FADD.FTZ R184, -R184, R186 ;  /* 0x000000bab8b87221 */ /* 0x000fe20000010100 */
[----:B------:R-:W-:-:S02]  /*1a60*/  PRMT R188, RZ, 0x5410, R189 ;  /* 0x00005410ffbc7816 */ /* 0x000fc400000000bd */
[----:B------:R-:W-:Y:S01]  /*1a70*/  PRMT R186, RZ, 0x7610, R189 ;  /* 0x00007610ffba7816 */ /* 0x000fe200000000bd */
[----:B------:R-:W-:Y:S01]  /*1a80*/  FMUL.FTZ R239, R235, R215 ;  /* 0x000000d7ebef7220 */ /* 0x000fe20000410000 */
[----:B------:R-:W-:Y:S01]  /*1a90*/  PRMT R189, RZ, 0x5410, R190 ;  /* 0x00005410ffbd7816 */ /* 0x000fe200000000be */
[----:B----4-:R-:W-:Y:S02]  /*1aa0*/  FMUL.FTZ R237, R234, R188 ;  /* 0x000000bceaed7220 */ /* 0x010fe40000410000 */
[----:B------:R-:W-:Y:S02]  /*1ab0*/  FADD.FTZ R91, R91, R186 ;  /* 0x000000ba5b5b7221 */ /* 0x000fe40000010000 */
[----:B------:R-:W-:Y:S02]  /*1ac0*/  FMUL.FTZ R234, R0, R185 ;  /* 0x000000b900ea7220 */ /* 0x000fe40000410000 */
[-C--:B------:R-:W-:Y:S02]  /*1ad0*/  FFMA.FTZ R47, R236, R186.reuse, R47 ;  /* 0x000000baec2f7223 */ /* 0x080fe4000001002f */
[----:B------:R-:W-:-:S02]  /*1ae0*/  FMUL.FTZ R235, R233, R186 ;  /* 0x000000bae9eb7220 */ /* 0x000fc40000410000 */
[----:B------:R-:W-:Y:S02]  /*1af0*/  FADD.FTZ R185, R216, R241 ;  /* 0x000000f1d8b97221 */ /* 0x000fe40000010000 */
[----:B------:R-:W-:Y:S02]  /*1b00*/  FFMA.FTZ R186, R245, R241, R217 ;  /* 0x000000f1f5ba7223 */ /* 0x000fe400000100d9 */
[----:B------:R-:W-:Y:S02]  /*1b10*/  FMUL.FTZ R233, R232, R189 ;  /* 0x000000bde8e97220 */ /* 0x000fe40000410000 */
[----:B------:R-:W-:Y:S01]  /*1b20*/  FMUL.FTZ R232, R0, R23 ;  /* 0x0000001700e87220 */ /* 0x000fe20000410000 */
[----:B------:R-:W-:Y:S01]  /*1b30*/  PRMT R190, RZ, 0x7610, R190 ;  /* 0x00007610ffbe7816 */ /* 0x000fe200000000be */
[----:B------:R-:W-:Y:S02]  /*1b40*/  FADD.FTZ R23, R185, R239 ;  /* 0x000000efb9177221 */ /* 0x000fe40000010000 */
[----:B------:R-:W-:-:S02]  /*1b50*/  FFMA.FTZ R186, R240, R239, R186 ;  /* 0x000000eff0ba7223 */ /* 0x000fc400000100ba */
[----:B------:R-:W-:Y:S02]  /*1b60*/  FADD.FTZ R23, R23, R237 ;  /* 0x000000ed17177221 */ /* 0x000fe40000010000 */
[----:B------:R-:W-:Y:S02]  /*1b70*/  FFMA.FTZ R186, R238, R237, R186 ;  /* 0x000000edeeba7223 */ /* 0x000fe400000100ba */
[----:B------:R-:W-:Y:S01]  /*1b80*/  FADD.FTZ R23, R23, R235 ;  /* 0x000000eb17177221 */ /* 0x000fe20000010000 */
[----:B------:R-:W-:-:S03]  /*1b90*/  PRMT R191, RZ, 0x7610, R191 ;  /* 0x00007610ffbf7816 */ /* 0x000fc600000000bf */
[----:B------:R-:W-:Y:S02]  /*1ba0*/  FADD.FTZ R23, R23, R233 ;  /* 0x000000e917177221 */ /* 0x000fe40000010000 */
[----:B------:R-:W-:Y:S02]  /*1bb0*/  FADD.FTZ R89, R89, R215 ;  /* 0x000000d759597221 */ /* 0x000fe40000010000 */
[----:B------:R-:W-:Y:S02]  /*1bc0*/  FFMA.FTZ R45, R240, R215, R45 ;  /* 0x000000d7f02d7223 */ /* 0x000fe4000001002d */
[----:B------:R-:W-:Y:S01]  /*1bd0*/  FADD.FTZ R94, R94, R214 ;  /* 0x000000d65e5e7221 */ /* 0x000fe20000010000 */
[----:B------:R-:W-:Y:S01]  /*1be0*/  IADD3 R213, R213, 0x80, RZ ;  /* 0x00000080d5d57810 */ /* 0x000fe20007ffe0ff */
[----:B------:R-:W-:Y:S01]  /*1bf0*/  FADD.FTZ R90, R90, R188 ;  /* 0x000000bc5a5a7221 */ /* 0x000fe20000010000 */
[----:B------:R-:W-:Y:S01]  /*1c00*/  IADD3 R221, R221, 0x80, RZ ;  /* 0x00000080dddd7810 */ /* 0x000fe20007ffe0ff */
[----:B------:R-:W-:-:S02]  /*1c10*/  FFMA.FTZ R46, R238, R188, R46 ;  /* 0x000000bcee2e7223 */ /* 0x000fc4000001002e */
[----:B------:R-:W-:Y:S02]  /*1c20*/  FADD.FTZ R92, R92, R189 ;  /* 0x000000bd5c5c7221 */ /* 0x000fe40000010000 */
[----:B------:R-:W-:Y:S02]  /*1c30*/  FFMA.FTZ R48, R234, R189, R48 ;  /* 0x000000bdea307223 */ /* 0x000fe40000010030 */
[----:B------:R-:W-:Y:S02]  /*1c40*/  FADD.FTZ R93, R93, R190 ;  /* 0x000000be5d5d7221 */ /* 0x000fe40000010000 */
[-C--:B------:R-:W-:Y:S02]  /*1c50*/  FFMA.FTZ R49, R232, R190.reuse, R49 ;  /* 0x000000bee8317223 */ /* 0x080fe40000010031 */
[----:B------:R-:W-:Y:S02]  /*1c60*/  FADD.FTZ R95, R95, R191 ;  /* 0x000000bf5f5f7221 */ /* 0x000fe40000010000 */
[----:B--2---:R-:W-:-:S02]  /*1c70*/  FMUL.FTZ R231, R230, R190 ;  /* 0x000000bee6e77220 */ /* 0x004fc40000410000 */
[----:B------:R-:W-:Y:S02]  /*1c80*/  FMUL.FTZ R230, R0, R22 ;  /* 0x0000001600e67220 */ /* 0x000fe40000410000 */
[----:B------:R-:W-:-:S04]  /*1c90*/  FFMA.FTZ R22, R236, R235, R186 ;  /* 0x000000ebec167223 */ /* 0x000fc800000100ba */
[----:B------:R-:W-:Y:S02]  /*1ca0*/  FFMA.FTZ R22, R234, R233, R22 ;  /* 0x000000e9ea167223 */ /* 0x000fe40000010016 */
[----:B------:R-:W-:Y:S02]  /*1cb0*/  FADD.FTZ R23, R23, R231 ;  /* 0x000000e717177221 */ /* 0x000fe40000010000 */
[----:B------:R-:W-:Y:S02]  /*1cc0*/  FFMA.FTZ R22, R232, R231, R22 ;  /* 0x000000e7e8167223 */ /* 0x000fe40000010016 */
[-C--:B------:R-:W-:Y:S02]  /*1cd0*/  FFMA.FTZ R50, R230, R214.reuse, R50 ;  /* 0x000000d6e6327223 */ /* 0x080fe40000010032 */
[----:B---3--:R-:W-:Y:S02]  /*1ce0*/  FMUL.FTZ R229, R229, R214 ;  /* 0x000000d6e5e57220 */ /* 0x008fe40000410000 */
[----:B------:R-:W-:-:S02]  /*1cf0*/  FMUL.FTZ R214, R0, R184 ;  /* 0x000000b800d67220 */ /* 0x000fc40000410000 */
[----:B------:R-:W-:Y:S02]  /*1d00*/  FADD.FTZ R23, R23, R229 ;  /* 0x000000e517177221 */ /* 0x000fe40000010000 */
[----:B------:R-:W-:Y:S02]  /*1d10*/  FMUL.FTZ R215, R187, R191 ;  /* 0x000000bfbbd77220 */ /* 0x000fe40000410000 */
[----:B------:R-:W-:Y:S02]  /*1d20*/  FFMA.FTZ R22, R230, R229, R22 ;  /* 0x000000e5e6167223 */ /* 0x000fe40000010016 */
[C---:B------:R-:W-:Y:S02]  /*1d30*/  FFMA.FTZ R51, R214.reuse, R191, R51 ;  /* 0x000000bfd6337223 */ /* 0x040fe40000010033 */
[----:B------:R-:W-:Y:S02]  /*1d40*/  FADD.FTZ R216, R23, R215 ;  /* 0x000000d717d87221 */ /* 0x000fe40000010000 */
[----:B------:R-:W-:-:S02]  /*1d50*/  FFMA.FTZ R217, R214, R215, R22 ;  /* 0x000000d7d6d97223 */ /* 0x000fc40000010016 */
.L_x_3578:
[----:B------:R-:W-:Y:S05]  /*1d60*/  BSYNC B1 ;  /* 0x0000000000017941 */ /* 0x000fea0003800000 */
.L_x_3577:
[----:B------:R-:W-:Y:S01]  /*1d70*/  BSSY B1, `(.L_x_3579) ;  /* 0x0000060000017945 */ /* 0x000fe20003800000 */
[----:B------:R-:W-:Y:S05]  /*1d80*/  @!P0 BRA `(.L_x_3580) ;  /* 0x000005e000008947 */ /* 0x000fea0003800000 */
[----:B------:R-:W-:Y:S01]  /*1d90*/  IMAD.MOV.U32 R199, RZ, RZ, 0x10 ;  /* 0x00000010ffc77424 */ /* 0x000fe200078e00ff */
[----:B------:R-:W2:Y:S03]  /*1da0*/  LDL R223, [R1+0x98] ;  /* 0x0000980001df7983 */ /* 0x000ea60000100800 */
[----:B------:R-:W-:Y:S01]  /*1db0*/  IMAD.WIDE.U32 R22, R221, R199, c[0x0][0x188] ;  /* 0x00006200dd167625 */ /* 0x000fe200078e00c7 */
[----:B------:R-:W3:Y:S04]  /*1dc0*/  LDL R222, [R1+0x9c] ;  /* 0x00009c0001de7983 */ /* 0x000ee80000100800 */
[----:B------:R0:W4:Y:S01]  /*1dd0*/  LDG.E.128 R184, [R22.64] ;  /* 0x0000000416b87981 */ /* 0x000122000c1e1d00 */
[----:B------:R-:W1:Y:S01]  /*1de0*/  LDC.U8 R200, c[0x0][0x1f0] ;  /* 0x00007c00ffc87b82 */ /* 0x000e620000000000 */
[----:B------:R-:W-:-:S02]  /*1df0*/  ISETP.NE.U32.AND P3, PT, RZ, c[0x0][0x218], PT ;  /* 0x00008600ff007a0c */ /* 0x000fc40003f65070 */
[----:B------:R-:W2:Y:S04]  /*1e00*/  LDL R220, [R1+0xa0] ;  /* 0x0000a00001dc7983 */ /* 0x000ea80000100800 */
[----:B------:R-:W2:Y:S01]  /*1e10*/  LDL R219, [R1+0xa4] ;  /* 0x0000a40001db7983 */ /* 0x000ea20000100800 */
[----:B0-----:R-:W-:-:S03]  /*1e20*/  IMAD.WIDE.U32 R22, R213, R199, c[0x0][0x208] ;  /* 0x00008200d5167625 */ /* 0x001fc600078e00c7 */
[----:B------:R-:W2:Y:S04]  /*1e30*/  LDL R218, [R1+0x88] ;  /* 0x0000880001da7983 */ /* 0x000ea80000100800 */
[----:B------:R0:W2:Y:S01]  /*1e40*/  LDG.E.128 R188, [R22.64] ;  /* 0x0000000416bc7981 */ /* 0x0000a2000c1e1d00 */
[----:B------:R-:W-:-:S03]  /*1e50*/  ISETP.NE.AND.EX P3, PT, RZ, c[0x0][0x21c], PT, P3 ;  /* 0x00008700ff007a0c */ /* 0x000fc60003f65330 */
[----:B------:R-:W2:Y:S10]  /*1e60*/  LDL R197, [R1+0x8c] ;  /* 0x00008c0001c57983 */ /* 0x000eb40000100800 */
[----:B0-----:R-:W-:-:S02]  /*1e70*/  @P3 IMAD.WIDE.U32 R22, R221, R199, c[0x0][0x218] ;  /* 0x00008600dd163625 */ /* 0x001fc400078e00c7 */
[----:B------:R-:W3:Y:S04]  /*1e80*/  LDL R199, [R1+0x90] ;  /* 0x0000900001c77983 */ /* 0x000ee80000100800 */
[----:B------:R0:W5:Y:S01]  /*1e90*/  @P3 LDG.E.128 R24, [R22.64] ;  /* 0x0000000416183981 */ /* 0x000162000c1e1d00 */
[----:B-1----:R-:W-:-:S03]  /*1ea0*/  ISETP.NE.AND P3, PT, R200, RZ, PT ;  /* 0x000000ffc800720c */ /* 0x002fc60003f65270 */
[----:B------:R-:W3:Y:S01]  /*1eb0*/  LDL R200, [R1+0x94] ;  /* 0x0000940001c87983 */ /* 0x000ee20000100800 */
[----:B------:R-:W-:Y:S02]  /*1ec0*/  IADD3 R213, R213, 0x80, RZ ;  /* 0x00000080d5d57810 */ /* 0x000fe40007ffe0ff */
[----:B------:R-:W-:Y:S02]  /*1ed0*/  IADD3 R221, R221, 0x80, RZ ;  /* 0x00000080dddd7810 */ /* 0x000fe40007ffe0ff */
[--C-:B----4-:R-:W-:Y:S02]  /*1ee0*/  PRMT R194, RZ, 0x5410, R184.reuse ;  /* 0x00005410ffc27816 */ /* 0x110fe400000000b8 */
[----:B------:R-:W-:Y:S02]  /*1ef0*/  PRMT R192, RZ, 0x7610, R184 ;  /* 0x00007610ffc07816 */ /* 0x000fe400000000b8 */
[--C-:B------:R-:W-:Y:S02]  /*1f00*/  PRMT R193, RZ, 0x5410, R185.reuse ;  /* 0x00005410ffc17816 */ /* 0x100fe400000000b9 */
[----:B------:R-:W-:-:S02]  /*1f10*/  PRMT R185, RZ, 0x7610, R185 ;  /* 0x00007610ffb97816 */ /* 0x000fc400000000b9 */
[----:B-----5:R-:W-:Y:S02]  /*1f20*/  FSEL R184, R5, RZ, !P3 ;  /* 0x000000ff05b87208 */ /* 0x020fe40005800000 */
[--C-:B0-----:R-:W-:Y:S02]  /*1f30*/  PRMT R22, RZ, 0x5410, R186.reuse ;  /* 0x00005410ff167816 */ /* 0x101fe400000000ba */
[--C-:B------:R-:W-:Y:S02]  /*1f40*/  PRMT R195, RZ, 0x5410, R187.reuse ;  /* 0x00005410ffc37816 */ /* 0x100fe400000000bb */
[----:B------:R-:W-:Y:S02]  /*1f50*/  PRMT R23, RZ, 0x7610, R186 ;  /* 0x00007610ff177816 */ /* 0x000fe400000000ba */
[----:B------:R-:W-:Y:S01]  /*1f60*/  PRMT R186, RZ, 0x7610, R187 ;  /* 0x00007610ffba7816 */ /* 0x000fe200000000bb */
[C---:B------:R-:W-:Y:S02]  /*1f70*/  FADD.FTZ R187, -R184.reuse, R185 ;  /* 0x000000b9b8bb7221 */ /* 0x040fe40000010100 */
[----:B------:R-:W-:-:S02]  /*1f80*/  FADD.FTZ R192, -R184, R192 ;  /* 0x000000c0b8c07221 */ /* 0x000fc40000010100 */
[C---:B------:R-:W-:Y:S02]  /*1f90*/  FADD.FTZ R185, -R184.reuse, R22 ;  /* 0x00000016b8b97221 */ /* 0x040fe40000010100 */
[C---:B------:R-:W-:Y:S01]  /*1fa0*/  FADD.FTZ R22, -R184.reuse, R195 ;  /* 0x000000c3b8167221 */ /* 0x040fe20000010100 */
[----:B--2---:R-:W-:Y:S01]  /*1fb0*/  PRMT R195, RZ, 0x5410, R188 ;  /* 0x00005410ffc37816 */ /* 0x004fe200000000bc */
[----:B------:R-:W-:Y:S01]  /*1fc0*/  FADD.FTZ R196, -R184, R194 ;  /* 0x000000c2b8c47221 */ /* 0x000fe20000010100 */
[----:B------:R-:W-:Y:S01]  /*1fd0*/  PRMT R194, RZ, 0x7610, R188 ;  /* 0x00007610ffc27816 */ /* 0x000fe200000000bc */
[----:B------:R-:W-:Y:S01]  /*1fe0*/  FMUL.FTZ R192, R0, R192 ;  /* 0x000000c000c07220 */ /* 0x000fe20000410000 */
[----:B------:R-:W-:Y:S01]  /*1ff0*/  PRMT R188, RZ, 0x5410, R189 ;  /* 0x00005410ffbc7816 */ /* 0x000fe200000000bd */
[C---:B------:R-:W-:Y:S02]  /*2000*/  FADD.FTZ R193, -R184.reuse, R193 ;  /* 0x000000c1b8c17221 */ /* 0x040fe40000010100 */
[----:B------:R-:W-:-:S02]  /*2010*/  FADD.FTZ R23, -R184, R23 ;  /* 0x00000017b8177221 */ /* 0x000fc40000010100 */
[----:B------:R-:W-:Y:S01]  /*2020*/  FADD.FTZ R184, -R184, R186 ;  /* 0x000000bab8b87221 */ /* 0x000fe20000010100 */
[----:B------:R-:W-:Y:S01]  /*2030*/  PRMT R186, RZ, 0x7610, R189 ;  /* 0x00007610ffba7816 */ /* 0x000fe200000000bd */
[----:B------:R-:W-:Y:S02]  /*2040*/  FMUL.FTZ R228, R223, R195 ;  /* 0x000000c3dfe47220 */ /* 0x000fe40000410000 */
[----:B------:R-:W-:Y:S02]  /*2050*/  FMUL.FTZ R243, R0, R196 ;  /* 0x000000c400f37220 */ /* 0x000fe40000410000 */
[----:B------:R-:W-:Y:S02]  /*2060*/  FADD.FTZ R57, R57, R194 ;  /* 0x000000c239397221 */ /* 0x000fe40000010000 */
[-C--:B------:R-:W-:Y:S02]  /*2070*/  FFMA.FTZ R177, R192, R194.reuse, R177 ;  /* 0x000000c2c0b17223 */ /* 0x080fe400000100b1 */
[----:B---3--:R-:W-:-:S02]  /*2080*/  FMUL.FTZ R223, R222, R194 ;  /* 0x000000c2dedf7220 */ /* 0x008fc40000410000 */
[----:B------:R-:W-:Y:S02]  /*2090*/  FMUL.FTZ R194, R0, R187 ;  /* 0x000000bb00c27220 */ /* 0x000fe40000410000 */
[----:B------:R-:W-:Y:S02]  /*20a0*/  FADD.FTZ R56, R56, R195 ;  /* 0x000000c338387221 */ /* 0x000fe40000010000 */
[----:B------:R-:W-:Y:S02]  /*20b0*/  FFMA.FTZ R176, R243, R195, R176 ;  /* 0x000000c3f3b07223 */ /* 0x000fe400000100b0 */
[----:B------:R-:W-:Y:S02]  /*20c0*/  FMUL.FTZ R222, R220, R188 ;  /* 0x000000bcdcde7220 */ /* 0x000fe40000410000 */
[----:B------:R-:W-:Y:S02]  /*20d0*/  FADD.FTZ R59, R59, R186 ;  /* 0x000000ba3b3b7221 */ /* 0x000fe40000010000 */
[----:B------:R-:W-:-:S02]  /*20e0*/  FMUL.FTZ R195, R0, R185 ;  /* 0x000000b900c37220 */ /* 0x000fc40000410000 */
[-C--:B------:R-:W-:Y:S02]  /*20f0*/  FFMA.FTZ R179, R194, R186.reuse, R179 ;  /* 0x000000bac2b37223 */ /* 0x080fe400000100b3 */
[----:B------:R-:W-:Y:S02]  /*2100*/  FMUL.FTZ R220, R219, R186 ;  /* 0x000000badbdc7220 */ /* 0x000fe40000410000 */
[----:B------:R-:W-:Y:S02]  /*2110*/  FADD.FTZ R185, R216, R228 ;  /* 0x000000e4d8b97221 */ /* 0x000fe40000010000 */
[----:B------:R-:W-:Y:S01]  /*2120*/  FFMA.FTZ R186, R243, R228, R217 ;  /* 0x000000e4f3ba7223 */ /* 0x000fe200000100d9 */
        /* <DEDUP_REMOVED lines=9> */
[----:B------:R-:W-:-:S02]  /*21c0*/  FMUL.FTZ R218, R197, R190 ;  /* 0x000000bec5da7220 */ /* 0x000fc40000410000 */
[----:B------:R-:W-:Y:S02]  /*21d0*/  FMUL.FTZ R197, R0, R22 ;  /* 0x0000001600c57220 */ /* 0x000fe40000410000 */
[----:B------:R-:W-:Y:S02]  /*21e0*/  FADD.FTZ R23, R23, R220 ;  /* 0x000000dc17177221 */ /* 0x000fe40000010000 */
[----:B------:R-:W-:Y:S01]  /*21f0*/  FFMA.FTZ R22, R194, R220, R186 ;  /* 0x000000dcc2167223 */ /* 0x000fe200000100ba */
[----:B------:R-:W-:Y:S01]  /*2200*/  PRMT R198, RZ, 0x5410, R191 ;  /* 0x00005410ffc67816 */ /* 0x000fe200000000bf */
        /* <DEDUP_REMOVED lines=22> */
.L_x_3580:
[----:B------:R-:W-:Y:S05]  /*2370*/  BSYNC B1 ;  /* 0x0000000000017941 */ /* 0x000fea0003800000 */
.L_x_3579:
[----:B------:R-:W-:Y:S01]  /*2380*/  BSSY B1, `(.L_x_3581) ;  /* 0x0000060000017945 */ /* 0x000fe20003800000 */
[----:B------:R-:W-:Y:S05]  /*2390*/  @!P1 BRA `(.L_x_3582) ;  /* 0x000005e000009947 */ /* 0x000fea0003800000 */
[----:B------:R-:W-:Y:S01]  /*23a0*/  HFMA2.MMA R23, -RZ, RZ, 0, 9.5367431640625e-07 ;  /* 0x00000010ff177435 */ /* 0x000fe200000001ff */
[----:B------:R-:W2:Y:S04]  /*23b0*/  LDL R224, [R1+0x58] ;  /* 0x0000580001e07983 */ /* 0x000ea80000100800 */
[----:B------:R-:W3:Y:S04]  /*23c0*/  LDL R191, [R1+0x5c] ;  /* 0x00005c0001bf7983 */ /* 0x000ee80000100800 */
[----:B------:R-:W4:Y:S01]  /*23d0*/  LDL R190, [R1+0x60] ;  /* 0x0000600001be7983 */ /* 0x000f220000100800 */
[----:B------:R-:W-:-:S03]  /*23e0*/  IMAD.WIDE.U32 R6, R221, R23, c[0x0][0x188] ;  /* 0x00006200dd067625 */ /* 0x000fc600078e0017 */
[----:B------:R-:W2:Y:S04]  /*23f0*/  LDL R189, [R1+0x64] ;  /* 0x0000640001bd7983 */ /* 0x000ea80000100800 */
[----:B------:R0:W2:Y:S04]  /*2400*/  LDG.E.128 R8, [R6.64] ;  /* 0x0000000406087981 */ /* 0x0000a8000c1e1d00 */
[----:B------:R-:W3:Y:S04]  /*2410*/  LDL R187, [R1+0x4c] ;  /* 0x00004c0001bb7983 */ /* 0x000ee80000100800 */
[----:B------:R-:W3:Y:S01]  /*2420*/  LDL R188, [R1+0x48] ;  /* 0x0000480001bc7983 */ /* 0x000ee20000100800 */
[----:B0-----:R-:W-:-:S03]  /*2430*/  IMAD.WIDE.U32 R6, R213, R23, c[0x0][0x208] ;  /* 0x00008200d5067625 */ /* 0x001fc600078e0017 */
[----:B------:R-:W3:Y:S04]  /*2440*/  LDL R186, [R1+0x50] ;  /* 0x0000500001ba7983 */ /* 0x000ee80000100800 */
[----:B------:R0:W3:Y:S01]  /*2450*/  LDG.E.128 R12, [R6.64] ;  /* 0x00000004060c7981 */ /* 0x0000e2000c1e1d00 */
[----:B------:R-:W1:Y:S01]  /*2460*/  LDC.U8 R22, c[0x0][0x1f0] ;  /* 0x00007c00ff167b82 */ /* 0x000e620000000000 */
[----:B------:R-:W-:Y:S02]  /*2470*/  ISETP.NE.U32.AND P3, PT, RZ, c[0x0][0x218], PT ;  /* 0x00008600ff007a0c */ /* 0x000fe40003f65070 */
[----:B------:R-:W3:Y:S02]  /*2480*/  LDL R185, [R1+0x54] ;  /* 0x0000540001b97983 */ /* 0x000ee40000100800 */
[----:B------:R-:W-:-:S13]  /*2490*/  ISETP.NE.AND.EX P3, PT, RZ, c[0x0][0x21c], PT, P3 ;  /* 0x00008700ff007a0c */ /* 0x000fda0003f65330 */
[----:B0-----:R-:W-:-:S05]  /*24a0*/  @P3 IMAD.WIDE.U32 R6, R221, R23, c[0x0][0x218] ;  /* 0x00008600dd063625 */ /* 0x001fca00078e0017 */
[----:B------:R0:W5:Y:S01]  /*24b0*/  @P3 LDG.E.128 R168, [R6.64] ;  /* 0x0000000406a83981 */ /* 0x000162000c1e1d00 */
[----:B-1----:R-:W-:Y:S02]  /*24c0*/  ISETP.NE.AND P3, PT, R22, RZ, PT ;  /* 0x000000ff1600720c */ /* 0x002fe40003f65270 */
[----:B------:R-:W-:Y:S02]  /*24d0*/  IADD3 R213, R213, 0x80, RZ ;  /* 0x00000080d5d57810 */ /* 0x000fe40007ffe0ff */
[----:B------:R-:W-:Y:S02]  /*24e0*/  IADD3 R221, R221, 0x80, RZ ;  /* 0x00000080dddd7810 */ /* 0x000fe40007ffe0ff */
[--C-:B--2---:R-:W-:Y:S02]  /*24f0*/  PRMT R18, RZ, 0x5410, R8.reuse ;  /* 0x00005410ff127816 */ /* 0x104fe40000000008 */
[----:B0-----:R-:W-:Y:S02]  /*2500*/  PRMT R6, RZ, 0x7610, R8 ;  /* 0x00007610ff067816 */ /* 0x001fe40000000008 */
[----:B-----5:R-:W-:-:S02]  /*2510*/  FSEL R8, R5, RZ, !P3 ;  /* 0x000000ff05087208 */ /* 0x020fc40005800000 */
[--C-:B------:R-:W-:Y:S02]  /*2520*/  PRMT R16, RZ, 0x5410, R10.reuse ;  /* 0x00005410ff107816 */ /* 0x100fe4000000000a */
[----:B------:R-:W-:Y:S02]  /*2530*/  PRMT R19, RZ, 0x5410, R11 ;  /* 0x00005410ff137816 */ /* 0x000fe4000000000b */
[--C-:B------:R-:W-:Y:S02]  /*2540*/  PRMT R7, RZ, 0x5410, R9.reuse ;  /* 0x00005410ff077816 */ /* 0x100fe40000000009 */
[----:B------:R-:W-:Y:S02]  /*2550*/  PRMT R17, RZ, 0x7610, R10 ;  /* 0x00007610ff117816 */ /* 0x000fe4000000000a */
[----:B------:R-:W-:Y:S02]  /*2560*/  PRMT R9, RZ, 0x7610, R9 ;  /* 0x00007610ff097816 */ /* 0x000fe40000000009 */
[----:B------:R-:W-:Y:S01]  /*2570*/  PRMT R10, RZ, 0x7610, R11 ;  /* 0x00007610ff0a7816 */ /* 0x000fe2000000000b */
[----:B------:R-:W-:-:S02]  /*2580*/  FADD.FTZ R11, -R8, R16 ;  /* 0x00000010080b7221 */ /* 0x000fc40000010100 */
[C---:B------:R-:W-:Y:S01]  /*2590*/  FADD.FTZ R16, -R8.reuse, R19 ;  /* 0x0000001308107221 */ /* 0x040fe20000010100 */
[----:B---3--:R-:W-:Y:S01]  /*25a0*/  PRMT R19, RZ, 0x5410, R12 ;  /* 0x00005410ff137816 */ /* 0x008fe2000000000c */
[C---:B------:R-:W-:Y:S02]  /*25b0*/  FADD.FTZ R22, -R8.reuse, R18 ;  /* 0x0000001208167221 */ /* 0x040fe40000010100 */
[C---:B------:R-:W-:Y:S02]  /*25c0*/  FADD.FTZ R6, -R8.reuse, R6 ;  /* 0x0000000608067221 */ /* 0x040fe40000010100 */
[C---:B------:R-:W-:Y:S02]  /*25d0*/  FADD.FTZ R7, -R8.reuse, R7 ;  /* 0x0000000708077221 */ /* 0x040fe40000010100 */
[C---:B------:R-:W-:Y:S02]  /*25e0*/  FADD.FTZ R9, -R8.reuse, R9 ;  /* 0x0000000908097221 */ /* 0x040fe40000010100 */
[----:B------:R-:W-:-:S02]  /*25f0*/  FADD.FTZ R17, -R8, R17 ;  /* 0x0000001108117221 */ /* 0x000fc40000010100 */
[----:B------:R-:W-:Y:S01]  /*2600*/  FADD.FTZ R18, -R8, R10 ;  /* 0x0000000a08127221 */ /* 0x000fe20000010100 */
[----:B------:R-:W-:Y:S01]  /*2610*/  PRMT R8, RZ, 0x7610, R12 ;  /* 0x00007610ff087816 */ /* 0x000fe2000000000c */
[C---:B------:R-:W-:Y:S02]  /*2620*/  FMUL.FTZ R242, R0.reuse, R22 ;  /* 0x0000001600f27220 */ /* 0x040fe40000410000 */
[----:B------:R-:W-:Y:S02]  /*2630*/  FMUL.FTZ R6, R0, R6 ;  /* 0x0000000600067220 */ /* 0x000fe40000410000 */
[-C--:B------:R-:W-:Y:S01]  /*2640*/  FMUL.FTZ R224, R224, R19.reuse ;  /* 0x00000013e0e07220 */ /* 0x080fe20000410000 */
[----:B------:R-:W-:Y:S01]  /*2650*/  PRMT R10, RZ, 0x5410, R13 ;  /* 0x00005410ff0a7816 */ /* 0x000fe2000000000d */
[----:B------:R-:W-:Y:S01]  /*2660*/  FADD.FTZ R104, R104, R19 ;  /* 0x0000001368687221 */ /* 0x000fe20000010000 */
[--C-:B------:R-:W-:Y:S01]  /*2670*/  PRMT R22, RZ, 0x5410, R15.reuse ;  /* 0x00005410ff167816 */ /* 0x100fe2000000000f */
[----:B------:R-:W-:Y:S01]  /*2680*/  FFMA.FTZ R64, R242, R19, R64 ;  /* 0x00000013f2407223 */ /* 0x000fe20000010040 */
[----:B------:R-:W-:Y:S01]  /*2690*/  PRMT R184, RZ, 0x7610, R15 ;  /* 0x00007610ffb87816 */ /* 0x000fe2000000000f */
[----:B------:R-:W-:-:S02]  /*26a0*/  FADD.FTZ R105, R105, R8 ;  /* 0x0000000869697221 */ /* 0x000fc40000010000 */
[----:B------:R-:W-:Y:S02]  /*26b0*/  FMUL.FTZ R7, R0, R7 ;  /* 0x0000000700077220 */ /* 0x000fe40000410000 */
[-C--:B------:R-:W-:Y:S01]  /*26c0*/  FFMA.FTZ R65, R6, R8.reuse, R65 ;  /* 0x0000000806417223 */ /* 0x080fe20000010041 */
[----:B------:R-:W-:Y:S01]  /*26d0*/  PRMT R12, RZ, 0x7610, R13 ;  /* 0x00007610ff0c7816 */ /* 0x000fe2000000000d */
        /* <DEDUP_REMOVED lines=9> */
[----:B----4-:R-:W-:Y:S02]  /*2770*/  FMUL.FTZ R10, R190, R10 ;  /* 0x0000000abe0a7220 */ /* 0x010fe40000410000 */
        /* <DEDUP_REMOVED lines=29> */
[C---:B------:R-:W-:Y:S02]  /*2950*/  FFMA.FTZ R71, R18.reuse, R184, R71 ;  /* 0x000000b812477223 */ /* 0x040fe40000010047 */
[----:B------:R-:W-:Y:S02]  /*2960*/  FADD.FTZ R216, R23, R19 ;  /* 0x0000001317d87221 */ /* 0x000fe40000010000 */
[----:B------:R-:W-:Y:S02]  /*2970*/  FFMA.FTZ R217, R18, R19, R22 ;  /* 0x0000001312d97223 */ /* 0x000fe40000010016 */
.L_x_3582:
[----:B------:R-:W-:Y:S05]  /*2980*/  BSYNC B1 ;  /* 0x0000000000017941 */ /* 0x000fea0003800000 */
.L_x_3581:
[----:B------:R-:W-:-:S13]  /*2990*/  ISETP.GE.U32.AND P3, PT, R3, 0x280, PT ;  /* 0x000002800300780c */ /* 0x000fda0003f66070 */
[----:B------:R-:W-:Y:S05]  /*29a0*/  @!P3 BRA `(.L_x_3574) ;  /* 0x000005400000b947 */ /* 0x000fea0003800000 */
[----:B------:R-:W-:Y:S01]  /*29b0*/  HFMA2.MMA R212, -RZ, RZ, 0, 9.5367431640625e-07 ;  /* 0x00000010ffd47435 */ /* 0x000fe200000001ff */
[----:B------:R-:W0:Y:S09]  /*29c0*/  LDC.U8 R211, c[0x0][0x1f0] ;  /* 0x00007c00ffd37b82 */ /* 0x000e320000000000 */
[----:B------:R-:W-:-:S05]  /*29d0*/  IMAD.WIDE.U32 R22, R221, R212, c[0x0][0x188] ;  /* 0x00006200dd167625 */ /* 0x000fca00078e00d4 */
[----:B------:R1:W2:Y:S02]  /*29e0*/  LDG.E.128 R184, [R22.64] ;  /* 0x0000000416b87981 */ /* 0x0002a4000c1e1d00 */
[----:B-1----:R-:W-:-:S05]  /*29f0*/  IMAD.WIDE.U32 R22, R213, R212, c[0x0][0x208] ;  /* 0x00008200d5167625 */ /* 0x002fca00078e00d4 */
[----:B------:R1:W3:Y:S01]  /*2a00*/  LDG.E.128 R188, [R22.64] ;  /* 0x0000000416bc7981 */ /* 0x0002e2000c1e1d00 */
[----:B0-----:R-:W-:-:S04]  /*2a10*/  ISETP.NE.AND P3, PT, R211, RZ, PT ;  /* 0x000000ffd300720c */ /* 0x001fc80003f65270 */
[----:B-----5:R-:W-:Y:S02]  /*2a20*/  FSEL R5, R5, RZ, !P3 ;  /* 0x000000ff05057208 */ /* 0x020fe40005800000 */
[----:B------:R-:W-:-:S04]  /*2a30*/  ISETP.NE.U32.AND P3, PT, RZ, c[0x0][0x218], PT ;  /* 0x00008600ff007a0c */ /* 0x000fc80003f65070 */
[----:B------:R-:W-:-:S13]  /*2a40*/  ISETP.NE.AND.EX P3, PT, RZ, c[0x0][0x21c], PT, P3 ;  /* 0x00008700ff007a0c */ /* 0x000fda0003f65330 */
[----:B-1----:R-:W-:-:S05]  /*2a50*/  @P3 IMAD.WIDE.U32 R22, R221, R212, c[0x0][0x218] ;  /* 0x00008600dd163625 */ /* 0x002fca00078e00d4 */
[----:B------:R0:W5:Y:S01]  /*2a60*/  @P3 LDG.E.128 R172, [R22.64] ;  /* 0x0000000416ac3981 */ /* 0x000162000c1e1d00 */
[--C-:B--2---:R-:W-:Y:S02]  /*2a70*/  PRMT R203, RZ, 0x5410, R184.reuse ;  /* 0x00005410ffcb7816 */ /* 0x104fe400000000b8 */
[----:B------:R-:W-:Y:S02]  /*2a80*/  PRMT R205, RZ, 0x7610, R184 ;  /* 0x00007610ffcd7816 */ /* 0x000fe400000000b8 */
[----:B------:R-:W-:Y:S01]  /*2a90*/  PRMT R201, RZ, 0x5410, R185 ;  /* 0x00005410ffc97816 */ /* 0x000fe200000000b9 */
[C---:B------:R-:W-:Y:S01]  /*2aa0*/  FADD.FTZ R184, -R5.reuse, R203 ;  /* 0x000000cb05b87221 */ /* 0x040fe20000010100 */
[----:B------:R-:W-:Y:S01]  /*2ab0*/  PRMT R202, RZ, 0x7610, R185 ;  /* 0x00007610ffca7816 */ /* 0x000fe200000000b9 */
[C---:B------:R-:W-:Y:S01]  /*2ac0*/  FADD.FTZ R205, -R5.reuse, R205 ;  /* 0x000000cd05cd7221 */ /* 0x040fe20000010100 */
[--C-:B0-----:R-:W-:Y:S01]  /*2ad0*/  PRMT R23, RZ, 0x5410, R186.reuse ;  /* 0x00005410ff177816 */ /* 0x101fe200000000ba */
[----:B------:R-:W-:Y:S01]  /*2ae0*/  FMUL.FTZ R244, R0, R184 ;  /* 0x000000b800f47220 */ /* 0x000fe20000410000 */
[----:B------:R-:W-:Y:S01]  /*2af0*/  PRMT R185, RZ, 0x7610, R186 ;  /* 0x00007610ffb97816 */ /* 0x000fe200000000ba */
        /* <DEDUP_REMOVED lines=18> */
[C---:B------:R-:W-:Y:S01]  /*2c20*/  FMUL.FTZ R204, R0.reuse, R186 ;  /* 0x000000ba00cc7220 */ /* 0x040fe20000410000 */
[----:B------:R-:W-:Y:S01]  /*2c30*/  PRMT R191, RZ, 0x7610, R191 ;  /* 0x00007610ffbf7816 */ /* 0x000fe200000000bf */
        /* <DEDUP_REMOVED lines=14> */
[C---:B------:R-:W-:Y:S02]  /*2d20*/  FMUL.FTZ R202, R0.reuse, R202 ;  /* 0x000000ca00ca7220 */ /* 0x040fe40000410000 */
[----:B------:R-:W-:Y:S02]  /*2d30*/  FMUL.FTZ R205, R31, R189 ;  /* 0x000000bd1fcd7220 */ /* 0x000fe40000410000 */
        /* <DEDUP_REMOVED lines=8> */
[----:B------:R-:W-:-:S02]  /*2dc0*/  FMUL.FTZ R211, R0, R5 ;  /* 0x0000000500d37220 */ /* 0x000fc40000410000 */
[----:B------:R-:W-:Y:S02]  /*2dd0*/  FMUL.FTZ R210, R34, R184 ;  /* 0x000000b822d27220 */ /* 0x000fe40000410000 */
[----:B------:R-:W-:Y:S02]  /*2de0*/  FADD.FTZ R5, R23, R208 ;  /* 0x000000d017057221 */ /* 0x000fe40000010000 */
[----:B------:R-:W-:Y:S02]  /*2df0*/  FFMA.FTZ R22, R207, R208, R22 ;  /* 0x000000d0cf167223 */ /* 0x000fe40000010016 */
        /* <DEDUP_REMOVED lines=15> */
.L_x_3574:
[----:B------:R-:W-:Y:S05]  /*2ef0*/  BSYNC B0 ;  /* 0x0000000000007941 */ /* 0x000fea0003800000 */
.L_x_3560:
[----:B-----5:R-:W2:Y:S04]  /*2f00*/  LDL R5, [R1+0x20] ;  /* 0x0000200001057983 */ /* 0x020ea80000100800 */
[----:B0-----:R-:W0:Y:S02]  /*2f10*/  S2R R22, SR_TID.X ;  /* 0x0000000000167919 */ /* 0x001e240000002100 */
[----:B01----:R-:W-:-:S02]  /*2f20*/  SHF.R.U32.HI R188, RZ, 0x5, R22 ;  /* 0x00000005ffbc7819 */ /* 0x003fc40000011616 */
[----:B--2---:R-:W-:Y:S02]  /*2f30*/  LOP3.LUT P3, RZ, R5, 0xff, RZ, 0xc0, !PT ;  /* 0x000000ff05ff7812 */ /* 0x004fe4000786c0ff */
[----:B------:R-:W-:-:S11]  /*2f40*/  LOP3.LUT R5, R188, 0x7fffffc, RZ, 0xc0, !PT ;  /* 0x07fffffcbc057812 */ /* 0x000fd600078ec0ff */
[----:B------:R-:W-:Y:S02]  /*2f50*/  @!P3 IADD3 R5, R5, 0x4, RZ ;  /* 0x000000040505b810 */ /* 0x000fe40007ffe0ff */
[----:B------:R-:W-:Y:S01]  /*2f60*/  LOP3.LUT P3, RZ, R22, 0x1f, RZ, 0xc0, !PT ;  /* 0x0000001f16ff7812 */ /* 0x000fe2000786c0ff */
[----:B------:R-:W-:Y:S10]  /*2f70*/  BRA.DIV ~URZ, `(.L_x_3583) ;  /* 0x00004d427f007947 */ /* 0x000ff4000b800000 */
[----:B------:R0:W1:Y:S02]  /*2f80*/  SHFL.DOWN PT, R185, R216, 0x10, 0x1f ;  /* 0x0a001f00d8b97f89 */ /* 0x00006400000e0000 */
.L_x_3734:
        /* <DEDUP_REMOVED lines=10> */
[----:B------:R-:W1:Y:S04]  /*3030*/  SHFL.DOWN PT, R184, R23, 0x4, 0x1f ;  /* 0x08801f0017b87f89 */ /* 0x000e6800000e0000 */
[----:B------:R-:W2:Y:S01]  /*3040*/  SHFL.DOWN PT, R186, R22, 0x2, 0x1f ;  /* 0x08401f0016ba7f89 */ /* 0x000ea200000e0000 */
[----:B-1----:R-:W-:-:S02]  /*3050*/  FADD.FTZ R23, R23, R184 ;  /* 0x000000b817177221 */ /* 0x002fc40000010000 */
[----:B--2---:R-:W-:-:S03]  /*3060*/  FADD.FTZ R186, R22, R186 ;  /* 0x000000ba16ba7221 */ /* 0x004fc60000010000 */
[----:B------:R-:W1:Y:S04]  /*3070*/  SHFL.DOWN PT, R22, R23, 0x2, 0x1f ;  /* 0x08401f0017167f89 */ /* 0x000e6800000e0000 */
[----:B------:R2:W3:Y:S01]  /*3080*/  SHFL.DOWN PT, R187, R186, 0x1, 0x1f ;  /* 0x08201f00babb7f89 */ /* 0x0004e200000e0000 */
[----:B-1----:R-:W-:-:S05]  /*3090*/  FADD.FTZ R185, R23, R22 ;  /* 0x0000001617b97221 */ /* 0x002fca0000010000 */
[----:B------:R2:W1:Y:S02]  /*30a0*/  SHFL.DOWN PT, R23, R185, 0x1, 0x1f ;  /* 0x08201f00b9177f89 */ /* 0x00046400000e0000 */
.L_x_3735:
[----:B---3--:R-:W3:Y:S01]  /*30b0*/  LDL.LU R189, [R1+0x1c] ;  /* 0x00001c0001bd7983 */ /* 0x008ee20000300800 */
[----:B------:R-:W-:Y:S01]  /*30c0*/  @!P3 LOP3.LUT R184, R188, 0x3, RZ, 0xc0, !PT ;  /* 0x00000003bcb8b812 */ /* 0x000fe200078ec0ff */
[----:B------:R-:W-:Y:S01]  /*30d0*/  FADD.FTZ R22, R187, R186 ;  /* 0x000000babb167221 */ /* 0x000fe20000010000 */
[----:B------:R-:W-:Y:S01]  /*30e0*/  WARPSYNC 0xffffffff ;  /* 0xffffffff00007948 */ /* 0x000fe20003800000 */
[----:B-1----:R-:W-:Y:S01]  /*30f0*/  FADD.FTZ R23, R23, R185 ;  /* 0x000000b917177221 */ /* 0x002fe20000010000 */
[----:B------:R-:W-:Y:S01]  /*3100*/  @!P3 IADD3 R184, R5, R184, RZ ;  /* 0x000000b805b8b210 */ /* 0x000fe20007ffe0ff */
[----:B------:R-:W-:Y:S01]  /*3110*/  IMAD.MOV.U32 R188, RZ, RZ, RZ ;  /* 0x000000ffffbc7224 */ /* 0x000fe200078e00ff */
[----:B------:R-:W-:Y:S01]  /*3120*/  LOP3.LUT P4, RZ, R3, 0xffffff80, RZ, 0xc0, !PT ;  /* 0xffffff8003ff7812 */ /* 0x000fe2000788c0ff */
[----:B------:R-:W-:Y:S02]  /*3130*/  BSSY B0, `(.L_x_3585) ;  /* 0x00000f7000007945 */ /* 0x000fe40003800000 */
[----:B------:R1:W-:Y:S04]  /*3140*/  @!P3 STS.64 [R184.X8+0x5000], R22 ;  /* 0x00500016b800b388 */ /* 0x0003e80000008a00 */
[----:B------:R-:W-:Y:S06]  /*3150*/  BAR.SYNC.DEFER_BLOCKING 0x0 ;  /* 0x0000000000007b1d */ /* 0x000fec0000010000 */
[----:B--2---:R-:W2:Y:S01]  /*3160*/  LDS.128 R184, [R5.X8+0x5000] ;  /* 0x0050000005b87984 */ /* 0x004ea20000008c00 */
[----:B---3--:R-:W-:-:S13]  /*3170*/  ISETP.GE.AND P3, PT, R189, 0x1, PT ;  /* 0x00000001bd00780c */ /* 0x008fda0003f66270 */
[----:B-1----:R-:W-:Y:S02]  /*3180*/  @P3 IADD3 R22, R189, -0x1, RZ ;  /* 0xffffffffbd163810 */ /* 0x002fe40007ffe0ff */
[----:B------:R-:W1:Y:S03]  /*3190*/  S2R R189, SR_TID.X ;  /* 0x0000000000bd7919 */ /* 0x000e660000002100 */
[----:B------:R-:W-:-:S05]  /*31a0*/  @P3 IMAD R22, R22, c[0x0][0x168], RZ ;  /* 0x00005a0016163a24 */ /* 0x000fca00078e02ff */
[----:B------:R-:W-:-:S04]  /*31b0*/  @P3 SHF.R.S32.HI R23, RZ, 0x1f, R22 ;  /* 0x0000001fff173819 */ /* 0x000fc80000011416 */
[----:B------:R-:W-:Y:S02]  /*31c0*/  @P3 LEA.HI R22, R23, R22, RZ, 0x3 ;  /* 0x0000001617163211 */ /* 0x000fe400078f18ff */
[----:B-1----:R-:W-:-:S04]  /*31d0*/  @P3 LOP3.LUT R23, R189, 0x7f, RZ, 0xc0, !PT ;  /* 0x0000007fbd173812 */ /* 0x002fc800078ec0ff */
[----:B------:R-:W-:Y:S01]  /*31e0*/  @P3 LEA.HI.SX32 R188, R22, R23, 0x1d ;  /* 0x0000001716bc3211 */ /* 0x000fe200078feaff */
[----:B--2---:R-:W-:Y:S02]  /*31f0*/  FADD.FTZ R23, RZ, R184 ;  /* 0x000000b8ff177221 */ /* 0x004fe40000010000 */
[----:B------:R-:W-:Y:S02]  /*3200*/  FADD.FTZ R22, RZ, R185 ;  /* 0x000000b9ff167221 */ /* 0x000fe40000010000 */
[----:B------:R-:W-:Y:S02]  /*3210*/  FADD.FTZ R23, R186, R23 ;  /* 0x00000017ba177221 */ /* 0x000fe40000010000 */
[----:B------:R-:W-:Y:S02]  /*3220*/  FADD.FTZ R22, R187, R22 ;  /* 0x00000016bb167221 */ /* 0x000fe40000010000 */
[----:B------:R-:W1:Y:S02]  /*3230*/  LDS.128 R184, [R5.X8+0x5010] ;  /* 0x0050100005b87984 */ /* 0x000e640000008c00 */
[----:B-1----:R-:W-:-:S02]  /*3240*/  FADD.FTZ R5, R23, R184 ;  /* 0x000000b817057221 */ /* 0x002fc40000010000 */
[----:B------:R-:W-:Y:S02]  /*3250*/  FADD.FTZ R22, R22, R185 ;  /* 0x000000b916167221 */ /* 0x000fe40000010000 */
[----:B------:R-:W-:Y:S02]  /*3260*/  FADD.FTZ R5, R186, R5 ;  /* 0x00000005ba057221 */ /* 0x000fe40000010000 */
[----:B------:R-:W-:Y:S02]  /*3270*/  FADD.FTZ R22, R187, R22 ;  /* 0x00000016bb167221 */ /* 0x000fe40000010000 */
[----:B------:R-:W-:Y:S02]  /*3280*/  FMUL.FTZ R5, R5, c[0x0][0x1e0] ;  /* 0x0000780005057a20 */ /* 0x000fe40000410000 */
[----:B------:R-:W-:Y:S01]  /*3290*/  FMUL.FTZ R184, R22, c[0x0][0x1e0] ;  /* 0x0000780016b87a20 */ /* 0x000fe20000410000 */
[----:B------:R-:W-:Y:S05]  /*32a0*/  @!P4 BRA `(.L_x_3586) ;  /* 0x00000df00000c947 */ /* 0x000fea0003800000 */
[----:B------:R-:W-:Y:S01]  /*32b0*/  BSSY B1, `(.L_x_3587) ;  /* 0x0000005000017945 */ /* 0x000fe20003800000 */
[----:B------:R-:W-:Y:S05]  /*32c0*/  @!P3 BRA `(.L_x_3588) ;  /* 0x000000300000b947 */ /* 0x000fea0003800000 */
[----:B------:R-:W-:-:S10]  /*32d0*/  HFMA2.MMA R22, -RZ, RZ, 0, 9.5367431640625e-07 ;  /* 0x00000010ff167435 */ /* 0x000fd400000001ff */
[----:B------:R-:W-:-:S05]  /*32e0*/  IMAD.WIDE.U32 R22, R188, R22, c[0x0][0x170] ;  /* 0x00005c00bc167625 */ /* 0x000fca00078e0016 */
[----:B------:R1:W5:Y:S02]  /*32f0*/  LDG.E.128 R60, [R22.64] ;  /* 0x00000004163c7981 */ /* 0x000364000c1e1d00 */
.L_x_3588:
[----:B------:R-:W-:Y:S05]  /*3300*/  BSYNC B1 ;  /* 0x0000000000017941 */ /* 0x000fea0003800000 */
.L_x_3587:
        /* <DEDUP_REMOVED lines=8> */
[----:B------:R-:W-:Y:S01]  /*3390*/  PRMT R22, RZ, 0x5410, R160 ;  /* 0x00005410ff167816 */ /* 0x000fe200000000a0 */
[----:B------:R-:W-:Y:S05]  /*33a0*/  BRA `(.L_x_3591) ;  /* 0x000000c000007947 */ /* 0x000fea0003800000 */
.L_x_3590:
        /* <DEDUP_REMOVED lines=12> */
.L_x_3591:
[----:B------:R-:W-:Y:S05]  /*3470*/  BSYNC B1 ;  /* 0x0000000000017941 */ /* 0x000fea0003800000 */
.L_x_3589:
[----:B------:R-:W2:Y:S01]  /*3480*/  LDL R185, [R1+0x128] ;  /* 0x0001280001b97983 */ /* 0x000ea20000100800 */
        /* <DEDUP_REMOVED lines=8> */
[----:B--2---:R-:W-:-:S05]  /*3510*/  @P3 FMUL.FTZ R22, R185, R22 ;  /* 0x00000016b9163220 */ /* 0x004fca0000410000 */
[----:B------:R-:W-:-:S04]  /*3520*/  @P3 F2FP.BF16.PACK_AB R22, RZ, R22 ;  /* 0x00000016ff16323e */ /* 0x000fc800000010ff */
[----:B------:R-:W-:Y:S01]  /*3530*/  @P3 PRMT R96, R22, 0x7610, R96 ;  /* 0x0000761016603816 */ /* 0x000fe20000000060 */
[----:B------:R-:W-:Y:S05]  /*3540*/  @P2 BRA `(.L_x_3593) ;  /* 0x0000004000002947 */ /* 0x000fea0003800000 */
[----:B------:R-:W-:Y:S01]  /*3550*/  HFMA2.MMA R22, -RZ, RZ, 0, 0 ;  /* 0x00000000ff167435 */ /* 0x000fe200000001ff */
[----:B------:R-:W-:Y:S05]  /*3560*/  @!P4 BRA `(.L_x_3594) ;  /* 0x000000c00000c947 */ /* 0x000fea0003800000 */
[----:B------:R-:W-:Y:S01]  /*3570*/  PRMT R22, RZ, 0x7610, R160 ;  /* 0x00007610ff167816 */ /* 0x000fe200000000a0 */
[----:B------:R-:W-:Y:S05]  /*3580*/  BRA `(.L_x_3594) ;  /* 0x000000a000007947 */ /* 0x000fea0003800000 */
.L_x_3593:
[----:B------:R-:W2:Y:S01]  /*3590*/  LDL R185, [R1+0x18] ;  /* 0x0000180001b97983 */ /* 0x000ea20000100800 */
[----:B------:R-:W1:Y:S03]  /*35a0*/  LDC.U8 R186, c[0x0][0x1f0] ;  /* 0x00007c00ffba7b82 */ /* 0x000e660000000000 */
[----:B------:R-:W3:Y:S01]  /*35b0*/  LDL R23, [R1+0x14] ;  /* 0x0000140001177983 */ /* 0x000ee20000100800 */
[----:B-1----:R-:W-:-:S04]  /*35c0*/  ISETP.NE.AND P6, PT, R186, RZ, PT ;  /* 0x000000ffba00720c */ /* 0x002fc80003fc5270 */
[----:B------:R-:W-:-:S05]  /*35d0*/  FSEL R22, R5, RZ, !P6 ;  /* 0x000000ff05167208 */ /* 0x000fca0007000000 */
[----:B--2---:R-:W-:-:S04]  /*35e0*/  FFMA.FTZ R22, R185, R184, R22 ;  /* 0x000000b8b9167223 */ /* 0x004fc80000010016 */
[----:B---3--:R-:W-:Y:S01]  /*35f0*/  FADD.FTZ R22, R23, -R22 ;  /* 0x8000001617167221 */ /* 0x008fe20000010000 */
[----:B------:R-:W-:-:S03]  /*3600*/  @P4 PRMT R23, RZ, 0x7610, R160 ;  /* 0x00007610ff174816 */ /* 0x000fc600000000a0 */
[----:B------:R-:W-:-:S04]  /*3610*/  FMUL.FTZ R22, R0, R22 ;  /* 0x0000001600167220 */ /* 0x000fc80000410000 */
[----:B------:R-:W-:Y:S02]  /*3620*/  @P4 FADD.FTZ R22, R22, R23 ;  /* 0x0000001716164221 */ /* 0x000fe40000010000 */
.L_x_3594:
[----:B------:R-:W-:Y:S05]  /*3630*/  BSYNC B1 ;  /* 0x0000000000017941 */ /* 0x000fea0003800000 */
.L_x_3592:
[----:B------:R-:W2:Y:S01]  /*3640*/  LDL R185, [R1+0x12c] ;  /* 0x00012c0001b97983 */ /* 0x000ea20000100800 */
[----:B------:R-:W-:Y:S01]  /*3650*/  @P5 F2FP.BF16.PACK_AB R23, RZ, R22 ;  /* 0x00000016ff17523e */ /* 0x000fe200000010ff */
[----:B------:R-:W-:Y:S01]  /*3660*/  @P3 FMUL.FTZ R22, R22, c[0x0][0x1ec] ;  /* 0x00007b0016163a20 */ /* 0x000fe20000410000 */
[----:B------:R-:W-:Y:S02]  /*3670*/  BSSY B1, `(.L_x_3595) ;  /* 0x0000016000017945 */ /* 0x000fe40003800000 */
[----:B------:R-:W-:Y:S02]  /*3680*/  @P5 PRMT R52, R52, 0x5410, R23 ;  /* 0x0000541034345816 */ /* 0x000fe40000000017 */
[----:B------:R-:W-:-:S05]  /*3690*/  @P3 PRMT R23, RZ, 0x7610, R60 ;  /* 0x00007610ff173816 */ /* 0x000fca000000003c */
[----:B------:R-:W-:Y:S02]  /*36a0*/  @P3 FFMA.FTZ R121, R22, R23, R121 ;  /* 0x0000001716793223 */ /* 0x000fe40000010079 */
[----:B--2---:R-:W-:-:S05]  /*36b0*/  @P3 FMUL.FTZ R22, R185, R22 ;  /* 0x00000016b9163220 */ /* 0x004fca0000410000 */
[----:B------:R-:W-:-:S04]  /*36c0*/  @P3 F2FP.BF16.PACK_AB R22, RZ, R22 ;  /* 0x00000016ff16323e */ /* 0x000fc800000010ff */
[----:B------:R-:W-:Y:S01]  /*36d0*/  @P3 PRMT R96, R96, 0x5410, R22 ;  /* 0x0000541060603816 */ /* 0x000fe20000000016 */
[----:B------:R-:W-:Y:S05]  /*36e0*/  @P2 BRA `(.L_x_3596) ;  /* 0x0000004000002947 */ /* 0x000fea0003800000 */
[----:B------:R-:W-:Y:S01]  /*36f0*/  IMAD.MOV.U32 R22, RZ, RZ, RZ ;  /* 0x000000ffff167224 */ /* 0x000fe200078e00ff */
[----:B------:R-:W-:Y:S05]  /*3700*/  @!P4 BRA `(.L_x_3597) ;  /* 0x000000c00000c947 */ /* 0x000fea0003800000 */
[----:B------:R-:W-:Y:S01]  /*3710*/  PRMT R22, RZ, 0x5410, R161 ;  /* 0x00005410ff167816 */ /* 0x000fe200000000a1 */
[----:B------:R-:W-:Y:S05]  /*3720*/  BRA `(.L_x_3597) ;  /* 0x000000a000007947 */ /* 0x000fea0003800000 */
.L_x_3596:
        /* <DEDUP_REMOVED lines=10> */
.L_x_3597:
[----:B------:R-:W-:Y:S05]  /*37d0*/  BSYNC B1 ;  /* 0x0000000000017941 */ /* 0x000fea0003800000 */
.L_x_3595:
        /* <DEDUP_REMOVED lines=15> */
.L_x_3599:
        /* <DEDUP_REMOVED lines=10> */
.L_x_3600:
[----:B------:R-:W-:Y:S05]  /*3970*/  BSYNC B1 ;  /* 0x0000000000017941 */ /* 0x000fea0003800000 */
.L_x_3598:
        /* <DEDUP_REMOVED lines=15> */
.L_x_3602:
[----:B------:R-:W2:Y:S01]  /*3a70*/  LDL R23, [R1] ;  /* 0x0000000001177983 */ /* 0x000ea20000100800 */
[----:B------:R-:W1:Y:S02]  /*3a80*/  LDC.U8 R185, c[0x0][0x1f0] ;  /* 0x00007c00ffb97b82 */ /* 0x000e640000000000 */
[----:B-1----:R-:W-:-:S04]  /*3a90*/  ISETP.NE.AND P6, PT, R185, RZ, PT ;  /* 0x000000ffb900720c */ /* 0x002fc80003fc5270 */
[----:B------:R-:W-:-:S05]  /*3aa0*/  FSEL R22, R5, RZ, !P6 ;  /* 0x000000ff05167208 */ /* 0x000fca0007000000 */
[----:B--2---:R-:W-:Y:S01]  /*3ab0*/  FFMA.FTZ R22, R23, R184, R22 ;  /* 0x000000b817167223 */ /* 0x004fe20000010016 */
[----:B------:R-:W-:-:S03]  /*3ac0*/  @P4 PRMT R23, RZ, 0x5410, R162 ;  /* 0x00005410ff174816 */ /* 0x000fc600000000a2 */
[----:B------:R-:W-:-:S04]  /*3ad0*/  FADD.FTZ R22, R252, -R22 ;  /* 0x80000016fc167221 */ /* 0x000fc80000010000 */
[----:B------:R-:W-:-:S04]  /*3ae0*/  FMUL.FTZ R22, R0, R22 ;  /* 0x0000001600167220 */ /* 0x000fc80000410000 */
[----:B------:R-:W-:Y:S02]  /*3af0*/  @P4 FADD.FTZ R22, R22, R23 ;  /* 0x0000001716164221 */ /* 0x000fe40000010000 */
.L_x_3603:
[----:B------:R-:W-:Y:S05]  /*3b00*/  BSYNC B1 ;  /* 0x0000000000017941 */ /* 0x000fea0003800000 */
.L_x_3601:
        /* <DEDUP_REMOVED lines=15> */
.L_x_3605:
[----:B------:R-:W1:Y:S02]  /*3c00*/  LDC.U8 R23, c[0x0][0x1f0] ;  /* 0x00007c00ff177b82 */ /* 0x000e640000000000 */
[----:B-1----:R-:W-:Y:S02]  /*3c10*/  ISETP.NE.AND P6, PT, R23, RZ, PT ;  /* 0x000000ff1700720c */ /* 0x002fe40003fc5270 */
[----:B------:R-:W-:Y:S02]  /*3c20*/  @P4 PRMT R23, RZ, 0x7610, R162 ;  /* 0x00007610ff174816 */ /* 0x000fe400000000a2 */
[----:B------:R-:W-:-:S05]  /*3c30*/  FSEL R22, R5, RZ, !P6 ;  /* 0x000000ff05167208 */ /* 0x000fca0007000000 */
[----:B------:R-:W-:-:S04]  /*3c40*/  FFMA.FTZ R22, R251, R184, R22 ;  /* 0x000000b8fb167223 */ /* 0x000fc80000010016 */
[----:B------:R-:W-:-:S04]  /*3c50*/  FADD.FTZ R22, R250, -R22 ;  /* 0x80000016fa167221 */ /* 0x000fc80000010000 */
[----:B------:R-:W-:-:S04]  /*3c60*/  FMUL.FTZ R22, R0, R22 ;  /* 0x0000001600167220 */ /* 0x000fc80000410000 */
[----:B------:R-:W-:Y:S02]  /*3c70*/  @P4 FADD.FTZ R22, R22, R23 ;  /* 0x0000001716164221 */ /* 0x000fe40000010000 */
.L_x_3606:
[----:B------:R-:W-:Y:S05]  /*3c80*/  BSYNC B1 ;  /* 0x0000000000017941 */ /* 0x000fea0003800000 */
.L_x_3604:
        /* <DEDUP_REMOVED lines=15> */
.L_x_3608:
        /* <DEDUP_REMOVED lines=8> */
.L_x_3609:
[----:B------:R-:W-:Y:S05]  /*3e00*/  BSYNC B1 ;  /* 0x0000000000017941 */ /* 0x000fea0003800000 */
.L_x_3607:
        /* <DEDUP_REMOVED lines=15> */
.L_x_3611:
        /* <DEDUP_REMOVED lines=8> */
.L_x_3612:
[----:B------:R-:W-:Y:S05]  /*3f80*/  BSYNC B1 ;  /* 0x0000000000017941 */ /* 0x000fea0003800000 */
.L_x_3610:
[----:B------:R-:W2:Y:S01]  /*3f90*/  LDL R186, [R1+0x144] ;  /* 0x0001440001ba7983 */ /* 0x000ea20000100800 */
[----:B------:R-:W-:Y:S01]  /*3fa0*/  @P5 F2FP.BF16.PACK_AB R23, RZ, R22 ;  /* 0x00000016ff17523e */ /* 0x000fe200000010ff */
[----:B------:R-:W-:Y:S01]  /*3fb0*/  @P3 FMUL.FTZ R185, R22, c[0x0][0x1ec] ;  /* 0x00007b0016b93a20 */ /* 0x000fe20000410000 */
[----:B------:R-:W-:Y:S02]  /*3fc0*/  @P3 PRMT R22, RZ, 0x7610, R63 ;  /* 0x00007610ff163816 */ /* 0x000fe4000000003f */
[----:B------:R-:W-:-:S03]  /*3fd0*/  @P5 PRMT R55, R55, 0x5410, R23 ;  /* 0x0000541037375816 */ /* 0x000fc60000000017 */
[----:B------:R-:W-:Y:S01]  /*3fe0*/  @P3 FFMA.FTZ R127, R185, R22, R127 ;  /* 0x00000016b97f3223 */ /* 0x000fe2000001007f */
[----:B------:R-:W-:-:S05]  /*3ff0*/  @P5 MOV R22, 0x10 ;  /* 0x0000001000165802 */ /* 0x000fca0000000f00 */
[C---:B------:R-:W-:Y:S01]  /*4000*/  @P5 IMAD.WIDE.U32 R22, R4.reuse, R22, c[0x0][0x258] ;  /* 0x0000960004165625 */ /* 0x040fe200078e0016 */
[----:B------:R-:W-:-:S04]  /*4010*/  IADD3 R4, R4, 0x80, RZ ;  /* 0x0000008004047810 */ /* 0x000fc80007ffe0ff */
[----:B------:R2:W-:Y:S02]  /*4020*/  @P5 STG.E.128 [R22.64], R52 ;  /* 0x0000003416005986 */ /* 0x0005e4000c101d04 */
[----:B--2---:R-:W-:-:S05]  /*4030*/  @P3 FMUL.FTZ R22, R186, R185 ;  /* 0x000000b9ba163220 */ /* 0x004fca0000410000 */
[----:B------:R-:W-:-:S04]  /*4040*/  @P3 F2FP.BF16.PACK_AB R22, RZ, R22 ;  /* 0x00000016ff16323e */ /* 0x000fc800000010ff */
[----:B------:R-:W-:Y:S02]  /*4050*/  @P3 PRMT R99, R99, 0x5410, R22 ;  /* 0x0000541063633816 */ /* 0x000fe40000000016 */
[----:B------:R-:W-:-:S05]  /*4060*/  @P3 MOV R22, 0x10 ;  /* 0x0000001000163802 */ /* 0x000fca0000000f00 */
[C---:B------:R-:W-:Y:S01]  /*4070*/  @P3 IMAD.WIDE.U32 R22, R188.reuse, R22, c[0x0][0x248] ;  /* 0x00009200bc163625 */ /* 0x040fe200078e0016 */
[----:B------:R-:W-:-:S04]  /*4080*/  IADD3 R188, R188, 0x80, RZ ;  /* 0x00000080bcbc7810 */ /* 0x000fc80007ffe0ff */
[----:B------:R1:W-:Y:S03]  /*4090*/  @P3 STG.E.128 [R22.64], R96 ;  /* 0x0000006016003986 */ /* 0x0003e6000c101d04 */
.L_x_3586:
[----:B------:R-:W-:Y:S05]  /*40a0*/  BSYNC B0 ;  /* 0x0000000000007941 */ /* 0x000fea0003800000 */
.L_x_3585:
[----:B------:R-:W-:Y:S01]  /*40b0*/  ISETP.GE.U32.AND P4, PT, R3, 0x100, PT ;  /* 0x000001000300780c */ /* 0x000fe20003f86070 */
[----:B------:R-:W-:-:S12]  /*40c0*/  BSSY B0, `(.L_x_3613) ;  /* 0x00000da000007945 */ /* 0x000fd80003800000 */
[----:B------:R-:W-:Y:S05]  /*40d0*/  @!P4 BRA `(.L_x_3614) ;  /* 0x00000d800000c947 */ /* 0x000fea0003800000 */
[----:B------:R-:W-:Y:S01]  /*40e0*/  BSSY B1, `(.L_x_3615) ;  /* 0x0000005000017945 */ /* 0x000fe20003800000 */
[----:B------:R-:W-:Y:S05]  /*40f0*/  @!P3 BRA `(.L_x_3616) ;  /* 0x000000300000b947 */ /* 0x000fea0003800000 */
[----:B-1----:R-:W-:-:S10]  /*4100*/  HFMA2.MMA R22, -RZ, RZ, 0, 9.5367431640625e-07 ;  /* 0x00000010ff167435 */ /* 0x002fd400000001ff */
[----:B------:R-:W-:-:S05]  /*4110*/  IMAD.WIDE.U32 R22, R188, R22, c[0x0][0x170] ;  /* 0x00005c00bc167625 */ /* 0x000fca00078e0016 */
[----:B------:R1:W5:Y:S02]  /*4120*/  LDG.E.128 R60, [R22.64] ;  /* 0x00000004163c7981 */ /* 0x000364000c1e1d00 */
.L_x_3616:
[----:B------:R-:W-:Y:S05]  /*4130*/  BSYNC B1 ;  /* 0x0000000000017941 */ /* 0x000fea0003800000 */
.L_x_3615:
        /* <DEDUP_REMOVED lines=10> */
.L_x_3618:
        /* <DEDUP_REMOVED lines=12> */
.L_x_3619:
[----:B------:R-:W-:Y:S05]  /*42a0*/  BSYNC B1 ;  /* 0x0000000000017941 */ /* 0x000fea0003800000 */
.L_x_3617:
        /* <DEDUP_REMOVED lines=17> */
.L_x_3621:
        /* <DEDUP_REMOVED lines=8> */
.L_x_3622:
[----:B------:R-:W-:Y:S05]  /*4440*/  BSYNC B1 ;  /* 0x0000000000017941 */ /* 0x000fea0003800000 */
.L_x_3620:
[----:B------:R-:W2:Y:S01]  /*4450*/  LDL R185, [R1+0xec] ;  /* 0x0000ec0001b97983 */ /* 0x000ea20000100800 */
[----:B------:R-:W-:Y:S01]  /*4460*/  @P5 F2FP.BF16.PACK_AB R23, RZ, R22 ;  /* 0x00000016ff17523e */ /* 0x000fe200000010ff */
[----:B------:R-:W-:Y:S01]  /*4470*/  @P3 FMUL.FTZ R22, R22, c[0x0][0x1ec] ;  /* 0x00007b0016163a20 */ /* 0x000fe20000410000 */
[----:B------:R-:W-:Y:S02]  /*4480*/  BSSY B1, `(.L_x_3623) ;  /* 0x0000014000017945 */ /* 0x000fe40003800000 */
[----:B------:R-:W-:Y:S02]  /*4490*/  @P5 PRMT R52, R52, 0x5410, R23 ;  /* 0x0000541034345816 */ /* 0x000fe40000000017 */
[----:B------:R-:W-:-:S05]  /*44a0*/  @P3 PRMT R23, RZ, 0x7610, R60 ;  /* 0x00007610ff173816 */ /* 0x000fca000000003c */
        /* <DEDUP_REMOVED lines=9> */
.L_x_3624:
        /* <DEDUP_REMOVED lines=8> */
.L_x_3625:
[----:B------:R-:W-:Y:S05]  /*45c0*/  BSYNC B1 ;  /* 0x0000000000017941 */ /* 0x000fea0003800000 */
.L_x_3623:
        /* <DEDUP_REMOVED lines=15> */
.L_x_3627:
        /* <DEDUP_REMOVED lines=8> */
.L_x_3628:
[----:B------:R-:W-:Y:S05]  /*4740*/  BSYNC B1 ;  /* 0x0000000000017941 */ /* 0x000fea0003800000 */
.L_x_3626:
        /* <DEDUP_REMOVED lines=15> */
.L_x_3630:
        /* <DEDUP_REMOVED lines=8> */
.L_x_3631:
[----:B------:R-:W-:Y:S05]  /*48c0*/  BSYNC B1 ;  /* 0x0000000000017941 */ /* 0x000fea0003800000 */
.L_x_3629:
        /* <DEDUP_REMOVED lines=15> */
.L_x_3633:
        /* <DEDUP_REMOVED lines=8> */
.L_x_3634:
[----:B------:R-:W-:Y:S05]  /*4a40*/  BSYNC B1 ;  /* 0x0000000000017941 */ /* 0x000fea0003800000 */
.L_x_3632:
        /* <DEDUP_REMOVED lines=15> */
.L_x_3636:
        /* <DEDUP_REMOVED lines=8> */
.L_x_3637:
[----:B------:R-:W-:Y:S05]  /*4bc0*/  BSYNC B1 ;  /* 0x0000000000017941 */ /* 0x000fea0003800000 */
.L_x_3635:
        /* <DEDUP_REMOVED lines=15> */
.L_x_3639:
        /* <DEDUP_REMOVED lines=8> */
.L_x_3640:
[----:B------:R-:W-:Y:S05]  /*4d40*/  BSYNC B1 ;  /* 0x0000000000017941 */ /* 0x000fea0003800000 */
.L_x_3638:
[----:B------:R-:W2:Y:S01]  /*4d50*/  LDL R185, [R1+0x104] ;  /* 0x0001040001b97983 */ /* 0x000ea20000100800 */
[----:B------:R-:W-:Y:S01]  /*4d60*/  @P5 F2FP.BF16.PACK_AB R23, RZ, R22 ;  /* 0x00000016ff17523e */ /* 0x000fe200000010ff */
[----:B------:R-:W-:-:S03]  /*4d70*/  @P3 FMUL.FTZ R22, R22, c[0x0][0x1ec] ;  /* 0x00007b0016163a20 */ /* 0x000fc60000410000 */
[----:B------:R-:W-:Y:S02]  /*4d80*/  @P5 PRMT R55, R55, 0x5410, R23 ;  /* 0x0000541037375816 */ /* 0x000fe40000000017 */
[----:B------:R-:W-:-:S05]  /*4d90*/  @P3 PRMT R23, RZ, 0x7610, R63 ;  /* 0x00007610ff173816 */ /* 0x000fca000000003f */
[-C--:B------:R-:W-:Y:S02]  /*4da0*/  @P3 FFMA.FTZ R135, R23, R22.reuse, R135 ;  /* 0x0000001617873223 */ /* 0x080fe40000010087 */
[----:B--2---:R-:W-:-:S05]  /*4db0*/  @P3 FMUL.FTZ R22, R185, R22 ;  /* 0x00000016b9163220 */ /* 0x004fca0000410000 */
[----:B------:R-:W-:-:S04]  /*4dc0*/  @P3 F2FP.BF16.PACK_AB R22, RZ, R22 ;  /* 0x00000016ff16323e */ /* 0x000fc800000010ff */
        /* <DEDUP_REMOVED lines=9> */
.L_x_3614:
[----:B------:R-:W-:Y:S05]  /*4e60*/  BSYNC B0 ;  /* 0x0000000000007941 */ /* 0x000fea0003800000 */
.L_x_3613:
[----:B------:R-:W-:Y:S01]  /*4e70*/  BSSY B0, `(.L_x_3641) ;  /* 0x00000da000007945 */ /* 0x000fe20003800000 */
[----:B------:R-:W-:Y:S05]  /*4e80*/  @!P0 BRA `(.L_x_3642) ;  /* 0x00000d8000008947 */ /* 0x000fea0003800000 */
[----:B------:R-:W-:Y:S01]  /*4e90*/  BSSY B1, `(.L_x_3643) ;  /* 0x0000005000017945 */ /* 0x000fe20003800000 */
[----:B------:R-:W-:Y:S05]  /*4ea0*/  @!P3 BRA `(.L_x_3644) ;  /* 0x000000300000b947 */ /* 0x000fea0003800000 */
[----:B-1----:R-:W-:-:S04]  /*4eb0*/  IMAD.MOV.U32 R22, RZ, RZ, 0x10 ;  /* 0x00000010ff167424 */ /* 0x002fc800078e00ff */
[----:B------:R-:W-:-:S05]  /*4ec0*/  IMAD.WIDE.U32 R22, R188, R22, c[0x0][0x170] ;  /* 0x00005c00bc167625 */ /* 0x000fca00078e0016 */
[----:B------:R1:W5:Y:S02]  /*4ed0*/  LDG.E.128 R60, [R22.64] ;  /* 0x00000004163c7981 */ /* 0x000364000c1e1d00 */
.L_x_3644:
[----:B------:R-:W-:Y:S05]  /*4ee0*/  BSYNC B1 ;  /* 0x0000000000017941 */ /* 0x000fea0003800000 */
.L_x_3643:
        /* <DEDUP_REMOVED lines=10> */
.L_x_3646:
        /* <DEDUP_REMOVED lines=12> */
.L_x_3647:
[----:B------:R-:W-:Y:S05]  /*5050*/  BSYNC B1 ;  /* 0x0000000000017941 */ /* 0x000fea0003800000 */
.L_x_3645:
        /* <DEDUP_REMOVED lines=17> */
.L_x_3649:
        /* <DEDUP_REMOVED lines=8> */
.L_x_3650:
[----:B------:R-:W-:Y:S05]  /*51f0*/  BSYNC B1 ;  /* 0x0000000000017941 */ /* 0x000fea0003800000 */
.L_x_3648:
        /* <DEDUP_REMOVED lines=15> */
.L_x_3652:
        /* <DEDUP_REMOVED lines=8> */
.L_x_3653:
[----:B------:R-:W-:Y:S05]  /*5370*/  BSYNC B1 ;  /* 0x0000000000017941 */ /* 0x000fea0003800000 */
.L_x_3651:
        /* <DEDUP_REMOVED lines=15> */
.L_x_3655:
        /* <DEDUP_REMOVED lines=8> */
.L_x_3656:
[----:B------:R-:W-:Y:S05]  /*54f0*/  BSYNC B1 ;  /* 0x0000000000017941 */ /* 0x000fea0003800000 */
.L_x_3654:
        /* <DEDUP_REMOVED lines=15> */
.L_x_3658:
        /* <DEDUP_REMOVED lines=8> */
.L_x_3659:
[----:B------:R-:W-:Y:S05]  /*5670*/  BSYNC B1 ;  /* 0x0000000000017941 */ /* 0x000fea0003800000 */
.L_x_3657:
        /* <DEDUP_REMOVED lines=15> */
.L_x_3661:
        /* <DEDUP_REMOVED lines=8> */
.L_x_3662:
[----:B------:R-:W-:Y:S05]  /*57f0*/  BSYNC B1 ;  /* 0x0000000000017941 */ /* 0x000fea0003800000 */
.L_x_3660:
        /* <DEDUP_REMOVED lines=15> */
.L_x_3664:
        /* <DEDUP_REMOVED lines=8> */
.L_x_3665:
[----:B------:R-:W-:Y:S05]  /*5970*/  BSYNC B1 ;  /* 0x0000000000017941 */ /* 0x000fea0003800000 */
.L_x_3663:
        /* <DEDUP_REMOVED lines=15> */
.L_x_3667:
        /* <DEDUP_REMOVED lines=8> */
.L_x_3668:
[----:B------:R-:W-:Y:S05]  /*5af0*/  BSYNC B1 ;  /* 0x0000000000017941 */ /* 0x000fea0003800000 */
.L_x_3666:
        /* <DEDUP_REMOVED lines=17> */
.L_x_3642:
[----:B------:R-:W-:Y:S05]  /*5c10*/  BSYNC B0 ;  /* 0x0000000000007941 */ /* 0x000fea0003800000 */
.L_x_3641:
[----:B------:R-:W-:Y:S01]  /*5c20*/  BSSY B0, `(.L_x_3669) ;  /* 0x00000da000007945 */ /* 0x000fe20003800000 */
[----:B------:R-:W-:Y:S05]  /*5c30*/  @!P1 BRA `(.L_x_3670) ;  /* 0x00000d8000009947 */ /* 0x000fea0003800000 */
[----:B------:R-:W-:Y:S01]  /*5c40*/  BSSY B1, `(.L_x_3671) ;  /* 0x0000005000017945 */ /* 0x000fe20003800000 */
[----:B------:R-:W-:Y:S05]  /*5c50*/  @!P3 BRA `(.L_x_3672) ;  /* 0x000000300000b947 */ /* 0x000fea0003800000 */
[----:B-1----:R-:W-:-:S10]  /*5c60*/  HFMA2.MMA R22, -RZ, RZ, 0, 9.5367431640625e-07 ;  /* 0x00000010ff167435 */ /* 0x002fd400000001ff */
[----:B------:R-:W-:-:S05]  /*5c70*/  IMAD.WIDE.U32 R22, R188, R22, c[0x0][0x170] ;  /* 0x00005c00bc167625 */ /* 0x000fca00078e0016 */
[----:B------:R1:W5:Y:S02]  /*5c80*/  LDG.E.128 R60, [R22.64] ;  /* 0x00000004163c7981 */ /* 0x000364000c1e1d00 */
.L_x_3672:
[----:B------:R-:W-:Y:S05]  /*5c90*/  BSYNC B1 ;  /* 0x0000000000017941 */ /* 0x000fea0003800000 */
.L_x_3671:
        /* <DEDUP_REMOVED lines=10> */
.L_x_3674:
        /* <DEDUP_REMOVED lines=12> */
.L_x_3675:
[----:B------:R-:W-:Y:S05]  /*5e00*/  BSYNC B1 ;  /* 0x0000000000017941 */ /* 0x000fea0003800000 */
.L_x_3673:
        /* <DEDUP_REMOVED lines=17> */
.L_x_3677:
        /* <DEDUP_REMOVED lines=8> */
.L_x_3678:
[----:B------:R-:W-:Y:S05]  /*5fa0*/  BSYNC B1 ;  /* 0x0000000000017941 */ /* 0x000fea0003800000 */
.L_x_3676:
        /* <DEDUP_REMOVED lines=15> */
.L_x_3680:
        /* <DEDUP_REMOVED lines=8> */
.L_x_3681:
[----:B------:R-:W-:Y:S05]  /*6120*/  BSYNC B1 ;  /* 0x0000000000017941 */ /* 0x000fea0003800000 */
.L_x_3679:
        /* <DEDUP_REMOVED lines=15> */
.L_x_3683:
        /* <DEDUP_REMOVED lines=8> */
.L_x_3684:
[----:B------:R-:W-:Y:S05]  /*62a0*/  BSYNC B1 ;  /* 0x0000000000017941 */ /* 0x000fea0003800000 */
.L_x_3682:
        /* <DEDUP_REMOVED lines=15> */
.L_x_3686:
        /* <DEDUP_REMOVED lines=8> */
.L_x_3687:
[----:B------:R-:W-:Y:S05]  /*6420*/  BSYNC B1 ;  /* 0x0000000000017941 */ /* 0x000fea0003800000 */
.L_x_3685:
        /* <DEDUP_REMOVED lines=15> */
.L_x_3689:
        /* <DEDUP_REMOVED lines=8> */
.L_x_3690:
[----:B------:R-:W-:Y:S05]  /*65a0*/  BSYNC B1 ;  /* 0x0000000000017941 */ /* 0x000fea0003800000 */
.L_x_3688:
        /* <DEDUP_REMOVED lines=15> */
.L_x_3692:
        /* <DEDUP_REMOVED lines=8> */
.L_x_3693:
[----:B------:R-:W-:Y:S05]  /*6720*/  BSYNC B1 ;  /* 0x0000000000017941 */ /* 0x000fea0003800000 */
.L_x_3691:
        /* <DEDUP_REMOVED lines=15> */
.L_x_3695:
        /* <DEDUP_REMOVED lines=8> */
.L_x_3696:
[----:B------:R-:W-:Y:S05]  /*68a0*/  BSYNC B1 ;  /* 0x0000000000017941 */ /* 0x000fea0003800000 */
.L_x_3694:
        /* <DEDUP_REMOVED lines=17> */
.L_x_3670:
[----:B------:R-:W-:Y:S05]  /*69c0*/  BSYNC B0 ;  /* 0x0000000000007941 */ /* 0x000fea0003800000 */
.L_x_3669:
        /* <DEDUP_REMOVED lines=8> */
.L_x_3700:
[----:B------:R-:W-:Y:S05]  /*6a50*/  BSYNC B1 ;  /* 0x0000000000017941 */ /* 0x000fea0003800000 */
.L_x_3699:
        /* <DEDUP_REMOVED lines=10> */
.L_x_3702:
        /* <DEDUP_REMOVED lines=12> */
.L_x_3703:
[----:B------:R-:W-:Y:S05]  /*6bc0*/  BSYNC B1 ;  /* 0x0000000000017941 */ /* 0x000fea0003800000 */
.L_x_3701:
        /* <DEDUP_REMOVED lines=17> */
.L_x_3705:
        /* <DEDUP_REMOVED lines=8> */
.L_x_3706:
[----:B------:R-:W-:Y:S05]  /*6d60*/  BSYNC B1 ;  /* 0x0000000000017941 */ /* 0x000fea0003800000 */
.L_x_3704:
        /* <DEDUP_REMOVED lines=15> */
.L_x_3708:
        /* <DEDUP_REMOVED lines=8> */
.L_x_3709:
[----:B------:R-:W-:Y:S05]  /*6ee0*/  BSYNC B1 ;  /* 0x0000000000017941 */ /* 0x000fea0003800000 */
.L_x_3707:
        /* <DEDUP_REMOVED lines=15> */
.L_x_3711:
        /* <DEDUP_REMOVED lines=8> */
.L_x_3712:
[----:B------:R-:W-:Y:S05]  /*7060*/  BSYNC B1 ;  /* 0x0000000000017941 */ /* 0x000fea0003800000 */
.L_x_3710:
        /* <DEDUP_REMOVED lines=15> */
.L_x_3714:
        /* <DEDUP_REMOVED lines=8> */
.L_x_3715:
[----:B------:R-:W-:Y:S05]  /*71e0*/  BSYNC B1 ;  /* 0x0000000000017941 */ /* 0x000fea0003800000 */
.L_x_3713:
        /* <DEDUP_REMOVED lines=15> */
.L_x_3717:
        /* <DEDUP_REMOVED lines=8> */
.L_x_3718:
[----:B------:R-:W-:Y:S05]  /*7360*/  BSYNC B1 ;  /* 0x0000000000017941 */ /* 0x000fea0003800000 */
.L_x_3716:
        /* <DEDUP_REMOVED lines=15> */
.L_x_3720:
        /* <DEDUP_REMOVED lines=8> */
.L_x_3721:
[----:B------:R-:W-:Y:S05]  /*74e0*/  BSYNC B1 ;  /* 0x0000000000017941 */ /* 0x000fea0003800000 */
.L_x_3719:
        /* <DEDUP_REMOVED lines=15> */
.L_x_3723:
        /* <DEDUP_REMOVED lines=8> */
.L_x_3724:
[----:B------:R-:W-:Y:S05]  /*7660*/  BSYNC B1 ;  /* 0x0000000000017941 */ /* 0x000fea0003800000 */
.L_x_3722:
        /* <DEDUP_REMOVED lines=10> */
[----:B------:R-:W-:Y:S01]  /*7710*/  @P5 IMAD.WIDE.U32 R4, R4, R0, c[0x0][0x258] ;  /* 0x0000960004045625 */ /* 0x000fe200078e0000 */
[----:B------:R-:W-:-:S04]  /*7720*/  @P3 MOV R0, 0x10 ;  /* 0x0000001000003802 */ /* 0x000fc80000000f00 */
[----:B------:R1:W-:Y:S02]  /*7730*/  @P5 STG.E.128 [R4.64], R52 ;  /* 0x0000003404005986 */ /* 0x0003e4000c101d04 */
[----:B-1----:R-:W-:-:S05]  /*7740*/  @P3 IMAD.WIDE.U32 R4, R188, R0, c[0x0][0x248] ;  /* 0x00009200bc043625 */ /* 0x002fca00078e0000 */
[----:B------:R1:W-:Y:S02]  /*7750*/  @P3 STG.E.128 [R4.64], R96 ;  /* 0x0000006004003986 */ /* 0x0003e4000c101d04 */
.L_x_3698:
[----:B------:R-:W-:Y:S05]  /*7760*/  BSYNC B0 ;  /* 0x0000000000007941 */ /* 0x000fea0003800000 */
.L_x_3697:
[----:B------:R-:W2:Y:S01]  /*7770*/  LDL.LU R0, [R1+0x20] ;  /* 0x0000200001007983 */ /* 0x000ea20000300800 */
[----:B------:R-:W-:-:S04]  /*7780*/  IADD3 R2, R2, c[0x0][0x160], RZ ;  /* 0x0000580002027a10 */ /* 0x000fc80007ffe0ff */
[----:B------:R-:W-:Y:S02]  /*7790*/  ISETP.GE.AND P2, PT, R2, c[0x0][0x164], PT ;  /* 0x0000590002007a0c */ /* 0x000fe40003f46270 */
[----:B--2---:R-:W-:-:S04]  /*77a0*/  LOP3.LUT P3, RZ, R0, 0xff, RZ, 0xc0, !PT ;  /* 0x000000ff00ff7812 */ /* 0x004fc8000786c0ff */
[----:B------:R-:W-:-:S05]  /*77b0*/  SEL R0, RZ, 0x1, P3 ;  /* 0x00000001ff007807 */ /* 0x000fca0001800000 */
[----:B------:R2:W-:Y:S02]  /*77c0*/  STL.S16 [R1+0x20], R0 ;  /* 0x0000200001007387 */ /* 0x0005e40000100600 */
[----:B012---:R-:W-:Y:S01]  /*77d0*/  @P2 CALL.REL.NOINC `(.L_x_3559) ;  /* 0x0000001000002944 */ /* 0x007fe20003c00000 */
[----:B------:R-:W-:Y:S05]  /*77e0*/  BRA `(.L_x_3725) ;  /* 0xffff942000007947 */ /* 0x000fea000383ffff */
.L_x_3559:
        /* <DEDUP_REMOVED lines=20> */
.L_x_3727:
[----:B------:R-:W-:Y:S05]  /*7930*/  BSYNC B0 ;  /* 0x0000000000007941 */ /* 0x000fea0003800000 */
.L_x_3726:
        /* <DEDUP_REMOVED lines=14> */
.L_x_3729:
[----:B------:R-:W-:Y:S05]  /*7a20*/  BSYNC B0 ;  /* 0x0000000000007941 */ /* 0x000fea0003800000 */
.L_x_3728:
        /* <DEDUP_REMOVED lines=13> */
.L_x_3731:
[----:B------:R-:W-:Y:S05]  /*7b00*/  BSYNC B0 ;  /* 0x0000000000007941 */ /* 0x000fea0003800000 */
.L_x_3730:
        /* <DEDUP_REMOVED lines=13> */
.L_x_3733:
[----:B------:R-:W-:Y:S05]  /*7be0*/  BSYNC B0 ;  /* 0x0000000000007941 */ /* 0x000fea0003800000 */
.L_x_3732:
[----:B------:R-:W-:-:S13]  /*7bf0*/  ISETP.GE.U32.AND P0, PT, R3, 0x280, PT ;  /* 0x000002800300780c */ /* 0x000fda0003f06070 */
        /* <DEDUP_REMOVED lines=12> */
.L_x_3583:
[----:B------:R-:W-:Y:S01]  /*7cc0*/  HFMA2.MMA R23, -RZ, RZ, 0, 9.5367431640625e-07 ;  /* 0x00000010ff177435 */ /* 0x000fe200000001ff */
[----:B------:R-:W-:Y:S01]  /*7cd0*/  MOV R184, R216 ;  /* 0x000000d800b87202 */ /* 0x000fe20000000f00 */
[----:B------:R-:W-:Y:S01]  /*7ce0*/  IMAD.MOV.U32 R190, RZ, RZ, 0x1f ;  /* 0x0000001fffbe7424 */ /* 0x000fe200078e00ff */
[----:B------:R-:W-:-:S02]  /*7cf0*/  MOV R189, 0xffffffff ;  /* 0xffffffff00bd7802 */ /* 0x000fc40000000f00 */
[----:B------:R-:W-:Y:S02]  /*7d00*/  MOV R22, 0x7d20 ;  /* 0x00007d2000167802 */ /* 0x000fe40000000f00 */
[----:B------:R-:W-:Y:S05]  /*7d10*/  CALL.REL.NOINC `($__internal_46_$__cuda_sm70_shflsync_down_p) ;  /* 0x0000046000007944 */ /* 0x000fea0003c00000 */
[----:B-1----:R-:W-:Y:S01]  /*7d20*/  MOV R185, R184 ;  /* 0x000000b800b97202 */ /* 0x002fe20000000f00 */
[----:B------:R-:W-:Y:S05]  /*7d30*/  BRA `(.L_x_3734) ;  /* 0xffffb25000007947 */ /* 0x000fea000383ffff */
.L_x_3584:
[----:B------:R-:W-:Y:S01]  /*7d40*/  HFMA2.MMA R23, -RZ, RZ, 0, 9.5367431640625e-07 ;  /* 0x00000010ff177435 */ /* 0x000fe200000001ff */
[----:B------:R-:W-:Y:S01]  /*7d50*/  MOV R184, R217 ;  /* 0x000000d900b87202 */ /* 0x000fe20000000f00 */
[----:B------:R-:W-:Y:S01]  /*7d60*/  IMAD.MOV.U32 R190, RZ, RZ, 0x1f ;  /* 0x0000001fffbe7424 */ /* 0x000fe200078e00ff */
[----:B------:R-:W-:Y:S02]  /*7d70*/  MOV R189, 0xffffffff ;  /* 0xffffffff00bd7802 */ /* 0x000fe40000000f00 */
[----:B------:R-:W-:Y:S02]  /*7d80*/  MOV R22, 0x7da0 ;  /* 0x00007da000167802 */ /* 0x000fe40000000f00 */
[----:B01----:R-:W-:Y:S05]  /*7d90*/  CALL.REL.NOINC `($__internal_46_$__cuda_sm70_shflsync_down_p) ;  /* 0x000003e000007944 */ /* 0x003fea0003c00000 */
[----:B------:R-:W-:Y:S01]  /*7da0*/  FADD.FTZ R185, R185, R216 ;  /* 0x000000d8b9b97221 */ /* 0x000fe20000010000 */
[----:B------:R-:W-:Y:S01]  /*7db0*/  HFMA2.MMA R23, -RZ, RZ, 0, 4.76837158203125e-07 ;  /* 0x00000008ff177435 */ /* 0x000fe200000001ff */
[----:B-1----:R-:W-:Y:S01]  /*7dc0*/  FADD.FTZ R186, R217, R184 ;  /* 0x000000b8d9ba7221 */ /* 0x002fe20000010000 */
[----:B------:R-:W-:Y:S01]  /*7dd0*/  MOV R190, 0x1f ;  /* 0x0000001f00be7802 */ /* 0x000fe20000000f00 */
[----:B------:R-:W-:Y:S01]  /*7de0*/  IMAD.MOV.U32 R184, RZ, RZ, R185 ;  /* 0x000000ffffb87224 */ /* 0x000fe200078e00b9 */
[----:B------:R-:W-:-:S02]  /*7df0*/  MOV R189, 0xffffffff ;  /* 0xffffffff00bd7802 */ /* 0x000fc40000000f00 */
[----:B------:R-:W-:Y:S02]  /*7e00*/  MOV R22, 0x7e20 ;  /* 0x00007e2000167802 */ /* 0x000fe40000000f00 */
[----:B------:R-:W-:Y:S05]  /*7e10*/  CALL.REL.NOINC `($__internal_46_$__cuda_sm70_shflsync_down_p) ;  /* 0x0000036000007944 */ /* 0x000fea0003c00000 */
[----:B------:R-:W-:Y:S01]  /*7e20*/  HFMA2.MMA R23, -RZ, RZ, 0, 4.76837158203125e-07 ;  /* 0x00000008ff177435 */ /* 0x000fe200000001ff */
[----:B-1----:R-:W-:Y:S01]  /*7e30*/  MOV R187, R184 ;  /* 0x000000b800bb7202 */ /* 0x002fe20000000f00 */
[----:B------:R-:W-:Y:S01]  /*7e40*/  IMAD.MOV.U32 R189, RZ, RZ, -0x1 ;  /* 0xffffffffffbd7424 */ /* 0x000fe200078e00ff */
[----:B------:R-:W-:Y:S02]  /*7e50*/  MOV R184, R186 ;  /* 0x000000ba00b87202 */ /* 0x000fe40000000f00 */
[----:B------:R-:W-:Y:S02]  /*7e60*/  MOV R190, 0x1f ;  /* 0x0000001f00be7802 */ /* 0x000fe40000000f00 */
[----:B------:R-:W-:Y:S02]  /*7e70*/  MOV R22, 0x7e90 ;  /* 0x00007e9000167802 */ /* 0x000fe40000000f00 */
[----:B------:R-:W-:Y:S05]  /*7e80*/  CALL.REL.NOINC `($__internal_46_$__cuda_sm70_shflsync_down_p) ;  /* 0x000002f000007944 */ /* 0x000fea0003c00000 */
[----:B------:R-:W-:Y:S01]  /*7e90*/  FADD.FTZ R185, R187, R185 ;  /* 0x000000b9bbb97221 */ /* 0x000fe20000010000 */
[----:B------:R-:W-:Y:S01]  /*7ea0*/  HFMA2.MMA R23, -RZ, RZ, 0, 2.384185791015625e-07 ;  /* 0x00000004ff177435 */ /* 0x000fe200000001ff */
[----:B-1----:R-:W-:Y:S01]  /*7eb0*/  FADD.FTZ R186, R186, R184 ;  /* 0x000000b8baba7221 */ /* 0x002fe20000010000 */
[----:B------:R-:W-:-:S02]  /*7ec0*/  MOV R190, 0x1f ;  /* 0x0000001f00be7802 */ /* 0x000fc40000000f00 */
[----:B------:R-:W-:Y:S02]  /*7ed0*/  MOV R189, 0xffffffff ;  /* 0xffffffff00bd7802 */ /* 0x000fe40000000f00 */
[----:B------:R-:W-:Y:S02]  /*7ee0*/  MOV R184, R185 ;  /* 0x000000b900b87202 */ /* 0x000fe40000000f00 */
[----:B------:R-:W-:Y:S02]  /*7ef0*/  MOV R22, 0x7f10 ;  /* 0x00007f1000167802 */ /* 0x000fe40000000f00 */
[----:B------:R-:W-:Y:S05]  /*7f00*/  CALL.REL.NOINC `($__internal_46_$__cuda_sm70_shflsync_down_p) ;  /* 0x0000027000007944 */ /* 0x000fea0003c00000 */
[----:B------:R-:W-:Y:S01]  /*7f10*/  HFMA2.MMA R23, -RZ, RZ, 0, 2.384185791015625e-07 ;  /* 0x00000004ff177435 */ /* 0x000fe200000001ff */
[----:B-1----:R-:W-:Y:S01]  /*7f20*/  IMAD.MOV.U32 R187, RZ, RZ, R184 ;  /* 0x000000ffffbb7224 */ /* 0x002fe200078e00b8 */
[----:B------:R-:W-:Y:S02]  /*7f30*/  MOV R184, R186 ;  /* 0x000000ba00b87202 */ /* 0x000fe40000000f00 */
[----:B------:R-:W-:Y:S02]  /*7f40*/  MOV R190, 0x1f ;  /* 0x0000001f00be7802 */ /* 0x000fe40000000f00 */
[----:B------:R-:W-:-:S02]  /*7f50*/  MOV R189, 0xffffffff ;  /* 0xffffffff00bd7802 */ /* 0x000fc40000000f00 */
[----:B------:R-:W-:Y:S02]  /*7f60*/  MOV R22, 0x7f80 ;  /* 0x00007f8000167802 */ /* 0x000fe40000000f00 */
[----:B------:R-:W-:Y:S05]  /*7f70*/  CALL.REL.NOINC `($__internal_46_$__cuda_sm70_shflsync_down_p) ;  /* 0x0000020000007944 */ /* 0x000fea0003c00000 */
[----:B------:R-:W-:Y:S01]  /*7f80*/  FADD.FTZ R185, R187, R185 ;  /* 0x000000b9bbb97221 */ /* 0x000fe20000010000 */
[----:B------:R-:W-:Y:S01]  /*7f90*/  HFMA2.MMA R190, -RZ, RZ, 0, 1.847743988037109375e-06 ;  /* 0x0000001fffbe7435 */ /* 0x000fe200000001ff */
[----:B-1----:R-:W-:Y:S01]  /*7fa0*/  FADD.FTZ R187, R186, R184 ;  /* 0x000000b8babb7221 */ /* 0x002fe20000010000 */
[----:B------:R-:W-:Y:S01]  /*7fb0*/  MOV R189, 0xffffffff ;  /* 0xffffffff00bd7802 */ /* 0x000fe20000000f00 */
[----:B------:R-:W-:Y:S01]  /*7fc0*/  IMAD.MOV.U32 R23, RZ, RZ, 0x2 ;  /* 0x00000002ff177424 */ /* 0x000fe200078e00ff */
[----:B------:R-:W-:Y:S02]  /*7fd0*/  MOV R184, R185 ;  /* 0x000000b900b87202 */ /* 0x000fe40000000f00 */
[----:B------:R-:W-:Y:S02]  /*7fe0*/  MOV R22, 0x8000 ;  /* 0x0000800000167802 */ /* 0x000fe40000000f00 */
[----:B------:R-:W-:Y:S05]  /*7ff0*/  CALL.REL.NOINC `($__internal_46_$__cuda_sm70_shflsync_down_p) ;  /* 0x0000018000007944 */ /* 0x000fea0003c00000 */
[----:B------:R-:W-:Y:S01]  /*8000*/  HFMA2.MMA R23, -RZ, RZ, 0, 1.1920928955078125e-07 ;  /* 0x00000002ff177435 */ /* 0x000fe200000001ff */
[----:B-1----:R-:W-:Y:S01]  /*8010*/  MOV R186, R184 ;  /* 0x000000b800ba7202 */ /* 0x002fe20000000f00 */
[----:B------:R-:W-:Y:S01]  /*8020*/  IMAD.MOV.U32 R184, RZ, RZ, R187 ;  /* 0x000000ffffb87224 */ /* 0x000fe200078e00bb */
[----:B------:R-:W-:-:S02]  /*8030*/  MOV R190, 0x1f ;  /* 0x0000001f00be7802 */ /* 0x000fc40000000f00 */
[----:B------:R-:W-:Y:S02]  /*8040*/  MOV R189, 0xffffffff ;  /* 0xffffffff00bd7802 */ /* 0x000fe40000000f00 */
[----:B------:R-:W-:Y:S02]  /*8050*/  MOV R22, 0x8070 ;  /* 0x0000807000167802 */ /* 0x000fe40000000f00 */
[----:B------:R-:W-:Y:S05]  /*8060*/  CALL.REL.NOINC `($__internal_46_$__cuda_sm70_shflsync_down_p) ;  /* 0x0000011000007944 */ /* 0x000fea0003c00000 */
[----:B------:R-:W-:Y:S01]  /*8070*/  FADD.FTZ R186, R186, R185 ;  /* 0x000000b9baba7221 */ /* 0x000fe20000010000 */
[----:B------:R-:W-:Y:S01]  /*8080*/  HFMA2.MMA R23, -RZ, RZ, 0, 5.9604644775390625e-08 ;  /* 0x00000001ff177435 */ /* 0x000fe200000001ff */
[----:B-1----:R-:W-:Y:S01]  /*8090*/  FADD.FTZ R185, R187, R184 ;  /* 0x000000b8bbb97221 */ /* 0x002fe20000010000 */
[----:B------:R-:W-:Y:S01]  /*80a0*/  MOV R189, 0xffffffff ;  /* 0xffffffff00bd7802 */ /* 0x000fe20000000f00 */
[----:B------:R-:W-:Y:S01]  /*80b0*/  IMAD.MOV.U32 R190, RZ, RZ, 0x1f ;  /* 0x0000001fffbe7424 */ /* 0x000fe200078e00ff */
[----:B------:R-:W-:Y:S02]  /*80c0*/  MOV R184, R186 ;  /* 0x000000ba00b87202 */ /* 0x000fe40000000f00 */
[----:B------:R-:W-:Y:S02]  /*80d0*/  MOV R22, 0x80f0 ;  /* 0x000080f000167802 */ /* 0x000fe40000000f00 */
[----:B------:R-:W-:Y:S05]  /*80e0*/  CALL.REL.NOINC `($__internal_46_$__cuda_sm70_shflsync_down_p) ;  /* 0x0000009000007944 */ /* 0x000fea0003c00000 */
[----:B------:R-:W-:Y:S01]  /*80f0*/  HFMA2.MMA R190, -RZ, RZ, 0, 1.847743988037109375e-06 ;  /* 0x0000001fffbe7435 */ /* 0x000fe200000001ff */
[----:B-1----:R-:W-:Y:S01]  /*8100*/  MOV R187, R184 ;  /* 0x000000b800bb7202 */ /* 0x002fe20000000f00 */
[----:B------:R-:W-:Y:S01]  /*8110*/  IMAD.MOV.U32 R23, RZ, RZ, 0x1 ;  /* 0x00000001ff177424 */ /* 0x000fe200078e00ff */
[----:B------:R-:W-:-:S02]  /*8120*/  MOV R184, R185 ;  /* 0x000000b900b87202 */ /* 0x000fc40000000f00 */
[----:B------:R-:W-:Y:S02]  /*8130*/  MOV R189, 0xffffffff ;  /* 0xffffffff00bd7802 */ /* 0x000fe40000000f00 */
[----:B------:R-:W-:Y:S02]  /*8140*/  MOV R22, 0x8160 ;  /* 0x0000816000167802 */ /* 0x000fe40000000f00 */
[----:B------:R-:W-:Y:S05]  /*8150*/  CALL.REL.NOINC `($__internal_46_$__cuda_sm70_shflsync_down_p) ;  /* 0x0000002000007944 */ /* 0x000fea0003c00000 */
[----:B-1----:R-:W-:Y:S01]  /*8160*/  MOV R23, R184 ;  /* 0x000000b800177202 */ /* 0x002fe20000000f00 */
[----:B------:R-:W-:Y:S05]  /*8170*/  BRA `(.L_x_3735) ;  /* 0xffffaf3000007947 */ /* 0x000fea000383ffff */
        .weak           $__internal_46_$__cuda_sm70_shflsync_down_p
        .type           $__internal_46_$__cuda_sm70_shflsync_down_p,@function
        .size           $__internal_46_$__cuda_sm70_shflsync_down_p,(.L_x_14264 - $__internal_46_$__cuda_sm70_shflsync_down_p)
$__internal_46_$__cuda_sm70_shflsync_down_p:
[----:B------:R-:W-:Y:S04]  /*8180*/  WARPSYNC R189 ;  /* 0x000000bd00007348 */ /* 0x000fe80003800000 */
[----:B------:R0:W1:Y:S02]  /*8190*/  SHFL.DOWN PT, R184, R184, R23, R190 ;  /* 0x08000017b8b87389 */ /* 0x00006400000e00be */
[----:B0-----:R-:W-:-:S06]  /*81a0*/  HFMA2.MMA R23, -RZ, RZ, 0, 0 ;  /* 0x00000000ff177435 */ /* 0x001fcc00000001ff */
[----:B------:R-:W-:Y:S05]  /*81b0*/  RET.REL.NODEC R22 `(_ZN10layer_norm13ln_bwd_kernelINS_13Kernel_traitsIf13__nv_bfloat16S2_S2_fjLj5120ELj1ELj1ELj4ELj16ENS_18Kernel_traits_baseILj5120EfS2_S2_S2_fjLj128EEEEELb0ELb1ELb1ELb0EEEvNS_9BwdParamsE) ;  /* 0xffff7e4016007950 */ /* 0x000fea0003c3ffff */
.L_x_3736:
        /* <DEDUP_REMOVED lines=12> */
.L_x_14264:


//--------------------- .text._ZN10layer_norm13ln_bwd_kernelINS_13Kernel_traitsIf13__nv_bfloat16S2_S2_fjLj5120ELj1ELj1ELj4ELj16ENS_18Kernel_traits_baseILj5120EfS2_S2_S2_fjLj128EEEEELb0ELb1ELb1ELb1EEEvNS_9BwdParamsE --------------------------
	.section	.text._ZN10layer_norm13ln_bwd_kernelINS_13Kernel_traitsIf13__nv_bfloat16S2_S2_fjLj5120ELj1ELj1ELj4ELj16ENS_18Kernel_traits_baseILj5120EfS2_S2_S2_fjLj128EEEEELb0ELb1ELb1ELb1EEEvNS_9BwdParamsE,"ax",@progbits
	.sectioninfo	@"SHI_REGISTERS=255"
	.align	128
        .global         _ZN10layer_norm13ln_bwd_kernelINS_13Kernel_traitsIf13__nv_bfloat16S2_S2_fjLj5120ELj1ELj1ELj4ELj16ENS_18Kernel_traits_baseILj5120EfS2_S2_S2_fjLj128EEEEELb0ELb1ELb1ELb1EEEvNS_9BwdParamsE
        .type           _ZN10layer_norm13ln_bwd_kernelINS_13Kernel_traitsIf13__nv_bfloat16S2_S2_fjLj5120ELj1ELj1ELj4ELj16ENS_18Kernel_traits_baseILj5120EfS2_S2_S2_fjLj128EEEEELb0ELb1ELb1ELb1EEEvNS_9BwdParamsE,@function
        .size           _ZN10layer_norm13ln_bwd_kernelINS_13Kernel_traitsIf13__nv_bfloat16S2_S2_fjLj5120ELj1ELj1ELj4ELj16ENS_18Kernel_traits_baseILj5120EfS2_S2_S2_fjLj128EEEEELb0ELb1ELb1ELb1EEEvNS_9BwdParamsE,(.L_x_14265 - _ZN10layer_norm13ln_bwd_kernelINS_13Kernel_traitsIf13__nv_bfloat16S2_S2_fjLj5120ELj1ELj1ELj4ELj16ENS_18Kernel_traits_baseILj5120EfS2_S2_S2_fjLj128EEEEELb0ELb1ELb1ELb1EEEvNS_9BwdParamsE)
        .other          _ZN10layer_norm13ln_bwd_kernelINS_13Kernel_traitsIf13__nv_bfloat16S2_S2_fjLj5120ELj1ELj1ELj4ELj16ENS_18Kernel_traits_baseILj5120EfS2_S2_S2_fjLj128EEEEELb0ELb1ELb1ELb1EEEvNS_9BwdParamsE,@"STO_CUDA_ENTRY STV_DEFAULT"
_ZN10layer_norm13ln_bwd_kernelINS_13Kernel_traitsIf13__nv_bfloat16S2_S2_fjLj5120ELj1ELj1ELj4ELj16ENS_18Kernel_traits_baseILj5120EfS2_S2_S2_fjLj128EEEEELb0ELb1ELb1ELb1EEEvNS_9BwdParamsE:
.text._ZN10layer_norm13ln_bwd_kernelINS_13Kernel_traitsIf13__nv_bfloat16S2_S2_fjLj5120ELj1ELj1ELj4ELj16ENS_18Kernel_traits_baseILj5120EfS2_S2_S2_fjLj128EEEEELb0ELb1ELb1ELb1EEEvNS_9BwdParamsE:
        /* <DEDUP_REMOVED lines=69> */
.L_x_3737:
[----:B------:R-:W-:-:S04]  /*0450*/  SHF.L.U32 R0, R0, 0x5, RZ ;  /* 0x0000000500007819 */ /* 0x000fc800000006ff */
[----:B------:R-:W-:-:S04]  /*0460*/  LOP3.LUT R0, R0, 0xfe0, RZ, 0xc0, !PT ;  /* 0x00000fe000007812 */ /* 0x000fc800078ec0ff */
[C---:B------:R-:W-:Y:S02]  /*0470*/  IADD3 R2, P0, R0.reuse, c[0x0][0x1b0], RZ ;  /* 0x00006c0000027a10 */ /* 0x040fe40007f1e0ff */
[----:B------:R-:W-:Y:S02]  /*0480*/  IADD3 R4, P1, R0, c[0x0][0x1c8], RZ ;  /* 0x0000720000047a10 */ /* 0x000fe40007f3e0ff */
[----:B------:R-:W-:Y:S02]  /*0490*/  IADD3.X R3, RZ, c[0x0][0x1b4], RZ, P0, !PT ;  /* 0x00006d00ff037a10 */ /* 0x000fe400007fe4ff */
[----:B------:R-:W-:-:S03]  /*04a0*/  IADD3.X R5, RZ, c[0x0][0x1cc], RZ, P1, !PT ;  /* 0x00007300ff057a10 */ /* 0x000fc60000ffe4ff */
[----:B------:R-:W2:Y:S04]  /*04b0*/  LDG.E.128 R88, [R2.64] ;  /* 0x0000000402587981 */ /* 0x000ea8000c1e1d00 */
[----:B------:R-:W3:Y:S04]  /*04c0*/  LDG.E.128 R84, [R2.64+0x10] ;  /* 0x0000100402547981 */ /* 0x000ee8000c1e1d00 */
[----:B------:R-:W4:Y:S04]  /*04d0*/  LDG.E.128 R36, [R2.64+0x1000] ;  /* 0x0010000402247981 */ /* 0x000f28000c1e1d00 */
[----:B------:R-:W4:Y:S04]  /*04e0*/  LDG.E.128 R80, [R2.64+0x1010] ;  /* 0x0010100402507981 */ /* 0x000f28000c1e1d00 */
[----:B------:R-:W4:Y:S04]  /*04f0*/  LDG.E.128 R76, [R2.64+0x2000] ;  /* 0x00200004024c7981 */ /* 0x000f28000c1e1d00 */
[----:B------:R-:W4:Y:S04]  /*0500*/  LDG.E.128 R72, [R2.64+0x2010] ;  /* 0x0020100402487981 */ /* 0x000f28000c1e1d00 */
[----:B------:R-:W4:Y:S04]  /*0510*/  LDG.E.128 R40, [R2.64+0x3000] ;  /* 0x0030000402287981 */ /* 0x000f28000c1e1d00 */
[----:B------:R-:W4:Y:S04]  /*0520*/  LDG.E.128 R68, [R2.64+0x3010] ;  /* 0x0030100402447981 */ /* 0x000f28000c1e1d00 */
[----:B------:R-:W4:Y:S04]  /*0530*/  LDG.E.128 R64, [R2.64+0x4000] ;  /* 0x0040000402407981 */ /* 0x000f28000c1e1d00 */
[----:B------:R-:W4:Y:S04]  /*0540*/  LDG.E.128 R60, [R2.64+0x4010] ;  /* 0x00401004023c7981 */ /* 0x000f28000c1e1d00 */
[----:B------:R-:W4:Y:S04]  /*0550*/  LDG.E.128 R44, [R4.64] ;  /* 0x00000004042c7981 */ /* 0x000f28000c1e1d00 */
[----:B------:R-:W4:Y:S04]  /*0560*/  LDG.E.128 R56, [R4.64+0x10] ;  /* 0x0000100404387981 */ /* 0x000f28000c1e1d00 */
[----:B------:R-:W4:Y:S04]  /*0570*/  LDG.E.128 R52, [R4.64+0x1000] ;  /* 0x0010000404347981 */ /* 0x000f28000c1e1d00 */
[----:B------:R-:W4:Y:S04]  /*0580*/  LDG.E.128 R48, [R4.64+0x1010] ;  /* 0x0010100404307981 */ /* 0x000f28000c1e1d00 */
[----:B------:R-:W4:Y:S04]  /*0590*/  LDG.E.128 R20, [R4.64+0x2000] ;  /* 0x0020000404147981 */ /* 0x000f28000c1e1d00 */
[----:B------:R-:W4:Y:S04]  /*05a0*/  LDG.E.128 R16, [R4.64+0x2010] ;  /* 0x0020100404107981 */ /* 0x000f28000c1e1d00 */
[----:B------:R-:W4:Y:S04]  /*05b0*/  LDG.E.128 R12, [R4.64+0x3000] ;  /* 0x00300004040c7981 */ /* 0x000f28000c1e1d00 */
[----:B------:R-:W4:Y:S04]  /*05c0*/  LDG.E.128 R8, [R4.64+0x3010] ;  /* 0x0030100404087981 */ /* 0x000f28000c1e1d00 */
[----:B------:R0:W5:Y:S04]  /*05d0*/  LDG.E.128 R144, [R4.64+0x4000] ;  /* 0x0040000404907981 */ /* 0x000168000c1e1d00 */
[----:B------:R0:W5:Y:S01]  /*05e0*/  LDG.E.128 R148, [R4.64+0x4010] ;  /* 0x0040100404947981 */ /* 0x000162000c1e1d00 */
        /* <DEDUP_REMOVED lines=33> */
[----:B--2---:R1:W-:Y:S04]  /*0800*/  STL.64 [R1+0x120], R88 ;  /* 0x0001205801007387 */ /* 0x0043e80000100a00 */
[----:B------:R2:W-:Y:S04]  /*0810*/  STL.64 [R1+0x128], R90 ;  /* 0x0001285a01007387 */ /* 0x0005e80000100a00 */
[----:B---3--:R3:W-:Y:S04]  /*0820*/  STL.64 [R1+0x110], R84 ;  /* 0x0001105401007387 */ /* 0x0087e80000100a00 */
[----:B------:R0:W-:Y:S01]  /*0830*/  STL.64 [R1+0x118], R86 ;  /* 0x0001185601007387 */ /* 0x0001e20000100a00 */
[----:B-1----:R-:W-:-:S03]  /*0840*/  CS2R R88, SRZ ;  /* 0x0000000000587805 */ /* 0x002fc6000001ff00 */
[----:B----4-:R1:W-:Y:S01]  /*0850*/  STL.64 [R1+0x100], R36 ;  /* 0x0001002401007387 */ /* 0x0103e20000100a00 */
[----:B--2---:R-:W-:-:S03]  /*0860*/  CS2R R90, SRZ ;  /* 0x00000000005a7805 */ /* 0x004fc6000001ff00 */
[----:B------:R2:W-:Y:S01]  /*0870*/  STL.64 [R1+0x108], R38 ;  /* 0x0001082601007387 */ /* 0x0005e20000100a00 */
[----:B---3--:R-:W-:-:S03]  /*0880*/  CS2R R84, SRZ ;  /* 0x0000000000547805 */ /* 0x008fc6000001ff00 */
[----:B------:R3:W-:Y:S01]  /*0890*/  STL.64 [R1+0xf0], R80 ;  /* 0x0000f05001007387 */ /* 0x0007e20000100a00 */
[----:B0-----:R-:W-:-:S03]  /*08a0*/  CS2R R86, SRZ ;  /* 0x0000000000567805 */ /* 0x001fc6000001ff00 */
[----:B------:R0:W-:Y:S01]  /*08b0*/  STL.64 [R1+0xf8], R82 ;  /* 0x0000f85201007387 */ /* 0x0001e20000100a00 */
[----:B-1----:R-:W-:-:S03]  /*08c0*/  CS2R R36, SRZ ;  /* 0x0000000000247805 */ /* 0x002fc6000001ff00 */
[----:B------:R1:W-:Y:S01]  /*08d0*/  STL.64 [R1+0xe0], R76 ;  /* 0x0000e04c01007387 */ /* 0x0003e20000100a00 */
        /* <DEDUP_REMOVED lines=45> */
[----:B------:R1:W-:Y:S04]  /*0bb0*/  STL.64 [R1+0x38], R18 ;  /* 0x0000381201007387 */ /* 0x0003e80000100a00 */
[----:B------:R1:W-:Y:S04]  /*0bc0*/  STL.64 [R1+0x20], R12 ;  /* 0x0000200c01007387 */ /* 0x0003e80000100a00 */
[----:B------:R1:W-:Y:S04]  /*0bd0*/  STL.64 [R1+0x28], R14 ;  /* 0x0000280e01007387 */ /* 0x0003e80000100a00 */
[----:B------:R1:W-:Y:S04]  /*0be0*/  STL.64 [R1+0x10], R8 ;  /* 0x0000100801007387 */ /* 0x0003e80000100a00 */
[----:B------:R1:W-:Y:S04]  /*0bf0*/  STL.64 [R1+0x18], R10 ;  /* 0x0000180a01007387 */ /* 0x0003e80000100a00 */
[----:B------:R1:W-:Y:S02]  /*0c00*/  STL.S16 [R1+0x8], R0 ;  /* 0x0000080001007387 */ /* 0x0003e40000100600 */
.L_x_3872:
[----:B------:R-:W-:-:S05]  /*0c10*/  MOV R4, 0x4 ;  /* 0x0000000400047802 */ /* 0x000fca0000000f00 */
[----:B------:R-:W-:-:S05]  /*0c20*/  IMAD.WIDE R2, R6, R4, c[0x0][0x1d8] ;  /* 0x0000760006027625 */ /* 0x000fca00078e0204 */
[----:B------:R0:W2:Y:S02]  /*0c30*/  LDG.E R248, [R2.64] ;  /* 0x0000000402f87981 */ /* 0x0000a4000c1e1900 */
[----:B0-----:R-:W-:-:S05]  /*0c40*/  IMAD.WIDE R2, R6, R4, c[0x0][0x1a8] ;  /* 0x00006a0006027625 */ /* 0x001fca00078e0204 */
[----:B-----5:R0:W5:Y:S02]  /*0c50*/  LDG.E R5, [R2.64] ;  /* 0x0000000402057981 */ /* 0x020164000c1e1900 */
[----:B0-----:R-:W-:-:S05]  /*0c60*/  IMAD.WIDE R2, R6, R4, c[0x0][0x1d0] ;  /* 0x0000740006027625 */ /* 0x001fca00078e0204 */
[----:B------:R0:W3:Y:S01]  /*0c70*/  LDG.E R185, [R2.64] ;  /* 0x0000000402b97981 */ /* 0x0000e2000c1e1900 */
[----:B------:R-:W-:Y:S01]  /*0c80*/  MOV R184, 0x10 ;  /* 0x0000001000b87802 */ /* 0x000fe20000000f00 */
[----:B------:R-:W-:Y:S02]  /*0c90*/  BSSY B0, `(.L_x_3739) ;  /* 0x00001f2000007945 */ /* 0x000fe40003800000 */
[----:B------:R-:W4:Y:S01]  /*0ca0*/  S2R R4, SR_TID.X ;  /* 0x0000000000047919 */ /* 0x000f220000002100 */
[----:B0-----:R-:W-:-:S05]  /*0cb0*/  IMAD R2, R6, c[0x0][0x168], RZ ;  /* 0x00005a0006027a24 */ /* 0x001fca00078e02ff */
[----:B------:R-:W-:-:S04]  /*0cc0*/  SHF.R.S32.HI R3, RZ, 0x1f, R2 ;  /* 0x0000001fff037819 */ /* 0x000fc80000011402 */
[----:B------:R-:W-:Y:S02]  /*0cd0*/  LEA.HI R3, R3, R2, RZ, 0x3 ;  /* 0x0000000203037211 */ /* 0x000fe400078f18ff */
[----:B----4-:R-:W-:-:S04]  /*0ce0*/  LOP3.LUT R249, R4, 0x7f, RZ, 0xc0, !PT ;  /* 0x0000007f04f97812 */ /* 0x010fc800078ec0ff */
        /* <DEDUP_REMOVED lines=18> */
[----:B------:R-:W-:-:S04]  /*0e10*/  IMAD.WIDE.U32 R164, R153, R171, c[0x0][0x218] ;  /* 0x0000860099a47625 */ /* 0x000fc800078e00ab */
[----:B------:R-:W-:Y:S02]  /*0e20*/  IMAD.WIDE.U32 R168, R152, R171, c[0x0][0x218] ;  /* 0x0000860098a87625 */ /* 0x000fe400078e00ab */
[----:B------:R0:W5:Y:S04]  /*0e30*/  LDG.E.128 R152, [R208.64] ;  /* 0x00000004d0987981 */ /* 0x000168000c1e1d00 */
[----:B------:R-:W5:Y:S04]  /*0e40*/  LDG.E.128 R164, [R164.64] ;  /* 0x00000004a4a47981 */ /* 0x000f68000c1e1d00 */
[----:B------:R-:W5:Y:S01]  /*0e50*/  LDG.E.128 R168, [R168.64] ;  /* 0x00000004a8a87981 */ /* 0x000f62000c1e1d00 */
[----:B------:R-:W-:Y:S01]  /*0e60*/  CS2R R248, SRZ ;  /* 0x0000000000f87805 */ /* 0x000fe2000001ff00 */
[----:B------:R-:W-:Y:S05]  /*0e70*/  BRA `(.L_x_3741) ;  /* 0x00001d3000007947 */ /* 0x000fea0003800000 */
.L_x_3740:
[----:B-1----:R-:W-:Y:S01]  /*0e80*/  IADD3 R0, R248, -0x1, RZ ;  /* 0xfffffffff8007810 */ /* 0x002fe20007ffe0ff */
[----:B------:R-:W-:Y:S01]  /*0e90*/  HFMA2.MMA R240, -RZ, RZ, 0, 9.5367431640625e-07 ;  /* 0x00000010fff07435 */ /* 0x000fe200000001ff */
[----:B------:R0:W-:Y:S03]  /*0ea0*/  STL [R1+0x138], R26 ;  /* 0x0001381a01007387 */ /* 0x0001e60000100800 */
[----:B------:R-:W-:Y:S01]  /*0eb0*/  IMAD R0, R0, c[0x0][0x168], RZ ;  /* 0x00005a0000007a24 */ /* 0x000fe200078e02ff */
[----:B------:R-:W-:-:S02]  /*0ec0*/  IADD3 R226, R4, 0x180, RZ ;  /* 0x0000018004e27810 */ /* 0x000fc40007ffe0ff */
[C---:B------:R-:W-:Y:S02]  /*0ed0*/  IADD3 R228, R4.reuse, 0x200, RZ ;  /* 0x0000020004e47810 */ /* 0x040fe40007ffe0ff */
[----:B------:R-:W-:Y:S01]  /*0ee0*/  MOV R239, 0x4 ;  /* 0x0000000400ef7802 */ /* 0x000fe20000000f00 */
[----:B------:R-:W-:Y:S01]  /*0ef0*/  IMAD.WIDE.U32 R8, R4, R240, c[0x0][0x188] ;  /* 0x0000620004087625 */ /* 0x000fe200078e00f0 */
[----:B------:R-:W-:Y:S01]  /*0f00*/  SHF.R.S32.HI R7, RZ, 0x1f, R0 ;  /* 0x0000001fff077819 */ /* 0x000fe20000011400 */
[----:B------:R-:W1:Y:S01]  /*0f10*/  LDC.U8 R230, c[0x0][0x1f0] ;  /* 0x00007c00ffe67b82 */ /* 0x000e620000000000 */
[----:B------:R-:W-:Y:S01]  /*0f20*/  ISETP.NE.U32.AND P0, PT, RZ, c[0x0][0x218], PT ;  /* 0x00008600ff007a0c */ /* 0x000fe20003f05070 */
[----:B------:R2:W-:Y:S01]  /*0f30*/  STL [R1+0x134], R25 ;  /* 0x0001341901007387 */ /* 0x0005e20000100800 */
[----:B------:R-:W-:-:S03]  /*0f40*/  LEA.HI R0, R7, R0, RZ, 0x3 ;  /* 0x0000000007007211 */ /* 0x000fc600078f18ff */
[----:B------:R3:W4:Y:S01]  /*0f50*/  LDG.E.128 R216, [R8.64] ;  /* 0x0000000408d87981 */ /* 0x000722000c1e1d00 */
[----:B------:R-:W-:Y:S01]  /*0f60*/  LEA.HI.SX32 R0, R0, R249, 0x1d ;  /* 0x000000f900007211 */ /* 0x000fe200078feaff */
[----:B------:R-:W-:Y:S01]  /*0f70*/  IMAD.WIDE R10, R6, R239, c[0x0][0x1a0] ;  /* 0x00006800060a7625 */ /* 0x000fe200078e02ef */
[----:B------:R-:W-:Y:S01]  /*0f80*/  ISETP.NE.AND.EX P0, PT, RZ, c[0x0][0x21c], PT, P0 ;  /* 0x00008700ff007a0c */ /* 0x000fe20003f05300 */
[----:B------:R0:W-:Y:S01]  /*0f90*/  STL [R1+0x130], R24 ;  /* 0x0001301801007387 */ /* 0x0001e20000100800 */
[----:B------:R-:W-:-:S03]  /*0fa0*/  IADD3 R7, R0, 0x80, RZ ;  /* 0x0000008000077810 */ /* 0x000fc60007ffe0ff */
[----:B------:R0:W2:Y:S01]  /*0fb0*/  LDG.E R225, [R10.64] ;  /* 0x000000040ae17981 */ /* 0x0000a2000c1e1900 */
[----:B---3--:R-:W-:-:S05]  /*0fc0*/  IMAD.WIDE.U32 R8, R0, R240, c[0x0][0x208] ;  /* 0x0000820000087625 */ /* 0x008fca00078e00f0 */
[----:B------:R3:W2:Y:S01]  /*0fd0*/  LDG.E.128 R200, [R8.64] ;  /* 0x0000000408c87981 */ /* 0x0006a2000c1e1d00 */
[----:B-1----:R-:W-:-:S03]  /*0fe0*/  ISETP.NE.AND P2, PT, R230, RZ, PT ;  /* 0x000000ffe600720c */ /* 0x002fc60003f45270 */
[----:B------:R2:W5:Y:S04]  /*0ff0*/  @P0 LDG.E.128 R160, [R184.64] ;  /* 0x00000004b8a00981 */ /* 0x000568000c1e1d00 */
[----:B------:R1:W5:Y:S01]  /*1000*/  @P0 LDG.E.128 R156, [R186.64] ;  /* 0x00000004ba9c0981 */ /* 0x000362000c1e1d00 */
[----:B---3--:R-:W-:-:S03]  /*1010*/  IMAD.WIDE.U32 R8, R3, R240, c[0x0][0x188] ;  /* 0x0000620003087625 */ /* 0x008fc600078e00f0 */
[----:B------:R3:W5:Y:S04]  /*1020*/  @P0 LDG.E.128 R152, [R208.64] ;  /* 0x00000004d0980981 */ /* 0x000768000c1e1d00 */
[----:B------:R0:W3:Y:S02]  /*1030*/  LDG.E.128 R196, [R8.64] ;  /* 0x0000000408c47981 */ /* 0x0000e4000c1e1d00 */
[----:B0-----:R-:W-:-:S05]  /*1040*/  IMAD.WIDE.U32 R8, R2, R240, c[0x0][0x188] ;  /* 0x0000620002087625 */ /* 0x001fca00078e00f0 */
[----:B------:R0:W3:Y:S02]  /*1050*/  LDG.E.128 R192, [R8.64] ;  /* 0x0000000408c07981 */ /* 0x0000e4000c1e1d00 */
[----:B0-----:R-:W-:-:S05]  /*1060*/  IMAD.WIDE.U32 R8, R226, R240, c[0x0][0x188] ;  /* 0x00006200e2087625 */ /* 0x001fca00078e00f0 */
[----:B------:R0:W3:Y:S02]  /*1070*/  LDG.E.128 R204, [R8.64] ;  /* 0x0000000408cc7981 */ /* 0x0000e4000c1e1d00 */
[----:B0-----:R-:W-:-:S05]  /*1080*/  IMAD.WIDE.U32 R8, R228, R240, c[0x0][0x188] ;  /* 0x00006200e4087625 */ /* 0x001fca00078e00f0 */
[----:B------:R0:W3:Y:S02]  /*1090*/  LDG.E.128 R188, [R8.64] ;  /* 0x0000000408bc7981 */ /* 0x0000e4000c1e1d00 */
[----:B0-----:R-:W-:Y:S01]  /*10a0*/  IMAD.WIDE.U32 R8, R7, R240, c[0x0][0x208] ;  /* 0x0000820007087625 */ /* 0x001fe200078e00f0 */
[----:B------:R-:W-:-:S04]  /*10b0*/  IADD3 R7, R0, 0x100, RZ ;  /* 0x0000010000077810 */ /* 0x000fc80007ffe0ff */
[----:B------:R0:W3:Y:S02]  /*10c0*/  LDG.E.128 R20, [R8.64] ;  /* 0x0000000408147981 */ /* 0x0000e4000c1e1d00 */
[-C--:B0-----:R-:W-:Y:S01]  /*10d0*/  IMAD.WIDE.U32 R8, R7, R240.reuse, c[0x0][0x208] ;  /* 0x0000820007087625 */ /* 0x081fe200078e00f0 */
[C---:B------:R-:W-:Y:S02]  /*10e0*/  IADD3 R7, R0.reuse, 0x180, RZ ;  /* 0x0000018000077810 */ /* 0x040fe40007ffe0ff */
[----:B------:R-:W-:Y:S02]  /*10f0*/  IADD3 R0, R0, 0x200, RZ ;  /* 0x0000020000007810 */ /* 0x000fe40007ffe0ff */
[----:B------:R0:W3:Y:S02]  /*1100*/  LDG.E.128 R16, [R8.64] ;  /* 0x0000000408107981 */ /* 0x0000e4000c1e1d00 */
[----:B0-----:R-:W-:-:S05]  /*1110*/  IMAD.WIDE.U32 R8, R7, R240, c[0x0][0x208] ;  /* 0x0000820007087625 */ /* 0x001fca00078e00f0 */
[----:B------:R0:W3:Y:S02]  /*1120*/  LDG.E.128 R12, [R8.64] ;  /* 0x00000004080c7981 */ /* 0x0000e4000c1e1d00 */
[----:B0-----:R-:W-:-:S06]  /*1130*/  IMAD.WIDE.U32 R8, R0, R240, c[0x0][0x208] ;  /* 0x0000820000087625 */ /* 0x001fcc00078e00f0 */
[----:B------:R-:W3:Y:S01]  /*1140*/  LDG.E.128 R8, [R8.64] ;  /* 0x0000000408087981 */ /* 0x000ee2000c1e1d00 */
[----:B-1----:R-:W-:-:S05]  /*1150*/  @P0 IMAD.WIDE.U32 R186, R226, R240, c[0x0][0x218] ;  /* 0x00008600e2ba0625 */ /* 0x002fca00078e00f0 */
[----:B------:R0:W5:Y:S01]  /*1160*/  @P0 LDG.E.128 R164, [R186.64] ;  /* 0x00000004baa40981 */ /* 0x000162000c1e1d00 */
[----:B----4-:R-:W-:Y:S02]  /*1170*/  PRMT R222, RZ, 0x7610, R216 ;  /* 0x00007610ffde7816 */ /* 0x010fe400000000d8 */
[----:B--2---:R-:W-:Y:S02]  /*1180*/  FSEL R184, R225, RZ, !P2 ;  /* 0x000000ffe1b87208 */ /* 0x004fe40005000000 */
[----:B------:R-:W-:-:S03]  /*1190*/  PRMT R220, RZ, 0x5410, R217 ;  /* 0x00005410ffdc7816 */ /* 0x000fc600000000d9 */
[----:B------:R-:W-:Y:S01]  /*11a0*/  FADD.FTZ R249, -R184, R222 ;  /* 0x000000deb8f97221 */ /* 0x000fe20000010100 */
[--C-:B------:R-:W-:Y:S02]  /*11b0*/  PRMT R229, RZ, 0x5410, R201.reuse ;  /* 0x00005410ffe57816 */ /* 0x100fe400000000c9 */
[----:B------:R-:W-:Y:S02]  /*11c0*/  PRMT R238, RZ, 0x7610, R201 ;  /* 0x00007610ffee7816 */ /* 0x000fe400000000c9 */
[--C-:B------:R-:W-:Y:S02]  /*11d0*/  PRMT R236, RZ, 0x5410, R202.reuse ;  /* 0x00005410ffec7816 */ /* 0x100fe400000000ca */
[----:B------:R-:W-:Y:S02]  /*11e0*/  PRMT R26, RZ, 0x7610, R202 ;  /* 0x00007610ff1a7816 */ /* 0x000fe400000000ca */
[--C-:B------:R-:W-:Y:S02]  /*11f0*/  PRMT R25, RZ, 0x5410, R203.reuse ;  /* 0x00005410ff197816 */ /* 0x100fe400000000cb */
[----:B------:R-:W-:Y:S01]  /*1200*/  PRMT R24, RZ, 0x7610, R203 ;  /* 0x00007610ff187816 */ /* 0x000fe200000000cb */
[----:B-----5:R-:W-:Y:S01]  /*1210*/  FMUL.FTZ R249, R5, R249 ;  /* 0x000000f905f97220 */ /* 0x020fe20000410000 */
[----:B------:R-:W-:-:S02]  /*1220*/  PRMT R221, RZ, 0x7610, R217 ;  /* 0x00007610ffdd7816 */ /* 0x000fc400000000d9 */
[----:B------:R-:W-:Y:S02]  /*1230*/  MOV R222, R229 ;  /* 0x000000e500de7202 */ /* 0x000fe40000000f00 */
[--C-:B---3--:R-:W-:Y:S02]  /*1240*/  PRMT R223, RZ, 0x5410, R196.reuse ;  /* 0x00005410ffdf7816 */ /* 0x108fe400000000c4 */
        /* <DEDUP_REMOVED lines=8> */
[----:B------:R-:W-:Y:S01]  /*12d0*/  PRMT R210, RZ, 0x7610, R192 ;  /* 0x00007610ffd27816 */ /* 0x000fe200000000c0 */
[C---:B------:R-:W-:Y:S01]  /*12e0*/  FADD.FTZ R229, -R184.reuse, R201 ;  /* 0x000000c9b8e57221 */ /* 0x040fe20000010100 */
[----:B------:R-:W-:Y:S01]  /*12f0*/  PRMT R211, RZ, 0x7610, R199 ;  /* 0x00007610ffd37816 */ /* 0x000fe200000000c7 */
[----:B------:R-:W-:Y:S01]  /*1300*/  FADD.FTZ R232, -R184, R203 ;  /* 0x000000cbb8e87221 */ /* 0x000fe20000010100 */
[----:B------:R-:W-:-:S02]  /*1310*/  PRMT R200, RZ, 0x5410, R194 ;  /* 0x00005410ffc87816 */ /* 0x000fc400000000c2 */
[--C-:B------:R-:W-:Y:S02]  /*1320*/  PRMT R227, RZ, 0x5410, R207.reuse ;  /* 0x00005410ffe37816 */ /* 0x100fe400000000cf */
        /* <DEDUP_REMOVED lines=10> */
[----:B------:R-:W-:-:S03]  /*13d0*/  PRMT R213, RZ, 0x5410, R219 ;  /* 0x00005410ffd57816 */ /* 0x000fc600000000db */
[C---:B------:R-:W-:Y:S01]  /*13e0*/  FADD.FTZ R203, -R184.reuse, R207 ;  /* 0x000000cfb8cb7221 */ /* 0x040fe20000010100 */
[----:B------:R-:W-:Y:S01]  /*13f0*/  PRMT R7, RZ, 0x7610, R219 ;  /* 0x00007610ff077816 */ /* 0x000fe200000000db */
[----:B------:R-:W-:Y:S01]  /*1400*/  FADD.FTZ R239, -R184, R217 ;  /* 0x000000d9b8ef7221 */ /* 0x000fe20000010100 */
[----:B------:R-:W-:Y:S01]  /*1410*/  PRMT R0, RZ, 0x5410, R216 ;  /* 0x00005410ff007816 */ /* 0x000fe200000000d8 */
[----:B------:R1:W-:Y:S01]  /*1420*/  STL [R1], R249 ;  /* 0x000000f901007387 */ /* 0x0003e20000100800 */
[--C-:B------:R-:W-:Y:S02]  /*1430*/  PRMT R214, RZ, 0x5410, R218.reuse ;  /* 0x00005410ffd67816 */ /* 0x100fe400000000da */
[----:B------:R-:W-:Y:S02]  /*1440*/  PRMT R215, RZ, 0x7610, R218 ;  /* 0x00007610ffd77816 */ /* 0x000fe400000000da */
[--C-:B------:R-:W-:Y:S02]  /*1450*/  PRMT R207, RZ, 0x5410, R20.reuse ;  /* 0x00005410ffcf7816 */ /* 0x100fe40000000014 */
[----:B------:R-:W-:-:S02]  /*1460*/  PRMT R210, RZ, 0x7610, R20 ;  /* 0x00007610ffd27816 */ /* 0x000fc40000000014 */
[----:B------:R-:W-:Y:S02]  /*1470*/  MOV R20, R222 ;  /* 0x000000de00147202 */ /* 0x000fe40000000f00 */
[--C-:B------:R-:W-:Y:S02]  /*1480*/  PRMT R219, RZ, 0x7610, R197.reuse ;  /* 0x00007610ffdb7816 */ /* 0x100fe400000000c5 */
[----:B------:R-:W-:Y:S02]  /*1490*/  PRMT R218, RZ, 0x5410, R197 ;  /* 0x00005410ffda7816 */ /* 0x000fe400000000c5 */
[----:B------:R-:W-:Y:S02]  /*14a0*/  PRMT R216, RZ, 0x5410, R198 ;  /* 0x00005410ffd87816 */ /* 0x000fe400000000c6 */
[----:B------:R-:W-:Y:S02]  /*14b0*/  PRMT R225, RZ, 0x5410, R191 ;  /* 0x00005410ffe17816 */ /* 0x000fe400000000bf */
[----:B------:R-:W-:-:S02]  /*14c0*/  PRMT R223, RZ, 0x5410, R19 ;  /* 0x00005410ffdf7816 */ /* 0x000fc40000000013 */
[----:B------:R-:W-:Y:S01]  /*14d0*/  PRMT R224, RZ, 0x7610, R19 ;  /* 0x00007610ffe07816 */ /* 0x000fe20000000013 */
[C---:B------:R-:W-:Y:S01]  /*14e0*/  FMUL.FTZ R19, R5.reuse, R229 ;  /* 0x000000e505137220 */ /* 0x040fe20000410000 */
[--C-:B------:R-:W-:Y:S01]  /*14f0*/  PRMT R221, RZ, 0x5410, R18.reuse ;  /* 0x00005410ffdd7816 */ /* 0x100fe20000000012 */
[----:B------:R-:W2:Y:S01]  /*1500*/  LDL R229, [R1+0x120] ;  /* 0x0001200001e57983 */ /* 0x000ea20000100800 */
[----:B------:R-:W-:Y:S01]  /*1510*/  PRMT R222, RZ, 0x7610, R18 ;  /* 0x00007610ffde7816 */ /* 0x000fe20000000012 */
[----:B------:R-:W-:Y:S01]  /*1520*/  FMUL.FTZ R18, R5, R230 ;  /* 0x000000e605127220 */ /* 0x000fe20000410000 */
[--C-:B------:R-:W-:Y:S01]  /*1530*/  PRMT R198, RZ, 0x5410, R189.reuse ;  /* 0x00005410ffc67816 */ /* 0x100fe200000000bd */
[C---:B------:R-:W-:Y:S01]  /*1540*/  FADD.FTZ R191, -R184.reuse, R194 ;  /* 0x000000c2b8bf7221 */ /* 0x040fe20000010100 */
[----:B0-----:R-:W-:Y:S01]  /*1550*/  PRMT R187, RZ, 0x7610, R189 ;  /* 0x00007610ffbb7816 */ /* 0x001fe200000000bd */
[----:B------:R-:W3:Y:S01]  /*1560*/  LDL R230, [R1+0x124] ;  /* 0x0001240001e67983 */ /* 0x000ee20000100800 */
[----:B------:R-:W-:-:S02]  /*1570*/  FADD.FTZ R189, -R184, R209 ;  /* 0x000000d1b8bd7221 */ /* 0x000fc40000010100 */
[C---:B------:R-:W-:Y:S01]  /*1580*/  FADD.FTZ R194, -R184.reuse, R227 ;  /* 0x000000e3b8c27221 */ /* 0x040fe20000010100 */
[----:B------:R-:W-:Y:S01]  /*1590*/  PRMT R227, RZ, 0x5410, R13 ;  /* 0x00005410ffe37816 */ /* 0x000fe2000000000d */
[C---:B------:R-:W-:Y:S01]  /*15a0*/  FADD.FTZ R242, -R184.reuse, R219 ;  /* 0x000000dbb8f27221 */ /* 0x040fe20000010100 */
[----:B------:R-:W-:Y:S01]  /*15b0*/  PRMT R209, RZ, 0x7610, R13 ;  /* 0x00007610ffd17816 */ /* 0x000fe2000000000d */
[----:B------:R-:W-:Y:S01]  /*15c0*/  FMUL.FTZ R13, R5, R239 ;  /* 0x000000ef050d7220 */ /* 0x000fe20000410000 */
[----:B------:R-:W-:Y:S01]  /*15d0*/  PRMT R217, RZ, 0x5410, R16 ;  /* 0x00005410ffd97816 */ /* 0x000fe20000000010 */
[C---:B------:R-:W-:Y:S01]  /*15e0*/  FADD.FTZ R251, -R184.reuse, R220 ;  /* 0x000000dcb8fb7221 */ /* 0x040fe20000010100 */
[----:B------:R-:W4:Y:S01]  /*15f0*/  LDL R239, [R1+0x110] ;  /* 0x0001100001ef7983 */ /* 0x000f220000100800 */
[----:B------:R-:W-:Y:S01]  /*1600*/  FADD.FTZ R244, -R184, R218 ;  /* 0x000000dab8f47221 */ /* 0x000fe20000010100 */
[----:B------:R-:W-:Y:S02]  /*1610*/  PRMT R218, RZ, 0x7610, R16 ;  /* 0x00007610ffda7816 */ /* 0x000fe40000000010 */
[----:B------:R-:W-:-:S02]  /*1620*/  PRMT R219, RZ, 0x5410, R17 ;  /* 0x00005410ffdb7816 */ /* 0x000fc40000000011 */
[----:B------:R-:W-:Y:S02]  /*1630*/  PRMT R220, RZ, 0x7610, R17 ;  /* 0x00007610ffdc7816 */ /* 0x000fe40000000011 */
[----:B------:R-:W-:Y:S02]  /*1640*/  MOV R16, R25 ;  /* 0x0000001900107202 */ /* 0x000fe40000000f00 */
[----:B------:R-:W-:Y:S02]  /*1650*/  MOV R17, R24 ;  /* 0x0000001800117202 */ /* 0x000fe40000000f00 */
[--C-:B------:R-:W-:Y:S02]  /*1660*/  PRMT R25, RZ, 0x5410, R11.reuse ;  /* 0x00005410ff197816 */ /* 0x100fe4000000000b */
[----:B------:R-:W-:Y:S01]  /*1670*/  PRMT R24, RZ, 0x7610, R11 ;  /* 0x00007610ff187816 */ /* 0x000fe2000000000b */
[----:B------:R-:W-:Y:S01]  /*1680*/  FMUL.FTZ R11, R5, R242 ;  /* 0x000000f2050b7220 */ /* 0x000fe20000410000 */
[--C-:B------:R-:W-:Y:S01]  /*1690*/  PRMT R235, RZ, 0x5410, R195.reuse ;  /* 0x00005410ffeb7816 */ /* 0x100fe200000000c3 */
[----:B------:R-:W3:Y:S01]  /*16a0*/  LDL R242, [R1+0x114] ;  /* 0x0001140001f27983 */ /* 0x000ee20000100800 */
[----:B------:R-:W-:-:S02]  /*16b0*/  PRMT R233, RZ, 0x7610, R195 ;  /* 0x00007610ffe97816 */ /* 0x000fc400000000c3 */
[----:B------:R-:W-:Y:S02]  /*16c0*/  PRMT R208, RZ, 0x5410, R204 ;  /* 0x00005410ffd07816 */ /* 0x000fe400000000cc */
[----:B------:R-:W-:Y:S01]  /*16d0*/  PRMT R195, RZ, 0x5410, R205 ;  /* 0x00005410ffc37816 */ /* 0x000fe200000000cd */
[----:B------:R-:W-:Y:S01]  /*16e0*/  @P0 IMAD.WIDE.U32 R204, R228, R240, c[0x0][0x218] ;  /* 0x00008600e4cc0625 */ /* 0x000fe200078e00f0 */
[--C-:B------:R-:W-:Y:S02]  /*16f0*/  PRMT R186, RZ, 0x5410, R190.reuse ;  /* 0x00005410ffba7816 */ /* 0x100fe400000000be */
[----:B------:R-:W-:Y:S01]  /*1700*/  PRMT R185, RZ, 0x7610, R190 ;  /* 0x00007610ffb97816 */ /* 0x000fe200000000be */
[C---:B------:R-:W-:Y:S01]  /*1710*/  FADD.FTZ R240, -R184.reuse, R216 ;  /* 0x000000d8b8f07221 */ /* 0x040fe20000010100 */
[----:B------:R0:W5:Y:S01]  /*1720*/  @P0 LDG.E.128 R168, [R204.64] ;  /* 0x00000004cca80981 */ /* 0x000162000c1e1d00 */
[C---:B------:R-:W-:Y:S01]  /*1730*/  FADD.FTZ R245, -R184.reuse, R214 ;  /* 0x000000d6b8f57221 */ /* 0x040fe20000010100 */
[--C-:B------:R-:W-:Y:S01]  /*1740*/  PRMT R214, RZ, 0x7610, R22.reuse ;  /* 0x00007610ffd67816 */ /* 0x100fe20000000016 */
[C---:B------:R-:W-:Y:S01]  /*1750*/  FADD.FTZ R241, -R184.reuse, R213 ;  /* 0x000000d5b8f17221 */ /* 0x040fe20000010100 */
[----:B------:R-:W-:Y:S01]  /*1760*/  PRMT R213, RZ, 0x5410, R22 ;  /* 0x00005410ffd57816 */ /* 0x000fe20000000016 */
[C---:B------:R-:W-:Y:S01]  /*1770*/  FADD.FTZ R190, -R184.reuse, R195 ;  /* 0x000000c3b8be7221 */ /* 0x040fe20000010100 */
[----:B------:R-:W-:Y:S01]  /*1780*/  MOV R22, R236 ;  /* 0x000000ec00167202 */ /* 0x000fe20000000f00 */
[C---:B------:R-:W-:Y:S01]  /*1790*/  FADD.FTZ R195, -R184.reuse, R226 ;  /* 0x000000e2b8c37221 */ /* 0x040fe20000010100 */
[--C-:B------:R-:W-:Y:S01]  /*17a0*/  PRMT R226, RZ, 0x7610, R12.reuse ;  /* 0x00007610ffe27816 */ /* 0x100fe2000000000c */
[C---:B------:R-:W-:Y:S01]  /*17b0*/  FADD.FTZ R202, -R184.reuse, R225 ;  /* 0x000000e1b8ca7221 */ /* 0x040fe20000010100 */
[----:B------:R-:W-:Y:S01]  /*17c0*/  PRMT R225, RZ, 0x5410, R12 ;  /* 0x00005410ffe17816 */ /* 0x000fe2000000000c */
[----:B0-----:R-:W-:Y:S01]  /*17d0*/  FADD.FTZ R205, -R184, R235 ;  /* 0x000000ebb8cd7221 */ /* 0x001fe20000010100 */
[--C-:B------:R-:W-:Y:S01]  /*17e0*/  PRMT R235, RZ, 0x5410, R9.reuse ;  /* 0x00005410ffeb7816 */ /* 0x100fe20000000009 */
[C---:B------:R-:W-:Y:S01]  /*17f0*/  FMUL.FTZ R12, R5.reuse, R240 ;  /* 0x000000f0050c7220 */ /* 0x040fe20000410000 */
[----:B------:R-:W-:Y:S01]  /*1800*/  PRMT R236, RZ, 0x7610, R9 ;  /* 0x00007610ffec7816 */ /* 0x000fe20000000009 */
[C---:B------:R-:W-:Y:S01]  /*1810*/  FMUL.FTZ R9, R5.reuse, R246 ;  /* 0x000000f605097220 */ /* 0x040fe20000410000 */
[----:B------:R-:W-:Y:S01]  /*1820*/  MOV R240, R16 ;  /* 0x0000001000f07202 */ /* 0x000fe20000000f00 */
[----:B------:R-:W3:Y:S01]  /*1830*/  LDL R246, [R1+0x12c] ;  /* 0x00012c0001f67983 */ /* 0x000ee20000100800 */
[----:B------:R-:W-:-:S03]  /*1840*/  FMUL.FTZ R16, R5, R232 ;  /* 0x000000e805107220 */ /* 0x000fc60000410000 */
[----:B------:R-:W3:Y:S01]  /*1850*/  LDL R232, [R1+0x128] ;  /* 0x0001280001e87983 */ /* 0x000ee20000100800 */
        /* <DEDUP_REMOVED lines=13> */
[----:B------:R-:W-:Y:S01]  /*1930*/  MOV R23, R26 ;  /* 0x0000001a00177202 */ /* 0x000fe20000000f00 */
[----:B------:R-:W-:Y:S01]  /*1940*/  FADD.FTZ R199, -R184, R187 ;  /* 0x000000bbb8c77221 */ /* 0x000fe20000010100 */
[--C-:B------:R-:W-:Y:S01]  /*1950*/  PRMT R211, RZ, 0x5410, R21.reuse ;  /* 0x00005410ffd37816 */ /* 0x100fe20000000015 */
[----:B------:R-:W-:Y:S01]  /*1960*/  FMUL.FTZ R0, R5, R0 ;  /* 0x0000000005007220 */ /* 0x000fe20000410000 */
[----:B------:R-:W-:-:S02]  /*1970*/  PRMT R212, RZ, 0x7610, R21 ;  /* 0x00007610ffd47816 */ /* 0x000fc40000000015 */
[----:B------:R-:W-:Y:S02]  /*1980*/  MOV R21, R238 ;  /* 0x000000ee00157202 */ /* 0x000fe40000000f00 */
[--C-:B------:R-:W-:Y:S02]  /*1990*/  PRMT R208, RZ, 0x5410, R14.reuse ;  /* 0x00005410ffd07816 */ /* 0x100fe4000000000e */
[----:B------:R-:W-:Y:S01]  /*19a0*/  PRMT R187, RZ, 0x7610, R14 ;  /* 0x00007610ffbb7816 */ /* 0x000fe2000000000e */
[C---:B------:R-:W-:Y:S01]  /*19b0*/  FMUL.FTZ R14, R5.reuse, R237 ;  /* 0x000000ed050e7220 */ /* 0x040fe20000410000 */
[--C-:B------:R-:W-:Y:S02]  /*19c0*/  PRMT R26, RZ, 0x5410, R10.reuse ;  /* 0x00005410ff1a7816 */ /* 0x100fe4000000000a */
[----:B------:R-:W-:Y:S01]  /*19d0*/  PRMT R238, RZ, 0x7610, R10 ;  /* 0x00007610ffee7816 */ /* 0x000fe2000000000a */
[C---:B------:R-:W-:Y:S01]  /*19e0*/  FMUL.FTZ R10, R5.reuse, R244 ;  /* 0x000000f4050a7220 */ /* 0x040fe20000410000 */
[----:B------:R-:W-:Y:S01]  /*19f0*/  MOV R237, R23 ;  /* 0x0000001700ed7202 */ /* 0x000fe20000000f00 */
[C---:B------:R-:W-:Y:S01]  /*1a00*/  FMUL.FTZ R23, R5.reuse, R204 ;  /* 0x000000cc05177220 */ /* 0x040fe20000410000 */
[----:B------:R-:W-:Y:S01]  /*1a10*/  MOV R244, R22 ;  /* 0x0000001600f47202 */ /* 0x000fe20000000f00 */
[----:B------:R-:W-:-:S02]  /*1a20*/  FMUL.FTZ R245, R5, R245 ;  /* 0x000000f505f57220 */ /* 0x000fc40000410000 */
[----:B------:R-:W-:Y:S02]  /*1a30*/  FFMA.FTZ R140, R0, R252, R140 ;  /* 0x000000fc008c7223 */ /* 0x000fe4000001008c */
[----:B------:R-:W-:Y:S02]  /*1a40*/  FADD.FTZ R100, R100, R252 ;  /* 0x000000fc64647221 */ /* 0x000fe40000010000 */
[----:B------:R-:W-:Y:S02]  /*1a50*/  FFMA.FTZ R136, R245, R244, R136 ;  /* 0x000000f4f5887223 */ /* 0x000fe40000010088 */
[----:B------:R-:W-:Y:S02]  /*1a60*/  FADD.FTZ R96, R96, R244 ;  /* 0x000000f460607221 */ /* 0x000fe40000010000 */
[----:B------:R-:W-:Y:S02]  /*1a70*/  FMUL.FTZ R243, R5, R243 ;  /* 0x000000f305f37220 */ /* 0x000fe40000410000 */
[----:B------:R-:W-:-:S02]  /*1a80*/  FADD.FTZ R228, -R184, R200 ;  /* 0x000000c8b8e47221 */ /* 0x000fc40000010100 */
[----:B------:R-:W-:Y:S02]  /*1a90*/  FFMA.FTZ R137, R243, R237, R137 ;  /* 0x000000edf3897223 */ /* 0x000fe40000010089 */
[----:B------:R-:W-:Y:S02]  /*1aa0*/  FADD.FTZ R97, R97, R237 ;  /* 0x000000ed61617221 */ /* 0x000fe40000010000 */
        /* <DEDUP_REMOVED lines=10> */
[----:B------:R-:W-:Y:S01]  /*1b50*/  FADD.FTZ R198, -R184, R198 ;  /* 0x000000c6b8c67221 */ /* 0x000fe20000010100 */
[----:B------:R-:W-:Y:S01]  /*1b60*/  PRMT R184, RZ, 0x7610, R8 ;  /* 0x00007610ffb87816 */ /* 0x000fe20000000008 */
[C---:B------:R-:W-:Y:S01]  /*1b70*/  FMUL.FTZ R15, R5.reuse, R234 ;  /* 0x000000ea050f7220 */ /* 0x040fe20000410000 */
[----:B------:R-:W-:Y:S01]  /*1b80*/  MOV R234, R21 ;  /* 0x0000001500ea7202 */ /* 0x000fe20000000f00 */
[C---:B------:R-:W-:Y:S01]  /*1b90*/  FMUL.FTZ R8, R5.reuse, R248 ;  /* 0x000000f805087220 */ /* 0x040fe20000410000 */
[----:B------:R-:W-:Y:S01]  /*1ba0*/  MOV R248, R17 ;  /* 0x0000001100f87202 */ /* 0x000fe20000000f00 */
[----:B------:R-:W-:-:S02]  /*1bb0*/  FMUL.FTZ R21, R5, R206 ;  /* 0x000000ce05157220 */ /* 0x000fc40000410000 */
[----:B------:R-:W3:Y:S01]  /*1bc0*/  LDL R206, [R1+0x11c] ;  /* 0x00011c0001ce7983 */ /* 0x000ee20000100800 */
[C---:B------:R-:W-:Y:S01]  /*1bd0*/  FMUL.FTZ R17, R5.reuse, R231 ;  /* 0x000000e705117220 */ /* 0x040fe20000410000 */
[----:B------:R-:W-:Y:S01]  /*1be0*/  MOV R231, R20 ;  /* 0x0000001400e77202 */ /* 0x000fe20000000f00 */
[C---:B------:R-:W-:Y:S02]  /*1bf0*/  FMUL.FTZ R247, R5.reuse, R247 ;  /* 0x000000f705f77220 */ /* 0x040fe40000410000 */
[C---:B------:R-:W-:Y:S02]  /*1c00*/  FMUL.FTZ R251, R5.reuse, R251 ;  /* 0x000000fb05fb7220 */ /* 0x040fe40000410000 */
[----:B------:R-:W-:Y:S02]  /*1c10*/  FMUL.FTZ R22, R5, R205 ;  /* 0x000000cd05167220 */ /* 0x000fe40000410000 */
[----:B------:R-:W3:Y:S01]  /*1c20*/  LDL R205, [R1+0x118] ;  /* 0x0001180001cd7983 */ /* 0x000ee20000100800 */
[----:B------:R-:W-:-:S02]  /*1c30*/  FFMA.FTZ R141, R249, R250, R141 ;  /* 0x000000faf98d7223 */ /* 0x000fc4000001008d */
[----:B------:R-:W-:Y:S02]  /*1c40*/  FADD.FTZ R101, R101, R250 ;  /* 0x000000fa65657221 */ /* 0x000fe40000010000 */
[----:B------:R-:W-:Y:S02]  /*1c50*/  FFMA.FTZ R143, R247, R234, R143 ;  /* 0x000000eaf78f7223 */ /* 0x000fe4000001008f */
[----:B------:R-:W-:Y:S02]  /*1c60*/  FADD.FTZ R103, R103, R234 ;  /* 0x000000ea67677221 */ /* 0x000fe40000010000 */
[----:B------:R-:W-:Y:S02]  /*1c70*/  FFMA.FTZ R142, R251, R231, R142 ;  /* 0x000000e7fb8e7223 */ /* 0x000fe4000001008e */
[----:B------:R-:W-:Y:S02]  /*1c80*/  FADD.FTZ R102, R102, R231 ;  /* 0x000000e766667221 */ /* 0x000fe40000010000 */
[----:B--2---:R-:W-:-:S02]  /*1c90*/  FMUL.FTZ R204, R229, R252 ;  /* 0x000000fce5cc7220 */ /* 0x004fc40000410000 */
[----:B----4-:R-:W-:Y:S01]  /*1ca0*/  FMUL.FTZ R244, R239, R244 ;  /* 0x000000f4eff47220 */ /* 0x010fe20000410000 */
[----:B------:R-:W2:Y:S01]  /*1cb0*/  LDL R229, [R1+0xf4] ;  /* 0x0000f40001e57983 */ /* 0x000ea20000100800 */
[----:B---3--:R-:W-:-:S03]  /*1cc0*/  FMUL.FTZ R252, R230, R250 ;  /* 0x000000fae6fc7220 */ /* 0x008fc60000410000 */
[----:B------:R-:W3:Y:S04]  /*1cd0*/  LDL R230, [R1+0x10c] ;  /* 0x00010c0001e67983 */ /* 0x000ee80000100800 */
[----:B------:R-:W4:Y:S01]  /*1ce0*/  LDL R239, [R1+0x100] ;  /* 0x0001000001ef7983 */ /* 0x000f220000100800 */
[----:B------:R-:W-:-:S03]  /*1cf0*/  FMUL.FTZ R242, R242, R237 ;  /* 0x000000edf2f27220 */ /* 0x000fc60000410000 */
[----:B------:R-:W2:Y:S01]  /*1d00*/  LDL R237, [R1+0x104] ;  /* 0x0001040001ed7983 */ /* 0x000ea20000100800 */
[----:B------:R-:W-:-:S03]  /*1d10*/  FMUL.FTZ R246, R246, R234 ;  /* 0x000000eaf6f67220 */ /* 0x000fc60000410000 */
[----:B------:R-:W2:Y:S01]  /*1d20*/  LDL R234, [R1+0x108] ;  /* 0x0001080001ea7983 */ /* 0x000ea20000100800 */
[----:B------:R-:W-:-:S03]  /*1d30*/  FMUL.FTZ R250, R232, R231 ;  /* 0x000000e7e8fa7220 */ /* 0x000fc60000410000 */
[----:B------:R-:W2:Y:S01]  /*1d40*/  LDL R231, [R1+0xfc] ;  /* 0x0000fc0001e77983 */ /* 0x000ea20000100800 */
[----:B------:R-:W-:Y:S02]  /*1d50*/  FFMA.FTZ R135, R11, R212, R135 ;  /* 0x000000d40b877223 */ /* 0x000fe40000010087 */
[----:B------:R-:W-:Y:S01]  /*1d60*/  FADD.FTZ R95, R95, R212 ;  /* 0x000000d45f5f7221 */ /* 0x000fe20000010000 */
[----:B------:R-:W2:Y:S01]  /*1d70*/  LDL R232, [R1+0xf0] ;  /* 0x0000f00001e87983 */ /* 0x000ea20000100800 */
[----:B------:R-:W-:Y:S02]  /*1d80*/  FFMA.FTZ R132, R8, R207, R132 ;  /* 0x000000cf08847223 */ /* 0x000fe40000010084 */
[----:B------:R-:W-:Y:S02]  /*1d90*/  FADD.FTZ R92, R92, R207 ;  /* 0x000000cf5c5c7221 */ /* 0x000fe40000010000 */
[----:B------:R-:W-:Y:S02]  /*1da0*/  FFMA.FTZ R133, R9, R210, R133 ;  /* 0x000000d209857223 */ /* 0x000fe40000010085 */
[----:B------:R-:W-:-:S02]  /*1db0*/  FADD.FTZ R93, R93, R210 ;  /* 0x000000d25d5d7221 */ /* 0x000fc40000010000 */
[----:B------:R-:W-:Y:S02]  /*1dc0*/  FMUL.FTZ R7, R5, R7 ;  /* 0x0000000705077220 */ /* 0x000fe40000410000 */
[----:B------:R-:W-:Y:S02]  /*1dd0*/  FADD.FTZ R99, R99, R248 ;  /* 0x000000f863637221 */ /* 0x000fe40000010000 */
[----:B------:R-:W-:Y:S02]  /*1de0*/  FFMA.FTZ R139, R7, R248, R139 ;  /* 0x000000f8078b7223 */ /* 0x000fe4000001008b */
[----:B------:R-:W-:Y:S02]  /*1df0*/  FMUL.FTZ R241, R5, R241 ;  /* 0x000000f105f17220 */ /* 0x000fe40000410000 */
[----:B------:R-:W-:Y:S02]  /*1e00*/  FADD.FTZ R98, R98, R240 ;  /* 0x000000f062627221 */ /* 0x000fe40000010000 */
[----:B------:R-:W-:-:S02]  /*1e10*/  FFMA.FTZ R138, R241, R240, R138 ;  /* 0x000000f0f18a7223 */ /* 0x000fc4000001008a */
[----:B------:R-:W-:Y:S02]  /*1e20*/  FFMA.FTZ R134, R10, R211, R134 ;  /* 0x000000d30a867223 */ /* 0x000fe40000010086 */
[----:B------:R-:W-:Y:S02]  /*1e30*/  FADD.FTZ R94, R94, R211 ;  /* 0x000000d35e5e7221 */ /* 0x000fe40000010000 */
[----:B------:R-:W-:Y:S02]  /*1e40*/  FFMA.FTZ R131, R15, R216, R131 ;  /* 0x000000d80f837223 */ /* 0x000fe40000010083 */
[----:B------:R-:W-:Y:S02]  /*1e50*/  FADD.FTZ R91, R91, R216 ;  /* 0x000000d85b5b7221 */ /* 0x000fe40000010000 */
[----:B------:R-:W-:Y:S02]  /*1e60*/  FMUL.FTZ R206, R206, R248 ;  /* 0x000000f8cece7220 */ /* 0x000fe40000410000 */
[----:B------:R-:W2:Y:S01]  /*1e70*/  LDL R248, [R1+0xe0] ;  /* 0x0000e00001f87983 */ /* 0x000ea20000100800 */
[----:B------:R-:W-:-:S03]  /*1e80*/  FMUL.FTZ R205, R205, R240 ;  /* 0x000000f0cdcd7220 */ /* 0x000fc60000410000 */
[----:B------:R-:W2:Y:S01]  /*1e90*/  LDL R240, [R1+0xe4] ;  /* 0x0000e40001f07983 */ /* 0x000ea20000100800 */
[----:B---3--:R-:W-:-:S03]  /*1ea0*/  FMUL.FTZ R212, R230, R212 ;  /* 0x000000d4e6d47220 */ /* 0x008fc60000410000 */
[----:B------:R-:W3:Y:S01]  /*1eb0*/  LDL R230, [R1+0xec] ;  /* 0x0000ec0001e67983 */ /* 0x000ee20000100800 */
[----:B----4-:R-:W-:-:S03]  /*1ec0*/  FMUL.FTZ R207, R239, R207 ;  /* 0x000000cfefcf7220 */ /* 0x010fc60000410000 */
[----:B------:R-:W4:Y:S01]  /*1ed0*/  LDL R239, [R1+0xe8] ;  /* 0x0000e80001ef7983 */ /* 0x000f220000100800 */
[----:B--2---:R-:W-:-:S03]  /*1ee0*/  FMUL.FTZ R210, R237, R210 ;  /* 0x000000d2edd27220 */ /* 0x004fc60000410000 */
[----:B------:R-:W2:Y:S01]  /*1ef0*/  LDL R237, [R1+0xd0] ;  /* 0x0000d00001ed7983 */ /* 0x000ea20000100800 */
[----:B------:R-:W-:-:S03]  /*1f00*/  FMUL.FTZ R211, R234, R211 ;  /* 0x000000d3ead37220 */ /* 0x000fc60000410000 */
[----:B------:R-:W2:Y:S01]  /*1f10*/  LDL R234, [R1+0xd4] ;  /* 0x0000d40001ea7983 */ /* 0x000ea20000100800 */
[----:B------:R-:W-:-:S03]  /*1f20*/  FMUL.FTZ R216, R231, R216 ;  /* 0x000000d8e7d87220 */ /* 0x000fc60000410000 */
[----:B------:R-:W2:Y:S01]  /*1f30*/  LDL R231, [R1+0xdc] ;  /* 0x0000dc0001e77983 */ /* 0x000ea20000100800 */
[----:B------:R-:W-:-:S03]  /*1f40*/  FMUL.FTZ R20, R5, R228 ;  /* 0x000000e405147220 */ /* 0x000fc60000410000 */
[----:B------:R-:W2:Y:S01]  /*1f50*/  LDL R228, [R1+0xf8] ;  /* 0x0000f80001e47983 */ /* 0x000ea20000100800 */
[----:B------:R-:W-:Y:S02]  /*1f60*/  FFMA.FTZ R127, R19, R220, R127 ;  /* 0x000000dc137f7223 */ /* 0x000fe4000001007f */
[----:B------:R-:W-:Y:S02]  /*1f70*/  FADD.FTZ R87, R87, R220 ;  /* 0x000000dc57577221 */ /* 0x000fe40000010000 */
[----:B------:R-:W-:Y:S02]  /*1f80*/  FFMA.FTZ R126, R18, R219, R126 ;  /* 0x000000db127e7223 */ /* 0x000fe4000001007e */
[----:B------:R-:W-:Y:S02]  /*1f90*/  FADD.FTZ R86, R86, R219 ;  /* 0x000000db56567221 */ /* 0x000fe40000010000 */
[----:B------:R-:W-:Y:S02]  /*1fa0*/  FFMA.FTZ R128, R12, R213, R128 ;  /* 0x000000d50c807223 */ /* 0x000fe40000010080 */
[----:B------:R-:W-:-:S02]  /*1fb0*/  FADD.FTZ R88, R88, R213 ;  /* 0x000000d558587221 */ /* 0x000fc40000010000 */
[----:B------:R-:W-:Y:S02]  /*1fc0*/  FMUL.FTZ R213, R232, R213 ;  /* 0x000000d5e8d57220 */ /* 0x000fe40000410000 */
[----:B------:R-:W2:Y:S01]  /*1fd0*/  LDL R232, [R1+0xd8] ;  /* 0x0000d80001e87983 */ /* 0x000ea20000100800 */
        /* <DEDUP_REMOVED lines=10> */
[----:B------:R-:W-:-:S02]  /*2080*/  FMUL.FTZ R217, R248, R217 ;  /* 0x000000d9f8d97220 */ /* 0x000fc40000410000 */
        /* <DEDUP_REMOVED lines=13> */
[-C--:B------:R-:W-:Y:S02]  /*2160*/  FFMA.FTZ R129, R13, R214.reuse, R129 ;  /* 0x000000d60d817223 */ /* 0x080fe40000010081 */
[----:B------:R-:W-:Y:S02]  /*2170*/  FADD.FTZ R89, R89, R214 ;  /* 0x000000d659597221 */ /* 0x000fe40000010000 */
[----:B------:R-:W-:Y:S02]  /*2180*/  FMUL.FTZ R214, R229, R214 ;  /* 0x000000d6e5d67220 */ /* 0x000fe40000410000 */
[----:B------:R-:W-:Y:S02]  /*2190*/  FFMA.FTZ R229, R0, R204, RZ ;  /* 0x000000cc00e57223 */ /* 0x000fe400000100ff */
[----:B------:R-:W-:Y:S02]  /*21a0*/  FFMA.FTZ R130, R14, R215, R130 ;  /* 0x000000d70e827223 */ /* 0x000fe40000010082 */
[----:B------:R-:W-:-:S02]  /*21b0*/  FADD.FTZ R90, R90, R215 ;  /* 0x000000d75a5a7221 */ /* 0x000fc40000010000 */
[----:B------:R-:W-:Y:S02]  /*21c0*/  FMUL.FTZ R215, R228, R215 ;  /* 0x000000d7e4d77220 */ /* 0x000fe40000410000 */
[----:B------:R-:W-:Y:S02]  /*21d0*/  FADD.FTZ R228, RZ, R204 ;  /* 0x000000ccffe47221 */ /* 0x000fe40000010000 */
[----:B------:R-:W-:Y:S02]  /*21e0*/  FFMA.FTZ R229, R249, R252, R229 ;  /* 0x000000fcf9e57223 */ /* 0x000fe400000100e5 */
[----:B------:R-:W-:Y:S01]  /*21f0*/  FADD.FTZ R228, R228, R252 ;  /* 0x000000fce4e47221 */ /* 0x000fe20000010000 */
[----:B-1----:R-:W2:Y:S01]  /*2200*/  LDL R249, [R1+0xa0] ;  /* 0x0000a00001f97983 */ /* 0x002ea20000100800 */
        /* <DEDUP_REMOVED lines=33> */
[----:B------:R-:W-:Y:S02]  /*2420*/  FMUL.FTZ R190, R5, R190 ;  /* 0x000000be05be7220 */ /* 0x000fe40000410000 */
[----:B------:R-:W-:Y:S02]  /*2430*/  FADD.FTZ R228, R228, R219 ;  /* 0x000000dbe4e47221 */ /* 0x000fe40000010000 */
[----:B------:R-:W-:Y:S02]  /*2440*/  FFMA.FTZ R229, R19, R220, R229 ;  /* 0x000000dc13e57223 */ /* 0x000fe400000100e5 */
[----:B------:R-:W-:Y:S02]  /*2450*/  FFMA.FTZ R118, R190, R227, R118 ;  /* 0x000000e3be767223 */ /* 0x000fe40000010076 */
[----:B------:R-:W-:-:S02]  /*2460*/  FADD.FTZ R78, R78, R227 ;  /* 0x000000e34e4e7221 */ /* 0x000fc40000010000 */
[----:B------:R-:W-:Y:S02]  /*2470*/  FMUL.FTZ R191, R5, R191 ;  /* 0x000000bf05bf7220 */ /* 0x000fe40000410000 */
[----:B------:R-:W-:Y:S02]  /*2480*/  FFMA.FTZ R229, R20, R221, R229 ;  /* 0x000000dd14e57223 */ /* 0x000fe400000100e5 */
[----:B------:R-:W-:Y:S02]  /*2490*/  FFMA.FTZ R119, R191, R209, R119 ;  /* 0x000000d1bf777223 */ /* 0x000fe40000010077 */
[----:B------:R-:W-:Y:S02]  /*24a0*/  FADD.FTZ R79, R79, R209 ;  /* 0x000000d14f4f7221 */ /* 0x000fe40000010000 */
[----:B------:R-:W-:Y:S02]  /*24b0*/  FMUL.FTZ R192, R5, R192 ;  /* 0x000000c005c07220 */ /* 0x000fe40000410000 */
[----:B------:R-:W-:-:S02]  /*24c0*/  FFMA.FTZ R122, R22, R223, R122 ;  /* 0x000000df167a7223 */ /* 0x000fc4000001007a */
[----:B------:R-:W-:Y:S02]  /*24d0*/  FADD.FTZ R82, R82, R223 ;  /* 0x000000df52527221 */ /* 0x000fe40000010000 */
[----:B------:R-:W-:Y:S02]  /*24e0*/  FMUL.FTZ R223, R232, R223 ;  /* 0x000000dfe8df7220 */ /* 0x000fe40000410000 */
[----:B------:R-:W-:Y:S01]  /*24f0*/  FMUL.FTZ R188, R5, R188 ;  /* 0x000000bc05bc7220 */ /* 0x000fe20000410000 */
[----:B------:R-:W2:Y:S01]  /*2500*/  LDL R232, [R1+0xbc] ;  /* 0x0000bc0001e87983 */ /* 0x000ea20000100800 */
[----:B------:R-:W-:Y:S02]  /*2510*/  FFMA.FTZ R112, R192, R208, R112 ;  /* 0x000000d0c0707223 */ /* 0x000fe40000010070 */
[----:B------:R-:W-:Y:S02]  /*2520*/  FADD.FTZ R72, R72, R208 ;  /* 0x000000d048487221 */ /* 0x000fe40000010000 */
[----:B------:R-:W-:-:S02]  /*2530*/  FFMA.FTZ R116, R188, R225, R116 ;  /* 0x000000e1bc747223 */ /* 0x000fc40000010074 */
[----:B------:R-:W-:Y:S02]  /*2540*/  FADD.FTZ R76, R76, R225 ;  /* 0x000000e14c4c7221 */ /* 0x000fe40000010000 */
[C---:B------:R-:W-:Y:S02]  /*2550*/  FMUL.FTZ R189, R5.reuse, R189 ;  /* 0x000000bd05bd7220 */ /* 0x040fe40000410000 */
[----:B------:R-:W-:Y:S02]  /*2560*/  FMUL.FTZ R225, R248, R225 ;  /* 0x000000e1f8e17220 */ /* 0x000fe40000410000 */
[C---:B------:R-:W-:Y:S01]  /*2570*/  FMUL.FTZ R193, R5.reuse, R193 ;  /* 0x000000c105c17220 */ /* 0x040fe20000410000 */
[----:B------:R-:W2:Y:S01]  /*2580*/  LDL R248, [R1+0xa8] ;  /* 0x0000a80001f87983 */ /* 0x000ea20000100800 */
[----:B------:R-:W-:Y:S02]  /*2590*/  FMUL.FTZ R194, R5, R194 ;  /* 0x000000c205c27220 */ /* 0x000fe40000410000 */
[----:B------:R-:W-:-:S02]  /*25a0*/  FFMA.FTZ R117, R189, R226, R117 ;  /* 0x000000e2bd757223 */ /* 0x000fc40000010075 */
[----:B------:R-:W-:Y:S02]  /*25b0*/  FADD.FTZ R77, R77, R226 ;  /* 0x000000e24d4d7221 */ /* 0x000fe40000010000 */
[----:B------:R-:W-:Y:S02]  /*25c0*/  FMUL.FTZ R226, R240, R226 ;  /* 0x000000e2f0e27220 */ /* 0x000fe40000410000 */
[----:B------:R-:W-:Y:S01]  /*25d0*/  FFMA.FTZ R113, R193, R187, R113 ;  /* 0x000000bbc1717223 */ /* 0x000fe20000010071 */
[----:B------:R-:W2:Y:S01]  /*25e0*/  LDL R240, [R1+0xac] ;  /* 0x0000ac0001f07983 */ /* 0x000ea20000100800 */
[----:B------:R-:W-:Y:S02]  /*25f0*/  FADD.FTZ R73, R73, R187 ;  /* 0x000000bb49497221 */ /* 0x000fe40000010000 */
[----:B------:R-:W-:Y:S02]  /*2600*/  FFMA.FTZ R114, R194, R186, R114 ;  /* 0x000000bac2727223 */ /* 0x000fe40000010072 */
[----:B------:R-:W-:-:S02]  /*2610*/  FADD.FTZ R74, R74, R186 ;  /* 0x000000ba4a4a7221 */ /* 0x000fc40000010000 */
[----:B---3--:R-:W-:Y:S02]  /*2620*/  FMUL.FTZ R227, R230, R227 ;  /* 0x000000e3e6e37220 */ /* 0x008fe40000410000 */
[----:B------:R-:W-:Y:S02]  /*2630*/  FADD.FTZ R230, R228, R220 ;  /* 0x000000dce4e67221 */ /* 0x000fe40000010000 */
[----:B----4-:R-:W-:Y:S02]  /*2640*/  FMUL.FTZ R228, R239, R209 ;  /* 0x000000d1efe47220 */ /* 0x010fe40000410000 */
[----:B------:R-:W-:Y:S01]  /*2650*/  FADD.FTZ R209, R230, R221 ;  /* 0x000000dde6d17221 */ /* 0x000fe20000010000 */
[----:B------:R-:W3:Y:S01]  /*2660*/  LDL R239, [R1+0x94] ;  /* 0x0000940001ef7983 */ /* 0x000ee20000100800 */
[----:B------:R-:W-:Y:S02]  /*2670*/  FFMA.FTZ R230, R21, R222, R229 ;  /* 0x000000de15e67223 */ /* 0x000fe400000100e5 */
[----:B------:R-:W-:-:S02]  /*2680*/  FADD.FTZ R209, R209, R222 ;  /* 0x000000ded1d17221 */ /* 0x000fc40000010000 */
[----:B--2---:R-:W-:Y:S02]  /*2690*/  FMUL.FTZ R229, R237, R208 ;  /* 0x000000d0ede57220 */ /* 0x004fe40000410000 */
[----:B------:R-:W-:Y:S01]  /*26a0*/  FFMA.FTZ R208, R22, R223, R230 ;  /* 0x000000df16d07223 */ /* 0x000fe200000100e6 */
[----:B------:R-:W2:Y:S03]  /*26b0*/  LDL R237, [R1+0x90] ;  /* 0x0000900001ed7983 */ /* 0x000ea60000100800 */
[----:B------:R-:W-:Y:S02]  /*26c0*/  FFMA.FTZ R208, R23, R224, R208 ;  /* 0x000000e017d07223 */ /* 0x000fe400000100d0 */
[----:B------:R-:W-:Y:S02]  /*26d0*/  FADD.FTZ R209, R209, R223 ;  /* 0x000000dfd1d17221 */ /* 0x000fe40000010000 */
[----:B------:R-:W-:-:S02]  /*26e0*/  FFMA.FTZ R208, R188, R225, R208 ;  /* 0x000000e1bcd07223 */ /* 0x000fc400000100d0 */
[----:B------:R-:W-:Y:S02]  /*26f0*/  FMUL.FTZ R230, R234, R187 ;  /* 0x000000bbeae67220 */ /* 0x000fe40000410000 */
[----:B------:R-:W-:Y:S01]  /*2700*/  FADD.FTZ R187, R209, R224 ;  /* 0x000000e0d1bb7221 */ /* 0x000fe20000010000 */
[----:B------:R-:W4:Y:S01]  /*2710*/  LDL R234, [R1+0xa4] ;  /* 0x0000a40001ea7983 */ /* 0x000f220000100800 */
[----:B------:R-:W-:Y:S02]  /*2720*/  FMUL.FTZ R231, R231, R186 ;  /* 0x000000bae7e77220 */ /* 0x000fe40000410000 */
[----:B------:R-:W-:Y:S01]  /*2730*/  FFMA.FTZ R186, R189, R226, R208 ;  /* 0x000000e2bdba7223 */ /* 0x000fe200000100d0 */
[----:B------:R-:W4:Y:S04]  /*2740*/  LDL R209, [R1+0x98] ;  /* 0x0000980001d17983 */ /* 0x000f280000100800 */
[----:B------:R-:W4:Y:S01]  /*2750*/  LDL R208, [R1+0x9c] ;  /* 0x00009c0001d07983 */ /* 0x000f220000100800 */
[----:B------:R-:W-:-:S02]  /*2760*/  FMUL.FTZ R201, R5, R201 ;  /* 0x000000c905c97220 */ /* 0x000fc40000410000 */
[C---:B------:R-:W-:Y:S02]  /*2770*/  FMUL.FTZ R199, R5.reuse, R199 ;  /* 0x000000c705c77220 */ /* 0x040fe40000410000 */
        /* <DEDUP_REMOVED lines=13> */
[----:B------:R-:W-:Y:S02]  /*2850*/  FMUL.FTZ R236, R240, R236 ;  /* 0x000000ecf0ec7220 */ /* 0x000fe40000410000 */
[----:B---3--:R-:W-:Y:S02]  /*2860*/  FMUL.FTZ R238, R239, R238 ;  /* 0x000000eeefee7220 */ /* 0x008fe40000410000 */
[----:B--2---:R-:W-:Y:S02]  /*2870*/  FMUL.FTZ R237, R237, R26 ;  /* 0x0000001aeded7220 */ /* 0x004fe40000410000 */
[----:B------:R0:W5:Y:S01]  /*2880*/  LDL.LU R26, [R1+0x138] ;  /* 0x00013800011a7983 */ /* 0x0001620000300800 */
[----:B----4-:R-:W-:-:S03]  /*2890*/  FMUL.FTZ R239, R209, R25 ;  /* 0x00000019d1ef7220 */ /* 0x010fc60000410000 */
[----:B------:R0:W5:Y:S01]  /*28a0*/  LDL.LU R25, [R1+0x134] ;  /* 0x0001340001197983 */ /* 0x0001620000300800 */
[----:B------:R-:W-:-:S03]  /*28b0*/  FMUL.FTZ R240, R208, R24 ;  /* 0x00000018d0f07220 */ /* 0x000fc60000410000 */
[----:B------:R0:W5:Y:S01]  /*28c0*/  LDL.LU R24, [R1+0x130] ;  /* 0x0001300001187983 */ /* 0x0001620000300800 */
[----:B------:R-:W-:Y:S02]  /*28d0*/  FADD.FTZ R187, R187, R225 ;  /* 0x000000e1bbbb7221 */ /* 0x000fe40000010000 */
[----:B------:R-:W-:Y:S02]  /*28e0*/  FMUL.FTZ R195, R5, R195 ;  /* 0x000000c305c37220 */ /* 0x000fe40000410000 */
[----:B------:R-:W-:Y:S02]  /*28f0*/  FADD.FTZ R187, R187, R226 ;  /* 0x000000e2bbbb7221 */ /* 0x000fe40000010000 */
        /* <DEDUP_REMOVED lines=43> */
.L_x_3741:
[----:B0-----:R-:W-:Y:S05]  /*2bb0*/  BSYNC B0 ;  /* 0x0000000000007941 */ /* 0x001fea0003800000 */
.L_x_3739:
        /* <DEDUP_REMOVED lines=8> */
[----:B------:R0:W2:Y:S02]  /*2c40*/  SHFL.DOWN PT, R186, R248, 0x10, 0x1f ;  /* 0x0a001f00f8ba7f89 */ /* 0x0000a400000e0000 */
.L_x_3873:
[----:B------:R-:W-:Y:S05]  /*2c50*/  BRA.DIV ~URZ, `(.L_x_3743) ;  /* 0x000046927f007947 */ /* 0x000fea000b800000 */
[----:B--2---:R-:W-:Y:S01]  /*2c60*/  FADD.FTZ R186, R186, R248 ;  /* 0x000000f8baba7221 */ /* 0x004fe20000010000 */
[----:B------:R-:W2:Y:S04]  /*2c70*/  SHFL.DOWN PT, R184, R249, 0x10, 0x1f ;  /* 0x0a001f00f9b87f89 */ /* 0x000ea800000e0000 */
        /* <DEDUP_REMOVED lines=9> */
[----:B------:R-:W2:Y:S02]  /*2d10*/  SHFL.DOWN PT, R185, R186, 0x2, 0x1f ;  /* 0x08401f00bab97f89 */ /* 0x000ea400000e0000 */
[----:B--2---:R-:W-:Y:S02]  /*2d20*/  FADD.FTZ R209, R186, R185 ;  /* 0x000000b9bad17221 */ /* 0x004fe40000010000 */
[----:B------:R-:W2:Y:S04]  /*2d30*/  SHFL.DOWN PT, R186, R184, 0x2, 0x1f ;  /* 0x08401f00b8ba7f89 */ /* 0x000ea800000e0000 */
[----:B0-----:R0:W3:Y:S01]  /*2d40*/  SHFL.DOWN PT, R248, R209, 0x1, 0x1f ;  /* 0x08201f00d1f87f89 */ /* 0x0010e200000e0000 */
[----:B--2---:R-:W-:-:S05]  /*2d50*/  FADD.FTZ R186, R184, R186 ;  /* 0x000000bab8ba7221 */ /* 0x004fca0000010000 */
[----:B------:R0:W2:Y:S02]  /*2d60*/  SHFL.DOWN PT, R185, R186, 0x1, 0x1f ;  /* 0x08201f00bab97f89 */ /* 0x0000a400000e0000 */
.L_x_3874:
[----:B---3--:R-:W3:Y:S04]  /*2d70*/  LDL.LU R187, [R1+0x4] ;  /* 0x0000040001bb7983 */ /* 0x008ee80000300800 */
[----:B------:R-:W4:Y:S01]  /*2d80*/  S2R R184, SR_TID.X ;  /* 0x0000000000b87919 */ /* 0x000f220000002100 */
[----:B--2---:R-:W-:Y:S01]  /*2d90*/  FADD.FTZ R185, R185, R186 ;  /* 0x000000bab9b97221 */ /* 0x004fe20000010000 */
[----:B------:R-:W-:Y:S01]  /*2da0*/  WARPSYNC 0xffffffff ;  /* 0xffffffff00007948 */ /* 0x000fe20003800000 */
[----:B----4-:R-:W-:-:S04]  /*2db0*/  SHF.R.U32.HI R249, RZ, 0x5, R184 ;  /* 0x00000005fff97819 */ /* 0x010fc800000116b8 */
[----:B0-----:R-:W-:Y:S01]  /*2dc0*/  @!P0 LOP3.LUT R186, R249, 0x3, RZ, 0xc0, !PT ;  /* 0x00000003f9ba8812 */ /* 0x001fe200078ec0ff */
[----:B------:R-:W-:-:S03]  /*2dd0*/  FADD.FTZ R184, R248, R209 ;  /* 0x000000d1f8b87221 */ /* 0x000fc60000010000 */
[----:B------:R-:W-:-:S05]  /*2de0*/  @!P0 IADD3 R186, R208, R186, RZ ;  /* 0x000000bad0ba8210 */ /* 0x000fca0007ffe0ff */
[----:B------:R0:W-:Y:S01]  /*2df0*/  @!P0 STS.64 [R186.X8+0x5000], R184 ;  /* 0x005000b8ba008388 */ /* 0x0001e20000008a00 */
[----:B------:R-:W-:Y:S01]  /*2e00*/  HFMA2.MMA R209, -RZ, RZ, 0, 0 ;  /* 0x00000000ffd17435 */ /* 0x000fe200000001ff */
[----:B------:R-:W-:Y:S02]  /*2e10*/  BSSY B0, `(.L_x_3744) ;  /* 0x000002e000007945 */ /* 0x000fe40003800000 */
[----:B------:R-:W-:Y:S01]  /*2e20*/  BAR.SYNC.DEFER_BLOCKING 0x0 ;  /* 0x0000000000007b1d */ /* 0x000fe20000010000 */
[----:B---3--:R-:W-:-:S13]  /*2e30*/  ISETP.GE.AND P2, PT, R187, 0x1, PT ;  /* 0x00000001bb00780c */ /* 0x008fda0003f46270 */
[----:B0-----:R-:W-:Y:S02]  /*2e40*/  @P2 IADD3 R184, R187, -0x1, RZ ;  /* 0xffffffffbbb82810 */ /* 0x001fe40007ffe0ff */
[----:B------:R-:W0:Y:S03]  /*2e50*/  S2R R187, SR_TID.X ;  /* 0x0000000000bb7919 */ /* 0x000e260000002100 */
[----:B------:R-:W-:-:S05]  /*2e60*/  @P2 IMAD R184, R184, c[0x0][0x168], RZ ;  /* 0x00005a00b8b82a24 */ /* 0x000fca00078e02ff */
[----:B------:R-:W-:-:S04]  /*2e70*/  @P2 SHF.R.S32.HI R185, RZ, 0x1f, R184 ;  /* 0x0000001fffb92819 */ /* 0x000fc800000114b8 */
[----:B------:R-:W-:Y:S02]  /*2e80*/  @P2 LEA.HI R184, R185, R184, RZ, 0x3 ;  /* 0x000000b8b9b82211 */ /* 0x000fe400078f18ff */
[----:B0-----:R-:W-:-:S04]  /*2e90*/  @P2 LOP3.LUT R185, R187, 0x7f, RZ, 0xc0, !PT ;  /* 0x0000007fbbb92812 */ /* 0x001fc800078ec0ff */
        /* <DEDUP_REMOVED lines=9> */
[----:B------:R-:W-:Y:S01]  /*2f30*/  FADD.FTZ R186, R186, R184 ;  /* 0x000000b8baba7221 */ /* 0x000fe20000010000 */
[----:B------:R-:W-:Y:S01]  /*2f40*/  @P2 MOV R184, 0x10 ;  /* 0x0000001000b82802 */ /* 0x000fe20000000f00 */
[----:B------:R-:W-:-:S04]  /*2f50*/  FADD.FTZ R187, R187, R185 ;  /* 0x000000b9bbbb7221 */ /* 0x000fc80000010000 */
        /* <DEDUP_REMOVED lines=13> */
.L_x_3745:
[----:B------:R-:W0:Y:S01]  /*3030*/  LDC.U8 R187, c[0x0][0x1f0] ;  /* 0x00007c00ffbb7b82 */ /* 0x000e220000000000 */
[----:B------:R-:W-:Y:S02]  /*3040*/  ULDC.64 UR6, c[0x0][0x218] ;  /* 0x0000860000067ab9 */ /* 0x000fe40000000a00 */
[----:B------:R-:W-:-:S04]  /*3050*/  UISETP.NE.U32.AND UP0, UPT, URZ, UR6, UPT ;  /* 0x000000063f00728c */ /* 0x000fc8000bf05070 */
[----:B------:R-:W-:-:S06]  /*3060*/  UISETP.NE.AND.EX UP0, UPT, URZ, UR7, UPT, UP0 ;  /* 0x000000073f00728c */ /* 0x000fcc000bf05300 */
[----:B------:R-:W-:Y:S02]  /*3070*/  PLOP3.LUT P3, PT, PT, PT, UP0, 0x80, 0x0 ;  /* 0x000000000000781c */ /* 0x000fe40003f6f008 */
[----:B0-----:R-:W-:-:S11]  /*3080*/  ISETP.NE.AND P0, PT, R187, RZ, PT ;  /* 0x000000ffbb00720c */ /* 0x001fd60003f05270 */
[----:B-----5:R-:W-:Y:S02]  /*3090*/  @P3 PRMT R187, RZ, 0x5410, R152 ;  /* 0x00005410ffbb3816 */ /* 0x020fe40000000098 */
[----:B------:R-:W-:-:S05]  /*30a0*/  FSEL R186, R184, RZ, !P0 ;  /* 0x000000ffb8ba7208 */ /* 0x000fca0004000000 */
[----:B------:R-:W-:-:S04]  /*30b0*/  FFMA.FTZ R186, R0, R185, R186 ;  /* 0x000000b900ba7223 */ /* 0x000fc800000100ba */
[----:B------:R-:W-:-:S04]  /*30c0*/  FADD.FTZ R186, R204, -R186 ;  /* 0x800000baccba7221 */ /* 0x000fc80000010000 */
[----:B------:R-:W-:-:S04]  /*30d0*/  FMUL.FTZ R186, R5, R186 ;  /* 0x000000ba05ba7220 */ /* 0x000fc80000410000 */
[----:B------:R-:W-:Y:S02]  /*30e0*/  @P3 FADD.FTZ R186, R186, R187 ;  /* 0x000000bbbaba3221 */ /* 0x000fe40000010000 */
.L_x_3746:
[----:B------:R-:W-:Y:S05]  /*30f0*/  BSYNC B0 ;  /* 0x0000000000007941 */ /* 0x000fea0003800000 */
.L_x_3744:
        /* <DEDUP_REMOVED lines=17> */
.L_x_3748:
[----:B------:R-:W2:Y:S01]  /*3210*/  LDL R187, [R1] ;  /* 0x0000000001bb7983 */ /* 0x000ea20000100800 */
        /* <DEDUP_REMOVED lines=8> */
.L_x_3749:
[----:B------:R-:W-:Y:S05]  /*32a0*/  BSYNC B0 ;  /* 0x0000000000007941 */ /* 0x000fea0003800000 */
.L_x_3747:
        /* <DEDUP_REMOVED lines=15> */
.L_x_3751:
        /* <DEDUP_REMOVED lines=8> */
.L_x_3752:
[----:B------:R-:W-:Y:S05]  /*3420*/  BSYNC B0 ;  /* 0x0000000000007941 */ /* 0x000fea0003800000 */
.L_x_3750:
        /* <DEDUP_REMOVED lines=15> */
.L_x_3754:
        /* <DEDUP_REMOVED lines=8> */
.L_x_3755:
[----:B------:R-:W-:Y:S05]  /*35a0*/  BSYNC B0 ;  /* 0x0000000000007941 */ /* 0x000fea0003800000 */
.L_x_3753:
        /* <DEDUP_REMOVED lines=15> */
.L_x_3757:
        /* <DEDUP_REMOVED lines=8> */
.L_x_3758:
[----:B------:R-:W-:Y:S05]  /*3720*/  BSYNC B0 ;  /* 0x0000000000007941 */ /* 0x000fea0003800000 */
.L_x_3756:
        /* <DEDUP_REMOVED lines=15> */
.L_x_3760:
        /* <DEDUP_REMOVED lines=8> */
.L_x_3761:
[----:B------:R-:W-:Y:S05]  /*38a0*/  BSYNC B0 ;  /* 0x0000000000007941 */ /* 0x000fea0003800000 */
.L_x_3759:
        /* <DEDUP_REMOVED lines=15> */
.L_x_3763:
        /* <DEDUP_REMOVED lines=8> */
.L_x_3764:
[----:B------:R-:W-:Y:S05]  /*3a20*/  BSYNC B0 ;  /* 0x0000000000007941 */ /* 0x000fea0003800000 */
.L_x_3762:
        /* <DEDUP_REMOVED lines=15> */
.L_x_3766:
        /* <DEDUP_REMOVED lines=8> */
.L_x_3767:
[----:B------:R-:W-:Y:S05]  /*3ba0*/  BSYNC B0 ;  /* 0x0000000000007941 */ /* 0x000fea0003800000 */
.L_x_3765:
        /* <DEDUP_REMOVED lines=9> */
[----:B------:R-:W-:Y:S02]  /*3c40*/  @P2 PRMT R183, R183, 0x5410, R186 ;  /* 0x00005410b7b72816 */ /* 0x000fe400000000ba */
[----:B------:R-:W-:-:S05]  /*3c50*/  @P0 MOV R186, 0x10 ;  /* 0x0000001000ba0802 */ /* 0x000fca0000000f00 */
[----:B------:R-:W-:-:S05]  /*3c60*/  @P0 IMAD.WIDE.U32 R186, R4, R186, c[0x0][0x258] ;  /* 0x0000960004ba0625 */ /* 0x000fca00078e00ba */
[----:B------:R0:W-:Y:S02]  /*3c70*/  @P0 STG.E.128 [R186.64], R176 ;  /* 0x000000b0ba000986 */ /* 0x0001e4000c101d04 */
[----:B0-----:R-:W-:-:S05]  /*3c80*/  @P2 MOV R186, 0x10 ;  /* 0x0000001000ba2802 */ /* 0x001fca0000000f00 */
[----:B------:R-:W-:-:S05]  /*3c90*/  @P2 IMAD.WIDE.U32 R186, R209, R186, c[0x0][0x248] ;  /* 0x00009200d1ba2625 */ /* 0x000fca00078e00ba */
[----:B------:R0:W-:Y:S02]  /*3ca0*/  @P2 STG.E.128 [R186.64], R180 ;  /* 0x000000b4ba002986 */ /* 0x0001e4000c101d04 */
[----:B0-----:R-:W-:Y:S01]  /*3cb0*/  IADD3 R186, R209, 0x80, RZ ;  /* 0x00000080d1ba7810 */ /* 0x001fe20007ffe0ff */
[----:B------:R-:W-:Y:S05]  /*3cc0*/  @!P2 BRA `(.L_x_3769) ;  /* 0x000000300000a947 */ /* 0x000fea0003800000 */
[----:B------:R-:W-:-:S10]  /*3cd0*/  HFMA2.MMA R172, -RZ, RZ, 0, 9.5367431640625e-07 ;  /* 0x00000010ffac7435 */ /* 0x000fd400000001ff */
[----:B------:R-:W-:-:S06]  /*3ce0*/  IMAD.WIDE.U32 R172, R186, R172, c[0x0][0x170] ;  /* 0x00005c00baac7625 */ /* 0x000fcc00078e00ac */
[----:B------:R-:W5:Y:S02]  /*3cf0*/  LDG.E.128 R172, [R172.64] ;  /* 0x00000004acac7981 */ /* 0x000f64000c1e1d00 */
.L_x_3769:
[----:B------:R-:W-:Y:S05]  /*3d00*/  BSYNC B0 ;  /* 0x0000000000007941 */ /* 0x000fea0003800000 */
.L_x_3768:
[----:B------:R-:W-:Y:S01]  /*3d10*/  BSSY B0, `(.L_x_3770) ;  /* 0x000000e000007945 */ /* 0x000fe20003800000 */
[----:B------:R-:W-:Y:S05]  /*3d20*/  @P1 BRA `(.L_x_3771) ;  /* 0x0000004000001947 */ /* 0x000fea0003800000 */
[----:B------:R-:W-:Y:S01]  /*3d30*/  MOV R208, RZ ;  /* 0x000000ff00d07202 */ /* 0x000fe20000000f00 */
[----:B------:R-:W-:Y:S05]  /*3d40*/  @!P3 BRA `(.L_x_3772) ;  /* 0x000000a00000b947 */ /* 0x000fea0003800000 */
[----:B------:R-:W-:Y:S01]  /*3d50*/  PRMT R208, RZ, 0x5410, R156 ;  /* 0x00005410ffd07816 */ /* 0x000fe2000000009c */
[----:B------:R-:W-:Y:S05]  /*3d60*/  BRA `(.L_x_3772) ;  /* 0x0000008000007947 */ /* 0x000fea0003800000 */
.L_x_3771:
        /* <DEDUP_REMOVED lines=8> */
.L_x_3772:
[----:B------:R-:W-:Y:S05]  /*3df0*/  BSYNC B0 ;  /* 0x0000000000007941 */ /* 0x000fea0003800000 */
.L_x_3770:
[----:B------:R-:W2:Y:S01]  /*3e00*/  LDL R248, [R1+0x60] ;  /* 0x0000600001f87983 */ /* 0x000ea20000100800 */
[----:B------:R-:W-:Y:S01]  /*3e10*/  @P0 F2FP.BF16.PACK_AB R187, RZ, R208 ;  /* 0x000000d0ffbb023e */ /* 0x000fe200000010ff */
[----:B------:R-:W-:Y:S03]  /*3e20*/  BSSY B0, `(.L_x_3773) ;  /* 0x0000015000007945 */ /* 0x000fe60003800000 */
[----:B------:R-:W-:Y:S01]  /*3e30*/  @P0 PRMT R176, R187, 0x7610, R176 ;  /* 0x00007610bbb00816 */ /* 0x000fe200000000b0 */
[----:B------:R-:W-:Y:S01]  /*3e40*/  @P2 FMUL.FTZ R187, R208, c[0x0][0x1ec] ;  /* 0x00007b00d0bb2a20 */ /* 0x000fe20000410000 */
        /* <DEDUP_REMOVED lines=10> */
.L_x_3774:
        /* <DEDUP_REMOVED lines=8> */
.L_x_3775:
[----:B------:R-:W-:Y:S05]  /*3f70*/  BSYNC B0 ;  /* 0x0000000000007941 */ /* 0x000fea0003800000 */
.L_x_3773:
[----:B------:R-:W2:Y:S01]  /*3f80*/  LDL R248, [R1+0x64] ;  /* 0x0000640001f87983 */ /* 0x000ea20000100800 */
[----:B------:R-:W-:Y:S01]  /*3f90*/  @P0 F2FP.BF16.PACK_AB R187, RZ, R208 ;  /* 0x000000d0ffbb023e */ /* 0x000fe200000010ff */
[----:B------:R-:W-:Y:S03]  /*3fa0*/  BSSY B0, `(.L_x_3776) ;  /* 0x0000015000007945 */ /* 0x000fe60003800000 */
[----:B------:R-:W-:Y:S01]  /*3fb0*/  @P0 PRMT R176, R176, 0x5410, R187 ;  /* 0x00005410b0b00816 */ /* 0x000fe200000000bb */
[----:B------:R-:W-:Y:S01]  /*3fc0*/  @P2 FMUL.FTZ R187, R208, c[0x0][0x1ec] ;  /* 0x00007b00d0bb2a20 */ /* 0x000fe20000410000 */
        /* <DEDUP_REMOVED lines=10> */
.L_x_3777:
        /* <DEDUP_REMOVED lines=8> */
.L_x_3778:
[----:B------:R-:W-:Y:S05]  /*40f0*/  BSYNC B0 ;  /* 0x0000000000007941 */ /* 0x000fea0003800000 */
.L_x_3776:
        /* <DEDUP_REMOVED lines=15> */
.L_x_3780:
        /* <DEDUP_REMOVED lines=8> */
.L_x_3781:
[----:B------:R-:W-:Y:S05]  /*4270*/  BSYNC B0 ;  /* 0x0000000000007941 */ /* 0x000fea0003800000 */
.L_x_3779:
        /* <DEDUP_REMOVED lines=15> */
.L_x_3783:
        /* <DEDUP_REMOVED lines=8> */
.L_x_3784:
[----:B------:R-:W-:Y:S05]  /*43f0*/  BSYNC B0 ;  /* 0x0000000000007941 */ /* 0x000fea0003800000 */
.L_x_3782:
        /* <DEDUP_REMOVED lines=15> */
.L_x_3786:
        /* <DEDUP_REMOVED lines=8> */
.L_x_3787:
[----:B------:R-:W-:Y:S05]  /*4570*/  BSYNC B0 ;  /* 0x0000000000007941 */ /* 0x000fea0003800000 */
.L_x_3785:
        /* <DEDUP_REMOVED lines=15> */
.L_x_3789:
        /* <DEDUP_REMOVED lines=8> */
.L_x_3790:
[----:B------:R-:W-:Y:S05]  /*46f0*/  BSYNC B0 ;  /* 0x0000000000007941 */ /* 0x000fea0003800000 */
.L_x_3788:
        /* <DEDUP_REMOVED lines=15> */
.L_x_3792:
        /* <DEDUP_REMOVED lines=8> */
.L_x_3793:
[----:B------:R-:W-:Y:S05]  /*4870*/  BSYNC B0 ;  /* 0x0000000000007941 */ /* 0x000fea0003800000 */
.L_x_3791:
[----:B------:R-:W2:Y:S01]  /*4880*/  LDL R248, [R1+0x5c] ;  /* 0x00005c0001f87983 */ /* 0x000ea20000100800 */
[----:B------:R-:W-:Y:S01]  /*4890*/  @P0 F2FP.BF16.PACK_AB R187, RZ, R208 ;  /* 0x000000d0ffbb023e */ /* 0x000fe200000010ff */
[----:B------:R-:W-:Y:S03]  /*48a0*/  BSSY B0, `(.L_x_3794) ;  /* 0x0000013000007945 */ /* 0x000fe60003800000 */
[----:B------:R-:W-:Y:S01]  /*48b0*/  @P0 PRMT R179, R179, 0x5410, R187 ;  /* 0x00005410b3b30816 */ /* 0x000fe200000000bb */
[----:B------:R-:W-:Y:S01]  /*48c0*/  @P2 FMUL.FTZ R187, R208, c[0x0][0x1ec] ;  /* 0x00007b00d0bb2a20 */ /* 0x000fe20000410000 */
[----:B------:R-:W-:-:S05]  /*48d0*/  @P2 PRMT R208, RZ, 0x7610, R175 ;  /* 0x00007610ffd02816 */ /* 0x000fca00000000af */
[-C--:B------:R-:W-:Y:S02]  /*48e0*/  @P2 FFMA.FTZ R39, R208, R187.reuse, R39 ;  /* 0x000000bbd0272223 */ /* 0x080fe40000010027 */
[----:B--2---:R-:W-:Y:S01]  /*48f0*/  @P2 FMUL.FTZ R187, R248, R187 ;  /* 0x000000bbf8bb2220 */ /* 0x004fe20000410000 */
[----:B------:R-:W-:-:S04]  /*4900*/  @P0 MOV R248, 0x10 ;  /* 0x0000001000f80802 */ /* 0x000fc80000000f00 */
[----:B------:R-:W-:Y:S01]  /*4910*/  @P2 F2FP.BF16.PACK_AB R187, RZ, R187 ;  /* 0x000000bbffbb223e */ /* 0x000fe200000010ff */
[----:B------:R-:W-:Y:S01]  /*4920*/  @P0 IMAD.WIDE.U32 R248, R3, R248, c[0x0][0x258] ;  /* 0x0000960003f80625 */ /* 0x000fe200078e00f8 */
[----:B------:R-:W-:Y:S02]  /*4930*/  @P2 MOV R3, 0x10 ;  /* 0x0000001000032802 */ /* 0x000fe40000000f00 */
[----:B------:R-:W-:Y:S02]  /*4940*/  @P2 PRMT R183, R183, 0x5410, R187 ;  /* 0x00005410b7b72816 */ /* 0x000fe400000000bb */
[----:B------:R-:W-:Y:S01]  /*4950*/  @P0 STG.E.128 [R248.64], R176 ;  /* 0x000000b0f8000986 */ /* 0x000fe2000c101d04 */
[----:B------:R-:W-:-:S05]  /*4960*/  @P2 IMAD.WIDE.U32 R186, R186, R3, c[0x0][0x248] ;  /* 0x00009200baba2625 */ /* 0x000fca00078e0003 */
[----:B------:R0:W-:Y:S02]  /*4970*/  @P2 STG.E.128 [R186.64], R180 ;  /* 0x000000b4ba002986 */ /* 0x0001e4000c101d04 */
[----:B0-----:R-:W-:Y:S01]  /*4980*/  IADD3 R186, R209, 0x100, RZ ;  /* 0x00000100d1ba7810 */ /* 0x001fe20007ffe0ff */
[----:B------:R-:W-:Y:S05]  /*4990*/  @!P2 BRA `(.L_x_3795) ;  /* 0x000000300000a947 */ /* 0x000fea0003800000 */
[----:B------:R-:W-:-:S10]  /*49a0*/  HFMA2.MMA R172, -RZ, RZ, 0, 9.5367431640625e-07 ;  /* 0x00000010ffac7435 */ /* 0x000fd400000001ff */
[----:B------:R-:W-:-:S06]  /*49b0*/  IMAD.WIDE.U32 R172, R186, R172, c[0x0][0x170] ;  /* 0x00005c00baac7625 */ /* 0x000fcc00078e00ac */
[----:B------:R-:W5:Y:S02]  /*49c0*/  LDG.E.128 R172, [R172.64] ;  /* 0x00000004acac7981 */ /* 0x000f64000c1e1d00 */
.L_x_3795:
[----:B------:R-:W-:Y:S05]  /*49d0*/  BSYNC B0 ;  /* 0x0000000000007941 */ /* 0x000fea0003800000 */
.L_x_3794:
[----:B------:R-:W-:Y:S01]  /*49e0*/  BSSY B0, `(.L_x_3796) ;  /* 0x000000e000007945 */ /* 0x000fe20003800000 */
[----:B------:R-:W-:Y:S05]  /*49f0*/  @P1 BRA `(.L_x_3797) ;  /* 0x0000004000001947 */ /* 0x000fea0003800000 */
[----:B------:R-:W-:Y:S01]  /*4a00*/  MOV R3, RZ ;  /* 0x000000ff00037202 */ /* 0x000fe20000000f00 */
[----:B------:R-:W-:Y:S05]  /*4a10*/  @!P3 BRA `(.L_x_3798) ;  /* 0x000000a00000b947 */ /* 0x000fea0003800000 */
[----:B------:R-:W-:Y:S01]  /*4a20*/  PRMT R3, RZ, 0x5410, R160 ;  /* 0x00005410ff037816 */ /* 0x000fe200000000a0 */
[----:B------:R-:W-:Y:S05]  /*4a30*/  BRA `(.L_x_3798) ;  /* 0x0000008000007947 */ /* 0x000fea0003800000 */
.L_x_3797:
        /* <DEDUP_REMOVED lines=8> */
.L_x_3798:
[----:B------:R-:W-:Y:S05]  /*4ac0*/  BSYNC B0 ;  /* 0x0000000000007941 */ /* 0x000fea0003800000 */
.L_x_3796:
[----:B------:R-:W2:Y:S01]  /*4ad0*/  LDL R208, [R1+0x40] ;  /* 0x0000400001d07983 */ /* 0x000ea20000100800 */
[----:B------:R-:W-:Y:S01]  /*4ae0*/  @P0 F2FP.BF16.PACK_AB R187, RZ, R3 ;  /* 0x00000003ffbb023e */ /* 0x000fe200000010ff */
[----:B------:R-:W-:Y:S01]  /*4af0*/  @P2 FMUL.FTZ R3, R3, c[0x0][0x1ec] ;  /* 0x00007b0003032a20 */ /* 0x000fe20000410000 */
[----:B------:R-:W-:Y:S02]  /*4b00*/  BSSY B0, `(.L_x_3799) ;  /* 0x0000014000007945 */ /* 0x000fe40003800000 */
        /* <DEDUP_REMOVED lines=11> */
.L_x_3800:
        /* <DEDUP_REMOVED lines=8> */
.L_x_3801:
[----:B------:R-:W-:Y:S05]  /*4c40*/  BSYNC B0 ;  /* 0x0000000000007941 */ /* 0x000fea0003800000 */
.L_x_3799:
        /* <DEDUP_REMOVED lines=15> */
.L_x_3803:
        /* <DEDUP_REMOVED lines=8> */
.L_x_3804:
[----:B------:R-:W-:Y:S05]  /*4dc0*/  BSYNC B0 ;  /* 0x0000000000007941 */ /* 0x000fea0003800000 */
.L_x_3802:
        /* <DEDUP_REMOVED lines=15> */
.L_x_3806:
        /* <DEDUP_REMOVED lines=8> */
.L_x_3807:
[----:B------:R-:W-:Y:S05]  /*4f40*/  BSYNC B0 ;  /* 0x0000000000007941 */ /* 0x000fea0003800000 */
.L_x_3805:
        /* <DEDUP_REMOVED lines=15> */
.L_x_3809:
        /* <DEDUP_REMOVED lines=8> */
.L_x_3810:
[----:B------:R-:W-:Y:S05]  /*50c0*/  BSYNC B0 ;  /* 0x0000000000007941 */ /* 0x000fea0003800000 */
.L_x_3808:
        /* <DEDUP_REMOVED lines=15> */
.L_x_3812:
        /* <DEDUP_REMOVED lines=8> */
.L_x_3813:
[----:B------:R-:W-:Y:S05]  /*5240*/  BSYNC B0 ;  /* 0x0000000000007941 */ /* 0x000fea0003800000 */
.L_x_3811:
        /* <DEDUP_REMOVED lines=15> */
.L_x_3815:
        /* <DEDUP_REMOVED lines=8> */
.L_x_3816:
[----:B------:R-:W-:Y:S05]  /*53c0*/  BSYNC B0 ;  /* 0x0000000000007941 */ /* 0x000fea0003800000 */
.L_x_3814:
        /* <DEDUP_REMOVED lines=15> */
.L_x_3818:
        /* <DEDUP_REMOVED lines=8> */
.L_x_3819:
[----:B------:R-:W-:Y:S05]  /*5540*/  BSYNC B0 ;  /* 0x0000000000007941 */ /* 0x000fea0003800000 */
.L_x_3817:
        /* <DEDUP_REMOVED lines=18> */
[----:B0-----:R-:W-:-:S10]  /*5670*/  HFMA2.MMA R2, -RZ, RZ, 0, 9.5367431640625e-07 ;  /* 0x00000010ff027435 */ /* 0x001fd400000001ff */
[----:B------:R-:W-:-:S05]  /*5680*/  IMAD.WIDE.U32 R2, R186, R2, c[0x0][0x170] ;  /* 0x00005c00ba027625 */ /* 0x000fca00078e0002 */
[----:B------:R0:W5:Y:S02]  /*5690*/  LDG.E.128 R172, [R2.64] ;  /* 0x0000000402ac7981 */ /* 0x000164000c1e1d00 */
.L_x_3821:
[----:B------:R-:W-:Y:S05]  /*56a0*/  BSYNC B0 ;  /* 0x0000000000007941 */ /* 0x000fea0003800000 */
.L_x_3820:
[----:B------:R-:W-:Y:S01]  /*56b0*/  BSSY B0, `(.L_x_3822) ;  /* 0x000000e000007945 */ /* 0x000fe20003800000 */
[----:B------:R-:W-:Y:S05]  /*56c0*/  @P1 BRA `(.L_x_3823) ;  /* 0x0000004000001947 */ /* 0x000fea0003800000 */
[----:B0-----:R-:W-:Y:S01]  /*56d0*/  MOV R2, RZ ;  /* 0x000000ff00027202 */ /* 0x001fe20000000f00 */
[----:B------:R-:W-:Y:S05]  /*56e0*/  @!P3 BRA `(.L_x_3824) ;  /* 0x000000a00000b947 */ /* 0x000fea0003800000 */
[----:B------:R-:W-:Y:S01]  /*56f0*/  PRMT R2, RZ, 0x5410, R164 ;  /* 0x00005410ff027816 */ /* 0x000fe200000000a4 */
[----:B------:R-:W-:Y:S05]  /*5700*/  BRA `(.L_x_3824) ;  /* 0x0000008000007947 */ /* 0x000fea0003800000 */
.L_x_3823:
        /* <DEDUP_REMOVED lines=8> */
.L_x_3824:
[----:B------:R-:W-:Y:S05]  /*5790*/  BSYNC B0 ;  /* 0x0000000000007941 */ /* 0x000fea0003800000 */
.L_x_3822:
        /* <DEDUP_REMOVED lines=15> */
.L_x_3826:
        /* <DEDUP_REMOVED lines=8> */
.L_x_3827:
[----:B------:R-:W-:Y:S05]  /*5910*/  BSYNC B0 ;  /* 0x0000000000007941 */ /* 0x000fea0003800000 */
.L_x_3825:
        /* <DEDUP_REMOVED lines=15> */
.L_x_3829:
        /* <DEDUP_REMOVED lines=8> */
.L_x_3830:
[----:B------:R-:W-:Y:S05]  /*5a90*/  BSYNC B0 ;  /* 0x0000000000007941 */ /* 0x000fea0003800000 */
.L_x_3828:
        /* <DEDUP_REMOVED lines=15> */
.L_x_3832:
        /* <DEDUP_REMOVED lines=8> */
.L_x_3833:
[----:B------:R-:W-:Y:S05]  /*5c10*/  BSYNC B0 ;  /* 0x0000000000007941 */ /* 0x000fea0003800000 */
.L_x_3831:
        /* <DEDUP_REMOVED lines=15> */
.L_x_3835:
        /* <DEDUP_REMOVED lines=8> */
.L_x_3836:
[----:B------:R-:W-:Y:S05]  /*5d90*/  BSYNC B0 ;  /* 0x0000000000007941 */ /* 0x000fea0003800000 */
.L_x_3834:
        /* <DEDUP_REMOVED lines=15> */
.L_x_3838:
        /* <DEDUP_REMOVED lines=8> */
.L_x_3839:
[----:B------:R-:W-:Y:S05]  /*5f10*/  BSYNC B0 ;  /* 0x0000000000007941 */ /* 0x000fea0003800000 */
.L_x_3837:
        /* <DEDUP_REMOVED lines=15> */
.L_x_3841:
        /* <DEDUP_REMOVED lines=8> */
.L_x_3842:
[----:B------:R-:W-:Y:S05]  /*6090*/  BSYNC B0 ;  /* 0x0000000000007941 */ /* 0x000fea0003800000 */
.L_x_3840:
        /* <DEDUP_REMOVED lines=15> */
.L_x_3844:
        /* <DEDUP_REMOVED lines=8> */
.L_x_3845:
[----:B------:R-:W-:Y:S05]  /*6210*/  BSYNC B0 ;  /* 0x0000000000007941 */ /* 0x000fea0003800000 */
.L_x_3843:
[----:B------:R-:W2:Y:S01]  /*6220*/  LDL R187, [R1+0x1c] ;  /* 0x00001c0001bb7983 */ /* 0x000ea20000100800 */
[----:B------:R-:W-:Y:S01]  /*6230*/  @P0 F2FP.BF16.PACK_AB R3, RZ, R2 ;  /* 0x00000002ff03023e */ /* 0x000fe200000010ff */
[----:B------:R-:W-:Y:S01]  /*6240*/  @P2 FMUL.FTZ R2, R2, c[0x0][0x1ec] ;  /* 0x00007b0002022a20 */ /* 0x000fe20000410000 */
[----:B------:R-:W-:Y:S02]  /*6250*/  BSSY B0, `(.L_x_3846) ;  /* 0x0000013000007945 */ /* 0x000fe40003800000 */
[----:B------:R-:W-:Y:S02]  /*6260*/  @P0 PRMT R179, R179, 0x5410, R3 ;  /* 0x00005410b3b30816 */ /* 0x000fe40000000003 */
[----:B------:R-:W-:-:S05]  /*6270*/  @P2 PRMT R3, RZ, 0x7610, R175 ;  /* 0x00007610ff032816 */ /* 0x000fca00000000af */
[-C--:B------:R-:W-:Y:S01]  /*6280*/  @P2 FFMA.FTZ R55, R3, R2.reuse, R55 ;  /* 0x0000000203372223 */ /* 0x080fe20000010037 */
[----:B------:R-:W-:Y:S01]  /*6290*/  @P0 MOV R3, 0x10 ;  /* 0x0000001000030802 */ /* 0x000fe20000000f00 */
[----:B--2---:R-:W-:-:S05]  /*62a0*/  @P2 FMUL.FTZ R2, R187, R2 ;  /* 0x00000002bb022220 */ /* 0x004fca0000410000 */
[----:B------:R-:W-:-:S04]  /*62b0*/  @P2 F2FP.BF16.PACK_AB R2, RZ, R2 ;  /* 0x00000002ff02223e */ /* 0x000fc800000010ff */
[----:B------:R-:W-:Y:S02]  /*62c0*/  @P2 PRMT R183, R183, 0x5410, R2 ;  /* 0x00005410b7b72816 */ /* 0x000fe40000000002 */
[----:B------:R-:W-:-:S05]  /*62d0*/  @P0 IADD3 R2, R4, 0x180, RZ ;  /* 0x0000018004020810 */ /* 0x000fca0007ffe0ff */
        /* <DEDUP_REMOVED lines=10> */
.L_x_3847:
[----:B------:R-:W-:Y:S05]  /*6380*/  BSYNC B0 ;  /* 0x0000000000007941 */ /* 0x000fea0003800000 */
.L_x_3846:
[----:B------:R-:W-:Y:S01]  /*6390*/  BSSY B0, `(.L_x_3848) ;  /* 0x000000e000007945 */ /* 0x000fe20003800000 */
[----:B------:R-:W-:Y:S05]  /*63a0*/  @P1 BRA `(.L_x_3849) ;  /* 0x0000004000001947 */ /* 0x000fea0003800000 */
[----:B0-----:R-:W-:Y:S01]  /*63b0*/  MOV R2, RZ ;  /* 0x000000ff00027202 */ /* 0x001fe20000000f00 */
[----:B------:R-:W-:Y:S05]  /*63c0*/  @!P3 BRA `(.L_x_3850) ;  /* 0x000000a00000b947 */ /* 0x000fea0003800000 */
[----:B------:R-:W-:Y:S01]  /*63d0*/  PRMT R2, RZ, 0x5410, R168 ;  /* 0x00005410ff027816 */ /* 0x000fe200000000a8 */
[----:B------:R-:W-:Y:S05]  /*63e0*/  BRA `(.L_x_3850) ;  /* 0x0000008000007947 */ /* 0x000fea0003800000 */
.L_x_3849:
        /* <DEDUP_REMOVED lines=8> */
.L_x_3850:
[----:B------:R-:W-:Y:S05]  /*6470*/  BSYNC B0 ;  /* 0x0000000000007941 */ /* 0x000fea0003800000 */
.L_x_3848:
[----:B------:R-:W-:Y:S01]  /*6480*/  @P0 F2FP.BF16.PACK_AB R3, RZ, R2 ;  /* 0x00000002ff03023e */ /* 0x000fe200000010ff */
[----:B------:R-:W-:Y:S01]  /*6490*/  @P2 FMUL.FTZ R2, R2, c[0x0][0x1ec] ;  /* 0x00007b0002022a20 */ /* 0x000fe20000410000 */
[----:B------:R-:W-:Y:S02]  /*64a0*/  BSSY B0, `(.L_x_3851) ;  /* 0x0000014000007945 */ /* 0x000fe40003800000 */
[----:B------:R-:W-:Y:S02]  /*64b0*/  @P0 PRMT R176, R3, 0x7610, R176 ;  /* 0x0000761003b00816 */ /* 0x000fe400000000b0 */
[----:B-----5:R-:W-:-:S05]  /*64c0*/  @P2 PRMT R3, RZ, 0x5410, R172 ;  /* 0x00005410ff032816 */ /* 0x020fca00000000ac */
[-C--:B------:R-:W-:Y:S02]  /*64d0*/  @P2 FFMA.FTZ R56, R3, R2.reuse, R56 ;  /* 0x0000000203382223 */ /* 0x080fe40000010038 */
        /* <DEDUP_REMOVED lines=8> */
.L_x_3852:
        /* <DEDUP_REMOVED lines=8> */
.L_x_3853:
[----:B------:R-:W-:Y:S05]  /*65e0*/  BSYNC B0 ;  /* 0x0000000000007941 */ /* 0x000fea0003800000 */
.L_x_3851:
[----:B------:R-:W-:Y:S01]  /*65f0*/  @P0 F2FP.BF16.PACK_AB R3, RZ, R2 ;  /* 0x00000002ff03023e */ /* 0x000fe200000010ff */
[----:B------:R-:W-:Y:S01]  /*6600*/  @P2 FMUL.FTZ R2, R2, c[0x0][0x1ec] ;  /* 0x00007b0002022a20 */ /* 0x000fe20000410000 */
[----:B------:R-:W-:Y:S02]  /*6610*/  BSSY B0, `(.L_x_3854) ;  /* 0x0000014000007945 */ /* 0x000fe40003800000 */
[----:B------:R-:W-:Y:S02]  /*6620*/  @P0 PRMT R176, R176, 0x5410, R3 ;  /* 0x00005410b0b00816 */ /* 0x000fe40000000003 */
[----:B------:R-:W-:-:S05]  /*6630*/  @P2 PRMT R3, RZ, 0x7610, R172 ;  /* 0x00007610ff032816 */ /* 0x000fca00000000ac */
        /* <DEDUP_REMOVED lines=9> */
.L_x_3855:
        /* <DEDUP_REMOVED lines=8> */
.L_x_3856:
[----:B------:R-:W-:Y:S05]  /*6750*/  BSYNC B0 ;  /* 0x0000000000007941 */ /* 0x000fea0003800000 */
.L_x_3854:
        /* <DEDUP_REMOVED lines=14> */
.L_x_3858:
        /* <DEDUP_REMOVED lines=8> */
.L_x_3859:
[----:B------:R-:W-:Y:S05]  /*68c0*/  BSYNC B0 ;  /* 0x0000000000007941 */ /* 0x000fea0003800000 */
.L_x_3857:
        /* <DEDUP_REMOVED lines=14> */
.L_x_3861:
        /* <DEDUP_REMOVED lines=8> */
.L_x_3862:
[----:B------:R-:W-:Y:S05]  /*6a30*/  BSYNC B0 ;  /* 0x0000000000007941 */ /* 0x000fea0003800000 */
.L_x_3860:
        /* <DEDUP_REMOVED lines=14> */
.L_x_3864:
        /* <DEDUP_REMOVED lines=8> */
.L_x_3865:
[----:B------:R-:W-:Y:S05]  /*6ba0*/  BSYNC B0 ;  /* 0x0000000000007941 */ /* 0x000fea0003800000 */
.L_x_3863:
        /* <DEDUP_REMOVED lines=14> */
.L_x_3867:
        /* <DEDUP_REMOVED lines=8> */
.L_x_3868:
[----:B------:R-:W-:Y:S05]  /*6d10*/  BSYNC B0 ;  /* 0x0000000000007941 */ /* 0x000fea0003800000 */
.L_x_3866:
        /* <DEDUP_REMOVED lines=14> */
.L_x_3870:
        /* <DEDUP_REMOVED lines=8> */
.L_x_3871:
[----:B------:R-:W-:Y:S05]  /*6e80*/  BSYNC B0 ;  /* 0x0000000000007941 */ /* 0x000fea0003800000 */
.L_x_3869:
[----:B------:R-:W2:Y:S01]  /*6e90*/  LDL.LU R5, [R1+0x8] ;  /* 0x0000080001057983 */ /* 0x000ea20000300800 */
[----:B------:R-:W-:Y:S01]  /*6ea0*/  @P0 F2FP.BF16.PACK_AB R3, RZ, R2 ;  /* 0x00000002ff03023e */ /* 0x000fe200000010ff */
[----:B------:R-:W-:Y:S01]  /*6eb0*/  @P2 FMUL.FTZ R2, R2, c[0x0][0x1ec] ;  /* 0x00007b0002022a20 */ /* 0x000fe20000410000 */
[----:B------:R-:W-:Y:S02]  /*6ec0*/  IADD3 R6, R6, c[0x0][0x160], RZ ;  /* 0x0000580006067a10 */ /* 0x000fe40007ffe0ff */
[----:B------:R-:W-:Y:S02]  /*6ed0*/  @P0 PRMT R179, R179, 0x5410, R3 ;  /* 0x00005410b3b30816 */ /* 0x000fe40000000003 */
[----:B------:R-:W-:-:S05]  /*6ee0*/  @P2 PRMT R3, RZ, 0x7610, R175 ;  /* 0x00007610ff032816 */ /* 0x000fca00000000af */
[-C--:B------:R-:W-:Y:S01]  /*6ef0*/  @P2 FFMA.FTZ R63, R3, R2.reuse, R63 ;  /* 0x00000002033f2223 */ /* 0x080fe2000001003f */
[----:B------:R-:W-:Y:S01]  /*6f00*/  @P0 MOV R3, 0x10 ;  /* 0x0000001000030802 */ /* 0x000fe20000000f00 */
        /* <DEDUP_REMOVED lines=13> */
[----:B01----:R-:W-:Y:S01]  /*6fe0*/  @P0 CALL.REL.NOINC `(.L_x_3738) ;  /* 0x0000001000000944 */ /* 0x003fe20003c00000 */
[----:B------:R-:W-:Y:S05]  /*6ff0*/  BRA `(.L_x_3872) ;  /* 0xffff9c1000007947 */ /* 0x000fea000383ffff */
.L_x_3738:
        /* <DEDUP_REMOVED lines=41> */
.L_x_3742:
[----:B------:R-:W-:Y:S01]  /*7290*/  HFMA2.MMA R187, -RZ, RZ, 0, 9.5367431640625e-07 ;  /* 0x00000010ffbb7435 */ /* 0x000fe200000001ff */
[----:B------:R-:W-:-:S02]  /*72a0*/  MOV R185, R248 ;  /* 0x000000f800b97202 */ /* 0x000fc40000000f00 */
[----:B------:R-:W-:-:S03]  /*72b0*/  MOV R184, 0x72d0 ;  /* 0x000072d000b87802 */ /* 0x000fc60000000f00 */
[----:B-1---5:R-:W-:Y:S05]  /*72c0*/  CALL.REL.NOINC `($__internal_47_$__cuda_sm70_shflsync_down_p) ;  /* 0x0000034000007944 */ /* 0x022fea0003c00000 */
[----:B-1----:R-:W-:Y:S01]  /*72d0*/  MOV R186, R187 ;  /* 0x000000bb00ba7202 */ /* 0x002fe20000000f00 */
[----:B0----5:R-:W-:Y:S05]  /*72e0*/  BRA `(.L_x_3873) ;  /* 0xffffb96000007947 */ /* 0x021fea000383ffff */
.L_x_3743:
[----:B------:R-:W-:Y:S01]  /*72f0*/  HFMA2.MMA R187, -RZ, RZ, 0, 9.5367431640625e-07 ;  /* 0x00000010ffbb7435 */ /* 0x000fe200000001ff */
[----:B------:R-:W-:Y:S02]  /*7300*/  MOV R185, R249 ;  /* 0x000000f900b97202 */ /* 0x000fe40000000f00 */
[----:B------:R-:W-:-:S03]  /*7310*/  MOV R184, 0x7330 ;  /* 0x0000733000b87802 */ /* 0x000fc60000000f00 */
[----:B012--5:R-:W-:Y:S05]  /*7320*/  CALL.REL.NOINC `($__internal_47_$__cuda_sm70_shflsync_down_p) ;  /* 0x000002e000007944 */ /* 0x027fea0003c00000 */
[----:B------:R-:W-:Y:S01]  /*7330*/  FADD.FTZ R209, R186, R248 ;  /* 0x000000f8bad17221 */ /* 0x000fe20000010000 */
[----:B------:R-:W-:Y:S01]  /*7340*/  MOV R184, 0x7390 ;  /* 0x0000739000b87802 */ /* 0x000fe20000000f00 */
[----:B-1----:R-:W-:Y:S01]  /*7350*/  FADD.FTZ R186, R249, R187 ;  /* 0x000000bbf9ba7221 */ /* 0x002fe20000010000 */
[----:B------:R-:W-:Y:S02]  /*7360*/  MOV R187, 0x8 ;  /* 0x0000000800bb7802 */ /* 0x000fe40000000f00 */
[----:B------:R-:W-:Y:S02]  /*7370*/  MOV R185, R209 ;  /* 0x000000d100b97202 */ /* 0x000fe40000000f00 */
[----:B0----5:R-:W-:Y:S05]  /*7380*/  CALL.REL.NOINC `($__internal_47_$__cuda_sm70_shflsync_down_p) ;  /* 0x0000028000007944 */ /* 0x021fea0003c00000 */
[----:B-1----:R-:W-:Y:S01]  /*7390*/  MOV R248, R187 ;  /* 0x000000bb00f87202 */ /* 0x002fe20000000f00 */
[----:B------:R-:W-:Y:S01]  /*73a0*/  HFMA2.MMA R187, -RZ, RZ, 0, 4.76837158203125e-07 ;  /* 0x00000008ffbb7435 */ /* 0x000fe200000001ff */
[----:B------:R-:W-:-:S02]  /*73b0*/  MOV R185, R186 ;  /* 0x000000ba00b97202 */ /* 0x000fc40000000f00 */
[----:B------:R-:W-:-:S03]  /*73c0*/  MOV R184, 0x73e0 ;  /* 0x000073e000b87802 */ /* 0x000fc60000000f00 */
[----:B0----5:R-:W-:Y:S05]  /*73d0*/  CALL.REL.NOINC `($__internal_47_$__cuda_sm70_shflsync_down_p) ;  /* 0x0000023000007944 */ /* 0x021fea0003c00000 */
[----:B------:R-:W-:Y:S01]  /*73e0*/  FADD.FTZ R209, R248, R209 ;  /* 0x000000d1f8d17221 */ /* 0x000fe20000010000 */
[----:B------:R-:W-:Y:S01]  /*73f0*/  MOV R184, 0x7440 ;  /* 0x0000744000b87802 */ /* 0x000fe20000000f00 */
[----:B-1----:R-:W-:Y:S01]  /*7400*/  FADD.FTZ R186, R186, R187 ;  /* 0x000000bbbaba7221 */ /* 0x002fe20000010000 */
[----:B------:R-:W-:Y:S02]  /*7410*/  MOV R187, 0x4 ;  /* 0x0000000400bb7802 */ /* 0x000fe40000000f00 */
[----:B------:R-:W-:Y:S02]  /*7420*/  MOV R185, R209 ;  /* 0x000000d100b97202 */ /* 0x000fe40000000f00 */
[----:B0----5:R-:W-:Y:S05]  /*7430*/  CALL.REL.NOINC `($__internal_47_$__cuda_sm70_shflsync_down_p) ;  /* 0x000001d000007944 */ /* 0x021fea0003c00000 */
[----:B-1----:R-:W-:Y:S01]  /*7440*/  MOV R248, R187 ;  /* 0x000000bb00f87202 */ /* 0x002fe20000000f00 */
[----:B------:R-:W-:Y:S01]  /*7450*/  HFMA2.MMA R187, -RZ, RZ, 0, 2.384185791015625e-07 ;  /* 0x00000004ffbb7435 */ /* 0x000fe200000001ff */
[----:B------:R-:W-:Y:S02]  /*7460*/  MOV R185, R186 ;  /* 0x000000ba00b97202 */ /* 0x000fe40000000f00 */
[----:B------:R-:W-:-:S03]  /*7470*/  MOV R184, 0x7490 ;  /* 0x0000749000b87802 */ /* 0x000fc60000000f00 */
[----:B0----5:R-:W-:Y:S05]  /*7480*/  CALL.REL.NOINC `($__internal_47_$__cuda_sm70_shflsync_down_p) ;  /* 0x0000018000007944 */ /* 0x021fea0003c00000 */
[----:B------:R-:W-:Y:S01]  /*7490*/  FADD.FTZ R209, R248, R209 ;  /* 0x000000d1f8d17221 */ /* 0x000fe20000010000 */
[----:B------:R-:W-:Y:S01]  /*74a0*/  MOV R184, 0x74f0 ;  /* 0x000074f000b87802 */ /* 0x000fe20000000f00 */
[----:B-1----:R-:W-:Y:S01]  /*74b0*/  FADD.FTZ R186, R186, R187 ;  /* 0x000000bbbaba7221 */ /* 0x002fe20000010000 */
[----:B------:R-:W-:-:S02]  /*74c0*/  MOV R187, 0x2 ;  /* 0x0000000200bb7802 */ /* 0x000fc40000000f00 */
[----:B------:R-:W-:Y:S02]  /*74d0*/  MOV R185, R209 ;  /* 0x000000d100b97202 */ /* 0x000fe40000000f00 */
[----:B0----5:R-:W-:Y:S05]  /*74e0*/  CALL.REL.NOINC `($__internal_47_$__cuda_sm70_shflsync_down_p) ;  /* 0x0000012000007944 */ /* 0x021fea0003c00000 */
[----:B-1----:R-:W-:Y:S01]  /*74f0*/  MOV R248, R187 ;  /* 0x000000bb00f87202 */ /* 0x002fe20000000f00 */
[----:B------:R-:W-:Y:S01]  /*7500*/  HFMA2.MMA R187, -RZ, RZ, 0, 1.1920928955078125e-07 ;  /* 0x00000002ffbb7435 */ /* 0x000fe200000001ff */
[----:B------:R-:W-:Y:S02]  /*7510*/  MOV R185, R186 ;  /* 0x000000ba00b97202 */ /* 0x000fe40000000f00 */
        /* <DEDUP_REMOVED lines=9> */
[----:B------:R-:W-:Y:S01]  /*75b0*/  HFMA2.MMA R187, -RZ, RZ, 0, 5.9604644775390625e-08 ;  /* 0x00000001ffbb7435 */ /* 0x000fe200000001ff */
[----:B------:R-:W-:-:S02]  /*75c0*/  MOV R185, R186 ;  /* 0x000000ba00b97202 */ /* 0x000fc40000000f00 */
[----:B------:R-:W-:-:S03]  /*75d0*/  MOV R184, 0x75f0 ;  /* 0x000075f000b87802 */ /* 0x000fc60000000f00 */
[----:B0----5:R-:W-:Y:S05]  /*75e0*/  CALL.REL.NOINC `($__internal_47_$__cuda_sm70_shflsync_down_p) ;  /* 0x0000002000007944 */ /* 0x021fea0003c00000 */
[----:B-1----:R-:W-:Y:S01]  /*75f0*/  MOV R185, R187 ;  /* 0x000000bb00b97202 */ /* 0x002fe20000000f00 */
[----:B0----5:R-:W-:Y:S05]  /*7600*/  BRA `(.L_x_3874) ;  /* 0xffffb76000007947 */ /* 0x021fea000383ffff */
        .weak           $__internal_47_$__cuda_sm70_shflsync_down_p
        .type           $__internal_47_$__cuda_sm70_shflsync_down_p,@function
        .size           $__internal_47_$__cuda_sm70_shflsync_down_p,(.L_x_14265 - $__internal_47_$__cuda_sm70_shflsync_down_p)
$__internal_47_$__cuda_sm70_shflsync_down_p:
        /* <DEDUP_REMOVED lines=9> */
[----:B------:R-:W-:Y:S05]  /*76a0*/  RET.REL.NODEC R184 `(_ZN10layer_norm13ln_bwd_kernelINS_13Kernel_traitsIf13__nv_bfloat16S2_S2_fjLj5120ELj1ELj1ELj4ELj16ENS_18Kernel_traits_baseILj5120EfS2_S2_S2_fjLj128EEEEELb0ELb1ELb1ELb1EEEvNS_9BwdParamsE) ;  /* 0xffff8950b8007950 */ /* 0x000fea0003c3ffff */
.L_x_3875:
        /* <DEDUP_REMOVED lines=13> */
.L_x_14265:


//--------------------- .text._ZN10layer_norm13ln_bwd_kernelINS_13Kernel_traitsIf13__nv_bfloat16S2_S2_fjLj5120ELj1ELj1ELj4ELj16ENS_18Kernel_traits_baseILj5120EfS2_S2_S2_fjLj128EEEEELb1ELb0ELb0ELb0EEEvNS_9BwdParamsE --------------------------
	.section	.text._ZN10layer_norm13ln_bwd_kernelINS_13Kernel_traitsIf13__nv_bfloat16S2_S2_fjLj5120ELj1ELj1ELj4ELj16ENS_18Kernel_traits_baseILj5120EfS2_S2_S2_fjLj128EEEEELb1ELb0ELb0ELb0EEEvNS_9BwdParamsE,"ax",@progbits
	.sectioninfo	@"SHI_REGISTERS=255"
	.align	128
        .global         _ZN10layer_norm13ln_bwd_kernelINS_13Kernel_traitsIf13__nv_bfloat16S2_S2_fjLj5120ELj1ELj1ELj4ELj16ENS_18Kernel_traits_baseILj5120EfS2_S2_S2_fjLj128EEEEELb1ELb0ELb0ELb0EEEvNS_9BwdParamsE
        .type           _ZN10layer_norm13ln_bwd_kernelINS_13Kernel_traitsIf13__nv_bfloat16S2_S2_fjLj5120ELj1ELj1ELj4ELj16ENS_18Kernel_traits_baseILj5120EfS2_S2_S2_fjLj128EEEEELb1ELb0ELb0ELb0EEEvNS_9BwdParamsE,@function
        .size           _ZN10layer_norm13ln_bwd_kernelINS_13Kernel_traitsIf13__nv_bfloat16S2_S2_fjLj5120ELj1ELj1ELj4ELj16ENS_18Kernel_traits_baseILj5120EfS2_S2_S2_fjLj128EEEEELb1ELb0ELb0ELb0EEEvNS_9BwdParamsE,(.L_x_14266 - _ZN10layer_norm13ln_bwd_kernelINS_13Kernel_traitsIf13__nv_bfloat16S2_S2_fjLj5120ELj1ELj1ELj4ELj16ENS_18Kernel_traits_baseILj5120EfS2_S2_S2_fjLj128EEEEELb1ELb0ELb0ELb0EEEvNS_9BwdParamsE)
        .other          _ZN10layer_norm13ln_bwd_kernelINS_13Kernel_traitsIf13__nv_bfloat16S2_S2_fjLj5120ELj1ELj1ELj4ELj16ENS_18Kernel_traits_baseILj5120EfS2_S2_S2_fjLj128EEEEELb1ELb0ELb0ELb0EEEvNS_9BwdParamsE,@"STO_CUDA_ENTRY STV_DEFAULT"
_ZN10layer_norm13ln_bwd_kernelINS_13Kernel_traitsIf13__nv_bfloat16S2_S2_fjLj5120ELj1ELj1ELj4ELj16ENS_18Kernel_traits_baseILj5120EfS2_S2_S2_fjLj128EEEEELb1ELb0ELb0ELb0EEEvNS_9BwdParamsE:
.text._ZN10layer_norm13ln_bwd_kernelINS_13Kernel_traitsIf13__nv_bfloat16S2_S2_fjLj5120ELj1ELj1ELj4ELj16ENS_18Kernel_traits_baseILj5120EfS2_S2_S2_fjLj128EEEEELb1ELb0ELb0ELb0EEEvNS_9BwdParamsE:
        /* <DEDUP_REMOVED lines=85> */
.L_x_3899:
[----:B------:R-:W-:Y:S02]  /*0550*/  ISETP.NE.U32.AND P0, PT, RZ, c[0x0][0x1c0], PT ;  /* 0x00007000ff007a0c */ /* 0x000fe40003f05070 */
[----:B------:R-:W-:-:S02]  /*0560*/  SHF.R.S32.HI R3, RZ, 0x1f, R2 ;  /* 0x0000001fff037819 */ /* 0x000fc40000011402 */
[----:B------:R-:W-:Y:S02]  /*0570*/  ISETP.NE.AND.EX P0, PT, RZ, c[0x0][0x1c4], PT, P0 ;  /* 0x00007100ff007a0c */ /* 0x000fe40003f05300 */
[----:B------:R-:W-:-:S11]  /*0580*/  MOV R175, 0x4 ;  /* 0x0000000400af7802 */ /* 0x000fd60000000f00 */
[----:B------:R-:W-:-:S04]  /*0590*/  @P0 LEA R172, P6, R2, c[0x0][0x1c0], 0x1 ;  /* 0x0000700002ac0a11 */ /* 0x000fc800078c08ff */
[----:B------:R-:W-:-:S05]  /*05a0*/  @P0 LEA.HI.X R173, R2, c[0x0][0x1c4], R3, 0x1, P6 ;  /* 0x0000710002ad0a11 */ /* 0x000fca00030f0c03 */
[----:B------:R1:W2:Y:S02]  /*05b0*/  @P0 LDG.E.U16 R176, [R172.64] ;  /* 0x00000004acb00981 */ /* 0x0002a4000c1e1500 */
[----:B-1----:R-:W-:-:S04]  /*05c0*/  IMAD.WIDE R172, R2, R175, c[0x0][0x1a0] ;  /* 0x0000680002ac7625 */ /* 0x002fc800078e02af */
[C---:B------:R-:W-:Y:S01]  /*05d0*/  IMAD.WIDE R174, R2.reuse, R175, c[0x0][0x1a8] ;  /* 0x00006a0002ae7625 */ /* 0x040fe200078e02af */
[----:B-----5:R1:W5:Y:S04]  /*05e0*/  LDG.E R213, [R172.64] ;  /* 0x00000004acd57981 */ /* 0x020368000c1e1900 */
[----:B------:R1:W5:Y:S01]  /*05f0*/  LDG.E R4, [R174.64] ;  /* 0x00000004ae047981 */ /* 0x000362000c1e1900 */
[----:B------:R-:W-:Y:S01]  /*0600*/  IMAD R0, R2, c[0x0][0x168], RZ ;  /* 0x00005a0002007a24 */ /* 0x000fe200078e02ff */
[----:B------:R-:W-:Y:S01]  /*0610*/  BSSY B0, `(.L_x_3877) ;  /* 0x0000064000007945 */ /* 0x000fe20003800000 */
[----:B------:R-:W-:Y:S01]  /*0620*/  CS2R R214, SRZ ;  /* 0x0000000000d67805 */ /* 0x000fe2000001ff00 */
[----:B------:R-:W3:Y:S02]  /*0630*/  S2R R177, SR_TID.X ;  /* 0x0000000000b17919 */ /* 0x000ee40000002100 */
[----:B------:R-:W-:-:S04]  /*0640*/  SHF.R.S32.HI R3, RZ, 0x1f, R0 ;  /* 0x0000001fff037819 */ /* 0x000fc80000011400 */
[----:B------:R-:W-:Y:S02]  /*0650*/  LEA.HI R0, R3, R0, RZ, 0x3 ;  /* 0x0000000003007211 */ /* 0x000fe400078f18ff */
[----:B------:R-:W-:Y:S02]  /*0660*/  MOV R3, 0x3f800000 ;  /* 0x3f80000000037802 */ /* 0x000fe40000000f00 */
[----:B---3--:R-:W-:-:S04]  /*0670*/  LOP3.LUT R177, R177, 0x7f, RZ, 0xc0, !PT ;  /* 0x0000007fb1b17812 */ /* 0x008fc800078ec0ff */
[----:B------:R-:W-:-:S04]  /*0680*/  LEA.HI.SX32 R0, R0, R177, 0x1d ;  /* 0x000000b100007211 */ /* 0x000fc800078feaff */
[----:B------:R-:W-:Y:S02]  /*0690*/  MOV R216, R0 ;  /* 0x0000000000d87202 */ /* 0x000fe40000000f00 */
[----:B--2---:R-:W-:Y:S01]  /*06a0*/  @P0 PRMT R3, RZ, 0x5410, R176 ;  /* 0x00005410ff030816 */ /* 0x004fe200000000b0 */
[----:B------:R-:W-:Y:S05]  /*06b0*/  @!P1 BRA `(.L_x_3878) ;  /* 0x0000059000009947 */ /* 0x000fea0003800000 */
[----:B-1----:R-:W-:Y:S01]  /*06c0*/  LEA R176, P0, R0, c[0x0][0x188], 0x4 ;  /* 0x0000620000b07a11 */ /* 0x002fe200078020ff */
        /* <DEDUP_REMOVED lines=10> */
[----:B-1----:R-:W-:-:S04]  /*0770*/  LEA R26, P0, R0, c[0x0][0x190], 0x3 ;  /* 0x00006400001a7a11 */ /* 0x002fc800078018ff */
[----:B------:R-:W-:-:S06]  /*0780*/  LEA.HI.X R27, R0, c[0x0][0x194], RZ, 0x3, P0 ;  /* 0x00006500001b7a11 */ /* 0x000fcc00000f1cff */
[----:B------:R-:W5:Y:S01]  /*0790*/  LDG.E.64 R26, [R26.64] ;  /* 0x000000041a1a7981 */ /* 0x000f62000c1e1b00 */
[----:B0-----:R-:W-:Y:S02]  /*07a0*/  ISETP.NE.AND P0, PT, R252, RZ, PT ;  /* 0x000000fffc00720c */ /* 0x001fe40003f05270 */
        /* <DEDUP_REMOVED lines=12> */
[----:B---3--:R-:W-:Y:S01]  /*0870*/  PRMT R247, RZ, 0x5410, R172 ;  /* 0x00005410fff77816 */ /* 0x008fe200000000ac */
[C---:B------:R-:W-:Y:S01]  /*0880*/  FADD.FTZ R195, -R177.reuse, R196 ;  /* 0x000000c4b1c37221 */ /* 0x040fe20000010100 */
[----:B------:R-:W-:Y:S01]  /*0890*/  PRMT R214, RZ, 0x7610, R179 ;  /* 0x00007610ffd67816 */ /* 0x000fe200000000b3 */
[C---:B------:R-:W-:Y:S01]  /*08a0*/  FADD.FTZ R179, -R177.reuse, R178 ;  /* 0x000000b2b1b37221 */ /* 0x040fe20000010100 */
[----:B------:R-:W-:Y:S01]  /*08b0*/  PRMT R176, RZ, 0x7610, R172 ;  /* 0x00007610ffb07816 */ /* 0x000fe200000000ac */
[C---:B------:R-:W-:Y:S01]  /*08c0*/  FMUL.FTZ R8, R4.reuse, R245 ;  /* 0x000000f504087220 */ /* 0x040fe20000410000 */
        /* <DEDUP_REMOVED lines=14> */
[----:B------:R-:W-:Y:S02]  /*09b0*/  FMUL.FTZ R197, R4, R197 ;  /* 0x000000c504c57220 */ /* 0x000fe40000410000 */
[-C--:B------:R-:W-:Y:S02]  /*09c0*/  FFMA.FTZ R69, R199, R176.reuse, R69 ;  /* 0x000000b0c7457223 */ /* 0x080fe40000010045 */
[----:B------:R-:W-:Y:S02]  /*09d0*/  FMUL.FTZ R249, R29, R176 ;  /* 0x000000b01df97220 */ /* 0x000fe40000410000 */
[----:B------:R-:W-:-:S02]  /*09e0*/  FADD.FTZ R111, R111, R178 ;  /* 0x000000b26f6f7221 */ /* 0x000fc40000010000 */
[-C--:B------:R-:W-:Y:S02]  /*09f0*/  FFMA.FTZ R71, R196, R178.reuse, R71 ;  /* 0x000000b2c4477223 */ /* 0x080fe40000010047 */
[----:B------:R-:W-:Y:S02]  /*0a00*/  FMUL.FTZ R247, R31, R178 ;  /* 0x000000b21ff77220 */ /* 0x000fe40000410000 */
[----:B------:R-:W-:Y:S02]  /*0a10*/  FADD.FTZ R176, RZ, R198 ;  /* 0x000000c6ffb07221 */ /* 0x000fe40000010000 */
[----:B------:R-:W-:Y:S02]  /*0a20*/  FFMA.FTZ R178, R8, R198, RZ ;  /* 0x000000c608b27223 */ /* 0x000fe400000100ff */
        /* <DEDUP_REMOVED lines=34> */
.L_x_3878:
[----:B-1----:R-:W-:Y:S05]  /*0c50*/  BSYNC B0 ;  /* 0x0000000000007941 */ /* 0x002fea0003800000 */
.L_x_3877:
[----:B------:R-:W-:Y:S01]  /*0c60*/  BSSY B0, `(.L_x_3879) ;  /* 0x000005b000007945 */ /* 0x000fe20003800000 */
[----:B------:R-:W-:Y:S05]  /*0c70*/  @!P2 BRA `(.L_x_3880) ;  /* 0x000005900000a947 */ /* 0x000fea0003800000 */
[C---:B------:R-:W-:Y:S02]  /*0c80*/  LEA R176, P0, R216.reuse, c[0x0][0x188], 0x4 ;  /* 0x00006200d8b07a11 */ /* 0x040fe400078020ff */
[----:B------:R-:W-:Y:S02]  /*0c90*/  MOV R173, 0x10 ;  /* 0x0000001000ad7802 */ /* 0x000fe40000000f00 */
        /* <DEDUP_REMOVED lines=14> */
[----:B-----5:R-:W-:Y:S02]  /*0d80*/  FSEL R186, R213, RZ, !P0 ;  /* 0x000000ffd5ba7208 */ /* 0x020fe40004000000 */
[--C-:B--2---:R-:W-:Y:S02]  /*0d90*/  PRMT R7, RZ, 0x5410, R176.reuse ;  /* 0x00005410ff077816 */ /* 0x104fe400000000b0 */
[----:B------:R-:W-:Y:S02]  /*0da0*/  PRMT R189, RZ, 0x7610, R177 ;  /* 0x00007610ffbd7816 */ /* 0x000fe400000000b1 */
[----:B------:R-:W-:Y:S01]  /*0db0*/  PRMT R191, RZ, 0x7610, R176 ;  /* 0x00007610ffbf7816 */ /* 0x000fe200000000b0 */
        /* <DEDUP_REMOVED lines=8> */
[C---:B------:R-:W-:Y:S01]  /*0e40*/  FADD.FTZ R179, -R186.reuse, R23 ;  /* 0x00000017bab37221 */ /* 0x040fe20000010100 */
[----:B---3--:R-:W-:Y:S01]  /*0e50*/  PRMT R241, RZ, 0x5410, R172 ;  /* 0x00005410fff17816 */ /* 0x008fe200000000ac */
[C---:B------:R-:W-:Y:S01]  /*0e60*/  FADD.FTZ R23, -R186.reuse, R176 ;  /* 0x000000b0ba177221 */ /* 0x040fe20000010100 */
[----:B------:R-:W-:Y:S01]  /*0e70*/  PRMT R187, RZ, 0x7610, R178 ;  /* 0x00007610ffbb7816 */ /* 0x000fe200000000b2 */
[C---:B------:R-:W-:Y:S01]  /*0e80*/  FADD.FTZ R239, -R186.reuse, R239 ;  /* 0x000000efbaef7221 */ /* 0x040fe20000010100 */
[----:B------:R-:W-:Y:S01]  /*0e90*/  PRMT R176, RZ, 0x7610, R173 ;  /* 0x00007610ffb07816 */ /* 0x000fe200000000ad */
[----:B------:R-:W-:Y:S01]  /*0ea0*/  FADD.FTZ R191, -R186, R191 ;  /* 0x000000bfbabf7221 */ /* 0x000fe20000010100 */
[----:B------:R-:W-:Y:S01]  /*0eb0*/  PRMT R178, RZ, 0x7610, R172 ;  /* 0x00007610ffb27816 */ /* 0x000fe200000000ac */
[----:B------:R-:W-:Y:S01]  /*0ec0*/  FMUL.FTZ R242, R36, R241 ;  /* 0x000000f124f27220 */ /* 0x000fe20000410000 */
[----:B------:R-:W-:Y:S01]  /*0ed0*/  PRMT R237, RZ, 0x5410, R173 ;  /* 0x00005410ffed7816 */ /* 0x000fe200000000ad */
[----:B------:R-:W-:Y:S01]  /*0ee0*/  FMUL.FTZ R190, R4, R239 ;  /* 0x000000ef04be7220 */ /* 0x000fe20000410000 */
[--C-:B------:R-:W-:Y:S01]  /*0ef0*/  PRMT R235, RZ, 0x5410, R174.reuse ;  /* 0x00005410ffeb7816 */ /* 0x100fe200000000ae */
[----:B------:R-:W-:Y:S01]  /*0f00*/  FADD.FTZ R187, -R186, R187 ;  /* 0x000000bbbabb7221 */ /* 0x000fe20000010100 */
[----:B------:R-:W-:Y:S01]  /*0f10*/  PRMT R174, RZ, 0x7610, R174 ;  /* 0x00007610ffae7816 */ /* 0x000fe200000000ae */
[----:B------:R-:W-:Y:S01]  /*0f20*/  FADD.FTZ R116, R116, R241 ;  /* 0x000000f174747221 */ /* 0x000fe20000010000 */
[--C-:B------:R-:W-:Y:S01]  /*0f30*/  PRMT R173, RZ, 0x5410, R175.reuse ;  /* 0x00005410ffad7816 */ /* 0x100fe200000000af */
[----:B------:R-:W-:Y:S01]  /*0f40*/  FFMA.FTZ R76, R7, R241, R76 ;  /* 0x000000f1074c7223 */ /* 0x000fe2000001004c */
[----:B------:R-:W-:Y:S01]  /*0f50*/  PRMT R172, RZ, 0x7610, R175 ;  /* 0x00007610ffac7816 */ /* 0x000fe200000000af */
[----:B------:R-:W-:-:S02]  /*0f60*/  FADD.FTZ R119, R119, R176 ;  /* 0x000000b077777221 */ /* 0x000fc40000010000 */
[-C--:B------:R-:W-:Y:S02]  /*0f70*/  FFMA.FTZ R79, R189, R176.reuse, R79 ;  /* 0x000000b0bd4f7223 */ /* 0x080fe4000001004f */
[----:B------:R-:W-:Y:S02]  /*0f80*/  FMUL.FTZ R239, R39, R176 ;  /* 0x000000b027ef7220 */ /* 0x000fe40000410000 */
[----:B------:R-:W-:Y:S02]  /*0f90*/  FMUL.FTZ R191, R4, R191 ;  /* 0x000000bf04bf7220 */ /* 0x000fe40000410000 */
        /* <DEDUP_REMOVED lines=10> */
[----:B------:R-:W-:Y:S02]  /*1040*/  FADD.FTZ R177, -R186, R177 ;  /* 0x000000b1bab17221 */ /* 0x000fe40000010100 */
        /* <DEDUP_REMOVED lines=28> */
.L_x_3880:
[----:B------:R-:W-:Y:S05]  /*1210*/  BSYNC B0 ;  /* 0x0000000000007941 */ /* 0x000fea0003800000 */
.L_x_3879:
        /* <DEDUP_REMOVED lines=13> */
[----:B------:R-:W-:-:S04]  /*12f0*/  LEA R180, P0, R216, c[0x0][0x190], 0x3 ;  /* 0x00006400d8b47a11 */ /* 0x000fc800078018ff */
[----:B------:R-:W-:-:S06]  /*1300*/  LEA.HI.X R181, R216, c[0x0][0x194], RZ, 0x3, P0 ;  /* 0x00006500d8b57a11 */ /* 0x000fcc00000f1cff */
[----:B------:R-:W5:Y:S01]  /*1310*/  LDG.E.64 R180, [R180.64] ;  /* 0x00000004b4b47981 */ /* 0x000f62000c1e1b00 */
[----:B0-----:R-:W-:Y:S02]  /*1320*/  ISETP.NE.AND P0, PT, R252, RZ, PT ;  /* 0x000000fffc00720c */ /* 0x001fe40003f05270 */
[----:B------:R-:W-:Y:S02]  /*1330*/  IADD3 R216, R216, 0x80, RZ ;  /* 0x00000080d8d87810 */ /* 0x000fe40007ffe0ff */
[----:B-----5:R-:W-:Y:S02]  /*1340*/  FSEL R22, R213, RZ, !P0 ;  /* 0x000000ffd5167208 */ /* 0x020fe40004000000 */
[--C-:B--2---:R-:W-:Y:S02]  /*1350*/  PRMT R233, RZ, 0x7610, R172.reuse ;  /* 0x00007610ffe97816 */ /* 0x104fe400000000ac */
[----:B------:R-:W-:Y:S02]  /*1360*/  PRMT R179, RZ, 0x5410, R172 ;  /* 0x00005410ffb37816 */ /* 0x000fe400000000ac */
[----:B-1----:R-:W-:Y:S01]  /*1370*/  PRMT R21, RZ, 0x5410, R173 ;  /* 0x00005410ff157816 */ /* 0x002fe200000000ad */
        /* <DEDUP_REMOVED lines=20> */
[----:B------:R-:W-:Y:S01]  /*14c0*/  FADD.FTZ R125, R125, R20 ;  /* 0x000000147d7d7221 */ /* 0x000fe20000010000 */
[--C-:B------:R-:W-:Y:S01]  /*14d0*/  PRMT R179, RZ, 0x5410, R19.reuse ;  /* 0x00005410ffb37816 */ /* 0x100fe20000000013 */
[----:B------:R-:W-:Y:S01]  /*14e0*/  FMUL.FTZ R21, R4, R21 ;  /* 0x0000001504157220 */ /* 0x000fe20000410000 */
[----:B------:R-:W-:Y:S01]  /*14f0*/  PRMT R172, RZ, 0x7610, R19 ;  /* 0x00007610ffac7816 */ /* 0x000fe20000000013 */
[-C--:B------:R-:W-:Y:S01]  /*1500*/  FFMA.FTZ R85, R22, R20.reuse, R85 ;  /* 0x0000001416557223 */ /* 0x080fe20000010055 */
        /* <DEDUP_REMOVED lines=8> */
[----:B------:R-:W-:Y:S02]  /*1590*/  FMUL.FTZ R232, R46, R231 ;  /* 0x000000e72ee87220 */ /* 0x000fe40000410000 */
        /* <DEDUP_REMOVED lines=35> */
.L_x_3882:
[----:B------:R-:W-:Y:S05]  /*17d0*/  BSYNC B0 ;  /* 0x0000000000007941 */ /* 0x000fea0003800000 */
.L_x_3881:
        /* <DEDUP_REMOVED lines=18> */
[--C-:B--2---:R-:W-:Y:S02]  /*1900*/  PRMT R5, RZ, 0x5410, R172.reuse ;  /* 0x00005410ff057816 */ /* 0x104fe400000000ac */
[----:B------:R-:W-:Y:S02]  /*1910*/  PRMT R225, RZ, 0x7610, R172 ;  /* 0x00007610ffe17816 */ /* 0x000fe400000000ac */
[----:B-----5:R-:W-:Y:S02]  /*1920*/  FSEL R172, R213, RZ, !P0 ;  /* 0x000000ffd5ac7208 */ /* 0x020fe40004000000 */
[----:B------:R-:W-:-:S02]  /*1930*/  PRMT R221, RZ, 0x5410, R173 ;  /* 0x00005410ffdd7816 */ /* 0x000fc400000000ad */
[----:B------:R-:W-:Y:S01]  /*1940*/  PRMT R211, RZ, 0x7610, R173 ;  /* 0x00007610ffd37816 */ /* 0x000fe200000000ad */
[C---:B------:R-:W-:Y:S01]  /*1950*/  FADD.FTZ R5, -R172.reuse, R5 ;  /* 0x00000005ac057221 */ /* 0x040fe20000010100 */
[--C-:B------:R-:W-:Y:S01]  /*1960*/  PRMT R177, RZ, 0x5410, R174.reuse ;  /* 0x00005410ffb17816 */ /* 0x100fe200000000ae */
[C---:B------:R-:W-:Y:S01]  /*1970*/  FADD.FTZ R225, -R172.reuse, R225 ;  /* 0x000000e1ace17221 */ /* 0x040fe20000010100 */
[----:B-1----:R-:W-:Y:S01]  /*1980*/  PRMT R11, RZ, 0x7610, R174 ;  /* 0x00007610ff0b7816 */ /* 0x002fe200000000ae */
[----:B------:R-:W-:Y:S01]  /*1990*/  FADD.FTZ R211, -R172, R211 ;  /* 0x000000d3acd37221 */ /* 0x000fe20000010100 */
[--C-:B------:R-:W-:Y:S01]  /*19a0*/  PRMT R173, RZ, 0x5410, R175.reuse ;  /* 0x00005410ffad7816 */ /* 0x100fe200000000af */
[----:B------:R-:W-:Y:S01]  /*19b0*/  FMUL.FTZ R5, R4, R5 ;  /* 0x0000000504057220 */ /* 0x000fe20000410000 */
[----:B------:R-:W-:Y:S01]  /*19c0*/  PRMT R9, RZ, 0x7610, R175 ;  /* 0x00007610ff097816 */ /* 0x000fe200000000af */
[C---:B------:R-:W-:Y:S01]  /*19d0*/  FADD.FTZ R221, -R172.reuse, R221 ;  /* 0x000000ddacdd7221 */ /* 0x040fe20000010100 */
[--C-:B---3--:R-:W-:Y:S01]  /*19e0*/  PRMT R226, RZ, 0x5410, R12.reuse ;  /* 0x00005410ffe27816 */ /* 0x108fe2000000000c */
        /* <DEDUP_REMOVED lines=17> */
[----:B------:R-:W-:Y:S02]  /*1b00*/  FMUL.FTZ R14, R4, R221 ;  /* 0x000000dd040e7220 */ /* 0x000fe40000410000 */
[-C--:B------:R-:W-:Y:S02]  /*1b10*/  FFMA.FTZ R93, R15, R12.reuse, R93 ;  /* 0x0000000c0f5d7223 */ /* 0x080fe4000001005d */
[----:B------:R-:W-:Y:S02]  /*1b20*/  FMUL.FTZ R225, R53, R12 ;  /* 0x0000000c35e17220 */ /* 0x000fe40000410000 */
        /* <DEDUP_REMOVED lines=38> */
.L_x_3884:
[----:B------:R-:W-:Y:S05]  /*1d90*/  BSYNC B0 ;  /* 0x0000000000007941 */ /* 0x000fea0003800000 */
.L_x_3883:
        /* <DEDUP_REMOVED lines=16> */
[----:B0-----:R-:W-:-:S04]  /*1ea0*/  ISETP.NE.AND P0, PT, R252, RZ, PT ;  /* 0x000000fffc00720c */ /* 0x001fc80003f05270 */
[----:B-----5:R-:W-:Y:S02]  /*1eb0*/  FSEL R202, R213, RZ, !P0 ;  /* 0x000000ffd5ca7208 */ /* 0x020fe40004000000 */
[----:B--2---:R-:W-:Y:S02]  /*1ec0*/  PRMT R200, RZ, 0x5410, R172 ;  /* 0x00005410ffc87816 */ /* 0x004fe400000000ac */
[--C-:B------:R-:W-:Y:S02]  /*1ed0*/  PRMT R213, RZ, 0x5410, R173.reuse ;  /* 0x00005410ffd57816 */ /* 0x100fe400000000ad */
[----:B------:R-:W-:Y:S01]  /*1ee0*/  PRMT R209, RZ, 0x7610, R173 ;  /* 0x00007610ffd17816 */ /* 0x000fe200000000ad */
[C---:B------:R-:W-:Y:S01]  /*1ef0*/  FADD.FTZ R173, -R202.reuse, R200 ;  /* 0x000000c8caad7221 */ /* 0x040fe20000010100 */
[----:B------:R-:W-:Y:S01]  /*1f00*/  PRMT R219, RZ, 0x7610, R172 ;  /* 0x00007610ffdb7816 */ /* 0x000fe200000000ac */
[----:B------:R-:W-:Y:S01]  /*1f10*/  FADD.FTZ R213, -R202, R213 ;  /* 0x000000d5cad57221 */ /* 0x000fe20000010100 */
[----:B------:R-:W-:Y:S01]  /*1f20*/  PRMT R207, RZ, 0x5410, R174 ;  /* 0x00005410ffcf7816 */ /* 0x000fe200000000ae */
[----:B------:R-:W-:Y:S01]  /*1f30*/  FMUL.FTZ R250, R4, R173 ;  /* 0x000000ad04fa7220 */ /* 0x000fe20000410000 */
[--C-:B---3--:R-:W-:Y:S01]  /*1f40*/  PRMT R223, RZ, 0x5410, R176.reuse ;  /* 0x00005410ffdf7816 */ /* 0x108fe200000000b0 */
        /* <DEDUP_REMOVED lines=9> */
[----:B------:R-:W-:Y:S01]  /*1fe0*/  PRMT R175, RZ, 0x5410, R178 ;  /* 0x00005410ffaf7816 */ /* 0x000fe200000000b2 */
[----:B------:R-:W-:Y:S01]  /*1ff0*/  FADD.FTZ R209, -R202, R209 ;  /* 0x000000d1cad17221 */ /* 0x000fe20000010100 */
[----:B------:R-:W-:Y:S01]  /*2000*/  PRMT R208, RZ, 0x7610, R177 ;  /* 0x00007610ffd07816 */ /* 0x000fe200000000b1 */
[C---:B------:R-:W-:Y:S01]  /*2010*/  FMUL.FTZ R222, R4.reuse, R219 ;  /* 0x000000db04de7220 */ /* 0x040fe20000410000 */
        /* <DEDUP_REMOVED lines=23> */
[----:B------:R-:W-:Y:S02]  /*2190*/  FADD.FTZ R205, -R202, R205 ;  /* 0x000000cdcacd7221 */ /* 0x000fe40000010100 */
[----:B------:R-:W-:Y:S02]  /*21a0*/  FADD.FTZ R175, R175, R208 ;  /* 0x000000d0afaf7221 */ /* 0x000fe40000010000 */
[----:B------:R-:W-:-:S02]  /*21b0*/  FFMA.FTZ R177, R209, R208, R177 ;  /* 0x000000d0d1b17223 */ /* 0x000fc400000100b1 */
[C---:B------:R-:W-:Y:S02]  /*21c0*/  FADD.FTZ R201, -R202.reuse, R201 ;  /* 0x000000c9cac97221 */ /* 0x040fe40000010100 */
[----:B------:R-:W-:Y:S02]  /*21d0*/  FADD.FTZ R203, -R202, R203 ;  /* 0x000000cbcacb7221 */ /* 0x000fe40000010100 */
        /* <DEDUP_REMOVED lines=22> */
.L_x_3886:
[----:B------:R-:W-:Y:S05]  /*2340*/  BSYNC B0 ;  /* 0x0000000000007941 */ /* 0x000fea0003800000 */
.L_x_3885:
[----:B------:R-:W1:Y:S01]  /*2350*/  S2R R172, SR_TID.X ;  /* 0x0000000000ac7919 */ /* 0x000e620000002100 */
[----:B------:R-:W-:-:S02]  /*2360*/  LOP3.LUT P6, RZ, R251, 0xff, RZ, 0xc0, !PT ;  /* 0x000000fffbff7812 */ /* 0x000fc400078cc0ff */
[----:B-1----:R-:W-:Y:S02]  /*2370*/  SHF.R.U32.HI R174, RZ, 0x5, R172 ;  /* 0x00000005ffae7819 */ /* 0x002fe400000116ac */
[----:B------:R-:W-:Y:S02]  /*2380*/  LOP3.LUT P0, RZ, R172, 0x1f, RZ, 0xc0, !PT ;  /* 0x0000001facff7812 */ /* 0x000fe4000780c0ff */
[----:B------:R-:W-:-:S07]  /*2390*/  LOP3.LUT R176, R174, 0x7fffffc, RZ, 0xc0, !PT ;  /* 0x07fffffcaeb07812 */ /* 0x000fce00078ec0ff */
[----:B------:R-:W-:Y:S01]  /*23a0*/  @!P6 IADD3 R176, R176, 0x4, RZ ;  /* 0x00000004b0b0e810 */ /* 0x000fe20007ffe0ff */
[----:B------:R-:W-:Y:S05]  /*23b0*/  BRA.DIV ~URZ, `(.L_x_3887) ;  /* 0x000027827f007947 */ /* 0x000fea000b800000 */
[----:B------:R1:W2:Y:S02]  /*23c0*/  SHFL.DOWN PT, R177, R215, 0x10, 0x1f ;  /* 0x0a001f00d7b17f89 */ /* 0x0002a400000e0000 */
.L_x_3900:
[----:B------:R-:W-:Y:S05]  /*23d0*/  BRA.DIV ~URZ, `(.L_x_3888) ;  /* 0x000027e27f007947 */ /* 0x000fea000b800000 */
[----:B------:R-:W3:Y:S01]  /*23e0*/  SHFL.DOWN PT, R173, R214, 0x10, 0x1f ;  /* 0x0a001f00d6ad7f89 */ /* 0x000ee200000e0000 */
[----:B--2--5:R-:W-:-:S05]  /*23f0*/  FADD.FTZ R213, R177, R215 ;  /* 0x000000d7b1d57221 */ /* 0x024fca0000010000 */
        /* <DEDUP_REMOVED lines=11> */
[----:B-12---:R-:W-:-:S05]  /*24b0*/  FADD.FTZ R215, R175, R214 ;  /* 0x000000d6afd77221 */ /* 0x006fca0000010000 */
[----:B------:R1:W2:Y:S01]  /*24c0*/  SHFL.DOWN PT, R177, R215, 0x1, 0x1f ;  /* 0x08201f00d7b17f89 */ /* 0x0002a200000e0000 */
[----:B---3--:R-:W-:-:S05]  /*24d0*/  FADD.FTZ R214, R179, R216 ;  /* 0x000000d8b3d67221 */ /* 0x008fca0000010000 */
[----:B------:R1:W3:Y:S02]  /*24e0*/  SHFL.DOWN PT, R173, R214, 0x1, 0x1f ;  /* 0x08201f00d6ad7f89 */ /* 0x0002e400000e0000 */
.L_x_3901:
[----:B------:R-:W-:Y:S01]  /*24f0*/  @!P0 LOP3.LUT R175, R174, 0x3, RZ, 0xc0, !PT ;  /* 0x00000003aeaf8812 */ /* 0x000fe200078ec0ff */
[----:B--2---:R-:W-:Y:S01]  /*2500*/  FADD.FTZ R172, R177, R215 ;  /* 0x000000d7b1ac7221 */ /* 0x004fe20000010000 */
[----:B------:R-:W-:Y:S01]  /*2510*/  WARPSYNC 0xffffffff ;  /* 0xffffffff00007948 */ /* 0x000fe20003800000 */
[----:B---3--:R-:W-:Y:S01]  /*2520*/  FADD.FTZ R173, R173, R214 ;  /* 0x000000d6adad7221 */ /* 0x008fe20000010000 */
[----:B------:R-:W-:Y:S01]  /*2530*/  @!P0 IADD3 R213, R176, R175, RZ ;  /* 0x000000afb0d58210 */ /* 0x000fe20007ffe0ff */
[----:B------:R-:W-:Y:S04]  /*2540*/  BSSY B0, `(.L_x_3889) ;  /* 0x000007b000007945 */ /* 0x000fe80003800000 */
[----:B------:R-:W-:Y:S04]  /*2550*/  @!P0 STS.64 [R213.X8+0x5000], R172 ;  /* 0x005000acd5008388 */ /* 0x000fe80000008a00 */
[----:B------:R-:W-:Y:S01]  /*2560*/  BAR.SYNC.DEFER_BLOCKING 0x0 ;  /* 0x0000000000007b1d */ /* 0x000fe20000010000 */
[----:B0-----:R-:W-:-:S05]  /*2570*/  ISETP.NE.AND P0, PT, R252, RZ, PT ;  /* 0x000000fffc00720c */ /* 0x001fca0003f05270 */
[----:B------:R-:W0:Y:S04]  /*2580*/  LDS.128 R172, [R176.X8+0x5000] ;  /* 0x00500000b0ac7984 */ /* 0x000e280000008c00 */
        /* <DEDUP_REMOVED lines=18> */
[----:B------:R-:W-:Y:S01]  /*26b0*/  FADD.FTZ R173, R246, -R173 ;  /* 0x800000adf6ad7221 */ /* 0x000fe20000010000 */
[----:B------:R-:W-:Y:S01]  /*26c0*/  HFMA2.MMA R213, -RZ, RZ, 0, 9.5367431640625e-07 ;  /* 0x00000010ffd57435 */ /* 0x000fe200000001ff */
[----:B------:R-:W-:Y:S02]  /*26d0*/  FADD.FTZ R175, R245, -R174 ;  /* 0x800000aef5af7221 */ /* 0x000fe40000010000 */
[----:B------:R-:W-:-:S02]  /*26e0*/  FMUL.FTZ R172, R4, R173 ;  /* 0x000000ad04ac7220 */ /* 0x000fc40000410000 */
[----:B------:R-:W-:-:S06]  /*26f0*/  FMUL.FTZ R174, R4, R175 ;  /* 0x000000af04ae7220 */ /* 0x000fcc0000410000 */
[----:B------:R-:W-:-:S05]  /*2700*/  @P0 PRMT R173, RZ, 0x5410, R150 ;  /* 0x00005410ffad0816 */ /* 0x000fca0000000096 */
        /* <DEDUP_REMOVED lines=10> */
[----:B------:R-:W-:-:S04]  /*27b0*/  ISETP.NE.U32.AND P6, PT, RZ, c[0x0][0x258], PT ;  /* 0x00009600ff007a0c */ /* 0x000fc80003fc5070 */
[----:B------:R-:W-:-:S13]  /*27c0*/  ISETP.NE.AND.EX P6, PT, RZ, c[0x0][0x25c], PT, P6 ;  /* 0x00009700ff007a0c */ /* 0x000fda0003fc5360 */
[----:B------:R-:W-:Y:S02]  /*27d0*/  @P6 F2FP.BF16.PACK_AB R172, RZ, R172 ;  /* 0x000000acffac623e */ /* 0x000fe400000010ff */
[----:B------:R-:W-:Y:S02]  /*27e0*/  @P6 F2FP.BF16.PACK_AB R174, RZ, R174 ;  /* 0x000000aeffae623e */ /* 0x000fe400000010ff */
[----:B------:R-:W-:Y:S01]  /*27f0*/  @P6 PRMT R170, R172, 0x7610, R170 ;  /* 0x00007610acaa6816 */ /* 0x000fe200000000aa */
[----:B------:R-:W-:-:S03]  /*2800*/  FFMA.FTZ R172, R199, R178, R179 ;  /* 0x000000b2c7ac7223 */ /* 0x000fc600000100b3 */
[----:B------:R-:W-:Y:S01]  /*2810*/  @P6 PRMT R170, R170, 0x5410, R174 ;  /* 0x00005410aaaa6816 */ /* 0x000fe200000000ae */
[----:B------:R-:W-:Y:S01]  /*2820*/  FADD.FTZ R175, R249, -R172 ;  /* 0x800000acf9af7221 */ /* 0x000fe20000010000 */
[----:B------:R-:W-:Y:S01]  /*2830*/  F2FP.BF16.PACK_AB R174, R176, R173 ;  /* 0x000000adb0ae723e */ /* 0x000fe200000010ff */
[-C--:B------:R-:W-:Y:S02]  /*2840*/  FFMA.FTZ R173, R8, R178.reuse, R179 ;  /* 0x000000b208ad7223 */ /* 0x080fe400000100b3 */
[----:B------:R-:W-:Y:S02]  /*2850*/  FMUL.FTZ R172, R4, R175 ;  /* 0x000000af04ac7220 */ /* 0x000fe40000410000 */
[----:B------:R-:W-:Y:S02]  /*2860*/  FADD.FTZ R173, R198, -R173 ;  /* 0x800000adc6ad7221 */ /* 0x000fe40000010000 */
[----:B------:R-:W-:Y:S02]  /*2870*/  FFMA.FTZ R176, R196, R178, R179 ;  /* 0x000000b2c4b07223 */ /* 0x000fe400000100b3 */
[----:B------:R-:W-:Y:S01]  /*2880*/  FMUL.FTZ R214, R4, R173 ;  /* 0x000000ad04d67220 */ /* 0x000fe20000410000 */
[----:B------:R-:W-:Y:S01]  /*2890*/  @P0 PRMT R173, RZ, 0x5410, R148 ;  /* 0x00005410ffad0816 */ /* 0x000fe20000000094 */
[----:B------:R-:W-:Y:S01]  /*28a0*/  FADD.FTZ R177, R247, -R176 ;  /* 0x800000b0f7b17221 */ /* 0x000fe20000010000 */
[----:B------:R-:W-:-:S03]  /*28b0*/  @P0 PRMT R176, RZ, 0x5410, R149 ;  /* 0x00005410ffb00816 */ /* 0x000fc60000000095 */
[----:B------:R-:W-:Y:S01]  /*28c0*/  @P0 FADD.FTZ R214, R214, R173 ;  /* 0x000000add6d60221 */ /* 0x000fe20000010000 */
[----:B------:R-:W-:-:S05]  /*28d0*/  @P0 PRMT R173, RZ, 0x7610, R148 ;  /* 0x00007610ffad0816 */ /* 0x000fca0000000094 */
[----:B------:R-:W-:Y:S02]  /*28e0*/  @P0 FADD.FTZ R172, R172, R173 ;  /* 0x000000adacac0221 */ /* 0x000fe40000010000 */
[----:B------:R-:W-:-:S04]  /*28f0*/  FFMA.FTZ R173, R197, R178, R179 ;  /* 0x000000b2c5ad7223 */ /* 0x000fc800000100b3 */
[----:B------:R-:W-:-:S04]  /*2900*/  FADD.FTZ R173, R248, -R173 ;  /* 0x800000adf8ad7221 */ /* 0x000fc80000010000 */
[C---:B------:R-:W-:Y:S02]  /*2910*/  FMUL.FTZ R175, R4.reuse, R173 ;  /* 0x000000ad04af7220 */ /* 0x040fe40000410000 */
[----:B------:R-:W-:Y:S02]  /*2920*/  FMUL.FTZ R173, R4, R177 ;  /* 0x000000b104ad7220 */ /* 0x000fe40000410000 */
[----:B------:R-:W-:Y:S02]  /*2930*/  FFMA.FTZ R177, R193, R178, R179 ;  /* 0x000000b2c1b17223 */ /* 0x000fe400000100b3 */
[----:B------:R-:W-:Y:S01]  /*2940*/  @P0 FADD.FTZ R175, R175, R176 ;  /* 0x000000b0afaf0221 */ /* 0x000fe20000010000 */
[----:B------:R-:W-:Y:S01]  /*2950*/  @P0 PRMT R176, RZ, 0x7610, R149 ;  /* 0x00007610ffb00816 */ /* 0x000fe20000000095 */
[----:B------:R-:W-:-:S04]  /*2960*/  FADD.FTZ R177, R244, -R177 ;  /* 0x800000b1f4b17221 */ /* 0x000fc80000010000 */
[----:B------:R-:W-:Y:S01]  /*2970*/  FMUL.FTZ R216, R4, R177 ;  /* 0x000000b104d87220 */ /* 0x000fe20000410000 */
[----:B------:R-:W-:Y:S01]  /*2980*/  @P0 PRMT R177, RZ, 0x5410, R151 ;  /* 0x00005410ffb10816 */ /* 0x000fe20000000097 */
[----:B------:R-:W-:Y:S02]  /*2990*/  @P0 FADD.FTZ R173, R173, R176 ;  /* 0x000000b0adad0221 */ /* 0x000fe40000010000 */
[----:B------:R-:W-:Y:S02]  /*29a0*/  FFMA.FTZ R176, R192, R178, R179 ;  /* 0x000000b2c0b07223 */ /* 0x000fe400000100b3 */
[----:B------:R-:W-:Y:S02]  /*29b0*/  @P0 FADD.FTZ R216, R216, R177 ;  /* 0x000000b1d8d80221 */ /* 0x000fe40000010000 */
[----:B------:R-:W-:-:S04]  /*29c0*/  FADD.FTZ R177, R243, -R176 ;  /* 0x800000b0f3b17221 */ /* 0x000fc80000010000 */
[----:B------:R-:W-:Y:S01]  /*29d0*/  FMUL.FTZ R176, R4, R177 ;  /* 0x000000b104b07220 */ /* 0x000fe20000410000 */
[----:B------:R-:W-:-:S05]  /*29e0*/  @P0 PRMT R177, RZ, 0x7610, R151 ;  /* 0x00007610ffb10816 */ /* 0x000fca0000000097 */
[----:B------:R-:W-:Y:S01]  /*29f0*/  @P0 FADD.FTZ R176, R176, R177 ;  /* 0x000000b1b0b00221 */ /* 0x000fe20000010000 */
[----:B------:R-:W-:Y:S01]  /*2a00*/  @P6 F2FP.BF16.PACK_AB R177, RZ, R175 ;  /* 0x000000afffb1623e */ /* 0x000fe200000010ff */
[----:B------:R-:W-:Y:S01]  /*2a10*/  FMUL.FTZ R175, R175, R3 ;  /* 0x00000003afaf7220 */ /* 0x000fe20000410000 */
        /* <DEDUP_REMOVED lines=16> */
[----:B------:R-:W-:-:S04]  /*2b20*/  @P6 F2FP.BF16.PACK_AB R175, RZ, R172 ;  /* 0x000000acffaf623e */ /* 0x000fc800000010ff */
[----:B------:R-:W-:Y:S02]  /*2b30*/  @P6 PRMT R168, R168, 0x5410, R175 ;  /* 0x00005410a8a86816 */ /* 0x000fe400000000af */
[----:B------:R-:W-:Y:S01]  /*2b40*/  @P6 F2FP.BF16.PACK_AB R175, RZ, R216 ;  /* 0x000000d8ffaf623e */ /* 0x000fe200000010ff */
[----:B------:R-:W-:-:S03]  /*2b50*/  FMUL.FTZ R216, R216, R3 ;  /* 0x00000003d8d87220 */ /* 0x000fc60000410000 */
[----:B------:R-:W-:Y:S01]  /*2b60*/  @P6 PRMT R171, R175, 0x7610, R171 ;  /* 0x00007610afab6816 */ /* 0x000fe200000000ab */
[----:B------:R-:W-:Y:S01]  /*2b70*/  FMUL.FTZ R216, R216, c[0x0][0x1e8] ;  /* 0x00007a00d8d87a20 */ /* 0x000fe20000410000 */
[----:B------:R-:W-:Y:S01]  /*2b80*/  @P6 F2FP.BF16.PACK_AB R175, RZ, R176 ;  /* 0x000000b0ffaf623e */ /* 0x000fe200000010ff */
[----:B------:R-:W-:-:S03]  /*2b90*/  FMUL.FTZ R176, R176, R3 ;  /* 0x00000003b0b07220 */ /* 0x000fc60000410000 */
[----:B------:R-:W-:Y:S01]  /*2ba0*/  @P6 PRMT R171, R171, 0x5410, R175 ;  /* 0x00005410abab6816 */ /* 0x000fe200000000af */
[----:B------:R-:W-:Y:S01]  /*2bb0*/  FMUL.FTZ R175, R172, R3 ;  /* 0x00000003acaf7220 */ /* 0x000fe20000410000 */
[----:B------:R-:W-:Y:S01]  /*2bc0*/  LOP3.LUT P6, RZ, R27, 0xff0000, RZ, 0xc0, !PT ;  /* 0x00ff00001bff7812 */ /* 0x000fe200078cc0ff */
[----:B------:R-:W-:Y:S02]  /*2bd0*/  FMUL.FTZ R172, R214, c[0x0][0x1e8] ;  /* 0x00007a00d6ac7a20 */ /* 0x000fe40000410000 */
[----:B------:R-:W-:Y:S01]  /*2be0*/  FMUL.FTZ R175, R175, c[0x0][0x1e8] ;  /* 0x00007a00afaf7a20 */ /* 0x000fe20000410000 */
[----:B------:R-:W-:Y:S01]  /*2bf0*/  FSEL R216, R216, RZ, P6 ;  /* 0x000000ffd8d87208 */ /* 0x000fe20003000000 */
[----:B------:R-:W-:Y:S01]  /*2c00*/  FMUL.FTZ R176, R176, c[0x0][0x1e8] ;  /* 0x00007a00b0b07a20 */ /* 0x000fe20000410000 */
[----:B------:R-:W-:Y:S02]  /*2c10*/  FSEL R172, R172, RZ, P0 ;  /* 0x000000ffacac7208 */ /* 0x000fe40000000000 */
[----:B------:R-:W-:-:S02]  /*2c20*/  LOP3.LUT P0, RZ, R26, 0xff00, RZ, 0xc0, !PT ;  /* 0x0000ff001aff7812 */ /* 0x000fc4000780c0ff */
[----:B------:R-:W-:Y:S02]  /*2c30*/  LOP3.LUT P6, RZ, R27, 0xff000000, RZ, 0xc0, !PT ;  /* 0xff0000001bff7812 */ /* 0x000fe400078cc0ff */
[----:B------:R-:W-:Y:S02]  /*2c40*/  FSEL R175, R175, RZ, P0 ;  /* 0x000000ffafaf7208 */ /* 0x000fe40000000000 */
[----:B------:R-:W-:Y:S02]  /*2c50*/  ISETP.NE.U32.AND P0, PT, RZ, c[0x0][0x258], PT ;  /* 0x00009600ff007a0c */ /* 0x000fe40003f05070 */
[----:B------:R-:W-:Y:S02]  /*2c60*/  FSEL R177, R176, RZ, P6 ;  /* 0x000000ffb0b17208 */ /* 0x000fe40003000000 */
[----:B------:R-:W-:Y:S02]  /*2c70*/  ISETP.NE.AND.EX P0, PT, RZ, c[0x0][0x25c], PT, P0 ;  /* 0x00009700ff007a0c */ /* 0x000fe40003f05300 */
[----:B------:R-:W-:-:S02]  /*2c80*/  F2FP.BF16.PACK_AB R172, R175, R172 ;  /* 0x000000acafac723e */ /* 0x000fc400000010ff */
[----:B------:R-:W-:-:S09]  /*2c90*/  F2FP.BF16.PACK_AB R175, R177, R216 ;  /* 0x000000d8b1af723e */ /* 0x000fd200000010ff */
[----:B------:R-:W-:-:S05]  /*2ca0*/  @P0 IMAD.WIDE.U32 R176, R0, R213, c[0x0][0x258] ;  /* 0x0000960000b00625 */ /* 0x000fca00078e00d5 */
[----:B------:R0:W-:Y:S02]  /*2cb0*/  @P0 STG.E.128 [R176.64], R168 ;  /* 0x000000a8b0000986 */ /* 0x0001e4000c101d04 */
[C---:B0-----:R-:W-:Y:S01]  /*2cc0*/  IMAD.WIDE.U32 R176, R0.reuse, R213, c[0x0][0x248] ;  /* 0x0000920000b07625 */ /* 0x041fe200078e00d5 */
[----:B------:R-:W-:-:S04]  /*2cd0*/  IADD3 R0, R0, 0x80, RZ ;  /* 0x0000008000007810 */ /* 0x000fc80007ffe0ff */
[----:B------:R0:W-:Y:S03]  /*2ce0*/  STG.E.128 [R176.64], R172 ;  /* 0x000000acb0007986 */ /* 0x0001e6000c101d04 */
.L_x_3890:
[----:B------:R-:W-:Y:S05]  /*2cf0*/  BSYNC B0 ;  /* 0x0000000000007941 */ /* 0x000fea0003800000 */
.L_x_3889:
[----:B------:R-:W-:Y:S01]  /*2d00*/  BSSY B0, `(.L_x_3891) ;  /* 0x000006b000007945 */ /* 0x000fe20003800000 */
[----:B------:R-:W-:Y:S05]  /*2d10*/  @!P2 BRA `(.L_x_3892) ;  /* 0x000006900000a947 */ /* 0x000fea0003800000 */
[----:B------:R-:W-:Y:S01]  /*2d20*/  ISETP.NE.U32.AND P0, PT, RZ, c[0x0][0x218], PT ;  /* 0x00008600ff007a0c */ /* 0x000fe20003f05070 */
[-CC-:B0-----:R-:W-:Y:S01]  /*2d30*/  FFMA.FTZ R173, R188, R178.reuse, R179.reuse ;  /* 0x000000b2bcad7223 */ /* 0x181fe200000100b3 */
        /* <DEDUP_REMOVED lines=103> */
.L_x_3892:
[----:B------:R-:W-:Y:S05]  /*33b0*/  BSYNC B0 ;  /* 0x0000000000007941 */ /* 0x000fea0003800000 */
.L_x_3891:
        /* <DEDUP_REMOVED lines=107> */
.L_x_3894:
[----:B------:R-:W-:Y:S05]  /*3a70*/  BSYNC B0 ;  /* 0x0000000000007941 */ /* 0x000fea0003800000 */
.L_x_3893:
        /* <DEDUP_REMOVED lines=107> */
.L_x_3896:
[----:B------:R-:W-:Y:S05]  /*4130*/  BSYNC B0 ;  /* 0x0000000000007941 */ /* 0x000fea0003800000 */
.L_x_3895:
        /* <DEDUP_REMOVED lines=21> */
[----:B------:R-:W-:Y:S02]  /*4290*/  FADD.FTZ R173, R200, -R178 ;  /* 0x800000b2c8ad7221 */ /* 0x000fe40000010000 */
        /* <DEDUP_REMOVED lines=8> */
[----:B------:R-:W-:-:S05]  /*4320*/  @P0 PRMT R173, RZ, 0x5410, R166 ;  /* 0x00005410ffad0816 */ /* 0x000fca00000000a6 */
[----:B------:R-:W-:Y:S01]  /*4330*/  @P0 FADD.FTZ R216, R216, R173 ;  /* 0x000000add8d80221 */ /* 0x000fe20000010000 */
[----:B------:R-:W-:-:S05]  /*4340*/  @P0 PRMT R173, RZ, 0x5410, R165 ;  /* 0x00005410ffad0816 */ /* 0x000fca00000000a5 */
[----:B------:R-:W-:Y:S01]  /*4350*/  @P0 FADD.FTZ R178, R178, R173 ;  /* 0x000000adb2b20221 */ /* 0x000fe20000010000 */
[----:B------:R-:W-:Y:S01]  /*4360*/  @P6 F2FP.BF16.PACK_AB R173, RZ, R216 ;  /* 0x000000d8ffad623e */ /* 0x000fe200000010ff */
[----:B------:R-:W-:-:S03]  /*4370*/  FMUL.FTZ R216, R216, R3 ;  /* 0x00000003d8d87220 */ /* 0x000fc60000410000 */
[----:B------:R-:W-:Y:S01]  /*4380*/  @P6 PRMT R170, R173, 0x7610, R170 ;  /* 0x00007610adaa6816 */ /* 0x000fe200000000aa */
[----:B------:R-:W-:Y:S01]  /*4390*/  FMUL.FTZ R216, R216, c[0x0][0x1e8] ;  /* 0x00007a00d8d87a20 */ /* 0x000fe20000410000 */
[--C-:B------:R-:W-:Y:S02]  /*43a0*/  @P0 PRMT R173, RZ, 0x5410, R164.reuse ;  /* 0x00005410ffad0816 */ /* 0x100fe400000000a4 */
[----:B------:R-:W-:Y:S01]  /*43b0*/  @P6 F2FP.BF16.PACK_AB R172, RZ, R178 ;  /* 0x000000b2ffac623e */ /* 0x000fe200000010ff */
[----:B------:R-:W-:Y:S02]  /*43c0*/  FMUL.FTZ R178, R178, R3 ;  /* 0x00000003b2b27220 */ /* 0x000fe40000410000 */
[----:B------:R-:W-:Y:S01]  /*43d0*/  @P0 FADD.FTZ R174, R174, R173 ;  /* 0x000000adaeae0221 */ /* 0x000fe20000010000 */
[----:B------:R-:W-:Y:S02]  /*43e0*/  @P0 PRMT R173, RZ, 0x7610, R164 ;  /* 0x00007610ffad0816 */ /* 0x000fe400000000a4 */
[----:B------:R-:W-:-:S02]  /*43f0*/  @P6 PRMT R169, R172, 0x7610, R169 ;  /* 0x00007610aca96816 */ /* 0x000fc400000000a9 */
[----:B------:R-:W-:Y:S01]  /*4400*/  @P0 PRMT R172, RZ, 0x7610, R166 ;  /* 0x00007610ffac0816 */ /* 0x000fe200000000a6 */
[----:B------:R-:W-:Y:S01]  /*4410*/  @P0 FADD.FTZ R176, R176, R173 ;  /* 0x000000adb0b00221 */ /* 0x000fe20000010000 */
[----:B------:R-:W-:Y:S02]  /*4420*/  @P0 PRMT R173, RZ, 0x7610, R165 ;  /* 0x00007610ffad0816 */ /* 0x000fe400000000a5 */
[----:B------:R-:W-:Y:S01]  /*4430*/  @P6 F2FP.BF16.PACK_AB R177, RZ, R174 ;  /* 0x000000aeffb1623e */ /* 0x000fe200000010ff */
[----:B------:R-:W-:Y:S01]  /*4440*/  @P0 FADD.FTZ R175, R175, R172 ;  /* 0x000000acafaf0221 */ /* 0x000fe20000010000 */
[----:B------:R-:W-:Y:S01]  /*4450*/  @P0 PRMT R172, RZ, 0x5410, R167 ;  /* 0x00005410ffac0816 */ /* 0x000fe200000000a7 */
[----:B------:R-:W-:Y:S01]  /*4460*/  @P0 FADD.FTZ R214, R214, R173 ;  /* 0x000000add6d60221 */ /* 0x000fe20000010000 */
[----:B------:R-:W-:Y:S01]  /*4470*/  @P0 PRMT R173, RZ, 0x7610, R167 ;  /* 0x00007610ffad0816 */ /* 0x000fe200000000a7 */
[-C--:B------:R-:W-:Y:S01]  /*4480*/  FMUL.FTZ R174, R174, R3.reuse ;  /* 0x00000003aeae7220 */ /* 0x080fe20000410000 */
[----:B------:R-:W-:Y:S01]  /*4490*/  @P6 PRMT R168, R177, 0x7610, R168 ;  /* 0x00007610b1a86816 */ /* 0x000fe200000000a8 */
[----:B------:R-:W-:Y:S01]  /*44a0*/  @P0 FADD.FTZ R179, R179, R172 ;  /* 0x000000acb3b30221 */ /* 0x000fe20000010000 */
[----:B------:R-:W-:Y:S01]  /*44b0*/  @P6 F2FP.BF16.PACK_AB R172, RZ, R214 ;  /* 0x000000d6ffac623e */ /* 0x000fe200000010ff */
[----:B------:R-:W-:Y:S01]  /*44c0*/  @P0 FADD.FTZ R4, R4, R173 ;  /* 0x000000ad04040221 */ /* 0x000fe20000010000 */
[----:B------:R-:W-:Y:S01]  /*44d0*/  ISETP.NE.U32.AND P0, PT, RZ, c[0x0][0x258], PT ;  /* 0x00009600ff007a0c */ /* 0x000fe20003f05070 */
[----:B------:R-:W-:Y:S01]  /*44e0*/  FMUL.FTZ R214, R214, R3 ;  /* 0x00000003d6d67220 */ /* 0x000fe20000410000 */
[----:B------:R-:W-:Y:S01]  /*44f0*/  @P6 F2FP.BF16.PACK_AB R173, RZ, R175 ;  /* 0x000000afffad623e */ /* 0x000fe200000010ff */
[----:B------:R-:W-:Y:S01]  /*4500*/  FMUL.FTZ R175, R175, R3 ;  /* 0x00000003afaf7220 */ /* 0x000fe20000410000 */
[----:B------:R-:W-:-:S02]  /*4510*/  ISETP.NE.AND.EX P0, PT, RZ, c[0x0][0x25c], PT, P0 ;  /* 0x00009700ff007a0c */ /* 0x000fc40003f05300 */
[----:B------:R-:W-:Y:S01]  /*4520*/  @P6 F2FP.BF16.PACK_AB R177, RZ, R179 ;  /* 0x000000b3ffb1623e */ /* 0x000fe200000010ff */
[----:B------:R-:W-:Y:S01]  /*4530*/  FMUL.FTZ R175, R175, c[0x0][0x1e8] ;  /* 0x00007a00afaf7a20 */ /* 0x000fe20000410000 */
[----:B------:R-:W-:Y:S01]  /*4540*/  @P6 PRMT R170, R170, 0x5410, R173 ;  /* 0x00005410aaaa6816 */ /* 0x000fe200000000ad */
[-C--:B------:R-:W-:Y:S01]  /*4550*/  FMUL.FTZ R179, R179, R3.reuse ;  /* 0x00000003b3b37220 */ /* 0x080fe20000410000 */
[----:B------:R-:W-:Y:S02]  /*4560*/  @P6 PRMT R171, R177, 0x7610, R171 ;  /* 0x00007610b1ab6816 */ /* 0x000fe400000000ab */
        /* <DEDUP_REMOVED lines=11> */
[----:B------:R-:W-:Y:S01]  /*4620*/  @P0 IMAD.WIDE.U32 R172, R0, R177, c[0x0][0x258] ;  /* 0x0000960000ac0625 */ /* 0x000fe200078e00b1 */
[----:B------:R-:W-:-:S03]  /*4630*/  MOV R178, R184 ;  /* 0x000000b800b27202 */ /* 0x000fc60000000f00 */
[----:B------:R-:W-:Y:S01]  /*4640*/  FMUL.FTZ R3, R3, c[0x0][0x1e8] ;  /* 0x00007a0003037a20 */ /* 0x000fe20000410000 */
[----:B------:R0:W-:Y:S01]  /*4650*/  @P0 STG.E.128 [R172.64], R168 ;  /* 0x000000a8ac000986 */ /* 0x0001e2000c101d04 */
[----:B------:R-:W-:-:S04]  /*4660*/  LOP3.LUT P0, RZ, R185, 0xff, RZ, 0xc0, !PT ;  /* 0x000000ffb9ff7812 */ /* 0x000fc8000780c0ff */
[----:B0-----:R-:W-:Y:S01]  /*4670*/  FSEL R172, R216, RZ, P0 ;  /* 0x000000ffd8ac7208 */ /* 0x001fe20000000000 */
[----:B------:R-:W-:Y:S01]  /*4680*/  FMUL.FTZ R173, R214, c[0x0][0x1e8] ;  /* 0x00007a00d6ad7a20 */ /* 0x000fe20000410000 */
[----:B------:R-:W-:-:S04]  /*4690*/  LOP3.LUT P0, RZ, R185, 0xff00, RZ, 0xc0, !PT ;  /* 0x0000ff00b9ff7812 */ /* 0x000fc8000780c0ff */
[----:B------:R-:W-:Y:S02]  /*46a0*/  FSEL R175, R175, RZ, P0 ;  /* 0x000000ffafaf7208 */ /* 0x000fe40000000000 */
[----:B------:R-:W-:-:S04]  /*46b0*/  LOP3.LUT P0, RZ, R184, 0xff0000, RZ, 0xc0, !PT ;  /* 0x00ff0000b8ff7812 */ /* 0x000fc8000780c0ff */
[----:B------:R-:W-:Y:S02]  /*46c0*/  FSEL R4, R4, RZ, P0 ;  /* 0x000000ff04047208 */ /* 0x000fe40000000000 */
[----:B------:R-:W-:-:S04]  /*46d0*/  LOP3.LUT P0, RZ, R184, 0xff000000, RZ, 0xc0, !PT ;  /* 0xff000000b8ff7812 */ /* 0x000fc8000780c0ff */
[----:B------:R-:W-:Y:S02]  /*46e0*/  FSEL R173, R173, RZ, P0 ;  /* 0x000000ffadad7208 */ /* 0x000fe40000000000 */
[----:B------:R-:W-:Y:S01]  /*46f0*/  LOP3.LUT P0, RZ, R178, 0xff, RZ, 0xc0, !PT ;  /* 0x000000ffb2ff7812 */ /* 0x000fe2000780c0ff */
[----:B------:R-:W-:Y:S01]  /*4700*/  FMUL.FTZ R178, R174, c[0x0][0x1e8] ;  /* 0x00007a00aeb27a20 */ /* 0x000fe20000410000 */
[----:B------:R-:W-:Y:S02]  /*4710*/  F2FP.BF16.PACK_AB R174, R175, R172 ;  /* 0x000000acafae723e */ /* 0x000fe400000010ff */
[----:B------:R-:W-:Y:S02]  /*4720*/  F2FP.BF16.PACK_AB R173, R173, R4 ;  /* 0x00000004adad723e */ /* 0x000fe400000010ff */
[----:B------:R-:W-:Y:S02]  /*4730*/  FSEL R172, R178, RZ, P0 ;  /* 0x000000ffb2ac7208 */ /* 0x000fe40000000000 */
[----:B------:R-:W-:-:S04]  /*4740*/  LOP3.LUT P0, RZ, R184, 0xff00, RZ, 0xc0, !PT ;  /* 0x0000ff00b8ff7812 */ /* 0x000fc8000780c0ff */
[----:B------:R-:W-:Y:S01]  /*4750*/  FSEL R175, R176, RZ, P0 ;  /* 0x000000ffb0af7208 */ /* 0x000fe20000000000 */
[----:B------:R-:W-:Y:S01]  /*4760*/  IMAD.WIDE.U32 R176, R0, R177, c[0x0][0x248] ;  /* 0x0000920000b07625 */ /* 0x000fe200078e00b1 */
[----:B------:R-:W-:Y:S02]  /*4770*/  LOP3.LUT P0, RZ, R185, 0xff0000, RZ, 0xc0, !PT ;  /* 0x00ff0000b9ff7812 */ /* 0x000fe4000780c0ff */
[----:B------:R-:W-:Y:S02]  /*4780*/  F2FP.BF16.PACK_AB R172, R175, R172 ;  /* 0x000000acafac723e */ /* 0x000fe400000010ff */
[----:B------:R-:W-:Y:S02]  /*4790*/  FSEL R179, R179, RZ, P0 ;  /* 0x000000ffb3b37208 */ /* 0x000fe40000000000 */
[----:B------:R-:W-:-:S04]  /*47a0*/  LOP3.LUT P0, RZ, R185, 0xff000000, RZ, 0xc0, !PT ;  /* 0xff000000b9ff7812 */ /* 0x000fc8000780c0ff */
[----:B------:R-:W-:-:S04]  /*47b0*/  FSEL R4, R3, RZ, P0 ;  /* 0x000000ff03047208 */ /* 0x000fc80000000000 */
[----:B------:R-:W-:-:S05]  /*47c0*/  F2FP.BF16.PACK_AB R175, R4, R179 ;  /* 0x000000b304af723e */ /* 0x000fca00000010ff */
[----:B------:R0:W-:Y:S02]  /*47d0*/  STG.E.128 [R176.64], R172 ;  /* 0x000000acb0007986 */ /* 0x0001e4000c101d04 */
.L_x_3898:
[----:B------:R-:W-:Y:S05]  /*47e0*/  BSYNC B0 ;  /* 0x0000000000007941 */ /* 0x000fea0003800000 */
.L_x_3897:
[----:B------:R-:W-:Y:S02]  /*47f0*/  IADD3 R2, R2, c[0x0][0x160], RZ ;  /* 0x0000580002027a10 */ /* 0x000fe40007ffe0ff */
[----:B------:R-:W-:Y:S02]  /*4800*/  LOP3.LUT P6, RZ, R251, 0xff, RZ, 0xc0, !PT ;  /* 0x000000fffbff7812 */ /* 0x000fe400078cc0ff */
[----:B------:R-:W-:Y:S02]  /*4810*/  ISETP.GE.AND P0, PT, R2, c[0x0][0x164], PT ;  /* 0x0000590002007a0c */ /* 0x000fe40003f06270 */
[----:B------:R-:W-:-:S11]  /*4820*/  SEL R251, RZ, 0x1, P6 ;  /* 0x00000001fffb7807 */ /* 0x000fd60003000000 */
[----:B0-----:R-:W-:Y:S01]  /*4830*/  @P0 CALL.REL.NOINC `(.L_x_3876) ;  /* 0x0000001000000944 */ /* 0x001fe20003c00000 */
[----:B------:R-:W-:Y:S05]  /*4840*/  BRA `(.L_x_3899) ;  /* 0xffffbd0000007947 */ /* 0x000fea000383ffff */
.L_x_3876:
        /* <DEDUP_REMOVED lines=47> */
.L_x_3887:
[----:B------:R-:W-:Y:S01]  /*4b40*/  HFMA2.MMA R175, -RZ, RZ, 0, 9.5367431640625e-07 ;  /* 0x00000010ffaf7435 */ /* 0x000fe200000001ff */
[----:B------:R-:W-:-:S02]  /*4b50*/  MOV R173, R215 ;  /* 0x000000d700ad7202 */ /* 0x000fc40000000f00 */
[----:B------:R-:W-:Y:S02]  /*4b60*/  MOV R216, 0x1f ;  /* 0x0000001f00d87802 */ /* 0x000fe40000000f00 */
[----:B------:R-:W-:Y:S02]  /*4b70*/  MOV R178, 0xffffffff ;  /* 0xffffffff00b27802 */ /* 0x000fe40000000f00 */
[----:B------:R-:W-:Y:S02]  /*4b80*/  MOV R172, 0x4ba0 ;  /* 0x00004ba000ac7802 */ /* 0x000fe40000000f00 */
[----:B0----5:R-:W-:Y:S05]  /*4b90*/  CALL.REL.NOINC `($__internal_48_$__cuda_sm70_shflsync_down_p) ;  /* 0x0000046000007944 */ /* 0x021fea0003c00000 */
[----:B-1----:R-:W-:Y:S01]  /*4ba0*/  MOV R177, R175 ;  /* 0x000000af00b17202 */ /* 0x002fe20000000f00 */
[----:B------:R-:W-:Y:S05]  /*4bb0*/  BRA `(.L_x_3900) ;  /* 0xffffd81000007947 */ /* 0x000fea000383ffff */
.L_x_3888:
[----:B------:R-:W-:Y:S01]  /*4bc0*/  HFMA2.MMA R175, -RZ, RZ, 0, 9.5367431640625e-07 ;  /* 0x00000010ffaf7435 */ /* 0x000fe200000001ff */
[----:B------:R-:W-:Y:S02]  /*4bd0*/  MOV R173, R214 ;  /* 0x000000d600ad7202 */ /* 0x000fe40000000f00 */
[----:B------:R-:W-:Y:S02]  /*4be0*/  MOV R216, 0x1f ;  /* 0x0000001f00d87802 */ /* 0x000fe40000000f00 */
[----:B------:R-:W-:-:S02]  /*4bf0*/  MOV R178, 0xffffffff ;  /* 0xffffffff00b27802 */ /* 0x000fc40000000f00 */
[----:B------:R-:W-:Y:S02]  /*4c00*/  MOV R172, 0x4c20 ;  /* 0x00004c2000ac7802 */ /* 0x000fe40000000f00 */
[----:B012--5:R-:W-:Y:S05]  /*4c10*/  CALL.REL.NOINC `($__internal_48_$__cuda_sm70_shflsync_down_p) ;  /* 0x000003e000007944 */ /* 0x027fea0003c00000 */
[----:B------:R-:W-:Y:S01]  /*4c20*/  FADD.FTZ R215, R177, R215 ;  /* 0x000000d7b1d77221 */ /* 0x000fe20000010000 */
[----:B------:R-:W-:Y:S01]  /*4c30*/  MOV R216, 0x1f ;  /* 0x0000001f00d87802 */ /* 0x000fe20000000f00 */
[----:B-1----:R-:W-:Y:S01]  /*4c40*/  FADD.FTZ R214, R214, R175 ;  /* 0x000000afd6d67221 */ /* 0x002fe20000010000 */
[----:B------:R-:W-:Y:S01]  /*4c50*/  HFMA2.MMA R175, -RZ, RZ, 0, 4.76837158203125e-07 ;  /* 0x00000008ffaf7435 */ /* 0x000fe200000001ff */
[----:B------:R-:W-:Y:S02]  /*4c60*/  MOV R178, 0xffffffff ;  /* 0xffffffff00b27802 */ /* 0x000fe40000000f00 */
[----:B------:R-:W-:Y:S02]  /*4c70*/  MOV R173, R215 ;  /* 0x000000d700ad7202 */ /* 0x000fe40000000f00 */
[----:B------:R-:W-:Y:S02]  /*4c80*/  MOV R172, 0x4ca0 ;  /* 0x00004ca000ac7802 */ /* 0x000fe40000000f00 */
[----:B------:R-:W-:Y:S05]  /*4c90*/  CALL.REL.NOINC `($__internal_48_$__cuda_sm70_shflsync_down_p) ;  /* 0x0000036000007944 */ /* 0x000fea0003c00000 */
[----:B-1----:R-:W-:Y:S01]  /*4ca0*/  MOV R177, R175 ;  /* 0x000000af00b17202 */ /* 0x002fe20000000f00 */
[----:B------:R-:W-:Y:S01]  /*4cb0*/  HFMA2.MMA R175, -RZ, RZ, 0, 4.76837158203125e-07 ;  /* 0x00000008ffaf7435 */ /* 0x000fe200000001ff */
[----:B------:R-:W-:-:S02]  /*4cc0*/  MOV R173, R214 ;  /* 0x000000d600ad7202 */ /* 0x000fc40000000f00 */
[----:B------:R-:W-:Y:S02]  /*4cd0*/  MOV R216, 0x1f ;  /* 0x0000001f00d87802 */ /* 0x000fe40000000f00 */
[----:B------:R-:W-:Y:S02]  /*4ce0*/  MOV R178, 0xffffffff ;  /* 0xffffffff00b27802 */ /* 0x000fe40000000f00 */
[----:B------:R-:W-:Y:S02]  /*4cf0*/  MOV R172, 0x4d10 ;  /* 0x00004d1000ac7802 */ /* 0x000fe40000000f00 */
[----:B------:R-:W-:Y:S05]  /*4d00*/  CALL.REL.NOINC `($__internal_48_$__cuda_sm70_shflsync_down_p) ;  /* 0x000002f000007944 */ /* 0x000fea0003c00000 */
[----:B------:R-:W-:Y:S01]  /*4d10*/  FADD.FTZ R215, R177, R215 ;  /* 0x000000d7b1d77221 */ /* 0x000fe20000010000 */
[----:B------:R-:W-:Y:S01]  /*4d20*/  MOV R216, 0x1f ;  /* 0x0000001f00d87802 */ /* 0x000fe20000000f00 */
[----:B-1----:R-:W-:Y:S01]  /*4d30*/  FADD.FTZ R214, R214, R175 ;  /* 0x000000afd6d67221 */ /* 0x002fe20000010000 */
[----:B------:R-:W-:Y:S01]  /*4d40*/  HFMA2.MMA R175, -RZ, RZ, 0, 2.384185791015625e-07 ;  /* 0x00000004ffaf7435 */ /* 0x000fe200000001ff */
[----:B------:R-:W-:Y:S02]  /*4d50*/  MOV R178, 0xffffffff ;  /* 0xffffffff00b27802 */ /* 0x000fe40000000f00 */
[----:B------:R-:W-:-:S02]  /*4d60*/  MOV R173, R215 ;  /* 0x000000d700ad7202 */ /* 0x000fc40000000f00 */
[----:B------:R-:W-:Y:S02]  /*4d70*/  MOV R172, 0x4d90 ;  /* 0x00004d9000ac7802 */ /* 0x000fe40000000f00 */
[----:B------:R-:W-:Y:S05]  /*4d80*/  CALL.REL.NOINC `($__internal_48_$__cuda_sm70_shflsync_down_p) ;  /* 0x0000027000007944 */ /* 0x000fea0003c00000 */
[----:B-1----:R-:W-:Y:S01]  /*4d90*/  MOV R177, R175 ;  /* 0x000000af00b17202 */ /* 0x002fe20000000f00 */
[----:B------:R-:W-:Y:S01]  /*4da0*/  HFMA2.MMA R175, -RZ, RZ, 0, 2.384185791015625e-07 ;  /* 0x00000004ffaf7435 */ /* 0x000fe200000001ff */
[----:B------:R-:W-:Y:S02]  /*4db0*/  MOV R173, R214 ;  /* 0x000000d600ad7202 */ /* 0x000fe40000000f00 */
[----:B------:R-:W-:Y:S02]  /*4dc0*/  MOV R216, 0x1f ;  /* 0x0000001f00d87802 */ /* 0x000fe40000000f00 */
[----:B------:R-:W-:Y:S02]  /*4dd0*/  MOV R178, 0xffffffff ;  /* 0xffffffff00b27802 */ /* 0x000fe40000000f00 */
[----:B------:R-:W-:Y:S02]  /*4de0*/  MOV R172, 0x4e00 ;  /* 0x00004e0000ac7802 */ /* 0x000fe40000000f00 */
[----:B------:R-:W-:Y:S05]  /*4df0*/  CALL.REL.NOINC `($__internal_48_$__cuda_sm70_shflsync_down_p) ;  /* 0x0000020000007944 */ /* 0x000fea0003c00000 */
[----:B------:R-:W-:Y:S01]  /*4e00*/  FADD.FTZ R215, R177, R215 ;  /* 0x000000d7b1d77221 */ /* 0x000fe20000010000 */
[----:B------:R-:W-:Y:S01]  /*4e10*/  MOV R216, 0x1f ;  /* 0x0000001f00d87802 */ /* 0x000fe20000000f00 */
[----:B-1----:R-:W-:Y:S01]  /*4e20*/  FADD.FTZ R214, R214, R175 ;  /* 0x000000afd6d67221 */ /* 0x002fe20000010000 */
[----:B------:R-:W-:Y:S01]  /*4e30*/  HFMA2.MMA R175, -RZ, RZ, 0, 1.1920928955078125e-07 ;  /* 0x00000002ffaf7435 */ /* 0x000fe200000001ff */
[----:B------:R-:W-:-:S02]  /*4e40*/  MOV R178, 0xffffffff ;  /* 0xffffffff00b27802 */ /* 0x000fc40000000f00 */
[----:B------:R-:W-:Y:S02]  /*4e50*/  MOV R173, R215 ;  /* 0x000000d700ad7202 */ /* 0x000fe40000000f00 */
[----:B------:R-:W-:Y:S02]  /*4e60*/  MOV R172, 0x4e80 ;  /* 0x00004e8000ac7802 */ /* 0x000fe40000000f00 */
[----:B------:R-:W-:Y:S05]  /*4e70*/  CALL.REL.NOINC `($__internal_48_$__cuda_sm70_shflsync_down_p) ;  /* 0x0000018000007944 */ /* 0x000fea0003c00000 */
[----:B-1----:R-:W-:Y:S01]  /*4e80*/  MOV R177, R175 ;  /* 0x000000af00b17202 */ /* 0x002fe20000000f00 */
[----:B------:R-:W-:Y:S01]  /*4e90*/  HFMA2.MMA R175, -RZ, RZ, 0, 1.1920928955078125e-07 ;  /* 0x00000002ffaf7435 */ /* 0x000fe200000001ff */
[----:B------:R-:W-:Y:S02]  /*4ea0*/  MOV R173, R214 ;  /* 0x000000d600ad7202 */ /* 0x000fe40000000f00 */
[----:B------:R-:W-:Y:S02]  /*4eb0*/  MOV R216, 0x1f ;  /* 0x0000001f00d87802 */ /* 0x000fe40000000f00 */
[----:B------:R-:W-:Y:S02]  /*4ec0*/  MOV R178, 0xffffffff ;  /* 0xffffffff00b27802 */ /* 0x000fe40000000f00 */
[----:B------:R-:W-:-:S02]  /*4ed0*/  MOV R172, 0x4ef0 ;  /* 0x00004ef000ac7802 */ /* 0x000fc40000000f00 */
[----:B------:R-:W-:Y:S05]  /*4ee0*/  CALL.REL.NOINC `($__internal_48_$__cuda_sm70_shflsync_down_p) ;  /* 0x0000011000007944 */ /* 0x000fea0003c00000 */
[----:B------:R-:W-:Y:S01]  /*4ef0*/  FADD.FTZ R215, R177, R215 ;  /* 0x000000d7b1d77221 */ /* 0x000fe20000010000 */
[----:B------:R-:W-:Y:S01]  /*4f00*/  MOV R216, 0x1f ;  /* 0x0000001f00d87802 */ /* 0x000fe20000000f00 */
[----:B-1----:R-:W-:Y:S01]  /*4f10*/  FADD.FTZ R214, R214, R175 ;  /* 0x000000afd6d67221 */ /* 0x002fe20000010000 */
[----:B------:R-:W-:Y:S01]  /*4f20*/  HFMA2.MMA R175, -RZ, RZ, 0, 5.9604644775390625e-08 ;  /* 0x00000001ffaf7435 */ /* 0x000fe200000001ff */
[----:B------:R-:W-:-:S02]  /*4f30*/  MOV R178, 0xffffffff ;  /* 0xffffffff00b27802 */ /* 0x000fc40000000f00 */
[----:B------:R-:W-:Y:S02]  /*4f40*/  MOV R173, R215 ;  /* 0x000000d700ad7202 */ /* 0x000fe40000000f00 */
[----:B------:R-:W-:Y:S02]  /*4f50*/  MOV R172, 0x4f70 ;  /* 0x00004f7000ac7802 */ /* 0x000fe40000000f00 */
[----:B------:R-:W-:Y:S05]  /*4f60*/  CALL.REL.NOINC `($__internal_48_$__cuda_sm70_shflsync_down_p) ;  /* 0x0000009000007944 */ /* 0x000fea0003c00000 */
[----:B-1----:R-:W-:Y:S01]  /*4f70*/  MOV R177, R175 ;  /* 0x000000af00b17202 */ /* 0x002fe20000000f00 */
[----:B------:R-:W-:Y:S01]  /*4f80*/  HFMA2.MMA R175, -RZ, RZ, 0, 5.9604644775390625e-08 ;  /* 0x00000001ffaf7435 */ /* 0x000fe200000001ff */
[----:B------:R-:W-:Y:S02]  /*4f90*/  MOV R173, R214 ;  /* 0x000000d600ad7202 */ /* 0x000fe40000000f00 */
[----:B------:R-:W-:Y:S02]  /*4fa0*/  MOV R216, 0x1f ;  /* 0x0000001f00d87802 */ /* 0x000fe40000000f00 */
[----:B------:R-:W-:Y:S02]  /*4fb0*/  MOV R178, 0xffffffff ;  /* 0xffffffff00b27802 */ /* 0x000fe40000000f00 */
[----:B------:R-:W-:-:S02]  /*4fc0*/  MOV R172, 0x4fe0 ;  /* 0x00004fe000ac7802 */ /* 0x000fc40000000f00 */
[----:B------:R-:W-:Y:S05]  /*4fd0*/  CALL.REL.NOINC `($__internal_48_$__cuda_sm70_shflsync_down_p) ;  /* 0x0000002000007944 */ /* 0x000fea0003c00000 */
[----:B-1----:R-:W-:Y:S01]  /*4fe0*/  MOV R173, R175 ;  /* 0x000000af00ad7202 */ /* 0x002fe20000000f00 */
[----:B------:R-:W-:Y:S05]  /*4ff0*/  BRA `(.L_x_3901) ;  /* 0xffffd4f000007947 */ /* 0x000fea000383ffff */
        .weak           $__internal_48_$__cuda_sm70_shflsync_down_p
        .type           $__internal_48_$__cuda_sm70_shflsync_down_p,@function
        .size           $__internal_48_$__cuda_sm70_shflsync_down_p,(.L_x_14266 - $__internal_48_$__cuda_sm70_shflsync_down_p)
$__internal_48_$__cuda_sm70_shflsync_down_p:
[----:B------:R-:W-:Y:S04]  /*5000*/  WARPSYNC R178 ;  /* 0x000000b200007348 */ /* 0x000fe80003800000 */
[----:B------:R0:W1:Y:S02]  /*5010*/  SHFL.DOWN PT, R175, R173, R175, R216 ;  /* 0x080000afadaf7389 */ /* 0x00006400000e00d8 */
[----:B0-----:R-:W-:-:S06]  /*5020*/  HFMA2.MMA R173, -RZ, RZ, 0, 0 ;  /* 0x00000000ffad7435 */ /* 0x001fcc00000001ff */
[----:B------:R-:W-:Y:S05]  /*5030*/  RET.REL.NODEC R172 `(_ZN10layer_norm13ln_bwd_kernelINS_13Kernel_traitsIf13__nv_bfloat16S2_S2_fjLj5120ELj1ELj1ELj4ELj16ENS_18Kernel_traits_baseILj5120EfS2_S2_S2_fjLj128EEEEELb1ELb0ELb0ELb0EEEvNS_9BwdParamsE) ;  /* 0xffffafc0ac007950 */ /* 0x000fea0003c3ffff */
.L_x_3902:
        /* <DEDUP_REMOVED lines=12> */
.L_x_14266:


//--------------------- .text._ZN10layer_norm13ln_bwd_kernelINS_13Kernel_traitsIf13__nv_bfloat16S2_S2_fjLj5120ELj1ELj1ELj4ELj16ENS_18Kernel_traits_baseILj5120EfS2_S2_S2_fjLj128EEEEELb1ELb0ELb0ELb1EEEvNS_9BwdParamsE --------------------------
	.section	.text._ZN10layer_norm13ln_bwd_kernelINS_13Kernel_traitsIf13__nv_bfloat16S2_S2_fjLj5120ELj1ELj1ELj4ELj16ENS_18Kernel_traits_baseILj5120EfS2_S2_S2_fjLj128EEEEELb1ELb0ELb0ELb1EEEvNS_9BwdParamsE,"ax",@progbits
	.sectioninfo	@"SHI_REGISTERS=255"
	.align	128
        .global         _ZN10layer_norm13ln_bwd_kernelINS_13Kernel_traitsIf13__nv_bfloat16S2_S2_fjLj5120ELj1ELj1ELj4ELj16ENS_18Kernel_traits_baseILj5120EfS2_S2_S2_fjLj128EEEEELb1ELb0ELb0ELb1EEEvNS_9BwdParamsE
        .type           _ZN10layer_norm13ln_bwd_kernelINS_13Kernel_traitsIf13__nv_bfloat16S2_S2_fjLj5120ELj1ELj1ELj4ELj16ENS_18Kernel_traits_baseILj5120EfS2_S2_S2_fjLj128EEEEELb1ELb0ELb0ELb1EEEvNS_9BwdParamsE,@function
        .size           _ZN10layer_norm13ln_bwd_kernelINS_13Kernel_traitsIf13__nv_bfloat16S2_S2_fjLj5120ELj1ELj1ELj4ELj16ENS_18Kernel_traits_baseILj5120EfS2_S2_S2_fjLj128EEEEELb1ELb0ELb0ELb1EEEvNS_9BwdParamsE,(.L_x_14267 - _ZN10layer_norm13ln_bwd_kernelINS_13Kernel_traitsIf13__nv_bfloat16S2_S2_fjLj5120ELj1ELj1ELj4ELj16ENS_18Kernel_traits_baseILj5120EfS2_S2_S2_fjLj128EEEEELb1ELb0ELb0ELb1EEEvNS_9BwdParamsE)
        .other          _ZN10layer_norm13ln_bwd_kernelINS_13Kernel_traitsIf13__nv_bfloat16S2_S2_fjLj5120ELj1ELj1ELj4ELj16ENS_18Kernel_traits_baseILj5120EfS2_S2_S2_fjLj128EEEEELb1ELb0ELb0ELb1EEEvNS_9BwdParamsE,@"STO_CUDA_ENTRY STV_DEFAULT"
_ZN10layer_norm13ln_bwd_kernelINS_13Kernel_traitsIf13__nv_bfloat16S2_S2_fjLj5120ELj1ELj1ELj4ELj16ENS_18Kernel_traits_baseILj5120EfS2_S2_S2_fjLj128EEEEELb1ELb0ELb0ELb1EEEvNS_9BwdParamsE:
.text._ZN10layer_norm13ln_bwd_kernelINS_13Kernel_traitsIf13__nv_bfloat16S2_S2_fjLj5120ELj1ELj1ELj4ELj16ENS_18Kernel_traits_baseILj5120EfS2_S2_S2_fjLj128EEEEELb1ELb0ELb0ELb1EEEvNS_9BwdParamsE:
        /* <DEDUP_REMOVED lines=48> */
.L_x_3903:
[----:B------:R-:W-:-:S04]  /*0300*/  SHF.L.U32 R0, R153, 0x5, RZ ;  /* 0x0000000599007819 */ /* 0x000fc800000006ff */
[----:B------:R-:W-:-:S04]  /*0310*/  LOP3.LUT R0, R0, 0xfe0, RZ, 0xc0, !PT ;  /* 0x00000fe000007812 */ /* 0x000fc800078ec0ff */
[----:B------:R-:W-:-:S04]  /*0320*/  IADD3 R2, P0, R0, c[0x0][0x1b0], RZ ;  /* 0x00006c0000027a10 */ /* 0x000fc80007f1e0ff */
[----:B------:R-:W-:Y:S01]  /*0330*/  IADD3.X R3, RZ, c[0x0][0x1b4], RZ, P0, !PT ;  /* 0x00006d00ff037a10 */ /* 0x000fe200007fe4ff */
[----:B------:R-:W-:Y:S02]  /*0340*/  HFMA2.MMA R194, -RZ, RZ, 0, 5.9604644775390625e-08 ;  /* 0x00000001ffc27435 */ /* 0x000fe400000001ff */
[----:B------:R-:W-:Y:S02]  /*0350*/  HFMA2.MMA R184, -RZ, RZ, 0, 0 ;  /* 0x00000000ffb87435 */ /* 0x000fe400000001ff */
[----:B------:R-:W-:Y:S01]  /*0360*/  HFMA2.MMA R188, -RZ, RZ, 0, 0 ;  /* 0x00000000ffbc7435 */ /* 0x000fe200000001ff */
        /* <DEDUP_REMOVED lines=49> */
[----:B------:R-:W-:-:S02]  /*0680*/  MOV R0, RZ ;  /* 0x000000ff00007202 */ /* 0x000fc40000000f00 */
.L_x_3908:
[----:B------:R-:W-:Y:S01]  /*0690*/  IMAD R104, R185, c[0x0][0x168], RZ ;  /* 0x00005a00b9687a24 */ /* 0x000fe200078e02ff */
[----:B------:R-:W-:-:S02]  /*06a0*/  LOP3.LUT R186, R153, 0x7f, RZ, 0xc0, !PT ;  /* 0x0000007f99ba7812 */ /* 0x000fc400078ec0ff */
[----:B------:R-:W-:Y:S02]  /*06b0*/  MOV R233, 0x10 ;  /* 0x0000001000e97802 */ /* 0x000fe40000000f00 */
[----:B------:R-:W-:Y:S02]  /*06c0*/  SHF.R.S32.HI R105, RZ, 0x1f, R104 ;  /* 0x0000001fff697819 */ /* 0x000fe40000011468 */
[----:B------:R-:W-:Y:S02]  /*06d0*/  ISETP.NE.U32.AND P0, PT, RZ, c[0x0][0x1c0], PT ;  /* 0x00007000ff007a0c */ /* 0x000fe40003f05070 */
[----:B------:R-:W-:Y:S02]  /*06e0*/  LEA.HI R105, R105, R104, RZ, 0x3 ;  /* 0x0000006869697211 */ /* 0x000fe400078f18ff */
[----:B------:R-:W-:Y:S02]  /*06f0*/  ISETP.NE.AND.EX P0, PT, RZ, c[0x0][0x1c4], PT, P0 ;  /* 0x00007100ff007a0c */ /* 0x000fe40003f05300 */
[----:B------:R-:W-:-:S02]  /*0700*/  LEA.HI.SX32 R186, R105, R186, 0x1d ;  /* 0x000000ba69ba7211 */ /* 0x000fc400078feaff */
        /* <DEDUP_REMOVED lines=13> */
[----:B------:R-:W-:-:S03]  /*07e0*/  IMAD.WIDE R234, R185, R196, c[0x0][0x1a0] ;  /* 0x00006800b9ea7625 */ /* 0x000fc600078e02c4 */
[----:B------:R-:W3:Y:S01]  /*07f0*/  LDG.E.128 R104, [R104.64] ;  /* 0x0000000468687981 */ /* 0x000ee2000c1e1d00 */
[----:B------:R-:W-:-:S03]  /*0800*/  IADD3 R191, R186, 0x100, RZ ;  /* 0x00000100babf7810 */ /* 0x000fc60007ffe0ff */
[----:B------:R-:W4:Y:S01]  /*0810*/  LDG.E R234, [R234.64] ;  /* 0x00000004eaea7981 */ /* 0x000f22000c1e1900 */
        /* <DEDUP_REMOVED lines=12> */
[----:B0-----:R-:W4:Y:S02]  /*08e0*/  LDG.E.128 R120, [R120.64] ;  /* 0x0000000478787981 */ /* 0x001f24000c1e1d00 */
        /* <DEDUP_REMOVED lines=15> */
[----:B-----5:R0:W5:Y:S01]  /*09e0*/  @P1 LDG.E.128 R84, [R108.64] ;  /* 0x000000046c541981 */ /* 0x020162000c1e1d00 */
[----:B------:R-:W-:Y:S01]  /*09f0*/  PRMT R207, RZ, 0x7610, R111 ;  /* 0x00007610ffcf7816 */ /* 0x000fe2000000006f */
[----:B------:R-:W-:Y:S01]  /*0a00*/  @P1 IMAD.WIDE.U32 R110, R186, R233, c[0x0][0x218] ;  /* 0x00008600ba6e1625 */ /* 0x000fe200078e00e9 */
[--C-:B---3--:R-:W-:Y:S02]  /*0a10*/  PRMT R206, RZ, 0x5410, R112.reuse ;  /* 0x00005410ffce7816 */ /* 0x108fe40000000070 */
[----:B------:R-:W-:-:S02]  /*0a20*/  PRMT R209, RZ, 0x7610, R112 ;  /* 0x00007610ffd17816 */ /* 0x000fc40000000070 */
[--C-:B------:R-:W-:Y:S01]  /*0a30*/  PRMT R208, RZ, 0x5410, R113.reuse ;  /* 0x00005410ffd07816 */ /* 0x100fe20000000071 */
[----:B------:R2:W5:Y:S01]  /*0a40*/  @P1 LDG.E.128 R80, [R110.64] ;  /* 0x000000046e501981 */ /* 0x000562000c1e1d00 */
[----:B------:R-:W-:Y:S01]  /*0a50*/  PRMT R211, RZ, 0x7610, R113 ;  /* 0x00007610ffd37816 */ /* 0x000fe20000000071 */
[-C--:B0-----:R-:W-:Y:S01]  /*0a60*/  @P1 IMAD.WIDE.U32 R108, R189, R233.reuse, c[0x0][0x218] ;  /* 0x00008600bd6c1625 */ /* 0x081fe200078e00e9 */
        /* <DEDUP_REMOVED lines=12> */
[-C--:B0-----:R-:W-:Y:S01]  /*0b30*/  IMAD.WIDE.U32 R108, R186, R116.reuse, c[0x0][0x190] ;  /* 0x00006400ba6c7625 */ /* 0x081fe200078e0074 */
        /* <DEDUP_REMOVED lines=15> */
[----:B-1----:R-:W-:-:S03]  /*0c30*/  PRMT R196, RZ, 0x7610, R104 ;  /* 0x00007610ffc47816 */ /* 0x002fc60000000068 */
        /* <DEDUP_REMOVED lines=341> */
.L_x_3909:
        /* <DEDUP_REMOVED lines=18> */
.L_x_3910:
        /* <DEDUP_REMOVED lines=55> */
[----:B------:R-:W-:Y:S02]  /*2620*/  FMUL.FTZ R137, R137, c[0x0][0x1e8] ;  /* 0x00007a0089897a20 */ /* 0x000fe40000410000 */
[----:B------:R-:W-:Y:S02]  /*2630*/  FMUL.FTZ R108, R108, c[0x0][0x1e8] ;  /* 0x00007a006c6c7a20 */ /* 0x000fe40000410000 */
[----:B------:R-:W-:Y:S01]  /*2640*/  FMUL.FTZ R194, R194, c[0x0][0x1e8] ;  /* 0x00007a00c2c27a20 */ /* 0x000fe20000410000 */
[----:B------:R-:W-:Y:S01]  /*2650*/  FSEL R137, R137, RZ, P6 ;  /* 0x000000ff89897208 */ /* 0x000fe20003000000 */
        /* <DEDUP_REMOVED lines=8> */
[----:B------:R-:W-:Y:S01]  /*26e0*/  FMUL.FTZ R200, R193, R200 ;  /* 0x000000c8c1c87220 */ /* 0x000fe20000410000 */
[----:B------:R-:W-:Y:S01]  /*26f0*/  LOP3.LUT P4, RZ, R109, 0xff000000, RZ, 0xc0, !PT ;  /* 0xff0000006dff7812 */ /* 0x000fe2000788c0ff */
[-CC-:B------:R-:W-:Y:S01]  /*2700*/  FFMA.FTZ R198, R248, R105.reuse, R104.reuse ;  /* 0x00000069f8c67223 */ /* 0x180fe20000010068 */
[----:B------:R-:W-:Y:S01]  /*2710*/  @P1 PRMT R109, RZ, 0x7610, R81 ;  /* 0x00007610ff6d1816 */ /* 0x000fe20000000051 */
[----:B------:R-:W-:-:S02]  /*2720*/  FFMA.FTZ R248, R206, R105, R104 ;  /* 0x00000069cef87223 */ /* 0x000fc40000010068 */
[-CC-:B------:R-:W-:Y:S02]  /*2730*/  FFMA.FTZ R206, R209, R105.reuse, R104.reuse ;  /* 0x00000069d1ce7223 */ /* 0x180fe40000010068 */
[----:B------:R-:W-:Y:S02]  /*2740*/  @P1 FADD.FTZ R200, R200, R109 ;  /* 0x0000006dc8c81221 */ /* 0x000fe40000010000 */
[----:B------:R-:W-:Y:S02]  /*2750*/  FFMA.FTZ R109, R208, R105, R104 ;  /* 0x00000069d06d7223 */ /* 0x000fe40000010068 */
[----:B------:R-:W-:Y:S02]  /*2760*/  FADD.FTZ R196, R205, -R196 ;  /* 0x800000c4cdc47221 */ /* 0x000fe40000010000 */
[----:B------:R-:W-:Y:S02]  /*2770*/  FADD.FTZ R216, R216, -R109 ;  /* 0x8000006dd8d87221 */ /* 0x000fe40000010000 */
[----:B------:R-:W-:-:S02]  /*2780*/  FMUL.FTZ R109, R200, R190 ;  /* 0x000000bec86d7220 */ /* 0x000fc40000410000 */
[----:B------:R-:W-:Y:S02]  /*2790*/  FADD.FTZ R198, R207, -R198 ;  /* 0x800000c6cfc67221 */ /* 0x000fe40000010000 */
[----:B------:R-:W-:Y:S02]  /*27a0*/  FMUL.FTZ R109, R109, c[0x0][0x1e8] ;  /* 0x00007a006d6d7a20 */ /* 0x000fe40000410000 */
[----:B------:R-:W-:Y:S02]  /*27b0*/  FADD.FTZ R250, R217, -R206 ;  /* 0x800000ced9fa7221 */ /* 0x000fe40000010000 */
[----:B------:R-:W-:Y:S01]  /*27c0*/  FMUL.FTZ R206, R193, R196 ;  /* 0x000000c4c1ce7220 */ /* 0x000fe20000410000 */
[----:B------:R-:W-:Y:S01]  /*27d0*/  FSEL R201, R109, RZ, P0 ;  /* 0x000000ff6dc97208 */ /* 0x000fe20000000000 */
[----:B------:R-:W-:Y:S01]  /*27e0*/  FFMA.FTZ R141, R141, R105, R104 ;  /* 0x000000698d8d7223 */ /* 0x000fe20000010068 */
[----:B------:R-:W-:Y:S01]  /*27f0*/  @P1 PRMT R109, RZ, 0x7610, R82 ;  /* 0x00007610ff6d1816 */ /* 0x000fe20000000052 */
[----:B------:R-:W-:Y:S01]  /*2800*/  FMUL.FTZ R205, R193, R198 ;  /* 0x000000c6c1cd7220 */ /* 0x000fe20000410000 */
[----:B------:R-:W-:Y:S01]  /*2810*/  @P1 PRMT R196, RZ, 0x7610, R83 ;  /* 0x00007610ffc41816 */ /* 0x000fe20000000053 */
[----:B------:R-:W-:-:S02]  /*2820*/  FADD.FTZ R204, R204, -R247 ;  /* 0x800000f7cccc7221 */ /* 0x000fc40000010000 */
[----:B------:R-:W-:Y:S02]  /*2830*/  FADD.FTZ R248, R215, -R248 ;  /* 0x800000f8d7f87221 */ /* 0x000fe40000010000 */
        /* <DEDUP_REMOVED lines=9> */
[----:B------:R-:W-:Y:S01]  /*28d0*/  FMUL.FTZ R207, R193, R202 ;  /* 0x000000cac1cf7220 */ /* 0x000fe20000410000 */
[----:B------:R-:W-:Y:S01]  /*28e0*/  @P1 PRMT R202, RZ, 0x5410, R82 ;  /* 0x00005410ffca1816 */ /* 0x000fe20000000052 */
[----:B------:R-:W-:Y:S01]  /*28f0*/  @P1 FADD.FTZ R208, R208, R109 ;  /* 0x0000006dd0d01221 */ /* 0x000fe20000010000 */
[----:B------:R-:W-:Y:S01]  /*2900*/  @P1 PRMT R109, RZ, 0x5410, R85 ;  /* 0x00005410ff6d1816 */ /* 0x000fe20000000055 */
[----:B------:R-:W-:Y:S01]  /*2910*/  @P1 FADD.FTZ R199, R199, R196 ;  /* 0x000000c4c7c71221 */ /* 0x000fe20000010000 */
[----:B------:R-:W-:Y:S01]  /*2920*/  @P1 PRMT R196, RZ, 0x7610, R84 ;  /* 0x00007610ffc41816 */ /* 0x000fe20000000054 */
        /* <DEDUP_REMOVED lines=22> */
[----:B------:R-:W-:-:S02]  /*2a90*/  FMUL.FTZ R110, R199, R190 ;  /* 0x000000bec76e7220 */ /* 0x000fc40000410000 */
[----:B------:R-:W-:Y:S02]  /*2aa0*/  FMUL.FTZ R209, R209, c[0x0][0x1e8] ;  /* 0x00007a00d1d17a20 */ /* 0x000fe40000410000 */
[----:B------:R-:W-:Y:S01]  /*2ab0*/  FMUL.FTZ R141, R110, c[0x0][0x1e8] ;  /* 0x00007a006e8d7a20 */ /* 0x000fe20000410000 */
[----:B------:R-:W-:Y:S01]  /*2ac0*/  FSEL R110, R109, RZ, P4 ;  /* 0x000000ff6d6e7208 */ /* 0x000fe20002000000 */
[-CC-:B------:R-:W-:Y:S01]  /*2ad0*/  FFMA.FTZ R216, R211, R105.reuse, R104.reuse ;  /* 0x00000069d3d87223 */ /* 0x180fe20000010068 */
[----:B------:R-:W-:Y:S01]  /*2ae0*/  LOP3.LUT P4, RZ, R111, 0xff, RZ, 0xc0, !PT ;  /* 0x000000ff6fff7812 */ /* 0x000fe2000788c0ff */
[-C--:B------:R-:W-:Y:S01]  /*2af0*/  FFMA.FTZ R213, R213, R105.reuse, R104 ;  /* 0x00000069d5d57223 */ /* 0x080fe20000010068 */
[----:B------:R-:W-:Y:S01]  /*2b00*/  FSEL R109, R141, RZ, P0 ;  /* 0x000000ff8d6d7208 */ /* 0x000fe20000000000 */
[----:B------:R-:W-:Y:S01]  /*2b10*/  FADD.FTZ R248, R219, -R216 ;  /* 0x800000d8dbf87221 */ /* 0x000fe20000010000 */
[----:B------:R-:W-:Y:S01]  /*2b20*/  FSEL R141, R196, RZ, P5 ;  /* 0x000000ffc48d7208 */ /* 0x000fe20002800000 */
[----:B------:R-:W-:Y:S01]  /*2b30*/  FADD.FTZ R216, R220, -R213 ;  /* 0x800000d5dcd87221 */ /* 0x000fe20000010000 */
[----:B------:R-:W-:Y:S01]  /*2b40*/  FSEL R196, R209, RZ, P6 ;  /* 0x000000ffd1c47208 */ /* 0x000fe20003000000 */
[----:B------:R-:W-:Y:S01]  /*2b50*/  FMUL.FTZ R211, R193, R248 ;  /* 0x000000f8c1d37220 */ /* 0x000fe20000410000 */
[----:B------:R-:W-:Y:S01]  /*2b60*/  LOP3.LUT P0, RZ, R111, 0xff00, RZ, 0xc0, !PT ;  /* 0x0000ff006fff7812 */ /* 0x000fe2000780c0ff */
[----:B------:R-:W-:Y:S01]  /*2b70*/  FMUL.FTZ R216, R193, R216 ;  /* 0x000000d8c1d87220 */ /* 0x000fe20000410000 */
[----:B------:R-:W-:Y:S01]  /*2b80*/  LOP3.LUT P5, RZ, R111, 0xff0000, RZ, 0xc0, !PT ;  /* 0x00ff00006fff7812 */ /* 0x000fe200078ac0ff */
[-CC-:B------:R-:W-:Y:S01]  /*2b90*/  FFMA.FTZ R127, R127, R105.reuse, R104.reuse ;  /* 0x000000697f7f7223 */ /* 0x180fe20000010068 */
[----:B------:R-:W-:Y:S01]  /*2ba0*/  LOP3.LUT P6, RZ, R111, 0xff000000, RZ, 0xc0, !PT ;  /* 0xff0000006fff7812 */ /* 0x000fe200078cc0ff */
[----:B------:R-:W-:-:S02]  /*2bb0*/  FFMA.FTZ R111, R210, R105, R104 ;  /* 0x00000069d26f7223 */ /* 0x000fc40000010068 */
[-CC-:B------:R-:W-:Y:S02]  /*2bc0*/  FFMA.FTZ R210, R214, R105.reuse, R104.reuse ;  /* 0x00000069d6d27223 */ /* 0x180fe40000010068 */
[----:B------:R-:W-:Y:S02]  /*2bd0*/  FADD.FTZ R218, R218, -R111 ;  /* 0x8000006fdada7221 */ /* 0x000fe40000010000 */
[-CC-:B------:R-:W-:Y:S02]  /*2be0*/  FFMA.FTZ R111, R212, R105.reuse, R104.reuse ;  /* 0x00000069d46f7223 */ /* 0x180fe40000010068 */
[-C--:B------:R-:W-:Y:S02]  /*2bf0*/  FFMA.FTZ R212, R119, R105.reuse, R104 ;  /* 0x0000006977d47223 */ /* 0x080fe40000010068 */
[----:B------:R-:W-:Y:S02]  /*2c00*/  FADD.FTZ R118, R118, -R111 ;  /* 0x8000006f76767221 */ /* 0x000fe40000010000 */
[----:B------:R-:W-:Y:S01]  /*2c10*/  FADD.FTZ R214, R233, -R212 ;  /* 0x800000d4e9d67221 */ /* 0x000fe20000010000 */
[----:B------:R-:W-:Y:S01]  /*2c20*/  @P1 PRMT R212, RZ, 0x7610, R85 ;  /* 0x00007610ffd41816 */ /* 0x000fe20000000055 */
[----:B------:R-:W-:-:S02]  /*2c30*/  FFMA.FTZ R111, R222, R105, R104 ;  /* 0x00000069de6f7223 */ /* 0x000fc40000010068 */
[----:B------:R-:W-:Y:S02]  /*2c40*/  FMUL.FTZ R215, R193, R218 ;  /* 0x000000dac1d77220 */ /* 0x000fe40000410000 */
[----:B------:R-:W-:Y:S02]  /*2c50*/  @P1 FADD.FTZ R211, R211, R212 ;  /* 0x000000d4d3d31221 */ /* 0x000fe40000010000 */
[----:B------:R-:W-:Y:S02]  /*2c60*/  FADD.FTZ R234, R234, -R111 ;  /* 0x8000006feaea7221 */ /* 0x000fe40000010000 */
[----:B------:R-:W-:Y:S02]  /*2c70*/  FMUL.FTZ R111, R211, R190 ;  /* 0x000000bed36f7220 */ /* 0x000fe40000410000 */
[----:B------:R-:W-:Y:S01]  /*2c80*/  FMUL.FTZ R218, R193, R118 ;  /* 0x00000076c1da7220 */ /* 0x000fe20000410000 */
[----:B------:R-:W-:Y:S01]  /*2c90*/  @P1 PRMT R118, RZ, 0x7610, R87 ;  /* 0x00007610ff761816 */ /* 0x000fe20000000057 */
[----:B------:R-:W-:-:S02]  /*2ca0*/  FMUL.FTZ R111, R111, c[0x0][0x1e8] ;  /* 0x00007a006f6f7a20 */ /* 0x000fc40000410000 */
[----:B------:R-:W-:Y:S02]  /*2cb0*/  FADD.FTZ R210, R221, -R210 ;  /* 0x800000d2ddd27221 */ /* 0x000fe40000010000 */
[----:B------:R-:W-:Y:S01]  /*2cc0*/  FFMA.FTZ R119, R120, R105, R104 ;  /* 0x0000006978777223 */ /* 0x000fe20000010068 */
[----:B------:R-:W-:Y:S01]  /*2cd0*/  FSEL R212, R111, RZ, P3 ;  /* 0x000000ff6fd47208 */ /* 0x000fe20001800000 */
[C---:B------:R-:W-:Y:S01]  /*2ce0*/  FMUL.FTZ R219, R193.reuse, R210 ;  /* 0x000000d2c1db7220 */ /* 0x040fe20000410000 */
[--C-:B------:R-:W-:Y:S01]  /*2cf0*/  @P1 PRMT R111, RZ, 0x7610, R86.reuse ;  /* 0x00007610ff6f1816 */ /* 0x100fe20000000056 */
[----:B------:R-:W-:Y:S01]  /*2d00*/  FMUL.FTZ R210, R193, R214 ;  /* 0x000000d6c1d27220 */ /* 0x000fe20000410000 */
        /* <DEDUP_REMOVED lines=13> */
[----:B------:R-:W-:Y:S01]  /*2de0*/  @P1 FADD.FTZ R210, R210, R111 ;  /* 0x0000006fd2d21221 */ /* 0x000fe20000010000 */
[----:B------:R-:W-:Y:S01]  /*2df0*/  @P1 PRMT R111, RZ, 0x7610, R88 ;  /* 0x00007610ff6f1816 */ /* 0x000fe20000000058 */
[----:B------:R-:W-:Y:S02]  /*2e00*/  @P1 FADD.FTZ R209, R209, R118 ;  /* 0x00000076d1d11221 */ /* 0x000fe40000010000 */
[-C--:B------:R-:W-:Y:S02]  /*2e10*/  FMUL.FTZ R118, R216, R190.reuse ;  /* 0x000000bed8767220 */ /* 0x080fe40000410000 */
[----:B------:R-:W-:Y:S02]  /*2e20*/  @P1 FADD.FTZ R132, R132, R111 ;  /* 0x0000006f84841221 */ /* 0x000fe40000010000 */
        /* <DEDUP_REMOVED lines=10> */
[----:B------:R-:W-:Y:S01]  /*2ed0*/  FMUL.FTZ R111, R111, c[0x0][0x1e8] ;  /* 0x00007a006f6f7a20 */ /* 0x000fe20000410000 */
[----:B------:R-:W-:Y:S01]  /*2ee0*/  LOP3.LUT P4, RZ, R112, 0xff00, RZ, 0xc0, !PT ;  /* 0x0000ff0070ff7812 */ /* 0x000fe2000788c0ff */
[----:B------:R-:W-:Y:S01]  /*2ef0*/  FMUL.FTZ R119, R118, c[0x0][0x1e8] ;  /* 0x00007a0076777a20 */ /* 0x000fe20000410000 */
[C---:B------:R-:W-:Y:S01]  /*2f00*/  LOP3.LUT P0, RZ, R112.reuse, 0xff0000, RZ, 0xc0, !PT ;  /* 0x00ff000070ff7812 */ /* 0x040fe2000780c0ff */
[-C--:B------:R-:W-:Y:S01]  /*2f10*/  FMUL.FTZ R118, R209, R190.reuse ;  /* 0x000000bed1767220 */ /* 0x080fe20000410000 */
        /* <DEDUP_REMOVED lines=9> */
[-CC-:B------:R-:W-:Y:S01]  /*2fb0*/  FFMA.FTZ R111, R122, R105.reuse, R104.reuse ;  /* 0x000000697a6f7223 */ /* 0x180fe20000010068 */
[----:B------:R-:W-:Y:S01]  /*2fc0*/  FSEL R118, R112, RZ, P3 ;  /* 0x000000ff70767208 */ /* 0x000fe20001800000 */
[----:B------:R-:W-:Y:S01]  /*2fd0*/  FFMA.FTZ R112, R223, R105, R104 ;  /* 0x00000069df707223 */ /* 0x000fe20000010068 */
[----:B------:R-:W-:Y:S01]  /*2fe0*/  @P1 PRMT R122, RZ, 0x7610, R89 ;  /* 0x00007610ff7a1816 */ /* 0x000fe20000000059 */
[----:B------:R-:W-:Y:S01]  /*2ff0*/  FADD.FTZ R134, R134, -R111 ;  /* 0x8000006f86867221 */ /* 0x000fe20000010000 */
[----:B------:R-:W-:Y:S01]  /*3000*/  LOP3.LUT P3, RZ, R113, 0xff00, RZ, 0xc0, !PT ;  /* 0x0000ff0071ff7812 */ /* 0x000fe2000786c0ff */
[----:B------:R-:W-:Y:S01]  /*3010*/  FADD.FTZ R222, R235, -R112 ;  /* 0x80000070ebde7221 */ /* 0x000fe20000010000 */
[----:B------:R-:W-:Y:S01]  /*3020*/  LOP3.LUT P4, RZ, R113, 0xff0000, RZ, 0xc0, !PT ;  /* 0x00ff000071ff7812 */ /* 0x000fe2000788c0ff */
[----:B------:R-:W-:Y:S01]  /*3030*/  FADD.FTZ R112, R133, -R234 ;  /* 0x800000ea85707221 */ /* 0x000fe20000010000 */
[----:B------:R-:W-:Y:S01]  /*3040*/  LOP3.LUT P0, RZ, R113, 0xff000000, RZ, 0xc0, !PT ;  /* 0xff00000071ff7812 */ /* 0x000fe2000780c0ff */
[----:B------:R-:W-:-:S02]  /*3050*/  FMUL.FTZ R121, R193, R222 ;  /* 0x000000dec1797220 */ /* 0x000fc40000410000 */
[----:B------:R-:W-:Y:S01]  /*3060*/  FMUL.FTZ R221, R193, R112 ;  /* 0x00000070c1dd7220 */ /* 0x000fe20000410000 */
[----:B------:R-:W-:Y:S01]  /*3070*/  @P1 PRMT R112, RZ, 0x5410, R90 ;  /* 0x00005410ff701816 */ /* 0x000fe2000000005a */
[----:B------:R-:W-:Y:S02]  /*3080*/  @P1 FADD.FTZ R121, R121, R122 ;  /* 0x0000007a79791221 */ /* 0x000fe40000010000 */
[----:B------:R-:W-:Y:S02]  /*3090*/  FFMA.FTZ R113, R224, R105, R104 ;  /* 0x00000069e0717223 */ /* 0x000fe40000010068 */
[----:B------:R-:W-:Y:S02]  /*30a0*/  FMUL.FTZ R111, R121, R190 ;  /* 0x000000be796f7220 */ /* 0x000fe40000410000 */
[----:B------:R-:W-:Y:S01]  /*30b0*/  @P1 FADD.FTZ R221, R221, R112 ;  /* 0x00000070dddd1221 */ /* 0x000fe20000010000 */
[----:B------:R-:W-:Y:S01]  /*30c0*/  @P1 PRMT R112, RZ, 0x7610, R90 ;  /* 0x00007610ff701816 */ /* 0x000fe2000000005a */
[----:B------:R-:W-:-:S02]  /*30d0*/  FMUL.FTZ R223, R193, R134 ;  /* 0x00000086c1df7220 */ /* 0x000fc40000410000 */
[-CC-:B------:R-:W-:Y:S02]  /*30e0*/  FFMA.FTZ R222, R123, R105.reuse, R104.reuse ;  /* 0x000000697bde7223 */ /* 0x180fe40000010068 */
[----:B------:R-:W-:Y:S02]  /*30f0*/  FADD.FTZ R236, R236, -R113 ;  /* 0x80000071ecec7221 */ /* 0x000fe40000010000 */
[-CC-:B------:R-:W-:Y:S02]  /*3100*/  FFMA.FTZ R224, R225, R105.reuse, R104.reuse ;  /* 0x00000069e1e07223 */ /* 0x180fe40000010068 */
[----:B------:R-:W-:Y:S02]  /*3110*/  FMUL.FTZ R111, R111, c[0x0][0x1e8] ;  /* 0x00007a006f6f7a20 */ /* 0x000fe40000410000 */
[----:B------:R-:W-:Y:S02]  /*3120*/  FFMA.FTZ R113, R124, R105, R104 ;  /* 0x000000697c717223 */ /* 0x000fe40000010068 */
[----:B------:R-:W-:Y:S01]  /*3130*/  @P1 FADD.FTZ R223, R223, R112 ;  /* 0x00000070dfdf1221 */ /* 0x000fe20000010000 */
[----:B------:R-:W-:Y:S01]  /*3140*/  @P1 PRMT R112, RZ, 0x5410, R91 ;  /* 0x00005410ff701816 */ /* 0x000fe2000000005b */
[----:B------:R-:W-:-:S02]  /*3150*/  FADD.FTZ R222, R237, -R222 ;  /* 0x800000deedde7221 */ /* 0x000fc40000010000 */
[----:B------:R-:W-:Y:S01]  /*3160*/  FADD.FTZ R224, R135, -R224 ;  /* 0x800000e087e07221 */ /* 0x000fe20000010000 */
[----:B------:R-:W-:Y:S01]  /*3170*/  FSEL R135, R111, RZ, P5 ;  /* 0x000000ff6f877208 */ /* 0x000fe20002800000 */
[C---:B------:R-:W-:Y:S01]  /*3180*/  FMUL.FTZ R225, R193.reuse, R236 ;  /* 0x000000ecc1e17220 */ /* 0x040fe20000410000 */
[----:B------:R-:W-:Y:S01]  /*3190*/  @P1 PRMT R111, RZ, 0x7610, R91 ;  /* 0x00007610ff6f1816 */ /* 0x000fe2000000005b */
[----:B------:R-:W-:Y:S02]  /*31a0*/  FFMA.FTZ R123, R226, R105, R104 ;  /* 0x00000069e27b7223 */ /* 0x000fe40000010068 */
[----:B------:R-:W-:Y:S01]  /*31b0*/  FADD.FTZ R238, R238, -R113 ;  /* 0x80000071eeee7221 */ /* 0x000fe20000010000 */
[----:B------:R-:W-:Y:S01]  /*31c0*/  MOV R113, R114 ;  /* 0x0000007200717202 */ /* 0x000fe20000000f00 */
[----:B------:R-:W-:Y:S02]  /*31d0*/  FMUL.FTZ R226, R193, R222 ;  /* 0x000000dec1e27220 */ /* 0x000fe40000410000 */
[----:B------:R-:W-:Y:S01]  /*31e0*/  @P1 FADD.FTZ R225, R225, R112 ;  /* 0x00000070e1e11221 */ /* 0x000fe20000010000 */
[--C-:B------:R-:W-:Y:S01]  /*31f0*/  @P1 PRMT R112, RZ, 0x7610, R92.reuse ;  /* 0x00007610ff701816 */ /* 0x100fe2000000005c */
[----:B------:R-:W-:Y:S01]  /*3200*/  FADD.FTZ R136, R136, -R123 ;  /* 0x8000007b88887221 */ /* 0x000fe20000010000 */
[----:B------:R-:W-:Y:S01]  /*3210*/  LOP3.LUT P5, RZ, R113, 0xff, RZ, 0xc0, !PT ;  /* 0x000000ff71ff7812 */ /* 0x000fe200078ac0ff */
[C---:B------:R-:W-:Y:S01]  /*3220*/  FMUL.FTZ R133, R193.reuse, R238 ;  /* 0x000000eec1857220 */ /* 0x040fe20000410000 */
[----:B------:R-:W-:Y:S01]  /*3230*/  @P1 PRMT R113, RZ, 0x5410, R93 ;  /* 0x00005410ff711816 */ /* 0x000fe2000000005d */
[----:B------:R-:W-:Y:S01]  /*3240*/  @P1 FADD.FTZ R226, R226, R111 ;  /* 0x0000006fe2e21221 */ /* 0x000fe20000010000 */
[----:B------:R-:W-:Y:S01]  /*3250*/  @P1 PRMT R111, RZ, 0x5410, R92 ;  /* 0x00005410ff6f1816 */ /* 0x000fe2000000005c */
[----:B------:R-:W-:-:S02]  /*3260*/  FMUL.FTZ R124, R193, R224 ;  /* 0x000000e0c17c7220 */ /* 0x000fc40000410000 */
[----:B------:R-:W-:Y:S02]  /*3270*/  FMUL.FTZ R134, R193, R136 ;  /* 0x00000088c1867220 */ /* 0x000fe40000410000 */
[----:B------:R-:W-:Y:S02]  /*3280*/  @P1 FADD.FTZ R133, R133, R112 ;  /* 0x0000007085851221 */ /* 0x000fe40000010000 */
[-C--:B------:R-:W-:Y:S02]  /*3290*/  FMUL.FTZ R112, R223, R190.reuse ;  /* 0x000000bedf707220 */ /* 0x080fe40000410000 */
[----:B------:R-:W-:Y:S02]  /*32a0*/  @P1 FADD.FTZ R124, R124, R111 ;  /* 0x0000006f7c7c1221 */ /* 0x000fe40000010000 */
        /* <DEDUP_REMOVED lines=12> */
[----:B------:R-:W-:Y:S01]  /*3370*/  LOP3.LUT P6, RZ, R114, 0xff00, RZ, 0xc0, !PT ;  /* 0x0000ff0072ff7812 */ /* 0x000fe200078cc0ff */
[----:B------:R-:W-:Y:S01]  /*3380*/  FMUL.FTZ R112, R112, c[0x0][0x1e8] ;  /* 0x00007a0070707a20 */ /* 0x000fe20000410000 */
[C---:B------:R-:W-:Y:S01]  /*3390*/  LOP3.LUT P3, RZ, R114.reuse, 0xff0000, RZ, 0xc0, !PT ;  /* 0x00ff000072ff7812 */ /* 0x040fe2000786c0ff */
[----:B------:R-:W-:Y:S01]  /*33a0*/  FMUL.FTZ R111, R111, c[0x0][0x1e8] ;  /* 0x00007a006f6f7a20 */ /* 0x000fe20000410000 */
[----:B------:R-:W-:Y:S01]  /*33b0*/  LOP3.LUT P4, RZ, R114, 0xff000000, RZ, 0xc0, !PT ;  /* 0xff00000072ff7812 */ /* 0x000fe2000788c0ff */
[----:B------:R-:W-:-:S02]  /*33c0*/  FMUL.FTZ R114, R134, R190 ;  /* 0x000000be86727220 */ /* 0x000fc40000410000 */
[----:B------:R-:W-:Y:S01]  /*33d0*/  FMUL.FTZ R113, R113, c[0x0][0x1e8] ;  /* 0x00007a0071717a20 */ /* 0x000fe20000410000 */
[----:B------:R-:W-:Y:S01]  /*33e0*/  FSEL R224, R111, RZ, P0 ;  /* 0x000000ff6fe07208 */ /* 0x000fe20000000000 */
[----:B------:R-:W-:Y:S01]  /*33f0*/  FMUL.FTZ R123, R114, c[0x0][0x1e8] ;  /* 0x00007a00727b7a20 */ /* 0x000fe20000410000 */
[----:B------:R-:W-:Y:S01]  /*3400*/  FSEL R114, R112, RZ, P5 ;  /* 0x000000ff70727208 */ /* 0x000fe20002800000 */
[-CC-:B------:R-:W-:Y:S01]  /*3410*/  FFMA.FTZ R112, R125, R105.reuse, R104.reuse ;  /* 0x000000697d707223 */ /* 0x180fe20000010068 */
[----:B------:R-:W-:Y:S01]  /*3420*/  FSEL R122, R113, RZ, P6 ;  /* 0x000000ff717a7208 */ /* 0x000fe20003000000 */
[-C--:B------:R-:W-:Y:S01]  /*3430*/  FFMA.FTZ R236, R126, R105.reuse, R104 ;  /* 0x000000697eec7223 */ /* 0x080fe20000010068 */
[----:B------:R-:W-:Y:S01]  /*3440*/  FSEL R123, R123, RZ, P3 ;  /* 0x000000ff7b7b7208 */ /* 0x000fe20001800000 */
[----:B------:R-:W-:Y:S01]  /*3450*/  FADD.FTZ R234, R239, -R112 ;  /* 0x80000070efea7221 */ /* 0x000fe20000010000 */
[----:B------:R-:W-:Y:S01]  /*3460*/  LOP3.LUT P0, RZ, R115, 0xff, RZ, 0xc0, !PT ;  /* 0x000000ff73ff7812 */ /* 0x000fe2000780c0ff */
[-CC-:B------:R-:W-:Y:S01]  /*3470*/  FFMA.FTZ R126, R229, R105.reuse, R104.reuse ;  /* 0x00000069e57e7223 */ /* 0x180fe20000010068 */
[C---:B------:R-:W-:Y:S01]  /*3480*/  LOP3.LUT P5, RZ, R115.reuse, 0xff00, RZ, 0xc0, !PT ;  /* 0x0000ff0073ff7812 */ /* 0x040fe200078ac0ff */
[-CC-:B------:R-:W-:Y:S01]  /*3490*/  FFMA.FTZ R113, R130, R105.reuse, R104.reuse ;  /* 0x0000006982717223 */ /* 0x180fe20000010068 */
[C---:B------:R-:W-:Y:S01]  /*34a0*/  LOP3.LUT P6, RZ, R115.reuse, 0xff0000, RZ, 0xc0, !PT ;  /* 0x00ff000073ff7812 */ /* 0x040fe200078cc0ff */
        /* <DEDUP_REMOVED lines=8> */
[----:B------:R-:W-:Y:S01]  /*3530*/  FFMA.FTZ R130, R131, R105, R104 ;  /* 0x0000006983827223 */ /* 0x000fe20000010068 */
[----:B------:R-:W-:Y:S01]  /*3540*/  @P1 PRMT R104, RZ, 0x7610, R93 ;  /* 0x00007610ff681816 */ /* 0x000fe2000000005d */
[----:B------:R-:W-:Y:S01]  /*3550*/  FMUL.FTZ R125, R193, R234 ;  /* 0x000000eac17d7220 */ /* 0x000fe20000410000 */
[----:B------:R-:W-:Y:S01]  /*3560*/  MOV R105, R116 ;  /* 0x0000007400697202 */ /* 0x000fe20000000f00 */
[----:B------:R-:W-:-:S02]  /*3570*/  FADD.FTZ R240, R240, -R115 ;  /* 0x80000073f0f07221 */ /* 0x000fc40000010000 */
[----:B------:R-:W-:Y:S02]  /*3580*/  @P1 FADD.FTZ R125, R125, R104 ;  /* 0x000000687d7d1221 */ /* 0x000fe40000010000 */
[----:B------:R-:W-:Y:S02]  /*3590*/  FADD.FTZ R236, R241, -R236 ;  /* 0x800000ecf1ec7221 */ /* 0x000fe40000010000 */
[----:B------:R-:W-:Y:S02]  /*35a0*/  FMUL.FTZ R104, R125, R190 ;  /* 0x000000be7d687220 */ /* 0x000fe40000410000 */
[----:B------:R-:W-:Y:S02]  /*35b0*/  FADD.FTZ R244, R244, -R129 ;  /* 0x80000081f4f47221 */ /* 0x000fe40000010000 */
[----:B------:R-:W-:Y:S02]  /*35c0*/  FMUL.FTZ R104, R104, c[0x0][0x1e8] ;  /* 0x00007a0068687a20 */ /* 0x000fe40000410000 */
[----:B------:R-:W-:-:S02]  /*35d0*/  FMUL.FTZ R228, R193, R236 ;  /* 0x000000ecc1e47220 */ /* 0x000fc40000410000 */
[----:B------:R-:W-:Y:S01]  /*35e0*/  FADD.FTZ R138, R138, -R227 ;  /* 0x800000e38a8a7221 */ /* 0x000fe20000010000 */
[----:B------:R-:W-:Y:S01]  /*35f0*/  FSEL R115, R104, RZ, P4 ;  /* 0x000000ff68737208 */ /* 0x000fe20002000000 */
[----:B------:R-:W-:Y:S01]  /*3600*/  FADD.FTZ R104, R243, -R230 ;  /* 0x800000e6f3687221 */ /* 0x000fe20000010000 */
[----:B------:R-:W-:Y:S01]  /*3610*/  LOP3.LUT P4, RZ, R105, 0xff, RZ, 0xc0, !PT ;  /* 0x000000ff69ff7812 */ /* 0x000fe2000788c0ff */
[----:B------:R-:W-:Y:S01]  /*3620*/  FADD.FTZ R242, R242, -R127 ;  /* 0x8000007ff2f27221 */ /* 0x000fe20000010000 */
[--C-:B------:R-:W-:Y:S01]  /*3630*/  @P1 PRMT R105, RZ, 0x7610, R94.reuse ;  /* 0x00007610ff691816 */ /* 0x100fe2000000005e */
[C---:B------:R-:W-:Y:S01]  /*3640*/  FMUL.FTZ R129, R193.reuse, R104 ;  /* 0x00000068c1817220 */ /* 0x040fe20000410000 */
[----:B------:R-:W-:Y:S01]  /*3650*/  @P1 PRMT R104, RZ, 0x5410, R94 ;  /* 0x00005410ff681816 */ /* 0x000fe2000000005e */
[C---:B------:R-:W-:Y:S02]  /*3660*/  FMUL.FTZ R227, R193.reuse, R240 ;  /* 0x000000f0c1e37220 */ /* 0x040fe40000410000 */
[----:B------:R-:W-:Y:S01]  /*3670*/  @P1 FADD.FTZ R228, R228, R105 ;  /* 0x00000069e4e41221 */ /* 0x000fe20000010000 */
[----:B------:R-:W-:Y:S01]  /*3680*/  @P1 PRMT R105, RZ, 0x7610, R95 ;  /* 0x00007610ff691816 */ /* 0x000fe2000000005f */
[----:B------:R-:W-:-:S02]  /*3690*/  FMUL.FTZ R230, R193, R242 ;  /* 0x000000f2c1e67220 */ /* 0x000fc40000410000 */
[----:B------:R-:W-:Y:S01]  /*36a0*/  @P1 FADD.FTZ R227, R227, R104 ;  /* 0x00000068e3e31221 */ /* 0x000fe20000010000 */
[----:B------:R-:W-:Y:S01]  /*36b0*/  @P1 PRMT R104, RZ, 0x5410, R95 ;  /* 0x00005410ff681816 */ /* 0x000fe2000000005f */
[----:B------:R-:W-:Y:S02]  /*36c0*/  FADD.FTZ R128, R140, -R229 ;  /* 0x800000e58c807221 */ /* 0x000fe40000010000 */
[----:B------:R-:W-:Y:S02]  /*36d0*/  FADD.FTZ R142, R142, -R113 ;  /* 0x800000718e8e7221 */ /* 0x000fe40000010000 */
[----:B------:R-:W-:Y:S02]  /*36e0*/  FADD.FTZ R140, R143, -R130 ;  /* 0x800000828f8c7221 */ /* 0x000fe40000010000 */
[----:B------:R-:W-:Y:S02]  /*36f0*/  FMUL.FTZ R229, R193, R138 ;  /* 0x0000008ac1e57220 */ /* 0x000fe40000410000 */
[----:B------:R-:W-:-:S02]  /*3700*/  FADD.FTZ R126, R139, -R126 ;  /* 0x8000007e8b7e7221 */ /* 0x000fc40000010000 */
[----:B------:R-:W-:Y:S01]  /*3710*/  @P1 FADD.FTZ R230, R230, R105 ;  /* 0x00000069e6e61221 */ /* 0x000fe20000010000 */
[----:B------:R-:W-:Y:S01]  /*3720*/  @P1 PRMT R105, RZ, 0x7610, R99 ;  /* 0x00007610ff691816 */ /* 0x000fe20000000063 */
[C---:B------:R-:W-:Y:S02]  /*3730*/  FMUL.FTZ R139, R193.reuse, R142 ;  /* 0x0000008ec18b7220 */ /* 0x040fe40000410000 */
[----:B------:R-:W-:Y:S02]  /*3740*/  FMUL.FTZ R142, R193, R140 ;  /* 0x0000008cc18e7220 */ /* 0x000fe40000410000 */
[----:B------:R-:W-:Y:S01]  /*3750*/  @P1 FADD.FTZ R229, R229, R104 ;  /* 0x00000068e5e51221 */ /* 0x000fe20000010000 */
[--C-:B------:R-:W-:Y:S01]  /*3760*/  @P1 PRMT R104, RZ, 0x5410, R96.reuse ;  /* 0x00005410ff681816 */ /* 0x100fe20000000060 */
[C---:B------:R-:W-:Y:S02]  /*3770*/  FMUL.FTZ R127, R193.reuse, R126 ;  /* 0x0000007ec17f7220 */ /* 0x040fe40000410000 */
[----:B------:R-:W-:Y:S01]  /*3780*/  @P1 FADD.FTZ R142, R142, R105 ;  /* 0x000000698e8e1221 */ /* 0x000fe20000010000 */
[----:B------:R-:W-:Y:S01]  /*3790*/  @P1 PRMT R105, RZ, 0x7610, R96 ;  /* 0x00007610ff691816 */ /* 0x000fe20000000060 */
[----:B------:R-:W-:-:S02]  /*37a0*/  FMUL.FTZ R128, R193, R128 ;  /* 0x00000080c1807220 */ /* 0x000fc40000410000 */
[----:B------:R-:W-:Y:S01]  /*37b0*/  @P1 FADD.FTZ R127, R127, R104 ;  /* 0x000000687f7f1221 */ /* 0x000fe20000010000 */
[----:B------:R-:W-:Y:S01]  /*37c0*/  @P1 PRMT R104, RZ, 0x5410, R97 ;  /* 0x00005410ff681816 */ /* 0x000fe20000000061 */
[----:B------:R-:W-:Y:S02]  /*37d0*/  FADD.FTZ R112, R245, -R112 ;  /* 0x80000070f5707221 */ /* 0x000fe40000010000 */
        /* <DEDUP_REMOVED lines=49> */
[----:B------:R-:W-:Y:S01]  /*3af0*/  @P0 F2FP.BF16.PACK_AB R195, RZ, R195 ;  /* 0x000000c3ffc3023e */ /* 0x000fe200000010ff */
[-C--:B------:R-:W-:Y:S01]  /*3b00*/  IMAD.WIDE.U32 R112, R186, R117.reuse, c[0x0][0x248] ;  /* 0x00009200ba707625 */ /* 0x080fe200078e0075 */
[----:B------:R-:W-:Y:S02]  /*3b10*/  @P0 F2FP.BF16.PACK_AB R200, RZ, R200 ;  /* 0x000000c8ffc8023e */ /* 0x000fe400000010ff */
[----:B------:R-:W-:Y:S01]  /*3b20*/  @P0 F2FP.BF16.PACK_AB R206, RZ, R206 ;  /* 0x000000ceffce023e */ /* 0x000fe200000010ff */
[----:B------:R-:W-:Y:S01]  /*3b30*/  @P0 IMAD.WIDE.U32 R192, R192, R117, c[0x0][0x258] ;  /* 0x00009600c0c00625 */ /* 0x000fe200078e0075 */
[----:B------:R-:W-:-:S02]  /*3b40*/  @P0 F2FP.BF16.PACK_AB R205, RZ, R205 ;  /* 0x000000cdffcd023e */ /* 0x000fc400000010ff */
[----:B------:R-:W-:Y:S02]  /*3b50*/  @P0 PRMT R100, R106, 0x7610, R100 ;  /* 0x000076106a640816 */ /* 0x000fe40000000064 */
[----:B------:R-:W-:Y:S02]  /*3b60*/  @P0 PRMT R101, R107, 0x7610, R101 ;  /* 0x000076106b650816 */ /* 0x000fe40000000065 */
[----:B------:R-:W-:Y:S02]  /*3b70*/  @P0 PRMT R102, R207, 0x7610, R102 ;  /* 0x00007610cf660816 */ /* 0x000fe40000000066 */
[----:B------:R-:W-:Y:S02]  /*3b80*/  @P0 PRMT R103, R208, 0x7610, R103 ;  /* 0x00007610d0670816 */ /* 0x000fe40000000067 */
[----:B------:R-:W-:Y:S01]  /*3b90*/  F2FP.BF16.PACK_AB R107, R110, R204 ;  /* 0x000000cc6e6b723e */ /* 0x000fe200000010ff */
[----:B------:R-:W-:Y:S01]  /*3ba0*/  @P0 IMAD.WIDE.U32 R110, R186, R117, c[0x0][0x258] ;  /* 0x00009600ba6e0625 */ /* 0x000fe200078e0075 */
[----:B------:R-:W-:-:S02]  /*3bb0*/  @P0 PRMT R100, R100, 0x5410, R195 ;  /* 0x0000541064640816 */ /* 0x000fc400000000c3 */
[----:B------:R-:W-:Y:S02]  /*3bc0*/  @P0 PRMT R101, R101, 0x5410, R200 ;  /* 0x0000541065650816 */ /* 0x000fe400000000c8 */
[----:B------:R-:W-:Y:S02]  /*3bd0*/  @P0 PRMT R102, R102, 0x5410, R206 ;  /* 0x0000541066660816 */ /* 0x000fe400000000ce */
[----:B------:R-:W-:Y:S02]  /*3be0*/  @P0 PRMT R103, R103, 0x5410, R205 ;  /* 0x0000541067670816 */ /* 0x000fe400000000cd */
[----:B------:R-:W-:Y:S02]  /*3bf0*/  @P0 F2FP.BF16.PACK_AB R199, RZ, R199 ;  /* 0x000000c7ffc7023e */ /* 0x000fe400000010ff */
[----:B------:R-:W-:Y:S01]  /*3c00*/  @P0 F2FP.BF16.PACK_AB R198, RZ, R198 ;  /* 0x000000c6ffc6023e */ /* 0x000fe200000010ff */
[----:B------:R0:W-:Y:S01]  /*3c10*/  @P0 STG.E.128 [R110.64], R100 ;  /* 0x000000646e000986 */ /* 0x0001e2000c101d04 */
[----:B------:R-:W-:-:S02]  /*3c20*/  @P0 F2FP.BF16.PACK_AB R215, RZ, R215 ;  /* 0x000000d7ffd7023e */ /* 0x000fc400000010ff */
[----:B------:R-:W-:Y:S02]  /*3c30*/  @P0 F2FP.BF16.PACK_AB R218, RZ, R218 ;  /* 0x000000daffda023e */ /* 0x000fe400000010ff */
[----:B------:R-:W-:Y:S02]  /*3c40*/  F2FP.BF16.PACK_AB R106, R203, R202 ;  /* 0x000000cacb6a723e */ /* 0x000fe400000010ff */
[----:B------:R-:W-:Y:S02]  /*3c50*/  F2FP.BF16.PACK_AB R105, R201, R194 ;  /* 0x000000c2c969723e */ /* 0x000fe400000010ff */
[----:B------:R-:W-:Y:S02]  /*3c60*/  F2FP.BF16.PACK_AB R104, R108, R137 ;  /* 0x000000896c68723e */ /* 0x000fe400000010ff */
[----:B------:R-:W-:Y:S02]  /*3c70*/  @P0 F2FP.BF16.PACK_AB R197, RZ, R197 ;  /* 0x000000c5ffc5023e */ /* 0x000fe400000010ff */
[----:B------:R-:W-:Y:S01]  /*3c80*/  @P0 F2FP.BF16.PACK_AB R211, RZ, R211 ;  /* 0x000000d3ffd3023e */ /* 0x000fe200000010ff */
[----:B------:R1:W-:Y:S01]  /*3c90*/  STG.E.128 [R112.64], R104 ;  /* 0x0000006870007986 */ /* 0x0003e2000c101d04 */
[----:B------:R-:W-:-:S02]  /*3ca0*/  @P0 F2FP.BF16.PACK_AB R216, RZ, R216 ;  /* 0x000000d8ffd8023e */ /* 0x000fc400000010ff */
[----:B------:R-:W-:Y:S01]  /*3cb0*/  @P0 F2FP.BF16.PACK_AB R219, RZ, R219 ;  /* 0x000000dbffdb023e */ /* 0x000fe200000010ff */
[----:B0-----:R-:W-:Y:S01]  /*3cc0*/  @P0 IMAD.WIDE.U32 R110, R191, R117, c[0x0][0x258] ;  /* 0x00009600bf6e0625 */ /* 0x001fe200078e0075 */
[----:B------:R-:W-:Y:S02]  /*3cd0*/  @P0 PRMT R100, R199, 0x7610, R100 ;  /* 0x00007610c7640816 */ /* 0x000fe40000000064 */
[----:B------:R-:W-:Y:S02]  /*3ce0*/  @P0 PRMT R101, R198, 0x7610, R101 ;  /* 0x00007610c6650816 */ /* 0x000fe40000000065 */
[----:B------:R-:W-:Y:S02]  /*3cf0*/  IADD3 R108, R186, 0x80, RZ ;  /* 0x00000080ba6c7810 */ /* 0x000fe40007ffe0ff */
[----:B------:R-:W-:Y:S02]  /*3d00*/  @P0 PRMT R102, R215, 0x7610, R102 ;  /* 0x00007610d7660816 */ /* 0x000fe40000000066 */
[----:B------:R-:W-:-:S02]  /*3d10*/  @P0 PRMT R103, R218, 0x7610, R103 ;  /* 0x00007610da670816 */ /* 0x000fc40000000067 */
[----:B------:R-:W-:Y:S02]  /*3d20*/  @P0 PRMT R100, R100, 0x5410, R197 ;  /* 0x0000541064640816 */ /* 0x000fe400000000c5 */
[----:B------:R-:W-:Y:S02]  /*3d30*/  @P0 PRMT R101, R101, 0x5410, R211 ;  /* 0x0000541065650816 */ /* 0x000fe400000000d3 */
[----:B-1----:R-:W-:Y:S01]  /*3d40*/  F2FP.BF16.PACK_AB R104, R141, R109 ;  /* 0x0000006d8d68723e */ /* 0x002fe200000010ff */
[----:B------:R-:W-:Y:S01]  /*3d50*/  IMAD.WIDE.U32 R108, R117, R108, c[0x0][0x248] ;  /* 0x00009200756c7625 */ /* 0x000fe200078e006c */
[----:B------:R-:W-:Y:S02]  /*3d60*/  @P0 PRMT R102, R102, 0x5410, R216 ;  /* 0x0000541066660816 */ /* 0x000fe400000000d8 */
[----:B------:R-:W-:Y:S02]  /*3d70*/  @P0 PRMT R103, R103, 0x5410, R219 ;  /* 0x0000541067670816 */ /* 0x000fe400000000db */
[----:B------:R-:W-:-:S02]  /*3d80*/  F2FP.BF16.PACK_AB R107, R217, R220 ;  /* 0x000000dcd96b723e */ /* 0x000fc400000010ff */
[----:B------:R-:W-:Y:S01]  /*3d90*/  F2FP.BF16.PACK_AB R106, R213, R214 ;  /* 0x000000d6d56a723e */ /* 0x000fe200000010ff */
[----:B------:R0:W-:Y:S01]  /*3da0*/  @P0 STG.E.128 [R192.64], R100 ;  /* 0x00000064c0000986 */ /* 0x0001e2000c101d04 */
[----:B------:R-:W-:Y:S02]  /*3db0*/  F2FP.BF16.PACK_AB R105, R212, R196 ;  /* 0x000000c4d469723e */ /* 0x000fe400000010ff */
[----:B------:R-:W-:Y:S02]  /*3dc0*/  @P0 F2FP.BF16.PACK_AB R210, RZ, R210 ;  /* 0x000000d2ffd2023e */ /* 0x000fe400000010ff */
[----:B------:R-:W-:Y:S01]  /*3dd0*/  @P0 F2FP.BF16.PACK_AB R209, RZ, R209 ;  /* 0x000000d1ffd1023e */ /* 0x000fe200000010ff */
[----:B------:R1:W-:Y:S01]  /*3de0*/  STG.E.128 [R108.64], R104 ;  /* 0x000000686c007986 */ /* 0x0003e2000c101d04 */
[----:B------:R-:W-:Y:S02]  /*3df0*/  @P0 F2FP.BF16.PACK_AB R221, RZ, R221 ;  /* 0x000000ddffdd023e */ /* 0x000fe400000010ff */
        /* <DEDUP_REMOVED lines=30> */
[----:B------:R-:W-:Y:S02]  /*3fe0*/  @P0 PRMT R100, R124, 0x7610, R100 ;  /* 0x000076107c640816 */ /* 0x000fe40000000064 */
        /* <DEDUP_REMOVED lines=18> */
[-C--:B------:R-:W-:Y:S01]  /*4110*/  FMUL.FTZ R138, R138, R190.reuse ;  /* 0x000000be8a8a7220 */ /* 0x080fe20000410000 */
[----:B------:R-:W-:Y:S01]  /*4120*/  @P0 F2FP.BF16.PACK_AB R127, RZ, R127 ;  /* 0x0000007fff7f023e */ /* 0x000fe200000010ff */
[----:B------:R-:W-:Y:S01]  /*4130*/  FMUL.FTZ R130, R130, c[0x0][0x1e8] ;  /* 0x00007a0082827a20 */ /* 0x000fe20000410000 */
[----:B------:R-:W-:Y:S01]  /*4140*/  @P0 F2FP.BF16.PACK_AB R129, RZ, R129 ;  /* 0x00000081ff81023e */ /* 0x000fe200000010ff */
[----:B------:R-:W-:Y:S01]  /*4150*/  FMUL.FTZ R138, R138, c[0x0][0x1e8] ;  /* 0x00007a008a8a7a20 */ /* 0x000fe20000410000 */
[----:B------:R-:W-:Y:S02]  /*4160*/  @P0 F2FP.BF16.PACK_AB R131, RZ, R131 ;  /* 0x00000083ff83023e */ /* 0x000fe400000010ff */
[----:B------:R-:W-:Y:S01]  /*4170*/  SEL R194, RZ, 0x1, P2 ;  /* 0x00000001ffc27807 */ /* 0x000fe20001000000 */
[----:B0-----:R-:W-:Y:S01]  /*4180*/  FMUL.FTZ R110, R139, R190 ;  /* 0x000000be8b6e7220 */ /* 0x001fe20000410000 */
[----:B------:R-:W-:-:S02]  /*4190*/  @P0 F2FP.BF16.PACK_AB R139, RZ, R139 ;  /* 0x0000008bff8b023e */ /* 0x000fc400000010ff */
[----:B------:R-:W-:Y:S01]  /*41a0*/  @P0 PRMT R100, R127, 0x7610, R100 ;  /* 0x000076107f640816 */ /* 0x000fe20000000064 */
[----:B------:R-:W-:Y:S01]  /*41b0*/  FMUL.FTZ R110, R110, c[0x0][0x1e8] ;  /* 0x00007a006e6e7a20 */ /* 0x000fe20000410000 */
[----:B------:R-:W-:Y:S02]  /*41c0*/  @P0 PRMT R101, R129, 0x7610, R101 ;  /* 0x0000761081650816 */ /* 0x000fe40000000065 */
[----:B------:R-:W-:Y:S02]  /*41d0*/  @P0 PRMT R102, R131, 0x7610, R102 ;  /* 0x0000761083660816 */ /* 0x000fe40000000066 */
[----:B-1----:R-:W-:Y:S01]  /*41e0*/  @P0 F2FP.BF16.PACK_AB R109, RZ, R128 ;  /* 0x00000080ff6d023e */ /* 0x002fe200000010ff */
[-C--:B------:R-:W-:Y:S01]  /*41f0*/  FMUL.FTZ R128, R128, R190.reuse ;  /* 0x000000be80807220 */ /* 0x080fe20000410000 */
[----:B------:R-:W-:Y:S01]  /*4200*/  FSEL R107, R110, RZ, P5 ;  /* 0x000000ff6e6b7208 */ /* 0x000fe20002800000 */
[----:B------:R-:W-:Y:S01]  /*4210*/  FMUL.FTZ R190, R142, R190 ;  /* 0x000000be8ebe7220 */ /* 0x000fe20000410000 */
[----:B------:R-:W-:Y:S01]  /*4220*/  @P0 F2FP.BF16.PACK_AB R142, RZ, R142 ;  /* 0x0000008eff8e023e */ /* 0x000fe200000010ff */
        /* <DEDUP_REMOVED lines=10> */
[----:B------:R-:W-:-:S02]  /*42d0*/  F2FP.BF16.PACK_AB R104, R111, R116 ;  /* 0x000000746f68723e */ /* 0x000fc400000010ff */
[----:B------:R-:W-:Y:S01]  /*42e0*/  @P0 PRMT R101, R101, 0x5410, R112 ;  /* 0x0000541065650816 */ /* 0x000fe20000000070 */
[----:B------:R-:W-:Y:S01]  /*42f0*/  IMAD.WIDE.U32 R110, R117, R110, c[0x0][0x248] ;  /* 0x00009200756e7625 */ /* 0x000fe200078e006e */
        /* <DEDUP_REMOVED lines=10> */
.L_x_3907:
        /* <DEDUP_REMOVED lines=62> */
.L_x_3904:
[----:B------:R-:W0:Y:S01]  /*4780*/  S2UR UR6, SR_CTAID.X ;  /* 0x00000000000679c3 */ /* 0x000e220000002500 */
[----:B------:R-:W-:-:S02]  /*4790*/  MOV R9, 0x20 ;  /* 0x0000002000097802 */ /* 0x000fc40000000f00 */
[C---:B0-----:R-:W-:Y:S02]  /*47a0*/  LEA.HI R0, R153.reuse, UR6, RZ, 0x19 ;  /* 0x0000000699007c11 */ /* 0x041fe4000f8fc8ff */
[----:B------:R-:W-:-:S03]  /*47b0*/  LOP3.LUT R153, R153, 0x7f, RZ, 0xc0, !PT ;  /* 0x0000007f99997812 */ /* 0x000fc600078ec0ff */
        /* <DEDUP_REMOVED lines=25> */
.L_x_3905:
[----:B------:R-:W-:Y:S01]  /*4950*/  HFMA2.MMA R249, -RZ, RZ, 0, 9.5367431640625e-07 ;  /* 0x00000010fff97435 */ /* 0x000fe200000001ff */
[----:B------:R-:W-:-:S02]  /*4960*/  MOV R250, R104 ;  /* 0x0000006800fa7202 */ /* 0x000fc40000000f00 */
[----:B------:R-:W-:Y:S02]  /*4970*/  MOV R107, 0x1f ;  /* 0x0000001f006b7802 */ /* 0x000fe40000000f00 */
[----:B------:R-:W-:Y:S02]  /*4980*/  MOV R105, 0xffffffff ;  /* 0xffffffff00697802 */ /* 0x000fe40000000f00 */
[----:B------:R-:W-:Y:S02]  /*4990*/  MOV R251, 0x49b0 ;  /* 0x000049b000fb7802 */ /* 0x000fe40000000f00 */
[----:B-----5:R-:W-:Y:S05]  /*49a0*/  CALL.REL.NOINC `($__internal_49_$__cuda_sm70_shflsync_down_p) ;  /* 0x0000046000007944 */ /* 0x020fea0003c00000 */
[----:B-1----:R-:W-:Y:S01]  /*49b0*/  MOV R252, R107 ;  /* 0x0000006b00fc7202 */ /* 0x002fe20000000f00 */
[----:B------:R-:W-:Y:S05]  /*49c0*/  BRA `(.L_x_3909) ;  /* 0xffffd7c000007947 */ /* 0x000fea000383ffff */
.L_x_3906:
[----:B------:R-:W-:Y:S01]  /*49d0*/  HFMA2.MMA R249, -RZ, RZ, 0, 9.5367431640625e-07 ;  /* 0x00000010fff97435 */ /* 0x000fe200000001ff */
[----:B------:R-:W-:Y:S02]  /*49e0*/  MOV R250, R106 ;  /* 0x0000006a00fa7202 */ /* 0x000fe40000000f00 */
[----:B------:R-:W-:Y:S02]  /*49f0*/  MOV R107, 0x1f ;  /* 0x0000001f006b7802 */ /* 0x000fe40000000f00 */
[----:B------:R-:W-:-:S02]  /*4a00*/  MOV R105, 0xffffffff ;  /* 0xffffffff00697802 */ /* 0x000fc40000000f00 */
[----:B------:R-:W-:Y:S02]  /*4a10*/  MOV R251, 0x4a30 ;  /* 0x00004a3000fb7802 */ /* 0x000fe40000000f00 */
[----:B01---5:R-:W-:Y:S05]  /*4a20*/  CALL.REL.NOINC `($__internal_49_$__cuda_sm70_shflsync_down_p) ;  /* 0x000003e000007944 */ /* 0x023fea0003c00000 */
[----:B------:R-:W-:Y:S01]  /*4a30*/  FADD.FTZ R104, R104, R252 ;  /* 0x000000fc68687221 */ /* 0x000fe20000010000 */
[----:B------:R-:W-:Y:S01]  /*4a40*/  HFMA2.MMA R249, -RZ, RZ, 0, 4.76837158203125e-07 ;  /* 0x00000008fff97435 */ /* 0x000fe200000001ff */
[----:B-1----:R-:W-:Y:S01]  /*4a50*/  FADD.FTZ R106, R106, R107 ;  /* 0x0000006b6a6a7221 */ /* 0x002fe20000010000 */
[----:B------:R-:W-:Y:S02]  /*4a60*/  MOV R107, 0x1f ;  /* 0x0000001f006b7802 */ /* 0x000fe40000000f00 */
[----:B------:R-:W-:Y:S02]  /*4a70*/  MOV R105, 0xffffffff ;  /* 0xffffffff00697802 */ /* 0x000fe40000000f00 */
[----:B------:R-:W-:Y:S02]  /*4a80*/  MOV R250, R104 ;  /* 0x0000006800fa7202 */ /* 0x000fe40000000f00 */
[----:B------:R-:W-:Y:S02]  /*4a90*/  MOV R251, 0x4ab0 ;  /* 0x00004ab000fb7802 */ /* 0x000fe40000000f00 */
[----:B------:R-:W-:Y:S05]  /*4aa0*/  CALL.REL.NOINC `($__internal_49_$__cuda_sm70_shflsync_down_p) ;  /* 0x0000036000007944 */ /* 0x000fea0003c00000 */
[----:B------:R-:W-:Y:S01]  /*4ab0*/  HFMA2.MMA R249, -RZ, RZ, 0, 4.76837158203125e-07 ;  /* 0x00000008fff97435 */ /* 0x000fe200000001ff */
[----:B-1----:R-:W-:-:S02]  /*4ac0*/  MOV R252, R107 ;  /* 0x0000006b00fc7202 */ /* 0x002fc40000000f00 */
[----:B------:R-:W-:Y:S02]  /*4ad0*/  MOV R250, R106 ;  /* 0x0000006a00fa7202 */ /* 0x000fe40000000f00 */
[----:B------:R-:W-:Y:S02]  /*4ae0*/  MOV R107, 0x1f ;  /* 0x0000001f006b7802 */ /* 0x000fe40000000f00 */
[----:B------:R-:W-:Y:S02]  /*4af0*/  MOV R105, 0xffffffff ;  /* 0xffffffff00697802 */ /* 0x000fe40000000f00 */
[----:B------:R-:W-:Y:S02]  /*4b00*/  MOV R251, 0x4b20 ;  /* 0x00004b2000fb7802 */ /* 0x000fe40000000f00 */
[----:B------:R-:W-:Y:S05]  /*4b10*/  CALL.REL.NOINC `($__internal_49_$__cuda_sm70_shflsync_down_p) ;  /* 0x000002f000007944 */ /* 0x000fea0003c00000 */
[----:B------:R-:W-:Y:S01]  /*4b20*/  FADD.FTZ R104, R252, R104 ;  /* 0x00000068fc687221 */ /* 0x000fe20000010000 */
[----:B------:R-:W-:Y:S01]  /*4b30*/  HFMA2.MMA R249, -RZ, RZ, 0, 2.384185791015625e-07 ;  /* 0x00000004fff97435 */ /* 0x000fe200000001ff */
[----:B-1----:R-:W-:Y:S01]  /*4b40*/  FADD.FTZ R106, R106, R107 ;  /* 0x0000006b6a6a7221 */ /* 0x002fe20000010000 */
[----:B------:R-:W-:Y:S02]  /*4b50*/  MOV R107, 0x1f ;  /* 0x0000001f006b7802 */ /* 0x000fe40000000f00 */
[----:B------:R-:W-:-:S02]  /*4b60*/  MOV R105, 0xffffffff ;  /* 0xffffffff00697802 */ /* 0x000fc40000000f00 */
[----:B------:R-:W-:Y:S02]  /*4b70*/  MOV R250, R104 ;  /* 0x0000006800fa7202 */ /* 0x000fe40000000f00 */
[----:B------:R-:W-:Y:S02]  /*4b80*/  MOV R251, 0x4ba0 ;  /* 0x00004ba000fb7802 */ /* 0x000fe40000000f00 */
[----:B------:R-:W-:Y:S05]  /*4b90*/  CALL.REL.NOINC `($__internal_49_$__cuda_sm70_shflsync_down_p) ;  /* 0x0000027000007944 */ /* 0x000fea0003c00000 */
[----:B------:R-:W-:Y:S01]  /*4ba0*/  HFMA2.MMA R249, -RZ, RZ, 0, 2.384185791015625e-07 ;  /* 0x00000004fff97435 */ /* 0x000fe200000001ff */
[----:B-1----:R-:W-:Y:S02]  /*4bb0*/  MOV R252, R107 ;  /* 0x0000006b00fc7202 */ /* 0x002fe40000000f00 */
[----:B------:R-:W-:Y:S02]  /*4bc0*/  MOV R250, R106 ;  /* 0x0000006a00fa7202 */ /* 0x000fe40000000f00 */
[----:B------:R-:W-:Y:S02]  /*4bd0*/  MOV R107, 0x1f ;  /* 0x0000001f006b7802 */ /* 0x000fe40000000f00 */
[----:B------:R-:W-:Y:S02]  /*4be0*/  MOV R105, 0xffffffff ;  /* 0xffffffff00697802 */ /* 0x000fe40000000f00 */
[----:B------:R-:W-:-:S02]  /*4bf0*/  MOV R251, 0x4c10 ;  /* 0x00004c1000fb7802 */ /* 0x000fc40000000f00 */
[----:B------:R-:W-:Y:S05]  /*4c00*/  CALL.REL.NOINC `($__internal_49_$__cuda_sm70_shflsync_down_p) ;  /* 0x0000020000007944 */ /* 0x000fea0003c00000 */
[----:B------:R-:W-:Y:S01]  /*4c10*/  FADD.FTZ R104, R252, R104 ;  /* 0x00000068fc687221 */ /* 0x000fe20000010000 */
[----:B------:R-:W-:Y:S01]  /*4c20*/  HFMA2.MMA R249, -RZ, RZ, 0, 1.1920928955078125e-07 ;  /* 0x00000002fff97435 */ /* 0x000fe200000001ff */
[----:B-1----:R-:W-:Y:S01]  /*4c30*/  FADD.FTZ R106, R106, R107 ;  /* 0x0000006b6a6a7221 */ /* 0x002fe20000010000 */
[----:B------:R-:W-:-:S02]  /*4c40*/  MOV R107, 0x1f ;  /* 0x0000001f006b7802 */ /* 0x000fc40000000f00 */
[----:B------:R-:W-:Y:S02]  /*4c50*/  MOV R105, 0xffffffff ;  /* 0xffffffff00697802 */ /* 0x000fe40000000f00 */
[----:B------:R-:W-:Y:S02]  /*4c60*/  MOV R250, R104 ;  /* 0x0000006800fa7202 */ /* 0x000fe40000000f00 */
[----:B------:R-:W-:Y:S02]  /*4c70*/  MOV R251, 0x4c90 ;  /* 0x00004c9000fb7802 */ /* 0x000fe40000000f00 */
[----:B------:R-:W-:Y:S05]  /*4c80*/  CALL.REL.NOINC `($__internal_49_$__cuda_sm70_shflsync_down_p) ;  /* 0x0000018000007944 */ /* 0x000fea0003c00000 */
[----:B------:R-:W-:Y:S01]  /*4c90*/  HFMA2.MMA R249, -RZ, RZ, 0, 1.1920928955078125e-07 ;  /* 0x00000002fff97435 */ /* 0x000fe200000001ff */
[----:B-1----:R-:W-:Y:S02]  /*4ca0*/  MOV R252, R107 ;  /* 0x0000006b00fc7202 */ /* 0x002fe40000000f00 */
[----:B------:R-:W-:Y:S02]  /*4cb0*/  MOV R250, R106 ;  /* 0x0000006a00fa7202 */ /* 0x000fe40000000f00 */
[----:B------:R-:W-:Y:S02]  /*4cc0*/  MOV R107, 0x1f ;  /* 0x0000001f006b7802 */ /* 0x000fe40000000f00 */
[----:B------:R-:W-:-:S02]  /*4cd0*/  MOV R105, 0xffffffff ;  /* 0xffffffff00697802 */ /* 0x000fc40000000f00 */
[----:B------:R-:W-:Y:S02]  /*4ce0*/  MOV R251, 0x4d00 ;  /* 0x00004d0000fb7802 */ /* 0x000fe40000000f00 */
[----:B------:R-:W-:Y:S05]  /*4cf0*/  CALL.REL.NOINC `($__internal_49_$__cuda_sm70_shflsync_down_p) ;  /* 0x0000011000007944 */ /* 0x000fea0003c00000 */
[----:B------:R-:W-:Y:S01]  /*4d00*/  FADD.FTZ R104, R252, R104 ;  /* 0x00000068fc687221 */ /* 0x000fe20000010000 */
[----:B------:R-:W-:Y:S01]  /*4d10*/  HFMA2.MMA R249, -RZ, RZ, 0, 5.9604644775390625e-08 ;  /* 0x00000001fff97435 */ /* 0x000fe200000001ff */
[----:B-1----:R-:W-:Y:S01]  /*4d20*/  FADD.FTZ R252, R106, R107 ;  /* 0x0000006b6afc7221 */ /* 0x002fe20000010000 */
[----:B------:R-:W-:Y:S02]  /*4d30*/  MOV R107, 0x1f ;  /* 0x0000001f006b7802 */ /* 0x000fe40000000f00 */
[----:B------:R-:W-:Y:S02]  /*4d40*/  MOV R105, 0xffffffff ;  /* 0xffffffff00697802 */ /* 0x000fe40000000f00 */
[----:B------:R-:W-:Y:S02]  /*4d50*/  MOV R250, R104 ;  /* 0x0000006800fa7202 */ /* 0x000fe40000000f00 */
[----:B------:R-:W-:Y:S02]  /*4d60*/  MOV R251, 0x4d80 ;  /* 0x00004d8000fb7802 */ /* 0x000fe40000000f00 */
[----:B------:R-:W-:Y:S05]  /*4d70*/  CALL.REL.NOINC `($__internal_49_$__cuda_sm70_shflsync_down_p) ;  /* 0x0000009000007944 */ /* 0x000fea0003c00000 */
[----:B------:R-:W-:Y:S01]  /*4d80*/  HFMA2.MMA R249, -RZ, RZ, 0, 5.9604644775390625e-08 ;  /* 0x00000001fff97435 */ /* 0x000fe200000001ff */
[----:B-1----:R-:W-:-:S02]  /*4d90*/  MOV R106, R107 ;  /* 0x0000006b006a7202 */ /* 0x002fc40000000f00 */
[----:B------:R-:W-:Y:S02]  /*4da0*/  MOV R250, R252 ;  /* 0x000000fc00fa7202 */ /* 0x000fe40000000f00 */
[----:B------:R-:W-:Y:S02]  /*4db0*/  MOV R107, 0x1f ;  /* 0x0000001f006b7802 */ /* 0x000fe40000000f00 */
[----:B------:R-:W-:Y:S02]  /*4dc0*/  MOV R105, 0xffffffff ;  /* 0xffffffff00697802 */ /* 0x000fe40000000f00 */
[----:B------:R-:W-:Y:S02]  /*4dd0*/  MOV R251, 0x4df0 ;  /* 0x00004df000fb7802 */ /* 0x000fe40000000f00 */
[----:B------:R-:W-:Y:S05]  /*4de0*/  CALL.REL.NOINC `($__internal_49_$__cuda_sm70_shflsync_down_p) ;  /* 0x0000002000007944 */ /* 0x000fea0003c00000 */
[----:B-1----:R-:W-:Y:S01]  /*4df0*/  MOV R105, R107 ;  /* 0x0000006b00697202 */ /* 0x002fe20000000f00 */
[----:B------:R-:W-:Y:S05]  /*4e00*/  BRA `(.L_x_3910) ;  /* 0xffffd4a000007947 */ /* 0x000fea000383ffff */
        .weak           $__internal_49_$__cuda_sm70_shflsync_down_p
        .type           $__internal_49_$__cuda_sm70_shflsync_down_p,@function
        .size           $__internal_49_$__cuda_sm70_shflsync_down_p,(.L_x_14267 - $__internal_49_$__cuda_sm70_shflsync_down_p)
$__internal_49_$__cuda_sm70_shflsync_down_p:
[----:B------:R-:W-:Y:S04]  /*4e10*/  WARPSYNC R105 ;  /* 0x0000006900007348 */ /* 0x000fe80003800000 */
[----:B------:R0:W1:Y:S02]  /*4e20*/  SHFL.DOWN PT, R107, R250, R249, R107 ;  /* 0x080000f9fa6b7389 */ /* 0x00006400000e006b */
[----:B0-----:R-:W-:Y:S01]  /*4e30*/  MOV R250, R251 ;  /* 0x000000fb00fa7202 */ /* 0x001fe20000000f00 */
[----:B------:R-:W-:-:S06]  /*4e40*/  HFMA2.MMA R251, -RZ, RZ, 0, 0 ;  /* 0x00000000fffb7435 */ /* 0x000fcc00000001ff */
[----:B------:R-:W-:Y:S05]  /*4e50*/  RET.REL.NODEC R250 `(_ZN10layer_norm13ln_bwd_kernelINS_13Kernel_traitsIf13__nv_bfloat16S2_S2_fjLj5120ELj1ELj1ELj4ELj16ENS_18Kernel_traits_baseILj5120EfS2_S2_S2_fjLj128EEEEELb1ELb0ELb0ELb1EEEvNS_9BwdParamsE) ;  /* 0xffffb1a0fa007950 */ /* 0x000fea0003c3ffff */
.L_x_3911:
        /* <DEDUP_REMOVED lines=10> */
.L_x_14267:


//--------------------- .text._ZN10layer_norm22ln_bwd_finalize_kernelINS_22Kernel_traits_finalizeILj5120Ef13__nv_bfloat16S2_S2_fjLb0ELj1024ELj4ENS_18Kernel_traits_baseILj5120EfS2_S2_S2_fjLj1024EEEEELb0ELb0EEEvNS_9BwdParamsE --------------------------
	.section	.text._ZN10layer_norm22ln_bwd_finalize_kernelINS_22Kernel_traits_finalizeILj5120Ef13__nv_bfloat16S2_S2_fjLb0ELj1024ELj4ENS_18Kernel_traits_baseILj5120EfS2_S2_S2_fjLj1024EEEEELb0ELb0EEEvNS_9BwdParamsE,"ax",@progbits
	.sectioninfo	@"SHI_REGISTERS=30"
	.align	128
        .global         _ZN10layer_norm22ln_bwd_finalize_kernelINS_22Kernel_traits_finalizeILj5120Ef13__nv_bfloat16S2_S2_fjLb0ELj1024ELj4ENS_18Kernel_traits_baseILj5120EfS2_S2_S2_fjLj1024EEEEELb0ELb0EEEvNS_9BwdParamsE
        .type           _ZN10layer_norm22ln_bwd_finalize_kernelINS_22Kernel_traits_finalizeILj5120Ef13__nv_bfloat16S2_S2_fjLb0ELj1024ELj4ENS_18Kernel_traits_baseILj5120EfS2_S2_S2_fjLj1024EEEEELb0ELb0EEEvNS_9BwdParamsE,@function
        .size           _ZN10layer_norm22ln_bwd_finalize_kernelINS_22Kernel_traits_finalizeILj5120Ef13__nv_bfloat16S2_S2_fjLb0ELj1024ELj4ENS_18Kernel_traits_baseILj5120EfS2_S2_S2_fjLj1024EEEEELb0ELb0EEEvNS_9BwdParamsE,(.L_x_14268 - _ZN10layer_norm22ln_bwd_finalize_kernelINS_22Kernel_traits_finalizeILj5120Ef13__nv_bfloat16S2_S2_fjLb0ELj1024ELj4ENS_18Kernel_traits_baseILj5120EfS2_S2_S2_fjLj1024EEEEELb0ELb0EEEvNS_9BwdParamsE)
        .other          _ZN10layer_norm22ln_bwd_finalize_kernelINS_22Kernel_traits_finalizeILj5120Ef13__nv_bfloat16S2_S2_fjLb0ELj1024ELj4ENS_18Kernel_traits_baseILj5120EfS2_S2_S2_fjLj1024EEEEELb0ELb0EEEvNS_9BwdParamsE,@"STO_CUDA_ENTRY STV_DEFAULT"
_ZN10layer_norm22ln_bwd_finalize_kernelINS_22Kernel_traits_finalizeILj5120Ef13__nv_bfloat16S2_S2_fjLb0ELj1024ELj4ENS_18Kernel_traits_baseILj5120EfS2_S2_S2_fjLj1024EEEEELb0ELb0EEEvNS_9BwdParamsE:
.text._ZN10layer_norm22ln_bwd_finalize_kernelINS_22Kernel_traits_finalizeILj5120Ef13__nv_bfloat16S2_S2_fjLb0ELj1024ELj4ENS_18Kernel_traits_baseILj5120EfS2_S2_S2_fjLj1024EEEEELb0ELb0EEEvNS_9BwdParamsE:
        /* <DEDUP_REMOVED lines=19> */
.L_x_3925:
        /* <DEDUP_REMOVED lines=28> */
.L_x_3916:
        /* <DEDUP_REMOVED lines=35> */
.L_x_3915:
[----:B------:R-:W-:Y:S05]  /*0520*/  BSYNC B1 ;  /* 0x0000000000017941 */ /* 0x000fea0003800000 */
.L_x_3914:
        /* <DEDUP_REMOVED lines=23> */
.L_x_3918:
[----:B------:R-:W-:Y:S05]  /*06a0*/  BSYNC B1 ;  /* 0x0000000000017941 */ /* 0x000fea0003800000 */
.L_x_3917:
        /* <DEDUP_REMOVED lines=11> */
.L_x_3919:
[----:B------:R-:W-:Y:S05]  /*0760*/  BSYNC B1 ;  /* 0x0000000000017941 */ /* 0x000fea0003800000 */
.L_x_3913:
[----:B------:R-:W-:Y:S05]  /*0770*/  BSYNC B0 ;  /* 0x0000000000007941 */ /* 0x000fea0003800000 */
.L_x_3912:
        /* <DEDUP_REMOVED lines=11> */
.L_x_3926:
        /* <DEDUP_REMOVED lines=18> */
.L_x_3927:
[----:B---3--:R-:W-:Y:S02]  /*0950*/  FADD.FTZ R4, R4, R9 ;  /* 0x0000000904047221 */ /* 0x008fe40000010000 */
[----:B-12---:R-:W-:-:S03]  /*0960*/  FADD.FTZ R6, R5, R6 ;  /* 0x0000000605067221 */ /* 0x006fc60000010000 */
[----:B------:R1:W-:Y:S04]  /*0970*/  @!P1 STS [R17.X4+0x2000], R4 ;  /* 0x0020000411009388 */ /* 0x0003e80000004800 */
[----:B------:R1:W-:Y:S02]  /*0980*/  @!P1 STS [R17.X4+0x2080], R6 ;  /* 0x0020800611009388 */ /* 0x0003e40000004800 */
.L_x_3920:
[----:B0-----:R-:W-:Y:S01]  /*0990*/  SHF.L.U32 R2, R19, 0x1, RZ ;  /* 0x0000000113027819 */ /* 0x001fe200000006ff */
[----:B------:R-:W-:Y:S01]  /*09a0*/  WARPSYNC 0xffffffff ;  /* 0xffffffff00007948 */ /* 0x000fe20003800000 */
[----:B------:R-:W-:Y:S02]  /*09b0*/  BAR.SYNC.DEFER_BLOCKING 0x0 ;  /* 0x0000000000007b1d */ /* 0x000fe40000010000 */
[----:B------:R-:W-:-:S04]  /*09c0*/  ISETP.GE.U32.OR P1, PT, R2, c[0x0][0x168], P0 ;  /* 0x00005a0002007a0c */ /* 0x000fc80000726470 */
[----:B------:R-:W-:Y:S09]  /*09d0*/  BSSY B0, `(.L_x_3923) ;  /* 0x000000b000007945 */ /* 0x000ff20003800000 */
[----:B------:R-:W-:Y:S05]  /*09e0*/  @P1 BRA `(.L_x_3924) ;  /* 0x0000009000001947 */ /* 0x000fea0003800000 */
[----:B------:R-:W-:Y:S01]  /*09f0*/  IMAD.SHL.U32 R2, R0, 0x8, RZ ;  /* 0x0000000800027824 */ /* 0x000fe200078e00ff */
[----:B-1----:R-:W-:-:S04]  /*0a00*/  HFMA2.MMA R4, -RZ, RZ, 0, 4.76837158203125e-07 ;  /* 0x00000008ff047435 */ /* 0x002fc800000001ff */
[----:B------:R-:W-:-:S05]  /*0a10*/  LOP3.LUT R6, R2, 0xf8, RZ, 0xc0, !PT ;  /* 0x000000f802067812 */ /* 0x000fca00078ec0ff */
[----:B------:R-:W0:Y:S01]  /*0a20*/  LDS.64 R8, [R6+0x2000] ;  /* 0x0020000006087984 */ /* 0x000e220000000a00 */
[----:B------:R-:W-:-:S03]  /*0a30*/  IMAD.WIDE.U32 R2, R19, R4, c[0x0][0x268] ;  /* 0x00009a0013027625 */ /* 0x000fc600078e0004 */
[----:B------:R-:W1:Y:S01]  /*0a40*/  LDS.64 R10, [R6+0x2080] ;  /* 0x00208000060a7984 */ /* 0x000e620000000a00 */
[----:B------:R-:W-:-:S03]  /*0a50*/  IMAD.WIDE.U32 R4, R19, R4, c[0x0][0x260] ;  /* 0x0000980013047625 */ /* 0x000fc600078e0004 */
[----:B0-----:R0:W-:Y:S04]  /*0a60*/  STG.E.64 [R2.64], R8 ;  /* 0x0000000802007986 */ /* 0x0011e8000c101b04 */
[----:B-1----:R0:W-:Y:S02]  /*0a70*/  STG.E.64 [R4.64], R10 ;  /* 0x0000000a04007986 */ /* 0x0021e4000c101b04 */
.L_x_3924:
[----:B------:R-:W-:Y:S05]  /*0a80*/  BSYNC B0 ;  /* 0x0000000000007941 */ /* 0x000fea0003800000 */
.L_x_3923:
[C---:B------:R-:W-:Y:S02]  /*0a90*/  ISETP.GT.U32.AND P1, PT, R18.reuse, -0x1401, PT ;  /* 0xffffebff1200780c */ /* 0x040fe40003f24070 */
[----:B------:R-:W-:Y:S02]  /*0aa0*/  IADD3 R18, R18, 0x1400, RZ ;  /* 0x0000140012127810 */ /* 0x000fe40007ffe0ff */
[----:B------:R-:W-:-:S09]  /*0ab0*/  IADD3 R19, R19, 0xa00, RZ ;  /* 0x00000a0013137810 */ /* 0x000fd20007ffe0ff */
[----:B01----:R-:W-:Y:S05]  /*0ac0*/  @P1 BRA `(.L_x_3925) ;  /* 0xfffff66000001947 */ /* 0x003fea000383ffff */
[----:B------:R-:W-:Y:S05]  /*0ad0*/  EXIT ;  /* 0x000000000000794d */ /* 0x000fea0003800000 */
.L_x_3921:
[----:B--2---:R-:W-:Y:S01]  /*0ae0*/  IMAD.MOV.U32 R9, RZ, RZ, R5 ;  /* 0x000000ffff097224 */ /* 0x004fe200078e0005 */
[----:B------:R-:W-:Y:S01]  /*0af0*/  MOV R8, 0x1 ;  /* 0x0000000100087802 */ /* 0x000fe20000000f00 */
[----:B------:R-:W-:Y:S01]  /*0b00*/  IMAD.MOV.U32 R7, RZ, RZ, 0x1f ;  /* 0x0000001fff077424 */ /* 0x000fe200078e00ff */
[----:B------:R-:W-:Y:S02]  /*0b10*/  MOV R10, 0xffffffff ;  /* 0xffffffff000a7802 */ /* 0x000fe40000000f00 */
[----:B------:R-:W-:Y:S02]  /*0b20*/  MOV R2, 0xb40 ;  /* 0x00000b4000027802 */ /* 0x000fe40000000f00 */
[----:B01----:R-:W-:Y:S05]  /*0b30*/  CALL.REL.NOINC `($__internal_50_$__cuda_sm70_shflsync_bfly_p) ;  /* 0x000003b000007944 */ /* 0x003fea0003c00000 */
[----:B-1----:R-:W-:Y:S01]  /*0b40*/  IMAD.MOV.U32 R2, RZ, RZ, R7 ;  /* 0x000000ffff027224 */ /* 0x002fe200078e0007 */
[----:B0-----:R-:W-:Y:S05]  /*0b50*/  BRA `(.L_x_3926) ;  /* 0xfffffcd000007947 */ /* 0x001fea000383ffff */
.L_x_3922:
[----:B------:R-:W-:Y:S01]  /*0b60*/  HFMA2.MMA R8, -RZ, RZ, 0, 1.1920928955078125e-07 ;  /* 0x00000002ff087435 */ /* 0x000fe200000001ff */
[----:B------:R-:W-:Y:S01]  /*0b70*/  MOV R7, 0x1f ;  /* 0x0000001f00077802 */ /* 0x000fe20000000f00 */
[----:B------:R-:W-:Y:S01]  /*0b80*/  IMAD.MOV.U32 R10, RZ, RZ, -0x1 ;  /* 0xffffffffff0a7424 */ /* 0x000fe200078e00ff */
[----:B------:R-:W-:-:S03]  /*0b90*/  MOV R2, 0xbb0 ;  /* 0x00000bb000027802 */ /* 0x000fc60000000f00 */
[----:B012---:R-:W-:Y:S05]  /*0ba0*/  CALL.REL.NOINC `($__internal_50_$__cuda_sm70_shflsync_bfly_p) ;  /* 0x0000034000007944 */ /* 0x007fea0003c00000 */
[----:B0-----:R-:W-:Y:S01]  /*0bb0*/  HFMA2.MMA R8, -RZ, RZ, 0, 2.384185791015625e-07 ;  /* 0x00000004ff087435 */ /* 0x001fe200000001ff */
[----:B-1----:R-:W-:Y:S01]  /*0bc0*/  FADD.FTZ R9, R9, R7 ;  /* 0x0000000709097221 */ /* 0x002fe20000010000 */
[----:B------:R-:W-:Y:S01]  /*0bd0*/  MOV R7, 0x1f ;  /* 0x0000001f00077802 */ /* 0x000fe20000000f00 */
[----:B------:R-:W-:Y:S01]  /*0be0*/  IMAD.MOV.U32 R10, RZ, RZ, -0x1 ;  /* 0xffffffffff0a7424 */ /* 0x000fe200078e00ff */
[----:B------:R-:W-:-:S02]  /*0bf0*/  MOV R2, 0xc10 ;  /* 0x00000c1000027802 */ /* 0x000fc40000000f00 */
[----:B------:R-:W-:Y:S05]  /*0c00*/  CALL.REL.NOINC `($__internal_50_$__cuda_sm70_shflsync_bfly_p) ;  /* 0x000002e000007944 */ /* 0x000fea0003c00000 */
[----:B0-----:R-:W-:Y:S01]  /*0c10*/  HFMA2.MMA R8, -RZ, RZ, 0, 4.76837158203125e-07 ;  /* 0x00000008ff087435 */ /* 0x001fe200000001ff */
[----:B-1----:R-:W-:Y:S01]  /*0c20*/  FADD.FTZ R9, R9, R7 ;  /* 0x0000000709097221 */ /* 0x002fe20000010000 */
[----:B------:R-:W-:Y:S01]  /*0c30*/  MOV R7, 0x1f ;  /* 0x0000001f00077802 */ /* 0x000fe20000000f00 */
[----:B------:R-:W-:Y:S01]  /*0c40*/  IMAD.MOV.U32 R10, RZ, RZ, -0x1 ;  /* 0xffffffffff0a7424 */ /* 0x000fe200078e00ff */
[----:B------:R-:W-:-:S02]  /*0c50*/  MOV R2, 0xc70 ;  /* 0x00000c7000027802 */ /* 0x000fc40000000f00 */
[----:B------:R-:W-:Y:S05]  /*0c60*/  CALL.REL.NOINC `($__internal_50_$__cuda_sm70_shflsync_bfly_p) ;  /* 0x0000028000007944 */ /* 0x000fea0003c00000 */
[----:B-1----:R-:W-:Y:S01]  /*0c70*/  FADD.FTZ R6, R9, R7 ;  /* 0x0000000709067221 */ /* 0x002fe20000010000 */
[----:B0-----:R-:W-:Y:S01]  /*0c80*/  HFMA2.MMA R8, -RZ, RZ, 0, 9.5367431640625e-07 ;  /* 0x00000010ff087435 */ /* 0x001fe200000001ff */
[----:B------:R-:W-:Y:S01]  /*0c90*/  MOV R7, 0x1f ;  /* 0x0000001f00077802 */ /* 0x000fe20000000f00 */
[----:B------:R-:W-:Y:S01]  /*0ca0*/  IMAD.MOV.U32 R10, RZ, RZ, -0x1 ;  /* 0xffffffffff0a7424 */ /* 0x000fe200078e00ff */
[----:B------:R-:W-:-:S02]  /*0cb0*/  MOV R2, 0xce0 ;  /* 0x00000ce000027802 */ /* 0x000fc40000000f00 */
[----:B------:R-:W-:Y:S02]  /*0cc0*/  MOV R9, R6 ;  /* 0x0000000600097202 */ /* 0x000fe40000000f00 */
[----:B------:R-:W-:Y:S05]  /*0cd0*/  CALL.REL.NOINC `($__internal_50_$__cuda_sm70_shflsync_bfly_p) ;  /* 0x0000021000007944 */ /* 0x000fea0003c00000 */
[----:B0-----:R-:W-:Y:S01]  /*0ce0*/  HFMA2.MMA R8, -RZ, RZ, 0, 5.9604644775390625e-08 ;  /* 0x00000001ff087435 */ /* 0x001fe200000001ff */
[----:B-1----:R-:W-:Y:S01]  /*0cf0*/  MOV R5, R7 ;  /* 0x0000000700057202 */ /* 0x002fe20000000f00 */
[----:B------:R-:W-:Y:S01]  /*0d00*/  IMAD.MOV.U32 R9, RZ, RZ, R4 ;  /* 0x000000ffff097224 */ /* 0x000fe200078e0004 */
[----:B------:R-:W-:Y:S01]  /*0d10*/  MOV R7, 0x1f ;  /* 0x0000001f00077802 */ /* 0x000fe20000000f00 */
[----:B------:R-:W-:Y:S01]  /*0d20*/  IMAD.MOV.U32 R10, RZ, RZ, -0x1 ;  /* 0xffffffffff0a7424 */ /* 0x000fe200078e00ff */
[----:B------:R-:W-:Y:S02]  /*0d30*/  MOV R2, 0xd50 ;  /* 0x00000d5000027802 */ /* 0x000fe40000000f00 */
[----:B------:R-:W-:Y:S05]  /*0d40*/  CALL.REL.NOINC `($__internal_50_$__cuda_sm70_shflsync_bfly_p) ;  /* 0x000001a000007944 */ /* 0x000fea0003c00000 */
[----:B0-----:R-:W-:Y:S01]  /*0d50*/  HFMA2.MMA R8, -RZ, RZ, 0, 1.1920928955078125e-07 ;  /* 0x00000002ff087435 */ /* 0x001fe200000001ff */
[----:B-1----:R-:W-:Y:S01]  /*0d60*/  FADD.FTZ R9, R4, R7 ;  /* 0x0000000704097221 */ /* 0x002fe20000010000 */
[----:B------:R-:W-:Y:S01]  /*0d70*/  MOV R7, 0x1f ;  /* 0x0000001f00077802 */ /* 0x000fe20000000f00 */
[----:B------:R-:W-:Y:S01]  /*0d80*/  IMAD.MOV.U32 R10, RZ, RZ, -0x1 ;  /* 0xffffffffff0a7424 */ /* 0x000fe200078e00ff */
[----:B------:R-:W-:Y:S02]  /*0d90*/  MOV R2, 0xdb0 ;  /* 0x00000db000027802 */ /* 0x000fe40000000f00 */
[----:B------:R-:W-:Y:S05]  /*0da0*/  CALL.REL.NOINC `($__internal_50_$__cuda_sm70_shflsync_bfly_p) ;  /* 0x0000014000007944 */ /* 0x000fea0003c00000 */
        /* <DEDUP_REMOVED lines=12> */
[----:B0-----:R-:W-:Y:S01]  /*0e70*/  HFMA2.MMA R8, -RZ, RZ, 0, 9.5367431640625e-07 ;  /* 0x00000010ff087435 */ /* 0x001fe200000001ff */
[----:B-1----:R-:W-:Y:S01]  /*0e80*/  FADD.FTZ R9, R9, R7 ;  /* 0x0000000709097221 */ /* 0x002fe20000010000 */
[----:B------:R-:W-:Y:S01]  /*0e90*/  MOV R7, 0x1f ;  /* 0x0000001f00077802 */ /* 0x000fe20000000f00 */
[----:B------:R-:W-:Y:S01]  /*0ea0*/  IMAD.MOV.U32 R10, RZ, RZ, -0x1 ;  /* 0xffffffffff0a7424 */ /* 0x000fe200078e00ff */
[----:B------:R-:W-:-:S02]  /*0eb0*/  MOV R2, 0xed0 ;  /* 0x00000ed000027802 */ /* 0x000fc40000000f00 */
[----:B------:R-:W-:Y:S05]  /*0ec0*/  CALL.REL.NOINC `($__internal_50_$__cuda_sm70_shflsync_bfly_p) ;  /* 0x0000002000007944 */ /* 0x000fea0003c00000 */
[----:B-1----:R-:W-:Y:S01]  /*0ed0*/  MOV R4, R7 ;  /* 0x0000000700047202 */ /* 0x002fe20000000f00 */
[----:B0-----:R-:W-:Y:S05]  /*0ee0*/  BRA `(.L_x_3927) ;  /* 0xfffffa6000007947 */ /* 0x001fea000383ffff */
        .weak           $__internal_50_$__cuda_sm70_shflsync_bfly_p
        .type           $__internal_50_$__cuda_sm70_shflsync_bfly_p,@function
        .size           $__internal_50_$__cuda_sm70_shflsync_bfly_p,(.L_x_14268 - $__internal_50_$__cuda_sm70_shflsync_bfly_p)
$__internal_50_$__cuda_sm70_shflsync_bfly_p:
[----:B------:R-:W-:Y:S01]  /*0ef0*/  HFMA2.MMA R3, -RZ, RZ, 0, 0 ;  /* 0x00000000ff037435 */ /* 0x000fe200000001ff */
[----:B------:R-:W-:Y:S04]  /*0f00*/  WARPSYNC R10 ;  /* 0x0000000a00007348 */ /* 0x000fe80003800000 */
[----:B------:R0:W1:Y:S01]  /*0f10*/  SHFL.BFLY PT, R7, R9, R8, R7 ;  /* 0x0c00000809077389 */ /* 0x00006200000e0007 */
[----:B------:R-:W-:Y:S05]  /*0f20*/  RET.REL.NODEC R2 `(_ZN10layer_norm22ln_bwd_finalize_kernelINS_22Kernel_traits_finalizeILj5120Ef13__nv_bfloat16S2_S2_fjLb0ELj1024ELj4ENS_18Kernel_traits_baseILj5120EfS2_S2_S2_fjLj1024EEEEELb0ELb0EEEvNS_9BwdParamsE) ;  /* 0xfffff0d002007950 */ /* 0x000fea0003c3ffff */
.L_x_3928:
        /* <DEDUP_REMOVED lines=13> */
.L_x_14268:


//--------------------- .text._ZN10layer_norm13ln_bwd_kernelINS_13Kernel_traitsIf13__nv_bfloat16S2_S2_fjLj5120ELj1ELj1ELj4ELj16ENS_18Kernel_traits_baseILj5120EfS2_S2_S2_fjLj128EEEEELb1ELb0ELb1ELb0EEEvNS_9BwdParamsE --------------------------
	.section	.text._ZN10layer_norm13ln_bwd_kernelINS_13Kernel_traitsIf13__nv_bfloat16S2_S2_fjLj5120ELj1ELj1ELj4ELj16ENS_18Kernel_traits_baseILj5120EfS2_S2_S2_fjLj128EEEEELb1ELb0ELb1ELb0EEEvNS_9BwdParamsE,"ax",@progbits
	.sectioninfo	@"SHI_REGISTERS=255"
	.align	128
        .global         _ZN10layer_norm13ln_bwd_kernelINS_13Kernel_traitsIf13__nv_bfloat16S2_S2_fjLj5120ELj1ELj1ELj4ELj16ENS_18Kernel_traits_baseILj5120EfS2_S2_S2_fjLj128EEEEELb1ELb0ELb1ELb0EEEvNS_9BwdParamsE
        .type           _ZN10layer_norm13ln_bwd_kernelINS_13Kernel_traitsIf13__nv_bfloat16S2_S2_fjLj5120ELj1ELj1ELj4ELj16ENS_18Kernel_traits_baseILj5120EfS2_S2_S2_fjLj128EEEEELb1ELb0ELb1ELb0EEEvNS_9BwdParamsE,@function
        .size           _ZN10layer_norm13ln_bwd_kernelINS_13Kernel_traitsIf13__nv_bfloat16S2_S2_fjLj5120ELj1ELj1ELj4ELj16ENS_18Kernel_traits_baseILj5120EfS2_S2_S2_fjLj128EEEEELb1ELb0ELb1ELb0EEEvNS_9BwdParamsE,(.L_x_14269 - _ZN10layer_norm13ln_bwd_kernelINS_13Kernel_traitsIf13__nv_bfloat16S2_S2_fjLj5120ELj1ELj1ELj4ELj16ENS_18Kernel_traits_baseILj5120EfS2_S2_S2_fjLj128EEEEELb1ELb0ELb1ELb0EEEvNS_9BwdParamsE)
        .other          _ZN10layer_norm13ln_bwd_kernelINS_13Kernel_traitsIf13__nv_bfloat16S2_S2_fjLj5120ELj1ELj1ELj4ELj16ENS_18Kernel_traits_baseILj5120EfS2_S2_S2_fjLj128EEEEELb1ELb0ELb1ELb0EEEvNS_9BwdParamsE,@"STO_CUDA_ENTRY STV_DEFAULT"
_ZN10layer_norm13ln_bwd_kernelINS_13Kernel_traitsIf13__nv_bfloat16S2_S2_fjLj5120ELj1ELj1ELj4ELj16ENS_18Kernel_traits_baseILj5120EfS2_S2_S2_fjLj128EEEEELb1ELb0ELb1ELb0EEEvNS_9BwdParamsE:
.text._ZN10layer_norm13ln_bwd_kernelINS_13Kernel_traitsIf13__nv_bfloat16S2_S2_fjLj5120ELj1ELj1ELj4ELj16ENS_18Kernel_traits_baseILj5120EfS2_S2_S2_fjLj128EEEEELb1ELb0ELb1ELb0EEEvNS_9BwdParamsE:
[----:B------:R-:W-:-:S05]  /*0000*/  IMAD.MOV.U32 R1, RZ, RZ, c[0x0][0x28] ;  /* 0x00000a00ff017624 */ /* 0x000fca00078e00ff */
[----:B------:R-:W-:-:S05]  /*0010*/  IADD3 R1, R1, -0x20, RZ ;  /* 0xffffffe001017810 */ /* 0x000fca0007ffe0ff */
[----:B------:R0:W2:Y:S04]  /*0020*/  LDL.64 R16, [R1+0x10] ;  /* 0x0000100001107983 */ /* 0x0000a80000100a00 */
[----:B------:R0:W2:Y:S01]  /*0030*/  LDL.64 R18, [R1+0x18] ;  /* 0x0000180001127983 */ /* 0x0000a20000100a00 */
[----:B------:R-:W-:Y:S01]  /*0040*/  IMAD.MOV.U32 R0, RZ, RZ, c[0x0][0x168] ;  /* 0x00005a00ff007624 */ /* 0x000fe200078e00ff */
[----:B------:R-:W-:Y:S02]  /*0050*/  ULDC.64 UR4, c[0x0][0x118] ;  /* 0x0000460000047ab9 */ /* 0x000fe40000000a00 */
[----:B------:R-:W1:Y:S02]  /*0060*/  S2R R12, SR_TID.X ;  /* 0x00000000000c7919 */ /* 0x000e640000002100 */
[----:B------:R-:W-:-:S04]  /*0070*/  SHF.R.S32.HI R0, RZ, 0x1f, R0 ;  /* 0x0000001fff007819 */ /* 0x000fc80000011400 */
[----:B------:R-:W-:Y:S02]  /*0080*/  LEA.HI R0, R0, c[0x0][0x168], RZ, 0x3 ;  /* 0x00005a0000007a11 */ /* 0x000fe400078f18ff */
[C---:B-1----:R-:W-:Y:S02]  /*0090*/  LOP3.LUT R3, R12.reuse, 0x7f, RZ, 0xc, !PT ;  /* 0x0000007f0c037812 */ /* 0x042fe400078e0cff */
[----:B------:R-:W-:Y:S02]  /*00a0*/  LOP3.LUT R4, R12, 0x7f, RZ, 0xc0, !PT ;  /* 0x0000007f0c047812 */ /* 0x000fe400078ec0ff */
[----:B------:R-:W-:-:S04]  /*00b0*/  LEA.HI.SX32 R0, R0, R3, 0x1d ;  /* 0x0000000300007211 */ /* 0x000fc800078feaff */
[C---:B------:R-:W-:Y:S02]  /*00c0*/  LOP3.LUT P4, RZ, R0.reuse, 0xffffff80, RZ, 0xc0, !PT ;  /* 0xffffff8000ff7812 */ /* 0x040fe4000788c0ff */
[C---:B------:R-:W-:Y:S02]  /*00d0*/  ISETP.GE.U32.AND P3, PT, R0.reuse, 0x100, PT ;  /* 0x000001000000780c */ /* 0x040fe40003f66070 */
[C---:B------:R-:W-:Y:S02]  /*00e0*/  ISETP.GE.U32.AND P0, PT, R0.reuse, 0x180, PT ;  /* 0x000001800000780c */ /* 0x040fe40003f06070 */
[C---:B------:R-:W-:Y:S01]  /*00f0*/  ISETP.GE.U32.AND P1, PT, R0.reuse, 0x200, PT ;  /* 0x000002000000780c */ /* 0x040fe20003f26070 */
[----:B------:R-:W1:Y:S01]  /*0100*/  S2UR UR6, SR_CTAID.X ;  /* 0x00000000000679c3 */ /* 0x000e620000002500 */
[----:B------:R-:W-:-:S05]  /*0110*/  ISETP.GE.U32.AND P2, PT, R0, 0x280, PT ;  /* 0x000002800000780c */ /* 0x000fca0003f46070 */
[----:B------:R-:W-:Y:S02]  /*0120*/  @P4 MOV R3, 0x20 ;  /* 0x0000002000034802 */ /* 0x000fe40000000f00 */
[----:B------:R-:W-:Y:S02]  /*0130*/  @P3 IMAD.MOV.U32 R7, RZ, RZ, 0x20 ;  /* 0x00000020ff073424 */ /* 0x000fe400078e00ff */
[----:B------:R-:W-:Y:S02]  /*0140*/  @P0 IMAD.MOV.U32 R9, RZ, RZ, 0x20 ;  /* 0x00000020ff090424 */ /* 0x000fe400078e00ff */
[C---:B------:R-:W-:Y:S01]  /*0150*/  @P4 IMAD.WIDE.U32 R2, R4.reuse, R3, c[0x0][0x1b0] ;  /* 0x00006c0004024625 */ /* 0x040fe200078e0003 */
[----:B------:R-:W-:Y:S02]  /*0160*/  @P4 LOP3.LUT R4, R4, 0x80, RZ, 0xfc, !PT ;  /* 0x0000008004044812 */ /* 0x000fe400078efcff */
[----:B------:R-:W-:Y:S01]  /*0170*/  @P1 MOV R11, 0x20 ;  /* 0x00000020000b1802 */ /* 0x000fe20000000f00 */
[----:B------:R-:W-:Y:S01]  /*0180*/  @P2 IMAD.MOV.U32 R5, RZ, RZ, 0x20 ;  /* 0x00000020ff052424 */ /* 0x000fe200078e00ff */
[----:B------:R1:W5:Y:S01]  /*0190*/  @P4 LDG.E.128 R32, [R2.64+0x10] ;  /* 0x0000100402204981 */ /* 0x000362000c1e1d00 */
[C---:B------:R-:W-:Y:S01]  /*01a0*/  @P3 IMAD.WIDE.U32 R6, R4.reuse, R7, c[0x0][0x1b0] ;  /* 0x00006c0004063625 */ /* 0x040fe200078e0007 */
[----:B------:R-:W-:-:S04]  /*01b0*/  @P3 IADD3 R4, R4, 0x80, RZ ;  /* 0x0000008004043810 */ /* 0x000fc80007ffe0ff */
[----:B------:R0:W5:Y:S01]  /*01c0*/  @P3 LDG.E.128 R36, [R6.64] ;  /* 0x0000000406243981 */ /* 0x000162000c1e1d00 */
[C---:B------:R-:W-:Y:S01]  /*01d0*/  @P0 IMAD.WIDE.U32 R8, R4.reuse, R9, c[0x0][0x1b0] ;  /* 0x00006c0004080625 */ /* 0x040fe200078e0009 */
[----:B------:R-:W-:Y:S02]  /*01e0*/  @P0 IADD3 R4, R4, 0x80, RZ ;  /* 0x0000008004040810 */ /* 0x000fe40007ffe0ff */
[----:B------:R0:W5:Y:S03]  /*01f0*/  @P3 LDG.E.128 R40, [R6.64+0x10] ;  /* 0x0000100406283981 */ /* 0x000166000c1e1d00 */
[C---:B------:R-:W-:Y:S01]  /*0200*/  @P1 IMAD.WIDE.U32 R10, R4.reuse, R11, c[0x0][0x1b0] ;  /* 0x00006c00040a1625 */ /* 0x040fe200078e000b */
[----:B------:R0:W5:Y:S01]  /*0210*/  @P0 LDG.E.128 R44, [R8.64] ;  /* 0x00000004082c0981 */ /* 0x000162000c1e1d00 */
[----:B------:R-:W-:-:S03]  /*0220*/  @P1 IADD3 R4, R4, 0x80, RZ ;  /* 0x0000008004041810 */ /* 0x000fc60007ffe0ff */
[----:B------:R0:W5:Y:S04]  /*0230*/  @P0 LDG.E.128 R48, [R8.64+0x10] ;  /* 0x0000100408300981 */ /* 0x000168000c1e1d00 */
[----:B------:R0:W5:Y:S04]  /*0240*/  @P1 LDG.E.128 R52, [R10.64] ;  /* 0x000000040a341981 */ /* 0x000168000c1e1d00 */
[----:B------:R0:W5:Y:S04]  /*0250*/  @P1 LDG.E.128 R56, [R10.64+0x10] ;  /* 0x000010040a381981 */ /* 0x000168000c1e1d00 */
[----:B--2---:R1:W2:Y:S01]  /*0260*/  @P4 LDG.E.128 R16, [R2.64] ;  /* 0x0000000402104981 */ /* 0x0042a2000c1e1d00 */
[----:B------:R-:W-:-:S05]  /*0270*/  @P2 IMAD.WIDE.U32 R4, R4, R5, c[0x0][0x1b0] ;  /* 0x00006c0004042625 */ /* 0x000fca00078e0005 */
[----:B------:R0:W5:Y:S01]  /*0280*/  @P2 LDG.E.128 R60, [R4.64] ;  /* 0x00000004043c2981 */ /* 0x000162000c1e1d00 */
[----:B-1----:R-:W-:-:S03]  /*0290*/  LEA.HI R3, R12, UR6, RZ, 0x19 ;  /* 0x000000060c037c11 */ /* 0x002fc6000f8fc8ff */
[----:B------:R0:W5:Y:S01]  /*02a0*/  @P2 LDG.E.128 R64, [R4.64+0x10] ;  /* 0x0000100404402981 */ /* 0x000162000c1e1d00 */
        /* <DEDUP_REMOVED lines=42> */
[----:B------:R0:W-:Y:S01]  /*0550*/  @P4 STL.64 [R1+0x18], R18 ;  /* 0x0000181201004387 */ /* 0x0001e20000100a00 */
[----:B------:R-:W-:Y:S05]  /*0560*/  @P2 BRA `(.L_x_3929) ;  /* 0x0000680000002947 */ /* 0x000fea0003800000 */
[----:B------:R-:W-:Y:S01]  /*0570*/  IMAD.MOV.U32 R2, RZ, RZ, 0x1 ;  /* 0x00000001ff027424 */ /* 0x000fe200078e00ff */
[----:B------:R-:W-:-:S04]  /*0580*/  HFMA2.MMA R69, -RZ, RZ, 0, 0 ;  /* 0x00000000ff457435 */ /* 0x000fc800000001ff */
[----:B------:R1:W-:Y:S04]  /*0590*/  STL.S16 [R1+0xc], R2 ;  /* 0x00000c0201007387 */ /* 0x0003e80000100600 */
.L_x_4081:
[----:B-1----:R-:W-:-:S04]  /*05a0*/  IMAD.MOV.U32 R2, RZ, RZ, 0x4 ;  /* 0x00000004ff027424 */ /* 0x002fc800078e00ff */
[----:B------:R-:W-:-:S05]  /*05b0*/  IMAD.WIDE R172, R3, R2, c[0x0][0x1d8] ;  /* 0x0000760003ac7625 */ /* 0x000fca00078e0202 */
[----:B------:R1:W2:Y:S01]  /*05c0*/  LDG.E R15, [R172.64] ;  /* 0x00000004ac0f7981 */ /* 0x0002a2000c1e1900 */
[----:B------:R-:W-:-:S04]  /*05d0*/  IMAD.WIDE R174, R3, R2, c[0x0][0x1a8] ;  /* 0x00006a0003ae7625 */ /* 0x000fc800078e0202 */
[----:B-1----:R-:W-:-:S05]  /*05e0*/  IMAD.WIDE R172, R3, R2, c[0x0][0x1a0] ;  /* 0x0000680003ac7625 */ /* 0x002fca00078e0202 */
[----:B0----5:R0:W5:Y:S02]  /*05f0*/  LDG.E R11, [R172.64] ;  /* 0x00000004ac0b7981 */ /* 0x021164000c1e1900 */
[C---:B0-----:R-:W-:Y:S02]  /*0600*/  IMAD.WIDE R172, R3.reuse, R2, c[0x0][0x1d0] ;  /* 0x0000740003ac7625 */ /* 0x041fe400078e0202 */
[----:B------:R0:W5:Y:S04]  /*0610*/  LDG.E R2, [R174.64] ;  /* 0x00000004ae027981 */ /* 0x000168000c1e1900 */
[----:B------:R-:W1:Y:S01]  /*0620*/  S2R R176, SR_TID.X ;  /* 0x0000000000b07919 */ /* 0x000e620000002100 */
[----:B------:R-:W-:-:S03]  /*0630*/  IMAD R4, R3, c[0x0][0x168], RZ ;  /* 0x00005a0003047a24 */ /* 0x000fc600078e02ff */
[----:B------:R1:W5:Y:S01]  /*0640*/  LDG.E R12, [R172.64] ;  /* 0x00000004ac0c7981 */ /* 0x000362000c1e1900 */
[----:B------:R-:W-:Y:S01]  /*0650*/  BSSY B0, `(.L_x_3930) ;  /* 0x000022d000007945 */ /* 0x000fe20003800000 */
[----:B------:R-:W-:-:S04]  /*0660*/  SHF.R.S32.HI R177, RZ, 0x1f, R4 ;  /* 0x0000001fffb17819 */ /* 0x000fc80000011404 */
[----:B------:R-:W-:Y:S02]  /*0670*/  LEA.HI R4, R177, R4, RZ, 0x3 ;  /* 0x00000004b1047211 */ /* 0x000fe400078f18ff */
[----:B-1----:R-:W-:Y:S01]  /*0680*/  LOP3.LUT R173, R176, 0x7f, RZ, 0xc0, !PT ;  /* 0x0000007fb0ad7812 */ /* 0x002fe200078ec0ff */
[----:B------:R-:W-:-:S03]  /*0690*/  IMAD.MOV.U32 R176, RZ, RZ, 0x10 ;  /* 0x00000010ffb07424 */ /* 0x000fc600078e00ff */
[----:B------:R-:W-:-:S05]  /*06a0*/  LEA.HI.SX32 R4, R4, R173, 0x1d ;  /* 0x000000ad04047211 */ /* 0x000fca00078feaff */
[----:B------:R-:W-:Y:S01]  /*06b0*/  IMAD.WIDE.U32 R206, R4, R176, c[0x0][0x218] ;  /* 0x0000860004ce7625 */ /* 0x000fe200078e00b0 */
[----:B--2---:R-:W-:-:S13]  /*06c0*/  ISETP.GT.AND P2, PT, R15, RZ, PT ;  /* 0x000000ff0f00720c */ /* 0x004fda0003f44270 */
[----:B------:R-:W-:Y:S05]  /*06d0*/  @P2 BRA `(.L_x_3931) ;  /* 0x0000045000002947 */ /* 0x000fea0003800000 */
[----:B0----5:R-:W-:Y:S01]  /*06e0*/  ISETP.GE.AND P3, PT, R12, 0x1, PT ;  /* 0x000000010c00780c */ /* 0x021fe20003f66270 */
[----:B------:R-:W-:Y:S01]  /*06f0*/  BSSY B1, `(.L_x_3932) ;  /* 0x0000012000017945 */ /* 0x000fe20003800000 */
[----:B------:R-:W-:-:S11]  /*0700*/  LOP3.LUT P4, RZ, R0, 0xffffff80, RZ, 0xc0, !PT ;  /* 0xffffff8000ff7812 */ /* 0x000fd6000788c0ff */
[----:B------:R-:W-:-:S05]  /*0710*/  @P3 IADD3 R11, R12, -0x1, RZ ;  /* 0xffffffff0c0b3810 */ /* 0x000fca0007ffe0ff */
[----:B------:R-:W-:-:S05]  /*0720*/  @P3 IMAD R11, R11, c[0x0][0x168], RZ ;  /* 0x00005a000b0b3a24 */ /* 0x000fca00078e02ff */
[----:B------:R-:W-:-:S04]  /*0730*/  @P3 SHF.R.S32.HI R15, RZ, 0x1f, R11 ;  /* 0x0000001fff0f3819 */ /* 0x000fc8000001140b */
[----:B------:R-:W-:Y:S02]  /*0740*/  @P3 LEA.HI R15, R15, R11, RZ, 0x3 ;  /* 0x0000000b0f0f3211 */ /* 0x000fe400078f18ff */
[----:B------:R-:W-:Y:S02]  /*0750*/  MOV R11, RZ ;  /* 0x000000ff000b7202 */ /* 0x000fe40000000f00 */
[----:B------:R-:W-:Y:S01]  /*0760*/  @P3 LEA.HI.SX32 R11, R15, R173, 0x1d ;  /* 0x000000ad0f0b3211 */ /* 0x000fe200078feaff */
[----:B------:R-:W-:Y:S01]  /*0770*/  IMAD.MOV.U32 R15, RZ, RZ, R4 ;  /* 0x000000ffff0f7224 */ /* 0x000fe200078e0004 */
[----:B------:R-:W-:Y:S05]  /*0780*/  @!P4 BRA `(.L_x_3933) ;  /* 0x000000800000c947 */ /* 0x000fea0003800000 */
[----:B------:R-:W-:-:S04]  /*0790*/  ISETP.NE.U32.AND P3, PT, RZ, c[0x0][0x218], PT ;  /* 0x00008600ff007a0c */ /* 0x000fc80003f65070 */
[----:B------:R-:W-:Y:S01]  /*07a0*/  ISETP.NE.AND.EX P3, PT, RZ, c[0x0][0x21c], PT, P3 ;  /* 0x00008700ff007a0c */ /* 0x000fe20003f65330 */
[----:B------:R-:W-:-:S04]  /*07b0*/  IMAD.MOV.U32 R172, RZ, RZ, 0x8 ;  /* 0x00000008ffac7424 */ /* 0x000fc800078e00ff */
[----:B------:R-:W-:-:S05]  /*07c0*/  IMAD.WIDE.U32 R172, R11, R172, c[0x0][0x190] ;  /* 0x000064000bac7625 */ /* 0x000fca00078e00ac */
[----:B------:R0:W5:Y:S04]  /*07d0*/  LDG.E.64 R182, [R172.64] ;  /* 0x00000004acb67981 */ /* 0x000168000c1e1b00 */
[----:B------:R0:W5:Y:S01]  /*07e0*/  @P3 LDG.E.128 R144, [R206.64] ;  /* 0x00000004ce903981 */ /* 0x000162000c1e1d00 */
[----:B------:R-:W-:Y:S02]  /*07f0*/  IADD3 R11, R11, 0x80, RZ ;  /* 0x000000800b0b7810 */ /* 0x000fe40007ffe0ff */
[----:B------:R-:W-:Y:S02]  /*0800*/  IADD3 R15, R4, 0x80, RZ ;  /* 0x00000080040f7810 */ /* 0x000fe40007ffe0ff */
.L_x_3933:
[----:B------:R-:W-:Y:S05]  /*0810*/  BSYNC B1 ;  /* 0x0000000000017941 */ /* 0x000fea0003800000 */
.L_x_3932:
[----:B------:R-:W-:Y:S01]  /*0820*/  ISETP.GE.U32.AND P3, PT, R0, 0x100, PT ;  /* 0x000001000000780c */ /* 0x000fe20003f66070 */
[----:B------:R-:W-:-:S12]  /*0830*/  BSSY B1, `(.L_x_3934) ;  /* 0x000000b000017945 */ /* 0x000fd80003800000 */
[----:B------:R-:W-:Y:S05]  /*0840*/  @!P3 BRA `(.L_x_3935) ;  /* 0x000000900000b947 */ /* 0x000fea0003800000 */
[----:B------:R-:W-:-:S04]  /*0850*/  ISETP.NE.U32.AND P3, PT, RZ, c[0x0][0x218], PT ;  /* 0x00008600ff007a0c */ /* 0x000fc80003f65070 */
[----:B------:R-:W-:Y:S01]  /*0860*/  ISETP.NE.AND.EX P3, PT, RZ, c[0x0][0x21c], PT, P3 ;  /* 0x00008700ff007a0c */ /* 0x000fe20003f65330 */
[----:B------:R-:W-:-:S12]  /*0870*/  HFMA2.MMA R174, -RZ, RZ, 0, 4.76837158203125e-07 ;  /* 0x00000008ffae7435 */ /* 0x000fd800000001ff */
[----:B0-----:R-:W-:-:S05]  /*0880*/  @P3 IMAD.WIDE.U32 R172, R15, R176, c[0x0][0x218] ;  /* 0x000086000fac3625 */ /* 0x001fca00078e00b0 */
[----:B------:R0:W5:Y:S02]  /*0890*/  @P3 LDG.E.128 R28, [R172.64] ;  /* 0x00000004ac1c3981 */ /* 0x000164000c1e1d00 */
[----:B0-----:R-:W-:-:S05]  /*08a0*/  IMAD.WIDE.U32 R172, R11, R174, c[0x0][0x190] ;  /* 0x000064000bac7625 */ /* 0x001fca00078e00ae */
[----:B------:R0:W5:Y:S01]  /*08b0*/  LDG.E.64 R184, [R172.64] ;  /* 0x00000004acb87981 */ /* 0x000162000c1e1b00 */
[----:B------:R-:W-:Y:S02]  /*08c0*/  IADD3 R11, R11, 0x80, RZ ;  /* 0x000000800b0b7810 */ /* 0x000fe40007ffe0ff */
[----:B------:R-:W-:Y:S02]  /*08d0*/  IADD3 R15, R15, 0x80, RZ ;  /* 0x000000800f0f7810 */ /* 0x000fe40007ffe0ff */
.L_x_3935:
[----:B------:R-:W-:Y:S05]  /*08e0*/  BSYNC B1 ;  /* 0x0000000000017941 */ /* 0x000fea0003800000 */
.L_x_3934:
[----:B------:R-:W-:Y:S01]  /*08f0*/  BSSY B1, `(.L_x_3936) ;  /* 0x000000b000017945 */ /* 0x000fe20003800000 */
[----:B------:R-:W-:Y:S05]  /*0900*/  @!P0 BRA `(.L_x_3937) ;  /* 0x0000009000008947 */ /* 0x000fea0003800000 */
[----:B------:R-:W-:-:S04]  /*0910*/  ISETP.NE.U32.AND P3, PT, RZ, c[0x0][0x218], PT ;  /* 0x00008600ff007a0c */ /* 0x000fc80003f65070 */
[----:B------:R-:W-:Y:S01]  /*0920*/  ISETP.NE.AND.EX P3, PT, RZ, c[0x0][0x21c], PT, P3 ;  /* 0x00008700ff007a0c */ /* 0x000fe20003f65330 */
[----:B------:R-:W-:-:S12]  /*0930*/  IMAD.MOV.U32 R174, RZ, RZ, 0x8 ;  /* 0x00000008ffae7424 */ /* 0x000fd800078e00ff */
[----:B0-----:R-:W-:-:S05]  /*0940*/  @P3 IMAD.WIDE.U32 R172, R15, R176, c[0x0][0x218] ;  /* 0x000086000fac3625 */ /* 0x001fca00078e00b0 */
[----:B------:R0:W5:Y:S02]  /*0950*/  @P3 LDG.E.128 R148, [R172.64] ;  /* 0x00000004ac943981 */ /* 0x000164000c1e1d00 */
[----:B0-----:R-:W-:-:S05]  /*0960*/  IMAD.WIDE.U32 R172, R11, R174, c[0x0][0x190] ;  /* 0x000064000bac7625 */ /* 0x001fca00078e00ae */
[----:B------:R0:W5:Y:S01]  /*0970*/  LDG.E.64 R180, [R172.64] ;  /* 0x00000004acb47981 */ /* 0x000162000c1e1b00 */
[----:B------:R-:W-:Y:S02]  /*0980*/  IADD3 R11, R11, 0x80, RZ ;  /* 0x000000800b0b7810 */ /* 0x000fe40007ffe0ff */
[----:B------:R-:W-:Y:S02]  /*0990*/  IADD3 R15, R15, 0x80, RZ ;  /* 0x000000800f0f7810 */ /* 0x000fe40007ffe0ff */
.L_x_3937:
[----:B------:R-:W-:Y:S05]  /*09a0*/  BSYNC B1 ;  /* 0x0000000000017941 */ /* 0x000fea0003800000 */
.L_x_3936:
        /* <DEDUP_REMOVED lines=11> */
.L_x_3939:
[----:B------:R-:W-:Y:S05]  /*0a60*/  BSYNC B1 ;  /* 0x0000000000017941 */ /* 0x000fea0003800000 */
.L_x_3938:
[----:B------:R-:W-:Y:S01]  /*0a70*/  ISETP.GE.U32.AND P3, PT, R0, 0x280, PT ;  /* 0x000002800000780c */ /* 0x000fe20003f66070 */
[----:B------:R-:W-:-:S12]  /*0a80*/  CS2R R214, SRZ ;  /* 0x0000000000d67805 */ /* 0x000fd8000001ff00 */
[----:B------:R-:W-:Y:S05]  /*0a90*/  @!P3 BRA `(.L_x_3940) ;  /* 0x00001e800000b947 */ /* 0x000fea0003800000 */
[----:B------:R-:W-:-:S04]  /*0aa0*/  ISETP.NE.U32.AND P3, PT, RZ, c[0x0][0x218], PT ;  /* 0x00008600ff007a0c */ /* 0x000fc80003f65070 */
[----:B------:R-:W-:Y:S02]  /*0ab0*/  ISETP.NE.AND.EX P3, PT, RZ, c[0x0][0x21c], PT, P3 ;  /* 0x00008700ff007a0c */ /* 0x000fe40003f65330 */
[----:B------:R-:W-:-:S11]  /*0ac0*/  MOV R174, 0x8 ;  /* 0x0000000800ae7802 */ /* 0x000fd60000000f00 */
[----:B0-----:R-:W-:-:S05]  /*0ad0*/  @P3 IMAD.WIDE.U32 R172, R15, R176, c[0x0][0x218] ;  /* 0x000086000fac3625 */ /* 0x001fca00078e00b0 */
[----:B------:R0:W5:Y:S02]  /*0ae0*/  @P3 LDG.E.128 R156, [R172.64] ;  /* 0x00000004ac9c3981 */ /* 0x000164000c1e1d00 */
[----:B0-----:R-:W-:-:S05]  /*0af0*/  IMAD.WIDE.U32 R172, R11, R174, c[0x0][0x190] ;  /* 0x000064000bac7625 */ /* 0x001fca00078e00ae */
[----:B------:R0:W5:Y:S01]  /*0b00*/  LDG.E.64 R188, [R172.64] ;  /* 0x00000004acbc7981 */ /* 0x000162000c1e1b00 */
[----:B------:R-:W-:Y:S01]  /*0b10*/  IMAD.MOV.U32 R215, RZ, RZ, RZ ;  /* 0x000000ffffd77224 */ /* 0x000fe200078e00ff */
[----:B------:R-:W-:Y:S05]  /*0b20*/  BRA `(.L_x_3940) ;  /* 0x00001df000007947 */ /* 0x000fea0003800000 */
.L_x_3931:
[----:B0----5:R-:W-:Y:S01]  /*0b30*/  ISETP.GE.AND P3, PT, R12, 0x1, PT ;  /* 0x000000010c00780c */ /* 0x021fe20003f66270 */
[----:B------:R-:W-:Y:S01]  /*0b40*/  BSSY B1, `(.L_x_3941) ;  /* 0x000006f000017945 */ /* 0x000fe20003800000 */
[----:B------:R-:W-:Y:S01]  /*0b50*/  IADD3 R210, R15, -0x1, RZ ;  /* 0xffffffff0fd27810 */ /* 0x000fe20007ffe0ff */
[----:B------:R-:W-:Y:S01]  /*0b60*/  CS2R R214, SRZ ;  /* 0x0000000000d67805 */ /* 0x000fe2000001ff00 */
[----:B------:R-:W-:Y:S02]  /*0b70*/  LOP3.LUT P4, RZ, R0, 0xffffff80, RZ, 0xc0, !PT ;  /* 0xffffff8000ff7812 */ /* 0x000fe4000788c0ff */
[----:B------:R-:W-:Y:S01]  /*0b80*/  MOV R219, R4 ;  /* 0x0000000400db7202 */ /* 0x000fe20000000f00 */
[----:B------:R-:W-:-:S05]  /*0b90*/  IMAD R210, R210, c[0x0][0x168], RZ ;  /* 0x00005a00d2d27a24 */ /* 0x000fca00078e02ff */
[----:B------:R-:W-:Y:S02]  /*0ba0*/  SHF.R.S32.HI R15, RZ, 0x1f, R210 ;  /* 0x0000001fff0f7819 */ /* 0x000fe400000114d2 */
[----:B------:R-:W-:Y:S02]  /*0bb0*/  @P3 IADD3 R172, R12, -0x1, RZ ;  /* 0xffffffff0cac3810 */ /* 0x000fe40007ffe0ff */
[----:B------:R-:W-:-:S03]  /*0bc0*/  LEA.HI R210, R15, R210, RZ, 0x3 ;  /* 0x000000d20fd27211 */ /* 0x000fc600078f18ff */
[----:B------:R-:W-:Y:S01]  /*0bd0*/  @P3 IMAD R172, R172, c[0x0][0x168], RZ ;  /* 0x00005a00acac3a24 */ /* 0x000fe200078e02ff */
[----:B------:R-:W-:-:S04]  /*0be0*/  LEA.HI.SX32 R210, R210, R173, 0x1d ;  /* 0x000000add2d27211 */ /* 0x000fc800078feaff */
[----:B------:R-:W-:-:S04]  /*0bf0*/  @P3 SHF.R.S32.HI R15, RZ, 0x1f, R172 ;  /* 0x0000001fff0f3819 */ /* 0x000fc800000114ac */
[----:B------:R-:W-:Y:S01]  /*0c00*/  @P3 LEA.HI R172, R15, R172, RZ, 0x3 ;  /* 0x000000ac0fac3211 */ /* 0x000fe200078f18ff */
[----:B------:R-:W-:-:S03]  /*0c10*/  IMAD.MOV.U32 R15, RZ, RZ, RZ ;  /* 0x000000ffff0f7224 */ /* 0x000fc600078e00ff */
[----:B------:R-:W-:Y:S01]  /*0c20*/  @P3 LEA.HI.SX32 R15, R172, R173, 0x1d ;  /* 0x000000adac0f3211 */ /* 0x000fe200078feaff */
        /* <DEDUP_REMOVED lines=9> */
[----:B------:R-:W2:Y:S06]  /*0cc0*/  LDG.E.128 R176, [R176.64] ;  /* 0x00000004b0b07981 */ /* 0x000eac000c1e1d00 */
[----:B------:R1:W5:Y:S01]  /*0cd0*/  @P3 LDG.E.128 R144, [R206.64] ;  /* 0x00000004ce903981 */ /* 0x000362000c1e1d00 */
[----:B------:R-:W-:Y:S01]  /*0ce0*/  IMAD.MOV.U32 R182, RZ, RZ, 0x8 ;  /* 0x00000008ffb67424 */ /* 0x000fe200078e00ff */
[----:B0-----:R-:W-:-:S03]  /*0cf0*/  ISETP.NE.AND P3, PT, R242, RZ, PT ;  /* 0x000000fff200720c */ /* 0x001fc60003f65270 */
[----:B------:R-:W-:Y:S01]  /*0d00*/  IMAD.WIDE.U32 R182, R15, R182, c[0x0][0x190] ;  /* 0x000064000fb67625 */ /* 0x000fe200078e00b6 */
[----:B-1----:R-:W4:Y:S05]  /*0d10*/  LDL R207, [R1+0x10] ;  /* 0x0000100001cf7983 */ /* 0x002f2a0000100800 */
[----:B------:R-:W5:Y:S01]  /*0d20*/  LDG.E.64 R182, [R182.64] ;  /* 0x00000004b6b67981 */ /* 0x000f62000c1e1b00 */
[--C-:B---3--:R-:W-:Y:S02]  /*0d30*/  PRMT R214, RZ, 0x5410, R174.reuse ;  /* 0x00005410ffd67816 */ /* 0x108fe400000000ae */
[----:B------:R-:W-:Y:S02]  /*0d40*/  PRMT R242, RZ, 0x7610, R174 ;  /* 0x00007610fff27816 */ /* 0x000fe400000000ae */
[----:B------:R-:W-:-:S02]  /*0d50*/  PRMT R174, RZ, 0x5410, R175 ;  /* 0x00005410ffae7816 */ /* 0x000fc400000000af */
[----:B------:R-:W-:Y:S02]  /*0d60*/  PRMT R206, RZ, 0x7610, R175 ;  /* 0x00007610ffce7816 */ /* 0x000fe400000000af */
[----:B------:R-:W3:Y:S01]  /*0d70*/  LDL R175, [R1+0x18] ;  /* 0x0000180001af7983 */ /* 0x000ee20000100800 */
[--C-:B------:R-:W-:Y:S02]  /*0d80*/  PRMT R246, RZ, 0x5410, R172.reuse ;  /* 0x00005410fff67816 */ /* 0x100fe400000000ac */
[----:B------:R-:W-:Y:S02]  /*0d90*/  FSEL R243, R11, RZ, !P3 ;  /* 0x000000ff0bf37208 */ /* 0x000fe40005800000 */
[----:B------:R-:W-:-:S03]  /*0da0*/  PRMT R248, RZ, 0x7610, R172 ;  /* 0x00007610fff87816 */ /* 0x000fc600000000ac */
[C---:B------:R-:W-:Y:S01]  /*0db0*/  FADD.FTZ R25, -R243.reuse, R246 ;  /* 0x000000f6f3197221 */ /* 0x040fe20000010100 */
[--C-:B------:R-:W-:Y:S02]  /*0dc0*/  PRMT R172, RZ, 0x5410, R173.reuse ;  /* 0x00005410ffac7816 */ /* 0x100fe400000000ad */
[----:B--2---:R-:W-:Y:S01]  /*0dd0*/  PRMT R209, RZ, 0x5410, R176 ;  /* 0x00005410ffd17816 */ /* 0x004fe200000000b0 */
[----:B------:R-:W-:Y:S01]  /*0de0*/  FMUL.FTZ R25, R2, R25 ;  /* 0x0000001902197220 */ /* 0x000fe20000410000 */
[----:B------:R-:W-:Y:S01]  /*0df0*/  PRMT R244, RZ, 0x7610, R173 ;  /* 0x00007610fff47816 */ /* 0x000fe200000000ad */
[C---:B------:R-:W-:Y:S01]  /*0e00*/  FADD.FTZ R173, -R243.reuse, R248 ;  /* 0x000000f8f3ad7221 */ /* 0x040fe20000010100 */
[----:B------:R-:W-:Y:S01]  /*0e10*/  PRMT R176, RZ, 0x7610, R176 ;  /* 0x00007610ffb07816 */ /* 0x000fe200000000b0 */
[----:B------:R-:W-:Y:S02]  /*0e20*/  FADD.FTZ R172, -R243, R172 ;  /* 0x000000acf3ac7221 */ /* 0x000fe40000010100 */
[----:B------:R-:W-:-:S02]  /*0e30*/  FADD.FTZ R104, R104, R209 ;  /* 0x000000d168687221 */ /* 0x000fc40000010000 */
[-C--:B------:R-:W-:Y:S02]  /*0e40*/  FFMA.FTZ R68, R25, R209.reuse, R68 ;  /* 0x000000d119447223 */ /* 0x080fe40000010044 */
[----:B----4-:R-:W-:Y:S01]  /*0e50*/  FMUL.FTZ R209, R207, R209 ;  /* 0x000000d1cfd17220 */ /* 0x010fe20000410000 */
[----:B------:R-:W-:Y:S01]  /*0e60*/  PRMT R252, RZ, 0x5410, R177 ;  /* 0x00005410fffc7816 */ /* 0x000fe200000000b1 */
[C---:B------:R-:W-:Y:S02]  /*0e70*/  FMUL.FTZ R215, R2.reuse, R173 ;  /* 0x000000ad02d77220 */ /* 0x040fe40000410000 */
[----:B------:R-:W-:Y:S02]  /*0e80*/  FMUL.FTZ R207, R2, R172 ;  /* 0x000000ac02cf7220 */ /* 0x000fe40000410000 */
[----:B------:R-:W-:Y:S02]  /*0e90*/  FMUL.FTZ R219, R219, R176 ;  /* 0x000000b0dbdb7220 */ /* 0x000fe40000410000 */
[----:B------:R-:W-:-:S02]  /*0ea0*/  FADD.FTZ R173, RZ, R209 ;  /* 0x000000d1ffad7221 */ /* 0x000fc40000010000 */
[----:B------:R-:W-:Y:S01]  /*0eb0*/  FFMA.FTZ R172, R25, R209, RZ ;  /* 0x000000d119ac7223 */ /* 0x000fe200000100ff */
[----:B------:R-:W-:Y:S01]  /*0ec0*/  PRMT R177, RZ, 0x7610, R177 ;  /* 0x00007610ffb17816 */ /* 0x000fe200000000b1 */
[----:B------:R-:W-:Y:S02]  /*0ed0*/  FADD.FTZ R249, -R243, R214 ;  /* 0x000000d6f3f97221 */ /* 0x000fe40000010100 */
[----:B------:R-:W-:Y:S02]  /*0ee0*/  FADD.FTZ R106, R106, R252 ;  /* 0x000000fc6a6a7221 */ /* 0x000fe40000010000 */
[----:B------:R-:W-:Y:S02]  /*0ef0*/  FFMA.FTZ R70, R207, R252, R70 ;  /* 0x000000fccf467223 */ /* 0x000fe40000010046 */
[----:B------:R-:W-:Y:S02]  /*0f00*/  FADD.FTZ R251, -R243, R244 ;  /* 0x000000f4f3fb7221 */ /* 0x000fe40000010100 */
[----:B------:R-:W-:-:S02]  /*0f10*/  FADD.FTZ R173, R173, R219 ;  /* 0x000000dbadad7221 */ /* 0x000fc40000010000 */
[----:B------:R-:W-:Y:S01]  /*0f20*/  FFMA.FTZ R172, R215, R219, R172 ;  /* 0x000000dbd7ac7223 */ /* 0x000fe200000100ac */
[--C-:B------:R-:W-:Y:S01]  /*0f30*/  PRMT R248, RZ, 0x5410, R178.reuse ;  /* 0x00005410fff87816 */ /* 0x100fe200000000b2 */
[C---:B------:R-:W-:Y:S02]  /*0f40*/  FMUL.FTZ R249, R2.reuse, R249 ;  /* 0x000000f902f97220 */ /* 0x040fe40000410000 */
[----:B------:R-:W-:Y:S02]  /*0f50*/  FMUL.FTZ R251, R2, R251 ;  /* 0x000000fb02fb7220 */ /* 0x000fe40000410000 */
[----:B------:R-:W-:Y:S01]  /*0f60*/  FMUL.FTZ R250, R250, R177 ;  /* 0x000000b1fafa7220 */ /* 0x000fe20000410000 */
[----:B------:R-:W-:Y:S01]  /*0f70*/  PRMT R178, RZ, 0x7610, R178 ;  /* 0x00007610ffb27816 */ /* 0x000fe200000000b2 */
[----:B------:R-:W-:Y:S02]  /*0f80*/  FADD.FTZ R245, -R243, R174 ;  /* 0x000000aef3f57221 */ /* 0x000fe40000010100 */
[----:B------:R-:W-:-:S02]  /*0f90*/  FADD.FTZ R108, R108, R248 ;  /* 0x000000f86c6c7221 */ /* 0x000fc40000010000 */
[-C--:B------:R-:W-:Y:S02]  /*0fa0*/  FFMA.FTZ R72, R249, R248.reuse, R72 ;  /* 0x000000f8f9487223 */ /* 0x080fe40000010048 */
[----:B------:R-:W-:Y:S02]  /*0fb0*/  FADD.FTZ R247, -R243, R242 ;  /* 0x000000f2f3f77221 */ /* 0x000fe40000010100 */
[----:B------:R-:W-:Y:S01]  /*0fc0*/  FMUL.FTZ R248, R32, R248 ;  /* 0x000000f820f87220 */ /* 0x000fe20000410000 */
[--C-:B------:R-:W-:Y:S01]  /*0fd0*/  PRMT R244, RZ, 0x5410, R179.reuse ;  /* 0x00005410fff47816 */ /* 0x100fe200000000b3 */
[C---:B------:R-:W-:Y:S02]  /*0fe0*/  FMUL.FTZ R245, R2.reuse, R245 ;  /* 0x000000f502f57220 */ /* 0x040fe40000410000 */
[----:B------:R-:W-:Y:S02]  /*0ff0*/  FMUL.FTZ R247, R2, R247 ;  /* 0x000000f702f77220 */ /* 0x000fe40000410000 */
[----:B------:R-:W-:Y:S01]  /*1000*/  FMUL.FTZ R246, R33, R178 ;  /* 0x000000b221f67220 */ /* 0x000fe20000410000 */
[----:B------:R-:W-:Y:S01]  /*1010*/  PRMT R179, RZ, 0x7610, R179 ;  /* 0x00007610ffb37816 */ /* 0x000fe200000000b3 */
[----:B------:R-:W-:-:S02]  /*1020*/  FADD.FTZ R110, R110, R244 ;  /* 0x000000f46e6e7221 */ /* 0x000fc40000010000 */
[-C--:B------:R-:W-:Y:S02]  /*1030*/  FFMA.FTZ R74, R245, R244.reuse, R74 ;  /* 0x000000f4f54a7223 */ /* 0x080fe4000001004a */
[----:B------:R-:W-:Y:S02]  /*1040*/  FADD.FTZ R243, -R243, R206 ;  /* 0x000000cef3f37221 */ /* 0x000fe40000010100 */
[----:B------:R-:W-:Y:S01]  /*1050*/  FMUL.FTZ R244, R34, R244 ;  /* 0x000000f422f47220 */ /* 0x000fe20000410000 */
[----:B------:R-:W-:Y:S01]  /*1060*/  STL [R1+0x8], R215 ;  /* 0x000008d701007387 */ /* 0x000fe20000100800 */
[----:B------:R-:W-:Y:S02]  /*1070*/  FMUL.FTZ R243, R2, R243 ;  /* 0x000000f302f37220 */ /* 0x000fe40000410000 */
[----:B------:R-:W-:Y:S01]  /*1080*/  FMUL.FTZ R242, R35, R179 ;  /* 0x000000b323f27220 */ /* 0x000fe20000410000 */
[----:B------:R-:W-:Y:S01]  /*1090*/  STL [R1], R207 ;  /* 0x000000cf01007387 */ /* 0x000fe20000100800 */
[----:B------:R-:W-:Y:S01]  /*10a0*/  FFMA.FTZ R69, R215, R176, R69 ;  /* 0x000000b0d7457223 */ /* 0x000fe20000010045 */
[----:B------:R-:W-:Y:S01]  /*10b0*/  IADD3 R210, R210, 0x80, RZ ;  /* 0x00000080d2d27810 */ /* 0x000fe20007ffe0ff */
[----:B------:R-:W-:Y:S01]  /*10c0*/  FADD.FTZ R105, R105, R176 ;  /* 0x000000b069697221 */ /* 0x000fe20000010000 */
[----:B------:R0:W-:Y:S01]  /*10d0*/  STL [R1+0x4], R219 ;  /* 0x000004db01007387 */ /* 0x0001e20000100800 */
[----:B------:R-:W-:Y:S01]  /*10e0*/  FADD.FTZ R107, R107, R177 ;  /* 0x000000b16b6b7221 */ /* 0x000fe20000010000 */
[----:B------:R-:W-:Y:S01]  /*10f0*/  IADD3 R15, R15, 0x80, RZ ;  /* 0x000000800f0f7810 */ /* 0x000fe20007ffe0ff */
[----:B------:R-:W-:-:S02]  /*1100*/  FFMA.FTZ R71, R251, R177, R71 ;  /* 0x000000b1fb477223 */ /* 0x000fc40000010047 */
[----:B------:R-:W-:Y:S02]  /*1110*/  FADD.FTZ R109, R109, R178 ;  /* 0x000000b26d6d7221 */ /* 0x000fe40000010000 */
[----:B------:R-:W-:Y:S02]  /*1120*/  FFMA.FTZ R73, R247, R178, R73 ;  /* 0x000000b2f7497223 */ /* 0x000fe40000010049 */
[----:B------:R-:W-:Y:S01]  /*1130*/  FADD.FTZ R111, R111, R179 ;  /* 0x000000b36f6f7221 */ /* 0x000fe20000010000 */
[----:B0-----:R-:W-:Y:S01]  /*1140*/  IADD3 R219, R4, 0x80, RZ ;  /* 0x0000008004db7810 */ /* 0x001fe20007ffe0ff */
[----:B------:R-:W-:Y:S02]  /*1150*/  FFMA.FTZ R75, R243, R179, R75 ;  /* 0x000000b3f34b7223 */ /* 0x000fe4000001004b */
[----:B---3--:R-:W-:-:S04]  /*1160*/  FMUL.FTZ R252, R175, R252 ;  /* 0x000000fcaffc7220 */ /* 0x008fc80000410000 */
        /* <DEDUP_REMOVED lines=12> */
.L_x_3942:
[----:B------:R-:W-:Y:S05]  /*1230*/  BSYNC B1 ;  /* 0x0000000000017941 */ /* 0x000fea0003800000 */
.L_x_3941:
[----:B------:R-:W-:Y:S01]  /*1240*/  ISETP.GE.U32.AND P3, PT, R0, 0x100, PT ;  /* 0x000001000000780c */ /* 0x000fe20003f66070 */
[----:B------:R-:W-:Y:S01]  /*1250*/  BSSY B1, `(.L_x_3943) ;  /* 0x000005c000017945 */ /* 0x000fe20003800000 */
[----:B------:R-:W-:-:S11]  /*1260*/  IMAD.MOV.U32 R207, RZ, RZ, 0x10 ;  /* 0x00000010ffcf7424 */ /* 0x000fd600078e00ff */
[----:B------:R-:W-:Y:S05]  /*1270*/  @!P3 BRA `(.L_x_3944) ;  /* 0x000005900000b947 */ /* 0x000fea0003800000 */
[----:B------:R-:W-:-:S04]  /*1280*/  IMAD.WIDE.U32 R172, R219, R207, c[0x0][0x188] ;  /* 0x00006200dbac7625 */ /* 0x000fc800078e00cf */
[----:B------:R-:W-:Y:S02]  /*1290*/  IMAD.WIDE.U32 R176, R210, R207, c[0x0][0x208] ;  /* 0x00008200d2b07625 */ /* 0x000fe400078e00cf */
[----:B------:R-:W2:Y:S04]  /*12a0*/  LDG.E.128 R172, [R172.64] ;  /* 0x00000004acac7981 */ /* 0x000ea8000c1e1d00 */
[----:B------:R-:W3:Y:S01]  /*12b0*/  LDG.E.128 R176, [R176.64] ;  /* 0x00000004b0b07981 */ /* 0x000ee2000c1e1d00 */
[----:B------:R-:W-:-:S04]  /*12c0*/  ISETP.NE.U32.AND P3, PT, RZ, c[0x0][0x218], PT ;  /* 0x00008600ff007a0c */ /* 0x000fc80003f65070 */
[----:B------:R-:W-:Y:S01]  /*12d0*/  ISETP.NE.AND.EX P3, PT, RZ, c[0x0][0x21c], PT, P3 ;  /* 0x00008700ff007a0c */ /* 0x000fe20003f65330 */
[----:B------:R-:W-:-:S12]  /*12e0*/  HFMA2.MMA R206, -RZ, RZ, 0, 4.76837158203125e-07 ;  /* 0x00000008ffce7435 */ /* 0x000fd800000001ff */
[----:B------:R-:W-:-:S05]  /*12f0*/  @P3 IMAD.WIDE.U32 R184, R219, R207, c[0x0][0x218] ;  /* 0x00008600dbb83625 */ /* 0x000fca00078e00cf */
[----:B------:R0:W5:Y:S01]  /*1300*/  @P3 LDG.E.128 R28, [R184.64] ;  /* 0x00000004b81c3981 */ /* 0x000162000c1e1d00 */
[----:B------:R-:W1:Y:S01]  /*1310*/  LDC.U8 R213, c[0x0][0x1f0] ;  /* 0x00007c00ffd57b82 */ /* 0x000e620000000000 */
[----:B0-----:R-:W-:-:S06]  /*1320*/  IMAD.WIDE.U32 R184, R15, R206, c[0x0][0x190] ;  /* 0x000064000fb87625 */ /* 0x001fcc00078e00ce */
[----:B------:R-:W5:Y:S01]  /*1330*/  LDG.E.64 R184, [R184.64] ;  /* 0x00000004b8b87981 */ /* 0x000f62000c1e1b00 */
[----:B------:R-:W-:Y:S02]  /*1340*/  IADD3 R210, R210, 0x80, RZ ;  /* 0x00000080d2d27810 */ /* 0x000fe40007ffe0ff */
[----:B------:R-:W-:Y:S02]  /*1350*/  IADD3 R15, R15, 0x80, RZ ;  /* 0x000000800f0f7810 */ /* 0x000fe40007ffe0ff */
[----:B------:R-:W-:Y:S02]  /*1360*/  IADD3 R219, R219, 0x80, RZ ;  /* 0x00000080dbdb7810 */ /* 0x000fe40007ffe0ff */
[----:B-1----:R-:W-:-:S04]  /*1370*/  ISETP.NE.AND P3, PT, R213, RZ, PT ;  /* 0x000000ffd500720c */ /* 0x002fc80003f65270 */
[----:B------:R-:W-:Y:S02]  /*1380*/  FSEL R212, R11, RZ, !P3 ;  /* 0x000000ff0bd47208 */ /* 0x000fe40005800000 */
[----:B--2---:R-:W-:Y:S02]  /*1390*/  PRMT R240, RZ, 0x5410, R172 ;  /* 0x00005410fff07816 */ /* 0x004fe400000000ac */
[----:B------:R-:W-:Y:S02]  /*13a0*/  PRMT R236, RZ, 0x5410, R173 ;  /* 0x00005410ffec7816 */ /* 0x000fe400000000ad */
[----:B---3--:R-:W-:Y:S01]  /*13b0*/  PRMT R239, RZ, 0x5410, R176 ;  /* 0x00005410ffef7816 */ /* 0x008fe200000000b0 */
        /* <DEDUP_REMOVED lines=37> */
[----:B------:R-:W-:Y:S02]  /*1610*/  FADD.FTZ R228, -R212, R228 ;  /* 0x000000e4d4e47221 */ /* 0x000fe40000010100 */
        /* <DEDUP_REMOVED lines=31> */
.L_x_3944:
[----:B------:R-:W-:Y:S05]  /*1810*/  BSYNC B1 ;  /* 0x0000000000017941 */ /* 0x000fea0003800000 */
.L_x_3943:
[----:B------:R-:W-:Y:S01]  /*1820*/  BSSY B1, `(.L_x_3945) ;  /* 0x000005b000017945 */ /* 0x000fe20003800000 */
[----:B------:R-:W-:Y:S05]  /*1830*/  @!P0 BRA `(.L_x_3946) ;  /* 0x0000059000008947 */ /* 0x000fea0003800000 */
[----:B------:R-:W-:-:S04]  /*1840*/  IMAD.WIDE.U32 R16, R219, R207, c[0x0][0x188] ;  /* 0x00006200db107625 */ /* 0x000fc800078e00cf */
[----:B------:R-:W-:Y:S02]  /*1850*/  IMAD.WIDE.U32 R20, R210, R207, c[0x0][0x208] ;  /* 0x00008200d2147625 */ /* 0x000fe400078e00cf */
[----:B------:R-:W2:Y:S04]  /*1860*/  LDG.E.128 R16, [R16.64] ;  /* 0x0000000410107981 */ /* 0x000ea8000c1e1d00 */
[----:B------:R-:W3:Y:S01]  /*1870*/  LDG.E.128 R20, [R20.64] ;  /* 0x0000000414147981 */ /* 0x000ee2000c1e1d00 */
[----:B------:R-:W0:Y:S01]  /*1880*/  LDC.U8 R174, c[0x0][0x1f0] ;  /* 0x00007c00ffae7b82 */ /* 0x000e220000000000 */
[----:B------:R-:W-:-:S04]  /*1890*/  ISETP.NE.U32.AND P3, PT, RZ, c[0x0][0x218], PT ;  /* 0x00008600ff007a0c */ /* 0x000fc80003f65070 */
[----:B------:R-:W-:Y:S01]  /*18a0*/  ISETP.NE.AND.EX P3, PT, RZ, c[0x0][0x21c], PT, P3 ;  /* 0x00008700ff007a0c */ /* 0x000fe20003f65330 */
[----:B------:R-:W-:-:S12]  /*18b0*/  IMAD.MOV.U32 R24, RZ, RZ, 0x8 ;  /* 0x00000008ff187424 */ /* 0x000fd800078e00ff */
[----:B------:R-:W-:-:S05]  /*18c0*/  @P3 IMAD.WIDE.U32 R172, R219, R207, c[0x0][0x218] ;  /* 0x00008600dbac3625 */ /* 0x000fca00078e00cf */
[----:B------:R1:W5:Y:S01]  /*18d0*/  @P3 LDG.E.128 R148, [R172.64] ;  /* 0x00000004ac943981 */ /* 0x000362000c1e1d00 */
[----:B0-----:R-:W-:-:S04]  /*18e0*/  ISETP.NE.AND P3, PT, R174, RZ, PT ;  /* 0x000000ffae00720c */ /* 0x001fc80003f65270 */
[----:B------:R-:W-:Y:S01]  /*18f0*/  FSEL R175, R11, RZ, !P3 ;  /* 0x000000ff0baf7208 */ /* 0x000fe20005800000 */
[----:B-1----:R-:W-:-:S05]  /*1900*/  IMAD.WIDE.U32 R172, R15, R24, c[0x0][0x190] ;  /* 0x000064000fac7625 */ /* 0x002fca00078e0018 */
[----:B------:R0:W5:Y:S01]  /*1910*/  LDG.E.64 R180, [R172.64] ;  /* 0x00000004acb47981 */ /* 0x000162000c1e1b00 */
[----:B------:R-:W-:Y:S02]  /*1920*/  IADD3 R210, R210, 0x80, RZ ;  /* 0x00000080d2d27810 */ /* 0x000fe40007ffe0ff */
[----:B------:R-:W-:Y:S02]  /*1930*/  IADD3 R15, R15, 0x80, RZ ;  /* 0x000000800f0f7810 */ /* 0x000fe40007ffe0ff */
[----:B------:R-:W-:Y:S02]  /*1940*/  IADD3 R219, R219, 0x80, RZ ;  /* 0x00000080dbdb7810 */ /* 0x000fe40007ffe0ff */
[--C-:B--2---:R-:W-:Y:S02]  /*1950*/  PRMT R178, RZ, 0x5410, R16.reuse ;  /* 0x00005410ffb27816 */ /* 0x104fe40000000010 */
[----:B------:R-:W-:Y:S02]  /*1960*/  PRMT R179, RZ, 0x7610, R16 ;  /* 0x00007610ffb37816 */ /* 0x000fe40000000010 */
[----:B------:R-:W-:Y:S01]  /*1970*/  PRMT R176, RZ, 0x5410, R17 ;  /* 0x00005410ffb07816 */ /* 0x000fe20000000011 */
[----:B------:R-:W-:Y:S01]  /*1980*/  FADD.FTZ R16, -R175, R178 ;  /* 0x000000b2af107221 */ /* 0x000fe20000010100 */
[----:B---3--:R-:W-:-:S02]  /*1990*/  PRMT R227, RZ, 0x5410, R20 ;  /* 0x00005410ffe37816 */ /* 0x008fc40000000014 */
[--C-:B0-----:R-:W-:Y:S01]  /*19a0*/  PRMT R172, RZ, 0x5410, R18.reuse ;  /* 0x00005410ffac7816 */ /* 0x101fe20000000012 */
[----:B------:R-:W-:Y:S01]  /*19b0*/  FMUL.FTZ R16, R2, R16 ;  /* 0x0000001002107220 */ /* 0x000fe20000410000 */
[----:B------:R-:W-:Y:S01]  /*19c0*/  PRMT R173, RZ, 0x7610, R18 ;  /* 0x00007610ffad7816 */ /* 0x000fe20000000012 */
[C---:B------:R-:W-:Y:S01]  /*19d0*/  FADD.FTZ R18, -R175.reuse, R176 ;  /* 0x000000b0af127221 */ /* 0x040fe20000010100 */
[----:B------:R-:W-:Y:S01]  /*19e0*/  PRMT R177, RZ, 0x7610, R17 ;  /* 0x00007610ffb17816 */ /* 0x000fe20000000011 */
[----:B------:R-:W-:Y:S01]  /*19f0*/  FADD.FTZ R120, R120, R227 ;  /* 0x000000e378787221 */ /* 0x000fe20000010000 */
[----:B------:R-:W-:Y:S01]  /*1a00*/  PRMT R20, RZ, 0x7610, R20 ;  /* 0x00007610ff147816 */ /* 0x000fe20000000014 */
[-C--:B------:R-:W-:Y:S01]  /*1a10*/  FFMA.FTZ R80, R16, R227.reuse, R80 ;  /* 0x000000e310507223 */ /* 0x080fe20000010050 */
[----:B------:R-:W-:Y:S01]  /*1a20*/  PRMT R221, RZ, 0x5410, R21 ;  /* 0x00005410ffdd7816 */ /* 0x000fe20000000015 */
[----:B------:R-:W-:Y:S01]  /*1a30*/  FADD.FTZ R17, -R175, R179 ;  /* 0x000000b3af117221 */ /* 0x000fe20000010100 */
[--C-:B------:R-:W-:Y:S01]  /*1a40*/  PRMT R174, RZ, 0x5410, R19.reuse ;  /* 0x00005410ffae7816 */ /* 0x100fe20000000013 */
[----:B------:R-:W-:Y:S01]  /*1a50*/  FMUL.FTZ R227, R44, R227 ;  /* 0x000000e32ce37220 */ /* 0x000fe20000410000 */
[----:B------:R-:W-:Y:S01]  /*1a60*/  PRMT R24, RZ, 0x7610, R19 ;  /* 0x00007610ff187816 */ /* 0x000fe20000000013 */
[C---:B------:R-:W-:Y:S01]  /*1a70*/  FMUL.FTZ R18, R2.reuse, R18 ;  /* 0x0000001202127220 */ /* 0x040fe20000410000 */
[----:B------:R-:W-:Y:S01]  /*1a80*/  PRMT R21, RZ, 0x7610, R21 ;  /* 0x00007610ff157816 */ /* 0x000fe20000000015 */
[----:B------:R-:W-:Y:S01]  /*1a90*/  FMUL.FTZ R17, R2, R17 ;  /* 0x0000001102117220 */ /* 0x000fe20000410000 */
[--C-:B------:R-:W-:Y:S01]  /*1aa0*/  PRMT R218, RZ, 0x5410, R22.reuse ;  /* 0x00005410ffda7816 */ /* 0x100fe20000000016 */
[----:B------:R-:W-:Y:S01]  /*1ab0*/  FMUL.FTZ R222, R45, R20 ;  /* 0x000000142dde7220 */ /* 0x000fe20000410000 */
[----:B------:R-:W-:Y:S01]  /*1ac0*/  PRMT R22, RZ, 0x7610, R22 ;  /* 0x00007610ff167816 */ /* 0x000fe20000000016 */
[----:B------:R-:W-:Y:S01]  /*1ad0*/  FADD.FTZ R214, R214, R227 ;  /* 0x000000e3d6d67221 */ /* 0x000fe20000010000 */
[----:B------:R-:W-:Y:S01]  /*1ae0*/  PRMT R216, RZ, 0x5410, R23 ;  /* 0x00005410ffd87816 */ /* 0x000fe20000000017 */
[----:B------:R-:W-:-:S02]  /*1af0*/  FFMA.FTZ R215, R16, R227, R215 ;  /* 0x000000e310d77223 */ /* 0x000fc400000100d7 */
[C---:B------:R-:W-:Y:S02]  /*1b00*/  FADD.FTZ R19, -R175.reuse, R177 ;  /* 0x000000b1af137221 */ /* 0x040fe40000010100 */
[----:B------:R-:W-:Y:S02]  /*1b10*/  FADD.FTZ R172, -R175, R172 ;  /* 0x000000acafac7221 */ /* 0x000fe40000010100 */
[----:B------:R-:W-:Y:S02]  /*1b20*/  FADD.FTZ R122, R122, R221 ;  /* 0x000000dd7a7a7221 */ /* 0x000fe40000010000 */
[-C--:B------:R-:W-:Y:S02]  /*1b30*/  FFMA.FTZ R82, R18, R221.reuse, R82 ;  /* 0x000000dd12527223 */ /* 0x080fe40000010052 */
[----:B------:R-:W-:Y:S02]  /*1b40*/  FMUL.FTZ R221, R46, R221 ;  /* 0x000000dd2edd7220 */ /* 0x000fe40000410000 */
[----:B------:R-:W-:-:S02]  /*1b50*/  FADD.FTZ R214, R214, R222 ;  /* 0x000000ded6d67221 */ /* 0x000fc40000010000 */
[----:B------:R-:W-:Y:S02]  /*1b60*/  FFMA.FTZ R215, R17, R222, R215 ;  /* 0x000000de11d77223 */ /* 0x000fe400000100d7 */
[C---:B------:R-:W-:Y:S02]  /*1b70*/  FMUL.FTZ R19, R2.reuse, R19 ;  /* 0x0000001302137220 */ /* 0x040fe40000410000 */
[----:B------:R-:W-:Y:S02]  /*1b80*/  FADD.FTZ R173, -R175, R173 ;  /* 0x000000adafad7221 */ /* 0x000fe40000010100 */
        /* <DEDUP_REMOVED lines=18> */
[----:B------:R-:W-:Y:S01]  /*1cb0*/  FADD.FTZ R175, -R175, R24 ;  /* 0x00000018afaf7221 */ /* 0x000fe20000010100 */
[----:B------:R-:W-:Y:S01]  /*1cc0*/  PRMT R24, RZ, 0x7610, R23 ;  /* 0x00007610ff187816 */ /* 0x000fe20000000017 */
        /* <DEDUP_REMOVED lines=16> */
.L_x_3946:
[----:B------:R-:W-:Y:S05]  /*1dd0*/  BSYNC B1 ;  /* 0x0000000000017941 */ /* 0x000fea0003800000 */
.L_x_3945:
[----:B------:R-:W-:Y:S01]  /*1de0*/  BSSY B1, `(.L_x_3947) ;  /* 0x000005b000017945 */ /* 0x000fe20003800000 */
[----:B------:R-:W-:Y:S05]  /*1df0*/  @!P1 BRA `(.L_x_3948) ;  /* 0x0000059000009947 */ /* 0x000fea0003800000 */
[----:B------:R-:W-:-:S05]  /*1e00*/  IMAD.WIDE.U32 R26, R219, R207, c[0x0][0x188] ;  /* 0x00006200db1a7625 */ /* 0x000fca00078e00cf */
[----:B------:R0:W2:Y:S02]  /*1e10*/  LDG.E.128 R172, [R26.64] ;  /* 0x000000041aac7981 */ /* 0x0000a4000c1e1d00 */
[----:B0-----:R-:W-:-:S05]  /*1e20*/  IMAD.WIDE.U32 R26, R210, R207, c[0x0][0x208] ;  /* 0x00008200d21a7625 */ /* 0x001fca00078e00cf */
[----:B------:R0:W3:Y:S01]  /*1e30*/  LDG.E.128 R176, [R26.64] ;  /* 0x000000041ab07981 */ /* 0x0000e2000c1e1d00 */
[----:B------:R-:W-:Y:S01]  /*1e40*/  ISETP.NE.U32.AND P3, PT, RZ, c[0x0][0x218], PT ;  /* 0x00008600ff007a0c */ /* 0x000fe20003f65070 */
[----:B------:R-:W1:Y:S03]  /*1e50*/  LDC.U8 R206, c[0x0][0x1f0] ;  /* 0x00007c00ffce7b82 */ /* 0x000e660000000000 */
[----:B------:R-:W-:Y:S01]  /*1e60*/  ISETP.NE.AND.EX P3, PT, RZ, c[0x0][0x21c], PT, P3 ;  /* 0x00008700ff007a0c */ /* 0x000fe20003f65330 */
[----:B------:R-:W-:-:S12]  /*1e70*/  IMAD.MOV.U32 R186, RZ, RZ, 0x8 ;  /* 0x00000008ffba7424 */ /* 0x000fd800078e00ff */
[----:B0-----:R-:W-:-:S05]  /*1e80*/  @P3 IMAD.WIDE.U32 R26, R219, R207, c[0x0][0x218] ;  /* 0x00008600db1a3625 */ /* 0x001fca00078e00cf */
[----:B------:R0:W5:Y:S01]  /*1e90*/  @P3 LDG.E.128 R152, [R26.64] ;  /* 0x000000041a983981 */ /* 0x000162000c1e1d00 */
[----:B-1----:R-:W-:Y:S01]  /*1ea0*/  ISETP.NE.AND P3, PT, R206, RZ, PT ;  /* 0x000000ffce00720c */ /* 0x002fe20003f65270 */
[----:B0-----:R-:W-:-:S03]  /*1eb0*/  IMAD.WIDE.U32 R26, R15, R186, c[0x0][0x190] ;  /* 0x000064000f1a7625 */ /* 0x001fc600078e00ba */
[----:B------:R-:W-:Y:S02]  /*1ec0*/  FSEL R201, R11, RZ, !P3 ;  /* 0x000000ff0bc97208 */ /* 0x000fe40005800000 */
[----:B------:R2:W5:Y:S01]  /*1ed0*/  LDG.E.64 R186, [R26.64] ;  /* 0x000000041aba7981 */ /* 0x000562000c1e1b00 */
[----:B------:R-:W-:Y:S02]  /*1ee0*/  IADD3 R210, R210, 0x80, RZ ;  /* 0x00000080d2d27810 */ /* 0x000fe40007ffe0ff */
[----:B------:R-:W-:Y:S02]  /*1ef0*/  IADD3 R15, R15, 0x80, RZ ;  /* 0x000000800f0f7810 */ /* 0x000fe40007ffe0ff */
[----:B------:R-:W-:Y:S02]  /*1f00*/  IADD3 R219, R219, 0x80, RZ ;  /* 0x00000080dbdb7810 */ /* 0x000fe40007ffe0ff */
[----:B--2---:R-:W-:Y:S02]  /*1f10*/  PRMT R26, RZ, 0x5410, R172 ;  /* 0x00005410ff1a7816 */ /* 0x004fe400000000ac */
[----:B------:R-:W-:-:S02]  /*1f20*/  PRMT R190, RZ, 0x5410, R173 ;  /* 0x00005410ffbe7816 */ /* 0x000fc400000000ad */
[----:B------:R-:W-:Y:S01]  /*1f30*/  PRMT R27, RZ, 0x7610, R172 ;  /* 0x00007610ff1b7816 */ /* 0x000fe200000000ac */
[C---:B------:R-:W-:Y:S01]  /*1f40*/  FADD.FTZ R26, -R201.reuse, R26 ;  /* 0x0000001ac91a7221 */ /* 0x040fe20000010100 */
[----:B------:R-:W-:Y:S01]  /*1f50*/  PRMT R194, RZ, 0x5410, R174 ;  /* 0x00005410ffc27816 */ /* 0x000fe200000000ae */
[C---:B------:R-:W-:Y:S01]  /*1f60*/  FADD.FTZ R190, -R201.reuse, R190 ;  /* 0x000000bec9be7221 */ /* 0x040fe20000010100 */
[----:B------:R-:W-:Y:S01]  /*1f70*/  PRMT R192, RZ, 0x7610, R173 ;  /* 0x00007610ffc07816 */ /* 0x000fe200000000ad */
[C---:B------:R-:W-:Y:S01]  /*1f80*/  FMUL.FTZ R26, R2.reuse, R26 ;  /* 0x0000001a021a7220 */ /* 0x040fe20000410000 */
[----:B------:R-:W-:Y:S01]  /*1f90*/  PRMT R199, RZ, 0x5410, R175 ;  /* 0x00005410ffc77816 */ /* 0x000fe200000000af */
[C---:B------:R-:W-:Y:S01]  /*1fa0*/  FADD.FTZ R27, -R201.reuse, R27 ;  /* 0x0000001bc91b7221 */ /* 0x040fe20000010100 */
[----:B------:R-:W-:Y:S01]  /*1fb0*/  PRMT R197, RZ, 0x7610, R174 ;  /* 0x00007610ffc57816 */ /* 0x000fe200000000ae */
[C---:B------:R-:W-:Y:S01]  /*1fc0*/  FMUL.FTZ R190, R2.reuse, R190 ;  /* 0x000000be02be7220 */ /* 0x040fe20000410000 */
[----:B------:R-:W-:Y:S01]  /*1fd0*/  PRMT R175, RZ, 0x7610, R175 ;  /* 0x00007610ffaf7816 */ /* 0x000fe200000000af */
[----:B------:R-:W-:Y:S01]  /*1fe0*/  FMUL.FTZ R27, R2, R27 ;  /* 0x0000001b021b7220 */ /* 0x000fe20000410000 */
[----:B---3--:R-:W-:Y:S01]  /*1ff0*/  PRMT R225, RZ, 0x5410, R176 ;  /* 0x00005410ffe17816 */ /* 0x008fe200000000b0 */
        /* <DEDUP_REMOVED lines=57> */
.L_x_3948:
[----:B------:R-:W-:Y:S05]  /*2390*/  BSYNC B1 ;  /* 0x0000000000017941 */ /* 0x000fea0003800000 */
.L_x_3947:
[----:B------:R-:W-:-:S13]  /*23a0*/  ISETP.GE.U32.AND P3, PT, R0, 0x280, PT ;  /* 0x000002800000780c */ /* 0x000fda0003f66070 */
[----:B------:R-:W-:Y:S05]  /*23b0*/  @!P3 BRA `(.L_x_3940) ;  /* 0x000005600000b947 */ /* 0x000fea0003800000 */
[-C--:B------:R-:W-:Y:S01]  /*23c0*/  IMAD.WIDE.U32 R6, R219, R207.reuse, c[0x0][0x188] ;  /* 0x00006200db067625 */ /* 0x080fe200078e00cf */
[----:B------:R-:W0:Y:S04]  /*23d0*/  LDC.U8 R206, c[0x0][0x1f0] ;  /* 0x00007c00ffce7b82 */ /* 0x000e280000000000 */
[----:B------:R1:W2:Y:S02]  /*23e0*/  LDG.E.128 R172, [R6.64] ;  /* 0x0000000406ac7981 */ /* 0x0002a4000c1e1d00 */
[----:B-1----:R-:W-:-:S05]  /*23f0*/  IMAD.WIDE.U32 R6, R210, R207, c[0x0][0x208] ;  /* 0x00008200d2067625 */ /* 0x002fca00078e00cf */
[----:B------:R1:W3:Y:S01]  /*2400*/  LDG.E.128 R176, [R6.64] ;  /* 0x0000000406b07981 */ /* 0x0002e2000c1e1d00 */
[----:B0-----:R-:W-:-:S04]  /*2410*/  ISETP.NE.AND P3, PT, R206, RZ, PT ;  /* 0x000000ffce00720c */ /* 0x001fc80003f65270 */
[----:B------:R-:W-:Y:S02]  /*2420*/  FSEL R9, R11, RZ, !P3 ;  /* 0x000000ff0b097208 */ /* 0x000fe40005800000 */
[----:B------:R-:W-:-:S04]  /*2430*/  ISETP.NE.U32.AND P3, PT, RZ, c[0x0][0x218], PT ;  /* 0x00008600ff007a0c */ /* 0x000fc80003f65070 */
[----:B------:R-:W-:Y:S01]  /*2440*/  ISETP.NE.AND.EX P3, PT, RZ, c[0x0][0x21c], PT, P3 ;  /* 0x00008700ff007a0c */ /* 0x000fe20003f65330 */
[----:B------:R-:W-:-:S12]  /*2450*/  HFMA2.MMA R8, -RZ, RZ, 0, 4.76837158203125e-07 ;  /* 0x00000008ff087435 */ /* 0x000fd800000001ff */
[----:B-1----:R-:W-:-:S05]  /*2460*/  @P3 IMAD.WIDE.U32 R6, R219, R207, c[0x0][0x218] ;  /* 0x00008600db063625 */ /* 0x002fca00078e00cf */
[----:B------:R0:W5:Y:S02]  /*2470*/  @P3 LDG.E.128 R156, [R6.64] ;  /* 0x00000004069c3981 */ /* 0x000164000c1e1d00 */
[----:B0-----:R-:W-:-:S05]  /*2480*/  IMAD.WIDE.U32 R6, R15, R8, c[0x0][0x190] ;  /* 0x000064000f067625 */ /* 0x001fca00078e0008 */
[----:B------:R0:W5:Y:S01]  /*2490*/  LDG.E.64 R188, [R6.64] ;  /* 0x0000000406bc7981 */ /* 0x000162000c1e1b00 */
[--C-:B--2---:R-:W-:Y:S02]  /*24a0*/  PRMT R10, RZ, 0x5410, R172.reuse ;  /* 0x00005410ff0a7816 */ /* 0x104fe400000000ac */
[--C-:B------:R-:W-:Y:S02]  /*24b0*/  PRMT R14, RZ, 0x5410, R173.reuse ;  /* 0x00005410ff0e7816 */ /* 0x100fe400000000ad */
[----:B------:R-:W-:Y:S01]  /*24c0*/  PRMT R224, RZ, 0x7610, R172 ;  /* 0x00007610ffe07816 */ /* 0x000fe200000000ac */
[C---:B------:R-:W-:Y:S01]  /*24d0*/  FADD.FTZ R241, -R9.reuse, R10 ;  /* 0x0000000a09f17221 */ /* 0x040fe20000010100 */
[----:B------:R-:W-:Y:S01]  /*24e0*/  PRMT R204, RZ, 0x7610, R173 ;  /* 0x00007610ffcc7816 */ /* 0x000fe200000000ad */
[C---:B------:R-:W-:Y:S01]  /*24f0*/  FADD.FTZ R203, -R9.reuse, R14 ;  /* 0x0000000e09cb7221 */ /* 0x040fe20000010100 */
[--C-:B------:R-:W-:Y:S01]  /*2500*/  PRMT R208, RZ, 0x5410, R174.reuse ;  /* 0x00005410ffd07816 */ /* 0x100fe200000000ae */
[C---:B------:R-:W-:Y:S01]  /*2510*/  FMUL.FTZ R241, R2.reuse, R241 ;  /* 0x000000f102f17220 */ /* 0x040fe20000410000 */
[----:B------:R-:W-:Y:S01]  /*2520*/  PRMT R174, RZ, 0x7610, R174 ;  /* 0x00007610ffae7816 */ /* 0x000fe200000000ae */
[C---:B------:R-:W-:Y:S01]  /*2530*/  FADD.FTZ R224, -R9.reuse, R224 ;  /* 0x000000e009e07221 */ /* 0x040fe20000010100 */
[--C-:B0-----:R-:W-:Y:S01]  /*2540*/  PRMT R6, RZ, 0x5410, R175.reuse ;  /* 0x00005410ff067816 */ /* 0x101fe200000000af */
[C---:B------:R-:W-:Y:S01]  /*2550*/  FADD.FTZ R204, -R9.reuse, R204 ;  /* 0x000000cc09cc7221 */ /* 0x040fe20000010100 */
        /* <DEDUP_REMOVED lines=13> */
[----:B------:R-:W-:Y:S01]  /*2630*/  FADD.FTZ R13, -R9, R6 ;  /* 0x00000006090d7221 */ /* 0x000fe20000010100 */
[----:B------:R-:W-:Y:S01]  /*2640*/  PRMT R6, RZ, 0x5410, R179 ;  /* 0x00005410ff067816 */ /* 0x000fe200000000b3 */
[----:B------:R-:W-:-:S02]  /*2650*/  FMUL.FTZ R224, R2, R224 ;  /* 0x000000e002e07220 */ /* 0x000fc40000410000 */
[----:B------:R-:W-:Y:S02]  /*2660*/  FMUL.FTZ R223, R61, R176 ;  /* 0x000000b03ddf7220 */ /* 0x000fe40000410000 */
[----:B------:R-:W-:Y:S02]  /*2670*/  FADD.FTZ R214, R214, R226 ;  /* 0x000000e2d6d67221 */ /* 0x000fe40000010000 */
[----:B------:R-:W-:Y:S02]  /*2680*/  FFMA.FTZ R215, R241, R226, R215 ;  /* 0x000000e2f1d77223 */ /* 0x000fe400000100d7 */
[----:B------:R-:W-:Y:S01]  /*2690*/  FADD.FTZ R9, -R9, R8 ;  /* 0x0000000809097221 */ /* 0x000fe20000010100 */
        /* <DEDUP_REMOVED lines=40> */
.L_x_3940:
[----:B------:R-:W-:Y:S05]  /*2920*/  BSYNC B0 ;  /* 0x0000000000007941 */ /* 0x000fea0003800000 */
.L_x_3930:
[----:B------:R-:W2:Y:S04]  /*2930*/  LDL R15, [R1+0xc] ;  /* 0x00000c00010f7983 */ /* 0x000ea80000100800 */
[----:B------:R-:W1:Y:S02]  /*2940*/  S2R R11, SR_TID.X ;  /* 0x00000000000b7919 */ /* 0x000e640000002100 */
[----:B-1----:R-:W-:Y:S02]  /*2950*/  SHF.R.U32.HI R177, RZ, 0x5, R11 ;  /* 0x00000005ffb17819 */ /* 0x002fe4000001160b */
[----:B--2---:R-:W-:Y:S02]  /*2960*/  LOP3.LUT P3, RZ, R15, 0xff, RZ, 0xc0, !PT ;  /* 0x000000ff0fff7812 */ /* 0x004fe4000786c0ff */
[----:B------:R-:W-:-:S11]  /*2970*/  LOP3.LUT R15, R177, 0x7fffffc, RZ, 0xc0, !PT ;  /* 0x07fffffcb10f7812 */ /* 0x000fd600078ec0ff */
[----:B------:R-:W-:Y:S02]  /*2980*/  @!P3 IADD3 R15, R15, 0x4, RZ ;  /* 0x000000040f0fb810 */ /* 0x000fe40007ffe0ff */
[----:B------:R-:W-:Y:S01]  /*2990*/  LOP3.LUT P3, RZ, R11, 0x1f, RZ, 0xc0, !PT ;  /* 0x0000001f0bff7812 */ /* 0x000fe2000786c0ff */
[----:B------:R-:W-:Y:S10]  /*29a0*/  BRA.DIV ~URZ, `(.L_x_3949) ;  /* 0x000046e27f007947 */ /* 0x000ff4000b800000 */
[----:B------:R1:W2:Y:S02]  /*29b0*/  SHFL.DOWN PT, R174, R214, 0x10, 0x1f ;  /* 0x0a001f00d6ae7f89 */ /* 0x0002a400000e0000 */
.L_x_4082:
[----:B------:R-:W-:Y:S05]  /*29c0*/  BRA.DIV ~URZ, `(.L_x_3950) ;  /* 0x000047427f007947 */ /* 0x000fea000b800000 */
[----:B0-----:R-:W0:Y:S01]  /*29d0*/  SHFL.DOWN PT, R172, R215, 0x10, 0x1f ;  /* 0x0a001f00d7ac7f89 */ /* 0x001e2200000e0000 */
[----:B--2---:R-:W-:-:S05]  /*29e0*/  FADD.FTZ R174, R174, R214 ;  /* 0x000000d6aeae7221 */ /* 0x004fca0000010000 */
[----:B------:R-:W2:Y:S01]  /*29f0*/  SHFL.DOWN PT, R173, R174, 0x8, 0x1f ;  /* 0x09001f00aead7f89 */ /* 0x000ea200000e0000 */
[----:B0-----:R-:W-:-:S05]  /*2a00*/  FADD.FTZ R11, R172, R215 ;  /* 0x000000d7ac0b7221 */ /* 0x001fca0000010000 */
[----:B------:R-:W0:Y:S01]  /*2a10*/  SHFL.DOWN PT, R178, R11, 0x8, 0x1f ;  /* 0x09001f000bb27f89 */ /* 0x000e2200000e0000 */
        /* <DEDUP_REMOVED lines=9> */
[----:B------:R2:W3:Y:S01]  /*2ab0*/  SHFL.DOWN PT, R176, R175, 0x1, 0x1f ;  /* 0x08201f00afb07f89 */ /* 0x0004e200000e0000 */
[----:B0-----:R-:W-:-:S05]  /*2ac0*/  FADD.FTZ R174, R206, R173 ;  /* 0x000000adceae7221 */ /* 0x001fca0000010000 */
[----:B------:R2:W0:Y:S02]  /*2ad0*/  SHFL.DOWN PT, R173, R174, 0x1, 0x1f ;  /* 0x08201f00aead7f89 */ /* 0x00042400000e0000 */
.L_x_4083:
[----:B0-----:R-:W-:Y:S01]  /*2ae0*/  FADD.FTZ R173, R173, R174 ;  /* 0x000000aeadad7221 */ /* 0x001fe20000010000 */
[----:B--2---:R-:W-:Y:S01]  /*2af0*/  @!P3 LOP3.LUT R174, R177, 0x3, RZ, 0xc0, !PT ;  /* 0x00000003b1aeb812 */ /* 0x004fe200078ec0ff */
[----:B---3--:R-:W-:Y:S01]  /*2b00*/  FADD.FTZ R172, R176, R175 ;  /* 0x000000afb0ac7221 */ /* 0x008fe20000010000 */
[----:B------:R-:W0:Y:S01]  /*2b10*/  S2R R178, SR_TID.X ;  /* 0x0000000000b27919 */ /* 0x000e220000002100 */
[----:B------:R-:W-:Y:S01]  /*2b20*/  WARPSYNC 0xffffffff ;  /* 0xffffffff00007948 */ /* 0x000fe20003800000 */
[----:B------:R-:W-:Y:S01]  /*2b30*/  LOP3.LUT P4, RZ, R0, 0xffffff80, RZ, 0xc0, !PT ;  /* 0xffffff8000ff7812 */ /* 0x000fe2000788c0ff */
[----:B------:R-:W-:Y:S01]  /*2b40*/  @!P3 IMAD.IADD R174, R15, 0x1, R174 ;  /* 0x000000010faeb824 */ /* 0x000fe200078e02ae */
[----:B------:R-:W-:Y:S04]  /*2b50*/  BSSY B0, `(.L_x_3951) ;  /* 0x00000e5000007945 */ /* 0x000fe80003800000 */
[----:B------:R-:W-:Y:S04]  /*2b60*/  @!P3 STS.64 [R174.X8+0x5000], R172 ;  /* 0x005000acae00b388 */ /* 0x000fe80000008a00 */
[----:B------:R-:W-:Y:S01]  /*2b70*/  BAR.SYNC.DEFER_BLOCKING 0x0 ;  /* 0x0000000000007b1d */ /* 0x000fe20000010000 */
[----:B------:R-:W-:-:S13]  /*2b80*/  ISETP.GE.AND P3, PT, R12, 0x1, PT ;  /* 0x000000010c00780c */ /* 0x000fda0003f66270 */
[----:B------:R-:W-:-:S05]  /*2b90*/  @P3 IADD3 R12, R12, -0x1, RZ ;  /* 0xffffffff0c0c3810 */ /* 0x000fca0007ffe0ff */
[----:B------:R-:W-:-:S05]  /*2ba0*/  @P3 IMAD R12, R12, c[0x0][0x168], RZ ;  /* 0x00005a000c0c3a24 */ /* 0x000fca00078e02ff */
[----:B------:R-:W-:-:S04]  /*2bb0*/  @P3 SHF.R.S32.HI R11, RZ, 0x1f, R12 ;  /* 0x0000001fff0b3819 */ /* 0x000fc8000001140c */
[----:B------:R-:W-:Y:S01]  /*2bc0*/  @P3 LEA.HI R175, R11, R12, RZ, 0x3 ;  /* 0x0000000c0baf3211 */ /* 0x000fe200078f18ff */
[----:B------:R-:W-:Y:S01]  /*2bd0*/  IMAD.MOV.U32 R11, RZ, RZ, RZ ;  /* 0x000000ffff0b7224 */ /* 0x000fe200078e00ff */
        /* <DEDUP_REMOVED lines=25> */
.L_x_3954:
[----:B------:R-:W0:Y:S01]  /*2d70*/  LDC.U8 R172, c[0x0][0x1f0] ;  /* 0x00007c00ffac7b82 */ /* 0x000e220000000000 */
[----:B------:R-:W-:Y:S02]  /*2d80*/  ULDC.64 UR6, c[0x0][0x218] ;  /* 0x0000860000067ab9 */ /* 0x000fe40000000a00 */
[----:B------:R-:W-:-:S04]  /*2d90*/  UISETP.NE.U32.AND UP0, UPT, URZ, UR6, UPT ;  /* 0x000000063f00728c */ /* 0x000fc8000bf05070 */
[----:B------:R-:W-:Y:S01]  /*2da0*/  UISETP.NE.AND.EX UP0, UPT, URZ, UR7, UPT, UP0 ;  /* 0x000000073f00728c */ /* 0x000fe2000bf05300 */
[----:B0-----:R-:W-:-:S04]  /*2db0*/  ISETP.NE.AND P4, PT, R172, RZ, PT ;  /* 0x000000ffac00720c */ /* 0x001fc80003f85270 */
[----:B------:R-:W-:Y:S02]  /*2dc0*/  FSEL R172, R12, RZ, !P4 ;  /* 0x000000ff0cac7208 */ /* 0x000fe40006000000 */
[----:B------:R-:W-:-:S03]  /*2dd0*/  PLOP3.LUT P4, PT, PT, PT, UP0, 0x80, 0x0 ;  /* 0x000000000000781c */ /* 0x000fc60003f8f008 */
[----:B------:R-:W-:-:S04]  /*2de0*/  FFMA.FTZ R172, R25, R15, R172 ;  /* 0x0000000f19ac7223 */ /* 0x000fc800000100ac */
[----:B------:R-:W-:-:S04]  /*2df0*/  FADD.FTZ R173, R209, -R172 ;  /* 0x800000acd1ad7221 */ /* 0x000fc80000010000 */
[----:B------:R-:W-:Y:S02]  /*2e00*/  FMUL.FTZ R173, R2, R173 ;  /* 0x000000ad02ad7220 */ /* 0x000fe40000410000 */
[----:B-----5:R-:W-:-:S05]  /*2e10*/  @P4 PRMT R172, RZ, 0x5410, R144 ;  /* 0x00005410ffac4816 */ /* 0x020fca0000000090 */
[----:B------:R-:W-:Y:S02]  /*2e20*/  @P4 FADD.FTZ R173, R173, R172 ;  /* 0x000000acadad4221 */ /* 0x000fe40000010000 */
.L_x_3955:
[----:B------:R-:W-:Y:S05]  /*2e30*/  BSYNC B1 ;  /* 0x0000000000017941 */ /* 0x000fea0003800000 */
.L_x_3953:
        /* <DEDUP_REMOVED lines=16> */
.L_x_3957:
        /* <DEDUP_REMOVED lines=10> */
.L_x_3958:
[----:B------:R-:W-:Y:S05]  /*2fe0*/  BSYNC B1 ;  /* 0x0000000000017941 */ /* 0x000fea0003800000 */
.L_x_3956:
        /* <DEDUP_REMOVED lines=14> */
.L_x_3960:
        /* <DEDUP_REMOVED lines=9> */
.L_x_3961:
[----:B------:R-:W-:Y:S05]  /*3160*/  BSYNC B1 ;  /* 0x0000000000017941 */ /* 0x000fea0003800000 */
.L_x_3959:
        /* <DEDUP_REMOVED lines=14> */
.L_x_3963:
[----:B------:R-:W0:Y:S02]  /*3250*/  LDC.U8 R172, c[0x0][0x1f0] ;  /* 0x00007c00ffac7b82 */ /* 0x000e240000000000 */
[----:B0-----:R-:W-:-:S04]  /*3260*/  ISETP.NE.AND P6, PT, R172, RZ, PT ;  /* 0x000000ffac00720c */ /* 0x001fc80003fc5270 */
[----:B------:R-:W-:-:S05]  /*3270*/  FSEL R172, R12, RZ, !P6 ;  /* 0x000000ff0cac7208 */ /* 0x000fca0007000000 */
[----:B------:R-:W-:Y:S01]  /*3280*/  FFMA.FTZ R173, R251, R15, R172 ;  /* 0x0000000ffbad7223 */ /* 0x000fe200000100ac */
[----:B------:R-:W-:-:S03]  /*3290*/  @P4 PRMT R172, RZ, 0x7610, R145 ;  /* 0x00007610ffac4816 */ /* 0x000fc60000000091 */
[----:B------:R-:W-:-:S04]  /*32a0*/  FADD.FTZ R173, R250, -R173 ;  /* 0x800000adfaad7221 */ /* 0x000fc80000010000 */
[----:B------:R-:W-:-:S04]  /*32b0*/  FMUL.FTZ R173, R2, R173 ;  /* 0x000000ad02ad7220 */ /* 0x000fc80000410000 */
[----:B------:R-:W-:Y:S02]  /*32c0*/  @P4 FADD.FTZ R173, R173, R172 ;  /* 0x000000acadad4221 */ /* 0x000fe40000010000 */
.L_x_3964:
[----:B------:R-:W-:Y:S05]  /*32d0*/  BSYNC B1 ;  /* 0x0000000000017941 */ /* 0x000fea0003800000 */
.L_x_3962:
        /* <DEDUP_REMOVED lines=14> */
.L_x_3966:
        /* <DEDUP_REMOVED lines=8> */
.L_x_3967:
[----:B------:R-:W-:Y:S05]  /*3440*/  BSYNC B1 ;  /* 0x0000000000017941 */ /* 0x000fea0003800000 */
.L_x_3965:
        /* <DEDUP_REMOVED lines=14> */
.L_x_3969:
        /* <DEDUP_REMOVED lines=8> */
.L_x_3970:
[----:B------:R-:W-:Y:S05]  /*35b0*/  BSYNC B1 ;  /* 0x0000000000017941 */ /* 0x000fea0003800000 */
.L_x_3968:
        /* <DEDUP_REMOVED lines=14> */
.L_x_3972:
        /* <DEDUP_REMOVED lines=8> */
.L_x_3973:
[----:B------:R-:W-:Y:S05]  /*3720*/  BSYNC B1 ;  /* 0x0000000000017941 */ /* 0x000fea0003800000 */
.L_x_3971:
        /* <DEDUP_REMOVED lines=14> */
.L_x_3975:
        /* <DEDUP_REMOVED lines=8> */
.L_x_3976:
[----:B------:R-:W-:Y:S05]  /*3890*/  BSYNC B1 ;  /* 0x0000000000017941 */ /* 0x000fea0003800000 */
.L_x_3974:
[----:B------:R-:W-:Y:S01]  /*38a0*/  @P5 F2FP.BF16.PACK_AB R172, RZ, R174 ;  /* 0x000000aeffac523e */ /* 0x000fe200000010ff */
[----:B------:R-:W-:Y:S01]  /*38b0*/  @P3 FMUL.FTZ R174, R174, c[0x0][0x1ec] ;  /* 0x00007b00aeae3a20 */ /* 0x000fe20000410000 */
[----:B------:R-:W-:Y:S01]  /*38c0*/  @P3 LOP3.LUT P4, RZ, R183, 0xff000000, RZ, 0xc0, !PT ;  /* 0xff000000b7ff3812 */ /* 0x000fe2000788c0ff */
[----:B------:R-:W-:Y:S01]  /*38d0*/  @P5 IMAD.MOV.U32 R173, RZ, RZ, 0x10 ;  /* 0x00000010ffad5424 */ /* 0x000fe200078e00ff */
[----:B------:R-:W-:Y:S01]  /*38e0*/  @P5 PRMT R79, R79, 0x5410, R172 ;  /* 0x000054104f4f5816 */ /* 0x000fe200000000ac */
[----:B------:R-:W-:Y:S02]  /*38f0*/  @P3 FMUL.FTZ R174, R174, c[0x0][0x1e8] ;  /* 0x00007a00aeae3a20 */ /* 0x000fe40000410000 */
[C---:B------:R-:W-:Y:S01]  /*3900*/  @P5 IMAD.WIDE.U32 R172, R4.reuse, R173, c[0x0][0x258] ;  /* 0x0000960004ac5625 */ /* 0x040fe200078e00ad */
[----:B------:R-:W-:Y:S02]  /*3910*/  IADD3 R4, R4, 0x80, RZ ;  /* 0x0000008004047810 */ /* 0x000fe40007ffe0ff */
[----:B------:R-:W-:-:S02]  /*3920*/  @P3 FSEL R174, R174, RZ, P4 ;  /* 0x000000ffaeae3208 */ /* 0x000fc40002000000 */
[----:B------:R0:W-:Y:S02]  /*3930*/  @P5 STG.E.128 [R172.64], R76 ;  /* 0x0000004cac005986 */ /* 0x0001e4000c101d04 */
[----:B------:R-:W-:-:S04]  /*3940*/  @P3 F2FP.BF16.PACK_AB R174, RZ, R174 ;  /* 0x000000aeffae323e */ /* 0x000fc800000010ff */
[----:B------:R-:W-:Y:S02]  /*3950*/  @P3 PRMT R115, R115, 0x5410, R174 ;  /* 0x0000541073733816 */ /* 0x000fe400000000ae */
[----:B------:R-:W-:-:S05]  /*3960*/  @P3 MOV R174, 0x10 ;  /* 0x0000001000ae3802 */ /* 0x000fca0000000f00 */
[C---:B0-----:R-:W-:Y:S01]  /*3970*/  @P3 IMAD.WIDE.U32 R172, R11.reuse, R174, c[0x0][0x248] ;  /* 0x000092000bac3625 */ /* 0x041fe200078e00ae */
[----:B------:R-:W-:-:S04]  /*3980*/  IADD3 R11, R11, 0x80, RZ ;  /* 0x000000800b0b7810 */ /* 0x000fc80007ffe0ff */
[----:B------:R0:W-:Y:S03]  /*3990*/  @P3 STG.E.128 [R172.64], R112 ;  /* 0x00000070ac003986 */ /* 0x0001e6000c101d04 */
.L_x_3952:
[----:B------:R-:W-:Y:S05]  /*39a0*/  BSYNC B0 ;  /* 0x0000000000007941 */ /* 0x000fea0003800000 */
.L_x_3951:
        /* <DEDUP_REMOVED lines=13> */
.L_x_3980:
[----:B0-----:R-:W0:Y:S01]  /*3a80*/  LDC.U8 R173, c[0x0][0x1f0] ;  /* 0x00007c00ffad7b82 */ /* 0x001e220000000000 */
        /* <DEDUP_REMOVED lines=11> */
.L_x_3981:
[----:B------:R-:W-:Y:S05]  /*3b40*/  BSYNC B1 ;  /* 0x0000000000017941 */ /* 0x000fea0003800000 */
.L_x_3979:
        /* <DEDUP_REMOVED lines=16> */
.L_x_3983:
        /* <DEDUP_REMOVED lines=8> */
.L_x_3984:
[----:B------:R-:W-:Y:S05]  /*3cd0*/  BSYNC B1 ;  /* 0x0000000000017941 */ /* 0x000fea0003800000 */
.L_x_3982:
        /* <DEDUP_REMOVED lines=14> */
.L_x_3986:
        /* <DEDUP_REMOVED lines=8> */
.L_x_3987:
[----:B------:R-:W-:Y:S05]  /*3e40*/  BSYNC B1 ;  /* 0x0000000000017941 */ /* 0x000fea0003800000 */
.L_x_3985:
        /* <DEDUP_REMOVED lines=14> */
.L_x_3989:
        /* <DEDUP_REMOVED lines=8> */
.L_x_3990:
[----:B------:R-:W-:Y:S05]  /*3fb0*/  BSYNC B1 ;  /* 0x0000000000017941 */ /* 0x000fea0003800000 */
.L_x_3988:
        /* <DEDUP_REMOVED lines=14> */
.L_x_3992:
        /* <DEDUP_REMOVED lines=8> */
.L_x_3993:
[----:B------:R-:W-:Y:S05]  /*4120*/  BSYNC B1 ;  /* 0x0000000000017941 */ /* 0x000fea0003800000 */
.L_x_3991:
        /* <DEDUP_REMOVED lines=14> */
.L_x_3995:
        /* <DEDUP_REMOVED lines=8> */
.L_x_3996:
[----:B------:R-:W-:Y:S05]  /*4290*/  BSYNC B1 ;  /* 0x0000000000017941 */ /* 0x000fea0003800000 */
.L_x_3994:
        /* <DEDUP_REMOVED lines=14> */
.L_x_3998:
        /* <DEDUP_REMOVED lines=8> */
.L_x_3999:
[----:B------:R-:W-:Y:S05]  /*4400*/  BSYNC B1 ;  /* 0x0000000000017941 */ /* 0x000fea0003800000 */
.L_x_3997:
        /* <DEDUP_REMOVED lines=14> */
.L_x_4001:
        /* <DEDUP_REMOVED lines=8> */
.L_x_4002:
[----:B------:R-:W-:Y:S05]  /*4570*/  BSYNC B1 ;  /* 0x0000000000017941 */ /* 0x000fea0003800000 */
.L_x_4000:
[----:B------:R-:W-:Y:S01]  /*4580*/  @P5 F2FP.BF16.PACK_AB R172, RZ, R174 ;  /* 0x000000aeffac523e */ /* 0x000fe200000010ff */
[----:B------:R-:W-:Y:S01]  /*4590*/  @P3 FMUL.FTZ R174, R174, c[0x0][0x1ec] ;  /* 0x00007b00aeae3a20 */ /* 0x000fe20000410000 */
[----:B------:R-:W-:Y:S02]  /*45a0*/  @P3 LOP3.LUT P4, RZ, R185, 0xff000000, RZ, 0xc0, !PT ;  /* 0xff000000b9ff3812 */ /* 0x000fe4000788c0ff */
[----:B------:R-:W-:Y:S01]  /*45b0*/  @P5 MOV R173, 0x10 ;  /* 0x0000001000ad5802 */ /* 0x000fe20000000f00 */
[----:B------:R-:W-:Y:S01]  /*45c0*/  @P3 FMUL.FTZ R174, R174, c[0x0][0x1e8] ;  /* 0x00007a00aeae3a20 */ /* 0x000fe20000410000 */
[----:B------:R-:W-:-:S03]  /*45d0*/  @P5 PRMT R79, R79, 0x5410, R172 ;  /* 0x000054104f4f5816 */ /* 0x000fc600000000ac */
[----:B------:R-:W-:Y:S01]  /*45e0*/  @P5 IMAD.WIDE.U32 R172, R4, R173, c[0x0][0x258] ;  /* 0x0000960004ac5625 */ /* 0x000fe200078e00ad */
[----:B------:R-:W-:Y:S02]  /*45f0*/  @P3 FSEL R174, R174, RZ, P4 ;  /* 0x000000ffaeae3208 */ /* 0x000fe40002000000 */
[----:B------:R-:W-:Y:S02]  /*4600*/  IADD3 R4, R4, 0x80, RZ ;  /* 0x0000008004047810 */ /* 0x000fe40007ffe0ff */
[----:B------:R-:W-:Y:S01]  /*4610*/  @P3 F2FP.BF16.PACK_AB R174, RZ, R174 ;  /* 0x000000aeffae323e */ /* 0x000fe200000010ff */
[----:B------:R0:W-:Y:S03]  /*4620*/  @P5 STG.E.128 [R172.64], R76 ;  /* 0x0000004cac005986 */ /* 0x0001e6000c101d04 */
[----:B------:R-:W-:Y:S01]  /*4630*/  @P3 PRMT R115, R115, 0x5410, R174 ;  /* 0x0000541073733816 */ /* 0x000fe200000000ae */
[----:B------:R-:W-:-:S04]  /*4640*/  @P3 IMAD.MOV.U32 R174, RZ, RZ, 0x10 ;  /* 0x00000010ffae3424 */ /* 0x000fc800078e00ff */
[C---:B0-----:R-:W-:Y:S01]  /*4650*/  @P3 IMAD.WIDE.U32 R172, R11.reuse, R174, c[0x0][0x248] ;  /* 0x000092000bac3625 */ /* 0x041fe200078e00ae */
[----:B------:R-:W-:-:S04]  /*4660*/  IADD3 R11, R11, 0x80, RZ ;  /* 0x000000800b0b7810 */ /* 0x000fc80007ffe0ff */
[----:B------:R0:W-:Y:S03]  /*4670*/  @P3 STG.E.128 [R172.64], R112 ;  /* 0x00000070ac003986 */ /* 0x0001e6000c101d04 */
.L_x_3978:
[----:B------:R-:W-:Y:S05]  /*4680*/  BSYNC B0 ;  /* 0x0000000000007941 */ /* 0x000fea0003800000 */
.L_x_3977:
        /* <DEDUP_REMOVED lines=12> */
.L_x_4006:
        /* <DEDUP_REMOVED lines=12> */
.L_x_4007:
[----:B------:R-:W-:Y:S05]  /*4810*/  BSYNC B1 ;  /* 0x0000000000017941 */ /* 0x000fea0003800000 */
.L_x_4005:
        /* <DEDUP_REMOVED lines=16> */
.L_x_4009:
        /* <DEDUP_REMOVED lines=8> */
.L_x_4010:
[----:B------:R-:W-:Y:S05]  /*49a0*/  BSYNC B1 ;  /* 0x0000000000017941 */ /* 0x000fea0003800000 */
.L_x_4008:
        /* <DEDUP_REMOVED lines=14> */
.L_x_4012:
        /* <DEDUP_REMOVED lines=8> */
.L_x_4013:
[----:B------:R-:W-:Y:S05]  /*4b10*/  BSYNC B1 ;  /* 0x0000000000017941 */ /* 0x000fea0003800000 */
.L_x_4011:
        /* <DEDUP_REMOVED lines=14> */
.L_x_4015:
        /* <DEDUP_REMOVED lines=8> */
.L_x_4016:
[----:B------:R-:W-:Y:S05]  /*4c80*/  BSYNC B1 ;  /* 0x0000000000017941 */ /* 0x000fea0003800000 */
.L_x_4014:
        /* <DEDUP_REMOVED lines=14> */
.L_x_4018:
        /* <DEDUP_REMOVED lines=8> */
.L_x_4019:
[----:B------:R-:W-:Y:S05]  /*4df0*/  BSYNC B1 ;  /* 0x0000000000017941 */ /* 0x000fea0003800000 */
.L_x_4017:
        /* <DEDUP_REMOVED lines=14> */
.L_x_4021:
        /* <DEDUP_REMOVED lines=8> */
.L_x_4022:
[----:B------:R-:W-:Y:S05]  /*4f60*/  BSYNC B1 ;  /* 0x0000000000017941 */ /* 0x000fea0003800000 */
.L_x_4020:
        /* <DEDUP_REMOVED lines=14> */
.L_x_4024:
        /* <DEDUP_REMOVED lines=8> */
.L_x_4025:
[----:B------:R-:W-:Y:S05]  /*50d0*/  BSYNC B1 ;  /* 0x0000000000017941 */ /* 0x000fea0003800000 */
.L_x_4023:
        /* <DEDUP_REMOVED lines=14> */
.L_x_4027:
        /* <DEDUP_REMOVED lines=8> */
.L_x_4028:
[----:B------:R-:W-:Y:S05]  /*5240*/  BSYNC B1 ;  /* 0x0000000000017941 */ /* 0x000fea0003800000 */
.L_x_4026:
        /* <DEDUP_REMOVED lines=11> */
[----:B------:R-:W-:Y:S01]  /*5300*/  @P3 PRMT R115, R115, 0x5410, R174 ;  /* 0x0000541073733816 */ /* 0x000fe200000000ae */
[----:B------:R-:W-:-:S04]  /*5310*/  @P3 IMAD.MOV.U32 R174, RZ, RZ, 0x10 ;  /* 0x00000010ffae3424 */ /* 0x000fc800078e00ff */
[C---:B0-----:R-:W-:Y:S01]  /*5320*/  @P3 IMAD.WIDE.U32 R172, R11.reuse, R174, c[0x0][0x248] ;  /* 0x000092000bac3625 */ /* 0x041fe200078e00ae */
[----:B------:R-:W-:-:S04]  /*5330*/  IADD3 R11, R11, 0x80, RZ ;  /* 0x000000800b0b7810 */ /* 0x000fc80007ffe0ff */
[----:B------:R0:W-:Y:S03]  /*5340*/  @P3 STG.E.128 [R172.64], R112 ;  /* 0x00000070ac003986 */ /* 0x0001e6000c101d04 */
.L_x_4004:
[----:B------:R-:W-:Y:S05]  /*5350*/  BSYNC B0 ;  /* 0x0000000000007941 */ /* 0x000fea0003800000 */
.L_x_4003:
        /* <DEDUP_REMOVED lines=10> */
[----:B-----5:R-:W-:Y:S01]  /*5400*/  PRMT R172, RZ, 0x5410, R152 ;  /* 0x00005410ffac7816 */ /* 0x020fe20000000098 */
[----:B------:R-:W-:Y:S05]  /*5410*/  BRA `(.L_x_4033) ;  /* 0x000000c000007947 */ /* 0x000fea0003800000 */
.L_x_4032:
        /* <DEDUP_REMOVED lines=12> */
.L_x_4033:
[----:B------:R-:W-:Y:S05]  /*54e0*/  BSYNC B1 ;  /* 0x0000000000017941 */ /* 0x000fea0003800000 */
.L_x_4031:
        /* <DEDUP_REMOVED lines=16> */
.L_x_4035:
        /* <DEDUP_REMOVED lines=8> */
.L_x_4036:
[----:B------:R-:W-:Y:S05]  /*5670*/  BSYNC B1 ;  /* 0x0000000000017941 */ /* 0x000fea0003800000 */
.L_x_4034:
        /* <DEDUP_REMOVED lines=14> */
.L_x_4038:
        /* <DEDUP_REMOVED lines=8> */
.L_x_4039:
[----:B------:R-:W-:Y:S05]  /*57e0*/  BSYNC B1 ;  /* 0x0000000000017941 */ /* 0x000fea0003800000 */
.L_x_4037:
        /* <DEDUP_REMOVED lines=14> */
.L_x_4041:
        /* <DEDUP_REMOVED lines=8> */
.L_x_4042:
[----:B------:R-:W-:Y:S05]  /*5950*/  BSYNC B1 ;  /* 0x0000000000017941 */ /* 0x000fea0003800000 */
.L_x_4040:
        /* <DEDUP_REMOVED lines=14> */
.L_x_4044:
        /* <DEDUP_REMOVED lines=8> */
.L_x_4045:
[----:B------:R-:W-:Y:S05]  /*5ac0*/  BSYNC B1 ;  /* 0x0000000000017941 */ /* 0x000fea0003800000 */
.L_x_4043:
        /* <DEDUP_REMOVED lines=14> */
.L_x_4047:
        /* <DEDUP_REMOVED lines=8> */
.L_x_4048:
[----:B------:R-:W-:Y:S05]  /*5c30*/  BSYNC B1 ;  /* 0x0000000000017941 */ /* 0x000fea0003800000 */
.L_x_4046:
        /* <DEDUP_REMOVED lines=14> */
.L_x_4050:
        /* <DEDUP_REMOVED lines=8> */
.L_x_4051:
[----:B------:R-:W-:Y:S05]  /*5da0*/  BSYNC B1 ;  /* 0x0000000000017941 */ /* 0x000fea0003800000 */
.L_x_4049:
        /* <DEDUP_REMOVED lines=14> */
.L_x_4053:
        /* <DEDUP_REMOVED lines=8> */
.L_x_4054:
[----:B------:R-:W-:Y:S05]  /*5f10*/  BSYNC B1 ;  /* 0x0000000000017941 */ /* 0x000fea0003800000 */
.L_x_4052:
        /* <DEDUP_REMOVED lines=16> */
.L_x_4030:
[----:B------:R-:W-:Y:S05]  /*6020*/  BSYNC B0 ;  /* 0x0000000000007941 */ /* 0x000fea0003800000 */
.L_x_4029:
        /* <DEDUP_REMOVED lines=13> */
.L_x_4058:
        /* <DEDUP_REMOVED lines=12> */
.L_x_4059:
[----:B------:R-:W-:Y:S05]  /*61c0*/  BSYNC B1 ;  /* 0x0000000000017941 */ /* 0x000fea0003800000 */
.L_x_4057:
        /* <DEDUP_REMOVED lines=16> */
.L_x_4061:
        /* <DEDUP_REMOVED lines=8> */
.L_x_4062:
[----:B------:R-:W-:Y:S05]  /*6350*/  BSYNC B1 ;  /* 0x0000000000017941 */ /* 0x000fea0003800000 */
.L_x_4060:
        /* <DEDUP_REMOVED lines=14> */
.L_x_4064:
        /* <DEDUP_REMOVED lines=8> */
.L_x_4065:
[----:B------:R-:W-:Y:S05]  /*64c0*/  BSYNC B1 ;  /* 0x0000000000017941 */ /* 0x000fea0003800000 */
.L_x_4063:
        /* <DEDUP_REMOVED lines=14> */
.L_x_4067:
        /* <DEDUP_REMOVED lines=8> */
.L_x_4068:
[----:B------:R-:W-:Y:S05]  /*6630*/  BSYNC B1 ;  /* 0x0000000000017941 */ /* 0x000fea0003800000 */
.L_x_4066:
        /* <DEDUP_REMOVED lines=14> */
.L_x_4070:
        /* <DEDUP_REMOVED lines=8> */
.L_x_4071:
[----:B------:R-:W-:Y:S05]  /*67a0*/  BSYNC B1 ;  /* 0x0000000000017941 */ /* 0x000fea0003800000 */
.L_x_4069:
        /* <DEDUP_REMOVED lines=14> */
.L_x_4073:
        /* <DEDUP_REMOVED lines=8> */
.L_x_4074:
[----:B------:R-:W-:Y:S05]  /*6910*/  BSYNC B1 ;  /* 0x0000000000017941 */ /* 0x000fea0003800000 */
.L_x_4072:
        /* <DEDUP_REMOVED lines=14> */
.L_x_4076:
        /* <DEDUP_REMOVED lines=8> */
.L_x_4077:
[----:B------:R-:W-:Y:S05]  /*6a80*/  BSYNC B1 ;  /* 0x0000000000017941 */ /* 0x000fea0003800000 */
.L_x_4075:
        /* <DEDUP_REMOVED lines=14> */
.L_x_4079:
        /* <DEDUP_REMOVED lines=8> */
.L_x_4080:
[----:B------:R-:W-:Y:S05]  /*6bf0*/  BSYNC B1 ;  /* 0x0000000000017941 */ /* 0x000fea0003800000 */
.L_x_4078:
[----:B------:R-:W-:Y:S01]  /*6c00*/  @P3 FMUL.FTZ R12, R2, c[0x0][0x1ec] ;  /* 0x00007b00020c3a20 */ /* 0x000fe20000410000 */
[----:B------:R-:W-:Y:S01]  /*6c10*/  @P3 LOP3.LUT P2, RZ, R189, 0xff000000, RZ, 0xc0, !PT ;  /* 0xff000000bdff3812 */ /* 0x000fe2000784c0ff */
[----:B------:R-:W-:Y:S01]  /*6c20*/  @P5 IMAD.MOV.U32 R173, RZ, RZ, 0x10 ;  /* 0x00000010ffad5424 */ /* 0x000fe200078e00ff */
[----:B------:R-:W-:Y:S01]  /*6c30*/  @P5 F2FP.BF16.PACK_AB R2, RZ, R2 ;  /* 0x00000002ff02523e */ /* 0x000fe200000010ff */
[----:B------:R-:W-:Y:S02]  /*6c40*/  @P3 FMUL.FTZ R12, R12, c[0x0][0x1e8] ;  /* 0x00007a000c0c3a20 */ /* 0x000fe40000410000 */
[----:B------:R-:W-:Y:S01]  /*6c50*/  @P5 IMAD.WIDE.U32 R172, R4, R173, c[0x0][0x258] ;  /* 0x0000960004ac5625 */ /* 0x000fe200078e00ad */
[----:B------:R-:W-:Y:S02]  /*6c60*/  @P5 PRMT R79, R79, 0x5410, R2 ;  /* 0x000054104f4f5816 */ /* 0x000fe40000000002 */
[----:B------:R-:W-:Y:S02]  /*6c70*/  @P3 FSEL R12, R12, RZ, P2 ;  /* 0x000000ff0c0c3208 */ /* 0x000fe40001000000 */
[----:B------:R-:W-:Y:S01]  /*6c80*/  @P3 MOV R2, 0x10 ;  /* 0x0000001000023802 */ /* 0x000fe20000000f00 */
[----:B------:R0:W-:Y:S01]  /*6c90*/  @P5 STG.E.128 [R172.64], R76 ;  /* 0x0000004cac005986 */ /* 0x0001e2000c101d04 */
[----:B------:R-:W-:-:S04]  /*6ca0*/  @P3 F2FP.BF16.PACK_AB R12, RZ, R12 ;  /* 0x0000000cff0c323e */ /* 0x000fc800000010ff */
[----:B------:R-:W-:Y:S01]  /*6cb0*/  @P3 PRMT R115, R115, 0x5410, R12 ;  /* 0x0000541073733816 */ /* 0x000fe2000000000c */
[----:B0-----:R-:W-:-:S05]  /*6cc0*/  @P3 IMAD.WIDE.U32 R172, R11, R2, c[0x0][0x248] ;  /* 0x000092000bac3625 */ /* 0x001fca00078e0002 */
[----:B------:R0:W-:Y:S02]  /*6cd0*/  @P3 STG.E.128 [R172.64], R112 ;  /* 0x00000070ac003986 */ /* 0x0001e4000c101d04 */
.L_x_4056:
[----:B------:R-:W-:Y:S05]  /*6ce0*/  BSYNC B0 ;  /* 0x0000000000007941 */ /* 0x000fea0003800000 */
.L_x_4055:
[----:B------:R-:W2:Y:S01]  /*6cf0*/  LDL.LU R2, [R1+0xc] ;  /* 0x00000c0001027983 */ /* 0x000ea20000300800 */
[----:B------:R-:W-:-:S04]  /*6d00*/  IADD3 R3, R3, c[0x0][0x160], RZ ;  /* 0x0000580003037a10 */ /* 0x000fc80007ffe0ff */
[----:B------:R-:W-:Y:S02]  /*6d10*/  ISETP.GE.AND P2, PT, R3, c[0x0][0x164], PT ;  /* 0x0000590003007a0c */ /* 0x000fe40003f46270 */
[----:B--2---:R-:W-:-:S04]  /*6d20*/  LOP3.LUT P3, RZ, R2, 0xff, RZ, 0xc0, !PT ;  /* 0x000000ff02ff7812 */ /* 0x004fc8000786c0ff */
[----:B------:R-:W-:-:S05]  /*6d30*/  SEL R2, RZ, 0x1, P3 ;  /* 0x00000001ff027807 */ /* 0x000fca0001800000 */
[----:B------:R2:W-:Y:S02]  /*6d40*/  STL.S16 [R1+0xc], R2 ;  /* 0x00000c0201007387 */ /* 0x0005e40000100600 */
[----:B012--5:R-:W-:Y:S01]  /*6d50*/  @P2 CALL.REL.NOINC `(.L_x_3929) ;  /* 0x0000001000002944 */ /* 0x027fe20003c00000 */
[----:B------:R-:W-:Y:S05]  /*6d60*/  BRA `(.L_x_4081) ;  /* 0xffff983000007947 */ /* 0x000fea000383ffff */
.L_x_3929:
[----:B------:R-:W1:Y:S01]  /*6d70*/  S2UR UR6, SR_CTAID.X ;  /* 0x00000000000679c3 */ /* 0x000e620000002500 */
[----:B------:R-:W1:Y:S01]  /*6d80*/  S2R R3, SR_TID.X ;  /* 0x0000000000037919 */ /* 0x000e620000002100 */
[C---:B------:R-:W-:Y:S01]  /*6d90*/  LOP3.LUT P3, RZ, R0.reuse, 0xffffff80, RZ, 0xc0, !PT ;  /* 0xffffff8000ff7812 */ /* 0x040fe2000786c0ff */
[----:B------:R-:W-:Y:S01]  /*6da0*/  @P0 IMAD.MOV.U32 R13, RZ, RZ, 0x20 ;  /* 0x00000020ff0d0424 */ /* 0x000fe200078e00ff */
[----:B------:R-:W-:Y:S02]  /*6db0*/  ISETP.GE.U32.AND P2, PT, R0, 0x100, PT ;  /* 0x000001000000780c */ /* 0x000fe40003f46070 */
[----:B------:R-:W-:-:S09]  /*6dc0*/  @P1 MOV R15, 0x20 ;  /* 0x00000020000f1802 */ /* 0x000fd20000000f00 */
[----:B0-----:R-:W-:Y:S02]  /*6dd0*/  @P3 IMAD.MOV.U32 R5, RZ, RZ, 0x20 ;  /* 0x00000020ff053424 */ /* 0x001fe400078e00ff */
[----:B------:R-:W-:Y:S02]  /*6de0*/  @P2 MOV R9, 0x20 ;  /* 0x0000002000092802 */ /* 0x000fe40000000f00 */
[C---:B-1----:R-:W-:Y:S02]  /*6df0*/  LEA.HI R2, R3.reuse, UR6, RZ, 0x19 ;  /* 0x0000000603027c11 */ /* 0x042fe4000f8fc8ff */
        /* <DEDUP_REMOVED lines=33> */
[----:B--2---:R-:W-:-:S04]  /*7010*/  IMAD.MOV.U32 R5, RZ, RZ, 0x20 ;  /* 0x00000020ff057424 */ /* 0x004fc800078e00ff */
[----:B------:R-:W-:-:S04]  /*7020*/  IMAD.WIDE.U32 R2, R14, R5, c[0x0][0x220] ;  /* 0x000088000e027625 */ /* 0x000fc800078e0005 */
[----:B------:R-:W-:Y:S01]  /*7030*/  IMAD.WIDE.U32 R4, R14, R5, c[0x0][0x228] ;  /* 0x00008a000e047625 */ /* 0x000fe200078e0005 */
[----:B------:R-:W-:Y:S04]  /*7040*/  STG.E.128 [R2.64], R136 ;  /* 0x0000008802007986 */ /* 0x000fe8000c101d04 */
[----:B------:R-:W-:Y:S04]  /*7050*/  STG.E.128 [R2.64+0x10], R140 ;  /* 0x0000108c02007986 */ /* 0x000fe8000c101d04 */
[----:B------:R-:W-:Y:S04]  /*7060*/  STG.E.128 [R4.64], R96 ;  /* 0x0000006004007986 */ /* 0x000fe8000c101d04 */
[----:B------:R-:W-:Y:S01]  /*7070*/  STG.E.128 [R4.64+0x10], R100 ;  /* 0x0000106404007986 */ /* 0x000fe2000c101d04 */
[----:B------:R-:W-:Y:S05]  /*7080*/  EXIT ;  /* 0x000000000000794d */ /* 0x000fea0003800000 */
.L_x_3949:
[----:B0-----:R-:W-:Y:S01]  /*7090*/  HFMA2.MMA R206, -RZ, RZ, 0, 1.847743988037109375e-06 ;  /* 0x0000001fffce7435 */ /* 0x001fe200000001ff */
[----:B------:R-:W-:Y:S01]  /*70a0*/  MOV R173, R214 ;  /* 0x000000d600ad7202 */ /* 0x000fe20000000f00 */
[----:B------:R-:W-:Y:S01]  /*70b0*/  IMAD.MOV.U32 R11, RZ, RZ, 0x10 ;  /* 0x00000010ff0b7424 */ /* 0x000fe200078e00ff */
[----:B------:R-:W-:Y:S01]  /*70c0*/  MOV R172, 0x70f0 ;  /* 0x000070f000ac7802 */ /* 0x000fe20000000f00 */
[----:B------:R-:W-:-:S02]  /*70d0*/  IMAD.MOV.U32 R178, RZ, RZ, -0x1 ;  /* 0xffffffffffb27424 */ /* 0x000fc400078e00ff */
[----:B-----5:R-:W-:Y:S05]  /*70e0*/  CALL.REL.NOINC `($__internal_51_$__cuda_sm70_shflsync_down_p) ;  /* 0x0000046000007944 */ /* 0x020fea0003c00000 */
[----:B-1----:R-:W-:Y:S01]  /*70f0*/  MOV R174, R11 ;  /* 0x0000000b00ae7202 */ /* 0x002fe20000000f00 */
[----:B------:R-:W-:Y:S05]  /*7100*/  BRA `(.L_x_4082) ;  /* 0xffffb8b000007947 */ /* 0x000fea000383ffff */
.L_x_3950:
[----:B------:R-:W-:Y:S01]  /*7110*/  HFMA2.MMA R11, -RZ, RZ, 0, 9.5367431640625e-07 ;  /* 0x00000010ff0b7435 */ /* 0x000fe200000001ff */
[----:B0-----:R-:W-:Y:S01]  /*7120*/  IMAD.MOV.U32 R173, RZ, RZ, R215 ;  /* 0x000000ffffad7224 */ /* 0x001fe200078e00d7 */
[----:B------:R-:W-:Y:S01]  /*7130*/  MOV R178, 0xffffffff ;  /* 0xffffffff00b27802 */ /* 0x000fe20000000f00 */
[----:B------:R-:W-:Y:S01]  /*7140*/  IMAD.MOV.U32 R206, RZ, RZ, 0x1f ;  /* 0x0000001fffce7424 */ /* 0x000fe200078e00ff */
[----:B------:R-:W-:-:S02]  /*7150*/  MOV R172, 0x7170 ;  /* 0x0000717000ac7802 */ /* 0x000fc40000000f00 */
[----:B-12--5:R-:W-:Y:S05]  /*7160*/  CALL.REL.NOINC `($__internal_51_$__cuda_sm70_shflsync_down_p) ;  /* 0x000003e000007944 */ /* 0x026fea0003c00000 */
[----:B------:R-:W-:Y:S01]  /*7170*/  FADD.FTZ R174, R174, R214 ;  /* 0x000000d6aeae7221 */ /* 0x000fe20000010000 */
[----:B------:R-:W-:Y:S01]  /*7180*/  HFMA2.MMA R206, -RZ, RZ, 0, 1.847743988037109375e-06 ;  /* 0x0000001fffce7435 */ /* 0x000fe200000001ff */
[----:B-1----:R-:W-:Y:S01]  /*7190*/  FADD.FTZ R175, R215, R11 ;  /* 0x0000000bd7af7221 */ /* 0x002fe20000010000 */
[----:B------:R-:W-:Y:S01]  /*71a0*/  MOV R172, 0x71f0 ;  /* 0x000071f000ac7802 */ /* 0x000fe20000000f00 */
[----:B------:R-:W-:Y:S01]  /*71b0*/  IMAD.MOV.U32 R11, RZ, RZ, 0x8 ;  /* 0x00000008ff0b7424 */ /* 0x000fe200078e00ff */
[----:B------:R-:W-:Y:S01]  /*71c0*/  MOV R173, R174 ;  /* 0x000000ae00ad7202 */ /* 0x000fe20000000f00 */
[----:B------:R-:W-:-:S02]  /*71d0*/  IMAD.MOV.U32 R178, RZ, RZ, -0x1 ;  /* 0xffffffffffb27424 */ /* 0x000fc400078e00ff */
[----:B------:R-:W-:Y:S05]  /*71e0*/  CALL.REL.NOINC `($__internal_51_$__cuda_sm70_shflsync_down_p) ;  /* 0x0000036000007944 */ /* 0x000fea0003c00000 */
[----:B------:R-:W-:Y:S01]  /*71f0*/  HFMA2.MMA R206, -RZ, RZ, 0, 1.847743988037109375e-06 ;  /* 0x0000001fffce7435 */ /* 0x000fe200000001ff */
[----:B-1----:R-:W-:Y:S01]  /*7200*/  IMAD.MOV.U32 R176, RZ, RZ, R11 ;  /* 0x000000ffffb07224 */ /* 0x002fe200078e000b */
[----:B------:R-:W-:Y:S01]  /*7210*/  MOV R173, R175 ;  /* 0x000000af00ad7202 */ /* 0x000fe20000000f00 */
[----:B------:R-:W-:Y:S01]  /*7220*/  IMAD.MOV.U32 R11, RZ, RZ, 0x8 ;  /* 0x00000008ff0b7424 */ /* 0x000fe200078e00ff */
[----:B------:R-:W-:Y:S01]  /*7230*/  MOV R172, 0x7260 ;  /* 0x0000726000ac7802 */ /* 0x000fe20000000f00 */
[----:B------:R-:W-:-:S02]  /*7240*/  IMAD.MOV.U32 R178, RZ, RZ, -0x1 ;  /* 0xffffffffffb27424 */ /* 0x000fc400078e00ff */
[----:B------:R-:W-:Y:S05]  /*7250*/  CALL.REL.NOINC `($__internal_51_$__cuda_sm70_shflsync_down_p) ;  /* 0x000002f000007944 */ /* 0x000fea0003c00000 */
[----:B------:R-:W-:Y:S01]  /*7260*/  FADD.FTZ R174, R176, R174 ;  /* 0x000000aeb0ae7221 */ /* 0x000fe20000010000 */
[----:B------:R-:W-:Y:S01]  /*7270*/  MOV R178, 0xffffffff ;  /* 0xffffffff00b27802 */ /* 0x000fe20000000f00 */
[----:B-1----:R-:W-:Y:S01]  /*7280*/  FADD.FTZ R175, R175, R11 ;  /* 0x0000000bafaf7221 */ /* 0x002fe20000010000 */
[----:B------:R-:W-:Y:S01]  /*7290*/  MOV R11, 0x4 ;  /* 0x00000004000b7802 */ /* 0x000fe20000000f00 */
[----:B------:R-:W-:Y:S01]  /*72a0*/  IMAD.MOV.U32 R206, RZ, RZ, 0x1f ;  /* 0x0000001fffce7424 */ /* 0x000fe200078e00ff */
[----:B------:R-:W-:Y:S01]  /*72b0*/  MOV R172, 0x72e0 ;  /* 0x000072e000ac7802 */ /* 0x000fe20000000f00 */
[----:B------:R-:W-:-:S02]  /*72c0*/  IMAD.MOV.U32 R173, RZ, RZ, R174 ;  /* 0x000000ffffad7224 */ /* 0x000fc400078e00ae */
[----:B------:R-:W-:Y:S05]  /*72d0*/  CALL.REL.NOINC `($__internal_51_$__cuda_sm70_shflsync_down_p) ;  /* 0x0000027000007944 */ /* 0x000fea0003c00000 */
[----:B-1----:R-:W-:Y:S01]  /*72e0*/  MOV R176, R11 ;  /* 0x0000000b00b07202 */ /* 0x002fe20000000f00 */
[----:B------:R-:W-:Y:S01]  /*72f0*/  HFMA2.MMA R11, -RZ, RZ, 0, 2.384185791015625e-07 ;  /* 0x00000004ff0b7435 */ /* 0x000fe200000001ff */
[----:B------:R-:W-:Y:S01]  /*7300*/  IMAD.MOV.U32 R173, RZ, RZ, R175 ;  /* 0x000000ffffad7224 */ /* 0x000fe200078e00af */
[----:B------:R-:W-:Y:S01]  /*7310*/  MOV R178, 0xffffffff ;  /* 0xffffffff00b27802 */ /* 0x000fe20000000f00 */
[----:B------:R-:W-:Y:S01]  /*7320*/  IMAD.MOV.U32 R206, RZ, RZ, 0x1f ;  /* 0x0000001fffce7424 */ /* 0x000fe200078e00ff */
[----:B------:R-:W-:-:S02]  /*7330*/  MOV R172, 0x7350 ;  /* 0x0000735000ac7802 */ /* 0x000fc40000000f00 */
[----:B------:R-:W-:Y:S05]  /*7340*/  CALL.REL.NOINC `($__internal_51_$__cuda_sm70_shflsync_down_p) ;  /* 0x0000020000007944 */ /* 0x000fea0003c00000 */
        /* <DEDUP_REMOVED lines=24> */
[----:B------:R-:W-:Y:S01]  /*74d0*/  HFMA2.MMA R11, -RZ, RZ, 0, 5.9604644775390625e-08 ;  /* 0x00000001ff0b7435 */ /* 0x000fe200000001ff */
[----:B------:R-:W-:Y:S01]  /*74e0*/  IMAD.MOV.U32 R173, RZ, RZ, R174 ;  /* 0x000000ffffad7224 */ /* 0x000fe200078e00ae */
[----:B------:R-:W-:Y:S01]  /*74f0*/  MOV R178, 0xffffffff ;  /* 0xffffffff00b27802 */ /* 0x000fe20000000f00 */
[----:B------:R-:W-:Y:S01]  /*7500*/  IMAD.MOV.U32 R206, RZ, RZ, 0x1f ;  /* 0x0000001fffce7424 */ /* 0x000fe200078e00ff */
[----:B------:R-:W-:-:S02]  /*7510*/  MOV R172, 0x7530 ;  /* 0x0000753000ac7802 */ /* 0x000fc40000000f00 */
[----:B------:R-:W-:Y:S05]  /*7520*/  CALL.REL.NOINC `($__internal_51_$__cuda_sm70_shflsync_down_p) ;  /* 0x0000002000007944 */ /* 0x000fea0003c00000 */
[----:B-1----:R-:W-:Y:S01]  /*7530*/  IMAD.MOV.U32 R173, RZ, RZ, R11 ;  /* 0x000000ffffad7224 */ /* 0x002fe200078e000b */
[----:B------:R-:W-:Y:S05]  /*7540*/  BRA `(.L_x_4083) ;  /* 0xffffb59000007947 */ /* 0x000fea000383ffff */
        .weak           $__internal_51_$__cuda_sm70_shflsync_down_p
        .type           $__internal_51_$__cuda_sm70_shflsync_down_p,@function
        .size           $__internal_51_$__cuda_sm70_shflsync_down_p,(.L_x_14269 - $__internal_51_$__cuda_sm70_shflsync_down_p)
$__internal_51_$__cuda_sm70_shflsync_down_p:
[----:B------:R-:W-:Y:S04]  /*7550*/  WARPSYNC R178 ;  /* 0x000000b200007348 */ /* 0x000fe80003800000 */
[----:B------:R0:W1:Y:S02]  /*7560*/  SHFL.DOWN PT, R11, R173, R11, R206 ;  /* 0x0800000bad0b7389 */ /* 0x00006400000e00ce */
[----:B0-----:R-:W-:-:S06]  /*7570*/  HFMA2.MMA R173, -RZ, RZ, 0, 0 ;  /* 0x00000000ffad7435 */ /* 0x001fcc00000001ff */
[----:B------:R-:W-:Y:S05]  /*7580*/  RET.REL.NODEC R172 `(_ZN10layer_norm13ln_bwd_kernelINS_13Kernel_traitsIf13__nv_bfloat16S2_S2_fjLj5120ELj1ELj1ELj4ELj16ENS_18Kernel_traits_baseILj5120EfS2_S2_S2_fjLj128EEEEELb1ELb0ELb1ELb0EEEvNS_9BwdParamsE) ;  /* 0xffff8a70ac007950 */ /* 0x000fea0003c3ffff */
.L_x_4084:
        /* <DEDUP_REMOVED lines=15> */
.L_x_14269:


//--------------------- .text._ZN10layer_norm22ln_bwd_finalize_kernelINS_22Kernel_traits_finalizeILj5120Ef13__nv_bfloat16S2_S2_fjLb0ELj1024ELj4ENS_18Kernel_traits_baseILj5120EfS2_S2_S2_fjLj1024EEEEELb0ELb1EEEvNS_9BwdParamsE --------------------------
	.section	.text._ZN10layer_norm22ln_bwd_finalize_kernelINS_22Kernel_traits_finalizeILj5120Ef13__nv_bfloat16S2_S2_fjLb0ELj1024ELj4ENS_18Kernel_traits_baseILj5120EfS2_S2_S2_fjLj1024EEEEELb0ELb1EEEvNS_9BwdParamsE,"ax",@progbits
	.sectioninfo	@"SHI_REGISTERS=32"
	.align	128
        .global         _ZN10layer_norm22ln_bwd_finalize_kernelINS_22Kernel_traits_finalizeILj5120Ef13__nv_bfloat16S2_S2_fjLb0ELj1024ELj4ENS_18Kernel_traits_baseILj5120EfS2_S2_S2_fjLj1024EEEEELb0ELb1EEEvNS_9BwdParamsE
        .type           _ZN10layer_norm22ln_bwd_finalize_kernelINS_22Kernel_traits_finalizeILj5120Ef13__nv_bfloat16S2_S2_fjLb0ELj1024ELj4ENS_18Kernel_traits_baseILj5120EfS2_S2_S2_fjLj1024EEEEELb0ELb1EEEvNS_9BwdParamsE,@function
        .size           _ZN10layer_norm22ln_bwd_finalize_kernelINS_22Kernel_traits_finalizeILj5120Ef13__nv_bfloat16S2_S2_fjLb0ELj1024ELj4ENS_18Kernel_traits_baseILj5120EfS2_S2_S2_fjLj1024EEEEELb0ELb1EEEvNS_9BwdParamsE,(.L_x_14270 - _ZN10layer_norm22ln_bwd_finalize_kernelINS_22Kernel_traits_finalizeILj5120Ef13__nv_bfloat16S2_S2_fjLb0ELj1024ELj4ENS_18Kernel_traits_baseILj5120EfS2_S2_S2_fjLj1024EEEEELb0ELb1EEEvNS_9BwdParamsE)
        .other          _ZN10layer_norm22ln_bwd_finalize_kernelINS_22Kernel_traits_finalizeILj5120Ef13__nv_bfloat16S2_S2_fjLb0ELj1024ELj4ENS_18Kernel_traits_baseILj5120EfS2_S2_S2_fjLj1024EEEEELb0ELb1EEEvNS_9BwdParamsE,@"STO_CUDA_ENTRY STV_DEFAULT"
_ZN10layer_norm22ln_bwd_finalize_kernelINS_22Kernel_traits_finalizeILj5120Ef13__nv_bfloat16S2_S2_fjLb0ELj1024ELj4ENS_18Kernel_traits_baseILj5120EfS2_S2_S2_fjLj1024EEEEELb0ELb1EEEvNS_9BwdParamsE:
.text._ZN10layer_norm22ln_bwd_finalize_kernelINS_22Kernel_traits_finalizeILj5120Ef13__nv_bfloat16S2_S2_fjLb0ELj1024ELj4ENS_18Kernel_traits_baseILj5120EfS2_S2_S2_fjLj1024EEEEELb0ELb1EEEvNS_9BwdParamsE:
        /* <DEDUP_REMOVED lines=19> */
.L_x_4095:
        /* <DEDUP_REMOVED lines=27> */
.L_x_4089:
        /* <DEDUP_REMOVED lines=35> */
.L_x_4088:
[----:B------:R-:W-:Y:S05]  /*0510*/  BSYNC B1 ;  /* 0x0000000000017941 */ /* 0x000fea0003800000 */
.L_x_4087:
        /* <DEDUP_REMOVED lines=23> */
.L_x_4091:
[----:B------:R-:W-:Y:S05]  /*0690*/  BSYNC B1 ;  /* 0x0000000000017941 */ /* 0x000fea0003800000 */
.L_x_4090:
        /* <DEDUP_REMOVED lines=10> */
.L_x_4086:
[----:B------:R-:W-:Y:S05]  /*0740*/  BSYNC B0 ;  /* 0x0000000000007941 */ /* 0x000fea0003800000 */
.L_x_4085:
        /* <DEDUP_REMOVED lines=11> */
.L_x_4096:
        /* <DEDUP_REMOVED lines=18> */
.L_x_4097:
[----:B------:R-:W-:Y:S01]  /*0920*/  @!P1 SHF.R.U32.HI R2, RZ, 0x3, R0 ;  /* 0x00000003ff029819 */ /* 0x000fe20000011600 */
[----:B---3--:R-:W-:Y:S02]  /*0930*/  FADD.FTZ R5, R5, R10 ;  /* 0x0000000a05057221 */ /* 0x008fe40000010000 */
[----:B--2---:R-:W-:Y:S01]  /*0940*/  FADD.FTZ R7, R7, R4 ;  /* 0x0000000407077221 */ /* 0x004fe20000010000 */
[----:B------:R-:W-:-:S05]  /*0950*/  @!P1 LOP3.LUT R2, R2, 0x1ffffffc, RZ, 0xc0, !PT ;  /* 0x1ffffffc02029812 */ /* 0x000fca00078ec0ff */
[----:B------:R2:W-:Y:S04]  /*0960*/  @!P1 STS [R2+0x2000], R5 ;  /* 0x0020000502009388 */ /* 0x0005e80000000800 */
[----:B------:R2:W-:Y:S02]  /*0970*/  @!P1 STS [R2+0x2080], R7 ;  /* 0x0020800702009388 */ /* 0x0005e40000000800 */
.L_x_4092:
[----:B0-----:R-:W-:Y:S01]  /*0980*/  WARPSYNC 0xffffffff ;  /* 0xffffffff00007948 */ /* 0x001fe20003800000 */
[----:B------:R-:W-:Y:S01]  /*0990*/  BAR.SYNC.DEFER_BLOCKING 0x0 ;  /* 0x0000000000007b1d */ /* 0x000fe20000010000 */
[----:B-1----:R-:W-:Y:S02]  /*09a0*/  @P0 MOV R4, 0x8 ;  /* 0x0000000800040802 */ /* 0x002fe40000000f00 */
[C---:B------:R-:W-:Y:S02]  /*09b0*/  ISETP.GT.U32.AND P1, PT, R18.reuse, -0x1401, PT ;  /* 0xffffebff1200780c */ /* 0x040fe40003f24070 */
[----:B------:R-:W-:Y:S01]  /*09c0*/  IADD3 R18, R18, 0x1400, RZ ;  /* 0x0000140012127810 */ /* 0x000fe20007ffe0ff */
[----:B--2---:R-:W-:-:S04]  /*09d0*/  @P0 IMAD.WIDE.U32 R2, R19, R4, c[0x0][0x268] ;  /* 0x00009a0013020625 */ /* 0x004fc800078e0004 */
[C---:B------:R-:W-:Y:S01]  /*09e0*/  @P0 IMAD.WIDE.U32 R4, R19.reuse, R4, c[0x0][0x260] ;  /* 0x0000980013040625 */ /* 0x040fe200078e0004 */
[----:B------:R-:W-:Y:S01]  /*09f0*/  IADD3 R19, R19, 0xa00, RZ ;  /* 0x00000a0013137810 */ /* 0x000fe20007ffe0ff */
[----:B------:R-:W0:Y:S04]  /*0a00*/  @P0 LDS.64 R6, [R16.X8+0x2000] ;  /* 0x0020000010060984 */ /* 0x000e280000008a00 */
[----:B------:R-:W1:Y:S04]  /*0a10*/  @P0 LDS.64 R8, [R16.X8+0x2080] ;  /* 0x0020800010080984 */ /* 0x000e680000008a00 */
[----:B0-----:R0:W-:Y:S04]  /*0a20*/  @P0 STG.E.64 [R2.64], R6 ;  /* 0x0000000602000986 */ /* 0x0011e8000c101b04 */
[----:B-1----:R0:W-:Y:S02]  /*0a30*/  @P0 STG.E.64 [R4.64], R8 ;  /* 0x0000000804000986 */ /* 0x0021e4000c101b04 */
[----:B0-----:R-:W-:Y:S05]  /*0a40*/  @P1 BRA `(.L_x_4095) ;  /* 0xfffff6e000001947 */ /* 0x001fea000383ffff */
[----:B------:R-:W-:Y:S05]  /*0a50*/  EXIT ;  /* 0x000000000000794d */ /* 0x000fea0003800000 */
.L_x_4093:
[----:B------:R-:W-:Y:S01]  /*0a60*/  HFMA2.MMA R9, -RZ, RZ, 0, 5.9604644775390625e-08 ;  /* 0x00000001ff097435 */ /* 0x000fe200000001ff */
[----:B--2---:R-:W-:Y:S01]  /*0a70*/  IMAD.MOV.U32 R10, RZ, RZ, R4 ;  /* 0x000000ffff0a7224 */ /* 0x004fe200078e0004 */
[----:B------:R-:W-:Y:S01]  /*0a80*/  MOV R11, 0xffffffff ;  /* 0xffffffff000b7802 */ /* 0x000fe20000000f00 */
[----:B------:R-:W-:Y:S01]  /*0a90*/  IMAD.MOV.U32 R6, RZ, RZ, 0x1f ;  /* 0x0000001fff067424 */ /* 0x000fe200078e00ff */
[----:B------:R-:W-:-:S02]  /*0aa0*/  MOV R2, 0xac0 ;  /* 0x00000ac000027802 */ /* 0x000fc40000000f00 */
[----:B01----:R-:W-:Y:S05]  /*0ab0*/  CALL.REL.NOINC `($__internal_52_$__cuda_sm70_shflsync_bfly_p) ;  /* 0x000003c000007944 */ /* 0x003fea0003c00000 */
[----:B-1----:R-:W-:Y:S01]  /*0ac0*/  MOV R3, R6 ;  /* 0x0000000600037202 */ /* 0x002fe20000000f00 */
[----:B0-----:R-:W-:Y:S05]  /*0ad0*/  BRA `(.L_x_4096) ;  /* 0xfffffd2000007947 */ /* 0x001fea000383ffff */
.L_x_4094:
[----:B------:R-:W-:Y:S01]  /*0ae0*/  HFMA2.MMA R9, -RZ, RZ, 0, 1.1920928955078125e-07 ;  /* 0x00000002ff097435 */ /* 0x000fe200000001ff */
[----:B------:R-:W-:Y:S01]  /*0af0*/  IMAD.MOV.U32 R10, RZ, RZ, R13 ;  /* 0x000000ffff0a7224 */ /* 0x000fe200078e000d */
[----:B------:R-:W-:Y:S01]  /*0b00*/  MOV R6, 0x1f ;  /* 0x0000001f00067802 */ /* 0x000fe20000000f00 */
[----:B------:R-:W-:Y:S01]  /*0b10*/  IMAD.MOV.U32 R11, RZ, RZ, -0x1 ;  /* 0xffffffffff0b7424 */ /* 0x000fe200078e00ff */
[----:B------:R-:W-:-:S02]  /*0b20*/  MOV R2, 0xb40 ;  /* 0x00000b4000027802 */ /* 0x000fc40000000f00 */
[----:B012---:R-:W-:Y:S05]  /*0b30*/  CALL.REL.NOINC `($__internal_52_$__cuda_sm70_shflsync_bfly_p) ;  /* 0x0000034000007944 */ /* 0x007fea0003c00000 */
[----:B0-----:R-:W-:Y:S01]  /*0b40*/  HFMA2.MMA R9, -RZ, RZ, 0, 2.384185791015625e-07 ;  /* 0x00000004ff097435 */ /* 0x001fe200000001ff */
[----:B-1----:R-:W-:Y:S01]  /*0b50*/  FADD.FTZ R10, R13, R6 ;  /* 0x000000060d0a7221 */ /* 0x002fe20000010000 */
[----:B------:R-:W-:Y:S01]  /*0b60*/  MOV R6, 0x1f ;  /* 0x0000001f00067802 */ /* 0x000fe20000000f00 */
[----:B------:R-:W-:Y:S01]  /*0b70*/  IMAD.MOV.U32 R11, RZ, RZ, -0x1 ;  /* 0xffffffffff0b7424 */ /* 0x000fe200078e00ff */
[----:B------:R-:W-:-:S02]  /*0b80*/  MOV R2, 0xba0 ;  /* 0x00000ba000027802 */ /* 0x000fc40000000f00 */
[----:B------:R-:W-:Y:S05]  /*0b90*/  CALL.REL.NOINC `($__internal_52_$__cuda_sm70_shflsync_bfly_p) ;  /* 0x000002e000007944 */ /* 0x000fea0003c00000 */
[----:B0-----:R-:W-:Y:S01]  /*0ba0*/  HFMA2.MMA R9, -RZ, RZ, 0, 4.76837158203125e-07 ;  /* 0x00000008ff097435 */ /* 0x001fe200000001ff */
[----:B-1----:R-:W-:Y:S01]  /*0bb0*/  FADD.FTZ R10, R10, R6 ;  /* 0x000000060a0a7221 */ /* 0x002fe20000010000 */
[----:B------:R-:W-:Y:S01]  /*0bc0*/  MOV R6, 0x1f ;  /* 0x0000001f00067802 */ /* 0x000fe20000000f00 */
[----:B------:R-:W-:Y:S01]  /*0bd0*/  IMAD.MOV.U32 R11, RZ, RZ, -0x1 ;  /* 0xffffffffff0b7424 */ /* 0x000fe200078e00ff */
[----:B------:R-:W-:-:S02]  /*0be0*/  MOV R2, 0xc00 ;  /* 0x00000c0000027802 */ /* 0x000fc40000000f00 */
[----:B------:R-:W-:Y:S05]  /*0bf0*/  CALL.REL.NOINC `($__internal_52_$__cuda_sm70_shflsync_bfly_p) ;  /* 0x0000028000007944 */ /* 0x000fea0003c00000 */
[----:B-1----:R-:W-:Y:S01]  /*0c00*/  FADD.FTZ R4, R10, R6 ;  /* 0x000000060a047221 */ /* 0x002fe20000010000 */
[----:B0-----:R-:W-:Y:S01]  /*0c10*/  HFMA2.MMA R9, -RZ, RZ, 0, 9.5367431640625e-07 ;  /* 0x00000010ff097435 */ /* 0x001fe200000001ff */
[----:B------:R-:W-:Y:S01]  /*0c20*/  MOV R6, 0x1f ;  /* 0x0000001f00067802 */ /* 0x000fe20000000f00 */
[----:B------:R-:W-:Y:S01]  /*0c30*/  IMAD.MOV.U32 R11, RZ, RZ, -0x1 ;  /* 0xffffffffff0b7424 */ /* 0x000fe200078e00ff */
[----:B------:R-:W-:-:S02]  /*0c40*/  MOV R2, 0xc70 ;  /* 0x00000c7000027802 */ /* 0x000fc40000000f00 */
[----:B------:R-:W-:Y:S02]  /*0c50*/  MOV R10, R4 ;  /* 0x00000004000a7202 */ /* 0x000fe40000000f00 */
[----:B------:R-:W-:Y:S05]  /*0c60*/  CALL.REL.NOINC `($__internal_52_$__cuda_sm70_shflsync_bfly_p) ;  /* 0x0000021000007944 */ /* 0x000fea0003c00000 */
[----:B0-----:R-:W-:Y:S01]  /*0c70*/  HFMA2.MMA R9, -RZ, RZ, 0, 5.9604644775390625e-08 ;  /* 0x00000001ff097435 */ /* 0x001fe200000001ff */
[----:B-1----:R-:W-:Y:S01]  /*0c80*/  MOV R7, R6 ;  /* 0x0000000600077202 */ /* 0x002fe20000000f00 */
[----:B------:R-:W-:Y:S01]  /*0c90*/  IMAD.MOV.U32 R10, RZ, RZ, R5 ;  /* 0x000000ffff0a7224 */ /* 0x000fe200078e0005 */
[----:B------:R-:W-:Y:S01]  /*0ca0*/  MOV R6, 0x1f ;  /* 0x0000001f00067802 */ /* 0x000fe20000000f00 */
[----:B------:R-:W-:Y:S01]  /*0cb0*/  IMAD.MOV.U32 R11, RZ, RZ, -0x1 ;  /* 0xffffffffff0b7424 */ /* 0x000fe200078e00ff */
[----:B------:R-:W-:Y:S02]  /*0cc0*/  MOV R2, 0xce0 ;  /* 0x00000ce000027802 */ /* 0x000fe40000000f00 */
[----:B------:R-:W-:Y:S05]  /*0cd0*/  CALL.REL.NOINC `($__internal_52_$__cuda_sm70_shflsync_bfly_p) ;  /* 0x000001a000007944 */ /* 0x000fea0003c00000 */
[----:B0-----:R-:W-:Y:S01]  /*0ce0*/  HFMA2.MMA R9, -RZ, RZ, 0, 1.1920928955078125e-07 ;  /* 0x00000002ff097435 */ /* 0x001fe200000001ff */
[----:B-1----:R-:W-:Y:S01]  /*0cf0*/  FADD.FTZ R10, R5, R6 ;  /* 0x00000006050a7221 */ /* 0x002fe20000010000 */
[----:B------:R-:W-:Y:S01]  /*0d00*/  MOV R6, 0x1f ;  /* 0x0000001f00067802 */ /* 0x000fe20000000f00 */
[----:B------:R-:W-:Y:S01]  /*0d10*/  IMAD.MOV.U32 R11, RZ, RZ, -0x1 ;  /* 0xffffffffff0b7424 */ /* 0x000fe200078e00ff */
[----:B------:R-:W-:Y:S02]  /*0d20*/  MOV R2, 0xd40 ;  /* 0x00000d4000027802 */ /* 0x000fe40000000f00 */
[----:B------:R-:W-:Y:S05]  /*0d30*/  CALL.REL.NOINC `($__internal_52_$__cuda_sm70_shflsync_bfly_p) ;  /* 0x0000014000007944 */ /* 0x000fea0003c00000 */
        /* <DEDUP_REMOVED lines=12> */
[----:B0-----:R-:W-:Y:S01]  /*0e00*/  HFMA2.MMA R9, -RZ, RZ, 0, 9.5367431640625e-07 ;  /* 0x00000010ff097435 */ /* 0x001fe200000001ff */
[----:B-1----:R-:W-:Y:S01]  /*0e10*/  FADD.FTZ R10, R10, R6 ;  /* 0x000000060a0a7221 */ /* 0x002fe20000010000 */
[----:B------:R-:W-:Y:S01]  /*0e20*/  MOV R6, 0x1f ;  /* 0x0000001f00067802 */ /* 0x000fe20000000f00 */
[----:B------:R-:W-:Y:S01]  /*0e30*/  IMAD.MOV.U32 R11, RZ, RZ, -0x1 ;  /* 0xffffffffff0b7424 */ /* 0x000fe200078e00ff */
[----:B------:R-:W-:-:S02]  /*0e40*/  MOV R2, 0xe60 ;  /* 0x00000e6000027802 */ /* 0x000fc40000000f00 */
[----:B------:R-:W-:Y:S05]  /*0e50*/  CALL.REL.NOINC `($__internal_52_$__cuda_sm70_shflsync_bfly_p) ;  /* 0x0000002000007944 */ /* 0x000fea0003c00000 */
[----:B-1----:R-:W-:Y:S01]  /*0e60*/  MOV R5, R6 ;  /* 0x0000000600057202 */ /* 0x002fe20000000f00 */
[----:B0-----:R-:W-:Y:S05]  /*0e70*/  BRA `(.L_x_4097) ;  /* 0xfffffaa000007947 */ /* 0x001fea000383ffff */
        .weak           $__internal_52_$__cuda_sm70_shflsync_bfly_p
        .type           $__internal_52_$__cuda_sm70_shflsync_bfly_p,@function
        .size           $__internal_52_$__cuda_sm70_shflsync_bfly_p,(.L_x_14270 - $__internal_52_$__cuda_sm70_shflsync_bfly_p)
$__internal_52_$__cuda_sm70_shflsync_bfly_p:
[----:B------:R-:W-:Y:S01]  /*0e80*/  HFMA2.MMA R3, -RZ, RZ, 0, 0 ;  /* 0x00000000ff037435 */ /* 0x000fe200000001ff */
[----:B------:R-:W-:Y:S04]  /*0e90*/  WARPSYNC R11 ;  /* 0x0000000b00007348 */ /* 0x000fe80003800000 */
[----:B------:R0:W1:Y:S01]  /*0ea0*/  SHFL.BFLY PT, R6, R10, R9, R6 ;  /* 0x0c0000090a067389 */ /* 0x00006200000e0006 */
[----:B------:R-:W-:Y:S05]  /*0eb0*/  RET.REL.NODEC R2 `(_ZN10layer_norm22ln_bwd_finalize_kernelINS_22Kernel_traits_finalizeILj5120Ef13__nv_bfloat16S2_S2_fjLb0ELj1024ELj4ENS_18Kernel_traits_baseILj5120EfS2_S2_S2_fjLj1024EEEEELb0ELb1EEEvNS_9BwdParamsE) ;  /* 0xfffff14002007950 */ /* 0x000fea0003c3ffff */
.L_x_4098:
        /* <DEDUP_REMOVED lines=12> */
.L_x_14270:


//--------------------- .text._ZN10layer_norm13ln_bwd_kernelINS_13Kernel_traitsIf13__nv_bfloat16S2_S2_fjLj5120ELj1ELj1ELj4ELj16ENS_18Kernel_traits_baseILj5120EfS2_S2_S2_fjLj128EEEEELb1ELb0ELb1ELb1EEEvNS_9BwdParamsE --------------------------
	.section	.text._ZN10layer_norm13ln_bwd_kernelINS_13Kernel_traitsIf13__nv_bfloat16S2_S2_fjLj5120ELj1ELj1ELj4ELj16ENS_18Kernel_traits_baseILj5120EfS2_S2_S2_fjLj128EEEEELb1ELb0ELb1ELb1EEEvNS_9BwdParamsE,"ax",@progbits
	.sectioninfo	@"SHI_REGISTERS=255"
	.align	128
        .global         _ZN10layer_norm13ln_bwd_kernelINS_13Kernel_traitsIf13__nv_bfloat16S2_S2_fjLj5120ELj1ELj1ELj4ELj16ENS_18Kernel_traits_baseILj5120EfS2_S2_S2_fjLj128EEEEELb1ELb0ELb1ELb1EEEvNS_9BwdParamsE
        .type           _ZN10layer_norm13ln_bwd_kernelINS_13Kernel_traitsIf13__nv_bfloat16S2_S2_fjLj5120ELj1ELj1ELj4ELj16ENS_18Kernel_traits_baseILj5120EfS2_S2_S2_fjLj128EEEEELb1ELb0ELb1ELb1EEEvNS_9BwdParamsE,@function
        .size           _ZN10layer_norm13ln_bwd_kernelINS_13Kernel_traitsIf13__nv_bfloat16S2_S2_fjLj5120ELj1ELj1ELj4ELj16ENS_18Kernel_traits_baseILj5120EfS2_S2_S2_fjLj128EEEEELb1ELb0ELb1ELb1EEEvNS_9BwdParamsE,(.L_x_14271 - _ZN10layer_norm13ln_bwd_kernelINS_13Kernel_traitsIf13__nv_bfloat16S2_S2_fjLj5120ELj1ELj1ELj4ELj16ENS_18Kernel_traits_baseILj5120EfS2_S2_S2_fjLj128EEEEELb1ELb0ELb1ELb1EEEvNS_9BwdParamsE)
        .other          _ZN10layer_norm13ln_bwd_kernelINS_13Kernel_traitsIf13__nv_bfloat16S2_S2_fjLj5120ELj1ELj1ELj4ELj16ENS_18Kernel_traits_baseILj5120EfS2_S2_S2_fjLj128EEEEELb1ELb0ELb1ELb1EEEvNS_9BwdParamsE,@"STO_CUDA_ENTRY STV_DEFAULT"
_ZN10layer_norm13ln_bwd_kernelINS_13Kernel_traitsIf13__nv_bfloat16S2_S2_fjLj5120ELj1ELj1ELj4ELj16ENS_18Kernel_traits_baseILj5120EfS2_S2_S2_fjLj128EEEEELb1ELb0ELb1ELb1EEEvNS_9BwdParamsE:
.text._ZN10layer_norm13ln_bwd_kernelINS_13Kernel_traitsIf13__nv_bfloat16S2_S2_fjLj5120ELj1ELj1ELj4ELj16ENS_18Kernel_traits_baseILj5120EfS2_S2_S2_fjLj128EEEEELb1ELb0ELb1ELb1EEEvNS_9BwdParamsE:
        /* <DEDUP_REMOVED lines=49> */
.L_x_4099:
[----:B------:R-:W-:-:S05]  /*0310*/  IMAD.SHL.U32 R0, R0, 0x20, RZ ;  /* 0x0000002000007824 */ /* 0x000fca00078e00ff */
[----:B------:R-:W-:-:S04]  /*0320*/  LOP3.LUT R0, R0, 0xfe0, RZ, 0xc0, !PT ;  /* 0x00000fe000007812 */ /* 0x000fc800078ec0ff */
[----:B------:R-:W-:-:S04]  /*0330*/  IADD3 R2, P0, R0, c[0x0][0x1b0], RZ ;  /* 0x00006c0000027a10 */ /* 0x000fc80007f1e0ff */
[----:B------:R-:W-:-:S05]  /*0340*/  IADD3.X R3, RZ, c[0x0][0x1b4], RZ, P0, !PT ;  /* 0x00006d00ff037a10 */ /* 0x000fca00007fe4ff */
[----:B------:R-:W2:Y:S04]  /*0350*/  LDG.E.128 R4, [R2.64] ;  /* 0x0000000402047981 */ /* 0x000ea8000c1e1d00 */
[----:B------:R0:W5:Y:S04]  /*0360*/  LDG.E.128 R108, [R2.64+0x10] ;  /* 0x00001004026c7981 */ /* 0x000168000c1e1d00 */
[----:B------:R0:W5:Y:S04]  /*0370*/  LDG.E.128 R112, [R2.64+0x1000] ;  /* 0x0010000402707981 */ /* 0x000168000c1e1d00 */
[----:B------:R0:W5:Y:S04]  /*0380*/  LDG.E.128 R116, [R2.64+0x1010] ;  /* 0x0010100402747981 */ /* 0x000168000c1e1d00 */
[----:B------:R0:W5:Y:S04]  /*0390*/  LDG.E.128 R120, [R2.64+0x2000] ;  /* 0x0020000402787981 */ /* 0x000168000c1e1d00 */
[----:B------:R0:W5:Y:S04]  /*03a0*/  LDG.E.128 R124, [R2.64+0x2010] ;  /* 0x00201004027c7981 */ /* 0x000168000c1e1d00 */
[----:B------:R0:W5:Y:S04]  /*03b0*/  LDG.E.128 R128, [R2.64+0x3000] ;  /* 0x0030000402807981 */ /* 0x000168000c1e1d00 */
[----:B------:R0:W5:Y:S04]  /*03c0*/  LDG.E.128 R132, [R2.64+0x3010] ;  /* 0x0030100402847981 */ /* 0x000168000c1e1d00 */
[----:B------:R0:W5:Y:S04]  /*03d0*/  LDG.E.128 R136, [R2.64+0x4000] ;  /* 0x0040000402887981 */ /* 0x000168000c1e1d00 */
[----:B------:R0:W5:Y:S01]  /*03e0*/  LDG.E.128 R140, [R2.64+0x4010] ;  /* 0x00401004028c7981 */ /* 0x000162000c1e1d00 */
        /* <DEDUP_REMOVED lines=41> */
[----:B--2---:R0:W-:Y:S04]  /*0680*/  STL.64 [R1], R4 ;  /* 0x0000000401007387 */ /* 0x0041e80000100a00 */
[----:B------:R0:W-:Y:S02]  /*0690*/  STL.64 [R1+0x8], R6 ;  /* 0x0000080601007387 */ /* 0x0001e40000100a00 */
.L_x_4226:
[----:B------:R-:W-:-:S10]  /*06a0*/  HFMA2.MMA R198, -RZ, RZ, 0, 2.384185791015625e-07 ;  /* 0x00000004ffc67435 */ /* 0x000fd400000001ff */
[----:B------:R-:W-:-:S05]  /*06b0*/  IMAD.WIDE R172, R191, R198, c[0x0][0x1d8] ;  /* 0x00007600bfac7625 */ /* 0x000fca00078e02c6 */
[----:B------:R1:W2:Y:S04]  /*06c0*/  LDG.E R200, [R172.64] ;  /* 0x00000004acc87981 */ /* 0x0002a8000c1e1900 */
[----:B------:R-:W3:Y:S01]  /*06d0*/  S2R R186, SR_TID.X ;  /* 0x0000000000ba7919 */ /* 0x000ee20000002100 */
[----:B------:R-:W-:-:S05]  /*06e0*/  IMAD R174, R191, c[0x0][0x168], RZ ;  /* 0x00005a00bfae7a24 */ /* 0x000fca00078e02ff */
[----:B------:R-:W-:Y:S01]  /*06f0*/  SHF.R.S32.HI R175, RZ, 0x1f, R174 ;  /* 0x0000001fffaf7819 */ /* 0x000fe200000114ae */
[----:B-1----:R-:W-:-:S03]  /*0700*/  IMAD.WIDE R172, R191, R198, c[0x0][0x1a8] ;  /* 0x00006a00bfac7625 */ /* 0x002fc600078e02c6 */
[----:B------:R-:W-:Y:S02]  /*0710*/  LEA.HI R174, R175, R174, RZ, 0x3 ;  /* 0x000000aeafae7211 */ /* 0x000fe400078f18ff */
[----:B-----5:R1:W5:Y:S01]  /*0720*/  LDG.E R190, [R172.64] ;  /* 0x00000004acbe7981 */ /* 0x020362000c1e1900 */
[----:B------:R-:W-:Y:S01]  /*0730*/  IMAD.MOV.U32 R203, RZ, RZ, 0x10 ;  /* 0x00000010ffcb7424 */ /* 0x000fe200078e00ff */
[----:B------:R-:W-:Y:S01]  /*0740*/  BSSY B0, `(.L_x_4101) ;  /* 0x00001e5000007945 */ /* 0x000fe20003800000 */
[----:B-1----:R-:W-:Y:S01]  /*0750*/  IMAD.WIDE R172, R191, R198, c[0x0][0x1d0] ;  /* 0x00007400bfac7625 */ /* 0x002fe200078e02c6 */
[----:B---3--:R-:W-:-:S03]  /*0760*/  LOP3.LUT R201, R186, 0x7f, RZ, 0xc0, !PT ;  /* 0x0000007fbac97812 */ /* 0x008fc600078ec0ff */
[C---:B------:R-:W-:Y:S01]  /*0770*/  IMAD.WIDE R198, R191.reuse, R198, c[0x0][0x1a0] ;  /* 0x00006800bfc67625 */ /* 0x040fe200078e02c6 */
        /* <DEDUP_REMOVED lines=10> */
[----:B-1----:R-:W-:Y:S01]  /*0820*/  IMAD.WIDE.U32 R172, R186, R203, c[0x0][0x218] ;  /* 0x00008600baac7625 */ /* 0x002fe200078e00cb */
[----:B--2---:R-:W-:-:S13]  /*0830*/  ISETP.GT.AND P2, PT, R200, RZ, PT ;  /* 0x000000ffc800720c */ /* 0x004fda0003f44270 */
[----:B------:R-:W-:Y:S05]  /*0840*/  @P2 BRA `(.L_x_4102) ;  /* 0x0000021000002947 */ /* 0x000fea0003800000 */
[----:B-----5:R-:W-:Y:S02]  /*0850*/  ISETP.GE.AND P3, PT, R244, 0x1, PT ;  /* 0x00000001f400780c */ /* 0x020fe40003f66270 */
[----:B------:R-:W-:-:S04]  /*0860*/  ISETP.NE.U32.AND P0, PT, RZ, c[0x0][0x218], PT ;  /* 0x00008600ff007a0c */ /* 0x000fc80003f05070 */
[----:B------:R-:W-:-:S07]  /*0870*/  ISETP.NE.AND.EX P0, PT, RZ, c[0x0][0x21c], PT, P0 ;  /* 0x00008700ff007a0c */ /* 0x000fce0003f05300 */
[----:B------:R-:W-:-:S05]  /*0880*/  @P3 IADD3 R198, R244, -0x1, RZ ;  /* 0xfffffffff4c63810 */ /* 0x000fca0007ffe0ff */
[----:B------:R-:W-:Y:S01]  /*0890*/  @P3 IMAD R198, R198, c[0x0][0x168], RZ ;  /* 0x00005a00c6c63a24 */ /* 0x000fe200078e02ff */
[----:B------:R-:W-:Y:S01]  /*08a0*/  MOV R202, RZ ;  /* 0x000000ff00ca7202 */ /* 0x000fe20000000f00 */
[----:B------:R1:W5:Y:S03]  /*08b0*/  @P0 LDG.E.128 R156, [R172.64] ;  /* 0x00000004ac9c0981 */ /* 0x000366000c1e1d00 */
[----:B------:R-:W-:Y:S01]  /*08c0*/  @P3 SHF.R.S32.HI R199, RZ, 0x1f, R198 ;  /* 0x0000001fffc73819 */ /* 0x000fe200000114c6 */
[----:B------:R2:W5:Y:S03]  /*08d0*/  @P0 LDG.E.128 R144, [R196.64] ;  /* 0x00000004c4900981 */ /* 0x000566000c1e1d00 */
[----:B------:R-:W-:Y:S01]  /*08e0*/  @P3 LEA.HI R198, R199, R198, RZ, 0x3 ;  /* 0x000000c6c7c63211 */ /* 0x000fe200078f18ff */
[----:B------:R3:W5:Y:S03]  /*08f0*/  @P0 LDG.E.128 R148, [R194.64] ;  /* 0x00000004c2940981 */ /* 0x000766000c1e1d00 */
[----:B------:R-:W-:Y:S01]  /*0900*/  @P3 LEA.HI.SX32 R202, R198, R201, 0x1d ;  /* 0x000000c9c6ca3211 */ /* 0x000fe200078feaff */
[----:B------:R4:W5:Y:S01]  /*0910*/  @P0 LDG.E.128 R152, [R174.64] ;  /* 0x00000004ae980981 */ /* 0x000962000c1e1d00 */
[----:B------:R-:W-:-:S02]  /*0920*/  @P0 IADD3 R198, R189, 0x200, RZ ;  /* 0x00000200bdc60810 */ /* 0x000fc40007ffe0ff */
[C---:B------:R-:W-:Y:S02]  /*0930*/  IADD3 R200, R202.reuse, 0x80, RZ ;  /* 0x00000080cac87810 */ /* 0x040fe40007ffe0ff */
[----:B--2---:R-:W-:Y:S01]  /*0940*/  IADD3 R196, R202, 0x180, RZ ;  /* 0x00000180cac47810 */ /* 0x004fe20007ffe0ff */
[----:B-1----:R-:W-:Y:S01]  /*0950*/  @P0 IMAD.WIDE.U32 R172, R198, R203, c[0x0][0x218] ;  /* 0x00008600c6ac0625 */ /* 0x002fe200078e00cb */
[C---:B------:R-:W-:Y:S02]  /*0960*/  IADD3 R198, R202.reuse, 0x100, RZ ;  /* 0x00000100cac67810 */ /* 0x040fe40007ffe0ff */
[C---:B---3--:R-:W-:Y:S01]  /*0970*/  IADD3 R194, R202.reuse, 0x200, RZ ;  /* 0x00000200cac27810 */ /* 0x048fe20007ffe0ff */
        /* <DEDUP_REMOVED lines=12> */
[----:B----4-:R-:W-:Y:S01]  /*0a40*/  CS2R R174, SRZ ;  /* 0x0000000000ae7805 */ /* 0x010fe2000001ff00 */
[----:B------:R-:W-:Y:S05]  /*0a50*/  BRA `(.L_x_4103) ;  /* 0x00001b3000007947 */ /* 0x000fea0003800000 */
.L_x_4102:
[----:B------:R-:W-:Y:S01]  /*0a60*/  IADD3 R200, R200, -0x1, RZ ;  /* 0xffffffffc8c87810 */ /* 0x000fe20007ffe0ff */
[----:B------:R1:W2:Y:S01]  /*0a70*/  LDG.E R203, [R198.64] ;  /* 0x00000004c6cb7981 */ /* 0x0002a2000c1e1900 */
[----:B------:R-:W-:-:S03]  /*0a80*/  MOV R236, 0x10 ;  /* 0x0000001000ec7802 */ /* 0x000fc60000000f00 */
[----:B------:R-:W-:Y:S01]  /*0a90*/  IMAD R200, R200, c[0x0][0x168], RZ ;  /* 0x00005a00c8c87a24 */ /* 0x000fe200078e02ff */
[C---:B------:R-:W-:Y:S01]  /*0aa0*/  IADD3 R227, R189.reuse, 0x200, RZ ;  /* 0x00000200bde37810 */ /* 0x040fe20007ffe0ff */
[----:B------:R-:W-:-:S03]  /*0ab0*/  IMAD.WIDE.U32 R212, R189, R236, c[0x0][0x188] ;  /* 0x00006200bdd47625 */ /* 0x000fc600078e00ec */
[----:B0-----:R-:W-:Y:S01]  /*0ac0*/  SHF.R.S32.HI R3, RZ, 0x1f, R200 ;  /* 0x0000001fff037819 */ /* 0x001fe200000114c8 */
[----:B------:R-:W-:Y:S02]  /*0ad0*/  IMAD.WIDE.U32 R204, R188, R236, c[0x0][0x188] ;  /* 0x00006200bccc7625 */ /* 0x000fe400078e00ec */
[----:B------:R-:W3:Y:S01]  /*0ae0*/  LDG.E.128 R212, [R212.64] ;  /* 0x00000004d4d47981 */ /* 0x000ee2000c1e1d00 */
[----:B------:R-:W-:Y:S01]  /*0af0*/  LEA.HI R200, R3, R200, RZ, 0x3 ;  /* 0x000000c803c87211 */ /* 0x000fe200078f18ff */
[-C--:B------:R-:W-:Y:S02]  /*0b00*/  IMAD.WIDE.U32 R20, R186, R236.reuse, c[0x0][0x188] ;  /* 0x00006200ba147625 */ /* 0x080fe400078e00ec */
[----:B------:R-:W4:Y:S01]  /*0b10*/  LDG.E.128 R204, [R204.64] ;  /* 0x00000004cccc7981 */ /* 0x000f22000c1e1d00 */
[----:B------:R-:W-:Y:S01]  /*0b20*/  LEA.HI.SX32 R200, R200, R201, 0x1d ;  /* 0x000000c9c8c87211 */ /* 0x000fe200078feaff */
[-C--:B------:R-:W-:Y:S02]  /*0b30*/  IMAD.WIDE.U32 R16, R227, R236.reuse, c[0x0][0x188] ;  /* 0x00006200e3107625 */ /* 0x080fe400078e00ec */
[----:B------:R-:W2:Y:S01]  /*0b40*/  LDG.E.128 R20, [R20.64] ;  /* 0x0000000414147981 */ /* 0x000ea2000c1e1d00 */
[C---:B------:R-:W-:Y:S01]  /*0b50*/  IADD3 R176, R200.reuse, 0x80, RZ ;  /* 0x00000080c8b07810 */ /* 0x040fe20007ffe0ff */
[CC--:B------:R-:W-:Y:S01]  /*0b60*/  IMAD.WIDE.U32 R208, R200.reuse, R236.reuse, c[0x0][0x208] ;  /* 0x00008200c8d07625 */ /* 0x0c0fe200078e00ec */
[----:B------:R-:W-:Y:S01]  /*0b70*/  IADD3 R8, R200, 0x180, RZ ;  /* 0x00000180c8087810 */ /* 0x000fe20007ffe0ff */
[----:B------:R-:W2:Y:S02]  /*0b80*/  LDG.E.128 R16, [R16.64] ;  /* 0x0000000410107981 */ /* 0x000ea4000c1e1d00 */
[-C--:B------:R-:W-:Y:S01]  /*0b90*/  IMAD.WIDE.U32 R176, R176, R236.reuse, c[0x0][0x208] ;  /* 0x00008200b0b07625 */ /* 0x080fe200078e00ec */
[----:B------:R-:W-:Y:S01]  /*0ba0*/  IADD3 R12, R200, 0x100, RZ ;  /* 0x00000100c80c7810 */ /* 0x000fe20007ffe0ff */
[----:B------:R-:W2:Y:S02]  /*0bb0*/  LDG.E.128 R208, [R208.64] ;  /* 0x00000004d0d07981 */ /* 0x000ea4000c1e1d00 */
[----:B------:R-:W-:-:S02]  /*0bc0*/  IMAD.WIDE.U32 R24, R187, R236, c[0x0][0x188] ;  /* 0x00006200bb187625 */ /* 0x000fc400078e00ec */
[----:B------:R-:W2:Y:S02]  /*0bd0*/  LDG.E.128 R176, [R176.64] ;  /* 0x00000004b0b07981 */ /* 0x000ea4000c1e1d00 */
[-C--:B------:R-:W-:Y:S02]  /*0be0*/  IMAD.WIDE.U32 R8, R8, R236.reuse, c[0x0][0x208] ;  /* 0x0000820008087625 */ /* 0x080fe400078e00ec */
[----:B------:R-:W2:Y:S02]  /*0bf0*/  LDG.E.128 R24, [R24.64] ;  /* 0x0000000418187981 */ /* 0x000ea4000c1e1d00 */
[----:B------:R-:W-:Y:S02]  /*0c00*/  IMAD.WIDE.U32 R12, R12, R236, c[0x0][0x208] ;  /* 0x000082000c0c7625 */ /* 0x000fe400078e00ec */
[----:B------:R-:W2:Y:S04]  /*0c10*/  LDG.E.128 R8, [R8.64] ;  /* 0x0000000408087981 */ /* 0x000ea8000c1e1d00 */
[----:B------:R-:W2:Y:S01]  /*0c20*/  LDG.E.128 R12, [R12.64] ;  /* 0x000000040c0c7981 */ /* 0x000ea2000c1e1d00 */
[----:B-----5:R-:W-:Y:S01]  /*0c30*/  ISETP.GE.AND P0, PT, R244, 0x1, PT ;  /* 0x00000001f400780c */ /* 0x020fe20003f06270 */
[----:B------:R-:W0:-:S12]  /*0c40*/  LDC.U8 R235, c[0x0][0x1f0] ;  /* 0x00007c00ffeb7b82 */ /* 0x000e180000000000 */
[----:B------:R-:W-:-:S05]  /*0c50*/  @P0 IADD3 R0, R244, -0x1, RZ ;  /* 0xfffffffff4000810 */ /* 0x000fca0007ffe0ff */
[----:B------:R-:W-:-:S05]  /*0c60*/  @P0 IMAD R0, R0, c[0x0][0x168], RZ ;  /* 0x00005a0000000a24 */ /* 0x000fca00078e02ff */
[----:B------:R-:W-:Y:S01]  /*0c70*/  @P0 SHF.R.S32.HI R3, RZ, 0x1f, R0 ;  /* 0x0000001fff030819 */ /* 0x000fe20000011400 */
[----:B------:R-:W-:-:S03]  /*0c80*/  IMAD.MOV.U32 R202, RZ, RZ, RZ ;  /* 0x000000ffffca7224 */ /* 0x000fc600078e00ff */
[----:B------:R-:W-:-:S04]  /*0c90*/  @P0 LEA.HI R0, R3, R0, RZ, 0x3 ;  /* 0x0000000003000211 */ /* 0x000fc800078f18ff */
[----:B------:R-:W-:Y:S02]  /*0ca0*/  @P0 LEA.HI.SX32 R202, R0, R201, 0x1d ;  /* 0x000000c900ca0211 */ /* 0x000fe400078feaff */
[----:B------:R-:W-:-:S04]  /*0cb0*/  ISETP.NE.U32.AND P0, PT, RZ, c[0x0][0x218], PT ;  /* 0x00008600ff007a0c */ /* 0x000fc80003f05070 */
[----:B------:R-:W-:Y:S02]  /*0cc0*/  ISETP.NE.AND.EX P0, PT, RZ, c[0x0][0x21c], PT, P0 ;  /* 0x00008700ff007a0c */ /* 0x000fe40003f05300 */
[----:B0-----:R-:W-:Y:S02]  /*0cd0*/  ISETP.NE.AND P3, PT, R235, RZ, PT ;  /* 0x000000ffeb00720c */ /* 0x001fe40003f65270 */
[----:B------:R-:W-:-:S05]  /*0ce0*/  IADD3 R4, R200, 0x200, RZ ;  /* 0x00000200c8047810 */ /* 0x000fca0007ffe0ff */
[----:B------:R-:W-:-:S04]  /*0cf0*/  IMAD.WIDE.U32 R4, R4, R236, c[0x0][0x208] ;  /* 0x0000820004047625 */ /* 0x000fc800078e00ec */
[----:B------:R0:W5:Y:S04]  /*0d00*/  @P0 LDG.E.128 R144, [R196.64] ;  /* 0x00000004c4900981 */ /* 0x000168000c1e1d00 */
[----:B------:R1:W5:Y:S04]  /*0d10*/  @P0 LDG.E.128 R148, [R194.64] ;  /* 0x00000004c2940981 */ /* 0x000368000c1e1d00 */
[----:B------:R-:W2:Y:S01]  /*0d20*/  LDG.E.128 R4, [R4.64] ;  /* 0x0000000404047981 */ /* 0x000ea2000c1e1d00 */
[----:B0-----:R-:W-:-:S03]  /*0d30*/  IADD3 R196, R202, 0x180, RZ ;  /* 0x00000180cac47810 */ /* 0x001fc60007ffe0ff */
[----:B------:R0:W5:Y:S01]  /*0d40*/  @P0 LDG.E.128 R152, [R174.64] ;  /* 0x00000004ae980981 */ /* 0x000162000c1e1d00 */
[----:B-1----:R-:W-:-:S03]  /*0d50*/  IADD3 R194, R202, 0x200, RZ ;  /* 0x00000200cac27810 */ /* 0x002fc60007ffe0ff */
[----:B------:R1:W5:Y:S01]  /*0d60*/  @P0 LDG.E.128 R156, [R172.64] ;  /* 0x00000004ac9c0981 */ /* 0x000362000c1e1d00 */
[--C-:B---3--:R-:W-:Y:S02]  /*0d70*/  PRMT R183, RZ, 0x5410, R215.reuse ;  /* 0x00005410ffb77816 */ /* 0x108fe400000000d7 */
[----:B------:R-:W-:Y:S02]  /*0d80*/  PRMT R182, RZ, 0x7610, R215 ;  /* 0x00007610ffb67816 */ /* 0x000fe400000000d7 */
[----:B----4-:R-:W-:Y:S02]  /*0d90*/  PRMT R200, RZ, 0x5410, R205 ;  /* 0x00005410ffc87816 */ /* 0x010fe400000000cd */
[----:B------:R-:W-:Y:S02]  /*0da0*/  PRMT R198, RZ, 0x5410, R206 ;  /* 0x00005410ffc67816 */ /* 0x000fe400000000ce */
[----:B--2---:R-:W-:Y:S02]  /*0db0*/  FSEL R215, R203, RZ, !P3 ;  /* 0x000000ffcbd77208 */ /* 0x004fe40005800000 */
        /* <DEDUP_REMOVED lines=9> */
[C---:B------:R-:W-:Y:S01]  /*0e50*/  FADD.FTZ R177, -R215.reuse, R198 ;  /* 0x000000c6d7b17221 */ /* 0x040fe20000010100 */
[--C-:B------:R-:W-:Y:S02]  /*0e60*/  PRMT R231, RZ, 0x5410, R179.reuse ;  /* 0x00005410ffe77816 */ /* 0x100fe400000000b3 */
[----:B------:R-:W-:Y:S01]  /*0e70*/  PRMT R230, RZ, 0x7610, R179 ;  /* 0x00007610ffe67816 */ /* 0x000fe200000000b3 */
[----:B------:R-:W-:Y:S01]  /*0e80*/  FADD.FTZ R179, -R215, R200 ;  /* 0x000000c8d7b37221 */ /* 0x000fe20000010100 */
[--C-:B------:R-:W-:Y:S02]  /*0e90*/  PRMT R181, RZ, 0x5410, R204.reuse ;  /* 0x00005410ffb57816 */ /* 0x100fe400000000cc */
[----:B------:R-:W-:-:S02]  /*0ea0*/  PRMT R180, RZ, 0x7610, R204 ;  /* 0x00007610ffb47816 */ /* 0x000fc400000000cc */
[----:B------:R-:W-:Y:S02]  /*0eb0*/  PRMT R201, RZ, 0x7610, R205 ;  /* 0x00007610ffc97816 */ /* 0x000fe400000000cd */
[----:B------:R-:W-:Y:S02]  /*0ec0*/  PRMT R199, RZ, 0x7610, R206 ;  /* 0x00007610ffc77816 */ /* 0x000fe400000000ce */
[--C-:B------:R-:W-:Y:S02]  /*0ed0*/  PRMT R226, RZ, 0x5410, R207.reuse ;  /* 0x00005410ffe27816 */ /* 0x100fe400000000cf */
[----:B------:R-:W-:Y:S02]  /*0ee0*/  PRMT R225, RZ, 0x7610, R207 ;  /* 0x00007610ffe17816 */ /* 0x000fe400000000cf */
[--C-:B------:R-:W-:Y:S02]  /*0ef0*/  PRMT R192, RZ, 0x5410, R16.reuse ;  /* 0x00005410ffc07816 */ /* 0x100fe40000000010 */
[----:B------:R-:W-:-:S02]  /*0f00*/  PRMT R214, RZ, 0x7610, R16 ;  /* 0x00007610ffd67816 */ /* 0x000fc40000000010 */
[--C-:B------:R-:W-:Y:S02]  /*0f10*/  PRMT R213, RZ, 0x5410, R17.reuse ;  /* 0x00005410ffd57816 */ /* 0x100fe40000000011 */
[----:B------:R-:W-:Y:S01]  /*0f20*/  PRMT R212, RZ, 0x7610, R17 ;  /* 0x00007610ffd47816 */ /* 0x000fe20000000011 */
[----:B------:R-:W-:Y:S01]  /*0f30*/  @P0 IMAD.WIDE.U32 R16, R227, R236, c[0x0][0x218] ;  /* 0x00008600e3100625 */ /* 0x000fe200078e00ec */
[--C-:B------:R-:W-:Y:S02]  /*0f40*/  PRMT R3, RZ, 0x5410, R19.reuse ;  /* 0x00005410ff037816 */ /* 0x100fe40000000013 */
[----:B------:R-:W-:Y:S01]  /*0f50*/  PRMT R2, RZ, 0x7610, R19 ;  /* 0x00007610ff027816 */ /* 0x000fe20000000013 */
[----:B------:R-:W-:Y:S01]  /*0f60*/  FADD.FTZ R193, -R215, R193 ;  /* 0x000000c1d7c17221 */ /* 0x000fe20000010100 */
        /* <DEDUP_REMOVED lines=11> */
[----:B------:R-:W-:Y:S02]  /*1020*/  MOV R19, 0x8 ;  /* 0x0000000800137802 */ /* 0x000fe40000000f00 */
[C---:B------:R-:W-:Y:S02]  /*1030*/  IADD3 R200, R202.reuse, 0x80, RZ ;  /* 0x00000080cac87810 */ /* 0x040fe40007ffe0ff */
[----:B------:R-:W-:Y:S02]  /*1040*/  IADD3 R198, R202, 0x100, RZ ;  /* 0x00000100cac67810 */ /* 0x000fe40007ffe0ff */
        /* <DEDUP_REMOVED lines=16> */
[--C-:B------:R-:W-:Y:S01]  /*1150*/  PRMT R205, RZ, 0x5410, R176.reuse ;  /* 0x00005410ffcd7816 */ /* 0x100fe200000000b0 */
[C---:B------:R-:W-:Y:S01]  /*1160*/  FADD.FTZ R26, -R215.reuse, R225 ;  /* 0x000000e1d71a7221 */ /* 0x040fe20000010100 */
[----:B------:R-:W-:Y:S01]  /*1170*/  PRMT R206, RZ, 0x7610, R176 ;  /* 0x00007610ffce7816 */ /* 0x000fe200000000b0 */
[C---:B------:R-:W-:Y:S01]  /*1180*/  FADD.FTZ R176, -R215.reuse, R199 ;  /* 0x000000c7d7b07221 */ /* 0x040fe20000010100 */
[--C-:B------:R-:W-:Y:S02]  /*1190*/  PRMT R250, RZ, 0x5410, R178.reuse ;  /* 0x00005410fffa7816 */ /* 0x100fe400000000b2 */
[----:B------:R-:W-:Y:S01]  /*11a0*/  PRMT R248, RZ, 0x7610, R178 ;  /* 0x00007610fff87816 */ /* 0x000fe200000000b2 */
[----:B------:R-:W-:Y:S01]  /*11b0*/  FADD.FTZ R178, -R215, R201 ;  /* 0x000000c9d7b27221 */ /* 0x000fe20000010100 */
[--C-:B------:R-:W-:Y:S01]  /*11c0*/  PRMT R225, RZ, 0x5410, R10.reuse ;  /* 0x00005410ffe17816 */ /* 0x100fe2000000000a */
[----:B------:R-:W-:Y:S01]  /*11d0*/  IMAD.WIDE.U32 R202, R202, R19, c[0x0][0x190] ;  /* 0x00006400caca7625 */ /* 0x000fe200078e0013 */
[----:B------:R-:W-:-:S03]  /*11e0*/  PRMT R226, RZ, 0x7610, R10 ;  /* 0x00007610ffe27816 */ /* 0x000fc6000000000a */
[-C--:B------:R-:W-:Y:S01]  /*11f0*/  IMAD.WIDE.U32 R200, R200, R19.reuse, c[0x0][0x190] ;  /* 0x00006400c8c87625 */ /* 0x080fe200078e0013 */
[----:B------:R-:W-:Y:S01]  /*1200*/  PRMT R227, RZ, 0x5410, R11 ;  /* 0x00005410ffe37816 */ /* 0x000fe2000000000b */
[----:B------:R-:W5:Y:S02]  /*1210*/  LDG.E.64 R202, [R202.64] ;  /* 0x00000004caca7981 */ /* 0x000f64000c1e1b00 */
[-C--:B------:R-:W-:Y:S02]  /*1220*/  IMAD.WIDE.U32 R198, R198, R19.reuse, c[0x0][0x190] ;  /* 0x00006400c6c67625 */ /* 0x080fe400078e0013 */
[----:B------:R-:W5:Y:S02]  /*1230*/  LDG.E.64 R200, [R200.64] ;  /* 0x00000004c8c87981 */ /* 0x000f64000c1e1b00 */
[-C--:B------:R-:W-:Y:S02]  /*1240*/  IMAD.WIDE.U32 R196, R196, R19.reuse, c[0x0][0x190] ;  /* 0x00006400c4c47625 */ /* 0x080fe400078e0013 */
[----:B------:R-:W5:Y:S02]  /*1250*/  LDG.E.64 R198, [R198.64] ;  /* 0x00000004c6c67981 */ /* 0x000f64000c1e1b00 */
[----:B------:R-:W-:-:S02]  /*1260*/  IMAD.WIDE.U32 R194, R194, R19, c[0x0][0x190] ;  /* 0x00006400c2c27625 */ /* 0x000fc400078e0013 */
[----:B------:R-:W5:Y:S02]  /*1270*/  LDG.E.64 R196, [R196.64] ;  /* 0x00000004c4c47981 */ /* 0x000f64000c1e1b00 */
[C---:B------:R-:W-:Y:S02]  /*1280*/  FADD.FTZ R204, -R215.reuse, R204 ;  /* 0x000000ccd7cc7221 */ /* 0x040fe40000010100 */
        /* <DEDUP_REMOVED lines=19> */
[C---:B--2---:R-:W-:Y:S01]  /*13c0*/  FADD.FTZ R17, -R215.reuse, R216 ;  /* 0x000000d8d7117221 */ /* 0x044fe20000010100 */
[----:B------:R-:W-:Y:S01]  /*13d0*/  PRMT R216, RZ, 0x7610, R13 ;  /* 0x00007610ffd87816 */ /* 0x000fe2000000000d */
[C---:B------:R-:W-:Y:S02]  /*13e0*/  FADD.FTZ R16, -R215.reuse, R217 ;  /* 0x000000d9d7107221 */ /* 0x040fe40000010100 */
[C---:B------:R-:W-:Y:S02]  /*13f0*/  FADD.FTZ R210, -R215.reuse, R210 ;  /* 0x000000d2d7d27221 */ /* 0x040fe40000010100 */
[----:B------:R-:W-:-:S02]  /*1400*/  FADD.FTZ R209, -R215, R209 ;  /* 0x000000d1d7d17221 */ /* 0x000fc40000010100 */
[C---:B------:R-:W-:Y:S02]  /*1410*/  FADD.FTZ R208, -R215.reuse, R208 ;  /* 0x000000d0d7d07221 */ /* 0x040fe40000010100 */
[C---:B------:R-:W-:Y:S02]  /*1420*/  FADD.FTZ R207, -R215.reuse, R207 ;  /* 0x000000cfd7cf7221 */ /* 0x040fe40000010100 */
[C---:B------:R-:W-:Y:S02]  /*1430*/  FADD.FTZ R192, -R215.reuse, R192 ;  /* 0x000000c0d7c07221 */ /* 0x040fe40000010100 */
[C---:B0-----:R-:W-:Y:S01]  /*1440*/  FADD.FTZ R175, -R215.reuse, R214 ;  /* 0x000000d6d7af7221 */ /* 0x041fe20000010100 */
[--C-:B------:R-:W-:Y:S01]  /*1450*/  PRMT R214, RZ, 0x7610, R12.reuse ;  /* 0x00007610ffd67816 */ /* 0x100fe2000000000c */
[C---:B------:R-:W-:Y:S01]  /*1460*/  FADD.FTZ R174, -R215.reuse, R213 ;  /* 0x000000d5d7ae7221 */ /* 0x040fe20000010100 */
[----:B------:R-:W-:Y:S01]  /*1470*/  PRMT R213, RZ, 0x5410, R12 ;  /* 0x00005410ffd57816 */ /* 0x000fe2000000000c */
[----:B-1----:R-:W-:-:S02]  /*1480*/  FADD.FTZ R173, -R215, R212 ;  /* 0x000000d4d7ad7221 */ /* 0x002fc40000010100 */
[C---:B------:R-:W-:Y:S02]  /*1490*/  FADD.FTZ R172, -R215.reuse, R211 ;  /* 0x000000d3d7ac7221 */ /* 0x040fe40000010100 */
[C---:B------:R-:W-:Y:S02]  /*14a0*/  FADD.FTZ R0, -R215.reuse, R0 ;  /* 0x00000000d7007221 */ /* 0x040fe40000010100 */
[C---:B------:R-:W-:Y:S02]  /*14b0*/  FADD.FTZ R3, -R215.reuse, R3 ;  /* 0x00000003d7037221 */ /* 0x040fe40000010100 */
[----:B------:R-:W-:Y:S01]  /*14c0*/  FADD.FTZ R2, -R215, R2 ;  /* 0x00000002d7027221 */ /* 0x000fe20000010100 */
[----:B------:R-:W-:Y:S01]  /*14d0*/  PRMT R215, RZ, 0x5410, R13 ;  /* 0x00005410ffd77816 */ /* 0x000fe2000000000d */
[C---:B------:R-:W-:Y:S01]  /*14e0*/  FMUL.FTZ R10, R190.reuse, R193 ;  /* 0x000000c1be0a7220 */ /* 0x040fe20000410000 */
[----:B------:R-:W-:Y:S01]  /*14f0*/  MOV R13, R228 ;  /* 0x000000e4000d7202 */ /* 0x000fe20000000f00 */
[----:B------:R-:W2:Y:S01]  /*1500*/  LDL R193, [R1] ;  /* 0x0000000001c17983 */ /* 0x000ea20000100800 */
[----:B------:R-:W-:Y:S01]  /*1510*/  IMAD.MOV.U32 R12, RZ, RZ, R229 ;  /* 0x000000ffff0c7224 */ /* 0x000fe200078e00e5 */
[----:B------:R-:W-:Y:S01]  /*1520*/  PRMT R228, RZ, 0x7610, R11 ;  /* 0x00007610ffe47816 */ /* 0x000fe2000000000b */
[C---:B------:R-:W-:Y:S01]  /*1530*/  FMUL.FTZ R11, R190.reuse, R204 ;  /* 0x000000ccbe0b7220 */ /* 0x040fe20000410000 */
[--C-:B------:R-:W-:Y:S01]  /*1540*/  PRMT R217, RZ, 0x5410, R14.reuse ;  /* 0x00005410ffd97816 */ /* 0x100fe2000000000e */
[----:B------:R-:W3:Y:S01]  /*1550*/  LDL R204, [R1+0x4] ;  /* 0x0000040001cc7983 */ /* 0x000ee20000100800 */
[----:B------:R-:W-:Y:S01]  /*1560*/  PRMT R218, RZ, 0x7610, R14 ;  /* 0x00007610ffda7816 */ /* 0x000fe2000000000e */
[C---:B------:R-:W-:Y:S01]  /*1570*/  FMUL.FTZ R14, R190.reuse, R209 ;  /* 0x000000d1be0e7220 */ /* 0x040fe20000410000 */
[----:B------:R-:W-:Y:S01]  /*1580*/  MOV R209, R12 ;  /* 0x0000000c00d17202 */ /* 0x000fe20000000f00 */
[C---:B------:R-:W-:Y:S01]  /*1590*/  FMUL.FTZ R12, R190.reuse, R207 ;  /* 0x000000cfbe0c7220 */ /* 0x040fe20000410000 */
[--C-:B------:R-:W-:Y:S01]  /*15a0*/  PRMT R219, RZ, 0x5410, R15.reuse ;  /* 0x00005410ffdb7816 */ /* 0x100fe2000000000f */
[----:B------:R-:W4:Y:S01]  /*15b0*/  LDL R207, [R1+0x8] ;  /* 0x0000080001cf7983 */ /* 0x000f220000100800 */
[----:B------:R-:W-:Y:S01]  /*15c0*/  PRMT R220, RZ, 0x7610, R15 ;  /* 0x00007610ffdc7816 */ /* 0x000fe2000000000f */
[----:B------:R-:W-:-:S02]  /*15d0*/  FMUL.FTZ R15, R190, R210 ;  /* 0x000000d2be0f7220 */ /* 0x000fc40000410000 */
[----:B------:R-:W-:Y:S02]  /*15e0*/  IMAD.MOV.U32 R210, RZ, RZ, R13 ;  /* 0x000000ffffd27224 */ /* 0x000fe400078e000d */
[C---:B------:R-:W-:Y:S02]  /*15f0*/  FMUL.FTZ R13, R190.reuse, R208 ;  /* 0x000000d0be0d7220 */ /* 0x040fe40000410000 */
[----:B------:R-:W4:Y:S01]  /*1600*/  LDL R208, [R1+0xc] ;  /* 0x00000c0001d07983 */ /* 0x000f220000100800 */
[----:B------:R-:W-:Y:S01]  /*1610*/  MOV R212, R230 ;  /* 0x000000e600d47202 */ /* 0x000fe20000000f00 */
[C---:B------:R-:W-:Y:S01]  /*1620*/  FMUL.FTZ R245, R190.reuse, R245 ;  /* 0x000000f5bef57220 */ /* 0x040fe20000410000 */
[--C-:B------:R-:W-:Y:S02]  /*1630*/  PRMT R229, RZ, 0x5410, R4.reuse ;  /* 0x00005410ffe57816 */ /* 0x100fe40000000004 */
[----:B------:R-:W-:Y:S01]  /*1640*/  PRMT R230, RZ, 0x7610, R4 ;  /* 0x00007610ffe67816 */ /* 0x000fe20000000004 */
[----:B------:R-:W-:-:S02]  /*1650*/  FMUL.FTZ R4, R190, R0 ;  /* 0x00000000be047220 */ /* 0x000fc40000410000 */
[C---:B------:R-:W-:Y:S01]  /*1660*/  FMUL.FTZ R185, R190.reuse, R185 ;  /* 0x000000b9beb97220 */ /* 0x040fe20000410000 */
[----:B------:R-:W-:Y:S01]  /*1670*/  PRMT R232, RZ, 0x7610, R5 ;  /* 0x00007610ffe87816 */ /* 0x000fe20000000005 */
[----:B------:R-:W-:Y:S01]  /*1680*/  IMAD.MOV.U32 R211, RZ, RZ, R231 ;  /* 0x000000ffffd37224 */ /* 0x000fe200078e00e7 */
[----:B------:R-:W-:Y:S01]  /*1690*/  PRMT R231, RZ, 0x5410, R5 ;  /* 0x00005410ffe77816 */ /* 0x000fe20000000005 */
[C---:B------:R-:W-:Y:S01]  /*16a0*/  FMUL.FTZ R242, R190.reuse, R242 ;  /* 0x000000f2bef27220 */ /* 0x040fe20000410000 */
[--C-:B------:R-:W-:Y:S01]  /*16b0*/  PRMT R235, RZ, 0x5410, R7.reuse ;  /* 0x00005410ffeb7816 */ /* 0x100fe20000000007 */
[C---:B------:R-:W-:Y:S01]  /*16c0*/  FMUL.FTZ R5, R190.reuse, R172 ;  /* 0x000000acbe057220 */ /* 0x040fe20000410000 */
[----:B------:R-:W-:Y:S01]  /*16d0*/  PRMT R236, RZ, 0x7610, R7 ;  /* 0x00007610ffec7816 */ /* 0x000fe20000000007 */
[----:B------:R-:W-:Y:S02]  /*16e0*/  FMUL.FTZ R7, R190, R174 ;  /* 0x000000aebe077220 */ /* 0x000fe40000410000 */
[----:B------:R-:W-:-:S02]  /*16f0*/  FFMA.FTZ R105, R245, R243, R105 ;  /* 0x000000f3f5697223 */ /* 0x000fc40000010069 */
        /* <DEDUP_REMOVED lines=8> */
[C---:B------:R-:W-:Y:S01]  /*1780*/  FMUL.FTZ R238, R190.reuse, R238 ;  /* 0x000000eebeee7220 */ /* 0x040fe20000410000 */
[--C-:B------:R-:W-:Y:S02]  /*1790*/  PRMT R221, RZ, 0x5410, R8.reuse ;  /* 0x00005410ffdd7816 */ /* 0x100fe40000000008 */
[----:B------:R-:W-:Y:S01]  /*17a0*/  PRMT R222, RZ, 0x7610, R8 ;  /* 0x00007610ffde7816 */ /* 0x000fe20000000008 */
[C---:B------:R-:W-:Y:S01]  /*17b0*/  FMUL.FTZ R8, R190.reuse, R175 ;  /* 0x000000afbe087220 */ /* 0x040fe20000410000 */
[--C-:B------:R-:W-:Y:S02]  /*17c0*/  PRMT R223, RZ, 0x5410, R9.reuse ;  /* 0x00005410ffdf7816 */ /* 0x100fe40000000009 */
[----:B------:R-:W-:Y:S01]  /*17d0*/  PRMT R224, RZ, 0x7610, R9 ;  /* 0x00007610ffe07816 */ /* 0x000fe20000000009 */
[----:B------:R-:W-:Y:S01]  /*17e0*/  FMUL.FTZ R9, R190, R192 ;  /* 0x000000c0be097220 */ /* 0x000fe20000410000 */
[----:B------:R-:W-:-:S02]  /*17f0*/  PRMT R233, RZ, 0x5410, R6 ;  /* 0x00005410ffe97816 */ /* 0x000fc40000000006 */
[----:B------:R-:W-:Y:S01]  /*1800*/  PRMT R234, RZ, 0x7610, R6 ;  /* 0x00007610ffea7816 */ /* 0x000fe20000000006 */
[C---:B------:R-:W-:Y:S02]  /*1810*/  FMUL.FTZ R6, R190.reuse, R173 ;  /* 0x000000adbe067220 */ /* 0x040fe40000410000 */
[C---:B------:R-:W-:Y:S02]  /*1820*/  FMUL.FTZ R184, R190.reuse, R184 ;  /* 0x000000b8beb87220 */ /* 0x040fe40000410000 */
[----:B------:R-:W-:Y:S02]  /*1830*/  FMUL.FTZ R192, R109, R251 ;  /* 0x000000fb6dc07220 */ /* 0x000fe40000410000 */
        /* <DEDUP_REMOVED lines=9> */
[----:B------:R-:W-:Y:S02]  /*18d0*/  FMUL.FTZ R206, R113, R206 ;  /* 0x000000ce71ce7220 */ /* 0x000fe40000410000 */
[C---:B------:R-:W-:Y:S02]  /*18e0*/  FMUL.FTZ R179, R190.reuse, R179 ;  /* 0x000000b3beb37220 */ /* 0x040fe40000410000 */
[----:B------:R-:W-:Y:S02]  /*18f0*/  FMUL.FTZ R178, R190, R178 ;  /* 0x000000b2beb27220 */ /* 0x000fe40000410000 */
[----:B------:R-:W-:Y:S02]  /*1900*/  FFMA.FTZ R102, R183, R209, R102 ;  /* 0x000000d1b7667223 */ /* 0x000fe40000010066 */
[----:B------:R-:W-:Y:S02]  /*1910*/  FADD.FTZ R34, R34, R209 ;  /* 0x000000d122227221 */ /* 0x000fe40000010000 */
[----:B------:R-:W-:-:S02]  /*1920*/  FMUL.FTZ R177, R190, R177 ;  /* 0x000000b1beb17220 */ /* 0x000fc40000410000 */
[----:B------:R-:W-:Y:S02]  /*1930*/  FMUL.FTZ R27, R190, R27 ;  /* 0x0000001bbe1b7220 */ /* 0x000fe40000410000 */
[----:B------:R-:W-:Y:S02]  /*1940*/  FFMA.FTZ R103, R182, R210, R103 ;  /* 0x000000d2b6677223 */ /* 0x000fe40000010067 */
[----:B------:R-:W-:Y:S02]  /*1950*/  FADD.FTZ R35, R35, R210 ;  /* 0x000000d223237221 */ /* 0x000fe40000010000 */
[C---:B------:R-:W-:Y:S02]  /*1960*/  FMUL.FTZ R176, R190.reuse, R176 ;  /* 0x000000b0beb07220 */ /* 0x040fe40000410000 */
        /* <DEDUP_REMOVED lines=44> */
[----:B------:R-:W-:Y:S02]  /*1c30*/  FFMA.FTZ R81, R16, R222, R81 ;  /* 0x000000de10517223 */ /* 0x000fe40000010051 */
[----:B------:R-:W-:Y:S02]  /*1c40*/  FADD.FTZ R53, R53, R222 ;  /* 0x000000de35357221 */ /* 0x000fe40000010000 */
[----:B--2---:R-:W-:-:S04]  /*1c50*/  FMUL.FTZ R0, R193, R237 ;  /* 0x000000edc1007220 */ /* 0x004fc80000410000 */
[----:B------:R-:W-:Y:S02]  /*1c60*/  FADD.FTZ R172, RZ, R0 ;  /* 0x00000000ffac7221 */ /* 0x000fe40000010000 */
[----:B---3--:R-:W-:Y:S02]  /*1c70*/  FMUL.FTZ R243, R204, R243 ;  /* 0x000000f3ccf37220 */ /* 0x008fe40000410000 */
[----:B------:R-:W-:Y:S02]  /*1c80*/  FFMA.FTZ R174, R185, R0, RZ ;  /* 0x00000000b9ae7223 */ /* 0x000fe400000100ff */
[----:B------:R-:W-:Y:S02]  /*1c90*/  FADD.FTZ R172, R172, R243 ;  /* 0x000000f3acac7221 */ /* 0x000fe40000010000 */
[----:B----4-:R-:W-:Y:S02]  /*1ca0*/  FMUL.FTZ R241, R207, R241 ;  /* 0x000000f1cff17220 */ /* 0x010fe40000410000 */
        /* <DEDUP_REMOVED lines=142> */
.L_x_4103:
[----:B-1----:R-:W-:Y:S05]  /*2590*/  BSYNC B0 ;  /* 0x0000000000007941 */ /* 0x002fea0003800000 */
.L_x_4101:
[----:B-----5:R-:W-:Y:S01]  /*25a0*/  IMAD.MOV.U32 R172, RZ, RZ, R198 ;  /* 0x000000ffffac7224 */ /* 0x020fe200078e00c6 */
[----:B------:R-:W-:Y:S01]  /*25b0*/  MOV R173, R200 ;  /* 0x000000c800ad7202 */ /* 0x000fe20000000f00 */
[----:B------:R-:W1:Y:S01]  /*25c0*/  S2R R248, SR_TID.X ;  /* 0x0000000000f87919 */ /* 0x000e620000002100 */
[----:B------:R-:W-:Y:S01]  /*25d0*/  LOP3.LUT P3, RZ, R249, 0xff, RZ, 0xc0, !PT ;  /* 0x000000fff9ff7812 */ /* 0x000fe2000786c0ff */
[----:B------:R-:W-:Y:S01]  /*25e0*/  IMAD.MOV.U32 R246, RZ, RZ, R202 ;  /* 0x000000fffff67224 */ /* 0x000fe200078e00ca */
[----:B------:R-:W-:Y:S01]  /*25f0*/  PRMT R251, R173, 0x7610, R251 ;  /* 0x00007610adfb7816 */ /* 0x000fe200000000fb */
[----:B------:R-:W-:Y:S01]  /*2600*/  IMAD.MOV.U32 R173, RZ, RZ, R194 ;  /* 0x000000ffffad7224 */ /* 0x000fe200078e00c2 */
[----:B------:R-:W-:-:S02]  /*2610*/  PRMT R252, R172, 0x7610, R252 ;  /* 0x00007610acfc7816 */ /* 0x000fc400000000fc */
[----:B------:R-:W-:Y:S02]  /*2620*/  MOV R172, R196 ;  /* 0x000000c400ac7202 */ /* 0x000fe40000000f00 */
[----:B------:R-:W-:Y:S02]  /*2630*/  PRMT R250, R246, 0x7610, R250 ;  /* 0x00007610f6fa7816 */ /* 0x000fe400000000fa */
[----:B------:R-:W-:Y:S02]  /*2640*/  PRMT R247, R172, 0x7610, R247 ;  /* 0x00007610acf77816 */ /* 0x000fe400000000f7 */
[----:B------:R-:W-:-:S03]  /*2650*/  PRMT R172, R173, 0x7610, R172 ;  /* 0x00007610adac7816 */ /* 0x000fc600000000ac */
[----:B------:R2:W-:Y:S04]  /*2660*/  STL.S16 [R1+0x10], R247 ;  /* 0x000010f701007387 */ /* 0x0005e80000100600 */
[----:B------:R2:W-:Y:S01]  /*2670*/  STL.S16 [R1+0x14], R172 ;  /* 0x000014ac01007387 */ /* 0x0005e20000100600 */
[----:B-1----:R-:W-:Y:S02]  /*2680*/  LOP3.LUT P0, RZ, R248, 0x1f, RZ, 0xc0, !PT ;  /* 0x0000001ff8ff7812 */ /* 0x002fe4000780c0ff */
[----:B------:R-:W-:-:S04]  /*2690*/  SHF.R.U32.HI R248, RZ, 0x5, R248 ;  /* 0x00000005fff87819 */ /* 0x000fc800000116f8 */
[----:B------:R-:W-:-:S04]  /*26a0*/  LOP3.LUT R246, R248, 0x7fffffc, RZ, 0xc0, !PT ;  /* 0x07fffffcf8f67812 */ /* 0x000fc800078ec0ff */
[----:B------:R-:W-:Y:S01]  /*26b0*/  @!P3 IADD3 R246, R246, 0x4, RZ ;  /* 0x00000004f6f6b810 */ /* 0x000fe20007ffe0ff */
[----:B------:R-:W-:Y:S05]  /*26c0*/  BRA.DIV ~URZ, `(.L_x_4104) ;  /* 0x000041a27f007947 */ /* 0x000fea000b800000 */
[----:B--2---:R1:W2:Y:S02]  /*26d0*/  SHFL.DOWN PT, R247, R174, 0x10, 0x1f ;  /* 0x0a001f00aef77f89 */ /* 0x0042a400000e0000 */
.L_x_4227:
[----:B------:R-:W-:Y:S05]  /*26e0*/  BRA.DIV ~URZ, `(.L_x_4105) ;  /* 0x000041e27f007947 */ /* 0x000fea000b800000 */
[----:B------:R-:W3:Y:S01]  /*26f0*/  SHFL.DOWN PT, R172, R175, 0x10, 0x1f ;  /* 0x0a001f00afac7f89 */ /* 0x000ee200000e0000 */
[----:B-12---:R-:W-:Y:S02]  /*2700*/  FADD.FTZ R174, R247, R174 ;  /* 0x000000aef7ae7221 */ /* 0x006fe40000010000 */
[----:B---3--:R-:W-:-:S03]  /*2710*/  FADD.FTZ R175, R172, R175 ;  /* 0x000000afacaf7221 */ /* 0x008fc60000010000 */
        /* <DEDUP_REMOVED lines=8> */
[----:B------:R-:W1:Y:S02]  /*27a0*/  SHFL.DOWN PT, R175, R174, 0x2, 0x1f ;  /* 0x08401f00aeaf7f89 */ /* 0x000e6400000e0000 */
[----:B-1----:R-:W-:Y:S02]  /*27b0*/  FADD.FTZ R175, R174, R175 ;  /* 0x000000afaeaf7221 */ /* 0x002fe40000010000 */
[----:B------:R-:W1:Y:S04]  /*27c0*/  SHFL.DOWN PT, R174, R172, 0x2, 0x1f ;  /* 0x08401f00acae7f89 */ /* 0x000e6800000e0000 */
[----:B------:R2:W3:Y:S01]  /*27d0*/  SHFL.DOWN PT, R247, R175, 0x1, 0x1f ;  /* 0x08201f00aff77f89 */ /* 0x0004e200000e0000 */
[----:B-1----:R-:W-:-:S05]  /*27e0*/  FADD.FTZ R174, R172, R174 ;  /* 0x000000aeacae7221 */ /* 0x002fca0000010000 */
[----:B------:R2:W1:Y:S02]  /*27f0*/  SHFL.DOWN PT, R173, R174, 0x1, 0x1f ;  /* 0x08201f00aead7f89 */ /* 0x00046400000e0000 */
.L_x_4228:
[----:B---3--:R-:W3:Y:S01]  /*2800*/  S2R R172, SR_TID.X ;  /* 0x0000000000ac7919 */ /* 0x008ee20000002100 */
[----:B-1----:R-:W-:Y:S01]  /*2810*/  FADD.FTZ R173, R173, R174 ;  /* 0x000000aeadad7221 */ /* 0x002fe20000010000 */
[----:B------:R-:W-:Y:S01]  /*2820*/  ISETP.GE.AND P3, PT, R244, 0x1, PT ;  /* 0x00000001f400780c */ /* 0x000fe20003f66270 */
[----:B------:R-:W-:Y:S01]  /*2830*/  WARPSYNC 0xffffffff ;  /* 0xffffffff00007948 */ /* 0x000fe20003800000 */
[----:B------:R-:W-:Y:S01]  /*2840*/  BSSY B0, `(.L_x_4106) ;  /* 0x0000030000007945 */ /* 0x000fe20003800000 */
[----:B---3--:R-:W-:Y:S01]  /*2850*/  SHF.R.U32.HI R248, RZ, 0x5, R172 ;  /* 0x00000005fff87819 */ /* 0x008fe200000116ac */
[----:B------:R-:W-:-:S03]  /*2860*/  FADD.FTZ R172, R247, R175 ;  /* 0x000000aff7ac7221 */ /* 0x000fc60000010000 */
[----:B--2---:R-:W-:Y:S02]  /*2870*/  @!P0 LOP3.LUT R174, R248, 0x3, RZ, 0xc0, !PT ;  /* 0x00000003f8ae8812 */ /* 0x004fe400078ec0ff */
[----:B------:R-:W1:Y:S02]  /*2880*/  S2R R248, SR_TID.X ;  /* 0x0000000000f87919 */ /* 0x000e640000002100 */
[----:B------:R-:W-:-:S05]  /*2890*/  @!P0 IADD3 R174, R246, R174, RZ ;  /* 0x000000aef6ae8210 */ /* 0x000fca0007ffe0ff */
[----:B------:R2:W-:Y:S02]  /*28a0*/  @!P0 STS.64 [R174.X8+0x5000], R172 ;  /* 0x005000acae008388 */ /* 0x0005e40000008a00 */
[----:B--2---:R-:W-:Y:S01]  /*28b0*/  @P3 IADD3 R172, R244, -0x1, RZ ;  /* 0xfffffffff4ac3810 */ /* 0x004fe20007ffe0ff */
[----:B------:R-:W-:-:S04]  /*28c0*/  IMAD.MOV.U32 R244, RZ, RZ, RZ ;  /* 0x000000fffff47224 */ /* 0x000fc800078e00ff */
[----:B------:R-:W-:-:S05]  /*28d0*/  @P3 IMAD R172, R172, c[0x0][0x168], RZ ;  /* 0x00005a00acac3a24 */ /* 0x000fca00078e02ff */
[----:B------:R-:W-:-:S04]  /*28e0*/  @P3 SHF.R.S32.HI R173, RZ, 0x1f, R172 ;  /* 0x0000001fffad3819 */ /* 0x000fc800000114ac */
[----:B------:R-:W-:Y:S02]  /*28f0*/  @P3 LEA.HI R172, R173, R172, RZ, 0x3 ;  /* 0x000000acadac3211 */ /* 0x000fe400078f18ff */
[----:B-1----:R-:W-:-:S04]  /*2900*/  @P3 LOP3.LUT R173, R248, 0x7f, RZ, 0xc0, !PT ;  /* 0x0000007ff8ad3812 */ /* 0x002fc800078ec0ff */
[----:B------:R-:W-:Y:S01]  /*2910*/  @P3 LEA.HI.SX32 R244, R172, R173, 0x1d ;  /* 0x000000adacf43211 */ /* 0x000fe200078feaff */
[----:B------:R-:W-:Y:S06]  /*2920*/  BAR.SYNC.DEFER_BLOCKING 0x0 ;  /* 0x0000000000007b1d */ /* 0x000fec0000010000 */
[----:B------:R-:W1:Y:S02]  /*2930*/  LDS.128 R172, [R246.X8+0x5000] ;  /* 0x00500000f6ac7984 */ /* 0x000e640000008c00 */
[----:B-1----:R-:W-:Y:S02]  /*2940*/  FADD.FTZ R172, RZ, R172 ;  /* 0x000000acffac7221 */ /* 0x002fe40000010000 */
[----:B------:R-:W-:-:S02]  /*2950*/  FADD.FTZ R173, RZ, R173 ;  /* 0x000000adffad7221 */ /* 0x000fc40000010000 */
[----:B------:R-:W-:Y:S02]  /*2960*/  FADD.FTZ R248, R174, R172 ;  /* 0x000000acaef87221 */ /* 0x000fe40000010000 */
[----:B------:R-:W-:Y:S02]  /*2970*/  FADD.FTZ R247, R175, R173 ;  /* 0x000000adaff77221 */ /* 0x000fe40000010000 */
[----:B------:R-:W1:Y:S02]  /*2980*/  LDS.128 R172, [R246.X8+0x5010] ;  /* 0x00501000f6ac7984 */ /* 0x000e640000008c00 */
[----:B-1----:R-:W-:Y:S02]  /*2990*/  FADD.FTZ R172, R248, R172 ;  /* 0x000000acf8ac7221 */ /* 0x002fe40000010000 */
[----:B------:R-:W-:Y:S02]  /*29a0*/  FADD.FTZ R173, R247, R173 ;  /* 0x000000adf7ad7221 */ /* 0x000fe40000010000 */
[----:B------:R-:W-:-:S02]  /*29b0*/  FADD.FTZ R174, R174, R172 ;  /* 0x000000acaeae7221 */ /* 0x000fc40000010000 */
[----:B------:R-:W-:Y:S02]  /*29c0*/  FADD.FTZ R175, R175, R173 ;  /* 0x000000adafaf7221 */ /* 0x000fe40000010000 */
[----:B------:R-:W-:Y:S02]  /*29d0*/  FMUL.FTZ R174, R174, c[0x0][0x1e0] ;  /* 0x00007800aeae7a20 */ /* 0x000fe40000410000 */
        /* <DEDUP_REMOVED lines=8> */
[----:B------:R-:W-:Y:S01]  /*2a60*/  PRMT R172, RZ, 0x5410, R144 ;  /* 0x00005410ffac7816 */ /* 0x000fe20000000090 */
[----:B------:R-:W-:Y:S05]  /*2a70*/  BRA `(.L_x_4108) ;  /* 0x000000c000007947 */ /* 0x000fea0003800000 */
.L_x_4107:
[----:B------:R-:W1:Y:S01]  /*2a80*/  LDC.U8 R173, c[0x0][0x1f0] ;  /* 0x00007c00ffad7b82 */ /* 0x000e620000000000 */
[----:B------:R-:W-:Y:S02]  /*2a90*/  ULDC.64 UR6, c[0x0][0x218] ;  /* 0x0000860000067ab9 */ /* 0x000fe40000000a00 */
[----:B------:R-:W-:-:S04]  /*2aa0*/  UISETP.NE.U32.AND UP0, UPT, URZ, UR6, UPT ;  /* 0x000000063f00728c */ /* 0x000fc8000bf05070 */
[----:B------:R-:W-:-:S06]  /*2ab0*/  UISETP.NE.AND.EX UP0, UPT, URZ, UR7, UPT, UP0 ;  /* 0x000000073f00728c */ /* 0x000fcc000bf05300 */
[----:B------:R-:W-:Y:S02]  /*2ac0*/  PLOP3.LUT P4, PT, PT, PT, UP0, 0x80, 0x0 ;  /* 0x000000000000781c */ /* 0x000fe40003f8f008 */
[----:B-1----:R-:W-:-:S11]  /*2ad0*/  ISETP.NE.AND P0, PT, R173, RZ, PT ;  /* 0x000000ffad00720c */ /* 0x002fd60003f05270 */
[----:B------:R-:W-:Y:S02]  /*2ae0*/  @P4 PRMT R173, RZ, 0x5410, R144 ;  /* 0x00005410ffad4816 */ /* 0x000fe40000000090 */
[----:B------:R-:W-:-:S05]  /*2af0*/  FSEL R172, R174, RZ, !P0 ;  /* 0x000000ffaeac7208 */ /* 0x000fca0004000000 */
[----:B------:R-:W-:-:S04]  /*2b00*/  FFMA.FTZ R172, R185, R175, R172 ;  /* 0x000000afb9ac7223 */ /* 0x000fc800000100ac */
[----:B------:R-:W-:-:S04]  /*2b10*/  FADD.FTZ R172, R0, -R172 ;  /* 0x800000ac00ac7221 */ /* 0x000fc80000010000 */
[----:B------:R-:W-:-:S04]  /*2b20*/  FMUL.FTZ R172, R190, R172 ;  /* 0x000000acbeac7220 */ /* 0x000fc80000410000 */
[----:B------:R-:W-:Y:S02]  /*2b30*/  @P4 FADD.FTZ R172, R172, R173 ;  /* 0x000000adacac4221 */ /* 0x000fe40000010000 */
.L_x_4108:
[----:B------:R-:W-:Y:S05]  /*2b40*/  BSYNC B0 ;  /* 0x0000000000007941 */ /* 0x000fea0003800000 */
.L_x_4106:
        /* <DEDUP_REMOVED lines=16> */
.L_x_4110:
        /* <DEDUP_REMOVED lines=8> */
.L_x_4111:
[----:B------:R-:W-:Y:S05]  /*2cd0*/  BSYNC B0 ;  /* 0x0000000000007941 */ /* 0x000fea0003800000 */
.L_x_4109:
        /* <DEDUP_REMOVED lines=14> */
.L_x_4113:
        /* <DEDUP_REMOVED lines=8> */
.L_x_4114:
[----:B------:R-:W-:Y:S05]  /*2e40*/  BSYNC B0 ;  /* 0x0000000000007941 */ /* 0x000fea0003800000 */
.L_x_4112:
        /* <DEDUP_REMOVED lines=14> */
.L_x_4116:
        /* <DEDUP_REMOVED lines=8> */
.L_x_4117:
[----:B------:R-:W-:Y:S05]  /*2fb0*/  BSYNC B0 ;  /* 0x0000000000007941 */ /* 0x000fea0003800000 */
.L_x_4115:
        /* <DEDUP_REMOVED lines=14> */
.L_x_4119:
        /* <DEDUP_REMOVED lines=8> */
.L_x_4120:
[----:B------:R-:W-:Y:S05]  /*3120*/  BSYNC B0 ;  /* 0x0000000000007941 */ /* 0x000fea0003800000 */
.L_x_4118:
        /* <DEDUP_REMOVED lines=14> */
.L_x_4122:
        /* <DEDUP_REMOVED lines=8> */
.L_x_4123:
[----:B------:R-:W-:Y:S05]  /*3290*/  BSYNC B0 ;  /* 0x0000000000007941 */ /* 0x000fea0003800000 */
.L_x_4121:
        /* <DEDUP_REMOVED lines=14> */
.L_x_4125:
        /* <DEDUP_REMOVED lines=8> */
.L_x_4126:
[----:B------:R-:W-:Y:S05]  /*3400*/  BSYNC B0 ;  /* 0x0000000000007941 */ /* 0x000fea0003800000 */
.L_x_4124:
        /* <DEDUP_REMOVED lines=14> */
.L_x_4128:
        /* <DEDUP_REMOVED lines=8> */
.L_x_4129:
[----:B------:R-:W-:Y:S05]  /*3570*/  BSYNC B0 ;  /* 0x0000000000007941 */ /* 0x000fea0003800000 */
.L_x_4127:
        /* <DEDUP_REMOVED lines=12> */
[----:B-1----:R-:W-:-:S05]  /*3640*/  @P3 MOV R172, 0x10 ;  /* 0x0000001000ac3802 */ /* 0x002fca0000000f00 */
[----:B------:R-:W-:-:S05]  /*3650*/  @P3 IMAD.WIDE.U32 R172, R244, R172, c[0x0][0x248] ;  /* 0x00009200f4ac3625 */ /* 0x000fca00078e00ac */
[----:B------:R1:W-:Y:S01]  /*3660*/  @P3 STG.E.128 [R172.64], R168 ;  /* 0x000000a8ac003986 */ /* 0x0003e2000c101d04 */
[----:B------:R-:W-:Y:S05]  /*3670*/  @P2 BRA `(.L_x_4131) ;  /* 0x0000004000002947 */ /* 0x000fea0003800000 */
[----:B-1----:R-:W-:Y:S01]  /*3680*/  HFMA2.MMA R172, -RZ, RZ, 0, 0 ;  /* 0x00000000ffac7435 */ /* 0x002fe200000001ff */
[----:B------:R-:W-:Y:S05]  /*3690*/  @!P4 BRA `(.L_x_4132) ;  /* 0x000000a00000c947 */ /* 0x000fea0003800000 */
[----:B------:R-:W-:Y:S01]  /*36a0*/  PRMT R172, RZ, 0x5410, R148 ;  /* 0x00005410ffac7816 */ /* 0x000fe20000000094 */
[----:B------:R-:W-:Y:S05]  /*36b0*/  BRA `(.L_x_4132) ;  /* 0x0000008000007947 */ /* 0x000fea0003800000 */
.L_x_4131:
[----:B-1----:R-:W1:Y:S02]  /*36c0*/  LDC.U8 R173, c[0x0][0x1f0] ;  /* 0x00007c00ffad7b82 */ /* 0x002e640000000000 */
[----:B-1----:R-:W-:Y:S02]  /*36d0*/  ISETP.NE.AND P5, PT, R173, RZ, PT ;  /* 0x000000ffad00720c */ /* 0x002fe40003fa5270 */
[----:B------:R-:W-:Y:S02]  /*36e0*/  @P4 PRMT R173, RZ, 0x5410, R148 ;  /* 0x00005410ffad4816 */ /* 0x000fe40000000094 */
[----:B------:R-:W-:-:S05]  /*36f0*/  FSEL R172, R174, RZ, !P5 ;  /* 0x000000ffaeac7208 */ /* 0x000fca0006800000 */
[----:B------:R-:W-:-:S04]  /*3700*/  FFMA.FTZ R172, R181, R175, R172 ;  /* 0x000000afb5ac7223 */ /* 0x000fc800000100ac */
[----:B------:R-:W-:-:S04]  /*3710*/  FADD.FTZ R172, R205, -R172 ;  /* 0x800000accdac7221 */ /* 0x000fc80000010000 */
[----:B------:R-:W-:-:S04]  /*3720*/  FMUL.FTZ R172, R190, R172 ;  /* 0x000000acbeac7220 */ /* 0x000fc80000410000 */
[----:B------:R-:W-:Y:S02]  /*3730*/  @P4 FADD.FTZ R172, R172, R173 ;  /* 0x000000adacac4221 */ /* 0x000fe40000010000 */
.L_x_4132:
[----:B------:R-:W-:Y:S05]  /*3740*/  BSYNC B0 ;  /* 0x0000000000007941 */ /* 0x000fea0003800000 */
.L_x_4130:
        /* <DEDUP_REMOVED lines=14> */
.L_x_4134:
        /* <DEDUP_REMOVED lines=8> */
.L_x_4135:
[----:B------:R-:W-:Y:S05]  /*38b0*/  BSYNC B0 ;  /* 0x0000000000007941 */ /* 0x000fea0003800000 */
.L_x_4133:
        /* <DEDUP_REMOVED lines=14> */
.L_x_4137:
[----:B------:R-:W1:Y:S02]  /*39a0*/  LDC.U8 R172, c[0x0][0x1f0] ;  /* 0x00007c00ffac7b82 */ /* 0x000e640000000000 */
[----:B-1----:R-:W-:-:S04]  /*39b0*/  ISETP.NE.AND P5, PT, R172, RZ, PT ;  /* 0x000000ffac00720c */ /* 0x002fc80003fa5270 */
[----:B------:R-:W-:-:S05]  /*39c0*/  FSEL R172, R174, RZ, !P5 ;  /* 0x000000ffaeac7208 */ /* 0x000fca0006800000 */
[----:B------:R-:W-:-:S04]  /*39d0*/  FFMA.FTZ R172, R179, R175, R172 ;  /* 0x000000afb3ac7223 */ /* 0x000fc800000100ac */
[----:B------:R-:W-:Y:S01]  /*39e0*/  FADD.FTZ R173, R207, -R172 ;  /* 0x800000accfad7221 */ /* 0x000fe20000010000 */
[----:B------:R-:W-:-:S03]  /*39f0*/  @P4 PRMT R172, RZ, 0x5410, R149 ;  /* 0x00005410ffac4816 */ /* 0x000fc60000000095 */
[----:B------:R-:W-:-:S04]  /*3a00*/  FMUL.FTZ R173, R190, R173 ;  /* 0x000000adbead7220 */ /* 0x000fc80000410000 */
[----:B------:R-:W-:Y:S02]  /*3a10*/  @P4 FADD.FTZ R173, R173, R172 ;  /* 0x000000acadad4221 */ /* 0x000fe40000010000 */
.L_x_4138:
[----:B------:R-:W-:Y:S05]  /*3a20*/  BSYNC B0 ;  /* 0x0000000000007941 */ /* 0x000fea0003800000 */
.L_x_4136:
        /* <DEDUP_REMOVED lines=14> */
.L_x_4140:
        /* <DEDUP_REMOVED lines=8> */
.L_x_4141:
[----:B------:R-:W-:Y:S05]  /*3b90*/  BSYNC B0 ;  /* 0x0000000000007941 */ /* 0x000fea0003800000 */
.L_x_4139:
        /* <DEDUP_REMOVED lines=14> */
.L_x_4143:
        /* <DEDUP_REMOVED lines=8> */
.L_x_4144:
[----:B------:R-:W-:Y:S05]  /*3d00*/  BSYNC B0 ;  /* 0x0000000000007941 */ /* 0x000fea0003800000 */
.L_x_4142:
        /* <DEDUP_REMOVED lines=14> */
.L_x_4146:
        /* <DEDUP_REMOVED lines=8> */
.L_x_4147:
[----:B------:R-:W-:Y:S05]  /*3e70*/  BSYNC B0 ;  /* 0x0000000000007941 */ /* 0x000fea0003800000 */
.L_x_4145:
        /* <DEDUP_REMOVED lines=14> */
.L_x_4149:
        /* <DEDUP_REMOVED lines=8> */
.L_x_4150:
[----:B------:R-:W-:Y:S05]  /*3fe0*/  BSYNC B0 ;  /* 0x0000000000007941 */ /* 0x000fea0003800000 */
.L_x_4148:
        /* <DEDUP_REMOVED lines=14> */
.L_x_4152:
        /* <DEDUP_REMOVED lines=8> */
.L_x_4153:
[----:B------:R-:W-:Y:S05]  /*4150*/  BSYNC B0 ;  /* 0x0000000000007941 */ /* 0x000fea0003800000 */
.L_x_4151:
[----:B------:R-:W-:Y:S01]  /*4160*/  @P0 F2FP.BF16.PACK_AB R173, RZ, R172 ;  /* 0x000000acffad023e */ /* 0x000fe200000010ff */
[----:B------:R-:W-:Y:S01]  /*4170*/  @P3 FMUL.FTZ R172, R172, c[0x0][0x1ec] ;  /* 0x00007b00acac3a20 */ /* 0x000fe20000410000 */
[----:B------:R-:W-:Y:S01]  /*4180*/  @P3 LOP3.LUT P5, RZ, R201, 0xff000000, RZ, 0xc0, !PT ;  /* 0xff000000c9ff3812 */ /* 0x000fe200078ac0ff */
[----:B------:R-:W-:Y:S01]  /*4190*/  BSSY B0, `(.L_x_4154) ;  /* 0x000001a000007945 */ /* 0x000fe20003800000 */
[----:B------:R-:W-:Y:S01]  /*41a0*/  @P0 PRMT R167, R167, 0x5410, R173 ;  /* 0x00005410a7a70816 */ /* 0x000fe200000000ad */
[----:B------:R-:W-:Y:S01]  /*41b0*/  @P3 FMUL.FTZ R172, R172, c[0x0][0x1e8] ;  /* 0x00007a00acac3a20 */ /* 0x000fe20000410000 */
[----:B------:R-:W-:Y:S02]  /*41c0*/  @P0 MOV R173, 0x10 ;  /* 0x0000001000ad0802 */ /* 0x000fe40000000f00 */
[----:B------:R-:W-:Y:S02]  /*41d0*/  @P3 MOV R201, 0x10 ;  /* 0x0000001000c93802 */ /* 0x000fe40000000f00 */
[----:B------:R-:W-:-:S04]  /*41e0*/  @P3 FSEL R172, R172, RZ, P5 ;  /* 0x000000ffacac3208 */ /* 0x000fc80002800000 */
[----:B------:R-:W-:-:S04]  /*41f0*/  @P3 F2FP.BF16.PACK_AB R172, RZ, R172 ;  /* 0x000000acffac323e */ /* 0x000fc800000010ff */
[----:B------:R-:W-:Y:S01]  /*4200*/  @P3 PRMT R171, R171, 0x5410, R172 ;  /* 0x00005410abab3816 */ /* 0x000fe200000000ac */
[----:B------:R-:W-:Y:S01]  /*4210*/  @P0 IMAD.WIDE.U32 R172, R188, R173, c[0x0][0x258] ;  /* 0x00009600bcac0625 */ /* 0x000fe200078e00ad */
[----:B------:R-:W-:-:S04]  /*4220*/  @P3 IADD3 R188, R244, 0x80, RZ ;  /* 0x00000080f4bc3810 */ /* 0x000fc80007ffe0ff */
[----:B------:R1:W-:Y:S02]  /*4230*/  @P0 STG.E.128 [R172.64], R164 ;  /* 0x000000a4ac000986 */ /* 0x0003e4000c101d04 */
[----:B-1----:R-:W-:-:S05]  /*4240*/  @P3 IMAD.WIDE.U32 R172, R188, R201, c[0x0][0x248] ;  /* 0x00009200bcac3625 */ /* 0x002fca00078e00c9 */
[----:B------:R1:W-:Y:S01]  /*4250*/  @P3 STG.E.128 [R172.64], R168 ;  /* 0x000000a8ac003986 */ /* 0x0003e2000c101d04 */
[----:B------:R-:W-:Y:S05]  /*4260*/  @P2 BRA `(.L_x_4155) ;  /* 0x0000004000002947 */ /* 0x000fea0003800000 */
[----:B-1----:R-:W-:Y:S01]  /*4270*/  IMAD.MOV.U32 R172, RZ, RZ, RZ ;  /* 0x000000ffffac7224 */ /* 0x002fe200078e00ff */
[----:B------:R-:W-:Y:S05]  /*4280*/  @!P4 BRA `(.L_x_4156) ;  /* 0x000000a00000c947 */ /* 0x000fea0003800000 */
[----:B------:R-:W-:Y:S01]  /*4290*/  PRMT R172, RZ, 0x5410, R152 ;  /* 0x00005410ffac7816 */ /* 0x000fe20000000098 */
[----:B------:R-:W-:Y:S05]  /*42a0*/  BRA `(.L_x_4156) ;  /* 0x0000008000007947 */ /* 0x000fea0003800000 */
.L_x_4155:
[----:B-1----:R-:W1:Y:S02]  /*42b0*/  LDC.U8 R173, c[0x0][0x1f0] ;  /* 0x00007c00ffad7b82 */ /* 0x002e640000000000 */
[----:B-1----:R-:W-:-:S04]  /*42c0*/  ISETP.NE.AND P5, PT, R173, RZ, PT ;  /* 0x000000ffad00720c */ /* 0x002fc80003fa5270 */
[----:B------:R-:W-:-:S05]  /*42d0*/  FSEL R172, R174, RZ, !P5 ;  /* 0x000000ffaeac7208 */ /* 0x000fca0006800000 */
[----:B------:R-:W-:-:S04]  /*42e0*/  FFMA.FTZ R172, R25, R175, R172 ;  /* 0x000000af19ac7223 */ /* 0x000fc800000100ac */
[----:B------:R-:W-:-:S04]  /*42f0*/  FADD.FTZ R173, R213, -R172 ;  /* 0x800000acd5ad7221 */ /* 0x000fc80000010000 */
[----:B------:R-:W-:Y:S01]  /*4300*/  FMUL.FTZ R172, R190, R173 ;  /* 0x000000adbeac7220 */ /* 0x000fe20000410000 */
[----:B------:R-:W-:-:S05]  /*4310*/  @P4 PRMT R173, RZ, 0x5410, R152 ;  /* 0x00005410ffad4816 */ /* 0x000fca0000000098 */
[----:B------:R-:W-:Y:S02]  /*4320*/  @P4 FADD.FTZ R172, R172, R173 ;  /* 0x000000adacac4221 */ /* 0x000fe40000010000 */
.L_x_4156:
[----:B------:R-:W-:Y:S05]  /*4330*/  BSYNC B0 ;  /* 0x0000000000007941 */ /* 0x000fea0003800000 */
.L_x_4154:
        /* <DEDUP_REMOVED lines=14> */
.L_x_4158:
        /* <DEDUP_REMOVED lines=8> */
.L_x_4159:
[----:B------:R-:W-:Y:S05]  /*44a0*/  BSYNC B0 ;  /* 0x0000000000007941 */ /* 0x000fea0003800000 */
.L_x_4157:
        /* <DEDUP_REMOVED lines=14> */
.L_x_4161:
        /* <DEDUP_REMOVED lines=8> */
.L_x_4162:
[----:B------:R-:W-:Y:S05]  /*4610*/  BSYNC B0 ;  /* 0x0000000000007941 */ /* 0x000fea0003800000 */
.L_x_4160:
        /* <DEDUP_REMOVED lines=14> */
.L_x_4164:
        /* <DEDUP_REMOVED lines=8> */
.L_x_4165:
[----:B------:R-:W-:Y:S05]  /*4780*/  BSYNC B0 ;  /* 0x0000000000007941 */ /* 0x000fea0003800000 */
.L_x_4163:
        /* <DEDUP_REMOVED lines=14> */
.L_x_4167:
        /* <DEDUP_REMOVED lines=8> */
.L_x_4168:
[----:B------:R-:W-:Y:S05]  /*48f0*/  BSYNC B0 ;  /* 0x0000000000007941 */ /* 0x000fea0003800000 */
.L_x_4166:
        /* <DEDUP_REMOVED lines=14> */
.L_x_4170:
        /* <DEDUP_REMOVED lines=8> */
.L_x_4171:
[----:B------:R-:W-:Y:S05]  /*4a60*/  BSYNC B0 ;  /* 0x0000000000007941 */ /* 0x000fea0003800000 */
.L_x_4169:
        /* <DEDUP_REMOVED lines=14> */
.L_x_4173:
        /* <DEDUP_REMOVED lines=8> */
.L_x_4174:
[----:B------:R-:W-:Y:S05]  /*4bd0*/  BSYNC B0 ;  /* 0x0000000000007941 */ /* 0x000fea0003800000 */
.L_x_4172:
        /* <DEDUP_REMOVED lines=14> */
.L_x_4176:
        /* <DEDUP_REMOVED lines=8> */
.L_x_4177:
[----:B------:R-:W-:Y:S05]  /*4d40*/  BSYNC B0 ;  /* 0x0000000000007941 */ /* 0x000fea0003800000 */
.L_x_4175:
[----:B------:R-:W-:Y:S01]  /*4d50*/  @P0 F2FP.BF16.PACK_AB R198, RZ, R188 ;  /* 0x000000bcffc6023e */ /* 0x000fe200000010ff */
[----:B------:R-:W-:Y:S01]  /*4d60*/  @P3 FMUL.FTZ R188, R188, c[0x0][0x1ec] ;  /* 0x00007b00bcbc3a20 */ /* 0x000fe20000410000 */
[----:B------:R-:W-:Y:S01]  /*4d70*/  @P3 LOP3.LUT P5, RZ, R199, 0xff000000, RZ, 0xc0, !PT ;  /* 0xff000000c7ff3812 */ /* 0x000fe200078ac0ff */
[----:B------:R-:W-:Y:S01]  /*4d80*/  BSSY B0, `(.L_x_4178) ;  /* 0x000001a000007945 */ /* 0x000fe20003800000 */
[----:B------:R-:W-:Y:S01]  /*4d90*/  @P0 MOV R172, 0x10 ;  /* 0x0000001000ac0802 */ /* 0x000fe20000000f00 */
[----:B------:R-:W-:Y:S01]  /*4da0*/  @P3 FMUL.FTZ R188, R188, c[0x0][0x1e8] ;  /* 0x00007a00bcbc3a20 */ /* 0x000fe20000410000 */
[----:B------:R-:W-:Y:S01]  /*4db0*/  @P0 PRMT R167, R167, 0x5410, R198 ;  /* 0x00005410a7a70816 */ /* 0x000fe200000000c6 */
[----:B------:R-:W-:Y:S02]  /*4dc0*/  @P3 IMAD.MOV.U32 R198, RZ, RZ, 0x10 ;  /* 0x00000010ffc63424 */ /* 0x000fe400078e00ff */
[----:B------:R-:W-:Y:S01]  /*4dd0*/  @P0 IMAD.WIDE.U32 R172, R187, R172, c[0x0][0x258] ;  /* 0x00009600bbac0625 */ /* 0x000fe200078e00ac */
[----:B------:R-:W-:-:S02]  /*4de0*/  @P3 FSEL R188, R188, RZ, P5 ;  /* 0x000000ffbcbc3208 */ /* 0x000fc40002800000 */
[----:B------:R-:W-:Y:S02]  /*4df0*/  @P3 IADD3 R187, R244, 0x100, RZ ;  /* 0x00000100f4bb3810 */ /* 0x000fe40007ffe0ff */
[----:B------:R-:W-:Y:S01]  /*4e00*/  @P3 F2FP.BF16.PACK_AB R188, RZ, R188 ;  /* 0x000000bcffbc323e */ /* 0x000fe200000010ff */
[----:B------:R1:W-:Y:S03]  /*4e10*/  @P0 STG.E.128 [R172.64], R164 ;  /* 0x000000a4ac000986 */ /* 0x0003e6000c101d04 */
[----:B------:R-:W-:Y:S01]  /*4e20*/  @P3 PRMT R171, R171, 0x5410, R188 ;  /* 0x00005410abab3816 */ /* 0x000fe200000000bc */
[----:B-1----:R-:W-:-:S05]  /*4e30*/  @P3 IMAD.WIDE.U32 R172, R187, R198, c[0x0][0x248] ;  /* 0x00009200bbac3625 */ /* 0x002fca00078e00c6 */
[----:B------:R1:W-:Y:S01]  /*4e40*/  @P3 STG.E.128 [R172.64], R168 ;  /* 0x000000a8ac003986 */ /* 0x0003e2000c101d04 */
[----:B------:R-:W-:Y:S05]  /*4e50*/  @P2 BRA `(.L_x_4179) ;  /* 0x0000004000002947 */ /* 0x000fea0003800000 */
[----:B-1----:R-:W-:Y:S01]  /*4e60*/  HFMA2.MMA R173, -RZ, RZ, 0, 0 ;  /* 0x00000000ffad7435 */ /* 0x002fe200000001ff */
[----:B------:R-:W-:Y:S05]  /*4e70*/  @!P4 BRA `(.L_x_4180) ;  /* 0x000000a00000c947 */ /* 0x000fea0003800000 */
[----:B------:R-:W-:Y:S01]  /*4e80*/  PRMT R173, RZ, 0x5410, R156 ;  /* 0x00005410ffad7816 */ /* 0x000fe2000000009c */
[----:B------:R-:W-:Y:S05]  /*4e90*/  BRA `(.L_x_4180) ;  /* 0x0000008000007947 */ /* 0x000fea0003800000 */
.L_x_4179:
[----:B-1----:R-:W1:Y:S02]  /*4ea0*/  LDC.U8 R172, c[0x0][0x1f0] ;  /* 0x00007c00ffac7b82 */ /* 0x002e640000000000 */
[----:B-1----:R-:W-:-:S04]  /*4eb0*/  ISETP.NE.AND P5, PT, R172, RZ, PT ;  /* 0x000000ffac00720c */ /* 0x002fc80003fa5270 */
[----:B------:R-:W-:-:S05]  /*4ec0*/  FSEL R172, R174, RZ, !P5 ;  /* 0x000000ffaeac7208 */ /* 0x000fca0006800000 */
[----:B------:R-:W-:-:S04]  /*4ed0*/  FFMA.FTZ R172, R17, R175, R172 ;  /* 0x000000af11ac7223 */ /* 0x000fc800000100ac */
[----:B------:R-:W-:Y:S01]  /*4ee0*/  FADD.FTZ R173, R221, -R172 ;  /* 0x800000acddad7221 */ /* 0x000fe20000010000 */
[----:B------:R-:W-:-:S03]  /*4ef0*/  @P4 PRMT R172, RZ, 0x5410, R156 ;  /* 0x00005410ffac4816 */ /* 0x000fc6000000009c */
[----:B------:R-:W-:-:S04]  /*4f00*/  FMUL.FTZ R173, R190, R173 ;  /* 0x000000adbead7220 */ /* 0x000fc80000410000 */
[----:B------:R-:W-:Y:S02]  /*4f10*/  @P4 FADD.FTZ R173, R173, R172 ;  /* 0x000000acadad4221 */ /* 0x000fe40000010000 */
.L_x_4180:
[----:B------:R-:W-:Y:S05]  /*4f20*/  BSYNC B0 ;  /* 0x0000000000007941 */ /* 0x000fea0003800000 */
.L_x_4178:
[----:B------:R-:W2:Y:S01]  /*4f30*/  LDL.LU R172, [R1+0x10] ;  /* 0x0000100001ac7983 */ /* 0x000ea20000300800 */
[----:B------:R-:W-:Y:S01]  /*4f40*/  BSSY B0, `(.L_x_4181) ;  /* 0x0000016000007945 */ /* 0x000fe20003800000 */
[----:B--2---:R-:W-:Y:S01]  /*4f50*/  @P3 LOP3.LUT P5, RZ, R172, 0xff, RZ, 0xc0, !PT ;  /* 0x000000ffacff3812 */ /* 0x004fe200078ac0ff */
[----:B------:R-:W-:Y:S01]  /*4f60*/  @P3 FMUL.FTZ R172, R173, c[0x0][0x1ec] ;  /* 0x00007b00adac3a20 */ /* 0x000fe20000410000 */
[----:B------:R-:W-:-:S03]  /*4f70*/  @P0 F2FP.BF16.PACK_AB R173, RZ, R173 ;  /* 0x000000adffad023e */ /* 0x000fc600000010ff */
[----:B------:R-:W-:Y:S01]  /*4f80*/  @P3 FMUL.FTZ R172, R172, c[0x0][0x1e8] ;  /* 0x00007a00acac3a20 */ /* 0x000fe20000410000 */
[----:B------:R-:W-:-:S04]  /*4f90*/  @P0 PRMT R164, R173, 0x7610, R164 ;  /* 0x00007610ada40816 */ /* 0x000fc800000000a4 */
        /* <DEDUP_REMOVED lines=8> */
.L_x_4182:
        /* <DEDUP_REMOVED lines=8> */
.L_x_4183:
[----:B------:R-:W-:Y:S05]  /*50a0*/  BSYNC B0 ;  /* 0x0000000000007941 */ /* 0x000fea0003800000 */
.L_x_4181:
        /* <DEDUP_REMOVED lines=14> */
.L_x_4185:
        /* <DEDUP_REMOVED lines=8> */
.L_x_4186:
[----:B------:R-:W-:Y:S05]  /*5210*/  BSYNC B0 ;  /* 0x0000000000007941 */ /* 0x000fea0003800000 */
.L_x_4184:
        /* <DEDUP_REMOVED lines=14> */
.L_x_4188:
        /* <DEDUP_REMOVED lines=8> */
.L_x_4189:
[----:B------:R-:W-:Y:S05]  /*5380*/  BSYNC B0 ;  /* 0x0000000000007941 */ /* 0x000fea0003800000 */
.L_x_4187:
        /* <DEDUP_REMOVED lines=14> */
.L_x_4191:
        /* <DEDUP_REMOVED lines=8> */
.L_x_4192:
[----:B------:R-:W-:Y:S05]  /*54f0*/  BSYNC B0 ;  /* 0x0000000000007941 */ /* 0x000fea0003800000 */
.L_x_4190:
        /* <DEDUP_REMOVED lines=14> */
.L_x_4194:
        /* <DEDUP_REMOVED lines=8> */
.L_x_4195:
[----:B------:R-:W-:Y:S05]  /*5660*/  BSYNC B0 ;  /* 0x0000000000007941 */ /* 0x000fea0003800000 */
.L_x_4193:
        /* <DEDUP_REMOVED lines=14> */
.L_x_4197:
        /* <DEDUP_REMOVED lines=8> */
.L_x_4198:
[----:B------:R-:W-:Y:S05]  /*57d0*/  BSYNC B0 ;  /* 0x0000000000007941 */ /* 0x000fea0003800000 */
.L_x_4196:
        /* <DEDUP_REMOVED lines=14> */
.L_x_4200:
        /* <DEDUP_REMOVED lines=8> */
.L_x_4201:
[----:B------:R-:W-:Y:S05]  /*5940*/  BSYNC B0 ;  /* 0x0000000000007941 */ /* 0x000fea0003800000 */
.L_x_4199:
        /* <DEDUP_REMOVED lines=12> */
[----:B-1----:R-:W-:Y:S01]  /*5a10*/  @P3 F2FP.BF16.PACK_AB R187, RZ, R173 ;  /* 0x000000adffbb323e */ /* 0x002fe200000010ff */
[----:B------:R-:W-:-:S03]  /*5a20*/  @P3 IMAD.WIDE.U32 R172, R172, R197, c[0x0][0x248] ;  /* 0x00009200acac3625 */ /* 0x000fc600078e00c5 */
[----:B------:R-:W-:-:S05]  /*5a30*/  @P3 PRMT R171, R171, 0x5410, R187 ;  /* 0x00005410abab3816 */ /* 0x000fca00000000bb */
[----:B------:R1:W-:Y:S01]  /*5a40*/  @P3 STG.E.128 [R172.64], R168 ;  /* 0x000000a8ac003986 */ /* 0x0003e2000c101d04 */
[----:B------:R-:W-:Y:S05]  /*5a50*/  @P2 BRA `(.L_x_4203) ;  /* 0x0000004000002947 */ /* 0x000fea0003800000 */
[----:B-1----:R-:W-:Y:S01]  /*5a60*/  HFMA2.MMA R173, -RZ, RZ, 0, 0 ;  /* 0x00000000ffad7435 */ /* 0x002fe200000001ff */
[----:B------:R-:W-:Y:S05]  /*5a70*/  @!P4 BRA `(.L_x_4204) ;  /* 0x000000a00000c947 */ /* 0x000fea0003800000 */
[----:B------:R-:W-:Y:S01]  /*5a80*/  PRMT R173, RZ, 0x5410, R160 ;  /* 0x00005410ffad7816 */ /* 0x000fe200000000a0 */
[----:B------:R-:W-:Y:S05]  /*5a90*/  BRA `(.L_x_4204) ;  /* 0x0000008000007947 */ /* 0x000fea0003800000 */
.L_x_4203:
        /* <DEDUP_REMOVED lines=8> */
.L_x_4204:
[----:B------:R-:W-:Y:S05]  /*5b20*/  BSYNC B0 ;  /* 0x0000000000007941 */ /* 0x000fea0003800000 */
.L_x_4202:
        /* <DEDUP_REMOVED lines=15> */
.L_x_4206:
        /* <DEDUP_REMOVED lines=8> */
.L_x_4207:
[----:B------:R-:W-:Y:S05]  /*5ca0*/  BSYNC B0 ;  /* 0x0000000000007941 */ /* 0x000fea0003800000 */
.L_x_4205:
        /* <DEDUP_REMOVED lines=14> */
.L_x_4209:
        /* <DEDUP_REMOVED lines=8> */
.L_x_4210:
[----:B------:R-:W-:Y:S05]  /*5e10*/  BSYNC B0 ;  /* 0x0000000000007941 */ /* 0x000fea0003800000 */
.L_x_4208:
        /* <DEDUP_REMOVED lines=14> */
.L_x_4212:
        /* <DEDUP_REMOVED lines=8> */
.L_x_4213:
[----:B------:R-:W-:Y:S05]  /*5f80*/  BSYNC B0 ;  /* 0x0000000000007941 */ /* 0x000fea0003800000 */
.L_x_4211:
        /* <DEDUP_REMOVED lines=14> */
.L_x_4215:
        /* <DEDUP_REMOVED lines=8> */
.L_x_4216:
[----:B------:R-:W-:Y:S05]  /*60f0*/  BSYNC B0 ;  /* 0x0000000000007941 */ /* 0x000fea0003800000 */
.L_x_4214:
        /* <DEDUP_REMOVED lines=14> */
.L_x_4218:
        /* <DEDUP_REMOVED lines=8> */
.L_x_4219:
[----:B------:R-:W-:Y:S05]  /*6260*/  BSYNC B0 ;  /* 0x0000000000007941 */ /* 0x000fea0003800000 */
.L_x_4217:
        /* <DEDUP_REMOVED lines=14> */
.L_x_4221:
        /* <DEDUP_REMOVED lines=8> */
.L_x_4222:
[----:B------:R-:W-:Y:S05]  /*63d0*/  BSYNC B0 ;  /* 0x0000000000007941 */ /* 0x000fea0003800000 */
.L_x_4220:
        /* <DEDUP_REMOVED lines=14> */
.L_x_4224:
        /* <DEDUP_REMOVED lines=8> */
.L_x_4225:
[----:B------:R-:W-:Y:S05]  /*6540*/  BSYNC B0 ;  /* 0x0000000000007941 */ /* 0x000fea0003800000 */
.L_x_4223:
[----:B------:R-:W-:Y:S01]  /*6550*/  @P0 F2FP.BF16.PACK_AB R174, RZ, R175 ;  /* 0x000000afffae023e */ /* 0x000fe200000010ff */
        /* <DEDUP_REMOVED lines=10> */
[----:B------:R-:W-:Y:S01]  /*6600*/  @P3 F2FP.BF16.PACK_AB R175, RZ, R175 ;  /* 0x000000afffaf323e */ /* 0x000fe200000010ff */
[----:B------:R1:W-:Y:S01]  /*6610*/  @P0 STG.E.128 [R172.64], R164 ;  /* 0x000000a4ac000986 */ /* 0x0003e2000c101d04 */
[----:B------:R-:W-:Y:S02]  /*6620*/  LOP3.LUT P0, RZ, R249, 0xff, RZ, 0xc0, !PT ;  /* 0x000000fff9ff7812 */ /* 0x000fe4000780c0ff */
[----:B------:R-:W-:Y:S02]  /*6630*/  @P3 PRMT R171, R171, 0x5410, R175 ;  /* 0x00005410abab3816 */ /* 0x000fe400000000af */
[----:B------:R-:W-:Y:S01]  /*6640*/  SEL R249, RZ, 0x1, P0 ;  /* 0x00000001fff97807 */ /* 0x000fe20000000000 */
[----:B-1----:R-:W-:-:S05]  /*6650*/  @P3 IMAD.WIDE.U32 R172, R244, R187, c[0x0][0x248] ;  /* 0x00009200f4ac3625 */ /* 0x002fca00078e00bb */
[----:B------:R1:W-:Y:S02]  /*6660*/  @P3 STG.E.128 [R172.64], R168 ;  /* 0x000000a8ac003986 */ /* 0x0003e4000c101d04 */
[----:B01----:R-:W-:Y:S01]  /*6670*/  @P1 CALL.REL.NOINC `(.L_x_4100) ;  /* 0x0000001000001944 */ /* 0x003fe20003c00000 */
[----:B------:R-:W-:Y:S05]  /*6680*/  BRA `(.L_x_4226) ;  /* 0xffffa01000007947 */ /* 0x000fea000383ffff */
.L_x_4100:
        /* <DEDUP_REMOVED lines=30> */
.L_x_4104:
[----:B--2---:R-:W-:Y:S01]  /*6870*/  HFMA2.MMA R248, -RZ, RZ, 0, 9.5367431640625e-07 ;  /* 0x00000010fff87435 */ /* 0x004fe200000001ff */
[----:B------:R-:W-:-:S02]  /*6880*/  MOV R173, R174 ;  /* 0x000000ae00ad7202 */ /* 0x000fc40000000f00 */
[----:B------:R-:W-:-:S03]  /*6890*/  MOV R172, 0x68b0 ;  /* 0x000068b000ac7802 */ /* 0x000fc60000000f00 */
[----:B0-----:R-:W-:Y:S05]  /*68a0*/  CALL.REL.NOINC `($__internal_53_$__cuda_sm70_shflsync_down_p) ;  /* 0x0000034000007944 */ /* 0x001fea0003c00000 */
[----:B-1----:R-:W-:Y:S01]  /*68b0*/  IMAD.MOV.U32 R247, RZ, RZ, R248 ;  /* 0x000000fffff77224 */ /* 0x002fe200078e00f8 */
[----:B0----5:R-:W-:Y:S05]  /*68c0*/  BRA `(.L_x_4227) ;  /* 0xffffbe1000007947 */ /* 0x021fea000383ffff */
.L_x_4105:
[----:B------:R-:W-:Y:S01]  /*68d0*/  HFMA2.MMA R248, -RZ, RZ, 0, 9.5367431640625e-07 ;  /* 0x00000010fff87435 */ /* 0x000fe200000001ff */
[----:B------:R-:W-:Y:S02]  /*68e0*/  MOV R173, R175 ;  /* 0x000000af00ad7202 */ /* 0x000fe40000000f00 */
[----:B------:R-:W-:-:S03]  /*68f0*/  MOV R172, 0x6910 ;  /* 0x0000691000ac7802 */ /* 0x000fc60000000f00 */
[----:B012---:R-:W-:Y:S05]  /*6900*/  CALL.REL.NOINC `($__internal_53_$__cuda_sm70_shflsync_down_p) ;  /* 0x000002e000007944 */ /* 0x007fea0003c00000 */
[----:B------:R-:W-:Y:S01]  /*6910*/  FADD.FTZ R247, R247, R174 ;  /* 0x000000aef7f77221 */ /* 0x000fe20000010000 */
[----:B------:R-:W-:Y:S01]  /*6920*/  MOV R172, 0x6970 ;  /* 0x0000697000ac7802 */ /* 0x000fe20000000f00 */
[----:B-1----:R-:W-:Y:S02]  /*6930*/  FADD.FTZ R174, R175, R248 ;  /* 0x000000f8afae7221 */ /* 0x002fe40000010000 */
[----:B------:R-:W-:Y:S01]  /*6940*/  IMAD.MOV.U32 R248, RZ, RZ, 0x8 ;  /* 0x00000008fff87424 */ /* 0x000fe200078e00ff */
[----:B------:R-:W-:Y:S02]  /*6950*/  MOV R173, R247 ;  /* 0x000000f700ad7202 */ /* 0x000fe40000000f00 */
[----:B0----5:R-:W-:Y:S05]  /*6960*/  CALL.REL.NOINC `($__internal_53_$__cuda_sm70_shflsync_down_p) ;  /* 0x0000028000007944 */ /* 0x021fea0003c00000 */
[----:B-1----:R-:W-:Y:S01]  /*6970*/  MOV R175, R248 ;  /* 0x000000f800af7202 */ /* 0x002fe20000000f00 */
[----:B------:R-:W-:Y:S01]  /*6980*/  HFMA2.MMA R248, -RZ, RZ, 0, 4.76837158203125e-07 ;  /* 0x00000008fff87435 */ /* 0x000fe200000001ff */
[----:B------:R-:W-:Y:S01]  /*6990*/  IMAD.MOV.U32 R173, RZ, RZ, R174 ;  /* 0x000000ffffad7224 */ /* 0x000fe200078e00ae */
[----:B------:R-:W-:-:S04]  /*69a0*/  MOV R172, 0x69c0 ;  /* 0x000069c000ac7802 */ /* 0x000fc80000000f00 */
[----:B0----5:R-:W-:Y:S05]  /*69b0*/  CALL.REL.NOINC `($__internal_53_$__cuda_sm70_shflsync_down_p) ;  /* 0x0000023000007944 */ /* 0x021fea0003c00000 */
[----:B------:R-:W-:Y:S01]  /*69c0*/  FADD.FTZ R175, R175, R247 ;  /* 0x000000f7afaf7221 */ /* 0x000fe20000010000 */
[----:B------:R-:W-:Y:S01]  /*69d0*/  MOV R172, 0x6a20 ;  /* 0x00006a2000ac7802 */ /* 0x000fe20000000f00 */
[----:B-1----:R-:W-:Y:S01]  /*69e0*/  FADD.FTZ R174, R174, R248 ;  /* 0x000000f8aeae7221 */ /* 0x002fe20000010000 */
[----:B------:R-:W-:Y:S01]  /*69f0*/  MOV R248, 0x4 ;  /* 0x0000000400f87802 */ /* 0x000fe20000000f00 */
[----:B------:R-:W-:-:S02]  /*6a00*/  IMAD.MOV.U32 R173, RZ, RZ, R175 ;  /* 0x000000ffffad7224 */ /* 0x000fc400078e00af */
[----:B0----5:R-:W-:Y:S05]  /*6a10*/  CALL.REL.NOINC `($__internal_53_$__cuda_sm70_shflsync_down_p) ;  /* 0x000001d000007944 */ /* 0x021fea0003c00000 */
[----:B-1----:R-:W-:Y:S01]  /*6a20*/  MOV R247, R248 ;  /* 0x000000f800f77202 */ /* 0x002fe20000000f00 */
[----:B------:R-:W-:Y:S01]  /*6a30*/  IMAD.MOV.U32 R248, RZ, RZ, 0x4 ;  /* 0x00000004fff87424 */ /* 0x000fe200078e00ff */
[----:B------:R-:W-:-:S02]  /*6a40*/  MOV R173, R174 ;  /* 0x000000ae00ad7202 */ /* 0x000fc40000000f00 */
[----:B------:R-:W-:Y:S02]  /*6a50*/  MOV R172, 0x6a70 ;  /* 0x00006a7000ac7802 */ /* 0x000fe40000000f00 */
[----:B0----5:R-:W-:Y:S05]  /*6a60*/  CALL.REL.NOINC `($__internal_53_$__cuda_sm70_shflsync_down_p) ;  /* 0x0000018000007944 */ /* 0x021fea0003c00000 */
[----:B------:R-:W-:Y:S01]  /*6a70*/  FADD.FTZ R175, R247, R175 ;  /* 0x000000aff7af7221 */ /* 0x000fe20000010000 */
[----:B------:R-:W-:Y:S01]  /*6a80*/  MOV R172, 0x6ad0 ;  /* 0x00006ad000ac7802 */ /* 0x000fe20000000f00 */
[----:B-1----:R-:W-:Y:S01]  /*6a90*/  FADD.FTZ R174, R174, R248 ;  /* 0x000000f8aeae7221 */ /* 0x002fe20000010000 */
[----:B------:R-:W-:Y:S02]  /*6aa0*/  HFMA2.MMA R248, -RZ, RZ, 0, 1.1920928955078125e-07 ;  /* 0x00000002fff87435 */ /* 0x000fe400000001ff */
[----:B------:R-:W-:-:S04]  /*6ab0*/  MOV R173, R175 ;  /* 0x000000af00ad7202 */ /* 0x000fc80000000f00 */
[----:B0----5:R-:W-:Y:S05]  /*6ac0*/  CALL.REL.NOINC `($__internal_53_$__cuda_sm70_shflsync_down_p) ;  /* 0x0000012000007944 */ /* 0x021fea0003c00000 */
[----:B-1----:R-:W-:Y:S01]  /*6ad0*/  IMAD.MOV.U32 R247, RZ, RZ, R248 ;  /* 0x000000fffff77224 */ /* 0x002fe200078e00f8 */
[----:B------:R-:W-:Y:S01]  /*6ae0*/  HFMA2.MMA R248, -RZ, RZ, 0, 1.1920928955078125e-07 ;  /* 0x00000002fff87435 */ /* 0x000fe200000001ff */
[----:B------:R-:W-:Y:S02]  /*6af0*/  MOV R173, R174 ;  /* 0x000000ae00ad7202 */ /* 0x000fe40000000f00 */
[----:B------:R-:W-:-:S03]  /*6b00*/  MOV R172, 0x6b20 ;  /* 0x00006b2000ac7802 */ /* 0x000fc60000000f00 */
[----:B0----5:R-:W-:Y:S05]  /*6b10*/  CALL.REL.NOINC `($__internal_53_$__cuda_sm70_shflsync_down_p) ;  /* 0x000000d000007944 */ /* 0x021fea0003c00000 */
[----:B------:R-:W-:Y:S01]  /*6b20*/  FADD.FTZ R175, R247, R175 ;  /* 0x000000aff7af7221 */ /* 0x000fe20000010000 */
[----:B------:R-:W-:Y:S01]  /*6b30*/  MOV R172, 0x6b80 ;  /* 0x00006b8000ac7802 */ /* 0x000fe20000000f00 */
[----:B-1----:R-:W-:-:S02]  /*6b40*/  FADD.FTZ R174, R174, R248 ;  /* 0x000000f8aeae7221 */ /* 0x002fc40000010000 */
[----:B------:R-:W-:Y:S01]  /*6b50*/  IMAD.MOV.U32 R248, RZ, RZ, 0x1 ;  /* 0x00000001fff87424 */ /* 0x000fe200078e00ff */
[----:B------:R-:W-:Y:S02]  /*6b60*/  MOV R173, R175 ;  /* 0x000000af00ad7202 */ /* 0x000fe40000000f00 */
[----:B0----5:R-:W-:Y:S05]  /*6b70*/  CALL.REL.NOINC `($__internal_53_$__cuda_sm70_shflsync_down_p) ;  /* 0x0000007000007944 */ /* 0x021fea0003c00000 */
[----:B-1----:R-:W-:Y:S01]  /*6b80*/  MOV R247, R248 ;  /* 0x000000f800f77202 */ /* 0x002fe20000000f00 */
[----:B------:R-:W-:Y:S01]  /*6b90*/  HFMA2.MMA R248, -RZ, RZ, 0, 5.9604644775390625e-08 ;  /* 0x00000001fff87435 */ /* 0x000fe200000001ff */
[----:B------:R-:W-:Y:S01]  /*6ba0*/  IMAD.MOV.U32 R173, RZ, RZ, R174 ;  /* 0x000000ffffad7224 */ /* 0x000fe200078e00ae */
[----:B------:R-:W-:-:S04]  /*6bb0*/  MOV R172, 0x6bd0 ;  /* 0x00006bd000ac7802 */ /* 0x000fc80000000f00 */
[----:B0----5:R-:W-:Y:S05]  /*6bc0*/  CALL.REL.NOINC `($__internal_53_$__cuda_sm70_shflsync_down_p) ;  /* 0x0000002000007944 */ /* 0x021fea0003c00000 */
[----:B-1----:R-:W-:Y:S01]  /*6bd0*/  MOV R173, R248 ;  /* 0x000000f800ad7202 */ /* 0x002fe20000000f00 */
[----:B0----5:R-:W-:Y:S05]  /*6be0*/  BRA `(.L_x_4228) ;  /* 0xffffbc1000007947 */ /* 0x021fea000383ffff */
        .weak           $__internal_53_$__cuda_sm70_shflsync_down_p
        .type           $__internal_53_$__cuda_sm70_shflsync_down_p,@function
        .size           $__internal_53_$__cuda_sm70_shflsync_down_p,(.L_x_14271 - $__internal_53_$__cuda_sm70_shflsync_down_p)
$__internal_53_$__cuda_sm70_shflsync_down_p:
[----:B------:R0:W-:Y:S04]  /*6bf0*/  STL [R1+0x1c], R2 ;  /* 0x00001c0201007387 */ /* 0x0001e80000100800 */
[----:B------:R1:W-:Y:S01]  /*6c00*/  STL [R1+0x18], R0 ;  /* 0x0000180001007387 */ /* 0x0003e20000100800 */
[----:B0-----:R-:W-:Y:S01]  /*6c10*/  IMAD.MOV.U32 R2, RZ, RZ, -0x1 ;  /* 0xffffffffff027424 */ /* 0x001fe200078e00ff */
[----:B-1----:R-:W-:-:S03]  /*6c20*/  HFMA2.MMA R0, -RZ, RZ, 0, 1.847743988037109375e-06 ;  /* 0x0000001fff007435 */ /* 0x002fc600000001ff */
[----:B------:R-:W-:Y:S04]  /*6c30*/  WARPSYNC R2 ;  /* 0x0000000200007348 */ /* 0x000fe80003800000 */
[----:B------:R0:W1:Y:S04]  /*6c40*/  SHFL.DOWN PT, R248, R173, R248, R0 ;  /* 0x080000f8adf87389 */ /* 0x00006800000e0000 */
[----:B0-----:R0:W5:Y:S04]  /*6c50*/  LDL.LU R2, [R1+0x1c] ;  /* 0x00001c0001027983 */ /* 0x0011680000300800 */
[----:B------:R0:W5:Y:S01]  /*6c60*/  LDL.LU R0, [R1+0x18] ;  /* 0x0000180001007983 */ /* 0x0001620000300800 */
[----:B------:R-:W-:-:S04]  /*6c70*/  MOV R173, 0x0 ;  /* 0x0000000000ad7802 */ /* 0x000fc80000000f00 */
[----:B------:R-:W-:Y:S05]  /*6c80*/  RET.REL.NODEC R172 `(_ZN10layer_norm13ln_bwd_kernelINS_13Kernel_traitsIf13__nv_bfloat16S2_S2_fjLj5120ELj1ELj1ELj4ELj16ENS_18Kernel_traits_baseILj5120EfS2_S2_S2_fjLj128EEEEELb1ELb0ELb1ELb1EEEvNS_9BwdParamsE) ;  /* 0xffff9370ac007950 */ /* 0x000fea0003c3ffff */
.L_x_4229:
        /* <DEDUP_REMOVED lines=15> */
.L_x_14271:


//--------------------- .text._ZN10layer_norm13ln_bwd_kernelINS_13Kernel_traitsIf13__nv_bfloat16S2_S2_fjLj5120ELj1ELj1ELj4ELj16ENS_18Kernel_traits_baseILj5120EfS2_S2_S2_fjLj128EEEEELb1ELb1ELb0ELb0EEEvNS_9BwdParamsE --------------------------
	.section	.text._ZN10layer_norm13ln_bwd_kernelINS_13Kernel_traitsIf13__nv_bfloat16S2_S2_fjLj5120ELj1ELj1ELj4ELj16ENS_18Kernel_traits_baseILj5120EfS2_S2_S2_fjLj128EEEEELb1ELb1ELb0ELb0EEEvNS_9BwdParamsE,"ax",@progbits
	.sectioninfo	@"SHI_REGISTERS=255"
	.align	128
        .global         _ZN10layer_norm13ln_bwd_kernelINS_13Kernel_traitsIf13__nv_bfloat16S2_S2_fjLj5120ELj1ELj1ELj4ELj16ENS_18Kernel_traits_baseILj5120EfS2_S2_S2_fjLj128EEEEELb1ELb1ELb0ELb0EEEvNS_9BwdParamsE
        .type           _ZN10layer_norm13ln_bwd_kernelINS_13Kernel_traitsIf13__nv_bfloat16S2_S2_fjLj5120ELj1ELj1ELj4ELj16ENS_18Kernel_traits_baseILj5120EfS2_S2_S2_fjLj128EEEEELb1ELb1ELb0ELb0EEEvNS_9BwdParamsE,@function
        .size           _ZN10layer_norm13ln_bwd_kernelINS_13Kernel_traitsIf13__nv_bfloat16S2_S2_fjLj5120ELj1ELj1ELj4ELj16ENS_18Kernel_traits_baseILj5120EfS2_S2_S2_fjLj128EEEEELb1ELb1ELb0ELb0EEEvNS_9BwdParamsE,(.L_x_14272 - _ZN10layer_norm13ln_bwd_kernelINS_13Kernel_traitsIf13__nv_bfloat16S2_S2_fjLj5120ELj1ELj1ELj4ELj16ENS_18Kernel_traits_baseILj5120EfS2_S2_S2_fjLj128EEEEELb1ELb1ELb0ELb0EEEvNS_9BwdParamsE)
        .other          _ZN10layer_norm13ln_bwd_kernelINS_13Kernel_traitsIf13__nv_bfloat16S2_S2_fjLj5120ELj1ELj1ELj4ELj16ENS_18Kernel_traits_baseILj5120EfS2_S2_S2_fjLj128EEEEELb1ELb1ELb0ELb0EEEvNS_9BwdParamsE,@"STO_CUDA_ENTRY STV_DEFAULT"
_ZN10layer_norm13ln_bwd_kernelINS_13Kernel_traitsIf13__nv_bfloat16S2_S2_fjLj5120ELj1ELj1ELj4ELj16ENS_18Kernel_traits_baseILj5120EfS2_S2_S2_fjLj128EEEEELb1ELb1ELb0ELb0EEEvNS_9BwdParamsE:
.text._ZN10layer_norm13ln_bwd_kernelINS_13Kernel_traitsIf13__nv_bfloat16S2_S2_fjLj5120ELj1ELj1ELj4ELj16ENS_18Kernel_traits_baseILj5120EfS2_S2_S2_fjLj128EEEEELb1ELb1ELb0ELb0EEEvNS_9BwdParamsE:
[----:B------:R-:W-:-:S04]  /*0000*/  MOV R1, c[0x0][0x28] ;  /* 0x00000a0000017a02 */ /* 0x000fc80000000f00 */
[----:B------:R-:W-:-:S05]  /*0010*/  IADD3 R1, R1, -0x150, RZ ;  /* 0xfffffeb001017810 */ /* 0x000fca0007ffe0ff */
[----:B------:R0:W2:Y:S04]  /*0020*/  LDL.64 R20, [R1+0x140] ;  /* 0x0001400001147983 */ /* 0x0000a80000100a00 */
[----:B------:R0:W2:Y:S04]  /*0030*/  LDL.64 R22, [R1+0x148] ;  /* 0x0001480001167983 */ /* 0x0000a80000100a00 */
[----:B------:R0:W3:Y:S04]  /*0040*/  LDL.64 R12, [R1+0x130] ;  /* 0x00013000010c7983 */ /* 0x0000e80000100a00 */
[----:B------:R0:W3:Y:S01]  /*0050*/  LDL.64 R14, [R1+0x138] ;  /* 0x00013800010e7983 */ /* 0x0000e20000100a00 */
[----:B------:R-:W-:Y:S01]  /*0060*/  MOV R0, c[0x0][0x168] ;  /* 0x00005a0000007a02 */ /* 0x000fe20000000f00 */
[----:B------:R-:W-:-:S02]  /*0070*/  ULDC.64 UR4, c[0x0][0x118] ;  /* 0x0000460000047ab9 */ /* 0x000fc40000000a00 */
[----:B------:R-:W1:Y:S01]  /*0080*/  S2R R19, SR_TID.X ;  /* 0x0000000000137919 */ /* 0x000e620000002100 */
[----:B------:R-:W-:-:S03]  /*0090*/  SHF.R.S32.HI R0, RZ, 0x1f, R0 ;  /* 0x0000001fff007819 */ /* 0x000fc60000011400 */
[----:B------:R0:W4:Y:S01]  /*00a0*/  LDL.64 R36, [R1+0x70] ;  /* 0x0000700001247983 */ /* 0x0001220000100a00 */
[----:B------:R-:W-:-:S03]  /*00b0*/  LEA.HI R0, R0, c[0x0][0x168], RZ, 0x3 ;  /* 0x00005a0000007a11 */ /* 0x000fc600078f18ff */
[----:B------:R0:W4:Y:S04]  /*00c0*/  LDL.64 R38, [R1+0x78] ;  /* 0x0000780001267983 */ /* 0x0001280000100a00 */
[----:B------:R0:W5:Y:S04]  /*00d0*/  LDL.64 R88, [R1+0x120] ;  /* 0x0001200001587983 */ /* 0x0001680000100a00 */
[----:B------:R0:W5:Y:S04]  /*00e0*/  LDL.64 R90, [R1+0x128] ;  /* 0x00012800015a7983 */ /* 0x0001680000100a00 */
[----:B------:R0:W4:Y:S01]  /*00f0*/  LDL.64 R84, [R1+0x110] ;  /* 0x0001100001547983 */ /* 0x0001220000100a00 */
[----:B-1----:R-:W-:-:S03]  /*0100*/  LOP3.LUT R3, R19, 0x7f, RZ, 0xc, !PT ;  /* 0x0000007f13037812 */ /* 0x002fc600078e0cff */
[----:B------:R0:W4:Y:S01]  /*0110*/  LDL.64 R86, [R1+0x118] ;  /* 0x0001180001567983 */ /* 0x0001220000100a00 */
[----:B------:R-:W-:Y:S02]  /*0120*/  LOP3.LUT R18, R19, 0x7f, RZ, 0xc0, !PT ;  /* 0x0000007f13127812 */ /* 0x000fe400078ec0ff */
[----:B------:R-:W-:Y:S01]  /*0130*/  LEA.HI.SX32 R0, R0, R3, 0x1d ;  /* 0x0000000300007211 */ /* 0x000fe200078feaff */
[----:B------:R0:W4:Y:S03]  /*0140*/  LDL.64 R80, [R1+0xe0] ;  /* 0x0000e00001507983 */ /* 0x0001260000100a00 */
[C---:B------:R-:W-:Y:S01]  /*0150*/  LOP3.LUT P1, RZ, R0.reuse, 0xffffff80, RZ, 0xc0, !PT ;  /* 0xffffff8000ff7812 */ /* 0x040fe2000782c0ff */
[----:B------:R0:W4:Y:S01]  /*0160*/  LDL.64 R82, [R1+0xe8] ;  /* 0x0000e80001527983 */ /* 0x0001220000100a00 */
[C---:B------:R-:W-:Y:S02]  /*0170*/  ISETP.GE.U32.AND P2, PT, R0.reuse, 0x100, PT ;  /* 0x000001000000780c */ /* 0x040fe40003f46070 */
[C---:B------:R-:W-:Y:S01]  /*0180*/  ISETP.GE.U32.AND P3, PT, R0.reuse, 0x180, PT ;  /* 0x000001800000780c */ /* 0x040fe20003f66070 */
[----:B------:R0:W4:Y:S01]  /*0190*/  LDL.64 R76, [R1+0xd0] ;  /* 0x0000d000014c7983 */ /* 0x0001220000100a00 */
[----:B------:R-:W-:-:S02]  /*01a0*/  ISETP.GE.U32.AND P4, PT, R0, 0x200, PT ;  /* 0x000002000000780c */ /* 0x000fc40003f86070 */
[----:B------:R-:W-:Y:S01]  /*01b0*/  ISETP.GE.U32.AND P5, PT, R0, 0x280, PT ;  /* 0x000002800000780c */ /* 0x000fe20003fa6070 */
[----:B------:R0:W4:Y:S04]  /*01c0*/  LDL.64 R78, [R1+0xd8] ;  /* 0x0000d800014e7983 */ /* 0x0001280000100a00 */
[----:B------:R-:W-:Y:S01]  /*01d0*/  @P1 MOV R5, 0x20 ;  /* 0x0000002000051802 */ /* 0x000fe20000000f00 */
[----:B------:R0:W4:Y:S01]  /*01e0*/  LDL.64 R40, [R1+0x80] ;  /* 0x0000800001287983 */ /* 0x0001220000100a00 */
[----:B------:R-:W-:-:S03]  /*01f0*/  @P2 MOV R9, 0x20 ;  /* 0x0000002000092802 */ /* 0x000fc60000000f00 */
[CC--:B------:R-:W-:Y:S01]  /*0200*/  @P1 IMAD.WIDE.U32 R2, R18.reuse, R5.reuse, c[0x0][0x1b0] ;  /* 0x00006c0012021625 */ /* 0x0c0fe200078e0005 */
[----:B------:R0:W4:Y:S03]  /*0210*/  LDL.64 R42, [R1+0x88] ;  /* 0x00008800012a7983 */ /* 0x0001260000100a00 */
[C---:B------:R-:W-:Y:S01]  /*0220*/  @P1 IMAD.WIDE.U32 R4, R18.reuse, R5, c[0x0][0x1c8] ;  /* 0x0000720012041625 */ /* 0x040fe200078e0005 */
[----:B------:R0:W4:Y:S01]  /*0230*/  LDL.64 R72, [R1+0x100] ;  /* 0x0001000001487983 */ /* 0x0001220000100a00 */
[----:B------:R-:W-:-:S03]  /*0240*/  @P1 LOP3.LUT R18, R18, 0x80, RZ, 0xfc, !PT ;  /* 0x0000008012121812 */ /* 0x000fc600078efcff */
        /* <DEDUP_REMOVED lines=17> */
[----:B--2---:R-:W2:Y:S04]  /*0360*/  @P1 LDG.E.128 R20, [R2.64] ;  /* 0x0000000402141981 */ /* 0x004ea8000c1e1d00 */
[----:B---3--:R-:W3:Y:S01]  /*0370*/  @P1 LDG.E.128 R12, [R2.64+0x10] ;  /* 0x00001004020c1981 */ /* 0x008ee2000c1e1d00 */
[----:B------:R-:W-:-:S04]  /*0380*/  @P2 IMAD.WIDE.U32 R6, R18, R9, c[0x0][0x1b0] ;  /* 0x00006c0012062625 */ /* 0x000fc800078e0009 */
[C---:B------:R-:W-:Y:S01]  /*0390*/  @P2 IMAD.WIDE.U32 R8, R18.reuse, R9, c[0x0][0x1c8] ;  /* 0x0000720012082625 */ /* 0x040fe200078e0009 */
[----:B------:R-:W-:Y:S02]  /*03a0*/  @P2 IADD3 R18, R18, 0x80, RZ ;  /* 0x0000008012122810 */ /* 0x000fe40007ffe0ff */
[----:B------:R-:W-:Y:S01]  /*03b0*/  @P4 MOV R17, 0x20 ;  /* 0x0000002000114802 */ /* 0x000fe20000000f00 */
[----:B-----5:R1:W5:Y:S04]  /*03c0*/  @P1 LDG.E.128 R88, [R4.64] ;  /* 0x0000000404581981 */ /* 0x020368000c1e1d00 */
[----:B----4-:R1:W4:Y:S04]  /*03d0*/  @P1 LDG.E.128 R84, [R4.64+0x10] ;  /* 0x0000100404541981 */ /* 0x010328000c1e1d00 */
[----:B------:R-:W4:Y:S04]  /*03e0*/  @P2 LDG.E.128 R80, [R6.64] ;  /* 0x0000000406502981 */ /* 0x000f28000c1e1d00 */
[----:B------:R-:W4:Y:S04]  /*03f0*/  @P2 LDG.E.128 R76, [R6.64+0x10] ;  /* 0x00001004064c2981 */ /* 0x000f28000c1e1d00 */
[----:B--2---:R2:W-:Y:S04]  /*0400*/  @P1 STL.64 [R1+0x140], R20 ;  /* 0x0001401401001387 */ /* 0x0045e80000100a00 */
[----:B------:R0:W-:Y:S04]  /*0410*/  @P1 STL.64 [R1+0x148], R22 ;  /* 0x0001481601001387 */ /* 0x0001e80000100a00 */
[----:B------:R0:W4:Y:S04]  /*0420*/  LDL.64 R28, [R1+0x30] ;  /* 0x00003000011c7983 */ /* 0x0001280000100a00 */
[----:B---3--:R3:W-:Y:S04]  /*0430*/  @P1 STL.64 [R1+0x130], R12 ;  /* 0x0001300c01001387 */ /* 0x0087e80000100a00 */
[----:B------:R0:W-:Y:S04]  /*0440*/  @P1 STL.64 [R1+0x138], R14 ;  /* 0x0001380e01001387 */ /* 0x0001e80000100a00 */
[----:B------:R0:W4:Y:S04]  /*0450*/  LDL.64 R30, [R1+0x38] ;  /* 0x00003800011e7983 */ /* 0x0001280000100a00 */
[----:B------:R0:W5:Y:S04]  /*0460*/  LDL.64 R24, [R1+0x20] ;  /* 0x0000200001187983 */ /* 0x0001680000100a00 */
[----:B------:R0:W5:Y:S04]  /*0470*/  LDL.64 R26, [R1+0x28] ;  /* 0x00002800011a7983 */ /* 0x0001680000100a00 */
[----:B--2---:R2:W2:Y:S04]  /*0480*/  LDL.64 R20, [R1+0x10] ;  /* 0x0000100001147983 */ /* 0x0044a80000100a00 */
[----:B0-----:R0:W2:Y:S01]  /*0490*/  LDL.64 R22, [R1+0x18] ;  /* 0x0000180001167983 */ /* 0x0010a20000100a00 */
[----:B---3--:R-:W-:-:S03]  /*04a0*/  @P3 MOV R13, 0x20 ;  /* 0x00000020000d3802 */ /* 0x008fc60000000f00 */
[----:B------:R-:W3:Y:S02]  /*04b0*/  @P2 LDG.E.128 R72, [R8.64] ;  /* 0x0000000408482981 */ /* 0x000ee4000c1e1d00 */
[CC--:B------:R-:W-:Y:S02]  /*04c0*/  @P3 IMAD.WIDE.U32 R10, R18.reuse, R13.reuse, c[0x0][0x1b0] ;  /* 0x00006c00120a3625 */ /* 0x0c0fe400078e000d */
[----:B------:R-:W3:Y:S02]  /*04d0*/  @P2 LDG.E.128 R68, [R8.64+0x10] ;  /* 0x0000100408442981 */ /* 0x000ee4000c1e1d00 */
[C---:B------:R-:W-:Y:S01]  /*04e0*/  @P3 IMAD.WIDE.U32 R12, R18.reuse, R13, c[0x0][0x1c8] ;  /* 0x00007200120c3625 */ /* 0x040fe200078e000d */
[----:B------:R-:W-:Y:S01]  /*04f0*/  @P3 IADD3 R18, R18, 0x80, RZ ;  /* 0x0000008012123810 */ /* 0x000fe20007ffe0ff */
[----:B------:R-:W3:Y:S04]  /*0500*/  @P3 LDG.E.128 R64, [R10.64] ;  /* 0x000000040a403981 */ /* 0x000ee8000c1e1d00 */
[CC--:B------:R-:W-:Y:S01]  /*0510*/  @P4 IMAD.WIDE.U32 R14, R18.reuse, R17.reuse, c[0x0][0x1b0] ;  /* 0x00006c00120e4625 */ /* 0x0c0fe200078e0011 */
[----:B------:R-:W-:Y:S01]  /*0520*/  @P5 MOV R3, 0x20 ;  /* 0x0000002000035802 */ /* 0x000fe20000000f00 */
[----:B------:R-:W3:Y:S02]  /*0530*/  @P3 LDG.E.128 R60, [R10.64+0x10] ;  /* 0x000010040a3c3981 */ /* 0x000ee4000c1e1d00 */
[----:B------:R-:W-:-:S02]  /*0540*/  @P4 IMAD.WIDE.U32 R16, R18, R17, c[0x0][0x1c8] ;  /* 0x0000720012104625 */ /* 0x000fc400078e0011 */
[----:B------:R-:W3:Y:S04]  /*0550*/  @P4 LDG.E.128 R44, [R14.64+0x10] ;  /* 0x000010040e2c4981 */ /* 0x000ee8000c1e1d00 */
[----:B------:R-:W3:Y:S04]  /*0560*/  @P4 LDG.E.128 R36, [R16.64+0x10] ;  /* 0x0000100410244981 */ /* 0x000ee8000c1e1d00 */
[----:B------:R-:W3:Y:S01]  /*0570*/  @P4 LDG.E.128 R40, [R16.64] ;  /* 0x0000000410284981 */ /* 0x000ee2000c1e1d00 */
[----:B------:R-:W-:-:S03]  /*0580*/  @P4 IADD3 R18, R18, 0x80, RZ ;  /* 0x0000008012124810 */ /* 0x000fc60007ffe0ff */
[----:B------:R-:W3:Y:S02]  /*0590*/  @P4 LDG.E.128 R48, [R14.64] ;  /* 0x000000040e304981 */ /* 0x000ee4000c1e1d00 */
[CC--:B-1----:R-:W-:Y:S02]  /*05a0*/  @P5 IMAD.WIDE.U32 R4, R18.reuse, R3.reuse, c[0x0][0x1c8] ;  /* 0x0000720012045625 */ /* 0x0c2fe400078e0003 */
[----:B------:R-:W3:Y:S02]  /*05b0*/  @P3 LDG.E.128 R56, [R12.64] ;  /* 0x000000040c383981 */ /* 0x000ee4000c1e1d00 */
[----:B------:R-:W-:Y:S02]  /*05c0*/  @P5 IMAD.WIDE.U32 R2, R18, R3, c[0x0][0x1b0] ;  /* 0x00006c0012025625 */ /* 0x000fe400078e0003 */
[----:B------:R-:W3:Y:S04]  /*05d0*/  @P3 LDG.E.128 R52, [R12.64+0x10] ;  /* 0x000010040c343981 */ /* 0x000ee8000c1e1d00 */
[----:B------:R-:W3:Y:S04]  /*05e0*/  @P5 LDG.E.128 R32, [R4.64] ;  /* 0x0000000404205981 */ /* 0x000ee8000c1e1d00 */
[----:B----4-:R-:W4:Y:S04]  /*05f0*/  @P5 LDG.E.128 R28, [R4.64+0x10] ;  /* 0x00001004041c5981 */ /* 0x010f28000c1e1d00 */
[----:B-----5:R-:W5:Y:S04]  /*0600*/  @P5 LDG.E.128 R24, [R2.64] ;  /* 0x0000000402185981 */ /* 0x020f68000c1e1d00 */
[----:B--2---:R-:W2:Y:S01]  /*0610*/  @P5 LDG.E.128 R20, [R2.64+0x10] ;  /* 0x0000100402145981 */ /* 0x004ea2000c1e1d00 */
[----:B------:R-:W1:Y:S03]  /*0620*/  S2UR UR6, SR_CTAID.X ;  /* 0x00000000000679c3 */ /* 0x000e660000002500 */
[----:B---3--:R3:W-:Y:S04]  /*0630*/  @P4 STL.64 [R1+0x70], R36 ;  /* 0x0000702401004387 */ /* 0x0087e80000100a00 */
        /* <DEDUP_REMOVED lines=28> */
[----:B------:R2:W-:Y:S01]  /*0800*/  @P5 STL.64 [R1+0x48], R34 ;  /* 0x0000482201005387 */ /* 0x0005e20000100a00 */
[----:B-1----:R-:W-:-:S04]  /*0810*/  LEA.HI R0, R19, UR6, RZ, 0x19 ;  /* 0x0000000613007c11 */ /* 0x002fc8000f8fc8ff */
[----:B------:R-:W-:Y:S01]  /*0820*/  ISETP.GE.AND P0, PT, R0, c[0x0][0x164], PT ;  /* 0x0000590000007a0c */ /* 0x000fe20003f06270 */
[----:B---3--:R-:W-:Y:S01]  /*0830*/  CS2R R36, SRZ ;  /* 0x0000000000247805 */ /* 0x008fe2000001ff00 */
        /* <DEDUP_REMOVED lines=59> */
[----:B----4-:R0:W-:Y:S04]  /*0bf0*/  @P5 STL.64 [R1+0x30], R28 ;  /* 0x0000301c01005387 */ /* 0x0101e80000100a00 */
[----:B------:R0:W-:Y:S04]  /*0c00*/  @P5 STL.64 [R1+0x38], R30 ;  /* 0x0000381e01005387 */ /* 0x0001e80000100a00 */
[----:B-----5:R0:W-:Y:S04]  /*0c10*/  @P5 STL.64 [R1+0x20], R24 ;  /* 0x0000201801005387 */ /* 0x0201e80000100a00 */
[----:B------:R0:W-:Y:S04]  /*0c20*/  @P5 STL.64 [R1+0x28], R26 ;  /* 0x0000281a01005387 */ /* 0x0001e80000100a00 */
[----:B--2---:R0:W-:Y:S04]  /*0c30*/  @P5 STL.64 [R1+0x10], R20 ;  /* 0x0000101401005387 */ /* 0x0041e80000100a00 */
[----:B------:R0:W-:Y:S01]  /*0c40*/  @P5 STL.64 [R1+0x18], R22 ;  /* 0x0000181601005387 */ /* 0x0001e20000100a00 */
[----:B------:R-:W-:Y:S05]  /*0c50*/  @P0 BRA `(.L_x_4230) ;  /* 0x000056a000000947 */ /* 0x000fea0003800000 */
[----:B------:R-:W-:Y:S01]  /*0c60*/  HFMA2.MMA R2, -RZ, RZ, 0, 5.9604644775390625e-08 ;  /* 0x00000001ff027435 */ /* 0x000fe200000001ff */
[----:B------:R-:W-:-:S06]  /*0c70*/  MOV R37, RZ ;  /* 0x000000ff00257202 */ /* 0x000fcc0000000f00 */
[----:B------:R1:W-:Y:S04]  /*0c80*/  STL.S16 [R1+0x8], R2 ;  /* 0x0000080201007387 */ /* 0x0003e80000100600 */
.L_x_4253:
[----:B------:R-:W-:Y:S02]  /*0c90*/  ISETP.NE.U32.AND P0, PT, RZ, c[0x0][0x1c0], PT ;  /* 0x00007000ff007a0c */ /* 0x000fe40003f05070 */
[----:B-1----:R-:W-:Y:S02]  /*0ca0*/  SHF.R.S32.HI R2, RZ, 0x1f, R0 ;  /* 0x0000001fff027819 */ /* 0x002fe40000011400 */
[----:B------:R-:W-:-:S13]  /*0cb0*/  ISETP.NE.AND.EX P0, PT, RZ, c[0x0][0x1c4], PT, P0 ;  /* 0x00007100ff007a0c */ /* 0x000fda0003f05300 */
[----:B------:R-:W-:-:S04]  /*0cc0*/  @P0 LEA R10, P6, R0, c[0x0][0x1c0], 0x1 ;  /* 0x00007000000a0a11 */ /* 0x000fc800078c08ff */
[----:B------:R-:W-:-:S05]  /*0cd0*/  @P0 LEA.HI.X R11, R0, c[0x0][0x1c4], R2, 0x1, P6 ;  /* 0x00007100000b0a11 */ /* 0x000fca00030f0c02 */
[----:B------:R1:W2:Y:S01]  /*0ce0*/  @P0 LDG.E.U16 R178, [R10.64] ;  /* 0x000000040ab20981 */ /* 0x0002a2000c1e1500 */
[----:B------:R-:W-:-:S03]  /*0cf0*/  MOV R176, 0x4 ;  /* 0x0000000400b07802 */ /* 0x000fc60000000f00 */
[----:B------:R-:W3:Y:S01]  /*0d00*/  S2R R247, SR_TID.X ;  /* 0x0000000000f77919 */ /* 0x000ee20000002100 */
[----:B------:R-:W4:Y:S01]  /*0d10*/  LDC.U8 R248, c[0x0][0x1f0] ;  /* 0x00007c00fff87b82 */ /* 0x000f220000000000 */
[C---:B------:R-:W-:Y:S02]  /*0d20*/  IMAD R2, R0.reuse, c[0x0][0x168], RZ ;  /* 0x00005a0000027a24 */ /* 0x040fe400078e02ff */
[----:B-1----:R-:W-:-:S04]  /*0d30*/  IMAD.WIDE R10, R0, R176, c[0x0][0x1a0] ;  /* 0x00006800000a7625 */ /* 0x002fc800078e02b0 */
[----:B------:R-:W-:Y:S01]  /*0d40*/  IMAD.WIDE R176, R0, R176, c[0x0][0x1a8] ;  /* 0x00006a0000b07625 */ /* 0x000fe200078e02b0 */
[----:B------:R1:W5:Y:S01]  /*0d50*/  LDG.E R213, [R10.64] ;  /* 0x000000040ad57981 */ /* 0x000362000c1e1900 */
[----:B------:R-:W-:Y:S01]  /*0d60*/  BSSY B0, `(.L_x_4231) ;  /* 0x000006e000007945 */ /* 0x000fe20003800000 */
[----:B-1----:R-:W-:Y:S02]  /*0d70*/  SHF.R.S32.HI R11, RZ, 0x1f, R2 ;  /* 0x0000001fff0b7819 */ /* 0x002fe40000011402 */
[----:B------:R3:W5:Y:S01]  /*0d80*/  LDG.E R10, [R176.64] ;  /* 0x00000004b00a7981 */ /* 0x000762000c1e1900 */
[----:B------:R-:W-:Y:S02]  /*0d90*/  MOV R216, RZ ;  /* 0x000000ff00d87202 */ /* 0x000fe40000000f00 */
[----:B------:R-:W-:Y:S02]  /*0da0*/  LEA.HI R2, R11, R2, RZ, 0x3 ;  /* 0x000000020b027211 */ /* 0x000fe400078f18ff */
[----:B------:R-:W-:-:S02]  /*0db0*/  MOV R11, 0x3f800000 ;  /* 0x3f800000000b7802 */ /* 0x000fc40000000f00 */
[----:B------:R-:W-:Y:S02]  /*0dc0*/  MOV R215, RZ ;  /* 0x000000ff00d77202 */ /* 0x000fe40000000f00 */
[----:B---3--:R-:W-:-:S04]  /*0dd0*/  LOP3.LUT R176, R247, 0x7f, RZ, 0xc0, !PT ;  /* 0x0000007ff7b07812 */ /* 0x008fc800078ec0ff */
[----:B------:R-:W-:-:S04]  /*0de0*/  LEA.HI.SX32 R2, R2, R176, 0x1d ;  /* 0x000000b002027211 */ /* 0x000fc800078feaff */
[----:B------:R-:W-:Y:S02]  /*0df0*/  MOV R217, R2 ;  /* 0x0000000200d97202 */ /* 0x000fe40000000f00 */
[----:B--2---:R-:W-:Y:S01]  /*0e00*/  @P0 PRMT R11, RZ, 0x5410, R178 ;  /* 0x00005410ff0b0816 */ /* 0x004fe200000000b2 */
[----:B------:R-:W-:Y:S05]  /*0e10*/  @!P1 BRA `(.L_x_4232) ;  /* 0x0000062000009947 */ /* 0x000fea0003800000 */
[C---:B----4-:R-:W-:Y:S01]  /*0e20*/  LEA R4, P0, R2.reuse, c[0x0][0x188], 0x4 ;  /* 0x0000620002047a11 */ /* 0x050fe200078020ff */
[----:B------:R-:W2:Y:S03]  /*0e30*/  LDL R252, [R1+0x140] ;  /* 0x0001400001fc7983 */ /* 0x000ea60000100800 */
[----:B------:R-:W-:Y:S01]  /*0e40*/  LEA.HI.X R5, R2, c[0x0][0x18c], RZ, 0x4, P0 ;  /* 0x0000630002057a11 */ /* 0x000fe200000f24ff */
[----:B------:R-:W3:Y:S04]  /*0e50*/  LDL R251, [R1+0x148] ;  /* 0x0001480001fb7983 */ /* 0x000ee80000100800 */
[----:B------:R1:W4:Y:S04]  /*0e60*/  LDG.E.128 R176, [R4.64] ;  /* 0x0000000404b07981 */ /* 0x000328000c1e1d00 */
[----:B------:R-:W2:Y:S04]  /*0e70*/  LDL R246, [R1+0x14c] ;  /* 0x00014c0001f67983 */ /* 0x000ea80000100800 */
[----:B------:R-:W2:Y:S01]  /*0e80*/  LDL R245, [R1+0x130] ;  /* 0x0001300001f57983 */ /* 0x000ea20000100800 */
[----:B-1----:R-:W-:-:S03]  /*0e90*/  HFMA2.MMA R4, -RZ, RZ, 0, 9.5367431640625e-07 ;  /* 0x00000010ff047435 */ /* 0x002fc600000001ff */
[----:B------:R-:W2:Y:S04]  /*0ea0*/  LDL R244, [R1+0x144] ;  /* 0x0001440001f47983 */ /* 0x000ea80000100800 */
[----:B------:R-:W2:Y:S03]  /*0eb0*/  LDL R243, [R1+0x134] ;  /* 0x0001340001f37983 */ /* 0x000ea60000100800 */
[----:B------:R-:W-:Y:S01]  /*0ec0*/  IMAD.WIDE.U32 R4, R2, R4, c[0x0][0x208] ;  /* 0x0000820002047625 */ /* 0x000fe200078e0004 */
[----:B------:R-:W2:Y:S04]  /*0ed0*/  LDL R250, [R1+0x138] ;  /* 0x0001380001fa7983 */ /* 0x000ea80000100800 */
[----:B------:R-:W2:Y:S04]  /*0ee0*/  LDL R249, [R1+0x13c] ;  /* 0x00013c0001f97983 */ /* 0x000ea80000100800 */
[----:B------:R-:W2:Y:S01]  /*0ef0*/  LDG.E.128 R4, [R4.64] ;  /* 0x0000000404047981 */ /* 0x000ea2000c1e1d00 */
[----:B------:R-:W-:-:S04]  /*0f00*/  ISETP.NE.U32.AND P0, PT, RZ, c[0x0][0x218], PT ;  /* 0x00008600ff007a0c */ /* 0x000fc80003f05070 */
[----:B------:R-:W-:-:S13]  /*0f10*/  ISETP.NE.AND.EX P0, PT, RZ, c[0x0][0x21c], PT, P0 ;  /* 0x00008700ff007a0c */ /* 0x000fda0003f05300 */
[----:B------:R-:W-:-:S04]  /*0f20*/  @P0 LEA R8, P6, R2, c[0x0][0x218], 0x4 ;  /* 0x0000860002080a11 */ /* 0x000fc800078c20ff */
[----:B------:R-:W-:-:S05]  /*0f30*/  @P0 LEA.HI.X R9, R2, c[0x0][0x21c], RZ, 0x4, P6 ;  /* 0x0000870002090a11 */ /* 0x000fca00030f24ff */
[----:B------:R1:W5:Y:S02]  /*0f40*/  @P0 LDG.E.128 R152, [R8.64] ;  /* 0x0000000408980981 */ /* 0x000364000c1e1d00 */
[----:B-1----:R-:W-:-:S04]  /*0f50*/  LEA R8, P0, R2, c[0x0][0x190], 0x3 ;  /* 0x0000640002087a11 */ /* 0x002fc800078018ff */
[----:B------:R-:W-:Y:S02]  /*0f60*/  LEA.HI.X R9, R2, c[0x0][0x194], RZ, 0x3, P0 ;  /* 0x0000650002097a11 */ /* 0x000fe400000f1cff */
[----:B------:R-:W-:-:S03]  /*0f70*/  ISETP.NE.AND P0, PT, R248, RZ, PT ;  /* 0x000000fff800720c */ /* 0x000fc60003f05270 */
[----:B0-----:R0:W5:Y:S01]  /*0f80*/  LDG.E.64 R26, [R8.64] ;  /* 0x00000004081a7981 */ /* 0x001162000c1e1b00 */
[--C-:B----4-:R-:W-:Y:S02]  /*0f90*/  PRMT R3, RZ, 0x5410, R176.reuse ;  /* 0x00005410ff037816 */ /* 0x110fe400000000b0 */
[----:B------:R-:W-:Y:S02]  /*0fa0*/  PRMT R181, RZ, 0x7610, R176 ;  /* 0x00007610ffb57816 */ /* 0x000fe400000000b0 */
[--C-:B------:R-:W-:Y:S02]  /*0fb0*/  PRMT R180, RZ, 0x5410, R177.reuse ;  /* 0x00005410ffb47816 */ /* 0x100fe400000000b1 */
[----:B------:R-:W-:Y:S02]  /*0fc0*/  PRMT R183, RZ, 0x7610, R177 ;  /* 0x00007610ffb77816 */ /* 0x000fe400000000b1 */
[----:B-----5:R-:W-:Y:S02]  /*0fd0*/  FSEL R176, R213, RZ, !P0 ;  /* 0x000000ffd5b07208 */ /* 0x020fe40004000000 */
[----:B0-----:R-:W-:-:S02]  /*0fe0*/  PRMT R8, RZ, 0x5410, R178 ;  /* 0x00005410ff087816 */ /* 0x001fc400000000b2 */
[----:B------:R-:W-:Y:S02]  /*0ff0*/  PRMT R9, RZ, 0x7610, R178 ;  /* 0x00007610ff097816 */ /* 0x000fe400000000b2 */
[--C-:B------:R-:W-:Y:S02]  /*1000*/  PRMT R177, RZ, 0x5410, R179.reuse ;  /* 0x00005410ffb17816 */ /* 0x100fe400000000b3 */
[----:B------:R-:W-:Y:S01]  /*1010*/  PRMT R179, RZ, 0x7610, R179 ;  /* 0x00007610ffb37816 */ /* 0x000fe200000000b3 */
[C---:B------:R-:W-:Y:S02]  /*1020*/  FADD.FTZ R183, -R176.reuse, R183 ;  /* 0x000000b7b0b77221 */ /* 0x040fe40000010100 */
[C---:B------:R-:W-:Y:S02]  /*1030*/  FADD.FTZ R8, -R176.reuse, R8 ;  /* 0x00000008b0087221 */ /* 0x040fe40000010100 */
[C---:B------:R-:W-:Y:S02]  /*1040*/  FADD.FTZ R3, -R176.reuse, R3 ;  /* 0x00000003b0037221 */ /* 0x040fe40000010100 */
[----:B------:R-:W-:-:S02]  /*1050*/  FADD.FTZ R242, -R176, R181 ;  /* 0x000000b5b0f27221 */ /* 0x000fc40000010100 */
[C---:B------:R-:W-:Y:S02]  /*1060*/  FADD.FTZ R216, -R176.reuse, R180 ;  /* 0x000000b4b0d87221 */ /* 0x040fe40000010100 */
[C---:B------:R-:W-:Y:S01]  /*1070*/  FADD.FTZ R9, -R176.reuse, R9 ;  /* 0x00000009b0097221 */ /* 0x040fe20000010100 */
[----:B--2---:R-:W-:Y:S01]  /*1080*/  PRMT R241, RZ, 0x5410, R4 ;  /* 0x00005410fff17816 */ /* 0x004fe20000000004 */
[C---:B------:R-:W-:Y:S01]  /*1090*/  FADD.FTZ R177, -R176.reuse, R177 ;  /* 0x000000b1b0b17221 */ /* 0x040fe20000010100 */
[----:B------:R-:W-:Y:S01]  /*10a0*/  PRMT R215, RZ, 0x5410, R5 ;  /* 0x00005410ffd77816 */ /* 0x000fe20000000005 */
[----:B------:R-:W-:Y:S01]  /*10b0*/  FADD.FTZ R176, -R176, R179 ;  /* 0x000000b3b0b07221 */ /* 0x000fe20000010100 */
[----:B------:R-:W-:Y:S01]  /*10c0*/  PRMT R182, RZ, 0x7610, R5 ;  /* 0x00007610ffb67816 */ /* 0x000fe20000000005 */
[----:B------:R-:W-:Y:S01]  /*10d0*/  FMUL.FTZ R8, R10, R8 ;  /* 0x000000080a087220 */ /* 0x000fe20000410000 */
[----:B------:R-:W-:Y:S02]  /*10e0*/  PRMT R181, RZ, 0x5410, R6 ;  /* 0x00005410ffb57816 */ /* 0x000fe40000000006 */
[----:B------:R-:W-:-:S02]  /*10f0*/  PRMT R179, RZ, 0x5410, R7 ;  /* 0x00005410ffb37816 */ /* 0x000fc40000000007 */
[----:B------:R-:W-:Y:S01]  /*1100*/  PRMT R178, RZ, 0x7610, R7 ;  /* 0x00007610ffb27816 */ /* 0x000fe20000000007 */
[C---:B------:R-:W-:Y:S01]  /*1110*/  FMUL.FTZ R7, R10.reuse, R183 ;  /* 0x000000b70a077220 */ /* 0x040fe20000410000 */
[----:B------:R-:W-:Y:S01]  /*1120*/  PRMT R217, RZ, 0x7610, R4 ;  /* 0x00007610ffd97816 */ /* 0x000fe20000000004 */
[----:B------:R-:W-:Y:S02]  /*1130*/  FMUL.FTZ R3, R10, R3 ;  /* 0x000000030a037220 */ /* 0x000fe40000410000 */
[----:B------:R-:W-:Y:S02]  /*1140*/  FMUL.FTZ R5, R252, R241 ;  /* 0x000000f1fc057220 */ /* 0x000fe40000410000 */
[----:B---3--:R-:W-:Y:S02]  /*1150*/  FMUL.FTZ R252, R251, R215 ;  /* 0x000000d7fbfc7220 */ /* 0x008fe40000410000 */
        /* <DEDUP_REMOVED lines=8> */
[----:B------:R-:W-:Y:S02]  /*11e0*/  FADD.FTZ R181, RZ, R5 ;  /* 0x00000005ffb57221 */ /* 0x000fe40000010000 */
[----:B------:R-:W-:Y:S01]  /*11f0*/  FFMA.FTZ R182, R3, R5, RZ ;  /* 0x0000000503b67223 */ /* 0x000fe200000100ff */
[----:B------:R-:W-:Y:S01]  /*1200*/  PRMT R180, RZ, 0x7610, R6 ;  /* 0x00007610ffb47816 */ /* 0x000fe20000000006 */
[----:B------:R-:W-:Y:S02]  /*1210*/  FMUL.FTZ R6, R10, R216 ;  /* 0x000000d80a067220 */ /* 0x000fe40000410000 */
[----:B------:R-:W-:Y:S02]  /*1220*/  FADD.FTZ R181, R181, R244 ;  /* 0x000000f4b5b57221 */ /* 0x000fe40000010000 */
[----:B------:R-:W-:Y:S02]  /*1230*/  FFMA.FTZ R182, R4, R244, R182 ;  /* 0x000000f404b67223 */ /* 0x000fe400000100b6 */
[----:B------:R-:W-:-:S02]  /*1240*/  FADD.FTZ R181, R181, R252 ;  /* 0x000000fcb5b57221 */ /* 0x000fc40000010000 */
[----:B------:R-:W-:Y:S01]  /*1250*/  FFMA.FTZ R182, R6, R252, R182 ;  /* 0x000000fc06b67223 */ /* 0x000fe200000100b6 */
[----:B------:R0:W-:Y:S01]  /*1260*/  STL [R1], R244 ;  /* 0x000000f401007387 */ /* 0x0001e20000100800 */
[----:B------:R-:W-:Y:S02]  /*1270*/  FMUL.FTZ R245, R243, R180 ;  /* 0x000000b4f3f57220 */ /* 0x000fe40000410000 */
[----:B------:R-:W-:Y:S02]  /*1280*/  FFMA.FTZ R182, R7, R251, R182 ;  /* 0x000000fb07b67223 */ /* 0x000fe400000100b6 */
[----:B------:R-:W-:Y:S02]  /*1290*/  FADD.FTZ R82, R82, R179 ;  /* 0x000000b352527221 */ /* 0x000fe40000010000 */
[----:B0-----:R-:W-:Y:S02]  /*12a0*/  FMUL.FTZ R244, R10, R177 ;  /* 0x000000b10af47220 */ /* 0x001fe40000410000 */
        /* <DEDUP_REMOVED lines=22> */
[C---:B------:R-:W-:Y:S02]  /*1410*/  FFMA.FTZ R43, R242.reuse, R178, R43 ;  /* 0x000000b2f22b7223 */ /* 0x040fe4000001002b */
[----:B------:R-:W-:Y:S02]  /*1420*/  FADD.FTZ R216, R177, R241 ;  /* 0x000000f1b1d87221 */ /* 0x000fe40000010000 */
[----:B------:R-:W-:Y:S02]  /*1430*/  FFMA.FTZ R215, R242, R241, R179 ;  /* 0x000000f1f2d77223 */ /* 0x000fe400000100b3 */
.L_x_4232:
[----:B----4-:R-:W-:Y:S05]  /*1440*/  BSYNC B0 ;  /* 0x0000000000007941 */ /* 0x010fea0003800000 */
.L_x_4231:
[----:B------:R-:W-:Y:S01]  /*1450*/  BSSY B0, `(.L_x_4233) ;  /* 0x0000063000007945 */ /* 0x000fe20003800000 */
[----:B------:R-:W-:Y:S05]  /*1460*/  @!P2 BRA `(.L_x_4234) ;  /* 0x000006100000a947 */ /* 0x000fea0003800000 */
[----:B------:R-:W-:Y:S01]  /*1470*/  LEA R12, P0, R217, c[0x0][0x188], 0x4 ;  /* 0x00006200d90c7a11 */ /* 0x000fe200078020ff */
[----:B------:R-:W2:Y:S01]  /*1480*/  LDL R238, [R1+0xe0] ;  /* 0x0000e00001ee7983 */ /* 0x000ea20000100800 */
[----:B0-----:R-:W-:-:S02]  /*1490*/  MOV R24, 0x10 ;  /* 0x0000001000187802 */ /* 0x001fc40000000f00 */
[C---:B------:R-:W-:Y:S01]  /*14a0*/  LEA.HI.X R13, R217.reuse, c[0x0][0x18c], RZ, 0x4, P0 ;  /* 0x00006300d90d7a11 */ /* 0x040fe200000f24ff */
[----:B------:R-:W3:Y:S02]  /*14b0*/  LDL R237, [R1+0xe4] ;  /* 0x0000e40001ed7983 */ /* 0x000ee40000100800 */
[----:B------:R-:W-:Y:S02]  /*14c0*/  IMAD.WIDE.U32 R24, R217, R24, c[0x0][0x208] ;  /* 0x00008200d9187625 */ /* 0x000fe400078e0018 */
[----:B------:R-:W4:Y:S04]  /*14d0*/  LDL R236, [R1+0xe8] ;  /* 0x0000e80001ec7983 */ /* 0x000f280000100800 */
[----:B------:R-:W2:Y:S04]  /*14e0*/  LDG.E.128 R12, [R12.64] ;  /* 0x000000040c0c7981 */ /* 0x000ea8000c1e1d00 */
[----:B------:R0:W3:Y:S01]  /*14f0*/  LDG.E.128 R176, [R24.64] ;  /* 0x0000000418b07981 */ /* 0x0000e2000c1e1d00 */
[----:B------:R-:W-:-:S03]  /*1500*/  ISETP.NE.U32.AND P0, PT, RZ, c[0x0][0x218], PT ;  /* 0x00008600ff007a0c */ /* 0x000fc60003f05070 */
[----:B------:R-:W3:Y:S01]  /*1510*/  LDL R235, [R1+0xec] ;  /* 0x0000ec0001eb7983 */ /* 0x000ee20000100800 */
[----:B------:R-:W-:-:S03]  /*1520*/  ISETP.NE.AND.EX P0, PT, RZ, c[0x0][0x21c], PT, P0 ;  /* 0x00008700ff007a0c */ /* 0x000fc60003f05300 */
[----:B------:R-:W3:Y:S04]  /*1530*/  LDL R234, [R1+0xd0] ;  /* 0x0000d00001ea7983 */ /* 0x000ee80000100800 */
[----:B------:R-:W3:Y:S04]  /*1540*/  LDL R233, [R1+0xd4] ;  /* 0x0000d40001e97983 */ /* 0x000ee80000100800 */
[----:B------:R-:W4:Y:S02]  /*1550*/  LDL R250, [R1+0xd8] ;  /* 0x0000d80001fa7983 */ /* 0x000f240000100800 */
[----:B0-----:R-:W-:-:S02]  /*1560*/  @P0 LEA R24, P6, R217, c[0x0][0x218], 0x4 ;  /* 0x00008600d9180a11 */ /* 0x001fc400078c20ff */
[----:B------:R-:W4:Y:S02]  /*1570*/  LDL R249, [R1+0xdc] ;  /* 0x0000dc0001f97983 */ /* 0x000f240000100800 */
[----:B------:R-:W-:-:S05]  /*1580*/  @P0 LEA.HI.X R25, R217, c[0x0][0x21c], RZ, 0x4, P6 ;  /* 0x00008700d9190a11 */ /* 0x000fca00030f24ff */
[----:B------:R0:W5:Y:S02]  /*1590*/  @P0 LDG.E.128 R156, [R24.64] ;  /* 0x00000004189c0981 */ /* 0x000164000c1e1d00 */
[----:B0-----:R-:W-:-:S04]  /*15a0*/  LEA R24, P0, R217, c[0x0][0x190], 0x3 ;  /* 0x00006400d9187a11 */ /* 0x001fc800078018ff */
[----:B------:R-:W-:-:S06]  /*15b0*/  LEA.HI.X R25, R217, c[0x0][0x194], RZ, 0x3, P0 ;  /* 0x00006500d9197a11 */ /* 0x000fcc00000f1cff */
[----:B------:R-:W5:Y:S01]  /*15c0*/  LDG.E.64 R24, [R24.64] ;  /* 0x0000000418187981 */ /* 0x000f62000c1e1b00 */
[----:B------:R-:W-:-:S04]  /*15d0*/  ISETP.NE.AND P0, PT, R248, RZ, PT ;  /* 0x000000fff800720c */ /* 0x000fc80003f05270 */
[----:B-----5:R-:W-:Y:S02]  /*15e0*/  FSEL R180, R213, RZ, !P0 ;  /* 0x000000ffd5b47208 */ /* 0x020fe40004000000 */
[----:B------:R-:W-:Y:S02]  /*15f0*/  IADD3 R217, R217, 0x80, RZ ;  /* 0x00000080d9d97810 */ /* 0x000fe40007ffe0ff */
[----:B--2---:R-:W-:Y:S02]  /*1600*/  PRMT R191, RZ, 0x5410, R12 ;  /* 0x00005410ffbf7816 */ /* 0x004fe4000000000c */
        /* <DEDUP_REMOVED lines=8> */
[----:B---3--:R-:W-:Y:S01]  /*1690*/  PRMT R232, RZ, 0x5410, R176 ;  /* 0x00005410ffe87816 */ /* 0x008fe200000000b0 */
[C---:B------:R-:W-:Y:S02]  /*16a0*/  FADD.FTZ R15, -R180.reuse, R181 ;  /* 0x000000b5b40f7221 */ /* 0x040fe40000010100 */
[----:B------:R-:W-:-:S02]  /*16b0*/  FADD.FTZ R191, -R180, R191 ;  /* 0x000000bfb4bf7221 */ /* 0x000fc40000010100 */
[C---:B------:R-:W-:Y:S02]  /*16c0*/  FADD.FTZ R12, -R180.reuse, R12 ;  /* 0x0000000cb40c7221 */ /* 0x040fe40000010100 */
[C---:B------:R-:W-:Y:S02]  /*16d0*/  FADD.FTZ R13, -R180.reuse, R231 ;  /* 0x000000e7b40d7221 */ /* 0x040fe40000010100 */
[C---:B------:R-:W-:Y:S02]  /*16e0*/  FADD.FTZ R181, -R180.reuse, R183 ;  /* 0x000000b7b4b57221 */ /* 0x040fe40000010100 */
[C---:B------:R-:W-:Y:S01]  /*16f0*/  FADD.FTZ R16, -R180.reuse, R16 ;  /* 0x00000010b4107221 */ /* 0x040fe20000010100 */
[----:B------:R-:W-:Y:S01]  /*1700*/  PRMT R231, RZ, 0x7610, R176 ;  /* 0x00007610ffe77816 */ /* 0x000fe200000000b0 */
[----:B------:R-:W-:Y:S01]  /*1710*/  FADD.FTZ R180, -R180, R182 ;  /* 0x000000b6b4b47221 */ /* 0x000fe20000010100 */
[--C-:B------:R-:W-:Y:S02]  /*1720*/  PRMT R183, RZ, 0x5410, R177.reuse ;  /* 0x00005410ffb77816 */ /* 0x100fe400000000b1 */
[----:B------:R-:W-:Y:S01]  /*1730*/  PRMT R182, RZ, 0x7610, R177 ;  /* 0x00007610ffb67816 */ /* 0x000fe200000000b1 */
[C---:B------:R-:W-:Y:S01]  /*1740*/  FMUL.FTZ R14, R10.reuse, R14 ;  /* 0x0000000e0a0e7220 */ /* 0x040fe20000410000 */
[----:B------:R-:W-:Y:S01]  /*1750*/  PRMT R177, RZ, 0x5410, R178 ;  /* 0x00005410ffb17816 */ /* 0x000fe200000000b2 */
[----:B------:R-:W-:-:S02]  /*1760*/  FMUL.FTZ R15, R10, R15 ;  /* 0x0000000f0a0f7220 */ /* 0x000fc40000410000 */
[----:B------:R-:W-:Y:S02]  /*1770*/  FMUL.FTZ R191, R10, R191 ;  /* 0x000000bf0abf7220 */ /* 0x000fe40000410000 */
[----:B------:R-:W-:Y:S02]  /*1780*/  FMUL.FTZ R240, R238, R232 ;  /* 0x000000e8eef07220 */ /* 0x000fe40000410000 */
[----:B------:R-:W-:Y:S02]  /*1790*/  FMUL.FTZ R239, R237, R231 ;  /* 0x000000e7edef7220 */ /* 0x000fe40000410000 */
[----:B----4-:R-:W-:Y:S02]  /*17a0*/  FMUL.FTZ R238, R236, R183 ;  /* 0x000000b7ecee7220 */ /* 0x010fe40000410000 */
[----:B------:R-:W-:Y:S02]  /*17b0*/  FADD.FTZ R87, R87, R182 ;  /* 0x000000b657577221 */ /* 0x000fe40000010000 */
[----:B------:R-:W-:-:S02]  /*17c0*/  FFMA.FTZ R47, R14, R182, R47 ;  /* 0x000000b60e2f7223 */ /* 0x000fc4000001002f */
[----:B------:R-:W-:Y:S02]  /*17d0*/  FMUL.FTZ R237, R235, R182 ;  /* 0x000000b6ebed7220 */ /* 0x000fe40000410000 */
[----:B------:R-:W-:Y:S02]  /*17e0*/  FADD.FTZ R88, R88, R177 ;  /* 0x000000b158587221 */ /* 0x000fe40000010000 */
[-C--:B------:R-:W-:Y:S02]  /*17f0*/  FFMA.FTZ R48, R15, R177.reuse, R48 ;  /* 0x000000b10f307223 */ /* 0x080fe40000010030 */
[----:B------:R-:W-:Y:S02]  /*1800*/  FMUL.FTZ R236, R234, R177 ;  /* 0x000000b1eaec7220 */ /* 0x000fe40000410000 */
[----:B------:R-:W-:Y:S02]  /*1810*/  FMUL.FTZ R12, R10, R12 ;  /* 0x0000000c0a0c7220 */ /* 0x000fe40000410000 */
[----:B------:R-:W-:-:S02]  /*1820*/  FADD.FTZ R177, R216, R240 ;  /* 0x000000f0d8b17221 */ /* 0x000fc40000010000 */
[----:B------:R-:W-:Y:S01]  /*1830*/  FFMA.FTZ R182, R191, R240, R215 ;  /* 0x000000f0bfb67223 */ /* 0x000fe200000100d7 */
[----:B------:R-:W-:Y:S01]  /*1840*/  PRMT R178, RZ, 0x7610, R178 ;  /* 0x00007610ffb27816 */ /* 0x000fe200000000b2 */
[C---:B------:R-:W-:Y:S02]  /*1850*/  FMUL.FTZ R235, R10.reuse, R181 ;  /* 0x000000b50aeb7220 */ /* 0x040fe40000410000 */
        /* <DEDUP_REMOVED lines=9> */
[----:B------:R-:W-:Y:S01]  /*18f0*/  FFMA.FTZ R178, R14, R237, R178 ;  /* 0x000000ed0eb27223 */ /* 0x000fe200000100b2 */
[----:B------:R-:W-:Y:S01]  /*1900*/  PRMT R176, RZ, 0x5410, R179 ;  /* 0x00005410ffb07816 */ /* 0x000fe200000000b3 */
[----:B------:R-:W-:-:S02]  /*1910*/  FADD.FTZ R177, R177, R236 ;  /* 0x000000ecb1b17221 */ /* 0x000fc40000010000 */
[----:B------:R-:W-:Y:S01]  /*1920*/  FFMA.FTZ R178, R15, R236, R178 ;  /* 0x000000ec0fb27223 */ /* 0x000fe200000100b2 */
[----:B------:R-:W-:Y:S01]  /*1930*/  PRMT R179, RZ, 0x7610, R179 ;  /* 0x00007610ffb37816 */ /* 0x000fe200000000b3 */
        /* <DEDUP_REMOVED lines=20> */
.L_x_4234:
[----:B------:R-:W-:Y:S05]  /*1a80*/  BSYNC B0 ;  /* 0x0000000000007941 */ /* 0x000fea0003800000 */
.L_x_4233:
[----:B------:R-:W-:Y:S01]  /*1a90*/  BSSY B0, `(.L_x_4235) ;  /* 0x0000063000007945 */ /* 0x000fe20003800000 */
[----:B------:R-:W-:Y:S05]  /*1aa0*/  @!P3 BRA `(.L_x_4236) ;  /* 0x000006100000b947 */ /* 0x000fea0003800000 */
[C---:B------:R-:W-:Y:S01]  /*1ab0*/  LEA R18, P0, R217.reuse, c[0x0][0x188], 0x4 ;  /* 0x00006200d9127a11 */ /* 0x040fe200078020ff */
        /* <DEDUP_REMOVED lines=11> */
[----:B------:R1:W2:Y:S04]  /*1b70*/  LDG.E.128 R180, [R18.64] ;  /* 0x0000000412b47981 */ /* 0x0002a8000c1e1d00 */
[----:B------:R-:W3:Y:S01]  /*1b80*/  LDL R249, [R1+0x9c] ;  /* 0x00009c0001f97983 */ /* 0x000ee20000100800 */
[----:B------:R-:W-:-:S04]  /*1b90*/  ISETP.NE.U32.AND P0, PT, RZ, c[0x0][0x218], PT ;  /* 0x00008600ff007a0c */ /* 0x000fc80003f05070 */
[----:B------:R-:W-:-:S13]  /*1ba0*/  ISETP.NE.AND.EX P0, PT, RZ, c[0x0][0x21c], PT, P0 ;  /* 0x00008700ff007a0c */ /* 0x000fda0003f05300 */
[----:B-1----:R-:W-:-:S04]  /*1bb0*/  @P0 LEA R18, P6, R217, c[0x0][0x218], 0x4 ;  /* 0x00008600d9120a11 */ /* 0x002fc800078c20ff */
[----:B------:R-:W-:-:S05]  /*1bc0*/  @P0 LEA.HI.X R19, R217, c[0x0][0x21c], RZ, 0x4, P6 ;  /* 0x00008700d9130a11 */ /* 0x000fca00030f24ff */
[----:B------:R1:W5:Y:S02]  /*1bd0*/  @P0 LDG.E.128 R160, [R18.64] ;  /* 0x0000000412a00981 */ /* 0x000364000c1e1d00 */
[----:B-1----:R-:W-:-:S04]  /*1be0*/  LEA R18, P0, R217, c[0x0][0x190], 0x3 ;  /* 0x00006400d9127a11 */ /* 0x002fc800078018ff */
[----:B------:R-:W-:Y:S02]  /*1bf0*/  LEA.HI.X R19, R217, c[0x0][0x194], RZ, 0x3, P0 ;  /* 0x00006500d9137a11 */ /* 0x000fe400000f1cff */
[----:B------:R-:W-:-:S03]  /*1c00*/  ISETP.NE.AND P0, PT, R248, RZ, PT ;  /* 0x000000fff800720c */ /* 0x000fc60003f05270 */
[----:B0-----:R0:W5:Y:S01]  /*1c10*/  LDG.E.64 R22, [R18.64] ;  /* 0x0000000412167981 */ /* 0x001162000c1e1b00 */
[----:B------:R-:W-:Y:S02]  /*1c20*/  IADD3 R217, R217, 0x80, RZ ;  /* 0x00000080d9d97810 */ /* 0x000fe40007ffe0ff */
[--C-:B----4-:R-:W-:Y:S02]  /*1c30*/  PRMT R17, RZ, 0x5410, R176.reuse ;  /* 0x00005410ff117816 */ /* 0x110fe400000000b0 */
[----:B------:R-:W-:Y:S02]  /*1c40*/  PRMT R190, RZ, 0x7610, R176 ;  /* 0x00007610ffbe7816 */ /* 0x000fe400000000b0 */
[----:B0-----:R-:W-:Y:S02]  /*1c50*/  PRMT R19, RZ, 0x7610, R177 ;  /* 0x00007610ff137816 */ /* 0x001fe400000000b1 */
[----:B-----5:R-:W-:Y:S02]  /*1c60*/  FSEL R176, R213, RZ, !P0 ;  /* 0x000000ffd5b07208 */ /* 0x020fe40004000000 */
[----:B------:R-:W-:-:S02]  /*1c70*/  PRMT R20, RZ, 0x5410, R178 ;  /* 0x00005410ff147816 */ /* 0x000fc400000000b2 */
[----:B------:R-:W-:Y:S01]  /*1c80*/  PRMT R18, RZ, 0x5410, R177 ;  /* 0x00005410ff127816 */ /* 0x000fe200000000b1 */
[C---:B------:R-:W-:Y:S02]  /*1c90*/  FADD.FTZ R19, -R176.reuse, R19 ;  /* 0x00000013b0137221 */ /* 0x040fe40000010100 */
[C---:B------:R-:W-:Y:S02]  /*1ca0*/  FADD.FTZ R20, -R176.reuse, R20 ;  /* 0x00000014b0147221 */ /* 0x040fe40000010100 */
[C---:B------:R-:W-:Y:S01]  /*1cb0*/  FADD.FTZ R177, -R176.reuse, R17 ;  /* 0x00000011b0b17221 */ /* 0x040fe20000010100 */
[----:B------:R-:W-:Y:S01]  /*1cc0*/  PRMT R178, RZ, 0x7610, R178 ;  /* 0x00007610ffb27816 */ /* 0x000fe200000000b2 */
[----:B------:R-:W-:Y:S02]  /*1cd0*/  FADD.FTZ R17, -R176, R190 ;  /* 0x000000beb0117221 */ /* 0x000fe40000010100 */
[----:B------:R-:W-:Y:S01]  /*1ce0*/  FMUL.FTZ R19, R10, R19 ;  /* 0x000000130a137220 */ /* 0x000fe20000410000 */
[----:B--2---:R-:W-:-:S02]  /*1cf0*/  PRMT R211, RZ, 0x5410, R180 ;  /* 0x00005410ffd37816 */ /* 0x004fc400000000b4 */
[----:B------:R-:W-:Y:S02]  /*1d00*/  PRMT R210, RZ, 0x7610, R180 ;  /* 0x00007610ffd27816 */ /* 0x000fe400000000b4 */
[--C-:B------:R-:W-:Y:S02]  /*1d10*/  PRMT R209, RZ, 0x5410, R181.reuse ;  /* 0x00005410ffd17816 */ /* 0x100fe400000000b5 */
[----:B------:R-:W-:Y:S01]  /*1d20*/  PRMT R181, RZ, 0x7610, R181 ;  /* 0x00007610ffb57816 */ /* 0x000fe200000000b5 */
[----:B------:R-:W-:Y:S01]  /*1d30*/  FMUL.FTZ R230, R229, R211 ;  /* 0x000000d3e5e67220 */ /* 0x000fe20000410000 */
[----:B------:R-:W-:Y:S01]  /*1d40*/  PRMT R180, RZ, 0x5410, R182 ;  /* 0x00005410ffb47816 */ /* 0x000fe200000000b6 */
[C---:B------:R-:W-:Y:S02]  /*1d50*/  FMUL.FTZ R20, R10.reuse, R20 ;  /* 0x000000140a147220 */ /* 0x040fe40000410000 */
[----:B------:R-:W-:Y:S02]  /*1d60*/  FMUL.FTZ R190, R10, R177 ;  /* 0x000000b10abe7220 */ /* 0x000fe40000410000 */
[----:B---3--:R-:W-:-:S02]  /*1d70*/  FMUL.FTZ R229, R228, R210 ;  /* 0x000000d2e4e57220 */ /* 0x008fc40000410000 */
[----:B------:R-:W-:Y:S02]  /*1d80*/  FMUL.FTZ R228, R227, R209 ;  /* 0x000000d1e3e47220 */ /* 0x000fe40000410000 */
[-C--:B------:R-:W-:Y:S02]  /*1d90*/  FMUL.FTZ R227, R220, R181.reuse ;  /* 0x000000b5dce37220 */ /* 0x080fe40000410000 */
[----:B------:R-:W-:Y:S02]  /*1da0*/  FADD.FTZ R178, -R176, R178 ;  /* 0x000000b2b0b27221 */ /* 0x000fe40000010100 */
[----:B------:R-:W-:Y:S02]  /*1db0*/  FADD.FTZ R95, R95, R181 ;  /* 0x000000b55f5f7221 */ /* 0x000fe40000010000 */
[----:B------:R-:W-:Y:S02]  /*1dc0*/  FFMA.FTZ R55, R19, R181, R55 ;  /* 0x000000b513377223 */ /* 0x000fe40000010037 */
[----:B------:R-:W-:-:S02]  /*1dd0*/  FADD.FTZ R96, R96, R180 ;  /* 0x000000b460607221 */ /* 0x000fc40000010000 */
[-C--:B------:R-:W-:Y:S02]  /*1de0*/  FFMA.FTZ R56, R20, R180.reuse, R56 ;  /* 0x000000b414387223 */ /* 0x080fe40000010038 */
[----:B------:R-:W-:Y:S02]  /*1df0*/  FMUL.FTZ R220, R214, R180 ;  /* 0x000000b4d6dc7220 */ /* 0x000fe40000410000 */
[----:B------:R-:W-:Y:S02]  /*1e00*/  FADD.FTZ R18, -R176, R18 ;  /* 0x00000012b0127221 */ /* 0x000fe40000010100 */
        /* <DEDUP_REMOVED lines=9> */
[----:B------:R-:W-:Y:S02]  /*1ea0*/  FADD.FTZ R21, -R176, R21 ;  /* 0x00000015b0157221 */ /* 0x000fe40000010100 */
[----:B------:R-:W-:Y:S02]  /*1eb0*/  FADD.FTZ R178, R178, R228 ;  /* 0x000000e4b2b27221 */ /* 0x000fe40000010000 */
[----:B------:R-:W-:Y:S02]  /*1ec0*/  FFMA.FTZ R181, R18, R228, R181 ;  /* 0x000000e412b57223 */ /* 0x000fe400000100b5 */
[----:B------:R-:W-:Y:S01]  /*1ed0*/  FADD.FTZ R176, -R176, R179 ;  /* 0x000000b3b0b07221 */ /* 0x000fe20000010100 */
        /* <DEDUP_REMOVED lines=30> */
.L_x_4236:
[----:B------:R-:W-:Y:S05]  /*20c0*/  BSYNC B0 ;  /* 0x0000000000007941 */ /* 0x000fea0003800000 */
.L_x_4235:
[----:B------:R-:W-:Y:S01]  /*20d0*/  BSSY B0, `(.L_x_4237) ;  /* 0x0000063000007945 */ /* 0x000fe20003800000 */
[----:B------:R-:W-:Y:S05]  /*20e0*/  @!P4 BRA `(.L_x_4238) ;  /* 0x000006100000c947 */ /* 0x000fea0003800000 */
[C---:B0-----:R-:W-:Y:S01]  /*20f0*/  LEA R28, P0, R217.reuse, c[0x0][0x188], 0x4 ;  /* 0x00006200d91c7a11 */ /* 0x041fe200078020ff */
[----:B------:R-:W2:Y:S03]  /*2100*/  LDL R225, [R1+0x60] ;  /* 0x0000600001e17983 */ /* 0x000ea60000100800 */
[----:B------:R-:W-:Y:S01]  /*2110*/  LEA.HI.X R29, R217, c[0x0][0x18c], RZ, 0x4, P0 ;  /* 0x00006300d91d7a11 */ /* 0x000fe200000f24ff */
[----:B------:R-:W3:Y:S04]  /*2120*/  LDL R224, [R1+0x64] ;  /* 0x0000640001e07983 */ /* 0x000ee80000100800 */
[----:B------:R0:W4:Y:S04]  /*2130*/  LDG.E.128 R176, [R28.64] ;  /* 0x000000041cb07981 */ /* 0x000128000c1e1d00 */
[----:B------:R-:W2:Y:S04]  /*2140*/  LDL R221, [R1+0x68] ;  /* 0x0000680001dd7983 */ /* 0x000ea80000100800 */
[----:B------:R-:W2:Y:S01]  /*2150*/  LDL R218, [R1+0x6c] ;  /* 0x00006c0001da7983 */ /* 0x000ea20000100800 */
[----:B0-----:R-:W-:-:S03]  /*2160*/  MOV R28, 0x10 ;  /* 0x00000010001c7802 */ /* 0x001fc60000000f00 */
[----:B------:R-:W2:Y:S02]  /*2170*/  LDL R208, [R1+0x50] ;  /* 0x0000500001d07983 */ /* 0x000ea40000100800 */
[----:B------:R-:W-:Y:S02]  /*2180*/  IMAD.WIDE.U32 R28, R217, R28, c[0x0][0x208] ;  /* 0x00008200d91c7625 */ /* 0x000fe400078e001c */
[----:B------:R-:W2:Y:S04]  /*2190*/  LDL R207, [R1+0x54] ;  /* 0x0000540001cf7983 */ /* 0x000ea80000100800 */
[----:B------:R0:W2:Y:S01]  /*21a0*/  LDG.E.128 R180, [R28.64] ;  /* 0x000000041cb47981 */ /* 0x0000a2000c1e1d00 */
[----:B------:R-:W-:-:S03]  /*21b0*/  ISETP.NE.U32.AND P0, PT, RZ, c[0x0][0x218], PT ;  /* 0x00008600ff007a0c */ /* 0x000fc60003f05070 */
[----:B------:R-:W3:Y:S01]  /*21c0*/  LDL R250, [R1+0x58] ;  /* 0x0000580001fa7983 */ /* 0x000ee20000100800 */
[----:B------:R-:W-:-:S03]  /*21d0*/  ISETP.NE.AND.EX P0, PT, RZ, c[0x0][0x21c], PT, P0 ;  /* 0x00008700ff007a0c */ /* 0x000fc60003f05300 */
[----:B------:R-:W3:Y:S10]  /*21e0*/  LDL R249, [R1+0x5c] ;  /* 0x00005c0001f97983 */ /* 0x000ef40000100800 */
[----:B0-----:R-:W-:-:S04]  /*21f0*/  @P0 LEA R28, P6, R217, c[0x0][0x218], 0x4 ;  /* 0x00008600d91c0a11 */ /* 0x001fc800078c20ff */
[----:B------:R-:W-:-:S05]  /*2200*/  @P0 LEA.HI.X R29, R217, c[0x0][0x21c], RZ, 0x4, P6 ;  /* 0x00008700d91d0a11 */ /* 0x000fca00030f24ff */
[----:B------:R0:W5:Y:S02]  /*2210*/  @P0 LDG.E.128 R164, [R28.64] ;  /* 0x000000041ca40981 */ /* 0x000164000c1e1d00 */
[----:B0-----:R-:W-:-:S04]  /*2220*/  LEA R28, P0, R217, c[0x0][0x190], 0x3 ;  /* 0x00006400d91c7a11 */ /* 0x001fc800078018ff */
[----:B------:R-:W-:-:S06]  /*2230*/  LEA.HI.X R29, R217, c[0x0][0x194], RZ, 0x3, P0 ;  /* 0x00006500d91d7a11 */ /* 0x000fcc00000f1cff */
[----:B------:R-:W5:Y:S01]  /*2240*/  LDG.E.64 R28, [R28.64] ;  /* 0x000000041c1c7981 */ /* 0x000f62000c1e1b00 */
[----:B------:R-:W-:Y:S02]  /*2250*/  ISETP.NE.AND P0, PT, R248, RZ, PT ;  /* 0x000000fff800720c */ /* 0x000fe40003f05270 */
[----:B------:R-:W-:Y:S02]  /*2260*/  IADD3 R217, R217, 0x80, RZ ;  /* 0x00000080d9d97810 */ /* 0x000fe40007ffe0ff */
[--C-:B----4-:R-:W-:Y:S02]  /*2270*/  PRMT R184, RZ, 0x5410, R176.reuse ;  /* 0x00005410ffb87816 */ /* 0x110fe400000000b0 */
[----:B------:R-:W-:Y:S02]  /*2280*/  PRMT R204, RZ, 0x7610, R176 ;  /* 0x00007610ffcc7816 */ /* 0x000fe400000000b0 */
[--C-:B------:R-:W-:Y:S02]  /*2290*/  PRMT R185, RZ, 0x5410, R177.reuse ;  /* 0x00005410ffb97816 */ /* 0x100fe400000000b1 */
[----:B------:R-:W-:-:S02]  /*22a0*/  PRMT R186, RZ, 0x7610, R177 ;  /* 0x00007610ffba7816 */ /* 0x000fc400000000b1 */
[----:B-----5:R-:W-:Y:S02]  /*22b0*/  FSEL R176, R213, RZ, !P0 ;  /* 0x000000ffd5b07208 */ /* 0x020fe40004000000 */
[--C-:B------:R-:W-:Y:S02]  /*22c0*/  PRMT R187, RZ, 0x5410, R178.reuse ;  /* 0x00005410ffbb7816 */ /* 0x100fe400000000b2 */
[----:B------:R-:W-:Y:S02]  /*22d0*/  PRMT R189, RZ, 0x7610, R178 ;  /* 0x00007610ffbd7816 */ /* 0x000fe400000000b2 */
[--C-:B------:R-:W-:Y:S02]  /*22e0*/  PRMT R177, RZ, 0x5410, R179.reuse ;  /* 0x00005410ffb17816 */ /* 0x100fe400000000b3 */
[----:B------:R-:W-:Y:S01]  /*22f0*/  PRMT R188, RZ, 0x7610, R179 ;  /* 0x00007610ffbc7816 */ /* 0x000fe200000000b3 */
[C---:B------:R-:W-:Y:S02]  /*2300*/  FADD.FTZ R178, -R176.reuse, R184 ;  /* 0x000000b8b0b27221 */ /* 0x040fe40000010100 */
[C---:B------:R-:W-:Y:S01]  /*2310*/  FADD.FTZ R184, -R176.reuse, R204 ;  /* 0x000000ccb0b87221 */ /* 0x040fe20000010100 */
[--C-:B--2---:R-:W-:Y:S01]  /*2320*/  PRMT R206, RZ, 0x5410, R180.reuse ;  /* 0x00005410ffce7816 */ /* 0x104fe200000000b4 */
        /* <DEDUP_REMOVED lines=10> */
[----:B------:R-:W-:Y:S01]  /*23d0*/  PRMT R181, RZ, 0x5410, R182 ;  /* 0x00005410ffb57816 */ /* 0x000fe200000000b6 */
[C---:B------:R-:W-:Y:S02]  /*23e0*/  FMUL.FTZ R187, R10.reuse, R187 ;  /* 0x000000bb0abb7220 */ /* 0x040fe40000410000 */
[----:B------:R-:W-:-:S02]  /*23f0*/  FMUL.FTZ R189, R10, R178 ;  /* 0x000000b20abd7220 */ /* 0x000fc40000410000 */
[----:B---3--:R-:W-:Y:S02]  /*2400*/  FMUL.FTZ R225, R224, R205 ;  /* 0x000000cde0e17220 */ /* 0x008fe40000410000 */
[----:B------:R-:W-:Y:S01]  /*2410*/  FMUL.FTZ R224, R221, R204 ;  /* 0x000000ccdde07220 */ /* 0x000fe20000410000 */
[--C-:B------:R-:W-:Y:S01]  /*2420*/  PRMT R180, RZ, 0x5410, R183.reuse ;  /* 0x00005410ffb47816 */ /* 0x100fe200000000b7 */
[----:B------:R-:W-:Y:S01]  /*2430*/  FMUL.FTZ R221, R218, R188 ;  /* 0x000000bcdadd7220 */ /* 0x000fe20000410000 */
[----:B------:R-:W-:Y:S01]  /*2440*/  PRMT R178, RZ, 0x7610, R183 ;  /* 0x00007610ffb27816 */ /* 0x000fe200000000b7 */
[----:B------:R-:W-:Y:S02]  /*2450*/  FADD.FTZ R104, R104, R181 ;  /* 0x000000b568687221 */ /* 0x000fe40000010000 */
[-C--:B------:R-:W-:Y:S02]  /*2460*/  FFMA.FTZ R64, R187, R181.reuse, R64 ;  /* 0x000000b5bb407223 */ /* 0x080fe40000010040 */
[----:B------:R-:W-:-:S02]  /*2470*/  FMUL.FTZ R218, R208, R181 ;  /* 0x000000b5d0da7220 */ /* 0x000fc40000410000 */
[----:B------:R-:W-:Y:S02]  /*2480*/  FMUL.FTZ R184, R10, R184 ;  /* 0x000000b80ab87220 */ /* 0x000fe40000410000 */
[----:B------:R-:W-:Y:S02]  /*2490*/  FADD.FTZ R181, R216, R226 ;  /* 0x000000e2d8b57221 */ /* 0x000fe40000010000 */
[----:B------:R-:W-:Y:S02]  /*24a0*/  FFMA.FTZ R183, R189, R226, R215 ;  /* 0x000000e2bdb77223 */ /* 0x000fe400000100d7 */
[C---:B------:R-:W-:Y:S02]  /*24b0*/  FMUL.FTZ R208, R10.reuse, R179 ;  /* 0x000000b30ad07220 */ /* 0x040fe40000410000 */
[----:B------:R-:W-:Y:S02]  /*24c0*/  FMUL.FTZ R185, R10, R185 ;  /* 0x000000b90ab97220 */ /* 0x000fe40000410000 */
[----:B------:R-:W-:-:S02]  /*24d0*/  FADD.FTZ R179, R181, R225 ;  /* 0x000000e1b5b37221 */ /* 0x000fc40000010000 */
[----:B------:R-:W-:Y:S02]  /*24e0*/  FFMA.FTZ R183, R184, R225, R183 ;  /* 0x000000e1b8b77223 */ /* 0x000fe400000100b7 */
[----:B------:R-:W-:Y:S02]  /*24f0*/  FMUL.FTZ R186, R10, R186 ;  /* 0x000000ba0aba7220 */ /* 0x000fe40000410000 */
[----:B------:R-:W-:Y:S02]  /*2500*/  FADD.FTZ R179, R179, R224 ;  /* 0x000000e0b3b37221 */ /* 0x000fe40000010000 */
[----:B------:R-:W-:Y:S01]  /*2510*/  FFMA.FTZ R183, R185, R224, R183 ;  /* 0x000000e0b9b77223 */ /* 0x000fe200000100b7 */
[----:B------:R-:W-:Y:S01]  /*2520*/  PRMT R182, RZ, 0x7610, R182 ;  /* 0x00007610ffb67816 */ /* 0x000fe200000000b6 */
        /* <DEDUP_REMOVED lines=29> */
.L_x_4238:
[----:B------:R-:W-:Y:S05]  /*2700*/  BSYNC B0 ;  /* 0x0000000000007941 */ /* 0x000fea0003800000 */
.L_x_4237:
[----:B------:R-:W-:Y:S01]  /*2710*/  BSSY B0, `(.L_x_4239) ;  /* 0x0000063000007945 */ /* 0x000fe20003800000 */
[----:B------:R-:W-:Y:S05]  /*2720*/  @!P5 BRA `(.L_x_4240) ;  /* 0x000006100000d947 */ /* 0x000fea0003800000 */
[C---:B0-----:R-:W-:Y:S01]  /*2730*/  LEA R30, P0, R217.reuse, c[0x0][0x188], 0x4 ;  /* 0x00006200d91e7a11 */ /* 0x041fe200078020ff */
[----:B------:R-:W2:Y:S03]  /*2740*/  LDL R203, [R1+0x20] ;  /* 0x0000200001cb7983 */ /* 0x000ea60000100800 */
[----:B------:R-:W-:Y:S01]  /*2750*/  LEA.HI.X R31, R217, c[0x0][0x18c], RZ, 0x4, P0 ;  /* 0x00006300d91f7a11 */ /* 0x000fe200000f24ff */
[----:B------:R-:W3:Y:S01]  /*2760*/  LDL R201, [R1+0x24] ;  /* 0x0000240001c97983 */ /* 0x000ee20000100800 */
[----:B------:R-:W-:-:S03]  /*2770*/  ISETP.NE.U32.AND P0, PT, RZ, c[0x0][0x218], PT ;  /* 0x00008600ff007a0c */ /* 0x000fc60003f05070 */
[----:B------:R0:W4:Y:S01]  /*2780*/  LDG.E.128 R176, [R30.64] ;  /* 0x000000041eb07981 */ /* 0x000122000c1e1d00 */
[----:B------:R-:W-:-:S03]  /*2790*/  ISETP.NE.AND.EX P0, PT, RZ, c[0x0][0x21c], PT, P0 ;  /* 0x00008700ff007a0c */ /* 0x000fc60003f05300 */
[----:B------:R-:W2:Y:S04]  /*27a0*/  LDL R202, [R1+0x28] ;  /* 0x0000280001ca7983 */ /* 0x000ea80000100800 */
[----:B------:R-:W2:Y:S01]  /*27b0*/  LDL R200, [R1+0x2c] ;  /* 0x00002c0001c87983 */ /* 0x000ea20000100800 */
[----:B0-----:R-:W-:-:S03]  /*27c0*/  HFMA2.MMA R30, -RZ, RZ, 0, 9.5367431640625e-07 ;  /* 0x00000010ff1e7435 */ /* 0x001fc600000001ff */
[----:B------:R-:W2:Y:S07]  /*27d0*/  LDL R249, [R1+0x14] ;  /* 0x0000140001f97983 */ /* 0x000eae0000100800 */
[----:B------:R-:W-:-:S05]  /*27e0*/  IMAD.WIDE.U32 R30, R217, R30, c[0x0][0x208] ;  /* 0x00008200d91e7625 */ /* 0x000fca00078e001e */
[----:B------:R0:W2:Y:S02]  /*27f0*/  LDG.E.128 R180, [R30.64] ;  /* 0x000000041eb47981 */ /* 0x0000a4000c1e1d00 */
[----:B0-----:R-:W-:-:S04]  /*2800*/  @P0 LEA R30, P6, R217, c[0x0][0x218], 0x4 ;  /* 0x00008600d91e0a11 */ /* 0x001fc800078c20ff */
[----:B------:R-:W-:-:S05]  /*2810*/  @P0 LEA.HI.X R31, R217, c[0x0][0x21c], RZ, 0x4, P6 ;  /* 0x00008700d91f0a11 */ /* 0x000fca00030f24ff */
[----:B------:R0:W5:Y:S02]  /*2820*/  @P0 LDG.E.128 R32, [R30.64] ;  /* 0x000000041e200981 */ /* 0x000164000c1e1d00 */
[----:B0-----:R-:W-:-:S04]  /*2830*/  LEA R30, P0, R217, c[0x0][0x190], 0x3 ;  /* 0x00006400d91e7a11 */ /* 0x001fc800078018ff */
[----:B------:R-:W-:Y:S02]  /*2840*/  LEA.HI.X R31, R217, c[0x0][0x194], RZ, 0x3, P0 ;  /* 0x00006500d91f7a11 */ /* 0x000fe400000f1cff */
[----:B------:R-:W-:Y:S01]  /*2850*/  ISETP.NE.AND P0, PT, R248, RZ, PT ;  /* 0x000000fff800720c */ /* 0x000fe20003f05270 */
[----:B------:R-:W3:Y:S03]  /*2860*/  LDL R217, [R1+0x1c] ;  /* 0x00001c0001d97983 */ /* 0x000ee60000100800 */
[----:B-----5:R-:W-:Y:S01]  /*2870*/  FSEL R193, R213, RZ, !P0 ;  /* 0x000000ffd5c17208 */ /* 0x020fe20004000000 */
[----:B------:R-:W3:Y:S04]  /*2880*/  LDL R248, [R1+0x18] ;  /* 0x0000180001f87983 */ /* 0x000ee80000100800 */
[----:B------:R-:W3:Y:S04]  /*2890*/  LDL R213, [R1+0x10] ;  /* 0x0000100001d57983 */ /* 0x000ee80000100800 */
[----:B------:R-:W5:Y:S01]  /*28a0*/  LDG.E.64 R30, [R30.64] ;  /* 0x000000041e1e7981 */ /* 0x000f62000c1e1b00 */
[----:B----4-:R-:W-:-:S02]  /*28b0*/  PRMT R196, RZ, 0x5410, R176 ;  /* 0x00005410ffc47816 */ /* 0x010fc400000000b0 */
[----:B------:R-:W-:Y:S02]  /*28c0*/  PRMT R199, RZ, 0x7610, R176 ;  /* 0x00007610ffc77816 */ /* 0x000fe400000000b0 */
[--C-:B------:R-:W-:Y:S02]  /*28d0*/  PRMT R194, RZ, 0x5410, R177.reuse ;  /* 0x00005410ffc27816 */ /* 0x100fe400000000b1 */
[----:B------:R-:W-:Y:S02]  /*28e0*/  PRMT R197, RZ, 0x7610, R177 ;  /* 0x00007610ffc57816 */ /* 0x000fe400000000b1 */
[--C-:B------:R-:W-:Y:S02]  /*28f0*/  PRMT R192, RZ, 0x5410, R178.reuse ;  /* 0x00005410ffc07816 */ /* 0x100fe400000000b2 */
[----:B------:R-:W-:Y:S02]  /*2900*/  PRMT R195, RZ, 0x7610, R178 ;  /* 0x00007610ffc37816 */ /* 0x000fe400000000b2 */
[----:B------:R-:W-:-:S02]  /*2910*/  PRMT R177, RZ, 0x5410, R179 ;  /* 0x00005410ffb17816 */ /* 0x000fc400000000b3 */
[----:B------:R-:W-:Y:S01]  /*2920*/  PRMT R176, RZ, 0x7610, R179 ;  /* 0x00007610ffb07816 */ /* 0x000fe200000000b3 */
[C---:B------:R-:W-:Y:S02]  /*2930*/  FADD.FTZ R178, -R193.reuse, R196 ;  /* 0x000000c4c1b27221 */ /* 0x040fe40000010100 */
[C---:B------:R-:W-:Y:S02]  /*2940*/  FADD.FTZ R199, -R193.reuse, R199 ;  /* 0x000000c7c1c77221 */ /* 0x040fe40000010100 */
[C---:B------:R-:W-:Y:S02]  /*2950*/  FADD.FTZ R196, -R193.reuse, R194 ;  /* 0x000000c2c1c47221 */ /* 0x040fe40000010100 */
[C---:B------:R-:W-:Y:S02]  /*2960*/  FADD.FTZ R192, -R193.reuse, R192 ;  /* 0x000000c0c1c07221 */ /* 0x040fe40000010100 */
[C---:B------:R-:W-:Y:S01]  /*2970*/  FADD.FTZ R194, -R193.reuse, R197 ;  /* 0x000000c5c1c27221 */ /* 0x040fe20000010100 */
[----:B--2---:R-:W-:Y:S01]  /*2980*/  PRMT R198, RZ, 0x5410, R180 ;  /* 0x00005410ffc67816 */ /* 0x004fe200000000b4 */
[C---:B------:R-:W-:Y:S01]  /*2990*/  FADD.FTZ R179, -R193.reuse, R195 ;  /* 0x000000c3c1b37221 */ /* 0x040fe20000010100 */
[----:B------:R-:W-:Y:S01]  /*29a0*/  PRMT R195, RZ, 0x5410, R181 ;  /* 0x00005410ffc37816 */ /* 0x000fe200000000b5 */
[----:B------:R-:W-:-:S02]  /*29b0*/  FADD.FTZ R177, -R193, R177 ;  /* 0x000000b1c1b17221 */ /* 0x000fc40000010100 */
[----:B------:R-:W-:Y:S01]  /*29c0*/  FADD.FTZ R176, -R193, R176 ;  /* 0x000000b0c1b07221 */ /* 0x000fe20000010100 */
[----:B------:R-:W-:Y:S01]  /*29d0*/  PRMT R193, RZ, 0x7610, R181 ;  /* 0x00007610ffc17816 */ /* 0x000fe200000000b5 */
[C---:B------:R-:W-:Y:S01]  /*29e0*/  FMUL.FTZ R250, R10.reuse, R178 ;  /* 0x000000b20afa7220 */ /* 0x040fe20000410000 */
[----:B------:R-:W-:Y:S01]  /*29f0*/  PRMT R181, RZ, 0x5410, R182 ;  /* 0x00005410ffb57816 */ /* 0x000fe200000000b6 */
[C---:B------:R-:W-:Y:S01]  /*2a00*/  FMUL.FTZ R222, R10.reuse, R199 ;  /* 0x000000c70ade7220 */ /* 0x040fe20000410000 */
[----:B------:R-:W-:Y:S01]  /*2a10*/  PRMT R197, RZ, 0x7610, R180 ;  /* 0x00007610ffc57816 */ /* 0x000fe200000000b4 */
[----:B------:R-:W-:Y:S02]  /*2a20*/  FMUL.FTZ R199, R10, R192 ;  /* 0x000000c00ac77220 */ /* 0x000fe40000410000 */
[-C--:B------:R-:W-:Y:S01]  /*2a30*/  FMUL.FTZ R223, R203, R198.reuse ;  /* 0x000000c6cbdf7220 */ /* 0x080fe20000410000 */
[--C-:B------:R-:W-:Y:S01]  /*2a40*/  PRMT R180, RZ, 0x5410, R183.reuse ;  /* 0x00005410ffb47816 */ /* 0x100fe200000000b7 */
[----:B------:R-:W-:Y:S01]  /*2a50*/  FADD.FTZ R72, R72, R198 ;  /* 0x000000c648487221 */ /* 0x000fe20000010000 */
[----:B------:R-:W-:Y:S01]  /*2a60*/  PRMT R178, RZ, 0x7610, R183 ;  /* 0x00007610ffb27816 */ /* 0x000fe200000000b7 */
[----:B------:R-:W-:-:S02]  /*2a70*/  FFMA.FTZ R168, R250, R198, R168 ;  /* 0x000000c6faa87223 */ /* 0x000fc400000100a8 */
[----:B------:R-:W-:Y:S02]  /*2a80*/  FADD.FTZ R172, R172, R181 ;  /* 0x000000b5acac7221 */ /* 0x000fe40000010000 */
[----:B------:R-:W-:Y:S02]  /*2a90*/  FFMA.FTZ R108, R199, R181, R108 ;  /* 0x000000b5c76c7223 */ /* 0x000fe4000001006c */
[----:B---3--:R-:W-:Y:S02]  /*2aa0*/  FMUL.FTZ R219, R201, R197 ;  /* 0x000000c5c9db7220 */ /* 0x008fe40000410000 */
[----:B------:R-:W-:Y:S02]  /*2ab0*/  FFMA.FTZ R183, R250, R223, R215 ;  /* 0x000000dffab77223 */ /* 0x000fe400000100d7 */
[----:B------:R-:W-:Y:S02]  /*2ac0*/  FADD.FTZ R73, R73, R197 ;  /* 0x000000c549497221 */ /* 0x000fe40000010000 */
[----:B------:R-:W-:-:S02]  /*2ad0*/  FFMA.FTZ R169, R222, R197, R169 ;  /* 0x000000c5dea97223 */ /* 0x000fc400000100a9 */
[C---:B------:R-:W-:Y:S02]  /*2ae0*/  FMUL.FTZ R197, R10.reuse, R179 ;  /* 0x000000b30ac57220 */ /* 0x040fe40000410000 */
[----:B------:R-:W-:Y:S02]  /*2af0*/  FMUL.FTZ R203, R10, R196 ;  /* 0x000000c40acb7220 */ /* 0x000fe40000410000 */
[----:B------:R-:W-:Y:S02]  /*2b00*/  FMUL.FTZ R202, R202, R195 ;  /* 0x000000c3caca7220 */ /* 0x000fe40000410000 */
[----:B------:R-:W-:Y:S02]  /*2b10*/  FFMA.FTZ R183, R222, R219, R183 ;  /* 0x000000dbdeb77223 */ /* 0x000fe400000100b7 */
[----:B------:R-:W-:Y:S02]  /*2b20*/  FMUL.FTZ R198, R213, R181 ;  /* 0x000000b5d5c67220 */ /* 0x000fe40000410000 */
[----:B------:R-:W-:-:S04]  /*2b30*/  FADD.FTZ R181, R216, R223 ;  /* 0x000000dfd8b57221 */ /* 0x000fc80000010000 */
[----:B------:R-:W-:Y:S01]  /*2b40*/  FADD.FTZ R179, R181, R219 ;  /* 0x000000dbb5b37221 */ /* 0x000fe20000010000 */
[----:B------:R0:W-:Y:S01]  /*2b50*/  STL [R1+0x4], R250 ;  /* 0x000004fa01007387 */ /* 0x0001e20000100800 */
        /* <DEDUP_REMOVED lines=30> */
.L_x_4240:
[----:B0-----:R-:W-:Y:S05]  /*2d40*/  BSYNC B0 ;  /* 0x0000000000007941 */ /* 0x001fea0003800000 */
.L_x_4239:
[----:B------:R-:W2:Y:S01]  /*2d50*/  LDL R176, [R1+0x8] ;  /* 0x0000080001b07983 */ /* 0x000ea20000100800 */
[----:B------:R-:W-:-:S02]  /*2d60*/  SHF.R.U32.HI R183, RZ, 0x5, R247 ;  /* 0x00000005ffb77819 */ /* 0x000fc400000116f7 */
[----:B------:R-:W-:Y:S02]  /*2d70*/  LOP3.LUT P0, RZ, R247, 0x1f, RZ, 0xc0, !PT ;  /* 0x0000001ff7ff7812 */ /* 0x000fe4000780c0ff */
[----:B------:R-:W-:Y:S02]  /*2d80*/  LOP3.LUT R180, R183, 0x7fffffc, RZ, 0xc0, !PT ;  /* 0x07fffffcb7b47812 */ /* 0x000fe400078ec0ff */
[----:B--2---:R-:W-:-:S13]  /*2d90*/  LOP3.LUT P6, RZ, R176, 0xff, RZ, 0xc0, !PT ;  /* 0x000000ffb0ff7812 */ /* 0x004fda00078cc0ff */
[----:B------:R-:W-:Y:S01]  /*2da0*/  @!P6 IADD3 R180, R180, 0x4, RZ ;  /* 0x00000004b4b4e810 */ /* 0x000fe20007ffe0ff */
[----:B------:R-:W-:Y:S05]  /*2db0*/  BRA.DIV ~URZ, `(.L_x_4241) ;  /* 0x000039e27f007947 */ /* 0x000fea000b800000 */
[----:B------:R0:W1:Y:S02]  /*2dc0*/  SHFL.DOWN PT, R179, R216, 0x10, 0x1f ;  /* 0x0a001f00d8b37f89 */ /* 0x00006400000e0000 */
.L_x_4262:
        /* <DEDUP_REMOVED lines=18> */
.L_x_4263:
[----:B---3--:R-:W-:Y:S01]  /*2ef0*/  @!P0 LOP3.LUT R178, R183, 0x3, RZ, 0xc0, !PT ;  /* 0x00000003b7b28812 */ /* 0x008fe200078ec0ff */
[----:B------:R-:W-:Y:S01]  /*2f00*/  FADD.FTZ R176, R182, R179 ;  /* 0x000000b3b6b07221 */ /* 0x000fe20000010000 */
[----:B------:R-:W-:Y:S01]  /*2f10*/  WARPSYNC 0xffffffff ;  /* 0xffffffff00007948 */ /* 0x000fe20003800000 */
[----:B-1----:R-:W-:Y:S01]  /*2f20*/  FADD.FTZ R177, R177, R181 ;  /* 0x000000b5b1b17221 */ /* 0x002fe20000010000 */
[----:B------:R-:W-:Y:S01]  /*2f30*/  @!P0 IADD3 R178, R180, R178, RZ ;  /* 0x000000b2b4b28210 */ /* 0x000fe20007ffe0ff */
[----:B------:R-:W-:Y:S04]  /*2f40*/  BSSY B0, `(.L_x_4243) ;  /* 0x00000af000007945 */ /* 0x000fe80003800000 */
[----:B------:R-:W-:Y:S04]  /*2f50*/  @!P0 STS.64 [R178.X8+0x5000], R176 ;  /* 0x005000b0b2008388 */ /* 0x000fe80000008a00 */
        /* <DEDUP_REMOVED lines=12> */
[----:B------:R-:W-:Y:S01]  /*3020*/  FMUL.FTZ R183, R177, c[0x0][0x1e0] ;  /* 0x00007800b1b77a20 */ /* 0x000fe20000410000 */
[----:B------:R-:W-:Y:S05]  /*3030*/  @!P1 BRA `(.L_x_4244) ;  /* 0x000009f000009947 */ /* 0x000fea0003800000 */
[----:B-----5:R-:W2:Y:S01]  /*3040*/  LDL R213, [R1] ;  /* 0x0000000001d57983 */ /* 0x020ea20000100800 */
[----:B------:R-:W1:Y:S01]  /*3050*/  LDC.U8 R215, c[0x0][0x1f0] ;  /* 0x00007c00ffd77b82 */ /* 0x000e620000000000 */
[----:B------:R-:W-:-:S04]  /*3060*/  ISETP.NE.U32.AND P0, PT, RZ, c[0x0][0x218], PT ;  /* 0x00008600ff007a0c */ /* 0x000fc80003f05070 */
[----:B------:R-:W-:Y:S02]  /*3070*/  ISETP.NE.AND.EX P0, PT, RZ, c[0x0][0x21c], PT, P0 ;  /* 0x00008700ff007a0c */ /* 0x000fe40003f05300 */
[----:B-1----:R-:W-:-:S04]  /*3080*/  ISETP.NE.AND P6, PT, R215, RZ, PT ;  /* 0x000000ffd700720c */ /* 0x002fc80003fc5270 */
[----:B------:R-:W-:Y:S02]  /*3090*/  FSEL R176, R182, RZ, !P6 ;  /* 0x000000ffb6b07208 */ /* 0x000fe40007000000 */
[----:B------:R-:W-:-:S03]  /*30a0*/  ISETP.NE.U32.AND P6, PT, RZ, c[0x0][0x258], PT ;  /* 0x00009600ff007a0c */ /* 0x000fc60003fc5070 */
[----:B------:R-:W-:Y:S01]  /*30b0*/  FFMA.FTZ R177, R3, R183, R176 ;  /* 0x000000b703b17223 */ /* 0x000fe200000100b0 */
[----:B------:R-:W-:-:S03]  /*30c0*/  ISETP.NE.AND.EX P6, PT, RZ, c[0x0][0x25c], PT, P6 ;  /* 0x00009700ff007a0c */ /* 0x000fc60003fc5360 */
[----:B------:R-:W-:-:S04]  /*30d0*/  FADD.FTZ R177, R5, -R177 ;  /* 0x800000b105b17221 */ /* 0x000fc80000010000 */
[----:B------:R-:W-:Y:S01]  /*30e0*/  FMUL.FTZ R180, R10, R177 ;  /* 0x000000b10ab47220 */ /* 0x000fe20000410000 */
[----:B------:R-:W-:Y:S01]  /*30f0*/  @P0 PRMT R177, RZ, 0x5410, R152 ;  /* 0x00005410ffb10816 */ /* 0x000fe20000000098 */
[----:B------:R-:W-:-:S04]  /*3100*/  FFMA.FTZ R178, R4, R183, R176 ;  /* 0x000000b704b27223 */ /* 0x000fc800000100b0 */
[----:B------:R-:W-:-:S05]  /*3110*/  @P0 FADD.FTZ R180, R180, R177 ;  /* 0x000000b1b4b40221 */ /* 0x000fca0000010000 */
[----:B------:R-:W-:-:S04]  /*3120*/  @P6 F2FP.BF16.PACK_AB R177, RZ, R180 ;  /* 0x000000b4ffb1623e */ /* 0x000fc800000010ff */
[----:B------:R-:W-:Y:S02]  /*3130*/  @P6 PRMT R68, R177, 0x7610, R68 ;  /* 0x00007610b1446816 */ /* 0x000fe40000000044 */
[----:B------:R-:W-:Y:S01]  /*3140*/  @P0 PRMT R177, RZ, 0x7610, R152 ;  /* 0x00007610ffb10816 */ /* 0x000fe20000000098 */
[----:B------:R-:W-:Y:S01]  /*3150*/  HFMA2.MMA R179, -RZ, RZ, 0, 9.5367431640625e-07 ;  /* 0x00000010ffb37435 */ /* 0x000fe200000001ff */
[----:B--2---:R-:W-:-:S04]  /*3160*/  FADD.FTZ R178, R213, -R178 ;  /* 0x800000b2d5b27221 */ /* 0x004fc80000010000 */
[----:B------:R-:W-:-:S04]  /*3170*/  FMUL.FTZ R217, R10, R178 ;  /* 0x000000b20ad97220 */ /* 0x000fc80000410000 */
[----:B------:R-:W-:Y:S02]  /*3180*/  @P0 FADD.FTZ R217, R217, R177 ;  /* 0x000000b1d9d90221 */ /* 0x000fe40000010000 */
[-CC-:B------:R-:W-:Y:S02]  /*3190*/  FFMA.FTZ R177, R7, R183.reuse, R176.reuse ;  /* 0x000000b707b17223 */ /* 0x180fe400000100b0 */
[----:B------:R-:W-:Y:S02]  /*31a0*/  FFMA.FTZ R178, R6, R183, R176 ;  /* 0x000000b706b27223 */ /* 0x000fe400000100b0 */
[----:B------:R-:W-:Y:S02]  /*31b0*/  FADD.FTZ R177, R251, -R177 ;  /* 0x800000b1fbb17221 */ /* 0x000fe40000010000 */
[----:B------:R-:W-:Y:S02]  /*31c0*/  FADD.FTZ R178, R252, -R178 ;  /* 0x800000b2fcb27221 */ /* 0x000fe40000010000 */
[C---:B------:R-:W-:Y:S01]  /*31d0*/  FMUL.FTZ R247, R10.reuse, R177 ;  /* 0x000000b10af77220 */ /* 0x040fe20000410000 */
[----:B------:R-:W-:Y:S01]  /*31e0*/  @P0 PRMT R177, RZ, 0x5410, R153 ;  /* 0x00005410ffb10816 */ /* 0x000fe20000000099 */
[----:B------:R-:W-:-:S04]  /*31f0*/  FMUL.FTZ R249, R10, R178 ;  /* 0x000000b20af97220 */ /* 0x000fc80000410000 */
[----:B------:R-:W-:Y:S01]  /*3200*/  @P0 FADD.FTZ R249, R249, R177 ;  /* 0x000000b1f9f90221 */ /* 0x000fe20000010000 */
[----:B------:R-:W-:Y:S01]  /*3210*/  @P0 PRMT R177, RZ, 0x7610, R153 ;  /* 0x00007610ffb10816 */ /* 0x000fe20000000099 */
[----:B------:R-:W-:-:S04]  /*3220*/  FFMA.FTZ R178, R8, R183, R176 ;  /* 0x000000b708b27223 */ /* 0x000fc800000100b0 */
[----:B------:R-:W-:Y:S02]  /*3230*/  @P0 FADD.FTZ R247, R247, R177 ;  /* 0x000000b1f7f70221 */ /* 0x000fe40000010000 */
        /* <DEDUP_REMOVED lines=8> */
[----:B------:R-:W-:Y:S02]  /*32c0*/  @P0 FADD.FTZ R215, R215, R177 ;  /* 0x000000b1d7d70221 */ /* 0x000fe40000010000 */
[-CC-:B------:R-:W-:Y:S02]  /*32d0*/  FFMA.FTZ R177, R244, R183.reuse, R176.reuse ;  /* 0x000000b7f4b17223 */ /* 0x180fe400000100b0 */
[----:B------:R-:W-:Y:S02]  /*32e0*/  FFMA.FTZ R176, R242, R183, R176 ;  /* 0x000000b7f2b07223 */ /* 0x000fe400000100b0 */
[----:B------:R-:W-:Y:S02]  /*32f0*/  FADD.FTZ R177, R243, -R177 ;  /* 0x800000b1f3b17221 */ /* 0x000fe40000010000 */
[----:B------:R-:W-:Y:S02]  /*3300*/  FADD.FTZ R176, R241, -R176 ;  /* 0x800000b0f1b07221 */ /* 0x000fe40000010000 */
[----:B0-----:R-:W-:-:S02]  /*3310*/  FMUL.FTZ R216, R10, R177 ;  /* 0x000000b10ad87220 */ /* 0x001fc40000410000 */
[----:B------:R-:W-:Y:S01]  /*3320*/  FMUL.FTZ R213, R10, R176 ;  /* 0x000000b00ad57220 */ /* 0x000fe20000410000 */
[----:B------:R-:W-:-:S05]  /*3330*/  @P0 PRMT R176, RZ, 0x5410, R155 ;  /* 0x00005410ffb00816 */ /* 0x000fca000000009b */
[----:B------:R-:W-:Y:S01]  /*3340*/  @P0 FADD.FTZ R216, R216, R176 ;  /* 0x000000b0d8d80221 */ /* 0x000fe20000010000 */
[----:B------:R-:W-:-:S05]  /*3350*/  @P0 PRMT R176, RZ, 0x7610, R155 ;  /* 0x00007610ffb00816 */ /* 0x000fca000000009b */
[----:B------:R-:W-:Y:S01]  /*3360*/  @P0 FADD.FTZ R213, R213, R176 ;  /* 0x000000b0d5d50221 */ /* 0x000fe20000010000 */
[----:B------:R-:W-:-:S04]  /*3370*/  MOV R176, R26 ;  /* 0x0000001a00b07202 */ /* 0x000fc80000000f00 */
[----:B------:R-:W-:Y:S01]  /*3380*/  LOP3.LUT P0, RZ, R176, 0xff, RZ, 0xc0, !PT ;  /* 0x000000ffb0ff7812 */ /* 0x000fe2000780c0ff */
[----:B------:R-:W-:-:S06]  /*3390*/  IMAD.WIDE.U32 R176, R2, R179, c[0x0][0x170] ;  /* 0x00005c0002b07625 */ /* 0x000fcc00078e00b3 */
[----:B------:R-:W2:Y:S01]  /*33a0*/  LDG.E.128 R176, [R176.64] ;  /* 0x00000004b0b07981 */ /* 0x000ea2000c1e1d00 */
[----:B------:R-:W-:-:S04]  /*33b0*/  FMUL.FTZ R180, R180, R11 ;  /* 0x0000000bb4b47220 */ /* 0x000fc80000410000 */
[----:B------:R-:W-:Y:S01]  /*33c0*/  FMUL.FTZ R250, R180, c[0x0][0x1e8] ;  /* 0x00007a00b4fa7a20 */ /* 0x000fe20000410000 */
[----:B------:R-:W-:Y:S02]  /*33d0*/  MOV R180, RZ ;  /* 0x000000ff00b47202 */ /* 0x000fe40000000f00 */
[----:B--2---:R-:W-:-:S05]  /*33e0*/  @P0 PRMT R181, RZ, 0x5410, R176 ;  /* 0x00005410ffb50816 */ /* 0x004fca00000000b0 */
[----:B------:R-:W-:-:S04]  /*33f0*/  @P0 FMUL.FTZ R180, R250, R181 ;  /* 0x000000b5fab40220 */ /* 0x000fc80000410000 */
[----:B------:R-:W-:Y:S01]  /*3400*/  FADD.FTZ R112, R112, R180 ;  /* 0x000000b470707221 */ /* 0x000fe20000010000 */
[----:B------:R-:W-:-:S04]  /*3410*/  @P6 F2FP.BF16.PACK_AB R180, RZ, R217 ;  /* 0x000000d9ffb4623e */ /* 0x000fc800000010ff */
[----:B------:R-:W-:Y:S02]  /*3420*/  @P6 PRMT R68, R68, 0x5410, R180 ;  /* 0x0000541044446816 */ /* 0x000fe400000000b4 */
        /* <DEDUP_REMOVED lines=12> */
[----:B------:R-:W2:Y:S01]  /*34f0*/  LDL R180, [R1+0x120] ;  /* 0x0001200001b47983 */ /* 0x000ea20000100800 */
[----:B------:R-:W-:Y:S01]  /*3500*/  HFMA2.MMA R181, -RZ, RZ, 0, 9.5367431640625e-07 ;  /* 0x00000010ffb57435 */ /* 0x000fe200000001ff */
[----:B--2---:R-:W-:-:S09]  /*3510*/  FMUL.FTZ R250, R180, R250 ;  /* 0x000000fab4fa7220 */ /* 0x004fd20000410000 */
[----:B------:R-:W-:-:S05]  /*3520*/  @P6 IMAD.WIDE.U32 R180, R2, R181, c[0x0][0x258] ;  /* 0x0000960002b46625 */ /* 0x000fca00078e00b5 */
[----:B------:R0:W-:Y:S02]  /*3530*/  @P6 STG.E.128 [R180.64], R68 ;  /* 0x00000044b4006986 */ /* 0x0001e4000c101d04 */
[----:B0-----:R-:W-:Y:S02]  /*3540*/  FSEL R180, R250, RZ, P0 ;  /* 0x000000fffab47208 */ /* 0x001fe40000000000 */
[----:B------:R-:W2:Y:S01]  /*3550*/  LDL R250, [R1+0x124] ;  /* 0x0001240001fa7983 */ /* 0x000ea20000100800 */
[C---:B------:R-:W-:Y:S01]  /*3560*/  LOP3.LUT P6, RZ, R26.reuse, 0xff00, RZ, 0xc0, !PT ;  /* 0x0000ff001aff7812 */ /* 0x040fe200078cc0ff */
[----:B------:R-:W-:Y:S01]  /*3570*/  FMUL.FTZ R181, R217, R11 ;  /* 0x0000000bd9b57220 */ /* 0x000fe20000410000 */
[----:B------:R-:W-:-:S03]  /*3580*/  LOP3.LUT P0, RZ, R26, 0xff0000, RZ, 0xc0, !PT ;  /* 0x00ff00001aff7812 */ /* 0x000fc6000780c0ff */
[----:B------:R-:W-:Y:S01]  /*3590*/  FMUL.FTZ R217, R181, c[0x0][0x1e8] ;  /* 0x00007a00b5d97a20 */ /* 0x000fe20000410000 */
[----:B------:R-:W-:-:S07]  /*35a0*/  MOV R181, RZ ;  /* 0x000000ff00b57202 */ /* 0x000fce0000000f00 */
[----:B------:R-:W-:-:S05]  /*35b0*/  @P6 PRMT R176, RZ, 0x7610, R176 ;  /* 0x00007610ffb06816 */ /* 0x000fca00000000b0 */
[----:B------:R-:W-:Y:S02]  /*35c0*/  @P6 FMUL.FTZ R181, R217, R176 ;  /* 0x000000b0d9b56220 */ /* 0x000fe40000410000 */
[----:B------:R-:W-:Y:S02]  /*35d0*/  FMUL.FTZ R176, R249, R11 ;  /* 0x0000000bf9b07220 */ /* 0x000fe40000410000 */
[----:B------:R-:W-:Y:S02]  /*35e0*/  FADD.FTZ R113, R113, R181 ;  /* 0x000000b571717221 */ /* 0x000fe40000010000 */
[----:B------:R-:W-:Y:S01]  /*35f0*/  FMUL.FTZ R249, R176, c[0x0][0x1e8] ;  /* 0x00007a00b0f97a20 */ /* 0x000fe20000410000 */
[----:B------:R-:W-:Y:S01]  /*3600*/  @P0 PRMT R181, RZ, 0x5410, R177 ;  /* 0x00005410ffb50816 */ /* 0x000fe200000000b1 */
[----:B--2---:R-:W-:Y:S01]  /*3610*/  FMUL.FTZ R176, R250, R217 ;  /* 0x000000d9fab07220 */ /* 0x004fe20000410000 */
[----:B------:R-:W-:-:S06]  /*3620*/  HFMA2.MMA R217, -RZ, RZ, 0, 0 ;  /* 0x00000000ffd97435 */ /* 0x000fcc00000001ff */
[----:B------:R-:W-:Y:S02]  /*3630*/  @P0 FMUL.FTZ R217, R249, R181 ;  /* 0x000000b5f9d90220 */ /* 0x000fe40000410000 */
[----:B------:R-:W-:Y:S02]  /*3640*/  FMUL.FTZ R181, R247, R11 ;  /* 0x0000000bf7b57220 */ /* 0x000fe40000410000 */
[----:B------:R-:W2:Y:S01]  /*3650*/  LDL R247, [R1+0x128] ;  /* 0x0001280001f77983 */ /* 0x000ea20000100800 */
[----:B------:R-:W-:Y:S02]  /*3660*/  FSEL R176, R176, RZ, P6 ;  /* 0x000000ffb0b07208 */ /* 0x000fe40003000000 */
[----:B------:R-:W-:Y:S01]  /*3670*/  LOP3.LUT P6, RZ, R26, 0xff000000, RZ, 0xc0, !PT ;  /* 0xff0000001aff7812 */ /* 0x000fe200078cc0ff */
[----:B------:R-:W-:-:S12]  /*3680*/  FMUL.FTZ R250, R181, c[0x0][0x1e8] ;  /* 0x00007a00b5fa7a20 */ /* 0x000fd80000410000 */
[----:B------:R-:W-:Y:S01]  /*3690*/  @P6 PRMT R177, RZ, 0x7610, R177 ;  /* 0x00007610ffb16816 */ /* 0x000fe200000000b1 */
[----:B--2---:R-:W-:Y:S01]  /*36a0*/  FMUL.FTZ R181, R247, R249 ;  /* 0x000000f9f7b57220 */ /* 0x004fe20000410000 */
[----:B------:R-:W-:-:S03]  /*36b0*/  MOV R247, RZ ;  /* 0x000000ff00f77202 */ /* 0x000fc60000000f00 */
[----:B------:R-:W-:Y:S01]  /*36c0*/  @P6 FMUL.FTZ R247, R250, R177 ;  /* 0x000000b1faf76220 */ /* 0x000fe20000410000 */
[----:B------:R-:W-:Y:S01]  /*36d0*/  FSEL R177, R181, RZ, P0 ;  /* 0x000000ffb5b17208 */ /* 0x000fe20000000000 */
[----:B------:R-:W-:Y:S02]  /*36e0*/  FMUL.FTZ R181, R248, R11 ;  /* 0x0000000bf8b57220 */ /* 0x000fe40000410000 */
[----:B------:R-:W2:Y:S01]  /*36f0*/  LDL R248, [R1+0x12c] ;  /* 0x00012c0001f87983 */ /* 0x000ea20000100800 */
[----:B------:R-:W-:Y:S02]  /*3700*/  LOP3.LUT P0, RZ, R27, 0xff, RZ, 0xc0, !PT ;  /* 0x000000ff1bff7812 */ /* 0x000fe4000780c0ff */
[----:B------:R-:W-:Y:S01]  /*3710*/  F2FP.BF16.PACK_AB R176, R176, R180 ;  /* 0x000000b4b0b0723e */ /* 0x000fe200000010ff */
[----:B------:R-:W-:-:S10]  /*3720*/  FMUL.FTZ R249, R181, c[0x0][0x1e8] ;  /* 0x00007a00b5f97a20 */ /* 0x000fd40000410000 */
        /* <DEDUP_REMOVED lines=12> */
[----:B------:R-:W-:Y:S02]  /*37f0*/  @P6 FMUL.FTZ R215, R250, R178 ;  /* 0x000000b2fad76220 */ /* 0x000fe40000410000 */
[----:B------:R-:W-:Y:S02]  /*3800*/  FMUL.FTZ R178, R216, R11 ;  /* 0x0000000bd8b27220 */ /* 0x000fe40000410000 */
[----:B------:R-:W2:Y:S01]  /*3810*/  LDL R216, [R1+0x114] ;  /* 0x0001140001d87983 */ /* 0x000ea20000100800 */
[----:B------:R-:W-:Y:S02]  /*3820*/  FSEL R181, R181, RZ, P0 ;  /* 0x000000ffb5b57208 */ /* 0x000fe40000000000 */
[----:B------:R-:W-:Y:S01]  /*3830*/  LOP3.LUT P0, RZ, R27, 0xff0000, RZ, 0xc0, !PT ;  /* 0x00ff00001bff7812 */ /* 0x000fe2000780c0ff */
[----:B------:R-:W-:Y:S01]  /*3840*/  FMUL.FTZ R249, R178, c[0x0][0x1e8] ;  /* 0x00007a00b2f97a20 */ /* 0x000fe20000410000 */
[----:B------:R-:W-:-:S11]  /*3850*/  F2FP.BF16.PACK_AB R177, R180, R177 ;  /* 0x000000b1b4b1723e */ /* 0x000fd600000010ff */
[----:B------:R-:W-:Y:S01]  /*3860*/  @P0 PRMT R180, RZ, 0x5410, R179 ;  /* 0x00005410ffb40816 */ /* 0x000fe200000000b3 */
[----:B--2---:R-:W-:Y:S01]  /*3870*/  FMUL.FTZ R178, R216, R250 ;  /* 0x000000fad8b27220 */ /* 0x004fe20000410000 */
[----:B------:R-:W-:Y:S01]  /*3880*/  HFMA2.MMA R216, -RZ, RZ, 0, 0 ;  /* 0x00000000ffd87435 */ /* 0x000fe200000001ff */
[----:B------:R-:W2:Y:S03]  /*3890*/  LDL R250, [R1+0x11c] ;  /* 0x00011c0001fa7983 */ /* 0x000ea60000100800 */
[----:B------:R-:W-:Y:S02]  /*38a0*/  FSEL R178, R178, RZ, P6 ;  /* 0x000000ffb2b27208 */ /* 0x000fe40003000000 */
[----:B------:R-:W-:Y:S01]  /*38b0*/  LOP3.LUT P6, RZ, R27, 0xff000000, RZ, 0xc0, !PT ;  /* 0xff0000001bff7812 */ /* 0x000fe200078cc0ff */
[----:B------:R-:W-:Y:S02]  /*38c0*/  @P0 FMUL.FTZ R216, R249, R180 ;  /* 0x000000b4f9d80220 */ /* 0x000fe40000410000 */
[----:B------:R-:W-:Y:S01]  /*38d0*/  FMUL.FTZ R180, R213, R11 ;  /* 0x0000000bd5b47220 */ /* 0x000fe20000410000 */
[----:B------:R-:W-:-:S03]  /*38e0*/  MOV R213, RZ ;  /* 0x000000ff00d57202 */ /* 0x000fc60000000f00 */
[----:B------:R-:W-:-:S06]  /*38f0*/  FMUL.FTZ R180, R180, c[0x0][0x1e8] ;  /* 0x00007a00b4b47a20 */ /* 0x000fcc0000410000 */
[----:B------:R-:W-:-:S05]  /*3900*/  @P6 PRMT R179, RZ, 0x7610, R179 ;  /* 0x00007610ffb36816 */ /* 0x000fca00000000b3 */
[----:B------:R-:W-:Y:S02]  /*3910*/  @P6 FMUL.FTZ R213, R180, R179 ;  /* 0x000000b3b4d56220 */ /* 0x000fe40000410000 */
[----:B------:R-:W3:Y:S01]  /*3920*/  LDL R179, [R1+0x118] ;  /* 0x0001180001b37983 */ /* 0x000ee20000100800 */
[----:B------:R-:W-:Y:S01]  /*3930*/  F2FP.BF16.PACK_AB R178, R178, R181 ;  /* 0x000000b5b2b2723e */ /* 0x000fe200000010ff */
[----:B------:R-:W-:Y:S02]  /*3940*/  FADD.FTZ R114, R114, R217 ;  /* 0x000000d972727221 */ /* 0x000fe40000010000 */
[----:B------:R-:W-:Y:S02]  /*3950*/  FADD.FTZ R115, R115, R247 ;  /* 0x000000f773737221 */ /* 0x000fe40000010000 */
[----:B------:R-:W-:Y:S02]  /*3960*/  FADD.FTZ R116, R116, R248 ;  /* 0x000000f874747221 */ /* 0x000fe40000010000 */
[----:B------:R-:W-:-:S02]  /*3970*/  FADD.FTZ R117, R117, R215 ;  /* 0x000000d775757221 */ /* 0x000fc40000010000 */
[----:B------:R-:W-:Y:S02]  /*3980*/  FADD.FTZ R118, R118, R216 ;  /* 0x000000d876767221 */ /* 0x000fe40000010000 */
[----:B------:R-:W-:Y:S02]  /*3990*/  FADD.FTZ R119, R119, R213 ;  /* 0x000000d577777221 */ /* 0x000fe40000010000 */
[----:B--2---:R-:W-:Y:S01]  /*39a0*/  FMUL.FTZ R180, R250, R180 ;  /* 0x000000b4fab47220 */ /* 0x004fe20000410000 */
[----:B------:R-:W-:-:S04]  /*39b0*/  HFMA2.MMA R250, -RZ, RZ, 0, 9.5367431640625e-07 ;  /* 0x00000010fffa7435 */ /* 0x000fc800000001ff */
[----:B------:R-:W-:Y:S01]  /*39c0*/  FSEL R180, R180, RZ, P6 ;  /* 0x000000ffb4b47208 */ /* 0x000fe20003000000 */
[----:B---3--:R-:W-:-:S05]  /*39d0*/  FMUL.FTZ R179, R179, R249 ;  /* 0x000000f9b3b37220 */ /* 0x008fca0000410000 */
[----:B------:R-:W-:-:S04]  /*39e0*/  FSEL R179, R179, RZ, P0 ;  /* 0x000000ffb3b37208 */ /* 0x000fc80000000000 */
[----:B------:R-:W-:Y:S01]  /*39f0*/  F2FP.BF16.PACK_AB R179, R180, R179 ;  /* 0x000000b3b4b3723e */ /* 0x000fe200000010ff */
[----:B------:R-:W-:-:S05]  /*3a00*/  IMAD.WIDE.U32 R180, R2, R250, c[0x0][0x248] ;  /* 0x0000920002b47625 */ /* 0x000fca00078e00fa */
[----:B------:R0:W-:Y:S01]  /*3a10*/  STG.E.128 [R180.64], R176 ;  /* 0x000000b0b4007986 */ /* 0x0001e2000c101d04 */
[----:B------:R-:W-:-:S03]  /*3a20*/  IADD3 R2, R2, 0x80, RZ ;  /* 0x0000008002027810 */ /* 0x000fc60007ffe0ff */
.L_x_4244:
[----:B------:R-:W-:Y:S05]  /*3a30*/  BSYNC B0 ;  /* 0x0000000000007941 */ /* 0x000fea0003800000 */
.L_x_4243:
[----:B------:R-:W-:Y:S01]  /*3a40*/  BSSY B0, `(.L_x_4245) ;  /* 0x00000a0000007945 */ /* 0x000fe20003800000 */
[----:B------:R-:W-:Y:S05]  /*3a50*/  @!P2 BRA `(.L_x_4246) ;  /* 0x000009e00000a947 */ /* 0x000fea0003800000 */
[----:B0-----:R-:W0:Y:S01]  /*3a60*/  LDC.U8 R176, c[0x0][0x1f0] ;  /* 0x00007c00ffb07b82 */ /* 0x001e220000000000 */
[----:B------:R-:W-:-:S04]  /*3a70*/  ISETP.NE.U32.AND P0, PT, RZ, c[0x0][0x218], PT ;  /* 0x00008600ff007a0c */ /* 0x000fc80003f05070 */
[----:B------:R-:W-:Y:S02]  /*3a80*/  ISETP.NE.AND.EX P0, PT, RZ, c[0x0][0x21c], PT, P0 ;  /* 0x00008700ff007a0c */ /* 0x000fe40003f05300 */
[----:B0-----:R-:W-:-:S04]  /*3a90*/  ISETP.NE.AND P6, PT, R176, RZ, PT ;  /* 0x000000ffb000720c */ /* 0x001fc80003fc5270 */
[----:B------:R-:W-:Y:S02]  /*3aa0*/  FSEL R176, R182, RZ, !P6 ;  /* 0x000000ffb6b07208 */ /* 0x000fe40007000000 */
[----:B------:R-:W-:-:S03]  /*3ab0*/  ISETP.NE.U32.AND P6, PT, RZ, c[0x0][0x258], PT ;  /* 0x00009600ff007a0c */ /* 0x000fc60003fc5070 */
[-CC-:B------:R-:W-:Y:S01]  /*3ac0*/  FFMA.FTZ R177, R191, R183.reuse, R176.reuse ;  /* 0x000000b7bfb17223 */ /* 0x180fe200000100b0 */
[----:B------:R-:W-:Y:S01]  /*3ad0*/  ISETP.NE.AND.EX P6, PT, RZ, c[0x0][0x25c], PT, P6 ;  /* 0x00009700ff007a0c */ /* 0x000fe20003fc5360 */
[----:B------:R-:W-:Y:S02]  /*3ae0*/  FFMA.FTZ R178, R13, R183, R176 ;  /* 0x000000b70db27223 */ /* 0x000fe400000100b0 */
[----:B------:R-:W-:Y:S02]  /*3af0*/  FADD.FTZ R177, R240, -R177 ;  /* 0x800000b1f0b17221 */ /* 0x000fe40000010000 */
[----:B------:R-:W-:Y:S02]  /*3b00*/  FADD.FTZ R178, R238, -R178 ;  /* 0x800000b2eeb27221 */ /* 0x000fe40000010000 */
[C---:B-----5:R-:W-:Y:S01]  /*3b10*/  FMUL.FTZ R217, R10.reuse, R177 ;  /* 0x000000b10ad97220 */ /* 0x060fe20000410000 */
[----:B------:R-:W-:Y:S01]  /*3b20*/  @P0 PRMT R177, RZ, 0x5410, R156 ;  /* 0x00005410ffb10816 */ /* 0x000fe2000000009c */
[----:B------:R-:W-:Y:S01]  /*3b30*/  FMUL.FTZ R247, R10, R178 ;  /* 0x000000b20af77220 */ /* 0x000fe20000410000 */
[----:B------:R-:W-:Y:S01]  /*3b40*/  @P0 PRMT R178, RZ, 0x5410, R157 ;  /* 0x00005410ffb20816 */ /* 0x000fe2000000009d */
[----:B------:R-:W-:-:S02]  /*3b50*/  FFMA.FTZ R179, R12, R183, R176 ;  /* 0x000000b70cb37223 */ /* 0x000fc400000100b0 */
[----:B------:R-:W-:Y:S02]  /*3b60*/  @P0 FADD.FTZ R217, R217, R177 ;  /* 0x000000b1d9d90221 */ /* 0x000fe40000010000 */
[----:B------:R-:W-:Y:S02]  /*3b70*/  FFMA.FTZ R177, R15, R183, R176 ;  /* 0x000000b70fb17223 */ /* 0x000fe400000100b0 */
[----:B------:R-:W-:Y:S01]  /*3b80*/  @P0 FADD.FTZ R247, R247, R178 ;  /* 0x000000b2f7f70221 */ /* 0x000fe20000010000 */
[----:B------:R-:W-:Y:S01]  /*3b90*/  @P0 PRMT R178, RZ, 0x5410, R158 ;  /* 0x00005410ffb20816 */ /* 0x000fe2000000009e */
[----:B------:R-:W-:Y:S02]  /*3ba0*/  FADD.FTZ R177, R236, -R177 ;  /* 0x800000b1ecb17221 */ /* 0x000fe40000010000 */
[----:B------:R-:W-:Y:S02]  /*3bb0*/  FADD.FTZ R179, R239, -R179 ;  /* 0x800000b3efb37221 */ /* 0x000fe40000010000 */
[C---:B------:R-:W-:Y:S01]  /*3bc0*/  FMUL.FTZ R248, R10.reuse, R177 ;  /* 0x000000b10af87220 */ /* 0x040fe20000410000 */
[----:B------:R-:W-:Y:S01]  /*3bd0*/  @P6 F2FP.BF16.PACK_AB R177, RZ, R217 ;  /* 0x000000d9ffb1623e */ /* 0x000fe200000010ff */
[----:B------:R-:W-:-:S02]  /*3be0*/  FMUL.FTZ R249, R10, R179 ;  /* 0x000000b30af97220 */ /* 0x000fc40000410000 */
[----:B------:R-:W-:Y:S01]  /*3bf0*/  @P0 FADD.FTZ R248, R248, R178 ;  /* 0x000000b2f8f80221 */ /* 0x000fe20000010000 */
[----:B------:R-:W-:Y:S02]  /*3c00*/  @P6 PRMT R68, R177, 0x7610, R68 ;  /* 0x00007610b1446816 */ /* 0x000fe40000000044 */
[----:B------:R-:W-:Y:S02]  /*3c10*/  @P6 F2FP.BF16.PACK_AB R177, RZ, R247 ;  /* 0x000000f7ffb1623e */ /* 0x000fe400000010ff */
[----:B------:R-:W-:Y:S02]  /*3c20*/  @P6 F2FP.BF16.PACK_AB R178, RZ, R248 ;  /* 0x000000f8ffb2623e */ /* 0x000fe400000010ff */
[----:B------:R-:W-:Y:S02]  /*3c30*/  @P6 PRMT R69, R177, 0x7610, R69 ;  /* 0x00007610b1456816 */ /* 0x000fe40000000045 */
[----:B------:R-:W-:Y:S02]  /*3c40*/  @P0 PRMT R177, RZ, 0x7610, R156 ;  /* 0x00007610ffb10816 */ /* 0x000fe4000000009c */
[----:B------:R-:W-:Y:S01]  /*3c50*/  @P6 PRMT R70, R178, 0x7610, R70 ;  /* 0x00007610b2466816 */ /* 0x000fe20000000046 */
[----:B------:R-:W-:-:S02]  /*3c60*/  FFMA.FTZ R178, R14, R183, R176 ;  /* 0x000000b70eb27223 */ /* 0x000fc400000100b0 */
        /* <DEDUP_REMOVED lines=8> */
[----:B------:R-:W-:-:S04]  /*3cf0*/  @P0 PRMT R177, RZ, 0x5410, R159 ;  /* 0x00005410ffb10816 */ /* 0x000fc8000000009f */
[----:B------:R-:W-:Y:S01]  /*3d00*/  @P6 F2FP.BF16.PACK_AB R178, RZ, R250 ;  /* 0x000000faffb2623e */ /* 0x000fe200000010ff */
[----:B------:R-:W-:Y:S02]  /*3d10*/  @P0 FADD.FTZ R215, R215, R177 ;  /* 0x000000b1d7d70221 */ /* 0x000fe40000010000 */
[-C--:B------:R-:W-:Y:S01]  /*3d20*/  FFMA.FTZ R177, R235, R183.reuse, R176 ;  /* 0x000000b7ebb17223 */ /* 0x080fe200000100b0 */
[----:B------:R-:W-:Y:S01]  /*3d30*/  @P6 PRMT R69, R69, 0x5410, R178 ;  /* 0x0000541045456816 */ /* 0x000fe200000000b2 */
[----:B------:R-:W-:Y:S02]  /*3d40*/  FFMA.FTZ R176, R232, R183, R176 ;  /* 0x000000b7e8b07223 */ /* 0x000fe400000100b0 */
[----:B------:R-:W-:Y:S02]  /*3d50*/  FADD.FTZ R177, R234, -R177 ;  /* 0x800000b1eab17221 */ /* 0x000fe40000010000 */
[----:B------:R-:W-:Y:S02]  /*3d60*/  FADD.FTZ R176, R231, -R176 ;  /* 0x800000b0e7b07221 */ /* 0x000fe40000010000 */
[C---:B------:R-:W-:Y:S01]  /*3d70*/  FMUL.FTZ R216, R10.reuse, R177 ;  /* 0x000000b10ad87220 */ /* 0x040fe20000410000 */
[----:B------:R-:W-:Y:S01]  /*3d80*/  @P6 F2FP.BF16.PACK_AB R177, RZ, R249 ;  /* 0x000000f9ffb1623e */ /* 0x000fe200000010ff */
[----:B------:R-:W-:Y:S01]  /*3d90*/  FMUL.FTZ R213, R10, R176 ;  /* 0x000000b00ad57220 */ /* 0x000fe20000410000 */
[----:B------:R-:W-:-:S02]  /*3da0*/  @P0 PRMT R176, RZ, 0x7610, R158 ;  /* 0x00007610ffb00816 */ /* 0x000fc4000000009e */
[----:B------:R-:W-:-:S03]  /*3db0*/  @P6 PRMT R68, R68, 0x5410, R177 ;  /* 0x0000541044446816 */ /* 0x000fc600000000b1 */
[----:B------:R-:W-:Y:S01]  /*3dc0*/  @P0 FADD.FTZ R216, R216, R176 ;  /* 0x000000b0d8d80221 */ /* 0x000fe20000010000 */
[----:B------:R-:W-:-:S04]  /*3dd0*/  @P0 PRMT R176, RZ, 0x7610, R159 ;  /* 0x00007610ffb00816 */ /* 0x000fc8000000009f */
[----:B------:R-:W-:Y:S01]  /*3de0*/  @P6 F2FP.BF16.PACK_AB R179, RZ, R216 ;  /* 0x000000d8ffb3623e */ /* 0x000fe200000010ff */
[----:B------:R-:W-:Y:S01]  /*3df0*/  @P0 FADD.FTZ R213, R213, R176 ;  /* 0x000000b0d5d50221 */ /* 0x000fe20000010000 */
[----:B------:R-:W-:Y:S02]  /*3e00*/  @P6 F2FP.BF16.PACK_AB R176, RZ, R215 ;  /* 0x000000d7ffb0623e */ /* 0x000fe400000010ff */
[----:B------:R-:W-:Y:S02]  /*3e10*/  @P6 PRMT R70, R70, 0x5410, R179 ;  /* 0x0000541046466816 */ /* 0x000fe400000000b3 */
[----:B------:R-:W-:Y:S01]  /*3e20*/  @P6 PRMT R71, R176, 0x7610, R71 ;  /* 0x00007610b0476816 */ /* 0x000fe20000000047 */
[----:B------:R-:W-:Y:S01]  /*3e30*/  HFMA2.MMA R176, -RZ, RZ, 0, 9.5367431640625e-07 ;  /* 0x00000010ffb07435 */ /* 0x000fe200000001ff */
[----:B------:R-:W-:-:S04]  /*3e40*/  @P6 F2FP.BF16.PACK_AB R180, RZ, R213 ;  /* 0x000000d5ffb4623e */ /* 0x000fc800000010ff */
[----:B------:R-:W-:-:S05]  /*3e50*/  @P6 PRMT R71, R71, 0x5410, R180 ;  /* 0x0000541047476816 */ /* 0x000fca00000000b4 */
[----:B------:R-:W-:-:S06]  /*3e60*/  IMAD.WIDE.U32 R176, R2, R176, c[0x0][0x170] ;  /* 0x00005c0002b07625 */ /* 0x000fcc00078e00b0 */
[----:B------:R-:W2:Y:S01]  /*3e70*/  LDG.E.128 R176, [R176.64] ;  /* 0x00000004b0b07981 */ /* 0x000ea2000c1e1d00 */
[----:B------:R-:W-:-:S04]  /*3e80*/  @P6 LEA R180, P0, R2, c[0x0][0x258], 0x4 ;  /* 0x0000960002b46a11 */ /* 0x000fc800078020ff */
[----:B------:R-:W-:-:S05]  /*3e90*/  @P6 LEA.HI.X R181, R2, c[0x0][0x25c], RZ, 0x4, P0 ;  /* 0x0000970002b56a11 */ /* 0x000fca00000f24ff */
[----:B------:R0:W-:Y:S02]  /*3ea0*/  @P6 STG.E.128 [R180.64], R68 ;  /* 0x00000044b4006986 */ /* 0x0001e4000c101d04 */
[----:B0-----:R-:W-:-:S04]  /*3eb0*/  MOV R180, R24 ;  /* 0x0000001800b47202 */ /* 0x001fc80000000f00 */
[----:B------:R-:W-:Y:S01]  /*3ec0*/  LOP3.LUT P6, RZ, R180, 0xff, RZ, 0xc0, !PT ;  /* 0x000000ffb4ff7812 */ /* 0x000fe200078cc0ff */
[----:B------:R-:W-:-:S04]  /*3ed0*/  FMUL.FTZ R180, R217, R11 ;  /* 0x0000000bd9b47220 */ /* 0x000fc80000410000 */
[----:B------:R-:W-:Y:S01]  /*3ee0*/  FMUL.FTZ R217, R180, c[0x0][0x1e8] ;  /* 0x00007a00b4d97a20 */ /* 0x000fe20000410000 */
[----:B------:R-:W-:-:S07]  /*3ef0*/  HFMA2.MMA R180, -RZ, RZ, 0, 0 ;  /* 0x00000000ffb47435 */ /* 0x000fce00000001ff */
[----:B--2---:R-:W-:-:S05]  /*3f00*/  @P6 PRMT R181, RZ, 0x5410, R176 ;  /* 0x00005410ffb56816 */ /* 0x004fca00000000b0 */
[----:B------:R-:W-:Y:S02]  /*3f10*/  @P6 FMUL.FTZ R180, R217, R181 ;  /* 0x000000b5d9b46220 */ /* 0x000fe40000410000 */
[----:B------:R-:W2:Y:S01]  /*3f20*/  LDL R181, [R1+0x100] ;  /* 0x0001000001b57983 */ /* 0x000ea20000100800 */
[----:B------:R-:W-:Y:S01]  /*3f30*/  LOP3.LUT P0, RZ, R24, 0xff00, RZ, 0xc0, !PT ;  /* 0x0000ff0018ff7812 */ /* 0x000fe2000780c0ff */
[----:B------:R-:W-:Y:S02]  /*3f40*/  FADD.FTZ R120, R120, R180 ;  /* 0x000000b478787221 */ /* 0x000fe40000010000 */
[----:B------:R-:W-:-:S04]  /*3f50*/  FMUL.FTZ R180, R249, R11 ;  /* 0x0000000bf9b47220 */ /* 0x000fc80000410000 */
[----:B------:R-:W-:Y:S02]  /*3f60*/  FMUL.FTZ R249, R180, c[0x0][0x1e8] ;  /* 0x00007a00b4f97a20 */ /* 0x000fe40000410000 */
[----:B--2---:R-:W-:Y:S02]  /*3f70*/  FMUL.FTZ R181, R181, R217 ;  /* 0x000000d9b5b57220 */ /* 0x004fe40000410000 */
[----:B------:R-:W2:Y:S02]  /*3f80*/  LDL R217, [R1+0x104] ;  /* 0x0001040001d97983 */ /* 0x000ea40000100800 */
[----:B------:R-:W-:Y:S02]  /*3f90*/  @P0 PRMT R176, RZ, 0x7610, R176 ;  /* 0x00007610ffb00816 */ /* 0x000fe400000000b0 */
[----:B------:R-:W-:-:S03]  /*3fa0*/  MOV R180, RZ ;  /* 0x000000ff00b47202 */ /* 0x000fc60000000f00 */
[----:B------:R-:W-:Y:S01]  /*3fb0*/  @P0 FMUL.FTZ R180, R249, R176 ;  /* 0x000000b0f9b40220 */ /* 0x000fe20000410000 */
[----:B------:R-:W-:Y:S01]  /*3fc0*/  FSEL R176, R181, RZ, P6 ;  /* 0x000000ffb5b07208 */ /* 0x000fe20003000000 */
[----:B------:R-:W-:Y:S01]  /*3fd0*/  FMUL.FTZ R181, R247, R11 ;  /* 0x0000000bf7b57220 */ /* 0x000fe20000410000 */
[----:B------:R-:W-:Y:S01]  /*3fe0*/  LOP3.LUT P6, RZ, R24, 0xff0000, RZ, 0xc0, !PT ;  /* 0x00ff000018ff7812 */ /* 0x000fe200078cc0ff */
[----:B------:R-:W-:Y:S02]  /*3ff0*/  FADD.FTZ R121, R121, R180 ;  /* 0x000000b479797221 */ /* 0x000fe40000010000 */
[----:B------:R-:W-:Y:S02]  /*4000*/  FMUL.FTZ R247, R181, c[0x0][0x1e8] ;  /* 0x00007a00b5f77a20 */ /* 0x000fe40000410000 */
[----:B--2---:R-:W-:Y:S02]  /*4010*/  FMUL.FTZ R180, R217, R249 ;  /* 0x000000f9d9b47220 */ /* 0x004fe40000410000 */
[----:B------:R-:W2:Y:S01]  /*4020*/  LDL R249, [R1+0x108] ;  /* 0x0001080001f97983 */ /* 0x000ea20000100800 */
[----:B------:R-:W-:-:S05]  /*4030*/  HFMA2.MMA R217, -RZ, RZ, 0, 0 ;  /* 0x00000000ffd97435 */ /* 0x000fca00000001ff */
[----:B------:R-:W-:Y:S02]  /*4040*/  @P6 PRMT R181, RZ, 0x5410, R177 ;  /* 0x00005410ffb56816 */ /* 0x000fe400000000b1 */
[----:B------:R-:W-:Y:S02]  /*4050*/  FSEL R180, R180, RZ, P0 ;  /* 0x000000ffb4b47208 */ /* 0x000fe40000000000 */
[----:B------:R-:W-:Y:S01]  /*4060*/  LOP3.LUT P0, RZ, R24, 0xff000000, RZ, 0xc0, !PT ;  /* 0xff00000018ff7812 */ /* 0x000fe2000780c0ff */
[----:B------:R-:W-:Y:S02]  /*4070*/  @P6 FMUL.FTZ R217, R247, R181 ;  /* 0x000000b5f7d96220 */ /* 0x000fe40000410000 */
[----:B------:R-:W-:-:S04]  /*4080*/  FMUL.FTZ R181, R250, R11 ;  /* 0x0000000bfab57220 */ /* 0x000fc80000410000 */
[----:B------:R-:W-:-:S06]  /*4090*/  FMUL.FTZ R250, R181, c[0x0][0x1e8] ;  /* 0x00007a00b5fa7a20 */ /* 0x000fcc0000410000 */
[----:B------:R-:W-:Y:S01]  /*40a0*/  @P0 PRMT R177, RZ, 0x7610, R177 ;  /* 0x00007610ffb10816 */ /* 0x000fe200000000b1 */
[----:B--2---:R-:W-:Y:S01]  /*40b0*/  FMUL.FTZ R181, R249, R247 ;  /* 0x000000f7f9b57220 */ /* 0x004fe20000410000 */
[----:B------:R-:W-:-:S03]  /*40c0*/  MOV R247, RZ ;  /* 0x000000ff00f77202 */ /* 0x000fc60000000f00 */
[----:B------:R-:W-:Y:S01]  /*40d0*/  @P0 FMUL.FTZ R247, R250, R177 ;  /* 0x000000b1faf70220 */ /* 0x000fe20000410000 */
[----:B------:R-:W-:Y:S01]  /*40e0*/  FSEL R177, R181, RZ, P6 ;  /* 0x000000ffb5b17208 */ /* 0x000fe20003000000 */
[----:B------:R-:W-:Y:S01]  /*40f0*/  FMUL.FTZ R181, R248, R11 ;  /* 0x0000000bf8b57220 */ /* 0x000fe20000410000 */
[----:B------:R-:W-:Y:S01]  /*4100*/  LOP3.LUT P6, RZ, R25, 0xff, RZ, 0xc0, !PT ;  /* 0x000000ff19ff7812 */ /* 0x000fe200078cc0ff */
[----:B------:R-:W2:Y:S01]  /*4110*/  LDL R248, [R1+0x10c] ;  /* 0x00010c0001f87983 */ /* 0x000ea20000100800 */
[----:B------:R-:W-:Y:S01]  /*4120*/  F2FP.BF16.PACK_AB R176, R180, R176 ;  /* 0x000000b0b4b0723e */ /* 0x000fe200000010ff */
[----:B------:R-:W-:-:S10]  /*4130*/  FMUL.FTZ R249, R181, c[0x0][0x1e8] ;  /* 0x00007a00b5f97a20 */ /* 0x000fd40000410000 */
[----:B------:R-:W-:Y:S01]  /*4140*/  @P6 PRMT R181, RZ, 0x5410, R178 ;  /* 0x00005410ffb56816 */ /* 0x000fe200000000b2 */
[----:B--2---:R-:W-:Y:S01]  /*4150*/  FMUL.FTZ R180, R248, R250 ;  /* 0x000000faf8b47220 */ /* 0x004fe20000410000 */
[----:B------:R-:W-:-:S04]  /*4160*/  HFMA2.MMA R248, -RZ, RZ, 0, 0 ;  /* 0x00000000fff87435 */ /* 0x000fc800000001ff */
[----:B------:R-:W-:Y:S02]  /*4170*/  FSEL R180, R180, RZ, P0 ;  /* 0x000000ffb4b47208 */ /* 0x000fe40000000000 */
[----:B------:R-:W-:Y:S01]  /*4180*/  @P6 FMUL.FTZ R248, R249, R181 ;  /* 0x000000b5f9f86220 */ /* 0x000fe20000410000 */
[----:B------:R-:W-:Y:S01]  /*4190*/  LOP3.LUT P0, RZ, R25, 0xff00, RZ, 0xc0, !PT ;  /* 0x0000ff0019ff7812 */ /* 0x000fe2000780c0ff */
[----:B------:R-:W-:Y:S02]  /*41a0*/  FMUL.FTZ R181, R216, R11 ;  /* 0x0000000bd8b57220 */ /* 0x000fe40000410000 */
[----:B------:R-:W2:Y:S02]  /*41b0*/  LDL R216, [R1+0xf0] ;  /* 0x0000f00001d87983 */ /* 0x000ea40000100800 */
[----:B------:R-:W-:-:S08]  /*41c0*/  FMUL.FTZ R250, R181, c[0x0][0x1e8] ;  /* 0x00007a00b5fa7a20 */ /* 0x000fd00000410000 */
[----:B------:R-:W-:Y:S01]  /*41d0*/  @P0 PRMT R178, RZ, 0x7610, R178 ;  /* 0x00007610ffb20816 */ /* 0x000fe200000000b2 */
[----:B--2---:R-:W-:Y:S01]  /*41e0*/  FMUL.FTZ R181, R216, R249 ;  /* 0x000000f9d8b57220 */ /* 0x004fe20000410000 */
[----:B------:R-:W-:-:S03]  /*41f0*/  MOV R216, RZ ;  /* 0x000000ff00d87202 */ /* 0x000fc60000000f00 */
[----:B------:R-:W-:Y:S02]  /*4200*/  @P0 FMUL.FTZ R216, R250, R178 ;  /* 0x000000b2fad80220 */ /* 0x000fe40000410000 */
[----:B------:R-:W-:Y:S01]  /*4210*/  FMUL.FTZ R178, R215, R11 ;  /* 0x0000000bd7b27220 */ /* 0x000fe20000410000 */
[----:B------:R-:W-:Y:S01]  /*4220*/  FSEL R181, R181, RZ, P6 ;  /* 0x000000ffb5b57208 */ /* 0x000fe20003000000 */
[----:B------:R-:W2:Y:S01]  /*4230*/  LDL R215, [R1+0xf4] ;  /* 0x0000f40001d77983 */ /* 0x000ea20000100800 */
        /* <DEDUP_REMOVED lines=23> */
[----:B--2---:R-:W-:-:S05]  /*43b0*/  FMUL.FTZ R180, R250, R180 ;  /* 0x000000b4fab47220 */ /* 0x004fca0000410000 */
[----:B------:R-:W-:Y:S01]  /*43c0*/  FSEL R180, R180, RZ, P0 ;  /* 0x000000ffb4b47208 */ /* 0x000fe20000000000 */
[----:B---3--:R-:W-:-:S05]  /*43d0*/  FMUL.FTZ R179, R179, R249 ;  /* 0x000000f9b3b37220 */ /* 0x008fca0000410000 */
[----:B------:R-:W-:-:S04]  /*43e0*/  FSEL R179, R179, RZ, P6 ;  /* 0x000000ffb3b37208 */ /* 0x000fc80003000000 */
[----:B------:R-:W-:Y:S02]  /*43f0*/  F2FP.BF16.PACK_AB R179, R180, R179 ;  /* 0x000000b3b4b3723e */ /* 0x000fe400000010ff */
[----:B------:R-:W-:-:S04]  /*4400*/  LEA R180, P0, R2, c[0x0][0x248], 0x4 ;  /* 0x0000920002b47a11 */ /* 0x000fc800078020ff */
[----:B------:R-:W-:-:S05]  /*4410*/  LEA.HI.X R181, R2, c[0x0][0x24c], RZ, 0x4, P0 ;  /* 0x0000930002b57a11 */ /* 0x000fca00000f24ff */
[----:B------:R0:W-:Y:S01]  /*4420*/  STG.E.128 [R180.64], R176 ;  /* 0x000000b0b4007986 */ /* 0x0001e2000c101d04 */
[----:B------:R-:W-:-:S03]  /*4430*/  IADD3 R2, R2, 0x80, RZ ;  /* 0x0000008002027810 */ /* 0x000fc60007ffe0ff */
.L_x_4246:
[----:B------:R-:W-:Y:S05]  /*4440*/  BSYNC B0 ;  /* 0x0000000000007941 */ /* 0x000fea0003800000 */
.L_x_4245:
        /* <DEDUP_REMOVED lines=160> */
.L_x_4248:
[----:B------:R-:W-:Y:S05]  /*4e50*/  BSYNC B0 ;  /* 0x0000000000007941 */ /* 0x000fea0003800000 */
.L_x_4247:
        /* <DEDUP_REMOVED lines=160> */
.L_x_4250:
[----:B------:R-:W-:Y:S05]  /*5860*/  BSYNC B0 ;  /* 0x0000000000007941 */ /* 0x000fea0003800000 */
.L_x_4249:
[----:B------:R-:W-:Y:S01]  /*5870*/  BSSY B0, `(.L_x_4251) ;  /* 0x00000a0000007945 */ /* 0x000fe20003800000 */
[----:B------:R-:W-:Y:S05]  /*5880*/  @!P5 BRA `(.L_x_4252) ;  /* 0x000009e00000d947 */ /* 0x000fea0003800000 */
[----:B0-----:R-:W2:Y:S01]  /*5890*/  LDL R176, [R1+0x4] ;  /* 0x0000040001b07983 */ /* 0x001ea20000100800 */
[----:B------:R-:W0:Y:S01]  /*58a0*/  LDC.U8 R177, c[0x0][0x1f0] ;  /* 0x00007c00ffb17b82 */ /* 0x000e220000000000 */
[----:B------:R-:W-:Y:S02]  /*58b0*/  ISETP.NE.U32.AND P0, PT, RZ, c[0x0][0x218], PT ;  /* 0x00008600ff007a0c */ /* 0x000fe40003f05070 */
[----:B------:R-:W3:Y:S02]  /*58c0*/  LDL R250, [R1+0x30] ;  /* 0x0000300001fa7983 */ /* 0x000ee40000100800 */
[----:B------:R-:W-:Y:S02]  /*58d0*/  ISETP.NE.AND.EX P0, PT, RZ, c[0x0][0x21c], PT, P0 ;  /* 0x00008700ff007a0c */ /* 0x000fe40003f05300 */
[----:B------:R-:W4:Y:S04]  /*58e0*/  LDL R249, [R1+0x34] ;  /* 0x0000340001f97983 */ /* 0x000f280000100800 */
[----:B------:R-:W3:Y:S04]  /*58f0*/  LDL R248, [R1+0x38] ;  /* 0x0000380001f87983 */ /* 0x000ee80000100800 */
[----:B------:R-:W3:Y:S01]  /*5900*/  LDL R247, [R1+0x3c] ;  /* 0x00003c0001f77983 */ /* 0x000ee20000100800 */
[----:B0-----:R-:W-:-:S04]  /*5910*/  ISETP.NE.AND P6, PT, R177, RZ, PT ;  /* 0x000000ffb100720c */ /* 0x001fc80003fc5270 */
[----:B------:R-:W-:Y:S02]  /*5920*/  FSEL R179, R182, RZ, !P6 ;  /* 0x000000ffb6b37208 */ /* 0x000fe40007000000 */
[----:B------:R-:W-:-:S03]  /*5930*/  ISETP.NE.U32.AND P6, PT, RZ, c[0x0][0x258], PT ;  /* 0x00009600ff007a0c */ /* 0x000fc60003fc5070 */
[-CC-:B-----5:R-:W-:Y:S02]  /*5940*/  FFMA.FTZ R213, R203, R183.reuse, R179.reuse ;  /* 0x000000b7cbd57223 */ /* 0x1a0fe400000100b3 */
[-CC-:B------:R-:W-:Y:S02]  /*5950*/  FFMA.FTZ R181, R222, R183.reuse, R179.reuse ;  /* 0x000000b7deb57223 */ /* 0x180fe400000100b3 */
[-CC-:B------:R-:W-:Y:S02]  /*5960*/  FFMA.FTZ R178, R201, R183.reuse, R179.reuse ;  /* 0x000000b7c9b27223 */ /* 0x180fe400000100b3 */
[-CC-:B------:R-:W-:Y:S02]  /*5970*/  FFMA.FTZ R180, R199, R183.reuse, R179.reuse ;  /* 0x000000b7c7b47223 */ /* 0x180fe400000100b3 */
[----:B------:R-:W-:Y:S01]  /*5980*/  FFMA.FTZ R177, R197, R183, R179 ;  /* 0x000000b7c5b17223 */ /* 0x000fe200000100b3 */
[----:B------:R-:W-:Y:S01]  /*5990*/  ISETP.NE.AND.EX P6, PT, RZ, c[0x0][0x25c], PT, P6 ;  /* 0x00009700ff007a0c */ /* 0x000fe20003fc5360 */
[----:B------:R-:W-:-:S02]  /*59a0*/  FADD.FTZ R180, R198, -R180 ;  /* 0x800000b4c6b47221 */ /* 0x000fc40000010000 */
[----:B------:R-:W-:Y:S02]  /*59b0*/  FADD.FTZ R181, R219, -R181 ;  /* 0x800000b5dbb57221 */ /* 0x000fe40000010000 */
[----:B------:R-:W-:Y:S02]  /*59c0*/  FMUL.FTZ R180, R10, R180 ;  /* 0x000000b40ab47220 */ /* 0x000fe40000410000 */
[----:B------:R-:W-:Y:S02]  /*59d0*/  FADD.FTZ R178, R200, -R178 ;  /* 0x800000b2c8b27221 */ /* 0x000fe40000010000 */
[----:B------:R-:W-:Y:S02]  /*59e0*/  FADD.FTZ R177, R196, -R177 ;  /* 0x800000b1c4b17221 */ /* 0x000fe40000010000 */
[----:B------:R-:W-:Y:S02]  /*59f0*/  FMUL.FTZ R215, R10, R178 ;  /* 0x000000b20ad77220 */ /* 0x000fe40000410000 */
[----:B--2---:R-:W-:-:S04]  /*5a00*/  FFMA.FTZ R182, R176, R183, R179 ;  /* 0x000000b7b0b67223 */ /* 0x004fc800000100b3 */
[----:B------:R-:W-:Y:S02]  /*5a10*/  FADD.FTZ R182, R223, -R182 ;  /* 0x800000b6dfb67221 */ /* 0x000fe40000010000 */
[-CC-:B------:R-:W-:Y:S02]  /*5a20*/  FFMA.FTZ R176, R195, R183.reuse, R179.reuse ;  /* 0x000000b7c3b07223 */ /* 0x180fe400000100b3 */
[----:B------:R-:W-:Y:S01]  /*5a30*/  FMUL.FTZ R216, R10, R182 ;  /* 0x000000b60ad87220 */ /* 0x000fe20000410000 */
[----:B------:R-:W-:Y:S01]  /*5a40*/  @P0 PRMT R182, RZ, 0x5410, R32 ;  /* 0x00005410ffb60816 */ /* 0x000fe20000000020 */
[----:B------:R-:W-:Y:S02]  /*5a50*/  FFMA.FTZ R179, R193, R183, R179 ;  /* 0x000000b7c1b37223 */ /* 0x000fe400000100b3 */
[----:B------:R-:W-:Y:S02]  /*5a60*/  FADD.FTZ R183, R202, -R213 ;  /* 0x800000d5cab77221 */ /* 0x000fe40000010000 */
[----:B------:R-:W-:Y:S01]  /*5a70*/  @P0 FADD.FTZ R216, R216, R182 ;  /* 0x000000b6d8d80221 */ /* 0x000fe20000010000 */
[----:B------:R-:W-:Y:S01]  /*5a80*/  @P0 PRMT R182, RZ, 0x5410, R33 ;  /* 0x00005410ffb60816 */ /* 0x000fe20000000021 */
[----:B------:R-:W-:-:S04]  /*5a90*/  FMUL.FTZ R183, R10, R183 ;  /* 0x000000b70ab77220 */ /* 0x000fc80000410000 */
[----:B------:R-:W-:Y:S01]  /*5aa0*/  @P0 FADD.FTZ R183, R183, R182 ;  /* 0x000000b6b7b70221 */ /* 0x000fe20000010000 */
[----:B------:R-:W-:Y:S01]  /*5ab0*/  @P0 PRMT R182, RZ, 0x5410, R34 ;  /* 0x00005410ffb60816 */ /* 0x000fe20000000022 */
[----:B------:R-:W-:Y:S02]  /*5ac0*/  FADD.FTZ R176, R194, -R176 ;  /* 0x800000b0c2b07221 */ /* 0x000fe40000010000 */
[----:B------:R-:W-:Y:S02]  /*5ad0*/  FADD.FTZ R179, R192, -R179 ;  /* 0x800000b3c0b37221 */ /* 0x000fe40000010000 */
[----:B------:R-:W-:Y:S02]  /*5ae0*/  @P0 FADD.FTZ R180, R180, R182 ;  /* 0x000000b6b4b40221 */ /* 0x000fe40000010000 */
[C---:B------:R-:W-:Y:S02]  /*5af0*/  FMUL.FTZ R213, R10.reuse, R181 ;  /* 0x000000b50ad57220 */ /* 0x040fe40000410000 */
[----:B------:R-:W-:-:S02]  /*5b00*/  FMUL.FTZ R181, R10, R177 ;  /* 0x000000b10ab57220 */ /* 0x000fc40000410000 */
[C---:B------:R-:W-:Y:S02]  /*5b10*/  FMUL.FTZ R182, R10.reuse, R176 ;  /* 0x000000b00ab67220 */ /* 0x040fe40000410000 */
[----:B------:R-:W-:Y:S01]  /*5b20*/  FMUL.FTZ R179, R10, R179 ;  /* 0x000000b30ab37220 */ /* 0x000fe20000410000 */
[----:B------:R-:W-:-:S04]  /*5b30*/  @P6 F2FP.BF16.PACK_AB R10, RZ, R216 ;  /* 0x000000d8ff0a623e */ /* 0x000fc800000010ff */
[----:B------:R-:W-:Y:S02]  /*5b40*/  @P6 PRMT R68, R10, 0x7610, R68 ;  /* 0x000076100a446816 */ /* 0x000fe40000000044 */
[----:B------:R-:W-:-:S05]  /*5b50*/  @P0 PRMT R10, RZ, 0x7610, R32 ;  /* 0x00007610ff0a0816 */ /* 0x000fca0000000020 */
[----:B------:R-:W-:Y:S01]  /*5b60*/  @P0 FADD.FTZ R213, R213, R10 ;  /* 0x0000000ad5d50221 */ /* 0x000fe20000010000 */
        /* <DEDUP_REMOVED lines=8> */
[----:B------:R-:W-:Y:S02]  /*5bf0*/  @P6 F2FP.BF16.PACK_AB R10, RZ, R213 ;  /* 0x000000d5ff0a623e */ /* 0x000fe400000010ff */
[----:B------:R-:W-:Y:S02]  /*5c00*/  @P6 F2FP.BF16.PACK_AB R176, RZ, R183 ;  /* 0x000000b7ffb0623e */ /* 0x000fe400000010ff */
[----:B------:R-:W-:Y:S02]  /*5c10*/  @P6 F2FP.BF16.PACK_AB R177, RZ, R180 ;  /* 0x000000b4ffb1623e */ /* 0x000fe400000010ff */
[----:B------:R-:W-:Y:S01]  /*5c20*/  @P6 PRMT R68, R68, 0x5410, R10 ;  /* 0x0000541044446816 */ /* 0x000fe2000000000a */
[----:B------:R-:W-:Y:S01]  /*5c30*/  HFMA2.MMA R10, -RZ, RZ, 0, 9.5367431640625e-07 ;  /* 0x00000010ff0a7435 */ /* 0x000fe200000001ff */
[----:B------:R-:W-:Y:S01]  /*5c40*/  @P6 F2FP.BF16.PACK_AB R178, RZ, R182 ;  /* 0x000000b6ffb2623e */ /* 0x000fe200000010ff */
[----:B------:R-:W-:Y:S01]  /*5c50*/  FMUL.FTZ R217, R182, R11 ;  /* 0x0000000bb6d97220 */ /* 0x000fe20000410000 */
[----:B------:R-:W-:-:S02]  /*5c60*/  @P6 PRMT R69, R176, 0x7610, R69 ;  /* 0x00007610b0456816 */ /* 0x000fc40000000045 */
[----:B------:R-:W-:Y:S01]  /*5c70*/  @P6 PRMT R70, R177, 0x7610, R70 ;  /* 0x00007610b1466816 */ /* 0x000fe20000000046 */
[----:B------:R-:W-:Y:S01]  /*5c80*/  FMUL.FTZ R216, R216, R11 ;  /* 0x0000000bd8d87220 */ /* 0x000fe20000410000 */
[----:B------:R-:W-:Y:S01]  /*5c90*/  @P6 F2FP.BF16.PACK_AB R176, RZ, R215 ;  /* 0x000000d7ffb0623e */ /* 0x000fe200000010ff */
[----:B------:R-:W-:Y:S01]  /*5ca0*/  FMUL.FTZ R213, R213, R11 ;  /* 0x0000000bd5d57220 */ /* 0x000fe20000410000 */
[----:B------:R-:W-:Y:S01]  /*5cb0*/  @P6 F2FP.BF16.PACK_AB R177, RZ, R181 ;  /* 0x000000b5ffb1623e */ /* 0x000fe200000010ff */
[-C--:B------:R-:W-:Y:S01]  /*5cc0*/  FMUL.FTZ R183, R183, R11.reuse ;  /* 0x0000000bb7b77220 */ /* 0x080fe20000410000 */
[----:B------:R-:W-:Y:S01]  /*5cd0*/  @P6 PRMT R71, R178, 0x7610, R71 ;  /* 0x00007610b2476816 */ /* 0x000fe20000000047 */
[-C--:B------:R-:W-:Y:S02]  /*5ce0*/  FMUL.FTZ R215, R215, R11.reuse ;  /* 0x0000000bd7d77220 */ /* 0x080fe40000410000 */
[-C--:B------:R-:W-:Y:S02]  /*5cf0*/  FMUL.FTZ R180, R180, R11.reuse ;  /* 0x0000000bb4b47220 */ /* 0x080fe40000410000 */
[----:B------:R-:W-:-:S02]  /*5d00*/  FMUL.FTZ R181, R181, R11 ;  /* 0x0000000bb5b57220 */ /* 0x000fc40000410000 */
[----:B------:R-:W-:Y:S01]  /*5d10*/  FMUL.FTZ R182, R179, R11 ;  /* 0x0000000bb3b67220 */ /* 0x000fe20000410000 */
[----:B------:R-:W-:-:S04]  /*5d20*/  @P6 F2FP.BF16.PACK_AB R11, RZ, R179 ;  /* 0x000000b3ff0b623e */ /* 0x000fc800000010ff */
[----:B------:R-:W-:Y:S01]  /*5d30*/  @P6 PRMT R71, R71, 0x5410, R11 ;  /* 0x0000541047476816 */ /* 0x000fe2000000000b */
[----:B------:R-:W-:Y:S01]  /*5d40*/  IMAD.WIDE.U32 R10, R2, R10, c[0x0][0x170] ;  /* 0x00005c00020a7625 */ /* 0x000fe200078e000a */
[----:B------:R-:W-:Y:S02]  /*5d50*/  @P6 PRMT R69, R69, 0x5410, R176 ;  /* 0x0000541045456816 */ /* 0x000fe400000000b0 */
[----:B------:R-:W-:Y:S02]  /*5d60*/  @P6 PRMT R70, R70, 0x5410, R177 ;  /* 0x0000541046466816 */ /* 0x000fe400000000b1 */
[----:B------:R0:W2:Y:S02]  /*5d70*/  LDG.E.128 R176, [R10.64] ;  /* 0x000000040ab07981 */ /* 0x0000a4000c1e1d00 */
[----:B0-----:R-:W-:-:S04]  /*5d80*/  @P6 LEA R10, P0, R2, c[0x0][0x258], 0x4 ;  /* 0x00009600020a6a11 */ /* 0x001fc800078020ff */
[----:B------:R-:W-:-:S05]  /*5d90*/  @P6 LEA.HI.X R11, R2, c[0x0][0x25c], RZ, 0x4, P0 ;  /* 0x00009700020b6a11 */ /* 0x000fca00000f24ff */
[----:B------:R0:W-:Y:S02]  /*5da0*/  @P6 STG.E.128 [R10.64], R68 ;  /* 0x000000440a006986 */ /* 0x0001e4000c101d04 */
[----:B0-----:R-:W-:-:S04]  /*5db0*/  MOV R10, R30 ;  /* 0x0000001e000a7202 */ /* 0x001fc80000000f00 */
[----:B------:R-:W-:Y:S01]  /*5dc0*/  LOP3.LUT P6, RZ, R10, 0xff, RZ, 0xc0, !PT ;  /* 0x000000ff0aff7812 */ /* 0x000fe200078cc0ff */
[----:B------:R-:W-:Y:S01]  /*5dd0*/  FMUL.FTZ R10, R216, c[0x0][0x1e8] ;  /* 0x00007a00d80a7a20 */ /* 0x000fe20000410000 */
[----:B------:R-:W-:-:S11]  /*5de0*/  HFMA2.MMA R11, -RZ, RZ, 0, 0 ;  /* 0x00000000ff0b7435 */ /* 0x000fd600000001ff */
[----:B--2---:R-:W-:-:S05]  /*5df0*/  @P6 PRMT R216, RZ, 0x5410, R176 ;  /* 0x00005410ffd86816 */ /* 0x004fca00000000b0 */
[----:B------:R-:W-:Y:S01]  /*5e00*/  @P6 FMUL.FTZ R11, R10, R216 ;  /* 0x000000d80a0b6220 */ /* 0x000fe20000410000 */
[----:B------:R-:W-:Y:S01]  /*5e10*/  LOP3.LUT P0, RZ, R30, 0xff00, RZ, 0xc0, !PT ;  /* 0x0000ff001eff7812 */ /* 0x000fe2000780c0ff */
[----:B------:R-:W-:Y:S01]  /*5e20*/  FMUL.FTZ R213, R213, c[0x0][0x1e8] ;  /* 0x00007a00d5d57a20 */ /* 0x000fe20000410000 */
[----:B------:R-:W2:Y:S01]  /*5e30*/  LDL R216, [R1+0x4c] ;  /* 0x00004c0001d87983 */ /* 0x000ea20000100800 */
[----:B------:R-:W-:-:S03]  /*5e40*/  FADD.FTZ R144, R144, R11 ;  /* 0x0000000b90907221 */ /* 0x000fc60000010000 */
[----:B------:R-:W2:Y:S07]  /*5e50*/  LDL R11, [R1+0x40] ;  /* 0x00004000010b7983 */ /* 0x000eae0000100800 */
[----:B------:R-:W-:Y:S01]  /*5e60*/  @P0 PRMT R176, RZ, 0x7610, R176 ;  /* 0x00007610ffb00816 */ /* 0x000fe200000000b0 */
[----:B--2---:R-:W-:Y:S01]  /*5e70*/  FMUL.FTZ R11, R11, R10 ;  /* 0x0000000a0b0b7220 */ /* 0x004fe20000410000 */
[----:B------:R-:W-:-:S03]  /*5e80*/  MOV R10, RZ ;  /* 0x000000ff000a7202 */ /* 0x000fc60000000f00 */
[----:B------:R-:W-:Y:S02]  /*5e90*/  @P0 FMUL.FTZ R10, R213, R176 ;  /* 0x000000b0d50a0220 */ /* 0x000fe40000410000 */
[----:B------:R-:W2:Y:S01]  /*5ea0*/  LDL R176, [R1+0x44] ;  /* 0x0000440001b07983 */ /* 0x000ea20000100800 */
[----:B------:R-:W-:Y:S02]  /*5eb0*/  FSEL R11, R11, RZ, P6 ;  /* 0x000000ff0b0b7208 */ /* 0x000fe40003000000 */
[----:B------:R-:W-:Y:S01]  /*5ec0*/  LOP3.LUT P6, RZ, R30, 0xff0000, RZ, 0xc0, !PT ;  /* 0x00ff00001eff7812 */ /* 0x000fe200078cc0ff */
[----:B------:R-:W-:Y:S02]  /*5ed0*/  FADD.FTZ R145, R145, R10 ;  /* 0x0000000a91917221 */ /* 0x000fe40000010000 */
[----:B------:R-:W-:Y:S01]  /*5ee0*/  FMUL.FTZ R10, R183, c[0x0][0x1e8] ;  /* 0x00007a00b70a7a20 */ /* 0x000fe20000410000 */
[----:B------:R-:W-:Y:S01]  /*5ef0*/  HFMA2.MMA R183, -RZ, RZ, 0, 0 ;  /* 0x00000000ffb77435 */ /* 0x000fe200000001ff */
[----:B--2---:R-:W-:-:S08]  /*5f00*/  FMUL.FTZ R176, R176, R213 ;  /* 0x000000d5b0b07220 */ /* 0x004fd00000410000 */
[----:B------:R-:W-:-:S05]  /*5f10*/  @P6 PRMT R213, RZ, 0x5410, R177 ;  /* 0x00005410ffd56816 */ /* 0x000fca00000000b1 */
[----:B------:R-:W-:Y:S02]  /*5f20*/  @P6 FMUL.FTZ R183, R10, R213 ;  /* 0x000000d50ab76220 */ /* 0x000fe40000410000 */
[----:B------:R-:W2:Y:S01]  /*5f30*/  LDL R213, [R1+0x48] ;  /* 0x0000480001d57983 */ /* 0x000ea20000100800 */
[----:B------:R-:W-:Y:S02]  /*5f40*/  FSEL R176, R176, RZ, P0 ;  /* 0x000000ffb0b07208 */ /* 0x000fe40000000000 */
[----:B------:R-:W-:Y:S01]  /*5f50*/  LOP3.LUT P0, RZ, R30, 0xff000000, RZ, 0xc0, !PT ;  /* 0xff0000001eff7812 */ /* 0x000fe2000780c0ff */
[----:B------:R-:W-:-:S12]  /*5f60*/  FMUL.FTZ R215, R215, c[0x0][0x1e8] ;  /* 0x00007a00d7d77a20 */ /* 0x000fd80000410000 */
[----:B------:R-:W-:Y:S02]  /*5f70*/  @P0 PRMT R177, RZ, 0x7610, R177 ;  /* 0x00007610ffb10816 */ /* 0x000fe400000000b1 */
[----:B------:R-:W-:Y:S01]  /*5f80*/  F2FP.BF16.PACK_AB R176, R176, R11 ;  /* 0x0000000bb0b0723e */ /* 0x000fe200000010ff */
[----:B------:R-:W-:Y:S01]  /*5f90*/  FMUL.FTZ R11, R180, c[0x0][0x1e8] ;  /* 0x00007a00b40b7a20 */ /* 0x000fe20000410000 */
[----:B------:R-:W-:Y:S01]  /*5fa0*/  HFMA2.MMA R180, -RZ, RZ, 0, 0 ;  /* 0x00000000ffb47435 */ /* 0x000fe200000001ff */
[----:B------:R-:W-:Y:S02]  /*5fb0*/  FADD.FTZ R146, R146, R183 ;  /* 0x000000b792927221 */ /* 0x000fe40000010000 */
[----:B--2---:R-:W-:Y:S01]  /*5fc0*/  FMUL.FTZ R10, R213, R10 ;  /* 0x0000000ad50a7220 */ /* 0x004fe20000410000 */
[----:B------:R-:W-:Y:S01]  /*5fd0*/  MOV R213, RZ ;  /* 0x000000ff00d57202 */ /* 0x000fe20000000f00 */
[----:B------:R-:W-:Y:S02]  /*5fe0*/  @P0 FMUL.FTZ R213, R215, R177 ;  /* 0x000000b1d7d50220 */ /* 0x000fe40000410000 */
[----:B------:R-:W-:Y:S01]  /*5ff0*/  FMUL.FTZ R177, R216, R215 ;  /* 0x000000d7d8b17220 */ /* 0x000fe20000410000 */
[----:B------:R-:W-:-:S02]  /*6000*/  FSEL R10, R10, RZ, P6 ;  /* 0x000000ff0a0a7208 */ /* 0x000fc40003000000 */
[----:B------:R-:W-:Y:S02]  /*6010*/  LOP3.LUT P6, RZ, R31, 0xff, RZ, 0xc0, !PT ;  /* 0x000000ff1fff7812 */ /* 0x000fe400078cc0ff */
[----:B------:R-:W-:Y:S02]  /*6020*/  FSEL R177, R177, RZ, P0 ;  /* 0x000000ffb1b17208 */ /* 0x000fe40000000000 */
[----:B------:R-:W-:-:S09]  /*6030*/  LOP3.LUT P0, RZ, R31, 0xff00, RZ, 0xc0, !PT ;  /* 0x0000ff001fff7812 */ /* 0x000fd2000780c0ff */
[----:B------:R-:W-:-:S04]  /*6040*/  @P6 PRMT R215, RZ, 0x5410, R178 ;  /* 0x00005410ffd76816 */ /* 0x000fc800000000b2 */
[----:B------:R-:W-:Y:S01]  /*6050*/  @P0 PRMT R178, RZ, 0x7610, R178 ;  /* 0x00007610ffb20816 */ /* 0x000fe200000000b2 */
[----:B------:R-:W-:Y:S02]  /*6060*/  @P6 FMUL.FTZ R180, R11, R215 ;  /* 0x000000d70bb46220 */ /* 0x000fe40000410000 */
[----:B------:R-:W-:Y:S02]  /*6070*/  FMUL.FTZ R215, R181, c[0x0][0x1e8] ;  /* 0x00007a00b5d77a20 */ /* 0x000fe40000410000 */
[----:B---3--:R-:W-:Y:S01]  /*6080*/  FMUL.FTZ R11, R250, R11 ;  /* 0x0000000bfa0b7220 */ /* 0x008fe20000410000 */
[----:B------:R-:W-:Y:S01]  /*6090*/  MOV R181, RZ ;  /* 0x000000ff00b57202 */ /* 0x000fe20000000f00 */
[----:B------:R-:W-:Y:S02]  /*60a0*/  @P0 FMUL.FTZ R181, R215, R178 ;  /* 0x000000b2d7b50220 */ /* 0x000fe40000410000 */
[----:B----4-:R-:W-:Y:S01]  /*60b0*/  FMUL.FTZ R178, R249, R215 ;  /* 0x000000d7f9b27220 */ /* 0x010fe20000410000 */
[----:B------:R-:W-:-:S02]  /*60c0*/  FSEL R11, R11, RZ, P6 ;  /* 0x000000ff0b0b7208 */ /* 0x000fc40003000000 */
[C---:B------:R-:W-:Y:S02]  /*60d0*/  LOP3.LUT P6, RZ, R31.reuse, 0xff0000, RZ, 0xc0, !PT ;  /* 0x00ff00001fff7812 */ /* 0x040fe400078cc0ff */
[----:B------:R-:W-:Y:S02]  /*60e0*/  FSEL R178, R178, RZ, P0 ;  /* 0x000000ffb2b27208 */ /* 0x000fe40000000000 */
[----:B------:R-:W-:Y:S01]  /*60f0*/  LOP3.LUT P0, RZ, R31, 0xff000000, RZ, 0xc0, !PT ;  /* 0xff0000001fff7812 */ /* 0x000fe2000780c0ff */
[----:B------:R-:W-:Y:S01]  /*6100*/  HFMA2.MMA R215, -RZ, RZ, 0, 0 ;  /* 0x00000000ffd77435 */ /* 0x000fe200000001ff */
[----:B------:R-:W-:Y:S01]  /*6110*/  F2FP.BF16.PACK_AB R177, R177, R10 ;  /* 0x0000000ab1b1723e */ /* 0x000fe200000010ff */
[----:B------:R-:W-:-:S06]  /*6120*/  FMUL.FTZ R10, R217, c[0x0][0x1e8] ;  /* 0x00007a00d90a7a20 */ /* 0x000fcc0000410000 */
[----:B------:R-:W-:-:S04]  /*6130*/  @P6 PRMT R216, RZ, 0x5410, R179 ;  /* 0x00005410ffd86816 */ /* 0x000fc800000000b3 */
[----:B------:R-:W-:Y:S01]  /*6140*/  @P0 PRMT R179, RZ, 0x7610, R179 ;  /* 0x00007610ffb30816 */ /* 0x000fe200000000b3 */
[----:B------:R-:W-:Y:S02]  /*6150*/  @P6 FMUL.FTZ R215, R10, R216 ;  /* 0x000000d80ad76220 */ /* 0x000fe40000410000 */
[----:B------:R-:W-:Y:S01]  /*6160*/  FMUL.FTZ R216, R182, c[0x0][0x1e8] ;  /* 0x00007a00b6d87a20 */ /* 0x000fe20000410000 */
[----:B------:R-:W-:Y:S01]  /*6170*/  MOV R182, RZ ;  /* 0x000000ff00b67202 */ /* 0x000fe20000000f00 */
[----:B------:R-:W-:Y:S02]  /*6180*/  FMUL.FTZ R10, R248, R10 ;  /* 0x0000000af80a7220 */ /* 0x000fe40000410000 */
[----:B------:R-:W-:Y:S02]  /*6190*/  @P0 FMUL.FTZ R182, R216, R179 ;  /* 0x000000b3d8b60220 */ /* 0x000fe40000410000 */
[----:B------:R-:W-:Y:S01]  /*61a0*/  FMUL.FTZ R179, R247, R216 ;  /* 0x000000d8f7b37220 */ /* 0x000fe20000410000 */
[----:B------:R-:W-:-:S04]  /*61b0*/  FSEL R10, R10, RZ, P6 ;  /* 0x000000ff0a0a7208 */ /* 0x000fc80003000000 */
[----:B------:R-:W-:-:S04]  /*61c0*/  FSEL R179, R179, RZ, P0 ;  /* 0x000000ffb3b37208 */ /* 0x000fc80000000000 */
[----:B------:R-:W-:Y:S02]  /*61d0*/  F2FP.BF16.PACK_AB R179, R179, R10 ;  /* 0x0000000ab3b3723e */ /* 0x000fe400000010ff */
[----:B------:R-:W-:Y:S02]  /*61e0*/  LEA R10, P0, R2, c[0x0][0x248], 0x4 ;  /* 0x00009200020a7a11 */ /* 0x000fe400078020ff */
[----:B------:R-:W-:Y:S02]  /*61f0*/  F2FP.BF16.PACK_AB R178, R178, R11 ;  /* 0x0000000bb2b2723e */ /* 0x000fe400000010ff */
[----:B------:R-:W-:-:S05]  /*6200*/  LEA.HI.X R11, R2, c[0x0][0x24c], RZ, 0x4, P0 ;  /* 0x00009300020b7a11 */ /* 0x000fca00000f24ff */
[----:B------:R0:W-:Y:S01]  /*6210*/  STG.E.128 [R10.64], R176 ;  /* 0x000000b00a007986 */ /* 0x0001e2000c101d04 */
[----:B------:R-:W-:Y:S02]  /*6220*/  FADD.FTZ R147, R147, R213 ;  /* 0x000000d593937221 */ /* 0x000fe40000010000 */
[----:B------:R-:W-:Y:S02]  /*6230*/  FADD.FTZ R148, R148, R180 ;  /* 0x000000b494947221 */ /* 0x000fe40000010000 */
[----:B------:R-:W-:Y:S02]  /*6240*/  FADD.FTZ R149, R149, R181 ;  /* 0x000000b595957221 */ /* 0x000fe40000010000 */
[----:B------:R-:W-:Y:S02]  /*6250*/  FADD.FTZ R150, R150, R215 ;  /* 0x000000d796967221 */ /* 0x000fe40000010000 */
[----:B------:R-:W-:Y:S02]  /*6260*/  FADD.FTZ R151, R151, R182 ;  /* 0x000000b697977221 */ /* 0x000fe40000010000 */
.L_x_4252:
[----:B------:R-:W-:Y:S05]  /*6270*/  BSYNC B0 ;  /* 0x0000000000007941 */ /* 0x000fea0003800000 */
.L_x_4251:
        /* <DEDUP_REMOVED lines=8> */
.L_x_4230:
[----:B------:R-:W1:Y:S01]  /*6300*/  S2UR UR6, SR_CTAID.X ;  /* 0x00000000000679c3 */ /* 0x000e620000002500 */
[----:B------:R-:W1:Y:S01]  /*6310*/  S2R R2, SR_TID.X ;  /* 0x0000000000027919 */ /* 0x000e620000002100 */
[----:B------:R-:W-:Y:S01]  /*6320*/  BSSY B0, `(.L_x_4254) ;  /* 0x0000011000007945 */ /* 0x000fe20003800000 */
[C---:B-1----:R-:W-:Y:S02]  /*6330*/  LEA.HI R0, R2.reuse, UR6, RZ, 0x19 ;  /* 0x0000000602007c11 */ /* 0x042fe4000f8fc8ff */
        /* <DEDUP_REMOVED lines=15> */
.L_x_4255:
[----:B------:R-:W-:Y:S05]  /*6430*/  BSYNC B0 ;  /* 0x0000000000007941 */ /* 0x000fea0003800000 */
.L_x_4254:
[----:B------:R-:W-:Y:S01]  /*6440*/  BSSY B0, `(.L_x_4256) ;  /* 0x000000d000007945 */ /* 0x000fe20003800000 */
[----:B------:R-:W-:Y:S05]  /*6450*/  @!P2 BRA `(.L_x_4257) ;  /* 0x000000b00000a947 */ /* 0x000fea0003800000 */
[----:B-1----:R-:W-:-:S05]  /*6460*/  MOV R7, 0x20 ;  /* 0x0000002000077802 */ /* 0x002fca0000000f00 */
        /* <DEDUP_REMOVED lines=10> */
.L_x_4257:
[----:B------:R-:W-:Y:S05]  /*6510*/  BSYNC B0 ;  /* 0x0000000000007941 */ /* 0x000fea0003800000 */
.L_x_4256:
[----:B------:R-:W-:Y:S01]  /*6520*/  BSSY B0, `(.L_x_4258) ;  /* 0x000000d000007945 */ /* 0x000fe20003800000 */
[----:B------:R-:W-:Y:S05]  /*6530*/  @!P3 BRA `(.L_x_4259) ;  /* 0x000000b00000b947 */ /* 0x000fea0003800000 */
[----:B-1----:R-:W-:-:S10]  /*6540*/  HFMA2.MMA R7, -RZ, RZ, 0, 1.9073486328125e-06 ;  /* 0x00000020ff077435 */ /* 0x002fd400000001ff */
        /* <DEDUP_REMOVED lines=10> */
.L_x_4259:
[----:B------:R-:W-:Y:S05]  /*65f0*/  BSYNC B0 ;  /* 0x0000000000007941 */ /* 0x000fea0003800000 */
.L_x_4258:
        /* <DEDUP_REMOVED lines=13> */
.L_x_4261:
[----:B------:R-:W-:Y:S05]  /*66d0*/  BSYNC B0 ;  /* 0x0000000000007941 */ /* 0x000fea0003800000 */
.L_x_4260:
[----:B------:R-:W-:Y:S05]  /*66e0*/  @!P5 EXIT ;  /* 0x000000000000d94d */ /* 0x000fea0003800000 */
[----:B-1----:R-:W-:-:S10]  /*66f0*/  HFMA2.MMA R7, -RZ, RZ, 0, 1.9073486328125e-06 ;  /* 0x00000020ff077435 */ /* 0x002fd400000001ff */
        /* <DEDUP_REMOVED lines=10> */
.L_x_4241:
[----:B------:R-:W-:Y:S01]  /*67a0*/  HFMA2.MMA R178, -RZ, RZ, 0, 9.5367431640625e-07 ;  /* 0x00000010ffb27435 */ /* 0x000fe200000001ff */
[----:B------:R-:W-:-:S02]  /*67b0*/  MOV R177, R216 ;  /* 0x000000d800b17202 */ /* 0x000fc40000000f00 */
[----:B------:R-:W-:Y:S02]  /*67c0*/  MOV R217, 0x1f ;  /* 0x0000001f00d97802 */ /* 0x000fe40000000f00 */
[----:B-----5:R-:W-:Y:S02]  /*67d0*/  MOV R213, 0xffffffff ;  /* 0xffffffff00d57802 */ /* 0x020fe40000000f00 */
[----:B------:R-:W-:Y:S02]  /*67e0*/  MOV R176, 0x6800 ;  /* 0x0000680000b07802 */ /* 0x000fe40000000f00 */
[----:B------:R-:W-:Y:S05]  /*67f0*/  CALL.REL.NOINC `($__internal_54_$__cuda_sm70_shflsync_down_p) ;  /* 0x0000046000007944 */ /* 0x000fea0003c00000 */
[----:B-1----:R-:W-:Y:S01]  /*6800*/  MOV R179, R178 ;  /* 0x000000b200b37202 */ /* 0x002fe20000000f00 */
[----:B------:R-:W-:Y:S05]  /*6810*/  BRA `(.L_x_4262) ;  /* 0xffffc5b000007947 */ /* 0x000fea000383ffff */
.L_x_4242:
[----:B------:R-:W-:Y:S01]  /*6820*/  HFMA2.MMA R178, -RZ, RZ, 0, 9.5367431640625e-07 ;  /* 0x00000010ffb27435 */ /* 0x000fe200000001ff */
[----:B------:R-:W-:Y:S02]  /*6830*/  MOV R177, R215 ;  /* 0x000000d700b17202 */ /* 0x000fe40000000f00 */
[----:B------:R-:W-:Y:S02]  /*6840*/  MOV R217, 0x1f ;  /* 0x0000001f00d97802 */ /* 0x000fe40000000f00 */
[----:B-----5:R-:W-:-:S02]  /*6850*/  MOV R213, 0xffffffff ;  /* 0xffffffff00d57802 */ /* 0x020fc40000000f00 */
[----:B------:R-:W-:Y:S02]  /*6860*/  MOV R176, 0x6880 ;  /* 0x0000688000b07802 */ /* 0x000fe40000000f00 */
[----:B01----:R-:W-:Y:S05]  /*6870*/  CALL.REL.NOINC `($__internal_54_$__cuda_sm70_shflsync_down_p) ;  /* 0x000003e000007944 */ /* 0x003fea0003c00000 */
[----:B------:R-:W-:Y:S01]  /*6880*/  FADD.FTZ R179, R179, R216 ;  /* 0x000000d8b3b37221 */ /* 0x000fe20000010000 */
[----:B------:R-:W-:Y:S01]  /*6890*/  MOV R217, 0x1f ;  /* 0x0000001f00d97802 */ /* 0x000fe20000000f00 */
[----:B-1----:R-:W-:Y:S01]  /*68a0*/  FADD.FTZ R181, R215, R178 ;  /* 0x000000b2d7b57221 */ /* 0x002fe20000010000 */
[----:B------:R-:W-:Y:S01]  /*68b0*/  HFMA2.MMA R178, -RZ, RZ, 0, 4.76837158203125e-07 ;  /* 0x00000008ffb27435 */ /* 0x000fe200000001ff */
[----:B------:R-:W-:Y:S02]  /*68c0*/  MOV R213, 0xffffffff ;  /* 0xffffffff00d57802 */ /* 0x000fe40000000f00 */
[----:B------:R-:W-:Y:S02]  /*68d0*/  MOV R177, R179 ;  /* 0x000000b300b17202 */ /* 0x000fe40000000f00 */
[----:B------:R-:W-:Y:S02]  /*68e0*/  MOV R176, 0x6900 ;  /* 0x0000690000b07802 */ /* 0x000fe40000000f00 */
[----:B------:R-:W-:Y:S05]  /*68f0*/  CALL.REL.NOINC `($__internal_54_$__cuda_sm70_shflsync_down_p) ;  /* 0x0000036000007944 */ /* 0x000fea0003c00000 */
[----:B-1----:R-:W-:Y:S01]  /*6900*/  MOV R182, R178 ;  /* 0x000000b200b67202 */ /* 0x002fe20000000f00 */
[----:B------:R-:W-:Y:S01]  /*6910*/  HFMA2.MMA R178, -RZ, RZ, 0, 4.76837158203125e-07 ;  /* 0x00000008ffb27435 */ /* 0x000fe200000001ff */
[----:B------:R-:W-:-:S02]  /*6920*/  MOV R177, R181 ;  /* 0x000000b500b17202 */ /* 0x000fc40000000f00 */
[----:B------:R-:W-:Y:S02]  /*6930*/  MOV R217, 0x1f ;  /* 0x0000001f00d97802 */ /* 0x000fe40000000f00 */
[----:B------:R-:W-:Y:S02]  /*6940*/  MOV R213, 0xffffffff ;  /* 0xffffffff00d57802 */ /* 0x000fe40000000f00 */
[----:B------:R-:W-:Y:S02]  /*6950*/  MOV R176, 0x6970 ;  /* 0x0000697000b07802 */ /* 0x000fe40000000f00 */
[----:B------:R-:W-:Y:S05]  /*6960*/  CALL.REL.NOINC `($__internal_54_$__cuda_sm70_shflsync_down_p) ;  /* 0x000002f000007944 */ /* 0x000fea0003c00000 */
[----:B------:R-:W-:Y:S01]  /*6970*/  FADD.FTZ R179, R182, R179 ;  /* 0x000000b3b6b37221 */ /* 0x000fe20000010000 */
[----:B------:R-:W-:Y:S01]  /*6980*/  MOV R217, 0x1f ;  /* 0x0000001f00d97802 */ /* 0x000fe20000000f00 */
[----:B-1----:R-:W-:Y:S01]  /*6990*/  FADD.FTZ R181, R181, R178 ;  /* 0x000000b2b5b57221 */ /* 0x002fe20000010000 */
[----:B------:R-:W-:Y:S01]  /*69a0*/  HFMA2.MMA R178, -RZ, RZ, 0, 2.384185791015625e-07 ;  /* 0x00000004ffb27435 */ /* 0x000fe200000001ff */
[----:B------:R-:W-:Y:S02]  /*69b0*/  MOV R213, 0xffffffff ;  /* 0xffffffff00d57802 */ /* 0x000fe40000000f00 */
[----:B------:R-:W-:-:S02]  /*69c0*/  MOV R177, R179 ;  /* 0x000000b300b17202 */ /* 0x000fc40000000f00 */
[----:B------:R-:W-:Y:S02]  /*69d0*/  MOV R176, 0x69f0 ;  /* 0x000069f000b07802 */ /* 0x000fe40000000f00 */
[----:B------:R-:W-:Y:S05]  /*69e0*/  CALL.REL.NOINC `($__internal_54_$__cuda_sm70_shflsync_down_p) ;  /* 0x0000027000007944 */ /* 0x000fea0003c00000 */
[----:B-1----:R-:W-:Y:S01]  /*69f0*/  MOV R182, R178 ;  /* 0x000000b200b67202 */ /* 0x002fe20000000f00 */
[----:B------:R-:W-:Y:S01]  /*6a00*/  HFMA2.MMA R178, -RZ, RZ, 0, 2.384185791015625e-07 ;  /* 0x00000004ffb27435 */ /* 0x000fe200000001ff */
[----:B------:R-:W-:Y:S02]  /*6a10*/  MOV R177, R181 ;  /* 0x000000b500b17202 */ /* 0x000fe40000000f00 */
[----:B------:R-:W-:Y:S02]  /*6a20*/  MOV R217, 0x1f ;  /* 0x0000001f00d97802 */ /* 0x000fe40000000f00 */
[----:B------:R-:W-:Y:S02]  /*6a30*/  MOV R213, 0xffffffff ;  /* 0xffffffff00d57802 */ /* 0x000fe40000000f00 */
[----:B------:R-:W-:Y:S02]  /*6a40*/  MOV R176, 0x6a60 ;  /* 0x00006a6000b07802 */ /* 0x000fe40000000f00 */
[----:B------:R-:W-:Y:S05]  /*6a50*/  CALL.REL.NOINC `($__internal_54_$__cuda_sm70_shflsync_down_p) ;  /* 0x0000020000007944 */ /* 0x000fea0003c00000 */
[----:B------:R-:W-:Y:S01]  /*6a60*/  FADD.FTZ R179, R182, R179 ;  /* 0x000000b3b6b37221 */ /* 0x000fe20000010000 */
[----:B------:R-:W-:Y:S01]  /*6a70*/  MOV R217, 0x1f ;  /* 0x0000001f00d97802 */ /* 0x000fe20000000f00 */
[----:B-1----:R-:W-:Y:S01]  /*6a80*/  FADD.FTZ R181, R181, R178 ;  /* 0x000000b2b5b57221 */ /* 0x002fe20000010000 */
[----:B------:R-:W-:Y:S01]  /*6a90*/  HFMA2.MMA R178, -RZ, RZ, 0, 1.1920928955078125e-07 ;  /* 0x00000002ffb27435 */ /* 0x000fe200000001ff */
[----:B------:R-:W-:-:S02]  /*6aa0*/  MOV R213, 0xffffffff ;  /* 0xffffffff00d57802 */ /* 0x000fc40000000f00 */
[----:B------:R-:W-:Y:S02]  /*6ab0*/  MOV R177, R179 ;  /* 0x000000b300b17202 */ /* 0x000fe40000000f00 */
[----:B------:R-:W-:Y:S02]  /*6ac0*/  MOV R176, 0x6ae0 ;  /* 0x00006ae000b07802 */ /* 0x000fe40000000f00 */
[----:B------:R-:W-:Y:S05]  /*6ad0*/  CALL.REL.NOINC `($__internal_54_$__cuda_sm70_shflsync_down_p) ;  /* 0x0000018000007944 */ /* 0x000fea0003c00000 */
[----:B-1----:R-:W-:Y:S01]  /*6ae0*/  MOV R182, R178 ;  /* 0x000000b200b67202 */ /* 0x002fe20000000f00 */
[----:B------:R-:W-:Y:S01]  /*6af0*/  HFMA2.MMA R178, -RZ, RZ, 0, 1.1920928955078125e-07 ;  /* 0x00000002ffb27435 */ /* 0x000fe200000001ff */
[----:B------:R-:W-:Y:S02]  /*6b00*/  MOV R177, R181 ;  /* 0x000000b500b17202 */ /* 0x000fe40000000f00 */
[----:B------:R-:W-:Y:S02]  /*6b10*/  MOV R217, 0x1f ;  /* 0x0000001f00d97802 */ /* 0x000fe40000000f00 */
[----:B------:R-:W-:Y:S02]  /*6b20*/  MOV R213, 0xffffffff ;  /* 0xffffffff00d57802 */ /* 0x000fe40000000f00 */
[----:B------:R-:W-:-:S02]  /*6b30*/  MOV R176, 0x6b50 ;  /* 0x00006b5000b07802 */ /* 0x000fc40000000f00 */
[----:B------:R-:W-:Y:S05]  /*6b40*/  CALL.REL.NOINC `($__internal_54_$__cuda_sm70_shflsync_down_p) ;  /* 0x0000011000007944 */ /* 0x000fea0003c00000 */
[----:B------:R-:W-:Y:S01]  /*6b50*/  FADD.FTZ R179, R182, R179 ;  /* 0x000000b3b6b37221 */ /* 0x000fe20000010000 */
[----:B------:R-:W-:Y:S01]  /*6b60*/  MOV R217, 0x1f ;  /* 0x0000001f00d97802 */ /* 0x000fe20000000f00 */
[----:B-1----:R-:W-:Y:S01]  /*6b70*/  FADD.FTZ R181, R181, R178 ;  /* 0x000000b2b5b57221 */ /* 0x002fe20000010000 */
[----:B------:R-:W-:Y:S01]  /*6b80*/  HFMA2.MMA R178, -RZ, RZ, 0, 5.9604644775390625e-08 ;  /* 0x00000001ffb27435 */ /* 0x000fe200000001ff */
[----:B------:R-:W-:-:S02]  /*6b90*/  MOV R213, 0xffffffff ;  /* 0xffffffff00d57802 */ /* 0x000fc40000000f00 */
[----:B------:R-:W-:Y:S02]  /*6ba0*/  MOV R177, R179 ;  /* 0x000000b300b17202 */ /* 0x000fe40000000f00 */
[----:B------:R-:W-:Y:S02]  /*6bb0*/  MOV R176, 0x6bd0 ;  /* 0x00006bd000b07802 */ /* 0x000fe40000000f00 */
[----:B------:R-:W-:Y:S05]  /*6bc0*/  CALL.REL.NOINC `($__internal_54_$__cuda_sm70_shflsync_down_p) ;  /* 0x0000009000007944 */ /* 0x000fea0003c00000 */
[----:B-1----:R-:W-:Y:S01]  /*6bd0*/  MOV R182, R178 ;  /* 0x000000b200b67202 */ /* 0x002fe20000000f00 */
[----:B------:R-:W-:Y:S01]  /*6be0*/  HFMA2.MMA R178, -RZ, RZ, 0, 5.9604644775390625e-08 ;  /* 0x00000001ffb27435 */ /* 0x000fe200000001ff */
[----:B------:R-:W-:Y:S02]  /*6bf0*/  MOV R177, R181 ;  /* 0x000000b500b17202 */ /* 0x000fe40000000f00 */
[----:B------:R-:W-:Y:S02]  /*6c00*/  MOV R217, 0x1f ;  /* 0x0000001f00d97802 */ /* 0x000fe40000000f00 */
[----:B------:R-:W-:Y:S02]  /*6c10*/  MOV R213, 0xffffffff ;  /* 0xffffffff00d57802 */ /* 0x000fe40000000f00 */
[----:B------:R-:W-:-:S02]  /*6c20*/  MOV R176, 0x6c40 ;  /* 0x00006c4000b07802 */ /* 0x000fc40000000f00 */
[----:B------:R-:W-:Y:S05]  /*6c30*/  CALL.REL.NOINC `($__internal_54_$__cuda_sm70_shflsync_down_p) ;  /* 0x0000002000007944 */ /* 0x000fea0003c00000 */
[----:B-1----:R-:W-:Y:S01]  /*6c40*/  MOV R177, R178 ;  /* 0x000000b200b17202 */ /* 0x002fe20000000f00 */
[----:B------:R-:W-:Y:S05]  /*6c50*/  BRA `(.L_x_4263) ;  /* 0xffffc29000007947 */ /* 0x000fea000383ffff */
        .weak           $__internal_54_$__cuda_sm70_shflsync_down_p
        .type           $__internal_54_$__cuda_sm70_shflsync_down_p,@function
        .size           $__internal_54_$__cuda_sm70_shflsync_down_p,(.L_x_14272 - $__internal_54_$__cuda_sm70_shflsync_down_p)
$__internal_54_$__cuda_sm70_shflsync_down_p:
[----:B------:R-:W-:Y:S04]  /*6c60*/  WARPSYNC R213 ;  /* 0x000000d500007348 */ /* 0x000fe80003800000 */
[----:B------:R0:W1:Y:S02]  /*6c70*/  SHFL.DOWN PT, R178, R177, R178, R217 ;  /* 0x080000b2b1b27389 */ /* 0x00006400000e00d9 */
[----:B0-----:R-:W-:-:S06]  /*6c80*/  HFMA2.MMA R177, -RZ, RZ, 0, 0 ;  /* 0x00000000ffb17435 */ /* 0x001fcc00000001ff */
[----:B------:R-:W-:Y:S05]  /*6c90*/  RET.REL.NODEC R176 `(_ZN10layer_norm13ln_bwd_kernelINS_13Kernel_traitsIf13__nv_bfloat16S2_S2_fjLj5120ELj1ELj1ELj4ELj16ENS_18Kernel_traits_baseILj5120EfS2_S2_S2_fjLj128EEEEELb1ELb1ELb0ELb0EEEvNS_9BwdParamsE) ;  /* 0xffff9360b0007950 */ /* 0x000fea0003c3ffff */
.L_x_4264:
        /* <DEDUP_REMOVED lines=14> */
.L_x_14272:


//--------------------- .text._ZN10layer_norm13ln_bwd_kernelINS_13Kernel_traitsIf13__nv_bfloat16S2_S2_fjLj5120ELj1ELj1ELj4ELj16ENS_18Kernel_traits_baseILj5120EfS2_S2_S2_fjLj128EEEEELb1ELb1ELb0ELb1EEEvNS_9BwdParamsE --------------------------
	.section	.text._ZN10layer_norm13ln_bwd_kernelINS_13Kernel_traitsIf13__nv_bfloat16S2_S2_fjLj5120ELj1ELj1ELj4ELj16ENS_18Kernel_traits_baseILj5120EfS2_S2_S2_fjLj128EEEEELb1ELb1ELb0ELb1EEEvNS_9BwdParamsE,"ax",@progbits
	.sectioninfo	@"SHI_REGISTERS=255"
	.align	128
        .global         _ZN10layer_norm13ln_bwd_kernelINS_13Kernel_traitsIf13__nv_bfloat16S2_S2_fjLj5120ELj1ELj1ELj4ELj16ENS_18Kernel_traits_baseILj5120EfS2_S2_S2_fjLj128EEEEELb1ELb1ELb0ELb1EEEvNS_9BwdParamsE
        .type           _ZN10layer_norm13ln_bwd_kernelINS_13Kernel_traitsIf13__nv_bfloat16S2_S2_fjLj5120ELj1ELj1ELj4ELj16ENS_18Kernel_traits_baseILj5120EfS2_S2_S2_fjLj128EEEEELb1ELb1ELb0ELb1EEEvNS_9BwdParamsE,@function
        .size           _ZN10layer_norm13ln_bwd_kernelINS_13Kernel_traitsIf13__nv_bfloat16S2_S2_fjLj5120ELj1ELj1ELj4ELj16ENS_18Kernel_traits_baseILj5120EfS2_S2_S2_fjLj128EEEEELb1ELb1ELb0ELb1EEEvNS_9BwdParamsE,(.L_x_14273 - _ZN10layer_norm13ln_bwd_kernelINS_13Kernel_traitsIf13__nv_bfloat16S2_S2_fjLj5120ELj1ELj1ELj4ELj16ENS_18Kernel_traits_baseILj5120EfS2_S2_S2_fjLj128EEEEELb1ELb1ELb0ELb1EEEvNS_9BwdParamsE)
        .other          _ZN10layer_norm13ln_bwd_kernelINS_13Kernel_traitsIf13__nv_bfloat16S2_S2_fjLj5120ELj1ELj1ELj4ELj16ENS_18Kernel_traits_baseILj5120EfS2_S2_S2_fjLj128EEEEELb1ELb1ELb0ELb1EEEvNS_9BwdParamsE,@"STO_CUDA_ENTRY STV_DEFAULT"
_ZN10layer_norm13ln_bwd_kernelINS_13Kernel_traitsIf13__nv_bfloat16S2_S2_fjLj5120ELj1ELj1ELj4ELj16ENS_18Kernel_traits_baseILj5120EfS2_S2_S2_fjLj128EEEEELb1ELb1ELb0ELb1EEEvNS_9BwdParamsE:
.text._ZN10layer_norm13ln_bwd_kernelINS_13Kernel_traitsIf13__nv_bfloat16S2_S2_fjLj5120ELj1ELj1ELj4ELj16ENS_18Kernel_traits_baseILj5120EfS2_S2_S2_fjLj128EEEEELb1ELb1ELb0ELb1EEEvNS_9BwdParamsE:
        /* <DEDUP_REMOVED lines=69> */
.L_x_4265:
[----:B------:R-:W-:-:S04]  /*0450*/  SHF.L.U32 R0, R0, 0x5, RZ ;  /* 0x0000000500007819 */ /* 0x000fc800000006ff */
[----:B------:R-:W-:-:S04]  /*0460*/  LOP3.LUT R0, R0, 0xfe0, RZ, 0xc0, !PT ;  /* 0x00000fe000007812 */ /* 0x000fc800078ec0ff */
[C---:B------:R-:W-:Y:S01]  /*0470*/  IADD3 R2, P0, R0.reuse, c[0x0][0x1b0], RZ ;  /* 0x00006c0000027a10 */ /* 0x040fe20007f1e0ff */
[----:B------:R0:W-:Y:S01]  /*0480*/  STL [R1+0x13c], RZ ;  /* 0x00013cff01007387 */ /* 0x0001e20000100800 */
[----:B------:R-:W-:Y:S02]  /*0490*/  IADD3 R4, P1, R0, c[0x0][0x1c8], RZ ;  /* 0x0000720000047a10 */ /* 0x000fe40007f3e0ff */
[----:B------:R-:W-:Y:S01]  /*04a0*/  IADD3.X R3, RZ, c[0x0][0x1b4], RZ, P0, !PT ;  /* 0x00006d00ff037a10 */ /* 0x000fe200007fe4ff */
[----:B------:R0:W-:Y:S01]  /*04b0*/  STL [R1+0x138], RZ ;  /* 0x000138ff01007387 */ /* 0x0001e20000100800 */
[----:B------:R-:W-:-:S03]  /*04c0*/  IADD3.X R5, RZ, c[0x0][0x1cc], RZ, P1, !PT ;  /* 0x00007300ff057a10 */ /* 0x000fc60000ffe4ff */
[----:B------:R0:W5:Y:S04]  /*04d0*/  LDG.E.128 R104, [R2.64] ;  /* 0x0000000402687981 */ /* 0x000168000c1e1d00 */
        /* <DEDUP_REMOVED lines=87> */
[----:B------:R-:W-:-:S02]  /*0a50*/  HFMA2.MMA R175, -RZ, RZ, 0, 5.9604644775390625e-08 ;  /* 0x00000001ffaf7435 */ /* 0x000fc400000001ff */
[----:B------:R-:W-:Y:S01]  /*0a60*/  HFMA2.MMA R241, -RZ, RZ, 0, 0 ;  /* 0x00000000fff17435 */ /* 0x000fe200000001ff */
[----:B------:R1:W5:Y:S01]  /*0a70*/  LDG.E.128 R64, [R4.64] ;  /* 0x0000000404407981 */ /* 0x000362000c1e1d00 */
[----:B------:R-:W-:Y:S01]  /*0a80*/  HFMA2.MMA R225, -RZ, RZ, 0, 0 ;  /* 0x00000000ffe17435 */ /* 0x000fe200000001ff */
[----:B------:R-:W-:Y:S01]  /*0a90*/  MOV R252, RZ ;  /* 0x000000ff00fc7202 */ /* 0x000fe20000000f00 */
[----:B------:R-:W-:Y:S01]  /*0aa0*/  CS2R R250, SRZ ;  /* 0x0000000000fa7805 */ /* 0x000fe2000001ff00 */
[----:B------:R1:W5:Y:S01]  /*0ab0*/  LDG.E.128 R60, [R4.64+0x10] ;  /* 0x00001004043c7981 */ /* 0x000362000c1e1d00 */
[----:B------:R-:W-:Y:S01]  /*0ac0*/  CS2R R248, SRZ ;  /* 0x0000000000f87805 */ /* 0x000fe2000001ff00 */
[----:B------:R-:W-:Y:S01]  /*0ad0*/  CS2R R246, SRZ ;  /* 0x0000000000f67805 */ /* 0x000fe2000001ff00 */
[----:B------:R-:W-:Y:S01]  /*0ae0*/  CS2R R244, SRZ ;  /* 0x0000000000f47805 */ /* 0x000fe2000001ff00 */
[----:B------:R1:W5:Y:S01]  /*0af0*/  LDG.E.128 R56, [R4.64+0x1000] ;  /* 0x0010000404387981 */ /* 0x000362000c1e1d00 */
[----:B------:R-:W-:Y:S01]  /*0b00*/  CS2R R242, SRZ ;  /* 0x0000000000f27805 */ /* 0x000fe2000001ff00 */
        /* <DEDUP_REMOVED lines=16> */
[----:B------:R-:W-:-:S02]  /*0c10*/  CS2R R6, SRZ ;  /* 0x0000000000067805 */ /* 0x000fc4000001ff00 */
[----:B------:R1:W5:Y:S04]  /*0c20*/  LDG.E.128 R36, [R4.64+0x3010] ;  /* 0x0030100404247981 */ /* 0x000368000c1e1d00 */
[----:B------:R1:W5:Y:S04]  /*0c30*/  LDG.E.128 R32, [R4.64+0x4000] ;  /* 0x0040000404207981 */ /* 0x000368000c1e1d00 */
[----:B------:R1:W5:Y:S02]  /*0c40*/  LDG.E.128 R28, [R4.64+0x4010] ;  /* 0x00401004041c7981 */ /* 0x000364000c1e1d00 */
[----:B01----:R-:W-:-:S02]  /*0c50*/  CS2R R4, SRZ ;  /* 0x0000000000047805 */ /* 0x003fc4000001ff00 */
.L_x_4270:
[----:B------:R-:W0:Y:S01]  /*0c60*/  S2R R2, SR_TID.X ;  /* 0x0000000000027919 */ /* 0x000e220000002100 */
[----:B------:R-:W-:Y:S01]  /*0c70*/  ISETP.NE.U32.AND P0, PT, RZ, c[0x0][0x1c0], PT ;  /* 0x00007000ff007a0c */ /* 0x000fe20003f05070 */
[----:B------:R-:W-:-:S02]  /*0c80*/  IMAD R0, R26, c[0x0][0x168], RZ ;  /* 0x00005a001a007a24 */ /* 0x000fc400078e02ff */
[----:B------:R-:W2:Y:S01]  /*0c90*/  LDL.LU R213, [R1] ;  /* 0x0000000001d57983 */ /* 0x000ea20000300800 */
[----:B------:R-:W-:Y:S02]  /*0ca0*/  ISETP.NE.AND.EX P0, PT, RZ, c[0x0][0x1c4], PT, P0 ;  /* 0x00007100ff007a0c */ /* 0x000fe40003f05300 */
[----:B------:R-:W-:Y:S01]  /*0cb0*/  SHF.R.S32.HI R3, RZ, 0x1f, R0 ;  /* 0x0000001fff037819 */ /* 0x000fe20000011400 */
[----:B------:R-:W3:Y:S03]  /*0cc0*/  LDL.LU R202, [R1+0xc] ;  /* 0x00000c0001ca7983 */ /* 0x000ee60000300800 */
[----:B------:R-:W-:Y:S01]  /*0cd0*/  LEA.HI R3, R3, R0, RZ, 0x3 ;  /* 0x0000000003037211 */ /* 0x000fe200078f18ff */
[----:B------:R-:W4:Y:S01]  /*0ce0*/  LDL.LU R193, [R1+0x8] ;  /* 0x0000080001c17983 */ /* 0x000f220000300800 */
[----:B------:R-:W-:Y:S02]  /*0cf0*/  SHF.R.S32.HI R27, RZ, 0x1f, R26 ;  /* 0x0000001fff1b7819 */ /* 0x000fe4000001141a */
[----:B------:R-:W-:-:S02]  /*0d00*/  MOV R179, 0x10 ;  /* 0x0000001000b37802 */ /* 0x000fc40000000f00 */
[----:B0-----:R-:W-:Y:S02]  /*0d10*/  LOP3.LUT R172, R2, 0x7f, RZ, 0xc0, !PT ;  /* 0x0000007f02ac7812 */ /* 0x001fe400078ec0ff */
[C---:B------:R-:W-:Y:S02]  /*0d20*/  @P0 LEA R2, P1, R26.reuse, c[0x0][0x1c0], 0x1 ;  /* 0x000070001a020a11 */ /* 0x040fe400078208ff */
[----:B------:R-:W-:Y:S02]  /*0d30*/  LEA.HI.SX32 R172, R3, R172, 0x1d ;  /* 0x000000ac03ac7211 */ /* 0x000fe400078feaff */
[----:B------:R-:W-:Y:S02]  /*0d40*/  @P0 LEA.HI.X R3, R26, c[0x0][0x1c4], R27, 0x1, P1 ;  /* 0x000071001a030a11 */ /* 0x000fe400008f0c1b */
[C---:B------:R-:W-:Y:S01]  /*0d50*/  IADD3 R174, R172.reuse, 0x80, RZ ;  /* 0x00000080acae7810 */ /* 0x040fe20007ffe0ff */
[CC--:B------:R-:W-:Y:S01]  /*0d60*/  IMAD.WIDE.U32 R132, R172.reuse, R179.reuse, c[0x0][0x188] ;  /* 0x00006200ac847625 */ /* 0x0c0fe200078e00b3 */
[C---:B------:R-:W-:Y:S01]  /*0d70*/  IADD3 R173, R172.reuse, 0x100, RZ ;  /* 0x00000100acad7810 */ /* 0x040fe20007ffe0ff */
[----:B------:R0:W2:Y:S01]  /*0d80*/  @P0 LDG.E.U16 R178, [R2.64] ;  /* 0x0000000402b20981 */ /* 0x0000a2000c1e1500 */
[----:B------:R-:W-:Y:S01]  /*0d90*/  IADD3 R27, R172, 0x180, RZ ;  /* 0x00000180ac1b7810 */ /* 0x000fe20007ffe0ff */
[-C--:B------:R-:W-:Y:S01]  /*0da0*/  IMAD.WIDE.U32 R156, R174, R179.reuse, c[0x0][0x208] ;  /* 0x00008200ae9c7625 */ /* 0x080fe200078e00b3 */
[----:B------:R-:W-:Y:S01]  /*0db0*/  MOV R176, 0x4 ;  /* 0x0000000400b07802 */ /* 0x000fe20000000f00 */
[----:B------:R-:W2:Y:S02]  /*0dc0*/  LDG.E.128 R132, [R132.64] ;  /* 0x0000000484847981 */ /* 0x000ea4000c1e1d00 */
[----:B------:R-:W-:-:S02]  /*0dd0*/  IMAD.WIDE.U32 R160, R173, R179, c[0x0][0x208] ;  /* 0x00008200ada07625 */ /* 0x000fc400078e00b3 */
[----:B------:R-:W2:Y:S02]  /*0de0*/  LDG.E.128 R156, [R156.64] ;  /* 0x000000049c9c7981 */ /* 0x000ea4000c1e1d00 */
[-C--:B------:R-:W-:Y:S02]  /*0df0*/  IMAD.WIDE.U32 R164, R27, R179.reuse, c[0x0][0x208] ;  /* 0x000082001ba47625 */ /* 0x080fe400078e00b3 */
[----:B------:R-:W3:Y:S02]  /*0e00*/  LDG.E.128 R160, [R160.64] ;  /* 0x00000004a0a07981 */ /* 0x000ee4000c1e1d00 */
[CC--:B------:R-:W-:Y:S02]  /*0e10*/  IMAD.WIDE.U32 R136, R172.reuse, R179.reuse, c[0x0][0x208] ;  /* 0x00008200ac887625 */ /* 0x0c0fe400078e00b3 */
[----:B------:R-:W4:Y:S01]  /*0e20*/  LDG.E.128 R164, [R164.64] ;  /* 0x00000004a4a47981 */ /* 0x000f22000c1e1d00 */
[----:B0-----:R-:W-:Y:S01]  /*0e30*/  IADD3 R3, R172, 0x200, RZ ;  /* 0x00000200ac037810 */ /* 0x001fe20007ffe0ff */
[----:B------:R-:W-:-:S02]  /*0e40*/  IMAD.WIDE.U32 R144, R173, R179, c[0x0][0x188] ;  /* 0x00006200ad907625 */ /* 0x000fc400078e00b3 */
        /* <DEDUP_REMOVED lines=8> */
[----:B------:R-:W4:Y:S04]  /*0ed0*/  LDG.E.128 R152, [R152.64] ;  /* 0x0000000498987981 */ /* 0x000f28000c1e1d00 */
[----:B------:R-:W4:Y:S01]  /*0ee0*/  LDG.E R186, [R186.64] ;  /* 0x00000004baba7981 */ /* 0x000f22000c1e1900 */
[----:B------:R-:W-:-:S06]  /*0ef0*/  IMAD.WIDE.U32 R168, R3, R179, c[0x0][0x208] ;  /* 0x0000820003a87625 */ /* 0x000fcc00078e00b3 */
[----:B------:R-:W4:Y:S01]  /*0f00*/  LDG.E.128 R168, [R168.64] ;  /* 0x00000004a8a87981 */ /* 0x000f22000c1e1d00 */
[----:B------:R-:W-:Y:S02]  /*0f10*/  ISETP.NE.U32.AND P1, PT, RZ, c[0x0][0x218], PT ;  /* 0x00008600ff007a0c */ /* 0x000fe40003f25070 */
[--C-:B--2---:R-:W-:Y:S02]  /*0f20*/  PRMT R215, RZ, 0x5410, R159.reuse ;  /* 0x00005410ffd77816 */ /* 0x104fe4000000009f */
[----:B------:R-:W-:Y:S02]  /*0f30*/  PRMT R216, RZ, 0x7610, R159 ;  /* 0x00007610ffd87816 */ /* 0x000fe4000000009f */
[--C-:B---3--:R-:W-:Y:S02]  /*0f40*/  PRMT R204, RZ, 0x5410, R161.reuse ;  /* 0x00005410ffcc7816 */ /* 0x108fe400000000a1 */
[----:B------:R-:W-:Y:S02]  /*0f50*/  PRMT R205, RZ, 0x7610, R161 ;  /* 0x00007610ffcd7816 */ /* 0x000fe400000000a1 */
[----:B----4-:R-:W-:-:S02]  /*0f60*/  PRMT R159, RZ, 0x5410, R164 ;  /* 0x00005410ff9f7816 */ /* 0x010fc400000000a4 */
[----:B------:R-:W-:Y:S02]  /*0f70*/  PRMT R161, RZ, 0x7610, R164 ;  /* 0x00007610ffa17816 */ /* 0x000fe400000000a4 */
[----:B------:R-:W2:Y:S01]  /*0f80*/  LDL.LU R164, [R1+0x4] ;  /* 0x0000040001a47983 */ /* 0x000ea20000300800 */
[----:B------:R-:W-:Y:S02]  /*0f90*/  ISETP.NE.AND.EX P1, PT, RZ, c[0x0][0x21c], PT, P1 ;  /* 0x00008700ff007a0c */ /* 0x000fe40003f25310 */
[--C-:B------:R-:W-:Y:S02]  /*0fa0*/  PRMT R206, RZ, 0x5410, R134.reuse ;  /* 0x00005410ffce7816 */ /* 0x100fe40000000086 */
[----:B------:R-:W-:Y:S02]  /*0fb0*/  PRMT R207, RZ, 0x7610, R134 ;  /* 0x00007610ffcf7816 */ /* 0x000fe40000000086 */
[--C-:B------:R-:W-:Y:S02]  /*0fc0*/  PRMT R231, RZ, 0x5410, R135.reuse ;  /* 0x00005410ffe77816 */ /* 0x100fe40000000087 */
[----:B------:R-:W-:Y:S01]  /*0fd0*/  PRMT R233, RZ, 0x7610, R135 ;  /* 0x00007610ffe97816 */ /* 0x000fe20000000087 */
[----:B------:R-:W-:Y:S01]  /*0fe0*/  ULDC.U8 UR6, c[0x0][0x1f0] ;  /* 0x00007c0000067ab9 */ /* 0x000fe20000000000 */
[----:B------:R-:W-:-:S03]  /*0ff0*/  MOV R0, 0x3f800000 ;  /* 0x3f80000000007802 */ /* 0x000fc60000000f00 */
[----:B------:R-:W-:Y:S01]  /*1000*/  @P1 IMAD.WIDE.U32 R134, R172, R179, c[0x0][0x218] ;  /* 0x00008600ac861625 */ /* 0x000fe200078e00b3 */
[----:B------:R-:W-:Y:S02]  /*1010*/  @P0 PRMT R0, RZ, 0x5410, R178 ;  /* 0x00005410ff000816 */ /* 0x000fe400000000b2 */
[----:B------:R-:W-:Y:S02]  /*1020*/  ISETP.NE.AND P0, PT, RZ, UR6, PT ;  /* 0x00000006ff007c0c */ /* 0x000fe4000bf05270 */
[--C-:B------:R-:W-:Y:S01]  /*1030*/  PRMT R208, RZ, 0x5410, R138.reuse ;  /* 0x00005410ffd07816 */ /* 0x100fe2000000008a */
[----:B-----5:R0:W5:Y:S01]  /*1040*/  @P1 LDG.E.128 R108, [R134.64] ;  /* 0x00000004866c1981 */ /* 0x020162000c1e1d00 */
[----:B------:R-:W-:Y:S02]  /*1050*/  PRMT R232, RZ, 0x7610, R138 ;  /* 0x00007610ffe87816 */ /* 0x000fe4000000008a */
[--C-:B------:R-:W-:Y:S02]  /*1060*/  PRMT R234, RZ, 0x5410, R139.reuse ;  /* 0x00005410ffea7816 */ /* 0x100fe4000000008b */
[----:B------:R-:W-:-:S02]  /*1070*/  PRMT R235, RZ, 0x7610, R139 ;  /* 0x00007610ffeb7816 */ /* 0x000fc4000000008b */
[--C-:B------:R-:W-:Y:S02]  /*1080*/  PRMT R190, RZ, 0x5410, R146.reuse ;  /* 0x00005410ffbe7816 */ /* 0x100fe40000000092 */
[----:B------:R-:W-:Y:S01]  /*1090*/  PRMT R192, RZ, 0x7610, R146 ;  /* 0x00007610ffc07816 */ /* 0x000fe20000000092 */
[-C--:B0-----:R-:W-:Y:S01]  /*10a0*/  @P1 IMAD.WIDE.U32 R134, R173, R179.reuse, c[0x0][0x218] ;  /* 0x00008600ad861625 */ /* 0x081fe200078e00b3 */
[--C-:B------:R-:W-:Y:S02]  /*10b0*/  PRMT R194, RZ, 0x5410, R147.reuse ;  /* 0x00005410ffc27816 */ /* 0x100fe40000000093 */
[----:B------:R-:W-:Y:S01]  /*10c0*/  PRMT R196, RZ, 0x7610, R147 ;  /* 0x00007610ffc47816 */ /* 0x000fe20000000093 */
[----:B------:R-:W-:Y:S01]  /*10d0*/  @P1 IMAD.WIDE.U32 R146, R3, R179, c[0x0][0x218] ;  /* 0x0000860003921625 */ /* 0x000fe200078e00b3 */
[--C-:B------:R-:W-:Y:S01]  /*10e0*/  PRMT R212, RZ, 0x5410, R143.reuse ;  /* 0x00005410ffd47816 */ /* 0x100fe2000000008f */
[----:B------:R0:W5:Y:S01]  /*10f0*/  @P1 LDG.E.128 R116, [R134.64] ;  /* 0x0000000486741981 */ /* 0x000162000c1e1d00 */
[----:B------:R-:W-:-:S02]  /*1100*/  PRMT R214, RZ, 0x7610, R143 ;  /* 0x00007610ffd67816 */ /* 0x000fc4000000008f */
[--C-:B------:R-:W-:Y:S01]  /*1110*/  PRMT R139, RZ, 0x5410, R149.reuse ;  /* 0x00005410ff8b7816 */ /* 0x100fe20000000095 */
[----:B------:R1:W5:Y:S01]  /*1120*/  @P1 LDG.E.128 R124, [R146.64] ;  /* 0x00000004927c1981 */ /* 0x000362000c1e1d00 */
[----:B------:R-:W-:Y:S02]  /*1130*/  PRMT R138, RZ, 0x7610, R149 ;  /* 0x00007610ff8a7816 */ /* 0x000fe40000000095 */
[----:B------:R-:W-:Y:S02]  /*1140*/  PRMT R143, RZ, 0x5410, R153 ;  /* 0x00005410ff8f7816 */ /* 0x000fe40000000099 */
[----:B------:R-:W-:Y:S02]  /*1150*/  PRMT R149, RZ, 0x5410, R154 ;  /* 0x00005410ff957816 */ /* 0x000fe4000000009a */
[----:B------:R-:W-:-:S05]  /*1160*/  FSEL R186, R186, RZ, !P0 ;  /* 0x000000ffbaba7208 */ /* 0x000fca0004000000 */
[C---:B0-----:R-:W-:Y:S01]  /*1170*/  FADD.FTZ R135, -R186.reuse, R143 ;  /* 0x0000008fba877221 */ /* 0x041fe20000010100 */
[--C-:B------:R-:W-:Y:S01]  /*1180*/  PRMT R143, RZ, 0x7610, R166.reuse ;  /* 0x00007610ff8f7816 */ /* 0x100fe200000000a6 */
[----:B-1----:R-:W-:Y:S01]  /*1190*/  FADD.FTZ R147, -R186, R149 ;  /* 0x00000095ba937221 */ /* 0x002fe20000010100 */
[----:B------:R-:W-:Y:S02]  /*11a0*/  PRMT R149, RZ, 0x5410, R166 ;  /* 0x00005410ff957816 */ /* 0x000fe400000000a6 */
[----:B------:R-:W0:Y:S01]  /*11b0*/  S2R R166, SR_TID.X ;  /* 0x0000000000a67919 */ /* 0x000e220000002100 */
[--C-:B------:R-:W-:Y:S02]  /*11c0*/  PRMT R198, RZ, 0x5410, R144.reuse ;  /* 0x00005410ffc67816 */ /* 0x100fe40000000090 */
[----:B------:R-:W-:Y:S02]  /*11d0*/  PRMT R199, RZ, 0x7610, R144 ;  /* 0x00007610ffc77816 */ /* 0x000fe40000000090 */
[----:B------:R-:W-:-:S02]  /*11e0*/  PRMT R201, RZ, 0x5410, R145 ;  /* 0x00005410ffc97816 */ /* 0x000fc40000000091 */
[----:B------:R-:W-:Y:S01]  /*11f0*/  PRMT R203, RZ, 0x7610, R145 ;  /* 0x00007610ffcb7816 */ /* 0x000fe20000000091 */
[----:B------:R-:W-:Y:S01]  /*1200*/  @P1 IMAD.WIDE.U32 R144, R174, R179, c[0x0][0x218] ;  /* 0x00008600ae901625 */ /* 0x000fe200078e00b3 */
[--C-:B------:R-:W-:Y:S02]  /*1210*/  PRMT R238, RZ, 0x5410, R133.reuse ;  /* 0x00005410ffee7816 */ /* 0x100fe40000000085 */
[----:B------:R-:W-:Y:S02]  /*1220*/  PRMT R189, RZ, 0x7610, R133 ;  /* 0x00007610ffbd7816 */ /* 0x000fe40000000085 */
[--C-:B------:R-:W-:Y:S01]  /*1230*/  PRMT R237, RZ, 0x5410, R136.reuse ;  /* 0x00005410ffed7816 */ /* 0x100fe20000000088 */
[----:B------:R1:W5:Y:S01]  /*1240*/  @P1 LDG.E.128 R112, [R144.64] ;  /* 0x0000000490701981 */ /* 0x000362000c1e1d00 */
[----:B------:R-:W-:Y:S02]  /*1250*/  PRMT R239, RZ, 0x7610, R136 ;  /* 0x00007610ffef7816 */ /* 0x000fe40000000088 */
[----:B------:R-:W-:-:S02]  /*1260*/  PRMT R240, RZ, 0x5410, R137 ;  /* 0x00005410fff07816 */ /* 0x000fc40000000089 */
[----:B------:R-:W-:Y:S02]  /*1270*/  PRMT R236, RZ, 0x7610, R137 ;  /* 0x00007610ffec7816 */ /* 0x000fe40000000089 */
[--C-:B------:R-:W-:Y:S02]  /*1280*/  PRMT R137, RZ, 0x5410, R150.reuse ;  /* 0x00005410ff897816 */ /* 0x100fe40000000096 */
[----:B------:R-:W-:Y:S01]  /*1290*/  PRMT R136, RZ, 0x7610, R150 ;  /* 0x00007610ff887816 */ /* 0x000fe20000000096 */
[----:B-1----:R-:W-:Y:S01]  /*12a0*/  @P1 IMAD.WIDE.U32 R144, R27, R179, c[0x0][0x218] ;  /* 0x000086001b901625 */ /* 0x002fe200078e00b3 */
[----:B------:R-:W-:Y:S02]  /*12b0*/  PRMT R133, RZ, 0x7610, R152 ;  /* 0x00007610ff857816 */ /* 0x000fe40000000098 */
[----:B------:R-:W-:Y:S02]  /*12c0*/  PRMT R150, RZ, 0x5410, R155 ;  /* 0x00005410ff967816 */ /* 0x000fe4000000009b */
[----:B------:R-:W-:-:S02]  /*12d0*/  PRMT R220, RZ, 0x5410, R141 ;  /* 0x00005410ffdc7816 */ /* 0x000fc4000000008d */
[----:B------:R-:W-:Y:S01]  /*12e0*/  PRMT R222, RZ, 0x7610, R141 ;  /* 0x00007610ffde7816 */ /* 0x000fe2000000008d */
[----:B------:R1:W5:Y:S01]  /*12f0*/  @P1 LDG.E.128 R120, [R144.64] ;  /* 0x0000000490781981 */ /* 0x000362000c1e1d00 */
[----:B------:R-:W-:Y:S02]  /*1300*/  PRMT R154, RZ, 0x7610, R154 ;  /* 0x00007610ff9a7816 */ /* 0x000fe4000000009a */
[----:B------:R-:W-:Y:S01]  /*1310*/  PRMT R141, RZ, 0x5410, R152 ;  /* 0x00005410ff8d7816 */ /* 0x000fe20000000098 */
[C---:B------:R-:W-:Y:S01]  /*1320*/  FADD.FTZ R134, -R186.reuse, R133 ;  /* 0x00000085ba867221 */ /* 0x040fe20000010100 */
[----:B------:R-:W-:Y:S01]  /*1330*/  LOP3.LUT P2, RZ, R175, 0xff, RZ, 0xc0, !PT ;  /* 0x000000ffafff7812 */ /* 0x000fe2000784c0ff */
[C---:B------:R-:W-:Y:S01]  /*1340*/  FADD.FTZ R133, -R186.reuse, R150 ;  /* 0x00000096ba857221 */ /* 0x040fe20000010100 */
[--C-:B------:R-:W-:Y:S02]  /*1350*/  PRMT R187, RZ, 0x5410, R132.reuse ;  /* 0x00005410ffbb7816 */ /* 0x100fe40000000084 */
[----:B------:R-:W-:Y:S01]  /*1360*/  PRMT R188, RZ, 0x7610, R132 ;  /* 0x00007610ffbc7816 */ /* 0x000fe20000000084 */
[C---:B-1----:R-:W-:Y:S01]  /*1370*/  FADD.FTZ R144, -R186.reuse, R154 ;  /* 0x0000009aba907221 */ /* 0x042fe20000010100 */
[----:B------:R-:W-:Y:S01]  /*1380*/  PRMT R132, RZ, 0x5410, R151 ;  /* 0x00005410ff847816 */ /* 0x000fe20000000097 */
[----:B------:R-:W-:Y:S01]  /*1390*/  FADD.FTZ R145, -R186, R141 ;  /* 0x0000008dba917221 */ /* 0x000fe20000010100 */
[----:B------:R-:W-:Y:S01]  /*13a0*/  PRMT R175, RZ, 0x7610, R151 ;  /* 0x00007610ffaf7816 */ /* 0x000fe20000000097 */
[----:B------:R-:W-:Y:S01]  /*13b0*/  FADD.FTZ R213, R239, R213 ;  /* 0x000000d5efd57221 */ /* 0x000fe20000010000 */
[----:B------:R-:W-:-:S02]  /*13c0*/  PRMT R150, RZ, 0x5410, R171 ;  /* 0x00005410ff967816 */ /* 0x000fc400000000ab */
[----:B------:R-:W-:Y:S02]  /*13d0*/  PRMT R185, RZ, 0x7610, R171 ;  /* 0x00007610ffb97816 */ /* 0x000fe400000000ab */
[--C-:B------:R-:W-:Y:S01]  /*13e0*/  PRMT R154, RZ, 0x5410, R170.reuse ;  /* 0x00005410ff9a7816 */ /* 0x100fe200000000aa */
[----:B------:R-:W3:Y:S01]  /*13f0*/  LDL.LU R171, [R1+0x14] ;  /* 0x0000140001ab7983 */ /* 0x000ee20000300800 */
[----:B------:R-:W-:Y:S02]  /*1400*/  PRMT R151, RZ, 0x7610, R170 ;  /* 0x00007610ff977816 */ /* 0x000fe400000000aa */
[--C-:B------:R-:W-:Y:S01]  /*1410*/  PRMT R141, RZ, 0x5410, R167.reuse ;  /* 0x00005410ff8d7816 */ /* 0x100fe200000000a7 */
[----:B------:R-:W4:Y:S01]  /*1420*/  LDL.LU R170, [R1+0x10] ;  /* 0x0000100001aa7983 */ /* 0x000f220000300800 */
[----:B------:R-:W-:-:S03]  /*1430*/  PRMT R184, RZ, 0x7610, R167 ;  /* 0x00007610ffb87816 */ /* 0x000fc600000000a7 */
[----:B------:R-:W4:Y:S01]  /*1440*/  LDL.LU R167, [R1+0x1c] ;  /* 0x00001c0001a77983 */ /* 0x000f220000300800 */
[----:B0-----:R-:W-:Y:S01]  /*1450*/  LOP3.LUT P3, RZ, R166, 0x1f, RZ, 0xc0, !PT ;  /* 0x0000001fa6ff7812 */ /* 0x001fe2000786c0ff */
[----:B--2---:R-:W-:-:S05]  /*1460*/  FADD.FTZ R164, R237, R164 ;  /* 0x000000a4eda47221 */ /* 0x004fca0000010000 */
[----:B------:R0:W-:Y:S04]  /*1470*/  STL [R1+0x4], R164 ;  /* 0x000004a401007387 */ /* 0x0001e80000100800 */
[----:B0-----:R-:W2:Y:S04]  /*1480*/  LDL.LU R164, [R1+0x18] ;  /* 0x0000180001a47983 */ /* 0x001ea80000300800 */
[----:B------:R-:W-:Y:S04]  /*1490*/  STL [R1], R213 ;  /* 0x000000d501007387 */ /* 0x000fe80000100800 */
[----:B------:R-:W2:Y:S01]  /*14a0*/  LDL.LU R166, [R1+0x24] ;  /* 0x0000240001a67983 */ /* 0x000ea20000300800 */
[----:B------:R-:W-:-:S02]  /*14b0*/  PRMT R217, RZ, 0x5410, R140 ;  /* 0x00005410ffd97816 */ /* 0x000fc4000000008c */
[----:B------:R-:W-:Y:S02]  /*14c0*/  PRMT R218, RZ, 0x7610, R140 ;  /* 0x00007610ffda7816 */ /* 0x000fe4000000008c */
[--C-:B------:R-:W-:Y:S02]  /*14d0*/  PRMT R209, RZ, 0x5410, R142.reuse ;  /* 0x00005410ffd17816 */ /* 0x100fe4000000008e */
[----:B------:R-:W-:Y:S02]  /*14e0*/  PRMT R210, RZ, 0x7610, R142 ;  /* 0x00007610ffd27816 */ /* 0x000fe4000000008e */
[--C-:B------:R-:W-:Y:S02]  /*14f0*/  PRMT R142, RZ, 0x5410, R148.reuse ;  /* 0x00005410ff8e7816 */ /* 0x100fe40000000094 */
[----:B------:R-:W-:Y:S02]  /*1500*/  PRMT R140, RZ, 0x7610, R148 ;  /* 0x00007610ff8c7816 */ /* 0x000fe40000000094 */
[----:B------:R-:W-:Y:S01]  /*1510*/  PRMT R148, RZ, 0x7610, R153 ;  /* 0x00007610ff947816 */ /* 0x000fe20000000099 */
[----:B------:R-:W-:Y:S01]  /*1520*/  FADD.FTZ R202, R240, R202 ;  /* 0x000000caf0ca7221 */ /* 0x000fe20000010000 */
        /* <DEDUP_REMOVED lines=35> */
[C---:B------:R-:W-:Y:S01]  /*1760*/  FADD.FTZ R148, -R186.reuse, R148 ;  /* 0x00000094ba947221 */ /* 0x040fe20000010100 */
[----:B------:R-:W-:Y:S01]  /*1770*/  PRMT R156, RZ, 0x5410, R169 ;  /* 0x00005410ff9c7816 */ /* 0x000fe200000000a9 */
[----:B------:R-:W-:Y:S01]  /*1780*/  FADD.FTZ R186, -R186, R155 ;  /* 0x0000009bbaba7221 */ /* 0x000fe20000010100 */
[----:B------:R-:W-:Y:S01]  /*1790*/  PRMT R155, RZ, 0x7610, R169 ;  /* 0x00007610ff9b7816 */ /* 0x000fe200000000a9 */
[----:B------:R-:W-:Y:S01]  /*17a0*/  STL [R1+0xc], R202 ;  /* 0x00000cca01007387 */ /* 0x000fe20000100800 */
[----:B------:R-:W-:Y:S01]  /*17b0*/  PRMT R223, RZ, 0x5410, R157 ;  /* 0x00005410ffdf7816 */ /* 0x000fe2000000009d */
[----:B------:R-:W-:Y:S01]  /*17c0*/  FADD.FTZ R193, R236, R193 ;  /* 0x000000c1ecc17221 */ /* 0x000fe20000010000 */
[----:B------:R-:W-:Y:S01]  /*17d0*/  PRMT R224, RZ, 0x7610, R157 ;  /* 0x00007610ffe07816 */ /* 0x000fe2000000009d */
[----:B------:R-:W2:Y:S01]  /*17e0*/  LDL.LU R169, [R1+0x20] ;  /* 0x0000200001a97983 */ /* 0x000ea20000300800 */
[--C-:B------:R-:W-:Y:S01]  /*17f0*/  PRMT R146, RZ, 0x5410, R168.reuse ;  /* 0x00005410ff927816 */ /* 0x100fe200000000a8 */
[----:B---3--:R-:W-:Y:S01]  /*1800*/  FADD.FTZ R171, R208, R171 ;  /* 0x000000abd0ab7221 */ /* 0x008fe20000010000 */
[----:B------:R-:W-:Y:S01]  /*1810*/  PRMT R157, RZ, 0x7610, R168 ;  /* 0x00007610ff9d7816 */ /* 0x000fe200000000a8 */
[----:B----4-:R-:W-:Y:S01]  /*1820*/  FADD.FTZ R170, R232, R170 ;  /* 0x000000aae8aa7221 */ /* 0x010fe20000010000 */
[----:B------:R-:W3:Y:S01]  /*1830*/  LDL.LU R168, [R1+0x2c] ;  /* 0x00002c0001a87983 */ /* 0x000ee20000300800 */
[----:B------:R-:W-:-:S03]  /*1840*/  FADD.FTZ R167, R234, R167 ;  /* 0x000000a7eaa77221 */ /* 0x000fc60000010000 */
[----:B------:R-:W-:Y:S04]  /*1850*/  STL [R1+0x8], R193 ;  /* 0x000008c101007387 */ /* 0x000fe80000100800 */
[----:B------:R-:W-:Y:S04]  /*1860*/  STL [R1+0x14], R171 ;  /* 0x000014ab01007387 */ /* 0x000fe80000100800 */
[----:B------:R-:W-:Y:S04]  /*1870*/  STL [R1+0x10], R170 ;  /* 0x000010aa01007387 */ /* 0x000fe80000100800 */
[----:B------:R0:W-:Y:S04]  /*1880*/  STL [R1+0x1c], R167 ;  /* 0x00001ca701007387 */ /* 0x0001e80000100800 */
[----:B0-----:R-:W4:Y:S01]  /*1890*/  LDL.LU R167, [R1+0x28] ;  /* 0x0000280001a77983 */ /* 0x001f220000300800 */
[----:B--2---:R-:W-:-:S05]  /*18a0*/  FADD.FTZ R164, R235, R164 ;  /* 0x000000a4eba47221 */ /* 0x004fca0000010000 */
[----:B------:R0:W-:Y:S01]  /*18b0*/  STL [R1+0x18], R164 ;  /* 0x000018a401007387 */ /* 0x0001e20000100800 */
[----:B------:R-:W-:-:S03]  /*18c0*/  FADD.FTZ R166, R219, R166 ;  /* 0x000000a6dba67221 */ /* 0x000fc60000010000 */
[----:B0-----:R-:W2:Y:S04]  /*18d0*/  LDL.LU R164, [R1+0x34] ;  /* 0x0000340001a47983 */ /* 0x001ea80000300800 */
[----:B------:R0:W-:Y:S04]  /*18e0*/  STL [R1+0x24], R166 ;  /* 0x000024a601007387 */ /* 0x0001e80000100800 */
[----:B0-----:R-:W2:Y:S01]  /*18f0*/  LDL.LU R166, [R1+0x30] ;  /* 0x0000300001a67983 */ /* 0x001ea20000300800 */
[----:B------:R-:W-:Y:S01]  /*1900*/  IMAD.WIDE R176, R26, R176, c[0x0][0x1a8] ;  /* 0x00006a001ab07625 */ /* 0x000fe200078e02b0 */
[----:B------:R-:W-:-:S04]  /*1910*/  PRMT R211, RZ, 0x5410, R158 ;  /* 0x00005410ffd37816 */ /* 0x000fc8000000009e */
[----:B------:R-:W2:Y:S01]  /*1920*/  LDG.E R2, [R176.64] ;  /* 0x00000004b0027981 */ /* 0x000ea2000c1e1900 */
[----:B------:R-:W-:Y:S01]  /*1930*/  PRMT R158, RZ, 0x7610, R158 ;  /* 0x00007610ff9e7816 */ /* 0x000fe2000000009e */
[----:B------:R-:W-:Y:S02]  /*1940*/  FADD.FTZ R169, R221, R169 ;  /* 0x000000a9dda97221 */ /* 0x000fe40000010000 */
[----:B---3--:R-:W-:-:S03]  /*1950*/  FADD.FTZ R168, R223, R168 ;  /* 0x000000a8dfa87221 */ /* 0x008fc60000010000 */
[----:B------:R0:W-:Y:S04]  /*1960*/  STL [R1+0x20], R169 ;  /* 0x000020a901007387 */ /* 0x0001e80000100800 */
[----:B------:R-:W3:Y:S04]  /*1970*/  LDL.LU R170, [R1+0x3c] ;  /* 0x00003c0001aa7983 */ /* 0x000ee80000300800 */
[----:B0-----:R-:W3:Y:S04]  /*1980*/  LDL.LU R169, [R1+0x38] ;  /* 0x0000380001a97983 */ /* 0x001ee80000300800 */
[----:B------:R0:W-:Y:S04]  /*1990*/  STL [R1+0x2c], R168 ;  /* 0x00002ca801007387 */ /* 0x0001e80000100800 */
[----:B0-----:R-:W3:Y:S01]  /*19a0*/  LDL.LU R168, [R1+0x44] ;  /* 0x0000440001a87983 */ /* 0x001ee20000300800 */
[----:B----4-:R-:W-:-:S05]  /*19b0*/  FADD.FTZ R167, R224, R167 ;  /* 0x000000a7e0a77221 */ /* 0x010fca0000010000 */
        /* <DEDUP_REMOVED lines=8> */
[----:B------:R-:W-:Y:S01]  /*1a40*/  PRMT R200, RZ, 0x5410, R160 ;  /* 0x00005410ffc87816 */ /* 0x000fe200000000a0 */
[----:B------:R-:W-:-:S02]  /*1a50*/  FMUL.FTZ R210, R2, R210 ;  /* 0x000000d202d27220 */ /* 0x000fc40000410000 */
[-C--:B------:R-:W-:Y:S02]  /*1a60*/  FMUL.FTZ R213, R93, R158.reuse ;  /* 0x0000009e5dd57220 */ /* 0x080fe40000410000 */
[----:B------:R-:W-:Y:S02]  /*1a70*/  FFMA.FTZ R16, R210, R158, R16 ;  /* 0x0000009ed2107223 */ /* 0x000fe40000010010 */
[----:B------:R-:W2:Y:S01]  /*1a80*/  LDL.LU R158, [R1+0x54] ;  /* 0x00005400019e7983 */ /* 0x000ea20000300800 */
[----:B------:R-:W-:Y:S01]  /*1a90*/  PRMT R160, RZ, 0x7610, R160 ;  /* 0x00007610ffa07816 */ /* 0x000fe200000000a0 */
[----:B---3--:R-:W-:Y:S02]  /*1aa0*/  FADD.FTZ R170, R215, R170 ;  /* 0x000000aad7aa7221 */ /* 0x008fe40000010000 */
[----:B------:R-:W-:-:S03]  /*1ab0*/  FADD.FTZ R169, R216, R169 ;  /* 0x000000a9d8a97221 */ /* 0x000fc60000010000 */
[----:B------:R-:W-:Y:S04]  /*1ac0*/  STL [R1+0x3c], R170 ;  /* 0x00003caa01007387 */ /* 0x000fe80000100800 */
[----:B------:R-:W-:Y:S01]  /*1ad0*/  STL [R1+0x38], R169 ;  /* 0x000038a901007387 */ /* 0x000fe20000100800 */
[----:B------:R-:W-:-:S05]  /*1ae0*/  FADD.FTZ R168, R200, R168 ;  /* 0x000000a8c8a87221 */ /* 0x000fca0000010000 */
[----:B------:R0:W-:Y:S04]  /*1af0*/  STL [R1+0x44], R168 ;  /* 0x000044a801007387 */ /* 0x0001e80000100800 */
[----:B0-----:R-:W3:Y:S01]  /*1b00*/  LDL.LU R168, [R1+0x50] ;  /* 0x0000500001a87983 */ /* 0x001ee20000300800 */
[----:B----4-:R-:W-:-:S05]  /*1b10*/  FADD.FTZ R167, R160, R167 ;  /* 0x000000a7a0a77221 */ /* 0x010fca0000010000 */
[----:B------:R-:W-:Y:S01]  /*1b20*/  STL [R1+0x40], R167 ;  /* 0x000040a701007387 */ /* 0x000fe20000100800 */
[----:B--2---:R-:W-:-:S05]  /*1b30*/  FADD.FTZ R164, R204, R164 ;  /* 0x000000a4cca47221 */ /* 0x004fca0000010000 */
[----:B------:R0:W-:Y:S01]  /*1b40*/  STL [R1+0x4c], R164 ;  /* 0x00004ca401007387 */ /* 0x0001e20000100800 */
[----:B------:R-:W-:-:S03]  /*1b50*/  FADD.FTZ R166, R205, R166 ;  /* 0x000000a6cda67221 */ /* 0x000fc60000010000 */
[----:B0-----:R-:W2:Y:S04]  /*1b60*/  LDL.LU R164, [R1+0x5c] ;  /* 0x00005c0001a47983 */ /* 0x001ea80000300800 */
[----:B------:R0:W-:Y:S04]  /*1b70*/  STL [R1+0x48], R166 ;  /* 0x000048a601007387 */ /* 0x0001e80000100800 */
[----:B0-----:R-:W4:Y:S01]  /*1b80*/  LDL.LU R166, [R1+0x58] ;  /* 0x0000580001a67983 */ /* 0x001f220000300800 */
[--C-:B------:R-:W-:Y:S02]  /*1b90*/  PRMT R191, RZ, 0x5410, R162.reuse ;  /* 0x00005410ffbf7816 */ /* 0x100fe400000000a2 */
[----:B------:R-:W-:Y:S01]  /*1ba0*/  PRMT R162, RZ, 0x7610, R162 ;  /* 0x00007610ffa27816 */ /* 0x000fe200000000a2 */
[----:B------:R-:W4:Y:S02]  /*1bb0*/  LDL.LU R167, [R1+0x64] ;  /* 0x0000640001a77983 */ /* 0x000f240000300800 */
[----:B------:R-:W-:Y:S01]  /*1bc0*/  FADD.FTZ R158, R191, R158 ;  /* 0x0000009ebf9e7221 */ /* 0x000fe20000010000 */
[----:B------:R-:W-:-:S04]  /*1bd0*/  PRMT R195, RZ, 0x5410, R163 ;  /* 0x00005410ffc37816 */ /* 0x000fc800000000a3 */
[----:B------:R-:W-:Y:S01]  /*1be0*/  STL [R1+0x54], R158 ;  /* 0x0000549e01007387 */ /* 0x000fe20000100800 */
[----:B------:R-:W-:Y:S01]  /*1bf0*/  PRMT R197, RZ, 0x7610, R163 ;  /* 0x00007610ffc57816 */ /* 0x000fe200000000a3 */
[----:B---3--:R-:W-:-:S05]  /*1c00*/  FADD.FTZ R168, R162, R168 ;  /* 0x000000a8a2a87221 */ /* 0x008fca0000010000 */
[----:B------:R0:W-:Y:S04]  /*1c10*/  STL [R1+0x50], R168 ;  /* 0x000050a801007387 */ /* 0x0001e80000100800 */
[----:B0-----:R-:W3:Y:S01]  /*1c20*/  LDL.LU R168, [R1+0x60] ;  /* 0x0000600001a87983 */ /* 0x001ee20000300800 */
[----:B--2---:R-:W-:-:S05]  /*1c30*/  FADD.FTZ R164, R195, R164 ;  /* 0x000000a4c3a47221 */ /* 0x004fca0000010000 */
[----:B------:R0:W-:Y:S01]  /*1c40*/  STL [R1+0x5c], R164 ;  /* 0x00005ca401007387 */ /* 0x0001e20000100800 */
[----:B----4-:R-:W-:-:S03]  /*1c50*/  FADD.FTZ R166, R197, R166 ;  /* 0x000000a6c5a67221 */ /* 0x010fc60000010000 */
[----:B0-----:R-:W2:Y:S04]  /*1c60*/  LDL.LU R164, [R1+0x6c] ;  /* 0x00006c0001a47983 */ /* 0x001ea80000300800 */
[----:B------:R0:W-:Y:S04]  /*1c70*/  STL [R1+0x58], R166 ;  /* 0x000058a601007387 */ /* 0x0001e80000100800 */
[----:B0-----:R-:W4:Y:S01]  /*1c80*/  LDL.LU R166, [R1+0x68] ;  /* 0x0000680001a67983 */ /* 0x001f220000300800 */
[C---:B------:R-:W-:Y:S02]  /*1c90*/  FMUL.FTZ R187, R2.reuse, R187 ;  /* 0x000000bb02bb7220 */ /* 0x040fe40000410000 */
[----:B------:R-:W-:-:S02]  /*1ca0*/  FMUL.FTZ R188, R2, R188 ;  /* 0x000000bc02bc7220 */ /* 0x000fc40000410000 */
[----:B------:R-:W-:Y:S02]  /*1cb0*/  FFMA.FTZ R5, R187, R237, R5 ;  /* 0x000000edbb057223 */ /* 0x000fe40000010005 */
[----:B------:R-:W-:Y:S02]  /*1cc0*/  FMUL.FTZ R199, R2, R199 ;  /* 0x000000c702c77220 */ /* 0x000fe40000410000 */
[----:B------:R-:W-:Y:S02]  /*1cd0*/  FMUL.FTZ R237, R104, R237 ;  /* 0x000000ed68ed7220 */ /* 0x000fe40000410000 */
[----:B------:R-:W-:Y:S02]  /*1ce0*/  FMUL.FTZ R238, R2, R238 ;  /* 0x000000ee02ee7220 */ /* 0x000fe40000410000 */
[----:B------:R-:W-:Y:S02]  /*1cf0*/  FFMA.FTZ R4, R188, R239, R4 ;  /* 0x000000efbc047223 */ /* 0x000fe40000010004 */
[----:B------:R-:W-:-:S02]  /*1d00*/  FFMA.FTZ R20, R199, R160, R20 ;  /* 0x000000a0c7147223 */ /* 0x000fc40000010014 */
[----:B------:R-:W-:Y:S02]  /*1d10*/  FMUL.FTZ R202, R89, R160 ;  /* 0x000000a059ca7220 */ /* 0x000fe40000410000 */
[----:B------:R-:W-:Y:S02]  /*1d20*/  FMUL.FTZ R239, R105, R239 ;  /* 0x000000ef69ef7220 */ /* 0x000fe40000410000 */
[----:B------:R-:W-:Y:S02]  /*1d30*/  FFMA.FTZ R160, R187, R237, RZ ;  /* 0x000000edbba07223 */ /* 0x000fe400000100ff */
[----:B------:R-:W-:Y:S02]  /*1d40*/  FMUL.FTZ R189, R2, R189 ;  /* 0x000000bd02bd7220 */ /* 0x000fe40000410000 */
[-C--:B------:R-:W-:Y:S02]  /*1d50*/  FFMA.FTZ R7, R238, R240.reuse, R7 ;  /* 0x000000f0ee077223 */ /* 0x080fe40000010007 */
[----:B------:R-:W-:-:S02]  /*1d60*/  FMUL.FTZ R240, R106, R240 ;  /* 0x000000f06af07220 */ /* 0x000fc40000410000 */
[----:B------:R-:W-:Y:S02]  /*1d70*/  FFMA.FTZ R160, R188, R239, R160 ;  /* 0x000000efbca07223 */ /* 0x000fe400000100a0 */
[----:B------:R-:W-:Y:S02]  /*1d80*/  FMUL.FTZ R206, R2, R206 ;  /* 0x000000ce02ce7220 */ /* 0x000fe40000410000 */
[-C--:B------:R-:W-:Y:S02]  /*1d90*/  FFMA.FTZ R6, R189, R236.reuse, R6 ;  /* 0x000000ecbd067223 */ /* 0x080fe40000010006 */
[----:B------:R-:W-:Y:S02]  /*1da0*/  FADD.FTZ R158, RZ, R237 ;  /* 0x000000edff9e7221 */ /* 0x000fe40000010000 */
[----:B------:R-:W-:Y:S02]  /*1db0*/  FMUL.FTZ R236, R107, R236 ;  /* 0x000000ec6bec7220 */ /* 0x000fe40000410000 */
[----:B------:R-:W-:-:S02]  /*1dc0*/  FFMA.FTZ R160, R238, R240, R160 ;  /* 0x000000f0eea07223 */ /* 0x000fc400000100a0 */
[C---:B------:R-:W-:Y:S02]  /*1dd0*/  FMUL.FTZ R192, R2.reuse, R192 ;  /* 0x000000c002c07220 */ /* 0x040fe40000410000 */
[----:B------:R-:W-:Y:S02]  /*1de0*/  FMUL.FTZ R207, R2, R207 ;  /* 0x000000cf02cf7220 */ /* 0x000fe40000410000 */
[-C--:B------:R-:W-:Y:S02]  /*1df0*/  FFMA.FTZ R9, R206, R208.reuse, R9 ;  /* 0x000000d0ce097223 */ /* 0x080fe40000010009 */
[----:B------:R-:W-:Y:S02]  /*1e00*/  FADD.FTZ R158, R158, R239 ;  /* 0x000000ef9e9e7221 */ /* 0x000fe40000010000 */
[----:B------:R-:W-:Y:S02]  /*1e10*/  FMUL.FTZ R208, R100, R208 ;  /* 0x000000d064d07220 */ /* 0x000fe40000410000 */
[----:B------:R-:W-:-:S02]  /*1e20*/  FFMA.FTZ R160, R189, R236, R160 ;  /* 0x000000ecbda07223 */ /* 0x000fc400000100a0 */
[-C--:B------:R-:W-:Y:S02]  /*1e30*/  FFMA.FTZ R24, R192, R162.reuse, R24 ;  /* 0x000000a2c0187223 */ /* 0x080fe40000010018 */
[----:B------:R-:W-:Y:S02]  /*1e40*/  FMUL.FTZ R193, R85, R162 ;  /* 0x000000a255c17220 */ /* 0x000fe40000410000 */
[----:B------:R-:W-:Y:S02]  /*1e50*/  FMUL.FTZ R231, R2, R231 ;  /* 0x000000e702e77220 */ /* 0x000fe40000410000 */
[-C--:B------:R-:W-:Y:S02]  /*1e60*/  FFMA.FTZ R8, R207, R232.reuse, R8 ;  /* 0x000000e8cf087223 */ /* 0x080fe40000010008 */
[----:B------:R-:W-:Y:S02]  /*1e70*/  FADD.FTZ R162, R158, R240 ;  /* 0x000000f09ea27221 */ /* 0x000fe40000010000 */
[----:B------:R-:W-:-:S02]  /*1e80*/  FMUL.FTZ R232, R101, R232 ;  /* 0x000000e865e87220 */ /* 0x000fc40000410000 */
[----:B------:R-:W-:Y:S02]  /*1e90*/  FFMA.FTZ R160, R206, R208, R160 ;  /* 0x000000d0cea07223 */ /* 0x000fe400000100a0 */
[----:B------:R-:W-:Y:S02]  /*1ea0*/  FMUL.FTZ R233, R2, R233 ;  /* 0x000000e902e97220 */ /* 0x000fe40000410000 */
[-C--:B------:R-:W-:Y:S02]  /*1eb0*/  FFMA.FTZ R11, R231, R234.reuse, R11 ;  /* 0x000000eae70b7223 */ /* 0x080fe4000001000b */
[----:B------:R-:W-:Y:S02]  /*1ec0*/  FADD.FTZ R162, R162, R236 ;  /* 0x000000eca2a27221 */ /* 0x000fe40000010000 */
[----:B------:R-:W-:Y:S02]  /*1ed0*/  FMUL.FTZ R234, R102, R234 ;  /* 0x000000ea66ea7220 */ /* 0x000fe40000410000 */
[----:B------:R-:W-:-:S02]  /*1ee0*/  FFMA.FTZ R160, R207, R232, R160 ;  /* 0x000000e8cfa07223 */ /* 0x000fc400000100a0 */
[----:B------:R-:W-:Y:S02]  /*1ef0*/  FFMA.FTZ R10, R233, R235, R10 ;  /* 0x000000ebe90a7223 */ /* 0x000fe4000001000a */
[----:B------:R-:W-:Y:S02]  /*1f00*/  FMUL.FTZ R217, R2, R217 ;  /* 0x000000d902d97220 */ /* 0x000fe40000410000 */
[----:B------:R-:W-:Y:S02]  /*1f10*/  FADD.FTZ R162, R162, R208 ;  /* 0x000000d0a2a27221 */ /* 0x000fe40000010000 */
[----:B------:R-:W-:Y:S02]  /*1f20*/  FMUL.FTZ R235, R103, R235 ;  /* 0x000000eb67eb7220 */ /* 0x000fe40000410000 */
[----:B------:R-:W-:Y:S02]  /*1f30*/  FFMA.FTZ R160, R231, R234, R160 ;  /* 0x000000eae7a07223 */ /* 0x000fe400000100a0 */
[----:B------:R-:W-:-:S02]  /*1f40*/  FADD.FTZ R167, R159, R167 ;  /* 0x000000a79fa77221 */ /* 0x000fc40000010000 */
[----:B------:R-:W-:Y:S02]  /*1f50*/  FMUL.FTZ R218, R2, R218 ;  /* 0x000000da02da7220 */ /* 0x000fe40000410000 */
[-C--:B------:R-:W-:Y:S02]  /*1f60*/  FFMA.FTZ R13, R217, R219.reuse, R13 ;  /* 0x000000dbd90d7223 */ /* 0x080fe4000001000d */
[----:B------:R-:W-:Y:S02]  /*1f70*/  FADD.FTZ R162, R162, R232 ;  /* 0x000000e8a2a27221 */ /* 0x000fe40000010000 */
[----:B------:R-:W-:Y:S01]  /*1f80*/  FMUL.FTZ R158, R2, R142 ;  /* 0x0000008e029e7220 */ /* 0x000fe20000410000 */
[----:B------:R0:W-:Y:S01]  /*1f90*/  STL [R1+0x64], R167 ;  /* 0x000064a701007387 */ /* 0x0001e20000100800 */
[----:B------:R-:W-:Y:S02]  /*1fa0*/  FMUL.FTZ R219, R96, R219 ;  /* 0x000000db60db7220 */ /* 0x000fe40000410000 */
[----:B------:R-:W-:-:S02]  /*1fb0*/  FFMA.FTZ R142, R233, R235, R160 ;  /* 0x000000ebe98e7223 */ /* 0x000fc400000100a0 */
[----:B---3--:R-:W-:Y:S02]  /*1fc0*/  FADD.FTZ R168, R161, R168 ;  /* 0x000000a8a1a87221 */ /* 0x008fe40000010000 */
[----:B------:R-:W-:Y:S02]  /*1fd0*/  FMUL.FTZ R220, R2, R220 ;  /* 0x000000dc02dc7220 */ /* 0x000fe40000410000 */
[-C--:B------:R-:W-:Y:S01]  /*1fe0*/  FFMA.FTZ R12, R218, R221.reuse, R12 ;  /* 0x000000ddda0c7223 */ /* 0x080fe2000001000c */
[----:B0-----:R-:W3:Y:S01]  /*1ff0*/  LDL.LU R167, [R1+0x74] ;  /* 0x0000740001a77983 */ /* 0x001ee20000300800 */
[----:B------:R-:W-:Y:S02]  /*2000*/  FADD.FTZ R162, R162, R234 ;  /* 0x000000eaa2a27221 */ /* 0x000fe40000010000 */
[----:B------:R-:W-:Y:S01]  /*2010*/  FMUL.FTZ R221, R97, R221 ;  /* 0x000000dd61dd7220 */ /* 0x000fe20000410000 */
[----:B------:R-:W-:Y:S01]  /*2020*/  STL [R1+0x60], R168 ;  /* 0x000060a801007387 */ /* 0x000fe20000100800 */
[----:B------:R-:W-:Y:S01]  /*2030*/  FFMA.FTZ R142, R217, R219, R142 ;  /* 0x000000dbd98e7223 */ /* 0x000fe2000001008e */
[----:B------:R-:W-:Y:S01]  /*2040*/  PRMT R163, RZ, 0x5410, R165 ;  /* 0x00005410ffa37816 */ /* 0x000fe200000000a5 */
[----:B------:R-:W-:Y:S01]  /*2050*/  FFMA.FTZ R15, R220, R223, R15 ;  /* 0x000000dfdc0f7223 */ /* 0x000fe2000001000f */
[----:B------:R-:W3:Y:S01]  /*2060*/  LDL.LU R169, [R1+0x70] ;  /* 0x0000700001a97983 */ /* 0x000ee20000300800 */
[----:B------:R-:W-:Y:S01]  /*2070*/  PRMT R165, RZ, 0x7610, R165 ;  /* 0x00007610ffa57816 */ /* 0x000fe200000000a5 */
[----:B------:R-:W-:-:S02]  /*2080*/  FADD.FTZ R162, R162, R235 ;  /* 0x000000eba2a27221 */ /* 0x000fc40000010000 */
[----:B------:R-:W-:Y:S02]  /*2090*/  FMUL.FTZ R222, R2, R222 ;  /* 0x000000de02de7220 */ /* 0x000fe40000410000 */
[----:B------:R-:W-:Y:S02]  /*20a0*/  FMUL.FTZ R223, R98, R223 ;  /* 0x000000df62df7220 */ /* 0x000fe40000410000 */
[----:B------:R-:W-:Y:S02]  /*20b0*/  FFMA.FTZ R142, R218, R221, R142 ;  /* 0x000000ddda8e7223 */ /* 0x000fe4000001008e */
[----:B------:R-:W-:Y:S02]  /*20c0*/  FADD.FTZ R162, R162, R219 ;  /* 0x000000dba2a27221 */ /* 0x000fe40000010000 */
[----:B------:R-:W-:Y:S02]  /*20d0*/  FFMA.FTZ R14, R222, R224, R14 ;  /* 0x000000e0de0e7223 */ /* 0x000fe4000001000e */
[----:B------:R-:W-:-:S02]  /*20e0*/  FFMA.FTZ R142, R220, R223, R142 ;  /* 0x000000dfdc8e7223 */ /* 0x000fc4000001008e */
[----:B------:R-:W-:Y:S02]  /*20f0*/  FMUL.FTZ R224, R99, R224 ;  /* 0x000000e063e07220 */ /* 0x000fe40000410000 */
[----:B------:R-:W-:Y:S02]  /*2100*/  FMUL.FTZ R160, R2, R140 ;  /* 0x0000008c02a07220 */ /* 0x000fe40000410000 */
[----:B------:R-:W-:Y:S02]  /*2110*/  FADD.FTZ R140, R162, R221 ;  /* 0x000000dda28c7221 */ /* 0x000fe40000010000 */
[----:B------:R-:W-:Y:S02]  /*2120*/  FMUL.FTZ R162, R2, R139 ;  /* 0x0000008b02a27220 */ /* 0x000fe40000410000 */
[----:B------:R-:W-:Y:S02]  /*2130*/  FFMA.FTZ R139, R222, R224, R142 ;  /* 0x000000e0de8b7223 */ /* 0x000fe4000001008e */
[----:B--2---:R-:W-:-:S05]  /*2140*/  FADD.FTZ R164, R163, R164 ;  /* 0x000000a4a3a47221 */ /* 0x004fca0000010000 */
[----:B------:R-:W-:Y:S01]  /*2150*/  STL [R1+0x6c], R164 ;  /* 0x00006ca401007387 */ /* 0x000fe20000100800 */
[----:B----4-:R-:W-:-:S05]  /*2160*/  FADD.FTZ R166, R165, R166 ;  /* 0x000000a6a5a67221 */ /* 0x010fca0000010000 */
[----:B------:R0:W-:Y:S04]  /*2170*/  STL [R1+0x68], R166 ;  /* 0x000068a601007387 */ /* 0x0001e80000100800 */
[----:B------:R-:W2:Y:S01]  /*2180*/  LDL.LU R142, [R1+0x7c] ;  /* 0x00007c00018e7983 */ /* 0x000ea20000300800 */
[----:B------:R-:W-:Y:S02]  /*2190*/  FMUL.FTZ R209, R2, R209 ;  /* 0x000000d102d17220 */ /* 0x000fe40000410000 */
[----:B------:R-:W-:Y:S02]  /*21a0*/  FADD.FTZ R140, R140, R223 ;  /* 0x000000df8c8c7221 */ /* 0x000fe40000010000 */
[-C--:B------:R-:W-:Y:S02]  /*21b0*/  FFMA.FTZ R17, R209, R211.reuse, R17 ;  /* 0x000000d3d1117223 */ /* 0x080fe40000010011 */
[----:B------:R-:W-:-:S02]  /*21c0*/  FMUL.FTZ R211, R92, R211 ;  /* 0x000000d35cd37220 */ /* 0x000fc40000410000 */
[----:B------:R-:W-:Y:S02]  /*21d0*/  FMUL.FTZ R212, R2, R212 ;  /* 0x000000d402d47220 */ /* 0x000fe40000410000 */
[----:B------:R-:W-:Y:S02]  /*21e0*/  FFMA.FTZ R139, R209, R211, R139 ;  /* 0x000000d3d18b7223 */ /* 0x000fe4000001008b */
[----:B------:R-:W-:Y:S02]  /*21f0*/  FADD.FTZ R140, R140, R224 ;  /* 0x000000e08c8c7221 */ /* 0x000fe40000010000 */
[-C--:B------:R-:W-:Y:S02]  /*2200*/  FFMA.FTZ R19, R212, R215.reuse, R19 ;  /* 0x000000d7d4137223 */ /* 0x080fe40000010013 */
[----:B------:R-:W-:Y:S02]  /*2210*/  FMUL.FTZ R214, R2, R214 ;  /* 0x000000d602d67220 */ /* 0x000fe40000410000 */
[----:B------:R-:W-:-:S02]  /*2220*/  FMUL.FTZ R215, R94, R215 ;  /* 0x000000d75ed77220 */ /* 0x000fc40000410000 */
[----:B------:R-:W-:Y:S02]  /*2230*/  FFMA.FTZ R139, R210, R213, R139 ;  /* 0x000000d5d28b7223 */ /* 0x000fe4000001008b */
[----:B------:R-:W-:Y:S02]  /*2240*/  FADD.FTZ R140, R140, R211 ;  /* 0x000000d38c8c7221 */ /* 0x000fe40000010000 */
[----:B0-----:R-:W-:Y:S02]  /*2250*/  FMUL.FTZ R166, R2, R137 ;  /* 0x0000008902a67220 */ /* 0x001fe40000410000 */
[----:B------:R-:W-:Y:S02]  /*2260*/  FFMA.FTZ R18, R214, R216, R18 ;  /* 0x000000d8d6127223 */ /* 0x000fe40000010012 */
[----:B------:R-:W-:Y:S02]  /*2270*/  FMUL.FTZ R164, R2, R138 ;  /* 0x0000008a02a47220 */ /* 0x000fe40000410000 */
        /* <DEDUP_REMOVED lines=9> */
[----:B------:R-:W-:-:S04]  /*2310*/  FADD.FTZ R138, R138, R216 ;  /* 0x000000d88a8a7221 */ /* 0x000fc80000010000 */
[----:B------:R-:W-:Y:S02]  /*2320*/  FADD.FTZ R138, R138, R200 ;  /* 0x000000c88a8a7221 */ /* 0x000fe40000010000 */
[----:B------:R-:W-:Y:S02]  /*2330*/  FMUL.FTZ R168, R2, R136 ;  /* 0x0000008802a87220 */ /* 0x000fe40000410000 */
[----:B------:R-:W-:Y:S02]  /*2340*/  FADD.FTZ R136, R138, R202 ;  /* 0x000000ca8a887221 */ /* 0x000fe40000010000 */
[----:B---3--:R-:W-:-:S05]  /*2350*/  FADD.FTZ R167, R149, R167 ;  /* 0x000000a795a77221 */ /* 0x008fca0000010000 */
[----:B------:R0:W-:Y:S01]  /*2360*/  STL [R1+0x74], R167 ;  /* 0x000074a701007387 */ /* 0x0001e20000100800 */
[----:B------:R-:W-:Y:S02]  /*2370*/  FADD.FTZ R169, R143, R169 ;  /* 0x000000a98fa97221 */ /* 0x000fe40000010000 */
[----:B0-----:R-:W-:Y:S02]  /*2380*/  FMUL.FTZ R167, R76, R149 ;  /* 0x000000954ca77220 */ /* 0x001fe40000410000 */
[----:B------:R-:W3:Y:S04]  /*2390*/  LDL.LU R149, [R1+0x78] ;  /* 0x0000780001957983 */ /* 0x000ee80000300800 */
[----:B------:R-:W4:Y:S04]  /*23a0*/  LDL.LU R140, [R1+0x84] ;  /* 0x00008400018c7983 */ /* 0x000f280000300800 */
[----:B------:R-:W-:Y:S04]  /*23b0*/  STL [R1+0x70], R169 ;  /* 0x000070a901007387 */ /* 0x000fe80000100800 */
[----:B------:R-:W4:Y:S01]  /*23c0*/  LDL.LU R139, [R1+0x80] ;  /* 0x00008000018b7983 */ /* 0x000f220000300800 */
[----:B--2---:R-:W-:-:S05]  /*23d0*/  FADD.FTZ R142, R141, R142 ;  /* 0x0000008e8d8e7221 */ /* 0x004fca0000010000 */
[----:B------:R0:W-:Y:S04]  /*23e0*/  STL [R1+0x7c], R142 ;  /* 0x00007c8e01007387 */ /* 0x0001e80000100800 */
[----:B0-----:R-:W2:Y:S04]  /*23f0*/  LDL.LU R142, [R1+0x8c] ;  /* 0x00008c00018e7983 */ /* 0x001ea80000300800 */
[----:B------:R-:W2:Y:S01]  /*2400*/  LDL.LU R138, [R1+0x88] ;  /* 0x00008800018a7983 */ /* 0x000ea20000300800 */
[----:B------:R-:W-:Y:S02]  /*2410*/  FMUL.FTZ R201, R2, R201 ;  /* 0x000000c902c97220 */ /* 0x000fe40000410000 */
[----:B------:R-:W-:-:S02]  /*2420*/  FFMA.FTZ R137, R198, R200, R137 ;  /* 0x000000c8c6897223 */ /* 0x000fc40000010089 */
[-C--:B------:R-:W-:Y:S02]  /*2430*/  FFMA.FTZ R23, R201, R204.reuse, R23 ;  /* 0x000000ccc9177223 */ /* 0x080fe40000010017 */
[----:B------:R-:W-:Y:S02]  /*2440*/  FMUL.FTZ R203, R2, R203 ;  /* 0x000000cb02cb7220 */ /* 0x000fe40000410000 */
[----:B------:R-:W-:Y:S02]  /*2450*/  FMUL.FTZ R204, R90, R204 ;  /* 0x000000cc5acc7220 */ /* 0x000fe40000410000 */
[----:B------:R-:W-:Y:S02]  /*2460*/  FFMA.FTZ R137, R199, R202, R137 ;  /* 0x000000cac7897223 */ /* 0x000fe40000010089 */
[----:B------:R-:W-:Y:S02]  /*2470*/  FFMA.FTZ R22, R203, R205, R22 ;  /* 0x000000cdcb167223 */ /* 0x000fe40000010016 */
[----:B------:R-:W-:-:S02]  /*2480*/  FFMA.FTZ R137, R201, R204, R137 ;  /* 0x000000ccc9897223 */ /* 0x000fc40000010089 */
[----:B------:R-:W-:Y:S02]  /*2490*/  FMUL.FTZ R205, R91, R205 ;  /* 0x000000cd5bcd7220 */ /* 0x000fe40000410000 */
[----:B------:R-:W-:Y:S02]  /*24a0*/  FMUL.FTZ R170, R2, R132 ;  /* 0x0000008402aa7220 */ /* 0x000fe40000410000 */
[----:B------:R-:W-:Y:S01]  /*24b0*/  FFMA.FTZ R132, R203, R205, R137 ;  /* 0x000000cdcb847223 */ /* 0x000fe20000010089 */
[----:B------:R-:W-:-:S05]  /*24c0*/  MOV R152, 0x8 ;  /* 0x0000000800987802 */ /* 0x000fca0000000f00 */
        /* <DEDUP_REMOVED lines=10> */
[----:B---3--:R-:W-:Y:S02]  /*2570*/  FADD.FTZ R149, R184, R149 ;  /* 0x00000095b8957221 */ /* 0x008fe40000010000 */
[----:B----4-:R-:W-:-:S03]  /*2580*/  FADD.FTZ R140, R146, R140 ;  /* 0x0000008c928c7221 */ /* 0x010fc60000010000 */
[----:B------:R-:W-:Y:S04]  /*2590*/  STL [R1+0x78], R149 ;  /* 0x0000789501007387 */ /* 0x000fe80000100800 */
[----:B------:R0:W-:Y:S01]  /*25a0*/  STL [R1+0x84], R140 ;  /* 0x0000848c01007387 */ /* 0x0001e20000100800 */
[----:B------:R-:W-:-:S03]  /*25b0*/  FADD.FTZ R139, R157, R139 ;  /* 0x0000008b9d8b7221 */ /* 0x000fc60000010000 */
[----:B0-----:R-:W3:Y:S04]  /*25c0*/  LDL.LU R140, [R1+0x94] ;  /* 0x00009400018c7983 */ /* 0x001ee80000300800 */
[----:B------:R0:W-:Y:S04]  /*25d0*/  STL [R1+0x80], R139 ;  /* 0x0000808b01007387 */ /* 0x0001e80000100800 */
[----:B0-----:R-:W4:Y:S04]  /*25e0*/  LDL.LU R139, [R1+0x90] ;  /* 0x00009000018b7983 */ /* 0x001f280000300800 */
[----:B------:R-:W3:Y:S01]  /*25f0*/  LDL.LU R137, [R1+0x9c] ;  /* 0x00009c0001897983 */ /* 0x000ee20000300800 */
[----:B--2---:R-:W-:-:S02]  /*2600*/  FADD.FTZ R142, R156, R142 ;  /* 0x0000008e9c8e7221 */ /* 0x004fc40000010000 */
[----:B------:R-:W-:-:S03]  /*2610*/  FADD.FTZ R138, R155, R138 ;  /* 0x0000008a9b8a7221 */ /* 0x000fc60000010000 */
[----:B------:R-:W-:Y:S04]  /*2620*/  STL [R1+0x8c], R142 ;  /* 0x00008c8e01007387 */ /* 0x000fe80000100800 */
[----:B------:R0:W-:Y:S04]  /*2630*/  STL [R1+0x88], R138 ;  /* 0x0000888a01007387 */ /* 0x0001e80000100800 */
[----:B0-----:R-:W2:Y:S01]  /*2640*/  LDL.LU R138, [R1+0x98] ;  /* 0x00009800018a7983 */ /* 0x001ea20000300800 */
[----:B------:R-:W-:Y:S02]  /*2650*/  FMUL.FTZ R190, R2, R190 ;  /* 0x000000be02be7220 */ /* 0x000fe40000410000 */
[----:B------:R-:W-:-:S02]  /*2660*/  FADD.FTZ R136, R136, R204 ;  /* 0x000000cc88887221 */ /* 0x000fc40000010000 */
[-C--:B------:R-:W-:Y:S02]  /*2670*/  FFMA.FTZ R25, R190, R191.reuse, R25 ;  /* 0x000000bfbe197223 */ /* 0x080fe40000010019 */
[----:B------:R-:W-:Y:S02]  /*2680*/  FMUL.FTZ R191, R84, R191 ;  /* 0x000000bf54bf7220 */ /* 0x000fe40000410000 */
[----:B------:R-:W-:Y:S02]  /*2690*/  FADD.FTZ R136, R136, R205 ;  /* 0x000000cd88887221 */ /* 0x000fe40000010000 */
[----:B------:R-:W-:Y:S02]  /*26a0*/  FMUL.FTZ R194, R2, R194 ;  /* 0x000000c202c27220 */ /* 0x000fe40000410000 */
[----:B------:R-:W-:Y:S02]  /*26b0*/  FADD.FTZ R136, R136, R191 ;  /* 0x000000bf88887221 */ /* 0x000fe40000010000 */
[----:B------:R-:W-:-:S02]  /*26c0*/  FFMA.FTZ R132, R190, R191, R132 ;  /* 0x000000bfbe847223 */ /* 0x000fc40000010084 */
[-C--:B------:R-:W-:Y:S02]  /*26d0*/  FFMA.FTZ R226, R194, R195.reuse, R226 ;  /* 0x000000c3c2e27223 */ /* 0x080fe400000100e2 */
[----:B------:R-:W-:Y:S02]  /*26e0*/  FMUL.FTZ R196, R2, R196 ;  /* 0x000000c402c47220 */ /* 0x000fe40000410000 */
[----:B------:R-:W-:Y:S02]  /*26f0*/  FMUL.FTZ R195, R86, R195 ;  /* 0x000000c356c37220 */ /* 0x000fe40000410000 */
[----:B------:R-:W-:Y:S02]  /*2700*/  FADD.FTZ R136, R136, R193 ;  /* 0x000000c188887221 */ /* 0x000fe40000010000 */
[----:B------:R-:W-:Y:S02]  /*2710*/  FFMA.FTZ R132, R192, R193, R132 ;  /* 0x000000c1c0847223 */ /* 0x000fe40000010084 */
[----:B------:R-:W-:-:S02]  /*2720*/  FFMA.FTZ R225, R196, R197, R225 ;  /* 0x000000c5c4e17223 */ /* 0x000fc400000100e1 */
[----:B------:R-:W-:Y:S02]  /*2730*/  FMUL.FTZ R197, R87, R197 ;  /* 0x000000c557c57220 */ /* 0x000fe40000410000 */
[----:B------:R-:W-:Y:S02]  /*2740*/  FADD.FTZ R136, R136, R195 ;  /* 0x000000c388887221 */ /* 0x000fe40000010000 */
[----:B------:R-:W-:Y:S02]  /*2750*/  FFMA.FTZ R132, R194, R195, R132 ;  /* 0x000000c3c2847223 */ /* 0x000fe40000010084 */
        /* <DEDUP_REMOVED lines=16> */
[----:B------:R-:W-:Y:S02]  /*2860*/  FADD.FTZ R136, R136, R165 ;  /* 0x000000a588887221 */ /* 0x000fe40000010000 */
[----:B------:R-:W-:Y:S02]  /*2870*/  FFMA.FTZ R132, R164, R165, R132 ;  /* 0x000000a5a4847223 */ /* 0x000fe40000010084 */
[----:B------:R-:W-:Y:S02]  /*2880*/  FMUL.FTZ R169, R77, R143 ;  /* 0x0000008f4da97220 */ /* 0x000fe40000410000 */
[----:B------:R-:W-:Y:S02]  /*2890*/  FADD.FTZ R136, R136, R167 ;  /* 0x000000a788887221 */ /* 0x000fe40000010000 */
        /* <DEDUP_REMOVED lines=10> */
[----:B------:R-:W-:Y:S02]  /*2940*/  FFMA.FTZ R246, R145, R146, R246 ;  /* 0x0000009291f67223 */ /* 0x000fe400000100f6 */
        /* <DEDUP_REMOVED lines=8> */
[----:B------:R-:W-:Y:S02]  /*29d0*/  FFMA.FTZ R132, R145, R146, R132 ;  /* 0x0000009291847223 */ /* 0x000fe40000010084 */
[----:B------:R-:W-:Y:S02]  /*29e0*/  FFMA.FTZ R248, R135, R156, R248 ;  /* 0x0000009c87f87223 */ /* 0x000fe400000100f8 */
[----:B------:R-:W-:Y:S02]  /*29f0*/  FMUL.FTZ R148, R2, R148 ;  /* 0x0000009402947220 */ /* 0x000fe40000410000 */
[----:B------:R-:W-:Y:S02]  /*2a00*/  FMUL.FTZ R156, R74, R156 ;  /* 0x0000009c4a9c7220 */ /* 0x000fe40000410000 */
[----:B------:R-:W-:Y:S02]  /*2a10*/  FADD.FTZ R136, R136, R157 ;  /* 0x0000009d88887221 */ /* 0x000fe40000010000 */
[----:B------:R-:W-:-:S02]  /*2a20*/  FFMA.FTZ R132, R134, R157, R132 ;  /* 0x0000009d86847223 */ /* 0x000fc40000010084 */
[----:B------:R-:W-:Y:S02]  /*2a30*/  FFMA.FTZ R247, R148, R155, R247 ;  /* 0x0000009b94f77223 */ /* 0x000fe400000100f7 */
[----:B------:R-:W-:Y:S02]  /*2a40*/  FMUL.FTZ R147, R2, R147 ;  /* 0x0000009302937220 */ /* 0x000fe40000410000 */
[----:B------:R-:W-:Y:S02]  /*2a50*/  FMUL.FTZ R155, R75, R155 ;  /* 0x0000009b4b9b7220 */ /* 0x000fe40000410000 */
[----:B---3--:R-:W-:Y:S02]  /*2a60*/  FADD.FTZ R140, R154, R140 ;  /* 0x0000008c9a8c7221 */ /* 0x008fe40000010000 */
[----:B------:R-:W-:Y:S02]  /*2a70*/  FADD.FTZ R136, R136, R156 ;  /* 0x0000009c88887221 */ /* 0x000fe40000010000 */
[----:B------:R-:W-:-:S02]  /*2a80*/  FFMA.FTZ R132, R135, R156, R132 ;  /* 0x0000009c87847223 */ /* 0x000fc40000010084 */
[----:B----4-:R-:W-:Y:S02]  /*2a90*/  FADD.FTZ R139, R151, R139 ;  /* 0x0000008b978b7221 */ /* 0x010fe40000010000 */
[----:B------:R-:W-:Y:S02]  /*2aa0*/  FADD.FTZ R137, R150, R137 ;  /* 0x0000008996897221 */ /* 0x000fe40000010000 */
[----:B------:R-:W-:Y:S02]  /*2ab0*/  FFMA.FTZ R250, R147, R154, R250 ;  /* 0x0000009a93fa7223 */ /* 0x000fe400000100fa */
[----:B------:R-:W-:Y:S01]  /*2ac0*/  FMUL.FTZ R144, R2, R144 ;  /* 0x0000009002907220 */ /* 0x000fe20000410000 */
[----:B------:R-:W-:Y:S01]  /*2ad0*/  STL [R1+0x94], R140 ;  /* 0x0000948c01007387 */ /* 0x000fe20000100800 */
[----:B------:R-:W-:Y:S02]  /*2ae0*/  FMUL.FTZ R154, R68, R154 ;  /* 0x0000009a449a7220 */ /* 0x000fe40000410000 */
[----:B------:R-:W-:-:S02]  /*2af0*/  FADD.FTZ R136, R136, R155 ;  /* 0x0000009b88887221 */ /* 0x000fc40000010000 */
[----:B------:R-:W-:Y:S01]  /*2b00*/  FFMA.FTZ R132, R148, R155, R132 ;  /* 0x0000009b94847223 */ /* 0x000fe20000010084 */
[----:B------:R-:W-:Y:S01]  /*2b10*/  STL [R1+0x90], R139 ;  /* 0x0000908b01007387 */ /* 0x000fe20000100800 */
[----:B------:R-:W-:Y:S02]  /*2b20*/  FFMA.FTZ R249, R144, R151, R249 ;  /* 0x0000009790f97223 */ /* 0x000fe400000100f9 */
[----:B------:R-:W-:Y:S01]  /*2b30*/  FMUL.FTZ R133, R2, R133 ;  /* 0x0000008502857220 */ /* 0x000fe20000410000 */
[----:B------:R0:W-:Y:S01]  /*2b40*/  STL [R1+0x9c], R137 ;  /* 0x00009c8901007387 */ /* 0x0001e20000100800 */
[----:B------:R-:W-:Y:S02]  /*2b50*/  FMUL.FTZ R151, R69, R151 ;  /* 0x0000009745977220 */ /* 0x000fe40000410000 */
[----:B------:R-:W-:Y:S02]  /*2b60*/  FADD.FTZ R136, R136, R154 ;  /* 0x0000009a88887221 */ /* 0x000fe40000010000 */
[----:B------:R-:W-:-:S02]  /*2b70*/  FFMA.FTZ R252, R133, R150, R252 ;  /* 0x0000009685fc7223 */ /* 0x000fc400000100fc */
[----:B0-----:R-:W-:Y:S02]  /*2b80*/  FFMA.FTZ R137, R147, R154, R132 ;  /* 0x0000009a93897223 */ /* 0x001fe40000010084 */
[----:B------:R-:W-:Y:S02]  /*2b90*/  FMUL.FTZ R150, R70, R150 ;  /* 0x0000009646967220 */ /* 0x000fe40000410000 */
[----:B------:R-:W-:Y:S02]  /*2ba0*/  FADD.FTZ R136, R136, R151 ;  /* 0x0000009788887221 */ /* 0x000fe40000010000 */
[----:B------:R-:W-:Y:S02]  /*2bb0*/  FFMA.FTZ R137, R144, R151, R137 ;  /* 0x0000009790897223 */ /* 0x000fe40000010089 */
[----:B------:R-:W-:Y:S02]  /*2bc0*/  FMUL.FTZ R132, R2, R186 ;  /* 0x000000ba02847220 */ /* 0x000fe40000410000 */
[----:B------:R-:W-:-:S02]  /*2bd0*/  FMUL.FTZ R149, R71, R185 ;  /* 0x000000b947957220 */ /* 0x000fc40000410000 */
[----:B------:R-:W-:Y:S02]  /*2be0*/  FADD.FTZ R136, R136, R150 ;  /* 0x0000009688887221 */ /* 0x000fe40000010000 */
[----:B------:R-:W-:Y:S02]  /*2bf0*/  FFMA.FTZ R137, R133, R150, R137 ;  /* 0x0000009685897223 */ /* 0x000fe40000010089 */
[----:B------:R-:W-:Y:S02]  /*2c00*/  FFMA.FTZ R241, R168, R143, R241 ;  /* 0x0000008fa8f17223 */ /* 0x000fe400000100f1 */
[----:B------:R-:W-:Y:S02]  /*2c10*/  FFMA.FTZ R244, R170, R141, R244 ;  /* 0x0000008daaf47223 */ /* 0x000fe400000100f4 */
[C---:B------:R-:W-:Y:S02]  /*2c20*/  FFMA.FTZ R251, R132.reuse, R185, R251 ;  /* 0x000000b984fb7223 */ /* 0x040fe400000100fb */
[----:B------:R-:W-:-:S02]  /*2c30*/  FFMA.FTZ R139, R132, R149, R137 ;  /* 0x00000095848b7223 */ /* 0x000fc40000010089 */
[----:B--2---:R-:W-:-:S05]  /*2c40*/  FADD.FTZ R138, R185, R138 ;  /* 0x0000008ab98a7221 */ /* 0x004fca0000010000 */
[----:B------:R0:W-:Y:S02]  /*2c50*/  STL [R1+0x98], R138 ;  /* 0x0000988a01007387 */ /* 0x0001e40000100800 */
[----:B0-----:R-:W-:Y:S01]  /*2c60*/  FADD.FTZ R138, R136, R149 ;  /* 0x00000095888a7221 */ /* 0x001fe20000010000 */
[----:B------:R-:W-:Y:S05]  /*2c70*/  BRA.DIV ~URZ, `(.L_x_4267) ;  /* 0x00003dc27f007947 */ /* 0x000fea000b800000 */
[----:B------:R0:W1:Y:S02]  /*2c80*/  SHFL.DOWN PT, R141, R138, 0x10, 0x1f ;  /* 0x0a001f008a8d7f89 */ /* 0x00006400000e0000 */
.L_x_4271:
        /* <DEDUP_REMOVED lines=18> */
.L_x_4272:
[----:B------:R-:W3:Y:S01]  /*2db0*/  S2R R136, SR_TID.X ;  /* 0x0000000000887919 */ /* 0x000ee20000002100 */
[----:B------:R-:W-:Y:S01]  /*2dc0*/  PLOP3.LUT P0, PT, PT, PT, PT, 0x80, 0x0 ;  /* 0x000000000000781c */ /* 0x000fe20003f0f070 */
[----:B--2---:R-:W-:Y:S01]  /*2dd0*/  FADD.FTZ R137, R137, R141 ;  /* 0x0000008d89897221 */ /* 0x004fe20000010000 */
[----:B------:R-:W-:Y:S01]  /*2de0*/  @!P3 PLOP3.LUT P0, PT, P2, PT, PT, 0x80, 0x0 ;  /* 0x000000000000b81c */ /* 0x000fe2000170f070 */
[----:B------:R-:W-:Y:S01]  /*2df0*/  ULDC.U8 UR6, c[0x0][0x1f0] ;  /* 0x00007c0000067ab9 */ /* 0x000fe20000000000 */
[----:B------:R-:W-:Y:S01]  /*2e00*/  HFMA2.MMA R186, -RZ, RZ, 0, 9.5367431640625e-07 ;  /* 0x00000010ffba7435 */ /* 0x000fe200000001ff */
[----:B0--3--:R-:W-:Y:S01]  /*2e10*/  SHF.R.U32.HI R141, RZ, 0x5, R136 ;  /* 0x00000005ff8d7819 */ /* 0x009fe20000011688 */
[----:B-1----:R-:W-:-:S03]  /*2e20*/  FADD.FTZ R136, R139, R138 ;  /* 0x0000008a8b887221 */ /* 0x002fc60000010000 */
[----:B------:R-:W-:-:S06]  /*2e30*/  @!P3 LOP3.LUT R140, R141, 0x7fffffc, RZ, 0xc0, !PT ;  /* 0x07fffffc8d8cb812 */ /* 0x000fcc00078ec0ff */
        /* <DEDUP_REMOVED lines=16> */
[----:B------:R-:W-:-:S06]  /*2f40*/  IMAD.WIDE.U32 R136, R172, R186, c[0x0][0x170] ;  /* 0x00005c00ac887625 */ /* 0x000fcc00078e00ba */
[----:B------:R-:W2:Y:S01]  /*2f50*/  LDG.E.128 R136, [R136.64] ;  /* 0x0000000488887981 */ /* 0x000ea2000c1e1d00 */
[----:B------:R-:W-:Y:S01]  /*2f60*/  FADD.FTZ R140, R142, R140 ;  /* 0x0000008c8e8c7221 */ /* 0x000fe20000010000 */
[C---:B-----5:R-:W-:Y:S01]  /*2f70*/  LOP3.LUT P3, RZ, R182.reuse, 0xff00, RZ, 0xc0, !PT ;  /* 0x0000ff00b6ff7812 */ /* 0x060fe2000786c0ff */
[----:B------:R-:W-:Y:S01]  /*2f80*/  FADD.FTZ R141, R185, R141 ;  /* 0x0000008db98d7221 */ /* 0x000fe20000010000 */
[----:B------:R-:W-:Y:S01]  /*2f90*/  LOP3.LUT P6, RZ, R182, 0xff0000, RZ, 0xc0, !PT ;  /* 0x00ff0000b6ff7812 */ /* 0x000fe200078cc0ff */
[----:B------:R-:W-:Y:S01]  /*2fa0*/  FMUL.FTZ R140, R140, c[0x0][0x1e0] ;  /* 0x000078008c8c7a20 */ /* 0x000fe20000410000 */
[----:B------:R-:W-:Y:S01]  /*2fb0*/  LOP3.LUT P5, RZ, R182, 0xff000000, RZ, 0xc0, !PT ;  /* 0xff000000b6ff7812 */ /* 0x000fe200078ac0ff */
[----:B------:R-:W-:-:S03]  /*2fc0*/  FADD.FTZ R141, R143, R141 ;  /* 0x0000008d8f8d7221 */ /* 0x000fc60000010000 */
[----:B------:R-:W-:Y:S01]  /*2fd0*/  FSEL R186, R140, RZ, !P0 ;  /* 0x000000ff8cba7208 */ /* 0x000fe20004000000 */
[----:B------:R-:W-:Y:S01]  /*2fe0*/  FMUL.FTZ R185, R141, c[0x0][0x1e0] ;  /* 0x000078008db97a20 */ /* 0x000fe20000410000 */
[----:B------:R-:W-:Y:S02]  /*2ff0*/  MOV R140, R182 ;  /* 0x000000b6008c7202 */ /* 0x000fe40000000f00 */
[----:B------:R-:W-:Y:S01]  /*3000*/  ISETP.NE.U32.AND P0, PT, RZ, c[0x0][0x258], PT ;  /* 0x00009600ff007a0c */ /* 0x000fe20003f05070 */
[-CC-:B------:R-:W-:Y:S01]  /*3010*/  FFMA.FTZ R142, R187, R185.reuse, R186.reuse ;  /* 0x000000b9bb8e7223 */ /* 0x180fe200000100ba */
[----:B------:R-:W-:Y:S01]  /*3020*/  LOP3.LUT P4, RZ, R140, 0xff, RZ, 0xc0, !PT ;  /* 0x000000ff8cff7812 */ /* 0x000fe2000788c0ff */
[----:B------:R-:W-:Y:S01]  /*3030*/  FFMA.FTZ R188, R188, R185, R186 ;  /* 0x000000b9bcbc7223 */ /* 0x000fe200000100ba */
[----:B------:R-:W-:Y:S01]  /*3040*/  @P1 PRMT R140, RZ, 0x5410, R108 ;  /* 0x00005410ff8c1816 */ /* 0x000fe2000000006c */
[----:B------:R-:W-:Y:S01]  /*3050*/  FADD.FTZ R142, R237, -R142 ;  /* 0x8000008eed8e7221 */ /* 0x000fe20000010000 */
[----:B------:R-:W-:Y:S01]  /*3060*/  ISETP.NE.AND.EX P0, PT, RZ, c[0x0][0x25c], PT, P0 ;  /* 0x00009700ff007a0c */ /* 0x000fe20003f05300 */
[----:B------:R-:W-:Y:S01]  /*3070*/  FADD.FTZ R188, R239, -R188 ;  /* 0x800000bcefbc7221 */ /* 0x000fe20000010000 */
[----:B------:R-:W-:Y:S01]  /*3080*/  MOV R187, RZ ;  /* 0x000000ff00bb7202 */ /* 0x000fe20000000f00 */
[----:B------:R-:W-:-:S02]  /*3090*/  FMUL.FTZ R142, R2, R142 ;  /* 0x0000008e028e7220 */ /* 0x000fc40000410000 */
[----:B------:R-:W-:Y:S01]  /*30a0*/  FMUL.FTZ R143, R2, R188 ;  /* 0x000000bc028f7220 */ /* 0x000fe20000410000 */
[----:B------:R-:W-:Y:S01]  /*30b0*/  HFMA2.MMA R188, -RZ, RZ, 0, 0 ;  /* 0x00000000ffbc7435 */ /* 0x000fe200000001ff */
[----:B------:R-:W-:Y:S01]  /*30c0*/  @P1 FADD.FTZ R142, R142, R140 ;  /* 0x0000008c8e8e1221 */ /* 0x000fe20000010000 */
[----:B------:R-:W-:Y:S01]  /*30d0*/  @P1 PRMT R140, RZ, 0x7610, R108 ;  /* 0x00007610ff8c1816 */ /* 0x000fe2000000006c */
[----:B------:R-:W-:Y:S01]  /*30e0*/  FFMA.FTZ R237, R238, R185, R186 ;  /* 0x000000b9eeed7223 */ /* 0x000fe200000100ba */
[----:B------:R-:W-:Y:S01]  /*30f0*/  HFMA2.MMA R238, -RZ, RZ, 0, 9.5367431640625e-07 ;  /* 0x00000010ffee7435 */ /* 0x000fe200000001ff */
[----:B------:R-:W-:Y:S02]  /*3100*/  FMUL.FTZ R141, R142, R0 ;  /* 0x000000008e8d7220 */ /* 0x000fe40000410000 */
[----:B------:R-:W-:Y:S01]  /*3110*/  @P1 FADD.FTZ R143, R143, R140 ;  /* 0x0000008c8f8f1221 */ /* 0x000fe20000010000 */
[----:B------:R-:W-:Y:S01]  /*3120*/  @P0 F2FP.BF16.PACK_AB R142, RZ, R142 ;  /* 0x0000008eff8e023e */ /* 0x000fe200000010ff */
[----:B------:R-:W-:-:S02]  /*3130*/  FMUL.FTZ R141, R141, c[0x0][0x1e8] ;  /* 0x00007a008d8d7a20 */ /* 0x000fc40000410000 */
[----:B------:R-:W-:Y:S01]  /*3140*/  FADD.FTZ R237, R240, -R237 ;  /* 0x800000edf0ed7221 */ /* 0x000fe20000010000 */
[----:B------:R-:W-:Y:S01]  /*3150*/  @P0 PRMT R128, R142, 0x7610, R128 ;  /* 0x000076108e800816 */ /* 0x000fe20000000080 */
[--C-:B------:R-:W-:Y:S02]  /*3160*/  FFMA.FTZ R189, R189, R185, R186.reuse ;  /* 0x000000b9bdbd7223 */ /* 0x100fe400000100ba */
[----:B------:R-:W-:Y:S02]  /*3170*/  FMUL.FTZ R237, R2, R237 ;  /* 0x000000ed02ed7220 */ /* 0x000fe40000410000 */
[----:B------:R-:W-:Y:S02]  /*3180*/  FADD.FTZ R189, R236, -R189 ;  /* 0x800000bdecbd7221 */ /* 0x000fe40000010000 */
[-CC-:B------:R-:W-:Y:S02]  /*3190*/  FFMA.FTZ R206, R206, R185.reuse, R186.reuse ;  /* 0x000000b9cece7223 */ /* 0x180fe400000100ba */
[----:B------:R-:W-:-:S02]  /*31a0*/  FFMA.FTZ R207, R207, R185, R186 ;  /* 0x000000b9cfcf7223 */ /* 0x000fc400000100ba */
[----:B------:R-:W-:Y:S02]  /*31b0*/  FADD.FTZ R206, R208, -R206 ;  /* 0x800000ced0ce7221 */ /* 0x000fe40000010000 */
[----:B------:R-:W-:Y:S02]  /*31c0*/  FADD.FTZ R207, R232, -R207 ;  /* 0x800000cfe8cf7221 */ /* 0x000fe40000010000 */
[C---:B------:R-:W-:Y:S02]  /*31d0*/  FMUL.FTZ R206, R2.reuse, R206 ;  /* 0x000000ce02ce7220 */ /* 0x040fe40000410000 */
[----:B------:R-:W-:Y:S02]  /*31e0*/  FFMA.FTZ R231, R231, R185, R186 ;  /* 0x000000b9e7e77223 */ /* 0x000fe400000100ba */
[----:B------:R-:W-:Y:S02]  /*31f0*/  FMUL.FTZ R207, R2, R207 ;  /* 0x000000cf02cf7220 */ /* 0x000fe40000410000 */
[----:B------:R-:W-:-:S02]  /*3200*/  FADD.FTZ R231, R234, -R231 ;  /* 0x800000e7eae77221 */ /* 0x000fc40000010000 */
[----:B------:R-:W-:Y:S02]  /*3210*/  FFMA.FTZ R233, R233, R185, R186 ;  /* 0x000000b9e9e97223 */ /* 0x000fe400000100ba */
[----:B------:R-:W-:Y:S02]  /*3220*/  FMUL.FTZ R231, R2, R231 ;  /* 0x000000e702e77220 */ /* 0x000fe40000410000 */
[----:B------:R-:W-:-:S04]  /*3230*/  FADD.FTZ R233, R235, -R233 ;  /* 0x800000e9ebe97221 */ /* 0x000fc80000010000 */
[----:B------:R-:W-:Y:S01]  /*3240*/  FMUL.FTZ R233, R2, R233 ;  /* 0x000000e902e97220 */ /* 0x000fe20000410000 */
[--C-:B--2---:R-:W-:Y:S02]  /*3250*/  @P4 PRMT R140, RZ, 0x5410, R136.reuse ;  /* 0x00005410ff8c4816 */ /* 0x104fe40000000088 */
[----:B------:R-:W-:Y:S02]  /*3260*/  @P3 PRMT R136, RZ, 0x7610, R136 ;  /* 0x00007610ff883816 */ /* 0x000fe40000000088 */
[--C-:B------:R-:W-:Y:S01]  /*3270*/  @P6 PRMT R182, RZ, 0x5410, R137.reuse ;  /* 0x00005410ffb66816 */ /* 0x100fe20000000089 */
[----:B------:R-:W-:Y:S01]  /*3280*/  @P4 FMUL.FTZ R188, R141, R140 ;  /* 0x0000008c8dbc4220 */ /* 0x000fe20000410000 */
[----:B------:R-:W-:Y:S01]  /*3290*/  @P5 PRMT R137, RZ, 0x7610, R137 ;  /* 0x00007610ff895816 */ /* 0x000fe20000000089 */
[----:B------:R-:W-:-:S04]  /*32a0*/  FMUL.FTZ R140, R143, R0 ;  /* 0x000000008f8c7220 */ /* 0x000fc80000410000 */
[----:B------:R-:W-:-:S04]  /*32b0*/  FMUL.FTZ R140, R140, c[0x0][0x1e8] ;  /* 0x00007a008c8c7a20 */ /* 0x000fc80000410000 */
[----:B------:R-:W-:Y:S01]  /*32c0*/  @P3 FMUL.FTZ R187, R140, R136 ;  /* 0x000000888cbb3220 */ /* 0x000fe20000410000 */
[----:B------:R-:W-:Y:S01]  /*32d0*/  @P1 PRMT R136, RZ, 0x5410, R109 ;  /* 0x00005410ff881816 */ /* 0x000fe2000000006d */
[----:B------:R-:W-:-:S04]  /*32e0*/  FMUL.FTZ R140, R65, R140 ;  /* 0x0000008c418c7220 */ /* 0x000fc80000410000 */
[----:B------:R-:W-:Y:S01]  /*32f0*/  @P1 FADD.FTZ R237, R237, R136 ;  /* 0x00000088eded1221 */ /* 0x000fe20000010000 */
[----:B------:R-:W-:Y:S01]  /*3300*/  @P0 F2FP.BF16.PACK_AB R136, RZ, R143 ;  /* 0x0000008fff88023e */ /* 0x000fe200000010ff */
[----:B------:R-:W-:Y:S01]  /*3310*/  FMUL.FTZ R143, R2, R189 ;  /* 0x000000bd028f7220 */ /* 0x000fe20000410000 */
[----:B------:R-:W-:Y:S01]  /*3320*/  @P1 PRMT R189, RZ, 0x7610, R109 ;  /* 0x00007610ffbd1816 */ /* 0x000fe2000000006d */
[-C--:B------:R-:W-:Y:S01]  /*3330*/  FMUL.FTZ R236, R237, R0.reuse ;  /* 0x00000000edec7220 */ /* 0x080fe20000410000 */
[----:B------:R-:W-:Y:S02]  /*3340*/  @P0 F2FP.BF16.PACK_AB R142, RZ, R237 ;  /* 0x000000edff8e023e */ /* 0x000fe400000010ff */
[----:B------:R-:W-:Y:S01]  /*3350*/  FSEL R140, R140, RZ, P3 ;  /* 0x000000ff8c8c7208 */ /* 0x000fe20001800000 */
[----:B------:R-:W-:Y:S01]  /*3360*/  @P1 FADD.FTZ R143, R143, R189 ;  /* 0x000000bd8f8f1221 */ /* 0x000fe20000010000 */
[----:B------:R-:W-:Y:S01]  /*3370*/  HFMA2.MMA R189, -RZ, RZ, 0, 0 ;  /* 0x00000000ffbd7435 */ /* 0x000fe200000001ff */
[----:B------:R-:W-:Y:S01]  /*3380*/  FMUL.FTZ R236, R236, c[0x0][0x1e8] ;  /* 0x00007a00ecec7a20 */ /* 0x000fe20000410000 */
[----:B------:R-:W-:Y:S01]  /*3390*/  LOP3.LUT P3, RZ, R183, 0xff00, RZ, 0xc0, !PT ;  /* 0x0000ff00b7ff7812 */ /* 0x000fe2000786c0ff */
[----:B------:R-:W-:Y:S01]  /*33a0*/  FMUL.FTZ R237, R143, R0 ;  /* 0x000000008fed7220 */ /* 0x000fe20000410000 */
[----:B------:R-:W-:-:S02]  /*33b0*/  @P0 PRMT R129, R142, 0x7610, R129 ;  /* 0x000076108e810816 */ /* 0x000fc40000000081 */
[----:B------:R-:W-:Y:S01]  /*33c0*/  @P6 FMUL.FTZ R189, R236, R182 ;  /* 0x000000b6ecbd6220 */ /* 0x000fe20000410000 */
[----:B------:R-:W-:Y:S01]  /*33d0*/  MOV R182, RZ ;  /* 0x000000ff00b67202 */ /* 0x000fe20000000f00 */
[----:B------:R-:W-:Y:S01]  /*33e0*/  FMUL.FTZ R237, R237, c[0x0][0x1e8] ;  /* 0x00007a00eded7a20 */ /* 0x000fe20000410000 */
[----:B------:R-:W-:Y:S02]  /*33f0*/  @P0 F2FP.BF16.PACK_AB R143, RZ, R143 ;  /* 0x0000008fff8f023e */ /* 0x000fe400000010ff */
[----:B------:R-:W-:Y:S01]  /*3400*/  @P0 PRMT R128, R128, 0x5410, R136 ;  /* 0x0000541080800816 */ /* 0x000fe20000000088 */
[----:B------:R-:W-:Y:S01]  /*3410*/  @P5 FMUL.FTZ R182, R237, R137 ;  /* 0x00000089edb65220 */ /* 0x000fe20000410000 */
[----:B------:R-:W-:Y:S01]  /*3420*/  @P0 PRMT R129, R129, 0x5410, R143 ;  /* 0x0000541081810816 */ /* 0x000fe2000000008f */
[----:B------:R-:W-:Y:S02]  /*3430*/  FMUL.FTZ R137, R64, R141 ;  /* 0x0000008d40897220 */ /* 0x000fe40000410000 */
[----:B------:R-:W-:-:S02]  /*3440*/  FMUL.FTZ R141, R66, R236 ;  /* 0x000000ec428d7220 */ /* 0x000fc40000410000 */
[----:B------:R-:W-:Y:S01]  /*3450*/  FMUL.FTZ R237, R67, R237 ;  /* 0x000000ed43ed7220 */ /* 0x000fe20000410000 */
[----:B------:R-:W-:Y:S02]  /*3460*/  FSEL R236, R137, RZ, P4 ;  /* 0x000000ff89ec7208 */ /* 0x000fe40002000000 */
[--C-:B------:R-:W-:Y:S02]  /*3470*/  @P1 PRMT R137, RZ, 0x5410, R110.reuse ;  /* 0x00005410ff891816 */ /* 0x100fe4000000006e */
[----:B------:R-:W-:Y:S02]  /*3480*/  FSEL R141, R141, RZ, P6 ;  /* 0x000000ff8d8d7208 */ /* 0x000fe40003000000 */
[----:B------:R-:W-:Y:S01]  /*3490*/  FSEL R237, R237, RZ, P5 ;  /* 0x000000ffeded7208 */ /* 0x000fe20002800000 */
[----:B------:R-:W-:Y:S01]  /*34a0*/  @P1 FADD.FTZ R206, R206, R137 ;  /* 0x00000089cece1221 */ /* 0x000fe20000010000 */
[----:B------:R-:W-:Y:S02]  /*34b0*/  @P1 PRMT R137, RZ, 0x7610, R110 ;  /* 0x00007610ff891816 */ /* 0x000fe4000000006e */
[----:B------:R-:W-:-:S02]  /*34c0*/  LOP3.LUT P4, RZ, R183, 0xff, RZ, 0xc0, !PT ;  /* 0x000000ffb7ff7812 */ /* 0x000fc4000788c0ff */
[----:B------:R-:W-:Y:S01]  /*34d0*/  LOP3.LUT P6, RZ, R183, 0xff0000, RZ, 0xc0, !PT ;  /* 0x00ff0000b7ff7812 */ /* 0x000fe200078cc0ff */
[----:B------:R-:W-:Y:S01]  /*34e0*/  @P1 FADD.FTZ R207, R207, R137 ;  /* 0x00000089cfcf1221 */ /* 0x000fe20000010000 */
[----:B------:R-:W-:Y:S02]  /*34f0*/  @P1 PRMT R137, RZ, 0x5410, R111 ;  /* 0x00005410ff891816 */ /* 0x000fe4000000006f */
[----:B------:R-:W-:Y:S02]  /*3500*/  LOP3.LUT P5, RZ, R183, 0xff000000, RZ, 0xc0, !PT ;  /* 0xff000000b7ff7812 */ /* 0x000fe400078ac0ff */
        /* <DEDUP_REMOVED lines=8> */
[----:B------:R-:W-:Y:S01]  /*3590*/  @P0 F2FP.BF16.PACK_AB R137, RZ, R231 ;  /* 0x000000e7ff89023e */ /* 0x000fe200000010ff */
[-C--:B------:R-:W-:Y:S01]  /*35a0*/  FMUL.FTZ R207, R207, R0.reuse ;  /* 0x00000000cfcf7220 */ /* 0x080fe20000410000 */
[----:B------:R-:W-:Y:S01]  /*35b0*/  @P0 PRMT R130, R130, 0x5410, R142 ;  /* 0x0000541082820816 */ /* 0x000fe2000000008e */
[----:B------:R-:W-:Y:S01]  /*35c0*/  FMUL.FTZ R231, R233, R0 ;  /* 0x00000000e9e77220 */ /* 0x000fe20000410000 */
[----:B------:R-:W-:Y:S01]  /*35d0*/  @P0 F2FP.BF16.PACK_AB R183, RZ, R233 ;  /* 0x000000e9ffb7023e */ /* 0x000fe200000010ff */
[----:B------:R-:W-:Y:S01]  /*35e0*/  FMUL.FTZ R206, R206, c[0x0][0x1e8] ;  /* 0x00007a00cece7a20 */ /* 0x000fe20000410000 */
[----:B------:R-:W-:Y:S01]  /*35f0*/  @P0 PRMT R131, R137, 0x7610, R131 ;  /* 0x0000761089830816 */ /* 0x000fe20000000083 */
[----:B------:R-:W-:Y:S01]  /*3600*/  @P0 IMAD.WIDE.U32 R136, R172, R238, c[0x0][0x258] ;  /* 0x00009600ac880625 */ /* 0x000fe200078e00ee */
[----:B------:R-:W-:-:S02]  /*3610*/  F2FP.BF16.PACK_AB R141, R237, R141 ;  /* 0x0000008ded8d723e */ /* 0x000fc400000010ff */
[----:B------:R-:W-:Y:S01]  /*3620*/  @P0 PRMT R131, R131, 0x5410, R183 ;  /* 0x0000541083830816 */ /* 0x000fe200000000b7 */
[----:B------:R-:W-:Y:S01]  /*3630*/  FMUL.FTZ R208, R208, c[0x0][0x1e8] ;  /* 0x00007a00d0d07a20 */ /* 0x000fe20000410000 */
[----:B------:R-:W-:Y:S01]  /*3640*/  F2FP.BF16.PACK_AB R140, R140, R236 ;  /* 0x000000ec8c8c723e */ /* 0x000fe200000010ff */
[----:B------:R-:W-:Y:S02]  /*3650*/  FMUL.FTZ R231, R231, c[0x0][0x1e8] ;  /* 0x00007a00e7e77a20 */ /* 0x000fe40000410000 */
[----:B------:R-:W-:Y:S01]  /*3660*/  FMUL.FTZ R207, R207, c[0x0][0x1e8] ;  /* 0x00007a00cfcf7a20 */ /* 0x000fe20000410000 */
[----:B------:R0:W-:Y:S01]  /*3670*/  @P0 STG.E.128 [R136.64], R128 ;  /* 0x0000008088000986 */ /* 0x0001e2000c101d04 */
[----:B------:R-:W-:Y:S02]  /*3680*/  FMUL.FTZ R142, R60, R206 ;  /* 0x000000ce3c8e7220 */ /* 0x000fe40000410000 */
[----:B------:R-:W-:-:S03]  /*3690*/  FMUL.FTZ R143, R62, R208 ;  /* 0x000000d03e8f7220 */ /* 0x000fc60000410000 */
[----:B------:R-:W-:Y:S02]  /*36a0*/  FSEL R142, R142, RZ, P4 ;  /* 0x000000ff8e8e7208 */ /* 0x000fe40002000000 */
[----:B------:R-:W-:Y:S01]  /*36b0*/  FSEL R143, R143, RZ, P6 ;  /* 0x000000ff8f8f7208 */ /* 0x000fe20003000000 */
[----:B0-----:R-:W-:Y:S02]  /*36c0*/  FMUL.FTZ R137, R63, R231 ;  /* 0x000000e73f897220 */ /* 0x001fe40000410000 */
[----:B------:R-:W-:-:S03]  /*36d0*/  FMUL.FTZ R136, R61, R207 ;  /* 0x000000cf3d887220 */ /* 0x000fc60000410000 */
[----:B------:R-:W-:Y:S02]  /*36e0*/  FSEL R137, R137, RZ, P5 ;  /* 0x000000ff89897208 */ /* 0x000fe40002800000 */
[----:B------:R-:W-:Y:S02]  /*36f0*/  FSEL R136, R136, RZ, P3 ;  /* 0x000000ff88887208 */ /* 0x000fe40001800000 */
[----:B------:R-:W-:Y:S02]  /*3700*/  F2FP.BF16.PACK_AB R143, R137, R143 ;  /* 0x0000008f898f723e */ /* 0x000fe400000010ff */
[----:B------:R-:W-:Y:S01]  /*3710*/  F2FP.BF16.PACK_AB R142, R136, R142 ;  /* 0x0000008e888e723e */ /* 0x000fe200000010ff */
[----:B------:R-:W-:-:S05]  /*3720*/  IMAD.WIDE.U32 R136, R172, R238, c[0x0][0x248] ;  /* 0x00009200ac887625 */ /* 0x000fca00078e00ee */
        /* <DEDUP_REMOVED lines=10> */
[----:B------:R-:W-:Y:S01]  /*37d0*/  @P6 PRMT R136, RZ, 0x5410, R139 ;  /* 0x00005410ff886816 */ /* 0x000fe2000000008b */
[----:B------:R-:W-:Y:S01]  /*37e0*/  FADD.FTZ R219, R219, -R217 ;  /* 0x800000d9dbdb7221 */ /* 0x000fe20000010000 */
[----:B------:R-:W-:Y:S01]  /*37f0*/  @P5 PRMT R139, RZ, 0x7610, R139 ;  /* 0x00007610ff8b5816 */ /* 0x000fe2000000008b */
[-CC-:B------:R-:W-:Y:S01]  /*3800*/  FFMA.FTZ R218, R218, R185.reuse, R186.reuse ;  /* 0x000000b9dada7223 */ /* 0x180fe200000100ba */
[----:B------:R-:W-:Y:S01]  /*3810*/  @P1 PRMT R137, RZ, 0x5410, R113 ;  /* 0x00005410ff891816 */ /* 0x000fe20000000071 */
[----:B------:R-:W-:Y:S01]  /*3820*/  @P3 FMUL.FTZ R206, R207, R138 ;  /* 0x0000008acfce3220 */ /* 0x000fe20000410000 */
[----:B------:R-:W-:Y:S01]  /*3830*/  MOV R207, RZ ;  /* 0x000000ff00cf7202 */ /* 0x000fe20000000f00 */
[----:B------:R-:W-:Y:S01]  /*3840*/  @P6 FMUL.FTZ R207, R208, R136 ;  /* 0x00000088d0cf6220 */ /* 0x000fe20000410000 */
[----:B------:R-:W-:Y:S01]  /*3850*/  MOV R136, R180 ;  /* 0x000000b400887202 */ /* 0x000fe20000000f00 */
[----:B------:R-:W-:Y:S01]  /*3860*/  FFMA.FTZ R138, R222, R185, R186 ;  /* 0x000000b9de8a7223 */ /* 0x000fe200000100ba */
[----:B------:R-:W-:Y:S01]  /*3870*/  HFMA2.MMA R208, -RZ, RZ, 0, 0 ;  /* 0x00000000ffd07435 */ /* 0x000fe200000001ff */
[----:B------:R-:W-:Y:S01]  /*3880*/  FADD.FTZ R222, R223, -R220 ;  /* 0x800000dcdfde7221 */ /* 0x000fe20000010000 */
[----:B------:R-:W-:Y:S01]  /*3890*/  LOP3.LUT P3, RZ, R136, 0xff, RZ, 0xc0, !PT ;  /* 0x000000ff88ff7812 */ /* 0x000fe2000786c0ff */
[----:B------:R-:W-:Y:S01]  /*38a0*/  FMUL.FTZ R223, R2, R219 ;  /* 0x000000db02df7220 */ /* 0x000fe20000410000 */
[----:B------:R-:W-:Y:S01]  /*38b0*/  @P1 PRMT R136, RZ, 0x5410, R112 ;  /* 0x00005410ff881816 */ /* 0x000fe20000000070 */
[----:B------:R-:W-:Y:S01]  /*38c0*/  FADD.FTZ R218, R221, -R218 ;  /* 0x800000daddda7221 */ /* 0x000fe20000010000 */
[C---:B------:R-:W-:Y:S01]  /*38d0*/  LOP3.LUT P6, RZ, R180.reuse, 0xff0000, RZ, 0xc0, !PT ;  /* 0x00ff0000b4ff7812 */ /* 0x040fe200078cc0ff */
[----:B------:R-:W-:Y:S01]  /*38e0*/  @P5 FMUL.FTZ R208, R231, R139 ;  /* 0x0000008be7d05220 */ /* 0x000fe20000410000 */
[----:B------:R-:W-:Y:S01]  /*38f0*/  LOP3.LUT P5, RZ, R180, 0xff000000, RZ, 0xc0, !PT ;  /* 0xff000000b4ff7812 */ /* 0x000fe200078ac0ff */
[----:B------:R-:W-:Y:S01]  /*3900*/  @P1 FADD.FTZ R223, R223, R136 ;  /* 0x00000088dfdf1221 */ /* 0x000fe20000010000 */
[----:B------:R-:W-:Y:S01]  /*3910*/  @P1 PRMT R136, RZ, 0x7610, R112 ;  /* 0x00007610ff881816 */ /* 0x000fe20000000070 */
[----:B------:R-:W-:Y:S01]  /*3920*/  FMUL.FTZ R139, R2, R218 ;  /* 0x000000da028b7220 */ /* 0x000fe20000410000 */
[----:B------:R-:W-:Y:S01]  /*3930*/  LOP3.LUT P4, RZ, R180, 0xff00, RZ, 0xc0, !PT ;  /* 0x0000ff00b4ff7812 */ /* 0x000fe2000788c0ff */
[----:B------:R-:W-:Y:S01]  /*3940*/  FADD.FTZ R138, R224, -R138 ;  /* 0x8000008ae08a7221 */ /* 0x000fe20000010000 */
[----:B------:R-:W-:Y:S01]  /*3950*/  CS2R R218, SRZ ;  /* 0x0000000000da7805 */ /* 0x000fe2000001ff00 */
[----:B------:R-:W-:Y:S01]  /*3960*/  FMUL.FTZ R224, R223, R0 ;  /* 0x00000000dfe07220 */ /* 0x000fe20000410000 */
[----:B------:R-:W-:Y:S01]  /*3970*/  MOV R220, RZ ;  /* 0x000000ff00dc7202 */ /* 0x000fe20000000f00 */
[----:B------:R-:W-:Y:S01]  /*3980*/  FMUL.FTZ R222, R2, R222 ;  /* 0x000000de02de7220 */ /* 0x000fe20000410000 */
[----:B------:R-:W-:Y:S01]  /*3990*/  HFMA2.MMA R217, -RZ, RZ, 0, 0 ;  /* 0x00000000ffd97435 */ /* 0x000fe200000001ff */
[----:B------:R-:W-:-:S02]  /*39a0*/  @P1 FADD.FTZ R139, R139, R136 ;  /* 0x000000888b8b1221 */ /* 0x000fc40000010000 */
[-CC-:B------:R-:W-:Y:S02]  /*39b0*/  FFMA.FTZ R209, R209, R185.reuse, R186.reuse ;  /* 0x000000b9d1d17223 */ /* 0x180fe400000100ba */
[----:B------:R-:W-:Y:S02]  /*39c0*/  FMUL.FTZ R224, R224, c[0x0][0x1e8] ;  /* 0x00007a00e0e07a20 */ /* 0x000fe40000410000 */
[-CC-:B------:R-:W-:Y:S02]  /*39d0*/  FFMA.FTZ R210, R210, R185.reuse, R186.reuse ;  /* 0x000000b9d2d27223 */ /* 0x180fe400000100ba */
[----:B------:R-:W-:Y:S01]  /*39e0*/  @P1 FADD.FTZ R222, R222, R137 ;  /* 0x00000089dede1221 */ /* 0x000fe20000010000 */
[----:B------:R-:W-:Y:S01]  /*39f0*/  @P1 PRMT R137, RZ, 0x7610, R113 ;  /* 0x00007610ff891816 */ /* 0x000fe20000000071 */
[----:B------:R-:W-:Y:S02]  /*3a00*/  FFMA.FTZ R212, R212, R185, R186 ;  /* 0x000000b9d4d47223 */ /* 0x000fe400000100ba */
[----:B------:R-:W-:-:S02]  /*3a10*/  FMUL.FTZ R138, R2, R138 ;  /* 0x0000008a028a7220 */ /* 0x000fc40000410000 */
[----:B------:R-:W-:Y:S02]  /*3a20*/  FADD.FTZ R211, R211, -R209 ;  /* 0x800000d1d3d37221 */ /* 0x000fe40000010000 */
[----:B------:R-:W-:Y:S01]  /*3a30*/  FADD.FTZ R209, R213, -R210 ;  /* 0x800000d2d5d17221 */ /* 0x000fe20000010000 */
[----:B------:R-:W-:Y:S01]  /*3a40*/  @P0 F2FP.BF16.PACK_AB R213, RZ, R139 ;  /* 0x0000008bffd5023e */ /* 0x000fe200000010ff */
[----:B------:R-:W-:Y:S02]  /*3a50*/  FMUL.FTZ R221, R222, R0 ;  /* 0x00000000dedd7220 */ /* 0x000fe40000410000 */
[----:B------:R-:W-:Y:S02]  /*3a60*/  FADD.FTZ R215, R215, -R212 ;  /* 0x800000d4d7d77221 */ /* 0x000fe40000010000 */
[----:B------:R-:W-:Y:S02]  /*3a70*/  @P1 FADD.FTZ R138, R138, R137 ;  /* 0x000000898a8a1221 */ /* 0x000fe40000010000 */
[----:B------:R-:W-:-:S02]  /*3a80*/  FMUL.FTZ R212, R2, R211 ;  /* 0x000000d302d47220 */ /* 0x000fc40000410000 */
[----:B------:R-:W-:Y:S02]  /*3a90*/  FMUL.FTZ R221, R221, c[0x0][0x1e8] ;  /* 0x00007a00dddd7a20 */ /* 0x000fe40000410000 */
[----:B------:R-:W-:Y:S02]  /*3aa0*/  FMUL.FTZ R211, R2, R209 ;  /* 0x000000d102d37220 */ /* 0x000fe40000410000 */
[----:B------:R-:W-:Y:S01]  /*3ab0*/  FFMA.FTZ R210, R214, R185, R186 ;  /* 0x000000b9d6d27223 */ /* 0x000fe200000100ba */
[----:B------:R-:W-:Y:S01]  /*3ac0*/  @P0 F2FP.BF16.PACK_AB R214, RZ, R222 ;  /* 0x000000deffd6023e */ /* 0x000fe200000010ff */
[----:B------:R-:W-:Y:S01]  /*3ad0*/  FMUL.FTZ R209, R2, R215 ;  /* 0x000000d702d17220 */ /* 0x000fe20000410000 */
[----:B------:R-:W-:Y:S01]  /*3ae0*/  @P0 F2FP.BF16.PACK_AB R215, RZ, R138 ;  /* 0x0000008affd7023e */ /* 0x000fe200000010ff */
[----:B------:R-:W-:Y:S01]  /*3af0*/  FADD.FTZ R210, R216, -R210 ;  /* 0x800000d2d8d27221 */ /* 0x000fe20000010000 */
[----:B------:R-:W-:-:S03]  /*3b00*/  @P0 PRMT R129, R214, 0x7610, R129 ;  /* 0x00007610d6810816 */ /* 0x000fc60000000081 */
[----:B------:R-:W-:Y:S01]  /*3b10*/  FMUL.FTZ R210, R2, R210 ;  /* 0x000000d202d27220 */ /* 0x000fe20000410000 */
[----:B------:R-:W-:Y:S02]  /*3b20*/  @P0 PRMT R129, R129, 0x5410, R215 ;  /* 0x0000541081810816 */ /* 0x000fe400000000d7 */
[--C-:B--2---:R-:W-:Y:S02]  /*3b30*/  @P3 PRMT R136, RZ, 0x5410, R140.reuse ;  /* 0x00005410ff883816 */ /* 0x104fe4000000008c */
[--C-:B------:R-:W-:Y:S02]  /*3b40*/  @P6 PRMT R137, RZ, 0x5410, R141.reuse ;  /* 0x00005410ff896816 */ /* 0x100fe4000000008d */
[----:B------:R-:W-:Y:S01]  /*3b50*/  @P5 PRMT R141, RZ, 0x7610, R141 ;  /* 0x00007610ff8d5816 */ /* 0x000fe2000000008d */
[----:B------:R-:W-:Y:S01]  /*3b60*/  @P3 FMUL.FTZ R218, R224, R136 ;  /* 0x00000088e0da3220 */ /* 0x000fe20000410000 */
[----:B------:R-:W-:Y:S01]  /*3b70*/  @P4 PRMT R140, RZ, 0x7610, R140 ;  /* 0x00007610ff8c4816 */ /* 0x000fe2000000008c */
[----:B------:R-:W-:Y:S01]  /*3b80*/  FMUL.FTZ R136, R139, R0 ;  /* 0x000000008b887220 */ /* 0x000fe20000410000 */
[----:B------:R-:W-:Y:S01]  /*3b90*/  @P1 PRMT R139, RZ, 0x5410, R114 ;  /* 0x00005410ff8b1816 */ /* 0x000fe20000000072 */
[----:B------:R-:W-:-:S02]  /*3ba0*/  @P6 FMUL.FTZ R220, R221, R137 ;  /* 0x00000089dddc6220 */ /* 0x000fc40000410000 */
[----:B------:R-:W-:Y:S02]  /*3bb0*/  FMUL.FTZ R137, R138, R0 ;  /* 0x000000008a897220 */ /* 0x000fe40000410000 */
[----:B------:R-:W-:Y:S01]  /*3bc0*/  @P1 FADD.FTZ R212, R212, R139 ;  /* 0x0000008bd4d41221 */ /* 0x000fe20000010000 */
[----:B------:R-:W-:Y:S01]  /*3bd0*/  @P1 PRMT R139, RZ, 0x7610, R114 ;  /* 0x00007610ff8b1816 */ /* 0x000fe20000000072 */
[----:B------:R-:W-:Y:S02]  /*3be0*/  FMUL.FTZ R137, R137, c[0x0][0x1e8] ;  /* 0x00007a0089897a20 */ /* 0x000fe40000410000 */
[----:B------:R-:W-:Y:S01]  /*3bf0*/  FMUL.FTZ R221, R58, R221 ;  /* 0x000000dd3add7220 */ /* 0x000fe20000410000 */
[----:B------:R-:W-:Y:S01]  /*3c00*/  @P0 F2FP.BF16.PACK_AB R216, RZ, R212 ;  /* 0x000000d4ffd8023e */ /* 0x000fe200000010ff */
[----:B------:R-:W-:Y:S01]  /*3c10*/  @P1 FADD.FTZ R211, R211, R139 ;  /* 0x0000008bd3d31221 */ /* 0x000fe20000010000 */
[----:B------:R-:W-:Y:S01]  /*3c20*/  @P1 PRMT R139, RZ, 0x5410, R115 ;  /* 0x00005410ff8b1816 */ /* 0x000fe20000000073 */
[----:B------:R-:W-:Y:S01]  /*3c30*/  FMUL.FTZ R136, R136, c[0x0][0x1e8] ;  /* 0x00007a0088887a20 */ /* 0x000fe20000410000 */
[----:B------:R-:W-:Y:S01]  /*3c40*/  FSEL R221, R221, RZ, P6 ;  /* 0x000000ffdddd7208 */ /* 0x000fe20003000000 */
[----:B------:R-:W-:Y:S01]  /*3c50*/  @P5 FMUL.FTZ R219, R137, R141 ;  /* 0x0000008d89db5220 */ /* 0x000fe20000410000 */
[----:B------:R-:W-:Y:S01]  /*3c60*/  IADD3 R141, R172, 0x80, RZ ;  /* 0x00000080ac8d7810 */ /* 0x000fe20007ffe0ff */
[----:B------:R-:W-:Y:S01]  /*3c70*/  @P1 FADD.FTZ R209, R209, R139 ;  /* 0x0000008bd1d11221 */ /* 0x000fe20000010000 */
[----:B------:R-:W-:Y:S01]  /*3c80*/  @P1 PRMT R139, RZ, 0x7610, R115 ;  /* 0x00007610ff8b1816 */ /* 0x000fe20000000073 */
[----:B------:R-:W-:Y:S01]  /*3c90*/  @P4 FMUL.FTZ R217, R136, R140 ;  /* 0x0000008c88d94220 */ /* 0x000fe20000410000 */
[----:B------:R-:W-:Y:S01]  /*3ca0*/  LEA R140, P6, R141, c[0x0][0x248], 0x4 ;  /* 0x000092008d8c7a11 */ /* 0x000fe200078c20ff */
[----:B------:R-:W-:Y:S01]  /*3cb0*/  FMUL.FTZ R224, R56, R224 ;  /* 0x000000e038e07220 */ /* 0x000fe20000410000 */
[----:B------:R-:W-:Y:S01]  /*3cc0*/  @P0 F2FP.BF16.PACK_AB R222, RZ, R211 ;  /* 0x000000d3ffde023e */ /* 0x000fe200000010ff */
[----:B------:R-:W-:Y:S01]  /*3cd0*/  FMUL.FTZ R180, R57, R136 ;  /* 0x0000008839b47220 */ /* 0x000fe20000410000 */
[----:B------:R-:W-:Y:S01]  /*3ce0*/  LEA.HI.X R141, R141, c[0x0][0x24c], RZ, 0x4, P6 ;  /* 0x000093008d8d7a11 */ /* 0x000fe200030f24ff */
[----:B------:R-:W-:Y:S01]  /*3cf0*/  FMUL.FTZ R137, R59, R137 ;  /* 0x000000893b897220 */ /* 0x000fe20000410000 */
[----:B------:R-:W-:Y:S01]  /*3d00*/  FSEL R136, R224, RZ, P3 ;  /* 0x000000ffe0887208 */ /* 0x000fe20001800000 */
[----:B------:R-:W-:Y:S01]  /*3d10*/  @P1 FADD.FTZ R210, R210, R139 ;  /* 0x0000008bd2d21221 */ /* 0x000fe20000010000 */
[----:B------:R-:W-:Y:S01]  /*3d20*/  FSEL R180, R180, RZ, P4 ;  /* 0x000000ffb4b47208 */ /* 0x000fe20002000000 */
[-C--:B------:R-:W-:Y:S01]  /*3d30*/  FMUL.FTZ R212, R212, R0.reuse ;  /* 0x00000000d4d47220 */ /* 0x080fe20000410000 */
[----:B------:R-:W-:Y:S01]  /*3d40*/  FSEL R137, R137, RZ, P5 ;  /* 0x000000ff89897208 */ /* 0x000fe20002800000 */
[----:B------:R-:W-:Y:S01]  /*3d50*/  FMUL.FTZ R211, R211, R0 ;  /* 0x00000000d3d37220 */ /* 0x000fe20000410000 */
[C---:B------:R-:W-:Y:S01]  /*3d60*/  LOP3.LUT P3, RZ, R181.reuse, 0xff, RZ, 0xc0, !PT ;  /* 0x000000ffb5ff7812 */ /* 0x040fe2000786c0ff */
[----:B------:R-:W-:Y:S01]  /*3d70*/  FMUL.FTZ R212, R212, c[0x0][0x1e8] ;  /* 0x00007a00d4d47a20 */ /* 0x000fe20000410000 */
[----:B------:R-:W-:Y:S01]  /*3d80*/  LOP3.LUT P4, RZ, R181, 0xff00, RZ, 0xc0, !PT ;  /* 0x0000ff00b5ff7812 */ /* 0x000fe2000788c0ff */
[----:B------:R-:W-:Y:S01]  /*3d90*/  FMUL.FTZ R211, R211, c[0x0][0x1e8] ;  /* 0x00007a00d3d37a20 */ /* 0x000fe20000410000 */
[C---:B------:R-:W-:Y:S01]  /*3da0*/  LOP3.LUT P5, RZ, R181.reuse, 0xff0000, RZ, 0xc0, !PT ;  /* 0x00ff0000b5ff7812 */ /* 0x040fe200078ac0ff */
[----:B------:R-:W-:Y:S01]  /*3db0*/  FMUL.FTZ R138, R52, R212 ;  /* 0x000000d4348a7220 */ /* 0x000fe20000410000 */
[----:B------:R-:W-:Y:S01]  /*3dc0*/  LOP3.LUT P6, RZ, R181, 0xff000000, RZ, 0xc0, !PT ;  /* 0xff000000b5ff7812 */ /* 0x000fe200078cc0ff */
[----:B------:R-:W-:Y:S01]  /*3dd0*/  FMUL.FTZ R231, R53, R211 ;  /* 0x000000d335e77220 */ /* 0x000fe20000410000 */
[----:B------:R-:W-:-:S02]  /*3de0*/  @P0 F2FP.BF16.PACK_AB R181, RZ, R223 ;  /* 0x000000dfffb5023e */ /* 0x000fc400000010ff */
[----:B------:R-:W-:Y:S01]  /*3df0*/  @P0 F2FP.BF16.PACK_AB R223, RZ, R209 ;  /* 0x000000d1ffdf023e */ /* 0x000fe200000010ff */
[----:B------:R-:W-:Y:S01]  /*3e00*/  FMUL.FTZ R209, R209, R0 ;  /* 0x00000000d1d17220 */ /* 0x000fe20000410000 */
[----:B------:R-:W-:Y:S01]  /*3e10*/  @P0 F2FP.BF16.PACK_AB R224, RZ, R210 ;  /* 0x000000d2ffe0023e */ /* 0x000fe200000010ff */
[----:B------:R-:W-:Y:S01]  /*3e20*/  FMUL.FTZ R210, R210, R0 ;  /* 0x00000000d2d27220 */ /* 0x000fe20000410000 */
[----:B------:R-:W-:Y:S01]  /*3e30*/  @P0 PRMT R128, R181, 0x7610, R128 ;  /* 0x00007610b5800816 */ /* 0x000fe20000000080 */
[----:B------:R-:W-:Y:S01]  /*3e40*/  FMUL.FTZ R209, R209, c[0x0][0x1e8] ;  /* 0x00007a00d1d17a20 */ /* 0x000fe20000410000 */
[----:B------:R-:W-:Y:S01]  /*3e50*/  @P0 PRMT R130, R216, 0x7610, R130 ;  /* 0x00007610d8820816 */ /* 0x000fe20000000082 */
[----:B------:R-:W-:Y:S01]  /*3e60*/  FMUL.FTZ R210, R210, c[0x0][0x1e8] ;  /* 0x00007a00d2d27a20 */ /* 0x000fe20000410000 */
[----:B------:R-:W-:Y:S01]  /*3e70*/  @P0 PRMT R131, R223, 0x7610, R131 ;  /* 0x00007610df830816 */ /* 0x000fe20000000083 */
[----:B------:R-:W-:Y:S01]  /*3e80*/  FMUL.FTZ R139, R54, R209 ;  /* 0x000000d1368b7220 */ /* 0x000fe20000410000 */
[----:B------:R-:W-:Y:S01]  /*3e90*/  FSEL R138, R138, RZ, P3 ;  /* 0x000000ff8a8a7208 */ /* 0x000fe20001800000 */
[----:B------:R-:W-:Y:S01]  /*3ea0*/  FMUL.FTZ R232, R55, R210 ;  /* 0x000000d237e87220 */ /* 0x000fe20000410000 */
[----:B------:R-:W-:Y:S01]  /*3eb0*/  FSEL R231, R231, RZ, P4 ;  /* 0x000000ffe7e77208 */ /* 0x000fe20002000000 */
[-CC-:B------:R-:W-:Y:S01]  /*3ec0*/  FFMA.FTZ R198, R198, R185.reuse, R186.reuse ;  /* 0x000000b9c6c67223 */ /* 0x180fe200000100ba */
[----:B------:R-:W-:Y:S01]  /*3ed0*/  FSEL R139, R139, RZ, P5 ;  /* 0x000000ff8b8b7208 */ /* 0x000fe20002800000 */
[-CC-:B------:R-:W-:Y:S01]  /*3ee0*/  FFMA.FTZ R199, R199, R185.reuse, R186.reuse ;  /* 0x000000b9c7c77223 */ /* 0x180fe200000100ba */
[----:B------:R-:W-:Y:S01]  /*3ef0*/  FSEL R232, R232, RZ, P6 ;  /* 0x000000ffe8e87208 */ /* 0x000fe20003000000 */
[----:B------:R-:W-:Y:S01]  /*3f00*/  FFMA.FTZ R201, R201, R185, R186 ;  /* 0x000000b9c9c97223 */ /* 0x000fe200000100ba */
[----:B------:R-:W-:Y:S01]  /*3f10*/  F2FP.BF16.PACK_AB R136, R180, R136 ;  /* 0x00000088b488723e */ /* 0x000fe200000010ff */
[----:B------:R-:W-:Y:S01]  /*3f20*/  @P0 IMAD.WIDE.U32 R180, R174, R238, c[0x0][0x258] ;  /* 0x00009600aeb40625 */ /* 0x000fe200078e00ee */
[----:B------:R-:W-:Y:S01]  /*3f30*/  @P0 PRMT R128, R128, 0x5410, R213 ;  /* 0x0000541080800816 */ /* 0x000fe200000000d5 */
[----:B------:R-:W2:Y:S01]  /*3f40*/  LDL.LU R223, [R1+0xa4] ;  /* 0x0000a40001df7983 */ /* 0x000ea20000300800 */
[----:B------:R-:W-:-:S02]  /*3f50*/  @P0 PRMT R130, R130, 0x5410, R222 ;  /* 0x0000541082820816 */ /* 0x000fc400000000de */
[----:B------:R-:W-:Y:S02]  /*3f60*/  @P0 PRMT R131, R131, 0x5410, R224 ;  /* 0x0000541083830816 */ /* 0x000fe400000000e0 */
[----:B------:R-:W-:Y:S02]  /*3f70*/  F2FP.BF16.PACK_AB R139, R232, R139 ;  /* 0x0000008be88b723e */ /* 0x000fe400000010ff */
[----:B------:R-:W-:Y:S01]  /*3f80*/  F2FP.BF16.PACK_AB R138, R231, R138 ;  /* 0x0000008ae78a723e */ /* 0x000fe200000010ff */
[----:B------:R-:W-:Y:S01]  /*3f90*/  @P0 STG.E.128 [R180.64], R128 ;  /* 0x00000080b4000986 */ /* 0x000fe2000c101d04 */
[----:B------:R-:W-:Y:S01]  /*3fa0*/  F2FP.BF16.PACK_AB R137, R137, R221 ;  /* 0x000000dd8989723e */ /* 0x000fe200000010ff */
[----:B------:R-:W-:Y:S01]  /*3fb0*/  HFMA2.MMA R174, -RZ, RZ, 0, 0 ;  /* 0x00000000ffae7435 */ /* 0x000fe200000001ff */
[----:B------:R-:W-:Y:S01]  /*3fc0*/  FADD.FTZ R198, R200, -R198 ;  /* 0x800000c6c8c67221 */ /* 0x000fe20000010000 */
[----:B------:R-:W3:Y:S04]  /*3fd0*/  LDL.LU R222, [R1+0xa0] ;  /* 0x0000a00001de7983 */ /* 0x000ee80000300800 */
[----:B------:R0:W-:Y:S01]  /*3fe0*/  STG.E.128 [R140.64], R136 ;  /* 0x000000888c007986 */ /* 0x0001e2000c101d04 */
[----:B------:R-:W-:-:S02]  /*3ff0*/  FADD.FTZ R199, R202, -R199 ;  /* 0x800000c7cac77221 */ /* 0x000fc40000010000 */
[----:B------:R-:W-:Y:S01]  /*4000*/  FADD.FTZ R201, R204, -R201 ;  /* 0x800000c9ccc97221 */ /* 0x000fe20000010000 */
[----:B------:R-:W4:Y:S01]  /*4010*/  LDL.LU R221, [R1+0xac] ;  /* 0x0000ac0001dd7983 */ /* 0x000f220000300800 */
[----:B0-----:R-:W-:Y:S02]  /*4020*/  IADD3 R140, R172, 0x100, RZ ;  /* 0x00000100ac8c7810 */ /* 0x001fe40007ffe0ff */
[----:B------:R-:W-:Y:S01]  /*4030*/  @P3 PRMT R141, RZ, 0x5410, R142 ;  /* 0x00005410ff8d3816 */ /* 0x000fe2000000008e */
[----:B------:R-:W-:Y:S01]  /*4040*/  FMUL.FTZ R181, R2, R199 ;  /* 0x000000c702b57220 */ /* 0x000fe20000410000 */
[----:B------:R-:W-:Y:S01]  /*4050*/  @P1 PRMT R180, RZ, 0x5410, R116 ;  /* 0x00005410ffb41816 */ /* 0x000fe20000000074 */
[----:B------:R-:W-:-:S04]  /*4060*/  IMAD.WIDE.U32 R136, R140, R238, c[0x0][0x170] ;  /* 0x00005c008c887625 */ /* 0x000fc800078e00ee */
[----:B------:R-:W-:Y:S01]  /*4070*/  FFMA.FTZ R203, R203, R185, R186 ;  /* 0x000000b9cbcb7223 */ /* 0x000fe200000100ba */
[----:B------:R-:W-:Y:S01]  /*4080*/  HFMA2.MMA R204, -RZ, RZ, 0, 0 ;  /* 0x00000000ffcc7435 */ /* 0x000fe200000001ff */
[----:B------:R-:W2:Y:S01]  /*4090*/  LDG.E.128 R136, [R136.64] ;  /* 0x0000000488887981 */ /* 0x000ea2000c1e1d00 */
[----:B------:R-:W-:Y:S01]  /*40a0*/  @P3 FMUL.FTZ R174, R212, R141 ;  /* 0x0000008dd4ae3220 */ /* 0x000fe20000410000 */
[----:B------:R-:W-:Y:S01]  /*40b0*/  MOV R141, R178 ;  /* 0x000000b2008d7202 */ /* 0x000fe20000000f00 */
[----:B------:R-:W-:Y:S01]  /*40c0*/  FADD.FTZ R205, R205, -R203 ;  /* 0x800000cbcdcd7221 */ /* 0x000fe20000010000 */
[----:B------:R-:W-:Y:S01]  /*40d0*/  @P4 PRMT R142, RZ, 0x7610, R142 ;  /* 0x00007610ff8e4816 */ /* 0x000fe2000000008e */
[----:B------:R-:W-:Y:S01]  /*40e0*/  CS2R R202, SRZ ;  /* 0x0000000000ca7805 */ /* 0x000fe2000001ff00 */
[----:B------:R-:W-:Y:S01]  /*40f0*/  LOP3.LUT P3, RZ, R141, 0xff, RZ, 0xc0, !PT ;  /* 0x000000ff8dff7812 */ /* 0x000fe2000786c0ff */
[----:B------:R-:W-:Y:S01]  /*4100*/  FMUL.FTZ R141, R2, R198 ;  /* 0x000000c6028d7220 */ /* 0x000fe20000410000 */
[----:B------:R-:W-:Y:S01]  /*4110*/  HFMA2.MMA R198, -RZ, RZ, 0, 0 ;  /* 0x00000000ffc67435 */ /* 0x000fe200000001ff */
[----:B------:R-:W-:Y:S01]  /*4120*/  @P1 PRMT R199, RZ, 0x7610, R116 ;  /* 0x00007610ffc71816 */ /* 0x000fe20000000074 */
[----:B------:R-:W-:Y:S01]  /*4130*/  FFMA.FTZ R190, R190, R185, R186 ;  /* 0x000000b9bebe7223 */ /* 0x000fe200000100ba */
[----:B------:R-:W3:Y:S01]  /*4140*/  LDL.LU R216, [R1+0xa8] ;  /* 0x0000a80001d87983 */ /* 0x000ee20000300800 */
[----:B------:R-:W-:-:S02]  /*4150*/  @P1 FADD.FTZ R141, R141, R180 ;  /* 0x000000b48d8d1221 */ /* 0x000fc40000010000 */
[----:B------:R-:W-:Y:S01]  /*4160*/  @P4 FMUL.FTZ R198, R211, R142 ;  /* 0x0000008ed3c64220 */ /* 0x000fe20000410000 */
[----:B------:R-:W-:Y:S01]  /*4170*/  LOP3.LUT P4, RZ, R178, 0xff00, RZ, 0xc0, !PT ;  /* 0x0000ff00b2ff7812 */ /* 0x000fe2000788c0ff */
[----:B------:R-:W-:Y:S01]  /*4180*/  @P1 FADD.FTZ R181, R181, R199 ;  /* 0x000000c7b5b51221 */ /* 0x000fe20000010000 */
[----:B------:R-:W-:Y:S01]  /*4190*/  @P1 PRMT R199, RZ, 0x5410, R117 ;  /* 0x00005410ffc71816 */ /* 0x000fe20000000075 */
[----:B------:R-:W-:Y:S01]  /*41a0*/  FMUL.FTZ R180, R2, R201 ;  /* 0x000000c902b47220 */ /* 0x000fe20000410000 */
[--C-:B------:R-:W-:Y:S01]  /*41b0*/  @P5 PRMT R142, RZ, 0x5410, R143.reuse ;  /* 0x00005410ff8e5816 */ /* 0x100fe2000000008f */
[----:B------:R-:W-:Y:S01]  /*41c0*/  CS2R R200, SRZ ;  /* 0x0000000000c87805 */ /* 0x000fe2000001ff00 */
[----:B------:R-:W-:Y:S01]  /*41d0*/  @P6 PRMT R143, RZ, 0x7610, R143 ;  /* 0x00007610ff8f6816 */ /* 0x000fe2000000008f */
[----:B------:R-:W-:Y:S01]  /*41e0*/  @P1 FADD.FTZ R180, R180, R199 ;  /* 0x000000c7b4b41221 */ /* 0x000fe20000010000 */
[----:B------:R-:W-:Y:S01]  /*41f0*/  MOV R199, RZ ;  /* 0x000000ff00c77202 */ /* 0x000fe20000000f00 */
[----:B------:R-:W-:Y:S01]  /*4200*/  @P5 FMUL.FTZ R200, R209, R142 ;  /* 0x0000008ed1c85220 */ /* 0x000fe20000410000 */
[----:B------:R-:W-:Y:S01]  /*4210*/  LOP3.LUT P5, RZ, R178, 0xff000000, RZ, 0xc0, !PT ;  /* 0xff000000b2ff7812 */ /* 0x000fe200078ac0ff */
[----:B------:R-:W-:Y:S01]  /*4220*/  @P6 FMUL.FTZ R199, R210, R143 ;  /* 0x0000008fd2c76220 */ /* 0x000fe20000410000 */
[----:B------:R-:W-:Y:S01]  /*4230*/  LOP3.LUT P6, RZ, R178, 0xff0000, RZ, 0xc0, !PT ;  /* 0x00ff0000b2ff7812 */ /* 0x000fe200078cc0ff */
[-C--:B------:R-:W-:Y:S01]  /*4240*/  FMUL.FTZ R209, R181, R0.reuse ;  /* 0x00000000b5d17220 */ /* 0x080fe20000410000 */
[----:B------:R-:W-:Y:S01]  /*4250*/  @P0 F2FP.BF16.PACK_AB R181, RZ, R181 ;  /* 0x000000b5ffb5023e */ /* 0x000fe200000010ff */
[----:B------:R-:W-:Y:S01]  /*4260*/  FMUL.FTZ R143, R141, R0 ;  /* 0x000000008d8f7220 */ /* 0x000fe20000410000 */
[----:B------:R-:W3:Y:S01]  /*4270*/  LDL.LU R215, [R1+0xb4] ;  /* 0x0000b40001d77983 */ /* 0x000ee20000300800 */
[----:B------:R-:W-:-:S02]  /*4280*/  FMUL.FTZ R209, R209, c[0x0][0x1e8] ;  /* 0x00007a00d1d17a20 */ /* 0x000fc40000410000 */
[----:B------:R-:W-:Y:S01]  /*4290*/  FMUL.FTZ R143, R143, c[0x0][0x1e8] ;  /* 0x00007a008f8f7a20 */ /* 0x000fe20000410000 */
[----:B------:R-:W3:Y:S01]  /*42a0*/  LDL.LU R214, [R1+0xb0] ;  /* 0x0000b00001d67983 */ /* 0x000ee20000300800 */
[----:B------:R-:W-:Y:S02]  /*42b0*/  FMUL.FTZ R178, R49, R209 ;  /* 0x000000d131b27220 */ /* 0x000fe40000410000 */
[----:B------:R-:W-:Y:S01]  /*42c0*/  FADD.FTZ R190, R191, -R190 ;  /* 0x800000bebfbe7221 */ /* 0x000fe20000010000 */
[----:B------:R-:W3:Y:S01]  /*42d0*/  LDL.LU R213, [R1+0xbc] ;  /* 0x0000bc0001d57983 */ /* 0x000ee20000300800 */
[-CC-:B------:R-:W-:Y:S01]  /*42e0*/  FFMA.FTZ R192, R192, R185.reuse, R186.reuse ;  /* 0x000000b9c0c07223 */ /* 0x180fe200000100ba */
[----:B------:R-:W-:Y:S01]  /*42f0*/  FSEL R178, R178, RZ, P4 ;  /* 0x000000ffb2b27208 */ /* 0x000fe20002000000 */
[----:B------:R-:W-:Y:S01]  /*4300*/  FFMA.FTZ R194, R194, R185, R186 ;  /* 0x000000b9c2c27223 */ /* 0x000fe200000100ba */
[----:B------:R-:W3:Y:S01]  /*4310*/  LDL.LU R212, [R1+0xb8] ;  /* 0x0000b80001d47983 */ /* 0x000ee20000300800 */
[----:B------:R-:W-:-:S02]  /*4320*/  FADD.FTZ R192, R193, -R192 ;  /* 0x800000c0c1c07221 */ /* 0x000fc40000010000 */
[----:B------:R-:W-:Y:S02]  /*4330*/  FADD.FTZ R194, R195, -R194 ;  /* 0x800000c2c3c27221 */ /* 0x000fe40000010000 */
[----:B------:R-:W-:-:S04]  /*4340*/  FFMA.FTZ R196, R196, R185, R186 ;  /* 0x000000b9c4c47223 */ /* 0x000fc800000100ba */
[----:B------:R-:W-:-:S04]  /*4350*/  FADD.FTZ R196, R197, -R196 ;  /* 0x800000c4c5c47221 */ /* 0x000fc80000010000 */
[----:B------:R-:W-:Y:S01]  /*4360*/  FMUL.FTZ R191, R2, R196 ;  /* 0x000000c402bf7220 */ /* 0x000fe20000410000 */
[--C-:B--2---:R-:W-:Y:S02]  /*4370*/  @P3 PRMT R142, RZ, 0x5410, R136.reuse ;  /* 0x00005410ff8e3816 */ /* 0x104fe40000000088 */
[----:B------:R-:W-:-:S03]  /*4380*/  @P4 PRMT R136, RZ, 0x7610, R136 ;  /* 0x00007610ff884816 */ /* 0x000fc60000000088 */
[----:B------:R-:W-:Y:S02]  /*4390*/  @P3 FMUL.FTZ R202, R143, R142 ;  /* 0x0000008e8fca3220 */ /* 0x000fe40000410000 */
[----:B------:R-:W-:Y:S01]  /*43a0*/  @P4 FMUL.FTZ R201, R209, R136 ;  /* 0x00000088d1c94220 */ /* 0x000fe20000410000 */
[----:B------:R-:W-:Y:S01]  /*43b0*/  @P1 PRMT R136, RZ, 0x7610, R117 ;  /* 0x00007610ff881816 */ /* 0x000fe20000000075 */
[----:B------:R-:W-:Y:S01]  /*43c0*/  FMUL.FTZ R142, R2, R205 ;  /* 0x000000cd028e7220 */ /* 0x000fe20000410000 */
[----:B------:R-:W-:Y:S01]  /*43d0*/  LOP3.LUT P4, RZ, R179, 0xff00, RZ, 0xc0, !PT ;  /* 0x0000ff00b3ff7812 */ /* 0x000fe2000788c0ff */
[----:B------:R-:W-:Y:S02]  /*43e0*/  FMUL.FTZ R205, R180, R0 ;  /* 0x00000000b4cd7220 */ /* 0x000fe40000410000 */
[----:B------:R-:W-:Y:S01]  /*43f0*/  @P1 FADD.FTZ R142, R142, R136 ;  /* 0x000000888e8e1221 */ /* 0x000fe20000010000 */
[--C-:B------:R-:W-:Y:S01]  /*4400*/  @P6 PRMT R136, RZ, 0x5410, R137.reuse ;  /* 0x00005410ff886816 */ /* 0x100fe20000000089 */
[----:B------:R-:W-:Y:S01]  /*4410*/  FMUL.FTZ R205, R205, c[0x0][0x1e8] ;  /* 0x00007a00cdcd7a20 */ /* 0x000fe20000410000 */
[----:B------:R-:W-:Y:S01]  /*4420*/  @P5 PRMT R137, RZ, 0x7610, R137 ;  /* 0x00007610ff895816 */ /* 0x000fe20000000089 */
[----:B------:R-:W-:-:S02]  /*4430*/  FMUL.FTZ R143, R48, R143 ;  /* 0x0000008f308f7220 */ /* 0x000fc40000410000 */
[----:B------:R-:W-:Y:S02]  /*4440*/  @P6 FMUL.FTZ R203, R205, R136 ;  /* 0x00000088cdcb6220 */ /* 0x000fe40000410000 */
[----:B------:R-:W-:Y:S02]  /*4450*/  FMUL.FTZ R136, R142, R0 ;  /* 0x000000008e887220 */ /* 0x000fe40000410000 */
[----:B------:R-:W-:Y:S01]  /*4460*/  FMUL.FTZ R210, R50, R205 ;  /* 0x000000cd32d27220 */ /* 0x000fe20000410000 */
[----:B------:R-:W-:Y:S01]  /*4470*/  FSEL R205, R143, RZ, P3 ;  /* 0x000000ff8fcd7208 */ /* 0x000fe20001800000 */
[----:B------:R-:W-:Y:S01]  /*4480*/  FMUL.FTZ R136, R136, c[0x0][0x1e8] ;  /* 0x00007a0088887a20 */ /* 0x000fe20000410000 */
[----:B------:R-:W-:Y:S01]  /*4490*/  LOP3.LUT P3, RZ, R179, 0xff, RZ, 0xc0, !PT ;  /* 0x000000ffb3ff7812 */ /* 0x000fe2000786c0ff */
[----:B------:R-:W-:Y:S01]  /*44a0*/  FMUL.FTZ R143, R2, R192 ;  /* 0x000000c0028f7220 */ /* 0x000fe20000410000 */
[----:B------:R-:W-:Y:S01]  /*44b0*/  FSEL R210, R210, RZ, P6 ;  /* 0x000000ffd2d27208 */ /* 0x000fe20003000000 */
[----:B------:R-:W-:-:S02]  /*44c0*/  @P5 FMUL.FTZ R204, R136, R137 ;  /* 0x0000008988cc5220 */ /* 0x000fc40000410000 */
[----:B------:R-:W-:Y:S01]  /*44d0*/  FMUL.FTZ R209, R51, R136 ;  /* 0x0000008833d17220 */ /* 0x000fe20000410000 */
[----:B------:R-:W-:-:S04]  /*44e0*/  LEA R136, P6, R140, c[0x0][0x248], 0x4 ;  /* 0x000092008c887a11 */ /* 0x000fc800078c20ff */
[----:B------:R-:W-:Y:S02]  /*44f0*/  FSEL R209, R209, RZ, P5 ;  /* 0x000000ffd1d17208 */ /* 0x000fe40002800000 */
[----:B------:R-:W-:Y:S01]  /*4500*/  LEA.HI.X R137, R140, c[0x0][0x24c], RZ, 0x4, P6 ;  /* 0x000093008c897a11 */ /* 0x000fe200030f24ff */
[C---:B------:R-:W-:Y:S01]  /*4510*/  FMUL.FTZ R140, R2.reuse, R190 ;  /* 0x000000be028c7220 */ /* 0x040fe20000410000 */
[C---:B------:R-:W-:Y:S01]  /*4520*/  LOP3.LUT P5, RZ, R179.reuse, 0xff0000, RZ, 0xc0, !PT ;  /* 0x00ff0000b3ff7812 */ /* 0x040fe200078ac0ff */
[----:B------:R-:W-:Y:S01]  /*4530*/  FMUL.FTZ R190, R2, R194 ;  /* 0x000000c202be7220 */ /* 0x000fe20000410000 */
[----:B------:R-:W-:Y:S02]  /*4540*/  LOP3.LUT P6, RZ, R179, 0xff000000, RZ, 0xc0, !PT ;  /* 0xff000000b3ff7812 */ /* 0x000fe400078cc0ff */
[----:B------:R-:W-:Y:S02]  /*4550*/  @P1 PRMT R179, RZ, 0x5410, R118 ;  /* 0x00005410ffb31816 */ /* 0x000fe40000000076 */
[----:B------:R-:W-:-:S02]  /*4560*/  @P0 F2FP.BF16.PACK_AB R194, RZ, R180 ;  /* 0x000000b4ffc2023e */ /* 0x000fc400000010ff */
[----:B------:R-:W-:Y:S01]  /*4570*/  @P0 F2FP.BF16.PACK_AB R180, RZ, R142 ;  /* 0x0000008effb4023e */ /* 0x000fe200000010ff */
        /* <DEDUP_REMOVED lines=8> */
[----:B------:R-:W-:-:S02]  /*4600*/  @P0 PRMT R130, R197, 0x7610, R130 ;  /* 0x00007610c5820816 */ /* 0x000fc40000000082 */
[----:B------:R-:W-:Y:S01]  /*4610*/  @P0 F2FP.BF16.PACK_AB R196, RZ, R143 ;  /* 0x0000008fffc4023e */ /* 0x000fe200000010ff */
[----:B------:R-:W-:Y:S01]  /*4620*/  @P1 FADD.FTZ R190, R190, R179 ;  /* 0x000000b3bebe1221 */ /* 0x000fe20000010000 */
[----:B------:R-:W-:Y:S01]  /*4630*/  @P1 PRMT R179, RZ, 0x7610, R119 ;  /* 0x00007610ffb31816 */ /* 0x000fe20000000077 */
[----:B------:R-:W-:Y:S01]  /*4640*/  FMUL.FTZ R143, R143, R0 ;  /* 0x000000008f8f7220 */ /* 0x000fe20000410000 */
[----:B------:R-:W-:Y:S01]  /*4650*/  IADD3 R194, R172, 0x180, RZ ;  /* 0x00000180acc27810 */ /* 0x000fe20007ffe0ff */
[----:B------:R-:W-:Y:S01]  /*4660*/  FMUL.FTZ R142, R44, R192 ;  /* 0x000000c02c8e7220 */ /* 0x000fe20000410000 */
[----:B------:R-:W-:Y:S01]  /*4670*/  @P0 F2FP.BF16.PACK_AB R211, RZ, R190 ;  /* 0x000000beffd3023e */ /* 0x000fe200000010ff */
[----:B------:R-:W-:Y:S01]  /*4680*/  @P1 FADD.FTZ R191, R191, R179 ;  /* 0x000000b3bfbf1221 */ /* 0x000fe20000010000 */
[----:B------:R-:W-:Y:S01]  /*4690*/  @P0 F2FP.BF16.PACK_AB R179, RZ, R141 ;  /* 0x0000008dffb3023e */ /* 0x000fe200000010ff */
[-C--:B------:R-:W-:Y:S01]  /*46a0*/  FMUL.FTZ R190, R190, R0.reuse ;  /* 0x00000000bebe7220 */ /* 0x080fe20000410000 */
[----:B------:R-:W-:Y:S01]  /*46b0*/  FSEL R142, R142, RZ, P3 ;  /* 0x000000ff8e8e7208 */ /* 0x000fe20001800000 */
[----:B------:R-:W-:Y:S01]  /*46c0*/  FMUL.FTZ R193, R191, R0 ;  /* 0x00000000bfc17220 */ /* 0x000fe20000410000 */
[----:B------:R-:W-:Y:S01]  /*46d0*/  @P0 F2FP.BF16.PACK_AB R195, RZ, R191 ;  /* 0x000000bfffc3023e */ /* 0x000fe200000010ff */
[----:B------:R-:W-:Y:S01]  /*46e0*/  FMUL.FTZ R191, R190, c[0x0][0x1e8] ;  /* 0x00007a00bebf7a20 */ /* 0x000fe20000410000 */
[----:B------:R-:W-:Y:S01]  /*46f0*/  @P0 PRMT R128, R179, 0x7610, R128 ;  /* 0x00007610b3800816 */ /* 0x000fe20000000080 */
[----:B------:R-:W-:Y:S01]  /*4700*/  FMUL.FTZ R190, R143, c[0x0][0x1e8] ;  /* 0x00007a008fbe7a20 */ /* 0x000fe20000410000 */
[----:B------:R-:W-:Y:S01]  /*4710*/  @P0 PRMT R131, R211, 0x7610, R131 ;  /* 0x00007610d3830816 */ /* 0x000fe20000000083 */
[----:B------:R-:W-:Y:S01]  /*4720*/  FMUL.FTZ R193, R193, c[0x0][0x1e8] ;  /* 0x00007a00c1c17a20 */ /* 0x000fe20000410000 */
[----:B------:R-:W-:Y:S01]  /*4730*/  @P0 PRMT R128, R128, 0x5410, R181 ;  /* 0x0000541080800816 */ /* 0x000fe200000000b5 */
[----:B------:R-:W-:Y:S01]  /*4740*/  FMUL.FTZ R140, R45, R190 ;  /* 0x000000be2d8c7220 */ /* 0x000fe20000410000 */
[----:B------:R-:W-:Y:S01]  /*4750*/  @P0 PRMT R129, R129, 0x5410, R180 ;  /* 0x0000541081810816 */ /* 0x000fe200000000b4 */
[----:B------:R-:W-:Y:S01]  /*4760*/  FMUL.FTZ R143, R46, R191 ;  /* 0x000000bf2e8f7220 */ /* 0x000fe20000410000 */
[----:B------:R-:W-:Y:S01]  /*4770*/  @P0 PRMT R130, R130, 0x5410, R196 ;  /* 0x0000541082820816 */ /* 0x000fe200000000c4 */
[----:B------:R-:W-:Y:S01]  /*4780*/  FMUL.FTZ R141, R47, R193 ;  /* 0x000000c12f8d7220 */ /* 0x000fe20000410000 */
[----:B------:R-:W-:Y:S01]  /*4790*/  FSEL R140, R140, RZ, P4 ;  /* 0x000000ff8c8c7208 */ /* 0x000fe20002000000 */
[----:B------:R-:W-:Y:S01]  /*47a0*/  IMAD.WIDE.U32 R180, R194, R238, c[0x0][0x170] ;  /* 0x00005c00c2b47625 */ /* 0x000fe200078e00ee */
[----:B------:R-:W-:Y:S01]  /*47b0*/  FSEL R143, R143, RZ, P5 ;  /* 0x000000ff8f8f7208 */ /* 0x000fe20002800000 */
[----:B------:R-:W2:Y:S01]  /*47c0*/  LDL.LU R211, [R1+0xc4] ;  /* 0x0000c40001d37983 */ /* 0x000ea20000300800 */
[----:B------:R-:W-:-:S02]  /*47d0*/  FSEL R141, R141, RZ, P6 ;  /* 0x000000ff8d8d7208 */ /* 0x000fc40003000000 */
[----:B------:R-:W-:Y:S02]  /*47e0*/  F2FP.BF16.PACK_AB R142, R140, R142 ;  /* 0x0000008e8c8e723e */ /* 0x000fe400000010ff */
[----:B------:R-:W-:Y:S01]  /*47f0*/  F2FP.BF16.PACK_AB R140, R178, R205 ;  /* 0x000000cdb28c723e */ /* 0x000fe200000010ff */
[----:B------:R-:W-:Y:S01]  /*4800*/  @P0 IMAD.WIDE.U32 R178, R173, R238, c[0x0][0x258] ;  /* 0x00009600adb20625 */ /* 0x000fe200078e00ee */
[----:B------:R-:W-:Y:S02]  /*4810*/  F2FP.BF16.PACK_AB R143, R141, R143 ;  /* 0x0000008f8d8f723e */ /* 0x000fe400000010ff */
[----:B------:R-:W-:Y:S02]  /*4820*/  @P0 PRMT R131, R131, 0x5410, R195 ;  /* 0x0000541083830816 */ /* 0x000fe400000000c3 */
[----:B------:R-:W-:Y:S01]  /*4830*/  F2FP.BF16.PACK_AB R141, R209, R210 ;  /* 0x000000d2d18d723e */ /* 0x000fe200000010ff */
[-CC-:B------:R-:W-:Y:S02]  /*4840*/  FFMA.FTZ R158, R158, R185.reuse, R186.reuse ;  /* 0x000000b99e9e7223 */ /* 0x180fe400000100ba */
[-CC-:B------:R-:W-:Y:S01]  /*4850*/  FFMA.FTZ R160, R160, R185.reuse, R186.reuse ;  /* 0x000000b9a0a07223 */ /* 0x180fe200000100ba */
[----:B------:R-:W-:Y:S04]  /*4860*/  @P0 STG.E.128 [R178.64], R128 ;  /* 0x00000080b2000986 */ /* 0x000fe8000c101d04 */
[----:B------:R0:W-:Y:S01]  /*4870*/  STG.E.128 [R136.64], R140 ;  /* 0x0000008c88007986 */ /* 0x0001e2000c101d04 */
[----:B------:R-:W-:Y:S01]  /*4880*/  MOV R173, RZ ;  /* 0x000000ff00ad7202 */ /* 0x000fe20000000f00 */
[----:B------:R-:W-:-:S02]  /*4890*/  FFMA.FTZ R162, R162, R185, R186 ;  /* 0x000000b9a2a27223 */ /* 0x000fc400000100ba */
[----:B------:R-:W-:Y:S01]  /*48a0*/  FFMA.FTZ R164, R164, R185, R186 ;  /* 0x000000b9a4a47223 */ /* 0x000fe200000100ba */
[----:B------:R-:W2:Y:S04]  /*48b0*/  LDL.LU R210, [R1+0xc0] ;  /* 0x0000c00001d27983 */ /* 0x000ea80000300800 */
[----:B0-----:R0:W2:Y:S01]  /*48c0*/  LDG.E.128 R140, [R180.64] ;  /* 0x00000004b48c7981 */ /* 0x0010a2000c1e1d00 */
[----:B------:R-:W-:Y:S01]  /*48d0*/  @P3 PRMT R137, RZ, 0x5410, R138 ;  /* 0x00005410ff893816 */ /* 0x000fe2000000008a */
[----:B------:R-:W-:Y:S01]  /*48e0*/  FADD.FTZ R158, R159, -R158 ;  /* 0x8000009e9f9e7221 */ /* 0x000fe20000010000 */
[----:B------:R-:W-:Y:S01]  /*48f0*/  MOV R136, R176 ;  /* 0x000000b000887202 */ /* 0x000fe20000000f00 */
[----:B------:R-:W-:Y:S01]  /*4900*/  FADD.FTZ R160, R161, -R160 ;  /* 0x800000a0a1a07221 */ /* 0x000fe20000010000 */
[----:B------:R-:W-:Y:S01]  /*4910*/  CS2R R178, SRZ ;  /* 0x0000000000b27805 */ /* 0x000fe2000001ff00 */
[----:B------:R-:W-:Y:S01]  /*4920*/  @P3 FMUL.FTZ R173, R192, R137 ;  /* 0x00000089c0ad3220 */ /* 0x000fe20000410000 */
[----:B------:R-:W-:Y:S01]  /*4930*/  LOP3.LUT P3, RZ, R136, 0xff, RZ, 0xc0, !PT ;  /* 0x000000ff88ff7812 */ /* 0x000fe2000786c0ff */
[C---:B------:R-:W-:Y:S01]  /*4940*/  FMUL.FTZ R136, R2.reuse, R158 ;  /* 0x0000009e02887220 */ /* 0x040fe20000410000 */
[----:B------:R-:W-:Y:S01]  /*4950*/  @P1 PRMT R137, RZ, 0x5410, R120 ;  /* 0x00005410ff891816 */ /* 0x000fe20000000078 */
[----:B------:R-:W-:Y:S01]  /*4960*/  FADD.FTZ R162, R163, -R162 ;  /* 0x800000a2a3a27221 */ /* 0x000fe20000010000 */
[----:B------:R-:W-:Y:S01]  /*4970*/  @P1 PRMT R158, RZ, 0x7610, R120 ;  /* 0x00007610ff9e1816 */ /* 0x000fe20000000078 */
[----:B------:R-:W-:Y:S01]  /*4980*/  FMUL.FTZ R159, R2, R160 ;  /* 0x000000a0029f7220 */ /* 0x000fe20000410000 */
[----:B------:R-:W-:Y:S01]  /*4990*/  @P1 PRMT R160, RZ, 0x5410, R121 ;  /* 0x00005410ffa01816 */ /* 0x000fe20000000079 */
[----:B------:R-:W-:Y:S01]  /*49a0*/  @P1 FADD.FTZ R136, R136, R137 ;  /* 0x0000008988881221 */ /* 0x000fe20000010000 */
[----:B------:R-:W3:Y:S01]  /*49b0*/  LDL.LU R209, [R1+0xcc] ;  /* 0x0000cc0001d17983 */ /* 0x000ee20000300800 */
[----:B------:R-:W-:Y:S01]  /*49c0*/  FMUL.FTZ R137, R2, R162 ;  /* 0x000000a202897220 */ /* 0x000fe20000410000 */
[----:B------:R-:W-:Y:S01]  /*49d0*/  IADD3 R172, R172, 0x200, RZ ;  /* 0x00000200acac7810 */ /* 0x000fe20007ffe0ff */
[----:B------:R-:W-:Y:S01]  /*49e0*/  FADD.FTZ R164, R165, -R164 ;  /* 0x800000a4a5a47221 */ /* 0x000fe20000010000 */
[----:B------:R-:W-:Y:S01]  /*49f0*/  CS2R R162, SRZ ;  /* 0x0000000000a27805 */ /* 0x000fe2000001ff00 */
[----:B------:R-:W-:Y:S01]  /*4a00*/  @P1 FADD.FTZ R137, R137, R160 ;  /* 0x000000a089891221 */ /* 0x000fe20000010000 */
[----:B------:R-:W-:Y:S01]  /*4a10*/  @P1 PRMT R160, RZ, 0x7610, R121 ;  /* 0x00007610ffa01816 */ /* 0x000fe20000000079 */
[----:B------:R-:W-:Y:S01]  /*4a20*/  @P1 FADD.FTZ R159, R159, R158 ;  /* 0x0000009e9f9f1221 */ /* 0x000fe20000010000 */
[----:B------:R-:W3:Y:S01]  /*4a30*/  LDL.LU R205, [R1+0xc8] ;  /* 0x0000c80001cd7983 */ /* 0x000ee20000300800 */
[----:B------:R-:W-:-:S02]  /*4a40*/  FMUL.FTZ R158, R2, R164 ;  /* 0x000000a4029e7220 */ /* 0x000fc40000410000 */
[----:B------:R-:W-:Y:S01]  /*4a50*/  CS2R R164, SRZ ;  /* 0x0000000000a47805 */ /* 0x000fe2000001ff00 */
[-C--:B------:R-:W-:Y:S01]  /*4a60*/  FMUL.FTZ R161, R159, R0.reuse ;  /* 0x000000009fa17220 */ /* 0x080fe20000410000 */
[----:B------:R-:W-:Y:S01]  /*4a70*/  @P0 F2FP.BF16.PACK_AB R159, RZ, R159 ;  /* 0x0000009fff9f023e */ /* 0x000fe200000010ff */
[----:B------:R-:W-:Y:S01]  /*4a80*/  @P1 FADD.FTZ R158, R158, R160 ;  /* 0x000000a09e9e1221 */ /* 0x000fe20000010000 */
[----:B------:R-:W-:Y:S01]  /*4a90*/  @P4 PRMT R160, RZ, 0x7610, R138 ;  /* 0x00007610ffa04816 */ /* 0x000fe2000000008a */
[----:B------:R-:W-:Y:S01]  /*4aa0*/  FMUL.FTZ R161, R161, c[0x0][0x1e8] ;  /* 0x00007a00a1a17a20 */ /* 0x000fe20000410000 */
[--C-:B------:R-:W-:Y:S01]  /*4ab0*/  @P5 PRMT R138, RZ, 0x5410, R139.reuse ;  /* 0x00005410ff8a5816 */ /* 0x100fe2000000008b */
[----:B0-----:R-:W-:Y:S01]  /*4ac0*/  FMUL.FTZ R181, R137, R0 ;  /* 0x0000000089b57220 */ /* 0x001fe20000410000 */
[----:B------:R-:W-:Y:S01]  /*4ad0*/  @P6 PRMT R139, RZ, 0x7610, R139 ;  /* 0x00007610ff8b6816 */ /* 0x000fe2000000008b */
[----:B------:R-:W-:Y:S01]  /*4ae0*/  @P4 FMUL.FTZ R162, R190, R160 ;  /* 0x000000a0bea24220 */ /* 0x000fe20000410000 */
[C---:B------:R-:W-:Y:S01]  /*4af0*/  LOP3.LUT P4, RZ, R176.reuse, 0xff00, RZ, 0xc0, !PT ;  /* 0x0000ff00b0ff7812 */ /* 0x040fe2000788c0ff */
[----:B------:R-:W-:Y:S01]  /*4b00*/  @P5 FMUL.FTZ R163, R191, R138 ;  /* 0x0000008abfa35220 */ /* 0x000fe20000410000 */
[C---:B------:R-:W-:Y:S01]  /*4b10*/  LOP3.LUT P5, RZ, R176.reuse, 0xff0000, RZ, 0xc0, !PT ;  /* 0x00ff0000b0ff7812 */ /* 0x040fe200078ac0ff */
[----:B------:R-:W-:Y:S01]  /*4b20*/  @P6 FMUL.FTZ R164, R193, R139 ;  /* 0x0000008bc1a46220 */ /* 0x000fe20000410000 */
[----:B------:R-:W-:Y:S01]  /*4b30*/  LOP3.LUT P6, RZ, R176, 0xff000000, RZ, 0xc0, !PT ;  /* 0xff000000b0ff7812 */ /* 0x000fe200078cc0ff */
[-C--:B------:R-:W-:Y:S01]  /*4b40*/  FMUL.FTZ R160, R136, R0.reuse ;  /* 0x0000000088a07220 */ /* 0x080fe20000410000 */
[----:B------:R-:W-:Y:S01]  /*4b50*/  HFMA2.MMA R176, -RZ, RZ, 0, 0 ;  /* 0x00000000ffb07435 */ /* 0x000fe200000001ff */
[----:B------:R-:W-:Y:S01]  /*4b60*/  FMUL.FTZ R180, R158, R0 ;  /* 0x000000009eb47220 */ /* 0x000fe20000410000 */
[----:B------:R-:W-:Y:S01]  /*4b70*/  @P1 PRMT R139, RZ, 0x5410, R122 ;  /* 0x00005410ff8b1816 */ /* 0x000fe2000000007a */
[----:B------:R-:W-:Y:S01]  /*4b80*/  FMUL.FTZ R160, R160, c[0x0][0x1e8] ;  /* 0x00007a00a0a07a20 */ /* 0x000fe20000410000 */
[----:B------:R-:W3:Y:S01]  /*4b90*/  LDL.LU R197, [R1+0xd4] ;  /* 0x0000d40001c57983 */ /* 0x000ee20000300800 */
[----:B------:R-:W-:-:S02]  /*4ba0*/  FFMA.FTZ R166, R166, R185, R186 ;  /* 0x000000b9a6a67223 */ /* 0x000fc400000100ba */
[----:B------:R-:W-:Y:S01]  /*4bb0*/  FMUL.FTZ R181, R181, c[0x0][0x1e8] ;  /* 0x00007a00b5b57a20 */ /* 0x000fe20000410000 */
[----:B------:R-:W3:Y:S01]  /*4bc0*/  LDL.LU R196, [R1+0xd0] ;  /* 0x0000d00001c47983 */ /* 0x000ee20000300800 */
[----:B------:R-:W-:Y:S02]  /*4bd0*/  FMUL.FTZ R180, R180, c[0x0][0x1e8] ;  /* 0x00007a00b4b47a20 */ /* 0x000fe40000410000 */
[-C--:B------:R-:W-:Y:S01]  /*4be0*/  FFMA.FTZ R170, R170, R185.reuse, R186 ;  /* 0x000000b9aaaa7223 */ /* 0x080fe200000100ba */
[----:B------:R-:W3:Y:S01]  /*4bf0*/  LDL.LU R195, [R1+0xdc] ;  /* 0x0000dc0001c37983 */ /* 0x000ee20000300800 */
[----:B------:R-:W-:Y:S02]  /*4c00*/  FADD.FTZ R166, R167, -R166 ;  /* 0x800000a6a7a67221 */ /* 0x000fe40000010000 */
        /* <DEDUP_REMOVED lines=9> */
[----:B------:R-:W-:Y:S02]  /*4ca0*/  FFMA.FTZ R132, R132, R185, R186 ;  /* 0x000000b984847223 */ /* 0x000fe400000100ba */
[----:B------:R-:W-:Y:S01]  /*4cb0*/  FADD.FTZ R170, R171, -R170 ;  /* 0x800000aaabaa7221 */ /* 0x000fe20000010000 */
[----:B------:R-:W-:Y:S01]  /*4cc0*/  @P0 F2FP.BF16.PACK_AB R171, RZ, R136 ;  /* 0x00000088ffab023e */ /* 0x000fe200000010ff */
[----:B------:R-:W-:Y:S02]  /*4cd0*/  FADD.FTZ R168, R169, -R168 ;  /* 0x800000a8a9a87221 */ /* 0x000fe40000010000 */
[----:B------:R-:W-:Y:S01]  /*4ce0*/  FADD.FTZ R175, R184, -R175 ;  /* 0x800000afb8af7221 */ /* 0x000fe20000010000 */
[----:B------:R-:W-:Y:S01]  /*4cf0*/  @P0 F2FP.BF16.PACK_AB R184, RZ, R137 ;  /* 0x00000089ffb8023e */ /* 0x000fe200000010ff */
[----:B------:R-:W-:Y:S01]  /*4d00*/  FADD.FTZ R145, R146, -R145 ;  /* 0x8000009192917221 */ /* 0x000fe20000010000 */
[----:B------:R-:W-:Y:S01]  /*4d10*/  @P0 PRMT R128, R171, 0x7610, R128 ;  /* 0x00007610ab800816 */ /* 0x000fe20000000080 */
[----:B------:R-:W-:Y:S01]  /*4d20*/  FADD.FTZ R134, R157, -R134 ;  /* 0x800000869d867221 */ /* 0x000fe20000010000 */
[----:B------:R-:W-:Y:S01]  /*4d30*/  @P0 PRMT R129, R184, 0x7610, R129 ;  /* 0x00007610b8810816 */ /* 0x000fe20000000081 */
[----:B------:R-:W-:Y:S01]  /*4d40*/  FADD.FTZ R135, R156, -R135 ;  /* 0x800000879c877221 */ /* 0x000fe20000010000 */
[----:B------:R-:W-:Y:S01]  /*4d50*/  @P0 PRMT R128, R128, 0x5410, R159 ;  /* 0x0000541080800816 */ /* 0x000fe2000000009f */
[----:B------:R-:W-:-:S02]  /*4d60*/  FADD.FTZ R148, R155, -R148 ;  /* 0x800000949b947221 */ /* 0x000fc40000010000 */
[----:B------:R-:W-:Y:S02]  /*4d70*/  FADD.FTZ R147, R154, -R147 ;  /* 0x800000939a937221 */ /* 0x000fe40000010000 */
[----:B------:R-:W-:Y:S02]  /*4d80*/  FADD.FTZ R144, R151, -R144 ;  /* 0x8000009097907221 */ /* 0x000fe40000010000 */
[----:B------:R-:W-:Y:S02]  /*4d90*/  FADD.FTZ R133, R150, -R133 ;  /* 0x8000008596857221 */ /* 0x000fe40000010000 */
[----:B------:R-:W-:Y:S02]  /*4da0*/  FADD.FTZ R132, R149, -R132 ;  /* 0x8000008495847221 */ /* 0x000fe40000010000 */
[C---:B------:R-:W-:Y:S02]  /*4db0*/  FMUL.FTZ R190, R2.reuse, R170 ;  /* 0x000000aa02be7220 */ /* 0x040fe40000410000 */
[C---:B------:R-:W-:Y:S01]  /*4dc0*/  FMUL.FTZ R170, R2.reuse, R175 ;  /* 0x000000af02aa7220 */ /* 0x040fe20000410000 */
[----:B------:R-:W-:Y:S01]  /*4dd0*/  @P0 F2FP.BF16.PACK_AB R175, RZ, R158 ;  /* 0x0000009effaf023e */ /* 0x000fe200000010ff */
[----:B------:R-:W-:-:S02]  /*4de0*/  FMUL.FTZ R145, R2, R145 ;  /* 0x0000009102917220 */ /* 0x000fc40000410000 */
[C---:B------:R-:W-:Y:S01]  /*4df0*/  FMUL.FTZ R134, R2.reuse, R134 ;  /* 0x0000008602867220 */ /* 0x040fe20000410000 */
[----:B------:R-:W-:Y:S01]  /*4e00*/  @P0 PRMT R129, R129, 0x5410, R175 ;  /* 0x0000541081810816 */ /* 0x000fe200000000af */
[C---:B------:R-:W-:Y:S02]  /*4e10*/  FMUL.FTZ R135, R2.reuse, R135 ;  /* 0x0000008702877220 */ /* 0x040fe40000410000 */
[C---:B------:R-:W-:Y:S02]  /*4e20*/  FMUL.FTZ R148, R2.reuse, R148 ;  /* 0x0000009402947220 */ /* 0x040fe40000410000 */
[C---:B------:R-:W-:Y:S02]  /*4e30*/  FMUL.FTZ R147, R2.reuse, R147 ;  /* 0x0000009302937220 */ /* 0x040fe40000410000 */
[C---:B------:R-:W-:Y:S02]  /*4e40*/  FMUL.FTZ R144, R2.reuse, R144 ;  /* 0x0000009002907220 */ /* 0x040fe40000410000 */
[----:B------:R-:W-:-:S02]  /*4e50*/  FMUL.FTZ R133, R2, R133 ;  /* 0x0000008502857220 */ /* 0x000fc40000410000 */
[----:B------:R-:W-:Y:S01]  /*4e60*/  FMUL.FTZ R146, R2, R132 ;  /* 0x0000008402927220 */ /* 0x000fe20000410000 */
[----:B------:R-:W-:Y:S01]  /*4e70*/  HFMA2.MMA R132, -RZ, RZ, 0, 0 ;  /* 0x00000000ff847435 */ /* 0x000fe200000001ff */
[--C-:B--2---:R-:W-:Y:S02]  /*4e80*/  @P3 PRMT R138, RZ, 0x5410, R140.reuse ;  /* 0x00005410ff8a3816 */ /* 0x104fe4000000008c */
[----:B------:R-:W-:-:S03]  /*4e90*/  @P4 PRMT R140, RZ, 0x7610, R140 ;  /* 0x00007610ff8c4816 */ /* 0x000fc6000000008c */
[----:B------:R-:W-:Y:S01]  /*4ea0*/  @P3 FMUL.FTZ R176, R160, R138 ;  /* 0x0000008aa0b03220 */ /* 0x000fe20000410000 */
[--C-:B------:R-:W-:Y:S01]  /*4eb0*/  @P5 PRMT R138, RZ, 0x5410, R141.reuse ;  /* 0x00005410ff8a5816 */ /* 0x100fe2000000008d */
[----:B------:R-:W-:Y:S01]  /*4ec0*/  @P4 FMUL.FTZ R165, R161, R140 ;  /* 0x0000008ca1a54220 */ /* 0x000fe20000410000 */
[----:B------:R-:W-:Y:S01]  /*4ed0*/  @P6 PRMT R141, RZ, 0x7610, R141 ;  /* 0x00007610ff8d6816 */ /* 0x000fe2000000008d */
[----:B------:R-:W-:Y:S02]  /*4ee0*/  FMUL.FTZ R161, R41, R161 ;  /* 0x000000a129a17220 */ /* 0x000fe40000410000 */
[----:B------:R-:W-:Y:S02]  /*4ef0*/  @P5 FMUL.FTZ R178, R181, R138 ;  /* 0x0000008ab5b25220 */ /* 0x000fe40000410000 */
[----:B------:R-:W-:Y:S01]  /*4f00*/  @P6 FMUL.FTZ R179, R180, R141 ;  /* 0x0000008db4b36220 */ /* 0x000fe20000410000 */
[----:B------:R-:W-:Y:S01]  /*4f10*/  FSEL R161, R161, RZ, P4 ;  /* 0x000000ffa1a17208 */ /* 0x000fe20002000000 */
[----:B------:R-:W-:Y:S01]  /*4f20*/  FMUL.FTZ R160, R40, R160 ;  /* 0x000000a028a07220 */ /* 0x000fe20000410000 */
[----:B------:R-:W-:Y:S01]  /*4f30*/  LEA R140, P4, R194, c[0x0][0x248], 0x4 ;  /* 0x00009200c28c7a11 */ /* 0x000fe200078820ff */
[----:B------:R-:W-:-:S02]  /*4f40*/  FMUL.FTZ R181, R42, R181 ;  /* 0x000000b52ab57220 */ /* 0x000fc40000410000 */
[----:B------:R-:W-:Y:S01]  /*4f50*/  FMUL.FTZ R180, R43, R180 ;  /* 0x000000b42bb47220 */ /* 0x000fe20000410000 */
[----:B------:R-:W-:Y:S01]  /*4f60*/  FSEL R160, R160, RZ, P3 ;  /* 0x000000ffa0a07208 */ /* 0x000fe20001800000 */
[----:B------:R-:W-:Y:S01]  /*4f70*/  FMUL.FTZ R138, R2, R166 ;  /* 0x000000a6028a7220 */ /* 0x000fe20000410000 */
[----:B------:R-:W-:Y:S02]  /*4f80*/  FSEL R181, R181, RZ, P5 ;  /* 0x000000ffb5b57208 */ /* 0x000fe40002800000 */
[----:B------:R-:W-:Y:S01]  /*4f90*/  FSEL R180, R180, RZ, P6 ;  /* 0x000000ffb4b47208 */ /* 0x000fe20003000000 */
[----:B------:R-:W-:Y:S01]  /*4fa0*/  @P1 FADD.FTZ R138, R138, R139 ;  /* 0x0000008b8a8a1221 */ /* 0x000fe20000010000 */
[----:B------:R-:W-:Y:S02]  /*4fb0*/  LEA.HI.X R141, R194, c[0x0][0x24c], RZ, 0x4, P4 ;  /* 0x00009300c28d7a11 */ /* 0x000fe400020f24ff */
[C---:B------:R-:W-:Y:S01]  /*4fc0*/  LOP3.LUT P3, RZ, R177.reuse, 0xff, RZ, 0xc0, !PT ;  /* 0x000000ffb1ff7812 */ /* 0x040fe2000786c0ff */
[----:B------:R-:W-:Y:S01]  /*4fd0*/  FMUL.FTZ R166, R138, R0 ;  /* 0x000000008aa67220 */ /* 0x000fe20000410000 */
[C---:B------:R-:W-:Y:S01]  /*4fe0*/  LOP3.LUT P5, RZ, R177.reuse, 0xff00, RZ, 0xc0, !PT ;  /* 0x0000ff00b1ff7812 */ /* 0x040fe200078ac0ff */
[----:B------:R-:W2:Y:S01]  /*4ff0*/  LDL.LU R194, [R1+0xd8] ;  /* 0x0000d80001c27983 */ /* 0x000ea20000300800 */
[C---:B------:R-:W-:Y:S01]  /*5000*/  LOP3.LUT P6, RZ, R177.reuse, 0xff0000, RZ, 0xc0, !PT ;  /* 0x00ff0000b1ff7812 */ /* 0x040fe200078cc0ff */
[----:B------:R-:W-:Y:S01]  /*5010*/  FMUL.FTZ R166, R166, c[0x0][0x1e8] ;  /* 0x00007a00a6a67a20 */ /* 0x000fe20000410000 */
[----:B------:R-:W-:Y:S01]  /*5020*/  LOP3.LUT P4, RZ, R177, 0xff000000, RZ, 0xc0, !PT ;  /* 0xff000000b1ff7812 */ /* 0x000fe2000788c0ff */
[----:B------:R-:W-:Y:S01]  /*5030*/  FMUL.FTZ R177, R2, R168 ;  /* 0x000000a802b17220 */ /* 0x000fe20000410000 */
[----:B------:R-:W-:Y:S01]  /*5040*/  @P1 PRMT R139, RZ, 0x7610, R122 ;  /* 0x00007610ff8b1816 */ /* 0x000fe2000000007a */
[----:B------:R-:W2:Y:S01]  /*5050*/  LDL.LU R193, [R1+0xe4] ;  /* 0x0000e40001c17983 */ /* 0x000ea20000300800 */
[----:B------:R-:W-:-:S02]  /*5060*/  @P1 PRMT R2, RZ, 0x5410, R124 ;  /* 0x00005410ff021816 */ /* 0x000fc4000000007c */
[----:B------:R-:W-:Y:S01]  /*5070*/  @P0 F2FP.BF16.PACK_AB R158, RZ, R138 ;  /* 0x0000008aff9e023e */ /* 0x000fe200000010ff */
[----:B------:R-:W-:Y:S01]  /*5080*/  @P1 FADD.FTZ R177, R177, R139 ;  /* 0x0000008bb1b11221 */ /* 0x000fe20000010000 */
[----:B------:R-:W-:Y:S01]  /*5090*/  @P1 PRMT R139, RZ, 0x5410, R123 ;  /* 0x00005410ff8b1816 */ /* 0x000fe2000000007b */
[----:B------:R-:W-:Y:S01]  /*50a0*/  @P1 FADD.FTZ R145, R145, R2 ;  /* 0x0000000291911221 */ /* 0x000fe20000010000 */
[----:B------:R-:W-:Y:S01]  /*50b0*/  @P1 PRMT R2, RZ, 0x7610, R124 ;  /* 0x00007610ff021816 */ /* 0x000fe2000000007c */
[-C--:B------:R-:W-:Y:S01]  /*50c0*/  FMUL.FTZ R169, R177, R0.reuse ;  /* 0x00000000b1a97220 */ /* 0x080fe20000410000 */
[----:B------:R-:W-:Y:S01]  /*50d0*/  @P0 F2FP.BF16.PACK_AB R177, RZ, R177 ;  /* 0x000000b1ffb1023e */ /* 0x000fe200000010ff */
[----:B------:R-:W-:Y:S01]  /*50e0*/  @P1 FADD.FTZ R190, R190, R139 ;  /* 0x0000008bbebe1221 */ /* 0x000fe20000010000 */
[----:B------:R-:W-:Y:S01]  /*50f0*/  @P1 PRMT R139, RZ, 0x7610, R123 ;  /* 0x00007610ff8b1816 */ /* 0x000fe2000000007b */
[----:B------:R-:W-:Y:S01]  /*5100*/  @P1 FADD.FTZ R134, R134, R2 ;  /* 0x0000000286861221 */ /* 0x000fe20000010000 */
[----:B------:R-:W-:Y:S01]  /*5110*/  @P1 PRMT R2, RZ, 0x5410, R125 ;  /* 0x00005410ff021816 */ /* 0x000fe2000000007d */
[----:B------:R-:W-:Y:S01]  /*5120*/  FMUL.FTZ R167, R190, R0 ;  /* 0x00000000bea77220 */ /* 0x000fe20000410000 */
[----:B------:R-:W-:Y:S01]  /*5130*/  @P0 F2FP.BF16.PACK_AB R190, RZ, R190 ;  /* 0x000000beffbe023e */ /* 0x000fe200000010ff */
[----:B------:R-:W-:Y:S01]  /*5140*/  @P1 FADD.FTZ R170, R170, R139 ;  /* 0x0000008baaaa1221 */ /* 0x000fe20000010000 */
[----:B------:R-:W-:Y:S01]  /*5150*/  @P0 PRMT R130, R158, 0x7610, R130 ;  /* 0x000076109e820816 */ /* 0x000fe20000000082 */
[----:B------:R-:W-:Y:S01]  /*5160*/  @P1 FADD.FTZ R135, R135, R2 ;  /* 0x0000000287871221 */ /* 0x000fe20000010000 */
[----:B------:R-:W-:Y:S01]  /*5170*/  @P1 PRMT R2, RZ, 0x7610, R125 ;  /* 0x00007610ff021816 */ /* 0x000fe2000000007d */
[----:B------:R-:W-:Y:S01]  /*5180*/  FMUL.FTZ R168, R170, R0 ;  /* 0x00000000aaa87220 */ /* 0x000fe20000410000 */
[----:B------:R-:W-:Y:S01]  /*5190*/  @P0 F2FP.BF16.PACK_AB R170, RZ, R170 ;  /* 0x000000aaffaa023e */ /* 0x000fe200000010ff */
[----:B------:R-:W-:Y:S01]  /*51a0*/  FMUL.FTZ R167, R167, c[0x0][0x1e8] ;  /* 0x00007a00a7a77a20 */ /* 0x000fe20000410000 */
[----:B------:R-:W-:Y:S01]  /*51b0*/  @P0 PRMT R131, R190, 0x7610, R131 ;  /* 0x00007610be830816 */ /* 0x000fe20000000083 */
[----:B------:R-:W-:Y:S01]  /*51c0*/  @P1 FADD.FTZ R148, R148, R2 ;  /* 0x0000000294941221 */ /* 0x000fe20000010000 */
[----:B------:R-:W-:Y:S01]  /*51d0*/  @P1 PRMT R2, RZ, 0x5410, R126 ;  /* 0x00005410ff021816 */ /* 0x000fe2000000007e */
[----:B------:R-:W-:Y:S01]  /*51e0*/  FMUL.FTZ R168, R168, c[0x0][0x1e8] ;  /* 0x00007a00a8a87a20 */ /* 0x000fe20000410000 */
[----:B------:R-:W-:Y:S01]  /*51f0*/  @P0 PRMT R130, R130, 0x5410, R177 ;  /* 0x0000541082820816 */ /* 0x000fe200000000b1 */
[----:B------:R-:W-:Y:S01]  /*5200*/  FMUL.FTZ R169, R169, c[0x0][0x1e8] ;  /* 0x00007a00a9a97a20 */ /* 0x000fe20000410000 */
[----:B------:R-:W-:Y:S01]  /*5210*/  @P0 PRMT R131, R131, 0x5410, R170 ;  /* 0x0000541083830816 */ /* 0x000fe200000000aa */
[----:B------:R-:W-:Y:S01]  /*5220*/  FMUL.FTZ R138, R36, R166 ;  /* 0x000000a6248a7220 */ /* 0x000fe20000410000 */
[----:B------:R-:W2:Y:S01]  /*5230*/  LDL.LU R192, [R1+0xe0] ;  /* 0x0000e00001c07983 */ /* 0x000ea20000300800 */
[----:B------:R-:W-:-:S02]  /*5240*/  FMUL.FTZ R139, R38, R167 ;  /* 0x000000a7268b7220 */ /* 0x000fc40000410000 */
[----:B------:R-:W-:Y:S01]  /*5250*/  FMUL.FTZ R137, R39, R168 ;  /* 0x000000a827897220 */ /* 0x000fe20000410000 */
[----:B------:R-:W-:Y:S01]  /*5260*/  FSEL R138, R138, RZ, P3 ;  /* 0x000000ff8a8a7208 */ /* 0x000fe20001800000 */
[----:B------:R-:W-:Y:S01]  /*5270*/  FMUL.FTZ R136, R37, R169 ;  /* 0x000000a925887220 */ /* 0x000fe20000410000 */
[----:B------:R-:W-:Y:S01]  /*5280*/  FSEL R139, R139, RZ, P6 ;  /* 0x000000ff8b8b7208 */ /* 0x000fe20003000000 */
[----:B------:R-:W-:Y:S01]  /*5290*/  @P1 FADD.FTZ R147, R147, R2 ;  /* 0x0000000293931221 */ /* 0x000fe20000010000 */
[----:B------:R-:W-:Y:S01]  /*52a0*/  @P1 PRMT R2, RZ, 0x7610, R126 ;  /* 0x00007610ff021816 */ /* 0x000fe2000000007e */
[----:B------:R-:W-:Y:S01]  /*52b0*/  @P0 IMAD.WIDE.U32 R158, R27, R238, c[0x0][0x258] ;  /* 0x000096001b9e0625 */ /* 0x000fe200078e00ee */
[----:B------:R-:W-:Y:S01]  /*52c0*/  FSEL R137, R137, RZ, P4 ;  /* 0x000000ff89897208 */ /* 0x000fe20002000000 */
[----:B------:R-:W2:Y:S01]  /*52d0*/  LDL.LU R191, [R1+0xec] ;  /* 0x0000ec0001bf7983 */ /* 0x000ea20000300800 */
[----:B------:R-:W-:Y:S01]  /*52e0*/  FSEL R136, R136, RZ, P5 ;  /* 0x000000ff88887208 */ /* 0x000fe20002800000 */
[----:B------:R-:W-:Y:S01]  /*52f0*/  @P1 FADD.FTZ R144, R144, R2 ;  /* 0x0000000290901221 */ /* 0x000fe20000010000 */
[----:B------:R-:W-:Y:S01]  /*5300*/  @P1 PRMT R2, RZ, 0x5410, R127 ;  /* 0x00005410ff021816 */ /* 0x000fe2000000007f */
[----:B------:R-:W-:Y:S01]  /*5310*/  @P0 STG.E.128 [R158.64], R128 ;  /* 0x000000809e000986 */ /* 0x000fe2000c101d04 */
[----:B------:R-:W-:-:S02]  /*5320*/  F2FP.BF16.PACK_AB R139, R137, R139 ;  /* 0x0000008b898b723e */ /* 0x000fc400000010ff */
[----:B------:R-:W-:Y:S01]  /*5330*/  F2FP.BF16.PACK_AB R138, R136, R138 ;  /* 0x0000008a888a723e */ /* 0x000fe200000010ff */
[----:B------:R-:W2:Y:S01]  /*5340*/  LDL.LU R190, [R1+0xe8] ;  /* 0x0000e80001be7983 */ /* 0x000ea20000300800 */
[----:B------:R-:W-:Y:S02]  /*5350*/  F2FP.BF16.PACK_AB R137, R180, R181 ;  /* 0x000000b5b489723e */ /* 0x000fe400000010ff */
[----:B------:R-:W-:Y:S01]  /*5360*/  F2FP.BF16.PACK_AB R136, R161, R160 ;  /* 0x000000a0a188723e */ /* 0x000fe200000010ff */
[----:B------:R-:W-:Y:S01]  /*5370*/  @P1 FADD.FTZ R133, R133, R2 ;  /* 0x0000000285851221 */ /* 0x000fe20000010000 */
[----:B------:R-:W-:Y:S01]  /*5380*/  @P1 PRMT R2, RZ, 0x7610, R127 ;  /* 0x00007610ff021816 */ /* 0x000fe2000000007f */
[----:B------:R-:W-:Y:S01]  /*5390*/  IMAD.WIDE.U32 R160, R172, R238, c[0x0][0x170] ;  /* 0x00005c00aca07625 */ /* 0x000fe200078e00ee */
[----:B------:R-:W2:Y:S04]  /*53a0*/  LDL.LU R186, [R1+0xf4] ;  /* 0x0000f40001ba7983 */ /* 0x000ea80000300800 */
[----:B------:R0:W-:Y:S01]  /*53b0*/  STG.E.128 [R140.64], R136 ;  /* 0x000000888c007986 */ /* 0x0001e2000c101d04 */
[----:B------:R-:W-:Y:S01]  /*53c0*/  @P1 FADD.FTZ R146, R146, R2 ;  /* 0x0000000292921221 */ /* 0x000fe20000010000 */
[----:B------:R-:W-:-:S02]  /*53d0*/  MOV R27, RZ ;  /* 0x000000ff001b7202 */ /* 0x000fc40000000f00 */
[----:B------:R-:W2:Y:S01]  /*53e0*/  LDL.LU R185, [R1+0xf0] ;  /* 0x0000f00001b97983 */ /* 0x000ea20000300800 */
[--C-:B------:R-:W-:Y:S02]  /*53f0*/  @P6 PRMT R2, RZ, 0x5410, R143.reuse ;  /* 0x00005410ff026816 */ /* 0x100fe4000000008f */
[----:B------:R-:W-:Y:S01]  /*5400*/  @P4 PRMT R143, RZ, 0x7610, R143 ;  /* 0x00007610ff8f4816 */ /* 0x000fe2000000008f */
[----:B------:R-:W2:Y:S04]  /*5410*/  LDL.LU R184, [R1+0xfc] ;  /* 0x0000fc0001b87983 */ /* 0x000ea80000300800 */
        /* <DEDUP_REMOVED lines=8> */
[----:B------:R-:W2:Y:S01]  /*54a0*/  LDL.LU R177, [R1+0x100] ;  /* 0x0001000001b17983 */ /* 0x000ea20000300800 */
[----:B------:R-:W-:Y:S01]  /*54b0*/  CS2R R140, SRZ ;  /* 0x00000000008c7805 */ /* 0x000fe2000001ff00 */
[----:B------:R-:W-:Y:S01]  /*54c0*/  @P4 FMUL.FTZ R132, R168, R143 ;  /* 0x0000008fa8844220 */ /* 0x000fe20000410000 */
[----:B------:R-:W-:Y:S01]  /*54d0*/  @P0 F2FP.BF16.PACK_AB R155, RZ, R133 ;  /* 0x00000085ff9b023e */ /* 0x000fe200000010ff */
[----:B------:R-:W2:Y:S01]  /*54e0*/  LDL.LU R171, [R1+0x10c] ;  /* 0x00010c0001ab7983 */ /* 0x000ea20000300800 */
[----:B------:R-:W-:Y:S01]  /*54f0*/  @P5 FMUL.FTZ R141, R169, R142 ;  /* 0x0000008ea98d5220 */ /* 0x000fe20000410000 */
[----:B------:R-:W-:Y:S01]  /*5500*/  @P0 F2FP.BF16.PACK_AB R154, RZ, R147 ;  /* 0x00000093ff9a023e */ /* 0x000fe200000010ff */
[----:B------:R-:W-:Y:S01]  /*5510*/  @P6 FMUL.FTZ R140, R167, R2 ;  /* 0x00000002a78c6220 */ /* 0x000fe20000410000 */
[----:B------:R-:W2:Y:S01]  /*5520*/  LDL.LU R170, [R1+0x108] ;  /* 0x0001080001aa7983 */ /* 0x000ea20000300800 */
[----:B------:R-:W-:-:S02]  /*5530*/  @P0 PRMT R131, R155, 0x7610, R131 ;  /* 0x000076109b830816 */ /* 0x000fc40000000083 */
[----:B------:R-:W-:Y:S01]  /*5540*/  @P0 PRMT R130, R154, 0x7610, R130 ;  /* 0x000076109a820816 */ /* 0x000fe20000000082 */
[----:B------:R-:W2:Y:S01]  /*5550*/  LDL.LU R169, [R1+0x114] ;  /* 0x0001140001a97983 */ /* 0x000ea20000300800 */
[----:B------:R-:W-:Y:S02]  /*5560*/  @P0 F2FP.BF16.PACK_AB R2, RZ, R145 ;  /* 0x00000091ff02023e */ /* 0x000fe400000010ff */
[----:B------:R-:W-:Y:S01]  /*5570*/  @P0 F2FP.BF16.PACK_AB R151, RZ, R135 ;  /* 0x00000087ff97023e */ /* 0x000fe200000010ff */
[----:B------:R-:W2:Y:S01]  /*5580*/  LDL.LU R168, [R1+0x110] ;  /* 0x0001100001a87983 */ /* 0x000ea20000300800 */
[----:B------:R-:W-:Y:S02]  /*5590*/  LOP3.LUT P1, RZ, R152, 0xff00, RZ, 0xc0, !PT ;  /* 0x0000ff0098ff7812 */ /* 0x000fe4000782c0ff */
[----:B------:R-:W-:Y:S01]  /*55a0*/  @P0 F2FP.BF16.PACK_AB R150, RZ, R134 ;  /* 0x00000086ff96023e */ /* 0x000fe200000010ff */
[----:B------:R-:W2:Y:S01]  /*55b0*/  LDL.LU R167, [R1+0x11c] ;  /* 0x00011c0001a77983 */ /* 0x000ea20000300800 */
[----:B------:R-:W-:-:S02]  /*55c0*/  @P0 F2FP.BF16.PACK_AB R142, RZ, R148 ;  /* 0x00000094ff8e023e */ /* 0x000fc400000010ff */
[----:B------:R-:W-:Y:S01]  /*55d0*/  @P0 F2FP.BF16.PACK_AB R143, RZ, R144 ;  /* 0x00000090ff8f023e */ /* 0x000fe200000010ff */
[----:B------:R-:W2:Y:S01]  /*55e0*/  LDL.LU R166, [R1+0x118] ;  /* 0x0001180001a67983 */ /* 0x000ea20000300800 */
[----:B------:R-:W-:Y:S02]  /*55f0*/  @P0 F2FP.BF16.PACK_AB R149, RZ, R146 ;  /* 0x00000092ff95023e */ /* 0x000fe400000010ff */
[----:B------:R-:W-:Y:S01]  /*5600*/  @P0 PRMT R128, R2, 0x7610, R128 ;  /* 0x0000761002800816 */ /* 0x000fe20000000080 */
[----:B0-----:R-:W2:Y:S01]  /*5610*/  LDL.LU R161, [R1+0x124] ;  /* 0x0001240001a17983 */ /* 0x001ea20000300800 */
[----:B------:R-:W-:Y:S01]  /*5620*/  @P0 PRMT R129, R151, 0x7610, R129 ;  /* 0x0000761097810816 */ /* 0x000fe20000000081 */
[----:B------:R-:W-:Y:S01]  /*5630*/  @P0 IMAD.WIDE.U32 R2, R3, R238, c[0x0][0x258] ;  /* 0x0000960003020625 */ /* 0x000fe200078e00ee */
[----:B------:R-:W-:Y:S01]  /*5640*/  @P0 PRMT R128, R128, 0x5410, R150 ;  /* 0x0000541080800816 */ /* 0x000fe20000000096 */
[----:B------:R-:W2:Y:S04]  /*5650*/  LDL.LU R160, [R1+0x120] ;  /* 0x0001200001a07983 */ /* 0x000ea80000300800 */
[----:B------:R-:W2:Y:S04]  /*5660*/  LDL.LU R159, [R1+0x12c] ;  /* 0x00012c00019f7983 */ /* 0x000ea80000300800 */
[----:B------:R-:W2:Y:S04]  /*5670*/  LDL.LU R158, [R1+0x128] ;  /* 0x00012800019e7983 */ /* 0x000ea80000300800 */
[----:B------:R-:W2:Y:S04]  /*5680*/  LDL.LU R157, [R1+0x134] ;  /* 0x00013400019d7983 */ /* 0x000ea80000300800 */
[----:B------:R-:W2:Y:S04]  /*5690*/  LDL.LU R156, [R1+0x130] ;  /* 0x00013000019c7983 */ /* 0x000ea80000300800 */
[----:B------:R-:W2:Y:S04]  /*56a0*/  LDL.LU R155, [R1+0x13c] ;  /* 0x00013c00019b7983 */ /* 0x000ea80000300800 */
[----:B------:R-:W2:Y:S01]  /*56b0*/  LDL.LU R154, [R1+0x138] ;  /* 0x00013800019a7983 */ /* 0x000ea20000300800 */
[----:B------:R-:W-:-:S02]  /*56c0*/  @P0 PRMT R129, R129, 0x5410, R142 ;  /* 0x0000541081810816 */ /* 0x000fc4000000008e */
[----:B------:R-:W-:Y:S02]  /*56d0*/  @P0 PRMT R130, R130, 0x5410, R143 ;  /* 0x0000541082820816 */ /* 0x000fe4000000008f */
[----:B------:R-:W-:Y:S01]  /*56e0*/  @P0 PRMT R131, R131, 0x5410, R149 ;  /* 0x0000541083830816 */ /* 0x000fe20000000095 */
[-C--:B------:R-:W-:Y:S02]  /*56f0*/  FMUL.FTZ R134, R134, R0.reuse ;  /* 0x0000000086867220 */ /* 0x080fe40000410000 */
[----:B------:R-:W-:Y:S02]  /*5700*/  FMUL.FTZ R145, R145, R0 ;  /* 0x0000000091917220 */ /* 0x000fe40000410000 */
[----:B------:R0:W-:Y:S01]  /*5710*/  @P0 STG.E.128 [R2.64], R128 ;  /* 0x0000008002000986 */ /* 0x0001e2000c101d04 */
[----:B------:R-:W-:Y:S01]  /*5720*/  FMUL.FTZ R134, R134, c[0x0][0x1e8] ;  /* 0x00007a0086867a20 */ /* 0x000fe20000410000 */
[----:B------:R-:W-:Y:S01]  /*5730*/  CS2R R142, SRZ ;  /* 0x00000000008e7805 */ /* 0x000fe2000001ff00 */
[----:B------:R-:W-:-:S02]  /*5740*/  FMUL.FTZ R145, R145, c[0x0][0x1e8] ;  /* 0x00007a0091917a20 */ /* 0x000fc40000410000 */
[-C--:B------:R-:W-:Y:S02]  /*5750*/  FMUL.FTZ R133, R133, R0.reuse ;  /* 0x0000000085857220 */ /* 0x080fe40000410000 */
[----:B------:R-:W-:Y:S02]  /*5760*/  FADD.FTZ R223, R188, R223 ;  /* 0x000000dfbcdf7221 */ /* 0x000fe40000010000 */
[-C--:B------:R-:W-:Y:S02]  /*5770*/  FMUL.FTZ R135, R135, R0.reuse ;  /* 0x0000000087877220 */ /* 0x080fe40000410000 */
[----:B------:R-:W-:Y:S02]  /*5780*/  FMUL.FTZ R148, R148, R0 ;  /* 0x0000000094947220 */ /* 0x000fe40000410000 */
[----:B---3--:R-:W-:Y:S02]  /*5790*/  FADD.FTZ R222, R187, R222 ;  /* 0x000000debbde7221 */ /* 0x008fe40000010000 */
[----:B----4-:R-:W-:-:S02]  /*57a0*/  FADD.FTZ R221, R189, R221 ;  /* 0x000000ddbddd7221 */ /* 0x010fc40000010000 */
[----:B------:R-:W-:Y:S01]  /*57b0*/  FADD.FTZ R216, R182, R216 ;  /* 0x000000d8b6d87221 */ /* 0x000fe20000010000 */
[----:B------:R1:W-:Y:S01]  /*57c0*/  STL [R1+0xa4], R223 ;  /* 0x0000a4df01007387 */ /* 0x0003e20000100800 */
[----:B------:R-:W-:Y:S01]  /*57d0*/  FADD.FTZ R215, R183, R215 ;  /* 0x000000d7b7d77221 */ /* 0x000fe20000010000 */
[----:B------:R-:W-:Y:S01]  /*57e0*/  LOP3.LUT P0, RZ, R152, 0xff0000, RZ, 0xc0, !PT ;  /* 0x00ff000098ff7812 */ /* 0x000fe2000780c0ff */
[----:B------:R-:W-:Y:S01]  /*57f0*/  FADD.FTZ R214, R206, R214 ;  /* 0x000000d6ced67221 */ /* 0x000fe20000010000 */
[----:B------:R1:W-:Y:S01]  /*5800*/  STL [R1+0xa0], R222 ;  /* 0x0000a0de01007387 */ /* 0x0003e20000100800 */
[----:B------:R-:W-:Y:S02]  /*5810*/  FMUL.FTZ R148, R148, c[0x0][0x1e8] ;  /* 0x00007a0094947a20 */ /* 0x000fe40000410000 */
[-C--:B------:R-:W-:Y:S01]  /*5820*/  FMUL.FTZ R147, R147, R0.reuse ;  /* 0x0000000093937220 */ /* 0x080fe20000410000 */
[----:B------:R1:W-:Y:S01]  /*5830*/  STL [R1+0xac], R221 ;  /* 0x0000acdd01007387 */ /* 0x0003e20000100800 */
[----:B------:R-:W-:-:S02]  /*5840*/  FMUL.FTZ R144, R144, R0 ;  /* 0x0000000090907220 */ /* 0x000fc40000410000 */
[----:B------:R-:W-:Y:S01]  /*5850*/  FADD.FTZ R213, R207, R213 ;  /* 0x000000d5cfd57221 */ /* 0x000fe20000010000 */
[----:B------:R1:W-:Y:S01]  /*5860*/  STL [R1+0xa8], R216 ;  /* 0x0000a8d801007387 */ /* 0x0003e20000100800 */
[----:B------:R-:W-:Y:S02]  /*5870*/  FMUL.FTZ R0, R146, R0 ;  /* 0x0000000092007220 */ /* 0x000fe40000410000 */
[----:B------:R-:W-:Y:S01]  /*5880*/  FADD.FTZ R212, R208, R212 ;  /* 0x000000d4d0d47221 */ /* 0x000fe20000010000 */
[----:B------:R1:W-:Y:S01]  /*5890*/  STL [R1+0xb4], R215 ;  /* 0x0000b4d701007387 */ /* 0x0003e20000100800 */
[----:B------:R-:W-:Y:S01]  /*58a0*/  FADD.FTZ R211, R218, R211 ;  /* 0x000000d3dad37221 */ /* 0x000fe20000010000 */
[----:B------:R-:W-:Y:S01]  /*58b0*/  LOP3.LUT P5, RZ, R152, 0xff000000, RZ, 0xc0, !PT ;  /* 0xff00000098ff7812 */ /* 0x000fe200078ac0ff */
[----:B------:R-:W-:Y:S01]  /*58c0*/  FADD.FTZ R210, R217, R210 ;  /* 0x000000d2d9d27221 */ /* 0x000fe20000010000 */
[----:B------:R1:W-:Y:S01]  /*58d0*/  STL [R1+0xb0], R214 ;  /* 0x0000b0d601007387 */ /* 0x0003e20000100800 */
[----:B------:R-:W-:-:S02]  /*58e0*/  FADD.FTZ R209, R220, R209 ;  /* 0x000000d1dcd17221 */ /* 0x000fc40000010000 */
[----:B------:R-:W-:Y:S01]  /*58f0*/  FADD.FTZ R205, R219, R205 ;  /* 0x000000cddbcd7221 */ /* 0x000fe20000010000 */
[----:B------:R1:W-:Y:S01]  /*5900*/  STL [R1+0xbc], R213 ;  /* 0x0000bcd501007387 */ /* 0x0003e20000100800 */
[----:B------:R-:W-:Y:S02]  /*5910*/  FADD.FTZ R197, R174, R197 ;  /* 0x000000c5aec57221 */ /* 0x000fe40000010000 */
[----:B------:R-:W-:Y:S01]  /*5920*/  FMUL.FTZ R0, R0, c[0x0][0x1e8] ;  /* 0x00007a0000007a20 */ /* 0x000fe20000410000 */
[----:B------:R1:W-:Y:S01]  /*5930*/  STL [R1+0xb8], R212 ;  /* 0x0000b8d401007387 */ /* 0x0003e20000100800 */
[----:B------:R-:W-:Y:S01]  /*5940*/  FADD.FTZ R196, R198, R196 ;  /* 0x000000c4c6c47221 */ /* 0x000fe20000010000 */
[----:B------:R-:W-:Y:S01]  /*5950*/  LOP3.LUT P4, RZ, R153, 0xff, RZ, 0xc0, !PT ;  /* 0x000000ff99ff7812 */ /* 0x000fe2000788c0ff */
[----:B------:R-:W-:Y:S01]  /*5960*/  FMUL.FTZ R147, R147, c[0x0][0x1e8] ;  /* 0x00007a0093937a20 */ /* 0x000fe20000410000 */
[----:B------:R1:W-:Y:S01]  /*5970*/  STL [R1+0xc4], R211 ;  /* 0x0000c4d301007387 */ /* 0x0003e20000100800 */
[----:B------:R-:W-:Y:S01]  /*5980*/  FMUL.FTZ R144, R144, c[0x0][0x1e8] ;  /* 0x00007a0090907a20 */ /* 0x000fe20000410000 */
[----:B------:R-:W-:Y:S01]  /*5990*/  LOP3.LUT P6, RZ, R153, 0xff00, RZ, 0xc0, !PT ;  /* 0x0000ff0099ff7812 */ /* 0x000fe200078cc0ff */
[----:B------:R-:W-:Y:S01]  /*59a0*/  FADD.FTZ R195, R200, R195 ;  /* 0x000000c3c8c37221 */ /* 0x000fe20000010000 */
[----:B------:R1:W-:Y:S01]  /*59b0*/  STL [R1+0xc0], R210 ;  /* 0x0000c0d201007387 */ /* 0x0003e20000100800 */
[----:B------:R-:W-:-:S03]  /*59c0*/  FMUL.FTZ R149, R31, R0 ;  /* 0x000000001f957220 */ /* 0x000fc60000410000 */
[----:B------:R1:W-:Y:S04]  /*59d0*/  STL [R1+0xcc], R209 ;  /* 0x0000ccd101007387 */ /* 0x0003e80000100800 */
[----:B------:R1:W-:Y:S04]  /*59e0*/  STL [R1+0xc8], R205 ;  /* 0x0000c8cd01007387 */ /* 0x0003e80000100800 */
[----:B------:R1:W-:Y:S04]  /*59f0*/  STL [R1+0xd4], R197 ;  /* 0x0000d4c501007387 */ /* 0x0003e80000100800 */
[----:B------:R1:W-:Y:S04]  /*5a00*/  STL [R1+0xd0], R196 ;  /* 0x0000d0c401007387 */ /* 0x0003e80000100800 */
[----:B------:R1:W-:Y:S01]  /*5a10*/  STL [R1+0xdc], R195 ;  /* 0x0000dcc301007387 */ /* 0x0003e20000100800 */
[----:B------:R-:W-:-:S02]  /*5a20*/  IADD3 R26, R26, c[0x0][0x160], RZ ;  /* 0x000058001a1a7a10 */ /* 0x000fc40007ffe0ff */
[----:B------:R-:W-:Y:S01]  /*5a30*/  SEL R175, RZ, 0x1, P2 ;  /* 0x00000001ffaf7807 */ /* 0x000fe20001000000 */
[----:B--2---:R-:W-:Y:S02]  /*5a40*/  FADD.FTZ R194, R199, R194 ;  /* 0x000000c2c7c27221 */ /* 0x004fe40000010000 */
[----:B------:R-:W-:-:S03]  /*5a50*/  FADD.FTZ R193, R202, R193 ;  /* 0x000000c1cac17221 */ /* 0x000fc60000010000 */
[----:B------:R1:W-:Y:S04]  /*5a60*/  STL [R1+0xd8], R194 ;  /* 0x0000d8c201007387 */ /* 0x0003e80000100800 */
[----:B------:R1:W-:Y:S01]  /*5a70*/  STL [R1+0xe4], R193 ;  /* 0x0000e4c101007387 */ /* 0x0003e20000100800 */
[----:B------:R-:W-:-:S05]  /*5a80*/  FADD.FTZ R192, R201, R192 ;  /* 0x000000c0c9c07221 */ /* 0x000fca0000010000 */
[----:B------:R1:W-:Y:S01]  /*5a90*/  STL [R1+0xe0], R192 ;  /* 0x0000e0c001007387 */ /* 0x0003e20000100800 */
[----:B------:R-:W-:Y:S02]  /*5aa0*/  FADD.FTZ R191, R203, R191 ;  /* 0x000000bfcbbf7221 */ /* 0x000fe40000010000 */
[----:B------:R-:W-:-:S03]  /*5ab0*/  FADD.FTZ R190, R204, R190 ;  /* 0x000000beccbe7221 */ /* 0x000fc60000010000 */
[----:B------:R1:W-:Y:S01]  /*5ac0*/  STL [R1+0xec], R191 ;  /* 0x0000ecbf01007387 */ /* 0x0003e20000100800 */
[----:B------:R-:W-:Y:S01]  /*5ad0*/  FADD.FTZ R186, R173, R186 ;  /* 0x000000baadba7221 */ /* 0x000fe20000010000 */
[--C-:B0-----:R-:W-:Y:S02]  /*5ae0*/  @P3 PRMT R2, RZ, 0x5410, R136.reuse ;  /* 0x00005410ff023816 */ /* 0x101fe40000000088 */
[----:B------:R-:W-:-:S03]  /*5af0*/  @P1 PRMT R136, RZ, 0x7610, R136 ;  /* 0x00007610ff881816 */ /* 0x000fc60000000088 */
[----:B------:R-:W-:Y:S02]  /*5b00*/  @P3 FMUL.FTZ R143, R145, R2 ;  /* 0x00000002918f3220 */ /* 0x000fe40000410000 */
[----:B------:R-:W-:Y:S02]  /*5b10*/  @P1 FMUL.FTZ R142, R134, R136 ;  /* 0x00000088868e1220 */ /* 0x000fe40000410000 */
[----:B------:R-:W-:Y:S02]  /*5b20*/  FMUL.FTZ R136, R32, R145 ;  /* 0x0000009120887220 */ /* 0x000fe40000410000 */
[----:B------:R-:W-:Y:S02]  /*5b30*/  FMUL.FTZ R145, R33, R134 ;  /* 0x0000008621917220 */ /* 0x000fe40000410000 */
[----:B------:R-:W-:Y:S02]  /*5b40*/  FADD.FTZ R169, R27, R169 ;  /* 0x000000a91ba97221 */ /* 0x000fe40000010000 */
[----:B------:R-:W-:-:S02]  /*5b50*/  FMUL.FTZ R27, R135, c[0x0][0x1e8] ;  /* 0x00007a00871b7a20 */ /* 0x000fc40000410000 */
[----:B------:R-:W-:Y:S02]  /*5b60*/  FADD.FTZ R168, R141, R168 ;  /* 0x000000a88da87221 */ /* 0x000fe40000010000 */
[----:B------:R-:W-:Y:S01]  /*5b70*/  FMUL.FTZ R141, R133, c[0x0][0x1e8] ;  /* 0x00007a00858d7a20 */ /* 0x000fe20000410000 */
[----:B------:R-:W-:Y:S01]  /*5b80*/  FSEL R145, R145, RZ, P1 ;  /* 0x000000ff91917208 */ /* 0x000fe20000800000 */
[----:B------:R-:W-:Y:S01]  /*5b90*/  FMUL.FTZ R133, R34, R27 ;  /* 0x0000001b22857220 */ /* 0x000fe20000410000 */
[----:B------:R-:W-:Y:S01]  /*5ba0*/  LOP3.LUT P1, RZ, R153, 0xff0000, RZ, 0xc0, !PT ;  /* 0x00ff000099ff7812 */ /* 0x000fe2000782c0ff */
[----:B------:R-:W-:Y:S01]  /*5bb0*/  FMUL.FTZ R146, R30, R141 ;  /* 0x0000008d1e927220 */ /* 0x000fe20000410000 */
[----:B------:R-:W-:Y:S01]  /*5bc0*/  FSEL R136, R136, RZ, P3 ;  /* 0x000000ff88887208 */ /* 0x000fe20001800000 */
[----:B------:R-:W-:Y:S01]  /*5bd0*/  FMUL.FTZ R134, R35, R148 ;  /* 0x0000009423867220 */ /* 0x000fe20000410000 */
[----:B------:R-:W-:Y:S02]  /*5be0*/  LEA R2, P3, R172, c[0x0][0x248], 0x4 ;  /* 0x00009200ac027a11 */ /* 0x000fe400078620ff */
[----:B------:R-:W-:-:S02]  /*5bf0*/  FSEL R150, R146, RZ, P1 ;  /* 0x000000ff92967208 */ /* 0x000fc40000800000 */
[----:B------:R-:W-:Y:S02]  /*5c00*/  FSEL R133, R133, RZ, P0 ;  /* 0x000000ff85857208 */ /* 0x000fe40000000000 */
[----:B------:R-:W-:Y:S01]  /*5c10*/  FSEL R146, R134, RZ, P5 ;  /* 0x000000ff86927208 */ /* 0x000fe20002800000 */
[----:B------:R-:W-:Y:S01]  /*5c20*/  FADD.FTZ R167, R140, R167 ;  /* 0x000000a78ca77221 */ /* 0x000fe20000010000 */
[----:B------:R-:W-:Y:S01]  /*5c30*/  LEA.HI.X R3, R172, c[0x0][0x24c], RZ, 0x4, P3 ;  /* 0x00009300ac037a11 */ /* 0x000fe200018f24ff */
[----:B------:R-:W-:Y:S01]  /*5c40*/  FMUL.FTZ R140, R28, R147 ;  /* 0x000000931c8c7220 */ /* 0x000fe20000410000 */
[----:B------:R-:W-:Y:S01]  /*5c50*/  LOP3.LUT P3, RZ, R153, 0xff000000, RZ, 0xc0, !PT ;  /* 0xff00000099ff7812 */ /* 0x000fe2000786c0ff */
[----:B------:R-:W-:Y:S01]  /*5c60*/  FMUL.FTZ R135, R29, R144 ;  /* 0x000000901d877220 */ /* 0x000fe20000410000 */
[----:B------:R-:W-:Y:S02]  /*5c70*/  F2FP.BF16.PACK_AB R133, R146, R133 ;  /* 0x000000859285723e */ /* 0x000fe400000010ff */
[----:B------:R-:W-:Y:S01]  /*5c80*/  @P0 PRMT R146, RZ, 0x5410, R137 ;  /* 0x00005410ff920816 */ /* 0x000fe20000000089 */
[----:B------:R-:W-:Y:S01]  /*5c90*/  FADD.FTZ R185, R162, R185 ;  /* 0x000000b9a2b97221 */ /* 0x000fe20000010000 */
[----:B------:R-:W-:Y:S01]  /*5ca0*/  FSEL R151, R149, RZ, P3 ;  /* 0x000000ff95977208 */ /* 0x000fe20001800000 */
[----:B------:R-:W-:Y:S01]  /*5cb0*/  FADD.FTZ R166, R132, R166 ;  /* 0x000000a684a67221 */ /* 0x000fe20000010000 */
[----:B------:R-:W-:Y:S01]  /*5cc0*/  FSEL R140, R140, RZ, P4 ;  /* 0x000000ff8c8c7208 */ /* 0x000fe20002000000 */
[----:B------:R-:W-:Y:S01]  /*5cd0*/  FADD.FTZ R184, R163, R184 ;  /* 0x000000b8a3b87221 */ /* 0x000fe20000010000 */
[----:B------:R-:W-:Y:S01]  /*5ce0*/  FSEL R149, R135, RZ, P6 ;  /* 0x000000ff87957208 */ /* 0x000fe20003000000 */
[----:B------:R-:W-:Y:S01]  /*5cf0*/  FADD.FTZ R181, R164, R181 ;  /* 0x000000b5a4b57221 */ /* 0x000fe20000010000 */
[----:B------:R-:W-:Y:S01]  /*5d00*/  F2FP.BF16.PACK_AB R132, R145, R136 ;  /* 0x000000889184723e */ /* 0x000fe200000010ff */
[----:B------:R1:W-:Y:S01]  /*5d10*/  STL [R1+0xe8], R190 ;  /* 0x0000e8be01007387 */ /* 0x0003e20000100800 */
[----:B------:R-:W-:Y:S01]  /*5d20*/  MOV R136, RZ ;  /* 0x000000ff00887202 */ /* 0x000fe20000000f00 */
[----:B------:R-:W-:-:S02]  /*5d30*/  FADD.FTZ R180, R176, R180 ;  /* 0x000000b4b0b47221 */ /* 0x000fc40000010000 */
[----:B------:R-:W-:Y:S01]  /*5d40*/  @P0 FMUL.FTZ R136, R27, R146 ;  /* 0x000000921b880220 */ /* 0x000fe20000410000 */
[----:B------:R1:W-:Y:S01]  /*5d50*/  STL [R1+0xf4], R186 ;  /* 0x0000f4ba01007387 */ /* 0x0003e20000100800 */
[----:B------:R-:W-:Y:S01]  /*5d60*/  FADD.FTZ R177, R165, R177 ;  /* 0x000000b1a5b17221 */ /* 0x000fe20000010000 */
[----:B------:R-:W-:Y:S01]  /*5d70*/  HFMA2.MMA R27, -RZ, RZ, 0, 0 ;  /* 0x00000000ff1b7435 */ /* 0x000fe200000001ff */
[----:B------:R-:W-:Y:S01]  /*5d80*/  FADD.FTZ R171, R178, R171 ;  /* 0x000000abb2ab7221 */ /* 0x000fe20000010000 */
[----:B------:R1:W-:Y:S01]  /*5d90*/  STL [R1+0xf0], R185 ;  /* 0x0000f0b901007387 */ /* 0x0003e20000100800 */
[----:B------:R-:W-:Y:S01]  /*5da0*/  F2FP.BF16.PACK_AB R134, R149, R140 ;  /* 0x0000008c9586723e */ /* 0x000fe200000010ff */
[----:B------:R-:W-:Y:S01]  /*5db0*/  FADD.FTZ R170, R179, R170 ;  /* 0x000000aab3aa7221 */ /* 0x000fe20000010000 */
[----:B------:R-:W-:Y:S01]  /*5dc0*/  @P5 PRMT R137, RZ, 0x7610, R137 ;  /* 0x00007610ff895816 */ /* 0x000fe20000000089 */
[----:B------:R1:W-:Y:S01]  /*5dd0*/  STL [R1+0xfc], R184 ;  /* 0x0000fcb801007387 */ /* 0x0003e20000100800 */
[----:B------:R-:W-:Y:S01]  /*5de0*/  F2FP.BF16.PACK_AB R135, R151, R150 ;  /* 0x000000969787723e */ /* 0x000fe200000010ff */
[----:B------:R-:W-:Y:S01]  /*5df0*/  HFMA2.MMA R146, -RZ, RZ, 0, 0 ;  /* 0x00000000ff927435 */ /* 0x000fe200000001ff */
[--C-:B------:R-:W-:Y:S01]  /*5e00*/  @P4 PRMT R140, RZ, 0x5410, R138.reuse ;  /* 0x00005410ff8c4816 */ /* 0x100fe2000000008a */
[----:B------:R1:W-:Y:S01]  /*5e10*/  STL [R1+0xf8], R181 ;  /* 0x0000f8b501007387 */ /* 0x0003e20000100800 */
[----:B------:R-:W-:Y:S01]  /*5e20*/  @P6 PRMT R145, RZ, 0x7610, R138 ;  /* 0x00007610ff916816 */ /* 0x000fe2000000008a */
[----:B------:R-:W-:Y:S01]  /*5e30*/  HFMA2.MMA R150, -RZ, RZ, 0, 0 ;  /* 0x00000000ff967435 */ /* 0x000fe200000001ff */
[--C-:B------:R-:W-:Y:S01]  /*5e40*/  @P3 PRMT R151, RZ, 0x7610, R139.reuse ;  /* 0x00007610ff973816 */ /* 0x100fe2000000008b */
[----:B------:R1:W-:Y:S01]  /*5e50*/  STL [R1+0x104], R180 ;  /* 0x000104b401007387 */ /* 0x0003e20000100800 */
[----:B------:R-:W-:Y:S01]  /*5e60*/  @P1 PRMT R138, RZ, 0x5410, R139 ;  /* 0x00005410ff8a1816 */ /* 0x000fe2000000008b */
[----:B------:R-:W-:Y:S01]  /*5e70*/  @P5 FMUL.FTZ R27, R148, R137 ;  /* 0x00000089941b5220 */ /* 0x000fe20000410000 */
[----:B------:R-:W-:Y:S01]  /*5e80*/  MOV R139, RZ ;  /* 0x000000ff008b7202 */ /* 0x000fe20000000f00 */
        /* <DEDUP_REMOVED lines=9> */
[----:B------:R-:W-:Y:S01]  /*5f20*/  FADD.FTZ R159, R136, R159 ;  /* 0x0000009f889f7221 */ /* 0x000fe20000010000 */
[----:B------:R1:W-:Y:S01]  /*5f30*/  STL [R1+0x114], R169 ;  /* 0x000114a901007387 */ /* 0x0003e20000100800 */
[----:B------:R-:W-:-:S02]  /*5f40*/  @P1 FMUL.FTZ R149, R141, R138 ;  /* 0x0000008a8d951220 */ /* 0x000fc40000410000 */
[----:B------:R-:W-:Y:S01]  /*5f50*/  FADD.FTZ R158, R27, R158 ;  /* 0x0000009e1b9e7221 */ /* 0x000fe20000010000 */
[----:B------:R1:W-:Y:S01]  /*5f60*/  STL [R1+0x110], R168 ;  /* 0x000110a801007387 */ /* 0x0003e20000100800 */
[----:B------:R-:W-:-:S03]  /*5f70*/  FADD.FTZ R157, R139, R157 ;  /* 0x0000009d8b9d7221 */ /* 0x000fc60000010000 */
[----:B------:R1:W-:Y:S01]  /*5f80*/  STL [R1+0x11c], R167 ;  /* 0x00011ca701007387 */ /* 0x0003e20000100800 */
[----:B------:R-:W-:-:S03]  /*5f90*/  FADD.FTZ R156, R146, R156 ;  /* 0x0000009c929c7221 */ /* 0x000fc60000010000 */
[----:B------:R1:W-:Y:S01]  /*5fa0*/  STL [R1+0x118], R166 ;  /* 0x000118a601007387 */ /* 0x0003e20000100800 */
[----:B------:R-:W-:-:S03]  /*5fb0*/  FADD.FTZ R154, R150, R154 ;  /* 0x0000009a969a7221 */ /* 0x000fc60000010000 */
[----:B------:R1:W-:Y:S01]  /*5fc0*/  STL [R1+0x124], R161 ;  /* 0x000124a101007387 */ /* 0x0003e20000100800 */
[----:B------:R-:W-:-:S03]  /*5fd0*/  FADD.FTZ R155, R149, R155 ;  /* 0x0000009b959b7221 */ /* 0x000fc60000010000 */
[----:B------:R1:W-:Y:S04]  /*5fe0*/  STL [R1+0x120], R160 ;  /* 0x000120a001007387 */ /* 0x0003e80000100800 */
        /* <DEDUP_REMOVED lines=8> */
[----:B-1----:R-:W-:Y:S01]  /*6070*/  @P0 CALL.REL.NOINC `(.L_x_4269) ;  /* 0x0000001000000944 */ /* 0x002fe20003c00000 */
[----:B------:R-:W-:Y:S05]  /*6080*/  BRA `(.L_x_4270) ;  /* 0xffffabd000007947 */ /* 0x000fea000383ffff */
.L_x_4269:
[----:B------:R0:W5:Y:S01]  /*6090*/  LDL.LU R32, [R1+0x4] ;  /* 0x0000040001207983 */ /* 0x0001620000300800 */
[----:B------:R-:W-:-:S03]  /*60a0*/  MOV R28, R5 ;  /* 0x00000005001c7202 */ /* 0x000fc60000000f00 */
[----:B------:R0:W5:Y:S04]  /*60b0*/  LDL.LU R33, [R1] ;  /* 0x0000000001217983 */ /* 0x0001680000300800 */
        /* <DEDUP_REMOVED lines=111> */
.L_x_4266:
[----:B0-----:R-:W0:Y:S01]  /*67b0*/  S2R R2, SR_TID.X ;  /* 0x0000000000027919 */ /* 0x001e220000002100 */
[----:B------:R-:W1:Y:S01]  /*67c0*/  S2UR UR6, SR_CTAID.X ;  /* 0x00000000000679c3 */ /* 0x000e620000002500 */
[----:B------:R-:W-:-:S02]  /*67d0*/  MOV R91, 0x20 ;  /* 0x00000020005b7802 */ /* 0x000fc40000000f00 */
[C---:B0-----:R-:W-:Y:S02]  /*67e0*/  LOP3.LUT R3, R2.reuse, 0x7f, RZ, 0xc0, !PT ;  /* 0x0000007f02037812 */ /* 0x041fe400078ec0ff */
[----:B-1----:R-:W-:-:S05]  /*67f0*/  LEA.HI R0, R2, UR6, RZ, 0x19 ;  /* 0x0000000602007c11 */ /* 0x002fca000f8fc8ff */
[----:B------:R-:W-:-:S05]  /*6800*/  IMAD R0, R0, c[0x0][0x168], RZ ;  /* 0x00005a0000007a24 */ /* 0x000fca00078e02ff */
[----:B------:R-:W-:-:S05]  /*6810*/  LEA.HI R0, R0, R3, RZ, 0x1d ;  /* 0x0000000300007211 */ /* 0x000fca00078fe8ff */
[----:B------:R-:W-:-:S04]  /*6820*/  IMAD.WIDE.U32 R2, R0, R91, c[0x0][0x220] ;  /* 0x0000880000027625 */ /* 0x000fc800078e005b */
[CC--:B------:R-:W-:Y:S01]  /*6830*/  IMAD.WIDE.U32 R88, R0.reuse, R91.reuse, c[0x0][0x228] ;  /* 0x00008a0000587625 */ /* 0x0c0fe200078e005b */
[----:B-----5:R-:W-:Y:S03]  /*6840*/  STG.E.128 [R2.64], R32 ;  /* 0x0000002002007986 */ /* 0x020fe6000c101d04 */
        /* <DEDUP_REMOVED lines=31> */
.L_x_4267:
[----:B------:R-:W-:Y:S01]  /*6a40*/  HFMA2.MMA R140, -RZ, RZ, 0, 9.5367431640625e-07 ;  /* 0x00000010ff8c7435 */ /* 0x000fe200000001ff */
[----:B------:R-:W-:-:S02]  /*6a50*/  MOV R137, R138 ;  /* 0x0000008a00897202 */ /* 0x000fc40000000f00 */
[----:B------:R-:W-:Y:S02]  /*6a60*/  MOV R143, 0x1f ;  /* 0x0000001f008f7802 */ /* 0x000fe40000000f00 */
[----:B------:R-:W-:Y:S02]  /*6a70*/  MOV R142, 0xffffffff ;  /* 0xffffffff008e7802 */ /* 0x000fe40000000f00 */
[----:B------:R-:W-:Y:S02]  /*6a80*/  MOV R136, 0x6aa0 ;  /* 0x00006aa000887802 */ /* 0x000fe40000000f00 */
[----:B-----5:R-:W-:Y:S05]  /*6a90*/  CALL.REL.NOINC `($__internal_55_$__cuda_sm70_shflsync_down_p) ;  /* 0x0000046000007944 */ /* 0x020fea0003c00000 */
[----:B-1----:R-:W-:Y:S01]  /*6aa0*/  MOV R141, R140 ;  /* 0x0000008c008d7202 */ /* 0x002fe20000000f00 */
[----:B------:R-:W-:Y:S05]  /*6ab0*/  BRA `(.L_x_4271) ;  /* 0xffffc1d000007947 */ /* 0x000fea000383ffff */
.L_x_4268:
[----:B------:R-:W-:Y:S01]  /*6ac0*/  HFMA2.MMA R140, -RZ, RZ, 0, 9.5367431640625e-07 ;  /* 0x00000010ff8c7435 */ /* 0x000fe200000001ff */
[----:B------:R-:W-:Y:S02]  /*6ad0*/  MOV R137, R139 ;  /* 0x0000008b00897202 */ /* 0x000fe40000000f00 */
[----:B------:R-:W-:Y:S02]  /*6ae0*/  MOV R143, 0x1f ;  /* 0x0000001f008f7802 */ /* 0x000fe40000000f00 */
[----:B------:R-:W-:-:S02]  /*6af0*/  MOV R142, 0xffffffff ;  /* 0xffffffff008e7802 */ /* 0x000fc40000000f00 */
[----:B------:R-:W-:Y:S02]  /*6b00*/  MOV R136, 0x6b20 ;  /* 0x00006b2000887802 */ /* 0x000fe40000000f00 */
[----:B01---5:R-:W-:Y:S05]  /*6b10*/  CALL.REL.NOINC `($__internal_55_$__cuda_sm70_shflsync_down_p) ;  /* 0x000003e000007944 */ /* 0x023fea0003c00000 */
[----:B------:R-:W-:Y:S01]  /*6b20*/  FADD.FTZ R138, R138, R141 ;  /* 0x0000008d8a8a7221 */ /* 0x000fe20000010000 */
[----:B------:R-:W-:Y:S01]  /*6b30*/  MOV R143, 0x1f ;  /* 0x0000001f008f7802 */ /* 0x000fe20000000f00 */
[----:B-1----:R-:W-:Y:S01]  /*6b40*/  FADD.FTZ R139, R139, R140 ;  /* 0x0000008c8b8b7221 */ /* 0x002fe20000010000 */
[----:B------:R-:W-:Y:S01]  /*6b50*/  HFMA2.MMA R140, -RZ, RZ, 0, 4.76837158203125e-07 ;  /* 0x00000008ff8c7435 */ /* 0x000fe200000001ff */
[----:B------:R-:W-:Y:S02]  /*6b60*/  MOV R142, 0xffffffff ;  /* 0xffffffff008e7802 */ /* 0x000fe40000000f00 */
[----:B------:R-:W-:Y:S02]  /*6b70*/  MOV R137, R138 ;  /* 0x0000008a00897202 */ /* 0x000fe40000000f00 */
[----:B------:R-:W-:Y:S02]  /*6b80*/  MOV R136, 0x6ba0 ;  /* 0x00006ba000887802 */ /* 0x000fe40000000f00 */
[----:B------:R-:W-:Y:S05]  /*6b90*/  CALL.REL.NOINC `($__internal_55_$__cuda_sm70_shflsync_down_p) ;  /* 0x0000036000007944 */ /* 0x000fea0003c00000 */
[----:B-1----:R-:W-:Y:S01]  /*6ba0*/  MOV R141, R140 ;  /* 0x0000008c008d7202 */ /* 0x002fe20000000f00 */
[----:B------:R-:W-:Y:S01]  /*6bb0*/  HFMA2.MMA R140, -RZ, RZ, 0, 4.76837158203125e-07 ;  /* 0x00000008ff8c7435 */ /* 0x000fe200000001ff */
[----:B------:R-:W-:-:S02]  /*6bc0*/  MOV R137, R139 ;  /* 0x0000008b00897202 */ /* 0x000fc40000000f00 */
[----:B------:R-:W-:Y:S02]  /*6bd0*/  MOV R143, 0x1f ;  /* 0x0000001f008f7802 */ /* 0x000fe40000000f00 */
[----:B------:R-:W-:Y:S02]  /*6be0*/  MOV R142, 0xffffffff ;  /* 0xffffffff008e7802 */ /* 0x000fe40000000f00 */
[----:B------:R-:W-:Y:S02]  /*6bf0*/  MOV R136, 0x6c10 ;  /* 0x00006c1000887802 */ /* 0x000fe40000000f00 */
[----:B------:R-:W-:Y:S05]  /*6c00*/  CALL.REL.NOINC `($__internal_55_$__cuda_sm70_shflsync_down_p) ;  /* 0x000002f000007944 */ /* 0x000fea0003c00000 */
[----:B------:R-:W-:Y:S01]  /*6c10*/  FADD.FTZ R138, R141, R138 ;  /* 0x0000008a8d8a7221 */ /* 0x000fe20000010000 */
[----:B------:R-:W-:Y:S01]  /*6c20*/  MOV R143, 0x1f ;  /* 0x0000001f008f7802 */ /* 0x000fe20000000f00 */
[----:B-1----:R-:W-:Y:S01]  /*6c30*/  FADD.FTZ R139, R139, R140 ;  /* 0x0000008c8b8b7221 */ /* 0x002fe20000010000 */
[----:B------:R-:W-:Y:S01]  /*6c40*/  HFMA2.MMA R140, -RZ, RZ, 0, 2.384185791015625e-07 ;  /* 0x00000004ff8c7435 */ /* 0x000fe200000001ff */
[----:B------:R-:W-:Y:S02]  /*6c50*/  MOV R142, 0xffffffff ;  /* 0xffffffff008e7802 */ /* 0x000fe40000000f00 */
[----:B------:R-:W-:-:S02]  /*6c60*/  MOV R137, R138 ;  /* 0x0000008a00897202 */ /* 0x000fc40000000f00 */
[----:B------:R-:W-:Y:S02]  /*6c70*/  MOV R136, 0x6c90 ;  /* 0x00006c9000887802 */ /* 0x000fe40000000f00 */
[----:B------:R-:W-:Y:S05]  /*6c80*/  CALL.REL.NOINC `($__internal_55_$__cuda_sm70_shflsync_down_p) ;  /* 0x0000027000007944 */ /* 0x000fea0003c00000 */
[----:B-1----:R-:W-:Y:S01]  /*6c90*/  MOV R141, R140 ;  /* 0x0000008c008d7202 */ /* 0x002fe20000000f00 */
[----:B------:R-:W-:Y:S01]  /*6ca0*/  HFMA2.MMA R140, -RZ, RZ, 0, 2.384185791015625e-07 ;  /* 0x00000004ff8c7435 */ /* 0x000fe200000001ff */
[----:B------:R-:W-:Y:S02]  /*6cb0*/  MOV R137, R139 ;  /* 0x0000008b00897202 */ /* 0x000fe40000000f00 */
[----:B------:R-:W-:Y:S02]  /*6cc0*/  MOV R143, 0x1f ;  /* 0x0000001f008f7802 */ /* 0x000fe40000000f00 */
[----:B------:R-:W-:Y:S02]  /*6cd0*/  MOV R142, 0xffffffff ;  /* 0xffffffff008e7802 */ /* 0x000fe40000000f00 */
[----:B------:R-:W-:Y:S02]  /*6ce0*/  MOV R136, 0x6d00 ;  /* 0x00006d0000887802 */ /* 0x000fe40000000f00 */
[----:B------:R-:W-:Y:S05]  /*6cf0*/  CALL.REL.NOINC `($__internal_55_$__cuda_sm70_shflsync_down_p) ;  /* 0x0000020000007944 */ /* 0x000fea0003c00000 */
[----:B------:R-:W-:Y:S01]  /*6d00*/  FADD.FTZ R138, R141, R138 ;  /* 0x0000008a8d8a7221 */ /* 0x000fe20000010000 */
[----:B------:R-:W-:Y:S01]  /*6d10*/  MOV R143, 0x1f ;  /* 0x0000001f008f7802 */ /* 0x000fe20000000f00 */
[----:B-1----:R-:W-:Y:S01]  /*6d20*/  FADD.FTZ R139, R139, R140 ;  /* 0x0000008c8b8b7221 */ /* 0x002fe20000010000 */
[----:B------:R-:W-:Y:S01]  /*6d30*/  HFMA2.MMA R140, -RZ, RZ, 0, 1.1920928955078125e-07 ;  /* 0x00000002ff8c7435 */ /* 0x000fe200000001ff */
[----:B------:R-:W-:-:S02]  /*6d40*/  MOV R142, 0xffffffff ;  /* 0xffffffff008e7802 */ /* 0x000fc40000000f00 */
[----:B------:R-:W-:Y:S02]  /*6d50*/  MOV R137, R138 ;  /* 0x0000008a00897202 */ /* 0x000fe40000000f00 */
[----:B------:R-:W-:Y:S02]  /*6d60*/  MOV R136, 0x6d80 ;  /* 0x00006d8000887802 */ /* 0x000fe40000000f00 */
[----:B------:R-:W-:Y:S05]  /*6d70*/  CALL.REL.NOINC `($__internal_55_$__cuda_sm70_shflsync_down_p) ;  /* 0x0000018000007944 */ /* 0x000fea0003c00000 */
[----:B-1----:R-:W-:Y:S01]  /*6d80*/  MOV R141, R140 ;  /* 0x0000008c008d7202 */ /* 0x002fe20000000f00 */
[----:B------:R-:W-:Y:S01]  /*6d90*/  HFMA2.MMA R140, -RZ, RZ, 0, 1.1920928955078125e-07 ;  /* 0x00000002ff8c7435 */ /* 0x000fe200000001ff */
[----:B------:R-:W-:Y:S02]  /*6da0*/  MOV R137, R139 ;  /* 0x0000008b00897202 */ /* 0x000fe40000000f00 */
[----:B------:R-:W-:Y:S02]  /*6db0*/  MOV R143, 0x1f ;  /* 0x0000001f008f7802 */ /* 0x000fe40000000f00 */
[----:B------:R-:W-:Y:S02]  /*6dc0*/  MOV R142, 0xffffffff ;  /* 0xffffffff008e7802 */ /* 0x000fe40000000f00 */
[----:B------:R-:W-:-:S02]  /*6dd0*/  MOV R136, 0x6df0 ;  /* 0x00006df000887802 */ /* 0x000fc40000000f00 */
[----:B------:R-:W-:Y:S05]  /*6de0*/  CALL.REL.NOINC `($__internal_55_$__cuda_sm70_shflsync_down_p) ;  /* 0x0000011000007944 */ /* 0x000fea0003c00000 */
[----:B------:R-:W-:Y:S01]  /*6df0*/  FADD.FTZ R138, R141, R138 ;  /* 0x0000008a8d8a7221 */ /* 0x000fe20000010000 */
[----:B------:R-:W-:Y:S01]  /*6e00*/  MOV R143, 0x1f ;  /* 0x0000001f008f7802 */ /* 0x000fe20000000f00 */
[----:B-1----:R-:W-:Y:S01]  /*6e10*/  FADD.FTZ R141, R139, R140 ;  /* 0x0000008c8b8d7221 */ /* 0x002fe20000010000 */
[----:B------:R-:W-:Y:S01]  /*6e20*/  HFMA2.MMA R140, -RZ, RZ, 0, 5.9604644775390625e-08 ;  /* 0x00000001ff8c7435 */ /* 0x000fe200000001ff */
[----:B------:R-:W-:-:S02]  /*6e30*/  MOV R142, 0xffffffff ;  /* 0xffffffff008e7802 */ /* 0x000fc40000000f00 */
[----:B------:R-:W-:Y:S02]  /*6e40*/  MOV R137, R138 ;  /* 0x0000008a00897202 */ /* 0x000fe40000000f00 */
[----:B------:R-:W-:Y:S02]  /*6e50*/  MOV R136, 0x6e70 ;  /* 0x00006e7000887802 */ /* 0x000fe40000000f00 */
[----:B------:R-:W-:Y:S05]  /*6e60*/  CALL.REL.NOINC `($__internal_55_$__cuda_sm70_shflsync_down_p) ;  /* 0x0000009000007944 */ /* 0x000fea0003c00000 */
[----:B-1----:R-:W-:Y:S01]  /*6e70*/  MOV R139, R140 ;  /* 0x0000008c008b7202 */ /* 0x002fe20000000f00 */
[----:B------:R-:W-:Y:S01]  /*6e80*/  HFMA2.MMA R140, -RZ, RZ, 0, 5.9604644775390625e-08 ;  /* 0x00000001ff8c7435 */ /* 0x000fe200000001ff */
[----:B------:R-:W-:Y:S02]  /*6e90*/  MOV R137, R141 ;  /* 0x0000008d00897202 */ /* 0x000fe40000000f00 */
[----:B------:R-:W-:Y:S02]  /*6ea0*/  MOV R143, 0x1f ;  /* 0x0000001f008f7802 */ /* 0x000fe40000000f00 */
[----:B------:R-:W-:Y:S02]  /*6eb0*/  MOV R142, 0xffffffff ;  /* 0xffffffff008e7802 */ /* 0x000fe40000000f00 */
[----:B------:R-:W-:-:S02]  /*6ec0*/  MOV R136, 0x6ee0 ;  /* 0x00006ee000887802 */ /* 0x000fc40000000f00 */
[----:B------:R-:W-:Y:S05]  /*6ed0*/  CALL.REL.NOINC `($__internal_55_$__cuda_sm70_shflsync_down_p) ;  /* 0x0000002000007944 */ /* 0x000fea0003c00000 */
[----:B-1----:R-:W-:Y:S01]  /*6ee0*/  MOV R137, R140 ;  /* 0x0000008c00897202 */ /* 0x002fe20000000f00 */
[----:B------:R-:W-:Y:S05]  /*6ef0*/  BRA `(.L_x_4272) ;  /* 0xffffbeb000007947 */ /* 0x000fea000383ffff */
        .weak           $__internal_55_$__cuda_sm70_shflsync_down_p
        .type           $__internal_55_$__cuda_sm70_shflsync_down_p,@function
        .size           $__internal_55_$__cuda_sm70_shflsync_down_p,(.L_x_14273 - $__internal_55_$__cuda_sm70_shflsync_down_p)
$__internal_55_$__cuda_sm70_shflsync_down_p:
[----:B------:R-:W-:Y:S04]  /*6f00*/  WARPSYNC R142 ;  /* 0x0000008e00007348 */ /* 0x000fe80003800000 */
[----:B------:R0:W1:Y:S02]  /*6f10*/  SHFL.DOWN PT, R140, R137, R140, R143 ;  /* 0x0800008c898c7389 */ /* 0x00006400000e008f */
[----:B0-----:R-:W-:-:S06]  /*6f20*/  HFMA2.MMA R137, -RZ, RZ, 0, 0 ;  /* 0x00000000ff897435 */ /* 0x001fcc00000001ff */
[----:B------:R-:W-:Y:S05]  /*6f30*/  RET.REL.NODEC R136 `(_ZN10layer_norm13ln_bwd_kernelINS_13Kernel_traitsIf13__nv_bfloat16S2_S2_fjLj5120ELj1ELj1ELj4ELj16ENS_18Kernel_traits_baseILj5120EfS2_S2_S2_fjLj128EEEEELb1ELb1ELb0ELb1EEEvNS_9BwdParamsE) ;  /* 0xffff90c088007950 */ /* 0x000fea0003c3ffff */
.L_x_4273:
        /* <DEDUP_REMOVED lines=12> */
.L_x_14273:


//--------------------- .text._ZN10layer_norm22ln_bwd_finalize_kernelINS_22Kernel_traits_finalizeILj5120Ef13__nv_bfloat16S2_S2_fjLb1ELj1024ELj4ENS_18Kernel_traits_baseILj5120EfS2_S2_S2_fjLj1024EEEEELb1ELb0EEEvNS_9BwdParamsE --------------------------
	.section	.text._ZN10layer_norm22ln_bwd_finalize_kernelINS_22Kernel_traits_finalizeILj5120Ef13__nv_bfloat16S2_S2_fjLb1ELj1024ELj4ENS_18Kernel_traits_baseILj5120EfS2_S2_S2_fjLj1024EEEEELb1ELb0EEEvNS_9BwdParamsE,"ax",@progbits
	.sectioninfo	@"SHI_REGISTERS=32"
	.align	128
        .global         _ZN10layer_norm22ln_bwd_finalize_kernelINS_22Kernel_traits_finalizeILj5120Ef13__nv_bfloat16S2_S2_fjLb1ELj1024ELj4ENS_18Kernel_traits_baseILj5120EfS2_S2_S2_fjLj1024EEEEELb1ELb0EEEvNS_9BwdParamsE
        .type           _ZN10layer_norm22ln_bwd_finalize_kernelINS_22Kernel_traits_finalizeILj5120Ef13__nv_bfloat16S2_S2_fjLb1ELj1024ELj4ENS_18Kernel_traits_baseILj5120EfS2_S2_S2_fjLj1024EEEEELb1ELb0EEEvNS_9BwdParamsE,@function
        .size           _ZN10layer_norm22ln_bwd_finalize_kernelINS_22Kernel_traits_finalizeILj5120Ef13__nv_bfloat16S2_S2_fjLb1ELj1024ELj4ENS_18Kernel_traits_baseILj5120EfS2_S2_S2_fjLj1024EEEEELb1ELb0EEEvNS_9BwdParamsE,(.L_x_14274 - _ZN10layer_norm22ln_bwd_finalize_kernelINS_22Kernel_traits_finalizeILj5120Ef13__nv_bfloat16S2_S2_fjLb1ELj1024ELj4ENS_18Kernel_traits_baseILj5120EfS2_S2_S2_fjLj1024EEEEELb1ELb0EEEvNS_9BwdParamsE)
        .other          _ZN10layer_norm22ln_bwd_finalize_kernelINS_22Kernel_traits_finalizeILj5120Ef13__nv_bfloat16S2_S2_fjLb1ELj1024ELj4ENS_18Kernel_traits_baseILj5120EfS2_S2_S2_fjLj1024EEEEELb1ELb0EEEvNS_9BwdParamsE,@"STO_CUDA_ENTRY STV_DEFAULT"
_ZN10layer_norm22ln_bwd_finalize_kernelINS_22Kernel_traits_finalizeILj5120Ef13__nv_bfloat16S2_S2_fjLb1ELj1024ELj4ENS_18Kernel_traits_baseILj5120EfS2_S2_S2_fjLj1024EEEEELb1ELb0EEEvNS_9BwdParamsE:
.text._ZN10layer_norm22ln_bwd_finalize_kernelINS_22Kernel_traits_finalizeILj5120Ef13__nv_bfloat16S2_S2_fjLb1ELj1024ELj4ENS_18Kernel_traits_baseILj5120EfS2_S2_S2_fjLj1024EEEEELb1ELb0EEEvNS_9BwdParamsE:
        /* <DEDUP_REMOVED lines=19> */
.L_x_4287:
        /* <DEDUP_REMOVED lines=33> */
.L_x_4278:
        /* <DEDUP_REMOVED lines=47> */
.L_x_4277:
[----:B------:R-:W-:Y:S05]  /*0630*/  BSYNC B1 ;  /* 0x0000000000017941 */ /* 0x000fea0003800000 */
.L_x_4276:
        /* <DEDUP_REMOVED lines=29> */
.L_x_4280:
[----:B------:R-:W-:Y:S05]  /*0810*/  BSYNC B1 ;  /* 0x0000000000017941 */ /* 0x000fea0003800000 */
.L_x_4279:
        /* <DEDUP_REMOVED lines=14> */
.L_x_4281:
[----:B------:R-:W-:Y:S05]  /*0900*/  BSYNC B1 ;  /* 0x0000000000017941 */ /* 0x000fea0003800000 */
.L_x_4275:
[----:B------:R-:W-:Y:S05]  /*0910*/  BSYNC B0 ;  /* 0x0000000000007941 */ /* 0x000fea0003800000 */
.L_x_4274:
        /* <DEDUP_REMOVED lines=12> */
.L_x_4288:
        /* <DEDUP_REMOVED lines=27> */
.L_x_4289:
        /* <DEDUP_REMOVED lines=9> */
.L_x_4282:
        /* <DEDUP_REMOVED lines=8> */
[----:B-1----:R-:W-:Y:S01]  /*0ca0*/  LOP3.LUT R18, R8, 0xf8, RZ, 0xc0, !PT ;  /* 0x000000f808127812 */ /* 0x002fe200078ec0ff */
[----:B------:R-:W-:-:S04]  /*0cb0*/  IMAD.WIDE.U32 R12, R5, R16, c[0x0][0x268] ;  /* 0x00009a00050c7625 */ /* 0x000fc800078e0010 */
[----:B------:R-:W0:Y:S01]  /*0cc0*/  LDS.64 R10, [R18+0x3000] ;  /* 0x00300000120a7984 */ /* 0x000e220000000a00 */
[----:B------:R-:W-:-:S03]  /*0cd0*/  IMAD.WIDE.U32 R14, R5, R16, c[0x0][0x260] ;  /* 0x00009800050e7625 */ /* 0x000fc600078e0010 */
[----:B------:R-:W1:Y:S01]  /*0ce0*/  LDS.64 R8, [R18+0x3080] ;  /* 0x0030800012087984 */ /* 0x000e620000000a00 */
[----:B------:R-:W-:-:S03]  /*0cf0*/  IMAD.WIDE.U32 R16, R5, R16, c[0x0][0x280] ;  /* 0x0000a00005107625 */ /* 0x000fc600078e0010 */
[----:B------:R-:W2:Y:S04]  /*0d00*/  LDS.64 R20, [R18+0x3100] ;  /* 0x0031000012147984 */ /* 0x000ea80000000a00 */
[----:B0-----:R0:W-:Y:S04]  /*0d10*/  STG.E.64 [R12.64], R10 ;  /* 0x0000000a0c007986 */ /* 0x0011e8000c101b04 */
[----:B-1----:R0:W-:Y:S04]  /*0d20*/  STG.E.64 [R14.64], R8 ;  /* 0x000000080e007986 */ /* 0x0021e8000c101b04 */
[----:B--2---:R0:W-:Y:S02]  /*0d30*/  STG.E.64 [R16.64], R20 ;  /* 0x0000001410007986 */ /* 0x0041e4000c101b04 */
.L_x_4286:
[----:B------:R-:W-:Y:S05]  /*0d40*/  BSYNC B0 ;  /* 0x0000000000007941 */ /* 0x000fea0003800000 */
.L_x_4285:
[C---:B------:R-:W-:Y:S02]  /*0d50*/  ISETP.GT.U32.AND P1, PT, R4.reuse, -0x1401, PT ;  /* 0xffffebff0400780c */ /* 0x040fe40003f24070 */
[----:B------:R-:W-:-:S02]  /*0d60*/  IADD3 R4, R4, 0x1400, RZ ;  /* 0x0000140004047810 */ /* 0x000fc40007ffe0ff */
[----:B------:R-:W-:-:S09]  /*0d70*/  IADD3 R5, R5, 0xa00, RZ ;  /* 0x00000a0005057810 */ /* 0x000fd20007ffe0ff */
[----:B01----:R-:W-:Y:S05]  /*0d80*/  @P1 BRA `(.L_x_4287) ;  /* 0xfffff3a000001947 */ /* 0x003fea000383ffff */
[----:B------:R-:W-:Y:S05]  /*0d90*/  EXIT ;  /* 0x000000000000794d */ /* 0x000fea0003800000 */
.L_x_4283:
[----:B------:R-:W-:Y:S01]  /*0da0*/  HFMA2.MMA R17, -RZ, RZ, 0, 5.9604644775390625e-08 ;  /* 0x00000001ff117435 */ /* 0x000fe200000001ff */
[----:B---3--:R-:W-:Y:S01]  /*0db0*/  MOV R18, R10 ;  /* 0x0000000a00127202 */ /* 0x008fe20000000f00 */
[----:B------:R-:W-:Y:S01]  /*0dc0*/  IMAD.MOV.U32 R14, RZ, RZ, 0x1f ;  /* 0x0000001fff0e7424 */ /* 0x000fe200078e00ff */
[----:B------:R-:W-:Y:S02]  /*0dd0*/  MOV R19, 0xffffffff ;  /* 0xffffffff00137802 */ /* 0x000fe40000000f00 */
[----:B------:R-:W-:Y:S02]  /*0de0*/  MOV R8, 0xe00 ;  /* 0x00000e0000087802 */ /* 0x000fe40000000f00 */
[----:B012---:R-:W-:Y:S05]  /*0df0*/  CALL.REL.NOINC `($__internal_56_$__cuda_sm70_shflsync_bfly_p) ;  /* 0x0000059000007944 */ /* 0x007fea0003c00000 */
[----:B01----:R-:W-:Y:S05]  /*0e00*/  BRA `(.L_x_4288) ;  /* 0xfffffbd000007947 */ /* 0x003fea000383ffff */
.L_x_4284:
[----:B------:R-:W-:Y:S01]  /*0e10*/  HFMA2.MMA R17, -RZ, RZ, 0, 1.1920928955078125e-07 ;  /* 0x00000002ff117435 */ /* 0x000fe200000001ff */
[----:B------:R-:W-:Y:S01]  /*0e20*/  IMAD.MOV.U32 R14, RZ, RZ, 0x1f ;  /* 0x0000001fff0e7424 */ /* 0x000fe200078e00ff */
[----:B------:R-:W-:Y:S02]  /*0e30*/  MOV R19, 0xffffffff ;  /* 0xffffffff00137802 */ /* 0x000fe40000000f00 */
[----:B------:R-:W-:Y:S02]  /*0e40*/  MOV R8, 0xe60 ;  /* 0x00000e6000087802 */ /* 0x000fe40000000f00 */
[----:B0123--:R-:W-:Y:S05]  /*0e50*/  CALL.REL.NOINC `($__internal_56_$__cuda_sm70_shflsync_bfly_p) ;  /* 0x0000053000007944 */ /* 0x00ffea0003c00000 */
[----:B0-----:R-:W-:Y:S01]  /*0e60*/  HFMA2.MMA R17, -RZ, RZ, 0, 2.384185791015625e-07 ;  /* 0x00000004ff117435 */ /* 0x001fe200000001ff */
[----:B-1----:R-:W-:Y:S01]  /*0e70*/  FADD.FTZ R18, R18, R14 ;  /* 0x0000000e12127221 */ /* 0x002fe20000010000 */
[----:B------:R-:W-:Y:S01]  /*0e80*/  MOV R19, 0xffffffff ;  /* 0xffffffff00137802 */ /* 0x000fe20000000f00 */
[----:B------:R-:W-:Y:S01]  /*0e90*/  IMAD.MOV.U32 R14, RZ, RZ, 0x1f ;  /* 0x0000001fff0e7424 */ /* 0x000fe200078e00ff */
[----:B------:R-:W-:-:S02]  /*0ea0*/  MOV R8, 0xec0 ;  /* 0x00000ec000087802 */ /* 0x000fc40000000f00 */
[----:B------:R-:W-:Y:S05]  /*0eb0*/  CALL.REL.NOINC `($__internal_56_$__cuda_sm70_shflsync_bfly_p) ;  /* 0x000004d000007944 */ /* 0x000fea0003c00000 */
[----:B0-----:R-:W-:Y:S01]  /*0ec0*/  HFMA2.MMA R17, -RZ, RZ, 0, 4.76837158203125e-07 ;  /* 0x00000008ff117435 */ /* 0x001fe200000001ff */
[----:B-1----:R-:W-:Y:S01]  /*0ed0*/  FADD.FTZ R18, R18, R14 ;  /* 0x0000000e12127221 */ /* 0x002fe20000010000 */
[----:B------:R-:W-:Y:S01]  /*0ee0*/  MOV R19, 0xffffffff ;  /* 0xffffffff00137802 */ /* 0x000fe20000000f00 */
[----:B------:R-:W-:Y:S01]  /*0ef0*/  IMAD.MOV.U32 R14, RZ, RZ, 0x1f ;  /* 0x0000001fff0e7424 */ /* 0x000fe200078e00ff */
[----:B------:R-:W-:-:S02]  /*0f00*/  MOV R8, 0xf20 ;  /* 0x00000f2000087802 */ /* 0x000fc40000000f00 */
[----:B------:R-:W-:Y:S05]  /*0f10*/  CALL.REL.NOINC `($__internal_56_$__cuda_sm70_shflsync_bfly_p) ;  /* 0x0000047000007944 */ /* 0x000fea0003c00000 */
[----:B-1----:R-:W-:Y:S01]  /*0f20*/  FADD.FTZ R10, R18, R14 ;  /* 0x0000000e120a7221 */ /* 0x002fe20000010000 */
[----:B0-----:R-:W-:Y:S01]  /*0f30*/  HFMA2.MMA R17, -RZ, RZ, 0, 9.5367431640625e-07 ;  /* 0x00000010ff117435 */ /* 0x001fe200000001ff */
[----:B------:R-:W-:Y:S01]  /*0f40*/  IMAD.MOV.U32 R14, RZ, RZ, 0x1f ;  /* 0x0000001fff0e7424 */ /* 0x000fe200078e00ff */
[----:B------:R-:W-:-:S02]  /*0f50*/  MOV R19, 0xffffffff ;  /* 0xffffffff00137802 */ /* 0x000fc40000000f00 */
[----:B------:R-:W-:Y:S02]  /*0f60*/  MOV R18, R10 ;  /* 0x0000000a00127202 */ /* 0x000fe40000000f00 */
[----:B------:R-:W-:Y:S02]  /*0f70*/  MOV R8, 0xf90 ;  /* 0x00000f9000087802 */ /* 0x000fe40000000f00 */
[----:B------:R-:W-:Y:S05]  /*0f80*/  CALL.REL.NOINC `($__internal_56_$__cuda_sm70_shflsync_bfly_p) ;  /* 0x0000040000007944 */ /* 0x000fea0003c00000 */
[----:B0-----:R-:W-:Y:S01]  /*0f90*/  HFMA2.MMA R17, -RZ, RZ, 0, 5.9604644775390625e-08 ;  /* 0x00000001ff117435 */ /* 0x001fe200000001ff */
[----:B-1----:R-:W-:Y:S01]  /*0fa0*/  IMAD.MOV.U32 R13, RZ, RZ, R14 ;  /* 0x000000ffff0d7224 */ /* 0x002fe200078e000e */
[----:B------:R-:W-:Y:S01]  /*0fb0*/  MOV R18, R15 ;  /* 0x0000000f00127202 */ /* 0x000fe20000000f00 */
[----:B------:R-:W-:Y:S01]  /*0fc0*/  IMAD.MOV.U32 R14, RZ, RZ, 0x1f ;  /* 0x0000001fff0e7424 */ /* 0x000fe200078e00ff */
[----:B------:R-:W-:Y:S02]  /*0fd0*/  MOV R19, 0xffffffff ;  /* 0xffffffff00137802 */ /* 0x000fe40000000f00 */
[----:B------:R-:W-:Y:S02]  /*0fe0*/  MOV R8, 0x1000 ;  /* 0x0000100000087802 */ /* 0x000fe40000000f00 */
[----:B------:R-:W-:Y:S05]  /*0ff0*/  CALL.REL.NOINC `($__internal_56_$__cuda_sm70_shflsync_bfly_p) ;  /* 0x0000039000007944 */ /* 0x000fea0003c00000 */
[----:B0-----:R-:W-:Y:S01]  /*1000*/  HFMA2.MMA R17, -RZ, RZ, 0, 1.1920928955078125e-07 ;  /* 0x00000002ff117435 */ /* 0x001fe200000001ff */
[----:B-1----:R-:W-:Y:S01]  /*1010*/  FADD.FTZ R18, R15, R14 ;  /* 0x0000000e0f127221 */ /* 0x002fe20000010000 */
[----:B------:R-:W-:Y:S01]  /*1020*/  MOV R19, 0xffffffff ;  /* 0xffffffff00137802 */ /* 0x000fe20000000f00 */
[----:B------:R-:W-:Y:S01]  /*1030*/  IMAD.MOV.U32 R14, RZ, RZ, 0x1f ;  /* 0x0000001fff0e7424 */ /* 0x000fe200078e00ff */
[----:B------:R-:W-:-:S02]  /*1040*/  MOV R8, 0x1060 ;  /* 0x0000106000087802 */ /* 0x000fc40000000f00 */
[----:B------:R-:W-:Y:S05]  /*1050*/  CALL.REL.NOINC `($__internal_56_$__cuda_sm70_shflsync_bfly_p) ;  /* 0x0000033000007944 */ /* 0x000fea0003c00000 */
        /* <DEDUP_REMOVED lines=14> */
[----:B------:R-:W-:Y:S01]  /*1140*/  MOV R14, 0x1f ;  /* 0x0000001f000e7802 */ /* 0x000fe20000000f00 */
[----:B------:R-:W-:Y:S01]  /*1150*/  IMAD.MOV.U32 R19, RZ, RZ, -0x1 ;  /* 0xffffffffff137424 */ /* 0x000fe200078e00ff */
[----:B------:R-:W-:-:S02]  /*1160*/  MOV R8, 0x1190 ;  /* 0x0000119000087802 */ /* 0x000fc40000000f00 */
[----:B------:R-:W-:Y:S02]  /*1170*/  MOV R18, R12 ;  /* 0x0000000c00127202 */ /* 0x000fe40000000f00 */
[----:B------:R-:W-:Y:S05]  /*1180*/  CALL.REL.NOINC `($__internal_56_$__cuda_sm70_shflsync_bfly_p) ;  /* 0x0000020000007944 */ /* 0x000fea0003c00000 */
[----:B-1----:R-:W-:Y:S01]  /*1190*/  MOV R15, R14 ;  /* 0x0000000e000f7202 */ /* 0x002fe20000000f00 */
[----:B------:R-:W-:Y:S01]  /*11a0*/  HFMA2.MMA R14, -RZ, RZ, 0, 1.847743988037109375e-06 ;  /* 0x0000001fff0e7435 */ /* 0x000fe200000001ff */
[----:B0-----:R-:W-:Y:S01]  /*11b0*/  MOV R18, R11 ;  /* 0x0000000b00127202 */ /* 0x001fe20000000f00 */
        /* <DEDUP_REMOVED lines=13> */
[----:B------:R-:W-:Y:S01]  /*1290*/  IMAD.MOV.U32 R19, RZ, RZ, -0x1 ;  /* 0xffffffffff137424 */ /* 0x000fe200078e00ff */
[----:B------:R-:W-:-:S02]  /*12a0*/  MOV R8, 0x12c0 ;  /* 0x000012c000087802 */ /* 0x000fc40000000f00 */
[----:B------:R-:W-:Y:S05]  /*12b0*/  CALL.REL.NOINC `($__internal_56_$__cuda_sm70_shflsync_bfly_p) ;  /* 0x000000d000007944 */ /* 0x000fea0003c00000 */
[----:B0-----:R-:W-:Y:S01]  /*12c0*/  HFMA2.MMA R17, -RZ, RZ, 0, 4.76837158203125e-07 ;  /* 0x00000008ff117435 */ /* 0x001fe200000001ff */
[----:B-1----:R-:W-:Y:S01]  /*12d0*/  FADD.FTZ R18, R18, R14 ;  /* 0x0000000e12127221 */ /* 0x002fe20000010000 */
[----:B------:R-:W-:-:S02]  /*12e0*/  MOV R14, 0x1f ;  /* 0x0000001f000e7802 */ /* 0x000fc40000000f00 */
[----:B------:R-:W-:Y:S02]  /*12f0*/  MOV R19, 0xffffffff ;  /* 0xffffffff00137802 */ /* 0x000fe40000000f00 */
[----:B------:R-:W-:Y:S02]  /*1300*/  MOV R8, 0x1320 ;  /* 0x0000132000087802 */ /* 0x000fe40000000f00 */
[----:B------:R-:W-:Y:S05]  /*1310*/  CALL.REL.NOINC `($__internal_56_$__cuda_sm70_shflsync_bfly_p) ;  /* 0x0000007000007944 */ /* 0x000fea0003c00000 */
[----:B01----:R-:W-:Y:S01]  /*1320*/  FADD.FTZ R18, R18, R14 ;  /* 0x0000000e12127221 */ /* 0x003fe20000010000 */
[----:B------:R-:W-:Y:S01]  /*1330*/  HFMA2.MMA R14, -RZ, RZ, 0, 1.847743988037109375e-06 ;  /* 0x0000001fff0e7435 */ /* 0x000fe200000001ff */
[----:B------:R-:W-:Y:S01]  /*1340*/  IMAD.MOV.U32 R17, RZ, RZ, 0x10 ;  /* 0x00000010ff117424 */ /* 0x000fe200078e00ff */
[----:B------:R-:W-:Y:S02]  /*1350*/  MOV R19, 0xffffffff ;  /* 0xffffffff00137802 */ /* 0x000fe40000000f00 */
[----:B------:R-:W-:Y:S02]  /*1360*/  MOV R8, 0x1380 ;  /* 0x0000138000087802 */ /* 0x000fe40000000f00 */
[----:B------:R-:W-:Y:S05]  /*1370*/  CALL.REL.NOINC `($__internal_56_$__cuda_sm70_shflsync_bfly_p) ;  /* 0x0000001000007944 */ /* 0x000fea0003c00000 */
[----:B01----:R-:W-:Y:S05]  /*1380*/  BRA `(.L_x_4289) ;  /* 0xfffff80000007947 */ /* 0x003fea000383ffff */
        .weak           $__internal_56_$__cuda_sm70_shflsync_bfly_p
        .type           $__internal_56_$__cuda_sm70_shflsync_bfly_p,@function
        .size           $__internal_56_$__cuda_sm70_shflsync_bfly_p,(.L_x_14274 - $__internal_56_$__cuda_sm70_shflsync_bfly_p)
$__internal_56_$__cuda_sm70_shflsync_bfly_p:
[----:B------:R-:W-:Y:S01]  /*1390*/  HFMA2.MMA R9, -RZ, RZ, 0, 0 ;  /* 0x00000000ff097435 */ /* 0x000fe200000001ff */
[----:B------:R-:W-:Y:S04]  /*13a0*/  WARPSYNC R19 ;  /* 0x0000001300007348 */ /* 0x000fe80003800000 */
[----:B------:R0:W1:Y:S01]  /*13b0*/  SHFL.BFLY PT, R14, R18, R17, R14 ;  /* 0x0c000011120e7389 */ /* 0x00006200000e000e */
[----:B------:R-:W-:Y:S05]  /*13c0*/  RET.REL.NODEC R8 `(_ZN10layer_norm22ln_bwd_finalize_kernelINS_22Kernel_traits_finalizeILj5120Ef13__nv_bfloat16S2_S2_fjLb1ELj1024ELj4ENS_18Kernel_traits_baseILj5120EfS2_S2_S2_fjLj1024EEEEELb1ELb0EEEvNS_9BwdParamsE) ;  /* 0xffffec3008007950 */ /* 0x000fea0003c3ffff */
.L_x_4290:
        /* <DEDUP_REMOVED lines=11> */
.L_x_14274:


//--------------------- .text._ZN10layer_norm13ln_bwd_kernelINS_13Kernel_traitsIf13__nv_bfloat16S2_S2_fjLj5120ELj1ELj1ELj4ELj16ENS_18Kernel_traits_baseILj5120EfS2_S2_S2_fjLj128EEEEELb1ELb1ELb1ELb0EEEvNS_9BwdParamsE --------------------------
	.section	.text._ZN10layer_norm13ln_bwd_kernelINS_13Kernel_traitsIf13__nv_bfloat16S2_S2_fjLj5120ELj1ELj1ELj4ELj16ENS_18Kernel_traits_baseILj5120EfS2_S2_S2_fjLj128EEEEELb1ELb1ELb1ELb0EEEvNS_9BwdParamsE,"ax",@progbits
	.sectioninfo	@"SHI_REGISTERS=255"
	.align	128
        .global         _ZN10layer_norm13ln_bwd_kernelINS_13Kernel_traitsIf13__nv_bfloat16S2_S2_fjLj5120ELj1ELj1ELj4ELj16ENS_18Kernel_traits_baseILj5120EfS2_S2_S2_fjLj128EEEEELb1ELb1ELb1ELb0EEEvNS_9BwdParamsE
        .type           _ZN10layer_norm13ln_bwd_kernelINS_13Kernel_traitsIf13__nv_bfloat16S2_S2_fjLj5120ELj1ELj1ELj4ELj16ENS_18Kernel_traits_baseILj5120EfS2_S2_S2_fjLj128EEEEELb1ELb1ELb1ELb0EEEvNS_9BwdParamsE,@function
        .size           _ZN10layer_norm13ln_bwd_kernelINS_13Kernel_traitsIf13__nv_bfloat16S2_S2_fjLj5120ELj1ELj1ELj4ELj16ENS_18Kernel_traits_baseILj5120EfS2_S2_S2_fjLj128EEEEELb1ELb1ELb1ELb0EEEvNS_9BwdParamsE,(.L_x_14275 - _ZN10layer_norm13ln_bwd_kernelINS_13Kernel_traitsIf13__nv_bfloat16S2_S2_fjLj5120ELj1ELj1ELj4ELj16ENS_18Kernel_traits_baseILj5120EfS2_S2_S2_fjLj128EEEEELb1ELb1ELb1ELb0EEEvNS_9BwdParamsE)
        .other          _ZN10layer_norm13ln_bwd_kernelINS_13Kernel_traitsIf13__nv_bfloat16S2_S2_fjLj5120ELj1ELj1ELj4ELj16ENS_18Kernel_traits_baseILj5120EfS2_S2_S2_fjLj128EEEEELb1ELb1ELb1ELb0EEEvNS_9BwdParamsE,@"STO_CUDA_ENTRY STV_DEFAULT"
_ZN10layer_norm13ln_bwd_kernelINS_13Kernel_traitsIf13__nv_bfloat16S2_S2_fjLj5120ELj1ELj1ELj4ELj16ENS_18Kernel_traits_baseILj5120EfS2_S2_S2_fjLj128EEEEELb1ELb1ELb1ELb0EEEvNS_9BwdParamsE:
.text._ZN10layer_norm13ln_bwd_kernelINS_13Kernel_traitsIf13__nv_bfloat16S2_S2_fjLj5120ELj1ELj1ELj4ELj16ENS_18Kernel_traits_baseILj5120EfS2_S2_S2_fjLj128EEEEELb1ELb1ELb1ELb0EEEvNS_9BwdParamsE:
        /* <DEDUP_REMOVED lines=13> */
[----:B------:R0:W5:Y:S01]  /*00d0*/  LDL.64 R80, [R1+0x150] ;  /* 0x0001500001507983 */ /* 0x0001620000100a00 */
[----:B-1----:R-:W-:-:S03]  /*00e0*/  LOP3.LUT R3, R5, 0x7f, RZ, 0xc, !PT ;  /* 0x0000007f05037812 */ /* 0x002fc600078e0cff */
[----:B------:R0:W5:Y:S01]  /*00f0*/  LDL.64 R82, [R1+0x158] ;  /* 0x0001580001527983 */ /* 0x0001620000100a00 */
[----:B------:R-:W-:-:S03]  /*0100*/  LEA.HI.SX32 R4, R0, R3, 0x1d ;  /* 0x0000000300047211 */ /* 0x000fc600078feaff */
[----:B------:R0:W5:Y:S01]  /*0110*/  LDL.64 R76, [R1+0x100] ;  /* 0x00010000014c7983 */ /* 0x0001620000100a00 */
[----:B------:R-:W-:Y:S02]  /*0120*/  LOP3.LUT R0, R5, 0x7f, RZ, 0xc0, !PT ;  /* 0x0000007f05007812 */ /* 0x000fe400078ec0ff */
[C---:B------:R-:W-:Y:S01]  /*0130*/  LOP3.LUT P4, RZ, R4.reuse, 0xffffff80, RZ, 0xc0, !PT ;  /* 0xffffff8004ff7812 */ /* 0x040fe2000788c0ff */
[----:B------:R0:W5:Y:S01]  /*0140*/  LDL.64 R78, [R1+0x108] ;  /* 0x00010800014e7983 */ /* 0x0001620000100a00 */
[C---:B------:R-:W-:Y:S02]  /*0150*/  ISETP.GE.U32.AND P3, PT, R4.reuse, 0x100, PT ;  /* 0x000001000400780c */ /* 0x040fe40003f66070 */
[C---:B------:R-:W-:Y:S02]  /*0160*/  ISETP.GE.U32.AND P0, PT, R4.reuse, 0x180, PT ;  /* 0x000001800400780c */ /* 0x040fe40003f06070 */
[C---:B------:R-:W-:Y:S02]  /*0170*/  ISETP.GE.U32.AND P1, PT, R4.reuse, 0x200, PT ;  /* 0x000002000400780c */ /* 0x040fe40003f26070 */
[----:B------:R-:W-:-:S05]  /*0180*/  ISETP.GE.U32.AND P2, PT, R4, 0x280, PT ;  /* 0x000002800400780c */ /* 0x000fca0003f46070 */
[----:B------:R-:W-:Y:S02]  /*0190*/  @P4 IMAD.MOV.U32 R7, RZ, RZ, 0x20 ;  /* 0x00000020ff074424 */ /* 0x000fe400078e00ff */
[----:B------:R-:W-:Y:S02]  /*01a0*/  @P3 MOV R11, 0x20 ;  /* 0x00000020000b3802 */ /* 0x000fe40000000f00 */
[----:B------:R-:W-:-:S04]  /*01b0*/  @P4 IMAD.WIDE.U32 R2, R0, R7, c[0x0][0x1b0] ;  /* 0x00006c0000024625 */ /* 0x000fc800078e0007 */
[C---:B------:R-:W-:Y:S01]  /*01c0*/  @P4 IMAD.WIDE.U32 R6, R0.reuse, R7, c[0x0][0x1c8] ;  /* 0x0000720000064625 */ /* 0x040fe200078e0007 */
[----:B------:R-:W-:Y:S01]  /*01d0*/  @P4 LOP3.LUT R0, R0, 0x80, RZ, 0xfc, !PT ;  /* 0x0000008000004812 */ /* 0x000fe200078efcff */
[----:B--2---:R-:W2:Y:S04]  /*01e0*/  @P4 LDG.E.128 R16, [R2.64] ;  /* 0x0000000402104981 */ /* 0x004ea8000c1e1d00 */
[----:B---3--:R-:W3:Y:S04]  /*01f0*/  @P4 LDG.E.128 R12, [R2.64+0x10] ;  /* 0x00001004020c4981 */ /* 0x008ee8000c1e1d00 */
[----:B----4-:R1:W4:Y:S04]  /*0200*/  @P4 LDG.E.128 R84, [R6.64+0x10] ;  /* 0x0000100406544981 */ /* 0x010328000c1e1d00 */
[----:B-----5:R1:W5:Y:S04]  /*0210*/  @P4 LDG.E.128 R80, [R6.64] ;  /* 0x0000000406504981 */ /* 0x020368000c1e1d00 */
[----:B--2---:R2:W-:Y:S04]  /*0220*/  @P4 STL.64 [R1+0x140], R16 ;  /* 0x0001401001004387 */ /* 0x0045e80000100a00 */
[----:B------:R0:W-:Y:S01]  /*0230*/  @P4 STL.64 [R1+0x148], R18 ;  /* 0x0001481201004387 */ /* 0x0001e20000100a00 */
[----:B------:R-:W-:-:S03]  /*0240*/  @P3 IMAD.WIDE.U32 R8, R0, R11, c[0x0][0x1b0] ;  /* 0x00006c0000083625 */ /* 0x000fc600078e000b */
[----:B------:R0:W4:Y:S04]  /*0250*/  LDL.64 R72, [R1+0x120] ;  /* 0x0001200001487983 */ /* 0x0001280000100a00 */
[----:B--2---:R2:W2:Y:S04]  /*0260*/  LDL.64 R16, [R1+0xf0] ;  /* 0x0000f00001107983 */ /* 0x0044a80000100a00 */
[----:B0-----:R0:W2:Y:S04]  /*0270*/  LDL.64 R18, [R1+0xf8] ;  /* 0x0000f80001127983 */ /* 0x0010a80000100a00 */
[----:B------:R0:W4:Y:S04]  /*0280*/  LDL.64 R74, [R1+0x128] ;  /* 0x00012800014a7983 */ /* 0x0001280000100a00 */
[----:B------:R0:W5:Y:S04]  /*0290*/  LDL.64 R68, [R1+0x110] ;  /* 0x0001100001447983 */ /* 0x0001680000100a00 */
        /* <DEDUP_REMOVED lines=20> */
[----:B---3--:R-:W-:Y:S04]  /*03e0*/  @P4 STL.64 [R1+0x130], R12 ;  /* 0x0001300c01004387 */ /* 0x008fe80000100a00 */
[----:B------:R3:W-:Y:S04]  /*03f0*/  @P4 STL.64 [R1+0x138], R14 ;  /* 0x0001380e01004387 */ /* 0x0007e80000100a00 */
[----:B------:R0:W5:Y:S04]  /*0400*/  LDL.64 R30, [R1+0x58] ;  /* 0x00005800011e7983 */ /* 0x0001680000100a00 */
[----:B------:R0:W5:Y:S04]  /*0410*/  LDL.64 R24, [R1+0x40] ;  /* 0x0000400001187983 */ /* 0x0001680000100a00 */
[----:B------:R0:W5:Y:S04]  /*0420*/  LDL.64 R26, [R1+0x48] ;  /* 0x00004800011a7983 */ /* 0x0001680000100a00 */
[----:B------:R0:W5:Y:S04]  /*0430*/  LDL.64 R20, [R1+0x30] ;  /* 0x0000300001147983 */ /* 0x0001680000100a00 */
[----:B------:R0:W5:Y:S01]  /*0440*/  LDL.64 R22, [R1+0x38] ;  /* 0x0000380001167983 */ /* 0x0001620000100a00 */
[----:B------:R-:W-:Y:S01]  /*0450*/  @P3 IMAD.WIDE.U32 R10, R0, R11, c[0x0][0x1c8] ;  /* 0x00007200000a3625 */ /* 0x000fe200078e000b */
[----:B------:R-:W-:-:S02]  /*0460*/  @P2 MOV R3, 0x20 ;  /* 0x0000002000032802 */ /* 0x000fc40000000f00 */
[----:B------:R-:W5:Y:S04]  /*0470*/  @P3 LDG.E.128 R76, [R8.64] ;  /* 0x00000004084c3981 */ /* 0x000f68000c1e1d00 */
[----:B--2---:R-:W2:Y:S01]  /*0480*/  @P3 LDG.E.128 R16, [R8.64+0x10] ;  /* 0x0000100408103981 */ /* 0x004ea2000c1e1d00 */
[----:B---3--:R-:W-:Y:S02]  /*0490*/  @P0 MOV R15, 0x20 ;  /* 0x00000020000f0802 */ /* 0x008fe40000000f00 */
[----:B------:R-:W-:Y:S01]  /*04a0*/  @P3 IADD3 R0, R0, 0x80, RZ ;  /* 0x0000008000003810 */ /* 0x000fe20007ffe0ff */
[----:B----4-:R-:W3:Y:S04]  /*04b0*/  @P3 LDG.E.128 R72, [R10.64+0x10] ;  /* 0x000010040a483981 */ /* 0x010ee8000c1e1d00 */
[----:B------:R-:W-:-:S04]  /*04c0*/  @P0 IMAD.WIDE.U32 R12, R0, R15, c[0x0][0x1b0] ;  /* 0x00006c00000c0625 */ /* 0x000fc800078e000f */
[C---:B------:R-:W-:Y:S01]  /*04d0*/  @P0 IMAD.WIDE.U32 R14, R0.reuse, R15, c[0x0][0x1c8] ;  /* 0x00007200000e0625 */ /* 0x040fe200078e000f */
[----:B------:R-:W-:Y:S01]  /*04e0*/  @P0 IADD3 R0, R0, 0x80, RZ ;  /* 0x0000008000000810 */ /* 0x000fe20007ffe0ff */
[----:B-----5:R-:W4:Y:S04]  /*04f0*/  @P3 LDG.E.128 R68, [R10.64] ;  /* 0x000000040a443981 */ /* 0x020f28000c1e1d00 */
[----:B------:R-:W5:Y:S04]  /*0500*/  @P0 LDG.E.128 R64, [R12.64] ;  /* 0x000000040c400981 */ /* 0x000f68000c1e1d00 */
[----:B------:R-:W3:Y:S04]  /*0510*/  @P0 LDG.E.128 R60, [R12.64+0x10] ;  /* 0x000010040c3c0981 */ /* 0x000ee8000c1e1d00 */
[----:B------:R-:W3:Y:S04]  /*0520*/  @P0 LDG.E.128 R56, [R14.64+0x10] ;  /* 0x000010040e380981 */ /* 0x000ee8000c1e1d00 */
[----:B------:R-:W3:Y:S04]  /*0530*/  @P0 LDG.E.128 R52, [R14.64] ;  /* 0x000000040e340981 */ /* 0x000ee8000c1e1d00 */
[----:B--2---:R-:W-:Y:S04]  /*0540*/  @P3 STL.64 [R1+0xf0], R16 ;  /* 0x0000f01001003387 */ /* 0x004fe80000100a00 */
[----:B------:R2:W-:Y:S02]  /*0550*/  @P3 STL.64 [R1+0xf8], R18 ;  /* 0x0000f81201003387 */ /* 0x0005e40000100a00 */
[----:B--2---:R-:W-:-:S04]  /*0560*/  @P1 IMAD.MOV.U32 R19, RZ, RZ, 0x20 ;  /* 0x00000020ff131424 */ /* 0x004fc800078e00ff */
[----:B------:R-:W-:-:S04]  /*0570*/  @P1 IMAD.WIDE.U32 R16, R0, R19, c[0x0][0x1b0] ;  /* 0x00006c0000101625 */ /* 0x000fc800078e0013 */
[C---:B------:R-:W-:Y:S01]  /*0580*/  @P1 IMAD.WIDE.U32 R18, R0.reuse, R19, c[0x0][0x1c8] ;  /* 0x0000720000121625 */ /* 0x040fe200078e0013 */
[----:B------:R-:W-:Y:S01]  /*0590*/  @P1 IADD3 R0, R0, 0x80, RZ ;  /* 0x0000008000001810 */ /* 0x000fe20007ffe0ff */
[----:B------:R-:W2:Y:S04]  /*05a0*/  @P1 LDG.E.128 R44, [R16.64+0x10] ;  /* 0x00001004102c1981 */ /* 0x000ea8000c1e1d00 */
[CC--:B-1----:R-:W-:Y:S01]  /*05b0*/  @P2 IMAD.WIDE.U32 R6, R0.reuse, R3.reuse, c[0x0][0x1c8] ;  /* 0x0000720000062625 */ /* 0x0c2fe200078e0003 */
[----:B------:R-:W2:Y:S04]  /*05c0*/  @P1 LDG.E.128 R48, [R16.64] ;  /* 0x0000000410301981 */ /* 0x000ea8000c1e1d00 */
[----:B------:R-:W2:Y:S04]  /*05d0*/  @P2 LDG.E.128 R28, [R6.64] ;  /* 0x00000004061c2981 */ /* 0x000ea8000c1e1d00 */
[----:B------:R-:W3:Y:S01]  /*05e0*/  @P2 LDG.E.128 R32, [R6.64+0x10] ;  /* 0x0000100406202981 */ /* 0x000ee2000c1e1d00 */
[----:B------:R-:W-:-:S03]  /*05f0*/  @P2 IMAD.WIDE.U32 R2, R0, R3, c[0x0][0x1b0] ;  /* 0x00006c0000022625 */ /* 0x000fc600078e0003 */
[----:B------:R-:W3:Y:S04]  /*0600*/  @P1 LDG.E.128 R40, [R18.64+0x10] ;  /* 0x0000100412281981 */ /* 0x000ee8000c1e1d00 */
[----:B------:R-:W3:Y:S04]  /*0610*/  @P1 LDG.E.128 R36, [R18.64] ;  /* 0x0000000412241981 */ /* 0x000ee8000c1e1d00 */
[----:B------:R-:W3:Y:S04]  /*0620*/  @P2 LDG.E.128 R24, [R2.64] ;  /* 0x0000000402182981 */ /* 0x000ee8000c1e1d00 */
[----:B------:R-:W3:Y:S04]  /*0630*/  @P2 LDG.E.128 R20, [R2.64+0x10] ;  /* 0x0000100402142981 */ /* 0x000ee8000c1e1d00 */
[----:B------:R1:W-:Y:S04]  /*0640*/  @P4 STL.64 [R1+0x160], R84 ;  /* 0x0001605401004387 */ /* 0x0003e80000100a00 */
[----:B------:R0:W-:Y:S01]  /*0650*/  @P4 STL.64 [R1+0x168], R86 ;  /* 0x0001685601004387 */ /* 0x0001e20000100a00 */
[----:B------:R-:W0:Y:S01]  /*0660*/  S2UR UR6, SR_CTAID.X ;  /* 0x00000000000679c3 */ /* 0x000e220000002500 */
[----:B------:R-:W-:Y:S01]  /*0670*/  CS2R R168, SRZ ;  /* 0x0000000000a87805 */ /* 0x000fe2000001ff00 */
[----:B------:R-:W-:Y:S01]  /*0680*/  CS2R R170, SRZ ;  /* 0x0000000000aa7805 */ /* 0x000fe2000001ff00 */
[----:B------:R-:W-:Y:S01]  /*0690*/  CS2R R164, SRZ ;  /* 0x0000000000a47805 */ /* 0x000fe2000001ff00 */
[----:B------:R-:W-:Y:S01]  /*06a0*/  CS2R R166, SRZ ;  /* 0x0000000000a67805 */ /* 0x000fe2000001ff00 */
[----:B------:R-:W-:Y:S01]  /*06b0*/  CS2R R172, SRZ ;  /* 0x0000000000ac7805 */ /* 0x000fe2000001ff00 */
[----:B0-----:R-:W-:Y:S01]  /*06c0*/  LEA.HI R0, R5, UR6, RZ, 0x19 ;  /* 0x0000000605007c11 */ /* 0x001fe2000f8fc8ff */
        /* <DEDUP_REMOVED lines=39> */
[----:B---3--:R2:W-:Y:S04]  /*0940*/  @P2 STL.64 [R1+0x60], R32 ;  /* 0x0000602001002387 */ /* 0x0085e80000100a00 */
[----:B------:R3:W-:Y:S04]  /*0950*/  @P2 STL.64 [R1+0x68], R34 ;  /* 0x0000682201002387 */ /* 0x0007e80000100a00 */
[----:B------:R-:W-:Y:S04]  /*0960*/  @P3 STL.64 [R1+0x120], R72 ;  /* 0x0001204801003387 */ /* 0x000fe80000100a00 */
[----:B------:R-:W-:Y:S04]  /*0970*/  @P3 STL.64 [R1+0x128], R74 ;  /* 0x0001284a01003387 */ /* 0x000fe80000100a00 */
[----:B----4-:R-:W-:Y:S04]  /*0980*/  @P3 STL.64 [R1+0x110], R68 ;  /* 0x0001104401003387 */ /* 0x010fe80000100a00 */
[----:B------:R-:W-:Y:S04]  /*0990*/  @P3 STL.64 [R1+0x118], R70 ;  /* 0x0001184601003387 */ /* 0x000fe80000100a00 */
[----:B-----5:R-:W-:Y:S04]  /*09a0*/  @P0 STL.64 [R1+0xc0], R64 ;  /* 0x0000c04001000387 */ /* 0x020fe80000100a00 */
[----:B------:R-:W-:Y:S04]  /*09b0*/  @P0 STL.64 [R1+0xc8], R66 ;  /* 0x0000c84201000387 */ /* 0x000fe80000100a00 */
[----:B------:R-:W-:Y:S04]  /*09c0*/  @P0 STL.64 [R1+0xb0], R60 ;  /* 0x0000b03c01000387 */ /* 0x000fe80000100a00 */
[----:B------:R-:W-:Y:S04]  /*09d0*/  @P0 STL.64 [R1+0xb8], R62 ;  /* 0x0000b83e01000387 */ /* 0x000fe80000100a00 */
        /* <DEDUP_REMOVED lines=20> */
[----:B---3--:R-:W-:Y:S01]  /*0b20*/  CS2R R34, SRZ ;  /* 0x0000000000227805 */ /* 0x008fe2000001ff00 */
[----:B------:R-:W-:Y:S01]  /*0b30*/  CS2R R80, SRZ ;  /* 0x0000000000507805 */ /* 0x000fe2000001ff00 */
[----:B------:R-:W-:Y:S01]  /*0b40*/  CS2R R82, SRZ ;  /* 0x0000000000527805 */ /* 0x000fe2000001ff00 */
[----:B----4-:R-:W-:Y:S01]  /*0b50*/  CS2R R44, SRZ ;  /* 0x00000000002c7805 */ /* 0x010fe2000001ff00 */
        /* <DEDUP_REMOVED lines=17> */
[----:B------:R-:W-:-:S06]  /*0c70*/  IMAD.MOV.U32 R29, RZ, RZ, RZ ;  /* 0x000000ffff1d7224 */ /* 0x000fcc00078e00ff */
[----:B------:R0:W-:Y:S04]  /*0c80*/  STL.S16 [R1+0x2c], R2 ;  /* 0x00002c0201007387 */ /* 0x0001e80000100600 */
.L_x_4533:
        /* <DEDUP_REMOVED lines=32> */
[----:B------:R-:W-:-:S03]  /*0e90*/  HFMA2.MMA R176, -RZ, RZ, 0, 4.76837158203125e-07 ;  /* 0x00000008ffb07435 */ /* 0x000fc600000001ff */
[----:B------:R-:W-:-:S07]  /*0ea0*/  ISETP.NE.AND.EX P3, PT, RZ, c[0x0][0x21c], PT, P3 ;  /* 0x00008700ff007a0c */ /* 0x000fce0003f65330 */
[----:B------:R-:W-:-:S05]  /*0eb0*/  IMAD.WIDE.U32 R176, R7, R176, c[0x0][0x190] ;  /* 0x0000640007b07625 */ /* 0x000fca00078e00b0 */
[----:B------:R0:W5:Y:S04]  /*0ec0*/  LDG.E.64 R192, [R176.64] ;  /* 0x00000004b0c07981 */ /* 0x000168000c1e1b00 */
[----:B------:R0:W5:Y:S01]  /*0ed0*/  @P3 LDG.E.128 R148, [R210.64] ;  /* 0x00000004d2943981 */ /* 0x000162000c1e1d00 */
[----:B------:R-:W-:Y:S02]  /*0ee0*/  IADD3 R7, R7, 0x80, RZ ;  /* 0x0000008007077810 */ /* 0x000fe40007ffe0ff */
[----:B------:R-:W-:Y:S02]  /*0ef0*/  IADD3 R9, R3, 0x80, RZ ;  /* 0x0000008003097810 */ /* 0x000fe40007ffe0ff */
.L_x_4295:
[----:B------:R-:W-:Y:S05]  /*0f00*/  BSYNC B1 ;  /* 0x0000000000017941 */ /* 0x000fea0003800000 */
.L_x_4294:
[----:B------:R-:W-:Y:S01]  /*0f10*/  ISETP.GE.U32.AND P3, PT, R4, 0x100, PT ;  /* 0x000001000400780c */ /* 0x000fe20003f66070 */
[----:B------:R-:W-:-:S12]  /*0f20*/  BSSY B1, `(.L_x_4296) ;  /* 0x000000b000017945 */ /* 0x000fd80003800000 */
[----:B------:R-:W-:Y:S05]  /*0f30*/  @!P3 BRA `(.L_x_4297) ;  /* 0x000000900000b947 */ /* 0x000fea0003800000 */
[----:B------:R-:W-:-:S04]  /*0f40*/  ISETP.NE.U32.AND P3, PT, RZ, c[0x0][0x218], PT ;  /* 0x00008600ff007a0c */ /* 0x000fc80003f65070 */
[----:B------:R-:W-:-:S13]  /*0f50*/  ISETP.NE.AND.EX P3, PT, RZ, c[0x0][0x21c], PT, P3 ;  /* 0x00008700ff007a0c */ /* 0x000fda0003f65330 */
[----:B0-----:R-:W-:-:S05]  /*0f60*/  @P3 IMAD.WIDE.U32 R176, R9, R180, c[0x0][0x218] ;  /* 0x0000860009b03625 */ /* 0x001fca00078e00b4 */
[----:B------:R0:W5:Y:S02]  /*0f70*/  @P3 LDG.E.128 R24, [R176.64] ;  /* 0x00000004b0183981 */ /* 0x000164000c1e1d00 */
[----:B0-----:R-:W-:-:S04]  /*0f80*/  IMAD.MOV.U32 R176, RZ, RZ, 0x8 ;  /* 0x00000008ffb07424 */ /* 0x001fc800078e00ff */
[----:B------:R-:W-:-:S05]  /*0f90*/  IMAD.WIDE.U32 R176, R7, R176, c[0x0][0x190] ;  /* 0x0000640007b07625 */ /* 0x000fca00078e00b0 */
[----:B------:R0:W5:Y:S01]  /*0fa0*/  LDG.E.64 R190, [R176.64] ;  /* 0x00000004b0be7981 */ /* 0x000162000c1e1b00 */
[----:B------:R-:W-:Y:S02]  /*0fb0*/  IADD3 R7, R7, 0x80, RZ ;  /* 0x0000008007077810 */ /* 0x000fe40007ffe0ff */
[----:B------:R-:W-:Y:S02]  /*0fc0*/  IADD3 R9, R9, 0x80, RZ ;  /* 0x0000008009097810 */ /* 0x000fe40007ffe0ff */
.L_x_4297:
[----:B------:R-:W-:Y:S05]  /*0fd0*/  BSYNC B1 ;  /* 0x0000000000017941 */ /* 0x000fea0003800000 */
.L_x_4296:
[----:B------:R-:W-:Y:S01]  /*0fe0*/  BSSY B1, `(.L_x_4298) ;  /* 0x000000b000017945 */ /* 0x000fe20003800000 */
[----:B------:R-:W-:Y:S05]  /*0ff0*/  @!P0 BRA `(.L_x_4299) ;  /* 0x0000009000008947 */ /* 0x000fea0003800000 */
[----:B------:R-:W-:-:S04]  /*1000*/  ISETP.NE.U32.AND P3, PT, RZ, c[0x0][0x218], PT ;  /* 0x00008600ff007a0c */ /* 0x000fc80003f65070 */
[----:B------:R-:W-:-:S13]  /*1010*/  ISETP.NE.AND.EX P3, PT, RZ, c[0x0][0x21c], PT, P3 ;  /* 0x00008700ff007a0c */ /* 0x000fda0003f65330 */
[----:B0-----:R-:W-:-:S05]  /*1020*/  @P3 IMAD.WIDE.U32 R176, R9, R180, c[0x0][0x218] ;  /* 0x0000860009b03625 */ /* 0x001fca00078e00b4 */
[----:B------:R0:W5:Y:S02]  /*1030*/  @P3 LDG.E.128 R152, [R176.64] ;  /* 0x00000004b0983981 */ /* 0x000164000c1e1d00 */
[----:B0-----:R-:W-:-:S05]  /*1040*/  MOV R176, 0x8 ;  /* 0x0000000800b07802 */ /* 0x001fca0000000f00 */
[----:B------:R-:W-:-:S05]  /*1050*/  IMAD.WIDE.U32 R176, R7, R176, c[0x0][0x190] ;  /* 0x0000640007b07625 */ /* 0x000fca00078e00b0 */
[----:B------:R0:W5:Y:S01]  /*1060*/  LDG.E.64 R188, [R176.64] ;  /* 0x00000004b0bc7981 */ /* 0x000162000c1e1b00 */
[----:B------:R-:W-:Y:S02]  /*1070*/  IADD3 R7, R7, 0x80, RZ ;  /* 0x0000008007077810 */ /* 0x000fe40007ffe0ff */
[----:B------:R-:W-:Y:S02]  /*1080*/  IADD3 R9, R9, 0x80, RZ ;  /* 0x0000008009097810 */ /* 0x000fe40007ffe0ff */
.L_x_4299:
[----:B------:R-:W-:Y:S05]  /*1090*/  BSYNC B1 ;  /* 0x0000000000017941 */ /* 0x000fea0003800000 */
.L_x_4298:
[----:B------:R-:W-:Y:S01]  /*10a0*/  BSSY B1, `(.L_x_4300) ;  /* 0x000000b000017945 */ /* 0x000fe20003800000 */
[----:B------:R-:W-:Y:S05]  /*10b0*/  @!P1 BRA `(.L_x_4301) ;  /* 0x0000009000009947 */ /* 0x000fea0003800000 */
[----:B------:R-:W-:-:S04]  /*10c0*/  ISETP.NE.U32.AND P3, PT, RZ, c[0x0][0x218], PT ;  /* 0x00008600ff007a0c */ /* 0x000fc80003f65070 */
[----:B------:R-:W-:-:S13]  /*10d0*/  ISETP.NE.AND.EX P3, PT, RZ, c[0x0][0x21c], PT, P3 ;  /* 0x00008700ff007a0c */ /* 0x000fda0003f65330 */
[----:B0-----:R-:W-:-:S05]  /*10e0*/  @P3 IMAD.WIDE.U32 R176, R9, R180, c[0x0][0x218] ;  /* 0x0000860009b03625 */ /* 0x001fca00078e00b4 */
[----:B------:R0:W5:Y:S02]  /*10f0*/  @P3 LDG.E.128 R156, [R176.64] ;  /* 0x00000004b09c3981 */ /* 0x000164000c1e1d00 */
[----:B0-----:R-:W-:-:S10]  /*1100*/  HFMA2.MMA R176, -RZ, RZ, 0, 4.76837158203125e-07 ;  /* 0x00000008ffb07435 */ /* 0x001fd400000001ff */
[----:B------:R-:W-:-:S05]  /*1110*/  IMAD.WIDE.U32 R176, R7, R176, c[0x0][0x190] ;  /* 0x0000640007b07625 */ /* 0x000fca00078e00b0 */
[----:B------:R0:W5:Y:S01]  /*1120*/  LDG.E.64 R186, [R176.64] ;  /* 0x00000004b0ba7981 */ /* 0x000162000c1e1b00 */
[----:B------:R-:W-:Y:S02]  /*1130*/  IADD3 R7, R7, 0x80, RZ ;  /* 0x0000008007077810 */ /* 0x000fe40007ffe0ff */
[----:B------:R-:W-:Y:S02]  /*1140*/  IADD3 R9, R9, 0x80, RZ ;  /* 0x0000008009097810 */ /* 0x000fe40007ffe0ff */
.L_x_4301:
[----:B------:R-:W-:Y:S05]  /*1150*/  BSYNC B1 ;  /* 0x0000000000017941 */ /* 0x000fea0003800000 */
.L_x_4300:
[----:B------:R-:W-:Y:S01]  /*1160*/  ISETP.GE.U32.AND P3, PT, R4, 0x280, PT ;  /* 0x000002800400780c */ /* 0x000fe20003f66070 */
[----:B------:R-:W-:-:S12]  /*1170*/  CS2R R216, SRZ ;  /* 0x0000000000d87805 */ /* 0x000fd8000001ff00 */
        /* <DEDUP_REMOVED lines=8> */
[----:B------:R-:W-:Y:S01]  /*1200*/  MOV R217, RZ ;  /* 0x000000ff00d97202 */ /* 0x000fe20000000f00 */
[----:B------:R-:W-:Y:S05]  /*1210*/  BRA `(.L_x_4302) ;  /* 0x0000218000007947 */ /* 0x000fea0003800000 */
.L_x_4293:
[----:B------:R-:W-:Y:S01]  /*1220*/  IADD3 R9, R176, -0x1, RZ ;  /* 0xffffffffb0097810 */ /* 0x000fe20007ffe0ff */
[----:B------:R-:W-:Y:S01]  /*1230*/  BSSY B1, `(.L_x_4303) ;  /* 0x0000083000017945 */ /* 0x000fe20003800000 */
[----:B-----5:R-:W-:Y:S01]  /*1240*/  ISETP.GE.AND P3, PT, R8, 0x1, PT ;  /* 0x000000010800780c */ /* 0x020fe20003f66270 */
[----:B------:R-:W-:Y:S01]  /*1250*/  CS2R R216, SRZ ;  /* 0x0000000000d87805 */ /* 0x000fe2000001ff00 */
[----:B------:R-:W-:Y:S01]  /*1260*/  LOP3.LUT P4, RZ, R4, 0xffffff80, RZ, 0xc0, !PT ;  /* 0xffffff8004ff7812 */ /* 0x000fe2000788c0ff */
[----:B------:R-:W-:Y:S02]  /*1270*/  IMAD R9, R9, c[0x0][0x168], RZ ;  /* 0x00005a0009097a24 */ /* 0x000fe400078e02ff */
[----:B------:R-:W-:-:S03]  /*1280*/  IMAD.MOV.U32 R219, RZ, RZ, R3 ;  /* 0x000000ffffdb7224 */ /* 0x000fc600078e0003 */
[----:B------:R-:W-:-:S04]  /*1290*/  SHF.R.S32.HI R177, RZ, 0x1f, R9 ;  /* 0x0000001fffb17819 */ /* 0x000fc80000011409 */
[----:B------:R-:W-:Y:S02]  /*12a0*/  LEA.HI R177, R177, R9, RZ, 0x3 ;  /* 0x00000009b1b17211 */ /* 0x000fe400078f18ff */
[----:B------:R-:W-:Y:S02]  /*12b0*/  @P3 IADD3 R9, R8, -0x1, RZ ;  /* 0xffffffff08093810 */ /* 0x000fe40007ffe0ff */
[----:B------:R-:W-:-:S03]  /*12c0*/  LEA.HI.SX32 R214, R177, R178, 0x1d ;  /* 0x000000b2b1d67211 */ /* 0x000fc600078feaff */
[----:B------:R-:W-:-:S05]  /*12d0*/  @P3 IMAD R9, R9, c[0x0][0x168], RZ ;  /* 0x00005a0009093a24 */ /* 0x000fca00078e02ff */
[----:B------:R-:W-:-:S04]  /*12e0*/  @P3 SHF.R.S32.HI R176, RZ, 0x1f, R9 ;  /* 0x0000001fffb03819 */ /* 0x000fc80000011409 */
[----:B------:R-:W-:Y:S01]  /*12f0*/  @P3 LEA.HI R176, R176, R9, RZ, 0x3 ;  /* 0x00000009b0b03211 */ /* 0x000fe200078f18ff */
[----:B------:R-:W-:-:S06]  /*1300*/  HFMA2.MMA R9, -RZ, RZ, 0, 0 ;  /* 0x00000000ff097435 */ /* 0x000fcc00000001ff */
        /* <DEDUP_REMOVED lines=9> */
[----:B------:R4:W-:Y:S01]  /*13a0*/  STL [R1+0x170], R0 ;  /* 0x0001700001007387 */ /* 0x0009e20000100800 */
[----:B------:R-:W4:Y:S01]  /*13b0*/  LDC.U8 R250, c[0x0][0x1f0] ;  /* 0x00007c00fffa7b82 */ /* 0x000f220000000000 */
[----:B------:R-:W-:-:S02]  /*13c0*/  ISETP.NE.U32.AND P3, PT, RZ, c[0x0][0x218], PT ;  /* 0x00008600ff007a0c */ /* 0x000fc40003f65070 */
[----:B0-----:R-:W3:Y:S04]  /*13d0*/  LDL R6, [R1+0x144] ;  /* 0x0001440001067983 */ /* 0x001ee80000100800 */
[----:B-1----:R-:W3:Y:S04]  /*13e0*/  LDL R4, [R1+0x148] ;  /* 0x0001480001047983 */ /* 0x002ee80000100800 */
[----:B----4-:R-:W4:Y:S01]  /*13f0*/  LDL R0, [R1+0x140] ;  /* 0x0001400001007983 */ /* 0x010f220000100800 */
[----:B------:R-:W-:-:S13]  /*1400*/  ISETP.NE.AND.EX P3, PT, RZ, c[0x0][0x21c], PT, P3 ;  /* 0x00008700ff007a0c */ /* 0x000fda0003f65330 */
[----:B------:R0:W5:Y:S01]  /*1410*/  @P3 LDG.E.128 R148, [R210.64] ;  /* 0x00000004d2943981 */ /* 0x000162000c1e1d00 */
[----:B------:R-:W-:-:S04]  /*1420*/  ISETP.NE.AND P3, PT, R250, RZ, PT ;  /* 0x000000fffa00720c */ /* 0x000fc80003f65270 */
[----:B0-----:R-:W-:Y:S02]  /*1430*/  FSEL R211, R7, RZ, !P3 ;  /* 0x000000ff07d37208 */ /* 0x001fe40005800000 */
[--C-:B--2---:R-:W-:Y:S02]  /*1440*/  PRMT R23, RZ, 0x5410, R176.reuse ;  /* 0x00005410ff177816 */ /* 0x104fe400000000b0 */
[--C-:B------:R-:W-:Y:S02]  /*1450*/  PRMT R210, RZ, 0x5410, R177.reuse ;  /* 0x00005410ffd27816 */ /* 0x100fe400000000b1 */
[----:B------:R-:W-:Y:S02]  /*1460*/  PRMT R217, RZ, 0x7610, R177 ;  /* 0x00007610ffd97816 */ /* 0x000fe400000000b1 */
[----:B------:R-:W-:Y:S02]  /*1470*/  PRMT R219, RZ, 0x7610, R176 ;  /* 0x00007610ffdb7816 */ /* 0x000fe400000000b0 */
[----:B------:R-:W-:-:S02]  /*1480*/  PRMT R177, RZ, 0x5410, R178 ;  /* 0x00005410ffb17816 */ /* 0x000fc400000000b2 */
[----:B------:R-:W-:Y:S01]  /*1490*/  PRMT R213, RZ, 0x7610, R178 ;  /* 0x00007610ffd57816 */ /* 0x000fe200000000b2 */
[C---:B------:R-:W-:Y:S01]  /*14a0*/  FADD.FTZ R23, -R211.reuse, R23 ;  /* 0x00000017d3177221 */ /* 0x040fe20000010100 */
[----:B------:R-:W-:Y:S01]  /*14b0*/  PRMT R176, RZ, 0x5410, R179 ;  /* 0x00005410ffb07816 */ /* 0x000fe200000000b3 */
[C---:B------:R-:W-:Y:S01]  /*14c0*/  FADD.FTZ R219, -R211.reuse, R219 ;  /* 0x000000dbd3db7221 */ /* 0x040fe20000010100 */
[----:B------:R-:W-:Y:S01]  /*14d0*/  PRMT R178, RZ, 0x7610, R179 ;  /* 0x00007610ffb27816 */ /* 0x000fe200000000b3 */
[C---:B------:R-:W-:Y:S02]  /*14e0*/  FADD.FTZ R179, -R211.reuse, R177 ;  /* 0x000000b1d3b37221 */ /* 0x040fe40000010100 */
[C---:B------:R-:W-:Y:S01]  /*14f0*/  FADD.FTZ R177, -R211.reuse, R213 ;  /* 0x000000d5d3b17221 */ /* 0x040fe20000010100 */
[----:B---3--:R-:W-:Y:S01]  /*1500*/  PRMT R213, RZ, 0x5410, R180 ;  /* 0x00005410ffd57816 */ /* 0x008fe200000000b4 */
[----:B------:R-:W-:Y:S02]  /*1510*/  FMUL.FTZ R23, R2, R23 ;  /* 0x0000001702177220 */ /* 0x000fe40000410000 */
[----:B------:R-:W-:-:S02]  /*1520*/  FADD.FTZ R216, -R211, R210 ;  /* 0x000000d2d3d87221 */ /* 0x000fc40000010100 */
[----:B------:R-:W-:Y:S02]  /*1530*/  FMUL.FTZ R5, R2, R219 ;  /* 0x000000db02057220 */ /* 0x000fe40000410000 */
[----:B------:R-:W-:Y:S01]  /*1540*/  FADD.FTZ R68, R68, R213 ;  /* 0x000000d544447221 */ /* 0x000fe20000010000 */
[----:B------:R-:W2:Y:S01]  /*1550*/  LDL R219, [R1+0x14c] ;  /* 0x00014c0001db7983 */ /* 0x000ea20000100800 */
[-C--:B------:R-:W-:Y:S02]  /*1560*/  FFMA.FTZ R28, R23, R213.reuse, R28 ;  /* 0x000000d5171c7223 */ /* 0x080fe4000001001c */
[----:B----4-:R-:W-:Y:S01]  /*1570*/  FMUL.FTZ R213, R0, R213 ;  /* 0x000000d500d57220 */ /* 0x010fe20000410000 */
[----:B------:R-:W-:Y:S01]  /*1580*/  STL [R1+0x28], R5 ;  /* 0x0000280501007387 */ /* 0x000fe20000100800 */
[----:B------:R-:W-:-:S03]  /*1590*/  FMUL.FTZ R0, R2, R216 ;  /* 0x000000d802007220 */ /* 0x000fc60000410000 */
[----:B------:R-:W3:Y:S01]  /*15a0*/  LDL R216, [R1+0x130] ;  /* 0x0001300001d87983 */ /* 0x000ee20000100800 */
[C---:B------:R-:W-:Y:S01]  /*15b0*/  FADD.FTZ R210, -R211.reuse, R217 ;  /* 0x000000d9d3d27221 */ /* 0x040fe20000010100 */
[----:B------:R-:W-:Y:S01]  /*15c0*/  PRMT R217, RZ, 0x7610, R180 ;  /* 0x00007610ffd97816 */ /* 0x000fe200000000b4 */
[C---:B------:R-:W-:Y:S02]  /*15d0*/  FADD.FTZ R176, -R211.reuse, R176 ;  /* 0x000000b0d3b07221 */ /* 0x040fe40000010100 */
[----:B------:R-:W-:Y:S01]  /*15e0*/  FADD.FTZ R178, -R211, R178 ;  /* 0x000000b2d3b27221 */ /* 0x000fe20000010100 */
[----:B------:R-:W-:Y:S01]  /*15f0*/  PRMT R211, RZ, 0x5410, R181 ;  /* 0x00005410ffd37816 */ /* 0x000fe200000000b5 */
[----:B------:R-:W-:Y:S02]  /*1600*/  FMUL.FTZ R6, R6, R217 ;  /* 0x000000d906067220 */ /* 0x000fe40000410000 */
[----:B------:R-:W-:Y:S02]  /*1610*/  FMUL.FTZ R252, R2, R210 ;  /* 0x000000d202fc7220 */ /* 0x000fe40000410000 */
[----:B------:R-:W-:Y:S01]  /*1620*/  FMUL.FTZ R4, R4, R211 ;  /* 0x000000d304047220 */ /* 0x000fe20000410000 */
[----:B------:R-:W-:Y:S01]  /*1630*/  STL [R1+0x20], R0 ;  /* 0x0000200001007387 */ /* 0x000fe20000100800 */
[----:B------:R-:W-:-:S03]  /*1640*/  FADD.FTZ R70, R70, R211 ;  /* 0x000000d346467221 */ /* 0x000fc60000010000 */
[----:B------:R0:W-:Y:S01]  /*1650*/  STL [R1+0x24], R6 ;  /* 0x0000240601007387 */ /* 0x0001e20000100800 */
[----:B------:R-:W-:-:S03]  /*1660*/  FFMA.FTZ R30, R0, R211, R30 ;  /* 0x000000d3001e7223 */ /* 0x000fc6000001001e */
[----:B------:R-:W-:Y:S04]  /*1670*/  STL [R1+0x18], R252 ;  /* 0x000018fc01007387 */ /* 0x000fe80000100800 */
[----:B------:R1:W-:Y:S04]  /*1680*/  STL [R1+0x1c], R4 ;  /* 0x00001c0401007387 */ /* 0x0003e80000100800 */
[----:B------:R-:W4:Y:S01]  /*1690*/  LDL R211, [R1+0x134] ;  /* 0x0001340001d37983 */ /* 0x000f220000100800 */
[----:B------:R-:W-:Y:S02]  /*16a0*/  PRMT R181, RZ, 0x7610, R181 ;  /* 0x00007610ffb57816 */ /* 0x000fe400000000b5 */
[----:B------:R-:W-:Y:S01]  /*16b0*/  PRMT R180, RZ, 0x5410, R182 ;  /* 0x00005410ffb47816 */ /* 0x000fe200000000b6 */
[----:B------:R-:W-:-:S02]  /*16c0*/  FMUL.FTZ R251, R2, R179 ;  /* 0x000000b302fb7220 */ /* 0x000fc40000410000 */
[----:B------:R-:W-:Y:S02]  /*16d0*/  FADD.FTZ R69, R69, R217 ;  /* 0x000000d945457221 */ /* 0x000fe40000010000 */
[----:B------:R-:W-:Y:S02]  /*16e0*/  FFMA.FTZ R29, R5, R217, R29 ;  /* 0x000000d9051d7223 */ /* 0x000fe4000001001d */
[----:B------:R-:W-:Y:S01]  /*16f0*/  FMUL.FTZ R210, R2, R177 ;  /* 0x000000b102d27220 */ /* 0x000fe20000410000 */
[----:B------:R-:W4:Y:S01]  /*1700*/  LDL R217, [R1+0x138] ;  /* 0x0001380001d97983 */ /* 0x000f220000100800 */
[----:B------:R-:W-:Y:S02]  /*1710*/  FADD.FTZ R179, RZ, R213 ;  /* 0x000000d5ffb37221 */ /* 0x000fe40000010000 */
[----:B------:R-:W-:Y:S01]  /*1720*/  FFMA.FTZ R177, R23, R213, RZ ;  /* 0x000000d517b17223 */ /* 0x000fe200000100ff */
[----:B------:R0:W-:Y:S01]  /*1730*/  STL [R1+0x10], R251 ;  /* 0x000010fb01007387 */ /* 0x0001e20000100800 */
[----:B------:R-:W-:Y:S01]  /*1740*/  MOV R192, 0x8 ;  /* 0x0000000800c07802 */ /* 0x000fe20000000f00 */
[----:B------:R-:W-:-:S02]  /*1750*/  FADD.FTZ R179, R179, R6 ;  /* 0x00000006b3b37221 */ /* 0x000fc40000010000 */
[----:B------:R-:W-:Y:S02]  /*1760*/  FFMA.FTZ R177, R5, R6, R177 ;  /* 0x0000000605b17223 */ /* 0x000fe400000100b1 */
[----:B------:R-:W-:Y:S02]  /*1770*/  FADD.FTZ R71, R71, R181 ;  /* 0x000000b547477221 */ /* 0x000fe40000010000 */
[----:B------:R-:W-:Y:S02]  /*1780*/  FFMA.FTZ R31, R252, R181, R31 ;  /* 0x000000b5fc1f7223 */ /* 0x000fe4000001001f */
[----:B------:R-:W-:-:S06]  /*1790*/  IMAD.WIDE.U32 R192, R9, R192, c[0x0][0x190] ;  /* 0x0000640009c07625 */ /* 0x000fcc00078e00c0 */
[----:B------:R-:W5:Y:S01]  /*17a0*/  LDG.E.64 R192, [R192.64] ;  /* 0x00000004c0c07981 */ /* 0x000f62000c1e1b00 */
[----:B--2---:R-:W-:Y:S02]  /*17b0*/  FMUL.FTZ R219, R219, R181 ;  /* 0x000000b5dbdb7220 */ /* 0x004fe40000410000 */
[----:B---3--:R-:W-:-:S03]  /*17c0*/  FMUL.FTZ R216, R216, R180 ;  /* 0x000000b4d8d87220 */ /* 0x008fc60000410000 */
[----:B------:R2:W-:Y:S04]  /*17d0*/  STL [R1+0x14], R219 ;  /* 0x000014db01007387 */ /* 0x0005e80000100800 */
[----:B------:R3:W-:Y:S04]  /*17e0*/  STL [R1+0xc], R216 ;  /* 0x00000cd801007387 */ /* 0x0007e80000100800 */
[----:B------:R1:W-:Y:S04]  /*17f0*/  STL [R1+0x8], R210 ;  /* 0x000008d201007387 */ /* 0x0003e80000100800 */
[----:B0-----:R0:W5:Y:S04]  /*1800*/  LDL.LU R6, [R1+0x17c] ;  /* 0x00017c0001067983 */ /* 0x0011680000300800 */
[----:B------:R0:W5:Y:S04]  /*1810*/  LDL.LU R5, [R1+0x178] ;  /* 0x0001780001057983 */ /* 0x0001680000300800 */
[----:B------:R-:W3:Y:S01]  /*1820*/  LDL R181, [R1+0x13c] ;  /* 0x00013c0001b57983 */ /* 0x000ee20000100800 */
[----:B------:R-:W-:Y:S01]  /*1830*/  PRMT R182, RZ, 0x7610, R182 ;  /* 0x00007610ffb67816 */ /* 0x000fe200000000b6 */
[----:B------:R-:W-:-:S02]  /*1840*/  FADD.FTZ R72, R72, R180 ;  /* 0x000000b448487221 */ /* 0x000fc40000010000 */
[----:B------:R-:W-:Y:S02]  /*1850*/  FFMA.FTZ R32, R251, R180, R32 ;  /* 0x000000b4fb207223 */ /* 0x000fe40000010020 */
[----:B------:R-:W-:Y:S02]  /*1860*/  FMUL.FTZ R180, R2, R176 ;  /* 0x000000b002b47220 */ /* 0x000fe40000410000 */
[----:B----4-:R-:W-:Y:S02]  /*1870*/  FMUL.FTZ R211, R211, R182 ;  /* 0x000000b6d3d37220 */ /* 0x010fe40000410000 */
[----:B------:R-:W-:Y:S02]  /*1880*/  FADD.FTZ R179, R179, R4 ;  /* 0x00000004b3b37221 */ /* 0x000fe40000010000 */
[----:B------:R-:W-:Y:S02]  /*1890*/  FFMA.FTZ R177, R0, R4, R177 ;  /* 0x0000000400b17223 */ /* 0x000fe400000100b1 */
[----:B-1----:R0:W5:Y:S04]  /*18a0*/  LDL.LU R4, [R1+0x174] ;  /* 0x0001740001047983 */ /* 0x0021680000300800 */
[----:B------:R0:W5:Y:S04]  /*18b0*/  LDL.LU R0, [R1+0x170] ;  /* 0x0001700001007983 */ /* 0x0001680000300800 */
[----:B------:R0:W-:Y:S04]  /*18c0*/  STL [R1+0x4], R211 ;  /* 0x000004d301007387 */ /* 0x0001e80000100800 */
[----:B------:R0:W-:Y:S01]  /*18d0*/  STL [R1], R180 ;  /* 0x000000b401007387 */ /* 0x0001e20000100800 */
[----:B------:R-:W-:-:S02]  /*18e0*/  FADD.FTZ R176, R179, R219 ;  /* 0x000000dbb3b07221 */ /* 0x000fc40000010000 */
[----:B------:R-:W-:Y:S01]  /*18f0*/  FFMA.FTZ R177, R252, R219, R177 ;  /* 0x000000dbfcb17223 */ /* 0x000fe200000100b1 */
[----:B------:R-:W-:Y:S01]  /*1900*/  PRMT R250, RZ, 0x5410, R183 ;  /* 0x00005410fffa7816 */ /* 0x000fe200000000b7 */
[----:B------:R-:W-:Y:S02]  /*1910*/  FADD.FTZ R176, R176, R216 ;  /* 0x000000d8b0b07221 */ /* 0x000fe40000010000 */
[----:B------:R-:W-:Y:S01]  /*1920*/  FFMA.FTZ R177, R251, R216, R177 ;  /* 0x000000d8fbb17223 */ /* 0x000fe200000100b1 */
[----:B------:R-:W-:Y:S01]  /*1930*/  PRMT R183, RZ, 0x7610, R183 ;  /* 0x00007610ffb77816 */ /* 0x000fe200000000b7 */
[----:B------:R-:W-:Y:S02]  /*1940*/  FMUL.FTZ R252, R217, R250 ;  /* 0x000000fad9fc7220 */ /* 0x000fe40000410000 */
[----:B------:R-:W-:Y:S02]  /*1950*/  FADD.FTZ R176, R176, R211 ;  /* 0x000000d3b0b07221 */ /* 0x000fe40000010000 */
[----:B------:R-:W-:-:S02]  /*1960*/  FFMA.FTZ R177, R210, R211, R177 ;  /* 0x000000d3d2b17223 */ /* 0x000fc400000100b1 */
[----:B------:R-:W-:Y:S02]  /*1970*/  FADD.FTZ R74, R74, R250 ;  /* 0x000000fa4a4a7221 */ /* 0x000fe40000010000 */
[----:B------:R-:W-:Y:S02]  /*1980*/  FFMA.FTZ R34, R180, R250, R34 ;  /* 0x000000fab4227223 */ /* 0x000fe40000010022 */
[----:B------:R-:W-:Y:S02]  /*1990*/  FMUL.FTZ R251, R2, R178 ;  /* 0x000000b202fb7220 */ /* 0x000fe40000410000 */
[----:B------:R-:W-:Y:S02]  /*19a0*/  FADD.FTZ R176, R176, R252 ;  /* 0x000000fcb0b07221 */ /* 0x000fe40000010000 */
[----:B------:R-:W-:Y:S01]  /*19b0*/  FFMA.FTZ R177, R180, R252, R177 ;  /* 0x000000fcb4b17223 */ /* 0x000fe200000100b1 */
[----:B------:R-:W-:Y:S01]  /*19c0*/  IADD3 R214, R214, 0x80, RZ ;  /* 0x00000080d6d67810 */ /* 0x000fe20007ffe0ff */
[----:B------:R-:W-:Y:S01]  /*19d0*/  FADD.FTZ R73, R73, R182 ;  /* 0x000000b649497221 */ /* 0x000fe20000010000 */
[----:B------:R-:W-:Y:S01]  /*19e0*/  IADD3 R9, R9, 0x80, RZ ;  /* 0x0000008009097810 */ /* 0x000fe20007ffe0ff */
[----:B------:R-:W-:Y:S01]  /*19f0*/  FFMA.FTZ R33, R210, R182, R33 ;  /* 0x000000b6d2217223 */ /* 0x000fe20000010021 */
[----:B--2---:R-:W-:Y:S01]  /*1a00*/  IADD3 R219, R3, 0x80, RZ ;  /* 0x0000008003db7810 */ /* 0x004fe20007ffe0ff */
[----:B------:R-:W-:-:S02]  /*1a10*/  FADD.FTZ R75, R75, R183 ;  /* 0x000000b74b4b7221 */ /* 0x000fc40000010000 */
[-C--:B------:R-:W-:Y:S02]  /*1a20*/  FFMA.FTZ R35, R251, R183.reuse, R35 ;  /* 0x000000b7fb237223 */ /* 0x080fe40000010023 */
[----:B---3--:R-:W-:-:S04]  /*1a30*/  FMUL.FTZ R250, R181, R183 ;  /* 0x000000b7b5fa7220 */ /* 0x008fc80000410000 */
[----:B------:R-:W-:Y:S02]  /*1a40*/  FADD.FTZ R216, R176, R250 ;  /* 0x000000fab0d87221 */ /* 0x000fe40000010000 */
[----:B------:R-:W-:Y:S02]  /*1a50*/  FFMA.FTZ R217, R251, R250, R177 ;  /* 0x000000fafbd97223 */ /* 0x000fe400000100b1 */
.L_x_4304:
[----:B0-----:R-:W-:Y:S05]  /*1a60*/  BSYNC B1 ;  /* 0x0000000000017941 */ /* 0x001fea0003800000 */
.L_x_4303:
[----:B-----5:R-:W-:Y:S01]  /*1a70*/  ISETP.GE.U32.AND P3, PT, R4, 0x100, PT ;  /* 0x000001000400780c */ /* 0x020fe20003f66070 */
[----:B------:R-:W-:-:S12]  /*1a80*/  BSSY B1, `(.L_x_4305) ;  /* 0x0000066000017945 */ /* 0x000fd80003800000 */
[----:B------:R-:W-:Y:S05]  /*1a90*/  @!P3 BRA `(.L_x_4306) ;  /* 0x000006400000b947 */ /* 0x000fea0003800000 */
[----:B------:R-:W-:Y:S01]  /*1aa0*/  MOV R210, 0x10 ;  /* 0x0000001000d27802 */ /* 0x000fe20000000f00 */
[----:B------:R-:W2:Y:S04]  /*1ab0*/  LDL R243, [R1+0x100] ;  /* 0x0001000001f37983 */ /* 0x000ea80000100800 */
[-C--:B------:R-:W-:Y:S01]  /*1ac0*/  IMAD.WIDE.U32 R176, R219, R210.reuse, c[0x0][0x188] ;  /* 0x00006200dbb07625 */ /* 0x080fe200078e00d2 */
[----:B------:R-:W-:Y:S01]  /*1ad0*/  ISETP.NE.U32.AND P3, PT, RZ, c[0x0][0x218], PT ;  /* 0x00008600ff007a0c */ /* 0x000fe20003f65070 */
[----:B------:R-:W3:Y:S04]  /*1ae0*/  LDL R242, [R1+0x104] ;  /* 0x0001040001f27983 */ /* 0x000ee80000100800 */
[----:B------:R-:W4:Y:S01]  /*1af0*/  LDG.E.128 R176, [R176.64] ;  /* 0x00000004b0b07981 */ /* 0x000f22000c1e1d00 */
[----:B------:R-:W-:-:S03]  /*1b00*/  IMAD.WIDE.U32 R180, R214, R210, c[0x0][0x208] ;  /* 0x00008200d6b47625 */ /* 0x000fc600078e00d2 */
[----:B------:R-:W2:Y:S04]  /*1b10*/  LDL R241, [R1+0x10c] ;  /* 0x00010c0001f17983 */ /* 0x000ea80000100800 */
[----:B------:R-:W2:Y:S01]  /*1b20*/  LDG.E.128 R180, [R180.64] ;  /* 0x00000004b4b47981 */ /* 0x000ea2000c1e1d00 */
[----:B------:R-:W-:-:S13]  /*1b30*/  ISETP.NE.AND.EX P3, PT, RZ, c[0x0][0x21c], PT, P3 ;  /* 0x00008700ff007a0c */ /* 0x000fda0003f65330 */
[----:B------:R-:W-:Y:S02]  /*1b40*/  @P3 IMAD.WIDE.U32 R190, R219, R210, c[0x0][0x218] ;  /* 0x00008600dbbe3625 */ /* 0x000fe400078e00d2 */
[----:B------:R-:W0:Y:S03]  /*1b50*/  LDC.U8 R210, c[0x0][0x1f0] ;  /* 0x00007c00ffd27b82 */ /* 0x000e260000000000 */
[----:B------:R1:W5:Y:S02]  /*1b60*/  @P3 LDG.E.128 R24, [R190.64] ;  /* 0x00000004be183981 */ /* 0x000364000c1e1d00 */
[----:B-1----:R-:W-:-:S04]  /*1b70*/  IMAD.MOV.U32 R190, RZ, RZ, 0x8 ;  /* 0x00000008ffbe7424 */ /* 0x002fc800078e00ff */
[----:B------:R-:W-:-:S06]  /*1b80*/  IMAD.WIDE.U32 R190, R9, R190, c[0x0][0x190] ;  /* 0x0000640009be7625 */ /* 0x000fcc00078e00be */
[----:B------:R-:W5:Y:S01]  /*1b90*/  LDG.E.64 R190, [R190.64] ;  /* 0x00000004bebe7981 */ /* 0x000f62000c1e1b00 */
[----:B0-----:R-:W-:Y:S02]  /*1ba0*/  ISETP.NE.AND P3, PT, R210, RZ, PT ;  /* 0x000000ffd200720c */ /* 0x001fe40003f65270 */
[--C-:B----4-:R-:W-:Y:S02]  /*1bb0*/  PRMT R234, RZ, 0x5410, R176.reuse ;  /* 0x00005410ffea7816 */ /* 0x110fe400000000b0 */
[----:B------:R-:W-:Y:S02]  /*1bc0*/  PRMT R211, RZ, 0x7610, R176 ;  /* 0x00007610ffd37816 */ /* 0x000fe400000000b0 */
[--C-:B------:R-:W-:Y:S02]  /*1bd0*/  PRMT R239, RZ, 0x5410, R179.reuse ;  /* 0x00005410ffef7816 */ /* 0x100fe400000000b3 */
[----:B------:R-:W-:Y:S02]  /*1be0*/  FSEL R176, R7, RZ, !P3 ;  /* 0x000000ff07b07208 */ /* 0x000fe40005800000 */
[----:B------:R-:W-:-:S02]  /*1bf0*/  PRMT R179, RZ, 0x7610, R179 ;  /* 0x00007610ffb37816 */ /* 0x000fc400000000b3 */
[--C-:B------:R-:W-:Y:S02]  /*1c00*/  PRMT R210, RZ, 0x5410, R177.reuse ;  /* 0x00005410ffd27816 */ /* 0x100fe400000000b1 */
[--C-:B------:R-:W-:Y:S02]  /*1c10*/  PRMT R237, RZ, 0x5410, R178.reuse ;  /* 0x00005410ffed7816 */ /* 0x100fe400000000b2 */
[----:B------:R-:W-:Y:S02]  /*1c20*/  PRMT R177, RZ, 0x7610, R177 ;  /* 0x00007610ffb17816 */ /* 0x000fe400000000b1 */
[----:B------:R-:W-:Y:S01]  /*1c30*/  PRMT R178, RZ, 0x7610, R178 ;  /* 0x00007610ffb27816 */ /* 0x000fe200000000b2 */
[C---:B------:R-:W-:Y:S02]  /*1c40*/  FADD.FTZ R240, -R176.reuse, R179 ;  /* 0x000000b3b0f07221 */ /* 0x040fe40000010100 */
[C---:B------:R-:W-:Y:S02]  /*1c50*/  FADD.FTZ R234, -R176.reuse, R234 ;  /* 0x000000eab0ea7221 */ /* 0x040fe40000010100 */
[----:B------:R-:W-:-:S02]  /*1c60*/  FADD.FTZ R233, -R176, R211 ;  /* 0x000000d3b0e97221 */ /* 0x000fc40000010100 */
[C---:B------:R-:W-:Y:S02]  /*1c70*/  FADD.FTZ R235, -R176.reuse, R210 ;  /* 0x000000d2b0eb7221 */ /* 0x040fe40000010100 */
[C---:B------:R-:W-:Y:S01]  /*1c80*/  FADD.FTZ R236, -R176.reuse, R177 ;  /* 0x000000b1b0ec7221 */ /* 0x040fe20000010100 */
[----:B--2---:R-:W-:Y:S01]  /*1c90*/  PRMT R177, RZ, 0x5410, R183 ;  /* 0x00005410ffb17816 */ /* 0x004fe200000000b7 */
[C---:B------:R-:W-:Y:S02]  /*1ca0*/  FADD.FTZ R237, -R176.reuse, R237 ;  /* 0x000000edb0ed7221 */ /* 0x040fe40000010100 */
[C---:B------:R-:W-:Y:S02]  /*1cb0*/  FADD.FTZ R238, -R176.reuse, R178 ;  /* 0x000000b2b0ee7221 */ /* 0x040fe40000010100 */
[----:B------:R-:W-:Y:S01]  /*1cc0*/  FADD.FTZ R244, -R176, R239 ;  /* 0x000000efb0f47221 */ /* 0x000fe20000010100 */
[----:B------:R-:W-:Y:S01]  /*1cd0*/  PRMT R176, RZ, 0x7610, R183 ;  /* 0x00007610ffb07816 */ /* 0x000fe200000000b7 */
[----:B------:R-:W2:Y:S01]  /*1ce0*/  LDL R239, [R1+0xf0] ;  /* 0x0000f00001ef7983 */ /* 0x000ea20000100800 */
[----:B------:R-:W-:-:S03]  /*1cf0*/  MOV R183, R240 ;  /* 0x000000f000b77202 */ /* 0x000fc60000000f00 */
[----:B------:R-:W4:Y:S01]  /*1d00*/  LDL R240, [R1+0x108] ;  /* 0x0001080001f07983 */ /* 0x000f220000100800 */
[----:B------:R-:W-:Y:S01]  /*1d10*/  PRMT R211, RZ, 0x5410, R180 ;  /* 0x00005410ffd37816 */ /* 0x000fe200000000b4 */
[----:B------:R-:W-:Y:S02]  /*1d20*/  FMUL.FTZ R248, R2, R234 ;  /* 0x000000ea02f87220 */ /* 0x000fe40000410000 */
[----:B------:R-:W2:Y:S02]  /*1d30*/  LDL R234, [R1+0xf8] ;  /* 0x0000f80001ea7983 */ /* 0x000ea40000100800 */
[----:B------:R-:W-:Y:S02]  /*1d40*/  FADD.FTZ R164, R164, R211 ;  /* 0x000000d3a4a47221 */ /* 0x000fe40000010000 */
[-C--:B------:R-:W-:Y:S02]  /*1d50*/  FFMA.FTZ R168, R248, R211.reuse, R168 ;  /* 0x000000d3f8a87223 */ /* 0x080fe400000100a8 */
[----:B------:R-:W-:-:S02]  /*1d60*/  FMUL.FTZ R247, R243, R211 ;  /* 0x000000d3f3f77220 */ /* 0x000fc40000410000 */
[----:B------:R-:W2:Y:S01]  /*1d70*/  LDL R211, [R1+0xf4] ;  /* 0x0000f40001d37983 */ /* 0x000ea20000100800 */
[--C-:B------:R-:W-:Y:S02]  /*1d80*/  PRMT R179, RZ, 0x5410, R182.reuse ;  /* 0x00005410ffb37816 */ /* 0x100fe400000000b6 */
[----:B------:R-:W-:Y:S02]  /*1d90*/  PRMT R178, RZ, 0x7610, R182 ;  /* 0x00007610ffb27816 */ /* 0x000fe400000000b6 */
[----:B------:R-:W2:Y:S01]  /*1da0*/  LDL R182, [R1+0xfc] ;  /* 0x0000fc0001b67983 */ /* 0x000ea20000100800 */
[----:B------:R-:W-:Y:S02]  /*1db0*/  PRMT R210, RZ, 0x7610, R180 ;  /* 0x00007610ffd27816 */ /* 0x000fe400000000b4 */
[--C-:B------:R-:W-:Y:S01]  /*1dc0*/  PRMT R180, RZ, 0x5410, R181.reuse ;  /* 0x00005410ffb47816 */ /* 0x100fe200000000b5 */
[C---:B------:R-:W-:Y:S01]  /*1dd0*/  FMUL.FTZ R246, R2.reuse, R233 ;  /* 0x000000e902f67220 */ /* 0x040fe20000410000 */
[----:B------:R-:W-:Y:S01]  /*1de0*/  MOV R233, R244 ;  /* 0x000000f400e97202 */ /* 0x000fe20000000f00 */
[----:B------:R-:W-:Y:S01]  /*1df0*/  FMUL.FTZ R244, R2, R235 ;  /* 0x000000eb02f47220 */ /* 0x000fe20000410000 */
[----:B------:R-:W-:Y:S01]  /*1e00*/  PRMT R181, RZ, 0x7610, R181 ;  /* 0x00007610ffb57816 */ /* 0x000fe200000000b5 */
[----:B---3--:R-:W-:-:S02]  /*1e10*/  FMUL.FTZ R245, R242, R210 ;  /* 0x000000d2f2f57220 */ /* 0x008fc40000410000 */
[----:B------:R-:W-:Y:S02]  /*1e20*/  FMUL.FTZ R242, R2, R236 ;  /* 0x000000ec02f27220 */ /* 0x000fe40000410000 */
[----:B------:R-:W-:Y:S02]  /*1e30*/  FADD.FTZ R172, R172, R179 ;  /* 0x000000b3acac7221 */ /* 0x000fe40000010000 */
        /* <DEDUP_REMOVED lines=9> */
[----:B------:R-:W-:-:S02]  /*1ed0*/  FADD.FTZ R174, R174, R177 ;  /* 0x000000b1aeae7221 */ /* 0x000fc40000010000 */
[----:B------:R-:W-:Y:S02]  /*1ee0*/  FFMA.FTZ R82, R236, R177, R82 ;  /* 0x000000b1ec527223 */ /* 0x000fe40000010052 */
[----:B------:R-:W-:Y:S01]  /*1ef0*/  FADD.FTZ R175, R175, R176 ;  /* 0x000000b0afaf7221 */ /* 0x000fe20000010000 */
[----:B------:R-:W-:Y:S01]  /*1f00*/  IADD3 R214, R214, 0x80, RZ ;  /* 0x00000080d6d67810 */ /* 0x000fe20007ffe0ff */
[----:B------:R-:W-:Y:S01]  /*1f10*/  FADD.FTZ R165, R165, R210 ;  /* 0x000000d2a5a57221 */ /* 0x000fe20000010000 */
[----:B------:R-:W-:Y:S01]  /*1f20*/  IADD3 R9, R9, 0x80, RZ ;  /* 0x0000008009097810 */ /* 0x000fe20007ffe0ff */
[----:B------:R-:W-:Y:S01]  /*1f30*/  FFMA.FTZ R169, R246, R210, R169 ;  /* 0x000000d2f6a97223 */ /* 0x000fe200000100a9 */
[----:B------:R-:W-:Y:S01]  /*1f40*/  IADD3 R219, R219, 0x80, RZ ;  /* 0x00000080dbdb7810 */ /* 0x000fe20007ffe0ff */
[----:B----4-:R-:W-:Y:S02]  /*1f50*/  FMUL.FTZ R243, R240, R180 ;  /* 0x000000b4f0f37220 */ /* 0x010fe40000410000 */
[----:B------:R-:W-:-:S02]  /*1f60*/  FMUL.FTZ R240, R2, R237 ;  /* 0x000000ed02f07220 */ /* 0x000fc40000410000 */
[-C--:B--2---:R-:W-:Y:S02]  /*1f70*/  FMUL.FTZ R239, R239, R179.reuse ;  /* 0x000000b3efef7220 */ /* 0x084fe40000410000 */
        /* <DEDUP_REMOVED lines=16> */
[----:B------:R-:W-:-:S02]  /*2080*/  FFMA.FTZ R83, R234, R176, R83 ;  /* 0x000000b0ea537223 */ /* 0x000fc40000010053 */
[----:B------:R-:W-:Y:S02]  /*2090*/  FMUL.FTZ R233, R182, R176 ;  /* 0x000000b0b6e97220 */ /* 0x000fe40000410000 */
[----:B------:R-:W-:Y:S02]  /*20a0*/  FADD.FTZ R176, R179, R235 ;  /* 0x000000ebb3b07221 */ /* 0x000fe40000010000 */
[----:B------:R-:W-:Y:S02]  /*20b0*/  FFMA.FTZ R177, R236, R235, R177 ;  /* 0x000000ebecb17223 */ /* 0x000fe400000100b1 */
[----:B------:R-:W-:Y:S02]  /*20c0*/  FADD.FTZ R216, R176, R233 ;  /* 0x000000e9b0d87221 */ /* 0x000fe40000010000 */
[----:B------:R-:W-:Y:S02]  /*20d0*/  FFMA.FTZ R217, R234, R233, R177 ;  /* 0x000000e9ead97223 */ /* 0x000fe400000100b1 */
.L_x_4306:
[----:B------:R-:W-:Y:S05]  /*20e0*/  BSYNC B1 ;  /* 0x0000000000017941 */ /* 0x000fea0003800000 */
.L_x_4305:
[----:B------:R-:W-:Y:S01]  /*20f0*/  BSSY B1, `(.L_x_4307) ;  /* 0x0000064000017945 */ /* 0x000fe20003800000 */
[----:B------:R-:W-:Y:S05]  /*2100*/  @!P0 BRA `(.L_x_4308) ;  /* 0x0000062000008947 */ /* 0x000fea0003800000 */
[----:B------:R-:W-:Y:S01]  /*2110*/  IMAD.MOV.U32 R180, RZ, RZ, 0x10 ;  /* 0x00000010ffb47424 */ /* 0x000fe200078e00ff */
[----:B------:R-:W2:Y:S03]  /*2120*/  LDL R228, [R1+0xc4] ;  /* 0x0000c40001e47983 */ /* 0x000ea60000100800 */
[-C--:B------:R-:W-:Y:S01]  /*2130*/  IMAD.WIDE.U32 R10, R219, R180.reuse, c[0x0][0x188] ;  /* 0x00006200db0a7625 */ /* 0x080fe200078e00b4 */
[----:B------:R-:W3:Y:S04]  /*2140*/  LDL R232, [R1+0xc0] ;  /* 0x0000c00001e87983 */ /* 0x000ee80000100800 */
[----:B------:R0:W4:Y:S04]  /*2150*/  LDG.E.128 R12, [R10.64] ;  /* 0x000000040a0c7981 */ /* 0x000128000c1e1d00 */
[----:B------:R-:W2:Y:S04]  /*2160*/  LDL R224, [R1+0xcc] ;  /* 0x0000cc0001e07983 */ /* 0x000ea80000100800 */
[----:B------:R-:W2:Y:S01]  /*2170*/  LDL R225, [R1+0xc8] ;  /* 0x0000c80001e17983 */ /* 0x000ea20000100800 */
[----:B0-----:R-:W-:-:S03]  /*2180*/  IMAD.WIDE.U32 R10, R214, R180, c[0x0][0x208] ;  /* 0x00008200d60a7625 */ /* 0x001fc600078e00b4 */
[----:B------:R-:W2:Y:S04]  /*2190*/  LDL R223, [R1+0xb0] ;  /* 0x0000b00001df7983 */ /* 0x000ea80000100800 */
[----:B------:R0:W2:Y:S01]  /*21a0*/  LDG.E.128 R176, [R10.64] ;  /* 0x000000040ab07981 */ /* 0x0000a2000c1e1d00 */
[----:B------:R-:W-:-:S03]  /*21b0*/  ISETP.NE.U32.AND P3, PT, RZ, c[0x0][0x218], PT ;  /* 0x00008600ff007a0c */ /* 0x000fc60003f65070 */
[----:B------:R-:W2:Y:S01]  /*21c0*/  LDL R222, [R1+0xb4] ;  /* 0x0000b40001de7983 */ /* 0x000ea20000100800 */
[----:B------:R-:W-:-:S03]  /*21d0*/  ISETP.NE.AND.EX P3, PT, RZ, c[0x0][0x21c], PT, P3 ;  /* 0x00008700ff007a0c */ /* 0x000fc60003f65330 */
[----:B------:R-:W3:Y:S04]  /*21e0*/  LDL R221, [R1+0xb8] ;  /* 0x0000b80001dd7983 */ /* 0x000ee80000100800 */
[----:B------:R-:W3:Y:S06]  /*21f0*/  LDL R220, [R1+0xbc] ;  /* 0x0000bc0001dc7983 */ /* 0x000eec0000100800 */
[----:B0-----:R-:W-:-:S02]  /*2200*/  @P3 IMAD.WIDE.U32 R10, R219, R180, c[0x0][0x218] ;  /* 0x00008600db0a3625 */ /* 0x001fc400078e00b4 */
[----:B------:R-:W0:Y:S03]  /*2210*/  LDC.U8 R180, c[0x0][0x1f0] ;  /* 0x00007c00ffb47b82 */ /* 0x000e260000000000 */
[----:B------:R1:W5:Y:S02]  /*2220*/  @P3 LDG.E.128 R152, [R10.64] ;  /* 0x000000040a983981 */ /* 0x000364000c1e1d00 */
[----:B-1----:R-:W-:-:S10]  /*2230*/  HFMA2.MMA R10, -RZ, RZ, 0, 4.76837158203125e-07 ;  /* 0x00000008ff0a7435 */ /* 0x002fd400000001ff */
[----:B------:R-:W-:Y:S01]  /*2240*/  IMAD.WIDE.U32 R10, R9, R10, c[0x0][0x190] ;  /* 0x00006400090a7625 */ /* 0x000fe200078e000a */
[----:B0-----:R-:W-:-:S04]  /*2250*/  ISETP.NE.AND P3, PT, R180, RZ, PT ;  /* 0x000000ffb400720c */ /* 0x001fc80003f65270 */
[----:B------:R4:W5:Y:S01]  /*2260*/  LDG.E.64 R188, [R10.64] ;  /* 0x000000040abc7981 */ /* 0x000962000c1e1b00 */
[----:B------:R-:W-:Y:S02]  /*2270*/  IADD3 R214, R214, 0x80, RZ ;  /* 0x00000080d6d67810 */ /* 0x000fe40007ffe0ff */
[----:B------:R-:W-:Y:S02]  /*2280*/  IADD3 R9, R9, 0x80, RZ ;  /* 0x0000008009097810 */ /* 0x000fe40007ffe0ff */
[----:B------:R-:W-:Y:S02]  /*2290*/  IADD3 R219, R219, 0x80, RZ ;  /* 0x00000080dbdb7810 */ /* 0x000fe40007ffe0ff */
[--C-:B----4-:R-:W-:Y:S02]  /*22a0*/  PRMT R10, RZ, 0x5410, R12.reuse ;  /* 0x00005410ff0a7816 */ /* 0x110fe4000000000c */
[----:B------:R-:W-:Y:S02]  /*22b0*/  PRMT R11, RZ, 0x7610, R12 ;  /* 0x00007610ff0b7816 */ /* 0x000fe4000000000c */
[----:B------:R-:W-:-:S02]  /*22c0*/  FSEL R12, R7, RZ, !P3 ;  /* 0x000000ff070c7208 */ /* 0x000fc40005800000 */
[--C-:B------:R-:W-:Y:S02]  /*22d0*/  PRMT R16, RZ, 0x5410, R13.reuse ;  /* 0x00005410ff107816 */ /* 0x100fe4000000000d */
[----:B------:R-:W-:Y:S02]  /*22e0*/  PRMT R13, RZ, 0x7610, R13 ;  /* 0x00007610ff0d7816 */ /* 0x000fe4000000000d */
[--C-:B------:R-:W-:Y:S02]  /*22f0*/  PRMT R17, RZ, 0x5410, R14.reuse ;  /* 0x00005410ff117816 */ /* 0x100fe4000000000e */
[--C-:B------:R-:W-:Y:S02]  /*2300*/  PRMT R210, RZ, 0x5410, R15.reuse ;  /* 0x00005410ffd27816 */ /* 0x100fe4000000000f */
[----:B------:R-:W-:Y:S02]  /*2310*/  PRMT R14, RZ, 0x7610, R14 ;  /* 0x00007610ff0e7816 */ /* 0x000fe4000000000e */
[----:B------:R-:W-:Y:S01]  /*2320*/  PRMT R15, RZ, 0x7610, R15 ;  /* 0x00007610ff0f7816 */ /* 0x000fe2000000000f */
[----:B------:R-:W-:-:S02]  /*2330*/  FADD.FTZ R11, -R12, R11 ;  /* 0x0000000b0c0b7221 */ /* 0x000fc40000010100 */
[C---:B------:R-:W-:Y:S01]  /*2340*/  FADD.FTZ R181, -R12.reuse, R13 ;  /* 0x0000000d0cb57221 */ /* 0x040fe20000010100 */
[----:B--2---:R-:W-:Y:S01]  /*2350*/  PRMT R13, RZ, 0x7610, R176 ;  /* 0x00007610ff0d7816 */ /* 0x004fe200000000b0 */
[C---:B------:R-:W-:Y:S02]  /*2360*/  FADD.FTZ R10, -R12.reuse, R10 ;  /* 0x0000000a0c0a7221 */ /* 0x040fe40000010100 */
[C---:B------:R-:W-:Y:S02]  /*2370*/  FADD.FTZ R180, -R12.reuse, R16 ;  /* 0x000000100cb47221 */ /* 0x040fe40000010100 */
[C---:B------:R-:W-:Y:S02]  /*2380*/  FADD.FTZ R182, -R12.reuse, R17 ;  /* 0x000000110cb67221 */ /* 0x040fe40000010100 */
[C---:B------:R-:W-:Y:S02]  /*2390*/  FADD.FTZ R183, -R12.reuse, R14 ;  /* 0x0000000e0cb77221 */ /* 0x040fe40000010100 */
[----:B------:R-:W-:-:S02]  /*23a0*/  FADD.FTZ R210, -R12, R210 ;  /* 0x000000d20cd27221 */ /* 0x000fc40000010100 */
[----:B------:R-:W-:Y:S01]  /*23b0*/  FADD.FTZ R211, -R12, R15 ;  /* 0x0000000f0cd37221 */ /* 0x000fe20000010100 */
[----:B------:R-:W-:Y:S01]  /*23c0*/  PRMT R12, RZ, 0x5410, R176 ;  /* 0x00005410ff0c7816 */ /* 0x000fe200000000b0 */
[----:B------:R-:W-:Y:S01]  /*23d0*/  FMUL.FTZ R11, R2, R11 ;  /* 0x0000000b020b7220 */ /* 0x000fe20000410000 */
[----:B------:R-:W-:Y:S01]  /*23e0*/  PRMT R14, RZ, 0x5410, R177 ;  /* 0x00005410ff0e7816 */ /* 0x000fe200000000b1 */
[----:B------:R-:W-:Y:S01]  /*23f0*/  FADD.FTZ R85, R85, R13 ;  /* 0x0000000d55557221 */ /* 0x000fe20000010000 */
[----:B------:R-:W-:Y:S01]  /*2400*/  PRMT R177, RZ, 0x7610, R177 ;  /* 0x00007610ffb17816 */ /* 0x000fe200000000b1 */
[-C--:B------:R-:W-:Y:S02]  /*2410*/  FFMA.FTZ R45, R11, R13.reuse, R45 ;  /* 0x0000000d0b2d7223 */ /* 0x080fe4000001002d */
[----:B------:R-:W-:Y:S02]  /*2420*/  FMUL.FTZ R228, R228, R13 ;  /* 0x0000000de4e47220 */ /* 0x000fe40000410000 */
[----:B---3--:R-:W-:-:S02]  /*2430*/  FMUL.FTZ R232, R232, R12 ;  /* 0x0000000ce8e87220 */ /* 0x008fc40000410000 */
[C---:B------:R-:W-:Y:S02]  /*2440*/  FMUL.FTZ R13, R2.reuse, R181 ;  /* 0x000000b5020d7220 */ /* 0x040fe40000410000 */
[----:B------:R-:W-:Y:S02]  /*2450*/  FMUL.FTZ R10, R2, R10 ;  /* 0x0000000a020a7220 */ /* 0x000fe40000410000 */
[----:B------:R-:W-:Y:S02]  /*2460*/  FADD.FTZ R87, R87, R177 ;  /* 0x000000b157577221 */ /* 0x000fe40000010000 */
[-C--:B------:R-:W-:Y:S02]  /*2470*/  FFMA.FTZ R47, R13, R177.reuse, R47 ;  /* 0x000000b10d2f7223 */ /* 0x080fe4000001002f */
[----:B------:R-:W-:Y:S02]  /*2480*/  FMUL.FTZ R224, R224, R177 ;  /* 0x000000b1e0e07220 */ /* 0x000fe40000410000 */
[----:B------:R-:W-:-:S02]  /*2490*/  FADD.FTZ R176, R216, R232 ;  /* 0x000000e8d8b07221 */ /* 0x000fc40000010000 */
[----:B------:R-:W-:Y:S01]  /*24a0*/  FFMA.FTZ R177, R10, R232, R217 ;  /* 0x000000e80ab17223 */ /* 0x000fe200000100d9 */
[----:B------:R-:W-:Y:S01]  /*24b0*/  PRMT R15, RZ, 0x5410, R178 ;  /* 0x00005410ff0f7816 */ /* 0x000fe200000000b2 */
[----:B------:R-:W-:Y:S01]  /*24c0*/  FADD.FTZ R84, R84, R12 ;  /* 0x0000000c54547221 */ /* 0x000fe20000010000 */
[----:B------:R-:W-:Y:S01]  /*24d0*/  PRMT R16, RZ, 0x7610, R178 ;  /* 0x00007610ff107816 */ /* 0x000fe200000000b2 */
[----:B------:R-:W-:Y:S02]  /*24e0*/  FFMA.FTZ R44, R10, R12, R44 ;  /* 0x0000000c0a2c7223 */ /* 0x000fe4000001002c */
[----:B------:R-:W-:Y:S02]  /*24f0*/  FMUL.FTZ R225, R225, R14 ;  /* 0x0000000ee1e17220 */ /* 0x000fe40000410000 */
[----:B------:R-:W-:Y:S02]  /*2500*/  FADD.FTZ R178, R176, R228 ;  /* 0x000000e4b0b27221 */ /* 0x000fe40000010000 */
[----:B------:R-:W-:-:S02]  /*2510*/  FMUL.FTZ R12, R2, R180 ;  /* 0x000000b4020c7220 */ /* 0x000fc40000410000 */
[----:B------:R-:W-:Y:S02]  /*2520*/  FFMA.FTZ R176, R11, R228, R177 ;  /* 0x000000e40bb07223 */ /* 0x000fe400000100b1 */
[----:B------:R-:W-:Y:S02]  /*2530*/  FADD.FTZ R177, R178, R225 ;  /* 0x000000e1b2b17221 */ /* 0x000fe40000010000 */
[----:B------:R-:W-:Y:S02]  /*2540*/  FADD.FTZ R86, R86, R14 ;  /* 0x0000000e56567221 */ /* 0x000fe40000010000 */
[C---:B------:R-:W-:Y:S02]  /*2550*/  FFMA.FTZ R46, R12.reuse, R14, R46 ;  /* 0x0000000e0c2e7223 */ /* 0x040fe4000001002e */
[----:B------:R-:W-:Y:S02]  /*2560*/  FFMA.FTZ R176, R12, R225, R176 ;  /* 0x000000e10cb07223 */ /* 0x000fe400000100b0 */
[----:B------:R-:W-:-:S02]  /*2570*/  FMUL.FTZ R14, R2, R182 ;  /* 0x000000b6020e7220 */ /* 0x000fc40000410000 */
[-C--:B------:R-:W-:Y:S02]  /*2580*/  FMUL.FTZ R223, R223, R15.reuse ;  /* 0x0000000fdfdf7220 */ /* 0x080fe40000410000 */
[----:B------:R-:W-:Y:S02]  /*2590*/  FADD.FTZ R177, R177, R224 ;  /* 0x000000e0b1b17221 */ /* 0x000fe40000010000 */
[----:B------:R-:W-:Y:S02]  /*25a0*/  FFMA.FTZ R176, R13, R224, R176 ;  /* 0x000000e00db07223 */ /* 0x000fe400000100b0 */
[----:B------:R-:W-:Y:S02]  /*25b0*/  FADD.FTZ R88, R88, R15 ;  /* 0x0000000f58587221 */ /* 0x000fe40000010000 */
[----:B------:R-:W-:Y:S01]  /*25c0*/  FFMA.FTZ R48, R14, R15, R48 ;  /* 0x0000000f0e307223 */ /* 0x000fe20000010030 */
[----:B------:R-:W-:Y:S01]  /*25d0*/  PRMT R17, RZ, 0x5410, R179 ;  /* 0x00005410ff117816 */ /* 0x000fe200000000b3 */
[----:B------:R-:W-:-:S02]  /*25e0*/  FMUL.FTZ R15, R2, R183 ;  /* 0x000000b7020f7220 */ /* 0x000fc40000410000 */
[-C--:B------:R-:W-:Y:S02]  /*25f0*/  FMUL.FTZ R222, R222, R16.reuse ;  /* 0x00000010dede7220 */ /* 0x080fe40000410000 */
[----:B------:R-:W-:Y:S02]  /*2600*/  FADD.FTZ R177, R177, R223 ;  /* 0x000000dfb1b17221 */ /* 0x000fe40000010000 */
[----:B------:R-:W-:Y:S01]  /*2610*/  FFMA.FTZ R176, R14, R223, R176 ;  /* 0x000000df0eb07223 */ /* 0x000fe200000100b0 */
[----:B------:R-:W-:Y:S01]  /*2620*/  PRMT R179, RZ, 0x7610, R179 ;  /* 0x00007610ffb37816 */ /* 0x000fe200000000b3 */
[----:B------:R-:W-:Y:S02]  /*2630*/  FADD.FTZ R89, R89, R16 ;  /* 0x0000001059597221 */ /* 0x000fe40000010000 */
[----:B------:R-:W-:Y:S02]  /*2640*/  FFMA.FTZ R49, R15, R16, R49 ;  /* 0x000000100f317223 */ /* 0x000fe40000010031 */
[----:B------:R-:W-:-:S02]  /*2650*/  FMUL.FTZ R16, R2, R210 ;  /* 0x000000d202107220 */ /* 0x000fc40000410000 */
[----:B------:R-:W-:Y:S02]  /*2660*/  FADD.FTZ R178, R177, R222 ;  /* 0x000000deb1b27221 */ /* 0x000fe40000010000 */
[-C--:B------:R-:W-:Y:S02]  /*2670*/  FMUL.FTZ R221, R221, R17.reuse ;  /* 0x00000011dddd7220 */ /* 0x080fe40000410000 */
        /* <DEDUP_REMOVED lines=11> */
.L_x_4308:
[----:B------:R-:W-:Y:S05]  /*2730*/  BSYNC B1 ;  /* 0x0000000000017941 */ /* 0x000fea0003800000 */
.L_x_4307:
[----:B------:R-:W-:Y:S01]  /*2740*/  BSSY B1, `(.L_x_4309) ;  /* 0x0000064000017945 */ /* 0x000fe20003800000 */
[----:B------:R-:W-:Y:S05]  /*2750*/  @!P1 BRA `(.L_x_4310) ;  /* 0x0000062000009947 */ /* 0x000fea0003800000 */
[----:B------:R-:W-:Y:S01]  /*2760*/  MOV R210, 0x10 ;  /* 0x0000001000d27802 */ /* 0x000fe20000000f00 */
[----:B------:R-:W2:Y:S04]  /*2770*/  LDL R231, [R1+0x80] ;  /* 0x0000800001e77983 */ /* 0x000ea80000100800 */
[-C--:B------:R-:W-:Y:S01]  /*2780*/  IMAD.WIDE.U32 R18, R219, R210.reuse, c[0x0][0x188] ;  /* 0x00006200db127625 */ /* 0x080fe200078e00d2 */
[----:B------:R-:W-:Y:S01]  /*2790*/  ISETP.NE.U32.AND P3, PT, RZ, c[0x0][0x218], PT ;  /* 0x00008600ff007a0c */ /* 0x000fe20003f65070 */
[----:B------:R-:W3:Y:S04]  /*27a0*/  LDL R218, [R1+0x88] ;  /* 0x0000880001da7983 */ /* 0x000ee80000100800 */
[----:B------:R0:W4:Y:S04]  /*27b0*/  LDG.E.128 R176, [R18.64] ;  /* 0x0000000412b07981 */ /* 0x000128000c1e1d00 */
        /* <DEDUP_REMOVED lines=8> */
[----:B------:R-:W0:Y:S03]  /*2840*/  LDC.U8 R210, c[0x0][0x1f0] ;  /* 0x00007c00ffd27b82 */ /* 0x000e260000000000 */
[----:B------:R1:W5:Y:S02]  /*2850*/  @P3 LDG.E.128 R156, [R18.64] ;  /* 0x00000004129c3981 */ /* 0x000364000c1e1d00 */
[----:B-1----:R-:W-:-:S04]  /*2860*/  IMAD.MOV.U32 R18, RZ, RZ, 0x8 ;  /* 0x00000008ff127424 */ /* 0x002fc800078e00ff */
[----:B------:R-:W-:-:S05]  /*2870*/  IMAD.WIDE.U32 R18, R9, R18, c[0x0][0x190] ;  /* 0x0000640009127625 */ /* 0x000fca00078e0012 */
[----:B------:R4:W5:Y:S01]  /*2880*/  LDG.E.64 R186, [R18.64] ;  /* 0x0000000412ba7981 */ /* 0x000962000c1e1b00 */
[----:B0-----:R-:W-:-:S03]  /*2890*/  ISETP.NE.AND P3, PT, R210, RZ, PT ;  /* 0x000000ffd200720c */ /* 0x001fc60003f65270 */
[----:B------:R-:W3:Y:S01]  /*28a0*/  LDL R210, [R1+0x78] ;  /* 0x0000780001d27983 */ /* 0x000ee20000100800 */
[----:B------:R-:W-:Y:S02]  /*28b0*/  FSEL R20, R7, RZ, !P3 ;  /* 0x000000ff07147208 */ /* 0x000fe40005800000 */
[--C-:B----4-:R-:W-:Y:S02]  /*28c0*/  PRMT R18, RZ, 0x5410, R176.reuse ;  /* 0x00005410ff127816 */ /* 0x110fe400000000b0 */
[----:B------:R-:W-:Y:S02]  /*28d0*/  PRMT R19, RZ, 0x7610, R176 ;  /* 0x00007610ff137816 */ /* 0x000fe400000000b0 */
[--C-:B------:R-:W-:Y:S02]  /*28e0*/  PRMT R176, RZ, 0x5410, R178.reuse ;  /* 0x00005410ffb07816 */ /* 0x100fe400000000b2 */
[----:B------:R-:W-:Y:S02]  /*28f0*/  PRMT R21, RZ, 0x7610, R178 ;  /* 0x00007610ff157816 */ /* 0x000fe400000000b2 */
[----:B------:R-:W-:-:S02]  /*2900*/  PRMT R22, RZ, 0x5410, R177 ;  /* 0x00005410ff167816 */ /* 0x000fc400000000b1 */
[----:B------:R-:W-:Y:S02]  /*2910*/  PRMT R178, RZ, 0x5410, R179 ;  /* 0x00005410ffb27816 */ /* 0x000fe400000000b3 */
[----:B------:R-:W-:Y:S02]  /*2920*/  PRMT R177, RZ, 0x7610, R177 ;  /* 0x00007610ffb17816 */ /* 0x000fe400000000b1 */
        /* <DEDUP_REMOVED lines=8> */
[C---:B------:R-:W-:Y:S02]  /*29b0*/  FADD.FTZ R198, -R20.reuse, R178 ;  /* 0x000000b214c67221 */ /* 0x040fe40000010100 */
[----:B------:R-:W-:Y:S01]  /*29c0*/  FADD.FTZ R199, -R20, R179 ;  /* 0x000000b314c77221 */ /* 0x000fe20000010100 */
[----:B------:R-:W-:Y:S02]  /*29d0*/  PRMT R20, RZ, 0x5410, R180 ;  /* 0x00005410ff147816 */ /* 0x000fe400000000b4 */
[----:B------:R-:W2:Y:S01]  /*29e0*/  LDL R180, [R1+0x70] ;  /* 0x0000700001b47983 */ /* 0x000ea20000100800 */
[----:B------:R-:W-:Y:S01]  /*29f0*/  FMUL.FTZ R18, R2, R18 ;  /* 0x0000001202127220 */ /* 0x000fe20000410000 */
[----:B------:R-:W-:Y:S01]  /*2a00*/  PRMT R22, RZ, 0x5410, R181 ;  /* 0x00005410ff167816 */ /* 0x000fe200000000b5 */
[----:B------:R-:W-:-:S02]  /*2a10*/  FADD.FTZ R92, R92, R20 ;  /* 0x000000145c5c7221 */ /* 0x000fc40000010000 */
[-C--:B------:R-:W-:Y:S02]  /*2a20*/  FFMA.FTZ R52, R18, R20.reuse, R52 ;  /* 0x0000001412347223 */ /* 0x080fe40000010034 */
[----:B------:R-:W-:Y:S02]  /*2a30*/  FMUL.FTZ R231, R231, R20 ;  /* 0x00000014e7e77220 */ /* 0x000fe40000410000 */
[C---:B------:R-:W-:Y:S01]  /*2a40*/  FMUL.FTZ R20, R2.reuse, R194 ;  /* 0x000000c202147220 */ /* 0x040fe20000410000 */
[----:B------:R-:W-:Y:S01]  /*2a50*/  PRMT R179, RZ, 0x5410, R182 ;  /* 0x00005410ffb37816 */ /* 0x000fe200000000b6 */
[----:B------:R-:W-:Y:S02]  /*2a60*/  FMUL.FTZ R19, R2, R19 ;  /* 0x0000001302137220 */ /* 0x000fe40000410000 */
[----:B------:R-:W-:Y:S02]  /*2a70*/  FADD.FTZ R94, R94, R22 ;  /* 0x000000165e5e7221 */ /* 0x000fe40000010000 */
[----:B------:R-:W-:-:S02]  /*2a80*/  FFMA.FTZ R54, R20, R22, R54 ;  /* 0x0000001614367223 */ /* 0x000fc40000010036 */
[----:B---3--:R-:W-:Y:S02]  /*2a90*/  FMUL.FTZ R218, R218, R22 ;  /* 0x00000016dada7220 */ /* 0x008fe40000410000 */
[----:B------:R-:W-:Y:S01]  /*2aa0*/  FMUL.FTZ R22, R2, R196 ;  /* 0x000000c402167220 */ /* 0x000fe20000410000 */
[----:B------:R-:W-:Y:S01]  /*2ab0*/  PRMT R181, RZ, 0x7610, R181 ;  /* 0x00007610ffb57816 */ /* 0x000fe200000000b5 */
        /* <DEDUP_REMOVED lines=10> */
[----:B------:R-:W-:-:S02]  /*2b60*/  FMUL.FTZ R195, R2, R197 ;  /* 0x000000c502c37220 */ /* 0x000fc40000410000 */
[----:B------:R-:W-:Y:S02]  /*2b70*/  FADD.FTZ R97, R97, R178 ;  /* 0x000000b261617221 */ /* 0x000fe40000010000 */
[-C--:B------:R-:W-:Y:S02]  /*2b80*/  FFMA.FTZ R57, R195, R178.reuse, R57 ;  /* 0x000000b2c3397223 */ /* 0x080fe40000010039 */
[----:B------:R-:W-:Y:S01]  /*2b90*/  FMUL.FTZ R196, R211, R178 ;  /* 0x000000b2d3c47220 */ /* 0x000fe20000410000 */
[--C-:B------:R-:W-:Y:S01]  /*2ba0*/  PRMT R177, RZ, 0x5410, R183.reuse ;  /* 0x00005410ffb17816 */ /* 0x100fe200000000b7 */
[----:B------:R-:W-:Y:S01]  /*2bb0*/  FMUL.FTZ R197, R2, R198 ;  /* 0x000000c602c57220 */ /* 0x000fe20000410000 */
[----:B------:R-:W-:-:S03]  /*2bc0*/  PRMT R176, RZ, 0x7610, R183 ;  /* 0x00007610ffb07816 */ /* 0x000fc600000000b7 */
[----:B------:R-:W-:Y:S02]  /*2bd0*/  FADD.FTZ R98, R98, R177 ;  /* 0x000000b162627221 */ /* 0x000fe40000010000 */
[-C--:B------:R-:W-:Y:S02]  /*2be0*/  FFMA.FTZ R58, R197, R177.reuse, R58 ;  /* 0x000000b1c53a7223 */ /* 0x080fe4000001003a */
[----:B------:R-:W-:Y:S02]  /*2bf0*/  FMUL.FTZ R198, R210, R177 ;  /* 0x000000b1d2c67220 */ /* 0x000fe40000410000 */
[----:B------:R-:W-:Y:S02]  /*2c00*/  FMUL.FTZ R199, R2, R199 ;  /* 0x000000c702c77220 */ /* 0x000fe40000410000 */
[----:B------:R-:W-:Y:S02]  /*2c10*/  FADD.FTZ R99, R99, R176 ;  /* 0x000000b063637221 */ /* 0x000fe40000010000 */
[----:B------:R-:W-:-:S02]  /*2c20*/  FFMA.FTZ R59, R199, R176, R59 ;  /* 0x000000b0c73b7223 */ /* 0x000fc4000001003b */
[----:B------:R-:W-:Y:S01]  /*2c30*/  FMUL.FTZ R200, R200, R176 ;  /* 0x000000b0c8c87220 */ /* 0x000fe20000410000 */
[----:B------:R-:W-:Y:S02]  /*2c40*/  IADD3 R214, R214, 0x80, RZ ;  /* 0x00000080d6d67810 */ /* 0x000fe40007ffe0ff */
[----:B------:R-:W-:Y:S02]  /*2c50*/  IADD3 R9, R9, 0x80, RZ ;  /* 0x0000008009097810 */ /* 0x000fe40007ffe0ff */
[----:B------:R-:W-:Y:S01]  /*2c60*/  IADD3 R219, R219, 0x80, RZ ;  /* 0x00000080dbdb7810 */ /* 0x000fe20007ffe0ff */
[----:B--2---:R-:W-:Y:S02]  /*2c70*/  FMUL.FTZ R194, R180, R179 ;  /* 0x000000b3b4c27220 */ /* 0x004fe40000410000 */
        /* <DEDUP_REMOVED lines=16> */
.L_x_4310:
[----:B------:R-:W-:Y:S05]  /*2d80*/  BSYNC B1 ;  /* 0x0000000000017941 */ /* 0x000fea0003800000 */
.L_x_4309:
[----:B------:R-:W-:-:S13]  /*2d90*/  ISETP.GE.U32.AND P3, PT, R4, 0x280, PT ;  /* 0x000002800400780c */ /* 0x000fda0003f66070 */
[----:B------:R-:W-:Y:S05]  /*2da0*/  @!P3 BRA `(.L_x_4302) ;  /* 0x000005f00000b947 */ /* 0x000fea0003800000 */
[----:B------:R-:W-:Y:S01]  /*2db0*/  HFMA2.MMA R210, -RZ, RZ, 0, 9.5367431640625e-07 ;  /* 0x00000010ffd27435 */ /* 0x000fe200000001ff */
[----:B------:R-:W0:Y:S01]  /*2dc0*/  LDC.U8 R211, c[0x0][0x1f0] ;  /* 0x00007c00ffd37b82 */ /* 0x000e220000000000 */
[----:B------:R-:W2:Y:S04]  /*2dd0*/  LDL R212, [R1+0x40] ;  /* 0x0000400001d47983 */ /* 0x000ea80000100800 */
[----:B------:R-:W3:Y:S04]  /*2de0*/  LDL R209, [R1+0x44] ;  /* 0x0000440001d17983 */ /* 0x000ee80000100800 */
[-C--:B------:R-:W-:Y:S01]  /*2df0*/  IMAD.WIDE.U32 R176, R219, R210.reuse, c[0x0][0x188] ;  /* 0x00006200dbb07625 */ /* 0x080fe200078e00d2 */
[----:B------:R-:W4:Y:S04]  /*2e00*/  LDL R206, [R1+0x30] ;  /* 0x0000300001ce7983 */ /* 0x000f280000100800 */
[----:B------:R-:W2:Y:S01]  /*2e10*/  LDL R207, [R1+0x48] ;  /* 0x0000480001cf7983 */ /* 0x000ea20000100800 */
[----:B------:R-:W-:-:S03]  /*2e20*/  IMAD.WIDE.U32 R180, R214, R210, c[0x0][0x208] ;  /* 0x00008200d6b47625 */ /* 0x000fc600078e00d2 */
[----:B------:R-:W2:Y:S04]  /*2e30*/  LDG.E.128 R176, [R176.64] ;  /* 0x00000004b0b07981 */ /* 0x000ea8000c1e1d00 */
[----:B------:R-:W3:Y:S01]  /*2e40*/  LDG.E.128 R180, [R180.64] ;  /* 0x00000004b4b47981 */ /* 0x000ee2000c1e1d00 */
[----:B0-----:R-:W-:-:S03]  /*2e50*/  ISETP.NE.AND P3, PT, R211, RZ, PT ;  /* 0x000000ffd300720c */ /* 0x001fc60003f65270 */
[----:B------:R-:W3:Y:S01]  /*2e60*/  LDL R205, [R1+0x4c] ;  /* 0x00004c0001cd7983 */ /* 0x000ee20000100800 */
[----:B------:R-:W-:Y:S02]  /*2e70*/  FSEL R201, R7, RZ, !P3 ;  /* 0x000000ff07c97208 */ /* 0x000fe40005800000 */
[----:B------:R-:W-:Y:S01]  /*2e80*/  ISETP.NE.U32.AND P3, PT, RZ, c[0x0][0x218], PT ;  /* 0x00008600ff007a0c */ /* 0x000fe20003f65070 */
[----:B------:R-:W3:Y:S03]  /*2e90*/  LDL R208, [R1+0x34] ;  /* 0x0000340001d07983 */ /* 0x000ee60000100800 */
[----:B------:R-:W-:Y:S01]  /*2ea0*/  ISETP.NE.AND.EX P3, PT, RZ, c[0x0][0x21c], PT, P3 ;  /* 0x00008700ff007a0c */ /* 0x000fe20003f65330 */
[----:B------:R-:W3:-:S12]  /*2eb0*/  LDL R211, [R1+0x38] ;  /* 0x0000380001d37983 */ /* 0x000ed80000100800 */
[----:B------:R-:W-:Y:S02]  /*2ec0*/  @P3 IMAD.WIDE.U32 R6, R219, R210, c[0x0][0x218] ;  /* 0x00008600db063625 */ /* 0x000fe400078e00d2 */
[----:B------:R-:W4:Y:S04]  /*2ed0*/  LDL R210, [R1+0x3c] ;  /* 0x00003c0001d27983 */ /* 0x000f280000100800 */
[----:B------:R0:W5:Y:S02]  /*2ee0*/  @P3 LDG.E.128 R160, [R6.64] ;  /* 0x0000000406a03981 */ /* 0x000164000c1e1d00 */
[----:B0-----:R-:W-:-:S10]  /*2ef0*/  HFMA2.MMA R6, -RZ, RZ, 0, 4.76837158203125e-07 ;  /* 0x00000008ff067435 */ /* 0x001fd400000001ff */
[----:B------:R-:W-:-:S05]  /*2f00*/  IMAD.WIDE.U32 R6, R9, R6, c[0x0][0x190] ;  /* 0x0000640009067625 */ /* 0x000fca00078e0006 */
[----:B------:R0:W5:Y:S01]  /*2f10*/  LDG.E.64 R184, [R6.64] ;  /* 0x0000000406b87981 */ /* 0x000162000c1e1b00 */
[----:B--2---:R-:W-:Y:S02]  /*2f20*/  PRMT R202, RZ, 0x5410, R176 ;  /* 0x00005410ffca7816 */ /* 0x004fe400000000b0 */
[--C-:B------:R-:W-:Y:S02]  /*2f30*/  PRMT R9, RZ, 0x5410, R177.reuse ;  /* 0x00005410ff097816 */ /* 0x100fe400000000b1 */
[----:B0-----:R-:W-:Y:S02]  /*2f40*/  PRMT R7, RZ, 0x5410, R178 ;  /* 0x00005410ff077816 */ /* 0x001fe400000000b2 */
[----:B------:R-:W-:Y:S02]  /*2f50*/  PRMT R176, RZ, 0x7610, R176 ;  /* 0x00007610ffb07816 */ /* 0x000fe400000000b0 */
[----:B------:R-:W-:Y:S02]  /*2f60*/  PRMT R177, RZ, 0x7610, R177 ;  /* 0x00007610ffb17816 */ /* 0x000fe400000000b1 */
[----:B------:R-:W-:-:S02]  /*2f70*/  PRMT R178, RZ, 0x7610, R178 ;  /* 0x00007610ffb27816 */ /* 0x000fc400000000b2 */
[--C-:B------:R-:W-:Y:S02]  /*2f80*/  PRMT R5, RZ, 0x5410, R179.reuse ;  /* 0x00005410ff057816 */ /* 0x100fe400000000b3 */
[----:B------:R-:W-:Y:S01]  /*2f90*/  PRMT R6, RZ, 0x7610, R179 ;  /* 0x00007610ff067816 */ /* 0x000fe200000000b3 */
[C---:B------:R-:W-:Y:S02]  /*2fa0*/  FADD.FTZ R204, -R201.reuse, R202 ;  /* 0x000000cac9cc7221 */ /* 0x040fe40000010100 */
[C---:B------:R-:W-:Y:S02]  /*2fb0*/  FADD.FTZ R202, -R201.reuse, R9 ;  /* 0x00000009c9ca7221 */ /* 0x040fe40000010100 */
[C---:B------:R-:W-:Y:S02]  /*2fc0*/  FADD.FTZ R9, -R201.reuse, R7 ;  /* 0x00000007c9097221 */ /* 0x040fe40000010100 */
[C---:B------:R-:W-:Y:S02]  /*2fd0*/  FADD.FTZ R203, -R201.reuse, R176 ;  /* 0x000000b0c9cb7221 */ /* 0x040fe40000010100 */
[----:B------:R-:W-:-:S02]  /*2fe0*/  FADD.FTZ R177, -R201, R177 ;  /* 0x000000b1c9b17221 */ /* 0x000fc40000010100 */
[C---:B------:R-:W-:Y:S02]  /*2ff0*/  FADD.FTZ R7, -R201.reuse, R178 ;  /* 0x000000b2c9077221 */ /* 0x040fe40000010100 */
[C---:B------:R-:W-:Y:S02]  /*3000*/  FADD.FTZ R5, -R201.reuse, R5 ;  /* 0x00000005c9057221 */ /* 0x040fe40000010100 */
[----:B------:R-:W-:Y:S01]  /*3010*/  FADD.FTZ R6, -R201, R6 ;  /* 0x00000006c9067221 */ /* 0x000fe20000010100 */
[--C-:B---3--:R-:W-:Y:S01]  /*3020*/  PRMT R201, RZ, 0x5410, R180.reuse ;  /* 0x00005410ffc97816 */ /* 0x108fe200000000b4 */
[C---:B------:R-:W-:Y:S01]  /*3030*/  FMUL.FTZ R249, R2.reuse, R204 ;  /* 0x000000cc02f97220 */ /* 0x040fe20000410000 */
[----:B------:R-:W-:Y:S01]  /*3040*/  PRMT R180, RZ, 0x7610, R180 ;  /* 0x00007610ffb47816 */ /* 0x000fe200000000b4 */
[----:B------:R-:W-:Y:S01]  /*3050*/  FMUL.FTZ R204, R2, R9 ;  /* 0x0000000902cc7220 */ /* 0x000fe20000410000 */
[----:B------:R-:W-:Y:S01]  /*3060*/  PRMT R176, RZ, 0x5410, R182 ;  /* 0x00005410ffb07816 */ /* 0x000fe200000000b6 */
[----:B------:R-:W-:Y:S01]  /*3070*/  FMUL.FTZ R230, R212, R201 ;  /* 0x000000c9d4e67220 */ /* 0x000fe20000410000 */
[----:B------:R-:W-:Y:S01]  /*3080*/  PRMT R179, RZ, 0x5410, R181 ;  /* 0x00005410ffb37816 */ /* 0x000fe200000000b5 */
[----:B------:R-:W-:-:S02]  /*3090*/  FMUL.FTZ R227, R209, R180 ;  /* 0x000000b4d1e37220 */ /* 0x000fc40000410000 */
[----:B------:R-:W-:Y:S02]  /*30a0*/  FADD.FTZ R104, R104, R176 ;  /* 0x000000b068687221 */ /* 0x000fe40000010000 */
[-C--:B------:R-:W-:Y:S02]  /*30b0*/  FFMA.FTZ R64, R204, R176.reuse, R64 ;  /* 0x000000b0cc407223 */ /* 0x080fe40000010040 */
[----:B----4-:R-:W-:Y:S02]  /*30c0*/  FMUL.FTZ R206, R206, R176 ;  /* 0x000000b0cece7220 */ /* 0x010fe40000410000 */
[----:B------:R-:W-:Y:S02]  /*30d0*/  FADD.FTZ R9, R216, R230 ;  /* 0x000000e6d8097221 */ /* 0x000fe40000010000 */
[----:B------:R-:W-:Y:S02]  /*30e0*/  FMUL.FTZ R229, R2, R203 ;  /* 0x000000cb02e57220 */ /* 0x000fe40000410000 */
[----:B------:R-:W-:-:S02]  /*30f0*/  FFMA.FTZ R176, R249, R230, R217 ;  /* 0x000000e6f9b07223 */ /* 0x000fc400000100d9 */
[----:B------:R-:W-:Y:S01]  /*3100*/  FMUL.FTZ R203, R207, R179 ;  /* 0x000000b3cfcb7220 */ /* 0x000fe20000410000 */
[----:B------:R-:W-:Y:S01]  /*3110*/  PRMT R178, RZ, 0x7610, R181 ;  /* 0x00007610ffb27816 */ /* 0x000fe200000000b5 */
[----:B------:R-:W-:Y:S02]  /*3120*/  FMUL.FTZ R207, R2, R7 ;  /* 0x0000000702cf7220 */ /* 0x000fe40000410000 */
[----:B------:R-:W-:Y:S02]  /*3130*/  FADD.FTZ R100, R100, R201 ;  /* 0x000000c964647221 */ /* 0x000fe40000010000 */
[----:B------:R-:W-:Y:S02]  /*3140*/  FFMA.FTZ R60, R249, R201, R60 ;  /* 0x000000c9f93c7223 */ /* 0x000fe4000001003c */
[----:B------:R-:W-:Y:S02]  /*3150*/  FADD.FTZ R7, R9, R227 ;  /* 0x000000e309077221 */ /* 0x000fe40000010000 */
[----:B------:R-:W-:-:S02]  /*3160*/  FMUL.FTZ R201, R2, R202 ;  /* 0x000000ca02c97220 */ /* 0x000fc40000410000 */
[----:B------:R-:W-:Y:S02]  /*3170*/  FFMA.FTZ R9, R229, R227, R176 ;  /* 0x000000e3e5097223 */ /* 0x000fe400000100b0 */
[C---:B------:R-:W-:Y:S02]  /*3180*/  FMUL.FTZ R202, R2.reuse, R177 ;  /* 0x000000b102ca7220 */ /* 0x040fe40000410000 */
[----:B------:R-:W-:Y:S02]  /*3190*/  FMUL.FTZ R205, R205, R178 ;  /* 0x000000b2cdcd7220 */ /* 0x000fe40000410000 */
[----:B------:R-:W-:Y:S02]  /*31a0*/  FADD.FTZ R7, R7, R203 ;  /* 0x000000cb07077221 */ /* 0x000fe40000010000 */
[----:B------:R-:W-:Y:S01]  /*31b0*/  FFMA.FTZ R9, R201, R203, R9 ;  /* 0x000000cbc9097223 */ /* 0x000fe20000010009 */
[----:B------:R-:W-:Y:S01]  /*31c0*/  PRMT R182, RZ, 0x7610, R182 ;  /* 0x00007610ffb67816 */ /* 0x000fe200000000b6 */
[----:B------:R-:W-:-:S02]  /*31d0*/  FMUL.FTZ R209, R2, R5 ;  /* 0x0000000502d17220 */ /* 0x000fc40000410000 */
[----:B------:R-:W-:Y:S02]  /*31e0*/  FADD.FTZ R7, R7, R205 ;  /* 0x000000cd07077221 */ /* 0x000fe40000010000 */
[----:B------:R-:W-:Y:S01]  /*31f0*/  FFMA.FTZ R5, R202, R205, R9 ;  /* 0x000000cdca057223 */ /* 0x000fe20000010009 */
[----:B------:R-:W-:Y:S01]  /*3200*/  PRMT R181, RZ, 0x5410, R183 ;  /* 0x00005410ffb57816 */ /* 0x000fe200000000b7 */
[----:B------:R-:W-:Y:S02]  /*3210*/  FMUL.FTZ R208, R208, R182 ;  /* 0x000000b6d0d07220 */ /* 0x000fe40000410000 */
[----:B------:R-:W-:Y:S02]  /*3220*/  FADD.FTZ R7, R7, R206 ;  /* 0x000000ce07077221 */ /* 0x000fe40000010000 */
[----:B------:R-:W-:Y:S01]  /*3230*/  FFMA.FTZ R5, R204, R206, R5 ;  /* 0x000000cecc057223 */ /* 0x000fe20000010005 */
[----:B------:R-:W-:Y:S01]  /*3240*/  PRMT R183, RZ, 0x7610, R183 ;  /* 0x00007610ffb77816 */ /* 0x000fe200000000b7 */
        /* <DEDUP_REMOVED lines=21> */
.L_x_4302:
[----:B------:R-:W-:Y:S05]  /*33a0*/  BSYNC B0 ;  /* 0x0000000000007941 */ /* 0x000fea0003800000 */
.L_x_4292:
[----:B------:R-:W2:Y:S04]  /*33b0*/  LDL R9, [R1+0x2c] ;  /* 0x00002c0001097983 */ /* 0x000ea80000100800 */
[----:B------:R-:W1:Y:S02]  /*33c0*/  S2R R7, SR_TID.X ;  /* 0x0000000000077919 */ /* 0x000e640000002100 */
[----:B-1----:R-:W-:Y:S02]  /*33d0*/  SHF.R.U32.HI R181, RZ, 0x5, R7 ;  /* 0x00000005ffb57819 */ /* 0x002fe40000011607 */
[----:B--2---:R-:W-:-:S02]  /*33e0*/  LOP3.LUT P3, RZ, R9, 0xff, RZ, 0xc0, !PT ;  /* 0x000000ff09ff7812 */ /* 0x004fc4000786c0ff */
[----:B------:R-:W-:-:S11]  /*33f0*/  LOP3.LUT R9, R181, 0x7fffffc, RZ, 0xc0, !PT ;  /* 0x07fffffcb5097812 */ /* 0x000fd600078ec0ff */
[----:B------:R-:W-:Y:S02]  /*3400*/  @!P3 IADD3 R9, R9, 0x4, RZ ;  /* 0x000000040909b810 */ /* 0x000fe40007ffe0ff */
[----:B------:R-:W-:Y:S01]  /*3410*/  LOP3.LUT P3, RZ, R7, 0x1f, RZ, 0xc0, !PT ;  /* 0x0000001f07ff7812 */ /* 0x000fe2000786c0ff */
[----:B------:R-:W-:Y:S10]  /*3420*/  BRA.DIV ~URZ, `(.L_x_4311) ;  /* 0x000061727f007947 */ /* 0x000ff4000b800000 */
[----:B------:R1:W2:Y:S02]  /*3430*/  SHFL.DOWN PT, R178, R216, 0x10, 0x1f ;  /* 0x0a001f00d8b27f89 */ /* 0x0002a400000e0000 */
.L_x_4542:
[----:B------:R-:W-:Y:S05]  /*3440*/  BRA.DIV ~URZ, `(.L_x_4312) ;  /* 0x000061d27f007947 */ /* 0x000fea000b800000 */
[----:B--2---:R-:W-:Y:S01]  /*3450*/  FADD.FTZ R7, R178, R216 ;  /* 0x000000d8b2077221 */ /* 0x004fe20000010000 */
[----:B0-----:R-:W0:Y:S04]  /*3460*/  SHFL.DOWN PT, R176, R217, 0x10, 0x1f ;  /* 0x0a001f00d9b07f89 */ /* 0x001e2800000e0000 */
[----:B------:R-:W2:Y:S01]  /*3470*/  SHFL.DOWN PT, R177, R7, 0x8, 0x1f ;  /* 0x09001f0007b17f89 */ /* 0x000ea200000e0000 */
[----:B0-----:R-:W-:Y:S02]  /*3480*/  FADD.FTZ R176, R176, R217 ;  /* 0x000000d9b0b07221 */ /* 0x001fe40000010000 */
[----:B--2---:R-:W-:-:S03]  /*3490*/  FADD.FTZ R7, R177, R7 ;  /* 0x00000007b1077221 */ /* 0x004fc60000010000 */
[----:B------:R-:W0:Y:S02]  /*34a0*/  SHFL.DOWN PT, R177, R176, 0x8, 0x1f ;  /* 0x09001f00b0b17f89 */ /* 0x000e2400000e0000 */
[----:B0-----:R-:W-:Y:S02]  /*34b0*/  FADD.FTZ R176, R176, R177 ;  /* 0x000000b1b0b07221 */ /* 0x001fe40000010000 */
[----:B------:R-:W0:Y:S02]  /*34c0*/  SHFL.DOWN PT, R177, R7, 0x4, 0x1f ;  /* 0x08801f0007b17f89 */ /* 0x000e2400000e0000 */
[----:B0-----:R-:W-:Y:S02]  /*34d0*/  FADD.FTZ R7, R7, R177 ;  /* 0x000000b107077221 */ /* 0x001fe40000010000 */
[----:B------:R-:W0:Y:S04]  /*34e0*/  SHFL.DOWN PT, R177, R176, 0x4, 0x1f ;  /* 0x08801f00b0b17f89 */ /* 0x000e2800000e0000 */
[----:B------:R-:W2:Y:S01]  /*34f0*/  SHFL.DOWN PT, R179, R7, 0x2, 0x1f ;  /* 0x08401f0007b37f89 */ /* 0x000ea200000e0000 */
[----:B0-----:R-:W-:-:S02]  /*3500*/  FADD.FTZ R176, R176, R177 ;  /* 0x000000b1b0b07221 */ /* 0x001fc40000010000 */
[----:B--2---:R-:W-:-:S03]  /*3510*/  FADD.FTZ R179, R7, R179 ;  /* 0x000000b307b37221 */ /* 0x004fc60000010000 */
[----:B------:R-:W0:Y:S04]  /*3520*/  SHFL.DOWN PT, R7, R176, 0x2, 0x1f ;  /* 0x08401f00b0077f89 */ /* 0x000e2800000e0000 */
[----:B------:R2:W3:Y:S01]  /*3530*/  SHFL.DOWN PT, R180, R179, 0x1, 0x1f ;  /* 0x08201f00b3b47f89 */ /* 0x0004e200000e0000 */
[----:B0-----:R-:W-:-:S05]  /*3540*/  FADD.FTZ R178, R176, R7 ;  /* 0x00000007b0b27221 */ /* 0x001fca0000010000 */
[----:B------:R2:W0:Y:S02]  /*3550*/  SHFL.DOWN PT, R7, R178, 0x1, 0x1f ;  /* 0x08201f00b2077f89 */ /* 0x00042400000e0000 */
.L_x_4543:
[----:B0--3--:R-:W-:Y:S01]  /*3560*/  FADD.FTZ R177, R7, R178 ;  /* 0x000000b207b17221 */ /* 0x009fe20000010000 */
[----:B------:R-:W-:Y:S01]  /*3570*/  @!P3 LOP3.LUT R7, R181, 0x3, RZ, 0xc0, !PT ;  /* 0x00000003b507b812 */ /* 0x000fe200078ec0ff */
[----:B------:R-:W-:Y:S01]  /*3580*/  FADD.FTZ R176, R180, R179 ;  /* 0x000000b3b4b07221 */ /* 0x000fe20000010000 */
[----:B------:R-:W0:Y:S01]  /*3590*/  S2R R182, SR_TID.X ;  /* 0x0000000000b67919 */ /* 0x000e220000002100 */
[----:B------:R-:W-:Y:S01]  /*35a0*/  WARPSYNC 0xffffffff ;  /* 0xffffffff00007948 */ /* 0x000fe20003800000 */
[----:B------:R-:W-:Y:S01]  /*35b0*/  LOP3.LUT P4, RZ, R4, 0xffffff80, RZ, 0xc0, !PT ;  /* 0xffffff8004ff7812 */ /* 0x000fe2000788c0ff */
[----:B------:R-:W-:Y:S01]  /*35c0*/  @!P3 IMAD.IADD R7, R9, 0x1, R7 ;  /* 0x000000010907b824 */ /* 0x000fe200078e0207 */
[----:B------:R-:W-:Y:S04]  /*35d0*/  BSSY B0, `(.L_x_4313) ;  /* 0x000013b000007945 */ /* 0x000fe80003800000 */
[----:B------:R3:W-:Y:S04]  /*35e0*/  @!P3 STS.64 [R7.X8+0x5000], R176 ;  /* 0x005000b00700b388 */ /* 0x0007e80000008a00 */
[----:B------:R-:W-:Y:S01]  /*35f0*/  BAR.SYNC.DEFER_BLOCKING 0x0 ;  /* 0x0000000000007b1d */ /* 0x000fe20000010000 */
[----:B------:R-:W-:-:S13]  /*3600*/  ISETP.GE.AND P3, PT, R8, 0x1, PT ;  /* 0x000000010800780c */ /* 0x000fda0003f66270 */
[----:B---3--:R-:W-:Y:S02]  /*3610*/  @P3 IADD3 R7, R8, -0x1, RZ ;  /* 0xffffffff08073810 */ /* 0x008fe40007ffe0ff */
[----:B0-----:R-:W-:-:S03]  /*3620*/  @P3 LOP3.LUT R176, R182, 0x7f, RZ, 0xc0, !PT ;  /* 0x0000007fb6b03812 */ /* 0x001fc600078ec0ff */
[----:B------:R-:W-:-:S05]  /*3630*/  @P3 IMAD R7, R7, c[0x0][0x168], RZ ;  /* 0x00005a0007073a24 */ /* 0x000fca00078e02ff */
[----:B------:R-:W-:-:S04]  /*3640*/  @P3 SHF.R.S32.HI R8, RZ, 0x1f, R7 ;  /* 0x0000001fff083819 */ /* 0x000fc80000011407 */
[----:B------:R-:W-:Y:S02]  /*3650*/  @P3 LEA.HI R8, R8, R7, RZ, 0x3 ;  /* 0x0000000708083211 */ /* 0x000fe400078f18ff */
[----:B------:R-:W-:Y:S02]  /*3660*/  MOV R7, RZ ;  /* 0x000000ff00077202 */ /* 0x000fe40000000f00 */
[----:B------:R-:W-:Y:S02]  /*3670*/  @P3 LEA.HI.SX32 R7, R8, R176, 0x1d ;  /* 0x000000b008073211 */ /* 0x000fe400078feaff */
[----:B--2---:R-:W0:Y:S02]  /*3680*/  LDS.128 R176, [R9.X8+0x5000] ;  /* 0x0050000009b07984 */ /* 0x004e240000008c00 */
        /* <DEDUP_REMOVED lines=17> */
.L_x_4316:
[----:B------:R-:W-:Y:S05]  /*37a0*/  BSYNC B1 ;  /* 0x0000000000017941 */ /* 0x000fea0003800000 */
.L_x_4315:
        /* <DEDUP_REMOVED lines=10> */
.L_x_4318:
        /* <DEDUP_REMOVED lines=12> */
.L_x_4319:
[----:B------:R-:W-:Y:S05]  /*3910*/  BSYNC B1 ;  /* 0x0000000000017941 */ /* 0x000fea0003800000 */
.L_x_4317:
[----:B------:R-:W-:Y:S01]  /*3920*/  ISETP.NE.U32.AND P5, PT, RZ, c[0x0][0x258], PT ;  /* 0x00009600ff007a0c */ /* 0x000fe20003fa5070 */
[----:B------:R-:W-:Y:S03]  /*3930*/  BSSY B1, `(.L_x_4320) ;  /* 0x0000011000017945 */ /* 0x000fe60003800000 */
[----:B------:R-:W-:-:S13]  /*3940*/  ISETP.NE.AND.EX P5, PT, RZ, c[0x0][0x25c], PT, P5 ;  /* 0x00009700ff007a0c */ /* 0x000fda0003fa5350 */
[----:B------:R-:W-:-:S04]  /*3950*/  @P5 F2FP.BF16.PACK_AB R8, RZ, R9 ;  /* 0x00000009ff08523e */ /* 0x000fc800000010ff */
[----:B------:R-:W-:Y:S01]  /*3960*/  @P5 PRMT R40, R8, 0x7610, R40 ;  /* 0x0000761008285816 */ /* 0x000fe20000000028 */
[----:B------:R-:W-:Y:S05]  /*3970*/  @!P3 BRA `(.L_x_4321) ;  /* 0x000000c00000b947 */ /* 0x000fea0003800000 */
[----:B------:R-:W2:Y:S01]  /*3980*/  LDL R179, [R1+0x150] ;  /* 0x0001500001b37983 */ /* 0x000ea20000100800 */
[----:B-----5:R-:W-:Y:S01]  /*3990*/  LOP3.LUT P6, RZ, R192, 0xff, RZ, 0xc0, !PT ;  /* 0x000000ffc0ff7812 */ /* 0x020fe200078cc0ff */
[----:B------:R-:W-:Y:S01]  /*39a0*/  FMUL.FTZ R9, R9, c[0x0][0x1ec] ;  /* 0x00007b0009097a20 */ /* 0x000fe20000410000 */
[----:B------:R-:W-:-:S03]  /*39b0*/  HFMA2.MMA R8, -RZ, RZ, 0, 0 ;  /* 0x00000000ff087435 */ /* 0x000fc600000001ff */
[----:B------:R-:W-:-:S08]  /*39c0*/  FMUL.FTZ R178, R9, c[0x0][0x1e8] ;  /* 0x00007a0009b27a20 */ /* 0x000fd00000410000 */
[----:B------:R-:W-:-:S05]  /*39d0*/  @P6 PRMT R9, RZ, 0x5410, R36 ;  /* 0x00005410ff096816 */ /* 0x000fca0000000024 */
[----:B------:R-:W-:-:S04]  /*39e0*/  @P6 FMUL.FTZ R8, R178, R9 ;  /* 0x00000009b2086220 */ /* 0x000fc80000410000 */
[----:B------:R-:W-:Y:S02]  /*39f0*/  FADD.FTZ R108, R108, R8 ;  /* 0x000000086c6c7221 */ /* 0x000fe40000010000 */
[----:B--2---:R-:W-:-:S05]  /*3a00*/  FMUL.FTZ R8, R179, R178 ;  /* 0x000000b2b3087220 */ /* 0x004fca0000410000 */
[----:B------:R-:W-:-:S04]  /*3a10*/  FSEL R8, R8, RZ, P6 ;  /* 0x000000ff08087208 */ /* 0x000fc80003000000 */
[----:B------:R-:W-:-:S04]  /*3a20*/  F2FP.BF16.PACK_AB R8, RZ, R8 ;  /* 0x00000008ff08723e */ /* 0x000fc800000010ff */
[----:B------:R-:W-:Y:S02]  /*3a30*/  PRMT R76, R8, 0x7610, R76 ;  /* 0x00007610084c7816 */ /* 0x000fe4000000004c */
.L_x_4321:
[----:B------:R-:W-:Y:S05]  /*3a40*/  BSYNC B1 ;  /* 0x0000000000017941 */ /* 0x000fea0003800000 */
.L_x_4320:
[----:B------:R-:W-:Y:S01]  /*3a50*/  BSSY B1, `(.L_x_4322) ;  /* 0x0000010000017945 */ /* 0x000fe20003800000 */
[----:B------:R-:W-:Y:S05]  /*3a60*/  @P2 BRA `(.L_x_4323) ;  /* 0x0000004000002947 */ /* 0x000fea0003800000 */
[----:B------:R-:W-:Y:S01]  /*3a70*/  MOV R9, RZ ;  /* 0x000000ff00097202 */ /* 0x000fe20000000f00 */
[----:B------:R-:W-:Y:S05]  /*3a80*/  @!P4 BRA `(.L_x_4324) ;  /* 0x000000c00000c947 */ /* 0x000fea0003800000 */
[----:B-----5:R-:W-:Y:S01]  /*3a90*/  PRMT R9, RZ, 0x7610, R148 ;  /* 0x00007610ff097816 */ /* 0x020fe20000000094 */
[----:B------:R-:W-:Y:S05]  /*3aa0*/  BRA `(.L_x_4324) ;  /* 0x000000a000007947 */ /* 0x000fea0003800000 */
.L_x_4323:
        /* <DEDUP_REMOVED lines=8> */
[----:B-----5:R-:W-:-:S05]  /*3b30*/  @P4 PRMT R8, RZ, 0x7610, R148 ;  /* 0x00007610ff084816 */ /* 0x020fca0000000094 */
[----:B------:R-:W-:Y:S02]  /*3b40*/  @P4 FADD.FTZ R9, R9, R8 ;  /* 0x0000000809094221 */ /* 0x000fe40000010000 */
.L_x_4324:
[----:B------:R-:W-:Y:S05]  /*3b50*/  BSYNC B1 ;  /* 0x0000000000017941 */ /* 0x000fea0003800000 */
.L_x_4322:
[----:B------:R-:W-:Y:S01]  /*3b60*/  @P5 F2FP.BF16.PACK_AB R8, RZ, R9 ;  /* 0x00000009ff08523e */ /* 0x000fe200000010ff */
[----:B------:R-:W-:Y:S03]  /*3b70*/  BSSY B1, `(.L_x_4325) ;  /* 0x000000f000017945 */ /* 0x000fe60003800000 */
[----:B------:R-:W-:Y:S01]  /*3b80*/  @P5 PRMT R40, R40, 0x5410, R8 ;  /* 0x0000541028285816 */ /* 0x000fe20000000008 */
[----:B------:R-:W-:Y:S05]  /*3b90*/  @!P3 BRA `(.L_x_4326) ;  /* 0x000000c00000b947 */ /* 0x000fea0003800000 */
[----:B------:R-:W2:Y:S01]  /*3ba0*/  LDL R179, [R1+0x154] ;  /* 0x0001540001b37983 */ /* 0x000ea20000100800 */
[----:B-----5:R-:W-:Y:S01]  /*3bb0*/  LOP3.LUT P6, RZ, R192, 0xff00, RZ, 0xc0, !PT ;  /* 0x0000ff00c0ff7812 */ /* 0x020fe200078cc0ff */
[----:B------:R-:W-:Y:S02]  /*3bc0*/  FMUL.FTZ R9, R9, c[0x0][0x1ec] ;  /* 0x00007b0009097a20 */ /* 0x000fe40000410000 */
[----:B------:R-:W-:Y:S02]  /*3bd0*/  IMAD.MOV.U32 R8, RZ, RZ, RZ ;  /* 0x000000ffff087224 */ /* 0x000fe400078e00ff */
        /* <DEDUP_REMOVED lines=8> */
.L_x_4326:
[----:B------:R-:W-:Y:S05]  /*3c60*/  BSYNC B1 ;  /* 0x0000000000017941 */ /* 0x000fea0003800000 */
.L_x_4325:
[----:B------:R-:W-:Y:S01]  /*3c70*/  BSSY B1, `(.L_x_4327) ;  /* 0x0000010000017945 */ /* 0x000fe20003800000 */
[----:B------:R-:W-:Y:S05]  /*3c80*/  @P2 BRA `(.L_x_4328) ;  /* 0x0000004000002947 */ /* 0x000fea0003800000 */
[----:B------:R-:W-:Y:S01]  /*3c90*/  HFMA2.MMA R9, -RZ, RZ, 0, 0 ;  /* 0x00000000ff097435 */ /* 0x000fe200000001ff */
[----:B------:R-:W-:Y:S05]  /*3ca0*/  @!P4 BRA `(.L_x_4329) ;  /* 0x000000c00000c947 */ /* 0x000fea0003800000 */
[----:B-----5:R-:W-:Y:S01]  /*3cb0*/  PRMT R9, RZ, 0x5410, R149 ;  /* 0x00005410ff097816 */ /* 0x020fe20000000095 */
[----:B------:R-:W-:Y:S05]  /*3cc0*/  BRA `(.L_x_4329) ;  /* 0x000000a000007947 */ /* 0x000fea0003800000 */
.L_x_4328:
        /* <DEDUP_REMOVED lines=10> */
.L_x_4329:
[----:B------:R-:W-:Y:S05]  /*3d70*/  BSYNC B1 ;  /* 0x0000000000017941 */ /* 0x000fea0003800000 */
.L_x_4327:
[----:B------:R-:W-:Y:S01]  /*3d80*/  @P5 F2FP.BF16.PACK_AB R8, RZ, R9 ;  /* 0x00000009ff08523e */ /* 0x000fe200000010ff */
[----:B------:R-:W-:Y:S03]  /*3d90*/  BSSY B1, `(.L_x_4330) ;  /* 0x000000f000017945 */ /* 0x000fe60003800000 */
        /* <DEDUP_REMOVED lines=14> */
.L_x_4331:
[----:B------:R-:W-:Y:S05]  /*3e80*/  BSYNC B1 ;  /* 0x0000000000017941 */ /* 0x000fea0003800000 */
.L_x_4330:
[----:B------:R-:W-:Y:S01]  /*3e90*/  BSSY B1, `(.L_x_4332) ;  /* 0x0000010000017945 */ /* 0x000fe20003800000 */
[----:B------:R-:W-:Y:S05]  /*3ea0*/  @P2 BRA `(.L_x_4333) ;  /* 0x0000004000002947 */ /* 0x000fea0003800000 */
[----:B------:R-:W-:Y:S01]  /*3eb0*/  IMAD.MOV.U32 R9, RZ, RZ, RZ ;  /* 0x000000ffff097224 */ /* 0x000fe200078e00ff */
[----:B------:R-:W-:Y:S05]  /*3ec0*/  @!P4 BRA `(.L_x_4334) ;  /* 0x000000c00000c947 */ /* 0x000fea0003800000 */
[----:B-----5:R-:W-:Y:S01]  /*3ed0*/  PRMT R9, RZ, 0x7610, R149 ;  /* 0x00007610ff097816 */ /* 0x020fe20000000095 */
[----:B------:R-:W-:Y:S05]  /*3ee0*/  BRA `(.L_x_4334) ;  /* 0x000000a000007947 */ /* 0x000fea0003800000 */
.L_x_4333:
        /* <DEDUP_REMOVED lines=10> */
.L_x_4334:
[----:B------:R-:W-:Y:S05]  /*3f90*/  BSYNC B1 ;  /* 0x0000000000017941 */ /* 0x000fea0003800000 */
.L_x_4332:
        /* <DEDUP_REMOVED lines=16> */
.L_x_4336:
[----:B------:R-:W-:Y:S05]  /*40a0*/  BSYNC B1 ;  /* 0x0000000000017941 */ /* 0x000fea0003800000 */
.L_x_4335:
[----:B------:R-:W-:Y:S01]  /*40b0*/  BSSY B1, `(.L_x_4337) ;  /* 0x0000010000017945 */ /* 0x000fe20003800000 */
[----:B------:R-:W-:Y:S05]  /*40c0*/  @P2 BRA `(.L_x_4338) ;  /* 0x0000004000002947 */ /* 0x000fea0003800000 */
[----:B------:R-:W-:Y:S01]  /*40d0*/  MOV R9, RZ ;  /* 0x000000ff00097202 */ /* 0x000fe20000000f00 */
[----:B------:R-:W-:Y:S05]  /*40e0*/  @!P4 BRA `(.L_x_4339) ;  /* 0x000000c00000c947 */ /* 0x000fea0003800000 */
[----:B-----5:R-:W-:Y:S01]  /*40f0*/  PRMT R9, RZ, 0x5410, R150 ;  /* 0x00005410ff097816 */ /* 0x020fe20000000096 */
[----:B------:R-:W-:Y:S05]  /*4100*/  BRA `(.L_x_4339) ;  /* 0x000000a000007947 */ /* 0x000fea0003800000 */
.L_x_4338:
        /* <DEDUP_REMOVED lines=10> */
.L_x_4339:
[----:B------:R-:W-:Y:S05]  /*41b0*/  BSYNC B1 ;  /* 0x0000000000017941 */ /* 0x000fea0003800000 */
.L_x_4337:
        /* <DEDUP_REMOVED lines=16> */
.L_x_4341:
[----:B------:R-:W-:Y:S05]  /*42c0*/  BSYNC B1 ;  /* 0x0000000000017941 */ /* 0x000fea0003800000 */
.L_x_4340:
[----:B------:R-:W-:Y:S01]  /*42d0*/  BSSY B1, `(.L_x_4342) ;  /* 0x0000010000017945 */ /* 0x000fe20003800000 */
[----:B------:R-:W-:Y:S05]  /*42e0*/  @P2 BRA `(.L_x_4343) ;  /* 0x0000004000002947 */ /* 0x000fea0003800000 */
[----:B------:R-:W-:Y:S01]  /*42f0*/  HFMA2.MMA R9, -RZ, RZ, 0, 0 ;  /* 0x00000000ff097435 */ /* 0x000fe200000001ff */
[----:B------:R-:W-:Y:S05]  /*4300*/  @!P4 BRA `(.L_x_4344) ;  /* 0x000000c00000c947 */ /* 0x000fea0003800000 */
[----:B-----5:R-:W-:Y:S01]  /*4310*/  PRMT R9, RZ, 0x7610, R150 ;  /* 0x00007610ff097816 */ /* 0x020fe20000000096 */
[----:B------:R-:W-:Y:S05]  /*4320*/  BRA `(.L_x_4344) ;  /* 0x000000a000007947 */ /* 0x000fea0003800000 */
.L_x_4343:
        /* <DEDUP_REMOVED lines=10> */
.L_x_4344:
[----:B------:R-:W-:Y:S05]  /*43d0*/  BSYNC B1 ;  /* 0x0000000000017941 */ /* 0x000fea0003800000 */
.L_x_4342:
        /* <DEDUP_REMOVED lines=16> */
.L_x_4346:
[----:B------:R-:W-:Y:S05]  /*44e0*/  BSYNC B1 ;  /* 0x0000000000017941 */ /* 0x000fea0003800000 */
.L_x_4345:
[----:B------:R-:W-:Y:S01]  /*44f0*/  BSSY B1, `(.L_x_4347) ;  /* 0x000000f000017945 */ /* 0x000fe20003800000 */
[----:B------:R-:W-:Y:S05]  /*4500*/  @P2 BRA `(.L_x_4348) ;  /* 0x0000004000002947 */ /* 0x000fea0003800000 */
[----:B------:R-:W-:Y:S01]  /*4510*/  IMAD.MOV.U32 R9, RZ, RZ, RZ ;  /* 0x000000ffff097224 */ /* 0x000fe200078e00ff */
[----:B------:R-:W-:Y:S05]  /*4520*/  @!P4 BRA `(.L_x_4349) ;  /* 0x000000b00000c947 */ /* 0x000fea0003800000 */
[----:B-----5:R-:W-:Y:S01]  /*4530*/  PRMT R9, RZ, 0x5410, R151 ;  /* 0x00005410ff097816 */ /* 0x020fe20000000097 */
[----:B------:R-:W-:Y:S05]  /*4540*/  BRA `(.L_x_4349) ;  /* 0x0000009000007947 */ /* 0x000fea0003800000 */
.L_x_4348:
[----:B------:R-:W2:Y:S01]  /*4550*/  LDL R178, [R1] ;  /* 0x0000000001b27983 */ /* 0x000ea20000100800 */
[----:B------:R-:W0:Y:S02]  /*4560*/  LDC.U8 R8, c[0x0][0x1f0] ;  /* 0x00007c00ff087b82 */ /* 0x000e240000000000 */
[----:B0-----:R-:W-:-:S04]  /*4570*/  ISETP.NE.AND P6, PT, R8, RZ, PT ;  /* 0x000000ff0800720c */ /* 0x001fc80003fc5270 */
[----:B------:R-:W-:-:S05]  /*4580*/  FSEL R8, R176, RZ, !P6 ;  /* 0x000000ffb0087208 */ /* 0x000fca0007000000 */
[----:B--2---:R-:W-:-:S04]  /*4590*/  FFMA.FTZ R8, R178, R177, R8 ;  /* 0x000000b1b2087223 */ /* 0x004fc80000010008 */
[----:B------:R-:W-:-:S04]  /*45a0*/  FADD.FTZ R8, R252, -R8 ;  /* 0x80000008fc087221 */ /* 0x000fc80000010000 */
[----:B------:R-:W-:Y:S01]  /*45b0*/  FMUL.FTZ R9, R2, R8 ;  /* 0x0000000802097220 */ /* 0x000fe20000410000 */
[----:B-----5:R-:W-:-:S05]  /*45c0*/  @P4 PRMT R8, RZ, 0x5410, R151 ;  /* 0x00005410ff084816 */ /* 0x020fca0000000097 */
[----:B------:R-:W-:Y:S02]  /*45d0*/  @P4 FADD.FTZ R9, R9, R8 ;  /* 0x0000000809094221 */ /* 0x000fe40000010000 */
.L_x_4349:
[----:B------:R-:W-:Y:S05]  /*45e0*/  BSYNC B1 ;  /* 0x0000000000017941 */ /* 0x000fea0003800000 */
.L_x_4347:
        /* <DEDUP_REMOVED lines=16> */
.L_x_4351:
[----:B------:R-:W-:Y:S05]  /*46f0*/  BSYNC B1 ;  /* 0x0000000000017941 */ /* 0x000fea0003800000 */
.L_x_4350:
[----:B------:R-:W-:Y:S01]  /*4700*/  BSSY B1, `(.L_x_4352) ;  /* 0x000000e000017945 */ /* 0x000fe20003800000 */
[----:B------:R-:W-:Y:S05]  /*4710*/  @P2 BRA `(.L_x_4353) ;  /* 0x0000004000002947 */ /* 0x000fea0003800000 */
[----:B------:R-:W-:Y:S01]  /*4720*/  MOV R178, RZ ;  /* 0x000000ff00b27202 */ /* 0x000fe20000000f00 */
[----:B------:R-:W-:Y:S05]  /*4730*/  @!P4 BRA `(.L_x_4354) ;  /* 0x000000a00000c947 */ /* 0x000fea0003800000 */
[----:B-----5:R-:W-:Y:S01]  /*4740*/  PRMT R178, RZ, 0x7610, R151 ;  /* 0x00007610ffb27816 */ /* 0x020fe20000000097 */
[----:B------:R-:W-:Y:S05]  /*4750*/  BRA `(.L_x_4354) ;  /* 0x0000008000007947 */ /* 0x000fea0003800000 */
.L_x_4353:
[----:B------:R-:W0:Y:S02]  /*4760*/  LDC.U8 R8, c[0x0][0x1f0] ;  /* 0x00007c00ff087b82 */ /* 0x000e240000000000 */
[----:B0-----:R-:W-:-:S04]  /*4770*/  ISETP.NE.AND P6, PT, R8, RZ, PT ;  /* 0x000000ff0800720c */ /* 0x001fc80003fc5270 */
[----:B------:R-:W-:-:S05]  /*4780*/  FSEL R8, R176, RZ, !P6 ;  /* 0x000000ffb0087208 */ /* 0x000fca0007000000 */
[----:B------:R-:W-:-:S04]  /*4790*/  FFMA.FTZ R8, R251, R177, R8 ;  /* 0x000000b1fb087223 */ /* 0x000fc80000010008 */
[----:B------:R-:W-:-:S04]  /*47a0*/  FADD.FTZ R8, R250, -R8 ;  /* 0x80000008fa087221 */ /* 0x000fc80000010000 */
[----:B------:R-:W-:Y:S01]  /*47b0*/  FMUL.FTZ R178, R2, R8 ;  /* 0x0000000802b27220 */ /* 0x000fe20000410000 */
[----:B-----5:R-:W-:-:S05]  /*47c0*/  @P4 PRMT R8, RZ, 0x7610, R151 ;  /* 0x00007610ff084816 */ /* 0x020fca0000000097 */
[----:B------:R-:W-:Y:S02]  /*47d0*/  @P4 FADD.FTZ R178, R178, R8 ;  /* 0x00000008b2b24221 */ /* 0x000fe40000010000 */
.L_x_4354:
[----:B------:R-:W-:Y:S05]  /*47e0*/  BSYNC B1 ;  /* 0x0000000000017941 */ /* 0x000fea0003800000 */
.L_x_4352:
[----:B------:R-:W-:Y:S01]  /*47f0*/  @P5 F2FP.BF16.PACK_AB R8, RZ, R178 ;  /* 0x000000b2ff08523e */ /* 0x000fe200000010ff */
[----:B------:R-:W-:Y:S03]  /*4800*/  BSSY B1, `(.L_x_4355) ;  /* 0x0000012000017945 */ /* 0x000fe60003800000 */
[----:B------:R-:W-:Y:S01]  /*4810*/  @P5 PRMT R43, R43, 0x5410, R8 ;  /* 0x000054102b2b5816 */ /* 0x000fe20000000008 */
[----:B------:R-:W-:-:S04]  /*4820*/  @P5 IMAD.MOV.U32 R8, RZ, RZ, 0x10 ;  /* 0x00000010ff085424 */ /* 0x000fc800078e00ff */
[----:B------:R-:W-:-:S05]  /*4830*/  @P5 IMAD.WIDE.U32 R8, R3, R8, c[0x0][0x258] ;  /* 0x0000960003085625 */ /* 0x000fca00078e0008 */
[----:B------:R0:W-:Y:S01]  /*4840*/  @P5 STG.E.128 [R8.64], R40 ;  /* 0x0000002808005986 */ /* 0x0001e2000c101d04 */
[----:B------:R-:W-:Y:S05]  /*4850*/  @!P3 BRA `(.L_x_4356) ;  /* 0x000000c00000b947 */ /* 0x000fea0003800000 */
[----:B------:R-:W2:Y:S01]  /*4860*/  LDL R179, [R1+0x16c] ;  /* 0x00016c0001b37983 */ /* 0x000ea20000100800 */
[----:B-----5:R-:W-:Y:S01]  /*4870*/  LOP3.LUT P4, RZ, R193, 0xff000000, RZ, 0xc0, !PT ;  /* 0xff000000c1ff7812 */ /* 0x020fe2000788c0ff */
[----:B0-----:R-:W-:Y:S01]  /*4880*/  FMUL.FTZ R8, R178, c[0x0][0x1ec] ;  /* 0x00007b00b2087a20 */ /* 0x001fe20000410000 */
        /* <DEDUP_REMOVED lines=9> */
.L_x_4356:
[----:B------:R-:W-:Y:S05]  /*4920*/  BSYNC B1 ;  /* 0x0000000000017941 */ /* 0x000fea0003800000 */
.L_x_4355:
[----:B0-----:R-:W-:Y:S02]  /*4930*/  @P3 MOV R8, 0x10 ;  /* 0x0000001000083802 */ /* 0x001fe40000000f00 */
[----:B------:R-:W-:-:S03]  /*4940*/  IADD3 R3, R3, 0x80, RZ ;  /* 0x0000008003037810 */ /* 0x000fc60007ffe0ff */
[C---:B------:R-:W-:Y:S01]  /*4950*/  @P3 IMAD.WIDE.U32 R8, R7.reuse, R8, c[0x0][0x248] ;  /* 0x0000920007083625 */ /* 0x040fe200078e0008 */
[----:B------:R-:W-:-:S04]  /*4960*/  IADD3 R7, R7, 0x80, RZ ;  /* 0x0000008007077810 */ /* 0x000fc80007ffe0ff */
[----:B------:R0:W-:Y:S03]  /*4970*/  @P3 STG.E.128 [R8.64], R76 ;  /* 0x0000004c08003986 */ /* 0x0001e6000c101d04 */
.L_x_4314:
[----:B------:R-:W-:Y:S05]  /*4980*/  BSYNC B0 ;  /* 0x0000000000007941 */ /* 0x000fea0003800000 */
.L_x_4313:
[----:B------:R-:W-:Y:S01]  /*4990*/  ISETP.GE.U32.AND P4, PT, R4, 0x100, PT ;  /* 0x000001000400780c */ /* 0x000fe20003f86070 */
[----:B------:R-:W-:-:S12]  /*49a0*/  BSSY B0, `(.L_x_4357) ;  /* 0x000011a000007945 */ /* 0x000fd80003800000 */
[----:B------:R-:W-:Y:S05]  /*49b0*/  @!P4 BRA `(.L_x_4358) ;  /* 0x000011800000c947 */ /* 0x000fea0003800000 */
[----:B------:R-:W-:Y:S01]  /*49c0*/  BSSY B1, `(.L_x_4359) ;  /* 0x0000005000017945 */ /* 0x000fe20003800000 */
[----:B------:R-:W-:Y:S05]  /*49d0*/  @!P3 BRA `(.L_x_4360) ;  /* 0x000000300000b947 */ /* 0x000fea0003800000 */
[----:B0-----:R-:W-:-:S04]  /*49e0*/  IMAD.MOV.U32 R8, RZ, RZ, 0x10 ;  /* 0x00000010ff087424 */ /* 0x001fc800078e00ff */
[----:B------:R-:W-:-:S05]  /*49f0*/  IMAD.WIDE.U32 R8, R7, R8, c[0x0][0x170] ;  /* 0x00005c0007087625 */ /* 0x000fca00078e0008 */
[----:B-----5:R0:W5:Y:S02]  /*4a00*/  LDG.E.128 R36, [R8.64] ;  /* 0x0000000408247981 */ /* 0x020164000c1e1d00 */
.L_x_4360:
[----:B------:R-:W-:Y:S05]  /*4a10*/  BSYNC B1 ;  /* 0x0000000000017941 */ /* 0x000fea0003800000 */
.L_x_4359:
        /* <DEDUP_REMOVED lines=10> */
.L_x_4362:
        /* <DEDUP_REMOVED lines=12> */
.L_x_4363:
[----:B------:R-:W-:Y:S05]  /*4b80*/  BSYNC B1 ;  /* 0x0000000000017941 */ /* 0x000fea0003800000 */
.L_x_4361:
        /* <DEDUP_REMOVED lines=18> */
.L_x_4365:
[----:B------:R-:W-:Y:S05]  /*4cb0*/  BSYNC B1 ;  /* 0x0000000000017941 */ /* 0x000fea0003800000 */
.L_x_4364:
[----:B------:R-:W-:Y:S01]  /*4cc0*/  BSSY B1, `(.L_x_4366) ;  /* 0x000000e000017945 */ /* 0x000fe20003800000 */
[----:B------:R-:W-:Y:S05]  /*4cd0*/  @P2 BRA `(.L_x_4367) ;  /* 0x0000004000002947 */ /* 0x000fea0003800000 */
[----:B------:R-:W-:Y:S01]  /*4ce0*/  IMAD.MOV.U32 R9, RZ, RZ, RZ ;  /* 0x000000ffff097224 */ /* 0x000fe200078e00ff */
[----:B------:R-:W-:Y:S05]  /*4cf0*/  @!P4 BRA `(.L_x_4368) ;  /* 0x000000a00000c947 */ /* 0x000fea0003800000 */
[----:B-----5:R-:W-:Y:S01]  /*4d00*/  PRMT R9, RZ, 0x7610, R24 ;  /* 0x00007610ff097816 */ /* 0x020fe20000000018 */
[----:B------:R-:W-:Y:S05]  /*4d10*/  BRA `(.L_x_4368) ;  /* 0x0000008000007947 */ /* 0x000fea0003800000 */
.L_x_4367:
        /* <DEDUP_REMOVED lines=8> */
.L_x_4368:
[----:B------:R-:W-:Y:S05]  /*4da0*/  BSYNC B1 ;  /* 0x0000000000017941 */ /* 0x000fea0003800000 */
.L_x_4366:
        /* <DEDUP_REMOVED lines=16> */
.L_x_4370:
[----:B------:R-:W-:Y:S05]  /*4eb0*/  BSYNC B1 ;  /* 0x0000000000017941 */ /* 0x000fea0003800000 */
.L_x_4369:
[----:B------:R-:W-:Y:S01]  /*4ec0*/  BSSY B1, `(.L_x_4371) ;  /* 0x000000e000017945 */ /* 0x000fe20003800000 */
[----:B------:R-:W-:Y:S05]  /*4ed0*/  @P2 BRA `(.L_x_4372) ;  /* 0x0000004000002947 */ /* 0x000fea0003800000 */
[----:B------:R-:W-:Y:S01]  /*4ee0*/  MOV R9, RZ ;  /* 0x000000ff00097202 */ /* 0x000fe20000000f00 */
[----:B------:R-:W-:Y:S05]  /*4ef0*/  @!P4 BRA `(.L_x_4373) ;  /* 0x000000a00000c947 */ /* 0x000fea0003800000 */
[----:B-----5:R-:W-:Y:S01]  /*4f00*/  PRMT R9, RZ, 0x5410, R25 ;  /* 0x00005410ff097816 */ /* 0x020fe20000000019 */
[----:B------:R-:W-:Y:S05]  /*4f10*/  BRA `(.L_x_4373) ;  /* 0x0000008000007947 */ /* 0x000fea0003800000 */
.L_x_4372:
        /* <DEDUP_REMOVED lines=8> */
.L_x_4373:
[----:B------:R-:W-:Y:S05]  /*4fa0*/  BSYNC B1 ;  /* 0x0000000000017941 */ /* 0x000fea0003800000 */
.L_x_4371:
        /* <DEDUP_REMOVED lines=16> */
.L_x_4375:
[----:B------:R-:W-:Y:S05]  /*50b0*/  BSYNC B1 ;  /* 0x0000000000017941 */ /* 0x000fea0003800000 */
.L_x_4374:
[----:B------:R-:W-:Y:S01]  /*50c0*/  BSSY B1, `(.L_x_4376) ;  /* 0x000000e000017945 */ /* 0x000fe20003800000 */
[----:B------:R-:W-:Y:S05]  /*50d0*/  @P2 BRA `(.L_x_4377) ;  /* 0x0000004000002947 */ /* 0x000fea0003800000 */
[----:B------:R-:W-:Y:S01]  /*50e0*/  HFMA2.MMA R9, -RZ, RZ, 0, 0 ;  /* 0x00000000ff097435 */ /* 0x000fe200000001ff */
[----:B------:R-:W-:Y:S05]  /*50f0*/  @!P4 BRA `(.L_x_4378) ;  /* 0x000000a00000c947 */ /* 0x000fea0003800000 */
[----:B-----5:R-:W-:Y:S01]  /*5100*/  PRMT R9, RZ, 0x7610, R25 ;  /* 0x00007610ff097816 */ /* 0x020fe20000000019 */
[----:B------:R-:W-:Y:S05]  /*5110*/  BRA `(.L_x_4378) ;  /* 0x0000008000007947 */ /* 0x000fea0003800000 */
.L_x_4377:
        /* <DEDUP_REMOVED lines=8> */
.L_x_4378:
[----:B------:R-:W-:Y:S05]  /*51a0*/  BSYNC B1 ;  /* 0x0000000000017941 */ /* 0x000fea0003800000 */
.L_x_4376:
        /* <DEDUP_REMOVED lines=16> */
.L_x_4380:
[----:B------:R-:W-:Y:S05]  /*52b0*/  BSYNC B1 ;  /* 0x0000000000017941 */ /* 0x000fea0003800000 */
.L_x_4379:
[----:B------:R-:W-:Y:S01]  /*52c0*/  BSSY B1, `(.L_x_4381) ;  /* 0x000000e000017945 */ /* 0x000fe20003800000 */
[----:B------:R-:W-:Y:S05]  /*52d0*/  @P2 BRA `(.L_x_4382) ;  /* 0x0000004000002947 */ /* 0x000fea0003800000 */
[----:B------:R-:W-:Y:S01]  /*52e0*/  IMAD.MOV.U32 R9, RZ, RZ, RZ ;  /* 0x000000ffff097224 */ /* 0x000fe200078e00ff */
[----:B------:R-:W-:Y:S05]  /*52f0*/  @!P4 BRA `(.L_x_4383) ;  /* 0x000000a00000c947 */ /* 0x000fea0003800000 */
[----:B-----5:R-:W-:Y:S01]  /*5300*/  PRMT R9, RZ, 0x5410, R26 ;  /* 0x00005410ff097816 */ /* 0x020fe2000000001a */
[----:B------:R-:W-:Y:S05]  /*5310*/  BRA `(.L_x_4383) ;  /* 0x0000008000007947 */ /* 0x000fea0003800000 */
.L_x_4382:
        /* <DEDUP_REMOVED lines=8> */
.L_x_4383:
[----:B------:R-:W-:Y:S05]  /*53a0*/  BSYNC B1 ;  /* 0x0000000000017941 */ /* 0x000fea0003800000 */
.L_x_4381:
        /* <DEDUP_REMOVED lines=16> */
.L_x_4385:
[----:B------:R-:W-:Y:S05]  /*54b0*/  BSYNC B1 ;  /* 0x0000000000017941 */ /* 0x000fea0003800000 */
.L_x_4384:
[----:B------:R-:W-:Y:S01]  /*54c0*/  BSSY B1, `(.L_x_4386) ;  /* 0x000000e000017945 */ /* 0x000fe20003800000 */
[----:B------:R-:W-:Y:S05]  /*54d0*/  @P2 BRA `(.L_x_4387) ;  /* 0x0000004000002947 */ /* 0x000fea0003800000 */
[----:B------:R-:W-:Y:S01]  /*54e0*/  MOV R9, RZ ;  /* 0x000000ff00097202 */ /* 0x000fe20000000f00 */
[----:B------:R-:W-:Y:S05]  /*54f0*/  @!P4 BRA `(.L_x_4388) ;  /* 0x000000a00000c947 */ /* 0x000fea0003800000 */
[----:B-----5:R-:W-:Y:S01]  /*5500*/  PRMT R9, RZ, 0x7610, R26 ;  /* 0x00007610ff097816 */ /* 0x020fe2000000001a */
[----:B------:R-:W-:Y:S05]  /*5510*/  BRA `(.L_x_4388) ;  /* 0x0000008000007947 */ /* 0x000fea0003800000 */
.L_x_4387:
        /* <DEDUP_REMOVED lines=8> */
.L_x_4388:
[----:B------:R-:W-:Y:S05]  /*55a0*/  BSYNC B1 ;  /* 0x0000000000017941 */ /* 0x000fea0003800000 */
.L_x_4386:
        /* <DEDUP_REMOVED lines=16> */
.L_x_4390:
[----:B------:R-:W-:Y:S05]  /*56b0*/  BSYNC B1 ;  /* 0x0000000000017941 */ /* 0x000fea0003800000 */
.L_x_4389:
[----:B------:R-:W-:Y:S01]  /*56c0*/  BSSY B1, `(.L_x_4391) ;  /* 0x000000e000017945 */ /* 0x000fe20003800000 */
[----:B------:R-:W-:Y:S05]  /*56d0*/  @P2 BRA `(.L_x_4392) ;  /* 0x0000004000002947 */ /* 0x000fea0003800000 */
[----:B------:R-:W-:Y:S01]  /*56e0*/  HFMA2.MMA R9, -RZ, RZ, 0, 0 ;  /* 0x00000000ff097435 */ /* 0x000fe200000001ff */
[----:B------:R-:W-:Y:S05]  /*56f0*/  @!P4 BRA `(.L_x_4393) ;  /* 0x000000a00000c947 */ /* 0x000fea0003800000 */
[----:B-----5:R-:W-:Y:S01]  /*5700*/  PRMT R9, RZ, 0x5410, R27 ;  /* 0x00005410ff097816 */ /* 0x020fe2000000001b */
[----:B------:R-:W-:Y:S05]  /*5710*/  BRA `(.L_x_4393) ;  /* 0x0000008000007947 */ /* 0x000fea0003800000 */
.L_x_4392:
        /* <DEDUP_REMOVED lines=8> */
.L_x_4393:
[----:B------:R-:W-:Y:S05]  /*57a0*/  BSYNC B1 ;  /* 0x0000000000017941 */ /* 0x000fea0003800000 */
.L_x_4391:
        /* <DEDUP_REMOVED lines=16> */
.L_x_4395:
[----:B------:R-:W-:Y:S05]  /*58b0*/  BSYNC B1 ;  /* 0x0000000000017941 */ /* 0x000fea0003800000 */
.L_x_4394:
[----:B------:R-:W-:Y:S01]  /*58c0*/  BSSY B1, `(.L_x_4396) ;  /* 0x000000e000017945 */ /* 0x000fe20003800000 */
[----:B------:R-:W-:Y:S05]  /*58d0*/  @P2 BRA `(.L_x_4397) ;  /* 0x0000004000002947 */ /* 0x000fea0003800000 */
[----:B------:R-:W-:Y:S01]  /*58e0*/  IMAD.MOV.U32 R9, RZ, RZ, RZ ;  /* 0x000000ffff097224 */ /* 0x000fe200078e00ff */
[----:B------:R-:W-:Y:S05]  /*58f0*/  @!P4 BRA `(.L_x_4398) ;  /* 0x000000a00000c947 */ /* 0x000fea0003800000 */
[----:B-----5:R-:W-:Y:S01]  /*5900*/  PRMT R9, RZ, 0x7610, R27 ;  /* 0x00007610ff097816 */ /* 0x020fe2000000001b */
[----:B------:R-:W-:Y:S05]  /*5910*/  BRA `(.L_x_4398) ;  /* 0x0000008000007947 */ /* 0x000fea0003800000 */
.L_x_4397:
        /* <DEDUP_REMOVED lines=8> */
.L_x_4398:
[----:B------:R-:W-:Y:S05]  /*59a0*/  BSYNC B1 ;  /* 0x0000000000017941 */ /* 0x000fea0003800000 */
.L_x_4396:
        /* <DEDUP_REMOVED lines=16> */
.L_x_4400:
[----:B------:R-:W-:Y:S05]  /*5ab0*/  BSYNC B1 ;  /* 0x0000000000017941 */ /* 0x000fea0003800000 */
.L_x_4399:
[----:B------:R-:W-:-:S05]  /*5ac0*/  @P5 MOV R8, 0x10 ;  /* 0x0000001000085802 */ /* 0x000fca0000000f00 */
[C---:B------:R-:W-:Y:S01]  /*5ad0*/  @P5 IMAD.WIDE.U32 R8, R3.reuse, R8, c[0x0][0x258] ;  /* 0x0000960003085625 */ /* 0x040fe200078e0008 */
[----:B------:R-:W-:-:S04]  /*5ae0*/  IADD3 R3, R3, 0x80, RZ ;  /* 0x0000008003037810 */ /* 0x000fc80007ffe0ff */
[----:B------:R0:W-:Y:S02]  /*5af0*/  @P5 STG.E.128 [R8.64], R40 ;  /* 0x0000002808005986 */ /* 0x0001e4000c101d04 */
[----:B0-----:R-:W-:-:S04]  /*5b00*/  @P3 IMAD.MOV.U32 R8, RZ, RZ, 0x10 ;  /* 0x00000010ff083424 */ /* 0x001fc800078e00ff */
[C---:B------:R-:W-:Y:S01]  /*5b10*/  @P3 IMAD.WIDE.U32 R8, R7.reuse, R8, c[0x0][0x248] ;  /* 0x0000920007083625 */ /* 0x040fe200078e0008 */
[----:B------:R-:W-:-:S04]  /*5b20*/  IADD3 R7, R7, 0x80, RZ ;  /* 0x0000008007077810 */ /* 0x000fc80007ffe0ff */
[----:B------:R0:W-:Y:S03]  /*5b30*/  @P3 STG.E.128 [R8.64], R76 ;  /* 0x0000004c08003986 */ /* 0x0001e6000c101d04 */
.L_x_4358:
[----:B------:R-:W-:Y:S05]  /*5b40*/  BSYNC B0 ;  /* 0x0000000000007941 */ /* 0x000fea0003800000 */
.L_x_4357:
[----:B------:R-:W-:Y:S01]  /*5b50*/  BSSY B0, `(.L_x_4401) ;  /* 0x000011a000007945 */ /* 0x000fe20003800000 */
[----:B------:R-:W-:Y:S05]  /*5b60*/  @!P0 BRA `(.L_x_4402) ;  /* 0x0000118000008947 */ /* 0x000fea0003800000 */
[----:B------:R-:W-:Y:S01]  /*5b70*/  BSSY B1, `(.L_x_4403) ;  /* 0x0000005000017945 */ /* 0x000fe20003800000 */
[----:B------:R-:W-:Y:S05]  /*5b80*/  @!P3 BRA `(.L_x_4404) ;  /* 0x000000300000b947 */ /* 0x000fea0003800000 */
[----:B0-----:R-:W-:-:S10]  /*5b90*/  HFMA2.MMA R8, -RZ, RZ, 0, 9.5367431640625e-07 ;  /* 0x00000010ff087435 */ /* 0x001fd400000001ff */
[----:B------:R-:W-:-:S05]  /*5ba0*/  IMAD.WIDE.U32 R8, R7, R8, c[0x0][0x170] ;  /* 0x00005c0007087625 */ /* 0x000fca00078e0008 */
[----:B-----5:R0:W5:Y:S02]  /*5bb0*/  LDG.E.128 R36, [R8.64] ;  /* 0x0000000408247981 */ /* 0x020164000c1e1d00 */
.L_x_4404:
[----:B------:R-:W-:Y:S05]  /*5bc0*/  BSYNC B1 ;  /* 0x0000000000017941 */ /* 0x000fea0003800000 */
.L_x_4403:
[----:B------:R-:W-:Y:S01]  /*5bd0*/  BSSY B1, `(.L_x_4405) ;  /* 0x0000016000017945 */ /* 0x000fe20003800000 */
[----:B------:R-:W-:Y:S05]  /*5be0*/  @P2 BRA `(.L_x_4406) ;  /* 0x0000008000002947 */ /* 0x000fea0003800000 */
[----:B------:R-:W-:Y:S01]  /*5bf0*/  ULDC.64 UR6, c[0x0][0x218] ;  /* 0x0000860000067ab9 */ /* 0x000fe20000000a00 */
[----:B0-----:R-:W-:Y:S01]  /*5c00*/  MOV R9, RZ ;  /* 0x000000ff00097202 */ /* 0x001fe20000000f00 */
[----:B------:R-:W-:-:S04]  /*5c10*/  UISETP.NE.U32.AND UP0, UPT, URZ, UR6, UPT ;  /* 0x000000063f00728c */ /* 0x000fc8000bf05070 */
[----:B------:R-:W-:-:S06]  /*5c20*/  UISETP.NE.AND.EX UP0, UPT, URZ, UR7, UPT, UP0 ;  /* 0x000000073f00728c */ /* 0x000fcc000bf05300 */
[----:B------:R-:W-:-:S13]  /*5c30*/  PLOP3.LUT P4, PT, PT, PT, UP0, 0x80, 0x0 ;  /* 0x000000000000781c */ /* 0x000fda0003f8f008 */
[----:B------:R-:W-:Y:S05]  /*5c40*/  @!P4 BRA `(.L_x_4407) ;  /* 0x000000e00000c947 */ /* 0x000fea0003800000 */
[----:B-----5:R-:W-:Y:S01]  /*5c50*/  PRMT R9, RZ, 0x5410, R152 ;  /* 0x00005410ff097816 */ /* 0x020fe20000000098 */
[----:B------:R-:W-:Y:S05]  /*5c60*/  BRA `(.L_x_4407) ;  /* 0x000000c000007947 */ /* 0x000fea0003800000 */
.L_x_4406:
        /* <DEDUP_REMOVED lines=12> */
.L_x_4407:
[----:B------:R-:W-:Y:S05]  /*5d30*/  BSYNC B1 ;  /* 0x0000000000017941 */ /* 0x000fea0003800000 */
.L_x_4405:
        /* <DEDUP_REMOVED lines=18> */
.L_x_4409:
[----:B------:R-:W-:Y:S05]  /*5e60*/  BSYNC B1 ;  /* 0x0000000000017941 */ /* 0x000fea0003800000 */
.L_x_4408:
[----:B------:R-:W-:Y:S01]  /*5e70*/  BSSY B1, `(.L_x_4410) ;  /* 0x000000e000017945 */ /* 0x000fe20003800000 */
[----:B------:R-:W-:Y:S05]  /*5e80*/  @P2 BRA `(.L_x_4411) ;  /* 0x0000004000002947 */ /* 0x000fea0003800000 */
[----:B------:R-:W-:Y:S01]  /*5e90*/  HFMA2.MMA R9, -RZ, RZ, 0, 0 ;  /* 0x00000000ff097435 */ /* 0x000fe200000001ff */
[----:B------:R-:W-:Y:S05]  /*5ea0*/  @!P4 BRA `(.L_x_4412) ;  /* 0x000000a00000c947 */ /* 0x000fea0003800000 */
[----:B-----5:R-:W-:Y:S01]  /*5eb0*/  PRMT R9, RZ, 0x7610, R152 ;  /* 0x00007610ff097816 */ /* 0x020fe20000000098 */
[----:B------:R-:W-:Y:S05]  /*5ec0*/  BRA `(.L_x_4412) ;  /* 0x0000008000007947 */ /* 0x000fea0003800000 */
.L_x_4411:
        /* <DEDUP_REMOVED lines=8> */
.L_x_4412:
[----:B------:R-:W-:Y:S05]  /*5f50*/  BSYNC B1 ;  /* 0x0000000000017941 */ /* 0x000fea0003800000 */
.L_x_4410:
        /* <DEDUP_REMOVED lines=16> */
.L_x_4414:
[----:B------:R-:W-:Y:S05]  /*6060*/  BSYNC B1 ;  /* 0x0000000000017941 */ /* 0x000fea0003800000 */
.L_x_4413:
[----:B------:R-:W-:Y:S01]  /*6070*/  BSSY B1, `(.L_x_4415) ;  /* 0x000000e000017945 */ /* 0x000fe20003800000 */
[----:B------:R-:W-:Y:S05]  /*6080*/  @P2 BRA `(.L_x_4416) ;  /* 0x0000004000002947 */ /* 0x000fea0003800000 */
[----:B------:R-:W-:Y:S01]  /*6090*/  IMAD.MOV.U32 R9, RZ, RZ, RZ ;  /* 0x000000ffff097224 */ /* 0x000fe200078e00ff */
[----:B------:R-:W-:Y:S05]  /*60a0*/  @!P4 BRA `(.L_x_4417) ;  /* 0x000000a00000c947 */ /* 0x000fea0003800000 */
[----:B-----5:R-:W-:Y:S01]  /*60b0*/  PRMT R9, RZ, 0x5410, R153 ;  /* 0x00005410ff097816 */ /* 0x020fe20000000099 */
[----:B------:R-:W-:Y:S05]  /*60c0*/  BRA `(.L_x_4417) ;  /* 0x0000008000007947 */ /* 0x000fea0003800000 */
.L_x_4416:
        /* <DEDUP_REMOVED lines=8> */
.L_x_4417:
[----:B------:R-:W-:Y:S05]  /*6150*/  BSYNC B1 ;  /* 0x0000000000017941 */ /* 0x000fea0003800000 */
.L_x_4415:
        /* <DEDUP_REMOVED lines=16> */
.L_x_4419:
[----:B------:R-:W-:Y:S05]  /*6260*/  BSYNC B1 ;  /* 0x0000000000017941 */ /* 0x000fea0003800000 */
.L_x_4418:
[----:B------:R-:W-:Y:S01]  /*6270*/  BSSY B1, `(.L_x_4420) ;  /* 0x000000e000017945 */ /* 0x000fe20003800000 */
[----:B------:R-:W-:Y:S05]  /*6280*/  @P2 BRA `(.L_x_4421) ;  /* 0x0000004000002947 */ /* 0x000fea0003800000 */
[----:B------:R-:W-:Y:S01]  /*6290*/  MOV R9, RZ ;  /* 0x000000ff00097202 */ /* 0x000fe20000000f00 */
[----:B------:R-:W-:Y:S05]  /*62a0*/  @!P4 BRA `(.L_x_4422) ;  /* 0x000000a00000c947 */ /* 0x000fea0003800000 */
[----:B-----5:R-:W-:Y:S01]  /*62b0*/  PRMT R9, RZ, 0x7610, R153 ;  /* 0x00007610ff097816 */ /* 0x020fe20000000099 */
[----:B------:R-:W-:Y:S05]  /*62c0*/  BRA `(.L_x_4422) ;  /* 0x0000008000007947 */ /* 0x000fea0003800000 */
.L_x_4421:
        /* <DEDUP_REMOVED lines=8> */
.L_x_4422:
[----:B------:R-:W-:Y:S05]  /*6350*/  BSYNC B1 ;  /* 0x0000000000017941 */ /* 0x000fea0003800000 */
.L_x_4420:
        /* <DEDUP_REMOVED lines=16> */
.L_x_4424:
[----:B------:R-:W-:Y:S05]  /*6460*/  BSYNC B1 ;  /* 0x0000000000017941 */ /* 0x000fea0003800000 */
.L_x_4423:
[----:B------:R-:W-:Y:S01]  /*6470*/  BSSY B1, `(.L_x_4425) ;  /* 0x000000e000017945 */ /* 0x000fe20003800000 */
[----:B------:R-:W-:Y:S05]  /*6480*/  @P2 BRA `(.L_x_4426) ;  /* 0x0000004000002947 */ /* 0x000fea0003800000 */
[----:B------:R-:W-:Y:S01]  /*6490*/  HFMA2.MMA R9, -RZ, RZ, 0, 0 ;  /* 0x00000000ff097435 */ /* 0x000fe200000001ff */
[----:B------:R-:W-:Y:S05]  /*64a0*/  @!P4 BRA `(.L_x_4427) ;  /* 0x000000a00000c947 */ /* 0x000fea0003800000 */
[----:B-----5:R-:W-:Y:S01]  /*64b0*/  PRMT R9, RZ, 0x5410, R154 ;  /* 0x00005410ff097816 */ /* 0x020fe2000000009a */
[----:B------:R-:W-:Y:S05]  /*64c0*/  BRA `(.L_x_4427) ;  /* 0x0000008000007947 */ /* 0x000fea0003800000 */
.L_x_4426:
        /* <DEDUP_REMOVED lines=8> */
.L_x_4427:
[----:B------:R-:W-:Y:S05]  /*6550*/  BSYNC B1 ;  /* 0x0000000000017941 */ /* 0x000fea0003800000 */
.L_x_4425:
        /* <DEDUP_REMOVED lines=16> */
.L_x_4429:
[----:B------:R-:W-:Y:S05]  /*6660*/  BSYNC B1 ;  /* 0x0000000000017941 */ /* 0x000fea0003800000 */
.L_x_4428:
[----:B------:R-:W-:Y:S01]  /*6670*/  BSSY B1, `(.L_x_4430) ;  /* 0x000000e000017945 */ /* 0x000fe20003800000 */
[----:B------:R-:W-:Y:S05]  /*6680*/  @P2 BRA `(.L_x_4431) ;  /* 0x0000004000002947 */ /* 0x000fea0003800000 */
[----:B------:R-:W-:Y:S01]  /*6690*/  IMAD.MOV.U32 R9, RZ, RZ, RZ ;  /* 0x000000ffff097224 */ /* 0x000fe200078e00ff */
[----:B------:R-:W-:Y:S05]  /*66a0*/  @!P4 BRA `(.L_x_4432) ;  /* 0x000000a00000c947 */ /* 0x000fea0003800000 */
[----:B-----5:R-:W-:Y:S01]  /*66b0*/  PRMT R9, RZ, 0x7610, R154 ;  /* 0x00007610ff097816 */ /* 0x020fe2000000009a */
[----:B------:R-:W-:Y:S05]  /*66c0*/  BRA `(.L_x_4432) ;  /* 0x0000008000007947 */ /* 0x000fea0003800000 */
.L_x_4431:
        /* <DEDUP_REMOVED lines=8> */
.L_x_4432:
[----:B------:R-:W-:Y:S05]  /*6750*/  BSYNC B1 ;  /* 0x0000000000017941 */ /* 0x000fea0003800000 */
.L_x_4430:
        /* <DEDUP_REMOVED lines=16> */
.L_x_4434:
[----:B------:R-:W-:Y:S05]  /*6860*/  BSYNC B1 ;  /* 0x0000000000017941 */ /* 0x000fea0003800000 */
.L_x_4433:
[----:B------:R-:W-:Y:S01]  /*6870*/  BSSY B1, `(.L_x_4435) ;  /* 0x000000e000017945 */ /* 0x000fe20003800000 */
[----:B------:R-:W-:Y:S05]  /*6880*/  @P2 BRA `(.L_x_4436) ;  /* 0x0000004000002947 */ /* 0x000fea0003800000 */
[----:B------:R-:W-:Y:S01]  /*6890*/  MOV R9, RZ ;  /* 0x000000ff00097202 */ /* 0x000fe20000000f00 */
[----:B------:R-:W-:Y:S05]  /*68a0*/  @!P4 BRA `(.L_x_4437) ;  /* 0x000000a00000c947 */ /* 0x000fea0003800000 */
[----:B-----5:R-:W-:Y:S01]  /*68b0*/  PRMT R9, RZ, 0x5410, R155 ;  /* 0x00005410ff097816 */ /* 0x020fe2000000009b */
[----:B------:R-:W-:Y:S05]  /*68c0*/  BRA `(.L_x_4437) ;  /* 0x0000008000007947 */ /* 0x000fea0003800000 */
.L_x_4436:
        /* <DEDUP_REMOVED lines=8> */
.L_x_4437:
[----:B------:R-:W-:Y:S05]  /*6950*/  BSYNC B1 ;  /* 0x0000000000017941 */ /* 0x000fea0003800000 */
.L_x_4435:
        /* <DEDUP_REMOVED lines=16> */
.L_x_4439:
[----:B------:R-:W-:Y:S05]  /*6a60*/  BSYNC B1 ;  /* 0x0000000000017941 */ /* 0x000fea0003800000 */
.L_x_4438:
[----:B------:R-:W-:Y:S01]  /*6a70*/  BSSY B1, `(.L_x_4440) ;  /* 0x000000e000017945 */ /* 0x000fe20003800000 */
[----:B------:R-:W-:Y:S05]  /*6a80*/  @P2 BRA `(.L_x_4441) ;  /* 0x0000004000002947 */ /* 0x000fea0003800000 */
[----:B------:R-:W-:Y:S01]  /*6a90*/  HFMA2.MMA R9, -RZ, RZ, 0, 0 ;  /* 0x00000000ff097435 */ /* 0x000fe200000001ff */
[----:B------:R-:W-:Y:S05]  /*6aa0*/  @!P4 BRA `(.L_x_4442) ;  /* 0x000000a00000c947 */ /* 0x000fea0003800000 */
[----:B-----5:R-:W-:Y:S01]  /*6ab0*/  PRMT R9, RZ, 0x7610, R155 ;  /* 0x00007610ff097816 */ /* 0x020fe2000000009b */
[----:B------:R-:W-:Y:S05]  /*6ac0*/  BRA `(.L_x_4442) ;  /* 0x0000008000007947 */ /* 0x000fea0003800000 */
.L_x_4441:
        /* <DEDUP_REMOVED lines=8> */
.L_x_4442:
[----:B------:R-:W-:Y:S05]  /*6b50*/  BSYNC B1 ;  /* 0x0000000000017941 */ /* 0x000fea0003800000 */
.L_x_4440:
        /* <DEDUP_REMOVED lines=16> */
.L_x_4444:
[----:B------:R-:W-:Y:S05]  /*6c60*/  BSYNC B1 ;  /* 0x0000000000017941 */ /* 0x000fea0003800000 */
.L_x_4443:
[----:B------:R-:W-:-:S04]  /*6c70*/  @P5 IMAD.MOV.U32 R8, RZ, RZ, 0x10 ;  /* 0x00000010ff085424 */ /* 0x000fc800078e00ff */
[C---:B------:R-:W-:Y:S01]  /*6c80*/  @P5 IMAD.WIDE.U32 R8, R3.reuse, R8, c[0x0][0x258] ;  /* 0x0000960003085625 */ /* 0x040fe200078e0008 */
[----:B------:R-:W-:-:S04]  /*6c90*/  IADD3 R3, R3, 0x80, RZ ;  /* 0x0000008003037810 */ /* 0x000fc80007ffe0ff */
[----:B------:R0:W-:Y:S02]  /*6ca0*/  @P5 STG.E.128 [R8.64], R40 ;  /* 0x0000002808005986 */ /* 0x0001e4000c101d04 */
[----:B0-----:R-:W-:-:S05]  /*6cb0*/  @P3 MOV R8, 0x10 ;  /* 0x0000001000083802 */ /* 0x001fca0000000f00 */
[C---:B------:R-:W-:Y:S01]  /*6cc0*/  @P3 IMAD.WIDE.U32 R8, R7.reuse, R8, c[0x0][0x248] ;  /* 0x0000920007083625 */ /* 0x040fe200078e0008 */
[----:B------:R-:W-:-:S04]  /*6cd0*/  IADD3 R7, R7, 0x80, RZ ;  /* 0x0000008007077810 */ /* 0x000fc80007ffe0ff */
[----:B------:R0:W-:Y:S03]  /*6ce0*/  @P3 STG.E.128 [R8.64], R76 ;  /* 0x0000004c08003986 */ /* 0x0001e6000c101d04 */
.L_x_4402:
[----:B------:R-:W-:Y:S05]  /*6cf0*/  BSYNC B0 ;  /* 0x0000000000007941 */ /* 0x000fea0003800000 */
.L_x_4401:
[----:B------:R-:W-:Y:S01]  /*6d00*/  BSSY B0, `(.L_x_4445) ;  /* 0x000011a000007945 */ /* 0x000fe20003800000 */
[----:B------:R-:W-:Y:S05]  /*6d10*/  @!P1 BRA `(.L_x_4446) ;  /* 0x0000118000009947 */ /* 0x000fea0003800000 */
[----:B------:R-:W-:Y:S01]  /*6d20*/  BSSY B1, `(.L_x_4447) ;  /* 0x0000005000017945 */ /* 0x000fe20003800000 */
[----:B------:R-:W-:Y:S05]  /*6d30*/  @!P3 BRA `(.L_x_4448) ;  /* 0x000000300000b947 */ /* 0x000fea0003800000 */
[----:B0-----:R-:W-:-:S10]  /*6d40*/  HFMA2.MMA R8, -RZ, RZ, 0, 9.5367431640625e-07 ;  /* 0x00000010ff087435 */ /* 0x001fd400000001ff */
[----:B------:R-:W-:-:S05]  /*6d50*/  IMAD.WIDE.U32 R8, R7, R8, c[0x0][0x170] ;  /* 0x00005c0007087625 */ /* 0x000fca00078e0008 */
[----:B-----5:R0:W5:Y:S02]  /*6d60*/  LDG.E.128 R36, [R8.64] ;  /* 0x0000000408247981 */ /* 0x020164000c1e1d00 */
.L_x_4448:
[----:B------:R-:W-:Y:S05]  /*6d70*/  BSYNC B1 ;  /* 0x0000000000017941 */ /* 0x000fea0003800000 */
.L_x_4447:
        /* <DEDUP_REMOVED lines=10> */
.L_x_4450:
        /* <DEDUP_REMOVED lines=12> */
.L_x_4451:
[----:B------:R-:W-:Y:S05]  /*6ee0*/  BSYNC B1 ;  /* 0x0000000000017941 */ /* 0x000fea0003800000 */
.L_x_4449:
        /* <DEDUP_REMOVED lines=18> */
.L_x_4453:
[----:B------:R-:W-:Y:S05]  /*7010*/  BSYNC B1 ;  /* 0x0000000000017941 */ /* 0x000fea0003800000 */
.L_x_4452:
[----:B------:R-:W-:Y:S01]  /*7020*/  BSSY B1, `(.L_x_4454) ;  /* 0x000000e000017945 */ /* 0x000fe20003800000 */
[----:B------:R-:W-:Y:S05]  /*7030*/  @P2 BRA `(.L_x_4455) ;  /* 0x0000004000002947 */ /* 0x000fea0003800000 */
[----:B------:R-:W-:Y:S01]  /*7040*/  MOV R9, RZ ;  /* 0x000000ff00097202 */ /* 0x000fe20000000f00 */
[----:B------:R-:W-:Y:S05]  /*7050*/  @!P4 BRA `(.L_x_4456) ;  /* 0x000000a00000c947 */ /* 0x000fea0003800000 */
[----:B-----5:R-:W-:Y:S01]  /*7060*/  PRMT R9, RZ, 0x7610, R156 ;  /* 0x00007610ff097816 */ /* 0x020fe2000000009c */
[----:B------:R-:W-:Y:S05]  /*7070*/  BRA `(.L_x_4456) ;  /* 0x0000008000007947 */ /* 0x000fea0003800000 */
.L_x_4455:
        /* <DEDUP_REMOVED lines=8> */
.L_x_4456:
[----:B------:R-:W-:Y:S05]  /*7100*/  BSYNC B1 ;  /* 0x0000000000017941 */ /* 0x000fea0003800000 */
.L_x_4454:
        /* <DEDUP_REMOVED lines=16> */
.L_x_4458:
[----:B------:R-:W-:Y:S05]  /*7210*/  BSYNC B1 ;  /* 0x0000000000017941 */ /* 0x000fea0003800000 */
.L_x_4457:
[----:B------:R-:W-:Y:S01]  /*7220*/  BSSY B1, `(.L_x_4459) ;  /* 0x000000e000017945 */ /* 0x000fe20003800000 */
[----:B------:R-:W-:Y:S05]  /*7230*/  @P2 BRA `(.L_x_4460) ;  /* 0x0000004000002947 */ /* 0x000fea0003800000 */
[----:B------:R-:W-:Y:S01]  /*7240*/  HFMA2.MMA R9, -RZ, RZ, 0, 0 ;  /* 0x00000000ff097435 */ /* 0x000fe200000001ff */
[----:B------:R-:W-:Y:S05]  /*7250*/  @!P4 BRA `(.L_x_4461) ;  /* 0x000000a00000c947 */ /* 0x000fea0003800000 */
[----:B-----5:R-:W-:Y:S01]  /*7260*/  PRMT R9, RZ, 0x5410, R157 ;  /* 0x00005410ff097816 */ /* 0x020fe2000000009d */
[----:B------:R-:W-:Y:S05]  /*7270*/  BRA `(.L_x_4461) ;  /* 0x0000008000007947 */ /* 0x000fea0003800000 */
.L_x_4460:
        /* <DEDUP_REMOVED lines=8> */
.L_x_4461:
[----:B------:R-:W-:Y:S05]  /*7300*/  BSYNC B1 ;  /* 0x0000000000017941 */ /* 0x000fea0003800000 */
.L_x_4459:
        /* <DEDUP_REMOVED lines=16> */
.L_x_4463:
[----:B------:R-:W-:Y:S05]  /*7410*/  BSYNC B1 ;  /* 0x0000000000017941 */ /* 0x000fea0003800000 */
.L_x_4462:
[----:B------:R-:W-:Y:S01]  /*7420*/  BSSY B1, `(.L_x_4464) ;  /* 0x000000e000017945 */ /* 0x000fe20003800000 */
[----:B------:R-:W-:Y:S05]  /*7430*/  @P2 BRA `(.L_x_4465) ;  /* 0x0000004000002947 */ /* 0x000fea0003800000 */
[----:B------:R-:W-:Y:S01]  /*7440*/  IMAD.MOV.U32 R9, RZ, RZ, RZ ;  /* 0x000000ffff097224 */ /* 0x000fe200078e00ff */
[----:B------:R-:W-:Y:S05]  /*7450*/  @!P4 BRA `(.L_x_4466) ;  /* 0x000000a00000c947 */ /* 0x000fea0003800000 */
[----:B-----5:R-:W-:Y:S01]  /*7460*/  PRMT R9, RZ, 0x7610, R157 ;  /* 0x00007610ff097816 */ /* 0x020fe2000000009d */
[----:B------:R-:W-:Y:S05]  /*7470*/  BRA `(.L_x_4466) ;  /* 0x0000008000007947 */ /* 0x000fea0003800000 */
.L_x_4465:
        /* <DEDUP_REMOVED lines=8> */
.L_x_4466:
[----:B------:R-:W-:Y:S05]  /*7500*/  BSYNC B1 ;  /* 0x0000000000017941 */ /* 0x000fea0003800000 */
.L_x_4464:
        /* <DEDUP_REMOVED lines=16> */
.L_x_4468:
[----:B------:R-:W-:Y:S05]  /*7610*/  BSYNC B1 ;  /* 0x0000000000017941 */ /* 0x000fea0003800000 */
.L_x_4467:
[----:B------:R-:W-:Y:S01]  /*7620*/  BSSY B1, `(.L_x_4469) ;  /* 0x000000e000017945 */ /* 0x000fe20003800000 */
[----:B------:R-:W-:Y:S05]  /*7630*/  @P2 BRA `(.L_x_4470) ;  /* 0x0000004000002947 */ /* 0x000fea0003800000 */
[----:B------:R-:W-:Y:S01]  /*7640*/  MOV R9, RZ ;  /* 0x000000ff00097202 */ /* 0x000fe20000000f00 */
[----:B------:R-:W-:Y:S05]  /*7650*/  @!P4 BRA `(.L_x_4471) ;  /* 0x000000a00000c947 */ /* 0x000fea0003800000 */
[----:B-----5:R-:W-:Y:S01]  /*7660*/  PRMT R9, RZ, 0x5410, R158 ;  /* 0x00005410ff097816 */ /* 0x020fe2000000009e */
[----:B------:R-:W-:Y:S05]  /*7670*/  BRA `(.L_x_4471) ;  /* 0x0000008000007947 */ /* 0x000fea0003800000 */
.L_x_4470:
        /* <DEDUP_REMOVED lines=8> */
.L_x_4471:
[----:B------:R-:W-:Y:S05]  /*7700*/  BSYNC B1 ;  /* 0x0000000000017941 */ /* 0x000fea0003800000 */
.L_x_4469:
        /* <DEDUP_REMOVED lines=16> */
.L_x_4473:
[----:B------:R-:W-:Y:S05]  /*7810*/  BSYNC B1 ;  /* 0x0000000000017941 */ /* 0x000fea0003800000 */
.L_x_4472:
[----:B------:R-:W-:Y:S01]  /*7820*/  BSSY B1, `(.L_x_4474) ;  /* 0x000000e000017945 */ /* 0x000fe20003800000 */
[----:B------:R-:W-:Y:S05]  /*7830*/  @P2 BRA `(.L_x_4475) ;  /* 0x0000004000002947 */ /* 0x000fea0003800000 */
[----:B------:R-:W-:Y:S01]  /*7840*/  HFMA2.MMA R9, -RZ, RZ, 0, 0 ;  /* 0x00000000ff097435 */ /* 0x000fe200000001ff */
[----:B------:R-:W-:Y:S05]  /*7850*/  @!P4 BRA `(.L_x_4476) ;  /* 0x000000a00000c947 */ /* 0x000fea0003800000 */
[----:B-----5:R-:W-:Y:S01]  /*7860*/  PRMT R9, RZ, 0x7610, R158 ;  /* 0x00007610ff097816 */ /* 0x020fe2000000009e */
[----:B------:R-:W-:Y:S05]  /*7870*/  BRA `(.L_x_4476) ;  /* 0x0000008000007947 */ /* 0x000fea0003800000 */
.L_x_4475:
        /* <DEDUP_REMOVED lines=8> */
.L_x_4476:
[----:B------:R-:W-:Y:S05]  /*7900*/  BSYNC B1 ;  /* 0x0000000000017941 */ /* 0x000fea0003800000 */
.L_x_4474:
        /* <DEDUP_REMOVED lines=16> */
.L_x_4478:
[----:B------:R-:W-:Y:S05]  /*7a10*/  BSYNC B1 ;  /* 0x0000000000017941 */ /* 0x000fea0003800000 */
.L_x_4477:
[----:B------:R-:W-:Y:S01]  /*7a20*/  BSSY B1, `(.L_x_4479) ;  /* 0x000000e000017945 */ /* 0x000fe20003800000 */
[----:B------:R-:W-:Y:S05]  /*7a30*/  @P2 BRA `(.L_x_4480) ;  /* 0x0000004000002947 */ /* 0x000fea0003800000 */
[----:B------:R-:W-:Y:S01]  /*7a40*/  IMAD.MOV.U32 R9, RZ, RZ, RZ ;  /* 0x000000ffff097224 */ /* 0x000fe200078e00ff */
[----:B------:R-:W-:Y:S05]  /*7a50*/  @!P4 BRA `(.L_x_4481) ;  /* 0x000000a00000c947 */ /* 0x000fea0003800000 */
[----:B-----5:R-:W-:Y:S01]  /*7a60*/  PRMT R9, RZ, 0x5410, R159 ;  /* 0x00005410ff097816 */ /* 0x020fe2000000009f */
[----:B------:R-:W-:Y:S05]  /*7a70*/  BRA `(.L_x_4481) ;  /* 0x0000008000007947 */ /* 0x000fea0003800000 */
.L_x_4480:
        /* <DEDUP_REMOVED lines=8> */
.L_x_4481:
[----:B------:R-:W-:Y:S05]  /*7b00*/  BSYNC B1 ;  /* 0x0000000000017941 */ /* 0x000fea0003800000 */
.L_x_4479:
        /* <DEDUP_REMOVED lines=16> */
.L_x_4483:
[----:B------:R-:W-:Y:S05]  /*7c10*/  BSYNC B1 ;  /* 0x0000000000017941 */ /* 0x000fea0003800000 */
.L_x_4482:
[----:B------:R-:W-:Y:S01]  /*7c20*/  BSSY B1, `(.L_x_4484) ;  /* 0x000000e000017945 */ /* 0x000fe20003800000 */
[----:B------:R-:W-:Y:S05]  /*7c30*/  @P2 BRA `(.L_x_4485) ;  /* 0x0000004000002947 */ /* 0x000fea0003800000 */
[----:B------:R-:W-:Y:S01]  /*7c40*/  MOV R9, RZ ;  /* 0x000000ff00097202 */ /* 0x000fe20000000f00 */
[----:B------:R-:W-:Y:S05]  /*7c50*/  @!P4 BRA `(.L_x_4486) ;  /* 0x000000a00000c947 */ /* 0x000fea0003800000 */
[----:B-----5:R-:W-:Y:S01]  /*7c60*/  PRMT R9, RZ, 0x7610, R159 ;  /* 0x00007610ff097816 */ /* 0x020fe2000000009f */
[----:B------:R-:W-:Y:S05]  /*7c70*/  BRA `(.L_x_4486) ;  /* 0x0000008000007947 */ /* 0x000fea0003800000 */
.L_x_4485:
        /* <DEDUP_REMOVED lines=8> */
.L_x_4486:
[----:B------:R-:W-:Y:S05]  /*7d00*/  BSYNC B1 ;  /* 0x0000000000017941 */ /* 0x000fea0003800000 */
.L_x_4484:
        /* <DEDUP_REMOVED lines=16> */
.L_x_4488:
[----:B------:R-:W-:Y:S05]  /*7e10*/  BSYNC B1 ;  /* 0x0000000000017941 */ /* 0x000fea0003800000 */
.L_x_4487:
[----:B------:R-:W-:-:S05]  /*7e20*/  @P5 MOV R8, 0x10 ;  /* 0x0000001000085802 */ /* 0x000fca0000000f00 */
[C---:B------:R-:W-:Y:S01]  /*7e30*/  @P5 IMAD.WIDE.U32 R8, R3.reuse, R8, c[0x0][0x258] ;  /* 0x0000960003085625 */ /* 0x040fe200078e0008 */
[----:B------:R-:W-:-:S04]  /*7e40*/  IADD3 R3, R3, 0x80, RZ ;  /* 0x0000008003037810 */ /* 0x000fc80007ffe0ff */
[----:B------:R0:W-:Y:S02]  /*7e50*/  @P5 STG.E.128 [R8.64], R40 ;  /* 0x0000002808005986 */ /* 0x0001e4000c101d04 */
[----:B0-----:R-:W-:-:S05]  /*7e60*/  @P3 MOV R8, 0x10 ;  /* 0x0000001000083802 */ /* 0x001fca0000000f00 */
[C---:B------:R-:W-:Y:S01]  /*7e70*/  @P3 IMAD.WIDE.U32 R8, R7.reuse, R8, c[0x0][0x248] ;  /* 0x0000920007083625 */ /* 0x040fe200078e0008 */
[----:B------:R-:W-:-:S04]  /*7e80*/  IADD3 R7, R7, 0x80, RZ ;  /* 0x0000008007077810 */ /* 0x000fc80007ffe0ff */
[----:B------:R0:W-:Y:S03]  /*7e90*/  @P3 STG.E.128 [R8.64], R76 ;  /* 0x0000004c08003986 */ /* 0x0001e6000c101d04 */
.L_x_4446:
[----:B------:R-:W-:Y:S05]  /*7ea0*/  BSYNC B0 ;  /* 0x0000000000007941 */ /* 0x000fea0003800000 */
.L_x_4445:
        /* <DEDUP_REMOVED lines=8> */
.L_x_4492:
[----:B------:R-:W-:Y:S05]  /*7f30*/  BSYNC B1 ;  /* 0x0000000000017941 */ /* 0x000fea0003800000 */
.L_x_4491:
        /* <DEDUP_REMOVED lines=10> */
.L_x_4494:
        /* <DEDUP_REMOVED lines=12> */
.L_x_4495:
[----:B------:R-:W-:Y:S05]  /*80a0*/  BSYNC B1 ;  /* 0x0000000000017941 */ /* 0x000fea0003800000 */
.L_x_4493:
        /* <DEDUP_REMOVED lines=18> */
.L_x_4497:
[----:B------:R-:W-:Y:S05]  /*81d0*/  BSYNC B1 ;  /* 0x0000000000017941 */ /* 0x000fea0003800000 */
.L_x_4496:
[----:B------:R-:W-:Y:S01]  /*81e0*/  BSSY B1, `(.L_x_4498) ;  /* 0x000000e000017945 */ /* 0x000fe20003800000 */
[----:B------:R-:W-:Y:S05]  /*81f0*/  @P2 BRA `(.L_x_4499) ;  /* 0x0000004000002947 */ /* 0x000fea0003800000 */
[----:B------:R-:W-:Y:S01]  /*8200*/  IMAD.MOV.U32 R9, RZ, RZ, RZ ;  /* 0x000000ffff097224 */ /* 0x000fe200078e00ff */
[----:B------:R-:W-:Y:S05]  /*8210*/  @!P4 BRA `(.L_x_4500) ;  /* 0x000000a00000c947 */ /* 0x000fea0003800000 */
[----:B-----5:R-:W-:Y:S01]  /*8220*/  PRMT R9, RZ, 0x7610, R160 ;  /* 0x00007610ff097816 */ /* 0x020fe200000000a0 */
[----:B------:R-:W-:Y:S05]  /*8230*/  BRA `(.L_x_4500) ;  /* 0x0000008000007947 */ /* 0x000fea0003800000 */
.L_x_4499:
        /* <DEDUP_REMOVED lines=8> */
.L_x_4500:
[----:B------:R-:W-:Y:S05]  /*82c0*/  BSYNC B1 ;  /* 0x0000000000017941 */ /* 0x000fea0003800000 */
.L_x_4498:
        /* <DEDUP_REMOVED lines=16> */
.L_x_4502:
[----:B------:R-:W-:Y:S05]  /*83d0*/  BSYNC B1 ;  /* 0x0000000000017941 */ /* 0x000fea0003800000 */
.L_x_4501:
[----:B------:R-:W-:Y:S01]  /*83e0*/  BSSY B1, `(.L_x_4503) ;  /* 0x000000e000017945 */ /* 0x000fe20003800000 */
[----:B------:R-:W-:Y:S05]  /*83f0*/  @P2 BRA `(.L_x_4504) ;  /* 0x0000004000002947 */ /* 0x000fea0003800000 */
[----:B------:R-:W-:Y:S01]  /*8400*/  MOV R9, RZ ;  /* 0x000000ff00097202 */ /* 0x000fe20000000f00 */
[----:B------:R-:W-:Y:S05]  /*8410*/  @!P4 BRA `(.L_x_4505) ;  /* 0x000000a00000c947 */ /* 0x000fea0003800000 */
[----:B-----5:R-:W-:Y:S01]  /*8420*/  PRMT R9, RZ, 0x5410, R161 ;  /* 0x00005410ff097816 */ /* 0x020fe200000000a1 */
[----:B------:R-:W-:Y:S05]  /*8430*/  BRA `(.L_x_4505) ;  /* 0x0000008000007947 */ /* 0x000fea0003800000 */
.L_x_4504:
        /* <DEDUP_REMOVED lines=8> */
.L_x_4505:
[----:B------:R-:W-:Y:S05]  /*84c0*/  BSYNC B1 ;  /* 0x0000000000017941 */ /* 0x000fea0003800000 */
.L_x_4503:
        /* <DEDUP_REMOVED lines=16> */
.L_x_4507:
[----:B------:R-:W-:Y:S05]  /*85d0*/  BSYNC B1 ;  /* 0x0000000000017941 */ /* 0x000fea0003800000 */
.L_x_4506:
[----:B------:R-:W-:Y:S01]  /*85e0*/  BSSY B1, `(.L_x_4508) ;  /* 0x000000e000017945 */ /* 0x000fe20003800000 */
[----:B------:R-:W-:Y:S05]  /*85f0*/  @P2 BRA `(.L_x_4509) ;  /* 0x0000004000002947 */ /* 0x000fea0003800000 */
[----:B------:R-:W-:Y:S01]  /*8600*/  HFMA2.MMA R9, -RZ, RZ, 0, 0 ;  /* 0x00000000ff097435 */ /* 0x000fe200000001ff */
[----:B------:R-:W-:Y:S05]  /*8610*/  @!P4 BRA `(.L_x_4510) ;  /* 0x000000a00000c947 */ /* 0x000fea0003800000 */
[----:B-----5:R-:W-:Y:S01]  /*8620*/  PRMT R9, RZ, 0x7610, R161 ;  /* 0x00007610ff097816 */ /* 0x020fe200000000a1 */
[----:B------:R-:W-:Y:S05]  /*8630*/  BRA `(.L_x_4510) ;  /* 0x0000008000007947 */ /* 0x000fea0003800000 */
.L_x_4509:
        /* <DEDUP_REMOVED lines=8> */
.L_x_4510:
[----:B------:R-:W-:Y:S05]  /*86c0*/  BSYNC B1 ;  /* 0x0000000000017941 */ /* 0x000fea0003800000 */
.L_x_4508:
        /* <DEDUP_REMOVED lines=16> */
.L_x_4512:
[----:B------:R-:W-:Y:S05]  /*87d0*/  BSYNC B1 ;  /* 0x0000000000017941 */ /* 0x000fea0003800000 */
.L_x_4511:
[----:B------:R-:W-:Y:S01]  /*87e0*/  BSSY B1, `(.L_x_4513) ;  /* 0x000000e000017945 */ /* 0x000fe20003800000 */
[----:B------:R-:W-:Y:S05]  /*87f0*/  @P2 BRA `(.L_x_4514) ;  /* 0x0000004000002947 */ /* 0x000fea0003800000 */
[----:B------:R-:W-:Y:S01]  /*8800*/  IMAD.MOV.U32 R9, RZ, RZ, RZ ;  /* 0x000000ffff097224 */ /* 0x000fe200078e00ff */
[----:B------:R-:W-:Y:S05]  /*8810*/  @!P4 BRA `(.L_x_4515) ;  /* 0x000000a00000c947 */ /* 0x000fea0003800000 */
[----:B-----5:R-:W-:Y:S01]  /*8820*/  PRMT R9, RZ, 0x5410, R162 ;  /* 0x00005410ff097816 */ /* 0x020fe200000000a2 */
[----:B------:R-:W-:Y:S05]  /*8830*/  BRA `(.L_x_4515) ;  /* 0x0000008000007947 */ /* 0x000fea0003800000 */
.L_x_4514:
        /* <DEDUP_REMOVED lines=8> */
.L_x_4515:
[----:B------:R-:W-:Y:S05]  /*88c0*/  BSYNC B1 ;  /* 0x0000000000017941 */ /* 0x000fea0003800000 */
.L_x_4513:
        /* <DEDUP_REMOVED lines=16> */
.L_x_4517:
[----:B------:R-:W-:Y:S05]  /*89d0*/  BSYNC B1 ;  /* 0x0000000000017941 */ /* 0x000fea0003800000 */
.L_x_4516:
[----:B------:R-:W-:Y:S01]  /*89e0*/  BSSY B1, `(.L_x_4518) ;  /* 0x000000e000017945 */ /* 0x000fe20003800000 */
[----:B------:R-:W-:Y:S05]  /*89f0*/  @P2 BRA `(.L_x_4519) ;  /* 0x0000004000002947 */ /* 0x000fea0003800000 */
[----:B------:R-:W-:Y:S01]  /*8a00*/  MOV R9, RZ ;  /* 0x000000ff00097202 */ /* 0x000fe20000000f00 */
[----:B------:R-:W-:Y:S05]  /*8a10*/  @!P4 BRA `(.L_x_4520) ;  /* 0x000000a00000c947 */ /* 0x000fea0003800000 */
[----:B-----5:R-:W-:Y:S01]  /*8a20*/  PRMT R9, RZ, 0x7610, R162 ;  /* 0x00007610ff097816 */ /* 0x020fe200000000a2 */
[----:B------:R-:W-:Y:S05]  /*8a30*/  BRA `(.L_x_4520) ;  /* 0x0000008000007947 */ /* 0x000fea0003800000 */
.L_x_4519:
        /* <DEDUP_REMOVED lines=8> */
.L_x_4520:
[----:B------:R-:W-:Y:S05]  /*8ac0*/  BSYNC B1 ;  /* 0x0000000000017941 */ /* 0x000fea0003800000 */
.L_x_4518:
        /* <DEDUP_REMOVED lines=16> */
.L_x_4522:
[----:B------:R-:W-:Y:S05]  /*8bd0*/  BSYNC B1 ;  /* 0x0000000000017941 */ /* 0x000fea0003800000 */
.L_x_4521:
[----:B------:R-:W-:Y:S01]  /*8be0*/  BSSY B1, `(.L_x_4523) ;  /* 0x000000e000017945 */ /* 0x000fe20003800000 */
[----:B------:R-:W-:Y:S05]  /*8bf0*/  @P2 BRA `(.L_x_4524) ;  /* 0x0000004000002947 */ /* 0x000fea0003800000 */
[----:B------:R-:W-:Y:S01]  /*8c00*/  HFMA2.MMA R9, -RZ, RZ, 0, 0 ;  /* 0x00000000ff097435 */ /* 0x000fe200000001ff */
[----:B------:R-:W-:Y:S05]  /*8c10*/  @!P4 BRA `(.L_x_4525) ;  /* 0x000000a00000c947 */ /* 0x000fea0003800000 */
[----:B-----5:R-:W-:Y:S01]  /*8c20*/  PRMT R9, RZ, 0x5410, R163 ;  /* 0x00005410ff097816 */ /* 0x020fe200000000a3 */
[----:B------:R-:W-:Y:S05]  /*8c30*/  BRA `(.L_x_4525) ;  /* 0x0000008000007947 */ /* 0x000fea0003800000 */
.L_x_4524:
        /* <DEDUP_REMOVED lines=8> */
.L_x_4525:
[----:B------:R-:W-:Y:S05]  /*8cc0*/  BSYNC B1 ;  /* 0x0000000000017941 */ /* 0x000fea0003800000 */
.L_x_4523:
        /* <DEDUP_REMOVED lines=16> */
.L_x_4527:
[----:B------:R-:W-:Y:S05]  /*8dd0*/  BSYNC B1 ;  /* 0x0000000000017941 */ /* 0x000fea0003800000 */
.L_x_4526:
[----:B------:R-:W-:Y:S01]  /*8de0*/  BSSY B1, `(.L_x_4528) ;  /* 0x000000e000017945 */ /* 0x000fe20003800000 */
[----:B------:R-:W-:Y:S05]  /*8df0*/  @P2 BRA `(.L_x_4529) ;  /* 0x0000004000002947 */ /* 0x000fea0003800000 */
[----:B------:R-:W-:Y:S01]  /*8e00*/  IMAD.MOV.U32 R2, RZ, RZ, RZ ;  /* 0x000000ffff027224 */ /* 0x000fe200078e00ff */
[----:B------:R-:W-:Y:S05]  /*8e10*/  @!P4 BRA `(.L_x_4530) ;  /* 0x000000a00000c947 */ /* 0x000fea0003800000 */
[----:B-----5:R-:W-:Y:S01]  /*8e20*/  PRMT R2, RZ, 0x7610, R163 ;  /* 0x00007610ff027816 */ /* 0x020fe200000000a3 */
[----:B------:R-:W-:Y:S05]  /*8e30*/  BRA `(.L_x_4530) ;  /* 0x0000008000007947 */ /* 0x000fea0003800000 */
.L_x_4529:
        /* <DEDUP_REMOVED lines=8> */
.L_x_4530:
[----:B------:R-:W-:Y:S05]  /*8ec0*/  BSYNC B1 ;  /* 0x0000000000017941 */ /* 0x000fea0003800000 */
.L_x_4528:
        /* <DEDUP_REMOVED lines=16> */
.L_x_4532:
[----:B------:R-:W-:Y:S05]  /*8fd0*/  BSYNC B1 ;  /* 0x0000000000017941 */ /* 0x000fea0003800000 */
.L_x_4531:
[----:B------:R-:W-:-:S05]  /*8fe0*/  @P5 MOV R2, 0x10 ;  /* 0x0000001000025802 */ /* 0x000fca0000000f00 */
[----:B------:R-:W-:-:S05]  /*8ff0*/  @P5 IMAD.WIDE.U32 R2, R3, R2, c[0x0][0x258] ;  /* 0x0000960003025625 */ /* 0x000fca00078e0002 */
[----:B------:R0:W-:Y:S02]  /*9000*/  @P5 STG.E.128 [R2.64], R40 ;  /* 0x0000002802005986 */ /* 0x0001e4000c101d04 */
[----:B0-----:R-:W-:-:S04]  /*9010*/  @P3 IMAD.MOV.U32 R2, RZ, RZ, 0x10 ;  /* 0x00000010ff023424 */ /* 0x001fc800078e00ff */
[----:B------:R-:W-:-:S05]  /*9020*/  @P3 IMAD.WIDE.U32 R2, R7, R2, c[0x0][0x248] ;  /* 0x0000920007023625 */ /* 0x000fca00078e0002 */
[----:B------:R0:W-:Y:S02]  /*9030*/  @P3 STG.E.128 [R2.64], R76 ;  /* 0x0000004c02003986 */ /* 0x0001e4000c101d04 */
.L_x_4490:
[----:B------:R-:W-:Y:S05]  /*9040*/  BSYNC B0 ;  /* 0x0000000000007941 */ /* 0x000fea0003800000 */
.L_x_4489:
[----:B0-----:R-:W2:Y:S01]  /*9050*/  LDL.LU R2, [R1+0x2c] ;  /* 0x00002c0001027983 */ /* 0x001ea20000300800 */
[----:B------:R-:W-:-:S04]  /*9060*/  IADD3 R0, R0, c[0x0][0x160], RZ ;  /* 0x0000580000007a10 */ /* 0x000fc80007ffe0ff */
[----:B------:R-:W-:Y:S02]  /*9070*/  ISETP.GE.AND P2, PT, R0, c[0x0][0x164], PT ;  /* 0x0000590000007a0c */ /* 0x000fe40003f46270 */
[----:B--2---:R-:W-:-:S04]  /*9080*/  LOP3.LUT P3, RZ, R2, 0xff, RZ, 0xc0, !PT ;  /* 0x000000ff02ff7812 */ /* 0x004fc8000786c0ff */
[----:B------:R-:W-:-:S05]  /*9090*/  SEL R2, RZ, 0x1, P3 ;  /* 0x00000001ff027807 */ /* 0x000fca0001800000 */
[----:B------:R0:W-:Y:S02]  /*90a0*/  STL.S16 [R1+0x2c], R2 ;  /* 0x00002c0201007387 */ /* 0x0001e40000100600 */
[----:B01---5:R-:W-:Y:S01]  /*90b0*/  @P2 CALL.REL.NOINC `(.L_x_4291) ;  /* 0x0000001000002944 */ /* 0x023fe20003c00000 */
[----:B------:R-:W-:Y:S05]  /*90c0*/  BRA `(.L_x_4533) ;  /* 0xffff7bc000007947 */ /* 0x000fea000383ffff */
.L_x_4291:
        /* <DEDUP_REMOVED lines=20> */
.L_x_4535:
[----:B------:R-:W-:Y:S05]  /*9210*/  BSYNC B0 ;  /* 0x0000000000007941 */ /* 0x000fea0003800000 */
.L_x_4534:
        /* <DEDUP_REMOVED lines=14> */
.L_x_4537:
[----:B------:R-:W-:Y:S05]  /*9300*/  BSYNC B0 ;  /* 0x0000000000007941 */ /* 0x000fea0003800000 */
.L_x_4536:
        /* <DEDUP_REMOVED lines=13> */
.L_x_4539:
[----:B------:R-:W-:Y:S05]  /*93e0*/  BSYNC B0 ;  /* 0x0000000000007941 */ /* 0x000fea0003800000 */
.L_x_4538:
        /* <DEDUP_REMOVED lines=13> */
.L_x_4541:
[----:B------:R-:W-:Y:S05]  /*94c0*/  BSYNC B0 ;  /* 0x0000000000007941 */ /* 0x000fea0003800000 */
.L_x_4540:
        /* <DEDUP_REMOVED lines=13> */
.L_x_4311:
[----:B------:R-:W-:Y:S01]  /*95a0*/  HFMA2.MMA R7, -RZ, RZ, 0, 9.5367431640625e-07 ;  /* 0x00000010ff077435 */ /* 0x000fe200000001ff */
[----:B0-----:R-:W-:Y:S01]  /*95b0*/  IMAD.MOV.U32 R177, RZ, RZ, R216 ;  /* 0x000000ffffb17224 */ /* 0x001fe200078e00d8 */
[----:B------:R-:W-:Y:S01]  /*95c0*/  MOV R210, 0x1f ;  /* 0x0000001f00d27802 */ /* 0x000fe20000000f00 */
[----:B------:R-:W-:Y:S01]  /*95d0*/  IMAD.MOV.U32 R182, RZ, RZ, -0x1 ;  /* 0xffffffffffb67424 */ /* 0x000fe200078e00ff */
[----:B------:R-:W-:-:S02]  /*95e0*/  MOV R176, 0x9600 ;  /* 0x0000960000b07802 */ /* 0x000fc40000000f00 */
[----:B-----5:R-:W-:Y:S05]  /*95f0*/  CALL.REL.NOINC `($__internal_57_$__cuda_sm70_shflsync_down_p) ;  /* 0x0000045000007944 */ /* 0x020fea0003c00000 */
[----:B-1----:R-:W-:Y:S01]  /*9600*/  MOV R178, R7 ;  /* 0x0000000700b27202 */ /* 0x002fe20000000f00 */
[----:B------:R-:W-:Y:S05]  /*9610*/  BRA `(.L_x_4542) ;  /* 0xffff9e2000007947 */ /* 0x000fea000383ffff */
.L_x_4312:
[----:B0-----:R-:W-:Y:S01]  /*9620*/  HFMA2.MMA R210, -RZ, RZ, 0, 1.847743988037109375e-06 ;  /* 0x0000001fffd27435 */ /* 0x001fe200000001ff */
[----:B------:R-:W-:Y:S01]  /*9630*/  MOV R177, R217 ;  /* 0x000000d900b17202 */ /* 0x000fe20000000f00 */
[----:B------:R-:W-:Y:S01]  /*9640*/  IMAD.MOV.U32 R7, RZ, RZ, 0x10 ;  /* 0x00000010ff077424 */ /* 0x000fe200078e00ff */
[----:B------:R-:W-:-:S02]  /*9650*/  MOV R182, 0xffffffff ;  /* 0xffffffff00b67802 */ /* 0x000fc40000000f00 */
[----:B------:R-:W-:Y:S02]  /*9660*/  MOV R176, 0x9680 ;  /* 0x0000968000b07802 */ /* 0x000fe40000000f00 */
[----:B-12--5:R-:W-:Y:S05]  /*9670*/  CALL.REL.NOINC `($__internal_57_$__cuda_sm70_shflsync_down_p) ;  /* 0x000003d000007944 */ /* 0x026fea0003c00000 */
[----:B------:R-:W-:Y:S01]  /*9680*/  FADD.FTZ R178, R178, R216 ;  /* 0x000000d8b2b27221 */ /* 0x000fe20000010000 */
[----:B------:R-:W-:Y:S01]  /*9690*/  MOV R182, 0xffffffff ;  /* 0xffffffff00b67802 */ /* 0x000fe20000000f00 */
[----:B-1----:R-:W-:Y:S01]  /*96a0*/  FADD.FTZ R179, R217, R7 ;  /* 0x00000007d9b37221 */ /* 0x002fe20000010000 */
[----:B------:R-:W-:Y:S01]  /*96b0*/  HFMA2.MMA R7, -RZ, RZ, 0, 4.76837158203125e-07 ;  /* 0x00000008ff077435 */ /* 0x000fe200000001ff */
[----:B------:R-:W-:Y:S01]  /*96c0*/  IMAD.MOV.U32 R210, RZ, RZ, 0x1f ;  /* 0x0000001fffd27424 */ /* 0x000fe200078e00ff */
[----:B------:R-:W-:Y:S02]  /*96d0*/  MOV R177, R178 ;  /* 0x000000b200b17202 */ /* 0x000fe40000000f00 */
[----:B------:R-:W-:Y:S02]  /*96e0*/  MOV R176, 0x9700 ;  /* 0x0000970000b07802 */ /* 0x000fe40000000f00 */
[----:B------:R-:W-:Y:S05]  /*96f0*/  CALL.REL.NOINC `($__internal_57_$__cuda_sm70_shflsync_down_p) ;  /* 0x0000035000007944 */ /* 0x000fea0003c00000 */
[----:B-1----:R-:W-:Y:S01]  /*9700*/  MOV R180, R7 ;  /* 0x0000000700b47202 */ /* 0x002fe20000000f00 */
[----:B------:R-:W-:Y:S01]  /*9710*/  HFMA2.MMA R7, -RZ, RZ, 0, 4.76837158203125e-07 ;  /* 0x00000008ff077435 */ /* 0x000fe200000001ff */
[----:B------:R-:W-:Y:S01]  /*9720*/  IMAD.MOV.U32 R177, RZ, RZ, R179 ;  /* 0x000000ffffb17224 */ /* 0x000fe200078e00b3 */
[----:B------:R-:W-:-:S02]  /*9730*/  MOV R210, 0x1f ;  /* 0x0000001f00d27802 */ /* 0x000fc40000000f00 */
[----:B------:R-:W-:Y:S02]  /*9740*/  MOV R182, 0xffffffff ;  /* 0xffffffff00b67802 */ /* 0x000fe40000000f00 */
[----:B------:R-:W-:Y:S02]  /*9750*/  MOV R176, 0x9770 ;  /* 0x0000977000b07802 */ /* 0x000fe40000000f00 */
[----:B------:R-:W-:Y:S05]  /*9760*/  CALL.REL.NOINC `($__internal_57_$__cuda_sm70_shflsync_down_p) ;  /* 0x000002e000007944 */ /* 0x000fea0003c00000 */
[----:B------:R-:W-:Y:S01]  /*9770*/  FADD.FTZ R178, R180, R178 ;  /* 0x000000b2b4b27221 */ /* 0x000fe20000010000 */
[----:B------:R-:W-:Y:S01]  /*9780*/  HFMA2.MMA R210, -RZ, RZ, 0, 1.847743988037109375e-06 ;  /* 0x0000001fffd27435 */ /* 0x000fe200000001ff */
[----:B-1----:R-:W-:Y:S01]  /*9790*/  FADD.FTZ R179, R179, R7 ;  /* 0x00000007b3b37221 */ /* 0x002fe20000010000 */
[----:B------:R-:W-:Y:S01]  /*97a0*/  MOV R182, 0xffffffff ;  /* 0xffffffff00b67802 */ /* 0x000fe20000000f00 */
[----:B------:R-:W-:Y:S01]  /*97b0*/  IMAD.MOV.U32 R7, RZ, RZ, 0x4 ;  /* 0x00000004ff077424 */ /* 0x000fe200078e00ff */
[----:B------:R-:W-:Y:S02]  /*97c0*/  MOV R177, R178 ;  /* 0x000000b200b17202 */ /* 0x000fe40000000f00 */
[----:B------:R-:W-:Y:S02]  /*97d0*/  MOV R176, 0x97f0 ;  /* 0x000097f000b07802 */ /* 0x000fe40000000f00 */
[----:B------:R-:W-:Y:S05]  /*97e0*/  CALL.REL.NOINC `($__internal_57_$__cuda_sm70_shflsync_down_p) ;  /* 0x0000026000007944 */ /* 0x000fea0003c00000 */
[----:B-1----:R-:W-:Y:S01]  /*97f0*/  IMAD.MOV.U32 R180, RZ, RZ, R7 ;  /* 0x000000ffffb47224 */ /* 0x002fe200078e0007 */
[----:B------:R-:W-:Y:S01]  /*9800*/  HFMA2.MMA R7, -RZ, RZ, 0, 2.384185791015625e-07 ;  /* 0x00000004ff077435 */ /* 0x000fe200000001ff */
[----:B------:R-:W-:Y:S01]  /*9810*/  MOV R177, R179 ;  /* 0x000000b300b17202 */ /* 0x000fe20000000f00 */
[----:B------:R-:W-:Y:S01]  /*9820*/  IMAD.MOV.U32 R182, RZ, RZ, -0x1 ;  /* 0xffffffffffb67424 */ /* 0x000fe200078e00ff */
[----:B------:R-:W-:-:S02]  /*9830*/  MOV R210, 0x1f ;  /* 0x0000001f00d27802 */ /* 0x000fc40000000f00 */
[----:B------:R-:W-:Y:S02]  /*9840*/  MOV R176, 0x9860 ;  /* 0x0000986000b07802 */ /* 0x000fe40000000f00 */
[----:B------:R-:W-:Y:S05]  /*9850*/  CALL.REL.NOINC `($__internal_57_$__cuda_sm70_shflsync_down_p) ;  /* 0x000001f000007944 */ /* 0x000fea0003c00000 */
[----:B------:R-:W-:Y:S01]  /*9860*/  FADD.FTZ R178, R180, R178 ;  /* 0x000000b2b4b27221 */ /* 0x000fe20000010000 */
[----:B------:R-:W-:Y:S01]  /*9870*/  MOV R210, 0x1f ;  /* 0x0000001f00d27802 */ /* 0x000fe20000000f00 */
[----:B-1----:R-:W-:Y:S01]  /*9880*/  FADD.FTZ R180, R179, R7 ;  /* 0x00000007b3b47221 */ /* 0x002fe20000010000 */
[----:B------:R-:W-:Y:S01]  /*9890*/  HFMA2.MMA R7, -RZ, RZ, 0, 1.1920928955078125e-07 ;  /* 0x00000002ff077435 */ /* 0x000fe200000001ff */
[----:B------:R-:W-:Y:S01]  /*98a0*/  MOV R182, 0xffffffff ;  /* 0xffffffff00b67802 */ /* 0x000fe20000000f00 */
[----:B------:R-:W-:Y:S01]  /*98b0*/  IMAD.MOV.U32 R177, RZ, RZ, R178 ;  /* 0x000000ffffb17224 */ /* 0x000fe200078e00b2 */
[----:B------:R-:W-:-:S03]  /*98c0*/  MOV R176, 0x98e0 ;  /* 0x000098e000b07802 */ /* 0x000fc60000000f00 */
[----:B------:R-:W-:Y:S05]  /*98d0*/  CALL.REL.NOINC `($__internal_57_$__cuda_sm70_shflsync_down_p) ;  /* 0x0000017000007944 */ /* 0x000fea0003c00000 */
[----:B-1----:R-:W-:Y:S01]  /*98e0*/  MOV R179, R7 ;  /* 0x0000000700b37202 */ /* 0x002fe20000000f00 */
[----:B------:R-:W-:Y:S01]  /*98f0*/  HFMA2.MMA R7, -RZ, RZ, 0, 1.1920928955078125e-07 ;  /* 0x00000002ff077435 */ /* 0x000fe200000001ff */
[----:B------:R-:W-:Y:S01]  /*9900*/  MOV R177, R180 ;  /* 0x000000b400b17202 */ /* 0x000fe20000000f00 */
[----:B------:R-:W-:Y:S01]  /*9910*/  IMAD.MOV.U32 R210, RZ, RZ, 0x1f ;  /* 0x0000001fffd27424 */ /* 0x000fe200078e00ff */
[----:B------:R-:W-:-:S02]  /*9920*/  MOV R182, 0xffffffff ;  /* 0xffffffff00b67802 */ /* 0x000fc40000000f00 */
[----:B------:R-:W-:Y:S02]  /*9930*/  MOV R176, 0x9950 ;  /* 0x0000995000b07802 */ /* 0x000fe40000000f00 */
[----:B------:R-:W-:Y:S05]  /*9940*/  CALL.REL.NOINC `($__internal_57_$__cuda_sm70_shflsync_down_p) ;  /* 0x0000010000007944 */ /* 0x000fea0003c00000 */
[----:B------:R-:W-:Y:S01]  /*9950*/  FADD.FTZ R179, R179, R178 ;  /* 0x000000b2b3b37221 */ /* 0x000fe20000010000 */
[----:B------:R-:W-:Y:S01]  /*9960*/  MOV R210, 0x1f ;  /* 0x0000001f00d27802 */ /* 0x000fe20000000f00 */
[----:B-1----:R-:W-:Y:S01]  /*9970*/  FADD.FTZ R178, R180, R7 ;  /* 0x00000007b4b27221 */ /* 0x002fe20000010000 */
[----:B------:R-:W-:Y:S01]  /*9980*/  HFMA2.MMA R7, -RZ, RZ, 0, 5.9604644775390625e-08 ;  /* 0x00000001ff077435 */ /* 0x000fe200000001ff */
[----:B------:R-:W-:Y:S01]  /*9990*/  IMAD.MOV.U32 R182, RZ, RZ, -0x1 ;  /* 0xffffffffffb67424 */ /* 0x000fe200078e00ff */
[----:B------:R-:W-:Y:S02]  /*99a0*/  MOV R177, R179 ;  /* 0x000000b300b17202 */ /* 0x000fe40000000f00 */
[----:B------:R-:W-:Y:S02]  /*99b0*/  MOV R176, 0x99d0 ;  /* 0x000099d000b07802 */ /* 0x000fe40000000f00 */
[----:B------:R-:W-:Y:S05]  /*99c0*/  CALL.REL.NOINC `($__internal_57_$__cuda_sm70_shflsync_down_p) ;  /* 0x0000008000007944 */ /* 0x000fea0003c00000 */
[----:B------:R-:W-:Y:S01]  /*99d0*/  HFMA2.MMA R210, -RZ, RZ, 0, 1.847743988037109375e-06 ;  /* 0x0000001fffd27435 */ /* 0x000fe200000001ff */
[----:B-1----:R-:W-:Y:S01]  /*99e0*/  MOV R180, R7 ;  /* 0x0000000700b47202 */ /* 0x002fe20000000f00 */
[----:B------:R-:W-:Y:S01]  /*99f0*/  IMAD.MOV.U32 R7, RZ, RZ, 0x1 ;  /* 0x00000001ff077424 */ /* 0x000fe200078e00ff */
[----:B------:R-:W-:-:S02]  /*9a00*/  MOV R177, R178 ;  /* 0x000000b200b17202 */ /* 0x000fc40000000f00 */
[----:B------:R-:W-:Y:S02]  /*9a10*/  MOV R182, 0xffffffff ;  /* 0xffffffff00b67802 */ /* 0x000fe40000000f00 */
[----:B------:R-:W-:Y:S02]  /*9a20*/  MOV R176, 0x9a40 ;  /* 0x00009a4000b07802 */ /* 0x000fe40000000f00 */
[----:B------:R-:W-:Y:S05]  /*9a30*/  CALL.REL.NOINC `($__internal_57_$__cuda_sm70_shflsync_down_p) ;  /* 0x0000001000007944 */ /* 0x000fea0003c00000 */
[----:B-1----:R-:W-:Y:S05]  /*9a40*/  BRA `(.L_x_4543) ;  /* 0xffff9b1000007947 */ /* 0x002fea000383ffff */
        .weak           $__internal_57_$__cuda_sm70_shflsync_down_p
        .type           $__internal_57_$__cuda_sm70_shflsync_down_p,@function
        .size           $__internal_57_$__cuda_sm70_shflsync_down_p,(.L_x_14275 - $__internal_57_$__cuda_sm70_shflsync_down_p)
$__internal_57_$__cuda_sm70_shflsync_down_p:
[----:B------:R-:W-:Y:S04]  /*9a50*/  WARPSYNC R182 ;  /* 0x000000b600007348 */ /* 0x000fe80003800000 */
[----:B------:R0:W1:Y:S02]  /*9a60*/  SHFL.DOWN PT, R7, R177, R7, R210 ;  /* 0x08000007b1077389 */ /* 0x00006400000e00d2 */
[----:B0-----:R-:W-:-:S06]  /*9a70*/  HFMA2.MMA R177, -RZ, RZ, 0, 0 ;  /* 0x00000000ffb17435 */ /* 0x001fcc00000001ff */
[----:B------:R-:W-:Y:S05]  /*9a80*/  RET.REL.NODEC R176 `(_ZN10layer_norm13ln_bwd_kernelINS_13Kernel_traitsIf13__nv_bfloat16S2_S2_fjLj5120ELj1ELj1ELj4ELj16ENS_18Kernel_traits_baseILj5120EfS2_S2_S2_fjLj128EEEEELb1ELb1ELb1ELb0EEEvNS_9BwdParamsE) ;  /* 0xffff6570b0007950 */ /* 0x000fea0003c3ffff */
.L_x_4544:
        /* <DEDUP_REMOVED lines=15> */
.L_x_14275:


//--------------------- .text._ZN10layer_norm22ln_bwd_finalize_kernelINS_22Kernel_traits_finalizeILj5120Ef13__nv_bfloat16S2_S2_fjLb1ELj1024ELj4ENS_18Kernel_traits_baseILj5120EfS2_S2_S2_fjLj1024EEEEELb1ELb1EEEvNS_9BwdParamsE --------------------------
	.section	.text._ZN10layer_norm22ln_bwd_finalize_kernelINS_22Kernel_traits_finalizeILj5120Ef13__nv_bfloat16S2_S2_fjLb1ELj1024ELj4ENS_18Kernel_traits_baseILj5120EfS2_S2_S2_fjLj1024EEEEELb1ELb1EEEvNS_9BwdParamsE,"ax",@progbits
	.sectioninfo	@"SHI_REGISTERS=32"
	.align	128
        .global         _ZN10layer_norm22ln_bwd_finalize_kernelINS_22Kernel_traits_finalizeILj5120Ef13__nv_bfloat16S2_S2_fjLb1ELj1024ELj4ENS_18Kernel_traits_baseILj5120EfS2_S2_S2_fjLj1024EEEEELb1ELb1EEEvNS_9BwdParamsE
        .type           _ZN10layer_norm22ln_bwd_finalize_kernelINS_22Kernel_traits_finalizeILj5120Ef13__nv_bfloat16S2_S2_fjLb1ELj1024ELj4ENS_18Kernel_traits_baseILj5120EfS2_S2_S2_fjLj1024EEEEELb1ELb1EEEvNS_9BwdParamsE,@function
        .size           _ZN10layer_norm22ln_bwd_finalize_kernelINS_22Kernel_traits_finalizeILj5120Ef13__nv_bfloat16S2_S2_fjLb1ELj1024ELj4ENS_18Kernel_traits_baseILj5120EfS2_S2_S2_fjLj1024EEEEELb1ELb1EEEvNS_9BwdParamsE,(.L_x_14276 - _ZN10layer_norm22ln_bwd_finalize_kernelINS_22Kernel_traits_finalizeILj5120Ef13__nv_bfloat16S2_S2_fjLb1ELj1024ELj4ENS_18Kernel_traits_baseILj5120EfS2_S2_S2_fjLj1024EEEEELb1ELb1EEEvNS_9BwdParamsE)
        .other          _ZN10layer_norm22ln_bwd_finalize_kernelINS_22Kernel_traits_finalizeILj5120Ef13__nv_bfloat16S2_S2_fjLb1ELj1024ELj4ENS_18Kernel_traits_baseILj5120EfS2_S2_S2_fjLj1024EEEEELb1ELb1EEEvNS_9BwdParamsE,@"STO_CUDA_ENTRY STV_DEFAULT"
_ZN10layer_norm22ln_bwd_finalize_kernelINS_22Kernel_traits_finalizeILj5120Ef13__nv_bfloat16S2_S2_fjLb1ELj1024ELj4ENS_18Kernel_traits_baseILj5120EfS2_S2_S2_fjLj1024EEEEELb1ELb1EEEvNS_9BwdParamsE:
.text._ZN10layer_norm22ln_bwd_finalize_kernelINS_22Kernel_traits_finalizeILj5120Ef13__nv_bfloat16S2_S2_fjLb1ELj1024ELj4ENS_18Kernel_traits_baseILj5120EfS2_S2_S2_fjLj1024EEEEELb1ELb1EEEvNS_9BwdParamsE:
        /* <DEDUP_REMOVED lines=19> */
.L_x_4557:
        /* <DEDUP_REMOVED lines=32> */
.L_x_4549:
        /* <DEDUP_REMOVED lines=47> */
.L_x_4548:
[----:B------:R-:W-:Y:S05]  /*0620*/  BSYNC B1 ;  /* 0x0000000000017941 */ /* 0x000fea0003800000 */
.L_x_4547:
        /* <DEDUP_REMOVED lines=29> */
.L_x_4551:
[----:B------:R-:W-:Y:S05]  /*0800*/  BSYNC B1 ;  /* 0x0000000000017941 */ /* 0x000fea0003800000 */
.L_x_4550:
        /* <DEDUP_REMOVED lines=13> */
.L_x_4546:
[----:B------:R-:W-:Y:S05]  /*08e0*/  BSYNC B0 ;  /* 0x0000000000007941 */ /* 0x000fea0003800000 */
.L_x_4545:
        /* <DEDUP_REMOVED lines=12> */
.L_x_4558:
        /* <DEDUP_REMOVED lines=27> */
.L_x_4559:
        /* <DEDUP_REMOVED lines=9> */
.L_x_4552:
[----:B0-----:R-:W-:Y:S01]  /*0bf0*/  WARPSYNC 0xffffffff ;  /* 0xffffffff00007948 */ /* 0x001fe20003800000 */
[----:B------:R-:W-:Y:S06]  /*0c00*/  BAR.SYNC.DEFER_BLOCKING 0x0 ;  /* 0x0000000000007b1d */ /* 0x000fec0000010000 */
[----:B------:R-:W-:Y:S01]  /*0c10*/  BSSY B0, `(.L_x_4555) ;  /* 0x000000e000007945 */ /* 0x000fe20003800000 */
[----:B------:R-:W-:Y:S05]  /*0c20*/  @!P0 BRA `(.L_x_4556) ;  /* 0x000000c000008947 */ /* 0x000fea0003800000 */
[----:B--2---:R-:W-:Y:S01]  /*0c30*/  SHF.L.U32 R8, R0, 0x3, RZ ;  /* 0x0000000300087819 */ /* 0x004fe200000006ff */
[----:B------:R-:W-:-:S03]  /*0c40*/  HFMA2.MMA R16, -RZ, RZ, 0, 4.76837158203125e-07 ;  /* 0x00000008ff107435 */ /* 0x000fc600000001ff */
[----:B-1----:R-:W-:-:S05]  /*0c50*/  LOP3.LUT R18, R8, 0xf8, RZ, 0xc0, !PT ;  /* 0x000000f808127812 */ /* 0x002fca00078ec0ff */
[----:B------:R-:W0:Y:S02]  /*0c60*/  LDS.64 R10, [R18+0x3000] ;  /* 0x00300000120a7984 */ /* 0x000e240000000a00 */
[CC--:B------:R-:W-:Y:S02]  /*0c70*/  IMAD.WIDE.U32 R12, R5.reuse, R16.reuse, c[0x0][0x268] ;  /* 0x00009a00050c7625 */ /* 0x0c0fe400078e0010 */
[----:B------:R-:W1:Y:S02]  /*0c80*/  LDS.64 R8, [R18+0x3080] ;  /* 0x0030800012087984 */ /* 0x000e640000000a00 */
[CC--:B------:R-:W-:Y:S02]  /*0c90*/  IMAD.WIDE.U32 R14, R5.reuse, R16.reuse, c[0x0][0x260] ;  /* 0x00009800050e7625 */ /* 0x0c0fe400078e0010 */
[----:B------:R-:W2:Y:S02]  /*0ca0*/  LDS.64 R20, [R18+0x3100] ;  /* 0x0031000012147984 */ /* 0x000ea40000000a00 */
[----:B------:R-:W-:-:S02]  /*0cb0*/  IMAD.WIDE.U32 R16, R5, R16, c[0x0][0x280] ;  /* 0x0000a00005107625 */ /* 0x000fc400078e0010 */
[----:B0-----:R0:W-:Y:S04]  /*0cc0*/  STG.E.64 [R12.64], R10 ;  /* 0x0000000a0c007986 */ /* 0x0011e8000c101b04 */
[----:B-1----:R0:W-:Y:S04]  /*0cd0*/  STG.E.64 [R14.64], R8 ;  /* 0x000000080e007986 */ /* 0x0021e8000c101b04 */
[----:B--2---:R0:W-:Y:S02]  /*0ce0*/  STG.E.64 [R16.64], R20 ;  /* 0x0000001410007986 */ /* 0x0041e4000c101b04 */
.L_x_4556:
[----:B------:R-:W-:Y:S05]  /*0cf0*/  BSYNC B0 ;  /* 0x0000000000007941 */ /* 0x000fea0003800000 */
.L_x_4555:
[C---:B------:R-:W-:Y:S02]  /*0d00*/  ISETP.GT.U32.AND P1, PT, R4.reuse, -0x1401, PT ;  /* 0xffffebff0400780c */ /* 0x040fe40003f24070 */
[----:B------:R-:W-:-:S02]  /*0d10*/  IADD3 R4, R4, 0x1400, RZ ;  /* 0x0000140004047810 */ /* 0x000fc40007ffe0ff */
[----:B------:R-:W-:-:S09]  /*0d20*/  IADD3 R5, R5, 0xa00, RZ ;  /* 0x00000a0005057810 */ /* 0x000fd20007ffe0ff */
[----:B012---:R-:W-:Y:S05]  /*0d30*/  @P1 BRA `(.L_x_4557) ;  /* 0xfffff3f000001947 */ /* 0x007fea000383ffff */
[----:B------:R-:W-:Y:S05]  /*0d40*/  EXIT ;  /* 0x000000000000794d */ /* 0x000fea0003800000 */
.L_x_4553:
[----:B------:R-:W-:Y:S01]  /*0d50*/  HFMA2.MMA R14, -RZ, RZ, 0, 1.847743988037109375e-06 ;  /* 0x0000001fff0e7435 */ /* 0x000fe200000001ff */
[----:B---3--:R-:W-:Y:S01]  /*0d60*/  IMAD.MOV.U32 R18, RZ, RZ, R10 ;  /* 0x000000ffff127224 */ /* 0x008fe200078e000a */
[----:B------:R-:W-:Y:S01]  /*0d70*/  MOV R17, 0x1 ;  /* 0x0000000100117802 */ /* 0x000fe20000000f00 */
[----:B------:R-:W-:Y:S01]  /*0d80*/  IMAD.MOV.U32 R19, RZ, RZ, -0x1 ;  /* 0xffffffffff137424 */ /* 0x000fe200078e00ff */
[----:B------:R-:W-:Y:S02]  /*0d90*/  MOV R8, 0xdb0 ;  /* 0x00000db000087802 */ /* 0x000fe40000000f00 */
[----:B012---:R-:W-:Y:S05]  /*0da0*/  CALL.REL.NOINC `($__internal_58_$__cuda_sm70_shflsync_bfly_p) ;  /* 0x0000059000007944 */ /* 0x007fea0003c00000 */
[----:B01----:R-:W-:Y:S05]  /*0db0*/  BRA `(.L_x_4558) ;  /* 0xfffffbf000007947 */ /* 0x003fea000383ffff */
.L_x_4554:
[----:B------:R-:W-:Y:S01]  /*0dc0*/  HFMA2.MMA R14, -RZ, RZ, 0, 1.847743988037109375e-06 ;  /* 0x0000001fff0e7435 */ /* 0x000fe200000001ff */
[----:B------:R-:W-:Y:S01]  /*0dd0*/  MOV R17, 0x2 ;  /* 0x0000000200117802 */ /* 0x000fe20000000f00 */
[----:B------:R-:W-:Y:S01]  /*0de0*/  IMAD.MOV.U32 R19, RZ, RZ, -0x1 ;  /* 0xffffffffff137424 */ /* 0x000fe200078e00ff */
[----:B------:R-:W-:-:S03]  /*0df0*/  MOV R8, 0xe10 ;  /* 0x00000e1000087802 */ /* 0x000fc60000000f00 */
[----:B0123--:R-:W-:Y:S05]  /*0e00*/  CALL.REL.NOINC `($__internal_58_$__cuda_sm70_shflsync_bfly_p) ;  /* 0x0000053000007944 */ /* 0x00ffea0003c00000 */
[----:B01----:R-:W-:Y:S01]  /*0e10*/  FADD.FTZ R18, R18, R14 ;  /* 0x0000000e12127221 */ /* 0x003fe20000010000 */
[----:B------:R-:W-:Y:S01]  /*0e20*/  HFMA2.MMA R14, -RZ, RZ, 0, 1.847743988037109375e-06 ;  /* 0x0000001fff0e7435 */ /* 0x000fe200000001ff */
[----:B------:R-:W-:Y:S01]  /*0e30*/  MOV R17, 0x4 ;  /* 0x0000000400117802 */ /* 0x000fe20000000f00 */
[----:B------:R-:W-:Y:S01]  /*0e40*/  IMAD.MOV.U32 R19, RZ, RZ, -0x1 ;  /* 0xffffffffff137424 */ /* 0x000fe200078e00ff */
[----:B------:R-:W-:-:S03]  /*0e50*/  MOV R8, 0xe70 ;  /* 0x00000e7000087802 */ /* 0x000fc60000000f00 */
[----:B------:R-:W-:Y:S05]  /*0e60*/  CALL.REL.NOINC `($__internal_58_$__cuda_sm70_shflsync_bfly_p) ;  /* 0x000004d000007944 */ /* 0x000fea0003c00000 */
[----:B01----:R-:W-:Y:S01]  /*0e70*/  FADD.FTZ R18, R18, R14 ;  /* 0x0000000e12127221 */ /* 0x003fe20000010000 */
[----:B------:R-:W-:Y:S01]  /*0e80*/  HFMA2.MMA R14, -RZ, RZ, 0, 1.847743988037109375e-06 ;  /* 0x0000001fff0e7435 */ /* 0x000fe200000001ff */
[----:B------:R-:W-:-:S02]  /*0e90*/  MOV R17, 0x8 ;  /* 0x0000000800117802 */ /* 0x000fc40000000f00 */
[----:B------:R-:W-:Y:S02]  /*0ea0*/  MOV R19, 0xffffffff ;  /* 0xffffffff00137802 */ /* 0x000fe40000000f00 */
[----:B------:R-:W-:Y:S02]  /*0eb0*/  MOV R8, 0xed0 ;  /* 0x00000ed000087802 */ /* 0x000fe40000000f00 */
[----:B------:R-:W-:Y:S05]  /*0ec0*/  CALL.REL.NOINC `($__internal_58_$__cuda_sm70_shflsync_bfly_p) ;  /* 0x0000047000007944 */ /* 0x000fea0003c00000 */
[----:B-1----:R-:W-:Y:S01]  /*0ed0*/  FADD.FTZ R10, R18, R14 ;  /* 0x0000000e120a7221 */ /* 0x002fe20000010000 */
[----:B------:R-:W-:Y:S01]  /*0ee0*/  HFMA2.MMA R14, -RZ, RZ, 0, 1.847743988037109375e-06 ;  /* 0x0000001fff0e7435 */ /* 0x000fe200000001ff */
[----:B0-----:R-:W-:Y:S01]  /*0ef0*/  IMAD.MOV.U32 R17, RZ, RZ, 0x10 ;  /* 0x00000010ff117424 */ /* 0x001fe200078e00ff */
[----:B------:R-:W-:Y:S02]  /*0f00*/  MOV R19, 0xffffffff ;  /* 0xffffffff00137802 */ /* 0x000fe40000000f00 */
[----:B------:R-:W-:Y:S02]  /*0f10*/  MOV R18, R10 ;  /* 0x0000000a00127202 */ /* 0x000fe40000000f00 */
[----:B------:R-:W-:Y:S02]  /*0f20*/  MOV R8, 0xf40 ;  /* 0x00000f4000087802 */ /* 0x000fe40000000f00 */
[----:B------:R-:W-:Y:S05]  /*0f30*/  CALL.REL.NOINC `($__internal_58_$__cuda_sm70_shflsync_bfly_p) ;  /* 0x0000040000007944 */ /* 0x000fea0003c00000 */
[----:B0-----:R-:W-:Y:S01]  /*0f40*/  HFMA2.MMA R17, -RZ, RZ, 0, 5.9604644775390625e-08 ;  /* 0x00000001ff117435 */ /* 0x001fe200000001ff */
[----:B-1----:R-:W-:Y:S01]  /*0f50*/  IMAD.MOV.U32 R13, RZ, RZ, R14 ;  /* 0x000000ffff0d7224 */ /* 0x002fe200078e000e */
[----:B------:R-:W-:Y:S01]  /*0f60*/  MOV R18, R15 ;  /* 0x0000000f00127202 */ /* 0x000fe20000000f00 */
[----:B------:R-:W-:Y:S01]  /*0f70*/  IMAD.MOV.U32 R19, RZ, RZ, -0x1 ;  /* 0xffffffffff137424 */ /* 0x000fe200078e00ff */
[----:B------:R-:W-:-:S02]  /*0f80*/  MOV R14, 0x1f ;  /* 0x0000001f000e7802 */ /* 0x000fc40000000f00 */
[----:B------:R-:W-:Y:S02]  /*0f90*/  MOV R8, 0xfb0 ;  /* 0x00000fb000087802 */ /* 0x000fe40000000f00 */
[----:B------:R-:W-:Y:S05]  /*0fa0*/  CALL.REL.NOINC `($__internal_58_$__cuda_sm70_shflsync_bfly_p) ;  /* 0x0000039000007944 */ /* 0x000fea0003c00000 */
[----:B0-----:R-:W-:Y:S01]  /*0fb0*/  HFMA2.MMA R17, -RZ, RZ, 0, 1.1920928955078125e-07 ;  /* 0x00000002ff117435 */ /* 0x001fe200000001ff */
[----:B-1----:R-:W-:Y:S01]  /*0fc0*/  FADD.FTZ R18, R15, R14 ;  /* 0x0000000e0f127221 */ /* 0x002fe20000010000 */
[----:B------:R-:W-:Y:S02]  /*0fd0*/  MOV R14, 0x1f ;  /* 0x0000001f000e7802 */ /* 0x000fe40000000f00 */
[----:B------:R-:W-:Y:S02]  /*0fe0*/  MOV R19, 0xffffffff ;  /* 0xffffffff00137802 */ /* 0x000fe40000000f00 */
[----:B------:R-:W-:Y:S02]  /*0ff0*/  MOV R8, 0x1010 ;  /* 0x0000101000087802 */ /* 0x000fe40000000f00 */
[----:B------:R-:W-:Y:S05]  /*1000*/  CALL.REL.NOINC `($__internal_58_$__cuda_sm70_shflsync_bfly_p) ;  /* 0x0000033000007944 */ /* 0x000fea0003c00000 */
[----:B01----:R-:W-:Y:S01]  /*1010*/  FADD.FTZ R18, R18, R14 ;  /* 0x0000000e12127221 */ /* 0x003fe20000010000 */
[----:B------:R-:W-:Y:S01]  /*1020*/  HFMA2.MMA R14, -RZ, RZ, 0, 1.847743988037109375e-06 ;  /* 0x0000001fff0e7435 */ /* 0x000fe200000001ff */
[----:B------:R-:W-:Y:S01]  /*1030*/  IMAD.MOV.U32 R17, RZ, RZ, 0x4 ;  /* 0x00000004ff117424 */ /* 0x000fe200078e00ff */
[----:B------:R-:W-:Y:S02]  /*1040*/  MOV R19, 0xffffffff ;  /* 0xffffffff00137802 */ /* 0x000fe40000000f00 */
[----:B------:R-:W-:-:S02]  /*1050*/  MOV R8, 0x1070 ;  /* 0x0000107000087802 */ /* 0x000fc40000000f00 */
[----:B------:R-:W-:Y:S05]  /*1060*/  CALL.REL.NOINC `($__internal_58_$__cuda_sm70_shflsync_bfly_p) ;  /* 0x000002d000007944 */ /* 0x000fea0003c00000 */
[----:B0-----:R-:W-:Y:S01]  /*1070*/  HFMA2.MMA R17, -RZ, RZ, 0, 4.76837158203125e-07 ;  /* 0x00000008ff117435 */ /* 0x001fe200000001ff */
[----:B-1----:R-:W-:Y:S01]  /*1080*/  FADD.FTZ R18, R18, R14 ;  /* 0x0000000e12127221 */ /* 0x002fe20000010000 */
[----:B------:R-:W-:Y:S01]  /*1090*/  MOV R19, 0xffffffff ;  /* 0xffffffff00137802 */ /* 0x000fe20000000f00 */
[----:B------:R-:W-:Y:S01]  /*10a0*/  IMAD.MOV.U32 R14, RZ, RZ, 0x1f ;  /* 0x0000001fff0e7424 */ /* 0x000fe200078e00ff */
[----:B------:R-:W-:-:S02]  /*10b0*/  MOV R8, 0x10d0 ;  /* 0x000010d000087802 */ /* 0x000fc40000000f00 */
[----:B------:R-:W-:Y:S05]  /*10c0*/  CALL.REL.NOINC `($__internal_58_$__cuda_sm70_shflsync_bfly_p) ;  /* 0x0000027000007944 */ /* 0x000fea0003c00000 */
[----:B-1----:R-:W-:Y:S01]  /*10d0*/  FADD.FTZ R12, R18, R14 ;  /* 0x0000000e120c7221 */ /* 0x002fe20000010000 */
[----:B0-----:R-:W-:Y:S01]  /*10e0*/  HFMA2.MMA R17, -RZ, RZ, 0, 9.5367431640625e-07 ;  /* 0x00000010ff117435 */ /* 0x001fe200000001ff */
[----:B------:R-:W-:Y:S01]  /*10f0*/  MOV R14, 0x1f ;  /* 0x0000001f000e7802 */ /* 0x000fe20000000f00 */
[----:B------:R-:W-:Y:S01]  /*1100*/  IMAD.MOV.U32 R19, RZ, RZ, -0x1 ;  /* 0xffffffffff137424 */ /* 0x000fe200078e00ff */
[----:B------:R-:W-:-:S02]  /*1110*/  MOV R8, 0x1140 ;  /* 0x0000114000087802 */ /* 0x000fc40000000f00 */
[----:B------:R-:W-:Y:S02]  /*1120*/  MOV R18, R12 ;  /* 0x0000000c00127202 */ /* 0x000fe40000000f00 */
[----:B------:R-:W-:Y:S05]  /*1130*/  CALL.REL.NOINC `($__internal_58_$__cuda_sm70_shflsync_bfly_p) ;  /* 0x0000020000007944 */ /* 0x000fea0003c00000 */
[----:B-1----:R-:W-:Y:S01]  /*1140*/  MOV R15, R14 ;  /* 0x0000000e000f7202 */ /* 0x002fe20000000f00 */
[----:B------:R-:W-:Y:S01]  /*1150*/  HFMA2.MMA R14, -RZ, RZ, 0, 1.847743988037109375e-06 ;  /* 0x0000001fff0e7435 */ /* 0x000fe200000001ff */
[----:B0-----:R-:W-:Y:S01]  /*1160*/  MOV R18, R11 ;  /* 0x0000000b00127202 */ /* 0x001fe20000000f00 */
[----:B------:R-:W-:Y:S01]  /*1170*/  IMAD.MOV.U32 R17, RZ, RZ, 0x1 ;  /* 0x00000001ff117424 */ /* 0x000fe200078e00ff */
[----:B------:R-:W-:Y:S02]  /*1180*/  MOV R19, 0xffffffff ;  /* 0xffffffff00137802 */ /* 0x000fe40000000f00 */
[----:B------:R-:W-:Y:S02]  /*1190*/  MOV R8, 0x11b0 ;  /* 0x000011b000087802 */ /* 0x000fe40000000f00 */
[----:B------:R-:W-:Y:S05]  /*11a0*/  CALL.REL.NOINC `($__internal_58_$__cuda_sm70_shflsync_bfly_p) ;  /* 0x0000019000007944 */ /* 0x000fea0003c00000 */
[----:B0-----:R-:W-:Y:S01]  /*11b0*/  HFMA2.MMA R17, -RZ, RZ, 0, 1.1920928955078125e-07 ;  /* 0x00000002ff117435 */ /* 0x001fe200000001ff */
[----:B-1----:R-:W-:Y:S01]  /*11c0*/  FADD.FTZ R18, R11, R14 ;  /* 0x0000000e0b127221 */ /* 0x002fe20000010000 */
[----:B------:R-:W-:Y:S01]  /*11d0*/  MOV R19, 0xffffffff ;  /* 0xffffffff00137802 */ /* 0x000fe20000000f00 */
[----:B------:R-:W-:Y:S01]  /*11e0*/  IMAD.MOV.U32 R14, RZ, RZ, 0x1f ;  /* 0x0000001fff0e7424 */ /* 0x000fe200078e00ff */
[----:B------:R-:W-:-:S02]  /*11f0*/  MOV R8, 0x1210 ;  /* 0x0000121000087802 */ /* 0x000fc40000000f00 */
[----:B------:R-:W-:Y:S05]  /*1200*/  CALL.REL.NOINC `($__internal_58_$__cuda_sm70_shflsync_bfly_p) ;  /* 0x0000013000007944 */ /* 0x000fea0003c00000 */
[----:B0-----:R-:W-:Y:S01]  /*1210*/  HFMA2.MMA R17, -RZ, RZ, 0, 2.384185791015625e-07 ;  /* 0x00000004ff117435 */ /* 0x001fe200000001ff */
[----:B-1----:R-:W-:Y:S01]  /*1220*/  FADD.FTZ R18, R18, R14 ;  /* 0x0000000e12127221 */ /* 0x002fe20000010000 */
[----:B------:R-:W-:Y:S01]  /*1230*/  MOV R14, 0x1f ;  /* 0x0000001f000e7802 */ /* 0x000fe20000000f00 */
[----:B------:R-:W-:Y:S01]  /*1240*/  IMAD.MOV.U32 R19, RZ, RZ, -0x1 ;  /* 0xffffffffff137424 */ /* 0x000fe200078e00ff */
[----:B------:R-:W-:-:S02]  /*1250*/  MOV R8, 0x1270 ;  /* 0x0000127000087802 */ /* 0x000fc40000000f00 */
[----:B------:R-:W-:Y:S05]  /*1260*/  CALL.REL.NOINC `($__internal_58_$__cuda_sm70_shflsync_bfly_p) ;  /* 0x000000d000007944 */ /* 0x000fea0003c00000 */
[----:B0-----:R-:W-:Y:S01]  /*1270*/  HFMA2.MMA R17, -RZ, RZ, 0, 4.76837158203125e-07 ;  /* 0x00000008ff117435 */ /* 0x001fe200000001ff */
[----:B-1----:R-:W-:Y:S01]  /*1280*/  FADD.FTZ R18, R18, R14 ;  /* 0x0000000e12127221 */ /* 0x002fe20000010000 */
[----:B------:R-:W-:-:S02]  /*1290*/  MOV R14, 0x1f ;  /* 0x0000001f000e7802 */ /* 0x000fc40000000f00 */
[----:B------:R-:W-:Y:S02]  /*12a0*/  MOV R19, 0xffffffff ;  /* 0xffffffff00137802 */ /* 0x000fe40000000f00 */
[----:B------:R-:W-:Y:S02]  /*12b0*/  MOV R8, 0x12d0 ;  /* 0x000012d000087802 */ /* 0x000fe40000000f00 */
[----:B------:R-:W-:Y:S05]  /*12c0*/  CALL.REL.NOINC `($__internal_58_$__cuda_sm70_shflsync_bfly_p) ;  /* 0x0000007000007944 */ /* 0x000fea0003c00000 */
[----:B01----:R-:W-:Y:S01]  /*12d0*/  FADD.FTZ R18, R18, R14 ;  /* 0x0000000e12127221 */ /* 0x003fe20000010000 */
[----:B------:R-:W-:Y:S01]  /*12e0*/  HFMA2.MMA R14, -RZ, RZ, 0, 1.847743988037109375e-06 ;  /* 0x0000001fff0e7435 */ /* 0x000fe200000001ff */
[----:B------:R-:W-:Y:S01]  /*12f0*/  IMAD.MOV.U32 R17, RZ, RZ, 0x10 ;  /* 0x00000010ff117424 */ /* 0x000fe200078e00ff */
[----:B------:R-:W-:Y:S02]  /*1300*/  MOV R19, 0xffffffff ;  /* 0xffffffff00137802 */ /* 0x000fe40000000f00 */
[----:B------:R-:W-:Y:S02]  /*1310*/  MOV R8, 0x1330 ;  /* 0x0000133000087802 */ /* 0x000fe40000000f00 */
[----:B------:R-:W-:Y:S05]  /*1320*/  CALL.REL.NOINC `($__internal_58_$__cuda_sm70_shflsync_bfly_p) ;  /* 0x0000001000007944 */ /* 0x000fea0003c00000 */
[----:B01----:R-:W-:Y:S05]  /*1330*/  BRA `(.L_x_4559) ;  /* 0xfffff82000007947 */ /* 0x003fea000383ffff */
        .weak           $__internal_58_$__cuda_sm70_shflsync_bfly_p
        .type           $__internal_58_$__cuda_sm70_shflsync_bfly_p,@function
        .size           $__internal_58_$__cuda_sm70_shflsync_bfly_p,(.L_x_14276 - $__internal_58_$__cuda_sm70_shflsync_bfly_p)
$__internal_58_$__cuda_sm70_shflsync_bfly_p:
[----:B------:R-:W-:Y:S01]  /*1340*/  HFMA2.MMA R9, -RZ, RZ, 0, 0 ;  /* 0x00000000ff097435 */ /* 0x000fe200000001ff */
[----:B------:R-:W-:Y:S04]  /*1350*/  WARPSYNC R19 ;  /* 0x0000001300007348 */ /* 0x000fe80003800000 */
[----:B------:R0:W1:Y:S01]  /*1360*/  SHFL.BFLY PT, R14, R18, R17, R14 ;  /* 0x0c000011120e7389 */ /* 0x00006200000e000e */
[----:B------:R-:W-:Y:S05]  /*1370*/  RET.REL.NODEC R8 `(_ZN10layer_norm22ln_bwd_finalize_kernelINS_22Kernel_traits_finalizeILj5120Ef13__nv_bfloat16S2_S2_fjLb1ELj1024ELj4ENS_18Kernel_traits_baseILj5120EfS2_S2_S2_fjLj1024EEEEELb1ELb1EEEvNS_9BwdParamsE) ;  /* 0xffffec8008007950 */ /* 0x000fea0003c3ffff */
.L_x_4560:
        /* <DEDUP_REMOVED lines=16> */
.L_x_14276:


//--------------------- .text._ZN10layer_norm13ln_bwd_kernelINS_13Kernel_traitsIf13__nv_bfloat16S2_S2_fjLj5120ELj1ELj1ELj4ELj16ENS_18Kernel_traits_baseILj5120EfS2_S2_S2_fjLj128EEEEELb1ELb1ELb1ELb1EEEvNS_9BwdParamsE --------------------------
	.section	.text._ZN10layer_norm13ln_bwd_kernelINS_13Kernel_traitsIf13__nv_bfloat16S2_S2_fjLj5120ELj1ELj1ELj4ELj16ENS_18Kernel_traits_baseILj5120EfS2_S2_S2_fjLj128EEEEELb1ELb1ELb1ELb1EEEvNS_9BwdParamsE,"ax",@progbits
	.sectioninfo	@"SHI_REGISTERS=255"
	.align	128
        .global         _ZN10layer_norm13ln_bwd_kernelINS_13Kernel_traitsIf13__nv_bfloat16S2_S2_fjLj5120ELj1ELj1ELj4ELj16ENS_18Kernel_traits_baseILj5120EfS2_S2_S2_fjLj128EEEEELb1ELb1ELb1ELb1EEEvNS_9BwdParamsE
        .type           _ZN10layer_norm13ln_bwd_kernelINS_13Kernel_traitsIf13__nv_bfloat16S2_S2_fjLj5120ELj1ELj1ELj4ELj16ENS_18Kernel_traits_baseILj5120EfS2_S2_S2_fjLj128EEEEELb1ELb1ELb1ELb1EEEvNS_9BwdParamsE,@function
        .size           _ZN10layer_norm13ln_bwd_kernelINS_13Kernel_traitsIf13__nv_bfloat16S2_S2_fjLj5120ELj1ELj1ELj4ELj16ENS_18Kernel_traits_baseILj5120EfS2_S2_S2_fjLj128EEEEELb1ELb1ELb1ELb1EEEvNS_9BwdParamsE,(.L_x_14277 - _ZN10layer_norm13ln_bwd_kernelINS_13Kernel_traitsIf13__nv_bfloat16S2_S2_fjLj5120ELj1ELj1ELj4ELj16ENS_18Kernel_traits_baseILj5120EfS2_S2_S2_fjLj128EEEEELb1ELb1ELb1ELb1EEEvNS_9BwdParamsE)
        .other          _ZN10layer_norm13ln_bwd_kernelINS_13Kernel_traitsIf13__nv_bfloat16S2_S2_fjLj5120ELj1ELj1ELj4ELj16ENS_18Kernel_traits_baseILj5120EfS2_S2_S2_fjLj128EEEEELb1ELb1ELb1ELb1EEEvNS_9BwdParamsE,@"STO_CUDA_ENTRY STV_DEFAULT"
_ZN10layer_norm13ln_bwd_kernelINS_13Kernel_traitsIf13__nv_bfloat16S2_S2_fjLj5120ELj1ELj1ELj4ELj16ENS_18Kernel_traits_baseILj5120EfS2_S2_S2_fjLj128EEEEELb1ELb1ELb1ELb1EEEvNS_9BwdParamsE:
.text._ZN10layer_norm13ln_bwd_kernelINS_13Kernel_traitsIf13__nv_bfloat16S2_S2_fjLj5120ELj1ELj1ELj4ELj16ENS_18Kernel_traits_baseILj5120EfS2_S2_S2_fjLj128EEEEELb1ELb1ELb1ELb1EEEvNS_9BwdParamsE:
        /* <DEDUP_REMOVED lines=69> */
.L_x_4561:
        /* <DEDUP_REMOVED lines=9> */
[----:B------:R-:W5:Y:S04]  /*04e0*/  LDG.E.128 R84, [R2.64+0x1010] ;  /* 0x0010100402547981 */ /* 0x000f68000c1e1d00 */
[----:B------:R-:W4:Y:S04]  /*04f0*/  LDG.E.128 R80, [R2.64+0x2000] ;  /* 0x0020000402507981 */ /* 0x000f28000c1e1d00 */
[----:B------:R-:W5:Y:S04]  /*0500*/  LDG.E.128 R76, [R2.64+0x2010] ;  /* 0x00201004024c7981 */ /* 0x000f68000c1e1d00 */
[----:B------:R-:W5:Y:S04]  /*0510*/  LDG.E.128 R40, [R2.64+0x3000] ;  /* 0x0030000402287981 */ /* 0x000f68000c1e1d00 */
[----:B------:R-:W5:Y:S04]  /*0520*/  LDG.E.128 R72, [R2.64+0x3010] ;  /* 0x0030100402487981 */ /* 0x000f68000c1e1d00 */
[----:B------:R-:W5:Y:S04]  /*0530*/  LDG.E.128 R68, [R2.64+0x4000] ;  /* 0x0040000402447981 */ /* 0x000f68000c1e1d00 */
[----:B------:R-:W5:Y:S04]  /*0540*/  LDG.E.128 R64, [R2.64+0x4010] ;  /* 0x0040100402407981 */ /* 0x000f68000c1e1d00 */
        /* <DEDUP_REMOVED lines=9> */
[----:B0-----:R-:W5:Y:S01]  /*05e0*/  LDG.E.128 R4, [R4.64+0x4010] ;  /* 0x0040100404047981 */ /* 0x001f62000c1e1d00 */
        /* <DEDUP_REMOVED lines=35> */
[----:B0-----:R-:W-:-:S03]  /*0820*/  CS2R R92, SRZ ;  /* 0x00000000005c7805 */ /* 0x001fc6000001ff00 */
[----:B----4-:R0:W-:Y:S01]  /*0830*/  STL.64 [R1+0x138], R36 ;  /* 0x0001382401007387 */ /* 0x0101e20000100a00 */
[----:B-1----:R-:W-:-:S03]  /*0840*/  CS2R R94, SRZ ;  /* 0x00000000005e7805 */ /* 0x002fc6000001ff00 */
[----:B------:R1:W-:Y:S01]  /*0850*/  STL.64 [R1+0x140], R38 ;  /* 0x0001402601007387 */ /* 0x0003e20000100a00 */
[----:B--2---:R-:W-:-:S03]  /*0860*/  CS2R R88, SRZ ;  /* 0x0000000000587805 */ /* 0x004fc6000001ff00 */
[----:B-----5:R2:W-:Y:S01]  /*0870*/  STL.64 [R1+0x128], R84 ;  /* 0x0001285401007387 */ /* 0x0205e20000100a00 */
        /* <DEDUP_REMOVED lines=53> */
[----:B------:R2:W-:Y:S04]  /*0bd0*/  STL.64 [R1+0x60], R18 ;  /* 0x0000601201007387 */ /* 0x0005e80000100a00 */
[----:B------:R2:W-:Y:S04]  /*0be0*/  STL.64 [R1+0x48], R12 ;  /* 0x0000480c01007387 */ /* 0x0005e80000100a00 */
[----:B------:R2:W-:Y:S04]  /*0bf0*/  STL.64 [R1+0x50], R14 ;  /* 0x0000500e01007387 */ /* 0x0005e80000100a00 */
[----:B------:R2:W-:Y:S04]  /*0c00*/  STL.64 [R1+0x38], R8 ;  /* 0x0000380801007387 */ /* 0x0005e80000100a00 */
[----:B------:R2:W-:Y:S04]  /*0c10*/  STL.64 [R1+0x40], R10 ;  /* 0x0000400a01007387 */ /* 0x0005e80000100a00 */
[----:B------:R2:W-:Y:S04]  /*0c20*/  STL.64 [R1+0x28], R4 ;  /* 0x0000280401007387 */ /* 0x0005e80000100a00 */
[----:B------:R2:W-:Y:S04]  /*0c30*/  STL.64 [R1+0x30], R6 ;  /* 0x0000300601007387 */ /* 0x0005e80000100a00 */
[----:B------:R2:W-:Y:S02]  /*0c40*/  STL.S16 [R1+0x10], R0 ;  /* 0x0000100001007387 */ /* 0x0005e40000100600 */
.L_x_4776:
[----:B------:R-:W-:-:S05]  /*0c50*/  MOV R202, 0x4 ;  /* 0x0000000400ca7802 */ /* 0x000fca0000000f00 */
[----:B------:R-:W-:-:S05]  /*0c60*/  IMAD.WIDE R176, R195, R202, c[0x0][0x1d8] ;  /* 0x00007600c3b07625 */ /* 0x000fca00078e02ca */
[----:B------:R0:W3:Y:S04]  /*0c70*/  LDG.E R204, [R176.64] ;  /* 0x00000004b0cc7981 */ /* 0x0000e8000c1e1900 */
[----:B------:R-:W1:Y:S01]  /*0c80*/  S2R R178, SR_TID.X ;  /* 0x0000000000b27919 */ /* 0x000e620000002100 */
[----:B0-----:R-:W-:-:S05]  /*0c90*/  IMAD.WIDE R176, R195, R202, c[0x0][0x1a8] ;  /* 0x00006a00c3b07625 */ /* 0x001fca00078e02ca */
[----:B------:R0:W5:Y:S02]  /*0ca0*/  LDG.E R194, [R176.64] ;  /* 0x00000004b0c27981 */ /* 0x000164000c1e1900 */
[----:B0-----:R-:W-:-:S05]  /*0cb0*/  IMAD.WIDE R176, R195, R202, c[0x0][0x1d0] ;  /* 0x00007400c3b07625 */ /* 0x001fca00078e02ca */
[----:B------:R0:W5:Y:S01]  /*0cc0*/  LDG.E R244, [R176.64] ;  /* 0x00000004b0f47981 */ /* 0x000162000c1e1900 */
[----:B-1----:R-:W-:Y:S01]  /*0cd0*/  LOP3.LUT R249, R178, 0x7f, RZ, 0xc0, !PT ;  /* 0x0000007fb2f97812 */ /* 0x002fe200078ec0ff */
[C---:B------:R-:W-:Y:S01]  /*0ce0*/  IMAD.WIDE R202, R195.reuse, R202, c[0x0][0x1a0] ;  /* 0x00006800c3ca7625 */ /* 0x040fe200078e02ca */
[----:B------:R-:W-:Y:S01]  /*0cf0*/  MOV R248, 0x10 ;  /* 0x0000001000f87802 */ /* 0x000fe20000000f00 */
[----:B------:R-:W-:Y:S02]  /*0d00*/  BSSY B0, `(.L_x_4563) ;  /* 0x000021d000007945 */ /* 0x000fe40003800000 */
[C---:B0-----:R-:W-:Y:S01]  /*0d10*/  IMAD R176, R195.reuse, c[0x0][0x168], RZ ;  /* 0x00005a00c3b07a24 */ /* 0x041fe200078e02ff */
[----:B------:R-:W-:-:S04]  /*0d20*/  IADD3 R195, R195, c[0x0][0x160], RZ ;  /* 0x00005800c3c37a10 */ /* 0x000fc80007ffe0ff */
[----:B------:R-:W-:Y:S02]  /*0d30*/  SHF.R.S32.HI R177, RZ, 0x1f, R176 ;  /* 0x0000001fffb17819 */ /* 0x000fe400000114b0 */
[----:B------:R-:W-:Y:S02]  /*0d40*/  ISETP.GE.AND P1, PT, R195, c[0x0][0x164], PT ;  /* 0x00005900c3007a0c */ /* 0x000fe40003f26270 */
[----:B------:R-:W-:-:S04]  /*0d50*/  LEA.HI R176, R177, R176, RZ, 0x3 ;  /* 0x000000b0b1b07211 */ /* 0x000fc800078f18ff */
[----:B------:R-:W-:-:S04]  /*0d60*/  LEA.HI.SX32 R193, R176, R249, 0x1d ;  /* 0x000000f9b0c17211 */ /* 0x000fc800078feaff */
[C---:B------:R-:W-:Y:S01]  /*0d70*/  IADD3 R192, R193.reuse, 0x80, RZ ;  /* 0x00000080c1c07810 */ /* 0x040fe20007ffe0ff */
[CC--:B------:R-:W-:Y:S01]  /*0d80*/  IMAD.WIDE.U32 R200, R193.reuse, R248.reuse, c[0x0][0x218] ;  /* 0x00008600c1c87625 */ /* 0x0c0fe200078e00f8 */
[C---:B------:R-:W-:Y:S02]  /*0d90*/  IADD3 R191, R193.reuse, 0x100, RZ ;  /* 0x00000100c1bf7810 */ /* 0x040fe40007ffe0ff */
[----:B------:R-:W-:Y:S01]  /*0da0*/  IADD3 R190, R193, 0x180, RZ ;  /* 0x00000180c1be7810 */ /* 0x000fe20007ffe0ff */
[----:B------:R-:W-:-:S04]  /*0db0*/  IMAD.WIDE.U32 R198, R192, R248, c[0x0][0x218] ;  /* 0x00008600c0c67625 */ /* 0x000fc800078e00f8 */
[----:B------:R-:W-:-:S04]  /*0dc0*/  IMAD.WIDE.U32 R178, R191, R248, c[0x0][0x218] ;  /* 0x00008600bfb27625 */ /* 0x000fc800078e00f8 */
[----:B------:R-:W-:Y:S01]  /*0dd0*/  IMAD.WIDE.U32 R176, R190, R248, c[0x0][0x218] ;  /* 0x00008600beb07625 */ /* 0x000fe200078e00f8 */
[----:B---3--:R-:W-:-:S13]  /*0de0*/  ISETP.GT.AND P2, PT, R204, RZ, PT ;  /* 0x000000ffcc00720c */ /* 0x008fda0003f44270 */
[----:B------:R-:W-:Y:S05]  /*0df0*/  @P2 BRA `(.L_x_4564) ;  /* 0x0000021000002947 */ /* 0x000fea0003800000 */
[----:B------:R-:W-:Y:S02]  /*0e00*/  ISETP.NE.U32.AND P0, PT, RZ, c[0x0][0x218], PT ;  /* 0x00008600ff007a0c */ /* 0x000fe40003f05070 */
[----:B-----5:R-:W-:Y:S02]  /*0e10*/  ISETP.GE.AND P3, PT, R244, 0x1, PT ;  /* 0x00000001f400780c */ /* 0x020fe40003f66270 */
[----:B------:R-:W-:-:S13]  /*0e20*/  ISETP.NE.AND.EX P0, PT, RZ, c[0x0][0x21c], PT, P0 ;  /* 0x00008700ff007a0c */ /* 0x000fda0003f05300 */
[----:B------:R0:W5:Y:S04]  /*0e30*/  @P0 LDG.E.128 R148, [R198.64] ;  /* 0x00000004c6940981 */ /* 0x000168000c1e1d00 */
[----:B------:R1:W5:Y:S04]  /*0e40*/  @P0 LDG.E.128 R156, [R176.64] ;  /* 0x00000004b09c0981 */ /* 0x000368000c1e1d00 */
[----:B------:R3:W5:Y:S01]  /*0e50*/  @P0 LDG.E.128 R144, [R200.64] ;  /* 0x00000004c8900981 */ /* 0x000762000c1e1d00 */
[----:B0-----:R-:W-:-:S03]  /*0e60*/  @P3 IADD3 R198, R244, -0x1, RZ ;  /* 0xfffffffff4c63810 */ /* 0x001fc60007ffe0ff */
[----:B------:R0:W5:Y:S02]  /*0e70*/  @P0 LDG.E.128 R152, [R178.64] ;  /* 0x00000004b2980981 */ /* 0x000164000c1e1d00 */
[----:B------:R-:W-:-:S05]  /*0e80*/  @P3 IMAD R198, R198, c[0x0][0x168], RZ ;  /* 0x00005a00c6c63a24 */ /* 0x000fca00078e02ff */
[----:B------:R-:W-:Y:S02]  /*0e90*/  @P3 SHF.R.S32.HI R199, RZ, 0x1f, R198 ;  /* 0x0000001fffc73819 */ /* 0x000fe400000114c6 */
[----:B-1----:R-:W-:Y:S02]  /*0ea0*/  @P0 IADD3 R176, R193, 0x200, RZ ;  /* 0x00000200c1b00810 */ /* 0x002fe40007ffe0ff */
[----:B------:R-:W-:Y:S01]  /*0eb0*/  @P3 LEA.HI R199, R199, R198, RZ, 0x3 ;  /* 0x000000c6c7c73211 */ /* 0x000fe200078f18ff */
[----:B------:R-:W-:-:S03]  /*0ec0*/  IMAD.MOV.U32 R198, RZ, RZ, RZ ;  /* 0x000000ffffc67224 */ /* 0x000fc600078e00ff */
[----:B------:R-:W-:Y:S01]  /*0ed0*/  @P3 LEA.HI.SX32 R198, R199, R249, 0x1d ;  /* 0x000000f9c7c63211 */ /* 0x000fe200078feaff */
[----:B------:R-:W-:Y:S01]  /*0ee0*/  @P0 IMAD.WIDE.U32 R176, R176, R248, c[0x0][0x218] ;  /* 0x00008600b0b00625 */ /* 0x000fe200078e00f8 */
[----:B------:R-:W-:Y:S02]  /*0ef0*/  MOV R248, 0x8 ;  /* 0x0000000800f87802 */ /* 0x000fe40000000f00 */
[C---:B0-----:R-:W-:Y:S02]  /*0f00*/  IADD3 R178, R198.reuse, 0x80, RZ ;  /* 0x00000080c6b27810 */ /* 0x041fe40007ffe0ff */
[C---:B------:R-:W-:Y:S01]  /*0f10*/  IADD3 R199, R198.reuse, 0x100, RZ ;  /* 0x00000100c6c77810 */ /* 0x040fe20007ffe0ff */
[----:B------:R0:W5:Y:S01]  /*0f20*/  @P0 LDG.E.128 R160, [R176.64] ;  /* 0x00000004b0a00981 */ /* 0x000162000c1e1d00 */
[C---:B---3--:R-:W-:Y:S02]  /*0f30*/  IADD3 R200, R198.reuse, 0x180, RZ ;  /* 0x00000180c6c87810 */ /* 0x048fe40007ffe0ff */
[----:B------:R-:W-:Y:S01]  /*0f40*/  IADD3 R202, R198, 0x200, RZ ;  /* 0x00000200c6ca7810 */ /* 0x000fe20007ffe0ff */
[----:B------:R-:W-:-:S04]  /*0f50*/  IMAD.WIDE.U32 R178, R178, R248, c[0x0][0x190] ;  /* 0x00006400b2b27625 */ /* 0x000fc800078e00f8 */
[-C--:B------:R-:W-:Y:S01]  /*0f60*/  IMAD.WIDE.U32 R200, R200, R248.reuse, c[0x0][0x190] ;  /* 0x00006400c8c87625 */ /* 0x080fe200078e00f8 */
[----:B------:R1:W5:Y:S03]  /*0f70*/  LDG.E.64 R204, [R178.64] ;  /* 0x00000004b2cc7981 */ /* 0x000366000c1e1b00 */
[-C--:B0-----:R-:W-:Y:S02]  /*0f80*/  IMAD.WIDE.U32 R176, R198, R248.reuse, c[0x0][0x190] ;  /* 0x00006400c6b07625 */ /* 0x081fe400078e00f8 */
[----:B------:R-:W5:Y:S02]  /*0f90*/  LDG.E.64 R200, [R200.64] ;  /* 0x00000004c8c87981 */ /* 0x000f64000c1e1b00 */
[-C--:B------:R-:W-:Y:S02]  /*0fa0*/  IMAD.WIDE.U32 R198, R199, R248.reuse, c[0x0][0x190] ;  /* 0x00006400c7c67625 */ /* 0x080fe400078e00f8 */
[----:B------:R0:W5:Y:S02]  /*0fb0*/  LDG.E.64 R206, [R176.64] ;  /* 0x00000004b0ce7981 */ /* 0x000164000c1e1b00 */
[----:B------:R-:W-:-:S02]  /*0fc0*/  IMAD.WIDE.U32 R248, R202, R248, c[0x0][0x190] ;  /* 0x00006400caf87625 */ /* 0x000fc400078e00f8 */
[----:B------:R3:W5:Y:S04]  /*0fd0*/  LDG.E.64 R202, [R198.64] ;  /* 0x00000004c6ca7981 */ /* 0x000768000c1e1b00 */
[----:B---3--:R0:W5:Y:S01]  /*0fe0*/  LDG.E.64 R198, [R248.64] ;  /* 0x00000004f8c67981 */ /* 0x008162000c1e1b00 */
[----:B-1----:R-:W-:Y:S01]  /*0ff0*/  CS2R R178, SRZ ;  /* 0x0000000000b27805 */ /* 0x002fe2000001ff00 */
[----:B------:R-:W-:Y:S05]  /*1000*/  BRA `(.L_x_4565) ;  /* 0x00001ec000007947 */ /* 0x000fea0003800000 */
.L_x_4564:
[----:B--2---:R-:W-:Y:S01]  /*1010*/  IADD3 R0, R204, -0x1, RZ ;  /* 0xffffffffcc007810 */ /* 0x004fe20007ffe0ff */
[----:B------:R0:W2:Y:S04]  /*1020*/  LDG.E R211, [R202.64] ;  /* 0x00000004cad37981 */ /* 0x0000a8000c1e1900 */
[----:B------:R-:W-:Y:S01]  /*1030*/  IMAD R0, R0, c[0x0][0x168], RZ ;  /* 0x00005a0000007a24 */ /* 0x000fe200078e02ff */
[----:B------:R-:W-:Y:S04]  /*1040*/  STL [R1+0x184], R31 ;  /* 0x0001841f01007387 */ /* 0x000fe80000100800 */
[----:B------:R-:W-:-:S02]  /*1050*/  SHF.R.S32.HI R2, RZ, 0x1f, R0 ;  /* 0x0000001fff027819 */ /* 0x000fc40000011400 */
[C---:B------:R-:W-:Y:S02]  /*1060*/  IADD3 R234, R193.reuse, 0x200, RZ ;  /* 0x00000200c1ea7810 */ /* 0x040fe40007ffe0ff */
[----:B-----5:R-:W-:Y:S01]  /*1070*/  ISETP.GE.AND P0, PT, R244, 0x1, PT ;  /* 0x00000001f400780c */ /* 0x020fe20003f06270 */
[----:B0-----:R-:W-:Y:S01]  /*1080*/  HFMA2.MMA R202, -RZ, RZ, 0, 0 ;  /* 0x00000000ffca7435 */ /* 0x001fe200000001ff */
[----:B------:R-:W-:Y:S01]  /*1090*/  LEA.HI R0, R2, R0, RZ, 0x3 ;  /* 0x0000000002007211 */ /* 0x000fe200078f18ff */
[----:B------:R-:W-:Y:S01]  /*10a0*/  IMAD.WIDE.U32 R2, R193, R248, c[0x0][0x188] ;  /* 0x00006200c1027625 */ /* 0x000fe200078e00f8 */
[----:B------:R-:W0:Y:S01]  /*10b0*/  LDC.U8 R236, c[0x0][0x1f0] ;  /* 0x00007c00ffec7b82 */ /* 0x000e220000000000 */
[----:B------:R-:W-:Y:S01]  /*10c0*/  STL [R1+0x180], R30 ;  /* 0x0001801e01007387 */ /* 0x000fe20000100800 */
[----:B------:R-:W-:-:S03]  /*10d0*/  LEA.HI.SX32 R0, R0, R249, 0x1d ;  /* 0x000000f900007211 */ /* 0x000fc600078feaff */
[----:B------:R1:W3:Y:S04]  /*10e0*/  LDG.E.128 R204, [R2.64] ;  /* 0x0000000402cc7981 */ /* 0x0002e8000c1e1d00 */
[----:B------:R-:W-:Y:S01]  /*10f0*/  STL [R1+0x17c], R29 ;  /* 0x00017c1d01007387 */ /* 0x000fe20000100800 */
[----:B------:R-:W-:-:S03]  /*1100*/  IADD3 R4, R0, 0x100, RZ ;  /* 0x0000010000047810 */ /* 0x000fc60007ffe0ff */
[----:B------:R-:W-:Y:S01]  /*1110*/  STL [R1+0x178], R28 ;  /* 0x0001781c01007387 */ /* 0x000fe20000100800 */
[----:B-1----:R-:W-:-:S03]  /*1120*/  IMAD.WIDE.U32 R2, R0, R248, c[0x0][0x208] ;  /* 0x0000820000027625 */ /* 0x002fc600078e00f8 */
[----:B------:R1:W-:Y:S04]  /*1130*/  STL [R1+0x174], R27 ;  /* 0x0001741b01007387 */ /* 0x0003e80000100800 */
[----:B------:R4:W1:Y:S01]  /*1140*/  LDG.E.128 R180, [R2.64] ;  /* 0x0000000402b47981 */ /* 0x000862000c1e1d00 */
[----:B0-----:R-:W-:-:S03]  /*1150*/  ISETP.NE.AND P3, PT, R236, RZ, PT ;  /* 0x000000ffec00720c */ /* 0x001fc60003f65270 */
[----:B------:R-:W-:Y:S04]  /*1160*/  STL [R1+0x170], R26 ;  /* 0x0001701a01007387 */ /* 0x000fe80000100800 */
[----:B------:R0:W-:Y:S01]  /*1170*/  STL [R1+0x16c], R25 ;  /* 0x00016c1901007387 */ /* 0x0001e20000100800 */
[----:B----4-:R-:W-:-:S03]  /*1180*/  IMAD.WIDE.U32 R2, R192, R248, c[0x0][0x188] ;  /* 0x00006200c0027625 */ /* 0x010fc600078e00f8 */
[----:B------:R4:W-:Y:S04]  /*1190*/  STL [R1+0x168], R24 ;  /* 0x0001681801007387 */ /* 0x0009e80000100800 */
[----:B------:R0:W4:Y:S02]  /*11a0*/  LDG.E.128 R184, [R2.64] ;  /* 0x0000000402b87981 */ /* 0x000124000c1e1d00 */
[----:B0-----:R-:W-:-:S05]  /*11b0*/  IMAD.WIDE.U32 R2, R191, R248, c[0x0][0x188] ;  /* 0x00006200bf027625 */ /* 0x001fca00078e00f8 */
[----:B------:R0:W4:Y:S02]  /*11c0*/  LDG.E.128 R220, [R2.64] ;  /* 0x0000000402dc7981 */ /* 0x000124000c1e1d00 */
[----:B0-----:R-:W-:-:S05]  /*11d0*/  IMAD.WIDE.U32 R2, R190, R248, c[0x0][0x188] ;  /* 0x00006200be027625 */ /* 0x001fca00078e00f8 */
[----:B------:R0:W4:Y:S02]  /*11e0*/  LDG.E.128 R20, [R2.64] ;  /* 0x0000000402147981 */ /* 0x000124000c1e1d00 */
[----:B0-----:R-:W-:-:S05]  /*11f0*/  IMAD.WIDE.U32 R2, R234, R248, c[0x0][0x188] ;  /* 0x00006200ea027625 */ /* 0x001fca00078e00f8 */
[----:B------:R0:W4:Y:S02]  /*1200*/  LDG.E.128 R16, [R2.64] ;  /* 0x0000000402107981 */ /* 0x000124000c1e1d00 */
[----:B0-----:R-:W-:-:S05]  /*1210*/  IADD3 R2, R0, 0x80, RZ ;  /* 0x0000008000027810 */ /* 0x001fca0007ffe0ff */
[----:B------:R-:W-:-:S05]  /*1220*/  IMAD.WIDE.U32 R2, R2, R248, c[0x0][0x208] ;  /* 0x0000820002027625 */ /* 0x000fca00078e00f8 */
[----:B------:R0:W4:Y:S02]  /*1230*/  LDG.E.128 R12, [R2.64] ;  /* 0x00000004020c7981 */ /* 0x000124000c1e1d00 */
[----:B0-----:R-:W-:Y:S01]  /*1240*/  IMAD.WIDE.U32 R2, R4, R248, c[0x0][0x208] ;  /* 0x0000820004027625 */ /* 0x001fe200078e00f8 */
[----:B------:R-:W-:-:S04]  /*1250*/  IADD3 R4, R0, 0x180, RZ ;  /* 0x0000018000047810 */ /* 0x000fc80007ffe0ff */
[----:B------:R0:W4:Y:S01]  /*1260*/  LDG.E.128 R216, [R2.64] ;  /* 0x0000000402d87981 */ /* 0x000122000c1e1d00 */
[----:B------:R-:W-:Y:S01]  /*1270*/  IADD3 R0, R0, 0x200, RZ ;  /* 0x0000020000007810 */ /* 0x000fe20007ffe0ff */
[----:B0-----:R-:W-:-:S05]  /*1280*/  IMAD.WIDE.U32 R2, R4, R248, c[0x0][0x208] ;  /* 0x0000820004027625 */ /* 0x001fca00078e00f8 */
[----:B------:R0:W4:Y:S02]  /*1290*/  LDG.E.128 R4, [R2.64] ;  /* 0x0000000402047981 */ /* 0x000124000c1e1d00 */
[----:B0-----:R-:W-:-:S05]  /*12a0*/  IMAD.WIDE.U32 R2, R0, R248, c[0x0][0x208] ;  /* 0x0000820000027625 */ /* 0x001fca00078e00f8 */
[----:B------:R0:W4:Y:S01]  /*12b0*/  LDG.E.128 R8, [R2.64] ;  /* 0x0000000402087981 */ /* 0x000122000c1e1d00 */
[----:B------:R-:W-:-:S05]  /*12c0*/  @P0 IADD3 R0, R244, -0x1, RZ ;  /* 0xfffffffff4000810 */ /* 0x000fca0007ffe0ff */
[----:B------:R-:W-:-:S05]  /*12d0*/  @P0 IMAD R0, R0, c[0x0][0x168], RZ ;  /* 0x00005a0000000a24 */ /* 0x000fca00078e02ff */
[----:B0-----:R-:W-:-:S04]  /*12e0*/  @P0 SHF.R.S32.HI R2, RZ, 0x1f, R0 ;  /* 0x0000001fff020819 */ /* 0x001fc80000011400 */
[----:B------:R-:W-:-:S04]  /*12f0*/  @P0 LEA.HI R2, R2, R0, RZ, 0x3 ;  /* 0x0000000002020211 */ /* 0x000fc800078f18ff */
[----:B------:R-:W-:Y:S02]  /*1300*/  @P0 LEA.HI.SX32 R202, R2, R249, 0x1d ;  /* 0x000000f902ca0211 */ /* 0x000fe400078feaff */
[----:B------:R-:W-:-:S04]  /*1310*/  ISETP.NE.U32.AND P0, PT, RZ, c[0x0][0x218], PT ;  /* 0x00008600ff007a0c */ /* 0x000fc80003f05070 */
[----:B------:R-:W-:-:S13]  /*1320*/  ISETP.NE.AND.EX P0, PT, RZ, c[0x0][0x21c], PT, P0 ;  /* 0x00008700ff007a0c */ /* 0x000fda0003f05300 */
[----:B------:R0:W5:Y:S04]  /*1330*/  @P0 LDG.E.128 R144, [R200.64] ;  /* 0x00000004c8900981 */ /* 0x000168000c1e1d00 */
[----:B------:R1:W5:Y:S04]  /*1340*/  @P0 LDG.E.128 R152, [R178.64] ;  /* 0x00000004b2980981 */ /* 0x000368000c1e1d00 */
[----:B------:R0:W5:Y:S02]  /*1350*/  @P0 LDG.E.128 R148, [R198.64] ;  /* 0x00000004c6940981 */ /* 0x000164000c1e1d00 */
[----:B0-----:R-:W-:-:S02]  /*1360*/  HFMA2.MMA R200, -RZ, RZ, 0, 4.76837158203125e-07 ;  /* 0x00000008ffc87435 */ /* 0x001fc400000001ff */
[----:B------:R0:W5:Y:S08]  /*1370*/  @P0 LDG.E.128 R156, [R176.64] ;  /* 0x00000004b09c0981 */ /* 0x000170000c1e1d00 */
[----:B------:R-:W-:Y:S01]  /*1380*/  IMAD.WIDE.U32 R198, R202, R200, c[0x0][0x190] ;  /* 0x00006400cac67625 */ /* 0x000fe200078e00c8 */
[----:B--2---:R-:W-:Y:S02]  /*1390*/  FSEL R211, R211, RZ, !P3 ;  /* 0x000000ffd3d37208 */ /* 0x004fe40005800000 */
[----:B---3--:R-:W-:-:S02]  /*13a0*/  PRMT R231, RZ, 0x7610, R204 ;  /* 0x00007610ffe77816 */ /* 0x008fc400000000cc */
[--C-:B------:R-:W-:Y:S02]  /*13b0*/  PRMT R225, RZ, 0x5410, R206.reuse ;  /* 0x00005410ffe17816 */ /* 0x100fe400000000ce */
[----:B------:R-:W-:Y:S02]  /*13c0*/  PRMT R226, RZ, 0x7610, R206 ;  /* 0x00007610ffe27816 */ /* 0x000fe400000000ce */
[--C-:B------:R-:W-:Y:S02]  /*13d0*/  PRMT R188, RZ, 0x5410, R207.reuse ;  /* 0x00005410ffbc7816 */ /* 0x100fe400000000cf */
[----:B------:R-:W-:Y:S02]  /*13e0*/  PRMT R207, RZ, 0x7610, R207 ;  /* 0x00007610ffcf7816 */ /* 0x000fe400000000cf */
[----:B------:R-:W-:Y:S02]  /*13f0*/  PRMT R189, RZ, 0x5410, R204 ;  /* 0x00005410ffbd7816 */ /* 0x000fe400000000cc */
[----:B------:R-:W-:-:S02]  /*1400*/  PRMT R227, RZ, 0x5410, R205 ;  /* 0x00005410ffe37816 */ /* 0x000fc400000000cd */
[----:B------:R-:W-:Y:S02]  /*1410*/  PRMT R228, RZ, 0x7610, R205 ;  /* 0x00007610ffe47816 */ /* 0x000fe400000000cd */
[--C-:B-1----:R-:W-:Y:S02]  /*1420*/  PRMT R27, RZ, 0x5410, R180.reuse ;  /* 0x00005410ff1b7816 */ /* 0x102fe400000000b4 */
[----:B------:R-:W-:Y:S02]  /*1430*/  PRMT R251, RZ, 0x7610, R180 ;  /* 0x00007610fffb7816 */ /* 0x000fe400000000b4 */
[--C-:B------:R-:W-:Y:S02]  /*1440*/  PRMT R28, RZ, 0x5410, R181.reuse ;  /* 0x00005410ff1c7816 */ /* 0x100fe400000000b5 */
[----:B------:R-:W-:Y:S01]  /*1450*/  PRMT R252, RZ, 0x7610, R181 ;  /* 0x00007610fffc7816 */ /* 0x000fe200000000b5 */
[C---:B------:R-:W-:Y:S02]  /*1460*/  FADD.FTZ R240, -R211.reuse, R207 ;  /* 0x000000cfd3f07221 */ /* 0x040fe40000010100 */
[----:B------:R-:W-:-:S02]  /*1470*/  FADD.FTZ R246, -R211, R227 ;  /* 0x000000e3d3f67221 */ /* 0x000fc40000010100 */
[C---:B------:R-:W-:Y:S02]  /*1480*/  FADD.FTZ R245, -R211.reuse, R228 ;  /* 0x000000e4d3f57221 */ /* 0x040fe40000010100 */
[----:B------:R-:W-:Y:S01]  /*1490*/  FADD.FTZ R243, -R211, R226 ;  /* 0x000000e2d3f37221 */ /* 0x000fe20000010100 */
[----:B----4-:R-:W-:Y:S02]  /*14a0*/  PRMT R224, RZ, 0x5410, R223 ;  /* 0x00005410ffe07816 */ /* 0x010fe400000000df */
[----:B------:R-:W-:Y:S02]  /*14b0*/  PRMT R206, RZ, 0x7610, R221 ;  /* 0x00007610ffce7816 */ /* 0x000fe400000000dd */
        /* <DEDUP_REMOVED lines=16> */
[----:B------:R-:W-:-:S02]  /*15c0*/  IADD3 R19, R202, 0x80, RZ ;  /* 0x00000080ca137810 */ /* 0x000fc40007ffe0ff */
[----:B------:R-:W-:-:S03]  /*15d0*/  IADD3 R18, R202, 0x180, RZ ;  /* 0x00000180ca127810 */ /* 0x000fc60007ffe0ff */
[-C--:B------:R-:W-:Y:S01]  /*15e0*/  IMAD.WIDE.U32 R178, R19, R200.reuse, c[0x0][0x190] ;  /* 0x0000640013b27625 */ /* 0x080fe200078e00c8 */
[C---:B-1----:R-:W-:Y:S02]  /*15f0*/  IADD3 R17, R202.reuse, 0x100, RZ ;  /* 0x00000100ca117810 */ /* 0x042fe40007ffe0ff */
[----:B------:R-:W-:Y:S01]  /*1600*/  IADD3 R16, R202, 0x200, RZ ;  /* 0x00000200ca107810 */ /* 0x000fe20007ffe0ff */
[----:B------:R-:W-:Y:S01]  /*1610*/  IMAD.WIDE.U32 R18, R18, R200, c[0x0][0x190] ;  /* 0x0000640012127625 */ /* 0x000fe200078e00c8 */
[----:B------:R-:W-:-:S03]  /*1620*/  PRMT R220, RZ, 0x5410, R21 ;  /* 0x00005410ffdc7816 */ /* 0x000fc60000000015 */
[----:B0-----:R-:W-:Y:S01]  /*1630*/  IMAD.WIDE.U32 R176, R17, R200, c[0x0][0x190] ;  /* 0x0000640011b07625 */ /* 0x001fe200078e00c8 */
[----:B------:R-:W-:-:S03]  /*1640*/  PRMT R214, RZ, 0x5410, R22 ;  /* 0x00005410ffd67816 */ /* 0x000fc60000000016 */
[----:B------:R-:W-:Y:S01]  /*1650*/  IMAD.WIDE.U32 R16, R16, R200, c[0x0][0x190] ;  /* 0x0000640010107625 */ /* 0x000fe200078e00c8 */
[----:B------:R-:W-:Y:S01]  /*1660*/  PRMT R213, RZ, 0x7610, R22 ;  /* 0x00007610ffd57816 */ /* 0x000fe20000000016 */
[----:B------:R0:W5:Y:S01]  /*1670*/  LDG.E.64 R200, [R18.64] ;  /* 0x0000000412c87981 */ /* 0x000162000c1e1b00 */
[----:B------:R-:W-:Y:S01]  /*1680*/  PRMT R212, RZ, 0x5410, R23 ;  /* 0x00005410ffd47816 */ /* 0x000fe20000000017 */
[C---:B------:R-:W-:Y:S02]  /*1690*/  FADD.FTZ R248, -R211.reuse, R231 ;  /* 0x000000e7d3f87221 */ /* 0x040fe40000010100 */
[C---:B------:R-:W-:Y:S02]  /*16a0*/  FADD.FTZ R22, -R211.reuse, R206 ;  /* 0x000000ced3167221 */ /* 0x040fe40000010100 */
[----:B------:R1:W5:Y:S01]  /*16b0*/  LDG.E.64 R206, [R198.64] ;  /* 0x00000004c6ce7981 */ /* 0x000362000c1e1b00 */
[C---:B0-----:R-:W-:Y:S02]  /*16c0*/  FADD.FTZ R19, -R211.reuse, R224 ;  /* 0x000000e0d3137221 */ /* 0x041fe40000010100 */
[----:B------:R-:W-:Y:S01]  /*16d0*/  FADD.FTZ R18, -R211, R223 ;  /* 0x000000dfd3127221 */ /* 0x000fe20000010100 */
[----:B------:R-:W-:-:S02]  /*16e0*/  PRMT R223, RZ, 0x5410, R5 ;  /* 0x00005410ffdf7816 */ /* 0x000fc40000000005 */
[----:B------:R-:W-:Y:S01]  /*16f0*/  PRMT R224, RZ, 0x7610, R5 ;  /* 0x00007610ffe07816 */ /* 0x000fe20000000005 */
[----:B-1----:R0:W5:Y:S01]  /*1700*/  LDG.E.64 R198, [R16.64] ;  /* 0x0000000410c67981 */ /* 0x002162000c1e1b00 */
[----:B------:R-:W-:Y:S01]  /*1710*/  MOV R5, R28 ;  /* 0x0000001c00057202 */ /* 0x000fe20000000f00 */
[C---:B------:R-:W-:Y:S02]  /*1720*/  FMUL.FTZ R28, R194.reuse, R248 ;  /* 0x000000f8c21c7220 */ /* 0x040fe40000410000 */
[C---:B------:R-:W-:Y:S01]  /*1730*/  FADD.FTZ R241, -R211.reuse, R220 ;  /* 0x000000dcd3f17221 */ /* 0x040fe20000010100 */
[----:B------:R-:W-:Y:S01]  /*1740*/  PRMT R220, RZ, 0x7610, R12 ;  /* 0x00007610ffdc7816 */ /* 0x000fe2000000000c */
[C---:B------:R-:W-:Y:S02]  /*1750*/  FADD.FTZ R235, -R211.reuse, R212 ;  /* 0x000000d4d3eb7221 */ /* 0x040fe40000010100 */
[----:B------:R-:W-:Y:S02]  /*1760*/  FMUL.FTZ R248, R194, R246 ;  /* 0x000000f6c2f87220 */ /* 0x000fe40000410000 */
[C---:B0-----:R-:W-:Y:S01]  /*1770*/  FADD.FTZ R16, -R211.reuse, R222 ;  /* 0x000000ded3107221 */ /* 0x041fe20000010100 */
[----:B------:R-:W2:Y:S01]  /*1780*/  LDL R246, [R1+0x148] ;  /* 0x0001480001f67983 */ /* 0x000ea20000100800 */
[----:B------:R-:W-:Y:S01]  /*1790*/  FADD.FTZ R222, -R211, R196 ;  /* 0x000000c4d3de7221 */ /* 0x000fe20000010100 */
[----:B------:R-:W-:-:S02]  /*17a0*/  PRMT R196, RZ, 0x5410, R12 ;  /* 0x00005410ffc47816 */ /* 0x000fc4000000000c */
[----:B------:R-:W-:Y:S01]  /*17b0*/  MOV R12, R252 ;  /* 0x000000fc000c7202 */ /* 0x000fe20000000f00 */
[C---:B------:R-:W-:Y:S01]  /*17c0*/  FMUL.FTZ R252, R194.reuse, R245 ;  /* 0x000000f5c2fc7220 */ /* 0x040fe20000410000 */
[----:B------:R-:W-:Y:S01]  /*17d0*/  PRMT R205, RZ, 0x5410, R221 ;  /* 0x00005410ffcd7816 */ /* 0x000fe200000000dd */
[----:B------:R0:W-:Y:S01]  /*17e0*/  STL [R1+0xc], R28 ;  /* 0x00000c1c01007387 */ /* 0x0001e20000100800 */
[C---:B------:R-:W-:Y:S01]  /*17f0*/  FMUL.FTZ R245, R194.reuse, R243 ;  /* 0x000000f3c2f57220 */ /* 0x040fe20000410000 */
[--C-:B------:R-:W-:Y:S02]  /*1800*/  PRMT R25, RZ, 0x5410, R11.reuse ;  /* 0x00005410ff197816 */ /* 0x100fe4000000000b */
[----:B------:R-:W-:Y:S01]  /*1810*/  PRMT R24, RZ, 0x7610, R11 ;  /* 0x00007610ff187816 */ /* 0x000fe2000000000b */
[----:B------:R-:W3:Y:S01]  /*1820*/  LDL R243, [R1+0x14c] ;  /* 0x00014c0001f37983 */ /* 0x000ee20000100800 */
[----:B------:R-:W-:Y:S01]  /*1830*/  FMUL.FTZ R11, R194, R235 ;  /* 0x000000ebc20b7220 */ /* 0x000fe20000410000 */
[----:B------:R-:W-:-:S02]  /*1840*/  PRMT R215, RZ, 0x7610, R21 ;  /* 0x00007610ffd77816 */ /* 0x000fc40000000015 */
[----:B------:R-:W-:Y:S01]  /*1850*/  STL [R1+0x4], R248 ;  /* 0x000004f801007387 */ /* 0x000fe20000100800 */
[----:B------:R-:W-:Y:S01]  /*1860*/  PRMT R210, RZ, 0x7610, R23 ;  /* 0x00007610ffd27816 */ /* 0x000fe20000000017 */
[C---:B------:R-:W-:Y:S02]  /*1870*/  FADD.FTZ R23, -R211.reuse, R205 ;  /* 0x000000cdd3177221 */ /* 0x040fe40000010100 */
[----:B------:R-:W4:Y:S01]  /*1880*/  LDL R235, [R1+0x15c] ;  /* 0x00015c0001eb7983 */ /* 0x000f220000100800 */
[----:B------:R-:W-:-:S03]  /*1890*/  FADD.FTZ R21, -R211, R204 ;  /* 0x000000ccd3157221 */ /* 0x000fc60000010100 */
[----:B------:R1:W5:Y:S01]  /*18a0*/  LDG.E.64 R204, [R178.64] ;  /* 0x00000004b2cc7981 */ /* 0x000362000c1e1b00 */
[----:B------:R-:W-:Y:S02]  /*18b0*/  PRMT R232, RZ, 0x5410, R184 ;  /* 0x00005410ffe87816 */ /* 0x000fe400000000b8 */
[----:B------:R-:W-:Y:S02]  /*18c0*/  PRMT R221, RZ, 0x5410, R20 ;  /* 0x00005410ffdd7816 */ /* 0x000fe40000000014 */
[--C-:B-1----:R-:W-:Y:S02]  /*18d0*/  PRMT R179, RZ, 0x5410, R219.reuse ;  /* 0x00005410ffb37816 */ /* 0x102fe400000000db */
[----:B------:R-:W-:Y:S02]  /*18e0*/  PRMT R178, RZ, 0x7610, R219 ;  /* 0x00007610ffb27816 */ /* 0x000fe400000000db */
[----:B------:R-:W2:Y:S01]  /*18f0*/  LDL R219, [R1+0x164] ;  /* 0x0001640001db7983 */ /* 0x000ea20000100800 */
[----:B------:R-:W-:Y:S01]  /*1900*/  PRMT R250, RZ, 0x5410, R182 ;  /* 0x00005410fffa7816 */ /* 0x000fe200000000b6 */
[----:B------:R-:W-:Y:S01]  /*1910*/  FADD.FTZ R238, -R211, R232 ;  /* 0x000000e8d3ee7221 */ /* 0x000fe20000010100 */
[----:B------:R-:W-:-:S02]  /*1920*/  PRMT R31, RZ, 0x7610, R182 ;  /* 0x00007610ff1f7816 */ /* 0x000fc400000000b6 */
[--C-:B------:R-:W-:Y:S02]  /*1930*/  PRMT R30, RZ, 0x5410, R183.reuse ;  /* 0x00005410ff1e7816 */ /* 0x100fe400000000b7 */
[----:B------:R-:W-:Y:S02]  /*1940*/  PRMT R29, RZ, 0x7610, R183 ;  /* 0x00007610ff1d7816 */ /* 0x000fe400000000b7 */
[----:B------:R-:W-:Y:S02]  /*1950*/  PRMT R233, RZ, 0x7610, R184 ;  /* 0x00007610ffe97816 */ /* 0x000fe400000000b8 */
[--C-:B------:R-:W-:Y:S02]  /*1960*/  PRMT R229, RZ, 0x5410, R185.reuse ;  /* 0x00005410ffe57816 */ /* 0x100fe400000000b9 */
[----:B------:R-:W-:Y:S01]  /*1970*/  PRMT R230, RZ, 0x7610, R185 ;  /* 0x00007610ffe67816 */ /* 0x000fe200000000b9 */
[C---:B------:R-:W-:Y:S01]  /*1980*/  FADD.FTZ R232, -R211.reuse, R208 ;  /* 0x000000d0d3e87221 */ /* 0x040fe20000010100 */
[--C-:B------:R-:W-:Y:S01]  /*1990*/  PRMT R185, RZ, 0x5410, R186.reuse ;  /* 0x00005410ffb97816 */ /* 0x100fe200000000ba */
        /* <DEDUP_REMOVED lines=9> */
[----:B------:R-:W-:Y:S01]  /*1a30*/  MOV R13, R250 ;  /* 0x000000fa000d7202 */ /* 0x000fe20000000f00 */
[C---:B------:R-:W-:Y:S02]  /*1a40*/  FADD.FTZ R237, -R211.reuse, R214 ;  /* 0x000000d6d3ed7221 */ /* 0x040fe40000010100 */
        /* <DEDUP_REMOVED lines=14> */
[----:B------:R1:W5:Y:S01]  /*1b30*/  LDG.E.64 R202, [R176.64] ;  /* 0x00000004b0ca7981 */ /* 0x000362000c1e1b00 */
        /* <DEDUP_REMOVED lines=8> */
[----:B------:R-:W-:Y:S02]  /*1bc0*/  IMAD.MOV.U32 R241, RZ, RZ, R13 ;  /* 0x000000fffff17224 */ /* 0x000fe400078e000d */
[----:B------:R-:W-:Y:S02]  /*1bd0*/  FMUL.FTZ R13, R194, R237 ;  /* 0x000000edc20d7220 */ /* 0x000fe40000410000 */
[----:B------:R-:W3:Y:S01]  /*1be0*/  LDL R237, [R1+0x160] ;  /* 0x0001600001ed7983 */ /* 0x000ee20000100800 */
[--C-:B-1----:R-:W-:Y:S02]  /*1bf0*/  PRMT R177, RZ, 0x5410, R4.reuse ;  /* 0x00005410ffb17816 */ /* 0x102fe40000000004 */
[----:B------:R-:W-:Y:S02]  /*1c00*/  PRMT R176, RZ, 0x7610, R4 ;  /* 0x00007610ffb07816 */ /* 0x000fe40000000004 */
[----:B------:R-:W-:Y:S02]  /*1c10*/  MOV R4, R27 ;  /* 0x0000001b00047202 */ /* 0x000fe40000000f00 */
[----:B------:R-:W-:-:S02]  /*1c20*/  PRMT R225, RZ, 0x5410, R6 ;  /* 0x00005410ffe17816 */ /* 0x000fc40000000006 */
[----:B------:R-:W-:Y:S01]  /*1c30*/  PRMT R226, RZ, 0x7610, R6 ;  /* 0x00007610ffe27816 */ /* 0x000fe20000000006 */
[C---:B------:R-:W-:Y:S01]  /*1c40*/  FMUL.FTZ R6, R194.reuse, R222 ;  /* 0x000000dec2067220 */ /* 0x040fe20000410000 */
[--C-:B------:R-:W-:Y:S01]  /*1c50*/  PRMT R27, RZ, 0x5410, R10.reuse ;  /* 0x00005410ff1b7816 */ /* 0x100fe2000000000a */
[----:B------:R-:W3:Y:S01]  /*1c60*/  LDL R222, [R1+0x150] ;  /* 0x0001500001de7983 */ /* 0x000ee20000100800 */
[----:B------:R-:W-:Y:S01]  /*1c70*/  PRMT R26, RZ, 0x7610, R10 ;  /* 0x00007610ff1a7816 */ /* 0x000fe2000000000a */
[C---:B------:R-:W-:Y:S02]  /*1c80*/  FMUL.FTZ R10, R194.reuse, R234 ;  /* 0x000000eac20a7220 */ /* 0x040fe40000410000 */
[----:B------:R-:W3:Y:S01]  /*1c90*/  LDL R234, [R1+0x158] ;  /* 0x0001580001ea7983 */ /* 0x000ee20000100800 */
[--C-:B------:R-:W-:Y:S02]  /*1ca0*/  PRMT R209, RZ, 0x5410, R14.reuse ;  /* 0x00005410ffd17816 */ /* 0x100fe4000000000e */
[----:B------:R-:W-:Y:S01]  /*1cb0*/  PRMT R210, RZ, 0x7610, R14 ;  /* 0x00007610ffd27816 */ /* 0x000fe2000000000e */
[----:B------:R-:W-:Y:S01]  /*1cc0*/  FMUL.FTZ R14, R194, R239 ;  /* 0x000000efc20e7220 */ /* 0x000fe20000410000 */
[----:B------:R-:W-:-:S02]  /*1cd0*/  PRMT R227, RZ, 0x5410, R7 ;  /* 0x00005410ffe37816 */ /* 0x000fc40000000007 */
[----:B------:R-:W-:Y:S01]  /*1ce0*/  PRMT R228, RZ, 0x7610, R7 ;  /* 0x00007610ffe47816 */ /* 0x000fe20000000007 */
[----:B------:R-:W-:Y:S01]  /*1cf0*/  FMUL.FTZ R7, R194, R231 ;  /* 0x000000e7c2077220 */ /* 0x000fe20000410000 */
[----:B------:R-:W-:Y:S01]  /*1d00*/  MOV R239, R12 ;  /* 0x0000000c00ef7202 */ /* 0x000fe20000000f00 */
[----:B------:R-:W-:Y:S02]  /*1d10*/  FFMA.FTZ R141, R28, R251, R141 ;  /* 0x000000fb1c8d7223 */ /* 0x000fe4000001008d */
[----:B------:R-:W-:Y:S02]  /*1d20*/  FADD.FTZ R101, R101, R251 ;  /* 0x000000fb65657221 */ /* 0x000fe40000010000 */
[C---:B------:R-:W-:Y:S01]  /*1d30*/  FMUL.FTZ R12, R194.reuse, R236 ;  /* 0x000000ecc20c7220 */ /* 0x040fe20000410000 */
[----:B------:R-:W-:Y:S01]  /*1d40*/  MOV R236, R5 ;  /* 0x0000000500ec7202 */ /* 0x000fe20000000f00 */
[C---:B------:R-:W-:Y:S01]  /*1d50*/  FMUL.FTZ R5, R194.reuse, R221 ;  /* 0x000000ddc2057220 */ /* 0x040fe20000410000 */
[--C-:B------:R-:W-:Y:S01]  /*1d60*/  PRMT R250, RZ, 0x5410, R9.reuse ;  /* 0x00005410fffa7816 */ /* 0x100fe20000000009 */
[C---:B------:R-:W-:Y:S01]  /*1d70*/  FMUL.FTZ R247, R194.reuse, R247 ;  /* 0x000000f7c2f77220 */ /* 0x040fe20000410000 */
[----:B------:R-:W-:Y:S01]  /*1d80*/  PRMT R249, RZ, 0x7610, R9 ;  /* 0x00007610fff97816 */ /* 0x000fe20000000009 */
[C---:B------:R-:W-:Y:S01]  /*1d90*/  FMUL.FTZ R9, R194.reuse, R233 ;  /* 0x000000e9c2097220 */ /* 0x040fe20000410000 */
[----:B------:R-:W-:Y:S01]  /*1da0*/  MOV R233, R4 ;  /* 0x0000000400e97202 */ /* 0x000fe20000000f00 */
        /* <DEDUP_REMOVED lines=11> */
[----:B------:R-:W-:Y:S02]  /*1e60*/  FFMA.FTZ R140, R189, R233, R140 ;  /* 0x000000e9bd8c7223 */ /* 0x000fe4000001008c */
[----:B------:R-:W-:-:S02]  /*1e70*/  FADD.FTZ R100, R100, R233 ;  /* 0x000000e964647221 */ /* 0x000fc40000010000 */
[----:B----4-:R-:W-:-:S05]  /*1e80*/  FMUL.FTZ R231, R235, R251 ;  /* 0x000000fbebe77220 */ /* 0x010fca0000410000 */
[----:B------:R-:W-:Y:S01]  /*1e90*/  STL [R1+0x8], R231 ;  /* 0x000008e701007387 */ /* 0x000fe20000100800 */
[----:B--2---:R-:W-:-:S03]  /*1ea0*/  FMUL.FTZ R251, R219, R239 ;  /* 0x000000efdbfb7220 */ /* 0x004fc60000410000 */
[----:B------:R-:W2:Y:S01]  /*1eb0*/  LDL R219, [R1+0x154] ;  /* 0x0001540001db7983 */ /* 0x000ea20000100800 */
[----:B---3--:R-:W-:Y:S02]  /*1ec0*/  FMUL.FTZ R243, R243, R31 ;  /* 0x0000001ff3f37220 */ /* 0x008fe40000410000 */
[----:B------:R-:W-:Y:S02]  /*1ed0*/  FMUL.FTZ R246, R246, R241 ;  /* 0x000000f1f6f67220 */ /* 0x000fe40000410000 */
[----:B------:R-:W-:-:S05]  /*1ee0*/  FMUL.FTZ R221, R237, R236 ;  /* 0x000000eceddd7220 */ /* 0x000fca0000410000 */
[----:B------:R1:W-:Y:S04]  /*1ef0*/  STL [R1], R221 ;  /* 0x000000dd01007387 */ /* 0x0003e80000100800 */
[----:B------:R-:W3:Y:S01]  /*1f00*/  LDL R237, [R1+0x138] ;  /* 0x0001380001ed7983 */ /* 0x000ee20000100800 */
[----:B------:R-:W-:-:S03]  /*1f10*/  FMUL.FTZ R241, R222, R30 ;  /* 0x0000001edef17220 */ /* 0x000fc60000410000 */
[----:B------:R4:W5:Y:S01]  /*1f20*/  LDL.LU R31, [R1+0x184] ;  /* 0x00018400011f7983 */ /* 0x0009620000300800 */
[----:B------:R-:W-:-:S03]  /*1f30*/  FMUL.FTZ R0, R234, R233 ;  /* 0x000000e9ea007220 */ /* 0x000fc60000410000 */
[----:B------:R-:W3:Y:S04]  /*1f40*/  LDL R236, [R1+0x13c] ;  /* 0x00013c0001ec7983 */ /* 0x000ee80000100800 */
[----:B------:R4:W5:Y:S04]  /*1f50*/  LDL.LU R30, [R1+0x180] ;  /* 0x00018000011e7983 */ /* 0x0009680000300800 */
[----:B------:R-:W3:Y:S01]  /*1f60*/  LDL R233, [R1+0x144] ;  /* 0x0001440001e97983 */ /* 0x000ee20000100800 */
[----:B------:R-:W-:Y:S02]  /*1f70*/  FMUL.FTZ R240, R194, R240 ;  /* 0x000000f0c2f07220 */ /* 0x000fe40000410000 */
[----:B------:R-:W-:Y:S01]  /*1f80*/  FFMA.FTZ R143, R252, R239, R143 ;  /* 0x000000effc8f7223 */ /* 0x000fe2000001008f */
[----:B------:R-:W4:Y:S01]  /*1f90*/  LDL R235, [R1+0x140] ;  /* 0x0001400001eb7983 */ /* 0x000f220000100800 */
[----:B------:R-:W-:-:S02]  /*1fa0*/  FADD.FTZ R103, R103, R239 ;  /* 0x000000ef67677221 */ /* 0x000fc40000010000 */
[-C--:B------:R-:W-:Y:S02]  /*1fb0*/  FFMA.FTZ R139, R240, R29.reuse, R139 ;  /* 0x0000001df08b7223 */ /* 0x080fe4000001008b */
[----:B------:R-:W-:Y:S02]  /*1fc0*/  FADD.FTZ R99, R99, R29 ;  /* 0x0000001d63637221 */ /* 0x000fe40000010000 */
[----:B------:R-:W-:Y:S02]  /*1fd0*/  FMUL.FTZ R186, R194, R186 ;  /* 0x000000bac2ba7220 */ /* 0x000fe40000410000 */
[----:B------:R-:W-:Y:S02]  /*1fe0*/  FADD.FTZ R95, R95, R208 ;  /* 0x000000d05f5f7221 */ /* 0x000fe40000010000 */
[----:B------:R-:W-:Y:S02]  /*1ff0*/  FFMA.FTZ R135, R186, R208, R135 ;  /* 0x000000d0ba877223 */ /* 0x000fe40000010087 */
[----:B--2---:R-:W-:-:S02]  /*2000*/  FMUL.FTZ R239, R219, R29 ;  /* 0x0000001ddbef7220 */ /* 0x004fc40000410000 */
[----:B------:R2:W5:Y:S04]  /*2010*/  LDL.LU R29, [R1+0x17c] ;  /* 0x00017c00011d7983 */ /* 0x0005680000300800 */
[----:B------:R-:W2:Y:S04]  /*2020*/  LDL R219, [R1+0x130] ;  /* 0x0001300001db7983 */ /* 0x000ea80000100800 */
[----:B------:R-:W2:Y:S01]  /*2030*/  LDL R234, [R1+0x128] ;  /* 0x0001280001ea7983 */ /* 0x000ea20000100800 */
[C---:B------:R-:W-:Y:S02]  /*2040*/  FMUL.FTZ R238, R194.reuse, R238 ;  /* 0x000000eec2ee7220 */ /* 0x040fe40000410000 */
[----:B------:R-:W-:-:S02]  /*2050*/  FMUL.FTZ R183, R194, R183 ;  /* 0x000000b7c2b77220 */ /* 0x000fc40000410000 */
[----:B------:R-:W-:Y:S02]  /*2060*/  FMUL.FTZ R188, R194, R188 ;  /* 0x000000bcc2bc7220 */ /* 0x000fe40000410000 */
[----:B------:R-:W-:Y:S02]  /*2070*/  FADD.FTZ R92, R92, R196 ;  /* 0x000000c45c5c7221 */ /* 0x000fe40000010000 */
[----:B------:R-:W-:Y:S01]  /*2080*/  FADD.FTZ R93, R93, R220 ;  /* 0x000000dc5d5d7221 */ /* 0x000fe20000010000 */
[--C-:B------:R-:W-:Y:S01]  /*2090*/  PRMT R229, RZ, 0x5410, R8.reuse ;  /* 0x00005410ffe57816 */ /* 0x100fe20000000008 */
[----:B---3--:R-:W-:Y:S01]  /*20a0*/  FMUL.FTZ R208, R233, R208 ;  /* 0x000000d0e9d07220 */ /* 0x008fe20000410000 */
[----:B------:R-:W-:Y:S01]  /*20b0*/  PRMT R230, RZ, 0x7610, R8 ;  /* 0x00007610ffe67816 */ /* 0x000fe20000000008 */
[----:B------:R-:W3:Y:S01]  /*20c0*/  LDL R233, [R1+0x118] ;  /* 0x0001180001e97983 */ /* 0x000ee20000100800 */
[-C--:B------:R-:W-:Y:S02]  /*20d0*/  FFMA.FTZ R132, R238, R196.reuse, R132 ;  /* 0x000000c4ee847223 */ /* 0x080fe40000010084 */
[----:B------:R-:W-:Y:S01]  /*20e0*/  FMUL.FTZ R237, R237, R196 ;  /* 0x000000c4eded7220 */ /* 0x000fe20000410000 */
[----:B------:R-:W3:Y:S01]  /*20f0*/  LDL R222, [R1+0x134] ;  /* 0x0001340001de7983 */ /* 0x000ee20000100800 */
[----:B------:R-:W-:-:S02]  /*2100*/  FFMA.FTZ R130, R183, R211, R130 ;  /* 0x000000d3b7827223 */ /* 0x000fc40000010082 */
[----:B------:R-:W-:Y:S02]  /*2110*/  FADD.FTZ R90, R90, R211 ;  /* 0x000000d35a5a7221 */ /* 0x000fe40000010000 */
[-C--:B------:R-:W-:Y:S02]  /*2120*/  FFMA.FTZ R133, R188, R220.reuse, R133 ;  /* 0x000000dcbc857223 */ /* 0x080fe40000010085 */
[----:B------:R-:W-:Y:S02]  /*2130*/  FMUL.FTZ R196, R236, R220 ;  /* 0x000000dcecc47220 */ /* 0x000fe40000410000 */
[----:B------:R-:W-:Y:S02]  /*2140*/  FADD.FTZ R220, RZ, R0 ;  /* 0x00000000ffdc7221 */ /* 0x000fe40000010000 */
[----:B------:R-:W-:Y:S02]  /*2150*/  FMUL.FTZ R8, R194, R232 ;  /* 0x000000e8c2087220 */ /* 0x000fe40000410000 */
[----:B------:R-:W-:Y:S01]  /*2160*/  FADD.FTZ R220, R220, R231 ;  /* 0x000000e7dcdc7221 */ /* 0x000fe20000010000 */
[----:B------:R-:W3:Y:S01]  /*2170*/  LDL R232, [R1+0x12c] ;  /* 0x00012c0001e87983 */ /* 0x000ee20000100800 */
[----:B------:R-:W-:-:S02]  /*2180*/  FMUL.FTZ R187, R194, R187 ;  /* 0x000000bbc2bb7220 */ /* 0x000fc40000410000 */
[----:B------:R-:W-:Y:S02]  /*2190*/  FADD.FTZ R220, R220, R221 ;  /* 0x000000dddcdc7221 */ /* 0x000fe40000010000 */
[-C--:B------:R-:W-:Y:S02]  /*21a0*/  FFMA.FTZ R134, R187, R197.reuse, R134 ;  /* 0x000000c5bb867223 */ /* 0x080fe40000010086 */
[----:B------:R-:W-:Y:S02]  /*21b0*/  FADD.FTZ R94, R94, R197 ;  /* 0x000000c55e5e7221 */ /* 0x000fe40000010000 */
[----:B----4-:R-:W-:Y:S01]  /*21c0*/  FMUL.FTZ R197, R235, R197 ;  /* 0x000000c5ebc57220 */ /* 0x010fe20000410000 */
[----:B------:R-:W-:Y:S01]  /*21d0*/  PRMT R213, RZ, 0x5410, R216 ;  /* 0x00005410ffd57816 */ /* 0x000fe200000000d8 */
[C---:B------:R-:W-:Y:S02]  /*21e0*/  FMUL.FTZ R185, R194.reuse, R185 ;  /* 0x000000b9c2b97220 */ /* 0x040fe40000410000 */
[----:B------:R-:W-:-:S02]  /*21f0*/  FMUL.FTZ R181, R194, R181 ;  /* 0x000000b5c2b57220 */ /* 0x000fc40000410000 */
[----:B------:R-:W-:Y:S02]  /*2200*/  FFMA.FTZ R128, R185, R209, R128 ;  /* 0x000000d1b9807223 */ /* 0x000fe40000010080 */
[----:B------:R-:W-:Y:S02]  /*2210*/  FADD.FTZ R88, R88, R209 ;  /* 0x000000d158587221 */ /* 0x000fe40000010000 */
[----:B------:R-:W-:Y:S02]  /*2220*/  FFMA.FTZ R124, R181, R213, R124 ;  /* 0x000000d5b57c7223 */ /* 0x000fe4000001007c */
[----:B------:R-:W-:Y:S02]  /*2230*/  FADD.FTZ R84, R84, R213 ;  /* 0x000000d554547221 */ /* 0x000fe40000010000 */
[----:B--2---:R-:W-:Y:S02]  /*2240*/  FMUL.FTZ R211, R219, R211 ;  /* 0x000000d3dbd37220 */ /* 0x004fe40000410000 */
[----:B------:R-:W-:-:S04]  /*2250*/  FFMA.FTZ R219, R189, R0, RZ ;  /* 0x00000000bddb7223 */ /* 0x000fc800000100ff */
[----:B------:R-:W-:Y:S02]  /*2260*/  FFMA.FTZ R219, R28, R231, R219 ;  /* 0x000000e71cdb7223 */ /* 0x000fe400000100db */
[----:B0-----:R0:W5:Y:S02]  /*2270*/  LDL.LU R28, [R1+0x178] ;  /* 0x00017800011c7983 */ /* 0x0011640000300800 */
[----:B------:R-:W-:Y:S02]  /*2280*/  FFMA.FTZ R219, R248, R221, R219 ;  /* 0x000000ddf8db7223 */ /* 0x000fe400000100db */
[----:B-1----:R-:W2:Y:S04]  /*2290*/  LDL R221, [R1+0x10c] ;  /* 0x00010c0001dd7983 */ /* 0x002ea80000100800 */
[----:B------:R-:W4:Y:S01]  /*22a0*/  LDL R235, [R1+0x110] ;  /* 0x0001100001eb7983 */ /* 0x000f220000100800 */
[----:B------:R-:W-:-:S03]  /*22b0*/  FMUL.FTZ R209, R234, R209 ;  /* 0x000000d1ead17220 */ /* 0x000fc60000410000 */
[----:B------:R-:W4:Y:S01]  /*22c0*/  LDL R234, [R1+0x114] ;  /* 0x0001140001ea7983 */ /* 0x000f220000100800 */
[----:B---3--:R-:W-:Y:S01]  /*22d0*/  FMUL.FTZ R213, R233, R213 ;  /* 0x000000d5e9d57220 */ /* 0x008fe20000410000 */
[----:B------:R-:W-:Y:S02]  /*22e0*/  PRMT R214, RZ, 0x7610, R216 ;  /* 0x00007610ffd67816 */ /* 0x000fe400000000d8 */
[----:B------:R-:W3:Y:S01]  /*22f0*/  LDL R233, [R1+0xf8] ;  /* 0x0000f80001e97983 */ /* 0x000ee20000100800 */
[----:B------:R-:W-:Y:S02]  /*2300*/  FADD.FTZ R220, R220, R251 ;  /* 0x000000fbdcdc7221 */ /* 0x000fe40000010000 */
[----:B------:R-:W-:Y:S01]  /*2310*/  FFMA.FTZ R219, R252, R251, R219 ;  /* 0x000000fbfcdb7223 */ /* 0x000fe200000100db */
[----:B------:R-:W-:Y:S01]  /*2320*/  PRMT R215, RZ, 0x5410, R217 ;  /* 0x00005410ffd77816 */ /* 0x000fe200000000d9 */
[----:B------:R-:W-:Y:S01]  /*2330*/  FADD.FTZ R220, R220, R246 ;  /* 0x000000f6dcdc7221 */ /* 0x000fe20000010000 */
[----:B------:R-:W3:Y:S01]  /*2340*/  LDL R231, [R1+0x120] ;  /* 0x0001200001e77983 */ /* 0x000ee20000100800 */
[----:B------:R-:W-:-:S02]  /*2350*/  FFMA.FTZ R219, R247, R246, R219 ;  /* 0x000000f6f7db7223 */ /* 0x000fc400000100db */
[----:B------:R-:W-:Y:S01]  /*2360*/  FADD.FTZ R220, R220, R243 ;  /* 0x000000f3dcdc7221 */ /* 0x000fe20000010000 */
[----:B------:R-:W3:Y:S01]  /*2370*/  LDL R236, [R1+0x108] ;  /* 0x0001080001ec7983 */ /* 0x000ee20000100800 */
[----:B------:R-:W-:Y:S02]  /*2380*/  FFMA.FTZ R219, R245, R243, R219 ;  /* 0x000000f3f5db7223 */ /* 0x000fe400000100db */
[----:B------:R-:W-:Y:S01]  /*2390*/  FADD.FTZ R220, R220, R241 ;  /* 0x000000f1dcdc7221 */ /* 0x000fe20000010000 */
[----:B------:R-:W3:Y:S01]  /*23a0*/  LDL R248, [R1+0xec] ;  /* 0x0000ec0001f87983 */ /* 0x000ee20000100800 */
[----:B------:R-:W-:Y:S02]  /*23b0*/  FFMA.FTZ R219, R242, R241, R219 ;  /* 0x000000f1f2db7223 */ /* 0x000fe400000100db */
[----:B------:R-:W-:Y:S02]  /*23c0*/  FADD.FTZ R220, R220, R239 ;  /* 0x000000efdcdc7221 */ /* 0x000fe40000010000 */
[----:B------:R-:W-:-:S02]  /*23d0*/  FFMA.FTZ R219, R240, R239, R219 ;  /* 0x000000eff0db7223 */ /* 0x000fc400000100db */
[----:B------:R-:W-:Y:S02]  /*23e0*/  FADD.FTZ R220, R220, R237 ;  /* 0x000000eddcdc7221 */ /* 0x000fe40000010000 */
[----:B------:R-:W-:Y:S02]  /*23f0*/  FFMA.FTZ R219, R238, R237, R219 ;  /* 0x000000edeedb7223 */ /* 0x000fe400000100db */
[----:B------:R-:W-:Y:S01]  /*2400*/  FADD.FTZ R220, R220, R196 ;  /* 0x000000c4dcdc7221 */ /* 0x000fe20000010000 */
[----:B------:R-:W-:Y:S01]  /*2410*/  PRMT R216, RZ, 0x7610, R217 ;  /* 0x00007610ffd87816 */ /* 0x000fe200000000d9 */
[----:B------:R-:W-:Y:S01]  /*2420*/  FFMA.FTZ R219, R188, R196, R219 ;  /* 0x000000c4bcdb7223 */ /* 0x000fe200000100db */
[--C-:B------:R-:W-:Y:S01]  /*2430*/  PRMT R217, RZ, 0x5410, R218.reuse ;  /* 0x00005410ffd97816 */ /* 0x100fe200000000da */
        /* <DEDUP_REMOVED lines=13> */
[----:B------:R-:W-:Y:S01]  /*2510*/  FMUL.FTZ R182, R194, R182 ;  /* 0x000000b6c2b67220 */ /* 0x000fe20000410000 */
[----:B------:R-:W3:Y:S01]  /*2520*/  LDL R232, [R1+0x11c] ;  /* 0x00011c0001e87983 */ /* 0x000ee20000100800 */
[----:B------:R-:W-:-:S02]  /*2530*/  FFMA.FTZ R122, R19, R179, R122 ;  /* 0x000000b3137a7223 */ /* 0x000fc4000001007a */
[----:B------:R-:W-:Y:S02]  /*2540*/  FADD.FTZ R82, R82, R179 ;  /* 0x000000b352527221 */ /* 0x000fe40000010000 */
[-C--:B------:R-:W-:Y:S02]  /*2550*/  FFMA.FTZ R131, R182, R212.reuse, R131 ;  /* 0x000000d4b6837223 */ /* 0x080fe40000010083 */
[----:B------:R-:W-:Y:S02]  /*2560*/  FADD.FTZ R91, R91, R212 ;  /* 0x000000d45b5b7221 */ /* 0x000fe40000010000 */
[----:B------:R-:W-:Y:S02]  /*2570*/  FMUL.FTZ R212, R222, R212 ;  /* 0x000000d4ded47220 */ /* 0x000fe40000410000 */
[C---:B------:R-:W-:Y:S01]  /*2580*/  FMUL.FTZ R18, R194.reuse, R18 ;  /* 0x00000012c2127220 */ /* 0x040fe20000410000 */
[----:B------:R-:W3:Y:S01]  /*2590*/  LDL R222, [R1+0x124] ;  /* 0x0001240001de7983 */ /* 0x000ee20000100800 */
[----:B------:R-:W-:-:S02]  /*25a0*/  FMUL.FTZ R17, R194, R17 ;  /* 0x00000011c2117220 */ /* 0x000fc40000410000 */
[----:B------:R-:W-:Y:S02]  /*25b0*/  FFMA.FTZ R123, R18, R178, R123 ;  /* 0x000000b2127b7223 */ /* 0x000fe4000001007b */
[----:B------:R-:W-:Y:S02]  /*25c0*/  FADD.FTZ R83, R83, R178 ;  /* 0x000000b253537221 */ /* 0x000fe40000010000 */
[----:B------:R-:W-:Y:S02]  /*25d0*/  FFMA.FTZ R116, R17, R177, R116 ;  /* 0x000000b111747223 */ /* 0x000fe40000010074 */
[----:B------:R-:W-:Y:S02]  /*25e0*/  FADD.FTZ R76, R76, R177 ;  /* 0x000000b14c4c7221 */ /* 0x000fe40000010000 */
[----:B--2---:R-:W-:Y:S02]  /*25f0*/  FMUL.FTZ R218, R221, R218 ;  /* 0x000000daddda7220 */ /* 0x004fe40000410000 */
[----:B------:R-:W-:-:S02]  /*2600*/  FADD.FTZ R221, R220, R209 ;  /* 0x000000d1dcdd7221 */ /* 0x000fc40000010000 */
[----:B------:R-:W-:Y:S02]  /*2610*/  FFMA.FTZ R220, R185, R209, R219 ;  /* 0x000000d1b9dc7223 */ /* 0x000fe400000100db */
[----:B----4-:R-:W-:Y:S02]  /*2620*/  FMUL.FTZ R219, R235, R179 ;  /* 0x000000b3ebdb7220 */ /* 0x010fe40000410000 */
[----:B------:R-:W-:Y:S01]  /*2630*/  FADD.FTZ R179, R221, R210 ;  /* 0x000000d2ddb37221 */ /* 0x000fe20000010000 */
[----:B------:R-:W2:Y:S03]  /*2640*/  LDL R235, [R1+0xf4] ;  /* 0x0000f40001eb7983 */ /* 0x000ea60000100800 */
[----:B------:R-:W-:Y:S02]  /*2650*/  FADD.FTZ R179, R179, R211 ;  /* 0x000000d3b3b37221 */ /* 0x000fe40000010000 */
[----:B------:R-:W-:-:S02]  /*2660*/  FFMA.FTZ R221, R184, R210, R220 ;  /* 0x000000d2b8dd7223 */ /* 0x000fc400000100dc */
[----:B------:R-:W-:Y:S02]  /*2670*/  FADD.FTZ R179, R179, R212 ;  /* 0x000000d4b3b37221 */ /* 0x000fe40000010000 */
[----:B------:R-:W-:Y:S02]  /*2680*/  FMUL.FTZ R220, R234, R178 ;  /* 0x000000b2eadc7220 */ /* 0x000fe40000410000 */
[----:B------:R-:W-:Y:S01]  /*2690*/  FFMA.FTZ R178, R183, R211, R221 ;  /* 0x000000d3b7b27223 */ /* 0x000fe200000100dd */
[----:B------:R-:W4:Y:S01]  /*26a0*/  LDL R234, [R1+0xd8] ;  /* 0x0000d80001ea7983 */ /* 0x000f220000100800 */
[----:B---3--:R-:W-:Y:S02]  /*26b0*/  FMUL.FTZ R221, R233, R177 ;  /* 0x000000b1e9dd7220 */ /* 0x008fe40000410000 */
[----:B------:R-:W-:Y:S01]  /*26c0*/  FADD.FTZ R177, R179, R213 ;  /* 0x000000d5b3b17221 */ /* 0x000fe20000010000 */
[----:B------:R-:W3:Y:S04]  /*26d0*/  LDL R233, [R1+0xdc] ;  /* 0x0000dc0001e97983 */ /* 0x000ee80000100800 */
[----:B------:R-:W2:Y:S01]  /*26e0*/  LDL R179, [R1+0xe8] ;  /* 0x0000e80001b37983 */ /* 0x000ea20000100800 */
[----:B------:R-:W-:-:S02]  /*26f0*/  FMUL.FTZ R22, R194, R22 ;  /* 0x00000016c2167220 */ /* 0x000fc40000410000 */
[C---:B------:R-:W-:Y:S02]  /*2700*/  FMUL.FTZ R180, R194.reuse, R180 ;  /* 0x000000b4c2b47220 */ /* 0x040fe40000410000 */
[C---:B------:R-:W-:Y:S02]  /*2710*/  FMUL.FTZ R23, R194.reuse, R23 ;  /* 0x00000017c2177220 */ /* 0x040fe40000410000 */
[----:B------:R-:W-:Y:S02]  /*2720*/  FMUL.FTZ R21, R194, R21 ;  /* 0x00000015c2157220 */ /* 0x000fe40000410000 */
[----:B------:R-:W-:Y:S02]  /*2730*/  FFMA.FTZ R127, R22, R216, R127 ;  /* 0x000000d8167f7223 */ /* 0x000fe4000001007f */
[----:B------:R-:W-:Y:S02]  /*2740*/  FADD.FTZ R87, R87, R216 ;  /* 0x000000d857577221 */ /* 0x000fe40000010000 */
[----:B------:R-:W-:-:S02]  /*2750*/  FFMA.FTZ R125, R180, R214, R125 ;  /* 0x000000d6b47d7223 */ /* 0x000fc4000001007d */
[----:B------:R-:W-:Y:S02]  /*2760*/  FADD.FTZ R85, R85, R214 ;  /* 0x000000d655557221 */ /* 0x000fe40000010000 */
[-C--:B------:R-:W-:Y:S02]  /*2770*/  FFMA.FTZ R126, R23, R215.reuse, R126 ;  /* 0x000000d7177e7223 */ /* 0x080fe4000001007e */
[----:B------:R-:W-:Y:S02]  /*2780*/  FADD.FTZ R86, R86, R215 ;  /* 0x000000d756567221 */ /* 0x000fe40000010000 */
[----:B------:R-:W-:Y:S02]  /*2790*/  FMUL.FTZ R215, R231, R215 ;  /* 0x000000d7e7d77220 */ /* 0x000fe40000410000 */
[----:B------:R-:W-:Y:S01]  /*27a0*/  FFMA.FTZ R112, R13, R225, R112 ;  /* 0x000000e10d707223 */ /* 0x000fe20000010070 */
[----:B------:R-:W3:Y:S01]  /*27b0*/  LDL R231, [R1+0x104] ;  /* 0x0001040001e77983 */ /* 0x000ee20000100800 */
[----:B------:R-:W-:-:S02]  /*27c0*/  FADD.FTZ R72, R72, R225 ;  /* 0x000000e148487221 */ /* 0x000fc40000010000 */
[-C--:B------:R-:W-:Y:S02]  /*27d0*/  FFMA.FTZ R120, R21, R217.reuse, R120 ;  /* 0x000000d915787223 */ /* 0x080fe40000010078 */
[----:B------:R-:W-:Y:S02]  /*27e0*/  FADD.FTZ R80, R80, R217 ;  /* 0x000000d950507221 */ /* 0x000fe40000010000 */
[----:B------:R-:W-:Y:S02]  /*27f0*/  FMUL.FTZ R217, R236, R217 ;  /* 0x000000d9ecd97220 */ /* 0x000fe40000410000 */
[----:B------:R-:W4:Y:S01]  /*2800*/  LDL R236, [R1+0xf0] ;  /* 0x0000f00001ec7983 */ /* 0x000f220000100800 */
[----:B------:R-:W-:-:S03]  /*2810*/  FMUL.FTZ R214, R232, R214 ;  /* 0x000000d6e8d67220 */ /* 0x000fc60000410000 */
[----:B------:R-:W4:Y:S01]  /*2820*/  LDL R232, [R1+0x100] ;  /* 0x0001000001e87983 */ /* 0x000f220000100800 */
[----:B------:R-:W-:-:S03]  /*2830*/  FMUL.FTZ R216, R222, R216 ;  /* 0x000000d8ded87220 */ /* 0x000fc60000410000 */
[----:B------:R-:W4:Y:S01]  /*2840*/  LDL R222, [R1+0xfc] ;  /* 0x0000fc0001de7983 */ /* 0x000f220000100800 */
[----:B--2---:R-:W-:-:S03]  /*2850*/  FMUL.FTZ R225, R179, R225 ;  /* 0x000000e1b3e17220 */ /* 0x004fc60000410000 */
[----:B------:R-:W2:Y:S01]  /*2860*/  LDL R179, [R1+0xc8] ;  /* 0x0000c80001b37983 */ /* 0x000ea20000100800 */
[----:B------:R-:W-:Y:S02]  /*2870*/  FFMA.FTZ R178, R182, R212, R178 ;  /* 0x000000d4b6b27223 */ /* 0x000fe400000100b2 */
[----:B------:R-:W-:Y:S02]  /*2880*/  FMUL.FTZ R16, R194, R16 ;  /* 0x00000010c2107220 */ /* 0x000fe40000410000 */
[----:B------:R-:W-:Y:S02]  /*2890*/  FFMA.FTZ R178, R181, R213, R178 ;  /* 0x000000d5b5b27223 */ /* 0x000fe400000100b2 */
        /* <DEDUP_REMOVED lines=10> */
[----:B---3--:R-:W-:Y:S02]  /*2940*/  FMUL.FTZ R224, R231, R224 ;  /* 0x000000e0e7e07220 */ /* 0x008fe40000410000 */
[----:B------:R-:W-:Y:S01]  /*2950*/  FMUL.FTZ R228, R235, R228 ;  /* 0x000000e4ebe47220 */ /* 0x000fe20000410000 */
[----:B------:R-:W3:Y:S01]  /*2960*/  LDL R231, [R1+0xe0] ;  /* 0x0000e00001e77983 */ /* 0x000ee20000100800 */
[----:B------:R-:W-:Y:S02]  /*2970*/  FMUL.FTZ R230, R233, R230 ;  /* 0x000000e6e9e67220 */ /* 0x000fe40000410000 */
[----:B------:R-:W-:Y:S01]  /*2980*/  FFMA.FTZ R114, R11, R227, R114 ;  /* 0x000000e30b727223 */ /* 0x000fe20000010072 */
[----:B------:R-:W3:Y:S01]  /*2990*/  LDL R235, [R1+0xd0] ;  /* 0x0000d00001eb7983 */ /* 0x000ee20000100800 */
[----:B------:R-:W-:-:S02]  /*29a0*/  FADD.FTZ R74, R74, R227 ;  /* 0x000000e34a4a7221 */ /* 0x000fc40000010000 */
[----:B------:R-:W-:Y:S02]  /*29b0*/  FFMA.FTZ R104, R5, R27, R104 ;  /* 0x0000001b05687223 */ /* 0x000fe40000010068 */
[----:B------:R-:W-:Y:S02]  /*29c0*/  FADD.FTZ R64, R64, R27 ;  /* 0x0000001b40407221 */ /* 0x000fe40000010000 */
[----:B----4-:R-:W-:Y:S02]  /*29d0*/  FMUL.FTZ R227, R236, R227 ;  /* 0x000000e3ece37220 */ /* 0x010fe40000410000 */
[----:B------:R-:W-:Y:S02]  /*29e0*/  FMUL.FTZ R223, R232, R223 ;  /* 0x000000dfe8df7220 */ /* 0x000fe40000410000 */
[----:B------:R-:W4:Y:S01]  /*29f0*/  LDL R232, [R1+0xe4] ;  /* 0x0000e40001e87983 */ /* 0x000f220000100800 */
[----:B------:R-:W-:Y:S02]  /*2a00*/  FMUL.FTZ R222, R222, R176 ;  /* 0x000000b0dede7220 */ /* 0x000fe40000410000 */
[----:B------:R-:W-:-:S02]  /*2a10*/  FFMA.FTZ R176, R180, R214, R178 ;  /* 0x000000d6b4b07223 */ /* 0x000fc400000100b2 */
[----:B------:R-:W4:Y:S01]  /*2a20*/  LDL R178, [R1+0xcc] ;  /* 0x0000cc0001b27983 */ /* 0x000f220000100800 */
[----:B--2---:R-:W-:-:S03]  /*2a30*/  FMUL.FTZ R233, R179, R27 ;  /* 0x0000001bb3e97220 */ /* 0x004fc60000410000 */
[----:B------:R0:W5:Y:S04]  /*2a40*/  LDL.LU R27, [R1+0x174] ;  /* 0x00017400011b7983 */ /* 0x0001680000300800 */
[----:B------:R-:W2:Y:S01]  /*2a50*/  LDL R236, [R1+0xd4] ;  /* 0x0000d40001ec7983 */ /* 0x000ea20000100800 */
[C---:B------:R-:W-:Y:S02]  /*2a60*/  FMUL.FTZ R3, R194.reuse, R3 ;  /* 0x00000003c2037220 */ /* 0x040fe40000410000 */
[----:B------:R-:W-:Y:S02]  /*2a70*/  FMUL.FTZ R2, R194, R2 ;  /* 0x00000002c2027220 */ /* 0x000fe40000410000 */
[----:B------:R-:W-:Y:S02]  /*2a80*/  FFMA.FTZ R108, R9, R229, R108 ;  /* 0x000000e5096c7223 */ /* 0x000fe4000001006c */
        /* <DEDUP_REMOVED lines=9> */
[----:B----4-:R-:W-:Y:S02]  /*2b20*/  FMUL.FTZ R234, R178, R26 ;  /* 0x0000001ab2ea7220 */ /* 0x010fe40000410000 */
[----:B------:R0:W5:Y:S04]  /*2b30*/  LDL.LU R26, [R1+0x170] ;  /* 0x00017000011a7983 */ /* 0x0001680000300800 */
[----:B------:R0:W5:Y:S01]  /*2b40*/  LDL.LU R25, [R1+0x16c] ;  /* 0x00016c0001197983 */ /* 0x0001620000300800 */
        /* <DEDUP_REMOVED lines=8> */
[----:B------:R0:W5:Y:S01]  /*2bd0*/  LDL.LU R24, [R1+0x168] ;  /* 0x0001680001187983 */ /* 0x0001620000300800 */
        /* <DEDUP_REMOVED lines=47> */
.L_x_4565:
[----:B0-----:R-:W-:Y:S05]  /*2ed0*/  BSYNC B0 ;  /* 0x0000000000007941 */ /* 0x001fea0003800000 */
.L_x_4563:
[----:B------:R-:W3:Y:S01]  /*2ee0*/  LDL R176, [R1+0x10] ;  /* 0x0000100001b07983 */ /* 0x000ee20000100800 */
[----:B-----5:R-:W-:-:S02]  /*2ef0*/  MOV R248, R206 ;  /* 0x000000ce00f87202 */ /* 0x020fc40000000f00 */
[----:B------:R-:W-:Y:S01]  /*2f00*/  MOV R177, R204 ;  /* 0x000000cc00b17202 */ /* 0x000fe20000000f00 */
[----:B------:R-:W0:Y:S04]  /*2f10*/  S2R R249, SR_TID.X ;  /* 0x0000000000f97919 */ /* 0x000e280000002100 */
[----:B------:R-:W-:Y:S04]  /*2f20*/  STL.S16 [R1+0x14], R248 ;  /* 0x000014f801007387 */ /* 0x000fe80000100600 */
[----:B------:R1:W-:Y:S02]  /*2f30*/  STL.S16 [R1+0x18], R177 ;  /* 0x000018b101007387 */ /* 0x0003e40000100600 */
[----:B-1----:R-:W-:-:S02]  /*2f40*/  MOV R177, R200 ;  /* 0x000000c800b17202 */ /* 0x002fc40000000f00 */
[----:B0-----:R-:W-:Y:S02]  /*2f50*/  SHF.R.U32.HI R248, RZ, 0x5, R249 ;  /* 0x00000005fff87819 */ /* 0x001fe400000116f9 */
[----:B------:R-:W-:Y:S02]  /*2f60*/  LOP3.LUT P0, RZ, R249, 0x1f, RZ, 0xc0, !PT ;  /* 0x0000001ff9ff7812 */ /* 0x000fe4000780c0ff */
[----:B------:R-:W-:Y:S02]  /*2f70*/  LOP3.LUT R248, R248, 0x7fffffc, RZ, 0xc0, !PT ;  /* 0x07fffffcf8f87812 */ /* 0x000fe400078ec0ff */
[----:B---3--:R-:W-:Y:S02]  /*2f80*/  LOP3.LUT P3, RZ, R176, 0xff, RZ, 0xc0, !PT ;  /* 0x000000ffb0ff7812 */ /* 0x008fe4000786c0ff */
[----:B------:R-:W-:-:S05]  /*2f90*/  MOV R176, R202 ;  /* 0x000000ca00b07202 */ /* 0x000fca0000000f00 */
[----:B------:R0:W-:Y:S04]  /*2fa0*/  STL.S16 [R1+0x1c], R176 ;  /* 0x00001cb001007387 */ /* 0x0001e80000100600 */
[----:B------:R1:W-:Y:S02]  /*2fb0*/  STL.S16 [R1+0x20], R177 ;  /* 0x000020b101007387 */ /* 0x0003e40000100600 */
[----:B------:R-:W-:Y:S01]  /*2fc0*/  @!P3 IADD3 R248, R248, 0x4, RZ ;  /* 0x00000004f8f8b810 */ /* 0x000fe20007ffe0ff */
[----:B0-----:R-:W-:-:S05]  /*2fd0*/  IMAD.MOV.U32 R176, RZ, RZ, R198 ;  /* 0x000000ffffb07224 */ /* 0x001fca00078e00c6 */
[----:B------:R1:W-:Y:S01]  /*2fe0*/  STL.S16 [R1+0x24], R176 ;  /* 0x000024b001007387 */ /* 0x0003e20000100600 */
[----:B------:R-:W-:Y:S05]  /*2ff0*/  BRA.DIV ~URZ, `(.L_x_4566) ;  /* 0x00005b227f007947 */ /* 0x000fea000b800000 */
[----:B------:R0:W3:Y:S02]  /*3000*/  SHFL.DOWN PT, R249, R179, 0x10, 0x1f ;  /* 0x0a001f00b3f97f89 */ /* 0x0000e400000e0000 */
.L_x_4777:
[----:B------:R-:W-:Y:S05]  /*3010*/  BRA.DIV ~URZ, `(.L_x_4567) ;  /* 0x00005b627f007947 */ /* 0x000fea000b800000 */
[----:B-1----:R-:W1:Y:S01]  /*3020*/  SHFL.DOWN PT, R176, R178, 0x10, 0x1f ;  /* 0x0a001f00b2b07f89 */ /* 0x002e6200000e0000 */
[----:B0--3--:R-:W-:Y:S02]  /*3030*/  FADD.FTZ R179, R249, R179 ;  /* 0x000000b3f9b37221 */ /* 0x009fe40000010000 */
[----:B-1----:R-:W-:-:S03]  /*3040*/  FADD.FTZ R178, R176, R178 ;  /* 0x000000b2b0b27221 */ /* 0x002fc60000010000 */
        /* <DEDUP_REMOVED lines=11> */
[----:B------:R1:W3:Y:S01]  /*3100*/  SHFL.DOWN PT, R249, R179, 0x1, 0x1f ;  /* 0x08201f00b3f97f89 */ /* 0x0002e200000e0000 */
[----:B0-----:R-:W-:-:S05]  /*3110*/  FADD.FTZ R178, R178, R176 ;  /* 0x000000b0b2b27221 */ /* 0x001fca0000010000 */
[----:B------:R1:W0:Y:S02]  /*3120*/  SHFL.DOWN PT, R177, R178, 0x1, 0x1f ;  /* 0x08201f00b2b17f89 */ /* 0x00022400000e0000 */
.L_x_4778:
[----:B---3--:R-:W3:Y:S01]  /*3130*/  S2R R176, SR_TID.X ;  /* 0x0000000000b07919 */ /* 0x008ee20000002100 */
[----:B0-----:R-:W-:Y:S01]  /*3140*/  FADD.FTZ R177, R177, R178 ;  /* 0x000000b2b1b17221 */ /* 0x001fe20000010000 */
[----:B------:R-:W-:Y:S01]  /*3150*/  ISETP.GE.AND P3, PT, R244, 0x1, PT ;  /* 0x00000001f400780c */ /* 0x000fe20003f66270 */
[----:B------:R-:W-:Y:S01]  /*3160*/  WARPSYNC 0xffffffff ;  /* 0xffffffff00007948 */ /* 0x000fe20003800000 */
[----:B---3--:R-:W-:Y:S01]  /*3170*/  SHF.R.U32.HI R250, RZ, 0x5, R176 ;  /* 0x00000005fffa7819 */ /* 0x008fe200000116b0 */
        /* <DEDUP_REMOVED lines=18> */
[----:B------:R-:W0:Y:S01]  /*32a0*/  LDS.128 R176, [R248.X8+0x5010] ;  /* 0x00501000f8b07984 */ /* 0x000e220000008c00 */
[----:B------:R-:W-:Y:S01]  /*32b0*/  BSSY B0, `(.L_x_4568) ;  /* 0x000001f000007945 */ /* 0x000fe20003800000 */
        /* <DEDUP_REMOVED lines=18> */
.L_x_4569:
[----:B------:R-:W0:Y:S01]  /*33e0*/  LDC.U8 R179, c[0x0][0x1f0] ;  /* 0x00007c00ffb37b82 */ /* 0x000e220000000000 */
[----:B------:R-:W-:Y:S02]  /*33f0*/  ULDC.64 UR6, c[0x0][0x218] ;  /* 0x0000860000067ab9 */ /* 0x000fe40000000a00 */
[----:B------:R-:W-:-:S04]  /*3400*/  UISETP.NE.U32.AND UP0, UPT, URZ, UR6, UPT ;  /* 0x000000063f00728c */ /* 0x000fc8000bf05070 */
[----:B------:R-:W-:-:S06]  /*3410*/  UISETP.NE.AND.EX UP0, UPT, URZ, UR7, UPT, UP0 ;  /* 0x000000073f00728c */ /* 0x000fcc000bf05300 */
[----:B------:R-:W-:Y:S02]  /*3420*/  PLOP3.LUT P4, PT, PT, PT, UP0, 0x80, 0x0 ;  /* 0x000000000000781c */ /* 0x000fe40003f8f008 */
[----:B0-----:R-:W-:-:S11]  /*3430*/  ISETP.NE.AND P0, PT, R179, RZ, PT ;  /* 0x000000ffb300720c */ /* 0x001fd60003f05270 */
[----:B------:R-:W-:Y:S02]  /*3440*/  @P4 PRMT R179, RZ, 0x5410, R144 ;  /* 0x00005410ffb34816 */ /* 0x000fe40000000090 */
[----:B------:R-:W-:-:S05]  /*3450*/  FSEL R178, R176, RZ, !P0 ;  /* 0x000000ffb0b27208 */ /* 0x000fca0004000000 */
[----:B------:R-:W-:-:S04]  /*3460*/  FFMA.FTZ R178, R189, R177, R178 ;  /* 0x000000b1bdb27223 */ /* 0x000fc800000100b2 */
[----:B------:R-:W-:-:S04]  /*3470*/  FADD.FTZ R178, R0, -R178 ;  /* 0x800000b200b27221 */ /* 0x000fc80000010000 */
[----:B------:R-:W-:-:S04]  /*3480*/  FMUL.FTZ R178, R194, R178 ;  /* 0x000000b2c2b27220 */ /* 0x000fc80000410000 */
[----:B------:R-:W-:Y:S02]  /*3490*/  @P4 FADD.FTZ R178, R178, R179 ;  /* 0x000000b3b2b24221 */ /* 0x000fe40000010000 */
.L_x_4570:
[----:B------:R-:W-:Y:S05]  /*34a0*/  BSYNC B0 ;  /* 0x0000000000007941 */ /* 0x000fea0003800000 */
.L_x_4568:
[----:B------:R-:W-:Y:S01]  /*34b0*/  ISETP.NE.U32.AND P0, PT, RZ, c[0x0][0x258], PT ;  /* 0x00009600ff007a0c */ /* 0x000fe20003f05070 */
[----:B------:R-:W-:Y:S03]  /*34c0*/  BSSY B0, `(.L_x_4571) ;  /* 0x0000012000007945 */ /* 0x000fe60003800000 */
[----:B------:R-:W-:-:S13]  /*34d0*/  ISETP.NE.AND.EX P0, PT, RZ, c[0x0][0x25c], PT, P0 ;  /* 0x00009700ff007a0c */ /* 0x000fda0003f05300 */
[----:B------:R-:W-:-:S04]  /*34e0*/  @P0 F2FP.BF16.PACK_AB R179, RZ, R178 ;  /* 0x000000b2ffb3023e */ /* 0x000fc800000010ff */
[----:B------:R-:W-:Y:S01]  /*34f0*/  @P0 PRMT R168, R179, 0x7610, R168 ;  /* 0x00007610b3a80816 */ /* 0x000fe200000000a8 */
[----:B------:R-:W-:Y:S05]  /*3500*/  @!P3 BRA `(.L_x_4572) ;  /* 0x000000d00000b947 */ /* 0x000fea0003800000 */
[----:B------:R-:W3:Y:S04]  /*3510*/  LDL.LU R248, [R1+0x14] ;  /* 0x0000140001f87983 */ /* 0x000ee80000300800 */
[----:B------:R-:W4:Y:S01]  /*3520*/  LDL R249, [R1+0xb8] ;  /* 0x0000b80001f97983 */ /* 0x000f220000100800 */
[----:B------:R-:W-:Y:S01]  /*3530*/  FMUL.FTZ R178, R178, c[0x0][0x1ec] ;  /* 0x00007b00b2b27a20 */ /* 0x000fe20000410000 */
[----:B---3--:R-:W-:-:S03]  /*3540*/  LOP3.LUT P5, RZ, R248, 0xff, RZ, 0xc0, !PT ;  /* 0x000000fff8ff7812 */ /* 0x008fc600078ac0ff */
[----:B------:R-:W-:Y:S01]  /*3550*/  FMUL.FTZ R248, R178, c[0x0][0x1e8] ;  /* 0x00007a00b2f87a20 */ /* 0x000fe20000410000 */
[----:B------:R-:W-:-:S09]  /*3560*/  HFMA2.MMA R178, -RZ, RZ, 0, 0 ;  /* 0x00000000ffb27435 */ /* 0x000fd200000001ff */
[----:B-----5:R-:W-:-:S05]  /*3570*/  @P5 PRMT R179, RZ, 0x5410, R164 ;  /* 0x00005410ffb35816 */ /* 0x020fca00000000a4 */
[----:B------:R-:W-:-:S04]  /*3580*/  @P5 FMUL.FTZ R178, R248, R179 ;  /* 0x000000b3f8b25220 */ /* 0x000fc80000410000 */
[----:B------:R-:W-:Y:S02]  /*3590*/  FADD.FTZ R24, R24, R178 ;  /* 0x000000b218187221 */ /* 0x000fe40000010000 */
[----:B----4-:R-:W-:-:S05]  /*35a0*/  FMUL.FTZ R178, R249, R248 ;  /* 0x000000f8f9b27220 */ /* 0x010fca0000410000 */
[----:B------:R-:W-:-:S04]  /*35b0*/  FSEL R178, R178, RZ, P5 ;  /* 0x000000ffb2b27208 */ /* 0x000fc80002800000 */
[----:B------:R-:W-:-:S04]  /*35c0*/  F2FP.BF16.PACK_AB R178, RZ, R178 ;  /* 0x000000b2ffb2723e */ /* 0x000fc800000010ff */
[----:B------:R-:W-:Y:S02]  /*35d0*/  PRMT R172, R178, 0x7610, R172 ;  /* 0x00007610b2ac7816 */ /* 0x000fe400000000ac */
.L_x_4572:
[----:B------:R-:W-:Y:S05]  /*35e0*/  BSYNC B0 ;  /* 0x0000000000007941 */ /* 0x000fea0003800000 */
.L_x_4571:
[----:B------:R-:W-:Y:S01]  /*35f0*/  BSSY B0, `(.L_x_4573) ;  /* 0x0000010000007945 */ /* 0x000fe20003800000 */
[----:B------:R-:W-:Y:S05]  /*3600*/  @P2 BRA `(.L_x_4574) ;  /* 0x0000004000002947 */ /* 0x000fea0003800000 */
[----:B------:R-:W-:Y:S01]  /*3610*/  MOV R178, RZ ;  /* 0x000000ff00b27202 */ /* 0x000fe20000000f00 */
[----:B------:R-:W-:Y:S05]  /*3620*/  @!P4 BRA `(.L_x_4575) ;  /* 0x000000c00000c947 */ /* 0x000fea0003800000 */
[----:B------:R-:W-:Y:S01]  /*3630*/  PRMT R178, RZ, 0x7610, R144 ;  /* 0x00007610ffb27816 */ /* 0x000fe20000000090 */
[----:B------:R-:W-:Y:S05]  /*3640*/  BRA `(.L_x_4575) ;  /* 0x000000a000007947 */ /* 0x000fea0003800000 */
.L_x_4574:
[----:B------:R-:W3:Y:S01]  /*3650*/  LDL R248, [R1+0xc] ;  /* 0x00000c0001f87983 */ /* 0x000ee20000100800 */
[----:B------:R-:W0:Y:S03]  /*3660*/  LDC.U8 R249, c[0x0][0x1f0] ;  /* 0x00007c00fff97b82 */ /* 0x000e260000000000 */
[----:B------:R-:W4:Y:S01]  /*3670*/  LDL R179, [R1+0x8] ;  /* 0x0000080001b37983 */ /* 0x000f220000100800 */
[----:B0-----:R-:W-:-:S04]  /*3680*/  ISETP.NE.AND P5, PT, R249, RZ, PT ;  /* 0x000000fff900720c */ /* 0x001fc80003fa5270 */
[----:B------:R-:W-:-:S05]  /*3690*/  FSEL R178, R176, RZ, !P5 ;  /* 0x000000ffb0b27208 */ /* 0x000fca0006800000 */
[----:B---3--:R-:W-:-:S04]  /*36a0*/  FFMA.FTZ R178, R248, R177, R178 ;  /* 0x000000b1f8b27223 */ /* 0x008fc800000100b2 */
[----:B----4-:R-:W-:Y:S01]  /*36b0*/  FADD.FTZ R178, R179, -R178 ;  /* 0x800000b2b3b27221 */ /* 0x010fe20000010000 */
[----:B------:R-:W-:-:S03]  /*36c0*/  @P4 PRMT R179, RZ, 0x7610, R144 ;  /* 0x00007610ffb34816 */ /* 0x000fc60000000090 */
[----:B------:R-:W-:-:S04]  /*36d0*/  FMUL.FTZ R178, R194, R178 ;  /* 0x000000b2c2b27220 */ /* 0x000fc80000410000 */
[----:B------:R-:W-:Y:S02]  /*36e0*/  @P4 FADD.FTZ R178, R178, R179 ;  /* 0x000000b3b2b24221 */ /* 0x000fe40000010000 */
.L_x_4575:
[----:B------:R-:W-:Y:S05]  /*36f0*/  BSYNC B0 ;  /* 0x0000000000007941 */ /* 0x000fea0003800000 */
.L_x_4573:
[----:B------:R-:W-:Y:S01]  /*3700*/  @P0 F2FP.BF16.PACK_AB R179, RZ, R178 ;  /* 0x000000b2ffb3023e */ /* 0x000fe200000010ff */
[----:B------:R-:W-:Y:S03]  /*3710*/  BSSY B0, `(.L_x_4576) ;  /* 0x000000f000007945 */ /* 0x000fe60003800000 */
[----:B------:R-:W-:Y:S01]  /*3720*/  @P0 PRMT R168, R168, 0x5410, R179 ;  /* 0x00005410a8a80816 */ /* 0x000fe200000000b3 */
[----:B------:R-:W-:Y:S05]  /*3730*/  @!P3 BRA `(.L_x_4577) ;  /* 0x000000c00000b947 */ /* 0x000fea0003800000 */
[----:B------:R-:W3:Y:S01]  /*3740*/  LDL R249, [R1+0xbc] ;  /* 0x0000bc0001f97983 */ /* 0x000ee20000100800 */
[----:B------:R-:W-:Y:S01]  /*3750*/  LOP3.LUT P5, RZ, R206, 0xff00, RZ, 0xc0, !PT ;  /* 0x0000ff00ceff7812 */ /* 0x000fe200078ac0ff */
[----:B------:R-:W-:-:S04]  /*3760*/  FMUL.FTZ R178, R178, c[0x0][0x1ec] ;  /* 0x00007b00b2b27a20 */ /* 0x000fc80000410000 */
[----:B------:R-:W-:Y:S01]  /*3770*/  FMUL.FTZ R248, R178, c[0x0][0x1e8] ;  /* 0x00007a00b2f87a20 */ /* 0x000fe20000410000 */
[----:B------:R-:W-:-:S07]  /*3780*/  HFMA2.MMA R178, -RZ, RZ, 0, 0 ;  /* 0x00000000ffb27435 */ /* 0x000fce00000001ff */
[----:B-----5:R-:W-:-:S05]  /*3790*/  @P5 PRMT R179, RZ, 0x7610, R164 ;  /* 0x00007610ffb35816 */ /* 0x020fca00000000a4 */
[----:B------:R-:W-:-:S04]  /*37a0*/  @P5 FMUL.FTZ R178, R248, R179 ;  /* 0x000000b3f8b25220 */ /* 0x000fc80000410000 */
[----:B------:R-:W-:Y:S02]  /*37b0*/  FADD.FTZ R25, R25, R178 ;  /* 0x000000b219197221 */ /* 0x000fe40000010000 */
[----:B---3--:R-:W-:-:S05]  /*37c0*/  FMUL.FTZ R178, R249, R248 ;  /* 0x000000f8f9b27220 */ /* 0x008fca0000410000 */
[----:B------:R-:W-:-:S04]  /*37d0*/  FSEL R178, R178, RZ, P5 ;  /* 0x000000ffb2b27208 */ /* 0x000fc80002800000 */
[----:B------:R-:W-:-:S04]  /*37e0*/  F2FP.BF16.PACK_AB R178, RZ, R178 ;  /* 0x000000b2ffb2723e */ /* 0x000fc800000010ff */
[----:B------:R-:W-:Y:S02]  /*37f0*/  PRMT R172, R172, 0x5410, R178 ;  /* 0x00005410acac7816 */ /* 0x000fe400000000b2 */
.L_x_4577:
[----:B------:R-:W-:Y:S05]  /*3800*/  BSYNC B0 ;  /* 0x0000000000007941 */ /* 0x000fea0003800000 */
.L_x_4576:
[----:B------:R-:W-:Y:S01]  /*3810*/  BSSY B0, `(.L_x_4578) ;  /* 0x0000010000007945 */ /* 0x000fe20003800000 */
[----:B------:R-:W-:Y:S05]  /*3820*/  @P2 BRA `(.L_x_4579) ;  /* 0x0000004000002947 */ /* 0x000fea0003800000 */
[----:B------:R-:W-:Y:S01]  /*3830*/  IMAD.MOV.U32 R178, RZ, RZ, RZ ;  /* 0x000000ffffb27224 */ /* 0x000fe200078e00ff */
[----:B------:R-:W-:Y:S05]  /*3840*/  @!P4 BRA `(.L_x_4580) ;  /* 0x000000c00000c947 */ /* 0x000fea0003800000 */
[----:B------:R-:W-:Y:S01]  /*3850*/  PRMT R178, RZ, 0x5410, R145 ;  /* 0x00005410ffb27816 */ /* 0x000fe20000000091 */
[----:B------:R-:W-:Y:S05]  /*3860*/  BRA `(.L_x_4580) ;  /* 0x000000a000007947 */ /* 0x000fea0003800000 */
.L_x_4579:
[----:B------:R-:W3:Y:S01]  /*3870*/  LDL R248, [R1+0x4] ;  /* 0x0000040001f87983 */ /* 0x000ee20000100800 */
[----:B------:R-:W0:Y:S03]  /*3880*/  LDC.U8 R249, c[0x0][0x1f0] ;  /* 0x00007c00fff97b82 */ /* 0x000e260000000000 */
[----:B------:R-:W4:Y:S01]  /*3890*/  LDL R179, [R1] ;  /* 0x0000000001b37983 */ /* 0x000f220000100800 */
[----:B0-----:R-:W-:-:S04]  /*38a0*/  ISETP.NE.AND P5, PT, R249, RZ, PT ;  /* 0x000000fff900720c */ /* 0x001fc80003fa5270 */
[----:B------:R-:W-:-:S05]  /*38b0*/  FSEL R178, R176, RZ, !P5 ;  /* 0x000000ffb0b27208 */ /* 0x000fca0006800000 */
[----:B---3--:R-:W-:-:S04]  /*38c0*/  FFMA.FTZ R178, R248, R177, R178 ;  /* 0x000000b1f8b27223 */ /* 0x008fc800000100b2 */
[----:B----4-:R-:W-:Y:S01]  /*38d0*/  FADD.FTZ R178, R179, -R178 ;  /* 0x800000b2b3b27221 */ /* 0x010fe20000010000 */
[----:B------:R-:W-:-:S03]  /*38e0*/  @P4 PRMT R179, RZ, 0x5410, R145 ;  /* 0x00005410ffb34816 */ /* 0x000fc60000000091 */
[----:B------:R-:W-:-:S04]  /*38f0*/  FMUL.FTZ R178, R194, R178 ;  /* 0x000000b2c2b27220 */ /* 0x000fc80000410000 */
[----:B------:R-:W-:Y:S02]  /*3900*/  @P4 FADD.FTZ R178, R178, R179 ;  /* 0x000000b3b2b24221 */ /* 0x000fe40000010000 */
.L_x_4580:
[----:B------:R-:W-:Y:S05]  /*3910*/  BSYNC B0 ;  /* 0x0000000000007941 */ /* 0x000fea0003800000 */
.L_x_4578:
        /* <DEDUP_REMOVED lines=16> */
.L_x_4582:
[----:B------:R-:W-:Y:S05]  /*3a20*/  BSYNC B0 ;  /* 0x0000000000007941 */ /* 0x000fea0003800000 */
.L_x_4581:
[----:B------:R-:W-:Y:S01]  /*3a30*/  BSSY B0, `(.L_x_4583) ;  /* 0x000000e000007945 */ /* 0x000fe20003800000 */
[----:B------:R-:W-:Y:S05]  /*3a40*/  @P2 BRA `(.L_x_4584) ;  /* 0x0000004000002947 */ /* 0x000fea0003800000 */
[----:B------:R-:W-:Y:S01]  /*3a50*/  MOV R178, RZ ;  /* 0x000000ff00b27202 */ /* 0x000fe20000000f00 */
[----:B------:R-:W-:Y:S05]  /*3a60*/  @!P4 BRA `(.L_x_4585) ;  /* 0x000000a00000c947 */ /* 0x000fea0003800000 */
[----:B------:R-:W-:Y:S01]  /*3a70*/  PRMT R178, RZ, 0x7610, R145 ;  /* 0x00007610ffb27816 */ /* 0x000fe20000000091 */
[----:B------:R-:W-:Y:S05]  /*3a80*/  BRA `(.L_x_4585) ;  /* 0x0000008000007947 */ /* 0x000fea0003800000 */
.L_x_4584:
        /* <DEDUP_REMOVED lines=8> */
.L_x_4585:
[----:B------:R-:W-:Y:S05]  /*3b10*/  BSYNC B0 ;  /* 0x0000000000007941 */ /* 0x000fea0003800000 */
.L_x_4583:
        /* <DEDUP_REMOVED lines=16> */
.L_x_4587:
[----:B------:R-:W-:Y:S05]  /*3c20*/  BSYNC B0 ;  /* 0x0000000000007941 */ /* 0x000fea0003800000 */
.L_x_4586:
[----:B------:R-:W-:Y:S01]  /*3c30*/  BSSY B0, `(.L_x_4588) ;  /* 0x000000e000007945 */ /* 0x000fe20003800000 */
[----:B------:R-:W-:Y:S05]  /*3c40*/  @P2 BRA `(.L_x_4589) ;  /* 0x0000004000002947 */ /* 0x000fea0003800000 */
[----:B------:R-:W-:Y:S01]  /*3c50*/  MOV R178, RZ ;  /* 0x000000ff00b27202 */ /* 0x000fe20000000f00 */
[----:B------:R-:W-:Y:S05]  /*3c60*/  @!P4 BRA `(.L_x_4590) ;  /* 0x000000a00000c947 */ /* 0x000fea0003800000 */
[----:B------:R-:W-:Y:S01]  /*3c70*/  PRMT R178, RZ, 0x5410, R146 ;  /* 0x00005410ffb27816 */ /* 0x000fe20000000092 */
[----:B------:R-:W-:Y:S05]  /*3c80*/  BRA `(.L_x_4590) ;  /* 0x0000008000007947 */ /* 0x000fea0003800000 */
.L_x_4589:
        /* <DEDUP_REMOVED lines=8> */
.L_x_4590:
[----:B------:R-:W-:Y:S05]  /*3d10*/  BSYNC B0 ;  /* 0x0000000000007941 */ /* 0x000fea0003800000 */
.L_x_4588:
        /* <DEDUP_REMOVED lines=16> */
.L_x_4592:
[----:B------:R-:W-:Y:S05]  /*3e20*/  BSYNC B0 ;  /* 0x0000000000007941 */ /* 0x000fea0003800000 */
.L_x_4591:
[----:B------:R-:W-:Y:S01]  /*3e30*/  BSSY B0, `(.L_x_4593) ;  /* 0x000000e000007945 */ /* 0x000fe20003800000 */
[----:B------:R-:W-:Y:S05]  /*3e40*/  @P2 BRA `(.L_x_4594) ;  /* 0x0000004000002947 */ /* 0x000fea0003800000 */
[----:B------:R-:W-:Y:S01]  /*3e50*/  MOV R178, RZ ;  /* 0x000000ff00b27202 */ /* 0x000fe20000000f00 */
[----:B------:R-:W-:Y:S05]  /*3e60*/  @!P4 BRA `(.L_x_4595) ;  /* 0x000000a00000c947 */ /* 0x000fea0003800000 */
[----:B------:R-:W-:Y:S01]  /*3e70*/  PRMT R178, RZ, 0x7610, R146 ;  /* 0x00007610ffb27816 */ /* 0x000fe20000000092 */
[----:B------:R-:W-:Y:S05]  /*3e80*/  BRA `(.L_x_4595) ;  /* 0x0000008000007947 */ /* 0x000fea0003800000 */
.L_x_4594:
        /* <DEDUP_REMOVED lines=8> */
.L_x_4595:
[----:B------:R-:W-:Y:S05]  /*3f10*/  BSYNC B0 ;  /* 0x0000000000007941 */ /* 0x000fea0003800000 */
.L_x_4593:
        /* <DEDUP_REMOVED lines=16> */
.L_x_4597:
[----:B------:R-:W-:Y:S05]  /*4020*/  BSYNC B0 ;  /* 0x0000000000007941 */ /* 0x000fea0003800000 */
.L_x_4596:
[----:B------:R-:W-:Y:S01]  /*4030*/  BSSY B0, `(.L_x_4598) ;  /* 0x000000e000007945 */ /* 0x000fe20003800000 */
[----:B------:R-:W-:Y:S05]  /*4040*/  @P2 BRA `(.L_x_4599) ;  /* 0x0000004000002947 */ /* 0x000fea0003800000 */
[----:B------:R-:W-:Y:S01]  /*4050*/  IMAD.MOV.U32 R178, RZ, RZ, RZ ;  /* 0x000000ffffb27224 */ /* 0x000fe200078e00ff */
[----:B------:R-:W-:Y:S05]  /*4060*/  @!P4 BRA `(.L_x_4600) ;  /* 0x000000a00000c947 */ /* 0x000fea0003800000 */
[----:B------:R-:W-:Y:S01]  /*4070*/  PRMT R178, RZ, 0x5410, R147 ;  /* 0x00005410ffb27816 */ /* 0x000fe20000000093 */
[----:B------:R-:W-:Y:S05]  /*4080*/  BRA `(.L_x_4600) ;  /* 0x0000008000007947 */ /* 0x000fea0003800000 */
.L_x_4599:
        /* <DEDUP_REMOVED lines=8> */
.L_x_4600:
[----:B------:R-:W-:Y:S05]  /*4110*/  BSYNC B0 ;  /* 0x0000000000007941 */ /* 0x000fea0003800000 */
.L_x_4598:
        /* <DEDUP_REMOVED lines=16> */
.L_x_4602:
[----:B------:R-:W-:Y:S05]  /*4220*/  BSYNC B0 ;  /* 0x0000000000007941 */ /* 0x000fea0003800000 */
.L_x_4601:
[----:B------:R-:W-:Y:S01]  /*4230*/  BSSY B0, `(.L_x_4603) ;  /* 0x000000e000007945 */ /* 0x000fe20003800000 */
[----:B------:R-:W-:Y:S05]  /*4240*/  @P2 BRA `(.L_x_4604) ;  /* 0x0000004000002947 */ /* 0x000fea0003800000 */
[----:B------:R-:W-:Y:S01]  /*4250*/  MOV R178, RZ ;  /* 0x000000ff00b27202 */ /* 0x000fe20000000f00 */
[----:B------:R-:W-:Y:S05]  /*4260*/  @!P4 BRA `(.L_x_4605) ;  /* 0x000000a00000c947 */ /* 0x000fea0003800000 */
[----:B------:R-:W-:Y:S01]  /*4270*/  PRMT R178, RZ, 0x7610, R147 ;  /* 0x00007610ffb27816 */ /* 0x000fe20000000093 */
[----:B------:R-:W-:Y:S05]  /*4280*/  BRA `(.L_x_4605) ;  /* 0x0000008000007947 */ /* 0x000fea0003800000 */
.L_x_4604:
        /* <DEDUP_REMOVED lines=8> */
.L_x_4605:
[----:B------:R-:W-:Y:S05]  /*4310*/  BSYNC B0 ;  /* 0x0000000000007941 */ /* 0x000fea0003800000 */
.L_x_4603:
        /* <DEDUP_REMOVED lines=16> */
.L_x_4607:
[----:B------:R-:W-:Y:S05]  /*4420*/  BSYNC B0 ;  /* 0x0000000000007941 */ /* 0x000fea0003800000 */
.L_x_4606:
[----:B------:R-:W-:Y:S01]  /*4430*/  @P0 MOV R178, 0x10 ;  /* 0x0000001000b20802 */ /* 0x000fe20000000f00 */
[----:B------:R-:W-:Y:S04]  /*4440*/  BSSY B0, `(.L_x_4608) ;  /* 0x000000b000007945 */ /* 0x000fe80003800000 */
[----:B------:R-:W-:-:S05]  /*4450*/  @P0 IMAD.WIDE.U32 R178, R193, R178, c[0x0][0x258] ;  /* 0x00009600c1b20625 */ /* 0x000fca00078e00b2 */
[----:B------:R0:W-:Y:S02]  /*4460*/  @P0 STG.E.128 [R178.64], R168 ;  /* 0x000000a8b2000986 */ /* 0x0001e4000c101d04 */
[----:B0-----:R-:W-:-:S05]  /*4470*/  @P3 MOV R178, 0x10 ;  /* 0x0000001000b23802 */ /* 0x001fca0000000f00 */
[----:B------:R-:W-:-:S05]  /*4480*/  @P3 IMAD.WIDE.U32 R178, R244, R178, c[0x0][0x248] ;  /* 0x00009200f4b23625 */ /* 0x000fca00078e00b2 */
[----:B------:R0:W-:Y:S01]  /*4490*/  @P3 STG.E.128 [R178.64], R172 ;  /* 0x000000acb2003986 */ /* 0x0001e2000c101d04 */
[----:B------:R-:W-:Y:S05]  /*44a0*/  @!P3 BRA `(.L_x_4609) ;  /* 0x000000400000b947 */ /* 0x000fea0003800000 */
[----:B-----5:R-:W-:Y:S01]  /*44b0*/  HFMA2.MMA R165, -RZ, RZ, 0, 9.5367431640625e-07 ;  /* 0x00000010ffa57435 */ /* 0x020fe200000001ff */
[----:B------:R-:W-:-:S09]  /*44c0*/  IADD3 R164, R244, 0x80, RZ ;  /* 0x00000080f4a47810 */ /* 0x000fd20007ffe0ff */
[----:B------:R-:W-:-:S06]  /*44d0*/  IMAD.WIDE.U32 R164, R164, R165, c[0x0][0x170] ;  /* 0x00005c00a4a47625 */ /* 0x000fcc00078e00a5 */
[----:B------:R-:W5:Y:S02]  /*44e0*/  LDG.E.128 R164, [R164.64] ;  /* 0x00000004a4a47981 */ /* 0x000f64000c1e1d00 */
.L_x_4609:
[----:B------:R-:W-:Y:S05]  /*44f0*/  BSYNC B0 ;  /* 0x0000000000007941 */ /* 0x000fea0003800000 */
.L_x_4608:
[----:B------:R-:W-:Y:S01]  /*4500*/  BSSY B0, `(.L_x_4610) ;  /* 0x000000e000007945 */ /* 0x000fe20003800000 */
[----:B------:R-:W-:Y:S05]  /*4510*/  @P2 BRA `(.L_x_4611) ;  /* 0x0000004000002947 */ /* 0x000fea0003800000 */
[----:B0-----:R-:W-:Y:S01]  /*4520*/  MOV R179, RZ ;  /* 0x000000ff00b37202 */ /* 0x001fe20000000f00 */
[----:B------:R-:W-:Y:S05]  /*4530*/  @!P4 BRA `(.L_x_4612) ;  /* 0x000000a00000c947 */ /* 0x000fea0003800000 */
[----:B------:R-:W-:Y:S01]  /*4540*/  PRMT R179, RZ, 0x5410, R148 ;  /* 0x00005410ffb37816 */ /* 0x000fe20000000094 */
[----:B------:R-:W-:Y:S05]  /*4550*/  BRA `(.L_x_4612) ;  /* 0x0000008000007947 */ /* 0x000fea0003800000 */
.L_x_4611:
        /* <DEDUP_REMOVED lines=8> */
.L_x_4612:
[----:B------:R-:W-:Y:S05]  /*45e0*/  BSYNC B0 ;  /* 0x0000000000007941 */ /* 0x000fea0003800000 */
.L_x_4610:
[----:B------:R-:W-:Y:S01]  /*45f0*/  @P0 F2FP.BF16.PACK_AB R178, RZ, R179 ;  /* 0x000000b3ffb2023e */ /* 0x000fe200000010ff */
[----:B------:R-:W-:Y:S03]  /*4600*/  BSSY B0, `(.L_x_4613) ;  /* 0x0000010000007945 */ /* 0x000fe60003800000 */
[----:B------:R-:W-:Y:S01]  /*4610*/  @P0 PRMT R168, R178, 0x7610, R168 ;  /* 0x00007610b2a80816 */ /* 0x000fe200000000a8 */
[----:B------:R-:W-:Y:S05]  /*4620*/  @!P3 BRA `(.L_x_4614) ;  /* 0x000000d00000b947 */ /* 0x000fea0003800000 */
[----:B------:R-:W3:Y:S04]  /*4630*/  LDL.LU R206, [R1+0x18] ;  /* 0x0000180001ce7983 */ /* 0x000ee80000300800 */
[----:B------:R-:W4:Y:S01]  /*4640*/  LDL R207, [R1+0x98] ;  /* 0x0000980001cf7983 */ /* 0x000f220000100800 */
[----:B------:R-:W-:-:S02]  /*4650*/  FMUL.FTZ R179, R179, c[0x0][0x1ec] ;  /* 0x00007b00b3b37a20 */ /* 0x000fc40000410000 */
[----:B------:R-:W-:Y:S01]  /*4660*/  IMAD.MOV.U32 R178, RZ, RZ, RZ ;  /* 0x000000ffffb27224 */ /* 0x000fe200078e00ff */
[----:B---3--:R-:W-:Y:S01]  /*4670*/  LOP3.LUT P5, RZ, R206, 0xff, RZ, 0xc0, !PT ;  /* 0x000000ffceff7812 */ /* 0x008fe200078ac0ff */
[----:B------:R-:W-:-:S12]  /*4680*/  FMUL.FTZ R206, R179, c[0x0][0x1e8] ;  /* 0x00007a00b3ce7a20 */ /* 0x000fd80000410000 */
[----:B-----5:R-:W-:-:S05]  /*4690*/  @P5 PRMT R179, RZ, 0x5410, R164 ;  /* 0x00005410ffb35816 */ /* 0x020fca00000000a4 */
[----:B------:R-:W-:-:S04]  /*46a0*/  @P5 FMUL.FTZ R178, R179, R206 ;  /* 0x000000ceb3b25220 */ /* 0x000fc80000410000 */
[----:B------:R-:W-:Y:S02]  /*46b0*/  FADD.FTZ R32, R32, R178 ;  /* 0x000000b220207221 */ /* 0x000fe40000010000 */
[----:B----4-:R-:W-:-:S05]  /*46c0*/  FMUL.FTZ R178, R207, R206 ;  /* 0x000000cecfb27220 */ /* 0x010fca0000410000 */
[----:B------:R-:W-:-:S04]  /*46d0*/  FSEL R178, R178, RZ, P5 ;  /* 0x000000ffb2b27208 */ /* 0x000fc80002800000 */
[----:B------:R-:W-:-:S04]  /*46e0*/  F2FP.BF16.PACK_AB R178, RZ, R178 ;  /* 0x000000b2ffb2723e */ /* 0x000fc800000010ff */
[----:B------:R-:W-:Y:S02]  /*46f0*/  PRMT R172, R178, 0x7610, R172 ;  /* 0x00007610b2ac7816 */ /* 0x000fe400000000ac */
.L_x_4614:
[----:B------:R-:W-:Y:S05]  /*4700*/  BSYNC B0 ;  /* 0x0000000000007941 */ /* 0x000fea0003800000 */
.L_x_4613:
[----:B------:R-:W-:Y:S01]  /*4710*/  BSSY B0, `(.L_x_4615) ;  /* 0x000000e000007945 */ /* 0x000fe20003800000 */
[----:B------:R-:W-:Y:S05]  /*4720*/  @P2 BRA `(.L_x_4616) ;  /* 0x0000004000002947 */ /* 0x000fea0003800000 */
[----:B------:R-:W-:Y:S01]  /*4730*/  HFMA2.MMA R179, -RZ, RZ, 0, 0 ;  /* 0x00000000ffb37435 */ /* 0x000fe200000001ff */
[----:B------:R-:W-:Y:S05]  /*4740*/  @!P4 BRA `(.L_x_4617) ;  /* 0x000000a00000c947 */ /* 0x000fea0003800000 */
[----:B------:R-:W-:Y:S01]  /*4750*/  PRMT R179, RZ, 0x7610, R148 ;  /* 0x00007610ffb37816 */ /* 0x000fe20000000094 */
[----:B------:R-:W-:Y:S05]  /*4760*/  BRA `(.L_x_4617) ;  /* 0x0000008000007947 */ /* 0x000fea0003800000 */
.L_x_4616:
        /* <DEDUP_REMOVED lines=8> */
.L_x_4617:
[----:B------:R-:W-:Y:S05]  /*47f0*/  BSYNC B0 ;  /* 0x0000000000007941 */ /* 0x000fea0003800000 */
.L_x_4615:
[----:B------:R-:W-:Y:S01]  /*4800*/  @P0 F2FP.BF16.PACK_AB R178, RZ, R179 ;  /* 0x000000b3ffb2023e */ /* 0x000fe200000010ff */
[----:B------:R-:W-:Y:S03]  /*4810*/  BSSY B0, `(.L_x_4618) ;  /* 0x000000f000007945 */ /* 0x000fe60003800000 */
[----:B------:R-:W-:Y:S01]  /*4820*/  @P0 PRMT R168, R168, 0x5410, R178 ;  /* 0x00005410a8a80816 */ /* 0x000fe200000000b2 */
[----:B------:R-:W-:Y:S05]  /*4830*/  @!P3 BRA `(.L_x_4619) ;  /* 0x000000c00000b947 */ /* 0x000fea0003800000 */
[----:B------:R-:W3:Y:S01]  /*4840*/  LDL R207, [R1+0x9c] ;  /* 0x00009c0001cf7983 */ /* 0x000ee20000100800 */
[----:B------:R-:W-:Y:S01]  /*4850*/  LOP3.LUT P5, RZ, R204, 0xff00, RZ, 0xc0, !PT ;  /* 0x0000ff00ccff7812 */ /* 0x000fe200078ac0ff */
[----:B------:R-:W-:Y:S01]  /*4860*/  FMUL.FTZ R179, R179, c[0x0][0x1ec] ;  /* 0x00007b00b3b37a20 */ /* 0x000fe20000410000 */
[----:B------:R-:W-:-:S03]  /*4870*/  HFMA2.MMA R178, -RZ, RZ, 0, 0 ;  /* 0x00000000ffb27435 */ /* 0x000fc600000001ff */
[----:B------:R-:W-:-:S08]  /*4880*/  FMUL.FTZ R206, R179, c[0x0][0x1e8] ;  /* 0x00007a00b3ce7a20 */ /* 0x000fd00000410000 */
[----:B-----5:R-:W-:-:S05]  /*4890*/  @P5 PRMT R179, RZ, 0x7610, R164 ;  /* 0x00007610ffb35816 */ /* 0x020fca00000000a4 */
[----:B------:R-:W-:-:S04]  /*48a0*/  @P5 FMUL.FTZ R178, R179, R206 ;  /* 0x000000ceb3b25220 */ /* 0x000fc80000410000 */
[----:B------:R-:W-:Y:S02]  /*48b0*/  FADD.FTZ R33, R33, R178 ;  /* 0x000000b221217221 */ /* 0x000fe40000010000 */
[----:B---3--:R-:W-:-:S05]  /*48c0*/  FMUL.FTZ R178, R207, R206 ;  /* 0x000000cecfb27220 */ /* 0x008fca0000410000 */
[----:B------:R-:W-:-:S04]  /*48d0*/  FSEL R178, R178, RZ, P5 ;  /* 0x000000ffb2b27208 */ /* 0x000fc80002800000 */
[----:B------:R-:W-:-:S04]  /*48e0*/  F2FP.BF16.PACK_AB R178, RZ, R178 ;  /* 0x000000b2ffb2723e */ /* 0x000fc800000010ff */
[----:B------:R-:W-:Y:S02]  /*48f0*/  PRMT R172, R172, 0x5410, R178 ;  /* 0x00005410acac7816 */ /* 0x000fe400000000b2 */
.L_x_4619:
[----:B------:R-:W-:Y:S05]  /*4900*/  BSYNC B0 ;  /* 0x0000000000007941 */ /* 0x000fea0003800000 */
.L_x_4618:
[----:B------:R-:W-:Y:S01]  /*4910*/  BSSY B0, `(.L_x_4620) ;  /* 0x000000e000007945 */ /* 0x000fe20003800000 */
[----:B------:R-:W-:Y:S05]  /*4920*/  @P2 BRA `(.L_x_4621) ;  /* 0x0000004000002947 */ /* 0x000fea0003800000 */
[----:B------:R-:W-:Y:S01]  /*4930*/  MOV R179, RZ ;  /* 0x000000ff00b37202 */ /* 0x000fe20000000f00 */
[----:B------:R-:W-:Y:S05]  /*4940*/  @!P4 BRA `(.L_x_4622) ;  /* 0x000000a00000c947 */ /* 0x000fea0003800000 */
[----:B------:R-:W-:Y:S01]  /*4950*/  PRMT R179, RZ, 0x5410, R149 ;  /* 0x00005410ffb37816 */ /* 0x000fe20000000095 */
[----:B------:R-:W-:Y:S05]  /*4960*/  BRA `(.L_x_4622) ;  /* 0x0000008000007947 */ /* 0x000fea0003800000 */
.L_x_4621:
        /* <DEDUP_REMOVED lines=8> */
.L_x_4622:
[----:B------:R-:W-:Y:S05]  /*49f0*/  BSYNC B0 ;  /* 0x0000000000007941 */ /* 0x000fea0003800000 */
.L_x_4620:
        /* <DEDUP_REMOVED lines=16> */
.L_x_4624:
[----:B------:R-:W-:Y:S05]  /*4b00*/  BSYNC B0 ;  /* 0x0000000000007941 */ /* 0x000fea0003800000 */
.L_x_4623:
[----:B------:R-:W-:Y:S01]  /*4b10*/  BSSY B0, `(.L_x_4625) ;  /* 0x000000e000007945 */ /* 0x000fe20003800000 */
[----:B------:R-:W-:Y:S05]  /*4b20*/  @P2 BRA `(.L_x_4626) ;  /* 0x0000004000002947 */ /* 0x000fea0003800000 */
[----:B------:R-:W-:Y:S01]  /*4b30*/  MOV R179, RZ ;  /* 0x000000ff00b37202 */ /* 0x000fe20000000f00 */
[----:B------:R-:W-:Y:S05]  /*4b40*/  @!P4 BRA `(.L_x_4627) ;  /* 0x000000a00000c947 */ /* 0x000fea0003800000 */
[----:B------:R-:W-:Y:S01]  /*4b50*/  PRMT R179, RZ, 0x7610, R149 ;  /* 0x00007610ffb37816 */ /* 0x000fe20000000095 */
[----:B------:R-:W-:Y:S05]  /*4b60*/  BRA `(.L_x_4627) ;  /* 0x0000008000007947 */ /* 0x000fea0003800000 */
.L_x_4626:
        /* <DEDUP_REMOVED lines=8> */
.L_x_4627:
[----:B------:R-:W-:Y:S05]  /*4bf0*/  BSYNC B0 ;  /* 0x0000000000007941 */ /* 0x000fea0003800000 */
.L_x_4625:
        /* <DEDUP_REMOVED lines=16> */
.L_x_4629:
[----:B------:R-:W-:Y:S05]  /*4d00*/  BSYNC B0 ;  /* 0x0000000000007941 */ /* 0x000fea0003800000 */
.L_x_4628:
[----:B------:R-:W-:Y:S01]  /*4d10*/  BSSY B0, `(.L_x_4630) ;  /* 0x000000e000007945 */ /* 0x000fe20003800000 */
[----:B------:R-:W-:Y:S05]  /*4d20*/  @P2 BRA `(.L_x_4631) ;  /* 0x0000004000002947 */ /* 0x000fea0003800000 */
[----:B------:R-:W-:Y:S01]  /*4d30*/  MOV R179, RZ ;  /* 0x000000ff00b37202 */ /* 0x000fe20000000f00 */
[----:B------:R-:W-:Y:S05]  /*4d40*/  @!P4 BRA `(.L_x_4632) ;  /* 0x000000a00000c947 */ /* 0x000fea0003800000 */
[----:B------:R-:W-:Y:S01]  /*4d50*/  PRMT R179, RZ, 0x5410, R150 ;  /* 0x00005410ffb37816 */ /* 0x000fe20000000096 */
[----:B------:R-:W-:Y:S05]  /*4d60*/  BRA `(.L_x_4632) ;  /* 0x0000008000007947 */ /* 0x000fea0003800000 */
.L_x_4631:
        /* <DEDUP_REMOVED lines=8> */
.L_x_4632:
[----:B------:R-:W-:Y:S05]  /*4df0*/  BSYNC B0 ;  /* 0x0000000000007941 */ /* 0x000fea0003800000 */
.L_x_4630:
[----:B------:R-:W-:Y:S01]  /*4e00*/  @P0 F2FP.BF16.PACK_AB R178, RZ, R179 ;  /* 0x000000b3ffb2023e */ /* 0x000fe200000010ff */
[----:B------:R-:W-:Y:S03]  /*4e10*/  BSSY B0, `(.L_x_4633) ;  /* 0x000000f000007945 */ /* 0x000fe60003800000 */
[----:B------:R-:W-:Y:S01]  /*4e20*/  @P0 PRMT R170, R178, 0x7610, R170 ;  /* 0x00007610b2aa0816 */ /* 0x000fe200000000aa */
[----:B------:R-:W-:Y:S05]  /*4e30*/  @!P3 BRA `(.L_x_4634) ;  /* 0x000000c00000b947 */ /* 0x000fea0003800000 */
[----:B------:R-:W3:Y:S01]  /*4e40*/  LDL R207, [R1+0x88] ;  /* 0x0000880001cf7983 */ /* 0x000ee20000100800 */
[----:B------:R-:W-:Y:S01]  /*4e50*/  LOP3.LUT P5, RZ, R205, 0xff, RZ, 0xc0, !PT ;  /* 0x000000ffcdff7812 */ /* 0x000fe200078ac0ff */
[----:B------:R-:W-:Y:S02]  /*4e60*/  FMUL.FTZ R179, R179, c[0x0][0x1ec] ;  /* 0x00007b00b3b37a20 */ /* 0x000fe40000410000 */
[----:B------:R-:W-:Y:S02]  /*4e70*/  IMAD.MOV.U32 R178, RZ, RZ, RZ ;  /* 0x000000ffffb27224 */ /* 0x000fe400078e00ff */
        /* <DEDUP_REMOVED lines=8> */
.L_x_4634:
[----:B------:R-:W-:Y:S05]  /*4f00*/  BSYNC B0 ;  /* 0x0000000000007941 */ /* 0x000fea0003800000 */
.L_x_4633:
[----:B------:R-:W-:Y:S01]  /*4f10*/  BSSY B0, `(.L_x_4635) ;  /* 0x000000e000007945 */ /* 0x000fe20003800000 */
[----:B------:R-:W-:Y:S05]  /*4f20*/  @P2 BRA `(.L_x_4636) ;  /* 0x0000004000002947 */ /* 0x000fea0003800000 */
[----:B------:R-:W-:Y:S01]  /*4f30*/  HFMA2.MMA R179, -RZ, RZ, 0, 0 ;  /* 0x00000000ffb37435 */ /* 0x000fe200000001ff */
[----:B------:R-:W-:Y:S05]  /*4f40*/  @!P4 BRA `(.L_x_4637) ;  /* 0x000000a00000c947 */ /* 0x000fea0003800000 */
[----:B------:R-:W-:Y:S01]  /*4f50*/  PRMT R179, RZ, 0x7610, R150 ;  /* 0x00007610ffb37816 */ /* 0x000fe20000000096 */
[----:B------:R-:W-:Y:S05]  /*4f60*/  BRA `(.L_x_4637) ;  /* 0x0000008000007947 */ /* 0x000fea0003800000 */
.L_x_4636:
        /* <DEDUP_REMOVED lines=8> */
.L_x_4637:
[----:B------:R-:W-:Y:S05]  /*4ff0*/  BSYNC B0 ;  /* 0x0000000000007941 */ /* 0x000fea0003800000 */
.L_x_4635:
        /* <DEDUP_REMOVED lines=16> */
.L_x_4639:
[----:B------:R-:W-:Y:S05]  /*5100*/  BSYNC B0 ;  /* 0x0000000000007941 */ /* 0x000fea0003800000 */
.L_x_4638:
[----:B------:R-:W-:Y:S01]  /*5110*/  BSSY B0, `(.L_x_4640) ;  /* 0x000000e000007945 */ /* 0x000fe20003800000 */
[----:B------:R-:W-:Y:S05]  /*5120*/  @P2 BRA `(.L_x_4641) ;  /* 0x0000004000002947 */ /* 0x000fea0003800000 */
[----:B------:R-:W-:Y:S01]  /*5130*/  MOV R179, RZ ;  /* 0x000000ff00b37202 */ /* 0x000fe20000000f00 */
[----:B------:R-:W-:Y:S05]  /*5140*/  @!P4 BRA `(.L_x_4642) ;  /* 0x000000a00000c947 */ /* 0x000fea0003800000 */
[----:B------:R-:W-:Y:S01]  /*5150*/  PRMT R179, RZ, 0x5410, R151 ;  /* 0x00005410ffb37816 */ /* 0x000fe20000000097 */
[----:B------:R-:W-:Y:S05]  /*5160*/  BRA `(.L_x_4642) ;  /* 0x0000008000007947 */ /* 0x000fea0003800000 */
.L_x_4641:
        /* <DEDUP_REMOVED lines=8> */
.L_x_4642:
[----:B------:R-:W-:Y:S05]  /*51f0*/  BSYNC B0 ;  /* 0x0000000000007941 */ /* 0x000fea0003800000 */
.L_x_4640:
        /* <DEDUP_REMOVED lines=16> */
.L_x_4644:
[----:B------:R-:W-:Y:S05]  /*5300*/  BSYNC B0 ;  /* 0x0000000000007941 */ /* 0x000fea0003800000 */
.L_x_4643:
[----:B------:R-:W-:Y:S01]  /*5310*/  BSSY B0, `(.L_x_4645) ;  /* 0x000000e000007945 */ /* 0x000fe20003800000 */
[----:B------:R-:W-:Y:S05]  /*5320*/  @P2 BRA `(.L_x_4646) ;  /* 0x0000004000002947 */ /* 0x000fea0003800000 */
[----:B------:R-:W-:Y:S01]  /*5330*/  MOV R179, RZ ;  /* 0x000000ff00b37202 */ /* 0x000fe20000000f00 */
[----:B------:R-:W-:Y:S05]  /*5340*/  @!P4 BRA `(.L_x_4647) ;  /* 0x000000a00000c947 */ /* 0x000fea0003800000 */
[----:B------:R-:W-:Y:S01]  /*5350*/  PRMT R179, RZ, 0x7610, R151 ;  /* 0x00007610ffb37816 */ /* 0x000fe20000000097 */
[----:B------:R-:W-:Y:S05]  /*5360*/  BRA `(.L_x_4647) ;  /* 0x0000008000007947 */ /* 0x000fea0003800000 */
.L_x_4646:
        /* <DEDUP_REMOVED lines=8> */
.L_x_4647:
[----:B------:R-:W-:Y:S05]  /*53f0*/  BSYNC B0 ;  /* 0x0000000000007941 */ /* 0x000fea0003800000 */
.L_x_4645:
        /* <DEDUP_REMOVED lines=16> */
.L_x_4649:
[----:B------:R-:W-:Y:S05]  /*5500*/  BSYNC B0 ;  /* 0x0000000000007941 */ /* 0x000fea0003800000 */
.L_x_4648:
[----:B------:R-:W-:Y:S01]  /*5510*/  @P0 MOV R178, 0x10 ;  /* 0x0000001000b20802 */ /* 0x000fe20000000f00 */
[----:B------:R-:W-:Y:S04]  /*5520*/  BSSY B0, `(.L_x_4650) ;  /* 0x000000c000007945 */ /* 0x000fe80003800000 */
[----:B------:R-:W-:Y:S01]  /*5530*/  @P0 IMAD.WIDE.U32 R178, R192, R178, c[0x0][0x258] ;  /* 0x00009600c0b20625 */ /* 0x000fe200078e00b2 */
[----:B------:R-:W-:-:S04]  /*5540*/  IADD3 R192, R244, 0x100, RZ ;  /* 0x00000100f4c07810 */ /* 0x000fc80007ffe0ff */
        /* <DEDUP_REMOVED lines=9> */
.L_x_4651:
[----:B------:R-:W-:Y:S05]  /*55e0*/  BSYNC B0 ;  /* 0x0000000000007941 */ /* 0x000fea0003800000 */
.L_x_4650:
[----:B------:R-:W-:Y:S01]  /*55f0*/  BSSY B0, `(.L_x_4652) ;  /* 0x000000e000007945 */ /* 0x000fe20003800000 */
[----:B------:R-:W-:Y:S05]  /*5600*/  @P2 BRA `(.L_x_4653) ;  /* 0x0000004000002947 */ /* 0x000fea0003800000 */
[----:B0-----:R-:W-:Y:S01]  /*5610*/  MOV R179, RZ ;  /* 0x000000ff00b37202 */ /* 0x001fe20000000f00 */
[----:B------:R-:W-:Y:S05]  /*5620*/  @!P4 BRA `(.L_x_4654) ;  /* 0x000000a00000c947 */ /* 0x000fea0003800000 */
[----:B------:R-:W-:Y:S01]  /*5630*/  PRMT R179, RZ, 0x5410, R152 ;  /* 0x00005410ffb37816 */ /* 0x000fe20000000098 */
[----:B------:R-:W-:Y:S05]  /*5640*/  BRA `(.L_x_4654) ;  /* 0x0000008000007947 */ /* 0x000fea0003800000 */
.L_x_4653:
        /* <DEDUP_REMOVED lines=8> */
.L_x_4654:
[----:B------:R-:W-:Y:S05]  /*56d0*/  BSYNC B0 ;  /* 0x0000000000007941 */ /* 0x000fea0003800000 */
.L_x_4652:
[----:B------:R-:W-:Y:S01]  /*56e0*/  @P0 F2FP.BF16.PACK_AB R178, RZ, R179 ;  /* 0x000000b3ffb2023e */ /* 0x000fe200000010ff */
[----:B------:R-:W-:Y:S03]  /*56f0*/  BSSY B0, `(.L_x_4655) ;  /* 0x0000010000007945 */ /* 0x000fe60003800000 */
[----:B------:R-:W-:Y:S01]  /*5700*/  @P0 PRMT R168, R178, 0x7610, R168 ;  /* 0x00007610b2a80816 */ /* 0x000fe200000000a8 */
[----:B------:R-:W-:Y:S05]  /*5710*/  @!P3 BRA `(.L_x_4656) ;  /* 0x000000d00000b947 */ /* 0x000fea0003800000 */
[----:B------:R-:W3:Y:S04]  /*5720*/  LDL.LU R204, [R1+0x1c] ;  /* 0x00001c0001cc7983 */ /* 0x000ee80000300800 */
[----:B------:R-:W4:Y:S01]  /*5730*/  LDL R205, [R1+0x78] ;  /* 0x0000780001cd7983 */ /* 0x000f220000100800 */
[----:B------:R-:W-:Y:S01]  /*5740*/  FMUL.FTZ R178, R179, c[0x0][0x1ec] ;  /* 0x00007b00b3b27a20 */ /* 0x000fe20000410000 */
[----:B------:R-:W-:-:S03]  /*5750*/  HFMA2.MMA R179, -RZ, RZ, 0, 0 ;  /* 0x00000000ffb37435 */ /* 0x000fc600000001ff */
[----:B------:R-:W-:Y:S01]  /*5760*/  FMUL.FTZ R178, R178, c[0x0][0x1e8] ;  /* 0x00007a00b2b27a20 */ /* 0x000fe20000410000 */
[----:B---3--:R-:W-:-:S13]  /*5770*/  LOP3.LUT P5, RZ, R204, 0xff, RZ, 0xc0, !PT ;  /* 0x000000ffccff7812 */ /* 0x008fda00078ac0ff */
[----:B-----5:R-:W-:-:S05]  /*5780*/  @P5 PRMT R204, RZ, 0x5410, R164 ;  /* 0x00005410ffcc5816 */ /* 0x020fca00000000a4 */
[-C--:B------:R-:W-:Y:S02]  /*5790*/  @P5 FMUL.FTZ R179, R204, R178.reuse ;  /* 0x000000b2ccb35220 */ /* 0x080fe40000410000 */
[----:B----4-:R-:W-:Y:S02]  /*57a0*/  FMUL.FTZ R178, R205, R178 ;  /* 0x000000b2cdb27220 */ /* 0x010fe40000410000 */
[----:B------:R-:W-:-:S03]  /*57b0*/  FADD.FTZ R40, R40, R179 ;  /* 0x000000b328287221 */ /* 0x000fc60000010000 */
[----:B------:R-:W-:-:S04]  /*57c0*/  FSEL R178, R178, RZ, P5 ;  /* 0x000000ffb2b27208 */ /* 0x000fc80002800000 */
[----:B------:R-:W-:-:S04]  /*57d0*/  F2FP.BF16.PACK_AB R178, RZ, R178 ;  /* 0x000000b2ffb2723e */ /* 0x000fc800000010ff */
[----:B------:R-:W-:Y:S02]  /*57e0*/  PRMT R172, R178, 0x7610, R172 ;  /* 0x00007610b2ac7816 */ /* 0x000fe400000000ac */
.L_x_4656:
[----:B------:R-:W-:Y:S05]  /*57f0*/  BSYNC B0 ;  /* 0x0000000000007941 */ /* 0x000fea0003800000 */
.L_x_4655:
[----:B------:R-:W-:Y:S01]  /*5800*/  BSSY B0, `(.L_x_4657) ;  /* 0x000000e000007945 */ /* 0x000fe20003800000 */
[----:B------:R-:W-:Y:S05]  /*5810*/  @P2 BRA `(.L_x_4658) ;  /* 0x0000004000002947 */ /* 0x000fea0003800000 */
[----:B------:R-:W-:Y:S01]  /*5820*/  MOV R179, RZ ;  /* 0x000000ff00b37202 */ /* 0x000fe20000000f00 */
[----:B------:R-:W-:Y:S05]  /*5830*/  @!P4 BRA `(.L_x_4659) ;  /* 0x000000a00000c947 */ /* 0x000fea0003800000 */
[----:B------:R-:W-:Y:S01]  /*5840*/  PRMT R179, RZ, 0x7610, R152 ;  /* 0x00007610ffb37816 */ /* 0x000fe20000000098 */
[----:B------:R-:W-:Y:S05]  /*5850*/  BRA `(.L_x_4659) ;  /* 0x0000008000007947 */ /* 0x000fea0003800000 */
.L_x_4658:
        /* <DEDUP_REMOVED lines=8> */
.L_x_4659:
[----:B------:R-:W-:Y:S05]  /*58e0*/  BSYNC B0 ;  /* 0x0000000000007941 */ /* 0x000fea0003800000 */
.L_x_4657:
        /* <DEDUP_REMOVED lines=16> */
.L_x_4661:
[----:B------:R-:W-:Y:S05]  /*59f0*/  BSYNC B0 ;  /* 0x0000000000007941 */ /* 0x000fea0003800000 */
.L_x_4660:
[----:B------:R-:W-:Y:S01]  /*5a00*/  BSSY B0, `(.L_x_4662) ;  /* 0x000000e000007945 */ /* 0x000fe20003800000 */
[----:B------:R-:W-:Y:S05]  /*5a10*/  @P2 BRA `(.L_x_4663) ;  /* 0x0000004000002947 */ /* 0x000fea0003800000 */
[----:B------:R-:W-:Y:S01]  /*5a20*/  MOV R179, RZ ;  /* 0x000000ff00b37202 */ /* 0x000fe20000000f00 */
[----:B------:R-:W-:Y:S05]  /*5a30*/  @!P4 BRA `(.L_x_4664) ;  /* 0x000000a00000c947 */ /* 0x000fea0003800000 */
[----:B------:R-:W-:Y:S01]  /*5a40*/  PRMT R179, RZ, 0x5410, R153 ;  /* 0x00005410ffb37816 */ /* 0x000fe20000000099 */
[----:B------:R-:W-:Y:S05]  /*5a50*/  BRA `(.L_x_4664) ;  /* 0x0000008000007947 */ /* 0x000fea0003800000 */
.L_x_4663:
        /* <DEDUP_REMOVED lines=8> */
.L_x_4664:
[----:B------:R-:W-:Y:S05]  /*5ae0*/  BSYNC B0 ;  /* 0x0000000000007941 */ /* 0x000fea0003800000 */
.L_x_4662:
        /* <DEDUP_REMOVED lines=16> */
.L_x_4666:
[----:B------:R-:W-:Y:S05]  /*5bf0*/  BSYNC B0 ;  /* 0x0000000000007941 */ /* 0x000fea0003800000 */
.L_x_4665:
[----:B------:R-:W-:Y:S01]  /*5c00*/  BSSY B0, `(.L_x_4667) ;  /* 0x000000e000007945 */ /* 0x000fe20003800000 */
[----:B------:R-:W-:Y:S05]  /*5c10*/  @P2 BRA `(.L_x_4668) ;  /* 0x0000004000002947 */ /* 0x000fea0003800000 */
[----:B------:R-:W-:Y:S01]  /*5c20*/  IMAD.MOV.U32 R179, RZ, RZ, RZ ;  /* 0x000000ffffb37224 */ /* 0x000fe200078e00ff */
[----:B------:R-:W-:Y:S05]  /*5c30*/  @!P4 BRA `(.L_x_4669) ;  /* 0x000000a00000c947 */ /* 0x000fea0003800000 */
[----:B------:R-:W-:Y:S01]  /*5c40*/  PRMT R179, RZ, 0x7610, R153 ;  /* 0x00007610ffb37816 */ /* 0x000fe20000000099 */
[----:B------:R-:W-:Y:S05]  /*5c50*/  BRA `(.L_x_4669) ;  /* 0x0000008000007947 */ /* 0x000fea0003800000 */
.L_x_4668:
        /* <DEDUP_REMOVED lines=8> */
.L_x_4669:
[----:B------:R-:W-:Y:S05]  /*5ce0*/  BSYNC B0 ;  /* 0x0000000000007941 */ /* 0x000fea0003800000 */
.L_x_4667:
        /* <DEDUP_REMOVED lines=16> */
.L_x_4671:
[----:B------:R-:W-:Y:S05]  /*5df0*/  BSYNC B0 ;  /* 0x0000000000007941 */ /* 0x000fea0003800000 */
.L_x_4670:
[----:B------:R-:W-:Y:S01]  /*5e00*/  BSSY B0, `(.L_x_4672) ;  /* 0x000000e000007945 */ /* 0x000fe20003800000 */
[----:B------:R-:W-:Y:S05]  /*5e10*/  @P2 BRA `(.L_x_4673) ;  /* 0x0000004000002947 */ /* 0x000fea0003800000 */
[----:B------:R-:W-:Y:S01]  /*5e20*/  MOV R179, RZ ;  /* 0x000000ff00b37202 */ /* 0x000fe20000000f00 */
[----:B------:R-:W-:Y:S05]  /*5e30*/  @!P4 BRA `(.L_x_4674) ;  /* 0x000000a00000c947 */ /* 0x000fea0003800000 */
[----:B------:R-:W-:Y:S01]  /*5e40*/  PRMT R179, RZ, 0x5410, R154 ;  /* 0x00005410ffb37816 */ /* 0x000fe2000000009a */
[----:B------:R-:W-:Y:S05]  /*5e50*/  BRA `(.L_x_4674) ;  /* 0x0000008000007947 */ /* 0x000fea0003800000 */
.L_x_4673:
        /* <DEDUP_REMOVED lines=8> */
.L_x_4674:
[----:B------:R-:W-:Y:S05]  /*5ee0*/  BSYNC B0 ;  /* 0x0000000000007941 */ /* 0x000fea0003800000 */
.L_x_4672:
        /* <DEDUP_REMOVED lines=16> */
.L_x_4676:
[----:B------:R-:W-:Y:S05]  /*5ff0*/  BSYNC B0 ;  /* 0x0000000000007941 */ /* 0x000fea0003800000 */
.L_x_4675:
[----:B------:R-:W-:Y:S01]  /*6000*/  BSSY B0, `(.L_x_4677) ;  /* 0x000000e000007945 */ /* 0x000fe20003800000 */
[----:B------:R-:W-:Y:S05]  /*6010*/  @P2 BRA `(.L_x_4678) ;  /* 0x0000004000002947 */ /* 0x000fea0003800000 */
[----:B------:R-:W-:Y:S01]  /*6020*/  MOV R179, RZ ;  /* 0x000000ff00b37202 */ /* 0x000fe20000000f00 */
[----:B------:R-:W-:Y:S05]  /*6030*/  @!P4 BRA `(.L_x_4679) ;  /* 0x000000a00000c947 */ /* 0x000fea0003800000 */
[----:B------:R-:W-:Y:S01]  /*6040*/  PRMT R179, RZ, 0x7610, R154 ;  /* 0x00007610ffb37816 */ /* 0x000fe2000000009a */
[----:B------:R-:W-:Y:S05]  /*6050*/  BRA `(.L_x_4679) ;  /* 0x0000008000007947 */ /* 0x000fea0003800000 */
.L_x_4678:
        /* <DEDUP_REMOVED lines=8> */
.L_x_4679:
[----:B------:R-:W-:Y:S05]  /*60e0*/  BSYNC B0 ;  /* 0x0000000000007941 */ /* 0x000fea0003800000 */
.L_x_4677:
        /* <DEDUP_REMOVED lines=16> */
.L_x_4681:
[----:B------:R-:W-:Y:S05]  /*61f0*/  BSYNC B0 ;  /* 0x0000000000007941 */ /* 0x000fea0003800000 */
.L_x_4680:
[----:B------:R-:W-:Y:S01]  /*6200*/  BSSY B0, `(.L_x_4682) ;  /* 0x000000e000007945 */ /* 0x000fe20003800000 */
[----:B------:R-:W-:Y:S05]  /*6210*/  @P2 BRA `(.L_x_4683) ;  /* 0x0000004000002947 */ /* 0x000fea0003800000 */
[----:B------:R-:W-:Y:S01]  /*6220*/  MOV R179, RZ ;  /* 0x000000ff00b37202 */ /* 0x000fe20000000f00 */
[----:B------:R-:W-:Y:S05]  /*6230*/  @!P4 BRA `(.L_x_4684) ;  /* 0x000000a00000c947 */ /* 0x000fea0003800000 */
[----:B------:R-:W-:Y:S01]  /*6240*/  PRMT R179, RZ, 0x5410, R155 ;  /* 0x00005410ffb37816 */ /* 0x000fe2000000009b */
[----:B------:R-:W-:Y:S05]  /*6250*/  BRA `(.L_x_4684) ;  /* 0x0000008000007947 */ /* 0x000fea0003800000 */
.L_x_4683:
        /* <DEDUP_REMOVED lines=8> */
.L_x_4684:
[----:B------:R-:W-:Y:S05]  /*62e0*/  BSYNC B0 ;  /* 0x0000000000007941 */ /* 0x000fea0003800000 */
.L_x_4682:
        /* <DEDUP_REMOVED lines=16> */
.L_x_4686:
[----:B------:R-:W-:Y:S05]  /*63f0*/  BSYNC B0 ;  /* 0x0000000000007941 */ /* 0x000fea0003800000 */
.L_x_4685:
[----:B------:R-:W-:Y:S01]  /*6400*/  BSSY B0, `(.L_x_4687) ;  /* 0x000000e000007945 */ /* 0x000fe20003800000 */
[----:B------:R-:W-:Y:S05]  /*6410*/  @P2 BRA `(.L_x_4688) ;  /* 0x0000004000002947 */ /* 0x000fea0003800000 */
[----:B------:R-:W-:Y:S01]  /*6420*/  IMAD.MOV.U32 R179, RZ, RZ, RZ ;  /* 0x000000ffffb37224 */ /* 0x000fe200078e00ff */
[----:B------:R-:W-:Y:S05]  /*6430*/  @!P4 BRA `(.L_x_4689) ;  /* 0x000000a00000c947 */ /* 0x000fea0003800000 */
[----:B------:R-:W-:Y:S01]  /*6440*/  PRMT R179, RZ, 0x7610, R155 ;  /* 0x00007610ffb37816 */ /* 0x000fe2000000009b */
[----:B------:R-:W-:Y:S05]  /*6450*/  BRA `(.L_x_4689) ;  /* 0x0000008000007947 */ /* 0x000fea0003800000 */
.L_x_4688:
        /* <DEDUP_REMOVED lines=8> */
.L_x_4689:
[----:B------:R-:W-:Y:S05]  /*64e0*/  BSYNC B0 ;  /* 0x0000000000007941 */ /* 0x000fea0003800000 */
.L_x_4687:
        /* <DEDUP_REMOVED lines=16> */
.L_x_4691:
[----:B------:R-:W-:Y:S05]  /*65f0*/  BSYNC B0 ;  /* 0x0000000000007941 */ /* 0x000fea0003800000 */
.L_x_4690:
[----:B------:R-:W-:Y:S01]  /*6600*/  @P0 MOV R178, 0x10 ;  /* 0x0000001000b20802 */ /* 0x000fe20000000f00 */
[----:B------:R-:W-:Y:S04]  /*6610*/  BSSY B0, `(.L_x_4692) ;  /* 0x000000b000007945 */ /* 0x000fe80003800000 */
[----:B------:R-:W-:Y:S01]  /*6620*/  @P0 IMAD.WIDE.U32 R178, R191, R178, c[0x0][0x258] ;  /* 0x00009600bfb20625 */ /* 0x000fe200078e00b2 */
[----:B------:R-:W-:-:S04]  /*6630*/  IADD3 R191, R244, 0x180, RZ ;  /* 0x00000180f4bf7810 */ /* 0x000fc80007ffe0ff */
        /* <DEDUP_REMOVED lines=8> */
.L_x_4693:
[----:B------:R-:W-:Y:S05]  /*66c0*/  BSYNC B0 ;  /* 0x0000000000007941 */ /* 0x000fea0003800000 */
.L_x_4692:
[----:B------:R-:W-:Y:S01]  /*66d0*/  BSSY B0, `(.L_x_4694) ;  /* 0x000000e000007945 */ /* 0x000fe20003800000 */
[----:B------:R-:W-:Y:S05]  /*66e0*/  @P2 BRA `(.L_x_4695) ;  /* 0x0000004000002947 */ /* 0x000fea0003800000 */
[----:B0-----:R-:W-:Y:S01]  /*66f0*/  MOV R178, RZ ;  /* 0x000000ff00b27202 */ /* 0x001fe20000000f00 */
[----:B------:R-:W-:Y:S05]  /*6700*/  @!P4 BRA `(.L_x_4696) ;  /* 0x000000a00000c947 */ /* 0x000fea0003800000 */
[----:B------:R-:W-:Y:S01]  /*6710*/  PRMT R178, RZ, 0x5410, R156 ;  /* 0x00005410ffb27816 */ /* 0x000fe2000000009c */
[----:B------:R-:W-:Y:S05]  /*6720*/  BRA `(.L_x_4696) ;  /* 0x0000008000007947 */ /* 0x000fea0003800000 */
.L_x_4695:
        /* <DEDUP_REMOVED lines=8> */
.L_x_4696:
[----:B------:R-:W-:Y:S05]  /*67b0*/  BSYNC B0 ;  /* 0x0000000000007941 */ /* 0x000fea0003800000 */
.L_x_4694:
        /* <DEDUP_REMOVED lines=17> */
.L_x_4698:
[----:B------:R-:W-:Y:S05]  /*68d0*/  BSYNC B0 ;  /* 0x0000000000007941 */ /* 0x000fea0003800000 */
.L_x_4697:
[----:B------:R-:W-:Y:S01]  /*68e0*/  BSSY B0, `(.L_x_4699) ;  /* 0x000000e000007945 */ /* 0x000fe20003800000 */
[----:B------:R-:W-:Y:S05]  /*68f0*/  @P2 BRA `(.L_x_4700) ;  /* 0x0000004000002947 */ /* 0x000fea0003800000 */
[----:B------:R-:W-:Y:S01]  /*6900*/  MOV R179, RZ ;  /* 0x000000ff00b37202 */ /* 0x000fe20000000f00 */
[----:B------:R-:W-:Y:S05]  /*6910*/  @!P4 BRA `(.L_x_4701) ;  /* 0x000000a00000c947 */ /* 0x000fea0003800000 */
[----:B------:R-:W-:Y:S01]  /*6920*/  PRMT R179, RZ, 0x7610, R156 ;  /* 0x00007610ffb37816 */ /* 0x000fe2000000009c */
[----:B------:R-:W-:Y:S05]  /*6930*/  BRA `(.L_x_4701) ;  /* 0x0000008000007947 */ /* 0x000fea0003800000 */
.L_x_4700:
        /* <DEDUP_REMOVED lines=8> */
.L_x_4701:
[----:B------:R-:W-:Y:S05]  /*69c0*/  BSYNC B0 ;  /* 0x0000000000007941 */ /* 0x000fea0003800000 */
.L_x_4699:
        /* <DEDUP_REMOVED lines=16> */
.L_x_4703:
[----:B------:R-:W-:Y:S05]  /*6ad0*/  BSYNC B0 ;  /* 0x0000000000007941 */ /* 0x000fea0003800000 */
.L_x_4702:
[----:B------:R-:W-:Y:S01]  /*6ae0*/  BSSY B0, `(.L_x_4704) ;  /* 0x000000e000007945 */ /* 0x000fe20003800000 */
[----:B------:R-:W-:Y:S05]  /*6af0*/  @P2 BRA `(.L_x_4705) ;  /* 0x0000004000002947 */ /* 0x000fea0003800000 */
[----:B------:R-:W-:Y:S01]  /*6b00*/  HFMA2.MMA R179, -RZ, RZ, 0, 0 ;  /* 0x00000000ffb37435 */ /* 0x000fe200000001ff */
[----:B------:R-:W-:Y:S05]  /*6b10*/  @!P4 BRA `(.L_x_4706) ;  /* 0x000000a00000c947 */ /* 0x000fea0003800000 */
[----:B------:R-:W-:Y:S01]  /*6b20*/  PRMT R179, RZ, 0x5410, R157 ;  /* 0x00005410ffb37816 */ /* 0x000fe2000000009d */
[----:B------:R-:W-:Y:S05]  /*6b30*/  BRA `(.L_x_4706) ;  /* 0x0000008000007947 */ /* 0x000fea0003800000 */
.L_x_4705:
        /* <DEDUP_REMOVED lines=8> */
.L_x_4706:
[----:B------:R-:W-:Y:S05]  /*6bc0*/  BSYNC B0 ;  /* 0x0000000000007941 */ /* 0x000fea0003800000 */
.L_x_4704:
        /* <DEDUP_REMOVED lines=16> */
.L_x_4708:
[----:B------:R-:W-:Y:S05]  /*6cd0*/  BSYNC B0 ;  /* 0x0000000000007941 */ /* 0x000fea0003800000 */
.L_x_4707:
[----:B------:R-:W-:Y:S01]  /*6ce0*/  BSSY B0, `(.L_x_4709) ;  /* 0x000000e000007945 */ /* 0x000fe20003800000 */
[----:B------:R-:W-:Y:S05]  /*6cf0*/  @P2 BRA `(.L_x_4710) ;  /* 0x0000004000002947 */ /* 0x000fea0003800000 */
[----:B------:R-:W-:Y:S01]  /*6d00*/  MOV R179, RZ ;  /* 0x000000ff00b37202 */ /* 0x000fe20000000f00 */
[----:B------:R-:W-:Y:S05]  /*6d10*/  @!P4 BRA `(.L_x_4711) ;  /* 0x000000a00000c947 */ /* 0x000fea0003800000 */
[----:B------:R-:W-:Y:S01]  /*6d20*/  PRMT R179, RZ, 0x7610, R157 ;  /* 0x00007610ffb37816 */ /* 0x000fe2000000009d */
[----:B------:R-:W-:Y:S05]  /*6d30*/  BRA `(.L_x_4711) ;  /* 0x0000008000007947 */ /* 0x000fea0003800000 */
.L_x_4710:
        /* <DEDUP_REMOVED lines=8> */
.L_x_4711:
[----:B------:R-:W-:Y:S05]  /*6dc0*/  BSYNC B0 ;  /* 0x0000000000007941 */ /* 0x000fea0003800000 */
.L_x_4709:
        /* <DEDUP_REMOVED lines=16> */
.L_x_4713:
[----:B------:R-:W-:Y:S05]  /*6ed0*/  BSYNC B0 ;  /* 0x0000000000007941 */ /* 0x000fea0003800000 */
.L_x_4712:
[----:B------:R-:W-:Y:S01]  /*6ee0*/  BSSY B0, `(.L_x_4714) ;  /* 0x000000e000007945 */ /* 0x000fe20003800000 */
[----:B------:R-:W-:Y:S05]  /*6ef0*/  @P2 BRA `(.L_x_4715) ;  /* 0x0000004000002947 */ /* 0x000fea0003800000 */
[----:B------:R-:W-:Y:S01]  /*6f00*/  MOV R179, RZ ;  /* 0x000000ff00b37202 */ /* 0x000fe20000000f00 */
[----:B------:R-:W-:Y:S05]  /*6f10*/  @!P4 BRA `(.L_x_4716) ;  /* 0x000000a00000c947 */ /* 0x000fea0003800000 */
[----:B------:R-:W-:Y:S01]  /*6f20*/  PRMT R179, RZ, 0x5410, R158 ;  /* 0x00005410ffb37816 */ /* 0x000fe2000000009e */
[----:B------:R-:W-:Y:S05]  /*6f30*/  BRA `(.L_x_4716) ;  /* 0x0000008000007947 */ /* 0x000fea0003800000 */
.L_x_4715:
        /* <DEDUP_REMOVED lines=8> */
.L_x_4716:
[----:B------:R-:W-:Y:S05]  /*6fc0*/  BSYNC B0 ;  /* 0x0000000000007941 */ /* 0x000fea0003800000 */
.L_x_4714:
        /* <DEDUP_REMOVED lines=16> */
.L_x_4718:
[----:B------:R-:W-:Y:S05]  /*70d0*/  BSYNC B0 ;  /* 0x0000000000007941 */ /* 0x000fea0003800000 */
.L_x_4717:
[----:B------:R-:W-:Y:S01]  /*70e0*/  BSSY B0, `(.L_x_4719) ;  /* 0x000000e000007945 */ /* 0x000fe20003800000 */
[----:B------:R-:W-:Y:S05]  /*70f0*/  @P2 BRA `(.L_x_4720) ;  /* 0x0000004000002947 */ /* 0x000fea0003800000 */
[----:B------:R-:W-:Y:S01]  /*7100*/  MOV R179, RZ ;  /* 0x000000ff00b37202 */ /* 0x000fe20000000f00 */
[----:B------:R-:W-:Y:S05]  /*7110*/  @!P4 BRA `(.L_x_4721) ;  /* 0x000000a00000c947 */ /* 0x000fea0003800000 */
[----:B------:R-:W-:Y:S01]  /*7120*/  PRMT R179, RZ, 0x7610, R158 ;  /* 0x00007610ffb37816 */ /* 0x000fe2000000009e */
[----:B------:R-:W-:Y:S05]  /*7130*/  BRA `(.L_x_4721) ;  /* 0x0000008000007947 */ /* 0x000fea0003800000 */
.L_x_4720:
        /* <DEDUP_REMOVED lines=8> */
.L_x_4721:
[----:B------:R-:W-:Y:S05]  /*71c0*/  BSYNC B0 ;  /* 0x0000000000007941 */ /* 0x000fea0003800000 */
.L_x_4719:
        /* <DEDUP_REMOVED lines=16> */
.L_x_4723:
[----:B------:R-:W-:Y:S05]  /*72d0*/  BSYNC B0 ;  /* 0x0000000000007941 */ /* 0x000fea0003800000 */
.L_x_4722:
[----:B------:R-:W-:Y:S01]  /*72e0*/  BSSY B0, `(.L_x_4724) ;  /* 0x000000e000007945 */ /* 0x000fe20003800000 */
[----:B------:R-:W-:Y:S05]  /*72f0*/  @P2 BRA `(.L_x_4725) ;  /* 0x0000004000002947 */ /* 0x000fea0003800000 */
[----:B------:R-:W-:Y:S01]  /*7300*/  HFMA2.MMA R179, -RZ, RZ, 0, 0 ;  /* 0x00000000ffb37435 */ /* 0x000fe200000001ff */
[----:B------:R-:W-:Y:S05]  /*7310*/  @!P4 BRA `(.L_x_4726) ;  /* 0x000000a00000c947 */ /* 0x000fea0003800000 */
[----:B------:R-:W-:Y:S01]  /*7320*/  PRMT R179, RZ, 0x5410, R159 ;  /* 0x00005410ffb37816 */ /* 0x000fe2000000009f */
[----:B------:R-:W-:Y:S05]  /*7330*/  BRA `(.L_x_4726) ;  /* 0x0000008000007947 */ /* 0x000fea0003800000 */
.L_x_4725:
        /* <DEDUP_REMOVED lines=8> */
.L_x_4726:
[----:B------:R-:W-:Y:S05]  /*73c0*/  BSYNC B0 ;  /* 0x0000000000007941 */ /* 0x000fea0003800000 */
.L_x_4724:
        /* <DEDUP_REMOVED lines=16> */
.L_x_4728:
[----:B------:R-:W-:Y:S05]  /*74d0*/  BSYNC B0 ;  /* 0x0000000000007941 */ /* 0x000fea0003800000 */
.L_x_4727:
[----:B------:R-:W-:Y:S01]  /*74e0*/  BSSY B0, `(.L_x_4729) ;  /* 0x000000e000007945 */ /* 0x000fe20003800000 */
[----:B------:R-:W-:Y:S05]  /*74f0*/  @P2 BRA `(.L_x_4730) ;  /* 0x0000004000002947 */ /* 0x000fea0003800000 */
[----:B------:R-:W-:Y:S01]  /*7500*/  MOV R179, RZ ;  /* 0x000000ff00b37202 */ /* 0x000fe20000000f00 */
[----:B------:R-:W-:Y:S05]  /*7510*/  @!P4 BRA `(.L_x_4731) ;  /* 0x000000a00000c947 */ /* 0x000fea0003800000 */
[----:B------:R-:W-:Y:S01]  /*7520*/  PRMT R179, RZ, 0x7610, R159 ;  /* 0x00007610ffb37816 */ /* 0x000fe2000000009f */
[----:B------:R-:W-:Y:S05]  /*7530*/  BRA `(.L_x_4731) ;  /* 0x0000008000007947 */ /* 0x000fea0003800000 */
.L_x_4730:
        /* <DEDUP_REMOVED lines=8> */
.L_x_4731:
[----:B------:R-:W-:Y:S05]  /*75c0*/  BSYNC B0 ;  /* 0x0000000000007941 */ /* 0x000fea0003800000 */
.L_x_4729:
        /* <DEDUP_REMOVED lines=16> */
.L_x_4733:
[----:B------:R-:W-:Y:S05]  /*76d0*/  BSYNC B0 ;  /* 0x0000000000007941 */ /* 0x000fea0003800000 */
.L_x_4732:
[----:B------:R-:W-:Y:S01]  /*76e0*/  @P0 MOV R178, 0x10 ;  /* 0x0000001000b20802 */ /* 0x000fe20000000f00 */
[----:B------:R-:W-:Y:S04]  /*76f0*/  BSSY B0, `(.L_x_4734) ;  /* 0x000000b000007945 */ /* 0x000fe80003800000 */
[----:B------:R-:W-:-:S05]  /*7700*/  @P0 IMAD.WIDE.U32 R178, R190, R178, c[0x0][0x258] ;  /* 0x00009600beb20625 */ /* 0x000fca00078e00b2 */
[----:B------:R0:W-:Y:S02]  /*7710*/  @P0 STG.E.128 [R178.64], R168 ;  /* 0x000000a8b2000986 */ /* 0x0001e4000c101d04 */
[----:B0-----:R-:W-:-:S05]  /*7720*/  @P3 MOV R178, 0x10 ;  /* 0x0000001000b23802 */ /* 0x001fca0000000f00 */
[----:B------:R-:W-:-:S05]  /*7730*/  @P3 IMAD.WIDE.U32 R178, R191, R178, c[0x0][0x248] ;  /* 0x00009200bfb23625 */ /* 0x000fca00078e00b2 */
[----:B------:R0:W-:Y:S02]  /*7740*/  @P3 STG.E.128 [R178.64], R172 ;  /* 0x000000acb2003986 */ /* 0x0001e4000c101d04 */
[----:B0-----:R-:W-:Y:S01]  /*7750*/  IADD3 R178, R244, 0x200, RZ ;  /* 0x00000200f4b27810 */ /* 0x001fe20007ffe0ff */
[----:B------:R-:W-:Y:S05]  /*7760*/  @!P3 BRA `(.L_x_4735) ;  /* 0x000000300000b947 */ /* 0x000fea0003800000 */
[----:B-----5:R-:W-:-:S10]  /*7770*/  HFMA2.MMA R164, -RZ, RZ, 0, 9.5367431640625e-07 ;  /* 0x00000010ffa47435 */ /* 0x020fd400000001ff */
[----:B------:R-:W-:-:S06]  /*7780*/  IMAD.WIDE.U32 R164, R178, R164, c[0x0][0x170] ;  /* 0x00005c00b2a47625 */ /* 0x000fcc00078e00a4 */
[----:B------:R-:W5:Y:S02]  /*7790*/  LDG.E.128 R164, [R164.64] ;  /* 0x00000004a4a47981 */ /* 0x000f64000c1e1d00 */
.L_x_4735:
[----:B------:R-:W-:Y:S05]  /*77a0*/  BSYNC B0 ;  /* 0x0000000000007941 */ /* 0x000fea0003800000 */
.L_x_4734:
[----:B------:R-:W-:Y:S01]  /*77b0*/  BSSY B0, `(.L_x_4736) ;  /* 0x000000e000007945 */ /* 0x000fe20003800000 */
[----:B------:R-:W-:Y:S05]  /*77c0*/  @P2 BRA `(.L_x_4737) ;  /* 0x0000004000002947 */ /* 0x000fea0003800000 */
[----:B------:R-:W-:Y:S01]  /*77d0*/  IMAD.MOV.U32 R190, RZ, RZ, RZ ;  /* 0x000000ffffbe7224 */ /* 0x000fe200078e00ff */
[----:B------:R-:W-:Y:S05]  /*77e0*/  @!P4 BRA `(.L_x_4738) ;  /* 0x000000a00000c947 */ /* 0x000fea0003800000 */
[----:B------:R-:W-:Y:S01]  /*77f0*/  PRMT R190, RZ, 0x5410, R160 ;  /* 0x00005410ffbe7816 */ /* 0x000fe200000000a0 */
[----:B------:R-:W-:Y:S05]  /*7800*/  BRA `(.L_x_4738) ;  /* 0x0000008000007947 */ /* 0x000fea0003800000 */
.L_x_4737:
        /* <DEDUP_REMOVED lines=8> */
.L_x_4738:
[----:B------:R-:W-:Y:S05]  /*7890*/  BSYNC B0 ;  /* 0x0000000000007941 */ /* 0x000fea0003800000 */
.L_x_4736:
        /* <DEDUP_REMOVED lines=17> */
.L_x_4740:
[----:B------:R-:W-:Y:S05]  /*79b0*/  BSYNC B0 ;  /* 0x0000000000007941 */ /* 0x000fea0003800000 */
.L_x_4739:
[----:B------:R-:W-:Y:S01]  /*79c0*/  BSSY B0, `(.L_x_4741) ;  /* 0x000000e000007945 */ /* 0x000fe20003800000 */
[----:B------:R-:W-:Y:S05]  /*79d0*/  @P2 BRA `(.L_x_4742) ;  /* 0x0000004000002947 */ /* 0x000fea0003800000 */
[----:B------:R-:W-:Y:S01]  /*79e0*/  MOV R179, RZ ;  /* 0x000000ff00b37202 */ /* 0x000fe20000000f00 */
[----:B------:R-:W-:Y:S05]  /*79f0*/  @!P4 BRA `(.L_x_4743) ;  /* 0x000000a00000c947 */ /* 0x000fea0003800000 */
[----:B------:R-:W-:Y:S01]  /*7a00*/  PRMT R179, RZ, 0x7610, R160 ;  /* 0x00007610ffb37816 */ /* 0x000fe200000000a0 */
[----:B------:R-:W-:Y:S05]  /*7a10*/  BRA `(.L_x_4743) ;  /* 0x0000008000007947 */ /* 0x000fea0003800000 */
.L_x_4742:
        /* <DEDUP_REMOVED lines=8> */
.L_x_4743:
[----:B------:R-:W-:Y:S05]  /*7aa0*/  BSYNC B0 ;  /* 0x0000000000007941 */ /* 0x000fea0003800000 */
.L_x_4741:
        /* <DEDUP_REMOVED lines=16> */
.L_x_4745:
[----:B------:R-:W-:Y:S05]  /*7bb0*/  BSYNC B0 ;  /* 0x0000000000007941 */ /* 0x000fea0003800000 */
.L_x_4744:
[----:B------:R-:W-:Y:S01]  /*7bc0*/  BSSY B0, `(.L_x_4746) ;  /* 0x000000e000007945 */ /* 0x000fe20003800000 */
[----:B------:R-:W-:Y:S05]  /*7bd0*/  @P2 BRA `(.L_x_4747) ;  /* 0x0000004000002947 */ /* 0x000fea0003800000 */
[----:B------:R-:W-:Y:S01]  /*7be0*/  MOV R179, RZ ;  /* 0x000000ff00b37202 */ /* 0x000fe20000000f00 */
[----:B------:R-:W-:Y:S05]  /*7bf0*/  @!P4 BRA `(.L_x_4748) ;  /* 0x000000a00000c947 */ /* 0x000fea0003800000 */
[----:B------:R-:W-:Y:S01]  /*7c00*/  PRMT R179, RZ, 0x5410, R161 ;  /* 0x00005410ffb37816 */ /* 0x000fe200000000a1 */
[----:B------:R-:W-:Y:S05]  /*7c10*/  BRA `(.L_x_4748) ;  /* 0x0000008000007947 */ /* 0x000fea0003800000 */
.L_x_4747:
        /* <DEDUP_REMOVED lines=8> */
.L_x_4748:
[----:B------:R-:W-:Y:S05]  /*7ca0*/  BSYNC B0 ;  /* 0x0000000000007941 */ /* 0x000fea0003800000 */
.L_x_4746:
        /* <DEDUP_REMOVED lines=16> */
.L_x_4750:
[----:B------:R-:W-:Y:S05]  /*7db0*/  BSYNC B0 ;  /* 0x0000000000007941 */ /* 0x000fea0003800000 */
.L_x_4749:
[----:B------:R-:W-:Y:S01]  /*7dc0*/  BSSY B0, `(.L_x_4751) ;  /* 0x000000e000007945 */ /* 0x000fe20003800000 */
[----:B------:R-:W-:Y:S05]  /*7dd0*/  @P2 BRA `(.L_x_4752) ;  /* 0x0000004000002947 */ /* 0x000fea0003800000 */
[----:B------:R-:W-:Y:S01]  /*7de0*/  MOV R179, RZ ;  /* 0x000000ff00b37202 */ /* 0x000fe20000000f00 */
[----:B------:R-:W-:Y:S05]  /*7df0*/  @!P4 BRA `(.L_x_4753) ;  /* 0x000000a00000c947 */ /* 0x000fea0003800000 */
[----:B------:R-:W-:Y:S01]  /*7e00*/  PRMT R179, RZ, 0x7610, R161 ;  /* 0x00007610ffb37816 */ /* 0x000fe200000000a1 */
[----:B------:R-:W-:Y:S05]  /*7e10*/  BRA `(.L_x_4753) ;  /* 0x0000008000007947 */ /* 0x000fea0003800000 */
.L_x_4752:
        /* <DEDUP_REMOVED lines=8> */
.L_x_4753:
[----:B------:R-:W-:Y:S05]  /*7ea0*/  BSYNC B0 ;  /* 0x0000000000007941 */ /* 0x000fea0003800000 */
.L_x_4751:
        /* <DEDUP_REMOVED lines=16> */
.L_x_4755:
[----:B------:R-:W-:Y:S05]  /*7fb0*/  BSYNC B0 ;  /* 0x0000000000007941 */ /* 0x000fea0003800000 */
.L_x_4754:
[----:B------:R-:W-:Y:S01]  /*7fc0*/  BSSY B0, `(.L_x_4756) ;  /* 0x000000e000007945 */ /* 0x000fe20003800000 */
[----:B------:R-:W-:Y:S05]  /*7fd0*/  @P2 BRA `(.L_x_4757) ;  /* 0x0000004000002947 */ /* 0x000fea0003800000 */
[----:B------:R-:W-:Y:S01]  /*7fe0*/  IMAD.MOV.U32 R179, RZ, RZ, RZ ;  /* 0x000000ffffb37224 */ /* 0x000fe200078e00ff */
[----:B------:R-:W-:Y:S05]  /*7ff0*/  @!P4 BRA `(.L_x_4758) ;  /* 0x000000a00000c947 */ /* 0x000fea0003800000 */
[----:B------:R-:W-:Y:S01]  /*8000*/  PRMT R179, RZ, 0x5410, R162 ;  /* 0x00005410ffb37816 */ /* 0x000fe200000000a2 */
[----:B------:R-:W-:Y:S05]  /*8010*/  BRA `(.L_x_4758) ;  /* 0x0000008000007947 */ /* 0x000fea0003800000 */
.L_x_4757:
        /* <DEDUP_REMOVED lines=8> */
.L_x_4758:
[----:B------:R-:W-:Y:S05]  /*80a0*/  BSYNC B0 ;  /* 0x0000000000007941 */ /* 0x000fea0003800000 */
.L_x_4756:
        /* <DEDUP_REMOVED lines=16> */
.L_x_4760:
[----:B------:R-:W-:Y:S05]  /*81b0*/  BSYNC B0 ;  /* 0x0000000000007941 */ /* 0x000fea0003800000 */
.L_x_4759:
[----:B------:R-:W-:Y:S01]  /*81c0*/  BSSY B0, `(.L_x_4761) ;  /* 0x000000e000007945 */ /* 0x000fe20003800000 */
[----:B------:R-:W-:Y:S05]  /*81d0*/  @P2 BRA `(.L_x_4762) ;  /* 0x0000004000002947 */ /* 0x000fea0003800000 */
[----:B------:R-:W-:Y:S01]  /*81e0*/  MOV R179, RZ ;  /* 0x000000ff00b37202 */ /* 0x000fe20000000f00 */
[----:B------:R-:W-:Y:S05]  /*81f0*/  @!P4 BRA `(.L_x_4763) ;  /* 0x000000a00000c947 */ /* 0x000fea0003800000 */
[----:B------:R-:W-:Y:S01]  /*8200*/  PRMT R179, RZ, 0x7610, R162 ;  /* 0x00007610ffb37816 */ /* 0x000fe200000000a2 */
[----:B------:R-:W-:Y:S05]  /*8210*/  BRA `(.L_x_4763) ;  /* 0x0000008000007947 */ /* 0x000fea0003800000 */
.L_x_4762:
        /* <DEDUP_REMOVED lines=8> */
.L_x_4763:
[----:B------:R-:W-:Y:S05]  /*82a0*/  BSYNC B0 ;  /* 0x0000000000007941 */ /* 0x000fea0003800000 */
.L_x_4761:
        /* <DEDUP_REMOVED lines=16> */
.L_x_4765:
[----:B------:R-:W-:Y:S05]  /*83b0*/  BSYNC B0 ;  /* 0x0000000000007941 */ /* 0x000fea0003800000 */
.L_x_4764:
[----:B------:R-:W-:Y:S01]  /*83c0*/  BSSY B0, `(.L_x_4766) ;  /* 0x000000e000007945 */ /* 0x000fe20003800000 */
[----:B------:R-:W-:Y:S05]  /*83d0*/  @P2 BRA `(.L_x_4767) ;  /* 0x0000004000002947 */ /* 0x000fea0003800000 */
[----:B------:R-:W-:Y:S01]  /*83e0*/  MOV R179, RZ ;  /* 0x000000ff00b37202 */ /* 0x000fe20000000f00 */
[----:B------:R-:W-:Y:S05]  /*83f0*/  @!P4 BRA `(.L_x_4768) ;  /* 0x000000a00000c947 */ /* 0x000fea0003800000 */
[----:B------:R-:W-:Y:S01]  /*8400*/  PRMT R179, RZ, 0x5410, R163 ;  /* 0x00005410ffb37816 */ /* 0x000fe200000000a3 */
[----:B------:R-:W-:Y:S05]  /*8410*/  BRA `(.L_x_4768) ;  /* 0x0000008000007947 */ /* 0x000fea0003800000 */
.L_x_4767:
        /* <DEDUP_REMOVED lines=8> */
.L_x_4768:
[----:B------:R-:W-:Y:S05]  /*84a0*/  BSYNC B0 ;  /* 0x0000000000007941 */ /* 0x000fea0003800000 */
.L_x_4766:
        /* <DEDUP_REMOVED lines=16> */
.L_x_4770:
[----:B------:R-:W-:Y:S05]  /*85b0*/  BSYNC B0 ;  /* 0x0000000000007941 */ /* 0x000fea0003800000 */
.L_x_4769:
[----:B------:R-:W-:Y:S01]  /*85c0*/  BSSY B0, `(.L_x_4771) ;  /* 0x000000e000007945 */ /* 0x000fe20003800000 */
[----:B------:R-:W-:Y:S05]  /*85d0*/  @P2 BRA `(.L_x_4772) ;  /* 0x0000004000002947 */ /* 0x000fea0003800000 */
[----:B------:R-:W-:Y:S01]  /*85e0*/  MOV R177, RZ ;  /* 0x000000ff00b17202 */ /* 0x000fe20000000f00 */
[----:B------:R-:W-:Y:S05]  /*85f0*/  @!P4 BRA `(.L_x_4773) ;  /* 0x000000a00000c947 */ /* 0x000fea0003800000 */
[----:B------:R-:W-:Y:S01]  /*8600*/  PRMT R177, RZ, 0x7610, R163 ;  /* 0x00007610ffb17816 */ /* 0x000fe200000000a3 */
[----:B------:R-:W-:Y:S05]  /*8610*/  BRA `(.L_x_4773) ;  /* 0x0000008000007947 */ /* 0x000fea0003800000 */
.L_x_4772:
        /* <DEDUP_REMOVED lines=8> */
.L_x_4773:
[----:B------:R-:W-:Y:S05]  /*86a0*/  BSYNC B0 ;  /* 0x0000000000007941 */ /* 0x000fea0003800000 */
.L_x_4771:
        /* <DEDUP_REMOVED lines=16> */
.L_x_4775:
[----:B------:R-:W-:Y:S05]  /*87b0*/  BSYNC B0 ;  /* 0x0000000000007941 */ /* 0x000fea0003800000 */
.L_x_4774:
[----:B------:R-:W3:Y:S01]  /*87c0*/  LDL.LU R179, [R1+0x10] ;  /* 0x0000100001b37983 */ /* 0x000ee20000300800 */
[----:B------:R-:W-:Y:S01]  /*87d0*/  @P0 IADD3 R176, R193, 0x200, RZ ;  /* 0x00000200c1b00810 */ /* 0x000fe20007ffe0ff */
[----:B------:R-:W-:-:S04]  /*87e0*/  @P0 IMAD.MOV.U32 R177, RZ, RZ, 0x10 ;  /* 0x00000010ffb10424 */ /* 0x000fc800078e00ff */
[----:B------:R-:W-:-:S05]  /*87f0*/  @P0 IMAD.WIDE.U32 R176, R176, R177, c[0x0][0x258] ;  /* 0x00009600b0b00625 */ /* 0x000fca00078e00b1 */
[----:B------:R0:W-:Y:S02]  /*8800*/  @P0 STG.E.128 [R176.64], R168 ;  /* 0x000000a8b0000986 */ /* 0x0001e4000c101d04 */
[----:B0-----:R-:W-:-:S05]  /*8810*/  @P3 MOV R176, 0x10 ;  /* 0x0000001000b03802 */ /* 0x001fca0000000f00 */
[----:B------:R-:W-:-:S05]  /*8820*/  @P3 IMAD.WIDE.U32 R176, R178, R176, c[0x0][0x248] ;  /* 0x00009200b2b03625 */ /* 0x000fca00078e00b0 */
[----:B------:R0:W-:Y:S01]  /*8830*/  @P3 STG.E.128 [R176.64], R172 ;  /* 0x000000acb0003986 */ /* 0x0001e2000c101d04 */
[----:B---3--:R-:W-:-:S04]  /*8840*/  LOP3.LUT P0, RZ, R179, 0xff, RZ, 0xc0, !PT ;  /* 0x000000ffb3ff7812 */ /* 0x008fc8000780c0ff */
[----:B0-----:R-:W-:-:S05]  /*8850*/  SEL R176, RZ, 0x1, P0 ;  /* 0x00000001ffb07807 */ /* 0x001fca0000000000 */
[----:B------:R0:W-:Y:S02]  /*8860*/  STL.S16 [R1+0x10], R176 ;  /* 0x000010b001007387 */ /* 0x0001e40000100600 */
[----:B0-2--5:R-:W-:Y:S01]  /*8870*/  @P1 CALL.REL.NOINC `(.L_x_4562) ;  /* 0x0000001000001944 */ /* 0x025fe20003c00000 */
[----:B------:R-:W-:Y:S05]  /*8880*/  BRA `(.L_x_4776) ;  /* 0xffff83c000007947 */ /* 0x000fea000383ffff */
.L_x_4562:
        /* <DEDUP_REMOVED lines=41> */
.L_x_4566:
[----:B------:R-:W-:Y:S01]  /*8b20*/  HFMA2.MMA R250, -RZ, RZ, 0, 9.5367431640625e-07 ;  /* 0x00000010fffa7435 */ /* 0x000fe200000001ff */
[----:B-1----:R-:W-:-:S02]  /*8b30*/  MOV R177, R179 ;  /* 0x000000b300b17202 */ /* 0x002fc40000000f00 */
[----:B------:R-:W-:-:S03]  /*8b40*/  MOV R176, 0x8b60 ;  /* 0x00008b6000b07802 */ /* 0x000fc60000000f00 */
[----:B--2---:R-:W-:Y:S05]  /*8b50*/  CALL.REL.NOINC `($__internal_59_$__cuda_sm70_shflsync_down_p) ;  /* 0x0000034000007944 */ /* 0x004fea0003c00000 */
[----:B-1----:R-:W-:Y:S01]  /*8b60*/  MOV R249, R250 ;  /* 0x000000fa00f97202 */ /* 0x002fe20000000f00 */
[----:B0----5:R-:W-:Y:S05]  /*8b70*/  BRA `(.L_x_4777) ;  /* 0xffffa49000007947 */ /* 0x021fea000383ffff */
.L_x_4567:
[----:B------:R-:W-:Y:S01]  /*8b80*/  HFMA2.MMA R250, -RZ, RZ, 0, 9.5367431640625e-07 ;  /* 0x00000010fffa7435 */ /* 0x000fe200000001ff */
[----:B-1----:R-:W-:Y:S02]  /*8b90*/  MOV R177, R178 ;  /* 0x000000b200b17202 */ /* 0x002fe40000000f00 */
[----:B------:R-:W-:-:S03]  /*8ba0*/  MOV R176, 0x8bc0 ;  /* 0x00008bc000b07802 */ /* 0x000fc60000000f00 */
[----:B0-23--:R-:W-:Y:S05]  /*8bb0*/  CALL.REL.NOINC `($__internal_59_$__cuda_sm70_shflsync_down_p) ;  /* 0x000002e000007944 */ /* 0x00dfea0003c00000 */
[----:B------:R-:W-:Y:S01]  /*8bc0*/  FADD.FTZ R179, R249, R179 ;  /* 0x000000b3f9b37221 */ /* 0x000fe20000010000 */
[----:B------:R-:W-:Y:S01]  /*8bd0*/  MOV R176, 0x8c20 ;  /* 0x00008c2000b07802 */ /* 0x000fe20000000f00 */
[----:B-1----:R-:W-:Y:S02]  /*8be0*/  FADD.FTZ R178, R178, R250 ;  /* 0x000000fab2b27221 */ /* 0x002fe40000010000 */
[----:B------:R-:W-:Y:S01]  /*8bf0*/  IMAD.MOV.U32 R250, RZ, RZ, 0x8 ;  /* 0x00000008fffa7424 */ /* 0x000fe200078e00ff */
[----:B------:R-:W-:Y:S02]  /*8c00*/  MOV R177, R179 ;  /* 0x000000b300b17202 */ /* 0x000fe40000000f00 */
[----:B0----5:R-:W-:Y:S05]  /*8c10*/  CALL.REL.NOINC `($__internal_59_$__cuda_sm70_shflsync_down_p) ;  /* 0x0000028000007944 */ /* 0x021fea0003c00000 */
[----:B-1----:R-:W-:Y:S01]  /*8c20*/  MOV R249, R250 ;  /* 0x000000fa00f97202 */ /* 0x002fe20000000f00 */
[----:B------:R-:W-:Y:S01]  /*8c30*/  HFMA2.MMA R250, -RZ, RZ, 0, 4.76837158203125e-07 ;  /* 0x00000008fffa7435 */ /* 0x000fe200000001ff */
[----:B------:R-:W-:-:S02]  /*8c40*/  MOV R177, R178 ;  /* 0x000000b200b17202 */ /* 0x000fc40000000f00 */
[----:B------:R-:W-:-:S03]  /*8c50*/  MOV R176, 0x8c70 ;  /* 0x00008c7000b07802 */ /* 0x000fc60000000f00 */
[----:B0----5:R-:W-:Y:S05]  /*8c60*/  CALL.REL.NOINC `($__internal_59_$__cuda_sm70_shflsync_down_p) ;  /* 0x0000023000007944 */ /* 0x021fea0003c00000 */
[----:B------:R-:W-:Y:S01]  /*8c70*/  FADD.FTZ R179, R249, R179 ;  /* 0x000000b3f9b37221 */ /* 0x000fe20000010000 */
[----:B------:R-:W-:Y:S01]  /*8c80*/  MOV R176, 0x8cd0 ;  /* 0x00008cd000b07802 */ /* 0x000fe20000000f00 */
[----:B-1----:R-:W-:Y:S01]  /*8c90*/  FADD.FTZ R178, R178, R250 ;  /* 0x000000fab2b27221 */ /* 0x002fe20000010000 */
[----:B------:R-:W-:Y:S02]  /*8ca0*/  MOV R250, 0x4 ;  /* 0x0000000400fa7802 */ /* 0x000fe40000000f00 */
[----:B------:R-:W-:Y:S02]  /*8cb0*/  MOV R177, R179 ;  /* 0x000000b300b17202 */ /* 0x000fe40000000f00 */
[----:B0----5:R-:W-:Y:S05]  /*8cc0*/  CALL.REL.NOINC `($__internal_59_$__cuda_sm70_shflsync_down_p) ;  /* 0x000001d000007944 */ /* 0x021fea0003c00000 */
[----:B-1----:R-:W-:Y:S01]  /*8cd0*/  MOV R249, R250 ;  /* 0x000000fa00f97202 */ /* 0x002fe20000000f00 */
[----:B------:R-:W-:Y:S01]  /*8ce0*/  HFMA2.MMA R250, -RZ, RZ, 0, 2.384185791015625e-07 ;  /* 0x00000004fffa7435 */ /* 0x000fe200000001ff */
[----:B------:R-:W-:Y:S01]  /*8cf0*/  IMAD.MOV.U32 R177, RZ, RZ, R178 ;  /* 0x000000ffffb17224 */ /* 0x000fe200078e00b2 */
[----:B------:R-:W-:-:S04]  /*8d00*/  MOV R176, 0x8d20 ;  /* 0x00008d2000b07802 */ /* 0x000fc80000000f00 */
[----:B0----5:R-:W-:Y:S05]  /*8d10*/  CALL.REL.NOINC `($__internal_59_$__cuda_sm70_shflsync_down_p) ;  /* 0x0000018000007944 */ /* 0x021fea0003c00000 */
[----:B------:R-:W-:Y:S01]  /*8d20*/  FADD.FTZ R179, R249, R179 ;  /* 0x000000b3f9b37221 */ /* 0x000fe20000010000 */
[----:B------:R-:W-:Y:S01]  /*8d30*/  MOV R176, 0x8d80 ;  /* 0x00008d8000b07802 */ /* 0x000fe20000000f00 */
[----:B-1----:R-:W-:Y:S01]  /*8d40*/  FADD.FTZ R178, R178, R250 ;  /* 0x000000fab2b27221 */ /* 0x002fe20000010000 */
[----:B------:R-:W-:-:S02]  /*8d50*/  MOV R250, 0x2 ;  /* 0x0000000200fa7802 */ /* 0x000fc40000000f00 */
[----:B------:R-:W-:Y:S02]  /*8d60*/  MOV R177, R179 ;  /* 0x000000b300b17202 */ /* 0x000fe40000000f00 */
[----:B0----5:R-:W-:Y:S05]  /*8d70*/  CALL.REL.NOINC `($__internal_59_$__cuda_sm70_shflsync_down_p) ;  /* 0x0000012000007944 */ /* 0x021fea0003c00000 */
[----:B-1----:R-:W-:Y:S01]  /*8d80*/  MOV R249, R250 ;  /* 0x000000fa00f97202 */ /* 0x002fe20000000f00 */
[----:B------:R-:W-:Y:S01]  /*8d90*/  HFMA2.MMA R250, -RZ, RZ, 0, 1.1920928955078125e-07 ;  /* 0x00000002fffa7435 */ /* 0x000fe200000001ff */
[----:B------:R-:W-:Y:S02]  /*8da0*/  MOV R177, R178 ;  /* 0x000000b200b17202 */ /* 0x000fe40000000f00 */
[----:B------:R-:W-:-:S03]  /*8db0*/  MOV R176, 0x8dd0 ;  /* 0x00008dd000b07802 */ /* 0x000fc60000000f00 */
[----:B0----5:R-:W-:Y:S05]  /*8dc0*/  CALL.REL.NOINC `($__internal_59_$__cuda_sm70_shflsync_down_p) ;  /* 0x000000d000007944 */ /* 0x021fea0003c00000 */
[----:B------:R-:W-:Y:S01]  /*8dd0*/  FADD.FTZ R179, R249, R179 ;  /* 0x000000b3f9b37221 */ /* 0x000fe20000010000 */
[----:B------:R-:W-:Y:S01]  /*8de0*/  MOV R176, 0x8e30 ;  /* 0x00008e3000b07802 */ /* 0x000fe20000000f00 */
[----:B-1----:R-:W-:Y:S01]  /*8df0*/  FADD.FTZ R178, R178, R250 ;  /* 0x000000fab2b27221 */ /* 0x002fe20000010000 */
[----:B------:R-:W-:Y:S01]  /*8e00*/  MOV R250, 0x1 ;  /* 0x0000000100fa7802 */ /* 0x000fe20000000f00 */
[----:B------:R-:W-:Y:S02]  /*8e10*/  IMAD.MOV.U32 R177, RZ, RZ, R179 ;  /* 0x000000ffffb17224 */ /* 0x000fe400078e00b3 */
[----:B0----5:R-:W-:Y:S05]  /*8e20*/  CALL.REL.NOINC `($__internal_59_$__cuda_sm70_shflsync_down_p) ;  /* 0x0000007000007944 */ /* 0x021fea0003c00000 */
[----:B-1----:R-:W-:Y:S01]  /*8e30*/  MOV R249, R250 ;  /* 0x000000fa00f97202 */ /* 0x002fe20000000f00 */
[----:B------:R-:W-:Y:S01]  /*8e40*/  HFMA2.MMA R250, -RZ, RZ, 0, 5.9604644775390625e-08 ;  /* 0x00000001fffa7435 */ /* 0x000fe200000001ff */
[----:B------:R-:W-:-:S02]  /*8e50*/  MOV R177, R178 ;  /* 0x000000b200b17202 */ /* 0x000fc40000000f00 */
[----:B------:R-:W-:-:S03]  /*8e60*/  MOV R176, 0x8e80 ;  /* 0x00008e8000b07802 */ /* 0x000fc60000000f00 */
[----:B0----5:R-:W-:Y:S05]  /*8e70*/  CALL.REL.NOINC `($__internal_59_$__cuda_sm70_shflsync_down_p) ;  /* 0x0000002000007944 */ /* 0x021fea0003c00000 */
[----:B-1----:R-:W-:Y:S01]  /*8e80*/  MOV R177, R250 ;  /* 0x000000fa00b17202 */ /* 0x002fe20000000f00 */
[----:B0----5:R-:W-:Y:S05]  /*8e90*/  BRA `(.L_x_4778) ;  /* 0xffffa29000007947 */ /* 0x021fea000383ffff */
        .weak           $__internal_59_$__cuda_sm70_shflsync_down_p
        .type           $__internal_59_$__cuda_sm70_shflsync_down_p,@function
        .size           $__internal_59_$__cuda_sm70_shflsync_down_p,(.L_x_14277 - $__internal_59_$__cuda_sm70_shflsync_down_p)
$__internal_59_$__cuda_sm70_shflsync_down_p:
        /* <DEDUP_REMOVED lines=9> */
[----:B------:R-:W-:Y:S05]  /*8f30*/  RET.REL.NODEC R176 `(_ZN10layer_norm13ln_bwd_kernelINS_13Kernel_traitsIf13__nv_bfloat16S2_S2_fjLj5120ELj1ELj1ELj4ELj16ENS_18Kernel_traits_baseILj5120EfS2_S2_S2_fjLj128EEEEELb1ELb1ELb1ELb1EEEvNS_9BwdParamsE) ;  /* 0xffff70c0b0007950 */ /* 0x000fea0003c3ffff */
.L_x_4779:
        /* <DEDUP_REMOVED lines=12> */
.L_x_14277:


//--------------------- .text._ZN10layer_norm13ln_bwd_kernelINS_13Kernel_traitsI13__nv_bfloat16S2_fS2_fjLj5120ELj1ELj1ELj4ELj16ENS_18Kernel_traits_baseILj5120ES2_S2_fS2_fjLj128EEEEELb0ELb0ELb0ELb0EEEvNS_9BwdParamsE --------------------------
	.section	.text._ZN10layer_norm13ln_bwd_kernelINS_13Kernel_traitsI13__nv_bfloat16S2_fS2_fjLj5120ELj1ELj1ELj4ELj16ENS_18Kernel_traits_baseILj5120ES2_S2_fS2_fjLj128EEEEELb0ELb0ELb0ELb0EEEvNS_9BwdParamsE,"ax",@progbits
	.sectioninfo	@"SHI_REGISTERS=255"
	.align	128
        .global         _ZN10layer_norm13ln_bwd_kernelINS_13Kernel_traitsI13__nv_bfloat16S2_fS2_fjLj5120ELj1ELj1ELj4ELj16ENS_18Kernel_traits_baseILj5120ES2_S2_fS2_fjLj128EEEEELb0ELb0ELb0ELb0EEEvNS_9BwdParamsE
        .type           _ZN10layer_norm13ln_bwd_kernelINS_13Kernel_traitsI13__nv_bfloat16S2_fS2_fjLj5120ELj1ELj1ELj4ELj16ENS_18Kernel_traits_baseILj5120ES2_S2_fS2_fjLj128EEEEELb0ELb0ELb0ELb0EEEvNS_9BwdParamsE,@function
        .size           _ZN10layer_norm13ln_bwd_kernelINS_13Kernel_traitsI13__nv_bfloat16S2_fS2_fjLj5120ELj1ELj1ELj4ELj16ENS_18Kernel_traits_baseILj5120ES2_S2_fS2_fjLj128EEEEELb0ELb0ELb0ELb0EEEvNS_9BwdParamsE,(.L_x_14278 - _ZN10layer_norm13ln_bwd_kernelINS_13Kernel_traitsI13__nv_bfloat16S2_fS2_fjLj5120ELj1ELj1ELj4ELj16ENS_18Kernel_traits_baseILj5120ES2_S2_fS2_fjLj128EEEEELb0ELb0ELb0ELb0EEEvNS_9BwdParamsE)
        .other          _ZN10layer_norm13ln_bwd_kernelINS_13Kernel_traitsI13__nv_bfloat16S2_fS2_fjLj5120ELj1ELj1ELj4ELj16ENS_18Kernel_traits_baseILj5120ES2_S2_fS2_fjLj128EEEEELb0ELb0ELb0ELb0EEEvNS_9BwdParamsE,@"STO_CUDA_ENTRY STV_DEFAULT"
_ZN10layer_norm13ln_bwd_kernelINS_13Kernel_traitsI13__nv_bfloat16S2_fS2_fjLj5120ELj1ELj1ELj4ELj16ENS_18Kernel_traits_baseILj5120ES2_S2_fS2_fjLj128EEEEELb0ELb0ELb0ELb0EEEvNS_9BwdParamsE:
.text._ZN10layer_norm13ln_bwd_kernelINS_13Kernel_traitsI13__nv_bfloat16S2_fS2_fjLj5120ELj1ELj1ELj4ELj16ENS_18Kernel_traits_baseILj5120ES2_S2_fS2_fjLj128EEEEELb0ELb0ELb0ELb0EEEvNS_9BwdParamsE:
        /* <DEDUP_REMOVED lines=81> */
[----:B------:R-:W-:Y:S01]  /*0510*/  PRMT R16, RZ, 0x5410, R25 ;  /* 0x00005410ff107816 */ /* 0x000fe20000000019 */
[----:B------:R0:W-:Y:S01]  /*0520*/  STL [R1+0x40], R3 ;  /* 0x0000400301007387 */ /* 0x0001e20000100800 */
[----:B------:R-:W-:Y:S02]  /*0530*/  PRMT R252, RZ, 0x7610, R12 ;  /* 0x00007610fffc7816 */ /* 0x000fe4000000000c */
[--C-:B------:R-:W-:Y:S01]  /*0540*/  PRMT R251, RZ, 0x5410, R13.reuse ;  /* 0x00005410fffb7816 */ /* 0x100fe2000000000d */
[----:B------:R1:W-:Y:S01]  /*0550*/  STL [R1+0x3c], R0 ;  /* 0x00003c0001007387 */ /* 0x0003e20000100800 */
[----:B------:R-:W-:Y:S02]  /*0560*/  PRMT R250, RZ, 0x7610, R13 ;  /* 0x00007610fffa7816 */ /* 0x000fe4000000000d */
[--C-:B------:R-:W-:Y:S01]  /*0570*/  PRMT R249, RZ, 0x5410, R14.reuse ;  /* 0x00005410fff97816 */ /* 0x100fe2000000000e */
[----:B------:R2:W-:Y:S01]  /*0580*/  STL [R1+0x38], R16 ;  /* 0x0000381001007387 */ /* 0x0005e20000100800 */
[----:B------:R-:W-:-:S02]  /*0590*/  PRMT R248, RZ, 0x7610, R14 ;  /* 0x00007610fff87816 */ /* 0x000fc4000000000e */
[----:B0-----:R-:W-:Y:S02]  /*05a0*/  PRMT R3, RZ, 0x7610, R25 ;  /* 0x00007610ff037816 */ /* 0x001fe40000000019 */
[--C-:B------:R-:W-:Y:S02]  /*05b0*/  PRMT R247, RZ, 0x5410, R15.reuse ;  /* 0x00005410fff77816 */ /* 0x100fe4000000000f */
[--C-:B-1----:R-:W-:Y:S01]  /*05c0*/  PRMT R0, RZ, 0x5410, R26.reuse ;  /* 0x00005410ff007816 */ /* 0x102fe2000000001a */
[----:B------:R0:W-:Y:S01]  /*05d0*/  STL [R1+0x34], R3 ;  /* 0x0000340301007387 */ /* 0x0001e20000100800 */
[----:B------:R-:W-:Y:S02]  /*05e0*/  PRMT R246, RZ, 0x7610, R15 ;  /* 0x00007610fff67816 */ /* 0x000fe4000000000f */
[----:B--2---:R-:W-:Y:S01]  /*05f0*/  PRMT R16, RZ, 0x7610, R26 ;  /* 0x00007610ff107816 */ /* 0x004fe2000000001a */
[----:B------:R1:W-:Y:S01]  /*0600*/  STL [R1+0x30], R0 ;  /* 0x0000300001007387 */ /* 0x0003e20000100800 */
[----:B------:R-:W-:-:S02]  /*0610*/  PRMT R245, RZ, 0x5410, R8 ;  /* 0x00005410fff57816 */ /* 0x000fc40000000008 */
[----:B------:R-:W-:Y:S01]  /*0620*/  PRMT R244, RZ, 0x7610, R8 ;  /* 0x00007610fff47816 */ /* 0x000fe20000000008 */
[----:B------:R2:W-:Y:S01]  /*0630*/  STL [R1+0x2c], R16 ;  /* 0x00002c1001007387 */ /* 0x0005e20000100800 */
[----:B------:R-:W-:Y:S02]  /*0640*/  PRMT R243, RZ, 0x5410, R9 ;  /* 0x00005410fff37816 */ /* 0x000fe40000000009 */
[----:B0-----:R-:W-:Y:S02]  /*0650*/  PRMT R3, RZ, 0x5410, R27 ;  /* 0x00005410ff037816 */ /* 0x001fe4000000001b */
[----:B------:R-:W-:Y:S02]  /*0660*/  PRMT R242, RZ, 0x7610, R9 ;  /* 0x00007610fff27816 */ /* 0x000fe40000000009 */
[----:B-1----:R-:W-:Y:S01]  /*0670*/  PRMT R0, RZ, 0x7610, R27 ;  /* 0x00007610ff007816 */ /* 0x002fe2000000001b */
[----:B------:R0:W-:Y:S01]  /*0680*/  STL [R1+0x28], R3 ;  /* 0x0000280301007387 */ /* 0x0001e20000100800 */
[----:B------:R-:W-:-:S02]  /*0690*/  PRMT R241, RZ, 0x5410, R10 ;  /* 0x00005410fff17816 */ /* 0x000fc4000000000a */
[----:B--2---:R-:W-:Y:S01]  /*06a0*/  PRMT R16, RZ, 0x5410, R28 ;  /* 0x00005410ff107816 */ /* 0x004fe2000000001c */
[----:B------:R1:W-:Y:S01]  /*06b0*/  STL [R1+0x24], R0 ;  /* 0x0000240001007387 */ /* 0x0003e20000100800 */
[----:B------:R-:W-:Y:S02]  /*06c0*/  PRMT R240, RZ, 0x7610, R10 ;  /* 0x00007610fff07816 */ /* 0x000fe4000000000a */
[--C-:B------:R-:W-:Y:S01]  /*06d0*/  PRMT R239, RZ, 0x5410, R11.reuse ;  /* 0x00005410ffef7816 */ /* 0x100fe2000000000b */
[----:B------:R2:W-:Y:S01]  /*06e0*/  STL [R1+0x20], R16 ;  /* 0x0000201001007387 */ /* 0x0005e20000100800 */
[----:B------:R-:W-:Y:S02]  /*06f0*/  PRMT R238, RZ, 0x7610, R11 ;  /* 0x00007610ffee7816 */ /* 0x000fe4000000000b */
[----:B0-----:R-:W-:Y:S02]  /*0700*/  PRMT R3, RZ, 0x7610, R28 ;  /* 0x00007610ff037816 */ /* 0x001fe4000000001c */
[----:B------:R-:W-:-:S02]  /*0710*/  PRMT R237, RZ, 0x5410, R4 ;  /* 0x00005410ffed7816 */ /* 0x000fc40000000004 */
[--C-:B-1----:R-:W-:Y:S01]  /*0720*/  PRMT R0, RZ, 0x5410, R29.reuse ;  /* 0x00005410ff007816 */ /* 0x102fe2000000001d */
[----:B------:R0:W-:Y:S01]  /*0730*/  STL [R1+0x1c], R3 ;  /* 0x00001c0301007387 */ /* 0x0001e20000100800 */
[----:B------:R-:W-:Y:S02]  /*0740*/  MOV R37, RZ ;  /* 0x000000ff00257202 */ /* 0x000fe40000000f00 */
[----:B--2---:R-:W-:Y:S01]  /*0750*/  PRMT R16, RZ, 0x7610, R29 ;  /* 0x00007610ff107816 */ /* 0x004fe2000000001d */
[----:B------:R1:W-:Y:S01]  /*0760*/  STL [R1+0x18], R0 ;  /* 0x0000180001007387 */ /* 0x0003e20000100800 */
[----:B------:R-:W-:Y:S02]  /*0770*/  PRMT R236, RZ, 0x7610, R4 ;  /* 0x00007610ffec7816 */ /* 0x000fe40000000004 */
[--C-:B------:R-:W-:Y:S01]  /*0780*/  PRMT R235, RZ, 0x5410, R5.reuse ;  /* 0x00005410ffeb7816 */ /* 0x100fe20000000005 */
        /* <DEDUP_REMOVED lines=10> */
[----:B------:R-:W-:Y:S01]  /*0830*/  PRMT R230, RZ, 0x7610, R7 ;  /* 0x00007610ffe67816 */ /* 0x000fe20000000007 */
[----:B------:R2:W-:Y:S01]  /*0840*/  STL [R1+0x8], R16 ;  /* 0x0000081001007387 */ /* 0x0005e20000100800 */
[----:B0-----:R-:W-:Y:S02]  /*0850*/  PRMT R3, RZ, 0x7610, R31 ;  /* 0x00007610ff037816 */ /* 0x001fe4000000001f */
[----:B-1----:R-:W-:-:S03]  /*0860*/  PRMT R0, RZ, 0x5410, R12 ;  /* 0x00005410ff007816 */ /* 0x002fc6000000000c */
[----:B------:R2:W-:Y:S04]  /*0870*/  STL [R1+0x4], R3 ;  /* 0x0000040301007387 */ /* 0x0005e80000100800 */
[----:B------:R2:W-:Y:S02]  /*0880*/  STL [R1], R0 ;  /* 0x0000000001007387 */ /* 0x0005e40000100800 */
.L_x_4803:
        /* <DEDUP_REMOVED lines=10> */
[----:B------:R-:W4:Y:S01]  /*0930*/  LDC.U8 R159, c[0x0][0x1f0] ;  /* 0x00007c00ff9f7b82 */ /* 0x000f220000000000 */
[----:B0-----:R-:W-:Y:S01]  /*0940*/  IMAD.WIDE R156, R2, R3, c[0x0][0x1a8] ;  /* 0x00006a00029c7625 */ /* 0x001fe200078e0203 */
[----:B------:R-:W-:-:S04]  /*0950*/  MOV R3, 0x3f800000 ;  /* 0x3f80000000037802 */ /* 0x000fc80000000f00 */
[----:B------:R0:W5:Y:S01]  /*0960*/  LDG.E R4, [R156.64] ;  /* 0x000000049c047981 */ /* 0x000162000c1e1900 */
[----:B------:R-:W-:Y:S01]  /*0970*/  BSSY B0, `(.L_x_4781) ;  /* 0x0000063000007945 */ /* 0x000fe20003800000 */
[----:B------:R-:W-:Y:S02]  /*0980*/  MOV R206, RZ ;  /* 0x000000ff00ce7202 */ /* 0x000fe40000000f00 */
[----:B------:R-:W-:Y:S02]  /*0990*/  MOV R205, RZ ;  /* 0x000000ff00cd7202 */ /* 0x000fe40000000f00 */
[----:B--2---:R-:W-:Y:S01]  /*09a0*/  @P0 PRMT R3, RZ, 0x5410, R0 ;  /* 0x00005410ff030816 */ /* 0x004fe20000000000 */
[----:B------:R-:W-:Y:S01]  /*09b0*/  IMAD R0, R2, c[0x0][0x168], RZ ;  /* 0x00005a0002007a24 */ /* 0x000fe200078e02ff */
[----:B----4-:R-:W-:-:S04]  /*09c0*/  ISETP.NE.AND P0, PT, R159, RZ, PT ;  /* 0x000000ff9f00720c */ /* 0x010fc80003f05270 */
[----:B0-----:R-:W-:-:S04]  /*09d0*/  SHF.R.S32.HI R156, RZ, 0x1f, R0 ;  /* 0x0000001fff9c7819 */ /* 0x001fc80000011400 */
[----:B------:R-:W-:Y:S02]  /*09e0*/  LEA.HI R0, R156, R0, RZ, 0x3 ;  /* 0x000000009c007211 */ /* 0x000fe400078f18ff */
[----:B-1----:R-:W-:Y:S02]  /*09f0*/  LOP3.LUT R156, R158, 0x7f, RZ, 0xc0, !PT ;  /* 0x0000007f9e9c7812 */ /* 0x002fe400078ec0ff */
[----:B---3--:R-:W-:Y:S02]  /*0a00*/  FSEL R202, R202, RZ, !P0 ;  /* 0x000000ffcaca7208 */ /* 0x008fe40004000000 */
[----:B------:R-:W-:-:S04]  /*0a10*/  LEA.HI.SX32 R0, R0, R156, 0x1d ;  /* 0x0000009c00007211 */ /* 0x000fc800078feaff */
[----:B------:R-:W-:Y:S01]  /*0a20*/  MOV R208, R0 ;  /* 0x0000000000d07202 */ /* 0x000fe20000000f00 */
[----:B------:R-:W-:Y:S05]  /*0a30*/  @!P1 BRA `(.L_x_4782) ;  /* 0x0000056000009947 */ /* 0x000fea0003800000 */
[----:B------:R-:W-:Y:S01]  /*0a40*/  HFMA2.MMA R161, -RZ, RZ, 0, 9.5367431640625e-07 ;  /* 0x00000010ffa17435 */ /* 0x000fe200000001ff */
[C---:B------:R-:W-:Y:S01]  /*0a50*/  LEA R164, P0, R0.reuse, c[0x0][0x188], 0x5 ;  /* 0x0000620000a47a11 */ /* 0x040fe200078028ff */
[----:B------:R-:W2:Y:S04]  /*0a60*/  LDL R175, [R1+0x3c] ;  /* 0x00003c0001af7983 */ /* 0x000ea80000100800 */
[----:B------:R-:W3:Y:S04]  /*0a70*/  LDL R179, [R1+0x40] ;  /* 0x0000400001b37983 */ /* 0x000ee80000100800 */
[C---:B------:R-:W-:Y:S01]  /*0a80*/  IMAD.WIDE.U32 R160, R0.reuse, R161, c[0x0][0x208] ;  /* 0x0000820000a07625 */ /* 0x040fe200078e00a1 */
[----:B------:R-:W-:Y:S01]  /*0a90*/  LEA.HI.X R165, R0, c[0x0][0x18c], RZ, 0x5, P0 ;  /* 0x0000630000a57a11 */ /* 0x000fe200000f2cff */
[----:B------:R-:W4:Y:S04]  /*0aa0*/  LDL R178, [R1+0x38] ;  /* 0x0000380001b27983 */ /* 0x000f280000100800 */
[----:B------:R-:W2:Y:S04]  /*0ab0*/  LDG.E.128 R160, [R160.64] ;  /* 0x00000004a0a07981 */ /* 0x000ea8000c1e1d00 */
[----:B------:R0:W3:Y:S04]  /*0ac0*/  LDG.E.128 R156, [R164.64] ;  /* 0x00000004a49c7981 */ /* 0x0000e8000c1e1d00 */
[----:B------:R-:W4:Y:S04]  /*0ad0*/  LDL R226, [R1+0x34] ;  /* 0x0000340001e27983 */ /* 0x000f280000100800 */
[----:B------:R-:W4:Y:S04]  /*0ae0*/  LDL R224, [R1+0x30] ;  /* 0x0000300001e07983 */ /* 0x000f280000100800 */
[----:B0-----:R-:W4:Y:S04]  /*0af0*/  LDG.E.128 R164, [R164.64+0x10] ;  /* 0x00001004a4a47981 */ /* 0x001f28000c1e1d00 */
[----:B------:R-:W4:Y:S01]  /*0b00*/  LDL R222, [R1+0x2c] ;  /* 0x00002c0001de7983 */ /* 0x000f220000100800 */
[----:B------:R-:W-:-:S02]  /*0b10*/  ISETP.NE.U32.AND P0, PT, RZ, c[0x0][0x218], PT ;  /* 0x00008600ff007a0c */ /* 0x000fc40003f05070 */
[--C-:B--2---:R-:W-:Y:S02]  /*0b20*/  PRMT R181, RZ, 0x5410, R160.reuse ;  /* 0x00005410ffb57816 */ /* 0x104fe400000000a0 */
[----:B------:R-:W-:Y:S01]  /*0b30*/  PRMT R160, RZ, 0x7610, R160 ;  /* 0x00007610ffa07816 */ /* 0x000fe200000000a0 */
[----:B---3--:R-:W-:-:S04]  /*0b40*/  FADD.FTZ R158, -R202, R158 ;  /* 0x0000009eca9e7221 */ /* 0x008fc80000010100 */
[----:B------:R-:W-:Y:S02]  /*0b50*/  FMUL.FTZ R228, R175, R160 ;  /* 0x000000a0afe47220 */ /* 0x000fe40000410000 */
[----:B------:R-:W2:Y:S01]  /*0b60*/  LDL R175, [R1+0x28] ;  /* 0x0000280001af7983 */ /* 0x000ea20000100800 */
[----:B-----5:R-:W-:-:S03]  /*0b70*/  FMUL.FTZ R180, R4, R158 ;  /* 0x0000009e04b47220 */ /* 0x020fc60000410000 */
[----:B------:R-:W3:Y:S01]  /*0b80*/  LDL R158, [R1+0x24] ;  /* 0x00002400019e7983 */ /* 0x000ee20000100800 */
[----:B------:R-:W-:Y:S01]  /*0b90*/  FADD.FTZ R156, -R202, R156 ;  /* 0x0000009cca9c7221 */ /* 0x000fe20000010100 */
[----:B------:R-:W-:-:S03]  /*0ba0*/  ISETP.NE.AND.EX P0, PT, RZ, c[0x0][0x21c], PT, P0 ;  /* 0x00008700ff007a0c */ /* 0x000fc60003f05300 */
[----:B------:R-:W-:Y:S02]  /*0bb0*/  FMUL.FTZ R170, R4, R156 ;  /* 0x0000009c04aa7220 */ /* 0x000fe40000410000 */
[----:B------:R-:W-:Y:S02]  /*0bc0*/  FADD.FTZ R157, -R202, R157 ;  /* 0x0000009dca9d7221 */ /* 0x000fe40000010100 */
[----:B------:R-:W-:Y:S02]  /*0bd0*/  FADD.FTZ R76, R76, R181 ;  /* 0x000000b54c4c7221 */ /* 0x000fe40000010000 */
[-C--:B------:R-:W-:Y:S02]  /*0be0*/  FFMA.FTZ R36, R170, R181.reuse, R36 ;  /* 0x000000b5aa247223 */ /* 0x080fe40000010024 */
[----:B------:R-:W-:Y:S01]  /*0bf0*/  FMUL.FTZ R181, R179, R181 ;  /* 0x000000b5b3b57220 */ /* 0x000fe20000410000 */
[----:B------:R-:W-:Y:S01]  /*0c00*/  PRMT R227, RZ, 0x5410, R161 ;  /* 0x00005410ffe37816 */ /* 0x000fe200000000a1 */
[----:B------:R-:W-:-:S02]  /*0c10*/  FMUL.FTZ R182, R4, R157 ;  /* 0x0000009d04b67220 */ /* 0x000fc40000410000 */
[----:B------:R-:W-:Y:S02]  /*0c20*/  FADD.FTZ R157, RZ, R181 ;  /* 0x000000b5ff9d7221 */ /* 0x000fe40000010000 */
[----:B------:R-:W-:Y:S01]  /*0c30*/  FFMA.FTZ R156, R170, R181, RZ ;  /* 0x000000b5aa9c7223 */ /* 0x000fe200000100ff */
[----:B------:R-:W-:Y:S01]  /*0c40*/  PRMT R161, RZ, 0x7610, R161 ;  /* 0x00007610ffa17816 */ /* 0x000fe200000000a1 */
[----:B----4-:R-:W-:Y:S02]  /*0c50*/  FADD.FTZ R164, -R202, R164 ;  /* 0x000000a4caa47221 */ /* 0x010fe40000010100 */
[----:B------:R-:W-:Y:S02]  /*0c60*/  FADD.FTZ R78, R78, R227 ;  /* 0x000000e34e4e7221 */ /* 0x000fe40000010000 */
[----:B------:R-:W-:Y:S01]  /*0c70*/  FFMA.FTZ R38, R180, R227, R38 ;  /* 0x000000e3b4267223 */ /* 0x000fe20000010026 */
[----:B------:R-:W-:Y:S01]  /*0c80*/  @P0 LEA R176, P6, R0, c[0x0][0x218], 0x5 ;  /* 0x0000860000b00a11 */ /* 0x000fe200078c28ff */
[----:B------:R-:W-:-:S02]  /*0c90*/  FADD.FTZ R159, -R202, R159 ;  /* 0x0000009fca9f7221 */ /* 0x000fc40000010100 */
[----:B------:R-:W-:Y:S02]  /*0ca0*/  FMUL.FTZ R227, R178, R227 ;  /* 0x000000e3b2e37220 */ /* 0x000fe40000410000 */
[----:B------:R-:W-:Y:S02]  /*0cb0*/  FADD.FTZ R157, R157, R228 ;  /* 0x000000e49d9d7221 */ /* 0x000fe40000010000 */
[----:B------:R-:W-:Y:S01]  /*0cc0*/  FFMA.FTZ R156, R182, R228, R156 ;  /* 0x000000e4b69c7223 */ /* 0x000fe2000001009c */
[----:B------:R-:W-:Y:S01]  /*0cd0*/  PRMT R225, RZ, 0x5410, R162 ;  /* 0x00005410ffe17816 */ /* 0x000fe200000000a2 */
[----:B------:R-:W-:Y:S01]  /*0ce0*/  FMUL.FTZ R178, R4, R164 ;  /* 0x000000a404b27220 */ /* 0x000fe20000410000 */
[----:B------:R-:W-:Y:S01]  /*0cf0*/  @P0 LEA.HI.X R177, R0, c[0x0][0x21c], RZ, 0x5, P6 ;  /* 0x0000870000b10a11 */ /* 0x000fe200030f2cff */
[----:B------:R-:W-:Y:S02]  /*0d00*/  FMUL.FTZ R179, R4, R159 ;  /* 0x0000009f04b37220 */ /* 0x000fe40000410000 */
[----:B------:R-:W-:-:S02]  /*0d10*/  FMUL.FTZ R226, R226, R161 ;  /* 0x000000a1e2e27220 */ /* 0x000fc40000410000 */
[----:B------:R-:W-:Y:S02]  /*0d20*/  FADD.FTZ R157, R157, R227 ;  /* 0x000000e39d9d7221 */ /* 0x000fe40000010000 */
[----:B------:R-:W-:Y:S01]  /*0d30*/  FFMA.FTZ R156, R180, R227, R156 ;  /* 0x000000e3b49c7223 */ /* 0x000fe2000001009c */
[----:B------:R-:W-:Y:S01]  /*0d40*/  PRMT R162, RZ, 0x7610, R162 ;  /* 0x00007610ffa27816 */ /* 0x000fe200000000a2 */
[----:B------:R-:W-:Y:S01]  /*0d50*/  FADD.FTZ R166, -R202, R166 ;  /* 0x000000a6caa67221 */ /* 0x000fe20000010100 */
[----:B------:R0:W5:Y:S01]  /*0d60*/  @P0 LDG.E.128 R112, [R176.64] ;  /* 0x00000004b0700981 */ /* 0x000162000c1e1d00 */
[----:B------:R-:W-:Y:S02]  /*0d70*/  FADD.FTZ R80, R80, R225 ;  /* 0x000000e150507221 */ /* 0x000fe40000010000 */
[----:B------:R-:W-:Y:S01]  /*0d80*/  FFMA.FTZ R40, R178, R225, R40 ;  /* 0x000000e1b2287223 */ /* 0x000fe20000010028 */
[----:B------:R0:W5:Y:S01]  /*0d90*/  @P0 LDG.E.128 R116, [R176.64+0x10] ;  /* 0x00001004b0740981 */ /* 0x000162000c1e1d00 */
[----:B------:R-:W-:-:S02]  /*0da0*/  FADD.FTZ R165, -R202, R165 ;  /* 0x000000a5caa57221 */ /* 0x000fc40000010100 */
[----:B------:R-:W-:Y:S02]  /*0db0*/  FMUL.FTZ R225, R224, R225 ;  /* 0x000000e1e0e17220 */ /* 0x000fe40000410000 */
[----:B------:R-:W-:Y:S02]  /*0dc0*/  FADD.FTZ R157, R157, R226 ;  /* 0x000000e29d9d7221 */ /* 0x000fe40000010000 */
[----:B------:R-:W-:Y:S01]  /*0dd0*/  FFMA.FTZ R156, R179, R226, R156 ;  /* 0x000000e2b39c7223 */ /* 0x000fe2000001009c */
[----:B------:R-:W-:Y:S01]  /*0de0*/  PRMT R223, RZ, 0x5410, R163 ;  /* 0x00005410ffdf7816 */ /* 0x000fe200000000a3 */
[----:B------:R-:W-:Y:S02]  /*0df0*/  FMUL.FTZ R224, R222, R162 ;  /* 0x000000a2dee07220 */ /* 0x000fe40000410000 */
[C---:B0-----:R-:W-:Y:S02]  /*0e00*/  FMUL.FTZ R176, R4.reuse, R166 ;  /* 0x000000a604b07220 */ /* 0x041fe40000410000 */
        /* <DEDUP_REMOVED lines=18> */
[----:B------:R-:W-:Y:S02]  /*0f30*/  FMUL.FTZ R175, R4, R167 ;  /* 0x000000a704af7220 */ /* 0x000fe40000410000 */
[----:B---3--:R-:W-:Y:S02]  /*0f40*/  FMUL.FTZ R222, R158, R163 ;  /* 0x000000a39ede7220 */ /* 0x008fe40000410000 */
[----:B------:R-:W-:-:S02]  /*0f50*/  FADD.FTZ R157, R157, R223 ;  /* 0x000000df9d9d7221 */ /* 0x000fc40000010000 */
[----:B------:R-:W-:Y:S02]  /*0f60*/  FFMA.FTZ R156, R176, R223, R156 ;  /* 0x000000dfb09c7223 */ /* 0x000fe4000001009c */
[----:B------:R-:W-:Y:S02]  /*0f70*/  FFMA.FTZ R43, R175, R163, R43 ;  /* 0x000000a3af2b7223 */ /* 0x000fe4000001002b */
[----:B------:R-:W-:Y:S02]  /*0f80*/  FADD.FTZ R206, R157, R222 ;  /* 0x000000de9dce7221 */ /* 0x000fe40000010000 */
[----:B------:R-:W-:Y:S02]  /*0f90*/  FFMA.FTZ R205, R175, R222, R156 ;  /* 0x000000deafcd7223 */ /* 0x000fe4000001009c */
.L_x_4782:
[----:B------:R-:W-:Y:S05]  /*0fa0*/  BSYNC B0 ;  /* 0x0000000000007941 */ /* 0x000fea0003800000 */
.L_x_4781:
[----:B------:R-:W-:Y:S01]  /*0fb0*/  BSSY B0, `(.L_x_4783) ;  /* 0x0000058000007945 */ /* 0x000fe20003800000 */
[----:B------:R-:W-:Y:S05]  /*0fc0*/  @!P2 BRA `(.L_x_4784) ;  /* 0x000005600000a947 */ /* 0x000fea0003800000 */
[C---:B------:R-:W-:Y:S01]  /*0fd0*/  LEA R24, P0, R208.reuse, c[0x0][0x188], 0x5 ;  /* 0x00006200d0187a11 */ /* 0x040fe200078028ff */
[----:B------:R-:W2:Y:S01]  /*0fe0*/  LDL R164, [R1+0x20] ;  /* 0x0000200001a47983 */ /* 0x000ea20000100800 */
[----:B------:R-:W-:Y:S02]  /*0ff0*/  MOV R161, 0x10 ;  /* 0x0000001000a17802 */ /* 0x000fe40000000f00 */
[C---:B------:R-:W-:Y:S01]  /*1000*/  LEA.HI.X R25, R208.reuse, c[0x0][0x18c], RZ, 0x5, P0 ;  /* 0x00006300d0197a11 */ /* 0x040fe200000f2cff */
[----:B------:R-:W3:Y:S02]  /*1010*/  LDL R216, [R1+0x1c] ;  /* 0x00001c0001d87983 */ /* 0x000ee40000100800 */
[----:B------:R-:W-:-:S02]  /*1020*/  IMAD.WIDE.U32 R160, R208, R161, c[0x0][0x208] ;  /* 0x00008200d0a07625 */ /* 0x000fc400078e00a1 */
[----:B------:R0:W4:Y:S04]  /*1030*/  LDG.E.128 R156, [R24.64] ;  /* 0x00000004189c7981 */ /* 0x000128000c1e1d00 */
[----:B------:R-:W2:Y:S04]  /*1040*/  LDG.E.128 R160, [R160.64] ;  /* 0x00000004a0a07981 */ /* 0x000ea8000c1e1d00 */
[----:B------:R-:W3:Y:S04]  /*1050*/  LDL R214, [R1+0x18] ;  /* 0x0000180001d67983 */ /* 0x000ee80000100800 */
[----:B0-----:R-:W3:Y:S04]  /*1060*/  LDG.E.128 R24, [R24.64+0x10] ;  /* 0x0000100418187981 */ /* 0x001ee8000c1e1d00 */
[----:B------:R-:W3:Y:S04]  /*1070*/  LDL R167, [R1+0x14] ;  /* 0x0000140001a77983 */ /* 0x000ee80000100800 */
[----:B------:R-:W3:Y:S04]  /*1080*/  LDL R166, [R1+0x10] ;  /* 0x0000100001a67983 */ /* 0x000ee80000100800 */
[----:B------:R-:W3:Y:S01]  /*1090*/  LDL R165, [R1+0xc] ;  /* 0x00000c0001a57983 */ /* 0x000ee20000100800 */
[----:B------:R-:W-:-:S04]  /*10a0*/  ISETP.NE.U32.AND P0, PT, RZ, c[0x0][0x218], PT ;  /* 0x00008600ff007a0c */ /* 0x000fc80003f05070 */
[----:B------:R-:W-:Y:S01]  /*10b0*/  ISETP.NE.AND.EX P0, PT, RZ, c[0x0][0x21c], PT, P0 ;  /* 0x00008700ff007a0c */ /* 0x000fe20003f05300 */
[----:B----4-:R-:W-:Y:S01]  /*10c0*/  FADD.FTZ R7, -R202, R156 ;  /* 0x0000009cca077221 */ /* 0x010fe20000010100 */
[----:B--2---:R-:W-:-:S03]  /*10d0*/  PRMT R221, RZ, 0x5410, R160 ;  /* 0x00005410ffdd7816 */ /* 0x004fc600000000a0 */
[----:B-----5:R-:W-:Y:S02]  /*10e0*/  FMUL.FTZ R7, R4, R7 ;  /* 0x0000000704077220 */ /* 0x020fe40000410000 */
[----:B------:R-:W-:Y:S02]  /*10f0*/  FADD.FTZ R157, -R202, R157 ;  /* 0x0000009dca9d7221 */ /* 0x000fe40000010100 */
[----:B------:R-:W-:Y:S02]  /*1100*/  FADD.FTZ R84, R84, R221 ;  /* 0x000000dd54547221 */ /* 0x000fe40000010000 */
[-C--:B------:R-:W-:Y:S02]  /*1110*/  FFMA.FTZ R44, R7, R221.reuse, R44 ;  /* 0x000000dd072c7223 */ /* 0x080fe4000001002c */
[----:B------:R-:W-:Y:S02]  /*1120*/  FMUL.FTZ R221, R164, R221 ;  /* 0x000000dda4dd7220 */ /* 0x000fe40000410000 */
[----:B------:R-:W2:Y:S01]  /*1130*/  LDL R164, [R1+0x8] ;  /* 0x0000080001a47983 */ /* 0x000ea20000100800 */
[----:B------:R-:W-:-:S03]  /*1140*/  FMUL.FTZ R168, R4, R157 ;  /* 0x0000009d04a87220 */ /* 0x000fc60000410000 */
[----:B------:R-:W4:Y:S01]  /*1150*/  LDL R157, [R1+0x4] ;  /* 0x00000400019d7983 */ /* 0x000f220000100800 */
[----:B------:R-:W-:Y:S01]  /*1160*/  @P0 LEA R22, P6, R208, c[0x0][0x218], 0x5 ;  /* 0x00008600d0160a11 */ /* 0x000fe200078c28ff */
[----:B------:R-:W-:-:S03]  /*1170*/  FADD.FTZ R158, -R202, R158 ;  /* 0x0000009eca9e7221 */ /* 0x000fc60000010100 */
[----:B------:R-:W-:Y:S02]  /*1180*/  @P0 LEA.HI.X R23, R208, c[0x0][0x21c], RZ, 0x5, P6 ;  /* 0x00008700d0170a11 */ /* 0x000fe400030f2cff */
[----:B------:R-:W-:Y:S02]  /*1190*/  PRMT R160, RZ, 0x7610, R160 ;  /* 0x00007610ffa07816 */ /* 0x000fe400000000a0 */
[----:B------:R-:W-:Y:S01]  /*11a0*/  PRMT R219, RZ, 0x5410, R161 ;  /* 0x00005410ffdb7816 */ /* 0x000fe200000000a1 */
[----:B------:R0:W5:Y:S01]  /*11b0*/  @P0 LDG.E.128 R120, [R22.64] ;  /* 0x0000000416780981 */ /* 0x000162000c1e1d00 */
[----:B------:R-:W-:-:S03]  /*11c0*/  FADD.FTZ R206, R206, R221 ;  /* 0x000000ddcece7221 */ /* 0x000fc60000010000 */
[----:B------:R0:W5:Y:S01]  /*11d0*/  @P0 LDG.E.128 R124, [R22.64+0x10] ;  /* 0x00001004167c0981 */ /* 0x000162000c1e1d00 */
[----:B---3--:R-:W-:Y:S02]  /*11e0*/  FMUL.FTZ R220, R216, R160 ;  /* 0x000000a0d8dc7220 */ /* 0x008fe40000410000 */
[----:B------:R-:W-:Y:S01]  /*11f0*/  FFMA.FTZ R205, R7, R221, R205 ;  /* 0x000000dd07cd7223 */ /* 0x000fe200000100cd */
[----:B------:R-:W-:Y:S01]  /*1200*/  PRMT R161, RZ, 0x7610, R161 ;  /* 0x00007610ffa17816 */ /* 0x000fe200000000a1 */
[C---:B------:R-:W-:Y:S02]  /*1210*/  FADD.FTZ R156, -R202.reuse, R24 ;  /* 0x00000018ca9c7221 */ /* 0x040fe40000010100 */
[----:B0-----:R-:W-:Y:S02]  /*1220*/  FADD.FTZ R22, -R202, R27 ;  /* 0x0000001bca167221 */ /* 0x001fe40000010100 */
[----:B------:R-:W-:Y:S02]  /*1230*/  FMUL.FTZ R27, R4, R158 ;  /* 0x0000009e041b7220 */ /* 0x000fe40000410000 */
[----:B------:R-:W-:-:S02]  /*1240*/  FADD.FTZ R86, R86, R219 ;  /* 0x000000db56567221 */ /* 0x000fc40000010000 */
[-C--:B------:R-:W-:Y:S02]  /*1250*/  FFMA.FTZ R46, R27, R219.reuse, R46 ;  /* 0x000000db1b2e7223 */ /* 0x080fe4000001002e */
[----:B------:R-:W-:Y:S02]  /*1260*/  FADD.FTZ R159, -R202, R159 ;  /* 0x0000009fca9f7221 */ /* 0x000fe40000010100 */
[----:B------:R-:W-:Y:S02]  /*1270*/  FMUL.FTZ R219, R214, R219 ;  /* 0x000000dbd6db7220 */ /* 0x000fe40000410000 */
[----:B------:R-:W-:Y:S02]  /*1280*/  FADD.FTZ R206, R206, R220 ;  /* 0x000000dccece7221 */ /* 0x000fe40000010000 */
[----:B------:R-:W-:Y:S01]  /*1290*/  FFMA.FTZ R205, R168, R220, R205 ;  /* 0x000000dca8cd7223 */ /* 0x000fe200000100cd */
[----:B------:R-:W-:Y:S01]  /*12a0*/  PRMT R217, RZ, 0x5410, R162 ;  /* 0x00005410ffd97816 */ /* 0x000fe200000000a2 */
[----:B------:R-:W-:-:S02]  /*12b0*/  FADD.FTZ R24, -R202, R25 ;  /* 0x00000019ca187221 */ /* 0x000fc40000010100 */
[----:B------:R-:W-:Y:S02]  /*12c0*/  FADD.FTZ R23, -R202, R26 ;  /* 0x0000001aca177221 */ /* 0x000fe40000010100 */
        /* <DEDUP_REMOVED lines=32> */
[----:B--2---:R-:W-:Y:S02]  /*14d0*/  FMUL.FTZ R215, R164, R215 ;  /* 0x000000d7a4d77220 */ /* 0x004fe40000410000 */
[----:B----4-:R-:W-:-:S02]  /*14e0*/  FMUL.FTZ R214, R157, R163 ;  /* 0x000000a39dd67220 */ /* 0x010fc40000410000 */
[----:B------:R-:W-:Y:S02]  /*14f0*/  FADD.FTZ R206, R206, R215 ;  /* 0x000000d7cece7221 */ /* 0x000fe40000010000 */
[----:B------:R-:W-:Y:S02]  /*1500*/  FFMA.FTZ R205, R23, R215, R205 ;  /* 0x000000d717cd7223 */ /* 0x000fe400000100cd */
[----:B------:R-:W-:Y:S02]  /*1510*/  FADD.FTZ R206, R206, R214 ;  /* 0x000000d6cece7221 */ /* 0x000fe40000010000 */
[----:B------:R-:W-:Y:S02]  /*1520*/  FFMA.FTZ R205, R22, R214, R205 ;  /* 0x000000d616cd7223 */ /* 0x000fe400000100cd */
.L_x_4784:
[----:B------:R-:W-:Y:S05]  /*1530*/  BSYNC B0 ;  /* 0x0000000000007941 */ /* 0x000fea0003800000 */
.L_x_4783:
[----:B------:R-:W-:Y:S01]  /*1540*/  BSSY B0, `(.L_x_4785) ;  /* 0x0000051000007945 */ /* 0x000fe20003800000 */
[----:B------:R-:W-:Y:S05]  /*1550*/  @!P3 BRA `(.L_x_4786) ;  /* 0x000004f00000b947 */ /* 0x000fea0003800000 */
[----:B------:R-:W-:Y:S01]  /*1560*/  HFMA2.MMA R161, -RZ, RZ, 0, 9.5367431640625e-07 ;  /* 0x00000010ffa17435 */ /* 0x000fe200000001ff */
[C---:B------:R-:W-:Y:S01]  /*1570*/  LEA R16, P0, R208.reuse, c[0x0][0x188], 0x5 ;  /* 0x00006200d0107a11 */ /* 0x040fe200078028ff */
[----:B------:R-:W2:Y:S03]  /*1580*/  LDL R164, [R1] ;  /* 0x0000000001a47983 */ /* 0x000ea60000100800 */
[----:B------:R-:W-:-:S05]  /*1590*/  LEA.HI.X R17, R208, c[0x0][0x18c], RZ, 0x5, P0 ;  /* 0x00006300d0117a11 */ /* 0x000fca00000f2cff */
[----:B------:R-:W-:Y:S01]  /*15a0*/  IMAD.WIDE.U32 R160, R208, R161, c[0x0][0x208] ;  /* 0x00008200d0a07625 */ /* 0x000fe200078e00a1 */
[----:B------:R0:W3:Y:S05]  /*15b0*/  LDG.E.128 R156, [R16.64] ;  /* 0x00000004109c7981 */ /* 0x0000ea000c1e1d00 */
[----:B------:R-:W4:Y:S04]  /*15c0*/  LDG.E.128 R160, [R160.64] ;  /* 0x00000004a0a07981 */ /* 0x000f28000c1e1d00 */
[----:B0-----:R-:W2:Y:S01]  /*15d0*/  LDG.E.128 R16, [R16.64+0x10] ;  /* 0x0000100410107981 */ /* 0x001ea2000c1e1d00 */
[----:B------:R-:W-:-:S04]  /*15e0*/  ISETP.NE.U32.AND P0, PT, RZ, c[0x0][0x218], PT ;  /* 0x00008600ff007a0c */ /* 0x000fc80003f05070 */
[----:B------:R-:W-:-:S13]  /*15f0*/  ISETP.NE.AND.EX P0, PT, RZ, c[0x0][0x21c], PT, P0 ;  /* 0x00008700ff007a0c */ /* 0x000fda0003f05300 */
[----:B------:R-:W-:-:S04]  /*1600*/  @P0 LEA R20, P6, R208, c[0x0][0x218], 0x5 ;  /* 0x00008600d0140a11 */ /* 0x000fc800078c28ff */
[----:B------:R-:W-:-:S05]  /*1610*/  @P0 LEA.HI.X R21, R208, c[0x0][0x21c], RZ, 0x5, P6 ;  /* 0x00008700d0150a11 */ /* 0x000fca00030f2cff */
[----:B------:R0:W5:Y:S04]  /*1620*/  @P0 LDG.E.128 R128, [R20.64] ;  /* 0x0000000414800981 */ /* 0x000168000c1e1d00 */
[----:B------:R0:W5:Y:S01]  /*1630*/  @P0 LDG.E.128 R132, [R20.64+0x10] ;  /* 0x0000100414840981 */ /* 0x000162000c1e1d00 */
[----:B------:R-:W-:Y:S01]  /*1640*/  IADD3 R208, R208, 0x80, RZ ;  /* 0x00000080d0d07810 */ /* 0x000fe20007ffe0ff */
[C---:B---3--:R-:W-:Y:S02]  /*1650*/  FADD.FTZ R6, -R202.reuse, R156 ;  /* 0x0000009cca067221 */ /* 0x048fe40000010100 */
[----:B0-----:R-:W-:Y:S02]  /*1660*/  FADD.FTZ R20, -R202, R158 ;  /* 0x0000009eca147221 */ /* 0x001fe40000010100 */
[----:B-----5:R-:W-:Y:S01]  /*1670*/  FMUL.FTZ R6, R4, R6 ;  /* 0x0000000604067220 */ /* 0x020fe20000410000 */
[--C-:B----4-:R-:W-:Y:S01]  /*1680*/  PRMT R213, RZ, 0x5410, R160.reuse ;  /* 0x00005410ffd57816 */ /* 0x110fe200000000a0 */
[----:B------:R-:W-:Y:S01]  /*1690*/  FADD.FTZ R21, -R202, R157 ;  /* 0x0000009dca157221 */ /* 0x000fe20000010100 */
[----:B------:R-:W-:Y:S01]  /*16a0*/  PRMT R160, RZ, 0x7610, R160 ;  /* 0x00007610ffa07816 */ /* 0x000fe200000000a0 */
[----:B------:R-:W-:Y:S01]  /*16b0*/  FMUL.FTZ R20, R4, R20 ;  /* 0x0000001404147220 */ /* 0x000fe20000410000 */
[----:B------:R-:W-:Y:S01]  /*16c0*/  PRMT R207, RZ, 0x5410, R161 ;  /* 0x00005410ffcf7816 */ /* 0x000fe200000000a1 */
[----:B------:R-:W-:Y:S01]  /*16d0*/  FADD.FTZ R92, R92, R213 ;  /* 0x000000d55c5c7221 */ /* 0x000fe20000010000 */
[----:B------:R-:W-:Y:S01]  /*16e0*/  PRMT R161, RZ, 0x7610, R161 ;  /* 0x00007610ffa17816 */ /* 0x000fe200000000a1 */
[-C--:B------:R-:W-:Y:S01]  /*16f0*/  FFMA.FTZ R52, R6, R213.reuse, R52 ;  /* 0x000000d506347223 */ /* 0x080fe20000010034 */
[--C-:B------:R-:W-:Y:S01]  /*1700*/  PRMT R203, RZ, 0x5410, R162.reuse ;  /* 0x00005410ffcb7816 */ /* 0x100fe200000000a2 */
[----:B--2---:R-:W-:Y:S01]  /*1710*/  FMUL.FTZ R213, R164, R213 ;  /* 0x000000d5a4d57220 */ /* 0x004fe20000410000 */
[----:B------:R-:W-:Y:S01]  /*1720*/  PRMT R162, RZ, 0x7610, R162 ;  /* 0x00007610ffa27816 */ /* 0x000fe200000000a2 */
[----:B------:R-:W-:Y:S01]  /*1730*/  FMUL.FTZ R21, R4, R21 ;  /* 0x0000001504157220 */ /* 0x000fe20000410000 */
[--C-:B------:R-:W-:Y:S01]  /*1740*/  PRMT R200, RZ, 0x5410, R163.reuse ;  /* 0x00005410ffc87816 */ /* 0x100fe200000000a3 */
[----:B------:R-:W-:Y:S01]  /*1750*/  FMUL.FTZ R211, R252, R160 ;  /* 0x000000a0fcd37220 */ /* 0x000fe20000410000 */
[----:B------:R-:W-:Y:S01]  /*1760*/  PRMT R163, RZ, 0x7610, R163 ;  /* 0x00007610ffa37816 */ /* 0x000fe200000000a3 */
[----:B------:R-:W-:-:S02]  /*1770*/  FADD.FTZ R206, R206, R213 ;  /* 0x000000d5cece7221 */ /* 0x000fc40000010000 */
[----:B------:R-:W-:Y:S02]  /*1780*/  FFMA.FTZ R205, R6, R213, R205 ;  /* 0x000000d506cd7223 */ /* 0x000fe400000100cd */
[----:B------:R-:W-:Y:S02]  /*1790*/  FADD.FTZ R156, -R202, R16 ;  /* 0x00000010ca9c7221 */ /* 0x000fe40000010100 */
[----:B------:R-:W-:Y:S02]  /*17a0*/  FADD.FTZ R94, R94, R207 ;  /* 0x000000cf5e5e7221 */ /* 0x000fe40000010000 */
[-C--:B------:R-:W-:Y:S02]  /*17b0*/  FFMA.FTZ R54, R20, R207.reuse, R54 ;  /* 0x000000cf14367223 */ /* 0x080fe40000010036 */
[----:B------:R-:W-:Y:S02]  /*17c0*/  FADD.FTZ R159, -R202, R159 ;  /* 0x0000009fca9f7221 */ /* 0x000fe40000010100 */
[----:B------:R-:W-:-:S02]  /*17d0*/  FMUL.FTZ R207, R251, R207 ;  /* 0x000000cffbcf7220 */ /* 0x000fc40000410000 */
[----:B------:R-:W-:Y:S02]  /*17e0*/  FADD.FTZ R206, R206, R211 ;  /* 0x000000d3cece7221 */ /* 0x000fe40000010000 */
[----:B------:R-:W-:Y:S02]  /*17f0*/  FFMA.FTZ R205, R21, R211, R205 ;  /* 0x000000d315cd7223 */ /* 0x000fe400000100cd */
[C---:B------:R-:W-:Y:S02]  /*1800*/  FADD.FTZ R16, -R202.reuse, R18 ;  /* 0x00000012ca107221 */ /* 0x040fe40000010100 */
[----:B------:R-:W-:Y:S02]  /*1810*/  FADD.FTZ R15, -R202, R19 ;  /* 0x00000013ca0f7221 */ /* 0x000fe40000010100 */
        /* <DEDUP_REMOVED lines=35> */
.L_x_4786:
[----:B------:R-:W-:Y:S05]  /*1a50*/  BSYNC B0 ;  /* 0x0000000000007941 */ /* 0x000fea0003800000 */
.L_x_4785:
[----:B------:R-:W-:Y:S01]  /*1a60*/  BSSY B0, `(.L_x_4787) ;  /* 0x0000050000007945 */ /* 0x000fe20003800000 */
[----:B------:R-:W-:Y:S05]  /*1a70*/  @!P4 BRA `(.L_x_4788) ;  /* 0x000004e00000c947 */ /* 0x000fea0003800000 */
[C---:B------:R-:W-:Y:S02]  /*1a80*/  LEA R8, P0, R208.reuse, c[0x0][0x188], 0x5 ;  /* 0x00006200d0087a11 */ /* 0x040fe400078028ff */
[----:B------:R-:W-:Y:S02]  /*1a90*/  MOV R161, 0x10 ;  /* 0x0000001000a17802 */ /* 0x000fe40000000f00 */
[----:B------:R-:W-:-:S03]  /*1aa0*/  LEA.HI.X R9, R208, c[0x0][0x18c], RZ, 0x5, P0 ;  /* 0x00006300d0097a11 */ /* 0x000fc600000f2cff */
[----:B------:R-:W-:Y:S02]  /*1ab0*/  IMAD.WIDE.U32 R160, R208, R161, c[0x0][0x208] ;  /* 0x00008200d0a07625 */ /* 0x000fe400078e00a1 */
[----:B------:R0:W2:Y:S04]  /*1ac0*/  LDG.E.128 R156, [R8.64] ;  /* 0x00000004089c7981 */ /* 0x0000a8000c1e1d00 */
[----:B------:R-:W3:Y:S04]  /*1ad0*/  LDG.E.128 R160, [R160.64] ;  /* 0x00000004a0a07981 */ /* 0x000ee8000c1e1d00 */
[----:B0-----:R-:W4:Y:S01]  /*1ae0*/  LDG.E.128 R8, [R8.64+0x10] ;  /* 0x0000100408087981 */ /* 0x001f22000c1e1d00 */
[----:B------:R-:W-:-:S04]  /*1af0*/  ISETP.NE.U32.AND P0, PT, RZ, c[0x0][0x218], PT ;  /* 0x00008600ff007a0c */ /* 0x000fc80003f05070 */
[----:B------:R-:W-:-:S13]  /*1b00*/  ISETP.NE.AND.EX P0, PT, RZ, c[0x0][0x21c], PT, P0 ;  /* 0x00008700ff007a0c */ /* 0x000fda0003f05300 */
[----:B------:R-:W-:-:S04]  /*1b10*/  @P0 LEA R12, P6, R208, c[0x0][0x218], 0x5 ;  /* 0x00008600d00c0a11 */ /* 0x000fc800078c28ff */
[----:B------:R-:W-:-:S05]  /*1b20*/  @P0 LEA.HI.X R13, R208, c[0x0][0x21c], RZ, 0x5, P6 ;  /* 0x00008700d00d0a11 */ /* 0x000fca00030f2cff */
[----:B------:R0:W5:Y:S04]  /*1b30*/  @P0 LDG.E.128 R136, [R12.64] ;  /* 0x000000040c880981 */ /* 0x000168000c1e1d00 */
[----:B------:R0:W5:Y:S01]  /*1b40*/  @P0 LDG.E.128 R140, [R12.64+0x10] ;  /* 0x000010040c8c0981 */ /* 0x000162000c1e1d00 */
[----:B------:R-:W-:Y:S01]  /*1b50*/  IADD3 R208, R208, 0x80, RZ ;  /* 0x00000080d0d07810 */ /* 0x000fe20007ffe0ff */
[C---:B--2---:R-:W-:Y:S02]  /*1b60*/  FADD.FTZ R5, -R202.reuse, R156 ;  /* 0x0000009cca057221 */ /* 0x044fe40000010100 */
[----:B0-----:R-:W-:Y:S01]  /*1b70*/  FADD.FTZ R13, -R202, R158 ;  /* 0x0000009eca0d7221 */ /* 0x001fe20000010100 */
[--C-:B---3--:R-:W-:Y:S01]  /*1b80*/  PRMT R212, RZ, 0x5410, R160.reuse ;  /* 0x00005410ffd47816 */ /* 0x108fe200000000a0 */
[----:B-----5:R-:W-:Y:S01]  /*1b90*/  FMUL.FTZ R5, R4, R5 ;  /* 0x0000000504057220 */ /* 0x020fe20000410000 */
[----:B------:R-:W-:Y:S01]  /*1ba0*/  PRMT R160, RZ, 0x7610, R160 ;  /* 0x00007610ffa07816 */ /* 0x000fe200000000a0 */
[----:B------:R-:W-:Y:S01]  /*1bb0*/  FADD.FTZ R14, -R202, R157 ;  /* 0x0000009dca0e7221 */ /* 0x000fe20000010100 */
[--C-:B------:R-:W-:Y:S01]  /*1bc0*/  PRMT R198, RZ, 0x5410, R161.reuse ;  /* 0x00005410ffc67816 */ /* 0x100fe200000000a1 */
[----:B------:R-:W-:Y:S01]  /*1bd0*/  FADD.FTZ R100, R100, R212 ;  /* 0x000000d464647221 */ /* 0x000fe20000010000 */
[----:B------:R-:W-:Y:S01]  /*1be0*/  PRMT R161, RZ, 0x7610, R161 ;  /* 0x00007610ffa17816 */ /* 0x000fe200000000a1 */
[-C--:B------:R-:W-:Y:S01]  /*1bf0*/  FFMA.FTZ R60, R5, R212.reuse, R60 ;  /* 0x000000d4053c7223 */ /* 0x080fe2000001003c */
[--C-:B------:R-:W-:Y:S01]  /*1c00*/  PRMT R196, RZ, 0x5410, R162.reuse ;  /* 0x00005410ffc47816 */ /* 0x100fe200000000a2 */
[----:B------:R-:W-:Y:S01]  /*1c10*/  FMUL.FTZ R212, R245, R212 ;  /* 0x000000d4f5d47220 */ /* 0x000fe20000410000 */
        /* <DEDUP_REMOVED lines=8> */
[----:B----4-:R-:W-:Y:S02]  /*1ca0*/  FADD.FTZ R157, -R202, R8 ;  /* 0x00000008ca9d7221 */ /* 0x010fe40000010100 */
[----:B------:R-:W-:Y:S02]  /*1cb0*/  FADD.FTZ R102, R102, R198 ;  /* 0x000000c666667221 */ /* 0x000fe40000010000 */
[----:B------:R-:W-:Y:S02]  /*1cc0*/  FFMA.FTZ R62, R13, R198, R62 ;  /* 0x000000c60d3e7223 */ /* 0x000fe4000001003e */
[----:B------:R-:W-:-:S02]  /*1cd0*/  FADD.FTZ R12, -R202, R159 ;  /* 0x0000009fca0c7221 */ /* 0x000fc40000010100 */
        /* <DEDUP_REMOVED lines=40> */
.L_x_4788:
[----:B------:R-:W-:Y:S05]  /*1f60*/  BSYNC B0 ;  /* 0x0000000000007941 */ /* 0x000fea0003800000 */
.L_x_4787:
[----:B------:R-:W-:Y:S01]  /*1f70*/  BSSY B0, `(.L_x_4789) ;  /* 0x000004f000007945 */ /* 0x000fe20003800000 */
[----:B------:R-:W-:Y:S05]  /*1f80*/  @!P5 BRA `(.L_x_4790) ;  /* 0x000004d00000d947 */ /* 0x000fea0003800000 */
[----:B------:R-:W-:Y:S01]  /*1f90*/  HFMA2.MMA R165, -RZ, RZ, 0, 9.5367431640625e-07 ;  /* 0x00000010ffa57435 */ /* 0x000fe200000001ff */
[----:B------:R-:W-:-:S04]  /*1fa0*/  LEA R160, P0, R208, c[0x0][0x188], 0x5 ;  /* 0x00006200d0a07a11 */ /* 0x000fc800078028ff */
[----:B------:R-:W-:-:S05]  /*1fb0*/  LEA.HI.X R161, R208, c[0x0][0x18c], RZ, 0x5, P0 ;  /* 0x00006300d0a17a11 */ /* 0x000fca00000f2cff */
[----:B------:R-:W-:Y:S01]  /*1fc0*/  IMAD.WIDE.U32 R164, R208, R165, c[0x0][0x208] ;  /* 0x00008200d0a47625 */ /* 0x000fe200078e00a5 */
[----:B------:R0:W2:Y:S05]  /*1fd0*/  LDG.E.128 R156, [R160.64] ;  /* 0x00000004a09c7981 */ /* 0x0000aa000c1e1d00 */
        /* <DEDUP_REMOVED lines=8> */
[----:B--2---:R-:W-:-:S04]  /*2060*/  FADD.FTZ R156, -R202, R156 ;  /* 0x0000009cca9c7221 */ /* 0x004fc80000010100 */
[----:B-----5:R-:W-:Y:S01]  /*2070*/  FMUL.FTZ R169, R4, R156 ;  /* 0x0000009c04a97220 */ /* 0x020fe20000410000 */
[----:B---3--:R-:W-:Y:S01]  /*2080*/  PRMT R210, RZ, 0x5410, R164 ;  /* 0x00005410ffd27816 */ /* 0x008fe200000000a4 */
[C---:B------:R-:W-:Y:S01]  /*2090*/  FADD.FTZ R158, -R202.reuse, R158 ;  /* 0x0000009eca9e7221 */ /* 0x040fe20000010100 */
[----:B------:R-:W-:Y:S01]  /*20a0*/  PRMT R164, RZ, 0x7610, R164 ;  /* 0x00007610ffa47816 */ /* 0x000fe200000000a4 */
[----:B------:R-:W-:Y:S02]  /*20b0*/  FADD.FTZ R157, -R202, R157 ;  /* 0x0000009dca9d7221 */ /* 0x000fe40000010100 */
[----:B------:R-:W-:Y:S02]  /*20c0*/  FADD.FTZ R72, R72, R210 ;  /* 0x000000d248487221 */ /* 0x000fe40000010000 */
[-C--:B------:R-:W-:Y:S02]  /*20d0*/  FFMA.FTZ R144, R169, R210.reuse, R144 ;  /* 0x000000d2a9907223 */ /* 0x080fe40000010090 */
[----:B------:R-:W-:Y:S01]  /*20e0*/  FMUL.FTZ R210, R237, R210 ;  /* 0x000000d2edd27220 */ /* 0x000fe20000410000 */
[----:B------:R-:W-:Y:S01]  /*20f0*/  PRMT R191, RZ, 0x5410, R165 ;  /* 0x00005410ffbf7816 */ /* 0x000fe200000000a5 */
[----:B0-----:R-:W-:-:S02]  /*2100*/  FMUL.FTZ R173, R4, R158 ;  /* 0x0000009e04ad7220 */ /* 0x001fc40000410000 */
[----:B------:R-:W-:Y:S02]  /*2110*/  FMUL.FTZ R174, R4, R157 ;  /* 0x0000009d04ae7220 */ /* 0x000fe40000410000 */
[----:B------:R-:W-:Y:S02]  /*2120*/  FMUL.FTZ R192, R236, R164 ;  /* 0x000000a4ecc07220 */ /* 0x000fe40000410000 */
[----:B------:R-:W-:Y:S02]  /*2130*/  FADD.FTZ R206, R206, R210 ;  /* 0x000000d2cece7221 */ /* 0x000fe40000010000 */
[----:B------:R-:W-:Y:S01]  /*2140*/  FFMA.FTZ R205, R169, R210, R205 ;  /* 0x000000d2a9cd7223 */ /* 0x000fe200000100cd */
[----:B------:R-:W-:Y:S01]  /*2150*/  PRMT R165, RZ, 0x7610, R165 ;  /* 0x00007610ffa57816 */ /* 0x000fe200000000a5 */
[----:B----4-:R-:W-:Y:S02]  /*2160*/  FADD.FTZ R160, -R202, R160 ;  /* 0x000000a0caa07221 */ /* 0x010fe40000010100 */
[----:B------:R-:W-:-:S02]  /*2170*/  FADD.FTZ R74, R74, R191 ;  /* 0x000000bf4a4a7221 */ /* 0x000fc40000010000 */
[-C--:B------:R-:W-:Y:S02]  /*2180*/  FFMA.FTZ R146, R173, R191.reuse, R146 ;  /* 0x000000bfad927223 */ /* 0x080fe40000010092 */
        /* <DEDUP_REMOVED lines=11> */
[----:B------:R-:W-:Y:S02]  /*2240*/  FADD.FTZ R162, -R202, R162 ;  /* 0x000000a2caa27221 */ /* 0x000fe40000010100 */
        /* <DEDUP_REMOVED lines=33> */
.L_x_4790:
[----:B------:R-:W-:Y:S05]  /*2460*/  BSYNC B0 ;  /* 0x0000000000007941 */ /* 0x000fea0003800000 */
.L_x_4789:
[----:B------:R-:W0:Y:S01]  /*2470*/  S2R R156, SR_TID.X ;  /* 0x00000000009c7919 */ /* 0x000e220000002100 */
[----:B------:R-:W-:-:S02]  /*2480*/  LOP3.LUT P6, RZ, R229, 0xff, RZ, 0xc0, !PT ;  /* 0x000000ffe5ff7812 */ /* 0x000fc400078cc0ff */
[----:B0-----:R-:W-:Y:S02]  /*2490*/  SHF.R.U32.HI R161, RZ, 0x5, R156 ;  /* 0x00000005ffa17819 */ /* 0x001fe4000001169c */
[----:B------:R-:W-:Y:S02]  /*24a0*/  LOP3.LUT P0, RZ, R156, 0x1f, RZ, 0xc0, !PT ;  /* 0x0000001f9cff7812 */ /* 0x000fe4000780c0ff */
[----:B------:R-:W-:-:S07]  /*24b0*/  LOP3.LUT R160, R161, 0x7fffffc, RZ, 0xc0, !PT ;  /* 0x07fffffca1a07812 */ /* 0x000fce00078ec0ff */
[----:B------:R-:W-:Y:S01]  /*24c0*/  @!P6 IADD3 R160, R160, 0x4, RZ ;  /* 0x00000004a0a0e810 */ /* 0x000fe20007ffe0ff */
[----:B------:R-:W-:Y:S05]  /*24d0*/  BRA.DIV ~URZ, `(.L_x_4791) ;  /* 0x00001ac27f007947 */ /* 0x000fea000b800000 */
[----:B------:R0:W1:Y:S02]  /*24e0*/  SHFL.DOWN PT, R159, R206, 0x10, 0x1f ;  /* 0x0a001f00ce9f7f89 */ /* 0x00006400000e0000 */
.L_x_4804:
        /* <DEDUP_REMOVED lines=18> */
.L_x_4805:
[----:B--2---:R-:W-:Y:S01]  /*2610*/  @!P0 LOP3.LUT R158, R161, 0x3, RZ, 0xc0, !PT ;  /* 0x00000003a19e8812 */ /* 0x004fe200078ec0ff */
[----:B------:R-:W-:Y:S01]  /*2620*/  FADD.FTZ R156, R159, R206 ;  /* 0x000000ce9f9c7221 */ /* 0x000fe20000010000 */
[----:B------:R-:W-:Y:S01]  /*2630*/  WARPSYNC 0xffffffff ;  /* 0xffffffff00007948 */ /* 0x000fe20003800000 */
[----:B0-----:R-:W-:Y:S01]  /*2640*/  FADD.FTZ R157, R157, R205 ;  /* 0x000000cd9d9d7221 */ /* 0x001fe20000010000 */
[----:B------:R-:W-:Y:S01]  /*2650*/  @!P0 IADD3 R158, R160, R158, RZ ;  /* 0x0000009ea09e8210 */ /* 0x000fe20007ffe0ff */
[----:B------:R-:W0:Y:S01]  /*2660*/  LDC.U8 R163, c[0x0][0x1f0] ;  /* 0x00007c00ffa37b82 */ /* 0x000e220000000000 */
[----:B------:R-:W-:Y:S03]  /*2670*/  BSSY B0, `(.L_x_4793) ;  /* 0x0000052000007945 */ /* 0x000fe60003800000 */
[----:B------:R-:W-:Y:S04]  /*2680*/  @!P0 STS.64 [R158.X8+0x5000], R156 ;  /* 0x0050009c9e008388 */ /* 0x000fe80000008a00 */
[----:B------:R-:W-:Y:S01]  /*2690*/  BAR.SYNC.DEFER_BLOCKING 0x0 ;  /* 0x0000000000007b1d */ /* 0x000fe20000010000 */
[----:B0-----:R-:W-:-:S05]  /*26a0*/  ISETP.NE.AND P0, PT, R163, RZ, PT ;  /* 0x000000ffa300720c */ /* 0x001fca0003f05270 */
[----:B------:R-:W0:Y:S02]  /*26b0*/  LDS.128 R156, [R160.X8+0x5000] ;  /* 0x00500000a09c7984 */ /* 0x000e240000008c00 */
[----:B0-----:R-:W-:Y:S02]  /*26c0*/  FADD.FTZ R156, RZ, R156 ;  /* 0x0000009cff9c7221 */ /* 0x001fe40000010000 */
[----:B------:R-:W-:Y:S02]  /*26d0*/  FADD.FTZ R157, RZ, R157 ;  /* 0x0000009dff9d7221 */ /* 0x000fe40000010000 */
[----:B------:R-:W-:Y:S02]  /*26e0*/  FADD.FTZ R161, R158, R156 ;  /* 0x0000009c9ea17221 */ /* 0x000fe40000010000 */
[----:B------:R-:W-:Y:S02]  /*26f0*/  FADD.FTZ R162, R159, R157 ;  /* 0x0000009d9fa27221 */ /* 0x000fe40000010000 */
[----:B------:R-:W0:Y:S02]  /*2700*/  LDS.128 R156, [R160.X8+0x5010] ;  /* 0x00501000a09c7984 */ /* 0x000e240000008c00 */
[----:B0-----:R-:W-:-:S02]  /*2710*/  FADD.FTZ R156, R161, R156 ;  /* 0x0000009ca19c7221 */ /* 0x001fc40000010000 */
[----:B------:R-:W-:Y:S02]  /*2720*/  FADD.FTZ R157, R162, R157 ;  /* 0x0000009da29d7221 */ /* 0x000fe40000010000 */
        /* <DEDUP_REMOVED lines=18> */
[----:B------:R-:W-:Y:S02]  /*2850*/  @P0 FADD.FTZ R157, R112, R157 ;  /* 0x0000009d709d0221 */ /* 0x000fe40000010000 */
[----:B------:R-:W-:Y:S02]  /*2860*/  @P0 FADD.FTZ R156, R113, R156 ;  /* 0x0000009c719c0221 */ /* 0x000fe40000010000 */
[----:B------:R-:W-:Y:S01]  /*2870*/  FADD.FTZ R159, R225, -R159 ;  /* 0x8000009fe19f7221 */ /* 0x000fe20000010000 */
[C---:B------:R-:W-:Y:S01]  /*2880*/  SEL R152, R157.reuse, R152, P6 ;  /* 0x000000989d987207 */ /* 0x040fe20003000000 */
[----:B------:R-:W-:Y:S01]  /*2890*/  FMUL.FTZ R157, R157, R3 ;  /* 0x000000039d9d7220 */ /* 0x000fe20000410000 */
[C---:B------:R-:W-:Y:S01]  /*28a0*/  SEL R153, R156.reuse, R153, P6 ;  /* 0x000000999c997207 */ /* 0x040fe20003000000 */
[----:B------:R-:W-:-:S02]  /*28b0*/  FMUL.FTZ R158, R156, R3 ;  /* 0x000000039c9e7220 */ /* 0x000fc40000410000 */
[----:B------:R-:W-:Y:S02]  /*28c0*/  FMUL.FTZ R159, R4, R159 ;  /* 0x0000009f049f7220 */ /* 0x000fe40000410000 */
[----:B------:R-:W-:Y:S01]  /*28d0*/  FADD.FTZ R160, R223, -R160 ;  /* 0x800000a0dfa07221 */ /* 0x000fe20000010000 */
[----:B------:R-:W-:Y:S01]  /*28e0*/  F2FP.BF16.PACK_AB R156, R158, R157 ;  /* 0x0000009d9e9c723e */ /* 0x000fe200000010ff */
[-CC-:B------:R-:W-:Y:S02]  /*28f0*/  FFMA.FTZ R158, R180, R162.reuse, R163.reuse ;  /* 0x000000a2b49e7223 */ /* 0x180fe400000100a3 */
[----:B------:R-:W-:Y:S02]  /*2900*/  FFMA.FTZ R157, R179, R162, R163 ;  /* 0x000000a2b39d7223 */ /* 0x000fe400000100a3 */
[----:B------:R-:W-:Y:S02]  /*2910*/  FADD.FTZ R158, R227, -R158 ;  /* 0x8000009ee39e7221 */ /* 0x000fe40000010000 */
[----:B------:R-:W-:-:S02]  /*2920*/  FADD.FTZ R157, R226, -R157 ;  /* 0x8000009de29d7221 */ /* 0x000fc40000010000 */
[C---:B------:R-:W-:Y:S02]  /*2930*/  FMUL.FTZ R158, R4.reuse, R158 ;  /* 0x0000009e049e7220 */ /* 0x040fe40000410000 */
[----:B------:R-:W-:Y:S02]  /*2940*/  FMUL.FTZ R157, R4, R157 ;  /* 0x0000009d049d7220 */ /* 0x000fe40000410000 */
[----:B------:R-:W-:Y:S02]  /*2950*/  @P0 FADD.FTZ R158, R114, R158 ;  /* 0x0000009e729e0221 */ /* 0x000fe40000010000 */
[----:B------:R-:W-:Y:S02]  /*2960*/  @P0 FADD.FTZ R157, R115, R157 ;  /* 0x0000009d739d0221 */ /* 0x000fe40000010000 */
[----:B------:R-:W-:Y:S01]  /*2970*/  @P0 FADD.FTZ R159, R116, R159 ;  /* 0x0000009f749f0221 */ /* 0x000fe20000010000 */
[C---:B------:R-:W-:Y:S01]  /*2980*/  SEL R154, R158.reuse, R154, P6 ;  /* 0x0000009a9e9a7207 */ /* 0x040fe20003000000 */
[----:B------:R-:W-:Y:S01]  /*2990*/  FMUL.FTZ R158, R158, R3 ;  /* 0x000000039e9e7220 */ /* 0x000fe20000410000 */
[C---:B------:R-:W-:Y:S01]  /*29a0*/  SEL R155, R157.reuse, R155, P6 ;  /* 0x0000009b9d9b7207 */ /* 0x040fe20003000000 */
[-C--:B------:R-:W-:Y:S01]  /*29b0*/  FMUL.FTZ R157, R157, R3.reuse ;  /* 0x000000039d9d7220 */ /* 0x080fe20000410000 */
[C---:B------:R-:W-:Y:S01]  /*29c0*/  SEL R68, R159.reuse, R68, P6 ;  /* 0x000000449f447207 */ /* 0x040fe20003000000 */
[----:B------:R-:W-:-:S02]  /*29d0*/  FMUL.FTZ R159, R159, R3 ;  /* 0x000000039f9f7220 */ /* 0x000fc40000410000 */
[----:B------:R-:W-:Y:S01]  /*29e0*/  FMUL.FTZ R160, R4, R160 ;  /* 0x000000a004a07220 */ /* 0x000fe20000410000 */
[----:B------:R-:W-:Y:S01]  /*29f0*/  F2FP.BF16.PACK_AB R157, R157, R158 ;  /* 0x0000009e9d9d723e */ /* 0x000fe200000010ff */
[----:B------:R-:W-:Y:S02]  /*2a00*/  FFMA.FTZ R158, R177, R162, R163 ;  /* 0x000000a2b19e7223 */ /* 0x000fe400000100a3 */
[----:B------:R-:W-:Y:S02]  /*2a10*/  @P0 FADD.FTZ R160, R118, R160 ;  /* 0x000000a076a00221 */ /* 0x000fe40000010000 */
[----:B------:R-:W-:-:S03]  /*2a20*/  FADD.FTZ R158, R224, -R158 ;  /* 0x8000009ee09e7221 */ /* 0x000fc60000010000 */
[----:B------:R-:W-:Y:S01]  /*2a30*/  SEL R70, R160, R70, P6 ;  /* 0x00000046a0467207 */ /* 0x000fe20003000000 */
[----:B------:R-:W-:Y:S02]  /*2a40*/  FMUL.FTZ R158, R4, R158 ;  /* 0x0000009e049e7220 */ /* 0x000fe40000410000 */
[----:B------:R-:W-:Y:S02]  /*2a50*/  FMUL.FTZ R160, R160, R3 ;  /* 0x00000003a0a07220 */ /* 0x000fe40000410000 */
[----:B------:R-:W-:-:S05]  /*2a60*/  @P0 FADD.FTZ R158, R117, R158 ;  /* 0x0000009e759e0221 */ /* 0x000fca0000010000 */
[C---:B------:R-:W-:Y:S01]  /*2a70*/  SEL R69, R158.reuse, R69, P6 ;  /* 0x000000459e457207 */ /* 0x040fe20003000000 */
[----:B------:R-:W-:-:S05]  /*2a80*/  FMUL.FTZ R158, R158, R3 ;  /* 0x000000039e9e7220 */ /* 0x000fca0000410000 */
[----:B------:R-:W-:Y:S01]  /*2a90*/  F2FP.BF16.PACK_AB R158, R158, R159 ;  /* 0x0000009f9e9e723e */ /* 0x000fe200000010ff */
[----:B------:R-:W-:-:S04]  /*2aa0*/  FFMA.FTZ R159, R175, R162, R163 ;  /* 0x000000a2af9f7223 */ /* 0x000fc800000100a3 */
[----:B------:R-:W-:-:S04]  /*2ab0*/  FADD.FTZ R159, R222, -R159 ;  /* 0x8000009fde9f7221 */ /* 0x000fc80000010000 */
[----:B------:R-:W-:-:S04]  /*2ac0*/  FMUL.FTZ R159, R4, R159 ;  /* 0x0000009f049f7220 */ /* 0x000fc80000410000 */
[----:B------:R-:W-:-:S05]  /*2ad0*/  @P0 FADD.FTZ R159, R119, R159 ;  /* 0x0000009f779f0221 */ /* 0x000fca0000010000 */
[C---:B------:R-:W-:Y:S01]  /*2ae0*/  SEL R71, R159.reuse, R71, P6 ;  /* 0x000000479f477207 */ /* 0x040fe20003000000 */
[----:B------:R-:W-:-:S05]  /*2af0*/  FMUL.FTZ R159, R159, R3 ;  /* 0x000000039f9f7220 */ /* 0x000fca0000410000 */
[----:B------:R-:W-:Y:S02]  /*2b00*/  F2FP.BF16.PACK_AB R159, R159, R160 ;  /* 0x000000a09f9f723e */ /* 0x000fe400000010ff */
[----:B------:R-:W-:-:S05]  /*2b10*/  @P6 MOV R160, 0x20 ;  /* 0x0000002000a06802 */ /* 0x000fca0000000f00 */
[----:B------:R-:W-:-:S05]  /*2b20*/  @P6 IMAD.WIDE.U32 R160, R0, R160, c[0x0][0x258] ;  /* 0x0000960000a06625 */ /* 0x000fca00078e00a0 */
[----:B------:R-:W-:Y:S04]  /*2b30*/  @P6 STG.E.128 [R160.64], R152 ;  /* 0x00000098a0006986 */ /* 0x000fe8000c101d04 */
[----:B------:R0:W-:Y:S02]  /*2b40*/  @P6 STG.E.128 [R160.64+0x10], R68 ;  /* 0x00001044a0006986 */ /* 0x0001e4000c101d04 */
[----:B0-----:R-:W-:-:S10]  /*2b50*/  HFMA2.MMA R160, -RZ, RZ, 0, 9.5367431640625e-07 ;  /* 0x00000010ffa07435 */ /* 0x001fd400000001ff */
[C---:B------:R-:W-:Y:S01]  /*2b60*/  IMAD.WIDE.U32 R160, R0.reuse, R160, c[0x0][0x248] ;  /* 0x0000920000a07625 */ /* 0x040fe200078e00a0 */
[----:B------:R-:W-:-:S04]  /*2b70*/  IADD3 R0, R0, 0x80, RZ ;  /* 0x0000008000007810 */ /* 0x000fc80007ffe0ff */
[----:B------:R0:W-:Y:S03]  /*2b80*/  STG.E.128 [R160.64], R156 ;  /* 0x0000009ca0007986 */ /* 0x0001e6000c101d04 */
.L_x_4794:
[----:B------:R-:W-:Y:S05]  /*2b90*/  BSYNC B0 ;  /* 0x0000000000007941 */ /* 0x000fea0003800000 */
.L_x_4793:
        /* <DEDUP_REMOVED lines=66> */
.L_x_4796:
[----:B------:R-:W-:Y:S05]  /*2fc0*/  BSYNC B0 ;  /* 0x0000000000007941 */ /* 0x000fea0003800000 */
.L_x_4795:
        /* <DEDUP_REMOVED lines=66> */
.L_x_4798:
[----:B------:R-:W-:Y:S05]  /*33f0*/  BSYNC B0 ;  /* 0x0000000000007941 */ /* 0x000fea0003800000 */
.L_x_4797:
        /* <DEDUP_REMOVED lines=66> */
.L_x_4800:
[----:B------:R-:W-:Y:S05]  /*3820*/  BSYNC B0 ;  /* 0x0000000000007941 */ /* 0x000fea0003800000 */
.L_x_4799:
        /* <DEDUP_REMOVED lines=15> */
[----:B------:R-:W-:Y:S01]  /*3920*/  @P0 FADD.FTZ R156, R33, R156 ;  /* 0x0000009c219c0221 */ /* 0x000fe20000010000 */
[----:B------:R-:W-:Y:S01]  /*3930*/  @P6 MOV R160, 0x20 ;  /* 0x0000002000a06802 */ /* 0x000fe20000000f00 */
        /* <DEDUP_REMOVED lines=8> */
[----:B------:R-:W-:Y:S02]  /*39c0*/  FFMA.FTZ R157, R172, R162, R163 ;  /* 0x000000a2ac9d7223 */ /* 0x000fe400000100a3 */
[----:B------:R-:W-:Y:S02]  /*39d0*/  @P0 FADD.FTZ R158, R34, R158 ;  /* 0x0000009e229e0221 */ /* 0x000fe40000010000 */
[----:B------:R-:W-:Y:S02]  /*39e0*/  FADD.FTZ R157, R190, -R157 ;  /* 0x8000009dbe9d7221 */ /* 0x000fe40000010000 */
[----:B------:R-:W-:Y:S01]  /*39f0*/  FMUL.FTZ R159, R4, R159 ;  /* 0x0000009f049f7220 */ /* 0x000fe20000410000 */
[----:B------:R-:W-:Y:S01]  /*3a00*/  SEL R154, R158, R154, P6 ;  /* 0x0000009a9e9a7207 */ /* 0x000fe20003000000 */
[----:B------:R-:W-:-:S02]  /*3a10*/  FMUL.FTZ R157, R4, R157 ;  /* 0x0000009d049d7220 */ /* 0x000fc40000410000 */
[----:B------:R-:W-:Y:S02]  /*3a20*/  FMUL.FTZ R158, R158, R3 ;  /* 0x000000039e9e7220 */ /* 0x000fe40000410000 */
[----:B------:R-:W-:Y:S02]  /*3a30*/  @P0 FADD.FTZ R157, R35, R157 ;  /* 0x0000009d239d0221 */ /* 0x000fe40000010000 */
[----:B------:R-:W-:Y:S02]  /*3a40*/  @P0 FADD.FTZ R159, R28, R159 ;  /* 0x0000009f1c9f0221 */ /* 0x000fe40000010000 */
[----:B------:R-:W-:Y:S01]  /*3a50*/  @P6 IMAD.WIDE.U32 R160, R0, R160, c[0x0][0x258] ;  /* 0x0000960000a06625 */ /* 0x000fe200078e00a0 */
[----:B------:R-:W-:Y:S02]  /*3a60*/  SEL R155, R157, R155, P6 ;  /* 0x0000009b9d9b7207 */ /* 0x000fe40003000000 */
[----:B------:R-:W-:Y:S01]  /*3a70*/  SEL R68, R159, R68, P6 ;  /* 0x000000449f447207 */ /* 0x000fe20003000000 */
[----:B------:R-:W-:-:S02]  /*3a80*/  FMUL.FTZ R157, R157, R3 ;  /* 0x000000039d9d7220 */ /* 0x000fc40000410000 */
[----:B------:R-:W-:Y:S01]  /*3a90*/  FMUL.FTZ R159, R159, R3 ;  /* 0x000000039f9f7220 */ /* 0x000fe20000410000 */
[----:B------:R-:W-:Y:S02]  /*3aa0*/  @P6 STG.E.128 [R160.64], R152 ;  /* 0x00000098a0006986 */ /* 0x000fe4000c101d04 */
[----:B------:R-:W-:Y:S01]  /*3ab0*/  F2FP.BF16.PACK_AB R157, R157, R158 ;  /* 0x0000009e9d9d723e */ /* 0x000fe200000010ff */
[----:B------:R-:W-:-:S04]  /*3ac0*/  FFMA.FTZ R158, R183, R162, R163 ;  /* 0x000000a2b79e7223 */ /* 0x000fc800000100a3 */
[----:B------:R-:W-:-:S04]  /*3ad0*/  FADD.FTZ R158, R184, -R158 ;  /* 0x8000009eb89e7221 */ /* 0x000fc80000010000 */
[----:B------:R-:W-:-:S04]  /*3ae0*/  FMUL.FTZ R158, R4, R158 ;  /* 0x0000009e049e7220 */ /* 0x000fc80000410000 */
[----:B------:R-:W-:-:S05]  /*3af0*/  @P0 FADD.FTZ R158, R29, R158 ;  /* 0x0000009e1d9e0221 */ /* 0x000fca0000010000 */
[C---:B------:R-:W-:Y:S01]  /*3b00*/  SEL R69, R158.reuse, R69, P6 ;  /* 0x000000459e457207 */ /* 0x040fe20003000000 */
[----:B------:R-:W-:-:S05]  /*3b10*/  FMUL.FTZ R158, R158, R3 ;  /* 0x000000039e9e7220 */ /* 0x000fca0000410000 */
[----:B------:R-:W-:Y:S01]  /*3b20*/  F2FP.BF16.PACK_AB R158, R158, R159 ;  /* 0x0000009f9e9e723e */ /* 0x000fe200000010ff */
[-CC-:B------:R-:W-:Y:S02]  /*3b30*/  FFMA.FTZ R159, R185, R162.reuse, R163.reuse ;  /* 0x000000a2b99f7223 */ /* 0x180fe400000100a3 */
[----:B------:R-:W-:Y:S02]  /*3b40*/  FFMA.FTZ R162, R187, R162, R163 ;  /* 0x000000a2bba27223 */ /* 0x000fe400000100a3 */
[----:B------:R-:W-:Y:S02]  /*3b50*/  FADD.FTZ R159, R186, -R159 ;  /* 0x8000009fba9f7221 */ /* 0x000fe40000010000 */
[----:B------:R-:W-:Y:S02]  /*3b60*/  FADD.FTZ R162, R188, -R162 ;  /* 0x800000a2bca27221 */ /* 0x000fe40000010000 */
[C---:B------:R-:W-:Y:S02]  /*3b70*/  FMUL.FTZ R159, R4.reuse, R159 ;  /* 0x0000009f049f7220 */ /* 0x040fe40000410000 */
[----:B------:R-:W-:-:S02]  /*3b80*/  FMUL.FTZ R4, R4, R162 ;  /* 0x000000a204047220 */ /* 0x000fc40000410000 */
[----:B------:R-:W-:Y:S02]  /*3b90*/  @P0 FADD.FTZ R159, R30, R159 ;  /* 0x0000009f1e9f0221 */ /* 0x000fe40000010000 */
[----:B------:R-:W-:-:S03]  /*3ba0*/  @P0 FADD.FTZ R4, R31, R4 ;  /* 0x000000041f040221 */ /* 0x000fc60000010000 */
[C---:B------:R-:W-:Y:S01]  /*3bb0*/  SEL R70, R159.reuse, R70, P6 ;  /* 0x000000469f467207 */ /* 0x040fe20003000000 */
[----:B------:R-:W-:Y:S01]  /*3bc0*/  FMUL.FTZ R159, R159, R3 ;  /* 0x000000039f9f7220 */ /* 0x000fe20000410000 */
[C---:B------:R-:W-:Y:S01]  /*3bd0*/  SEL R71, R4.reuse, R71, P6 ;  /* 0x0000004704477207 */ /* 0x040fe20003000000 */
[----:B------:R-:W-:-:S04]  /*3be0*/  FMUL.FTZ R3, R4, R3 ;  /* 0x0000000304037220 */ /* 0x000fc80000410000 */
[----:B------:R0:W-:Y:S01]  /*3bf0*/  @P6 STG.E.128 [R160.64+0x10], R68 ;  /* 0x00001044a0006986 */ /* 0x0001e2000c101d04 */
[----:B------:R-:W-:Y:S01]  /*3c00*/  F2FP.BF16.PACK_AB R159, R3, R159 ;  /* 0x0000009f039f723e */ /* 0x000fe200000010ff */
[----:B0-----:R-:W-:-:S10]  /*3c10*/  HFMA2.MMA R160, -RZ, RZ, 0, 9.5367431640625e-07 ;  /* 0x00000010ffa07435 */ /* 0x001fd400000001ff */
[----:B------:R-:W-:-:S05]  /*3c20*/  IMAD.WIDE.U32 R160, R0, R160, c[0x0][0x248] ;  /* 0x0000920000a07625 */ /* 0x000fca00078e00a0 */
[----:B------:R0:W-:Y:S02]  /*3c30*/  STG.E.128 [R160.64], R156 ;  /* 0x0000009ca0007986 */ /* 0x0001e4000c101d04 */
.L_x_4802:
[----:B------:R-:W-:Y:S05]  /*3c40*/  BSYNC B0 ;  /* 0x0000000000007941 */ /* 0x000fea0003800000 */
.L_x_4801:
[----:B------:R-:W-:Y:S02]  /*3c50*/  IADD3 R2, R2, c[0x0][0x160], RZ ;  /* 0x0000580002027a10 */ /* 0x000fe40007ffe0ff */
[----:B------:R-:W-:Y:S02]  /*3c60*/  LOP3.LUT P6, RZ, R229, 0xff, RZ, 0xc0, !PT ;  /* 0x000000ffe5ff7812 */ /* 0x000fe400078cc0ff */
[----:B------:R-:W-:Y:S02]  /*3c70*/  ISETP.GE.AND P0, PT, R2, c[0x0][0x164], PT ;  /* 0x0000590002007a0c */ /* 0x000fe40003f06270 */
[----:B------:R-:W-:-:S11]  /*3c80*/  SEL R229, RZ, 0x1, P6 ;  /* 0x00000001ffe57807 */ /* 0x000fd60003000000 */
[----:B01---5:R-:W-:Y:S01]  /*3c90*/  @P0 CALL.REL.NOINC `(.L_x_4780) ;  /* 0x0000001000000944 */ /* 0x023fe20003c00000 */
[----:B------:R-:W-:Y:S05]  /*3ca0*/  BRA `(.L_x_4803) ;  /* 0xffffcbe000007947 */ /* 0x000fea000383ffff */
.L_x_4780:
        /* <DEDUP_REMOVED lines=47> */
.L_x_4791:
[----:B------:R-:W-:Y:S01]  /*3fa0*/  HFMA2.MMA R158, -RZ, RZ, 0, 9.5367431640625e-07 ;  /* 0x00000010ff9e7435 */ /* 0x000fe200000001ff */
[----:B------:R-:W-:-:S02]  /*3fb0*/  MOV R157, R206 ;  /* 0x000000ce009d7202 */ /* 0x000fc40000000f00 */
[----:B------:R-:W-:Y:S02]  /*3fc0*/  MOV R163, 0x1f ;  /* 0x0000001f00a37802 */ /* 0x000fe40000000f00 */
[----:B------:R-:W-:Y:S02]  /*3fd0*/  MOV R162, 0xffffffff ;  /* 0xffffffff00a27802 */ /* 0x000fe40000000f00 */
[----:B------:R-:W-:Y:S02]  /*3fe0*/  MOV R156, 0x4000 ;  /* 0x00004000009c7802 */ /* 0x000fe40000000f00 */
[----:B-----5:R-:W-:Y:S05]  /*3ff0*/  CALL.REL.NOINC `($__internal_60_$__cuda_sm70_shflsync_down_p) ;  /* 0x0000046000007944 */ /* 0x020fea0003c00000 */
[----:B-1----:R-:W-:Y:S01]  /*4000*/  MOV R159, R158 ;  /* 0x0000009e009f7202 */ /* 0x002fe20000000f00 */
[----:B------:R-:W-:Y:S05]  /*4010*/  BRA `(.L_x_4804) ;  /* 0xffffe4d000007947 */ /* 0x000fea000383ffff */
.L_x_4792:
[----:B------:R-:W-:Y:S01]  /*4020*/  HFMA2.MMA R158, -RZ, RZ, 0, 9.5367431640625e-07 ;  /* 0x00000010ff9e7435 */ /* 0x000fe200000001ff */
[----:B------:R-:W-:Y:S02]  /*4030*/  MOV R157, R205 ;  /* 0x000000cd009d7202 */ /* 0x000fe40000000f00 */
[----:B------:R-:W-:Y:S02]  /*4040*/  MOV R163, 0x1f ;  /* 0x0000001f00a37802 */ /* 0x000fe40000000f00 */
[----:B------:R-:W-:-:S02]  /*4050*/  MOV R162, 0xffffffff ;  /* 0xffffffff00a27802 */ /* 0x000fc40000000f00 */
[----:B------:R-:W-:Y:S02]  /*4060*/  MOV R156, 0x4080 ;  /* 0x00004080009c7802 */ /* 0x000fe40000000f00 */
[----:B01---5:R-:W-:Y:S05]  /*4070*/  CALL.REL.NOINC `($__internal_60_$__cuda_sm70_shflsync_down_p) ;  /* 0x000003e000007944 */ /* 0x023fea0003c00000 */
[----:B------:R-:W-:Y:S01]  /*4080*/  FADD.FTZ R206, R159, R206 ;  /* 0x000000ce9fce7221 */ /* 0x000fe20000010000 */
[----:B------:R-:W-:Y:S01]  /*4090*/  MOV R163, 0x1f ;  /* 0x0000001f00a37802 */ /* 0x000fe20000000f00 */
[----:B-1----:R-:W-:Y:S01]  /*40a0*/  FADD.FTZ R205, R205, R158 ;  /* 0x0000009ecdcd7221 */ /* 0x002fe20000010000 */
[----:B------:R-:W-:Y:S01]  /*40b0*/  HFMA2.MMA R158, -RZ, RZ, 0, 4.76837158203125e-07 ;  /* 0x00000008ff9e7435 */ /* 0x000fe200000001ff */
[----:B------:R-:W-:Y:S02]  /*40c0*/  MOV R162, 0xffffffff ;  /* 0xffffffff00a27802 */ /* 0x000fe40000000f00 */
[----:B------:R-:W-:Y:S02]  /*40d0*/  MOV R157, R206 ;  /* 0x000000ce009d7202 */ /* 0x000fe40000000f00 */
[----:B------:R-:W-:Y:S02]  /*40e0*/  MOV R156, 0x4100 ;  /* 0x00004100009c7802 */ /* 0x000fe40000000f00 */
[----:B------:R-:W-:Y:S05]  /*40f0*/  CALL.REL.NOINC `($__internal_60_$__cuda_sm70_shflsync_down_p) ;  /* 0x0000036000007944 */ /* 0x000fea0003c00000 */
[----:B-1----:R-:W-:Y:S01]  /*4100*/  MOV R159, R158 ;  /* 0x0000009e009f7202 */ /* 0x002fe20000000f00 */
[----:B------:R-:W-:Y:S01]  /*4110*/  HFMA2.MMA R158, -RZ, RZ, 0, 4.76837158203125e-07 ;  /* 0x00000008ff9e7435 */ /* 0x000fe200000001ff */
[----:B------:R-:W-:-:S02]  /*4120*/  MOV R157, R205 ;  /* 0x000000cd009d7202 */ /* 0x000fc40000000f00 */
[----:B------:R-:W-:Y:S02]  /*4130*/  MOV R163, 0x1f ;  /* 0x0000001f00a37802 */ /* 0x000fe40000000f00 */
[----:B------:R-:W-:Y:S02]  /*4140*/  MOV R162, 0xffffffff ;  /* 0xffffffff00a27802 */ /* 0x000fe40000000f00 */
[----:B------:R-:W-:Y:S02]  /*4150*/  MOV R156, 0x4170 ;  /* 0x00004170009c7802 */ /* 0x000fe40000000f00 */
[----:B------:R-:W-:Y:S05]  /*4160*/  CALL.REL.NOINC `($__internal_60_$__cuda_sm70_shflsync_down_p) ;  /* 0x000002f000007944 */ /* 0x000fea0003c00000 */
[----:B------:R-:W-:Y:S01]  /*4170*/  FADD.FTZ R206, R159, R206 ;  /* 0x000000ce9fce7221 */ /* 0x000fe20000010000 */
[----:B------:R-:W-:Y:S01]  /*4180*/  MOV R163, 0x1f ;  /* 0x0000001f00a37802 */ /* 0x000fe20000000f00 */
[----:B-1----:R-:W-:Y:S01]  /*4190*/  FADD.FTZ R205, R205, R158 ;  /* 0x0000009ecdcd7221 */ /* 0x002fe20000010000 */
[----:B------:R-:W-:Y:S01]  /*41a0*/  HFMA2.MMA R158, -RZ, RZ, 0, 2.384185791015625e-07 ;  /* 0x00000004ff9e7435 */ /* 0x000fe200000001ff */
[----:B------:R-:W-:Y:S02]  /*41b0*/  MOV R162, 0xffffffff ;  /* 0xffffffff00a27802 */ /* 0x000fe40000000f00 */
[----:B------:R-:W-:-:S02]  /*41c0*/  MOV R157, R206 ;  /* 0x000000ce009d7202 */ /* 0x000fc40000000f00 */
[----:B------:R-:W-:Y:S02]  /*41d0*/  MOV R156, 0x41f0 ;  /* 0x000041f0009c7802 */ /* 0x000fe40000000f00 */
[----:B------:R-:W-:Y:S05]  /*41e0*/  CALL.REL.NOINC `($__internal_60_$__cuda_sm70_shflsync_down_p) ;  /* 0x0000027000007944 */ /* 0x000fea0003c00000 */
[----:B-1----:R-:W-:Y:S01]  /*41f0*/  MOV R159, R158 ;  /* 0x0000009e009f7202 */ /* 0x002fe20000000f00 */
[----:B------:R-:W-:Y:S01]  /*4200*/  HFMA2.MMA R158, -RZ, RZ, 0, 2.384185791015625e-07 ;  /* 0x00000004ff9e7435 */ /* 0x000fe200000001ff */
[----:B------:R-:W-:Y:S02]  /*4210*/  MOV R157, R205 ;  /* 0x000000cd009d7202 */ /* 0x000fe40000000f00 */
[----:B------:R-:W-:Y:S02]  /*4220*/  MOV R163, 0x1f ;  /* 0x0000001f00a37802 */ /* 0x000fe40000000f00 */
[----:B------:R-:W-:Y:S02]  /*4230*/  MOV R162, 0xffffffff ;  /* 0xffffffff00a27802 */ /* 0x000fe40000000f00 */
[----:B------:R-:W-:Y:S02]  /*4240*/  MOV R156, 0x4260 ;  /* 0x00004260009c7802 */ /* 0x000fe40000000f00 */
[----:B------:R-:W-:Y:S05]  /*4250*/  CALL.REL.NOINC `($__internal_60_$__cuda_sm70_shflsync_down_p) ;  /* 0x0000020000007944 */ /* 0x000fea0003c00000 */
[----:B------:R-:W-:Y:S01]  /*4260*/  FADD.FTZ R206, R159, R206 ;  /* 0x000000ce9fce7221 */ /* 0x000fe20000010000 */
[----:B------:R-:W-:Y:S01]  /*4270*/  MOV R163, 0x1f ;  /* 0x0000001f00a37802 */ /* 0x000fe20000000f00 */
[----:B-1----:R-:W-:Y:S01]  /*4280*/  FADD.FTZ R205, R205, R158 ;  /* 0x0000009ecdcd7221 */ /* 0x002fe20000010000 */
[----:B------:R-:W-:Y:S01]  /*4290*/  HFMA2.MMA R158, -RZ, RZ, 0, 1.1920928955078125e-07 ;  /* 0x00000002ff9e7435 */ /* 0x000fe200000001ff */
[----:B------:R-:W-:-:S02]  /*42a0*/  MOV R162, 0xffffffff ;  /* 0xffffffff00a27802 */ /* 0x000fc40000000f00 */
[----:B------:R-:W-:Y:S02]  /*42b0*/  MOV R157, R206 ;  /* 0x000000ce009d7202 */ /* 0x000fe40000000f00 */
[----:B------:R-:W-:Y:S02]  /*42c0*/  MOV R156, 0x42e0 ;  /* 0x000042e0009c7802 */ /* 0x000fe40000000f00 */
[----:B------:R-:W-:Y:S05]  /*42d0*/  CALL.REL.NOINC `($__internal_60_$__cuda_sm70_shflsync_down_p) ;  /* 0x0000018000007944 */ /* 0x000fea0003c00000 */
[----:B-1----:R-:W-:Y:S01]  /*42e0*/  MOV R159, R158 ;  /* 0x0000009e009f7202 */ /* 0x002fe20000000f00 */
[----:B------:R-:W-:Y:S01]  /*42f0*/  HFMA2.MMA R158, -RZ, RZ, 0, 1.1920928955078125e-07 ;  /* 0x00000002ff9e7435 */ /* 0x000fe200000001ff */
[----:B------:R-:W-:Y:S02]  /*4300*/  MOV R157, R205 ;  /* 0x000000cd009d7202 */ /* 0x000fe40000000f00 */
[----:B------:R-:W-:Y:S02]  /*4310*/  MOV R163, 0x1f ;  /* 0x0000001f00a37802 */ /* 0x000fe40000000f00 */
[----:B------:R-:W-:Y:S02]  /*4320*/  MOV R162, 0xffffffff ;  /* 0xffffffff00a27802 */ /* 0x000fe40000000f00 */
[----:B------:R-:W-:-:S02]  /*4330*/  MOV R156, 0x4350 ;  /* 0x00004350009c7802 */ /* 0x000fc40000000f00 */
[----:B------:R-:W-:Y:S05]  /*4340*/  CALL.REL.NOINC `($__internal_60_$__cuda_sm70_shflsync_down_p) ;  /* 0x0000011000007944 */ /* 0x000fea0003c00000 */
[----:B------:R-:W-:Y:S01]  /*4350*/  FADD.FTZ R206, R159, R206 ;  /* 0x000000ce9fce7221 */ /* 0x000fe20000010000 */
[----:B------:R-:W-:Y:S01]  /*4360*/  MOV R163, 0x1f ;  /* 0x0000001f00a37802 */ /* 0x000fe20000000f00 */
[----:B-1----:R-:W-:Y:S01]  /*4370*/  FADD.FTZ R205, R205, R158 ;  /* 0x0000009ecdcd7221 */ /* 0x002fe20000010000 */
[----:B------:R-:W-:Y:S01]  /*4380*/  HFMA2.MMA R158, -RZ, RZ, 0, 5.9604644775390625e-08 ;  /* 0x00000001ff9e7435 */ /* 0x000fe200000001ff */
[----:B------:R-:W-:-:S02]  /*4390*/  MOV R162, 0xffffffff ;  /* 0xffffffff00a27802 */ /* 0x000fc40000000f00 */
[----:B------:R-:W-:Y:S02]  /*43a0*/  MOV R157, R206 ;  /* 0x000000ce009d7202 */ /* 0x000fe40000000f00 */
[----:B------:R-:W-:Y:S02]  /*43b0*/  MOV R156, 0x43d0 ;  /* 0x000043d0009c7802 */ /* 0x000fe40000000f00 */
[----:B------:R-:W-:Y:S05]  /*43c0*/  CALL.REL.NOINC `($__internal_60_$__cuda_sm70_shflsync_down_p) ;  /* 0x0000009000007944 */ /* 0x000fea0003c00000 */
[----:B-1----:R-:W-:Y:S01]  /*43d0*/  MOV R159, R158 ;  /* 0x0000009e009f7202 */ /* 0x002fe20000000f00 */
[----:B------:R-:W-:Y:S01]  /*43e0*/  HFMA2.MMA R158, -RZ, RZ, 0, 5.9604644775390625e-08 ;  /* 0x00000001ff9e7435 */ /* 0x000fe200000001ff */
[----:B------:R-:W-:Y:S02]  /*43f0*/  MOV R157, R205 ;  /* 0x000000cd009d7202 */ /* 0x000fe40000000f00 */
[----:B------:R-:W-:Y:S02]  /*4400*/  MOV R163, 0x1f ;  /* 0x0000001f00a37802 */ /* 0x000fe40000000f00 */
[----:B------:R-:W-:Y:S02]  /*4410*/  MOV R162, 0xffffffff ;  /* 0xffffffff00a27802 */ /* 0x000fe40000000f00 */
[----:B------:R-:W-:-:S02]  /*4420*/  MOV R156, 0x4440 ;  /* 0x00004440009c7802 */ /* 0x000fc40000000f00 */
[----:B------:R-:W-:Y:S05]  /*4430*/  CALL.REL.NOINC `($__internal_60_$__cuda_sm70_shflsync_down_p) ;  /* 0x0000002000007944 */ /* 0x000fea0003c00000 */
[----:B-1----:R-:W-:Y:S01]  /*4440*/  MOV R157, R158 ;  /* 0x0000009e009d7202 */ /* 0x002fe20000000f00 */
[----:B------:R-:W-:Y:S05]  /*4450*/  BRA `(.L_x_4805) ;  /* 0xffffe1b000007947 */ /* 0x000fea000383ffff */
        .weak           $__internal_60_$__cuda_sm70_shflsync_down_p
        .type           $__internal_60_$__cuda_sm70_shflsync_down_p,@function
        .size           $__internal_60_$__cuda_sm70_shflsync_down_p,(.L_x_14278 - $__internal_60_$__cuda_sm70_shflsync_down_p)
$__internal_60_$__cuda_sm70_shflsync_down_p:
[----:B------:R-:W-:Y:S04]  /*4460*/  WARPSYNC R162 ;  /* 0x000000a200007348 */ /* 0x000fe80003800000 */
[----:B------:R0:W1:Y:S02]  /*4470*/  SHFL.DOWN PT, R158, R157, R158, R163 ;  /* 0x0800009e9d9e7389 */ /* 0x00006400000e00a3 */
[----:B0-----:R-:W-:-:S06]  /*4480*/  HFMA2.MMA R157, -RZ, RZ, 0, 0 ;  /* 0x00000000ff9d7435 */ /* 0x001fcc00000001ff */
[----:B------:R-:W-:Y:S05]  /*4490*/  RET.REL.NODEC R156 `(_ZN10layer_norm13ln_bwd_kernelINS_13Kernel_traitsI13__nv_bfloat16S2_fS2_fjLj5120ELj1ELj1ELj4ELj16ENS_18Kernel_traits_baseILj5120ES2_S2_fS2_fjLj128EEEEELb0ELb0ELb0ELb0EEEvNS_9BwdParamsE) ;  /* 0xffffbb609c007950 */ /* 0x000fea0003c3ffff */
.L_x_4806:
        /* <DEDUP_REMOVED lines=14> */
.L_x_14278:


//--------------------- .text._ZN10layer_norm13ln_bwd_kernelINS_13Kernel_traitsI13__nv_bfloat16S2_fS2_fjLj5120ELj1ELj1ELj4ELj16ENS_18Kernel_traits_baseILj5120ES2_S2_fS2_fjLj128EEEEELb0ELb0ELb0ELb1EEEvNS_9BwdParamsE --------------------------
	.section	.text._ZN10layer_norm13ln_bwd_kernelINS_13Kernel_traitsI13__nv_bfloat16S2_fS2_fjLj5120ELj1ELj1ELj4ELj16ENS_18Kernel_traits_baseILj5120ES2_S2_fS2_fjLj128EEEEELb0ELb0ELb0ELb1EEEvNS_9BwdParamsE,"ax",@progbits
	.sectioninfo	@"SHI_REGISTERS=255"
	.align	128
        .global         _ZN10layer_norm13ln_bwd_kernelINS_13Kernel_traitsI13__nv_bfloat16S2_fS2_fjLj5120ELj1ELj1ELj4ELj16ENS_18Kernel_traits_baseILj5120ES2_S2_fS2_fjLj128EEEEELb0ELb0ELb0ELb1EEEvNS_9BwdParamsE
        .type           _ZN10layer_norm13ln_bwd_kernelINS_13Kernel_traitsI13__nv_bfloat16S2_fS2_fjLj5120ELj1ELj1ELj4ELj16ENS_18Kernel_traits_baseILj5120ES2_S2_fS2_fjLj128EEEEELb0ELb0ELb0ELb1EEEvNS_9BwdParamsE,@function
        .size           _ZN10layer_norm13ln_bwd_kernelINS_13Kernel_traitsI13__nv_bfloat16S2_fS2_fjLj5120ELj1ELj1ELj4ELj16ENS_18Kernel_traits_baseILj5120ES2_S2_fS2_fjLj128EEEEELb0ELb0ELb0ELb1EEEvNS_9BwdParamsE,(.L_x_14279 - _ZN10layer_norm13ln_bwd_kernelINS_13Kernel_traitsI13__nv_bfloat16S2_fS2_fjLj5120ELj1ELj1ELj4ELj16ENS_18Kernel_traits_baseILj5120ES2_S2_fS2_fjLj128EEEEELb0ELb0ELb0ELb1EEEvNS_9BwdParamsE)
        .other          _ZN10layer_norm13ln_bwd_kernelINS_13Kernel_traitsI13__nv_bfloat16S2_fS2_fjLj5120ELj1ELj1ELj4ELj16ENS_18Kernel_traits_baseILj5120ES2_S2_fS2_fjLj128EEEEELb0ELb0ELb0ELb1EEEvNS_9BwdParamsE,@"STO_CUDA_ENTRY STV_DEFAULT"
_ZN10layer_norm13ln_bwd_kernelINS_13Kernel_traitsI13__nv_bfloat16S2_fS2_fjLj5120ELj1ELj1ELj4ELj16ENS_18Kernel_traits_baseILj5120ES2_S2_fS2_fjLj128EEEEELb0ELb0ELb0ELb1EEEvNS_9BwdParamsE:
.text._ZN10layer_norm13ln_bwd_kernelINS_13Kernel_traitsI13__nv_bfloat16S2_fS2_fjLj5120ELj1ELj1ELj4ELj16ENS_18Kernel_traits_baseILj5120ES2_S2_fS2_fjLj128EEEEELb0ELb0ELb0ELb1EEEvNS_9BwdParamsE:
        /* <DEDUP_REMOVED lines=49> */
.L_x_4807:
        /* <DEDUP_REMOVED lines=9> */
[----:B------:R-:W-:Y:S01]  /*03a0*/  ULDC.U8 UR6, c[0x0][0x1f0] ;  /* 0x00007c0000067ab9 */ /* 0x000fe20000000000 */
[----:B------:R-:W-:Y:S01]  /*03b0*/  HFMA2.MMA R184, -RZ, RZ, 0, 0 ;  /* 0x00000000ffb87435 */ /* 0x000fe200000001ff */
        /* <DEDUP_REMOVED lines=35> */
[----:B------:R-:W-:Y:S01]  /*05f0*/  PRMT R0, RZ, 0x5410, R5 ;  /* 0x00005410ff007816 */ /* 0x000fe20000000005 */
[----:B------:R0:W-:Y:S01]  /*0600*/  STL [R1+0x2c], R3 ;  /* 0x00002c0301007387 */ /* 0x0001e20000100800 */
[----:B---3--:R-:W-:Y:S02]  /*0610*/  PRMT R251, RZ, 0x5410, R10 ;  /* 0x00005410fffb7816 */ /* 0x008fe4000000000a */
[--C-:B----4-:R-:W-:Y:S01]  /*0620*/  PRMT R246, RZ, 0x5410, R212.reuse ;  /* 0x00005410fff67816 */ /* 0x110fe200000000d4 */
[----:B------:R1:W-:Y:S01]  /*0630*/  STL [R1+0x28], R2 ;  /* 0x0000280201007387 */ /* 0x0003e20000100800 */
[----:B------:R-:W-:Y:S01]  /*0640*/  PRMT R245, RZ, 0x7610, R212 ;  /* 0x00007610fff57816 */ /* 0x000fe200000000d4 */
[----:B------:R-:W-:Y:S01]  /*0650*/  HFMA2.MMA R212, -RZ, RZ, 0, 5.9604644775390625e-08 ;  /* 0x00000001ffd47435 */ /* 0x000fe200000001ff */
[--C-:B------:R-:W-:Y:S01]  /*0660*/  PRMT R244, RZ, 0x5410, R213.reuse ;  /* 0x00005410fff47816 */ /* 0x100fe200000000d5 */
[----:B------:R2:W-:Y:S01]  /*0670*/  STL [R1+0x24], R0 ;  /* 0x0000240001007387 */ /* 0x0005e20000100800 */
[----:B------:R-:W-:-:S02]  /*0680*/  PRMT R243, RZ, 0x7610, R213 ;  /* 0x00007610fff37816 */ /* 0x000fc400000000d5 */
[----:B0-----:R-:W-:Y:S02]  /*0690*/  PRMT R3, RZ, 0x7610, R5 ;  /* 0x00007610ff037816 */ /* 0x001fe40000000005 */
[----:B------:R-:W-:Y:S01]  /*06a0*/  PRMT R218, RZ, 0x5410, R214 ;  /* 0x00005410ffda7816 */ /* 0x000fe200000000d6 */
[----:B------:R-:W-:Y:S01]  /*06b0*/  CS2R R4, SRZ ;  /* 0x0000000000047805 */ /* 0x000fe2000001ff00 */
        /* <DEDUP_REMOVED lines=9> */
[----:B0-----:R-:W-:Y:S01]  /*0750*/  PRMT R3, RZ, 0x5410, R7 ;  /* 0x00005410ff037816 */ /* 0x001fe20000000007 */
[----:B------:R-:W-:Y:S01]  /*0760*/  CS2R R10, SRZ ;  /* 0x00000000000a7805 */ /* 0x000fe2000001ff00 */
[----:B------:R-:W-:Y:S02]  /*0770*/  PRMT R216, RZ, 0x5410, R215 ;  /* 0x00005410ffd87816 */ /* 0x000fe400000000d7 */
[----:B-1----:R-:W-:Y:S01]  /*0780*/  PRMT R2, RZ, 0x7610, R7 ;  /* 0x00007610ff027816 */ /* 0x002fe20000000007 */
[----:B------:R0:W-:Y:S01]  /*0790*/  STL [R1+0x14], R3 ;  /* 0x0000140301007387 */ /* 0x0001e20000100800 */
[----:B-----5:R-:W-:Y:S01]  /*07a0*/  PRMT R214, RZ, 0x5410, R12 ;  /* 0x00005410ffd67816 */ /* 0x020fe2000000000c */
[----:B------:R-:W-:Y:S01]  /*07b0*/  CS2R R6, SRZ ;  /* 0x0000000000067805 */ /* 0x000fe2000001ff00 */
        /* <DEDUP_REMOVED lines=8> */
[--C-:B------:R-:W-:Y:S02]  /*0840*/  PRMT R209, RZ, 0x5410, R14.reuse ;  /* 0x00005410ffd17816 */ /* 0x100fe4000000000e */
[----:B-1----:R-:W-:Y:S01]  /*0850*/  PRMT R2, RZ, 0x5410, R9 ;  /* 0x00005410ff027816 */ /* 0x002fe20000000009 */
[----:B------:R-:W-:Y:S01]  /*0860*/  STL [R1+0x8], R3 ;  /* 0x0000080301007387 */ /* 0x000fe20000100800 */
[----:B------:R-:W-:-:S02]  /*0870*/  PRMT R208, RZ, 0x7610, R14 ;  /* 0x00007610ffd07816 */ /* 0x000fc4000000000e */
[----:B--2---:R-:W-:Y:S01]  /*0880*/  PRMT R0, RZ, 0x7610, R9 ;  /* 0x00007610ff007816 */ /* 0x004fe20000000009 */
[----:B------:R0:W-:Y:S01]  /*0890*/  STL [R1+0x4], R2 ;  /* 0x0000040201007387 */ /* 0x0001e20000100800 */
[--C-:B------:R-:W-:Y:S01]  /*08a0*/  PRMT R207, RZ, 0x5410, R15.reuse ;  /* 0x00005410ffcf7816 */ /* 0x100fe2000000000f */
[----:B------:R-:W-:Y:S01]  /*08b0*/  CS2R R8, SRZ ;  /* 0x0000000000087805 */ /* 0x000fe2000001ff00 */
[----:B------:R-:W-:Y:S01]  /*08c0*/  PRMT R206, RZ, 0x7610, R15 ;  /* 0x00007610ffce7816 */ /* 0x000fe2000000000f */
[----:B------:R1:W-:Y:S01]  /*08d0*/  STL [R1], R0 ;  /* 0x0000000001007387 */ /* 0x0003e20000100800 */
[----:B------:R-:W-:Y:S01]  /*08e0*/  PRMT R215, RZ, 0x7610, R215 ;  /* 0x00007610ffd77816 */ /* 0x000fe200000000d7 */
[----:B------:R-:W-:Y:S01]  /*08f0*/  CS2R R14, SRZ ;  /* 0x00000000000e7805 */ /* 0x000fe2000001ff00 */
[--C-:B------:R-:W-:Y:S02]  /*0900*/  PRMT R205, RZ, 0x5410, R36.reuse ;  /* 0x00005410ffcd7816 */ /* 0x100fe40000000024 */
[----:B------:R-:W-:Y:S01]  /*0910*/  PRMT R204, RZ, 0x7610, R36 ;  /* 0x00007610ffcc7816 */ /* 0x000fe20000000024 */
[----:B0-----:R-:W-:Y:S01]  /*0920*/  CS2R R2, SRZ ;  /* 0x0000000000027805 */ /* 0x001fe2000001ff00 */
[----:B------:R-:W-:-:S02]  /*0930*/  PRMT R203, RZ, 0x5410, R37 ;  /* 0x00005410ffcb7816 */ /* 0x000fc40000000025 */
[----:B------:R-:W-:Y:S02]  /*0940*/  PRMT R201, RZ, 0x7610, R37 ;  /* 0x00007610ffc97816 */ /* 0x000fe40000000025 */
[----:B-1----:R-:W-:Y:S02]  /*0950*/  MOV R0, UR6 ;  /* 0x0000000600007c02 */ /* 0x002fe40008000f00 */
[--C-:B------:R-:W-:Y:S02]  /*0960*/  PRMT R200, RZ, 0x5410, R38.reuse ;  /* 0x00005410ffc87816 */ /* 0x100fe40000000026 */
[----:B------:R-:W-:Y:S02]  /*0970*/  PRMT R199, RZ, 0x7610, R38 ;  /* 0x00007610ffc77816 */ /* 0x000fe40000000026 */
[--C-:B------:R-:W-:Y:S02]  /*0980*/  PRMT R198, RZ, 0x5410, R39.reuse ;  /* 0x00005410ffc67816 */ /* 0x100fe40000000027 */
[----:B------:R-:W-:-:S02]  /*0990*/  PRMT R197, RZ, 0x7610, R39 ;  /* 0x00007610ffc57816 */ /* 0x000fc40000000027 */
.L_x_4812:
[----:B------:R-:W0:Y:S01]  /*09a0*/  S2R R241, SR_TID.X ;  /* 0x0000000000f17919 */ /* 0x000e220000002100 */
[----:B------:R-:W-:Y:S01]  /*09b0*/  ISETP.NE.U32.AND P0, PT, RZ, c[0x0][0x1c0], PT ;  /* 0x00007000ff007a0c */ /* 0x000fe20003f05070 */
[----:B------:R-:W-:Y:S01]  /*09c0*/  IMAD R84, R185, c[0x0][0x168], RZ ;  /* 0x00005a00b9547a24 */ /* 0x000fe200078e02ff */
[----:B------:R-:W-:Y:S01]  /*09d0*/  MOV R180, 0x4 ;  /* 0x0000000400b47802 */ /* 0x000fe20000000f00 */
[----:B------:R-:W2:Y:S01]  /*09e0*/  LDL R240, [R1+0x24] ;  /* 0x0000240001f07983 */ /* 0x000ea20000100800 */
[----:B------:R-:W-:-:S02]  /*09f0*/  ISETP.NE.AND.EX P0, PT, RZ, c[0x0][0x1c4], PT, P0 ;  /* 0x00007100ff007a0c */ /* 0x000fc40003f05300 */
[----:B------:R-:W-:Y:S01]  /*0a00*/  SHF.R.S32.HI R85, RZ, 0x1f, R84 ;  /* 0x0000001fff557819 */ /* 0x000fe20000011454 */
[----:B------:R-:W3:Y:S03]  /*0a10*/  LDL R238, [R1+0x2c] ;  /* 0x00002c0001ee7983 */ /* 0x000ee60000100800 */
[----:B------:R-:W-:Y:S01]  /*0a20*/  LEA.HI R85, R85, R84, RZ, 0x3 ;  /* 0x0000005455557211 */ /* 0x000fe200078f18ff */
[----:B------:R-:W-:Y:S01]  /*0a30*/  IMAD.WIDE R86, R185, R180, c[0x0][0x1a0] ;  /* 0x00006800b9567625 */ /* 0x000fe200078e02b4 */
[----:B------:R-:W-:Y:S01]  /*0a40*/  SHF.R.S32.HI R90, RZ, 0x1f, R185 ;  /* 0x0000001fff5a7819 */ /* 0x000fe200000114b9 */
[----:B------:R-:W4:Y:S01]  /*0a50*/  LDL R239, [R1+0x28] ;  /* 0x0000280001ef7983 */ /* 0x000f220000100800 */
[----:B------:R-:W-:-:S03]  /*0a60*/  MOV R229, 0x20 ;  /* 0x0000002000e57802 */ /* 0x000fc60000000f00 */
[----:B------:R-:W-:Y:S01]  /*0a70*/  @P0 LEA R84, P1, R185, c[0x0][0x1c0], 0x1 ;  /* 0x00007000b9540a11 */ /* 0x000fe200078208ff */
[----:B------:R1:W2:Y:S01]  /*0a80*/  LDG.E R219, [R86.64] ;  /* 0x0000000456db7981 */ /* 0x0002a2000c1e1900 */
[----:B------:R-:W-:-:S03]  /*0a90*/  MOV R140, 0x10 ;  /* 0x00000010008c7802 */ /* 0x000fc60000000f00 */
[----:B------:R-:W3:Y:S01]  /*0aa0*/  LDL R242, [R1+0x10] ;  /* 0x0000100001f27983 */ /* 0x000ee20000100800 */
[----:B0-----:R-:W-:-:S04]  /*0ab0*/  LOP3.LUT R88, R241, 0x7f, RZ, 0xc0, !PT ;  /* 0x0000007ff1587812 */ /* 0x001fc800078ec0ff */
[----:B------:R-:W-:Y:S02]  /*0ac0*/  LEA.HI.SX32 R187, R85, R88, 0x1d ;  /* 0x0000005855bb7211 */ /* 0x000fe400078feaff */
[----:B------:R-:W-:-:S03]  /*0ad0*/  @P0 LEA.HI.X R85, R185, c[0x0][0x1c4], R90, 0x1, P1 ;  /* 0x00007100b9550a11 */ /* 0x000fc600008f0c5a */
[C---:B------:R-:W-:Y:S02]  /*0ae0*/  IMAD.WIDE.U32 R92, R187.reuse, R229, c[0x0][0x188] ;  /* 0x00006200bb5c7625 */ /* 0x040fe400078e00e5 */
[----:B------:R1:W3:Y:S02]  /*0af0*/  @P0 LDG.E.U16 R220, [R84.64] ;  /* 0x0000000454dc0981 */ /* 0x0002e4000c1e1500 */
[----:B------:R-:W-:-:S04]  /*0b00*/  IMAD.WIDE.U32 R88, R187, R140, c[0x0][0x208] ;  /* 0x00008200bb587625 */ /* 0x000fc800078e008c */
[----:B------:R-:W-:Y:S02]  /*0b10*/  IMAD.WIDE R180, R185, R180, c[0x0][0x1a8] ;  /* 0x00006a00b9b47625 */ /* 0x000fe400078e02b4 */
[----:B------:R-:W3:Y:S04]  /*0b20*/  LDG.E.128 R88, [R88.64] ;  /* 0x0000000458587981 */ /* 0x000ee8000c1e1d00 */
[----:B-1----:R0:W4:Y:S04]  /*0b30*/  LDG.E.128 R84, [R92.64] ;  /* 0x000000045c547981 */ /* 0x002128000c1e1d00 */
[----:B------:R1:W4:Y:S01]  /*0b40*/  LDG.E R181, [R180.64] ;  /* 0x00000004b4b57981 */ /* 0x000322000c1e1900 */
[----:B------:R-:W-:-:S03]  /*0b50*/  ISETP.NE.AND P1, PT, R0, RZ, PT ;  /* 0x000000ff0000720c */ /* 0x000fc60003f25270 */
[----:B0-----:R-:W4:Y:S01]  /*0b60*/  LDG.E.128 R92, [R92.64+0x10] ;  /* 0x000010045c5c7981 */ /* 0x001f22000c1e1d00 */
[----:B-1----:R-:W-:Y:S02]  /*0b70*/  MOV R180, 0x3f800000 ;  /* 0x3f80000000b47802 */ /* 0x002fe40000000f00 */
[----:B--2---:R-:W-:Y:S02]  /*0b80*/  FSEL R0, R219, RZ, !P1 ;  /* 0x000000ffdb007208 */ /* 0x004fe40004800000 */
[----:B------:R-:W-:Y:S02]  /*0b90*/  LOP3.LUT P1, RZ, R241, 0x1f, RZ, 0xc0, !PT ;  /* 0x0000001ff1ff7812 */ /* 0x000fe4000782c0ff */
[----:B------:R-:W2:Y:S01]  /*0ba0*/  LDL R241, [R1+0x20] ;  /* 0x0000200001f17983 */ /* 0x000ea20000100800 */
[----:B---3--:R-:W-:Y:S01]  /*0bb0*/  PRMT R224, RZ, 0x5410, R89 ;  /* 0x00005410ffe07816 */ /* 0x008fe20000000059 */
[----:B----4-:R-:W-:-:S04]  /*0bc0*/  FADD.FTZ R221, -R0, R86 ;  /* 0x0000005600dd7221 */ /* 0x010fc80000010100 */
[----:B------:R-:W-:Y:S02]  /*0bd0*/  FMUL.FTZ R221, R181, R221 ;  /* 0x000000ddb5dd7220 */ /* 0x000fe40000410000 */
[----:B------:R-:W-:Y:S02]  /*0be0*/  FADD.FTZ R153, R224, R153 ;  /* 0x00000099e0997221 */ /* 0x000fe40000010000 */
[-C--:B------:R-:W-:Y:S02]  /*0bf0*/  FFMA.FTZ R5, R221, R224.reuse, R5 ;  /* 0x000000e0dd057223 */ /* 0x080fe40000010005 */
[----:B------:R-:W-:Y:S02]  /*0c00*/  FMUL.FTZ R224, R240, R224 ;  /* 0x000000e0f0e07220 */ /* 0x000fe40000410000 */
[----:B------:R-:W3:Y:S01]  /*0c10*/  LDL R240, [R1+0x14] ;  /* 0x0000140001f07983 */ /* 0x000ee20000100800 */
[----:B------:R-:W-:Y:S01]  /*0c20*/  FADD.FTZ R219, -R0, R84 ;  /* 0x0000005400db7221 */ /* 0x000fe20000010100 */
[----:B------:R-:W-:-:S03]  /*0c30*/  PRMT R222, RZ, 0x5410, R88 ;  /* 0x00005410ffde7816 */ /* 0x000fc60000000058 */
[----:B------:R-:W-:Y:S01]  /*0c40*/  FMUL.FTZ R219, R181, R219 ;  /* 0x000000dbb5db7220 */ /* 0x000fe20000410000 */
[----:B------:R-:W-:Y:S01]  /*0c50*/  @P0 PRMT R180, RZ, 0x5410, R220 ;  /* 0x00005410ffb40816 */ /* 0x000fe200000000dc */
[----:B------:R-:W-:Y:S02]  /*0c60*/  FADD.FTZ R220, -R0, R85 ;  /* 0x0000005500dc7221 */ /* 0x000fe40000010100 */
[----:B------:R-:W-:Y:S02]  /*0c70*/  FADD.FTZ R151, R222, R151 ;  /* 0x00000097de977221 */ /* 0x000fe40000010000 */
[-C--:B------:R-:W-:Y:S02]  /*0c80*/  FFMA.FTZ R3, R219, R222.reuse, R3 ;  /* 0x000000dedb037223 */ /* 0x080fe40000010003 */
[----:B------:R-:W-:Y:S01]  /*0c90*/  FMUL.FTZ R222, R238, R222 ;  /* 0x000000deeede7220 */ /* 0x000fe20000410000 */
[----:B------:R-:W-:Y:S01]  /*0ca0*/  PRMT R225, RZ, 0x7610, R88 ;  /* 0x00007610ffe17816 */ /* 0x000fe20000000058 */
[----:B------:R-:W4:Y:S01]  /*0cb0*/  LDL R238, [R1+0x1c] ;  /* 0x00001c0001ee7983 */ /* 0x000f220000100800 */
[----:B------:R-:W-:-:S03]  /*0cc0*/  FMUL.FTZ R220, R181, R220 ;  /* 0x000000dcb5dc7220 */ /* 0x000fc60000410000 */
[----:B------:R-:W-:Y:S02]  /*0cd0*/  FADD.FTZ R150, R225, R150 ;  /* 0x00000096e1967221 */ /* 0x000fe40000010000 */
[-C--:B------:R-:W-:Y:S02]  /*0ce0*/  FFMA.FTZ R2, R220, R225.reuse, R2 ;  /* 0x000000e1dc027223 */ /* 0x080fe40000010002 */
[----:B------:R-:W-:Y:S02]  /*0cf0*/  FMUL.FTZ R225, R239, R225 ;  /* 0x000000e1efe17220 */ /* 0x000fe40000410000 */
[----:B------:R-:W4:Y:S01]  /*0d00*/  LDL R239, [R1+0x18] ;  /* 0x0000180001ef7983 */ /* 0x000f220000100800 */
[C---:B------:R-:W-:Y:S02]  /*0d10*/  IADD3 R202, R187.reuse, 0x80, RZ ;  /* 0x00000080bbca7810 */ /* 0x040fe40007ffe0ff */
[C---:B------:R-:W-:Y:S02]  /*0d20*/  IADD3 R194, R187.reuse, 0x100, RZ ;  /* 0x00000100bbc27810 */ /* 0x040fe40007ffe0ff */
[----:B------:R-:W-:-:S02]  /*0d30*/  IADD3 R195, R187, 0x180, RZ ;  /* 0x00000180bbc37810 */ /* 0x000fc40007ffe0ff */
[----:B------:R-:W-:Y:S01]  /*0d40*/  IADD3 R186, R187, 0x200, RZ ;  /* 0x00000200bbba7810 */ /* 0x000fe20007ffe0ff */
[----:B------:R-:W-:-:S04]  /*0d50*/  IMAD.WIDE.U32 R104, R202, R229, c[0x0][0x188] ;  /* 0x00006200ca687625 */ /* 0x000fc800078e00e5 */
[-C--:B------:R-:W-:Y:S01]  /*0d60*/  IMAD.WIDE.U32 R100, R202, R140.reuse, c[0x0][0x208] ;  /* 0x00008200ca647625 */ /* 0x080fe200078e008c */
[----:B------:R0:W4:Y:S03]  /*0d70*/  LDG.E.128 R96, [R104.64] ;  /* 0x0000000468607981 */ /* 0x000126000c1e1d00 */
[-C--:B------:R-:W-:Y:S01]  /*0d80*/  IMAD.WIDE.U32 R112, R194, R229.reuse, c[0x0][0x188] ;  /* 0x00006200c2707625 */ /* 0x080fe200078e00e5 */
[--C-:B------:R-:W-:Y:S01]  /*0d90*/  PRMT R226, RZ, 0x5410, R90.reuse ;  /* 0x00005410ffe27816 */ /* 0x100fe2000000005a */
[----:B------:R-:W4:Y:S02]  /*0da0*/  LDG.E.128 R100, [R100.64] ;  /* 0x0000000464647981 */ /* 0x000f24000c1e1d00 */
[-C--:B------:R-:W-:Y:S01]  /*0db0*/  IMAD.WIDE.U32 R120, R195, R229.reuse, c[0x0][0x188] ;  /* 0x00006200c3787625 */ /* 0x080fe200078e00e5 */
[----:B------:R-:W-:Y:S01]  /*0dc0*/  PRMT R228, RZ, 0x7610, R90 ;  /* 0x00007610ffe47816 */ /* 0x000fe2000000005a */
[----:B------:R1:W4:Y:S02]  /*0dd0*/  LDG.E.128 R108, [R112.64] ;  /* 0x00000004706c7981 */ /* 0x000324000c1e1d00 */
[----:B------:R-:W-:Y:S01]  /*0de0*/  IMAD.WIDE.U32 R128, R186, R229, c[0x0][0x188] ;  /* 0x00006200ba807625 */ /* 0x000fe200078e00e5 */
[----:B------:R-:W-:Y:S01]  /*0df0*/  PRMT R227, RZ, 0x7610, R89 ;  /* 0x00007610ffe37816 */ /* 0x000fe20000000059 */
[----:B------:R1:W4:Y:S02]  /*0e00*/  LDG.E.128 R116, [R120.64] ;  /* 0x0000000478747981 */ /* 0x000324000c1e1d00 */
[----:B------:R-:W-:Y:S01]  /*0e10*/  IMAD.WIDE.U32 R132, R194, R140, c[0x0][0x208] ;  /* 0x00008200c2847625 */ /* 0x000fe200078e008c */
[----:B------:R-:W-:Y:S01]  /*0e20*/  PRMT R90, RZ, 0x5410, R91 ;  /* 0x00005410ff5a7816 */ /* 0x000fe2000000005b */
[----:B------:R1:W4:Y:S02]  /*0e30*/  LDG.E.128 R124, [R128.64] ;  /* 0x00000004807c7981 */ /* 0x000324000c1e1d00 */
[----:B------:R-:W-:-:S02]  /*0e40*/  FADD.FTZ R223, -R0, R87 ;  /* 0x0000005700df7221 */ /* 0x000fc40000010100 */
[----:B------:R-:W-:Y:S01]  /*0e50*/  FADD.FTZ R94, -R0, R94 ;  /* 0x0000005e005e7221 */ /* 0x000fe20000010100 */
[----:B0-----:R-:W4:Y:S01]  /*0e60*/  LDG.E.128 R104, [R104.64+0x10] ;  /* 0x0000100468687981 */ /* 0x001f22000c1e1d00 */
[C---:B------:R-:W-:Y:S02]  /*0e70*/  FMUL.FTZ R223, R181.reuse, R223 ;  /* 0x000000dfb5df7220 */ /* 0x040fe40000410000 */
[----:B------:R-:W-:Y:S01]  /*0e80*/  FMUL.FTZ R94, R181, R94 ;  /* 0x0000005eb55e7220 */ /* 0x000fe20000410000 */
[----:B-1----:R-:W4:Y:S01]  /*0e90*/  LDG.E.128 R112, [R112.64+0x10] ;  /* 0x0000100470707981 */ /* 0x002f22000c1e1d00 */
[----:B------:R-:W-:-:S03]  /*0ea0*/  FADD.FTZ R152, R227, R152 ;  /* 0x00000098e3987221 */ /* 0x000fc60000010000 */
[----:B------:R-:W4:Y:S01]  /*0eb0*/  LDG.E.128 R120, [R120.64+0x10] ;  /* 0x0000100478787981 */ /* 0x000f22000c1e1d00 */
[----:B------:R-:W-:-:S03]  /*0ec0*/  FFMA.FTZ R4, R223, R227, R4 ;  /* 0x000000e3df047223 */ /* 0x000fc60000010004 */
[----:B------:R-:W4:Y:S01]  /*0ed0*/  LDG.E.128 R128, [R128.64+0x10] ;  /* 0x0000100480807981 */ /* 0x000f22000c1e1d00 */
[----:B------:R-:W-:-:S03]  /*0ee0*/  FADD.FTZ R157, R90, R157 ;  /* 0x0000009d5a9d7221 */ /* 0x000fc60000010000 */
[----:B------:R-:W4:Y:S01]  /*0ef0*/  LDG.E.128 R132, [R132.64] ;  /* 0x0000000484847981 */ /* 0x000f22000c1e1d00 */
[----:B------:R-:W-:Y:S02]  /*0f00*/  FFMA.FTZ R9, R94, R90, R9 ;  /* 0x0000005a5e097223 */ /* 0x000fe40000010009 */
[----:B------:R-:W-:-:S04]  /*0f10*/  FADD.FTZ R92, -R0, R92 ;  /* 0x0000005c005c7221 */ /* 0x000fc80000010100 */
[C---:B------:R-:W-:Y:S02]  /*0f20*/  FMUL.FTZ R92, R181.reuse, R92 ;  /* 0x0000005cb55c7220 */ /* 0x040fe40000410000 */
[----:B------:R-:W-:Y:S02]  /*0f30*/  FADD.FTZ R93, -R0, R93 ;  /* 0x0000005d005d7221 */ /* 0x000fe40000010100 */
[----:B------:R-:W-:Y:S02]  /*0f40*/  FADD.FTZ R155, R226, R155 ;  /* 0x0000009be29b7221 */ /* 0x000fe40000010000 */
[----:B------:R-:W-:Y:S02]  /*0f50*/  FFMA.FTZ R7, R92, R226, R7 ;  /* 0x000000e25c077223 */ /* 0x000fe40000010007 */
[----:B------:R-:W-:Y:S02]  /*0f60*/  FMUL.FTZ R93, R181, R93 ;  /* 0x0000005db55d7220 */ /* 0x000fe40000410000 */
[----:B------:R-:W-:-:S02]  /*0f70*/  FADD.FTZ R154, R228, R154 ;  /* 0x0000009ae49a7221 */ /* 0x000fc40000010000 */
[----:B------:R-:W-:Y:S02]  /*0f80*/  FFMA.FTZ R6, R93, R228, R6 ;  /* 0x000000e45d067223 */ /* 0x000fe40000010006 */
[----:B------:R-:W-:-:S06]  /*0f90*/  IMAD.WIDE.U32 R136, R195, R140, c[0x0][0x208] ;  /* 0x00008200c3887625 */ /* 0x000fcc00078e008c */
[----:B------:R-:W4:Y:S01]  /*0fa0*/  LDG.E.128 R136, [R136.64] ;  /* 0x0000000488887981 */ /* 0x000f22000c1e1d00 */
[----:B------:R-:W-:-:S06]  /*0fb0*/  IMAD.WIDE.U32 R140, R186, R140, c[0x0][0x208] ;  /* 0x00008200ba8c7625 */ /* 0x000fcc00078e008c */
[----:B------:R-:W4:Y:S01]  /*0fc0*/  LDG.E.128 R140, [R140.64] ;  /* 0x000000048c8c7981 */ /* 0x000f22000c1e1d00 */
[----:B--2---:R-:W-:-:S03]  /*0fd0*/  FMUL.FTZ R227, R241, R227 ;  /* 0x000000e3f1e37220 */ /* 0x004fc60000410000 */
[----:B------:R-:W2:Y:S01]  /*0fe0*/  LDL R241, [R1+0x8] ;  /* 0x0000080001f17983 */ /* 0x000ea20000100800 */
[----:B---3--:R-:W-:-:S03]  /*0ff0*/  FMUL.FTZ R90, R240, R90 ;  /* 0x0000005af05a7220 */ /* 0x008fc60000410000 */
[----:B------:R-:W3:Y:S01]  /*1000*/  LDL R240, [R1] ;  /* 0x0000000001f07983 */ /* 0x000ee20000100800 */
[----:B----4-:R-:W-:-:S03]  /*1010*/  FMUL.FTZ R226, R238, R226 ;  /* 0x000000e2eee27220 */ /* 0x010fc60000410000 */
[----:B------:R-:W4:Y:S01]  /*1020*/  LDL R238, [R1+0xc] ;  /* 0x00000c0001ee7983 */ /* 0x000f220000100800 */
[----:B------:R-:W-:-:S03]  /*1030*/  FMUL.FTZ R228, R239, R228 ;  /* 0x000000e4efe47220 */ /* 0x000fc60000410000 */
[----:B------:R-:W4:Y:S01]  /*1040*/  LDL R239, [R1+0x4] ;  /* 0x0000040001ef7983 */ /* 0x000f220000100800 */
[----:B------:R-:W-:-:S04]  /*1050*/  ISETP.NE.U32.AND P0, PT, RZ, c[0x0][0x218], PT ;  /* 0x00008600ff007a0c */ /* 0x000fc80003f05070 */
[----:B------:R-:W-:-:S13]  /*1060*/  ISETP.NE.AND.EX P0, PT, RZ, c[0x0][0x21c], PT, P0 ;  /* 0x00008700ff007a0c */ /* 0x000fda0003f05300 */
[----:B------:R-:W-:-:S05]  /*1070*/  @P0 IMAD.WIDE.U32 R84, R187, R229, c[0x0][0x218] ;  /* 0x00008600bb540625 */ /* 0x000fca00078e00e5 */
[----:B------:R0:W5:Y:S04]  /*1080*/  @P0 LDG.E.128 R36, [R84.64] ;  /* 0x0000000454240981 */ /* 0x000168000c1e1d00 */
[----:B------:R0:W5:Y:S01]  /*1090*/  @P0 LDG.E.128 R40, [R84.64+0x10] ;  /* 0x0000100454280981 */ /* 0x000162000c1e1d00 */
[----:B------:R-:W-:-:S04]  /*10a0*/  @P0 IMAD.WIDE.U32 R86, R194, R229, c[0x0][0x218] ;  /* 0x00008600c2560625 */ /* 0x000fc800078e00e5 */
[----:B------:R-:W-:Y:S01]  /*10b0*/  FADD.FTZ R97, -R0, R97 ;  /* 0x0000006100617221 */ /* 0x000fe20000010100 */
[----:B------:R1:W5:Y:S01]  /*10c0*/  @P0 LDG.E.128 R52, [R86.64] ;  /* 0x0000000456340981 */ /* 0x000362000c1e1d00 */
[----:B0-----:R-:W-:-:S03]  /*10d0*/  @P0 IMAD.WIDE.U32 R84, R195, R229, c[0x0][0x218] ;  /* 0x00008600c3540625 */ /* 0x001fc600078e00e5 */
[----:B------:R1:W5:Y:S04]  /*10e0*/  @P0 LDG.E.128 R56, [R86.64+0x10] ;  /* 0x0000100456380981 */ /* 0x000368000c1e1d00 */
[----:B------:R0:W5:Y:S01]  /*10f0*/  @P0 LDG.E.128 R60, [R84.64] ;  /* 0x00000004543c0981 */ /* 0x000162000c1e1d00 */
[----:B------:R-:W-:-:S03]  /*1100*/  FADD.FTZ R99, -R0, R99 ;  /* 0x0000006300637221 */ /* 0x000fc60000010100 */
[----:B------:R0:W5:Y:S01]  /*1110*/  @P0 LDG.E.128 R64, [R84.64+0x10] ;  /* 0x0000100454400981 */ /* 0x000162000c1e1d00 */
[C---:B------:R-:W-:Y:S01]  /*1120*/  FADD.FTZ R108, -R0.reuse, R108 ;  /* 0x0000006c006c7221 */ /* 0x040fe20000010100 */
[----:B-1----:R-:W-:Y:S01]  /*1130*/  PRMT R86, RZ, 0x5410, R100 ;  /* 0x00005410ff567816 */ /* 0x002fe20000000064 */
[C---:B------:R-:W-:Y:S01]  /*1140*/  FADD.FTZ R110, -R0.reuse, R110 ;  /* 0x0000006e006e7221 */ /* 0x040fe20000010100 */
[----:B------:R-:W-:Y:S01]  /*1150*/  PRMT R87, RZ, 0x5410, R101 ;  /* 0x00005410ff577816 */ /* 0x000fe20000000065 */
[----:B------:R-:W-:Y:S01]  /*1160*/  FADD.FTZ R95, -R0, R95 ;  /* 0x0000005f005f7221 */ /* 0x000fe20000010100 */
[----:B------:R-:W-:Y:S01]  /*1170*/  PRMT R100, RZ, 0x7610, R100 ;  /* 0x00007610ff647816 */ /* 0x000fe20000000064 */
[----:B0-----:R-:W-:Y:S01]  /*1180*/  @P0 IMAD.WIDE.U32 R84, R186, R229, c[0x0][0x218] ;  /* 0x00008600ba540625 */ /* 0x001fe200078e00e5 */
[----:B------:R-:W-:-:S03]  /*1190*/  PRMT R101, RZ, 0x7610, R101 ;  /* 0x00007610ff657816 */ /* 0x000fc60000000065 */
[C---:B------:R-:W-:Y:S01]  /*11a0*/  FADD.FTZ R96, -R0.reuse, R96 ;  /* 0x0000006000607221 */ /* 0x040fe20000010100 */
[----:B------:R0:W5:Y:S01]  /*11b0*/  @P0 LDG.E.128 R68, [R84.64] ;  /* 0x0000000454440981 */ /* 0x000162000c1e1d00 */
[C---:B------:R-:W-:Y:S02]  /*11c0*/  FADD.FTZ R98, -R0.reuse, R98 ;  /* 0x0000006200627221 */ /* 0x040fe40000010100 */
[C---:B------:R-:W-:Y:S01]  /*11d0*/  FADD.FTZ R104, -R0.reuse, R104 ;  /* 0x0000006800687221 */ /* 0x040fe20000010100 */
[----:B------:R0:W5:Y:S01]  /*11e0*/  @P0 LDG.E.128 R72, [R84.64+0x10] ;  /* 0x0000100454480981 */ /* 0x000162000c1e1d00 */
[C---:B------:R-:W-:Y:S02]  /*11f0*/  FADD.FTZ R105, -R0.reuse, R105 ;  /* 0x0000006900697221 */ /* 0x040fe40000010100 */
[C---:B------:R-:W-:Y:S02]  /*1200*/  FADD.FTZ R106, -R0.reuse, R106 ;  /* 0x0000006a006a7221 */ /* 0x040fe40000010100 */
[----:B------:R-:W-:-:S02]  /*1210*/  FADD.FTZ R107, -R0, R107 ;  /* 0x0000006b006b7221 */ /* 0x000fc40000010100 */
[C---:B------:R-:W-:Y:S02]  /*1220*/  FADD.FTZ R109, -R0.reuse, R109 ;  /* 0x0000006d006d7221 */ /* 0x040fe40000010100 */
[C---:B------:R-:W-:Y:S01]  /*1230*/  FADD.FTZ R111, -R0.reuse, R111 ;  /* 0x0000006f006f7221 */ /* 0x040fe20000010100 */
[----:B0-----:R-:W-:Y:S01]  /*1240*/  PRMT R84, RZ, 0x5410, R133 ;  /* 0x00005410ff547816 */ /* 0x001fe20000000085 */
        /* <DEDUP_REMOVED lines=19> */
[----:B------:R-:W-:Y:S01]  /*1380*/  FADD.FTZ R131, -R0, R131 ;  /* 0x0000008300837221 */ /* 0x000fe20000010100 */
[----:B------:R-:W-:Y:S01]  /*1390*/  PRMT R0, RZ, 0x5410, R132 ;  /* 0x00005410ff007816 */ /* 0x000fe20000000084 */
[C---:B------:R-:W-:Y:S02]  /*13a0*/  FMUL.FTZ R97, R181.reuse, R97 ;  /* 0x00000061b5617220 */ /* 0x040fe40000410000 */
[----:B------:R-:W-:-:S02]  /*13b0*/  FMUL.FTZ R99, R181, R99 ;  /* 0x00000063b5637220 */ /* 0x000fc40000410000 */
[C---:B------:R-:W-:Y:S02]  /*13c0*/  FMUL.FTZ R108, R181.reuse, R108 ;  /* 0x0000006cb56c7220 */ /* 0x040fe40000410000 */
        /* <DEDUP_REMOVED lines=9> */
[----:B------:R-:W-:Y:S01]  /*1460*/  PRMT R91, RZ, 0x7610, R91 ;  /* 0x00007610ff5b7816 */ /* 0x000fe2000000005b */
[----:B------:R-:W-:-:S04]  /*1470*/  FMUL.FTZ R95, R181, R95 ;  /* 0x0000005fb55f7220 */ /* 0x000fc80000410000 */
[----:B------:R-:W-:Y:S02]  /*1480*/  FADD.FTZ R156, R91, R156 ;  /* 0x0000009c5b9c7221 */ /* 0x000fe40000010000 */
[-C--:B------:R-:W-:Y:S02]  /*1490*/  FFMA.FTZ R8, R95, R91.reuse, R8 ;  /* 0x0000005b5f087223 */ /* 0x080fe40000010008 */
[----:B------:R-:W-:Y:S02]  /*14a0*/  FMUL.FTZ R91, R242, R91 ;  /* 0x0000005bf25b7220 */ /* 0x000fe40000410000 */
[----:B------:R-:W-:Y:S02]  /*14b0*/  FMUL.FTZ R96, R181, R96 ;  /* 0x00000060b5607220 */ /* 0x000fe40000410000 */
[----:B------:R-:W-:-:S04]  /*14c0*/  @P0 IMAD.WIDE.U32 R88, R202, R229, c[0x0][0x218] ;  /* 0x00008600ca580625 */ /* 0x000fc800078e00e5 */
[C---:B------:R-:W-:Y:S01]  /*14d0*/  FMUL.FTZ R98, R181.reuse, R98 ;  /* 0x00000062b5627220 */ /* 0x040fe20000410000 */
[----:B------:R0:W5:Y:S01]  /*14e0*/  @P0 LDG.E.128 R44, [R88.64] ;  /* 0x00000004582c0981 */ /* 0x000162000c1e1d00 */
[----:B------:R-:W-:-:S03]  /*14f0*/  FMUL.FTZ R104, R181, R104 ;  /* 0x00000068b5687220 */ /* 0x000fc60000410000 */
[----:B------:R0:W5:Y:S01]  /*1500*/  @P0 LDG.E.128 R48, [R88.64+0x10] ;  /* 0x0000100458300981 */ /* 0x000162000c1e1d00 */
[----:B------:R-:W-:Y:S01]  /*1510*/  FMUL.FTZ R105, R181, R105 ;  /* 0x00000069b5697220 */ /* 0x000fe20000410000 */
[--C-:B0-----:R-:W-:Y:S02]  /*1520*/  PRMT R88, RZ, 0x5410, R102.reuse ;  /* 0x00005410ff587816 */ /* 0x101fe40000000066 */
[----:B------:R-:W-:-:S03]  /*1530*/  PRMT R102, RZ, 0x7610, R102 ;  /* 0x00007610ff667816 */ /* 0x000fc60000000066 */
[----:B------:R-:W-:Y:S02]  /*1540*/  FADD.FTZ R163, R88, R163 ;  /* 0x000000a358a37221 */ /* 0x000fe40000010000 */
[-C--:B------:R-:W-:Y:S02]  /*1550*/  FFMA.FTZ R15, R104, R88.reuse, R15 ;  /* 0x00000058680f7223 */ /* 0x080fe4000001000f */
[----:B------:R-:W-:Y:S01]  /*1560*/  FMUL.FTZ R88, R251, R88 ;  /* 0x00000058fb587220 */ /* 0x000fe20000410000 */
[----:B------:R-:W-:Y:S01]  /*1570*/  PRMT R89, RZ, 0x5410, R103 ;  /* 0x00005410ff597816 */ /* 0x000fe20000000067 */
[----:B------:R-:W-:Y:S02]  /*1580*/  FADD.FTZ R162, R102, R162 ;  /* 0x000000a266a27221 */ /* 0x000fe40000010000 */
[----:B------:R-:W-:Y:S02]  /*1590*/  FMUL.FTZ R106, R181, R106 ;  /* 0x0000006ab56a7220 */ /* 0x000fe40000410000 */
[----:B------:R-:W-:-:S02]  /*15a0*/  FFMA.FTZ R14, R105, R102, R14 ;  /* 0x00000066690e7223 */ /* 0x000fc4000001000e */
[----:B------:R-:W-:Y:S02]  /*15b0*/  FMUL.FTZ R102, R250, R102 ;  /* 0x00000066fa667220 */ /* 0x000fe40000410000 */
[----:B--2---:R-:W-:Y:S02]  /*15c0*/  FMUL.FTZ R100, R241, R100 ;  /* 0x00000064f1647220 */ /* 0x004fe40000410000 */
[----:B------:R-:W-:Y:S02]  /*15d0*/  FMUL.FTZ R241, R244, R84 ;  /* 0x00000054f4f17220 */ /* 0x000fe40000410000 */
[----:B------:R-:W-:-:S04]  /*15e0*/  FADD.FTZ R84, RZ, R222 ;  /* 0x000000deff547221 */ /* 0x000fc80000010000 */
[----:B------:R-:W-:-:S04]  /*15f0*/  FADD.FTZ R84, R84, R225 ;  /* 0x000000e154547221 */ /* 0x000fc80000010000 */
[----:B------:R-:W-:-:S04]  /*1600*/  FADD.FTZ R84, R84, R224 ;  /* 0x000000e054547221 */ /* 0x000fc80000010000 */
[----:B------:R-:W-:Y:S02]  /*1610*/  FADD.FTZ R84, R84, R227 ;  /* 0x000000e354547221 */ /* 0x000fe40000010000 */
[----:B---3--:R-:W-:Y:S02]  /*1620*/  FMUL.FTZ R101, R240, R101 ;  /* 0x00000065f0657220 */ /* 0x008fe40000410000 */
[----:B------:R-:W-:Y:S02]  /*1630*/  FMUL.FTZ R240, R246, R0 ;  /* 0x00000000f6f07220 */ /* 0x000fe40000410000 */
[----:B------:R-:W-:-:S04]  /*1640*/  FFMA.FTZ R0, R219, R222, RZ ;  /* 0x000000dedb007223 */ /* 0x000fc800000100ff */
        /* <DEDUP_REMOVED lines=9> */
[----:B----4-:R-:W-:Y:S02]  /*16e0*/  FMUL.FTZ R238, R238, R86 ;  /* 0x00000056eeee7220 */ /* 0x010fe40000410000 */
        /* <DEDUP_REMOVED lines=12> */
[----:B------:R-:W-:Y:S01]  /*17b0*/  FFMA.FTZ R0, R104, R88, R0 ;  /* 0x0000005868007223 */ /* 0x000fe20000010000 */
[----:B------:R-:W-:Y:S01]  /*17c0*/  PRMT R103, RZ, 0x7610, R103 ;  /* 0x00007610ff677816 */ /* 0x000fe20000000067 */
[----:B------:R-:W-:Y:S02]  /*17d0*/  FADD.FTZ R165, R89, R165 ;  /* 0x000000a559a57221 */ /* 0x000fe40000010000 */
[----:B------:R-:W-:Y:S02]  /*17e0*/  FMUL.FTZ R107, R181, R107 ;  /* 0x0000006bb56b7220 */ /* 0x000fe40000410000 */
        /* <DEDUP_REMOVED lines=8> */
[----:B------:R-:W-:Y:S01]  /*1870*/  FFMA.FTZ R0, R106, R89, R0 ;  /* 0x000000596a007223 */ /* 0x000fe20000010000 */
[----:B------:R-:W-:Y:S01]  /*1880*/  PRMT R132, RZ, 0x7610, R132 ;  /* 0x00007610ff847816 */ /* 0x000fe20000000084 */
        /* <DEDUP_REMOVED lines=46> */
[----:B------:R-:W-:Y:S02]  /*1b70*/  FMUL.FTZ R117, R181, R117 ;  /* 0x00000075b5757220 */ /* 0x000fe40000410000 */
        /* <DEDUP_REMOVED lines=50> */
[C---:B------:R-:W-:Y:S02]  /*1ea0*/  FMUL.FTZ R124, R181.reuse, R124 ;  /* 0x0000007cb57c7220 */ /* 0x040fe40000410000 */
        /* <DEDUP_REMOVED lines=64> */
[----:B------:R-:W-:Y:S01]  /*22b0*/  FFMA.FTZ R0, R131, R143, R0 ;  /* 0x0000008f83007223 */ /* 0x000fe20000010000 */
[----:B------:R-:W-:Y:S05]  /*22c0*/  BRA.DIV ~URZ, `(.L_x_4809) ;  /* 0x00001d327f007947 */ /* 0x000fea000b800000 */
[----:B------:R0:W1:Y:S02]  /*22d0*/  SHFL.DOWN PT, R247, R87, 0x10, 0x1f ;  /* 0x0a001f0057f77f89 */ /* 0x00006400000e0000 */
.L_x_4813:
        /* <DEDUP_REMOVED lines=18> */
.L_x_4814:
[----:B--2---:R-:W2:Y:S01]  /*2400*/  S2R R86, SR_TID.X ;  /* 0x0000000000567919 */ /* 0x004ea20000002100 */
[----:B------:R-:W-:Y:S01]  /*2410*/  LOP3.LUT P2, RZ, R212, 0xff, RZ, 0xc0, !PT ;  /* 0x000000ffd4ff7812 */ /* 0x000fe2000784c0ff */
[----:B------:R-:W-:Y:S01]  /*2420*/  FADD.FTZ R84, R247, R87 ;  /* 0x00000057f7547221 */ /* 0x000fe20000010000 */
[----:B------:R-:W-:Y:S01]  /*2430*/  PLOP3.LUT P0, PT, PT, PT, PT, 0x80, 0x0 ;  /* 0x000000000000781c */ /* 0x000fe20003f0f070 */
[----:B0-----:R-:W-:Y:S01]  /*2440*/  FADD.FTZ R85, R85, R0 ;  /* 0x0000000055557221 */ /* 0x001fe20000010000 */
[----:B------:R-:W-:Y:S01]  /*2450*/  @!P1 PLOP3.LUT P0, PT, P2, PT, PT, 0x80, 0x0 ;  /* 0x000000000000981c */ /* 0x000fe2000170f070 */
[----:B------:R-:W-:Y:S01]  /*2460*/  ULDC.U8 UR6, c[0x0][0x1f0] ;  /* 0x00007c0000067ab9 */ /* 0x000fe20000000000 */
[----:B------:R-:W-:Y:S02]  /*2470*/  ISETP.NE.U32.AND P3, PT, RZ, c[0x0][0x258], PT ;  /* 0x00009600ff007a0c */ /* 0x000fe40003f65070 */
[----:B------:R-:W-:Y:S02]  /*2480*/  IADD3 R185, R185, c[0x0][0x160], RZ ;  /* 0x00005800b9b97a10 */ /* 0x000fe40007ffe0ff */
[----:B------:R-:W-:-:S02]  /*2490*/  ISETP.NE.AND.EX P3, PT, RZ, c[0x0][0x25c], PT, P3 ;  /* 0x00009700ff007a0c */ /* 0x000fc40003f65330 */
[----:B--2---:R-:W-:-:S04]  /*24a0*/  SHF.R.U32.HI R247, RZ, 0x5, R86 ;  /* 0x00000005fff77819 */ /* 0x004fc80000011656 */
[----:B-1----:R-:W-:-:S04]  /*24b0*/  @!P1 LOP3.LUT R0, R247, 0x7fffffc, RZ, 0xc0, !PT ;  /* 0x07fffffcf7009812 */ /* 0x002fc800078ec0ff */
[----:B------:R-:W-:-:S04]  /*24c0*/  @!P0 IADD3 R0, R0, 0x4, RZ ;  /* 0x0000000400008810 */ /* 0x000fc80007ffe0ff */
[----:B------:R-:W-:Y:S02]  /*24d0*/  @!P1 LOP3.LUT R0, R0, 0x3, R247, 0xf8, !PT ;  /* 0x0000000300009812 */ /* 0x000fe400078ef8f7 */
[----:B------:R-:W-:-:S03]  /*24e0*/  LOP3.LUT R247, R247, 0x7fffffc, RZ, 0xc0, !PT ;  /* 0x07fffffcf7f77812 */ /* 0x000fc600078ec0ff */
[----:B------:R0:W-:Y:S01]  /*24f0*/  @!P1 STS.64 [R0.X8+0x5000], R84 ;  /* 0x0050005400009388 */ /* 0x0001e20000008a00 */
[----:B------:R-:W-:Y:S02]  /*2500*/  @!P2 IADD3 R247, R247, 0x4, RZ ;  /* 0x00000004f7f7a810 */ /* 0x000fe40007ffe0ff */
[----:B------:R-:W-:Y:S02]  /*2510*/  ISETP.NE.U32.AND P1, PT, RZ, c[0x0][0x258], PT ;  /* 0x00009600ff007a0c */ /* 0x000fe40003f25070 */
[----:B------:R-:W-:Y:S02]  /*2520*/  SHF.L.U32 R247, R247, 0x3, RZ ;  /* 0x00000003f7f77819 */ /* 0x000fe400000006ff */
[----:B------:R-:W-:Y:S02]  /*2530*/  ISETP.NE.AND.EX P1, PT, RZ, c[0x0][0x25c], PT, P1 ;  /* 0x00009700ff007a0c */ /* 0x000fe40003f25310 */
[----:B0-----:R-:W-:Y:S01]  /*2540*/  MOV R0, UR6 ;  /* 0x0000000600007c02 */ /* 0x001fe20008000f00 */
[----:B------:R-:W-:Y:S01]  /*2550*/  WARPSYNC 0xffffffff ;  /* 0xffffffff00007948 */ /* 0x000fe20003800000 */
[----:B------:R-:W-:Y:S02]  /*2560*/  BAR.SYNC.DEFER_BLOCKING 0x0 ;  /* 0x0000000000007b1d */ /* 0x000fe40000010000 */
[----:B------:R-:W-:-:S04]  /*2570*/  ISETP.NE.AND P0, PT, R0, RZ, PT ;  /* 0x000000ff0000720c */ /* 0x000fc80003f05270 */
[----:B------:R-:W0:Y:S02]  /*2580*/  LDS.128 R84, [R247+0x5000] ;  /* 0x00500000f7547984 */ /* 0x000e240000000c00 */
[----:B0-----:R-:W-:Y:S02]  /*2590*/  FADD.FTZ R84, RZ, R84 ;  /* 0x00000054ff547221 */ /* 0x001fe40000010000 */
[----:B------:R-:W-:Y:S02]  /*25a0*/  FADD.FTZ R85, RZ, R85 ;  /* 0x00000055ff557221 */ /* 0x000fe40000010000 */
[----:B------:R-:W-:Y:S02]  /*25b0*/  FADD.FTZ R212, R86, R84 ;  /* 0x0000005456d47221 */ /* 0x000fe40000010000 */
[----:B------:R-:W-:Y:S02]  /*25c0*/  FADD.FTZ R252, R87, R85 ;  /* 0x0000005557fc7221 */ /* 0x000fe40000010000 */
[----:B------:R-:W0:Y:S02]  /*25d0*/  LDS.128 R84, [R247+0x5010] ;  /* 0x00501000f7547984 */ /* 0x000e240000000c00 */
[----:B0-----:R-:W-:Y:S01]  /*25e0*/  FADD.FTZ R84, R212, R84 ;  /* 0x00000054d4547221 */ /* 0x001fe20000010000 */
[----:B------:R-:W-:Y:S01]  /*25f0*/  SEL R212, RZ, 0x1, P2 ;  /* 0x00000001ffd47807 */ /* 0x000fe20001000000 */
[----:B------:R-:W-:-:S02]  /*2600*/  FADD.FTZ R85, R252, R85 ;  /* 0x00000055fc557221 */ /* 0x000fc40000010000 */
[----:B------:R-:W-:Y:S02]  /*2610*/  FADD.FTZ R84, R86, R84 ;  /* 0x0000005456547221 */ /* 0x000fe40000010000 */
        /* <DEDUP_REMOVED lines=13> */
[----:B------:R-:W-:Y:S02]  /*26f0*/  FFMA.FTZ R95, R95, R85, R84 ;  /* 0x000000555f5f7223 */ /* 0x000fe40000010054 */
[----:B------:R-:W-:Y:S02]  /*2700*/  FADD.FTZ R219, R222, -R219 ;  /* 0x800000dbdedb7221 */ /* 0x000fe40000010000 */
[----:B------:R-:W-:Y:S02]  /*2710*/  FADD.FTZ R220, R225, -R220 ;  /* 0x800000dce1dc7221 */ /* 0x000fe40000010000 */
[----:B------:R-:W-:Y:S02]  /*2720*/  FADD.FTZ R221, R224, -R221 ;  /* 0x800000dde0dd7221 */ /* 0x000fe40000010000 */
[----:B------:R-:W-:-:S02]  /*2730*/  FADD.FTZ R223, R227, -R223 ;  /* 0x800000dfe3df7221 */ /* 0x000fc40000010000 */
[-CC-:B------:R-:W-:Y:S02]  /*2740*/  FFMA.FTZ R92, R92, R85.reuse, R84.reuse ;  /* 0x000000555c5c7223 */ /* 0x180fe40000010054 */
[----:B------:R-:W-:Y:S02]  /*2750*/  FFMA.FTZ R93, R93, R85, R84 ;  /* 0x000000555d5d7223 */ /* 0x000fe40000010054 */
[----:B------:R-:W-:Y:S02]  /*2760*/  FADD.FTZ R104, R88, -R104 ;  /* 0x8000006858687221 */ /* 0x000fe40000010000 */
[----:B------:R-:W-:Y:S02]  /*2770*/  FADD.FTZ R106, R89, -R106 ;  /* 0x8000006a596a7221 */ /* 0x000fe40000010000 */
[----:B------:R-:W-:Y:S02]  /*2780*/  FADD.FTZ R94, R90, -R94 ;  /* 0x8000005e5a5e7221 */ /* 0x000fe40000010000 */
[----:B------:R-:W-:-:S02]  /*2790*/  FADD.FTZ R95, R91, -R95 ;  /* 0x8000005f5b5f7221 */ /* 0x000fc40000010000 */
[C---:B------:R-:W-:Y:S02]  /*27a0*/  FMUL.FTZ R88, R181.reuse, R219 ;  /* 0x000000dbb5587220 */ /* 0x040fe40000410000 */
[C---:B------:R-:W-:Y:S02]  /*27b0*/  FMUL.FTZ R89, R181.reuse, R220 ;  /* 0x000000dcb5597220 */ /* 0x040fe40000410000 */
[C---:B------:R-:W-:Y:S02]  /*27c0*/  FMUL.FTZ R90, R181.reuse, R221 ;  /* 0x000000ddb55a7220 */ /* 0x040fe40000410000 */
[----:B------:R-:W-:Y:S02]  /*27d0*/  FMUL.FTZ R91, R181, R223 ;  /* 0x000000dfb55b7220 */ /* 0x000fe40000410000 */
[----:B------:R-:W-:Y:S02]  /*27e0*/  FADD.FTZ R92, R226, -R92 ;  /* 0x8000005ce25c7221 */ /* 0x000fe40000010000 */
[----:B------:R-:W-:-:S02]  /*27f0*/  FADD.FTZ R93, R228, -R93 ;  /* 0x8000005de45d7221 */ /* 0x000fc40000010000 */
[-C--:B------:R-:W-:Y:S02]  /*2800*/  FFMA.FTZ R96, R96, R85.reuse, R84 ;  /* 0x0000005560607223 */ /* 0x080fe40000010054 */
[----:B-----5:R-:W-:Y:S02]  /*2810*/  @P0 FADD.FTZ R88, R36, R88 ;  /* 0x0000005824580221 */ /* 0x020fe40000010000 */
[----:B------:R-:W-:Y:S02]  /*2820*/  @P0 FADD.FTZ R89, R37, R89 ;  /* 0x0000005925590221 */ /* 0x000fe40000010000 */
[----:B------:R-:W-:Y:S02]  /*2830*/  @P0 FADD.FTZ R90, R38, R90 ;  /* 0x0000005a265a0221 */ /* 0x000fe40000010000 */
[----:B------:R-:W-:Y:S02]  /*2840*/  @P0 FADD.FTZ R91, R39, R91 ;  /* 0x0000005b275b0221 */ /* 0x000fe40000010000 */
        /* <DEDUP_REMOVED lines=28> */
[----:B------:R-:W-:Y:S01]  /*2a10*/  FFMA.FTZ R84, R131, R85, R84 ;  /* 0x0000005583547223 */ /* 0x000fe20000010054 */
[----:B------:R-:W-:Y:S01]  /*2a20*/  HFMA2.MMA R131, -RZ, RZ, 0, 9.5367431640625e-07 ;  /* 0x00000010ff837435 */ /* 0x000fe200000001ff */
[C---:B------:R-:W-:Y:S02]  /*2a30*/  FMUL.FTZ R92, R181.reuse, R92 ;  /* 0x0000005cb55c7220 */ /* 0x040fe40000410000 */
[----:B------:R-:W-:-:S02]  /*2a40*/  FMUL.FTZ R93, R181, R93 ;  /* 0x0000005db55d7220 */ /* 0x000fc40000410000 */
[----:B------:R-:W-:Y:S02]  /*2a50*/  FADD.FTZ R238, R238, -R96 ;  /* 0x80000060eeee7221 */ /* 0x000fe40000010000 */
[C---:B------:R-:W-:Y:S01]  /*2a60*/  FMUL.FTZ R85, R88.reuse, R180 ;  /* 0x000000b458557220 */ /* 0x040fe20000410000 */
[----:B------:R-:W-:Y:S01]  /*2a70*/  SEL R88, R88, R76, P3 ;  /* 0x0000004c58587207 */ /* 0x000fe20001800000 */
[C---:B------:R-:W-:Y:S01]  /*2a80*/  FMUL.FTZ R86, R89.reuse, R180 ;  /* 0x000000b459567220 */ /* 0x040fe20000410000 */
[----:B------:R-:W-:Y:S01]  /*2a90*/  SEL R89, R89, R77, P3 ;  /* 0x0000004d59597207 */ /* 0x000fe20001800000 */
[C---:B------:R-:W-:Y:S02]  /*2aa0*/  FMUL.FTZ R94, R181.reuse, R94 ;  /* 0x0000005eb55e7220 */ /* 0x040fe40000410000 */
[----:B------:R-:W-:Y:S02]  /*2ab0*/  FMUL.FTZ R95, R181, R95 ;  /* 0x0000005fb55f7220 */ /* 0x000fe40000410000 */
[C---:B------:R-:W-:Y:S01]  /*2ac0*/  FMUL.FTZ R87, R90.reuse, R180 ;  /* 0x000000b45a577220 */ /* 0x040fe20000410000 */
[----:B------:R-:W-:Y:S01]  /*2ad0*/  SEL R90, R90, R78, P3 ;  /* 0x0000004e5a5a7207 */ /* 0x000fe20001800000 */
[C---:B------:R-:W-:Y:S01]  /*2ae0*/  FMUL.FTZ R96, R91.reuse, R180 ;  /* 0x000000b45b607220 */ /* 0x040fe20000410000 */
[----:B------:R-:W-:Y:S01]  /*2af0*/  SEL R91, R91, R79, P3 ;  /* 0x0000004f5b5b7207 */ /* 0x000fe20001800000 */
[----:B------:R-:W-:-:S02]  /*2b00*/  FADD.FTZ R100, R100, -R97 ;  /* 0x8000006164647221 */ /* 0x000fc40000010000 */
[----:B------:R-:W-:Y:S02]  /*2b10*/  @P0 FADD.FTZ R92, R40, R92 ;  /* 0x0000005c285c0221 */ /* 0x000fe40000010000 */
[----:B------:R-:W-:Y:S02]  /*2b20*/  @P0 FADD.FTZ R93, R41, R93 ;  /* 0x0000005d295d0221 */ /* 0x000fe40000010000 */
[----:B------:R-:W-:Y:S01]  /*2b30*/  FADD.FTZ R143, R143, -R84 ;  /* 0x800000548f8f7221 */ /* 0x000fe20000010000 */
[----:B------:R-:W-:Y:S01]  /*2b40*/  F2FP.BF16.PACK_AB R84, R86, R85 ;  /* 0x000000555654723e */ /* 0x000fe200000010ff */
[----:B------:R-:W-:Y:S01]  /*2b50*/  @P0 FADD.FTZ R94, R42, R94 ;  /* 0x0000005e2a5e0221 */ /* 0x000fe20000010000 */
[----:B------:R-:W-:Y:S01]  /*2b60*/  F2FP.BF16.PACK_AB R85, R96, R87 ;  /* 0x000000576055723e */ /* 0x000fe200000010ff */
[----:B------:R-:W-:Y:S02]  /*2b70*/  @P0 FADD.FTZ R95, R43, R95 ;  /* 0x0000005f2b5f0221 */ /* 0x000fe40000010000 */
[----:B------:R-:W-:Y:S01]  /*2b80*/  FADD.FTZ R239, R239, -R98 ;  /* 0x80000062efef7221 */ /* 0x000fe20000010000 */
[----:B------:R-:W-:Y:S01]  /*2b90*/  @P1 MOV R98, 0x20 ;  /* 0x0000002000621802 */ /* 0x000fe20000000f00 */
[C---:B------:R-:W-:Y:S01]  /*2ba0*/  FMUL.FTZ R86, R92.reuse, R180 ;  /* 0x000000b45c567220 */ /* 0x040fe20000410000 */
[----:B------:R-:W-:Y:S01]  /*2bb0*/  SEL R92, R92, R80, P3 ;  /* 0x000000505c5c7207 */ /* 0x000fe20001800000 */
[C---:B------:R-:W-:Y:S01]  /*2bc0*/  FMUL.FTZ R87, R93.reuse, R180 ;  /* 0x000000b45d577220 */ /* 0x040fe20000410000 */
[----:B------:R-:W-:Y:S01]  /*2bd0*/  SEL R93, R93, R81, P3 ;  /* 0x000000515d5d7207 */ /* 0x000fe20001800000 */
[----:B------:R-:W-:-:S02]  /*2be0*/  FMUL.FTZ R238, R181, R238 ;  /* 0x000000eeb5ee7220 */ /* 0x000fc40000410000 */
[----:B------:R-:W-:Y:S01]  /*2bf0*/  FMUL.FTZ R100, R181, R100 ;  /* 0x00000064b5647220 */ /* 0x000fe20000410000 */
[----:B------:R-:W-:Y:S01]  /*2c00*/  F2FP.BF16.PACK_AB R86, R87, R86 ;  /* 0x000000565756723e */ /* 0x000fe200000010ff */
[C---:B------:R-:W-:Y:S01]  /*2c10*/  FMUL.FTZ R96, R94.reuse, R180 ;  /* 0x000000b45e607220 */ /* 0x040fe20000410000 */
[----:B------:R-:W-:Y:S01]  /*2c20*/  SEL R94, R94, R82, P3 ;  /* 0x000000525e5e7207 */ /* 0x000fe20001800000 */
[C---:B------:R-:W-:Y:S01]  /*2c30*/  FMUL.FTZ R97, R95.reuse, R180 ;  /* 0x000000b45f617220 */ /* 0x040fe20000410000 */
[----:B------:R-:W-:Y:S01]  /*2c40*/  SEL R95, R95, R83, P3 ;  /* 0x000000535f5f7207 */ /* 0x000fe20001800000 */
[----:B------:R-:W-:Y:S02]  /*2c50*/  FADD.FTZ R101, R101, -R99 ;  /* 0x8000006365657221 */ /* 0x000fe40000010000 */
[----:B------:R-:W-:Y:S01]  /*2c60*/  FADD.FTZ R105, R102, -R105 ;  /* 0x8000006966697221 */ /* 0x000fe20000010000 */
[----:B------:R-:W-:Y:S01]  /*2c70*/  F2FP.BF16.PACK_AB R87, R97, R96 ;  /* 0x000000606157723e */ /* 0x000fe200000010ff */
[----:B------:R-:W-:-:S02]  /*2c80*/  FADD.FTZ R107, R103, -R107 ;  /* 0x8000006b676b7221 */ /* 0x000fc40000010000 */
[----:B------:R-:W-:Y:S02]  /*2c90*/  FADD.FTZ R109, R132, -R109 ;  /* 0x8000006d846d7221 */ /* 0x000fe40000010000 */
[----:B------:R-:W-:Y:S02]  /*2ca0*/  FADD.FTZ R129, R237, -R129 ;  /* 0x80000081ed817221 */ /* 0x000fe40000010000 */
[----:B------:R-:W-:Y:S02]  /*2cb0*/  FADD.FTZ R130, R142, -R130 ;  /* 0x800000828e827221 */ /* 0x000fe40000010000 */
[----:B------:R-:W-:Y:S02]  /*2cc0*/  @P0 FADD.FTZ R238, R44, R238 ;  /* 0x000000ee2cee0221 */ /* 0x000fe40000010000 */
[----:B------:R-:W-:Y:S02]  /*2cd0*/  @P0 FADD.FTZ R100, R45, R100 ;  /* 0x000000642d640221 */ /* 0x000fe40000010000 */
[----:B------:R-:W-:-:S02]  /*2ce0*/  FADD.FTZ R234, R234, -R124 ;  /* 0x8000007ceaea7221 */ /* 0x000fc40000010000 */
[----:B------:R-:W-:-:S04]  /*2cf0*/  @P1 IMAD.WIDE.U32 R98, R187, R98, c[0x0][0x258] ;  /* 0x00009600bb621625 */ /* 0x000fc800078e0062 */
[C---:B------:R-:W-:Y:S01]  /*2d00*/  FMUL.FTZ R239, R181.reuse, R239 ;  /* 0x000000efb5ef7220 */ /* 0x040fe20000410000 */
[----:B------:R-:W-:Y:S01]  /*2d10*/  @P1 STG.E.128 [R98.64], R88 ;  /* 0x0000005862001986 */ /* 0x000fe2000c101d04 */
[C---:B------:R-:W-:Y:S02]  /*2d20*/  FMUL.FTZ R101, R181.reuse, R101 ;  /* 0x00000065b5657220 */ /* 0x040fe40000410000 */
[C---:B------:R-:W-:Y:S01]  /*2d30*/  FMUL.FTZ R104, R181.reuse, R104 ;  /* 0x00000068b5687220 */ /* 0x040fe20000410000 */
[----:B------:R0:W-:Y:S01]  /*2d40*/  @P1 STG.E.128 [R98.64+0x10], R92 ;  /* 0x0000105c62001986 */ /* 0x0001e2000c101d04 */
[C---:B------:R-:W-:Y:S02]  /*2d50*/  FMUL.FTZ R105, R181.reuse, R105 ;  /* 0x00000069b5697220 */ /* 0x040fe40000410000 */
[C---:B------:R-:W-:Y:S02]  /*2d60*/  FMUL.FTZ R102, R181.reuse, R106 ;  /* 0x0000006ab5667220 */ /* 0x040fe40000410000 */
[----:B------:R-:W-:-:S02]  /*2d70*/  FMUL.FTZ R103, R181, R107 ;  /* 0x0000006bb5677220 */ /* 0x000fc40000410000 */
[----:B------:R-:W-:Y:S02]  /*2d80*/  FMUL.FTZ R124, R181, R109 ;  /* 0x0000006db57c7220 */ /* 0x000fe40000410000 */
[----:B------:R-:W-:-:S04]  /*2d90*/  IMAD.WIDE.U32 R96, R187, R131, c[0x0][0x248] ;  /* 0x00009200bb607625 */ /* 0x000fc800078e0083 */
[C---:B------:R-:W-:Y:S01]  /*2da0*/  FMUL.FTZ R109, R181.reuse, R129 ;  /* 0x00000081b56d7220 */ /* 0x040fe20000410000 */
[----:B------:R1:W-:Y:S01]  /*2db0*/  STG.E.128 [R96.64], R84 ;  /* 0x0000005460007986 */ /* 0x0003e2000c101d04 */
[----:B------:R-:W-:Y:S02]  /*2dc0*/  FMUL.FTZ R107, R181, R130 ;  /* 0x00000082b56b7220 */ /* 0x000fe40000410000 */
[-C--:B------:R-:W-:Y:S01]  /*2dd0*/  FMUL.FTZ R129, R238, R180.reuse ;  /* 0x000000b4ee817220 */ /* 0x080fe20000410000 */
[----:B0-----:R-:W-:Y:S01]  /*2de0*/  @P1 MOV R99, 0x20 ;  /* 0x0000002000631802 */ /* 0x001fe20000000f00 */
[----:B------:R-:W-:Y:S02]  /*2df0*/  FMUL.FTZ R130, R100, R180 ;  /* 0x000000b464827220 */ /* 0x000fe40000410000 */
[----:B------:R-:W-:Y:S02]  /*2e00*/  FADD.FTZ R108, R240, -R108 ;  /* 0x8000006cf06c7221 */ /* 0x000fe40000010000 */
[----:B------:R-:W-:-:S02]  /*2e10*/  FADD.FTZ R110, R241, -R110 ;  /* 0x8000006ef16e7221 */ /* 0x000fc40000010000 */
[----:B------:R-:W-:Y:S02]  /*2e20*/  FADD.FTZ R111, R133, -R111 ;  /* 0x8000006f856f7221 */ /* 0x000fe40000010000 */
[----:B------:R-:W-:Y:S02]  /*2e30*/  @P0 FADD.FTZ R239, R46, R239 ;  /* 0x000000ef2eef0221 */ /* 0x000fe40000010000 */
[----:B------:R-:W-:Y:S02]  /*2e40*/  @P0 FADD.FTZ R101, R47, R101 ;  /* 0x000000652f650221 */ /* 0x000fe40000010000 */
[----:B------:R-:W-:Y:S01]  /*2e50*/  @P0 FADD.FTZ R104, R48, R104 ;  /* 0x0000006830680221 */ /* 0x000fe20000010000 */
[----:B-1----:R-:W-:Y:S01]  /*2e60*/  F2FP.BF16.PACK_AB R84, R130, R129 ;  /* 0x000000818254723e */ /* 0x002fe200000010ff */
[----:B------:R-:W-:Y:S01]  /*2e70*/  @P0 FADD.FTZ R105, R49, R105 ;  /* 0x0000006931690221 */ /* 0x000fe20000010000 */
[----:B------:R-:W-:Y:S01]  /*2e80*/  IADD3 R96, R187, 0x80, RZ ;  /* 0x00000080bb607810 */ /* 0x000fe20007ffe0ff */
[----:B------:R-:W-:Y:S01]  /*2e90*/  @P0 FADD.FTZ R102, R50, R102 ;  /* 0x0000006632660221 */ /* 0x000fe20000010000 */
[----:B------:R-:W-:Y:S01]  /*2ea0*/  SEL R91, R101, R79, P3 ;  /* 0x0000004f655b7207 */ /* 0x000fe20001800000 */
[----:B------:R-:W-:Y:S01]  /*2eb0*/  @P0 FADD.FTZ R103, R51, R103 ;  /* 0x0000006733670221 */ /* 0x000fe20000010000 */
[----:B------:R-:W-:Y:S01]  /*2ec0*/  SEL R92, R104, R80, P3 ;  /* 0x00000050685c7207 */ /* 0x000fe20001800000 */
[----:B------:R-:W-:Y:S01]  /*2ed0*/  FADD.FTZ R139, R139, -R123 ;  /* 0x8000007b8b8b7221 */ /* 0x000fe20000010000 */
[----:B------:R-:W-:Y:S01]  /*2ee0*/  SEL R93, R105, R81, P3 ;  /* 0x00000051695d7207 */ /* 0x000fe20001800000 */
[----:B------:R-:W-:Y:S01]  /*2ef0*/  FADD.FTZ R140, R140, -R125 ;  /* 0x8000007d8c8c7221 */ /* 0x000fe20000010000 */
[----:B------:R-:W-:Y:S01]  /*2f00*/  SEL R94, R102, R82, P3 ;  /* 0x00000052665e7207 */ /* 0x000fe20001800000 */
[----:B------:R-:W-:Y:S01]  /*2f10*/  FADD.FTZ R235, R235, -R126 ;  /* 0x8000007eebeb7221 */ /* 0x000fe20000010000 */
[----:B------:R-:W-:Y:S01]  /*2f20*/  SEL R95, R103, R83, P3 ;  /* 0x00000053675f7207 */ /* 0x000fe20001800000 */
[----:B------:R-:W-:-:S02]  /*2f30*/  FMUL.FTZ R123, R181, R108 ;  /* 0x0000006cb57b7220 */ /* 0x000fc40000410000 */
[C---:B------:R-:W-:Y:S02]  /*2f40*/  FMUL.FTZ R125, R181.reuse, R110 ;  /* 0x0000006eb57d7220 */ /* 0x040fe40000410000 */
[----:B------:R-:W-:Y:S02]  /*2f50*/  FMUL.FTZ R126, R181, R111 ;  /* 0x0000006fb57e7220 */ /* 0x000fe40000410000 */
[-C--:B------:R-:W-:Y:S02]  /*2f60*/  FMUL.FTZ R129, R239, R180.reuse ;  /* 0x000000b4ef817220 */ /* 0x080fe40000410000 */
[-C--:B------:R-:W-:Y:S02]  /*2f70*/  FMUL.FTZ R88, R101, R180.reuse ;  /* 0x000000b465587220 */ /* 0x080fe40000410000 */
[-C--:B------:R-:W-:Y:S02]  /*2f80*/  FMUL.FTZ R89, R104, R180.reuse ;  /* 0x000000b468597220 */ /* 0x080fe40000410000 */
[-C--:B------:R-:W-:Y:S01]  /*2f90*/  FMUL.FTZ R86, R105, R180.reuse ;  /* 0x000000b469567220 */ /* 0x080fe20000410000 */
[----:B------:R-:W-:Y:S01]  /*2fa0*/  F2FP.BF16.PACK_AB R85, R88, R129 ;  /* 0x000000815855723e */ /* 0x000fe200000010ff */
[----:B------:R-:W-:Y:S01]  /*2fb0*/  FMUL.FTZ R87, R102, R180 ;  /* 0x000000b466577220 */ /* 0x000fe20000410000 */
[----:B------:R-:W-:Y:S01]  /*2fc0*/  SEL R88, R238, R76, P3 ;  /* 0x0000004cee587207 */ /* 0x000fe20001800000 */
[----:B------:R-:W-:Y:S01]  /*2fd0*/  FMUL.FTZ R90, R103, R180 ;  /* 0x000000b4675a7220 */ /* 0x000fe20000410000 */
[----:B------:R-:W-:Y:S01]  /*2fe0*/  F2FP.BF16.PACK_AB R86, R86, R89 ;  /* 0x000000595656723e */ /* 0x000fe200000010ff */
[----:B------:R-:W-:Y:S01]  /*2ff0*/  FADD.FTZ R112, R242, -R112 ;  /* 0x80000070f2707221 */ /* 0x000fe20000010000 */
[----:B------:R-:W-:Y:S01]  /*3000*/  SEL R89, R100, R77, P3 ;  /* 0x0000004d64597207 */ /* 0x000fe20001800000 */
[----:B------:R-:W-:Y:S01]  /*3010*/  FADD.FTZ R113, R229, -R113 ;  /* 0x80000071e5717221 */ /* 0x000fe20000010000 */
[----:B------:R-:W-:Y:S01]  /*3020*/  F2FP.BF16.PACK_AB R87, R90, R87 ;  /* 0x000000575a57723e */ /* 0x000fe200000010ff */
[----:B------:R-:W-:Y:S01]  /*3030*/  FADD.FTZ R114, R134, -R114 ;  /* 0x8000007286727221 */ /* 0x000fe20000010000 */
[----:B------:R-:W-:Y:S01]  /*3040*/  SEL R90, R239, R78, P3 ;  /* 0x0000004eef5a7207 */ /* 0x000fe20001800000 */
[----:B------:R-:W-:Y:S01]  /*3050*/  FADD.FTZ R115, R135, -R115 ;  /* 0x8000007387737221 */ /* 0x000fe20000010000 */
[----:B------:R-:W-:Y:S01]  /*3060*/  @P1 MOV R105, 0x20 ;  /* 0x0000002000691802 */ /* 0x000fe20000000f00 */
[----:B------:R-:W-:-:S02]  /*3070*/  @P0 FADD.FTZ R123, R52, R123 ;  /* 0x0000007b347b0221 */ /* 0x000fc40000010000 */
[----:B------:R-:W-:Y:S02]  /*3080*/  @P0 FADD.FTZ R124, R53, R124 ;  /* 0x0000007c357c0221 */ /* 0x000fe40000010000 */
[----:B------:R-:W-:Y:S02]  /*3090*/  @P0 FADD.FTZ R125, R54, R125 ;  /* 0x0000007d367d0221 */ /* 0x000fe40000010000 */
[----:B------:R-:W-:Y:S02]  /*30a0*/  @P0 FADD.FTZ R126, R55, R126 ;  /* 0x0000007e377e0221 */ /* 0x000fe40000010000 */
[----:B------:R-:W-:Y:S02]  /*30b0*/  FADD.FTZ R141, R141, -R127 ;  /* 0x8000007f8d8d7221 */ /* 0x000fe40000010000 */
[----:B------:R-:W-:Y:S02]  /*30c0*/  FADD.FTZ R236, R236, -R128 ;  /* 0x80000080ecec7221 */ /* 0x000fe40000010000 */
[----:B------:R-:W-:-:S02]  /*30d0*/  FADD.FTZ R138, R138, -R121 ;  /* 0x800000798a8a7221 */ /* 0x000fc40000010000 */
[----:B------:R-:W-:Y:S02]  /*30e0*/  FADD.FTZ R233, R233, -R122 ;  /* 0x8000007ae9e97221 */ /* 0x000fe40000010000 */
[C---:B------:R-:W-:Y:S02]  /*30f0*/  FMUL.FTZ R127, R181.reuse, R112 ;  /* 0x00000070b57f7220 */ /* 0x040fe40000410000 */
[----:B------:R-:W-:Y:S02]  /*3100*/  FMUL.FTZ R128, R181, R113 ;  /* 0x00000071b5807220 */ /* 0x000fe40000410000 */
[----:B------:R-:W-:-:S04]  /*3110*/  @P1 IMAD.WIDE.U32 R98, R202, R99, c[0x0][0x258] ;  /* 0x00009600ca621625 */ /* 0x000fc800078e0063 */
[C---:B------:R-:W-:Y:S01]  /*3120*/  FMUL.FTZ R122, R181.reuse, R114 ;  /* 0x00000072b57a7220 */ /* 0x040fe20000410000 */
[----:B------:R0:W-:Y:S01]  /*3130*/  @P1 STG.E.128 [R98.64], R88 ;  /* 0x0000005862001986 */ /* 0x0001e2000c101d04 */
[----:B------:R-:W-:Y:S02]  /*3140*/  FMUL.FTZ R121, R181, R115 ;  /* 0x00000073b5797220 */ /* 0x000fe40000410000 */
[----:B------:R-:W-:Y:S01]  /*3150*/  IMAD.WIDE.U32 R96, R131, R96, c[0x0][0x248] ;  /* 0x0000920083607625 */ /* 0x000fe200078e0060 */
[----:B------:R1:W-:Y:S03]  /*3160*/  @P1 STG.E.128 [R98.64+0x10], R92 ;  /* 0x0000105c62001986 */ /* 0x0003e6000c101d04 */
[-C--:B------:R-:W-:Y:S01]  /*3170*/  FMUL.FTZ R129, R123, R180.reuse ;  /* 0x000000b47b817220 */ /* 0x080fe20000410000 */
[----:B------:R2:W-:Y:S01]  /*3180*/  STG.E.128 [R96.64], R84 ;  /* 0x0000005460007986 */ /* 0x0005e2000c101d04 */
[----:B------:R-:W-:-:S02]  /*3190*/  FMUL.FTZ R100, R124, R180 ;  /* 0x000000b47c647220 */ /* 0x000fc40000410000 */
[-C--:B------:R-:W-:Y:S02]  /*31a0*/  FMUL.FTZ R101, R125, R180.reuse ;  /* 0x000000b47d657220 */ /* 0x080fe40000410000 */
[----:B------:R-:W-:Y:S02]  /*31b0*/  FMUL.FTZ R102, R126, R180 ;  /* 0x000000b47e667220 */ /* 0x000fe40000410000 */
[----:B------:R-:W-:Y:S02]  /*31c0*/  @P0 FADD.FTZ R127, R56, R127 ;  /* 0x0000007f387f0221 */ /* 0x000fe40000010000 */
[----:B------:R-:W-:Y:S01]  /*31d0*/  @P0 FADD.FTZ R128, R57, R128 ;  /* 0x0000008039800221 */ /* 0x000fe20000010000 */
[----:B0-----:R-:W-:Y:S01]  /*31e0*/  @P1 MOV R90, 0x20 ;  /* 0x00000020005a1802 */ /* 0x001fe20000000f00 */
[----:B------:R-:W-:Y:S01]  /*31f0*/  @P0 FADD.FTZ R122, R58, R122 ;  /* 0x0000007a3a7a0221 */ /* 0x000fe20000010000 */
[----:B------:R-:W-:Y:S01]  /*3200*/  SEL R91, R126, R79, P3 ;  /* 0x0000004f7e5b7207 */ /* 0x000fe20001800000 */
[----:B------:R-:W-:Y:S01]  /*3210*/  @P0 FADD.FTZ R121, R59, R121 ;  /* 0x000000793b790221 */ /* 0x000fe20000010000 */
[----:B-1----:R-:W-:Y:S01]  /*3220*/  SEL R92, R127, R80, P3 ;  /* 0x000000507f5c7207 */ /* 0x002fe20001800000 */
[----:B------:R-:W-:Y:S01]  /*3230*/  FADD.FTZ R117, R136, -R117 ;  /* 0x8000007588757221 */ /* 0x000fe20000010000 */
[----:B------:R-:W-:Y:S01]  /*3240*/  SEL R93, R128, R81, P3 ;  /* 0x00000051805d7207 */ /* 0x000fe20001800000 */
[----:B------:R-:W-:Y:S01]  /*3250*/  FADD.FTZ R118, R231, -R118 ;  /* 0x80000076e7767221 */ /* 0x000fe20000010000 */
[----:B--2---:R-:W-:Y:S01]  /*3260*/  F2FP.BF16.PACK_AB R84, R100, R129 ;  /* 0x000000816454723e */ /* 0x004fe200000010ff */
[-C--:B------:R-:W-:Y:S01]  /*3270*/  FMUL.FTZ R100, R127, R180.reuse ;  /* 0x000000b47f647220 */ /* 0x080fe20000410000 */
[----:B------:R-:W-:Y:S01]  /*3280*/  F2FP.BF16.PACK_AB R85, R102, R101 ;  /* 0x000000656655723e */ /* 0x000fe200000010ff */
[----:B------:R-:W-:Y:S01]  /*3290*/  FMUL.FTZ R101, R128, R180 ;  /* 0x000000b480657220 */ /* 0x000fe20000410000 */
[----:B------:R-:W-:Y:S01]  /*32a0*/  IADD3 R102, R187, 0x100, RZ ;  /* 0x00000100bb667810 */ /* 0x000fe20007ffe0ff */
[----:B------:R-:W-:Y:S01]  /*32b0*/  FADD.FTZ R137, R137, -R120 ;  /* 0x8000007889897221 */ /* 0x000fe20000010000 */
[C---:B------:R-:W-:Y:S01]  /*32c0*/  SEL R94, R122.reuse, R82, P3 ;  /* 0x000000527a5e7207 */ /* 0x040fe20001800000 */
[----:B------:R-:W-:Y:S01]  /*32d0*/  FMUL.FTZ R88, R122, R180 ;  /* 0x000000b47a587220 */ /* 0x000fe20000410000 */
[----:B------:R-:W-:Y:S01]  /*32e0*/  F2FP.BF16.PACK_AB R86, R101, R100 ;  /* 0x000000646556723e */ /* 0x000fe200000010ff */
[C---:B------:R-:W-:Y:S01]  /*32f0*/  FMUL.FTZ R89, R121.reuse, R180 ;  /* 0x000000b479597220 */ /* 0x040fe20000410000 */
[----:B------:R-:W-:Y:S01]  /*3300*/  SEL R95, R121, R83, P3 ;  /* 0x00000053795f7207 */ /* 0x000fe20001800000 */
[----:B------:R-:W-:-:S02]  /*3310*/  FADD.FTZ R116, R230, -R116 ;  /* 0x80000074e6747221 */ /* 0x000fc40000010000 */
[----:B------:R-:W-:Y:S01]  /*3320*/  FADD.FTZ R232, R232, -R119 ;  /* 0x80000077e8e87221 */ /* 0x000fe20000010000 */
[----:B------:R-:W-:Y:S01]  /*3330*/  F2FP.BF16.PACK_AB R87, R89, R88 ;  /* 0x000000585957723e */ /* 0x000fe200000010ff */
[----:B------:R-:W-:Y:S01]  /*3340*/  FMUL.FTZ R119, R181, R117 ;  /* 0x00000075b5777220 */ /* 0x000fe20000410000 */
[----:B------:R-:W-:Y:S01]  /*3350*/  SEL R88, R123, R76, P3 ;  /* 0x0000004c7b587207 */ /* 0x000fe20001800000 */
[C---:B------:R-:W-:Y:S01]  /*3360*/  FMUL.FTZ R117, R181.reuse, R118 ;  /* 0x00000076b5757220 */ /* 0x040fe20000410000 */
[----:B------:R-:W-:Y:S01]  /*3370*/  SEL R89, R124, R77, P3 ;  /* 0x0000004d7c597207 */ /* 0x000fe20001800000 */
[C---:B------:R-:W-:Y:S02]  /*3380*/  FMUL.FTZ R112, R181.reuse, R137 ;  /* 0x00000089b5707220 */ /* 0x040fe40000410000 */
[C---:B------:R-:W-:Y:S02]  /*3390*/  FMUL.FTZ R110, R181.reuse, R138 ;  /* 0x0000008ab56e7220 */ /* 0x040fe40000410000 */
[----:B------:R-:W-:-:S02]  /*33a0*/  FMUL.FTZ R120, R181, R116 ;  /* 0x00000074b5787220 */ /* 0x000fc40000410000 */
[----:B------:R-:W-:Y:S02]  /*33b0*/  FMUL.FTZ R118, R181, R232 ;  /* 0x000000e8b5767220 */ /* 0x000fe40000410000 */
[----:B------:R-:W-:Y:S01]  /*33c0*/  @P1 IMAD.WIDE.U32 R100, R195, R90, c[0x0][0x258] ;  /* 0x00009600c3641625 */ /* 0x000fe200078e005a */
[----:B------:R-:W-:-:S03]  /*33d0*/  SEL R90, R125, R78, P3 ;  /* 0x0000004e7d5a7207 */ /* 0x000fc60001800000 */
[----:B------:R-:W-:-:S04]  /*33e0*/  @P1 IMAD.WIDE.U32 R104, R194, R105, c[0x0][0x258] ;  /* 0x00009600c2681625 */ /* 0x000fc800078e0069 */
[----:B------:R-:W-:Y:S01]  /*33f0*/  @P0 FADD.FTZ R112, R64, R112 ;  /* 0x0000007040700221 */ /* 0x000fe20000010000 */
[----:B------:R0:W-:Y:S01]  /*3400*/  @P1 STG.E.128 [R104.64], R88 ;  /* 0x0000005868001986 */ /* 0x0001e2000c101d04 */
[----:B------:R-:W-:Y:S02]  /*3410*/  @P0 FADD.FTZ R110, R65, R110 ;  /* 0x0000006e416e0221 */ /* 0x000fe40000010000 */
[----:B------:R-:W-:Y:S01]  /*3420*/  @P0 FADD.FTZ R120, R60, R120 ;  /* 0x000000783c780221 */ /* 0x000fe20000010000 */
[----:B------:R-:W-:Y:S01]  /*3430*/  @P1 STG.E.128 [R104.64+0x10], R92 ;  /* 0x0000105c68001986 */ /* 0x000fe2000c101d04 */
[----:B------:R-:W-:Y:S02]  /*3440*/  @P0 FADD.FTZ R119, R61, R119 ;  /* 0x000000773d770221 */ /* 0x000fe40000010000 */
[----:B------:R-:W-:Y:S01]  /*3450*/  @P0 FADD.FTZ R117, R62, R117 ;  /* 0x000000753e750221 */ /* 0x000fe20000010000 */
[----:B------:R-:W-:Y:S01]  /*3460*/  SEL R96, R120, R76, P3 ;  /* 0x0000004c78607207 */ /* 0x000fe20001800000 */
[----:B------:R-:W-:Y:S01]  /*3470*/  @P0 FADD.FTZ R118, R63, R118 ;  /* 0x000000763f760221 */ /* 0x000fe20000010000 */
[----:B------:R-:W-:Y:S01]  /*3480*/  SEL R97, R119, R77, P3 ;  /* 0x0000004d77617207 */ /* 0x000fe20001800000 */
[----:B------:R-:W-:Y:S01]  /*3490*/  FMUL.FTZ R108, R181, R233 ;  /* 0x000000e9b56c7220 */ /* 0x000fe20000410000 */
[----:B------:R-:W-:Y:S01]  /*34a0*/  SEL R98, R117, R78, P3 ;  /* 0x0000004e75627207 */ /* 0x000fe20001800000 */
[C---:B------:R-:W-:Y:S01]  /*34b0*/  FMUL.FTZ R106, R181.reuse, R139 ;  /* 0x0000008bb56a7220 */ /* 0x040fe20000410000 */
[----:B------:R-:W-:Y:S01]  /*34c0*/  SEL R99, R118, R79, P3 ;  /* 0x0000004f76637207 */ /* 0x000fe20001800000 */
[----:B------:R-:W-:-:S02]  /*34d0*/  FMUL.FTZ R115, R181, R234 ;  /* 0x000000eab5737220 */ /* 0x000fc40000410000 */
[C---:B------:R-:W-:Y:S02]  /*34e0*/  FMUL.FTZ R116, R181.reuse, R140 ;  /* 0x0000008cb5747220 */ /* 0x040fe40000410000 */
[C---:B------:R-:W-:Y:S02]  /*34f0*/  FMUL.FTZ R113, R181.reuse, R235 ;  /* 0x000000ebb5717220 */ /* 0x040fe40000410000 */
[C---:B------:R-:W-:Y:S02]  /*3500*/  FMUL.FTZ R114, R181.reuse, R141 ;  /* 0x0000008db5727220 */ /* 0x040fe40000410000 */
[----:B------:R-:W-:Y:S02]  /*3510*/  FMUL.FTZ R111, R181, R236 ;  /* 0x000000ecb56f7220 */ /* 0x000fe40000410000 */
[----:B------:R-:W-:-:S04]  /*3520*/  IMAD.WIDE.U32 R102, R131, R102, c[0x0][0x248] ;  /* 0x0000920083667625 */ /* 0x000fc800078e0066 */
[-C--:B0-----:R-:W-:Y:S01]  /*3530*/  FMUL.FTZ R88, R112, R180.reuse ;  /* 0x000000b470587220 */ /* 0x081fe20000410000 */
[----:B------:R0:W-:Y:S01]  /*3540*/  STG.E.128 [R102.64], R84 ;  /* 0x0000005466007986 */ /* 0x0001e2000c101d04 */
[----:B------:R-:W-:Y:S02]  /*3550*/  FMUL.FTZ R89, R110, R180 ;  /* 0x000000b46e597220 */ /* 0x000fe40000410000 */
[----:B------:R-:W-:Y:S01]  /*3560*/  FMUL.FTZ R181, R181, R143 ;  /* 0x0000008fb5b57220 */ /* 0x000fe20000410000 */
[----:B------:R1:W-:Y:S01]  /*3570*/  @P1 STG.E.128 [R100.64], R96 ;  /* 0x0000006064001986 */ /* 0x0003e2000c101d04 */
[----:B------:R-:W-:Y:S02]  /*3580*/  @P0 FADD.FTZ R108, R66, R108 ;  /* 0x0000006c426c0221 */ /* 0x000fe40000010000 */
[----:B------:R-:W-:Y:S02]  /*3590*/  @P0 FADD.FTZ R106, R67, R106 ;  /* 0x0000006a436a0221 */ /* 0x000fe40000010000 */
[----:B------:R-:W-:-:S02]  /*35a0*/  @P0 FADD.FTZ R115, R68, R115 ;  /* 0x0000007344730221 */ /* 0x000fc40000010000 */
[----:B------:R-:W-:Y:S02]  /*35b0*/  @P0 FADD.FTZ R116, R69, R116 ;  /* 0x0000007445740221 */ /* 0x000fe40000010000 */
[----:B------:R-:W-:Y:S01]  /*35c0*/  @P0 FADD.FTZ R113, R70, R113 ;  /* 0x0000007146710221 */ /* 0x000fe20000010000 */
[----:B------:R-:W-:Y:S01]  /*35d0*/  SEL R76, R115, R76, P3 ;  /* 0x0000004c734c7207 */ /* 0x000fe20001800000 */
[----:B------:R-:W-:Y:S01]  /*35e0*/  @P0 FADD.FTZ R114, R71, R114 ;  /* 0x0000007247720221 */ /* 0x000fe20000010000 */
[----:B------:R-:W-:Y:S01]  /*35f0*/  SEL R77, R116, R77, P3 ;  /* 0x0000004d744d7207 */ /* 0x000fe20001800000 */
[----:B------:R-:W-:Y:S01]  /*3600*/  @P0 FADD.FTZ R111, R72, R111 ;  /* 0x0000006f486f0221 */ /* 0x000fe20000010000 */
[----:B0-----:R-:W-:Y:S01]  /*3610*/  F2FP.BF16.PACK_AB R86, R89, R88 ;  /* 0x000000585956723e */ /* 0x001fe200000010ff */
[----:B------:R-:W-:Y:S01]  /*3620*/  @P0 FADD.FTZ R109, R73, R109 ;  /* 0x0000006d496d0221 */ /* 0x000fe20000010000 */
[----:B------:R-:W-:Y:S01]  /*3630*/  SEL R78, R113, R78, P3 ;  /* 0x0000004e714e7207 */ /* 0x000fe20001800000 */
[----:B------:R-:W-:Y:S01]  /*3640*/  @P0 FADD.FTZ R107, R74, R107 ;  /* 0x0000006b4a6b0221 */ /* 0x000fe20000010000 */
[C---:B-1----:R-:W-:Y:S01]  /*3650*/  IADD3 R96, R187.reuse, 0x180, RZ ;  /* 0x00000180bb607810 */ /* 0x042fe20007ffe0ff */
[-C--:B------:R-:W-:Y:S01]  /*3660*/  FMUL.FTZ R87, R108, R180.reuse ;  /* 0x000000b46c577220 */ /* 0x080fe20000410000 */
[----:B------:R-:W-:Y:S01]  /*3670*/  IADD3 R98, R187, 0x200, RZ ;  /* 0x00000200bb627810 */ /* 0x000fe20007ffe0ff */
[-C--:B------:R-:W-:Y:S01]  /*3680*/  FMUL.FTZ R90, R106, R180.reuse ;  /* 0x000000b46a5a7220 */ /* 0x080fe20000410000 */
[----:B------:R-:W-:Y:S01]  /*3690*/  @P1 MOV R187, 0x20 ;  /* 0x0000002000bb1802 */ /* 0x000fe20000000f00 */
[-C--:B------:R-:W-:Y:S01]  /*36a0*/  FMUL.FTZ R92, R115, R180.reuse ;  /* 0x000000b4735c7220 */ /* 0x080fe20000410000 */
[----:B------:R-:W-:Y:S01]  /*36b0*/  SEL R79, R114, R79, P3 ;  /* 0x0000004f724f7207 */ /* 0x000fe20001800000 */
[-C--:B------:R-:W-:Y:S01]  /*36c0*/  FMUL.FTZ R89, R116, R180.reuse ;  /* 0x000000b474597220 */ /* 0x080fe20000410000 */
[----:B------:R-:W-:Y:S01]  /*36d0*/  F2FP.BF16.PACK_AB R87, R90, R87 ;  /* 0x000000575a57723e */ /* 0x000fe200000010ff */
[----:B------:R-:W-:Y:S01]  /*36e0*/  FMUL.FTZ R93, R113, R180 ;  /* 0x000000b4715d7220 */ /* 0x000fe20000410000 */
[----:B------:R-:W-:Y:S01]  /*36f0*/  SEL R90, R108, R82, P3 ;  /* 0x000000526c5a7207 */ /* 0x000fe20001800000 */
[----:B------:R-:W-:Y:S01]  /*3700*/  FMUL.FTZ R88, R114, R180 ;  /* 0x000000b472587220 */ /* 0x000fe20000410000 */
[----:B------:R-:W-:Y:S01]  /*3710*/  F2FP.BF16.PACK_AB R92, R89, R92 ;  /* 0x0000005c595c723e */ /* 0x000fe200000010ff */
[-C--:B------:R-:W-:Y:S01]  /*3720*/  FMUL.FTZ R94, R111, R180.reuse ;  /* 0x000000b46f5e7220 */ /* 0x080fe20000410000 */
[----:B------:R-:W-:Y:S01]  /*3730*/  SEL R89, R110, R81, P3 ;  /* 0x000000516e597207 */ /* 0x000fe20001800000 */
[----:B------:R-:W-:Y:S01]  /*3740*/  FMUL.FTZ R91, R109, R180 ;  /* 0x000000b46d5b7220 */ /* 0x000fe20000410000 */
[----:B------:R-:W-:Y:S01]  /*3750*/  F2FP.BF16.PACK_AB R93, R88, R93 ;  /* 0x0000005d585d723e */ /* 0x000fe200000010ff */
[----:B------:R-:W-:Y:S01]  /*3760*/  @P0 FADD.FTZ R181, R75, R181 ;  /* 0x000000b54bb50221 */ /* 0x000fe20000010000 */
[----:B------:R-:W-:Y:S01]  /*3770*/  SEL R88, R112, R80, P3 ;  /* 0x0000005070587207 */ /* 0x000fe20001800000 */
[----:B------:R-:W-:Y:S01]  /*3780*/  FMUL.FTZ R129, R120, R180 ;  /* 0x000000b478817220 */ /* 0x000fe20000410000 */
[----:B------:R-:W-:Y:S01]  /*3790*/  F2FP.BF16.PACK_AB R94, R91, R94 ;  /* 0x0000005e5b5e723e */ /* 0x000fe200000010ff */
[-C--:B------:R-:W-:Y:S01]  /*37a0*/  FMUL.FTZ R120, R119, R180.reuse ;  /* 0x000000b477787220 */ /* 0x080fe20000410000 */
[----:B------:R-:W-:Y:S01]  /*37b0*/  SEL R91, R106, R83, P3 ;  /* 0x000000536a5b7207 */ /* 0x000fe20001800000 */
[----:B------:R-:W-:Y:S01]  /*37c0*/  FMUL.FTZ R117, R117, R180 ;  /* 0x000000b475757220 */ /* 0x000fe20000410000 */
[----:B------:R-:W-:Y:S01]  /*37d0*/  SEL R80, R111, R80, P3 ;  /* 0x000000506f507207 */ /* 0x000fe20001800000 */
[-C--:B------:R-:W-:Y:S01]  /*37e0*/  FMUL.FTZ R118, R118, R180.reuse ;  /* 0x000000b476767220 */ /* 0x080fe20000410000 */
[----:B------:R-:W-:Y:S01]  /*37f0*/  F2FP.BF16.PACK_AB R84, R120, R129 ;  /* 0x000000817854723e */ /* 0x000fe200000010ff */
[-C--:B------:R-:W-:Y:S01]  /*3800*/  FMUL.FTZ R95, R107, R180.reuse ;  /* 0x000000b46b5f7220 */ /* 0x080fe20000410000 */
[----:B------:R-:W-:Y:S01]  /*3810*/  SEL R81, R109, R81, P3 ;  /* 0x000000516d517207 */ /* 0x000fe20001800000 */
[----:B------:R-:W-:Y:S01]  /*3820*/  FMUL.FTZ R180, R181, R180 ;  /* 0x000000b4b5b47220 */ /* 0x000fe20000410000 */
[----:B------:R-:W-:Y:S01]  /*3830*/  F2FP.BF16.PACK_AB R85, R118, R117 ;  /* 0x000000757655723e */ /* 0x000fe200000010ff */
[----:B------:R-:W-:Y:S01]  /*3840*/  IMAD.WIDE.U32 R96, R131, R96, c[0x0][0x248] ;  /* 0x0000920083607625 */ /* 0x000fe200078e0060 */
[----:B------:R-:W-:Y:S01]  /*3850*/  SEL R82, R107, R82, P3 ;  /* 0x000000526b527207 */ /* 0x000fe20001800000 */
[----:B------:R0:W-:Y:S01]  /*3860*/  @P1 STG.E.128 [R100.64+0x10], R88 ;  /* 0x0000105864001986 */ /* 0x0001e2000c101d04 */
[----:B------:R-:W-:Y:S01]  /*3870*/  SEL R83, R181, R83, P3 ;  /* 0x00000053b5537207 */ /* 0x000fe20001800000 */
[----:B------:R-:W-:Y:S01]  /*3880*/  @P1 IMAD.WIDE.U32 R186, R186, R187, c[0x0][0x258] ;  /* 0x00009600baba1625 */ /* 0x000fe200078e00bb */
[----:B------:R-:W-:Y:S01]  /*3890*/  F2FP.BF16.PACK_AB R95, R180, R95 ;  /* 0x0000005fb45f723e */ /* 0x000fe200000010ff */
[----:B------:R0:W-:Y:S01]  /*38a0*/  STG.E.128 [R96.64], R84 ;  /* 0x0000005460007986 */ /* 0x0001e2000c101d04 */
[----:B------:R-:W-:Y:S01]  /*38b0*/  ISETP.GE.AND P0, PT, R185, c[0x0][0x164], PT ;  /* 0x00005900b9007a0c */ /* 0x000fe20003f06270 */
[----:B------:R-:W-:-:S02]  /*38c0*/  IMAD.WIDE.U32 R98, R131, R98, c[0x0][0x248] ;  /* 0x0000920083627625 */ /* 0x000fc400078e0062 */
[----:B------:R0:W-:Y:S04]  /*38d0*/  @P1 STG.E.128 [R186.64], R76 ;  /* 0x0000004cba001986 */ /* 0x0001e8000c101d04 */
[----:B------:R0:W-:Y:S04]  /*38e0*/  @P1 STG.E.128 [R186.64+0x10], R80 ;  /* 0x00001050ba001986 */ /* 0x0001e8000c101d04 */
[----:B------:R0:W-:Y:S02]  /*38f0*/  STG.E.128 [R98.64], R92 ;  /* 0x0000005c62007986 */ /* 0x0001e4000c101d04 */
[----:B0-----:R-:W-:Y:S01]  /*3900*/  @P0 CALL.REL.NOINC `(.L_x_4811) ;  /* 0x0000001000000944 */ /* 0x001fe20003c00000 */
[----:B------:R-:W-:Y:S05]  /*3910*/  BRA `(.L_x_4812) ;  /* 0xffffd08000007947 */ /* 0x000fea000383ffff */
.L_x_4811:
        /* <DEDUP_REMOVED lines=80> */
.L_x_4808:
[----:B------:R-:W0:Y:S01]  /*3e20*/  S2R R2, SR_TID.X ;  /* 0x0000000000027919 */ /* 0x000e220000002100 */
[----:B------:R-:W1:Y:S01]  /*3e30*/  S2UR UR6, SR_CTAID.X ;  /* 0x00000000000679c3 */ /* 0x000e620000002500 */
[----:B------:R-:W-:Y:S01]  /*3e40*/  HFMA2.MMA R25, -RZ, RZ, 0, 1.9073486328125e-06 ;  /* 0x00000020ff197435 */ /* 0x000fe200000001ff */
[----:B0-----:R-:W-:-:S02]  /*3e50*/  LOP3.LUT R3, R2, 0x7f, RZ, 0xc0, !PT ;  /* 0x0000007f02037812 */ /* 0x001fc400078ec0ff */
        /* <DEDUP_REMOVED lines=26> */
.L_x_4809:
[----:B------:R-:W-:Y:S01]  /*4000*/  HFMA2.MMA R86, -RZ, RZ, 0, 9.5367431640625e-07 ;  /* 0x00000010ff567435 */ /* 0x000fe200000001ff */
[----:B------:R-:W-:-:S02]  /*4010*/  MOV R85, R87 ;  /* 0x0000005700557202 */ /* 0x000fc40000000f00 */
[----:B------:R-:W-:Y:S02]  /*4020*/  MOV R252, 0xffffffff ;  /* 0xffffffff00fc7802 */ /* 0x000fe40000000f00 */
[----:B------:R-:W-:Y:S02]  /*4030*/  MOV R84, 0x4050 ;  /* 0x0000405000547802 */ /* 0x000fe40000000f00 */
[----:B-----5:R-:W-:Y:S05]  /*4040*/  CALL.REL.NOINC `($__internal_61_$__cuda_sm70_shflsync_down_p) ;  /* 0x000003d000007944 */ /* 0x020fea0003c00000 */
[----:B-1----:R-:W-:Y:S01]  /*4050*/  MOV R247, R86 ;  /* 0x0000005600f77202 */ /* 0x002fe20000000f00 */
[----:B0----5:R-:W-:Y:S05]  /*4060*/  BRA `(.L_x_4813) ;  /* 0xffffe27000007947 */ /* 0x021fea000383ffff */
.L_x_4810:
[----:B------:R-:W-:Y:S01]  /*4070*/  HFMA2.MMA R86, -RZ, RZ, 0, 9.5367431640625e-07 ;  /* 0x00000010ff567435 */ /* 0x000fe200000001ff */
[----:B------:R-:W-:Y:S02]  /*4080*/  MOV R85, R0 ;  /* 0x0000000000557202 */ /* 0x000fe40000000f00 */
[----:B------:R-:W-:Y:S02]  /*4090*/  MOV R252, 0xffffffff ;  /* 0xffffffff00fc7802 */ /* 0x000fe40000000f00 */
[----:B------:R-:W-:Y:S02]  /*40a0*/  MOV R84, 0x40c0 ;  /* 0x000040c000547802 */ /* 0x000fe40000000f00 */
[----:B01---5:R-:W-:Y:S05]  /*40b0*/  CALL.REL.NOINC `($__internal_61_$__cuda_sm70_shflsync_down_p) ;  /* 0x0000036000007944 */ /* 0x023fea0003c00000 */
[----:B------:R-:W-:Y:S01]  /*40c0*/  FADD.FTZ R87, R87, R247 ;  /* 0x000000f757577221 */ /* 0x000fe20000010000 */
[----:B------:R-:W-:Y:S01]  /*40d0*/  MOV R252, 0xffffffff ;  /* 0xffffffff00fc7802 */ /* 0x000fe20000000f00 */
[----:B-1---5:R-:W-:Y:S01]  /*40e0*/  FADD.FTZ R0, R0, R86 ;  /* 0x0000005600007221 */ /* 0x022fe20000010000 */
[----:B------:R-:W-:Y:S01]  /*40f0*/  HFMA2.MMA R86, -RZ, RZ, 0, 4.76837158203125e-07 ;  /* 0x00000008ff567435 */ /* 0x000fe200000001ff */
[----:B------:R-:W-:-:S02]  /*4100*/  MOV R84, 0x4130 ;  /* 0x0000413000547802 */ /* 0x000fc40000000f00 */
[----:B------:R-:W-:-:S03]  /*4110*/  MOV R85, R87 ;  /* 0x0000005700557202 */ /* 0x000fc60000000f00 */
[----:B0-----:R-:W-:Y:S05]  /*4120*/  CALL.REL.NOINC `($__internal_61_$__cuda_sm70_shflsync_down_p) ;  /* 0x000002f000007944 */ /* 0x001fea0003c00000 */
[----:B-1----:R-:W-:Y:S01]  /*4130*/  MOV R247, R86 ;  /* 0x0000005600f77202 */ /* 0x002fe20000000f00 */
[----:B------:R-:W-:Y:S01]  /*4140*/  HFMA2.MMA R86, -RZ, RZ, 0, 4.76837158203125e-07 ;  /* 0x00000008ff567435 */ /* 0x000fe200000001ff */
[----:B-----5:R-:W-:Y:S02]  /*4150*/  MOV R85, R0 ;  /* 0x0000000000557202 */ /* 0x020fe40000000f00 */
[----:B------:R-:W-:Y:S02]  /*4160*/  MOV R252, 0xffffffff ;  /* 0xffffffff00fc7802 */ /* 0x000fe40000000f00 */
[----:B------:R-:W-:Y:S02]  /*4170*/  MOV R84, 0x4190 ;  /* 0x0000419000547802 */ /* 0x000fe40000000f00 */
[----:B0-----:R-:W-:Y:S05]  /*4180*/  CALL.REL.NOINC `($__internal_61_$__cuda_sm70_shflsync_down_p) ;  /* 0x0000029000007944 */ /* 0x001fea0003c00000 */
[----:B------:R-:W-:Y:S01]  /*4190*/  FADD.FTZ R87, R247, R87 ;  /* 0x00000057f7577221 */ /* 0x000fe20000010000 */
[----:B------:R-:W-:Y:S01]  /*41a0*/  MOV R252, 0xffffffff ;  /* 0xffffffff00fc7802 */ /* 0x000fe20000000f00 */
[----:B-1---5:R-:W-:Y:S01]  /*41b0*/  FADD.FTZ R0, R0, R86 ;  /* 0x0000005600007221 */ /* 0x022fe20000010000 */
[----:B------:R-:W-:Y:S01]  /*41c0*/  HFMA2.MMA R86, -RZ, RZ, 0, 2.384185791015625e-07 ;  /* 0x00000004ff567435 */ /* 0x000fe200000001ff */
[----:B------:R-:W-:-:S02]  /*41d0*/  MOV R84, 0x4200 ;  /* 0x0000420000547802 */ /* 0x000fc40000000f00 */
[----:B------:R-:W-:-:S03]  /*41e0*/  MOV R85, R87 ;  /* 0x0000005700557202 */ /* 0x000fc60000000f00 */
[----:B0-----:R-:W-:Y:S05]  /*41f0*/  CALL.REL.NOINC `($__internal_61_$__cuda_sm70_shflsync_down_p) ;  /* 0x0000022000007944 */ /* 0x001fea0003c00000 */
[----:B-1----:R-:W-:Y:S01]  /*4200*/  MOV R247, R86 ;  /* 0x0000005600f77202 */ /* 0x002fe20000000f00 */
[----:B------:R-:W-:Y:S01]  /*4210*/  HFMA2.MMA R86, -RZ, RZ, 0, 2.384185791015625e-07 ;  /* 0x00000004ff567435 */ /* 0x000fe200000001ff */
[----:B-----5:R-:W-:Y:S02]  /*4220*/  MOV R85, R0 ;  /* 0x0000000000557202 */ /* 0x020fe40000000f00 */
[----:B------:R-:W-:Y:S02]  /*4230*/  MOV R252, 0xffffffff ;  /* 0xffffffff00fc7802 */ /* 0x000fe40000000f00 */
[----:B------:R-:W-:Y:S02]  /*4240*/  MOV R84, 0x4260 ;  /* 0x0000426000547802 */ /* 0x000fe40000000f00 */
[----:B0-----:R-:W-:Y:S05]  /*4250*/  CALL.REL.NOINC `($__internal_61_$__cuda_sm70_shflsync_down_p) ;  /* 0x000001c000007944 */ /* 0x001fea0003c00000 */
[----:B------:R-:W-:Y:S01]  /*4260*/  FADD.FTZ R87, R247, R87 ;  /* 0x00000057f7577221 */ /* 0x000fe20000010000 */
[----:B------:R-:W-:Y:S01]  /*4270*/  MOV R252, 0xffffffff ;  /* 0xffffffff00fc7802 */ /* 0x000fe20000000f00 */
[----:B-1---5:R-:W-:Y:S01]  /*4280*/  FADD.FTZ R0, R0, R86 ;  /* 0x0000005600007221 */ /* 0x022fe20000010000 */
[----:B------:R-:W-:Y:S01]  /*4290*/  HFMA2.MMA R86, -RZ, RZ, 0, 1.1920928955078125e-07 ;  /* 0x00000002ff567435 */ /* 0x000fe200000001ff */
[----:B------:R-:W-:-:S02]  /*42a0*/  MOV R84, 0x42d0 ;  /* 0x000042d000547802 */ /* 0x000fc40000000f00 */
[----:B------:R-:W-:-:S03]  /*42b0*/  MOV R85, R87 ;  /* 0x0000005700557202 */ /* 0x000fc60000000f00 */
[----:B0-----:R-:W-:Y:S05]  /*42c0*/  CALL.REL.NOINC `($__internal_61_$__cuda_sm70_shflsync_down_p) ;  /* 0x0000015000007944 */ /* 0x001fea0003c00000 */
[----:B-1----:R-:W-:Y:S01]  /*42d0*/  MOV R247, R86 ;  /* 0x0000005600f77202 */ /* 0x002fe20000000f00 */
[----:B------:R-:W-:Y:S01]  /*42e0*/  HFMA2.MMA R86, -RZ, RZ, 0, 1.1920928955078125e-07 ;  /* 0x00000002ff567435 */ /* 0x000fe200000001ff */
[----:B-----5:R-:W-:Y:S02]  /*42f0*/  MOV R85, R0 ;  /* 0x0000000000557202 */ /* 0x020fe40000000f00 */
[----:B------:R-:W-:Y:S02]  /*4300*/  MOV R252, 0xffffffff ;  /* 0xffffffff00fc7802 */ /* 0x000fe40000000f00 */
[----:B------:R-:W-:Y:S02]  /*4310*/  MOV R84, 0x4330 ;  /* 0x0000433000547802 */ /* 0x000fe40000000f00 */
[----:B0-----:R-:W-:Y:S05]  /*4320*/  CALL.REL.NOINC `($__internal_61_$__cuda_sm70_shflsync_down_p) ;  /* 0x000000f000007944 */ /* 0x001fea0003c00000 */
[----:B------:R-:W-:Y:S01]  /*4330*/  FADD.FTZ R87, R247, R87 ;  /* 0x00000057f7577221 */ /* 0x000fe20000010000 */
[----:B------:R-:W-:Y:S01]  /*4340*/  MOV R252, 0xffffffff ;  /* 0xffffffff00fc7802 */ /* 0x000fe20000000f00 */
[----:B-1---5:R-:W-:Y:S01]  /*4350*/  FADD.FTZ R0, R0, R86 ;  /* 0x0000005600007221 */ /* 0x022fe20000010000 */
[----:B------:R-:W-:Y:S01]  /*4360*/  HFMA2.MMA R86, -RZ, RZ, 0, 5.9604644775390625e-08 ;  /* 0x00000001ff567435 */ /* 0x000fe200000001ff */
[----:B------:R-:W-:-:S02]  /*4370*/  MOV R84, 0x43a0 ;  /* 0x000043a000547802 */ /* 0x000fc40000000f00 */
[----:B------:R-:W-:-:S03]  /*4380*/  MOV R85, R87 ;  /* 0x0000005700557202 */ /* 0x000fc60000000f00 */
[----:B0-----:R-:W-:Y:S05]  /*4390*/  CALL.REL.NOINC `($__internal_61_$__cuda_sm70_shflsync_down_p) ;  /* 0x0000008000007944 */ /* 0x001fea0003c00000 */
[----:B-1----:R-:W-:Y:S01]  /*43a0*/  MOV R247, R86 ;  /* 0x0000005600f77202 */ /* 0x002fe20000000f00 */
[----:B------:R-:W-:Y:S01]  /*43b0*/  HFMA2.MMA R86, -RZ, RZ, 0, 5.9604644775390625e-08 ;  /* 0x00000001ff567435 */ /* 0x000fe200000001ff */
[----:B-----5:R-:W-:Y:S02]  /*43c0*/  MOV R85, R0 ;  /* 0x0000000000557202 */ /* 0x020fe40000000f00 */
[----:B------:R-:W-:Y:S02]  /*43d0*/  MOV R252, 0xffffffff ;  /* 0xffffffff00fc7802 */ /* 0x000fe40000000f00 */
[----:B------:R-:W-:Y:S02]  /*43e0*/  MOV R84, 0x4400 ;  /* 0x0000440000547802 */ /* 0x000fe40000000f00 */
[----:B0-----:R-:W-:Y:S05]  /*43f0*/  CALL.REL.NOINC `($__internal_61_$__cuda_sm70_shflsync_down_p) ;  /* 0x0000002000007944 */ /* 0x001fea0003c00000 */
[----:B-1----:R-:W-:Y:S01]  /*4400*/  MOV R85, R86 ;  /* 0x0000005600557202 */ /* 0x002fe20000000f00 */
[----:B0----5:R-:W-:Y:S05]  /*4410*/  BRA `(.L_x_4814) ;  /* 0xffffdfe000007947 */ /* 0x021fea000383ffff */
        .weak           $__internal_61_$__cuda_sm70_shflsync_down_p
        .type           $__internal_61_$__cuda_sm70_shflsync_down_p,@function
        .size           $__internal_61_$__cuda_sm70_shflsync_down_p,(.L_x_14279 - $__internal_61_$__cuda_sm70_shflsync_down_p)
$__internal_61_$__cuda_sm70_shflsync_down_p:
[----:B------:R0:W-:Y:S01]  /*4420*/  STL [R1+0x30], R0 ;  /* 0x0000300001007387 */ /* 0x0001e20000100800 */
[----:B------:R-:W-:Y:S04]  /*4430*/  WARPSYNC R252 ;  /* 0x000000fc00007348 */ /* 0x000fe80003800000 */
[----:B0-----:R-:W-:-:S07]  /*4440*/  HFMA2.MMA R0, -RZ, RZ, 0, 1.847743988037109375e-06 ;  /* 0x0000001fff007435 */ /* 0x001fce00000001ff */
[----:B------:R0:W1:Y:S04]  /*4450*/  SHFL.DOWN PT, R86, R85, R86, R0 ;  /* 0x0800005655567389 */ /* 0x00006800000e0000 */
[----:B0-----:R0:W5:Y:S01]  /*4460*/  LDL.LU R0, [R1+0x30] ;  /* 0x0000300001007983 */ /* 0x0011620000300800 */
[----:B------:R-:W-:-:S04]  /*4470*/  MOV R85, 0x0 ;  /* 0x0000000000557802 */ /* 0x000fc80000000f00 */
[----:B------:R-:W-:Y:S05]  /*4480*/  RET.REL.NODEC R84 `(_ZN10layer_norm13ln_bwd_kernelINS_13Kernel_traitsI13__nv_bfloat16S2_fS2_fjLj5120ELj1ELj1ELj4ELj16ENS_18Kernel_traits_baseILj5120ES2_S2_fS2_fjLj128EEEEELb0ELb0ELb0ELb1EEEvNS_9BwdParamsE) ;  /* 0xffffbb7054007950 */ /* 0x000fea0003c3ffff */
.L_x_4815:
        /* <DEDUP_REMOVED lines=15> */
.L_x_14279:


//--------------------- .text._ZN10layer_norm13ln_bwd_kernelINS_13Kernel_traitsI13__nv_bfloat16S2_fS2_fjLj5120ELj1ELj1ELj4ELj16ENS_18Kernel_traits_baseILj5120ES2_S2_fS2_fjLj128EEEEELb0ELb0ELb1ELb0EEEvNS_9BwdParamsE --------------------------
	.section	.text._ZN10layer_norm13ln_bwd_kernelINS_13Kernel_traitsI13__nv_bfloat16S2_fS2_fjLj5120ELj1ELj1ELj4ELj16ENS_18Kernel_traits_baseILj5120ES2_S2_fS2_fjLj128EEEEELb0ELb0ELb1ELb0EEEvNS_9BwdParamsE,"ax",@progbits
	.sectioninfo	@"SHI_REGISTERS=255"
	.align	128
        .global         _ZN10layer_norm13ln_bwd_kernelINS_13Kernel_traitsI13__nv_bfloat16S2_fS2_fjLj5120ELj1ELj1ELj4ELj16ENS_18Kernel_traits_baseILj5120ES2_S2_fS2_fjLj128EEEEELb0ELb0ELb1ELb0EEEvNS_9BwdParamsE
        .type           _ZN10layer_norm13ln_bwd_kernelINS_13Kernel_traitsI13__nv_bfloat16S2_fS2_fjLj5120ELj1ELj1ELj4ELj16ENS_18Kernel_traits_baseILj5120ES2_S2_fS2_fjLj128EEEEELb0ELb0ELb1ELb0EEEvNS_9BwdParamsE,@function
        .size           _ZN10layer_norm13ln_bwd_kernelINS_13Kernel_traitsI13__nv_bfloat16S2_fS2_fjLj5120ELj1ELj1ELj4ELj16ENS_18Kernel_traits_baseILj5120ES2_S2_fS2_fjLj128EEEEELb0ELb0ELb1ELb0EEEvNS_9BwdParamsE,(.L_x_14280 - _ZN10layer_norm13ln_bwd_kernelINS_13Kernel_traitsI13__nv_bfloat16S2_fS2_fjLj5120ELj1ELj1ELj4ELj16ENS_18Kernel_traits_baseILj5120ES2_S2_fS2_fjLj128EEEEELb0ELb0ELb1ELb0EEEvNS_9BwdParamsE)
        .other          _ZN10layer_norm13ln_bwd_kernelINS_13Kernel_traitsI13__nv_bfloat16S2_fS2_fjLj5120ELj1ELj1ELj4ELj16ENS_18Kernel_traits_baseILj5120ES2_S2_fS2_fjLj128EEEEELb0ELb0ELb1ELb0EEEvNS_9BwdParamsE,@"STO_CUDA_ENTRY STV_DEFAULT"
_ZN10layer_norm13ln_bwd_kernelINS_13Kernel_traitsI13__nv_bfloat16S2_fS2_fjLj5120ELj1ELj1ELj4ELj16ENS_18Kernel_traits_baseILj5120ES2_S2_fS2_fjLj128EEEEELb0ELb0ELb1ELb0EEEvNS_9BwdParamsE:
.text._ZN10layer_norm13ln_bwd_kernelINS_13Kernel_traitsI13__nv_bfloat16S2_fS2_fjLj5120ELj1ELj1ELj4ELj16ENS_18Kernel_traits_baseILj5120ES2_S2_fS2_fjLj128EEEEELb0ELb0ELb1ELb0EEEvNS_9BwdParamsE:
        /* <DEDUP_REMOVED lines=19> */
[C---:B------:R-:W-:Y:S01]  /*0130*/  @P4 IMAD.WIDE.U32 R2, R6.reuse, R3, c[0x0][0x1b0] ;  /* 0x00006c0006024625 */ /* 0x040fe200078e0003 */
[----:B------:R-:W-:Y:S02]  /*0140*/  @P4 LOP3.LUT R6, R6, 0x80, RZ, 0xfc, !PT ;  /* 0x0000008006064812 */ /* 0x000fe400078efcff */
[----:B------:R-:W-:Y:S01]  /*0150*/  @P3 MOV R7, 0x10 ;  /* 0x0000001000073802 */ /* 0x000fe20000000f00 */
[----:B------:R-:W-:Y:S01]  /*0160*/  @P2 IMAD.MOV.U32 R25, RZ, RZ, 0x10 ;  /* 0x00000010ff192424 */ /* 0x000fe200078e00ff */
[----:B------:R0:W5:Y:S01]  /*0170*/  @P4 LDG.E.128 R28, [R2.64] ;  /* 0x00000004021c4981 */ /* 0x000162000c1e1d00 */
[C---:B------:R-:W-:Y:S01]  /*0180*/  @P0 IMAD.WIDE.U32 R20, R6.reuse, R21, c[0x0][0x1b0] ;  /* 0x00006c0006140625 */ /* 0x040fe200078e0015 */
[----:B------:R-:W-:-:S04]  /*0190*/  @P0 IADD3 R6, R6, 0x80, RZ ;  /* 0x0000008006060810 */ /* 0x000fc80007ffe0ff */
        /* <DEDUP_REMOVED lines=53> */
[----:B------:R-:W-:Y:S01]  /*04f0*/  HFMA2.MMA R37, -RZ, RZ, 0, 0 ;  /* 0x00000000ff257435 */ /* 0x000fe200000001ff */
[----:B------:R-:W-:Y:S01]  /*0500*/  PRMT R0, RZ, 0x7610, R28 ;  /* 0x00007610ff007816 */ /* 0x000fe2000000001c */
[----:B------:R-:W-:Y:S01]  /*0510*/  IMAD.MOV.U32 R235, RZ, RZ, 0x1 ;  /* 0x00000001ffeb7424 */ /* 0x000fe200078e00ff */
[----:B------:R-:W-:Y:S01]  /*0520*/  PRMT R5, RZ, 0x5410, R29 ;  /* 0x00005410ff057816 */ /* 0x000fe2000000001d */
[----:B------:R0:W-:Y:S01]  /*0530*/  STL [R1+0x58], R2 ;  /* 0x0000580201007387 */ /* 0x0001e20000100800 */
[----:B------:R-:W-:-:S02]  /*0540*/  PRMT R252, RZ, 0x7610, R19 ;  /* 0x00007610fffc7816 */ /* 0x000fc40000000013 */
[--C-:B------:R-:W-:Y:S01]  /*0550*/  PRMT R251, RZ, 0x5410, R12.reuse ;  /* 0x00005410fffb7816 */ /* 0x100fe2000000000c */
[----:B------:R1:W-:Y:S01]  /*0560*/  STL [R1+0x54], R0 ;  /* 0x0000540001007387 */ /* 0x0003e20000100800 */
[----:B------:R-:W-:Y:S02]  /*0570*/  PRMT R250, RZ, 0x7610, R12 ;  /* 0x00007610fffa7816 */ /* 0x000fe4000000000c */
[--C-:B------:R-:W-:Y:S01]  /*0580*/  PRMT R249, RZ, 0x5410, R13.reuse ;  /* 0x00005410fff97816 */ /* 0x100fe2000000000d */
[----:B------:R2:W-:Y:S01]  /*0590*/  STL [R1+0x50], R5 ;  /* 0x0000500501007387 */ /* 0x0005e20000100800 */
[----:B------:R-:W-:Y:S02]  /*05a0*/  PRMT R248, RZ, 0x7610, R13 ;  /* 0x00007610fff87816 */ /* 0x000fe4000000000d */
[----:B0-----:R-:W-:Y:S02]  /*05b0*/  PRMT R2, RZ, 0x7610, R29 ;  /* 0x00007610ff027816 */ /* 0x001fe4000000001d */
[----:B------:R-:W-:-:S02]  /*05c0*/  PRMT R247, RZ, 0x5410, R14 ;  /* 0x00005410fff77816 */ /* 0x000fc4000000000e */
        /* <DEDUP_REMOVED lines=8> */
[----:B------:R-:W-:-:S02]  /*0650*/  PRMT R243, RZ, 0x5410, R8 ;  /* 0x00005410fff37816 */ /* 0x000fc40000000008 */
[--C-:B0-----:R-:W-:Y:S02]  /*0660*/  PRMT R2, RZ, 0x5410, R31.reuse ;  /* 0x00005410ff027816 */ /* 0x101fe4000000001f */
[----:B------:R-:W-:Y:S02]  /*0670*/  PRMT R242, RZ, 0x7610, R8 ;  /* 0x00007610fff27816 */ /* 0x000fe40000000008 */
[----:B-1----:R-:W-:Y:S01]  /*0680*/  PRMT R0, RZ, 0x7610, R31 ;  /* 0x00007610ff007816 */ /* 0x002fe2000000001f */
[----:B------:R0:W-:Y:S01]  /*0690*/  STL [R1+0x40], R2 ;  /* 0x0000400201007387 */ /* 0x0001e20000100800 */
[--C-:B------:R-:W-:Y:S02]  /*06a0*/  PRMT R241, RZ, 0x5410, R9.reuse ;  /* 0x00005410fff17816 */ /* 0x100fe40000000009 */
[----:B--2---:R-:W-:Y:S01]  /*06b0*/  PRMT R5, RZ, 0x5410, R32 ;  /* 0x00005410ff057816 */ /* 0x004fe20000000020 */
[----:B------:R1:W-:Y:S01]  /*06c0*/  STL [R1+0x3c], R0 ;  /* 0x00003c0001007387 */ /* 0x0003e20000100800 */
[----:B------:R-:W-:-:S02]  /*06d0*/  PRMT R240, RZ, 0x7610, R9 ;  /* 0x00007610fff07816 */ /* 0x000fc40000000009 */
[--C-:B------:R-:W-:Y:S01]  /*06e0*/  PRMT R239, RZ, 0x5410, R10.reuse ;  /* 0x00005410ffef7816 */ /* 0x100fe2000000000a */
        /* <DEDUP_REMOVED lines=30> */
[----:B------:R2:W-:Y:S04]  /*08d0*/  STL [R1+0x4], R2 ;  /* 0x0000040201007387 */ /* 0x0005e80000100800 */
[----:B------:R2:W-:Y:S02]  /*08e0*/  STL [R1], R0 ;  /* 0x0000000001007387 */ /* 0x0005e40000100800 */
.L_x_4932:
[----:B--2---:R-:W-:-:S04]  /*08f0*/  IMAD.MOV.U32 R0, RZ, RZ, 0x4 ;  /* 0x00000004ff007424 */ /* 0x004fc800078e00ff */
[----:B------:R-:W-:-:S05]  /*0900*/  IMAD.WIDE R160, R3, R0, c[0x0][0x1d8] ;  /* 0x0000760003a07625 */ /* 0x000fca00078e0200 */
[----:B------:R0:W2:Y:S01]  /*0910*/  LDG.E R164, [R160.64] ;  /* 0x00000004a0a47981 */ /* 0x0000a2000c1e1900 */
[----:B------:R-:W-:-:S05]  /*0920*/  IMAD.WIDE R162, R3, R0, c[0x0][0x1a8] ;  /* 0x00006a0003a27625 */ /* 0x000fca00078e0200 */
[----:B------:R1:W5:Y:S04]  /*0930*/  LDG.E R2, [R162.64] ;  /* 0x00000004a2027981 */ /* 0x000368000c1e1900 */
[----:B------:R-:W3:Y:S01]  /*0940*/  S2R R165, SR_TID.X ;  /* 0x0000000000a57919 */ /* 0x000ee20000002100 */
[----:B0-----:R-:W-:-:S05]  /*0950*/  IMAD.WIDE R160, R3, R0, c[0x0][0x1a0] ;  /* 0x0000680003a07625 */ /* 0x001fca00078e0200 */
[----:B------:R0:W5:Y:S02]  /*0960*/  LDG.E R177, [R160.64] ;  /* 0x00000004a0b17981 */ /* 0x000164000c1e1900 */
[----:B0-----:R-:W-:-:S04]  /*0970*/  IMAD.WIDE R160, R3, R0, c[0x0][0x1d0] ;  /* 0x0000740003a07625 */ /* 0x001fc800078e0200 */
[----:B------:R-:W-:Y:S01]  /*0980*/  IMAD R0, R3, c[0x0][0x168], RZ ;  /* 0x00005a0003007a24 */ /* 0x000fe200078e02ff */
[----:B------:R0:W5:Y:S01]  /*0990*/  LDG.E R234, [R160.64] ;  /* 0x00000004a0ea7981 */ /* 0x000162000c1e1900 */
[----:B---3--:R-:W-:-:S03]  /*09a0*/  LOP3.LUT R206, R165, 0x7f, RZ, 0xc0, !PT ;  /* 0x0000007fa5ce7812 */ /* 0x008fc600078ec0ff */
[----:B0-----:R-:W-:-:S04]  /*09b0*/  SHF.R.S32.HI R160, RZ, 0x1f, R0 ;  /* 0x0000001fffa07819 */ /* 0x001fc80000011400 */
[----:B------:R-:W-:Y:S02]  /*09c0*/  LEA.HI R0, R160, R0, RZ, 0x3 ;  /* 0x00000000a0007211 */ /* 0x000fe400078f18ff */
[----:B------:R-:W-:Y:S02]  /*09d0*/  MOV R171, 0x20 ;  /* 0x0000002000ab7802 */ /* 0x000fe40000000f00 */
[----:B------:R-:W-:Y:S01]  /*09e0*/  LEA.HI.SX32 R0, R0, R206, 0x1d ;  /* 0x000000ce00007211 */ /* 0x000fe200078feaff */
[----:B------:R-:W-:Y:S04]  /*09f0*/  BSSY B0, `(.L_x_4817) ;  /* 0x00001f0000007945 */ /* 0x000fe80003800000 */
[----:B------:R-:W-:Y:S01]  /*0a00*/  IMAD.WIDE.U32 R168, R0, R171, c[0x0][0x218] ;  /* 0x0000860000a87625 */ /* 0x000fe200078e00ab */
[----:B--2---:R-:W-:-:S13]  /*0a10*/  ISETP.GT.AND P3, PT, R164, RZ, PT ;  /* 0x000000ffa400720c */ /* 0x004fda0003f64270 */
[----:B------:R-:W-:Y:S05]  /*0a20*/  @P3 BRA `(.L_x_4818) ;  /* 0x0000032000003947 */ /* 0x000fea0003800000 */
[----:B-1----:R-:W-:Y:S01]  /*0a30*/  LOP3.LUT P4, RZ, R4, 0xffffff80, RZ, 0xc0, !PT ;  /* 0xffffff8004ff7812 */ /* 0x002fe2000788c0ff */
[----:B------:R-:W-:Y:S01]  /*0a40*/  BSSY B1, `(.L_x_4819) ;  /* 0x0000009000017945 */ /* 0x000fe20003800000 */
[----:B------:R-:W-:-:S11]  /*0a50*/  IMAD.MOV.U32 R160, RZ, RZ, R0 ;  /* 0x000000ffffa07224 */ /* 0x000fd600078e0000 */
[----:B------:R-:W-:Y:S05]  /*0a60*/  @!P4 BRA `(.L_x_4820) ;  /* 0x000000600000c947 */ /* 0x000fea0003800000 */
[----:B------:R-:W-:-:S04]  /*0a70*/  ISETP.NE.U32.AND P4, PT, RZ, c[0x0][0x218], PT ;  /* 0x00008600ff007a0c */ /* 0x000fc80003f85070 */
[----:B------:R-:W-:-:S13]  /*0a80*/  ISETP.NE.AND.EX P4, PT, RZ, c[0x0][0x21c], PT, P4 ;  /* 0x00008700ff007a0c */ /* 0x000fda0003f85340 */
[----:B------:R-:W-:Y:S05]  /*0a90*/  @!P4 BRA `(.L_x_4821) ;  /* 0x000000200000c947 */ /* 0x000fea0003800000 */
[----:B------:R0:W5:Y:S04]  /*0aa0*/  LDG.E.128 R112, [R168.64] ;  /* 0x00000004a8707981 */ /* 0x000168000c1e1d00 */
[----:B------:R0:W5:Y:S02]  /*0ab0*/  LDG.E.128 R116, [R168.64+0x10] ;  /* 0x00001004a8747981 */ /* 0x000164000c1e1d00 */
.L_x_4821:
[----:B------:R-:W-:Y:S02]  /*0ac0*/  IADD3 R160, R0, 0x80, RZ ;  /* 0x0000008000a07810 */ /* 0x000fe40007ffe0ff */
.L_x_4820:
[----:B------:R-:W-:Y:S05]  /*0ad0*/  BSYNC B1 ;  /* 0x0000000000017941 */ /* 0x000fea0003800000 */
.L_x_4819:
[----:B------:R-:W-:Y:S01]  /*0ae0*/  BSSY B1, `(.L_x_4822) ;  /* 0x0000009000017945 */ /* 0x000fe20003800000 */
[----:B------:R-:W-:Y:S05]  /*0af0*/  @!P0 BRA `(.L_x_4823) ;  /* 0x0000007000008947 */ /* 0x000fea0003800000 */
[----:B------:R-:W-:-:S04]  /*0b00*/  ISETP.NE.U32.AND P4, PT, RZ, c[0x0][0x218], PT ;  /* 0x00008600ff007a0c */ /* 0x000fc80003f85070 */
[----:B------:R-:W-:-:S13]  /*0b10*/  ISETP.NE.AND.EX P4, PT, RZ, c[0x0][0x21c], PT, P4 ;  /* 0x00008700ff007a0c */ /* 0x000fda0003f85340 */
[----:B------:R-:W-:Y:S05]  /*0b20*/  @!P4 BRA `(.L_x_4824) ;  /* 0x000000300000c947 */ /* 0x000fea0003800000 */
[----:B------:R-:W-:-:S05]  /*0b30*/  IMAD.WIDE.U32 R124, R160, R171, c[0x0][0x218] ;  /* 0x00008600a07c7625 */ /* 0x000fca00078e00ab */
[----:B------:R1:W5:Y:S04]  /*0b40*/  LDG.E.128 R120, [R124.64] ;  /* 0x000000047c787981 */ /* 0x000368000c1e1d00 */
[----:B-1----:R-:W5:Y:S02]  /*0b50*/  LDG.E.128 R124, [R124.64+0x10] ;  /* 0x000010047c7c7981 */ /* 0x002f64000c1e1d00 */
.L_x_4824:
[----:B------:R-:W-:Y:S02]  /*0b60*/  IADD3 R160, R160, 0x80, RZ ;  /* 0x00000080a0a07810 */ /* 0x000fe40007ffe0ff */
.L_x_4823:
[----:B------:R-:W-:Y:S05]  /*0b70*/  BSYNC B1 ;  /* 0x0000000000017941 */ /* 0x000fea0003800000 */
.L_x_4822:
        /* <DEDUP_REMOVED lines=8> */
.L_x_4827:
[----:B------:R-:W-:Y:S02]  /*0c00*/  IADD3 R160, R160, 0x80, RZ ;  /* 0x00000080a0a07810 */ /* 0x000fe40007ffe0ff */
.L_x_4826:
[----:B------:R-:W-:Y:S05]  /*0c10*/  BSYNC B1 ;  /* 0x0000000000017941 */ /* 0x000fea0003800000 */
.L_x_4825:
        /* <DEDUP_REMOVED lines=8> */
.L_x_4830:
[----:B------:R-:W-:Y:S02]  /*0ca0*/  IADD3 R160, R160, 0x80, RZ ;  /* 0x00000080a0a07810 */ /* 0x000fe40007ffe0ff */
.L_x_4829:
[----:B------:R-:W-:Y:S05]  /*0cb0*/  BSYNC B1 ;  /* 0x0000000000017941 */ /* 0x000fea0003800000 */
.L_x_4828:
[----:B------:R-:W-:Y:S01]  /*0cc0*/  ISETP.NE.U32.AND P4, PT, RZ, c[0x0][0x218], PT ;  /* 0x00008600ff007a0c */ /* 0x000fe20003f85070 */
[----:B------:R-:W-:-:S03]  /*0cd0*/  CS2R R204, SRZ ;  /* 0x0000000000cc7805 */ /* 0x000fc6000001ff00 */
[----:B------:R-:W-:-:S04]  /*0ce0*/  ISETP.NE.AND.EX P4, PT, RZ, c[0x0][0x21c], PT, P4 ;  /* 0x00008700ff007a0c */ /* 0x000fc80003f85340 */
[----:B------:R-:W-:-:S13]  /*0cf0*/  ISETP.LT.U32.OR P4, PT, R4, 0x280, !P4 ;  /* 0x000002800400780c */ /* 0x000fda0006781470 */
[----:B------:R-:W-:Y:S05]  /*0d00*/  @P4 BRA `(.L_x_4831) ;  /* 0x00001be000004947 */ /* 0x000fea0003800000 */
[----:B------:R-:W-:-:S05]  /*0d10*/  IMAD.WIDE.U32 R28, R160, R171, c[0x0][0x218] ;  /* 0x00008600a01c7625 */ /* 0x000fca00078e00ab */
[----:B------:R1:W5:Y:S04]  /*0d20*/  LDG.E.128 R32, [R28.64] ;  /* 0x000000041c207981 */ /* 0x000368000c1e1d00 */
[----:B-1----:R-:W5:Y:S01]  /*0d30*/  LDG.E.128 R28, [R28.64+0x10] ;  /* 0x000010041c1c7981 */ /* 0x002f62000c1e1d00 */
[----:B------:R-:W-:Y:S05]  /*0d40*/  BRA `(.L_x_4831) ;  /* 0x00001ba000007947 */ /* 0x000fea0003800000 */
.L_x_4818:
[----:B-1----:R-:W0:Y:S01]  /*0d50*/  LDC.U8 R170, c[0x0][0x1f0] ;  /* 0x00007c00ffaa7b82 */ /* 0x002e220000000000 */
[----:B------:R-:W-:Y:S01]  /*0d60*/  IADD3 R160, R164, -0x1, RZ ;  /* 0xffffffffa4a07810 */ /* 0x000fe20007ffe0ff */
        /* <DEDUP_REMOVED lines=9> */
[----:B------:R-:W-:Y:S01]  /*0e00*/  IMAD.WIDE.U32 R160, R0, R171, c[0x0][0x188] ;  /* 0x0000620000a07625 */ /* 0x000fe200078e00ab */
[----:B------:R-:W2:Y:S04]  /*0e10*/  LDL R204, [R1+0x58] ;  /* 0x0000580001cc7983 */ /* 0x000ea80000100800 */
[----:B------:R1:W3:Y:S04]  /*0e20*/  LDG.E.128 R8, [R160.64] ;  /* 0x00000004a0087981 */ /* 0x0002e8000c1e1d00 */
[----:B------:R-:W4:Y:S04]  /*0e30*/  LDL R233, [R1+0x54] ;  /* 0x0000540001e97983 */ /* 0x000f280000100800 */
[----:B------:R-:W2:Y:S04]  /*0e40*/  LDL R207, [R1+0x50] ;  /* 0x0000500001cf7983 */ /* 0x000ea80000100800 */
[----:B-1----:R-:W2:Y:S01]  /*0e50*/  LDG.E.128 R160, [R160.64+0x10] ;  /* 0x00001004a0a07981 */ /* 0x002ea2000c1e1d00 */
[----:B------:R-:W-:-:S03]  /*0e60*/  IMAD.MOV.U32 R164, RZ, RZ, 0x10 ;  /* 0x00000010ffa47424 */ /* 0x000fc600078e00ff */
[----:B------:R-:W4:Y:S01]  /*0e70*/  LDL R231, [R1+0x4c] ;  /* 0x00004c0001e77983 */ /* 0x000f220000100800 */
[----:B------:R-:W-:Y:S01]  /*0e80*/  IMAD.WIDE.U32 R164, R206, R164, c[0x0][0x208] ;  /* 0x00008200cea47625 */ /* 0x000fe200078e00a4 */
[----:B------:R-:W-:Y:S02]  /*0e90*/  ISETP.NE.U32.AND P4, PT, RZ, c[0x0][0x218], PT ;  /* 0x00008600ff007a0c */ /* 0x000fe40003f85070 */
[----:B------:R-:W4:Y:S04]  /*0ea0*/  LDL R229, [R1+0x48] ;  /* 0x0000480001e57983 */ /* 0x000f280000100800 */
[----:B------:R-:W4:Y:S01]  /*0eb0*/  LDG.E.128 R164, [R164.64] ;  /* 0x00000004a4a47981 */ /* 0x000f22000c1e1d00 */
[----:B------:R-:W-:-:S03]  /*0ec0*/  ISETP.NE.AND.EX P4, PT, RZ, c[0x0][0x21c], PT, P4 ;  /* 0x00008700ff007a0c */ /* 0x000fc60003f85340 */
[----:B------:R-:W4:Y:S10]  /*0ed0*/  LDL R227, [R1+0x44] ;  /* 0x0000440001e37983 */ /* 0x000f340000100800 */
[----:B------:R1:W5:Y:S04]  /*0ee0*/  @P4 LDG.E.128 R112, [R168.64] ;  /* 0x00000004a8704981 */ /* 0x000368000c1e1d00 */
[----:B------:R1:W5:Y:S01]  /*0ef0*/  @P4 LDG.E.128 R116, [R168.64+0x10] ;  /* 0x00001004a8744981 */ /* 0x000362000c1e1d00 */
[----:B0-----:R-:W-:-:S04]  /*0f00*/  ISETP.NE.AND P4, PT, R170, RZ, PT ;  /* 0x000000ffaa00720c */ /* 0x001fc80003f85270 */
[----:B-----5:R-:W-:Y:S01]  /*0f10*/  FSEL R12, R177, RZ, !P4 ;  /* 0x000000ffb10c7208 */ /* 0x020fe20006000000 */
[----:B-1----:R-:W4:Y:S04]  /*0f20*/  LDL R168, [R1+0x40] ;  /* 0x0000400001a87983 */ /* 0x002f280000100800 */
[C---:B---3--:R-:W-:Y:S02]  /*0f30*/  FADD.FTZ R5, -R12.reuse, R8 ;  /* 0x000000080c057221 */ /* 0x048fe40000010100 */
[C---:B------:R-:W-:Y:S02]  /*0f40*/  FADD.FTZ R6, -R12.reuse, R9 ;  /* 0x000000090c067221 */ /* 0x040fe40000010100 */
[C---:B------:R-:W-:Y:S02]  /*0f50*/  FADD.FTZ R7, -R12.reuse, R10 ;  /* 0x0000000a0c077221 */ /* 0x040fe40000010100 */
[----:B------:R-:W-:-:S02]  /*0f60*/  FADD.FTZ R8, -R12, R11 ;  /* 0x0000000b0c087221 */ /* 0x000fc40000010100 */
[C---:B--2---:R-:W-:Y:S02]  /*0f70*/  FADD.FTZ R9, -R12.reuse, R160 ;  /* 0x000000a00c097221 */ /* 0x044fe40000010100 */
[C---:B------:R-:W-:Y:S02]  /*0f80*/  FADD.FTZ R10, -R12.reuse, R161 ;  /* 0x000000a10c0a7221 */ /* 0x040fe40000010100 */
[C---:B------:R-:W-:Y:S02]  /*0f90*/  FADD.FTZ R11, -R12.reuse, R162 ;  /* 0x000000a20c0b7221 */ /* 0x040fe40000010100 */
[----:B------:R-:W-:Y:S02]  /*0fa0*/  FADD.FTZ R12, -R12, R163 ;  /* 0x000000a30c0c7221 */ /* 0x000fe40000010100 */
[----:B------:R-:W2:Y:S01]  /*0fb0*/  LDL R163, [R1+0x3c] ;  /* 0x00003c0001a37983 */ /* 0x000ea20000100800 */
[----:B------:R-:W-:Y:S01]  /*0fc0*/  FMUL.FTZ R5, R2, R5 ;  /* 0x0000000502057220 */ /* 0x000fe20000410000 */
[----:B----4-:R-:W-:-:S02]  /*0fd0*/  PRMT R13, RZ, 0x5410, R164 ;  /* 0x00005410ff0d7816 */ /* 0x010fc400000000a4 */
[----:B------:R-:W-:-:S03]  /*0fe0*/  PRMT R164, RZ, 0x7610, R164 ;  /* 0x00007610ffa47816 */ /* 0x000fc600000000a4 */
[-C--:B------:R-:W-:Y:S02]  /*0ff0*/  FFMA.FTZ R36, R5, R13.reuse, R36 ;  /* 0x0000000d05247223 */ /* 0x080fe40000010024 */
[----:B------:R-:W-:Y:S02]  /*1000*/  FADD.FTZ R72, R72, R13 ;  /* 0x0000000d48487221 */ /* 0x000fe40000010000 */
[----:B------:R-:W-:Y:S01]  /*1010*/  FMUL.FTZ R13, R204, R13 ;  /* 0x0000000dcc0d7220 */ /* 0x000fe20000410000 */
[----:B------:R-:W-:Y:S01]  /*1020*/  PRMT R232, RZ, 0x5410, R165 ;  /* 0x00005410ffe87816 */ /* 0x000fe200000000a5 */
[----:B------:R-:W-:Y:S02]  /*1030*/  FMUL.FTZ R7, R2, R7 ;  /* 0x0000000702077220 */ /* 0x000fe40000410000 */
[----:B------:R-:W-:Y:S02]  /*1040*/  FMUL.FTZ R233, R233, R164 ;  /* 0x000000a4e9e97220 */ /* 0x000fe40000410000 */
[----:B------:R-:W-:-:S02]  /*1050*/  FADD.FTZ R160, RZ, R13 ;  /* 0x0000000dffa07221 */ /* 0x000fc40000010000 */
[----:B------:R-:W-:Y:S02]  /*1060*/  FMUL.FTZ R6, R2, R6 ;  /* 0x0000000602067220 */ /* 0x000fe40000410000 */
[----:B------:R-:W-:Y:S01]  /*1070*/  FFMA.FTZ R161, R5, R13, RZ ;  /* 0x0000000d05a17223 */ /* 0x000fe200000100ff */
[----:B------:R-:W-:Y:S01]  /*1080*/  PRMT R165, RZ, 0x7610, R165 ;  /* 0x00007610ffa57816 */ /* 0x000fe200000000a5 */
[-C--:B------:R-:W-:Y:S02]  /*1090*/  FFMA.FTZ R38, R7, R232.reuse, R38 ;  /* 0x000000e807267223 */ /* 0x080fe40000010026 */
[----:B------:R-:W-:Y:S02]  /*10a0*/  FADD.FTZ R74, R74, R232 ;  /* 0x000000e84a4a7221 */ /* 0x000fe40000010000 */
[----:B------:R-:W-:Y:S02]  /*10b0*/  FMUL.FTZ R232, R207, R232 ;  /* 0x000000e8cfe87220 */ /* 0x000fe40000410000 */
[----:B------:R-:W-:Y:S01]  /*10c0*/  FADD.FTZ R160, R160, R233 ;  /* 0x000000e9a0a07221 */ /* 0x000fe20000010000 */
[----:B------:R-:W-:Y:S01]  /*10d0*/  PRMT R230, RZ, 0x5410, R166 ;  /* 0x00005410ffe67816 */ /* 0x000fe200000000a6 */
[----:B------:R-:W-:-:S02]  /*10e0*/  FFMA.FTZ R161, R6, R233, R161 ;  /* 0x000000e906a17223 */ /* 0x000fc400000100a1 */
[----:B------:R-:W-:Y:S02]  /*10f0*/  FMUL.FTZ R9, R2, R9 ;  /* 0x0000000902097220 */ /* 0x000fe40000410000 */
[----:B------:R-:W-:Y:S02]  /*1100*/  FMUL.FTZ R231, R231, R165 ;  /* 0x000000a5e7e77220 */ /* 0x000fe40000410000 */
[----:B------:R-:W-:Y:S02]  /*1110*/  FADD.FTZ R160, R160, R232 ;  /* 0x000000e8a0a07221 */ /* 0x000fe40000010000 */
[----:B------:R-:W-:Y:S02]  /*1120*/  FMUL.FTZ R8, R2, R8 ;  /* 0x0000000802087220 */ /* 0x000fe40000410000 */
        /* <DEDUP_REMOVED lines=10> */
[----:B------:R-:W-:Y:S02]  /*11d0*/  FMUL.FTZ R10, R2, R10 ;  /* 0x0000000a020a7220 */ /* 0x000fe40000410000 */
[----:B------:R-:W-:Y:S02]  /*11e0*/  FMUL.FTZ R229, R227, R166 ;  /* 0x000000a6e3e57220 */ /* 0x000fe40000410000 */
[----:B------:R-:W-:Y:S01]  /*11f0*/  FFMA.FTZ R160, R9, R230, R162 ;  /* 0x000000e609a07223 */ /* 0x000fe200000100a2 */
[----:B------:R-:W-:Y:S01]  /*1200*/  PRMT R167, RZ, 0x7610, R167 ;  /* 0x00007610ffa77816 */ /* 0x000fe200000000a7 */
[----:B------:R-:W-:Y:S02]  /*1210*/  FADD.FTZ R78, R78, R228 ;  /* 0x000000e44e4e7221 */ /* 0x000fe40000010000 */
[-C--:B------:R-:W-:Y:S02]  /*1220*/  FFMA.FTZ R42, R11, R228.reuse, R42 ;  /* 0x000000e40b2a7223 */ /* 0x080fe4000001002a */
[----:B------:R-:W-:-:S02]  /*1230*/  FMUL.FTZ R228, R168, R228 ;  /* 0x000000e4a8e47220 */ /* 0x000fc40000410000 */
[----:B------:R-:W-:Y:S02]  /*1240*/  FADD.FTZ R161, R161, R229 ;  /* 0x000000e5a1a17221 */ /* 0x000fe40000010000 */
[----:B------:R-:W-:Y:S02]  /*1250*/  FFMA.FTZ R160, R10, R229, R160 ;  /* 0x000000e50aa07223 */ /* 0x000fe400000100a0 */
[----:B------:R-:W-:Y:S02]  /*1260*/  FMUL.FTZ R12, R2, R12 ;  /* 0x0000000c020c7220 */ /* 0x000fe40000410000 */
[----:B------:R-:W-:Y:S02]  /*1270*/  FADD.FTZ R161, R161, R228 ;  /* 0x000000e4a1a17221 */ /* 0x000fe40000010000 */
[----:B------:R-:W-:Y:S01]  /*1280*/  FFMA.FTZ R160, R11, R228, R160 ;  /* 0x000000e40ba07223 */ /* 0x000fe200000100a0 */
[----:B------:R-:W-:Y:S01]  /*1290*/  IADD3 R206, R206, 0x80, RZ ;  /* 0x00000080cece7810 */ /* 0x000fe20007ffe0ff */
[----:B------:R-:W-:Y:S01]  /*12a0*/  FFMA.FTZ R37, R6, R164, R37 ;  /* 0x000000a406257223 */ /* 0x000fe20000010025 */
[----:B------:R-:W-:Y:S01]  /*12b0*/  IADD3 R207, R0, 0x80, RZ ;  /* 0x0000008000cf7810 */ /* 0x000fe20007ffe0ff */
[----:B------:R-:W-:-:S02]  /*12c0*/  FADD.FTZ R73, R73, R164 ;  /* 0x000000a449497221 */ /* 0x000fc40000010000 */
[----:B------:R-:W-:Y:S02]  /*12d0*/  FFMA.FTZ R39, R8, R165, R39 ;  /* 0x000000a508277223 */ /* 0x000fe40000010027 */
[----:B------:R-:W-:Y:S02]  /*12e0*/  FADD.FTZ R75, R75, R165 ;  /* 0x000000a54b4b7221 */ /* 0x000fe40000010000 */
[----:B------:R-:W-:Y:S02]  /*12f0*/  FADD.FTZ R77, R77, R166 ;  /* 0x000000a64d4d7221 */ /* 0x000fe40000010000 */
[----:B------:R-:W-:Y:S02]  /*1300*/  FFMA.FTZ R41, R10, R166, R41 ;  /* 0x000000a60a297223 */ /* 0x000fe40000010029 */
[----:B------:R-:W-:Y:S02]  /*1310*/  FADD.FTZ R79, R79, R167 ;  /* 0x000000a74f4f7221 */ /* 0x000fe40000010000 */
[----:B------:R-:W-:-:S02]  /*1320*/  FFMA.FTZ R43, R12, R167, R43 ;  /* 0x000000a70c2b7223 */ /* 0x000fc4000001002b */
[----:B--2---:R-:W-:-:S04]  /*1330*/  FMUL.FTZ R227, R163, R167 ;  /* 0x000000a7a3e37220 */ /* 0x004fc80000410000 */
[----:B------:R-:W-:Y:S02]  /*1340*/  FADD.FTZ R205, R161, R227 ;  /* 0x000000e3a1cd7221 */ /* 0x000fe40000010000 */
[----:B------:R-:W-:Y:S02]  /*1350*/  FFMA.FTZ R204, R12, R227, R160 ;  /* 0x000000e30ccc7223 */ /* 0x000fe400000100a0 */
.L_x_4833:
[----:B------:R-:W-:Y:S05]  /*1360*/  BSYNC B1 ;  /* 0x0000000000017941 */ /* 0x000fea0003800000 */
.L_x_4832:
[----:B------:R-:W-:Y:S01]  /*1370*/  BSSY B1, `(.L_x_4834) ;  /* 0x0000059000017945 */ /* 0x000fe20003800000 */
[----:B------:R-:W-:Y:S05]  /*1380*/  @!P0 BRA `(.L_x_4835) ;  /* 0x0000057000008947 */ /* 0x000fea0003800000 */
[----:B------:R-:W-:Y:S01]  /*1390*/  HFMA2.MMA R164, -RZ, RZ, 0, 9.5367431640625e-07 ;  /* 0x00000010ffa47435 */ /* 0x000fe200000001ff */
[----:B------:R-:W-:Y:S01]  /*13a0*/  IMAD.WIDE.U32 R160, R207, R171, c[0x0][0x188] ;  /* 0x00006200cfa07625 */ /* 0x000fe200078e00ab */
[----:B------:R-:W2:Y:S04]  /*13b0*/  LDL R169, [R1+0x38] ;  /* 0x0000380001a97983 */ /* 0x000ea80000100800 */
[----:B------:R1:W3:Y:S04]  /*13c0*/  LDG.E.128 R16, [R160.64] ;  /* 0x00000004a0107981 */ /* 0x0002e8000c1e1d00 */
[----:B------:R-:W-:Y:S01]  /*13d0*/  IMAD.WIDE.U32 R164, R206, R164, c[0x0][0x208] ;  /* 0x00008200cea47625 */ /* 0x000fe200078e00a4 */
[----:B------:R-:W4:Y:S04]  /*13e0*/  LDL R168, [R1+0x34] ;  /* 0x0000340001a87983 */ /* 0x000f280000100800 */
[----:B------:R-:W2:Y:S04]  /*13f0*/  LDL R221, [R1+0x30] ;  /* 0x0000300001dd7983 */ /* 0x000ea80000100800 */
[----:B------:R-:W2:Y:S04]  /*1400*/  LDG.E.128 R164, [R164.64] ;  /* 0x00000004a4a47981 */ /* 0x000ea8000c1e1d00 */
[----:B-1----:R-:W4:Y:S01]  /*1410*/  LDG.E.128 R160, [R160.64+0x10] ;  /* 0x00001004a0a07981 */ /* 0x002f22000c1e1d00 */
[----:B------:R-:W-:-:S03]  /*1420*/  ISETP.NE.U32.AND P4, PT, RZ, c[0x0][0x218], PT ;  /* 0x00008600ff007a0c */ /* 0x000fc60003f85070 */
[----:B------:R-:W4:Y:S01]  /*1430*/  LDL R219, [R1+0x2c] ;  /* 0x00002c0001db7983 */ /* 0x000f220000100800 */
[----:B------:R-:W-:-:S13]  /*1440*/  ISETP.NE.AND.EX P4, PT, RZ, c[0x0][0x21c], PT, P4 ;  /* 0x00008700ff007a0c */ /* 0x000fda0003f85340 */
[----:B------:R-:W-:-:S05]  /*1450*/  @P4 IMAD.WIDE.U32 R14, R207, R171, c[0x0][0x218] ;  /* 0x00008600cf0e4625 */ /* 0x000fca00078e00ab */
[----:B------:R3:W5:Y:S04]  /*1460*/  @P4 LDG.E.128 R120, [R14.64] ;  /* 0x000000040e784981 */ /* 0x000768000c1e1d00 */
[----:B------:R3:W5:Y:S01]  /*1470*/  @P4 LDG.E.128 R124, [R14.64+0x10] ;  /* 0x000010040e7c4981 */ /* 0x000762000c1e1d00 */
[----:B0-----:R-:W-:-:S04]  /*1480*/  ISETP.NE.AND P4, PT, R170, RZ, PT ;  /* 0x000000ffaa00720c */ /* 0x001fc80003f85270 */
[----:B-----5:R-:W-:-:S05]  /*1490*/  FSEL R21, R177, RZ, !P4 ;  /* 0x000000ffb1157208 */ /* 0x020fca0006000000 */
[----:B---3--:R-:W-:-:S04]  /*14a0*/  FADD.FTZ R14, -R21, R16 ;  /* 0x00000010150e7221 */ /* 0x008fc80000010100 */
[----:B------:R-:W-:Y:S01]  /*14b0*/  FMUL.FTZ R14, R2, R14 ;  /* 0x0000000e020e7220 */ /* 0x000fe20000410000 */
[--C-:B--2---:R-:W-:Y:S02]  /*14c0*/  PRMT R226, RZ, 0x5410, R164.reuse ;  /* 0x00005410ffe27816 */ /* 0x104fe400000000a4 */
[----:B------:R-:W-:-:S03]  /*14d0*/  PRMT R164, RZ, 0x7610, R164 ;  /* 0x00007610ffa47816 */ /* 0x000fc600000000a4 */
[-C--:B------:R-:W-:Y:S02]  /*14e0*/  FFMA.FTZ R44, R14, R226.reuse, R44 ;  /* 0x000000e20e2c7223 */ /* 0x080fe4000001002c */
[----:B------:R-:W-:Y:S02]  /*14f0*/  FADD.FTZ R80, R80, R226 ;  /* 0x000000e250507221 */ /* 0x000fe40000010000 */
[----:B------:R-:W-:Y:S02]  /*1500*/  FMUL.FTZ R226, R169, R226 ;  /* 0x000000e2a9e27220 */ /* 0x000fe40000410000 */
[----:B------:R-:W2:Y:S01]  /*1510*/  LDL R169, [R1+0x28] ;  /* 0x0000280001a97983 */ /* 0x000ea20000100800 */
[----:B----4-:R-:W-:Y:S02]  /*1520*/  FMUL.FTZ R225, R168, R164 ;  /* 0x000000a4a8e17220 */ /* 0x010fe40000410000 */
[C---:B------:R-:W-:Y:S01]  /*1530*/  FADD.FTZ R15, -R21.reuse, R17 ;  /* 0x00000011150f7221 */ /* 0x040fe20000010100 */
[----:B------:R-:W3:Y:S01]  /*1540*/  LDL R168, [R1+0x24] ;  /* 0x0000240001a87983 */ /* 0x000ee20000100800 */
[----:B------:R-:W-:-:S02]  /*1550*/  FADD.FTZ R16, -R21, R18 ;  /* 0x0000001215107221 */ /* 0x000fc40000010100 */
[C---:B------:R-:W-:Y:S02]  /*1560*/  FADD.FTZ R17, -R21.reuse, R19 ;  /* 0x0000001315117221 */ /* 0x040fe40000010100 */
[C---:B------:R-:W-:Y:S02]  /*1570*/  FADD.FTZ R18, -R21.reuse, R160 ;  /* 0x000000a015127221 */ /* 0x040fe40000010100 */
[C---:B------:R-:W-:Y:S02]  /*1580*/  FADD.FTZ R19, -R21.reuse, R161 ;  /* 0x000000a115137221 */ /* 0x040fe40000010100 */
[C---:B------:R-:W-:Y:S02]  /*1590*/  FADD.FTZ R20, -R21.reuse, R162 ;  /* 0x000000a215147221 */ /* 0x040fe40000010100 */
[----:B------:R-:W-:Y:S01]  /*15a0*/  FADD.FTZ R21, -R21, R163 ;  /* 0x000000a315157221 */ /* 0x000fe20000010100 */
[----:B------:R-:W4:Y:S04]  /*15b0*/  LDL R162, [R1+0x1c] ;  /* 0x00001c0001a27983 */ /* 0x000f280000100800 */
[----:B------:R-:W4:Y:S01]  /*15c0*/  LDL R163, [R1+0x20] ;  /* 0x0000200001a37983 */ /* 0x000f220000100800 */
[----:B------:R-:W-:Y:S01]  /*15d0*/  PRMT R224, RZ, 0x5410, R165 ;  /* 0x00005410ffe07816 */ /* 0x000fe200000000a5 */
[----:B------:R-:W-:-:S02]  /*15e0*/  FMUL.FTZ R16, R2, R16 ;  /* 0x0000001002107220 */ /* 0x000fc40000410000 */
[----:B------:R-:W-:Y:S02]  /*15f0*/  FMUL.FTZ R15, R2, R15 ;  /* 0x0000000f020f7220 */ /* 0x000fe40000410000 */
[----:B------:R-:W-:Y:S02]  /*1600*/  FADD.FTZ R161, R205, R226 ;  /* 0x000000e2cda17221 */ /* 0x000fe40000010000 */
[----:B------:R-:W-:Y:S01]  /*1610*/  FFMA.FTZ R160, R14, R226, R204 ;  /* 0x000000e20ea07223 */ /* 0x000fe200000100cc */
[----:B------:R-:W-:Y:S01]  /*1620*/  PRMT R165, RZ, 0x7610, R165 ;  /* 0x00007610ffa57816 */ /* 0x000fe200000000a5 */
[-C--:B------:R-:W-:Y:S02]  /*1630*/  FFMA.FTZ R46, R16, R224.reuse, R46 ;  /* 0x000000e0102e7223 */ /* 0x080fe4000001002e */
[----:B------:R-:W-:Y:S02]  /*1640*/  FADD.FTZ R82, R82, R224 ;  /* 0x000000e052527221 */ /* 0x000fe40000010000 */
        /* <DEDUP_REMOVED lines=8> */
[----:B------:R-:W-:Y:S01]  /*16d0*/  FFMA.FTZ R160, R16, R224, R160 ;  /* 0x000000e010a07223 */ /* 0x000fe200000100a0 */
[----:B------:R-:W-:Y:S01]  /*16e0*/  PRMT R166, RZ, 0x7610, R166 ;  /* 0x00007610ffa67816 */ /* 0x000fe200000000a6 */
[----:B------:R-:W-:Y:S02]  /*16f0*/  FADD.FTZ R84, R84, R222 ;  /* 0x000000de54547221 */ /* 0x000fe40000010000 */
[----:B------:R-:W-:Y:S02]  /*1700*/  FFMA.FTZ R48, R18, R222, R48 ;  /* 0x000000de12307223 */ /* 0x000fe40000010030 */
[----:B------:R-:W-:Y:S02]  /*1710*/  FADD.FTZ R161, R161, R223 ;  /* 0x000000dfa1a17221 */ /* 0x000fe40000010000 */
[----:B------:R-:W-:Y:S01]  /*1720*/  FFMA.FTZ R160, R17, R223, R160 ;  /* 0x000000df11a07223 */ /* 0x000fe200000100a0 */
[----:B------:R-:W-:Y:S01]  /*1730*/  PRMT R220, RZ, 0x5410, R167 ;  /* 0x00005410ffdc7816 */ /* 0x000fe200000000a7 */
[----:B------:R-:W-:-:S02]  /*1740*/  FMUL.FTZ R20, R2, R20 ;  /* 0x0000001402147220 */ /* 0x000fc40000410000 */
[----:B------:R-:W-:Y:S01]  /*1750*/  FMUL.FTZ R19, R2, R19 ;  /* 0x0000001302137220 */ /* 0x000fe20000410000 */
[----:B------:R-:W-:Y:S01]  /*1760*/  PRMT R167, RZ, 0x7610, R167 ;  /* 0x00007610ffa77816 */ /* 0x000fe200000000a7 */
[----:B------:R-:W-:Y:S02]  /*1770*/  FADD.FTZ R86, R86, R220 ;  /* 0x000000dc56567221 */ /* 0x000fe40000010000 */
[----:B------:R-:W-:Y:S02]  /*1780*/  FFMA.FTZ R50, R20, R220, R50 ;  /* 0x000000dc14327223 */ /* 0x000fe40000010032 */
[----:B------:R-:W-:Y:S01]  /*1790*/  FMUL.FTZ R21, R2, R21 ;  /* 0x0000001502157220 */ /* 0x000fe20000410000 */
        /* <DEDUP_REMOVED lines=10> */
[----:B--2---:R-:W-:Y:S02]  /*1840*/  FMUL.FTZ R222, R169, R222 ;  /* 0x000000dea9de7220 */ /* 0x004fe40000410000 */
[----:B---3--:R-:W-:Y:S02]  /*1850*/  FMUL.FTZ R221, R168, R166 ;  /* 0x000000a6a8dd7220 */ /* 0x008fe40000410000 */
[----:B------:R-:W-:Y:S02]  /*1860*/  FADD.FTZ R161, R161, R222 ;  /* 0x000000dea1a17221 */ /* 0x000fe40000010000 */
[----:B------:R-:W-:Y:S02]  /*1870*/  FFMA.FTZ R160, R18, R222, R160 ;  /* 0x000000de12a07223 */ /* 0x000fe400000100a0 */
[----:B------:R-:W-:Y:S02]  /*1880*/  FADD.FTZ R161, R161, R221 ;  /* 0x000000dda1a17221 */ /* 0x000fe40000010000 */
[----:B------:R-:W-:-:S02]  /*1890*/  FFMA.FTZ R160, R19, R221, R160 ;  /* 0x000000dd13a07223 */ /* 0x000fc400000100a0 */
[----:B----4-:R-:W-:Y:S02]  /*18a0*/  FMUL.FTZ R219, R162, R167 ;  /* 0x000000a7a2db7220 */ /* 0x010fe40000410000 */
[----:B------:R-:W-:-:S04]  /*18b0*/  FMUL.FTZ R220, R163, R220 ;  /* 0x000000dca3dc7220 */ /* 0x000fc80000410000 */
[----:B------:R-:W-:Y:S02]  /*18c0*/  FADD.FTZ R161, R161, R220 ;  /* 0x000000dca1a17221 */ /* 0x000fe40000010000 */
[----:B------:R-:W-:Y:S02]  /*18d0*/  FFMA.FTZ R160, R20, R220, R160 ;  /* 0x000000dc14a07223 */ /* 0x000fe400000100a0 */
[----:B------:R-:W-:Y:S02]  /*18e0*/  FADD.FTZ R205, R161, R219 ;  /* 0x000000dba1cd7221 */ /* 0x000fe40000010000 */
[----:B------:R-:W-:Y:S02]  /*18f0*/  FFMA.FTZ R204, R21, R219, R160 ;  /* 0x000000db15cc7223 */ /* 0x000fe400000100a0 */
.L_x_4835:
[----:B------:R-:W-:Y:S05]  /*1900*/  BSYNC B1 ;  /* 0x0000000000017941 */ /* 0x000fea0003800000 */
.L_x_4834:
[----:B------:R-:W-:Y:S01]  /*1910*/  BSSY B1, `(.L_x_4836) ;  /* 0x0000058000017945 */ /* 0x000fe20003800000 */
[----:B------:R-:W-:Y:S05]  /*1920*/  @!P1 BRA `(.L_x_4837) ;  /* 0x0000056000009947 */ /* 0x000fea0003800000 */
[----:B------:R-:W-:Y:S02]  /*1930*/  IMAD.MOV.U32 R164, RZ, RZ, 0x10 ;  /* 0x00000010ffa47424 */ /* 0x000fe400078e00ff */
[----:B------:R-:W-:Y:S01]  /*1940*/  IMAD.WIDE.U32 R160, R207, R171, c[0x0][0x188] ;  /* 0x00006200cfa07625 */ /* 0x000fe200078e00ab */
[----:B------:R-:W-:Y:S01]  /*1950*/  ISETP.NE.U32.AND P4, PT, RZ, c[0x0][0x218], PT ;  /* 0x00008600ff007a0c */ /* 0x000fe20003f85070 */
[----:B------:R-:W2:Y:S02]  /*1960*/  LDL R217, [R1+0x18] ;  /* 0x0000180001d97983 */ /* 0x000ea40000100800 */
[----:B------:R-:W-:-:S02]  /*1970*/  IMAD.WIDE.U32 R164, R206, R164, c[0x0][0x208] ;  /* 0x00008200cea47625 */ /* 0x000fc400078e00a4 */
[----:B------:R1:W3:Y:S04]  /*1980*/  LDG.E.128 R24, [R160.64] ;  /* 0x00000004a0187981 */ /* 0x0002e8000c1e1d00 */
[----:B------:R-:W4:Y:S01]  /*1990*/  LDG.E.128 R164, [R164.64] ;  /* 0x00000004a4a47981 */ /* 0x000f22000c1e1d00 */
[----:B------:R-:W-:-:S03]  /*19a0*/  ISETP.NE.AND.EX P4, PT, RZ, c[0x0][0x21c], PT, P4 ;  /* 0x00008700ff007a0c */ /* 0x000fc60003f85340 */
[----:B------:R-:W2:Y:S04]  /*19b0*/  LDL R215, [R1+0x14] ;  /* 0x0000140001d77983 */ /* 0x000ea80000100800 */
[----:B-1----:R-:W2:Y:S04]  /*19c0*/  LDG.E.128 R160, [R160.64+0x10] ;  /* 0x00001004a0a07981 */ /* 0x002ea8000c1e1d00 */
[----:B------:R-:W2:Y:S02]  /*19d0*/  LDL R176, [R1+0x10] ;  /* 0x0000100001b07983 */ /* 0x000ea40000100800 */
[----:B------:R-:W-:-:S02]  /*19e0*/  @P4 IMAD.WIDE.U32 R22, R207, R171, c[0x0][0x218] ;  /* 0x00008600cf164625 */ /* 0x000fc400078e00ab */
[----:B------:R-:W2:Y:S04]  /*19f0*/  LDL R174, [R1+0xc] ;  /* 0x00000c0001ae7983 */ /* 0x000ea80000100800 */
[----:B------:R-:W2:Y:S04]  /*1a00*/  LDL R171, [R1+0x8] ;  /* 0x0000080001ab7983 */ /* 0x000ea80000100800 */
[----:B------:R3:W5:Y:S04]  /*1a10*/  @P4 LDG.E.128 R128, [R22.64] ;  /* 0x0000000416804981 */ /* 0x000768000c1e1d00 */
[----:B------:R3:W5:Y:S01]  /*1a20*/  @P4 LDG.E.128 R132, [R22.64+0x10] ;  /* 0x0000100416844981 */ /* 0x000762000c1e1d00 */
[----:B0-----:R-:W-:-:S03]  /*1a30*/  ISETP.NE.AND P4, PT, R170, RZ, PT ;  /* 0x000000ffaa00720c */ /* 0x001fc60003f85270 */
[----:B------:R-:W2:Y:S04]  /*1a40*/  LDL R170, [R1+0x4] ;  /* 0x0000040001aa7983 */ /* 0x000ea80000100800 */
[----:B------:R-:W2:Y:S01]  /*1a50*/  LDL R169, [R1] ;  /* 0x0000000001a97983 */ /* 0x000ea20000100800 */
[----:B-----5:R-:W-:Y:S02]  /*1a60*/  FSEL R168, R177, RZ, !P4 ;  /* 0x000000ffb1a87208 */ /* 0x020fe40006000000 */
[----:B------:R-:W-:Y:S02]  /*1a70*/  IADD3 R206, R206, 0x80, RZ ;  /* 0x00000080cece7810 */ /* 0x000fe40007ffe0ff */
[----:B------:R-:W-:Y:S01]  /*1a80*/  IADD3 R207, R207, 0x80, RZ ;  /* 0x00000080cfcf7810 */ /* 0x000fe20007ffe0ff */
[----:B---3--:R-:W-:Y:S01]  /*1a90*/  FADD.FTZ R22, -R168, R24 ;  /* 0x00000018a8167221 */ /* 0x008fe20000010100 */
[----:B----4-:R-:W-:-:S03]  /*1aa0*/  PRMT R218, RZ, 0x5410, R164 ;  /* 0x00005410ffda7816 */ /* 0x010fc600000000a4 */
[----:B------:R-:W-:Y:S01]  /*1ab0*/  FMUL.FTZ R22, R2, R22 ;  /* 0x0000001602167220 */ /* 0x000fe20000410000 */
[----:B------:R-:W-:Y:S01]  /*1ac0*/  PRMT R164, RZ, 0x7610, R164 ;  /* 0x00007610ffa47816 */ /* 0x000fe200000000a4 */
[----:B------:R-:W-:Y:S02]  /*1ad0*/  FADD.FTZ R24, -R168, R26 ;  /* 0x0000001aa8187221 */ /* 0x000fe40000010100 */
[-C--:B------:R-:W-:Y:S02]  /*1ae0*/  FFMA.FTZ R52, R22, R218.reuse, R52 ;  /* 0x000000da16347223 */ /* 0x080fe40000010034 */
[----:B------:R-:W-:Y:S02]  /*1af0*/  FADD.FTZ R88, R88, R218 ;  /* 0x000000da58587221 */ /* 0x000fe40000010000 */
[C---:B------:R-:W-:Y:S02]  /*1b00*/  FADD.FTZ R23, -R168.reuse, R25 ;  /* 0x00000019a8177221 */ /* 0x040fe40000010100 */
[----:B--2---:R-:W-:Y:S01]  /*1b10*/  FMUL.FTZ R218, R217, R218 ;  /* 0x000000dad9da7220 */ /* 0x004fe20000410000 */
[----:B------:R-:W-:Y:S01]  /*1b20*/  PRMT R216, RZ, 0x5410, R165 ;  /* 0x00005410ffd87816 */ /* 0x000fe200000000a5 */
[----:B------:R-:W-:-:S02]  /*1b30*/  FADD.FTZ R25, -R168, R27 ;  /* 0x0000001ba8197221 */ /* 0x000fc40000010100 */
[C---:B------:R-:W-:Y:S02]  /*1b40*/  FADD.FTZ R26, -R168.reuse, R160 ;  /* 0x000000a0a81a7221 */ /* 0x040fe40000010100 */
[----:B------:R-:W-:Y:S02]  /*1b50*/  FADD.FTZ R27, -R168, R161 ;  /* 0x000000a1a81b7221 */ /* 0x000fe40000010100 */
[C---:B------:R-:W-:Y:S02]  /*1b60*/  FMUL.FTZ R24, R2.reuse, R24 ;  /* 0x0000001802187220 */ /* 0x040fe40000410000 */
[----:B------:R-:W-:Y:S02]  /*1b70*/  FMUL.FTZ R23, R2, R23 ;  /* 0x0000001702177220 */ /* 0x000fe40000410000 */
[----:B------:R-:W-:Y:S02]  /*1b80*/  FMUL.FTZ R217, R215, R164 ;  /* 0x000000a4d7d97220 */ /* 0x000fe40000410000 */
[----:B------:R-:W-:-:S02]  /*1b90*/  FADD.FTZ R161, R205, R218 ;  /* 0x000000dacda17221 */ /* 0x000fc40000010000 */
[----:B------:R-:W-:Y:S01]  /*1ba0*/  FFMA.FTZ R160, R22, R218, R204 ;  /* 0x000000da16a07223 */ /* 0x000fe200000100cc */
[----:B------:R-:W-:Y:S01]  /*1bb0*/  PRMT R165, RZ, 0x7610, R165 ;  /* 0x00007610ffa57816 */ /* 0x000fe200000000a5 */
[-C--:B------:R-:W-:Y:S02]  /*1bc0*/  FFMA.FTZ R54, R24, R216.reuse, R54 ;  /* 0x000000d818367223 */ /* 0x080fe40000010036 */
[----:B------:R-:W-:Y:S02]  /*1bd0*/  FADD.FTZ R90, R90, R216 ;  /* 0x000000d85a5a7221 */ /* 0x000fe40000010000 */
        /* <DEDUP_REMOVED lines=33> */
[----:B------:R-:W-:Y:S02]  /*1df0*/  FFMA.FTZ R53, R23, R164, R53 ;  /* 0x000000a417357223 */ /* 0x000fe40000010035 */
[----:B------:R-:W-:Y:S02]  /*1e00*/  FADD.FTZ R89, R89, R164 ;  /* 0x000000a459597221 */ /* 0x000fe40000010000 */
[----:B------:R-:W-:Y:S02]  /*1e10*/  FFMA.FTZ R55, R25, R165, R55 ;  /* 0x000000a519377223 */ /* 0x000fe40000010037 */
[----:B------:R-:W-:Y:S02]  /*1e20*/  FADD.FTZ R91, R91, R165 ;  /* 0x000000a55b5b7221 */ /* 0x000fe40000010000 */
[----:B------:R-:W-:-:S02]  /*1e30*/  FADD.FTZ R93, R93, R166 ;  /* 0x000000a65d5d7221 */ /* 0x000fc40000010000 */
[----:B------:R-:W-:Y:S02]  /*1e40*/  FFMA.FTZ R57, R27, R166, R57 ;  /* 0x000000a61b397223 */ /* 0x000fe40000010039 */
[----:B------:R-:W-:Y:S02]  /*1e50*/  FADD.FTZ R95, R95, R167 ;  /* 0x000000a75f5f7221 */ /* 0x000fe40000010000 */
[----:B------:R-:W-:Y:S02]  /*1e60*/  FFMA.FTZ R59, R173, R167, R59 ;  /* 0x000000a7ad3b7223 */ /* 0x000fe4000001003b */
[----:B------:R-:W-:Y:S02]  /*1e70*/  FADD.FTZ R205, R161, R176 ;  /* 0x000000b0a1cd7221 */ /* 0x000fe40000010000 */
[----:B------:R-:W-:Y:S02]  /*1e80*/  FFMA.FTZ R204, R173, R176, R160 ;  /* 0x000000b0adcc7223 */ /* 0x000fe400000100a0 */
.L_x_4837:
[----:B------:R-:W-:Y:S05]  /*1e90*/  BSYNC B1 ;  /* 0x0000000000017941 */ /* 0x000fea0003800000 */
.L_x_4836:
[----:B------:R-:W-:Y:S01]  /*1ea0*/  BSSY B1, `(.L_x_4838) ;  /* 0x0000053000017945 */ /* 0x000fe20003800000 */
[----:B------:R-:W-:Y:S05]  /*1eb0*/  @!P2 BRA `(.L_x_4839) ;  /* 0x000005100000a947 */ /* 0x000fea0003800000 */
[----:B------:R-:W-:Y:S01]  /*1ec0*/  MOV R188, 0x20 ;  /* 0x0000002000bc7802 */ /* 0x000fe20000000f00 */
[----:B------:R-:W-:-:S04]  /*1ed0*/  IMAD.MOV.U32 R168, RZ, RZ, 0x10 ;  /* 0x00000010ffa87424 */ /* 0x000fc800078e00ff */
[----:B------:R-:W-:-:S04]  /*1ee0*/  IMAD.WIDE.U32 R164, R207, R188, c[0x0][0x188] ;  /* 0x00006200cfa47625 */ /* 0x000fc800078e00bc */
[----:B------:R-:W-:Y:S01]  /*1ef0*/  IMAD.WIDE.U32 R168, R206, R168, c[0x0][0x208] ;  /* 0x00008200cea87625 */ /* 0x000fe200078e00a8 */
[----:B------:R1:W2:Y:S05]  /*1f00*/  LDG.E.128 R160, [R164.64] ;  /* 0x00000004a4a07981 */ /* 0x0002aa000c1e1d00 */
[----:B0-----:R-:W3:Y:S04]  /*1f10*/  LDG.E.128 R168, [R168.64] ;  /* 0x00000004a8a87981 */ /* 0x001ee8000c1e1d00 */
[----:B-1----:R-:W4:Y:S01]  /*1f20*/  LDG.E.128 R164, [R164.64+0x10] ;  /* 0x00001004a4a47981 */ /* 0x002f22000c1e1d00 */
[----:B------:R-:W0:Y:S01]  /*1f30*/  LDC.U8 R189, c[0x0][0x1f0] ;  /* 0x00007c00ffbd7b82 */ /* 0x000e220000000000 */
[----:B------:R-:W-:-:S04]  /*1f40*/  ISETP.NE.U32.AND P4, PT, RZ, c[0x0][0x218], PT ;  /* 0x00008600ff007a0c */ /* 0x000fc80003f85070 */
[----:B------:R-:W-:-:S13]  /*1f50*/  ISETP.NE.AND.EX P4, PT, RZ, c[0x0][0x21c], PT, P4 ;  /* 0x00008700ff007a0c */ /* 0x000fda0003f85340 */
[----:B------:R-:W-:-:S05]  /*1f60*/  @P4 IMAD.WIDE.U32 R178, R207, R188, c[0x0][0x218] ;  /* 0x00008600cfb24625 */ /* 0x000fca00078e00bc */
[----:B------:R1:W5:Y:S04]  /*1f70*/  @P4 LDG.E.128 R136, [R178.64] ;  /* 0x00000004b2884981 */ /* 0x000368000c1e1d00 */
[----:B------:R1:W5:Y:S01]  /*1f80*/  @P4 LDG.E.128 R140, [R178.64+0x10] ;  /* 0x00001004b28c4981 */ /* 0x000362000c1e1d00 */
[----:B0-----:R-:W-:-:S04]  /*1f90*/  ISETP.NE.AND P4, PT, R189, RZ, PT ;  /* 0x000000ffbd00720c */ /* 0x001fc80003f85270 */
[----:B-1---5:R-:W-:Y:S02]  /*1fa0*/  FSEL R178, R177, RZ, !P4 ;  /* 0x000000ffb1b27208 */ /* 0x022fe40006000000 */
[----:B------:R-:W-:Y:S02]  /*1fb0*/  IADD3 R206, R206, 0x80, RZ ;  /* 0x00000080cece7810 */ /* 0x000fe40007ffe0ff */
[----:B------:R-:W-:Y:S01]  /*1fc0*/  IADD3 R207, R207, 0x80, RZ ;  /* 0x00000080cfcf7810 */ /* 0x000fe20007ffe0ff */
[C---:B--2---:R-:W-:Y:S02]  /*1fd0*/  FADD.FTZ R160, -R178.reuse, R160 ;  /* 0x000000a0b2a07221 */ /* 0x044fe40000010100 */
[C---:B------:R-:W-:Y:S02]  /*1fe0*/  FADD.FTZ R161, -R178.reuse, R161 ;  /* 0x000000a1b2a17221 */ /* 0x040fe40000010100 */
[C---:B------:R-:W-:Y:S01]  /*1ff0*/  FADD.FTZ R162, -R178.reuse, R162 ;  /* 0x000000a2b2a27221 */ /* 0x040fe20000010100 */
[----:B---3--:R-:W-:Y:S01]  /*2000*/  PRMT R211, RZ, 0x5410, R168 ;  /* 0x00005410ffd37816 */ /* 0x008fe200000000a8 */
[----:B------:R-:W-:-:S02]  /*2010*/  FADD.FTZ R163, -R178, R163 ;  /* 0x000000a3b2a37221 */ /* 0x000fc40000010100 */
[C---:B----4-:R-:W-:Y:S02]  /*2020*/  FADD.FTZ R164, -R178.reuse, R164 ;  /* 0x000000a4b2a47221 */ /* 0x050fe40000010100 */
[C---:B------:R-:W-:Y:S02]  /*2030*/  FADD.FTZ R165, -R178.reuse, R165 ;  /* 0x000000a5b2a57221 */ /* 0x040fe40000010100 */
[C---:B------:R-:W-:Y:S02]  /*2040*/  FADD.FTZ R166, -R178.reuse, R166 ;  /* 0x000000a6b2a67221 */ /* 0x040fe40000010100 */
[----:B------:R-:W-:Y:S02]  /*2050*/  FADD.FTZ R167, -R178, R167 ;  /* 0x000000a7b2a77221 */ /* 0x000fe40000010100 */
[----:B------:R-:W-:Y:S01]  /*2060*/  FMUL.FTZ R178, R2, R160 ;  /* 0x000000a002b27220 */ /* 0x000fe20000410000 */
[----:B------:R-:W-:Y:S01]  /*2070*/  PRMT R168, RZ, 0x7610, R168 ;  /* 0x00007610ffa87816 */ /* 0x000fe200000000a8 */
[----:B------:R-:W-:-:S02]  /*2080*/  FADD.FTZ R96, R96, R211 ;  /* 0x000000d360607221 */ /* 0x000fc40000010000 */
[-C--:B------:R-:W-:Y:S02]  /*2090*/  FFMA.FTZ R60, R178, R211.reuse, R60 ;  /* 0x000000d3b23c7223 */ /* 0x080fe4000001003c */
[----:B------:R-:W-:Y:S01]  /*20a0*/  FMUL.FTZ R211, R251, R211 ;  /* 0x000000d3fbd37220 */ /* 0x000fe20000410000 */
[----:B------:R-:W-:Y:S01]  /*20b0*/  PRMT R209, RZ, 0x5410, R169 ;  /* 0x00005410ffd17816 */ /* 0x000fe200000000a9 */
        /* <DEDUP_REMOVED lines=22> */
[----:B------:R-:W-:Y:S01]  /*2220*/  FFMA.FTZ R160, R181, R208, R160 ;  /* 0x000000d0b5a07223 */ /* 0x000fe200000100a0 */
        /* <DEDUP_REMOVED lines=16> */
[----:B------:R-:W-:-:S02]  /*2330*/  FFMA.FTZ R61, R179, R168, R61 ;  /* 0x000000a8b33d7223 */ /* 0x000fc4000001003d */
[----:B------:R-:W-:Y:S02]  /*2340*/  FADD.FTZ R97, R97, R168 ;  /* 0x000000a861617221 */ /* 0x000fe40000010000 */
[----:B------:R-:W-:Y:S02]  /*2350*/  FFMA.FTZ R63, R181, R169, R63 ;  /* 0x000000a9b53f7223 */ /* 0x000fe4000001003f */
[----:B------:R-:W-:Y:S02]  /*2360*/  FADD.FTZ R99, R99, R169 ;  /* 0x000000a963637221 */ /* 0x000fe40000010000 */
[----:B------:R-:W-:Y:S02]  /*2370*/  FADD.FTZ R101, R101, R170 ;  /* 0x000000aa65657221 */ /* 0x000fe40000010000 */
[----:B------:R-:W-:Y:S02]  /*2380*/  FFMA.FTZ R65, R183, R170, R65 ;  /* 0x000000aab7417223 */ /* 0x000fe40000010041 */
[----:B------:R-:W-:-:S02]  /*2390*/  FADD.FTZ R103, R103, R171 ;  /* 0x000000ab67677221 */ /* 0x000fc40000010000 */
[----:B------:R-:W-:Y:S02]  /*23a0*/  FFMA.FTZ R67, R185, R171, R67 ;  /* 0x000000abb9437223 */ /* 0x000fe40000010043 */
[----:B------:R-:W-:Y:S02]  /*23b0*/  FADD.FTZ R205, R161, R189 ;  /* 0x000000bda1cd7221 */ /* 0x000fe40000010000 */
[----:B------:R-:W-:Y:S02]  /*23c0*/  FFMA.FTZ R204, R185, R189, R160 ;  /* 0x000000bdb9cc7223 */ /* 0x000fe400000100a0 */
.L_x_4839:
[----:B------:R-:W-:Y:S05]  /*23d0*/  BSYNC B1 ;  /* 0x0000000000017941 */ /* 0x000fea0003800000 */
.L_x_4838:
[----:B------:R-:W-:-:S13]  /*23e0*/  ISETP.GE.U32.AND P4, PT, R4, 0x280, PT ;  /* 0x000002800400780c */ /* 0x000fda0003f86070 */
[----:B------:R-:W-:Y:S05]  /*23f0*/  @!P4 BRA `(.L_x_4831) ;  /* 0x000004f00000c947 */ /* 0x000fea0003800000 */
[----:B------:R-:W-:Y:S01]  /*2400*/  HFMA2.MMA R202, -RZ, RZ, 0, 1.9073486328125e-06 ;  /* 0x00000020ffca7435 */ /* 0x000fe200000001ff */
[----:B------:R-:W-:Y:S01]  /*2410*/  IMAD.MOV.U32 R168, RZ, RZ, 0x10 ;  /* 0x00000010ffa87424 */ /* 0x000fe200078e00ff */
[----:B------:R-:W1:Y:S03]  /*2420*/  LDC.U8 R201, c[0x0][0x1f0] ;  /* 0x00007c00ffc97b82 */ /* 0x000e660000000000 */
[----:B------:R-:W-:-:S05]  /*2430*/  IMAD.WIDE.U32 R168, R206, R168, c[0x0][0x208] ;  /* 0x00008200cea87625 */ /* 0x000fca00078e00a8 */
[----:B------:R-:W-:Y:S01]  /*2440*/  IMAD.WIDE.U32 R164, R207, R202, c[0x0][0x188] ;  /* 0x00006200cfa47625 */ /* 0x000fe200078e00ca */
[----:B0-----:R-:W2:Y:S04]  /*2450*/  LDG.E.128 R168, [R168.64] ;  /* 0x00000004a8a87981 */ /* 0x001ea8000c1e1d00 */
[----:B------:R0:W3:Y:S04]  /*2460*/  LDG.E.128 R160, [R164.64] ;  /* 0x00000004a4a07981 */ /* 0x0000e8000c1e1d00 */
[----:B0-----:R-:W4:Y:S01]  /*2470*/  LDG.E.128 R164, [R164.64+0x10] ;  /* 0x00001004a4a47981 */ /* 0x001f22000c1e1d00 */
[----:B-1----:R-:W-:-:S04]  /*2480*/  ISETP.NE.AND P4, PT, R201, RZ, PT ;  /* 0x000000ffc900720c */ /* 0x002fc80003f85270 */
[----:B-----5:R-:W-:Y:S02]  /*2490*/  FSEL R177, R177, RZ, !P4 ;  /* 0x000000ffb1b17208 */ /* 0x020fe40006000000 */
[----:B------:R-:W-:-:S04]  /*24a0*/  ISETP.NE.U32.AND P4, PT, RZ, c[0x0][0x218], PT ;  /* 0x00008600ff007a0c */ /* 0x000fc80003f85070 */
[----:B------:R-:W-:-:S13]  /*24b0*/  ISETP.NE.AND.EX P4, PT, RZ, c[0x0][0x21c], PT, P4 ;  /* 0x00008700ff007a0c */ /* 0x000fda0003f85340 */
[----:B------:R-:W-:-:S05]  /*24c0*/  @P4 IMAD.WIDE.U32 R190, R207, R202, c[0x0][0x218] ;  /* 0x00008600cfbe4625 */ /* 0x000fca00078e00ca */
[----:B------:R0:W5:Y:S04]  /*24d0*/  @P4 LDG.E.128 R32, [R190.64] ;  /* 0x00000004be204981 */ /* 0x000168000c1e1d00 */
[----:B------:R0:W5:Y:S01]  /*24e0*/  @P4 LDG.E.128 R28, [R190.64+0x10] ;  /* 0x00001004be1c4981 */ /* 0x000162000c1e1d00 */
[----:B--2---:R-:W-:Y:S01]  /*24f0*/  PRMT R214, RZ, 0x5410, R168 ;  /* 0x00005410ffd67816 */ /* 0x004fe200000000a8 */
[----:B---3--:R-:W-:-:S04]  /*2500*/  FADD.FTZ R160, -R177, R160 ;  /* 0x000000a0b1a07221 */ /* 0x008fc80000010100 */
[----:B0-----:R-:W-:Y:S01]  /*2510*/  FMUL.FTZ R190, R2, R160 ;  /* 0x000000a002be7220 */ /* 0x001fe20000410000 */
[----:B------:R-:W-:Y:S01]  /*2520*/  PRMT R168, RZ, 0x7610, R168 ;  /* 0x00007610ffa87816 */ /* 0x000fe200000000a8 */
[C---:B------:R-:W-:Y:S02]  /*2530*/  FADD.FTZ R161, -R177.reuse, R161 ;  /* 0x000000a1b1a17221 */ /* 0x040fe40000010100 */
[----:B------:R-:W-:Y:S02]  /*2540*/  FADD.FTZ R162, -R177, R162 ;  /* 0x000000a2b1a27221 */ /* 0x000fe40000010100 */
[-C--:B------:R-:W-:Y:S02]  /*2550*/  FFMA.FTZ R148, R190, R214.reuse, R148 ;  /* 0x000000d6be947223 */ /* 0x080fe40000010094 */
[----:B------:R-:W-:Y:S02]  /*2560*/  FADD.FTZ R68, R68, R214 ;  /* 0x000000d644447221 */ /* 0x000fe40000010000 */
[----:B------:R-:W-:Y:S01]  /*2570*/  FMUL.FTZ R214, R243, R214 ;  /* 0x000000d6f3d67220 */ /* 0x000fe20000410000 */
[----:B------:R-:W-:Y:S01]  /*2580*/  PRMT R212, RZ, 0x5410, R169 ;  /* 0x00005410ffd47816 */ /* 0x000fe200000000a9 */
[----:B------:R-:W-:-:S02]  /*2590*/  FMUL.FTZ R191, R2, R161 ;  /* 0x000000a102bf7220 */ /* 0x000fc40000410000 */
[----:B------:R-:W-:Y:S02]  /*25a0*/  FMUL.FTZ R192, R2, R162 ;  /* 0x000000a202c07220 */ /* 0x000fe40000410000 */
[----:B------:R-:W-:Y:S02]  /*25b0*/  FMUL.FTZ R213, R242, R168 ;  /* 0x000000a8f2d57220 */ /* 0x000fe40000410000 */
[----:B------:R-:W-:Y:S02]  /*25c0*/  FADD.FTZ R161, R205, R214 ;  /* 0x000000d6cda17221 */ /* 0x000fe40000010000 */
[----:B------:R-:W-:Y:S01]  /*25d0*/  FFMA.FTZ R160, R190, R214, R204 ;  /* 0x000000d6bea07223 */ /* 0x000fe200000100cc */
[----:B------:R-:W-:Y:S01]  /*25e0*/  PRMT R169, RZ, 0x7610, R169 ;  /* 0x00007610ffa97816 */ /* 0x000fe200000000a9 */
[----:B----4-:R-:W-:Y:S02]  /*25f0*/  FADD.FTZ R164, -R177, R164 ;  /* 0x000000a4b1a47221 */ /* 0x010fe40000010100 */
[----:B------:R-:W-:-:S02]  /*2600*/  FFMA.FTZ R150, R192, R212, R150 ;  /* 0x000000d4c0967223 */ /* 0x000fc40000010096 */
[----:B------:R-:W-:Y:S02]  /*2610*/  FADD.FTZ R70, R70, R212 ;  /* 0x000000d446467221 */ /* 0x000fe40000010000 */
        /* <DEDUP_REMOVED lines=36> */
[----:B------:R-:W-:Y:S02]  /*2860*/  FADD.FTZ R69, R69, R168 ;  /* 0x000000a845457221 */ /* 0x000fe40000010000 */
[----:B------:R-:W-:Y:S02]  /*2870*/  FFMA.FTZ R151, R193, R169, R151 ;  /* 0x000000a9c1977223 */ /* 0x000fe40000010097 */
[----:B------:R-:W-:-:S02]  /*2880*/  FADD.FTZ R71, R71, R169 ;  /* 0x000000a947477221 */ /* 0x000fc40000010000 */
[----:B------:R-:W-:Y:S02]  /*2890*/  FADD.FTZ R105, R105, R170 ;  /* 0x000000aa69697221 */ /* 0x000fe40000010000 */
[----:B------:R-:W-:Y:S02]  /*28a0*/  FFMA.FTZ R109, R195, R170, R109 ;  /* 0x000000aac36d7223 */ /* 0x000fe4000001006d */
[----:B------:R-:W-:Y:S02]  /*28b0*/  FADD.FTZ R107, R107, R171 ;  /* 0x000000ab6b6b7221 */ /* 0x000fe40000010000 */
[----:B------:R-:W-:Y:S02]  /*28c0*/  FFMA.FTZ R111, R197, R171, R111 ;  /* 0x000000abc56f7223 */ /* 0x000fe4000001006f */
[----:B------:R-:W-:Y:S02]  /*28d0*/  FADD.FTZ R205, R161, R202 ;  /* 0x000000caa1cd7221 */ /* 0x000fe40000010000 */
[----:B------:R-:W-:-:S02]  /*28e0*/  FFMA.FTZ R204, R197, R202, R160 ;  /* 0x000000cac5cc7223 */ /* 0x000fc400000100a0 */
.L_x_4831:
[----:B------:R-:W-:Y:S05]  /*28f0*/  BSYNC B0 ;  /* 0x0000000000007941 */ /* 0x000fea0003800000 */
.L_x_4817:
[----:B------:R-:W1:Y:S01]  /*2900*/  S2R R160, SR_TID.X ;  /* 0x0000000000a07919 */ /* 0x000e620000002100 */
[----:B------:R-:W-:-:S02]  /*2910*/  LOP3.LUT P4, RZ, R235, 0xff, RZ, 0xc0, !PT ;  /* 0x000000ffebff7812 */ /* 0x000fc4000788c0ff */
[----:B-1----:R-:W-:-:S04]  /*2920*/  SHF.R.U32.HI R164, RZ, 0x5, R160 ;  /* 0x00000005ffa47819 */ /* 0x002fc800000116a0 */
[----:B------:R-:W-:-:S07]  /*2930*/  LOP3.LUT R165, R164, 0x7fffffc, RZ, 0xc0, !PT ;  /* 0x07fffffca4a57812 */ /* 0x000fce00078ec0ff */
[----:B------:R-:W-:Y:S02]  /*2940*/  @!P4 IADD3 R165, R165, 0x4, RZ ;  /* 0x00000004a5a5c810 */ /* 0x000fe40007ffe0ff */
[----:B------:R-:W-:Y:S01]  /*2950*/  LOP3.LUT P4, RZ, R160, 0x1f, RZ, 0xc0, !PT ;  /* 0x0000001fa0ff7812 */ /* 0x000fe2000788c0ff */
[----:B------:R-:W-:Y:S10]  /*2960*/  BRA.DIV ~URZ, `(.L_x_4840) ;  /* 0x000033927f007947 */ /* 0x000ff4000b800000 */
[----:B------:R1:W2:Y:S02]  /*2970*/  SHFL.DOWN PT, R163, R205, 0x10, 0x1f ;  /* 0x0a001f00cda37f89 */ /* 0x0002a400000e0000 */
.L_x_4933:
        /* <DEDUP_REMOVED lines=18> */
.L_x_4934:
[----:B---3--:R-:W-:Y:S01]  /*2aa0*/  @!P4 LOP3.LUT R162, R164, 0x3, RZ, 0xc0, !PT ;  /* 0x00000003a4a2c812 */ /* 0x008fe200078ec0ff */
[----:B------:R-:W-:Y:S01]  /*2ab0*/  FADD.FTZ R160, R163, R205 ;  /* 0x000000cda3a07221 */ /* 0x000fe20000010000 */
[----:B------:R-:W3:Y:S01]  /*2ac0*/  S2R R166, SR_TID.X ;  /* 0x0000000000a67919 */ /* 0x000ee20000002100 */
[----:B-1----:R-:W-:Y:S01]  /*2ad0*/  FADD.FTZ R161, R161, R204 ;  /* 0x000000cca1a17221 */ /* 0x002fe20000010000 */
[----:B------:R-:W-:Y:S01]  /*2ae0*/  @!P4 IADD3 R162, R165, R162, RZ ;  /* 0x000000a2a5a2c210 */ /* 0x000fe20007ffe0ff */
[----:B------:R-:W-:Y:S01]  /*2af0*/  WARPSYNC 0xffffffff ;  /* 0xffffffff00007948 */ /* 0x000fe20003800000 */
[----:B------:R-:W-:Y:S01]  /*2b00*/  IMAD.MOV.U32 R164, RZ, RZ, RZ ;  /* 0x000000ffffa47224 */ /* 0x000fe200078e00ff */
[----:B0-----:R-:W0:Y:S01]  /*2b10*/  LDC.U8 R168, c[0x0][0x1f0] ;  /* 0x00007c00ffa87b82 */ /* 0x001e220000000000 */
[----:B------:R-:W-:Y:S01]  /*2b20*/  LOP3.LUT P6, RZ, R4, 0xffffff80, RZ, 0xc0, !PT ;  /* 0xffffff8004ff7812 */ /* 0x000fe200078cc0ff */
[----:B------:R1:W-:Y:S04]  /*2b30*/  @!P4 STS.64 [R162.X8+0x5000], R160 ;  /* 0x005000a0a200c388 */ /* 0x0003e80000008a00 */
[----:B------:R-:W-:Y:S01]  /*2b40*/  BAR.SYNC.DEFER_BLOCKING 0x0 ;  /* 0x0000000000007b1d */ /* 0x000fe20000010000 */
[----:B-----5:R-:W-:-:S05]  /*2b50*/  ISETP.GE.AND P4, PT, R234, 0x1, PT ;  /* 0x00000001ea00780c */ /* 0x020fca0003f86270 */
[----:B------:R-:W-:Y:S08]  /*2b60*/  BSSY B0, `(.L_x_4842) ;  /* 0x00000a3000007945 */ /* 0x000ff00003800000 */
[----:B-1----:R-:W-:Y:S02]  /*2b70*/  @P4 IADD3 R160, R234, -0x1, RZ ;  /* 0xffffffffeaa04810 */ /* 0x002fe40007ffe0ff */
[----:B0-----:R-:W-:-:S03]  /*2b80*/  ISETP.NE.AND P5, PT, R168, RZ, PT ;  /* 0x000000ffa800720c */ /* 0x001fc60003fa5270 */
[----:B------:R-:W-:-:S05]  /*2b90*/  @P4 IMAD R160, R160, c[0x0][0x168], RZ ;  /* 0x00005a00a0a04a24 */ /* 0x000fca00078e02ff */
[----:B------:R-:W-:-:S04]  /*2ba0*/  @P4 SHF.R.S32.HI R161, RZ, 0x1f, R160 ;  /* 0x0000001fffa14819 */ /* 0x000fc800000114a0 */
[----:B------:R-:W-:Y:S02]  /*2bb0*/  @P4 LEA.HI R160, R161, R160, RZ, 0x3 ;  /* 0x000000a0a1a04211 */ /* 0x000fe400078f18ff */
[----:B---3--:R-:W-:-:S04]  /*2bc0*/  @P4 LOP3.LUT R161, R166, 0x7f, RZ, 0xc0, !PT ;  /* 0x0000007fa6a14812 */ /* 0x008fc800078ec0ff */
        /* <DEDUP_REMOVED lines=12> */
[----:B------:R-:W-:-:S03]  /*2c90*/  FMUL.FTZ R163, R163, c[0x0][0x1e0] ;  /* 0x00007800a3a37a20 */ /* 0x000fc60000410000 */
[----:B------:R-:W-:Y:S01]  /*2ca0*/  FSEL R162, R160, RZ, !P5 ;  /* 0x000000ffa0a27208 */ /* 0x000fe20006800000 */
[----:B------:R-:W-:Y:S05]  /*2cb0*/  @!P6 BRA `(.L_x_4843) ;  /* 0x000008d00000e947 */ /* 0x000fea0003800000 */
[----:B------:R-:W-:Y:S01]  /*2cc0*/  @!P3 ISETP.NE.U32.AND P5, PT, RZ, c[0x0][0x218], PT ;  /* 0x00008600ff00ba0c */ /* 0x000fe20003fa5070 */
[----:B------:R-:W-:Y:S03]  /*2cd0*/  BSSY B1, `(.L_x_4844) ;  /* 0x000000a000017945 */ /* 0x000fe60003800000 */
[----:B------:R-:W-:-:S04]  /*2ce0*/  @!P3 ISETP.NE.AND.EX P5, PT, RZ, c[0x0][0x21c], PT, P5 ;  /* 0x00008700ff00ba0c */ /* 0x000fc80003fa5350 */
[----:B------:R-:W-:Y:S01]  /*2cf0*/  @!P3 FSEL R160, R112, RZ, P5 ;  /* 0x000000ff70a0b208 */ /* 0x000fe20002800000 */
[----:B------:R-:W-:Y:S05]  /*2d00*/  @!P3 BRA `(.L_x_4845) ;  /* 0x000000600000b947 */ /* 0x000fea0003800000 */
[----:B------:R-:W-:Y:S01]  /*2d10*/  ISETP.NE.U32.AND P5, PT, RZ, c[0x0][0x218], PT ;  /* 0x00008600ff007a0c */ /* 0x000fe20003fa5070 */
[----:B------:R-:W-:-:S03]  /*2d20*/  FFMA.FTZ R160, R5, R163, R162 ;  /* 0x000000a305a07223 */ /* 0x000fc600000100a2 */
[----:B------:R-:W-:Y:S01]  /*2d30*/  ISETP.NE.AND.EX P5, PT, RZ, c[0x0][0x21c], PT, P5 ;  /* 0x00008700ff007a0c */ /* 0x000fe20003fa5350 */
[----:B------:R-:W-:-:S04]  /*2d40*/  FADD.FTZ R160, R13, -R160 ;  /* 0x800000a00da07221 */ /* 0x000fc80000010000 */
[----:B------:R-:W-:-:S08]  /*2d50*/  FMUL.FTZ R160, R2, R160 ;  /* 0x000000a002a07220 */ /* 0x000fd00000410000 */
[----:B------:R-:W-:Y:S02]  /*2d60*/  @P5 FADD.FTZ R160, R112, R160 ;  /* 0x000000a070a05221 */ /* 0x000fe40000010000 */
.L_x_4845:
[----:B------:R-:W-:Y:S05]  /*2d70*/  BSYNC B1 ;  /* 0x0000000000017941 */ /* 0x000fea0003800000 */
.L_x_4844:
[----:B------:R-:W-:Y:S01]  /*2d80*/  ISETP.NE.U32.AND P5, PT, RZ, c[0x0][0x258], PT ;  /* 0x00009600ff007a0c */ /* 0x000fe20003fa5070 */
[----:B------:R-:W-:Y:S01]  /*2d90*/  BSSY B1, `(.L_x_4846) ;  /* 0x0000010000017945 */ /* 0x000fe20003800000 */
[----:B------:R-:W-:Y:S02]  /*2da0*/  @!P3 ISETP.NE.U32.AND P6, PT, RZ, c[0x0][0x218], PT ;  /* 0x00008600ff00ba0c */ /* 0x000fe40003fc5070 */
[----:B------:R-:W-:Y:S02]  /*2db0*/  ISETP.NE.AND.EX P5, PT, RZ, c[0x0][0x25c], PT, P5 ;  /* 0x00009700ff007a0c */ /* 0x000fe40003fa5350 */
[----:B------:R-:W-:Y:S02]  /*2dc0*/  @!P3 ISETP.NE.AND.EX P6, PT, RZ, c[0x0][0x21c], PT, P6 ;  /* 0x00008700ff00ba0c */ /* 0x000fe40003fc5360 */
[C---:B------:R-:W-:Y:S01]  /*2dd0*/  SEL R152, R160.reuse, R152, P5 ;  /* 0x00000098a0987207 */ /* 0x040fe20002800000 */
[----:B------:R-:W-:-:S05]  /*2de0*/  @P4 FMUL.FTZ R160, R160, c[0x0][0x1ec] ;  /* 0x00007b00a0a04a20 */ /* 0x000fca0000410000 */
[----:B------:R-:W-:-:S04]  /*2df0*/  @P4 F2FP.BF16.PACK_AB R160, RZ, R160 ;  /* 0x000000a0ffa0423e */ /* 0x000fc800000010ff */
[----:B------:R-:W-:Y:S02]  /*2e00*/  @P4 PRMT R156, R160, 0x7610, R156 ;  /* 0x00007610a09c4816 */ /* 0x000fe4000000009c */
        /* <DEDUP_REMOVED lines=8> */
.L_x_4847:
[----:B------:R-:W-:Y:S05]  /*2e90*/  BSYNC B1 ;  /* 0x0000000000017941 */ /* 0x000fea0003800000 */
.L_x_4846:
[C---:B------:R-:W-:Y:S01]  /*2ea0*/  SEL R153, R160.reuse, R153, P5 ;  /* 0x00000099a0997207 */ /* 0x040fe20002800000 */
[----:B------:R-:W-:Y:S01]  /*2eb0*/  @P4 FMUL.FTZ R160, R160, c[0x0][0x1ec] ;  /* 0x00007b00a0a04a20 */ /* 0x000fe20000410000 */
[----:B------:R-:W-:Y:S01]  /*2ec0*/  @!P3 ISETP.NE.U32.AND P6, PT, RZ, c[0x0][0x218], PT ;  /* 0x00008600ff00ba0c */ /* 0x000fe20003fc5070 */
[----:B------:R-:W-:Y:S03]  /*2ed0*/  BSSY B1, `(.L_x_4848) ;  /* 0x000000c000017945 */ /* 0x000fe60003800000 */
[----:B------:R-:W-:Y:S02]  /*2ee0*/  @P4 F2FP.BF16.PACK_AB R160, RZ, R160 ;  /* 0x000000a0ffa0423e */ /* 0x000fe400000010ff */
[----:B------:R-:W-:Y:S02]  /*2ef0*/  @!P3 ISETP.NE.AND.EX P6, PT, RZ, c[0x0][0x21c], PT, P6 ;  /* 0x00008700ff00ba0c */ /* 0x000fe40003fc5360 */
[----:B------:R-:W-:-:S02]  /*2f00*/  @P4 PRMT R156, R156, 0x5410, R160 ;  /* 0x000054109c9c4816 */ /* 0x000fc400000000a0 */
        /* <DEDUP_REMOVED lines=8> */
.L_x_4849:
[----:B------:R-:W-:Y:S05]  /*2f90*/  BSYNC B1 ;  /* 0x0000000000017941 */ /* 0x000fea0003800000 */
.L_x_4848:
        /* <DEDUP_REMOVED lines=15> */
.L_x_4851:
[----:B------:R-:W-:Y:S05]  /*3090*/  BSYNC B1 ;  /* 0x0000000000017941 */ /* 0x000fea0003800000 */
.L_x_4850:
        /* <DEDUP_REMOVED lines=15> */
.L_x_4853:
[----:B------:R-:W-:Y:S05]  /*3190*/  BSYNC B1 ;  /* 0x0000000000017941 */ /* 0x000fea0003800000 */
.L_x_4852:
        /* <DEDUP_REMOVED lines=15> */
.L_x_4855:
[----:B------:R-:W-:Y:S05]  /*3290*/  BSYNC B1 ;  /* 0x0000000000017941 */ /* 0x000fea0003800000 */
.L_x_4854:
        /* <DEDUP_REMOVED lines=15> */
.L_x_4857:
[----:B------:R-:W-:Y:S05]  /*3390*/  BSYNC B1 ;  /* 0x0000000000017941 */ /* 0x000fea0003800000 */
.L_x_4856:
        /* <DEDUP_REMOVED lines=15> */
.L_x_4859:
[----:B------:R-:W-:Y:S05]  /*3490*/  BSYNC B1 ;  /* 0x0000000000017941 */ /* 0x000fea0003800000 */
.L_x_4858:
[C---:B------:R-:W-:Y:S01]  /*34a0*/  SEL R147, R160.reuse, R147, P5 ;  /* 0x00000093a0937207 */ /* 0x040fe20002800000 */
[----:B------:R-:W-:Y:S01]  /*34b0*/  @P4 FMUL.FTZ R160, R160, c[0x0][0x1ec] ;  /* 0x00007b00a0a04a20 */ /* 0x000fe20000410000 */
[----:B------:R-:W-:-:S04]  /*34c0*/  ISETP.NE.U32.AND P5, PT, RZ, c[0x0][0x258], PT ;  /* 0x00009600ff007a0c */ /* 0x000fc80003fa5070 */
[----:B------:R-:W-:Y:S02]  /*34d0*/  ISETP.NE.AND.EX P5, PT, RZ, c[0x0][0x25c], PT, P5 ;  /* 0x00009700ff007a0c */ /* 0x000fe40003fa5350 */
[----:B------:R-:W-:-:S04]  /*34e0*/  @P4 F2FP.BF16.PACK_AB R160, RZ, R160 ;  /* 0x000000a0ffa0423e */ /* 0x000fc800000010ff */
[----:B------:R-:W-:-:S07]  /*34f0*/  @P4 PRMT R159, R159, 0x5410, R160 ;  /* 0x000054109f9f4816 */ /* 0x000fce00000000a0 */
[----:B------:R-:W-:-:S05]  /*3500*/  @P5 MOV R160, 0x20 ;  /* 0x0000002000a05802 */ /* 0x000fca0000000f00 */
[C---:B------:R-:W-:Y:S01]  /*3510*/  @P5 IMAD.WIDE.U32 R160, R0.reuse, R160, c[0x0][0x258] ;  /* 0x0000960000a05625 */ /* 0x040fe200078e00a0 */
[----:B------:R-:W-:-:S04]  /*3520*/  IADD3 R0, R0, 0x80, RZ ;  /* 0x0000008000007810 */ /* 0x000fc80007ffe0ff */
[----:B------:R-:W-:Y:S04]  /*3530*/  @P5 STG.E.128 [R160.64], R152 ;  /* 0x00000098a0005986 */ /* 0x000fe8000c101d04 */
[----:B------:R0:W-:Y:S02]  /*3540*/  @P5 STG.E.128 [R160.64+0x10], R144 ;  /* 0x00001090a0005986 */ /* 0x0001e4000c101d04 */
[----:B0-----:R-:W-:-:S05]  /*3550*/  @P4 MOV R160, 0x10 ;  /* 0x0000001000a04802 */ /* 0x001fca0000000f00 */
[C---:B------:R-:W-:Y:S01]  /*3560*/  @P4 IMAD.WIDE.U32 R160, R164.reuse, R160, c[0x0][0x248] ;  /* 0x00009200a4a04625 */ /* 0x040fe200078e00a0 */
[----:B------:R-:W-:-:S04]  /*3570*/  IADD3 R164, R164, 0x80, RZ ;  /* 0x00000080a4a47810 */ /* 0x000fc80007ffe0ff */
[----:B------:R0:W-:Y:S03]  /*3580*/  @P4 STG.E.128 [R160.64], R156 ;  /* 0x0000009ca0004986 */ /* 0x0001e6000c101d04 */
.L_x_4843:
[----:B------:R-:W-:Y:S05]  /*3590*/  BSYNC B0 ;  /* 0x0000000000007941 */ /* 0x000fea0003800000 */
.L_x_4842:
[----:B------:R-:W-:Y:S01]  /*35a0*/  BSSY B0, `(.L_x_4860) ;  /* 0x000008f000007945 */ /* 0x000fe20003800000 */
[----:B------:R-:W-:Y:S05]  /*35b0*/  @!P0 BRA `(.L_x_4861) ;  /* 0x000008d000008947 */ /* 0x000fea0003800000 */
[----:B------:R-:W-:Y:S01]  /*35c0*/  @!P3 ISETP.NE.U32.AND P5, PT, RZ, c[0x0][0x218], PT ;  /* 0x00008600ff00ba0c */ /* 0x000fe20003fa5070 */
[----:B------:R-:W-:Y:S03]  /*35d0*/  BSSY B1, `(.L_x_4862) ;  /* 0x000000a000017945 */ /* 0x000fe60003800000 */
[----:B------:R-:W-:-:S04]  /*35e0*/  @!P3 ISETP.NE.AND.EX P5, PT, RZ, c[0x0][0x21c], PT, P5 ;  /* 0x00008700ff00ba0c */ /* 0x000fc80003fa5350 */
[----:B0-----:R-:W-:Y:S01]  /*35f0*/  @!P3 FSEL R160, R120, RZ, P5 ;  /* 0x000000ff78a0b208 */ /* 0x001fe20002800000 */
[----:B------:R-:W-:Y:S05]  /*3600*/  @!P3 BRA `(.L_x_4863) ;  /* 0x000000600000b947 */ /* 0x000fea0003800000 */
[----:B------:R-:W-:Y:S01]  /*3610*/  ISETP.NE.U32.AND P5, PT, RZ, c[0x0][0x218], PT ;  /* 0x00008600ff007a0c */ /* 0x000fe20003fa5070 */
[----:B------:R-:W-:-:S03]  /*3620*/  FFMA.FTZ R160, R14, R163, R162 ;  /* 0x000000a30ea07223 */ /* 0x000fc600000100a2 */
[----:B------:R-:W-:Y:S01]  /*3630*/  ISETP.NE.AND.EX P5, PT, RZ, c[0x0][0x21c], PT, P5 ;  /* 0x00008700ff007a0c */ /* 0x000fe20003fa5350 */
[----:B------:R-:W-:-:S04]  /*3640*/  FADD.FTZ R160, R226, -R160 ;  /* 0x800000a0e2a07221 */ /* 0x000fc80000010000 */
[----:B------:R-:W-:-:S08]  /*3650*/  FMUL.FTZ R160, R2, R160 ;  /* 0x000000a002a07220 */ /* 0x000fd00000410000 */
[----:B------:R-:W-:Y:S02]  /*3660*/  @P5 FADD.FTZ R160, R120, R160 ;  /* 0x000000a078a05221 */ /* 0x000fe40000010000 */
.L_x_4863:
[----:B------:R-:W-:Y:S05]  /*3670*/  BSYNC B1 ;  /* 0x0000000000017941 */ /* 0x000fea0003800000 */
.L_x_4862:
        /* <DEDUP_REMOVED lines=17> */
.L_x_4865:
[----:B------:R-:W-:Y:S05]  /*3790*/  BSYNC B1 ;  /* 0x0000000000017941 */ /* 0x000fea0003800000 */
.L_x_4864:
        /* <DEDUP_REMOVED lines=15> */
.L_x_4867:
[----:B------:R-:W-:Y:S05]  /*3890*/  BSYNC B1 ;  /* 0x0000000000017941 */ /* 0x000fea0003800000 */
.L_x_4866:
        /* <DEDUP_REMOVED lines=15> */
.L_x_4869:
[----:B------:R-:W-:Y:S05]  /*3990*/  BSYNC B1 ;  /* 0x0000000000017941 */ /* 0x000fea0003800000 */
.L_x_4868:
        /* <DEDUP_REMOVED lines=15> */
.L_x_4871:
[----:B------:R-:W-:Y:S05]  /*3a90*/  BSYNC B1 ;  /* 0x0000000000017941 */ /* 0x000fea0003800000 */
.L_x_4870:
        /* <DEDUP_REMOVED lines=15> */
.L_x_4873:
[----:B------:R-:W-:Y:S05]  /*3b90*/  BSYNC B1 ;  /* 0x0000000000017941 */ /* 0x000fea0003800000 */
.L_x_4872:
        /* <DEDUP_REMOVED lines=15> */
.L_x_4875:
[----:B------:R-:W-:Y:S05]  /*3c90*/  BSYNC B1 ;  /* 0x0000000000017941 */ /* 0x000fea0003800000 */
.L_x_4874:
        /* <DEDUP_REMOVED lines=15> */
.L_x_4877:
[----:B------:R-:W-:Y:S05]  /*3d90*/  BSYNC B1 ;  /* 0x0000000000017941 */ /* 0x000fea0003800000 */
.L_x_4876:
[C---:B------:R-:W-:Y:S01]  /*3da0*/  SEL R147, R160.reuse, R147, P5 ;  /* 0x00000093a0937207 */ /* 0x040fe20002800000 */
[----:B------:R-:W-:Y:S01]  /*3db0*/  @P4 FMUL.FTZ R160, R160, c[0x0][0x1ec] ;  /* 0x00007b00a0a04a20 */ /* 0x000fe20000410000 */
[----:B------:R-:W-:-:S04]  /*3dc0*/  ISETP.NE.U32.AND P5, PT, RZ, c[0x0][0x258], PT ;  /* 0x00009600ff007a0c */ /* 0x000fc80003fa5070 */
[----:B------:R-:W-:Y:S02]  /*3dd0*/  ISETP.NE.AND.EX P5, PT, RZ, c[0x0][0x25c], PT, P5 ;  /* 0x00009700ff007a0c */ /* 0x000fe40003fa5350 */
[----:B------:R-:W-:-:S04]  /*3de0*/  @P4 F2FP.BF16.PACK_AB R160, RZ, R160 ;  /* 0x000000a0ffa0423e */ /* 0x000fc800000010ff */
[----:B------:R-:W-:-:S07]  /*3df0*/  @P4 PRMT R159, R159, 0x5410, R160 ;  /* 0x000054109f9f4816 */ /* 0x000fce00000000a0 */
[----:B------:R-:W-:-:S04]  /*3e00*/  @P5 IMAD.MOV.U32 R160, RZ, RZ, 0x20 ;  /* 0x00000020ffa05424 */ /* 0x000fc800078e00ff */
        /* <DEDUP_REMOVED lines=8> */
.L_x_4861:
[----:B------:R-:W-:Y:S05]  /*3e90*/  BSYNC B0 ;  /* 0x0000000000007941 */ /* 0x000fea0003800000 */
.L_x_4860:
        /* <DEDUP_REMOVED lines=13> */
.L_x_4881:
[----:B------:R-:W-:Y:S05]  /*3f70*/  BSYNC B1 ;  /* 0x0000000000017941 */ /* 0x000fea0003800000 */
.L_x_4880:
        /* <DEDUP_REMOVED lines=17> */
.L_x_4883:
[----:B------:R-:W-:Y:S05]  /*4090*/  BSYNC B1 ;  /* 0x0000000000017941 */ /* 0x000fea0003800000 */
.L_x_4882:
        /* <DEDUP_REMOVED lines=15> */
.L_x_4885:
[----:B------:R-:W-:Y:S05]  /*4190*/  BSYNC B1 ;  /* 0x0000000000017941 */ /* 0x000fea0003800000 */
.L_x_4884:
        /* <DEDUP_REMOVED lines=15> */
.L_x_4887:
[----:B------:R-:W-:Y:S05]  /*4290*/  BSYNC B1 ;  /* 0x0000000000017941 */ /* 0x000fea0003800000 */
.L_x_4886:
        /* <DEDUP_REMOVED lines=15> */
.L_x_4889:
[----:B------:R-:W-:Y:S05]  /*4390*/  BSYNC B1 ;  /* 0x0000000000017941 */ /* 0x000fea0003800000 */
.L_x_4888:
        /* <DEDUP_REMOVED lines=15> */
.L_x_4891:
[----:B------:R-:W-:Y:S05]  /*4490*/  BSYNC B1 ;  /* 0x0000000000017941 */ /* 0x000fea0003800000 */
.L_x_4890:
        /* <DEDUP_REMOVED lines=15> */
.L_x_4893:
[----:B------:R-:W-:Y:S05]  /*4590*/  BSYNC B1 ;  /* 0x0000000000017941 */ /* 0x000fea0003800000 */
.L_x_4892:
        /* <DEDUP_REMOVED lines=15> */
.L_x_4895:
[----:B------:R-:W-:Y:S05]  /*4690*/  BSYNC B1 ;  /* 0x0000000000017941 */ /* 0x000fea0003800000 */
.L_x_4894:
        /* <DEDUP_REMOVED lines=11> */
[----:B0-----:R-:W-:-:S04]  /*4750*/  @P4 IMAD.MOV.U32 R160, RZ, RZ, 0x10 ;  /* 0x00000010ffa04424 */ /* 0x001fc800078e00ff */
[C---:B------:R-:W-:Y:S01]  /*4760*/  @P4 IMAD.WIDE.U32 R160, R164.reuse, R160, c[0x0][0x248] ;  /* 0x00009200a4a04625 */ /* 0x040fe200078e00a0 */
[----:B------:R-:W-:-:S04]  /*4770*/  IADD3 R164, R164, 0x80, RZ ;  /* 0x00000080a4a47810 */ /* 0x000fc80007ffe0ff */
[----:B------:R0:W-:Y:S03]  /*4780*/  @P4 STG.E.128 [R160.64], R156 ;  /* 0x0000009ca0004986 */ /* 0x0001e6000c101d04 */
.L_x_4879:
[----:B------:R-:W-:Y:S05]  /*4790*/  BSYNC B0 ;  /* 0x0000000000007941 */ /* 0x000fea0003800000 */
.L_x_4878:
        /* <DEDUP_REMOVED lines=13> */
.L_x_4899:
[----:B------:R-:W-:Y:S05]  /*4870*/  BSYNC B1 ;  /* 0x0000000000017941 */ /* 0x000fea0003800000 */
.L_x_4898:
        /* <DEDUP_REMOVED lines=17> */
.L_x_4901:
[----:B------:R-:W-:Y:S05]  /*4990*/  BSYNC B1 ;  /* 0x0000000000017941 */ /* 0x000fea0003800000 */
.L_x_4900:
        /* <DEDUP_REMOVED lines=15> */
.L_x_4903:
[----:B------:R-:W-:Y:S05]  /*4a90*/  BSYNC B1 ;  /* 0x0000000000017941 */ /* 0x000fea0003800000 */
.L_x_4902:
        /* <DEDUP_REMOVED lines=15> */
.L_x_4905:
[----:B------:R-:W-:Y:S05]  /*4b90*/  BSYNC B1 ;  /* 0x0000000000017941 */ /* 0x000fea0003800000 */
.L_x_4904:
        /* <DEDUP_REMOVED lines=15> */
.L_x_4907:
[----:B------:R-:W-:Y:S05]  /*4c90*/  BSYNC B1 ;  /* 0x0000000000017941 */ /* 0x000fea0003800000 */
.L_x_4906:
        /* <DEDUP_REMOVED lines=15> */
.L_x_4909:
[----:B------:R-:W-:Y:S05]  /*4d90*/  BSYNC B1 ;  /* 0x0000000000017941 */ /* 0x000fea0003800000 */
.L_x_4908:
        /* <DEDUP_REMOVED lines=15> */
.L_x_4911:
[----:B------:R-:W-:Y:S05]  /*4e90*/  BSYNC B1 ;  /* 0x0000000000017941 */ /* 0x000fea0003800000 */
.L_x_4910:
        /* <DEDUP_REMOVED lines=15> */
.L_x_4913:
[----:B------:R-:W-:Y:S05]  /*4f90*/  BSYNC B1 ;  /* 0x0000000000017941 */ /* 0x000fea0003800000 */
.L_x_4912:
        /* <DEDUP_REMOVED lines=15> */
.L_x_4897:
[----:B------:R-:W-:Y:S05]  /*5090*/  BSYNC B0 ;  /* 0x0000000000007941 */ /* 0x000fea0003800000 */
.L_x_4896:
[----:B------:R-:W-:Y:S01]  /*50a0*/  ISETP.GE.U32.AND P5, PT, R4, 0x280, PT ;  /* 0x000002800400780c */ /* 0x000fe20003fa6070 */
[----:B------:R-:W-:-:S12]  /*50b0*/  BSSY B0, `(.L_x_4914) ;  /* 0x000008d000007945 */ /* 0x000fd80003800000 */
        /* <DEDUP_REMOVED lines=12> */
.L_x_4917:
[----:B------:R-:W-:Y:S05]  /*5180*/  BSYNC B1 ;  /* 0x0000000000017941 */ /* 0x000fea0003800000 */
.L_x_4916:
        /* <DEDUP_REMOVED lines=17> */
.L_x_4919:
[----:B------:R-:W-:Y:S05]  /*52a0*/  BSYNC B1 ;  /* 0x0000000000017941 */ /* 0x000fea0003800000 */
.L_x_4918:
        /* <DEDUP_REMOVED lines=15> */
.L_x_4921:
[----:B------:R-:W-:Y:S05]  /*53a0*/  BSYNC B1 ;  /* 0x0000000000017941 */ /* 0x000fea0003800000 */
.L_x_4920:
        /* <DEDUP_REMOVED lines=15> */
.L_x_4923:
[----:B------:R-:W-:Y:S05]  /*54a0*/  BSYNC B1 ;  /* 0x0000000000017941 */ /* 0x000fea0003800000 */
.L_x_4922:
        /* <DEDUP_REMOVED lines=15> */
.L_x_4925:
[----:B------:R-:W-:Y:S05]  /*55a0*/  BSYNC B1 ;  /* 0x0000000000017941 */ /* 0x000fea0003800000 */
.L_x_4924:
        /* <DEDUP_REMOVED lines=15> */
.L_x_4927:
[----:B------:R-:W-:Y:S05]  /*56a0*/  BSYNC B1 ;  /* 0x0000000000017941 */ /* 0x000fea0003800000 */
.L_x_4926:
        /* <DEDUP_REMOVED lines=15> */
.L_x_4929:
[----:B------:R-:W-:Y:S05]  /*57a0*/  BSYNC B1 ;  /* 0x0000000000017941 */ /* 0x000fea0003800000 */
.L_x_4928:
        /* <DEDUP_REMOVED lines=15> */
.L_x_4931:
[----:B------:R-:W-:Y:S05]  /*58a0*/  BSYNC B1 ;  /* 0x0000000000017941 */ /* 0x000fea0003800000 */
.L_x_4930:
[----:B------:R-:W-:Y:S01]  /*58b0*/  ISETP.NE.U32.AND P3, PT, RZ, c[0x0][0x258], PT ;  /* 0x00009600ff007a0c */ /* 0x000fe20003f65070 */
[C---:B------:R-:W-:Y:S01]  /*58c0*/  @P4 FMUL.FTZ R2, R160.reuse, c[0x0][0x1ec] ;  /* 0x00007b00a0024a20 */ /* 0x040fe20000410000 */
[----:B------:R-:W-:Y:S02]  /*58d0*/  SEL R147, R160, R147, P5 ;  /* 0x00000093a0937207 */ /* 0x000fe40002800000 */
[----:B------:R-:W-:Y:S02]  /*58e0*/  ISETP.NE.AND.EX P3, PT, RZ, c[0x0][0x25c], PT, P3 ;  /* 0x00009700ff007a0c */ /* 0x000fe40003f65330 */
[----:B------:R-:W-:-:S04]  /*58f0*/  @P4 F2FP.BF16.PACK_AB R2, RZ, R2 ;  /* 0x00000002ff02423e */ /* 0x000fc800000010ff */
[----:B------:R-:W-:-:S07]  /*5900*/  @P4 PRMT R159, R159, 0x5410, R2 ;  /* 0x000054109f9f4816 */ /* 0x000fce0000000002 */
[----:B------:R-:W-:-:S04]  /*5910*/  @P3 IMAD.MOV.U32 R160, RZ, RZ, 0x20 ;  /* 0x00000020ffa03424 */ /* 0x000fc800078e00ff */
[----:B------:R-:W-:-:S05]  /*5920*/  @P3 IMAD.WIDE.U32 R160, R0, R160, c[0x0][0x258] ;  /* 0x0000960000a03625 */ /* 0x000fca00078e00a0 */
[----:B------:R-:W-:Y:S04]  /*5930*/  @P3 STG.E.128 [R160.64], R152 ;  /* 0x00000098a0003986 */ /* 0x000fe8000c101d04 */
[----:B------:R0:W-:Y:S02]  /*5940*/  @P3 STG.E.128 [R160.64+0x10], R144 ;  /* 0x00001090a0003986 */ /* 0x0001e4000c101d04 */
[----:B0-----:R-:W-:-:S05]  /*5950*/  @P4 MOV R160, 0x10 ;  /* 0x0000001000a04802 */ /* 0x001fca0000000f00 */
[----:B------:R-:W-:-:S05]  /*5960*/  @P4 IMAD.WIDE.U32 R160, R164, R160, c[0x0][0x248] ;  /* 0x00009200a4a04625 */ /* 0x000fca00078e00a0 */
[----:B------:R0:W-:Y:S02]  /*5970*/  @P4 STG.E.128 [R160.64], R156 ;  /* 0x0000009ca0004986 */ /* 0x0001e4000c101d04 */
.L_x_4915:
[----:B------:R-:W-:Y:S05]  /*5980*/  BSYNC B0 ;  /* 0x0000000000007941 */ /* 0x000fea0003800000 */
.L_x_4914:
[----:B------:R-:W-:Y:S02]  /*5990*/  IADD3 R3, R3, c[0x0][0x160], RZ ;  /* 0x0000580003037a10 */ /* 0x000fe40007ffe0ff */
[----:B------:R-:W-:Y:S02]  /*59a0*/  LOP3.LUT P4, RZ, R235, 0xff, RZ, 0xc0, !PT ;  /* 0x000000ffebff7812 */ /* 0x000fe4000788c0ff */
[----:B------:R-:W-:Y:S02]  /*59b0*/  ISETP.GE.AND P3, PT, R3, c[0x0][0x164], PT ;  /* 0x0000590003007a0c */ /* 0x000fe40003f66270 */
[----:B------:R-:W-:-:S11]  /*59c0*/  SEL R235, RZ, 0x1, P4 ;  /* 0x00000001ffeb7807 */ /* 0x000fd60002000000 */
[----:B0-2---:R-:W-:Y:S01]  /*59d0*/  @P3 CALL.REL.NOINC `(.L_x_4816) ;  /* 0x0000001000003944 */ /* 0x005fe20003c00000 */
[----:B------:R-:W-:Y:S05]  /*59e0*/  BRA `(.L_x_4932) ;  /* 0xffffaf0000007947 */ /* 0x000fea000383ffff */
.L_x_4816:
[----:B-1----:R-:W0:Y:S01]  /*59f0*/  S2UR UR6, SR_CTAID.X ;  /* 0x00000000000679c3 */ /* 0x002e220000002500 */
[----:B------:R-:W0:Y:S01]  /*5a00*/  S2R R2, SR_TID.X ;  /* 0x0000000000027919 */ /* 0x000e220000002100 */
[----:B------:R-:W-:Y:S01]  /*5a10*/  LOP3.LUT P3, RZ, R4, 0xffffff80, RZ, 0xc0, !PT ;  /* 0xffffff8004ff7812 */ /* 0x000fe2000786c0ff */
[----:B-----5:R-:W-:Y:S01]  /*5a20*/  @P0 IMAD.MOV.U32 R11, RZ, RZ, 0x20 ;  /* 0x00000020ff0b0424 */ /* 0x020fe200078e00ff */
[----:B------:R-:W-:Y:S02]  /*5a30*/  @P1 MOV R15, 0x20 ;  /* 0x00000020000f1802 */ /* 0x000fe40000000f00 */
[----:B------:R-:W-:-:S09]  /*5a40*/  @P2 MOV R5, 0x20 ;  /* 0x0000002000052802 */ /* 0x000fd20000000f00 */
        /* <DEDUP_REMOVED lines=15> */
[----:B------:R-:W-:Y:S01]  /*5b40*/  @P1 IMAD.WIDE.U32 R12, R0, R15, c[0x0][0x220] ;  /* 0x00008800000c1625 */ /* 0x000fe200078e000f */
[----:B------:R-:W-:-:S02]  /*5b50*/  ISETP.GE.U32.AND P3, PT, R4, 0x280, PT ;  /* 0x000002800400780c */ /* 0x000fc40003f66070 */
[----:B------:R2:W-:Y:S01]  /*5b60*/  @P0 STG.E.128 [R8.64], R80 ;  /* 0x0000005008000986 */ /* 0x0005e2000c101d04 */
[C---:B------:R-:W-:Y:S01]  /*5b70*/  @P1 IMAD.WIDE.U32 R14, R0.reuse, R15, c[0x0][0x228] ;  /* 0x00008a00000e1625 */ /* 0x040fe200078e000f */
[----:B------:R-:W-:Y:S02]  /*5b80*/  @P1 IADD3 R0, R0, 0x80, RZ ;  /* 0x0000008000001810 */ /* 0x000fe40007ffe0ff */
[----:B------:R2:W-:Y:S03]  /*5b90*/  @P0 STG.E.128 [R8.64+0x10], R84 ;  /* 0x0000105408000986 */ /* 0x0005e6000c101d04 */
[CC--:B0-----:R-:W-:Y:S01]  /*5ba0*/  @P2 IMAD.WIDE.U32 R2, R0.reuse, R5.reuse, c[0x0][0x220] ;  /* 0x0000880000022625 */ /* 0x0c1fe200078e0005 */
[----:B------:R2:W-:Y:S04]  /*5bb0*/  @P0 STG.E.128 [R10.64], R44 ;  /* 0x0000002c0a000986 */ /* 0x0005e8000c101d04 */
[----:B------:R2:W-:Y:S01]  /*5bc0*/  @P0 STG.E.128 [R10.64+0x10], R48 ;  /* 0x000010300a000986 */ /* 0x0005e2000c101d04 */
[C---:B-1----:R-:W-:Y:S01]  /*5bd0*/  @P2 IMAD.WIDE.U32 R6, R0.reuse, R5, c[0x0][0x228] ;  /* 0x00008a0000062625 */ /* 0x042fe200078e0005 */
[----:B------:R-:W-:-:S02]  /*5be0*/  @P2 IADD3 R0, R0, 0x80, RZ ;  /* 0x0000008000002810 */ /* 0x000fc40007ffe0ff */
        /* <DEDUP_REMOVED lines=17> */
.L_x_4840:
[----:B------:R-:W-:Y:S01]  /*5d00*/  HFMA2.MMA R162, -RZ, RZ, 0, 9.5367431640625e-07 ;  /* 0x00000010ffa27435 */ /* 0x000fe200000001ff */
[----:B------:R-:W-:Y:S01]  /*5d10*/  MOV R161, R205 ;  /* 0x000000cd00a17202 */ /* 0x000fe20000000f00 */
[----:B------:R-:W-:Y:S01]  /*5d20*/  IMAD.MOV.U32 R167, RZ, RZ, 0x1f ;  /* 0x0000001fffa77424 */ /* 0x000fe200078e00ff */
[----:B------:R-:W-:-:S02]  /*5d30*/  MOV R166, 0xffffffff ;  /* 0xffffffff00a67802 */ /* 0x000fc40000000f00 */
[----:B------:R-:W-:Y:S02]  /*5d40*/  MOV R160, 0x5d60 ;  /* 0x00005d6000a07802 */ /* 0x000fe40000000f00 */
[----:B0----5:R-:W-:Y:S05]  /*5d50*/  CALL.REL.NOINC `($__internal_62_$__cuda_sm70_shflsync_down_p) ;  /* 0x0000046000007944 */ /* 0x021fea0003c00000 */
[----:B-1----:R-:W-:Y:S01]  /*5d60*/  MOV R163, R162 ;  /* 0x000000a200a37202 */ /* 0x002fe20000000f00 */
[----:B------:R-:W-:Y:S05]  /*5d70*/  BRA `(.L_x_4933) ;  /* 0xffffcc0000007947 */ /* 0x000fea000383ffff */
.L_x_4841:
[----:B------:R-:W-:Y:S01]  /*5d80*/  HFMA2.MMA R162, -RZ, RZ, 0, 9.5367431640625e-07 ;  /* 0x00000010ffa27435 */ /* 0x000fe200000001ff */
[----:B------:R-:W-:Y:S01]  /*5d90*/  IMAD.MOV.U32 R161, RZ, RZ, R204 ;  /* 0x000000ffffa17224 */ /* 0x000fe200078e00cc */
[----:B------:R-:W-:Y:S01]  /*5da0*/  MOV R167, 0x1f ;  /* 0x0000001f00a77802 */ /* 0x000fe20000000f00 */
[----:B------:R-:W-:Y:S01]  /*5db0*/  IMAD.MOV.U32 R166, RZ, RZ, -0x1 ;  /* 0xffffffffffa67424 */ /* 0x000fe200078e00ff */
[----:B------:R-:W-:Y:S02]  /*5dc0*/  MOV R160, 0x5de0 ;  /* 0x00005de000a07802 */ /* 0x000fe40000000f00 */
[----:B012--5:R-:W-:Y:S05]  /*5dd0*/  CALL.REL.NOINC `($__internal_62_$__cuda_sm70_shflsync_down_p) ;  /* 0x000003e000007944 */ /* 0x027fea0003c00000 */
[----:B------:R-:W-:Y:S01]  /*5de0*/  FADD.FTZ R205, R163, R205 ;  /* 0x000000cda3cd7221 */ /* 0x000fe20000010000 */
[----:B------:R-:W-:Y:S01]  /*5df0*/  MOV R167, 0x1f ;  /* 0x0000001f00a77802 */ /* 0x000fe20000000f00 */
[----:B-1----:R-:W-:Y:S01]  /*5e00*/  FADD.FTZ R204, R204, R162 ;  /* 0x000000a2cccc7221 */ /* 0x002fe20000010000 */
[----:B------:R-:W-:Y:S01]  /*5e10*/  HFMA2.MMA R162, -RZ, RZ, 0, 4.76837158203125e-07 ;  /* 0x00000008ffa27435 */ /* 0x000fe200000001ff */
[----:B------:R-:W-:Y:S01]  /*5e20*/  IMAD.MOV.U32 R166, RZ, RZ, -0x1 ;  /* 0xffffffffffa67424 */ /* 0x000fe200078e00ff */
[----:B------:R-:W-:-:S02]  /*5e30*/  MOV R161, R205 ;  /* 0x000000cd00a17202 */ /* 0x000fc40000000f00 */
[----:B------:R-:W-:Y:S02]  /*5e40*/  MOV R160, 0x5e60 ;  /* 0x00005e6000a07802 */ /* 0x000fe40000000f00 */
[----:B------:R-:W-:Y:S05]  /*5e50*/  CALL.REL.NOINC `($__internal_62_$__cuda_sm70_shflsync_down_p) ;  /* 0x0000036000007944 */ /* 0x000fea0003c00000 */
[----:B-1----:R-:W-:Y:S01]  /*5e60*/  MOV R163, R162 ;  /* 0x000000a200a37202 */ /* 0x002fe20000000f00 */
[----:B------:R-:W-:Y:S01]  /*5e70*/  HFMA2.MMA R162, -RZ, RZ, 0, 4.76837158203125e-07 ;  /* 0x00000008ffa27435 */ /* 0x000fe200000001ff */
[----:B------:R-:W-:Y:S01]  /*5e80*/  IMAD.MOV.U32 R161, RZ, RZ, R204 ;  /* 0x000000ffffa17224 */ /* 0x000fe200078e00cc */
[----:B------:R-:W-:Y:S01]  /*5e90*/  MOV R167, 0x1f ;  /* 0x0000001f00a77802 */ /* 0x000fe20000000f00 */
[----:B------:R-:W-:Y:S01]  /*5ea0*/  IMAD.MOV.U32 R166, RZ, RZ, -0x1 ;  /* 0xffffffffffa67424 */ /* 0x000fe200078e00ff */
[----:B------:R-:W-:Y:S02]  /*5eb0*/  MOV R160, 0x5ed0 ;  /* 0x00005ed000a07802 */ /* 0x000fe40000000f00 */
[----:B------:R-:W-:Y:S05]  /*5ec0*/  CALL.REL.NOINC `($__internal_62_$__cuda_sm70_shflsync_down_p) ;  /* 0x000002f000007944 */ /* 0x000fea0003c00000 */
[----:B------:R-:W-:Y:S01]  /*5ed0*/  FADD.FTZ R205, R163, R205 ;  /* 0x000000cda3cd7221 */ /* 0x000fe20000010000 */
[----:B------:R-:W-:Y:S01]  /*5ee0*/  MOV R167, 0x1f ;  /* 0x0000001f00a77802 */ /* 0x000fe20000000f00 */
[----:B-1----:R-:W-:Y:S01]  /*5ef0*/  FADD.FTZ R204, R204, R162 ;  /* 0x000000a2cccc7221 */ /* 0x002fe20000010000 */
[----:B------:R-:W-:Y:S01]  /*5f00*/  HFMA2.MMA R162, -RZ, RZ, 0, 2.384185791015625e-07 ;  /* 0x00000004ffa27435 */ /* 0x000fe200000001ff */
[----:B------:R-:W-:Y:S01]  /*5f10*/  IMAD.MOV.U32 R166, RZ, RZ, -0x1 ;  /* 0xffffffffffa67424 */ /* 0x000fe200078e00ff */
[----:B------:R-:W-:-:S02]  /*5f20*/  MOV R161, R205 ;  /* 0x000000cd00a17202 */ /* 0x000fc40000000f00 */
[----:B------:R-:W-:Y:S02]  /*5f30*/  MOV R160, 0x5f50 ;  /* 0x00005f5000a07802 */ /* 0x000fe40000000f00 */
[----:B------:R-:W-:Y:S05]  /*5f40*/  CALL.REL.NOINC `($__internal_62_$__cuda_sm70_shflsync_down_p) ;  /* 0x0000027000007944 */ /* 0x000fea0003c00000 */
[----:B-1----:R-:W-:Y:S01]  /*5f50*/  MOV R163, R162 ;  /* 0x000000a200a37202 */ /* 0x002fe20000000f00 */
[----:B------:R-:W-:Y:S01]  /*5f60*/  HFMA2.MMA R162, -RZ, RZ, 0, 2.384185791015625e-07 ;  /* 0x00000004ffa27435 */ /* 0x000fe200000001ff */
        /* <DEDUP_REMOVED lines=8> */
[----:B------:R-:W-:Y:S01]  /*5ff0*/  HFMA2.MMA R162, -RZ, RZ, 0, 1.1920928955078125e-07 ;  /* 0x00000002ffa27435 */ /* 0x000fe200000001ff */
[----:B------:R-:W-:Y:S01]  /*6000*/  IMAD.MOV.U32 R166, RZ, RZ, -0x1 ;  /* 0xffffffffffa67424 */ /* 0x000fe200078e00ff */
[----:B------:R-:W-:-:S02]  /*6010*/  MOV R161, R205 ;  /* 0x000000cd00a17202 */ /* 0x000fc40000000f00 */
[----:B------:R-:W-:Y:S02]  /*6020*/  MOV R160, 0x6040 ;  /* 0x0000604000a07802 */ /* 0x000fe40000000f00 */
[----:B------:R-:W-:Y:S05]  /*6030*/  CALL.REL.NOINC `($__internal_62_$__cuda_sm70_shflsync_down_p) ;  /* 0x0000018000007944 */ /* 0x000fea0003c00000 */
[----:B-1----:R-:W-:Y:S01]  /*6040*/  MOV R163, R162 ;  /* 0x000000a200a37202 */ /* 0x002fe20000000f00 */
[----:B------:R-:W-:Y:S01]  /*6050*/  HFMA2.MMA R162, -RZ, RZ, 0, 1.1920928955078125e-07 ;  /* 0x00000002ffa27435 */ /* 0x000fe200000001ff */
        /* <DEDUP_REMOVED lines=8> */
[----:B------:R-:W-:Y:S01]  /*60e0*/  HFMA2.MMA R162, -RZ, RZ, 0, 5.9604644775390625e-08 ;  /* 0x00000001ffa27435 */ /* 0x000fe200000001ff */
[----:B------:R-:W-:Y:S01]  /*60f0*/  IMAD.MOV.U32 R166, RZ, RZ, -0x1 ;  /* 0xffffffffffa67424 */ /* 0x000fe200078e00ff */
[----:B------:R-:W-:-:S02]  /*6100*/  MOV R161, R205 ;  /* 0x000000cd00a17202 */ /* 0x000fc40000000f00 */
[----:B------:R-:W-:Y:S02]  /*6110*/  MOV R160, 0x6130 ;  /* 0x0000613000a07802 */ /* 0x000fe40000000f00 */
[----:B------:R-:W-:Y:S05]  /*6120*/  CALL.REL.NOINC `($__internal_62_$__cuda_sm70_shflsync_down_p) ;  /* 0x0000009000007944 */ /* 0x000fea0003c00000 */
[----:B-1----:R-:W-:Y:S01]  /*6130*/  MOV R163, R162 ;  /* 0x000000a200a37202 */ /* 0x002fe20000000f00 */
[----:B------:R-:W-:Y:S01]  /*6140*/  HFMA2.MMA R162, -RZ, RZ, 0, 5.9604644775390625e-08 ;  /* 0x00000001ffa27435 */ /* 0x000fe200000001ff */
[----:B------:R-:W-:Y:S01]  /*6150*/  IMAD.MOV.U32 R161, RZ, RZ, R204 ;  /* 0x000000ffffa17224 */ /* 0x000fe200078e00cc */
[----:B------:R-:W-:Y:S01]  /*6160*/  MOV R167, 0x1f ;  /* 0x0000001f00a77802 */ /* 0x000fe20000000f00 */
[----:B------:R-:W-:Y:S01]  /*6170*/  IMAD.MOV.U32 R166, RZ, RZ, -0x1 ;  /* 0xffffffffffa67424 */ /* 0x000fe200078e00ff */
[----:B------:R-:W-:Y:S02]  /*6180*/  MOV R160, 0x61a0 ;  /* 0x000061a000a07802 */ /* 0x000fe40000000f00 */
[----:B------:R-:W-:Y:S05]  /*6190*/  CALL.REL.NOINC `($__internal_62_$__cuda_sm70_shflsync_down_p) ;  /* 0x0000002000007944 */ /* 0x000fea0003c00000 */
[----:B-1----:R-:W-:Y:S01]  /*61a0*/  MOV R161, R162 ;  /* 0x000000a200a17202 */ /* 0x002fe20000000f00 */
[----:B------:R-:W-:Y:S05]  /*61b0*/  BRA `(.L_x_4934) ;  /* 0xffffc8e000007947 */ /* 0x000fea000383ffff */
        .weak           $__internal_62_$__cuda_sm70_shflsync_down_p
        .type           $__internal_62_$__cuda_sm70_shflsync_down_p,@function
        .size           $__internal_62_$__cuda_sm70_shflsync_down_p,(.L_x_14280 - $__internal_62_$__cuda_sm70_shflsync_down_p)
$__internal_62_$__cuda_sm70_shflsync_down_p:
[----:B------:R-:W-:Y:S04]  /*61c0*/  WARPSYNC R166 ;  /* 0x000000a600007348 */ /* 0x000fe80003800000 */
[----:B------:R0:W1:Y:S02]  /*61d0*/  SHFL.DOWN PT, R162, R161, R162, R167 ;  /* 0x080000a2a1a27389 */ /* 0x00006400000e00a7 */
[----:B0-----:R-:W-:-:S06]  /*61e0*/  HFMA2.MMA R161, -RZ, RZ, 0, 0 ;  /* 0x00000000ffa17435 */ /* 0x001fcc00000001ff */
[----:B------:R-:W-:Y:S05]  /*61f0*/  RET.REL.NODEC R160 `(_ZN10layer_norm13ln_bwd_kernelINS_13Kernel_traitsI13__nv_bfloat16S2_fS2_fjLj5120ELj1ELj1ELj4ELj16ENS_18Kernel_traits_baseILj5120ES2_S2_fS2_fjLj128EEEEELb0ELb0ELb1ELb0EEEvNS_9BwdParamsE) ;  /* 0xffff9e00a0007950 */ /* 0x000fea0003c3ffff */
.L_x_4935:
        /* <DEDUP_REMOVED lines=16> */
.L_x_14280:


//--------------------- .text._ZN10layer_norm13ln_bwd_kernelINS_13Kernel_traitsI13__nv_bfloat16S2_fS2_fjLj5120ELj1ELj1ELj4ELj16ENS_18Kernel_traits_baseILj5120ES2_S2_fS2_fjLj128EEEEELb0ELb0ELb1ELb1EEEvNS_9BwdParamsE --------------------------
	.section	.text._ZN10layer_norm13ln_bwd_kernelINS_13Kernel_traitsI13__nv_bfloat16S2_fS2_fjLj5120ELj1ELj1ELj4ELj16ENS_18Kernel_traits_baseILj5120ES2_S2_fS2_fjLj128EEEEELb0ELb0ELb1ELb1EEEvNS_9BwdParamsE,"ax",@progbits
	.sectioninfo	@"SHI_REGISTERS=255"
	.align	128
        .global         _ZN10layer_norm13ln_bwd_kernelINS_13Kernel_traitsI13__nv_bfloat16S2_fS2_fjLj5120ELj1ELj1ELj4ELj16ENS_18Kernel_traits_baseILj5120ES2_S2_fS2_fjLj128EEEEELb0ELb0ELb1ELb1EEEvNS_9BwdParamsE
        .type           _ZN10layer_norm13ln_bwd_kernelINS_13Kernel_traitsI13__nv_bfloat16S2_fS2_fjLj5120ELj1ELj1ELj4ELj16ENS_18Kernel_traits_baseILj5120ES2_S2_fS2_fjLj128EEEEELb0ELb0ELb1ELb1EEEvNS_9BwdParamsE,@function
        .size           _ZN10layer_norm13ln_bwd_kernelINS_13Kernel_traitsI13__nv_bfloat16S2_fS2_fjLj5120ELj1ELj1ELj4ELj16ENS_18Kernel_traits_baseILj5120ES2_S2_fS2_fjLj128EEEEELb0ELb0ELb1ELb1EEEvNS_9BwdParamsE,(.L_x_14281 - _ZN10layer_norm13ln_bwd_kernelINS_13Kernel_traitsI13__nv_bfloat16S2_fS2_fjLj5120ELj1ELj1ELj4ELj16ENS_18Kernel_traits_baseILj5120ES2_S2_fS2_fjLj128EEEEELb0ELb0ELb1ELb1EEEvNS_9BwdParamsE)
        .other          _ZN10layer_norm13ln_bwd_kernelINS_13Kernel_traitsI13__nv_bfloat16S2_fS2_fjLj5120ELj1ELj1ELj4ELj16ENS_18Kernel_traits_baseILj5120ES2_S2_fS2_fjLj128EEEEELb0ELb0ELb1ELb1EEEvNS_9BwdParamsE,@"STO_CUDA_ENTRY STV_DEFAULT"
_ZN10layer_norm13ln_bwd_kernelINS_13Kernel_traitsI13__nv_bfloat16S2_fS2_fjLj5120ELj1ELj1ELj4ELj16ENS_18Kernel_traits_baseILj5120ES2_S2_fS2_fjLj128EEEEELb0ELb0ELb1ELb1EEEvNS_9BwdParamsE:
.text._ZN10layer_norm13ln_bwd_kernelINS_13Kernel_traitsI13__nv_bfloat16S2_fS2_fjLj5120ELj1ELj1ELj4ELj16ENS_18Kernel_traits_baseILj5120ES2_S2_fS2_fjLj128EEEEELb0ELb0ELb1ELb1EEEvNS_9BwdParamsE:
        /* <DEDUP_REMOVED lines=49> */
.L_x_4936:
        /* <DEDUP_REMOVED lines=53> */
[----:B------:R0:W-:Y:S04]  /*0660*/  STL [R1+0x70], R2 ;  /* 0x0000700201007387 */ /* 0x0001e80000100800 */
[----:B------:R1:W-:Y:S01]  /*0670*/  STL [R1+0x6c], R0 ;  /* 0x00006c0001007387 */ /* 0x0003e20000100800 */
[----:B-----5:R-:W-:-:S03]  /*0680*/  PRMT R252, RZ, 0x7610, R22 ;  /* 0x00007610fffc7816 */ /* 0x020fc60000000016 */
[----:B------:R2:W-:Y:S01]  /*0690*/  STL [R1+0x68], R3 ;  /* 0x0000680301007387 */ /* 0x0005e20000100800 */
[----:B------:R-:W-:Y:S02]  /*06a0*/  PRMT R251, RZ, 0x5410, R23 ;  /* 0x00005410fffb7816 */ /* 0x000fe40000000017 */
[----:B0-----:R-:W-:Y:S02]  /*06b0*/  PRMT R2, RZ, 0x7610, R9 ;  /* 0x00007610ff027816 */ /* 0x001fe40000000009 */
[----:B------:R-:W-:Y:S02]  /*06c0*/  PRMT R250, RZ, 0x7610, R23 ;  /* 0x00007610fffa7816 */ /* 0x000fe40000000017 */
[----:B-1----:R-:W-:Y:S01]  /*06d0*/  PRMT R0, RZ, 0x5410, R10 ;  /* 0x00005410ff007816 */ /* 0x002fe2000000000a */
[----:B------:R0:W-:Y:S01]  /*06e0*/  STL [R1+0x64], R2 ;  /* 0x0000640201007387 */ /* 0x0001e20000100800 */
[----:B---3--:R-:W-:Y:S02]  /*06f0*/  PRMT R249, RZ, 0x5410, R4 ;  /* 0x00005410fff97816 */ /* 0x008fe40000000004 */
[----:B--2---:R-:W-:Y:S01]  /*0700*/  PRMT R3, RZ, 0x7610, R10 ;  /* 0x00007610ff037816 */ /* 0x004fe2000000000a */
[----:B------:R1:W-:Y:S01]  /*0710*/  STL [R1+0x60], R0 ;  /* 0x0000600001007387 */ /* 0x0003e20000100800 */
[----:B------:R-:W-:-:S02]  /*0720*/  PRMT R248, RZ, 0x7610, R4 ;  /* 0x00007610fff87816 */ /* 0x000fc40000000004 */
[--C-:B------:R-:W-:Y:S01]  /*0730*/  PRMT R247, RZ, 0x5410, R5.reuse ;  /* 0x00005410fff77816 */ /* 0x100fe20000000005 */
[----:B------:R2:W-:Y:S01]  /*0740*/  STL [R1+0x5c], R3 ;  /* 0x00005c0301007387 */ /* 0x0005e20000100800 */
[----:B------:R-:W-:Y:S02]  /*0750*/  PRMT R246, RZ, 0x7610, R5 ;  /* 0x00007610fff67816 */ /* 0x000fe40000000005 */
[--C-:B0-----:R-:W-:Y:S02]  /*0760*/  PRMT R2, RZ, 0x5410, R11.reuse ;  /* 0x00005410ff027816 */ /* 0x101fe4000000000b */
[--C-:B------:R-:W-:Y:S02]  /*0770*/  PRMT R245, RZ, 0x5410, R6.reuse ;  /* 0x00005410fff57816 */ /* 0x100fe40000000006 */
[----:B-1----:R-:W-:Y:S01]  /*0780*/  PRMT R0, RZ, 0x7610, R11 ;  /* 0x00007610ff007816 */ /* 0x002fe2000000000b */
[----:B------:R0:W-:Y:S01]  /*0790*/  STL [R1+0x58], R2 ;  /* 0x0000580201007387 */ /* 0x0001e20000100800 */
[----:B------:R-:W-:-:S02]  /*07a0*/  PRMT R244, RZ, 0x7610, R6 ;  /* 0x00007610fff47816 */ /* 0x000fc40000000006 */
[--C-:B--2---:R-:W-:Y:S01]  /*07b0*/  PRMT R3, RZ, 0x5410, R12.reuse ;  /* 0x00005410ff037816 */ /* 0x104fe2000000000c */
[----:B------:R1:W-:Y:S01]  /*07c0*/  STL [R1+0x54], R0 ;  /* 0x0000540001007387 */ /* 0x0003e20000100800 */
[--C-:B------:R-:W-:Y:S02]  /*07d0*/  PRMT R243, RZ, 0x5410, R7.reuse ;  /* 0x00005410fff37816 */ /* 0x100fe40000000007 */
[----:B------:R-:W-:Y:S01]  /*07e0*/  PRMT R242, RZ, 0x7610, R7 ;  /* 0x00007610fff27816 */ /* 0x000fe20000000007 */
        /* <DEDUP_REMOVED lines=41> */
.L_x_5023:
        /* <DEDUP_REMOVED lines=9> */
[----:B------:R-:W-:Y:S01]  /*0b10*/  BSSY B0, `(.L_x_4938) ;  /* 0x00001b6000007945 */ /* 0x000fe20003800000 */
[----:B------:R-:W-:Y:S01]  /*0b20*/  MOV R228, 0x20 ;  /* 0x0000002000e47802 */ /* 0x000fe20000000f00 */
[----:B0-----:R-:W-:-:S05]  /*0b30*/  IMAD R160, R184, c[0x0][0x168], RZ ;  /* 0x00005a00b8a07a24 */ /* 0x001fca00078e02ff */
[----:B------:R-:W-:-:S04]  /*0b40*/  SHF.R.S32.HI R161, RZ, 0x1f, R160 ;  /* 0x0000001fffa17819 */ /* 0x000fc800000114a0 */
[----:B------:R-:W-:-:S04]  /*0b50*/  LEA.HI R161, R161, R160, RZ, 0x3 ;  /* 0x000000a0a1a17211 */ /* 0x000fc800078f18ff */
[----:B------:R-:W-:-:S04]  /*0b60*/  LEA.HI.SX32 R182, R161, R167, 0x1d ;  /* 0x000000a7a1b67211 */ /* 0x000fc800078feaff */
[C---:B------:R-:W-:Y:S01]  /*0b70*/  IADD3 R226, R182.reuse, 0x80, RZ ;  /* 0x00000080b6e27810 */ /* 0x040fe20007ffe0ff */
[C---:B------:R-:W-:Y:S01]  /*0b80*/  IMAD.WIDE.U32 R164, R182.reuse, R228, c[0x0][0x218] ;  /* 0x00008600b6a47625 */ /* 0x040fe200078e00e4 */
[----:B------:R-:W-:-:S03]  /*0b90*/  IADD3 R218, R182, 0x100, RZ ;  /* 0x00000100b6da7810 */ /* 0x000fc60007ffe0ff */
[----:B------:R-:W-:-:S04]  /*0ba0*/  IMAD.WIDE.U32 R162, R226, R228, c[0x0][0x218] ;  /* 0x00008600e2a27625 */ /* 0x000fc800078e00e4 */
[----:B------:R-:W-:Y:S01]  /*0bb0*/  IMAD.WIDE.U32 R160, R218, R228, c[0x0][0x218] ;  /* 0x00008600daa07625 */ /* 0x000fe200078e00e4 */
[----:B---3--:R-:W-:-:S13]  /*0bc0*/  ISETP.GT.AND P4, PT, R166, RZ, PT ;  /* 0x000000ffa600720c */ /* 0x008fda0003f84270 */
        /* <DEDUP_REMOVED lines=9> */
[----:B------:R0:W5:Y:S03]  /*0c60*/  LDG.E.128 R60, [R164.64+0x10] ;  /* 0x00001004a43c7981 */ /* 0x000166000c1e1d00 */
[----:B------:R-:W-:Y:S01]  /*0c70*/  IMAD.WIDE.U32 R28, R29, R228, c[0x0][0x218] ;  /* 0x000086001d1c7625 */ /* 0x000fe200078e00e4 */
[----:B------:R1:W5:Y:S04]  /*0c80*/  LDG.E.128 R40, [R36.64] ;  /* 0x0000000424287981 */ /* 0x000368000c1e1d00 */
[----:B------:R3:W5:Y:S04]  /*0c90*/  LDG.E.128 R32, [R28.64] ;  /* 0x000000041c207981 */ /* 0x000768000c1e1d00 */
[----:B------:R0:W5:Y:S04]  /*0ca0*/  LDG.E.128 R56, [R162.64] ;  /* 0x00000004a2387981 */ /* 0x000168000c1e1d00 */
[----:B------:R0:W5:Y:S04]  /*0cb0*/  LDG.E.128 R52, [R162.64+0x10] ;  /* 0x00001004a2347981 */ /* 0x000168000c1e1d00 */
[----:B------:R0:W5:Y:S04]  /*0cc0*/  LDG.E.128 R48, [R160.64] ;  /* 0x00000004a0307981 */ /* 0x000168000c1e1d00 */
[----:B------:R0:W5:Y:S04]  /*0cd0*/  LDG.E.128 R44, [R160.64+0x10] ;  /* 0x00001004a02c7981 */ /* 0x000168000c1e1d00 */
[----:B-1----:R-:W5:Y:S04]  /*0ce0*/  LDG.E.128 R36, [R36.64+0x10] ;  /* 0x0000100424247981 */ /* 0x002f68000c1e1d00 */
[----:B---3--:R-:W5:Y:S01]  /*0cf0*/  LDG.E.128 R28, [R28.64+0x10] ;  /* 0x000010041c1c7981 */ /* 0x008f62000c1e1d00 */
[----:B------:R-:W-:Y:S01]  /*0d00*/  CS2R R166, SRZ ;  /* 0x0000000000a67805 */ /* 0x000fe2000001ff00 */
[----:B------:R-:W-:Y:S05]  /*0d10*/  BRA `(.L_x_4940) ;  /* 0x0000195000007947 */ /* 0x000fea0003800000 */
.L_x_4939:
[----:B--2---:R-:W-:Y:S01]  /*0d20*/  IMAD.WIDE R2, R184, R229, c[0x0][0x1a0] ;  /* 0x00006800b8027625 */ /* 0x004fe200078e02e5 */
[----:B------:R-:W-:-:S03]  /*0d30*/  IADD3 R166, R166, -0x1, RZ ;  /* 0xffffffffa6a67810 */ /* 0x000fc60007ffe0ff */
[-C--:B------:R-:W-:Y:S01]  /*0d40*/  IMAD.WIDE.U32 R204, R182, R228.reuse, c[0x0][0x188] ;  /* 0x00006200b6cc7625 */ /* 0x080fe200078e00e4 */
[----:B------:R0:W2:Y:S03]  /*0d50*/  LDG.E R221, [R2.64] ;  /* 0x0000000402dd7981 */ /* 0x0000a6000c1e1900 */
[-C--:B------:R-:W-:Y:S01]  /*0d60*/  IMAD.WIDE.U32 R16, R226, R228.reuse, c[0x0][0x188] ;  /* 0x00006200e2107625 */ /* 0x080fe200078e00e4 */
[----:B------:R-:W1:Y:S01]  /*0d70*/  LDC.U8 R230, c[0x0][0x1f0] ;  /* 0x00007c00ffe67b82 */ /* 0x000e620000000000 */
[----:B------:R-:W-:Y:S01]  /*0d80*/  MOV R196, 0x10 ;  /* 0x0000001000c47802 */ /* 0x000fe20000000f00 */
[----:B------:R3:W4:Y:S01]  /*0d90*/  LDG.E.128 R212, [R204.64] ;  /* 0x00000004ccd47981 */ /* 0x000722000c1e1d00 */
[----:B------:R-:W-:Y:S01]  /*0da0*/  IMAD R166, R166, c[0x0][0x168], RZ ;  /* 0x00005a00a6a67a24 */ /* 0x000fe200078e02ff */
[----:B0-----:R-:W-:Y:S02]  /*0db0*/  IADD3 R3, R182, 0x180, RZ ;  /* 0x00000180b6037810 */ /* 0x001fe40007ffe0ff */
[----:B------:R0:W4:Y:S02]  /*0dc0*/  LDG.E.128 R200, [R16.64] ;  /* 0x0000000410c87981 */ /* 0x000124000c1e1d00 */
[----:B------:R-:W-:Y:S01]  /*0dd0*/  SHF.R.S32.HI R5, RZ, 0x1f, R166 ;  /* 0x0000001fff057819 */ /* 0x000fe200000114a6 */
[----:B------:R-:W-:-:S03]  /*0de0*/  IMAD.WIDE.U32 R172, R3, R228, c[0x0][0x188] ;  /* 0x0000620003ac7625 */ /* 0x000fc600078e00e4 */
[----:B------:R-:W-:Y:S01]  /*0df0*/  LEA.HI R0, R5, R166, RZ, 0x3 ;  /* 0x000000a605007211 */ /* 0x000fe200078f18ff */
[----:B---3--:R-:W3:Y:S04]  /*0e00*/  LDG.E.128 R204, [R204.64+0x10] ;  /* 0x00001004cccc7981 */ /* 0x008ee8000c1e1d00 */
[----:B------:R1:W3:Y:S01]  /*0e10*/  LDG.E.128 R168, [R172.64] ;  /* 0x00000004aca87981 */ /* 0x0002e2000c1e1d00 */
[----:B------:R-:W-:Y:S01]  /*0e20*/  LEA.HI.SX32 R0, R0, R167, 0x1d ;  /* 0x000000a700007211 */ /* 0x000fe200078feaff */
[----:B------:R-:W-:Y:S01]  /*0e30*/  IMAD.WIDE.U32 R24, R218, R228, c[0x0][0x188] ;  /* 0x00006200da187625 */ /* 0x000fe200078e00e4 */
[----:B------:R-:W-:Y:S01]  /*0e40*/  ISETP.NE.U32.AND P0, PT, RZ, c[0x0][0x218], PT ;  /* 0x00008600ff007a0c */ /* 0x000fe20003f05070 */
[----:B0-----:R-:W3:Y:S01]  /*0e50*/  LDG.E.128 R16, [R16.64+0x10] ;  /* 0x0000100410107981 */ /* 0x001ee2000c1e1d00 */
[----:B------:R-:W-:-:S03]  /*0e60*/  IADD3 R13, R0, 0x80, RZ ;  /* 0x00000080000d7810 */ /* 0x000fc60007ffe0ff */
[----:B------:R0:W3:Y:S02]  /*0e70*/  LDG.E.128 R20, [R24.64] ;  /* 0x0000000418147981 */ /* 0x0000e4000c1e1d00 */
[----:B------:R-:W-:Y:S01]  /*0e80*/  IMAD.WIDE.U32 R12, R13, R196, c[0x0][0x208] ;  /* 0x000082000d0c7625 */ /* 0x000fe200078e00c4 */
[----:B------:R-:W-:Y:S01]  /*0e90*/  ISETP.NE.AND.EX P0, PT, RZ, c[0x0][0x21c], PT, P0 ;  /* 0x00008700ff007a0c */ /* 0x000fe20003f05300 */
[----:B-1----:R-:W3:Y:S01]  /*0ea0*/  LDG.E.128 R172, [R172.64+0x10] ;  /* 0x00001004acac7981 */ /* 0x002ee2000c1e1d00 */
[----:B------:R-:W-:-:S03]  /*0eb0*/  ISETP.NE.AND P1, PT, R230, RZ, PT ;  /* 0x000000ffe600720c */ /* 0x000fc60003f25270 */
[----:B------:R-:W3:Y:S04]  /*0ec0*/  LDG.E.128 R12, [R12.64] ;  /* 0x000000040c0c7981 */ /* 0x000ee8000c1e1d00 */
[----:B0-----:R-:W3:Y:S01]  /*0ed0*/  LDG.E.128 R24, [R24.64+0x10] ;  /* 0x0000100418187981 */ /* 0x001ee2000c1e1d00 */
[----:B------:R-:W-:Y:S01]  /*0ee0*/  IMAD.WIDE.U32 R208, R0, R196, c[0x0][0x208] ;  /* 0x0000820000d07625 */ /* 0x000fe200078e00c4 */
[----:B------:R-:W-:Y:S02]  /*0ef0*/  IADD3 R166, R182, 0x200, RZ ;  /* 0x00000200b6a67810 */ /* 0x000fe40007ffe0ff */
[----:B------:R4:W5:Y:S04]  /*0f00*/  @P0 LDG.E.128 R56, [R162.64] ;  /* 0x00000004a2380981 */ /* 0x000968000c1e1d00 */
[----:B------:R4:W5:Y:S01]  /*0f10*/  @P0 LDG.E.128 R52, [R162.64+0x10] ;  /* 0x00001004a2340981 */ /* 0x000962000c1e1d00 */
[----:B------:R-:W-:-:S03]  /*0f20*/  IMAD.WIDE.U32 R192, R166, R228, c[0x0][0x188] ;  /* 0x00006200a6c07625 */ /* 0x000fc600078e00e4 */
[----:B------:R-:W3:Y:S04]  /*0f30*/  LDG.E.128 R208, [R208.64] ;  /* 0x00000004d0d07981 */ /* 0x000ee8000c1e1d00 */
[----:B------:R0:W5:Y:S04]  /*0f40*/  @P0 LDG.E.128 R48, [R160.64] ;  /* 0x00000004a0300981 */ /* 0x000168000c1e1d00 */
[----:B------:R0:W5:Y:S04]  /*0f50*/  @P0 LDG.E.128 R44, [R160.64+0x10] ;  /* 0x00001004a02c0981 */ /* 0x000168000c1e1d00 */
[----:B------:R1:W5:Y:S04]  /*0f60*/  @P0 LDG.E.128 R64, [R164.64] ;  /* 0x00000004a4400981 */ /* 0x000368000c1e1d00 */
[----:B------:R1:W5:Y:S01]  /*0f70*/  @P0 LDG.E.128 R60, [R164.64+0x10] ;  /* 0x00001004a43c0981 */ /* 0x000362000c1e1d00 */
[----:B0-----:R-:W-:Y:S01]  /*0f80*/  @P0 IMAD.WIDE.U32 R160, R166, R228, c[0x0][0x218] ;  /* 0x00008600a6a00625 */ /* 0x001fe200078e00e4 */
[----:B------:R-:W-:-:S02]  /*0f90*/  IADD3 R5, R0, 0x180, RZ ;  /* 0x0000018000057810 */ /* 0x000fc40007ffe0ff */
[----:B------:R0:W3:Y:S01]  /*0fa0*/  LDG.E.128 R188, [R192.64] ;  /* 0x00000004c0bc7981 */ /* 0x0000e2000c1e1d00 */
[----:B--2---:R-:W-:Y:S01]  /*0fb0*/  FSEL R221, R221, RZ, !P1 ;  /* 0x000000ffdddd7208 */ /* 0x004fe20004800000 */
[----:B-1----:R-:W-:Y:S01]  /*0fc0*/  @P0 IMAD.WIDE.U32 R164, R3, R228, c[0x0][0x218] ;  /* 0x0000860003a40625 */ /* 0x002fe200078e00e4 */
[----:B------:R-:W-:Y:S01]  /*0fd0*/  IADD3 R9, R0, 0x100, RZ ;  /* 0x0000010000097810 */ /* 0x000fe20007ffe0ff */
[----:B0-----:R-:W2:Y:S04]  /*0fe0*/  LDG.E.128 R192, [R192.64+0x10] ;  /* 0x00001004c0c07981 */ /* 0x001ea8000c1e1d00 */
[----:B------:R0:W5:Y:S01]  /*0ff0*/  @P0 LDG.E.128 R40, [R164.64] ;  /* 0x00000004a4280981 */ /* 0x000162000c1e1d00 */
[----:B----4-:R-:W-:-:S03]  /*1000*/  FADD.FTZ R162, -R221, R202 ;  /* 0x000000cadda27221 */ /* 0x010fc60000010100 */
[----:B------:R0:W5:Y:S01]  /*1010*/  @P0 LDG.E.128 R36, [R164.64+0x10] ;  /* 0x00001004a4240981 */ /* 0x000162000c1e1d00 */
[----:B------:R-:W-:-:S03]  /*1020*/  IADD3 R197, R0, 0x200, RZ ;  /* 0x0000020000c57810 */ /* 0x000fc60007ffe0ff */
[----:B------:R1:W5:Y:S04]  /*1030*/  @P0 LDG.E.128 R32, [R160.64] ;  /* 0x00000004a0200981 */ /* 0x000368000c1e1d00 */
[----:B------:R1:W5:Y:S01]  /*1040*/  @P0 LDG.E.128 R28, [R160.64+0x10] ;  /* 0x00001004a01c0981 */ /* 0x000362000c1e1d00 */
[----:B---3--:R-:W-:Y:S02]  /*1050*/  FADD.FTZ R166, -R221, R171 ;  /* 0x000000abdda67221 */ /* 0x008fe40000010100 */
[----:B-----5:R-:W-:Y:S02]  /*1060*/  FMUL.FTZ R171, R183, R162 ;  /* 0x000000a2b7ab7220 */ /* 0x020fe40000410000 */
[----:B------:R-:W3:Y:S01]  /*1070*/  LDL R162, [R1+0x64] ;  /* 0x0000640001a27983 */ /* 0x000ee20000100800 */
[----:B------:R-:W-:-:S02]  /*1080*/  FADD.FTZ R19, -R221, R19 ;  /* 0x00000013dd137221 */ /* 0x000fc40000010100 */
[C---:B0-----:R-:W-:Y:S02]  /*1090*/  FADD.FTZ R165, -R221.reuse, R170 ;  /* 0x000000aadda57221 */ /* 0x041fe40000010100 */
[C---:B------:R-:W-:Y:S02]  /*10a0*/  FADD.FTZ R16, -R221.reuse, R16 ;  /* 0x00000010dd107221 */ /* 0x040fe40000010100 */
[C---:B------:R-:W-:Y:S01]  /*10b0*/  FADD.FTZ R164, -R221.reuse, R169 ;  /* 0x000000a9dda47221 */ /* 0x040fe20000010100 */
[--C-:B------:R-:W-:Y:S02]  /*10c0*/  PRMT R237, RZ, 0x5410, R15.reuse ;  /* 0x00005410ffed7816 */ /* 0x100fe4000000000f */
[----:B------:R-:W-:Y:S01]  /*10d0*/  PRMT R236, RZ, 0x7610, R15 ;  /* 0x00007610ffec7816 */ /* 0x000fe2000000000f */
[----:B------:R-:W-:Y:S02]  /*10e0*/  FADD.FTZ R15, -R221, R26 ;  /* 0x0000001add0f7221 */ /* 0x000fe40000010100 */
[----:B------:R-:W-:-:S02]  /*10f0*/  FMUL.FTZ R26, R183, R19 ;  /* 0x00000013b71a7220 */ /* 0x000fc40000410000 */
[C---:B------:R-:W-:Y:S02]  /*1100*/  FMUL.FTZ R19, R183.reuse, R15 ;  /* 0x0000000fb7137220 */ /* 0x040fe40000410000 */
[----:B------:R-:W-:Y:S02]  /*1110*/  FMUL.FTZ R15, R183, R165 ;  /* 0x000000a5b70f7220 */ /* 0x000fe40000410000 */
[----:B------:R-:W-:Y:S01]  /*1120*/  IMAD.WIDE.U32 R4, R5, R196, c[0x0][0x208] ;  /* 0x0000820005047625 */ /* 0x000fe200078e00c4 */
[----:B------:R-:W4:Y:S03]  /*1130*/  LDL R165, [R1+0x6c] ;  /* 0x00006c0001a57983 */ /* 0x000f260000100800 */
[C---:B------:R-:W-:Y:S02]  /*1140*/  FADD.FTZ R178, -R221.reuse, R215 ;  /* 0x000000d7ddb27221 */ /* 0x040fe40000010100 */
[----:B------:R-:W-:Y:S01]  /*1150*/  FADD.FTZ R163, -R221, R203 ;  /* 0x000000cbdda37221 */ /* 0x000fe20000010100 */
[----:B------:R-:W-:Y:S01]  /*1160*/  PRMT R223, RZ, 0x7610, R209 ;  /* 0x00007610ffdf7816 */ /* 0x000fe200000000d1 */
[C---:B------:R-:W-:Y:S01]  /*1170*/  FMUL.FTZ R169, R183.reuse, R16 ;  /* 0x00000010b7a97220 */ /* 0x040fe20000410000 */
[----:B------:R-:W2:Y:S01]  /*1180*/  LDG.E.128 R4, [R4.64] ;  /* 0x0000000404047981 */ /* 0x000ea2000c1e1d00 */
[----:B------:R-:W-:-:S02]  /*1190*/  FMUL.FTZ R16, R183, R164 ;  /* 0x000000a4b7107220 */ /* 0x000fc40000410000 */
[----:B------:R-:W-:Y:S01]  /*11a0*/  IMAD.WIDE.U32 R8, R9, R196, c[0x0][0x208] ;  /* 0x0000820009087625 */ /* 0x000fe200078e00c4 */
[----:B------:R-:W2:Y:S03]  /*11b0*/  LDL R164, [R1+0x68] ;  /* 0x0000680001a47983 */ /* 0x000ea60000100800 */
[C---:B------:R-:W-:Y:S02]  /*11c0*/  FMUL.FTZ R178, R183.reuse, R178 ;  /* 0x000000b2b7b27220 */ /* 0x040fe40000410000 */
[----:B------:R-:W-:Y:S01]  /*11d0*/  FMUL.FTZ R170, R183, R163 ;  /* 0x000000a3b7aa7220 */ /* 0x000fe20000410000 */
[----:B------:R-:W2:Y:S01]  /*11e0*/  LDG.E.128 R8, [R8.64] ;  /* 0x0000000408087981 */ /* 0x000ea2000c1e1d00 */
[----:B------:R-:W-:-:S03]  /*11f0*/  FFMA.FTZ R71, R178, R223, R71 ;  /* 0x000000dfb2477223 */ /* 0x000fc60000010047 */
[----:B------:R-:W2:Y:S01]  /*1200*/  LDL R163, [R1+0x4c] ;  /* 0x00004c0001a37983 */ /* 0x000ea20000100800 */
[----:B------:R-:W-:Y:S02]  /*1210*/  FADD.FTZ R127, R127, R223 ;  /* 0x000000df7f7f7221 */ /* 0x000fe40000010000 */
[----:B---3--:R-:W-:Y:S02]  /*1220*/  FMUL.FTZ R223, R162, R223 ;  /* 0x000000dfa2df7220 */ /* 0x008fe40000410000 */
[----:B------:R-:W3:Y:S01]  /*1230*/  LDL R162, [R1+0x40] ;  /* 0x0000400001a27983 */ /* 0x000ee20000100800 */
[----:B------:R-:W-:Y:S01]  /*1240*/  PRMT R235, RZ, 0x5410, R14 ;  /* 0x00005410ffeb7816 */ /* 0x000fe2000000000e */
[C---:B------:R-:W-:Y:S01]  /*1250*/  FADD.FTZ R20, -R221.reuse, R20 ;  /* 0x00000014dd147221 */ /* 0x040fe20000010100 */
[----:B------:R-:W-:Y:S01]  /*1260*/  PRMT R234, RZ, 0x7610, R14 ;  /* 0x00007610ffea7816 */ /* 0x000fe2000000000e */
[C---:B------:R-:W-:Y:S02]  /*1270*/  FADD.FTZ R180, -R221.reuse, R213 ;  /* 0x000000d5ddb47221 */ /* 0x040fe40000010100 */
[----:B------:R-:W-:Y:S01]  /*1280*/  FADD.FTZ R14, -R221, R25 ;  /* 0x00000019dd0e7221 */ /* 0x000fe20000010100 */
[----:B------:R-:W-:Y:S01]  /*1290*/  PRMT R225, RZ, 0x7610, R208 ;  /* 0x00007610ffe17816 */ /* 0x000fe200000000d0 */
[----:B------:R-:W-:-:S02]  /*12a0*/  FMUL.FTZ R25, R183, R20 ;  /* 0x00000014b7197220 */ /* 0x000fc40000410000 */
[----:B------:R-:W-:Y:S02]  /*12b0*/  FADD.FTZ R179, -R221, R214 ;  /* 0x000000d6ddb37221 */ /* 0x000fe40000010100 */
[C---:B------:R-:W-:Y:S02]  /*12c0*/  FMUL.FTZ R180, R183.reuse, R180 ;  /* 0x000000b4b7b47220 */ /* 0x040fe40000410000 */
[C---:B------:R-:W-:Y:S02]  /*12d0*/  FMUL.FTZ R20, R183.reuse, R14 ;  /* 0x0000000eb7147220 */ /* 0x040fe40000410000 */
[C---:B------:R-:W-:Y:S01]  /*12e0*/  FMUL.FTZ R14, R183.reuse, R166 ;  /* 0x000000a6b70e7220 */ /* 0x040fe20000410000 */
[----:B------:R-:W-:Y:S01]  /*12f0*/  PRMT R224, RZ, 0x5410, R209 ;  /* 0x00005410ffe07816 */ /* 0x000fe200000000d1 */
[----:B------:R-:W3:Y:S01]  /*1300*/  LDL R166, [R1+0x48] ;  /* 0x0000480001a67983 */ /* 0x000ee20000100800 */
[----:B------:R-:W-:Y:S02]  /*1310*/  FMUL.FTZ R179, R183, R179 ;  /* 0x000000b3b7b37220 */ /* 0x000fe40000410000 */
[----:B------:R-:W-:-:S02]  /*1320*/  FFMA.FTZ R69, R180, R225, R69 ;  /* 0x000000e1b4457223 */ /* 0x000fc40000010045 */
[----:B------:R-:W-:Y:S02]  /*1330*/  FADD.FTZ R125, R125, R225 ;  /* 0x000000e17d7d7221 */ /* 0x000fe40000010000 */
[----:B----4-:R-:W-:Y:S02]  /*1340*/  FMUL.FTZ R225, R165, R225 ;  /* 0x000000e1a5e17220 */ /* 0x010fe40000410000 */
[----:B------:R-:W4:Y:S01]  /*1350*/  LDL R165, [R1+0x44] ;  /* 0x0000440001a57983 */ /* 0x000f220000100800 */
[----:B------:R-:W-:Y:S01]  /*1360*/  PRMT R230, RZ, 0x7610, R12 ;  /* 0x00007610ffe67816 */ /* 0x000fe2000000000c */
[----:B------:R-:W-:Y:S02]  /*1370*/  FADD.FTZ R215, -R221, R191 ;  /* 0x000000bfddd77221 */ /* 0x000fe40000010100 */
[----:B------:R-:W-:Y:S02]  /*1380*/  FFMA.FTZ R70, R179, R224, R70 ;  /* 0x000000e0b3467223 */ /* 0x000fe40000010046 */
[----:B------:R-:W-:-:S02]  /*1390*/  FADD.FTZ R126, R126, R224 ;  /* 0x000000e07e7e7221 */ /* 0x000fc40000010000 */
[----:B--2---:R-:W-:Y:S02]  /*13a0*/  FMUL.FTZ R224, R164, R224 ;  /* 0x000000e0a4e07220 */ /* 0x004fe40000410000 */
[C---:B------:R-:W-:Y:S01]  /*13b0*/  FADD.FTZ R213, -R221.reuse, R189 ;  /* 0x000000bdddd57221 */ /* 0x040fe20000010100 */
[----:B------:R-:W2:Y:S01]  /*13c0*/  LDL R164, [R1+0x34] ;  /* 0x0000340001a47983 */ /* 0x000ea20000100800 */
[C---:B------:R-:W-:Y:S01]  /*13d0*/  FADD.FTZ R214, -R221.reuse, R190 ;  /* 0x000000beddd67221 */ /* 0x040fe20000010100 */
[----:B------:R-:W-:Y:S01]  /*13e0*/  PRMT R189, RZ, 0x5410, R6 ;  /* 0x00005410ffbd7816 */ /* 0x000fe20000000006 */
[C---:B------:R-:W-:Y:S01]  /*13f0*/  FADD.FTZ R181, -R221.reuse, R212 ;  /* 0x000000d4ddb57221 */ /* 0x040fe20000010100 */
[----:B------:R-:W-:Y:S01]  /*1400*/  PRMT R190, RZ, 0x7610, R6 ;  /* 0x00007610ffbe7816 */ /* 0x000fe20000000006 */
[----:B------:R-:W-:Y:S02]  /*1410*/  FADD.FTZ R212, -R221, R188 ;  /* 0x000000bcddd47221 */ /* 0x000fe40000010100 */
[----:B------:R-:W-:-:S02]  /*1420*/  FMUL.FTZ R6, R183, R215 ;  /* 0x000000d7b7067220 */ /* 0x000fc40000410000 */
[----:B------:R-:W-:Y:S02]  /*1430*/  FMUL.FTZ R215, R163, R230 ;  /* 0x000000e6a3d77220 */ /* 0x000fe40000410000 */
[C---:B------:R-:W-:Y:S01]  /*1440*/  FADD.FTZ R176, -R221.reuse, R205 ;  /* 0x000000cdddb07221 */ /* 0x040fe20000010100 */
[----:B------:R-:W2:Y:S01]  /*1450*/  LDL R163, [R1+0x30] ;  /* 0x0000300001a37983 */ /* 0x000ea20000100800 */
[----:B------:R-:W-:Y:S01]  /*1460*/  FADD.FTZ R0, -R221, R206 ;  /* 0x000000cedd007221 */ /* 0x000fe20000010100 */
[--C-:B------:R-:W-:Y:S02]  /*1470*/  PRMT R206, RZ, 0x5410, R9.reuse ;  /* 0x00005410ffce7816 */ /* 0x100fe40000000009 */
[----:B------:R-:W-:Y:S01]  /*1480*/  PRMT R205, RZ, 0x7610, R9 ;  /* 0x00007610ffcd7816 */ /* 0x000fe20000000009 */
[----:B------:R-:W-:Y:S02]  /*1490*/  FMUL.FTZ R9, R183, R212 ;  /* 0x000000d4b7097220 */ /* 0x000fe40000410000 */
[----:B------:R-:W-:-:S02]  /*14a0*/  FADD.FTZ R17, -R221, R17 ;  /* 0x00000011dd117221 */ /* 0x000fc40000010100 */
[C---:B------:R-:W-:Y:S02]  /*14b0*/  FADD.FTZ R18, -R221.reuse, R18 ;  /* 0x00000012dd127221 */ /* 0x040fe40000010100 */
[C---:B-1----:R-:W-:Y:S02]  /*14c0*/  FADD.FTZ R160, -R221.reuse, R27 ;  /* 0x0000001bdda07221 */ /* 0x042fe40000010100 */
[C---:B------:R-:W-:Y:S01]  /*14d0*/  FADD.FTZ R161, -R221.reuse, R168 ;  /* 0x000000a8dda17221 */ /* 0x040fe20000010100 */
[--C-:B------:R-:W-:Y:S02]  /*14e0*/  PRMT R241, RZ, 0x5410, R211.reuse ;  /* 0x00005410fff17816 */ /* 0x100fe400000000d3 */
[----:B------:R-:W-:Y:S01]  /*14f0*/  PRMT R240, RZ, 0x7610, R211 ;  /* 0x00007610fff07816 */ /* 0x000fe200000000d3 */
[----:B------:R-:W-:Y:S02]  /*1500*/  FADD.FTZ R211, -R221, R175 ;  /* 0x000000afddd37221 */ /* 0x000fe40000010100 */
[----:B------:R-:W-:-:S02]  /*1510*/  FMUL.FTZ R175, R183, R0 ;  /* 0x00000000b7af7220 */ /* 0x000fc40000410000 */
[C---:B------:R-:W-:Y:S01]  /*1520*/  FMUL.FTZ R168, R183.reuse, R17 ;  /* 0x00000011b7a87220 */ /* 0x040fe20000410000 */
[----:B------:R-:W2:Y:S01]  /*1530*/  LDL R0, [R1+0x70] ;  /* 0x0000700001007983 */ /* 0x000ea20000100800 */
[C---:B------:R-:W-:Y:S02]  /*1540*/  FMUL.FTZ R27, R183.reuse, R18 ;  /* 0x00000012b71b7220 */ /* 0x040fe40000410000 */
[C---:B------:R-:W-:Y:S02]  /*1550*/  FMUL.FTZ R18, R183.reuse, R160 ;  /* 0x000000a0b7127220 */ /* 0x040fe40000410000 */
[----:B------:R-:W-:Y:S01]  /*1560*/  FMUL.FTZ R17, R183, R161 ;  /* 0x000000a1b7117220 */ /* 0x000fe20000410000 */
[----:B------:R-:W2:Y:S04]  /*1570*/  LDL R160, [R1+0x5c] ;  /* 0x00005c0001a07983 */ /* 0x000ea80000100800 */
[----:B------:R-:W2:Y:S01]  /*1580*/  LDL R161, [R1+0x60] ;  /* 0x0000600001a17983 */ /* 0x000ea20000100800 */
[----:B------:R-:W-:-:S06]  /*1590*/  IMAD.WIDE.U32 R196, R197, R196, c[0x0][0x208] ;  /* 0x00008200c5c47625 */ /* 0x000fcc00078e00c4 */
[----:B------:R-:W2:Y:S01]  /*15a0*/  LDG.E.128 R196, [R196.64] ;  /* 0x00000004c4c47981 */ /* 0x000ea2000c1e1d00 */
[----:B---3--:R-:W-:-:S03]  /*15b0*/  FMUL.FTZ R212, R162, R235 ;  /* 0x000000eba2d47220 */ /* 0x008fc60000410000 */
[----:B------:R-:W3:Y:S01]  /*15c0*/  LDL R162, [R1+0x28] ;  /* 0x0000280001a27983 */ /* 0x000ee20000100800 */
[----:B------:R-:W-:Y:S01]  /*15d0*/  PRMT R233, RZ, 0x5410, R13 ;  /* 0x00005410ffe97816 */ /* 0x000fe2000000000d */
[C---:B------:R-:W-:Y:S01]  /*15e0*/  FADD.FTZ R21, -R221.reuse, R21 ;  /* 0x00000015dd157221 */ /* 0x040fe20000010100 */
[----:B------:R-:W-:Y:S01]  /*15f0*/  PRMT R232, RZ, 0x7610, R13 ;  /* 0x00007610ffe87816 */ /* 0x000fe2000000000d */
[C---:B------:R-:W-:Y:S02]  /*1600*/  FADD.FTZ R13, -R221.reuse, R24 ;  /* 0x00000018dd0d7221 */ /* 0x040fe40000010100 */
[----:B------:R-:W-:Y:S02]  /*1610*/  FADD.FTZ R167, -R221, R172 ;  /* 0x000000acdda77221 */ /* 0x000fe40000010100 */
[C---:B------:R-:W-:Y:S02]  /*1620*/  FMUL.FTZ R24, R183.reuse, R21 ;  /* 0x00000015b7187220 */ /* 0x040fe40000410000 */
[----:B------:R-:W-:-:S02]  /*1630*/  FMUL.FTZ R21, R183, R13 ;  /* 0x0000000db7157220 */ /* 0x000fc40000410000 */
[----:B------:R-:W-:Y:S02]  /*1640*/  FMUL.FTZ R13, R183, R167 ;  /* 0x000000a7b70d7220 */ /* 0x000fe40000410000 */
[----:B------:R-:W3:Y:S01]  /*1650*/  LDL R167, [R1+0x50] ;  /* 0x0000500001a77983 */ /* 0x000ee20000100800 */
[----:B------:R-:W-:Y:S01]  /*1660*/  FADD.FTZ R216, -R221, R192 ;  /* 0x000000c0ddd87221 */ /* 0x000fe20000010100 */
[--C-:B------:R-:W-:Y:S02]  /*1670*/  PRMT R191, RZ, 0x5410, R7.reuse ;  /* 0x00005410ffbf7816 */ /* 0x100fe40000000007 */
[----:B------:R-:W-:Y:S01]  /*1680*/  PRMT R192, RZ, 0x7610, R7 ;  /* 0x00007610ffc07816 */ /* 0x000fe20000000007 */
[----:B------:R-:W-:Y:S01]  /*1690*/  FMUL.FTZ R7, R183, R214 ;  /* 0x000000d6b7077220 */ /* 0x000fe20000410000 */
[----:B------:R-:W-:Y:S01]  /*16a0*/  PRMT R222, RZ, 0x5410, R208 ;  /* 0x00005410ffde7816 */ /* 0x000fe200000000d0 */
[----:B------:R-:W-:Y:S01]  /*16b0*/  FMUL.FTZ R214, R166, R233 ;  /* 0x000000e9a6d67220 */ /* 0x000fe20000410000 */
[----:B------:R-:W-:Y:S01]  /*16c0*/  PRMT R231, RZ, 0x5410, R12 ;  /* 0x00005410ffe77816 */ /* 0x000fe2000000000c */
[C---:B------:R-:W-:Y:S01]  /*16d0*/  FADD.FTZ R2, -R221.reuse, R207 ;  /* 0x000000cfdd027221 */ /* 0x040fe20000010100 */
[----:B------:R-:W3:Y:S01]  /*16e0*/  LDL R166, [R1+0x2c] ;  /* 0x00002c0001a67983 */ /* 0x000ee20000100800 */
[C---:B------:R-:W-:Y:S01]  /*16f0*/  FADD.FTZ R22, -R221.reuse, R22 ;  /* 0x00000016dd167221 */ /* 0x040fe20000010100 */
[--C-:B------:R-:W-:Y:S01]  /*1700*/  PRMT R208, RZ, 0x5410, R8.reuse ;  /* 0x00005410ffd07816 */ /* 0x100fe20000000008 */
[C---:B------:R-:W-:Y:S01]  /*1710*/  FADD.FTZ R12, -R221.reuse, R23 ;  /* 0x00000017dd0c7221 */ /* 0x040fe20000010100 */
[----:B------:R-:W-:Y:S01]  /*1720*/  PRMT R207, RZ, 0x7610, R8 ;  /* 0x00007610ffcf7816 */ /* 0x000fe20000000008 */
[----:B------:R-:W-:-:S02]  /*1730*/  FADD.FTZ R209, -R221, R173 ;  /* 0x000000adddd17221 */ /* 0x000fc40000010100 */
[----:B------:R-:W-:Y:S02]  /*1740*/  FMUL.FTZ R8, R183, R213 ;  /* 0x000000d5b7087220 */ /* 0x000fe40000410000 */
[----:B----4-:R-:W-:Y:S02]  /*1750*/  FMUL.FTZ R213, R165, R232 ;  /* 0x000000e8a5d57220 */ /* 0x010fe40000410000 */
[C---:B------:R-:W-:Y:S01]  /*1760*/  FMUL.FTZ R23, R183.reuse, R22 ;  /* 0x00000016b7177220 */ /* 0x040fe20000410000 */
[----:B------:R-:W4:Y:S01]  /*1770*/  LDL R165, [R1+0x24] ;  /* 0x0000240001a57983 */ /* 0x000f220000100800 */
[C---:B------:R-:W-:Y:S02]  /*1780*/  FMUL.FTZ R22, R183.reuse, R12 ;  /* 0x0000000cb7167220 */ /* 0x040fe40000410000 */
[----:B------:R-:W-:Y:S02]  /*1790*/  FMUL.FTZ R12, R183, R209 ;  /* 0x000000d1b70c7220 */ /* 0x000fe40000410000 */
[----:B--2---:R-:W-:-:S02]  /*17a0*/  FMUL.FTZ R209, R164, R236 ;  /* 0x000000eca4d17220 */ /* 0x004fc40000410000 */
[----:B------:R-:W2:Y:S01]  /*17b0*/  LDL R164, [R1+0x20] ;  /* 0x0000200001a47983 */ /* 0x000ea20000100800 */
[-C--:B------:R-:W-:Y:S02]  /*17c0*/  FFMA.FTZ R84, R25, R208.reuse, R84 ;  /* 0x000000d019547223 */ /* 0x080fe40000010054 */
[----:B------:R-:W-:Y:S02]  /*17d0*/  FADD.FTZ R108, R108, R208 ;  /* 0x000000d06c6c7221 */ /* 0x000fe40000010000 */
[----:B------:R-:W-:Y:S02]  /*17e0*/  FMUL.FTZ R208, R163, R208 ;  /* 0x000000d0a3d07220 */ /* 0x000fe40000410000 */
[----:B------:R-:W2:Y:S01]  /*17f0*/  LDL R163, [R1+0x1c] ;  /* 0x00001c0001a37983 */ /* 0x000ea20000100800 */
[----:B------:R-:W-:Y:S02]  /*1800*/  FFMA.FTZ R86, R23, R206, R86 ;  /* 0x000000ce17567223 */ /* 0x000fe40000010056 */
[----:B------:R-:W-:Y:S01]  /*1810*/  FADD.FTZ R110, R110, R206 ;  /* 0x000000ce6e6e7221 */ /* 0x000fe20000010000 */
        /* <DEDUP_REMOVED lines=8> */
[----:B------:R-:W-:Y:S02]  /*18a0*/  FADD.FTZ R221, -R221, R195 ;  /* 0x000000c3dddd7221 */ /* 0x000fe40000010100 */
[----:B------:R-:W-:-:S02]  /*18b0*/  FMUL.FTZ R181, R183, R181 ;  /* 0x000000b5b7b57220 */ /* 0x000fc40000410000 */
[C---:B------:R-:W-:Y:S02]  /*18c0*/  FMUL.FTZ R174, R183.reuse, R2 ;  /* 0x00000002b7ae7220 */ /* 0x040fe40000410000 */
[----:B------:R-:W-:Y:S02]  /*18d0*/  FMUL.FTZ R2, R183, R221 ;  /* 0x000000ddb7027220 */ /* 0x000fe40000410000 */
[-C--:B------:R-:W-:Y:S02]  /*18e0*/  FFMA.FTZ R68, R181, R222.reuse, R68 ;  /* 0x000000deb5447223 */ /* 0x080fe40000010044 */
[----:B------:R-:W-:Y:S02]  /*18f0*/  FADD.FTZ R124, R124, R222 ;  /* 0x000000de7c7c7221 */ /* 0x000fe40000010000 */
[----:B------:R-:W-:Y:S02]  /*1900*/  FMUL.FTZ R0, R0, R222 ;  /* 0x000000de00007220 */ /* 0x000fe40000410000 */
[----:B------:R-:W-:-:S02]  /*1910*/  FMUL.FTZ R222, R161, R239 ;  /* 0x000000efa1de7220 */ /* 0x000fc40000410000 */
[----:B------:R-:W-:Y:S01]  /*1920*/  FMUL.FTZ R221, R160, R238 ;  /* 0x000000eea0dd7220 */ /* 0x000fe20000410000 */
[----:B------:R-:W2:Y:S04]  /*1930*/  LDL R161, [R1+0x3c] ;  /* 0x00003c0001a17983 */ /* 0x000ea80000100800 */
[----:B------:R-:W2:Y:S01]  /*1940*/  LDL R160, [R1+0x38] ;  /* 0x0000380001a07983 */ /* 0x000ea20000100800 */
[----:B---3--:R-:W-:-:S03]  /*1950*/  FMUL.FTZ R206, R162, R206 ;  /* 0x000000cea2ce7220 */ /* 0x008fc60000410000 */
[----:B------:R-:W3:Y:S01]  /*1960*/  LDL R162, [R1+0x14] ;  /* 0x0000140001a27983 */ /* 0x000ee20000100800 */
[----:B------:R-:W-:-:S03]  /*1970*/  FMUL.FTZ R173, R183, R200 ;  /* 0x000000c8b7ad7220 */ /* 0x000fc60000410000 */
[----:B------:R-:W3:Y:S01]  /*1980*/  LDL R200, [R1+0x58] ;  /* 0x0000580001c87983 */ /* 0x000ee20000100800 */
[--C-:B------:R-:W-:Y:S02]  /*1990*/  PRMT R229, RZ, 0x5410, R199.reuse ;  /* 0x00005410ffe57816 */ /* 0x100fe400000000c7 */
[----:B------:R-:W-:Y:S02]  /*19a0*/  PRMT R228, RZ, 0x7610, R199 ;  /* 0x00007610ffe47816 */ /* 0x000fe400000000c7 */
[----:B------:R-:W3:Y:S01]  /*19b0*/  LDL R199, [R1+0x54] ;  /* 0x0000540001c77983 */ /* 0x000ee20000100800 */
[--C-:B------:R-:W-:Y:S02]  /*19c0*/  PRMT R187, RZ, 0x5410, R5.reuse ;  /* 0x00005410ffbb7816 */ /* 0x100fe40000000005 */
[----:B------:R-:W-:Y:S01]  /*19d0*/  PRMT R188, RZ, 0x7610, R5 ;  /* 0x00007610ffbc7816 */ /* 0x000fe20000000005 */
[----:B------:R-:W-:Y:S02]  /*19e0*/  FMUL.FTZ R5, R183, R216 ;  /* 0x000000d8b7057220 */ /* 0x000fe40000410000 */
[----:B------:R-:W-:-:S02]  /*19f0*/  FMUL.FTZ R216, R167, R231 ;  /* 0x000000e7a7d87220 */ /* 0x000fc40000410000 */
[----:B------:R-:W3:Y:S01]  /*1a00*/  LDL R167, [R1+0x18] ;  /* 0x0000180001a77983 */ /* 0x000ee20000100800 */
[-C--:B------:R-:W-:Y:S02]  /*1a10*/  FFMA.FTZ R85, R24, R207.reuse, R85 ;  /* 0x000000cf18557223 */ /* 0x080fe40000010055 */
[----:B------:R-:W-:Y:S02]  /*1a20*/  FADD.FTZ R109, R109, R207 ;  /* 0x000000cf6d6d7221 */ /* 0x000fe40000010000 */
[----:B------:R-:W-:Y:S01]  /*1a30*/  FMUL.FTZ R207, R166, R207 ;  /* 0x000000cfa6cf7220 */ /* 0x000fe20000410000 */
[--C-:B------:R-:W-:Y:S01]  /*1a40*/  PRMT R204, RZ, 0x5410, R10.reuse ;  /* 0x00005410ffcc7816 */ /* 0x100fe2000000000a */
[----:B------:R-:W3:Y:S01]  /*1a50*/  LDL R166, [R1+0x10] ;  /* 0x0000100001a67983 */ /* 0x000ee20000100800 */
[----:B------:R-:W-:Y:S02]  /*1a60*/  FFMA.FTZ R87, R22, R205, R87 ;  /* 0x000000cd16577223 */ /* 0x000fe40000010057 */
[----:B------:R-:W-:Y:S01]  /*1a70*/  FADD.FTZ R111, R111, R205 ;  /* 0x000000cd6f6f7221 */ /* 0x000fe20000010000 */
[----:B------:R-:W-:Y:S01]  /*1a80*/  PRMT R203, RZ, 0x7610, R10 ;  /* 0x00007610ffcb7816 */ /* 0x000fe2000000000a */
[----:B------:R-:W-:-:S02]  /*1a90*/  FADD.FTZ R104, R104, R204 ;  /* 0x000000cc68687221 */ /* 0x000fc40000010000 */
[-C--:B------:R-:W-:Y:S02]  /*1aa0*/  FFMA.FTZ R144, R21, R204.reuse, R144 ;  /* 0x000000cc15907223 */ /* 0x080fe40000010090 */
[----:B----4-:R-:W-:Y:S02]  /*1ab0*/  FMUL.FTZ R205, R165, R205 ;  /* 0x000000cda5cd7220 */ /* 0x010fe40000410000 */
[----:B------:R-:W4:Y:S01]  /*1ac0*/  LDL R165, [R1+0xc] ;  /* 0x00000c0001a57983 */ /* 0x000f220000100800 */
[----:B------:R-:W-:Y:S01]  /*1ad0*/  PRMT R201, RZ, 0x7610, R11 ;  /* 0x00007610ffc97816 */ /* 0x000fe2000000000b */
[----:B------:R-:W-:Y:S02]  /*1ae0*/  FADD.FTZ R105, R105, R203 ;  /* 0x000000cb69697221 */ /* 0x000fe40000010000 */
[----:B--2---:R-:W-:Y:S02]  /*1af0*/  FMUL.FTZ R204, R164, R204 ;  /* 0x000000cca4cc7220 */ /* 0x004fe40000410000 */
[----:B------:R-:W2:Y:S01]  /*1b00*/  LDL R164, [R1+0x8] ;  /* 0x0000080001a47983 */ /* 0x000ea20000100800 */
[----:B------:R-:W-:-:S02]  /*1b10*/  FFMA.FTZ R145, R20, R203, R145 ;  /* 0x000000cb14917223 */ /* 0x000fc40000010091 */
[----:B------:R-:W-:Y:S02]  /*1b20*/  FMUL.FTZ R203, R163, R203 ;  /* 0x000000cba3cb7220 */ /* 0x000fe40000410000 */
[----:B------:R-:W2:Y:S01]  /*1b30*/  LDL R163, [R1+0x4] ;  /* 0x0000040001a37983 */ /* 0x000ea20000100800 */
[----:B------:R-:W-:Y:S02]  /*1b40*/  FADD.FTZ R107, R107, R201 ;  /* 0x000000c96b6b7221 */ /* 0x000fe40000010000 */
[----:B------:R-:W-:Y:S01]  /*1b50*/  FFMA.FTZ R147, R18, R201, R147 ;  /* 0x000000c912937223 */ /* 0x000fe20000010093 */
[----:B------:R-:W-:Y:S01]  /*1b60*/  PRMT R202, RZ, 0x5410, R11 ;  /* 0x00005410ffca7816 */ /* 0x000fe2000000000b */
[C---:B------:R-:W-:Y:S02]  /*1b70*/  FMUL.FTZ R11, R183.reuse, R210 ;  /* 0x000000d2b70b7220 */ /* 0x040fe40000410000 */
[C---:B------:R-:W-:Y:S02]  /*1b80*/  FMUL.FTZ R10, R183.reuse, R211 ;  /* 0x000000d3b70a7220 */ /* 0x040fe40000410000 */
[----:B------:R-:W-:-:S02]  /*1b90*/  FMUL.FTZ R177, R183, R177 ;  /* 0x000000b1b7b17220 */ /* 0x000fc40000410000 */
[C---:B------:R-:W-:Y:S02]  /*1ba0*/  FMUL.FTZ R176, R183.reuse, R176 ;  /* 0x000000b0b7b07220 */ /* 0x040fe40000410000 */
[----:B------:R-:W-:Y:S02]  /*1bb0*/  FMUL.FTZ R172, R183, R3 ;  /* 0x00000003b7ac7220 */ /* 0x000fe40000410000 */
[----:B------:R-:W-:Y:S02]  /*1bc0*/  FMUL.FTZ R211, R161, R234 ;  /* 0x000000eaa1d37220 */ /* 0x000fe40000410000 */
[----:B------:R-:W-:Y:S02]  /*1bd0*/  FADD.FTZ R161, RZ, R0 ;  /* 0x00000000ffa17221 */ /* 0x000fe40000010000 */
[----:B------:R-:W-:Y:S02]  /*1be0*/  FMUL.FTZ R210, R160, R237 ;  /* 0x000000eda0d27220 */ /* 0x000fe40000410000 */
[----:B------:R-:W-:-:S02]  /*1bf0*/  FFMA.FTZ R160, R181, R0, RZ ;  /* 0x00000000b5a07223 */ /* 0x000fc400000100ff */
[----:B------:R-:W-:Y:S02]  /*1c00*/  FADD.FTZ R161, R161, R225 ;  /* 0x000000e1a1a17221 */ /* 0x000fe40000010000 */
[----:B------:R-:W-:Y:S02]  /*1c10*/  FFMA.FTZ R160, R180, R225, R160 ;  /* 0x000000e1b4a07223 */ /* 0x000fe400000100a0 */
[----:B------:R-:W-:Y:S02]  /*1c20*/  FADD.FTZ R161, R161, R224 ;  /* 0x000000e0a1a17221 */ /* 0x000fe40000010000 */
[----:B------:R-:W-:Y:S02]  /*1c30*/  FFMA.FTZ R160, R179, R224, R160 ;  /* 0x000000e0b3a07223 */ /* 0x000fe400000100a0 */
[----:B---3--:R-:W-:Y:S02]  /*1c40*/  FMUL.FTZ R201, R162, R201 ;  /* 0x000000c9a2c97220 */ /* 0x008fe40000410000 */
[----:B------:R-:W3:Y:S01]  /*1c50*/  LDL R162, [R1] ;  /* 0x0000000001a27983 */ /* 0x000ee20000100800 */
        /* <DEDUP_REMOVED lines=8> */
[--C-:B------:R-:W-:Y:S02]  /*1ce0*/  PRMT R185, RZ, 0x5410, R4.reuse ;  /* 0x00005410ffb97816 */ /* 0x100fe40000000004 */
[----:B------:R-:W-:Y:S01]  /*1cf0*/  PRMT R186, RZ, 0x7610, R4 ;  /* 0x00007610ffba7816 */ /* 0x000fe20000000004 */
        /* <DEDUP_REMOVED lines=46> */
[----:B----4-:R-:W-:Y:S02]  /*1fe0*/  FMUL.FTZ R186, R165, R186 ;  /* 0x000000baa5ba7220 */ /* 0x010fe40000410000 */
[----:B------:R-:W-:Y:S02]  /*1ff0*/  FADD.FTZ R161, R161, R185 ;  /* 0x000000b9a1a17221 */ /* 0x000fe40000010000 */
[----:B------:R-:W-:Y:S02]  /*2000*/  FFMA.FTZ R160, R17, R185, R160 ;  /* 0x000000b911a07223 */ /* 0x000fe400000100a0 */
[-C--:B------:R-:W-:Y:S02]  /*2010*/  FFMA.FTZ R142, R15, R187.reuse, R142 ;  /* 0x000000bb0f8e7223 */ /* 0x080fe4000001008e */
[----:B------:R-:W-:Y:S02]  /*2020*/  FADD.FTZ R102, R102, R187 ;  /* 0x000000bb66667221 */ /* 0x000fe40000010000 */
[----:B--2---:R-:W-:-:S02]  /*2030*/  FMUL.FTZ R187, R164, R187 ;  /* 0x000000bba4bb7220 */ /* 0x004fc40000410000 */
[----:B------:R-:W-:Y:S02]  /*2040*/  FADD.FTZ R161, R161, R186 ;  /* 0x000000baa1a17221 */ /* 0x000fe40000010000 */
[----:B------:R-:W-:Y:S02]  /*2050*/  FFMA.FTZ R160, R16, R186, R160 ;  /* 0x000000ba10a07223 */ /* 0x000fe400000100a0 */
[-C--:B------:R-:W-:Y:S02]  /*2060*/  FFMA.FTZ R143, R14, R188.reuse, R143 ;  /* 0x000000bc0e8f7223 */ /* 0x080fe4000001008f */
[----:B------:R-:W-:Y:S02]  /*2070*/  FADD.FTZ R103, R103, R188 ;  /* 0x000000bc67677221 */ /* 0x000fe40000010000 */
        /* <DEDUP_REMOVED lines=9> */
[----:B------:R-:W-:Y:S02]  /*2110*/  FMUL.FTZ R190, R252, R190 ;  /* 0x000000befcbe7220 */ /* 0x000fe40000410000 */
[----:B------:R-:W-:Y:S02]  /*2120*/  FADD.FTZ R98, R98, R191 ;  /* 0x000000bf62627221 */ /* 0x000fe40000010000 */
[-C--:B------:R-:W-:Y:S02]  /*2130*/  FFMA.FTZ R138, R11, R191.reuse, R138 ;  /* 0x000000bf0b8a7223 */ /* 0x080fe4000001008a */
[----:B------:R-:W-:Y:S01]  /*2140*/  FMUL.FTZ R191, R251, R191 ;  /* 0x000000bffbbf7220 */ /* 0x000fe20000410000 */
[----:B------:R-:W-:Y:S01]  /*2150*/  PRMT R193, RZ, 0x5410, R196 ;  /* 0x00005410ffc17816 */ /* 0x000fe200000000c4 */
[----:B------:R-:W-:-:S02]  /*2160*/  FADD.FTZ R99, R99, R192 ;  /* 0x000000c063637221 */ /* 0x000fc40000010000 */
[-C--:B------:R-:W-:Y:S02]  /*2170*/  FFMA.FTZ R139, R10, R192.reuse, R139 ;  /* 0x000000c00a8b7223 */ /* 0x080fe4000001008b */
[----:B------:R-:W-:Y:S01]  /*2180*/  FMUL.FTZ R192, R250, R192 ;  /* 0x000000c0fac07220 */ /* 0x000fe20000410000 */
[----:B------:R-:W-:Y:S01]  /*2190*/  PRMT R194, RZ, 0x7610, R196 ;  /* 0x00007610ffc27816 */ /* 0x000fe200000000c4 */
[-C--:B------:R-:W-:Y:S02]  /*21a0*/  FFMA.FTZ R132, R9, R193.reuse, R132 ;  /* 0x000000c109847223 */ /* 0x080fe40000010084 */
[----:B------:R-:W-:Y:S02]  /*21b0*/  FADD.FTZ R92, R92, R193 ;  /* 0x000000c15c5c7221 */ /* 0x000fe40000010000 */
[----:B------:R-:W-:Y:S01]  /*21c0*/  FMUL.FTZ R193, R249, R193 ;  /* 0x000000c1f9c17220 */ /* 0x000fe20000410000 */
[----:B------:R-:W-:Y:S01]  /*21d0*/  PRMT R195, RZ, 0x5410, R197 ;  /* 0x00005410ffc37816 */ /* 0x000fe200000000c5 */
[----:B------:R-:W-:-:S02]  /*21e0*/  FFMA.FTZ R133, R8, R194, R133 ;  /* 0x000000c208857223 */ /* 0x000fc40000010085 */
[----:B------:R-:W-:Y:S02]  /*21f0*/  FADD.FTZ R93, R93, R194 ;  /* 0x000000c25d5d7221 */ /* 0x000fe40000010000 */
        /* <DEDUP_REMOVED lines=10> */
[----:B------:R-:W-:Y:S02]  /*22a0*/  FADD.FTZ R88, R88, R197 ;  /* 0x000000c558587221 */ /* 0x000fe40000010000 */
[-C--:B------:R-:W-:Y:S02]  /*22b0*/  FFMA.FTZ R128, R5, R197.reuse, R128 ;  /* 0x000000c505807223 */ /* 0x080fe40000010080 */
[----:B------:R-:W-:Y:S02]  /*22c0*/  FMUL.FTZ R197, R245, R197 ;  /* 0x000000c5f5c57220 */ /* 0x000fe40000410000 */
[----:B------:R-:W-:-:S02]  /*22d0*/  FADD.FTZ R89, R89, R198 ;  /* 0x000000c659597221 */ /* 0x000fc40000010000 */
[-C--:B------:R-:W-:Y:S02]  /*22e0*/  FFMA.FTZ R129, R4, R198.reuse, R129 ;  /* 0x000000c604817223 */ /* 0x080fe40000010081 */
[----:B------:R-:W-:Y:S02]  /*22f0*/  FMUL.FTZ R198, R244, R198 ;  /* 0x000000c6f4c67220 */ /* 0x000fe40000410000 */
        /* <DEDUP_REMOVED lines=50> */
[----:B------:R-:W-:Y:S02]  /*2620*/  FFMA.FTZ R130, R3, R229, R130 ;  /* 0x000000e503827223 */ /* 0x000fe40000010082 */
[----:B------:R-:W-:-:S02]  /*2630*/  FADD.FTZ R91, R91, R228 ;  /* 0x000000e45b5b7221 */ /* 0x000fc40000010000 */
[C---:B------:R-:W-:Y:S02]  /*2640*/  FFMA.FTZ R131, R2.reuse, R228, R131 ;  /* 0x000000e402837223 */ /* 0x040fe40000010083 */
[----:B------:R-:W-:Y:S02]  /*2650*/  FADD.FTZ R167, R161, R200 ;  /* 0x000000c8a1a77221 */ /* 0x000fe40000010000 */
[----:B------:R-:W-:Y:S02]  /*2660*/  FFMA.FTZ R166, R2, R200, R160 ;  /* 0x000000c802a67223 */ /* 0x000fe400000100a0 */
.L_x_4940:
[----:B0-----:R-:W-:Y:S05]  /*2670*/  BSYNC B0 ;  /* 0x0000000000007941 */ /* 0x001fea0003800000 */
.L_x_4938:
        /* <DEDUP_REMOVED lines=8> */
.L_x_5024:
[----:B------:R-:W-:Y:S05]  /*2700*/  BRA.DIV ~URZ, `(.L_x_4942) ;  /* 0x000030927f007947 */ /* 0x000fea000b800000 */
[----:B------:R-:W3:Y:S01]  /*2710*/  SHFL.DOWN PT, R160, R166, 0x10, 0x1f ;  /* 0x0a001f00a6a07f89 */ /* 0x000ee200000e0000 */
[----:B-1----:R-:W-:Y:S02]  /*2720*/  FADD.FTZ R163, R163, R167 ;  /* 0x000000a7a3a37221 */ /* 0x002fe40000010000 */
[----:B---3--:R-:W-:-:S03]  /*2730*/  FADD.FTZ R166, R160, R166 ;  /* 0x000000a6a0a67221 */ /* 0x008fc60000010000 */
        /* <DEDUP_REMOVED lines=11> */
[----:B------:R1:W3:Y:S01]  /*27f0*/  SHFL.DOWN PT, R163, R167, 0x1, 0x1f ;  /* 0x08201f00a7a37f89 */ /* 0x0002e200000e0000 */
[----:B0-----:R-:W-:-:S05]  /*2800*/  FADD.FTZ R166, R166, R160 ;  /* 0x000000a0a6a67221 */ /* 0x001fca0000010000 */
[----:B------:R1:W0:Y:S02]  /*2810*/  SHFL.DOWN PT, R161, R166, 0x1, 0x1f ;  /* 0x08201f00a6a17f89 */ /* 0x00022400000e0000 */
.L_x_5025:
[----:B---3--:R-:W-:Y:S01]  /*2820*/  @!P0 LOP3.LUT R162, R165, 0x3, RZ, 0xc0, !PT ;  /* 0x00000003a5a28812 */ /* 0x008fe200078ec0ff */
[----:B------:R-:W-:Y:S01]  /*2830*/  FADD.FTZ R160, R163, R167 ;  /* 0x000000a7a3a07221 */ /* 0x000fe20000010000 */
[----:B------:R-:W-:Y:S01]  /*2840*/  WARPSYNC 0xffffffff ;  /* 0xffffffff00007948 */ /* 0x000fe20003800000 */
[----:B0-----:R-:W-:Y:S01]  /*2850*/  FADD.FTZ R161, R161, R166 ;  /* 0x000000a6a1a17221 */ /* 0x001fe20000010000 */
[----:B------:R-:W-:Y:S01]  /*2860*/  @!P0 IADD3 R162, R164, R162, RZ ;  /* 0x000000a2a4a28210 */ /* 0x000fe20007ffe0ff */
[----:B------:R-:W0:Y:S01]  /*2870*/  S2R R228, SR_TID.X ;  /* 0x0000000000e47919 */ /* 0x000e220000002100 */
[----:B-----5:R-:W-:Y:S01]  /*2880*/  ISETP.GE.AND P3, PT, R217, 0x1, PT ;  /* 0x00000001d900780c */ /* 0x020fe20003f66270 */
[----:B------:R-:W-:Y:S01]  /*2890*/  BSSY B0, `(.L_x_4943) ;  /* 0x0000025000007945 */ /* 0x000fe20003800000 */
[----:B------:R-:W-:Y:S01]  /*28a0*/  @!P4 ISETP.NE.U32.AND P1, PT, RZ, c[0x0][0x218], PT ;  /* 0x00008600ff00ca0c */ /* 0x000fe20003f25070 */
[----:B------:R-:W-:Y:S04]  /*28b0*/  @!P0 STS.64 [R162.X8+0x5000], R160 ;  /* 0x005000a0a2008388 */ /* 0x000fe80000008a00 */
[----:B------:R-:W-:Y:S01]  /*28c0*/  BAR.SYNC.DEFER_BLOCKING 0x0 ;  /* 0x0000000000007b1d */ /* 0x000fe20000010000 */
[----:B------:R-:W-:-:S02]  /*28d0*/  @!P4 ISETP.NE.U32.AND P0, PT, RZ, c[0x0][0x218], PT ;  /* 0x00008600ff00ca0c */ /* 0x000fc40003f05070 */
[----:B------:R-:W-:Y:S02]  /*28e0*/  @!P4 ISETP.NE.AND.EX P1, PT, RZ, c[0x0][0x21c], PT, P1 ;  /* 0x00008700ff00ca0c */ /* 0x000fe40003f25310 */
[----:B------:R-:W-:Y:S02]  /*28f0*/  @!P4 ISETP.NE.AND.EX P0, PT, RZ, c[0x0][0x21c], PT, P0 ;  /* 0x00008700ff00ca0c */ /* 0x000fe40003f05300 */
[----:B------:R-:W-:-:S05]  /*2900*/  @P3 IADD3 R217, R217, -0x1, RZ ;  /* 0xffffffffd9d93810 */ /* 0x000fca0007ffe0ff */
[----:B------:R-:W-:Y:S01]  /*2910*/  @P3 IMAD R217, R217, c[0x0][0x168], RZ ;  /* 0x00005a00d9d93a24 */ /* 0x000fe200078e02ff */
[----:B------:R-:W3:Y:S04]  /*2920*/  LDS.128 R160, [R164.X8+0x5000] ;  /* 0x00500000a4a07984 */ /* 0x000ee80000008c00 */
[----:B-1----:R-:W1:Y:S01]  /*2930*/  LDS.128 R164, [R164.X8+0x5010] ;  /* 0x00501000a4a47984 */ /* 0x002e620000008c00 */
[----:B---3--:R-:W-:Y:S02]  /*2940*/  FADD.FTZ R161, RZ, R161 ;  /* 0x000000a1ffa17221 */ /* 0x008fe40000010000 */
[----:B------:R-:W-:Y:S02]  /*2950*/  FADD.FTZ R160, RZ, R160 ;  /* 0x000000a0ffa07221 */ /* 0x000fe40000010000 */
[----:B------:R-:W-:Y:S01]  /*2960*/  FADD.FTZ R161, R163, R161 ;  /* 0x000000a1a3a17221 */ /* 0x000fe20000010000 */
[----:B0-----:R-:W-:Y:S01]  /*2970*/  @P3 LOP3.LUT R163, R228, 0x7f, RZ, 0xc0, !PT ;  /* 0x0000007fe4a33812 */ /* 0x001fe200078ec0ff */
[----:B------:R-:W-:Y:S01]  /*2980*/  FADD.FTZ R160, R162, R160 ;  /* 0x000000a0a2a07221 */ /* 0x000fe20000010000 */
[----:B------:R-:W0:Y:S01]  /*2990*/  LDC.U8 R228, c[0x0][0x1f0] ;  /* 0x00007c00ffe47b82 */ /* 0x000e220000000000 */
[----:B------:R-:W-:Y:S01]  /*29a0*/  @P3 SHF.R.S32.HI R162, RZ, 0x1f, R217 ;  /* 0x0000001fffa23819 */ /* 0x000fe200000114d9 */
[----:B-1----:R-:W-:-:S02]  /*29b0*/  FADD.FTZ R161, R161, R165 ;  /* 0x000000a5a1a17221 */ /* 0x002fc40000010000 */
[----:B------:R-:W-:Y:S01]  /*29c0*/  FADD.FTZ R160, R160, R164 ;  /* 0x000000a4a0a07221 */ /* 0x000fe20000010000 */
[----:B------:R-:W-:Y:S01]  /*29d0*/  @P3 LEA.HI R162, R162, R217, RZ, 0x3 ;  /* 0x000000d9a2a23211 */ /* 0x000fe200078f18ff */
[----:B------:R-:W-:Y:S01]  /*29e0*/  HFMA2.MMA R217, -RZ, RZ, 0, 0 ;  /* 0x00000000ffd97435 */ /* 0x000fe200000001ff */
[----:B------:R-:W-:Y:S02]  /*29f0*/  FADD.FTZ R161, R167, R161 ;  /* 0x000000a1a7a17221 */ /* 0x000fe40000010000 */
[----:B------:R-:W-:Y:S02]  /*2a00*/  FADD.FTZ R160, R166, R160 ;  /* 0x000000a0a6a07221 */ /* 0x000fe40000010000 */
[----:B------:R-:W-:Y:S01]  /*2a10*/  FMUL.FTZ R166, R161, c[0x0][0x1e0] ;  /* 0x00007800a1a67a20 */ /* 0x000fe20000410000 */
[----:B------:R-:W-:Y:S01]  /*2a20*/  @P3 LEA.HI.SX32 R217, R162, R163, 0x1d ;  /* 0x000000a3a2d93211 */ /* 0x000fe200078feaff */
[----:B------:R-:W-:Y:S01]  /*2a30*/  FMUL.FTZ R160, R160, c[0x0][0x1e0] ;  /* 0x00007800a0a07a20 */ /* 0x000fe20000410000 */
[----:B0-----:R-:W-:-:S04]  /*2a40*/  ISETP.NE.AND P2, PT, R228, RZ, PT ;  /* 0x000000ffe400720c */ /* 0x001fc80003f45270 */
[----:B------:R-:W-:Y:S02]  /*2a50*/  FSEL R167, R160, RZ, !P2 ;  /* 0x000000ffa0a77208 */ /* 0x000fe40005000000 */
        /* <DEDUP_REMOVED lines=8> */
.L_x_4944:
[----:B------:R-:W-:Y:S05]  /*2ae0*/  BSYNC B0 ;  /* 0x0000000000007941 */ /* 0x000fea0003800000 */
.L_x_4943:
[----:B------:R-:W-:Y:S01]  /*2af0*/  BSSY B0, `(.L_x_4945) ;  /* 0x0000009000007945 */ /* 0x000fe20003800000 */
        /* <DEDUP_REMOVED lines=8> */
.L_x_4946:
[----:B------:R-:W-:Y:S05]  /*2b80*/  BSYNC B0 ;  /* 0x0000000000007941 */ /* 0x000fea0003800000 */
.L_x_4945:
[----:B------:R-:W-:Y:S01]  /*2b90*/  @P3 FMUL.FTZ R162, R160, c[0x0][0x1ec] ;  /* 0x00007b00a0a23a20 */ /* 0x000fe20000410000 */
[----:B------:R-:W-:Y:S01]  /*2ba0*/  @!P4 ISETP.NE.U32.AND P2, PT, RZ, c[0x0][0x218], PT ;  /* 0x00008600ff00ca0c */ /* 0x000fe20003f45070 */
[----:B------:R-:W-:Y:S01]  /*2bb0*/  @P3 FMUL.FTZ R163, R161, c[0x0][0x1ec] ;  /* 0x00007b00a1a33a20 */ /* 0x000fe20000410000 */
[----:B------:R-:W-:Y:S01]  /*2bc0*/  @!P4 ISETP.NE.U32.AND P1, PT, RZ, c[0x0][0x218], PT ;  /* 0x00008600ff00ca0c */ /* 0x000fe20003f25070 */
[----:B------:R-:W-:Y:S01]  /*2bd0*/  BSSY B0, `(.L_x_4947) ;  /* 0x0000010000007945 */ /* 0x000fe20003800000 */
[----:B------:R-:W-:Y:S02]  /*2be0*/  @P3 F2FP.BF16.PACK_AB R162, RZ, R162 ;  /* 0x000000a2ffa2323e */ /* 0x000fe400000010ff */
[----:B------:R-:W-:Y:S02]  /*2bf0*/  @P3 F2FP.BF16.PACK_AB R163, RZ, R163 ;  /* 0x000000a3ffa3323e */ /* 0x000fe400000010ff */
[----:B------:R-:W-:Y:S02]  /*2c00*/  @!P4 ISETP.NE.AND.EX P2, PT, RZ, c[0x0][0x21c], PT, P2 ;  /* 0x00008700ff00ca0c */ /* 0x000fe40003f45320 */
[----:B------:R-:W-:-:S02]  /*2c10*/  @P3 PRMT R148, R162, 0x7610, R148 ;  /* 0x00007610a2943816 */ /* 0x000fc40000000094 */
[----:B------:R-:W-:Y:S02]  /*2c20*/  @!P4 ISETP.NE.U32.AND P0, PT, RZ, c[0x0][0x218], PT ;  /* 0x00008600ff00ca0c */ /* 0x000fe40003f05070 */
[----:B------:R-:W-:Y:S02]  /*2c30*/  @!P4 ISETP.NE.AND.EX P1, PT, RZ, c[0x0][0x21c], PT, P1 ;  /* 0x00008700ff00ca0c */ /* 0x000fe40003f25310 */
        /* <DEDUP_REMOVED lines=9> */
.L_x_4948:
[----:B------:R-:W-:Y:S05]  /*2cd0*/  BSYNC B0 ;  /* 0x0000000000007941 */ /* 0x000fea0003800000 */
.L_x_4947:
        /* <DEDUP_REMOVED lines=9> */
.L_x_4950:
[----:B------:R-:W-:Y:S05]  /*2d70*/  BSYNC B0 ;  /* 0x0000000000007941 */ /* 0x000fea0003800000 */
.L_x_4949:
[----:B------:R-:W-:Y:S01]  /*2d80*/  @P3 FMUL.FTZ R164, R162, c[0x0][0x1ec] ;  /* 0x00007b00a2a43a20 */ /* 0x000fe20000410000 */
[----:B------:R-:W-:Y:S01]  /*2d90*/  @!P4 ISETP.NE.AND.EX P0, PT, RZ, c[0x0][0x21c], PT, P0 ;  /* 0x00008700ff00ca0c */ /* 0x000fe20003f05300 */
[----:B------:R-:W-:Y:S01]  /*2da0*/  @P3 FMUL.FTZ R165, R163, c[0x0][0x1ec] ;  /* 0x00007b00a3a53a20 */ /* 0x000fe20000410000 */
[----:B------:R-:W-:Y:S02]  /*2db0*/  BSSY B0, `(.L_x_4951) ;  /* 0x000000b000007945 */ /* 0x000fe40003800000 */
[----:B------:R-:W-:Y:S02]  /*2dc0*/  @P3 F2FP.BF16.PACK_AB R164, RZ, R164 ;  /* 0x000000a4ffa4323e */ /* 0x000fe400000010ff */
[----:B------:R-:W-:Y:S02]  /*2dd0*/  @P3 F2FP.BF16.PACK_AB R165, RZ, R165 ;  /* 0x000000a5ffa5323e */ /* 0x000fe400000010ff */
        /* <DEDUP_REMOVED lines=8> */
.L_x_4952:
[----:B------:R-:W-:Y:S05]  /*2e60*/  BSYNC B0 ;  /* 0x0000000000007941 */ /* 0x000fea0003800000 */
.L_x_4951:
[----:B------:R-:W-:Y:S01]  /*2e70*/  @P3 FMUL.FTZ R228, R230, c[0x0][0x1ec] ;  /* 0x00007b00e6e43a20 */ /* 0x000fe20000410000 */
[----:B------:R-:W-:Y:S01]  /*2e80*/  @!P4 ISETP.NE.U32.AND P0, PT, RZ, c[0x0][0x218], PT ;  /* 0x00008600ff00ca0c */ /* 0x000fe20003f05070 */
[----:B------:R-:W-:Y:S01]  /*2e90*/  BSSY B0, `(.L_x_4953) ;  /* 0x000000e000007945 */ /* 0x000fe20003800000 */
[----:B------:R-:W-:Y:S02]  /*2ea0*/  @P3 PRMT R149, R164, 0x7610, R149 ;  /* 0x00007610a4953816 */ /* 0x000fe40000000095 */
[----:B------:R-:W-:Y:S02]  /*2eb0*/  @P3 F2FP.BF16.PACK_AB R228, RZ, R228 ;  /* 0x000000e4ffe4323e */ /* 0x000fe400000010ff */
[----:B------:R-:W-:Y:S02]  /*2ec0*/  @!P4 ISETP.NE.AND.EX P0, PT, RZ, c[0x0][0x21c], PT, P0 ;  /* 0x00008700ff00ca0c */ /* 0x000fe40003f05300 */
[----:B------:R-:W-:Y:S02]  /*2ed0*/  @P3 PRMT R149, R149, 0x5410, R165 ;  /* 0x0000541095953816 */ /* 0x000fe400000000a5 */
        /* <DEDUP_REMOVED lines=9> */
.L_x_4954:
[----:B------:R-:W-:Y:S05]  /*2f70*/  BSYNC B0 ;  /* 0x0000000000007941 */ /* 0x000fea0003800000 */
.L_x_4953:
[----:B------:R-:W-:Y:S01]  /*2f80*/  @P3 FMUL.FTZ R164, R229, c[0x0][0x1ec] ;  /* 0x00007b00e5a43a20 */ /* 0x000fe20000410000 */
[----:B------:R-:W-:Y:S01]  /*2f90*/  @!P4 ISETP.NE.U32.AND P0, PT, RZ, c[0x0][0x218], PT ;  /* 0x00008600ff00ca0c */ /* 0x000fe20003f05070 */
[----:B------:R-:W-:Y:S03]  /*2fa0*/  BSSY B0, `(.L_x_4955) ;  /* 0x000000c000007945 */ /* 0x000fe60003800000 */
[----:B------:R-:W-:Y:S02]  /*2fb0*/  @P3 F2FP.BF16.PACK_AB R164, RZ, R164 ;  /* 0x000000a4ffa4323e */ /* 0x000fe400000010ff */
        /* <DEDUP_REMOVED lines=10> */
.L_x_4956:
[----:B------:R-:W-:Y:S05]  /*3060*/  BSYNC B0 ;  /* 0x0000000000007941 */ /* 0x000fea0003800000 */
.L_x_4955:
[----:B------:R-:W-:Y:S01]  /*3070*/  ISETP.NE.U32.AND P0, PT, RZ, c[0x0][0x258], PT ;  /* 0x00009600ff007a0c */ /* 0x000fe20003f05070 */
[----:B------:R-:W-:Y:S01]  /*3080*/  @P3 FMUL.FTZ R164, R228, c[0x0][0x1ec] ;  /* 0x00007b00e4a43a20 */ /* 0x000fe20000410000 */
[----:B------:R-:W-:Y:S01]  /*3090*/  ISETP.NE.U32.AND P1, PT, RZ, c[0x0][0x258], PT ;  /* 0x00009600ff007a0c */ /* 0x000fe20003f25070 */
[----:B------:R-:W-:Y:S01]  /*30a0*/  BSSY B0, `(.L_x_4957) ;  /* 0x0000019000007945 */ /* 0x000fe20003800000 */
[----:B------:R-:W-:Y:S02]  /*30b0*/  ISETP.NE.AND.EX P0, PT, RZ, c[0x0][0x25c], PT, P0 ;  /* 0x00009700ff007a0c */ /* 0x000fe40003f05300 */
[----:B------:R-:W-:Y:S02]  /*30c0*/  @P3 F2FP.BF16.PACK_AB R164, RZ, R164 ;  /* 0x000000a4ffa4323e */ /* 0x000fe400000010ff */
[----:B------:R-:W-:Y:S02]  /*30d0*/  ISETP.NE.AND.EX P1, PT, RZ, c[0x0][0x25c], PT, P1 ;  /* 0x00009700ff007a0c */ /* 0x000fe40003f25310 */
[----:B------:R-:W-:-:S02]  /*30e0*/  @P3 PRMT R151, R164, 0x7610, R151 ;  /* 0x00007610a4973816 */ /* 0x000fc40000000097 */
[----:B------:R-:W-:Y:S02]  /*30f0*/  @!P4 ISETP.NE.U32.AND P2, PT, RZ, c[0x0][0x218], PT ;  /* 0x00008600ff00ca0c */ /* 0x000fe40003f45070 */
[----:B------:R-:W-:Y:S02]  /*3100*/  SEL R160, R160, R152, P1 ;  /* 0x00000098a0a07207 */ /* 0x000fe40000800000 */
[----:B------:R-:W-:Y:S02]  /*3110*/  SEL R161, R161, R153, P1 ;  /* 0x00000099a1a17207 */ /* 0x000fe40000800000 */
[----:B------:R-:W-:Y:S02]  /*3120*/  @P0 MOV R164, 0x20 ;  /* 0x0000002000a40802 */ /* 0x000fe40000000f00 */
[----:B------:R-:W-:Y:S02]  /*3130*/  SEL R162, R162, R154, P1 ;  /* 0x0000009aa2a27207 */ /* 0x000fe40000800000 */
[----:B------:R-:W-:Y:S01]  /*3140*/  SEL R163, R163, R155, P1 ;  /* 0x0000009ba3a37207 */ /* 0x000fe20000800000 */
[----:B------:R-:W-:Y:S01]  /*3150*/  @P0 IMAD.WIDE.U32 R164, R182, R164, c[0x0][0x258] ;  /* 0x00009600b6a40625 */ /* 0x000fe200078e00a4 */
[----:B------:R-:W-:-:S04]  /*3160*/  @!P4 ISETP.NE.AND.EX P2, PT, RZ, c[0x0][0x21c], PT, P2 ;  /* 0x00008700ff00ca0c */ /* 0x000fc80003f45320 */
[----:B------:R0:W-:Y:S02]  /*3170*/  @P0 STG.E.128 [R164.64], R160 ;  /* 0x000000a0a4000986 */ /* 0x0001e4000c101d04 */
[----:B0-----:R-:W-:Y:S02]  /*3180*/  SEL R162, R228, R158, P1 ;  /* 0x0000009ee4a27207 */ /* 0x001fe40000800000 */
[----:B------:R-:W-:Y:S02]  /*3190*/  SEL R160, R230, R156, P1 ;  /* 0x0000009ce6a07207 */ /* 0x000fe40000800000 */
[----:B------:R-:W-:Y:S02]  /*31a0*/  SEL R161, R229, R157, P1 ;  /* 0x0000009de5a17207 */ /* 0x000fe40000800000 */
        /* <DEDUP_REMOVED lines=8> */
.L_x_4958:
[----:B------:R-:W-:Y:S05]  /*3230*/  BSYNC B0 ;  /* 0x0000000000007941 */ /* 0x000fea0003800000 */
.L_x_4957:
[C---:B------:R-:W-:Y:S01]  /*3240*/  SEL R163, R228.reuse, R159, P1 ;  /* 0x0000009fe4a37207 */ /* 0x040fe20000800000 */
[----:B------:R-:W-:Y:S01]  /*3250*/  BSSY B0, `(.L_x_4959) ;  /* 0x0000014000007945 */ /* 0x000fe20003800000 */
[----:B------:R-:W-:Y:S02]  /*3260*/  @!P4 ISETP.NE.U32.AND P5, PT, RZ, c[0x0][0x218], PT ;  /* 0x00008600ff00ca0c */ /* 0x000fe40003fa5070 */
[----:B------:R-:W-:Y:S01]  /*3270*/  @!P4 ISETP.NE.U32.AND P2, PT, RZ, c[0x0][0x218], PT ;  /* 0x00008600ff00ca0c */ /* 0x000fe20003f45070 */
[----:B------:R0:W-:Y:S01]  /*3280*/  @P0 STG.E.128 [R164.64+0x10], R160 ;  /* 0x000010a0a4000986 */ /* 0x0001e2000c101d04 */
[----:B------:R-:W-:Y:S02]  /*3290*/  @!P4 ISETP.NE.AND.EX P5, PT, RZ, c[0x0][0x21c], PT, P5 ;  /* 0x00008700ff00ca0c */ /* 0x000fe40003fa5350 */
[----:B------:R-:W-:Y:S01]  /*32a0*/  @!P4 ISETP.NE.AND.EX P2, PT, RZ, c[0x0][0x21c], PT, P2 ;  /* 0x00008700ff00ca0c */ /* 0x000fe20003f45320 */
[----:B0-----:R-:W-:-:S05]  /*32b0*/  @P3 FMUL.FTZ R160, R228, c[0x0][0x1ec] ;  /* 0x00007b00e4a03a20 */ /* 0x001fca0000410000 */
[----:B------:R-:W-:-:S04]  /*32c0*/  @P3 F2FP.BF16.PACK_AB R160, RZ, R160 ;  /* 0x000000a0ffa0323e */ /* 0x000fc800000010ff */
[----:B------:R-:W-:Y:S02]  /*32d0*/  @P3 PRMT R151, R151, 0x5410, R160 ;  /* 0x0000541097973816 */ /* 0x000fe400000000a0 */
[----:B------:R-:W-:-:S05]  /*32e0*/  @P3 MOV R160, 0x10 ;  /* 0x0000001000a03802 */ /* 0x000fca0000000f00 */
[----:B------:R-:W-:-:S05]  /*32f0*/  @P3 IMAD.WIDE.U32 R160, R217, R160, c[0x0][0x248] ;  /* 0x00009200d9a03625 */ /* 0x000fca00078e00a0 */
[----:B------:R0:W-:Y:S02]  /*3300*/  @P3 STG.E.128 [R160.64], R148 ;  /* 0x00000094a0003986 */ /* 0x0001e4000c101d04 */
        /* <DEDUP_REMOVED lines=8> */
.L_x_4960:
[----:B------:R-:W-:Y:S05]  /*3390*/  BSYNC B0 ;  /* 0x0000000000007941 */ /* 0x000fea0003800000 */
.L_x_4959:
        /* <DEDUP_REMOVED lines=9> */
.L_x_4962:
[----:B------:R-:W-:Y:S05]  /*3430*/  BSYNC B0 ;  /* 0x0000000000007941 */ /* 0x000fea0003800000 */
.L_x_4961:
        /* <DEDUP_REMOVED lines=20> */
.L_x_4964:
[----:B------:R-:W-:Y:S05]  /*3580*/  BSYNC B0 ;  /* 0x0000000000007941 */ /* 0x000fea0003800000 */
.L_x_4963:
        /* <DEDUP_REMOVED lines=9> */
.L_x_4966:
[----:B------:R-:W-:Y:S05]  /*3620*/  BSYNC B0 ;  /* 0x0000000000007941 */ /* 0x000fea0003800000 */
.L_x_4965:
        /* <DEDUP_REMOVED lines=14> */
.L_x_4968:
[----:B------:R-:W-:Y:S05]  /*3710*/  BSYNC B0 ;  /* 0x0000000000007941 */ /* 0x000fea0003800000 */
.L_x_4967:
        /* <DEDUP_REMOVED lines=16> */
.L_x_4970:
[----:B------:R-:W-:Y:S05]  /*3820*/  BSYNC B0 ;  /* 0x0000000000007941 */ /* 0x000fea0003800000 */
.L_x_4969:
        /* <DEDUP_REMOVED lines=14> */
.L_x_4972:
[----:B------:R-:W-:Y:S05]  /*3910*/  BSYNC B0 ;  /* 0x0000000000007941 */ /* 0x000fea0003800000 */
.L_x_4971:
[----:B------:R-:W-:Y:S01]  /*3920*/  @P3 FMUL.FTZ R164, R228, c[0x0][0x1ec] ;  /* 0x00007b00e4a43a20 */ /* 0x000fe20000410000 */
[----:B------:R-:W-:Y:S01]  /*3930*/  @!P4 ISETP.NE.U32.AND P2, PT, RZ, c[0x0][0x218], PT ;  /* 0x00008600ff00ca0c */ /* 0x000fe20003f45070 */
[----:B------:R-:W-:Y:S01]  /*3940*/  BSSY B0, `(.L_x_4973) ;  /* 0x0000016000007945 */ /* 0x000fe20003800000 */
[----:B------:R-:W-:Y:S02]  /*3950*/  SEL R160, R160, R152, P1 ;  /* 0x00000098a0a07207 */ /* 0x000fe40000800000 */
[----:B------:R-:W-:Y:S02]  /*3960*/  @P3 F2FP.BF16.PACK_AB R164, RZ, R164 ;  /* 0x000000a4ffa4323e */ /* 0x000fe400000010ff */
[----:B------:R-:W-:Y:S02]  /*3970*/  SEL R161, R161, R153, P1 ;  /* 0x00000099a1a17207 */ /* 0x000fe40000800000 */
[----:B------:R-:W-:Y:S02]  /*3980*/  @P3 PRMT R151, R164, 0x7610, R151 ;  /* 0x00007610a4973816 */ /* 0x000fe40000000097 */
[----:B------:R-:W-:-:S02]  /*3990*/  @P0 MOV R164, 0x20 ;  /* 0x0000002000a40802 */ /* 0x000fc40000000f00 */
[----:B------:R-:W-:Y:S02]  /*39a0*/  SEL R162, R162, R154, P1 ;  /* 0x0000009aa2a27207 */ /* 0x000fe40000800000 */
[----:B------:R-:W-:Y:S01]  /*39b0*/  SEL R163, R163, R155, P1 ;  /* 0x0000009ba3a37207 */ /* 0x000fe20000800000 */
[----:B------:R-:W-:Y:S01]  /*39c0*/  @P0 IMAD.WIDE.U32 R164, R226, R164, c[0x0][0x258] ;  /* 0x00009600e2a40625 */ /* 0x000fe200078e00a4 */
[----:B------:R-:W-:-:S04]  /*39d0*/  @!P4 ISETP.NE.AND.EX P2, PT, RZ, c[0x0][0x21c], PT, P2 ;  /* 0x00008700ff00ca0c */ /* 0x000fc80003f45320 */
[----:B------:R0:W-:Y:S01]  /*39e0*/  @P0 STG.E.128 [R164.64], R160 ;  /* 0x000000a0a4000986 */ /* 0x0001e2000c101d04 */
[----:B------:R-:W-:Y:S02]  /*39f0*/  @!P4 FSEL R226, R55, RZ, P2 ;  /* 0x000000ff37e2c208 */ /* 0x000fe40001000000 */
[----:B0-----:R-:W-:Y:S02]  /*3a00*/  SEL R160, R230, R156, P1 ;  /* 0x0000009ce6a07207 */ /* 0x001fe40000800000 */
[----:B------:R-:W-:Y:S02]  /*3a10*/  SEL R161, R229, R157, P1 ;  /* 0x0000009de5a17207 */ /* 0x000fe40000800000 */
[----:B------:R-:W-:Y:S01]  /*3a20*/  SEL R162, R228, R158, P1 ;  /* 0x0000009ee4a27207 */ /* 0x000fe20000800000 */
[----:B------:R-:W-:Y:S05]  /*3a30*/  @!P4 BRA `(.L_x_4974) ;  /* 0x000000600000c947 */ /* 0x000fea0003800000 */
[----:B------:R-:W-:Y:S01]  /*3a40*/  ISETP.NE.U32.AND P2, PT, RZ, c[0x0][0x218], PT ;  /* 0x00008600ff007a0c */ /* 0x000fe20003f45070 */
[----:B------:R-:W-:-:S03]  /*3a50*/  FFMA.FTZ R163, R26, R166, R167 ;  /* 0x000000a61aa37223 */ /* 0x000fc600000100a7 */
[----:B------:R-:W-:Y:S01]  /*3a60*/  ISETP.NE.AND.EX P2, PT, RZ, c[0x0][0x21c], PT, P2 ;  /* 0x00008700ff007a0c */ /* 0x000fe20003f45320 */
[----:B------:R-:W-:-:S04]  /*3a70*/  FADD.FTZ R163, R209, -R163 ;  /* 0x800000a3d1a37221 */ /* 0x000fc80000010000 */
[----:B------:R-:W-:-:S08]  /*3a80*/  FMUL.FTZ R226, R183, R163 ;  /* 0x000000a3b7e27220 */ /* 0x000fd00000410000 */
[----:B------:R-:W-:Y:S02]  /*3a90*/  @P2 FADD.FTZ R226, R55, R226 ;  /* 0x000000e237e22221 */ /* 0x000fe40000010000 */
.L_x_4974:
[----:B------:R-:W-:Y:S05]  /*3aa0*/  BSYNC B0 ;  /* 0x0000000000007941 */ /* 0x000fea0003800000 */
.L_x_4973:
[C---:B------:R-:W-:Y:S01]  /*3ab0*/  SEL R163, R226.reuse, R159, P1 ;  /* 0x0000009fe2a37207 */ /* 0x040fe20000800000 */
[----:B------:R-:W-:Y:S01]  /*3ac0*/  BSSY B0, `(.L_x_4975) ;  /* 0x0000014000007945 */ /* 0x000fe20003800000 */
[----:B------:R-:W-:Y:S02]  /*3ad0*/  @!P4 ISETP.NE.U32.AND P5, PT, RZ, c[0x0][0x218], PT ;  /* 0x00008600ff00ca0c */ /* 0x000fe40003fa5070 */
[----:B------:R-:W-:Y:S01]  /*3ae0*/  @!P4 ISETP.NE.U32.AND P2, PT, RZ, c[0x0][0x218], PT ;  /* 0x00008600ff00ca0c */ /* 0x000fe20003f45070 */
[----:B------:R0:W-:Y:S01]  /*3af0*/  @P0 STG.E.128 [R164.64+0x10], R160 ;  /* 0x000010a0a4000986 */ /* 0x0001e2000c101d04 */
[----:B------:R-:W-:Y:S01]  /*3b00*/  @!P4 ISETP.NE.AND.EX P5, PT, RZ, c[0x0][0x21c], PT, P5 ;  /* 0x00008700ff00ca0c */ /* 0x000fe20003fa5350 */
[----:B0-----:R-:W-:Y:S01]  /*3b10*/  @P3 FMUL.FTZ R162, R226, c[0x0][0x1ec] ;  /* 0x00007b00e2a23a20 */ /* 0x001fe20000410000 */
[----:B------:R-:W-:Y:S02]  /*3b20*/  @P3 MOV R160, 0x10 ;  /* 0x0000001000a03802 */ /* 0x000fe40000000f00 */
[----:B------:R-:W-:-:S02]  /*3b30*/  @P3 IADD3 R161, R217, 0x80, RZ ;  /* 0x00000080d9a13810 */ /* 0x000fc40007ffe0ff */
[----:B------:R-:W-:-:S03]  /*3b40*/  @P3 F2FP.BF16.PACK_AB R162, RZ, R162 ;  /* 0x000000a2ffa2323e */ /* 0x000fc600000010ff */
[----:B------:R-:W-:Y:S01]  /*3b50*/  @P3 IMAD.WIDE.U32 R160, R161, R160, c[0x0][0x248] ;  /* 0x00009200a1a03625 */ /* 0x000fe200078e00a0 */
[----:B------:R-:W-:-:S05]  /*3b60*/  @P3 PRMT R151, R151, 0x5410, R162 ;  /* 0x0000541097973816 */ /* 0x000fca00000000a2 */
        /* <DEDUP_REMOVED lines=9> */
.L_x_4976:
[----:B------:R-:W-:Y:S05]  /*3c00*/  BSYNC B0 ;  /* 0x0000000000007941 */ /* 0x000fea0003800000 */
.L_x_4975:
[----:B------:R-:W-:Y:S01]  /*3c10*/  @P3 FMUL.FTZ R161, R160, c[0x0][0x1ec] ;  /* 0x00007b00a0a13a20 */ /* 0x000fe20000410000 */
[----:B------:R-:W-:Y:S01]  /*3c20*/  @!P4 ISETP.NE.U32.AND P5, PT, RZ, c[0x0][0x218], PT ;  /* 0x00008600ff00ca0c */ /* 0x000fe20003fa5070 */
[----:B------:R-:W-:Y:S01]  /*3c30*/  BSSY B0, `(.L_x_4977) ;  /* 0x000000d000007945 */ /* 0x000fe20003800000 */
[----:B------:R-:W-:Y:S02]  /*3c40*/  @!P4 ISETP.NE.AND.EX P2, PT, RZ, c[0x0][0x21c], PT, P2 ;  /* 0x00008700ff00ca0c */ /* 0x000fe40003f45320 */
        /* <DEDUP_REMOVED lines=11> */
.L_x_4978:
[----:B------:R-:W-:Y:S05]  /*3d00*/  BSYNC B0 ;  /* 0x0000000000007941 */ /* 0x000fea0003800000 */
.L_x_4977:
        /* <DEDUP_REMOVED lines=9> */
.L_x_4980:
[----:B------:R-:W-:Y:S05]  /*3da0*/  BSYNC B0 ;  /* 0x0000000000007941 */ /* 0x000fea0003800000 */
.L_x_4979:
        /* <DEDUP_REMOVED lines=20> */
.L_x_4982:
[----:B------:R-:W-:Y:S05]  /*3ef0*/  BSYNC B0 ;  /* 0x0000000000007941 */ /* 0x000fea0003800000 */
.L_x_4981:
        /* <DEDUP_REMOVED lines=9> */
.L_x_4984:
[----:B------:R-:W-:Y:S05]  /*3f90*/  BSYNC B0 ;  /* 0x0000000000007941 */ /* 0x000fea0003800000 */
.L_x_4983:
        /* <DEDUP_REMOVED lines=14> */
.L_x_4986:
[----:B------:R-:W-:Y:S05]  /*4080*/  BSYNC B0 ;  /* 0x0000000000007941 */ /* 0x000fea0003800000 */
.L_x_4985:
        /* <DEDUP_REMOVED lines=16> */
.L_x_4988:
[----:B------:R-:W-:Y:S05]  /*4190*/  BSYNC B0 ;  /* 0x0000000000007941 */ /* 0x000fea0003800000 */
.L_x_4987:
        /* <DEDUP_REMOVED lines=24> */
.L_x_4990:
[----:B------:R-:W-:Y:S05]  /*4320*/  BSYNC B0 ;  /* 0x0000000000007941 */ /* 0x000fea0003800000 */
.L_x_4989:
[C---:B------:R-:W-:Y:S01]  /*4330*/  SEL R163, R218.reuse, R159, P1 ;  /* 0x0000009fdaa37207 */ /* 0x040fe20000800000 */
[----:B------:R-:W-:Y:S01]  /*4340*/  BSSY B0, `(.L_x_4991) ;  /* 0x0000015000007945 */ /* 0x000fe20003800000 */
[----:B------:R-:W-:Y:S02]  /*4350*/  @!P4 ISETP.NE.U32.AND P5, PT, RZ, c[0x0][0x218], PT ;  /* 0x00008600ff00ca0c */ /* 0x000fe40003fa5070 */
[----:B------:R-:W-:Y:S01]  /*4360*/  @!P4 ISETP.NE.U32.AND P2, PT, RZ, c[0x0][0x218], PT ;  /* 0x00008600ff00ca0c */ /* 0x000fe20003f45070 */
[----:B------:R0:W-:Y:S01]  /*4370*/  @P0 STG.E.128 [R164.64+0x10], R160 ;  /* 0x000010a0a4000986 */ /* 0x0001e2000c101d04 */
[----:B------:R-:W-:Y:S02]  /*4380*/  @!P4 ISETP.NE.AND.EX P5, PT, RZ, c[0x0][0x21c], PT, P5 ;  /* 0x00008700ff00ca0c */ /* 0x000fe40003fa5350 */
[----:B------:R-:W-:Y:S01]  /*4390*/  @!P4 ISETP.NE.AND.EX P2, PT, RZ, c[0x0][0x21c], PT, P2 ;  /* 0x00008700ff00ca0c */ /* 0x000fe20003f45320 */
[----:B0-----:R-:W-:Y:S01]  /*43a0*/  @P3 FMUL.FTZ R162, R218, c[0x0][0x1ec] ;  /* 0x00007b00daa23a20 */ /* 0x001fe20000410000 */
[----:B------:R-:W-:-:S02]  /*43b0*/  @P3 MOV R160, 0x10 ;  /* 0x0000001000a03802 */ /* 0x000fc40000000f00 */
[----:B------:R-:W-:Y:S02]  /*43c0*/  @P3 IADD3 R161, R217, 0x100, RZ ;  /* 0x00000100d9a13810 */ /* 0x000fe40007ffe0ff */
        /* <DEDUP_REMOVED lines=12> */
.L_x_4992:
[----:B------:R-:W-:Y:S05]  /*4490*/  BSYNC B0 ;  /* 0x0000000000007941 */ /* 0x000fea0003800000 */
.L_x_4991:
        /* <DEDUP_REMOVED lines=9> */
.L_x_4994:
[----:B------:R-:W-:Y:S05]  /*4530*/  BSYNC B0 ;  /* 0x0000000000007941 */ /* 0x000fea0003800000 */
.L_x_4993:
        /* <DEDUP_REMOVED lines=19> */
.L_x_4996:
[----:B------:R-:W-:Y:S05]  /*4670*/  BSYNC B0 ;  /* 0x0000000000007941 */ /* 0x000fea0003800000 */
.L_x_4995:
        /* <DEDUP_REMOVED lines=9> */
.L_x_4998:
[----:B------:R-:W-:Y:S05]  /*4710*/  BSYNC B0 ;  /* 0x0000000000007941 */ /* 0x000fea0003800000 */
.L_x_4997:
        /* <DEDUP_REMOVED lines=20> */
.L_x_5000:
[----:B------:R-:W-:Y:S05]  /*4860*/  BSYNC B0 ;  /* 0x0000000000007941 */ /* 0x000fea0003800000 */
.L_x_4999:
        /* <DEDUP_REMOVED lines=9> */
.L_x_5002:
[----:B------:R-:W-:Y:S05]  /*4900*/  BSYNC B0 ;  /* 0x0000000000007941 */ /* 0x000fea0003800000 */
.L_x_5001:
        /* <DEDUP_REMOVED lines=14> */
.L_x_5004:
[----:B------:R-:W-:Y:S05]  /*49f0*/  BSYNC B0 ;  /* 0x0000000000007941 */ /* 0x000fea0003800000 */
.L_x_5003:
[----:B------:R-:W-:Y:S01]  /*4a00*/  @P3 PRMT R150, R164, 0x7610, R150 ;  /* 0x00007610a4963816 */ /* 0x000fe20000000096 */
[----:B------:R-:W-:Y:S01]  /*4a10*/  @P3 FMUL.FTZ R229, R218, c[0x0][0x1ec] ;  /* 0x00007b00dae53a20 */ /* 0x000fe20000410000 */
[----:B------:R-:W-:Y:S01]  /*4a20*/  @P0 IADD3 R164, R182, 0x180, RZ ;  /* 0x00000180b6a40810 */ /* 0x000fe20007ffe0ff */
[----:B------:R-:W-:Y:S01]  /*4a30*/  BSSY B0, `(.L_x_5005) ;  /* 0x0000018000007945 */ /* 0x000fe20003800000 */
[----:B------:R-:W-:Y:S02]  /*4a40*/  @P3 PRMT R150, R150, 0x5410, R165 ;  /* 0x0000541096963816 */ /* 0x000fe400000000a5 */
[----:B------:R-:W-:Y:S02]  /*4a50*/  @P0 MOV R165, 0x20 ;  /* 0x0000002000a50802 */ /* 0x000fe40000000f00 */
[----:B------:R-:W-:Y:S02]  /*4a60*/  @!P4 ISETP.NE.U32.AND P2, PT, RZ, c[0x0][0x218], PT ;  /* 0x00008600ff00ca0c */ /* 0x000fe40003f45070 */
[----:B------:R-:W-:Y:S01]  /*4a70*/  SEL R160, R160, R152, P1 ;  /* 0x00000098a0a07207 */ /* 0x000fe20000800000 */
[----:B------:R-:W-:Y:S01]  /*4a80*/  @P0 IMAD.WIDE.U32 R164, R164, R165, c[0x0][0x258] ;  /* 0x00009600a4a40625 */ /* 0x000fe200078e00a5 */
[----:B------:R-:W-:-:S02]  /*4a90*/  SEL R161, R161, R153, P1 ;  /* 0x00000099a1a17207 */ /* 0x000fc40000800000 */
[----:B------:R-:W-:Y:S02]  /*4aa0*/  SEL R162, R162, R154, P1 ;  /* 0x0000009aa2a27207 */ /* 0x000fe40000800000 */
[----:B------:R-:W-:Y:S02]  /*4ab0*/  SEL R163, R163, R155, P1 ;  /* 0x0000009ba3a37207 */ /* 0x000fe40000800000 */
[----:B------:R-:W-:Y:S02]  /*4ac0*/  @P3 F2FP.BF16.PACK_AB R229, RZ, R229 ;  /* 0x000000e5ffe5323e */ /* 0x000fe400000010ff */
[----:B------:R-:W-:Y:S01]  /*4ad0*/  @!P4 ISETP.NE.AND.EX P2, PT, RZ, c[0x0][0x21c], PT, P2 ;  /* 0x00008700ff00ca0c */ /* 0x000fe20003f45320 */
[----:B------:R0:W-:Y:S01]  /*4ae0*/  @P0 STG.E.128 [R164.64], R160 ;  /* 0x000000a0a4000986 */ /* 0x0001e2000c101d04 */
[----:B------:R-:W-:Y:S02]  /*4af0*/  @P3 PRMT R151, R229, 0x7610, R151 ;  /* 0x00007610e5973816 */ /* 0x000fe40000000097 */
[----:B0-----:R-:W-:-:S02]  /*4b00*/  SEL R162, R218, R158, P1 ;  /* 0x0000009edaa27207 */ /* 0x001fc40000800000 */
        /* <DEDUP_REMOVED lines=10> */
.L_x_5006:
[----:B------:R-:W-:Y:S05]  /*4bb0*/  BSYNC B0 ;  /* 0x0000000000007941 */ /* 0x000fea0003800000 */
.L_x_5005:
        /* <DEDUP_REMOVED lines=21> */
.L_x_5008:
[----:B------:R-:W-:Y:S05]  /*4d10*/  BSYNC B0 ;  /* 0x0000000000007941 */ /* 0x000fea0003800000 */
.L_x_5007:
[C---:B------:R-:W-:Y:S01]  /*4d20*/  SEL R152, R160.reuse, R152, P1 ;  /* 0x00000098a0987207 */ /* 0x040fe20000800000 */
[----:B------:R-:W-:Y:S01]  /*4d30*/  @P3 FMUL.FTZ R160, R160, c[0x0][0x1ec] ;  /* 0x00007b00a0a03a20 */ /* 0x000fe20000410000 */
[----:B------:R-:W-:Y:S01]  /*4d40*/  @!P4 ISETP.NE.U32.AND P5, PT, RZ, c[0x0][0x218], PT ;  /* 0x00008600ff00ca0c */ /* 0x000fe20003fa5070 */
[----:B------:R-:W-:Y:S01]  /*4d50*/  BSSY B0, `(.L_x_5009) ;  /* 0x000000d000007945 */ /* 0x000fe20003800000 */
[----:B------:R-:W-:Y:S02]  /*4d60*/  @!P4 ISETP.NE.AND.EX P2, PT, RZ, c[0x0][0x21c], PT, P2 ;  /* 0x00008700ff00ca0c */ /* 0x000fe40003f45320 */
        /* <DEDUP_REMOVED lines=11> */
.L_x_5010:
[----:B------:R-:W-:Y:S05]  /*4e20*/  BSYNC B0 ;  /* 0x0000000000007941 */ /* 0x000fea0003800000 */
.L_x_5009:
[----:B------:R-:W-:Y:S01]  /*4e30*/  BSSY B0, `(.L_x_5011) ;  /* 0x000000b000007945 */ /* 0x000fe20003800000 */
[C---:B------:R-:W-:Y:S01]  /*4e40*/  SEL R153, R160.reuse, R153, P1 ;  /* 0x00000099a0997207 */ /* 0x040fe20000800000 */
[----:B------:R-:W-:Y:S01]  /*4e50*/  @P3 FMUL.FTZ R160, R160, c[0x0][0x1ec] ;  /* 0x00007b00a0a03a20 */ /* 0x000fe20000410000 */
        /* <DEDUP_REMOVED lines=8> */
.L_x_5012:
[----:B------:R-:W-:Y:S05]  /*4ee0*/  BSYNC B0 ;  /* 0x0000000000007941 */ /* 0x000fea0003800000 */
.L_x_5011:
[----:B------:R-:W-:Y:S01]  /*4ef0*/  @P3 FMUL.FTZ R161, R162, c[0x0][0x1ec] ;  /* 0x00007b00a2a13a20 */ /* 0x000fe20000410000 */
[----:B------:R-:W-:Y:S01]  /*4f00*/  @!P4 ISETP.NE.U32.AND P5, PT, RZ, c[0x0][0x218], PT ;  /* 0x00008600ff00ca0c */ /* 0x000fe20003fa5070 */
[----:B------:R-:W-:Y:S01]  /*4f10*/  BSSY B0, `(.L_x_5013) ;  /* 0x0000011000007945 */ /* 0x000fe20003800000 */
[----:B------:R-:W-:Y:S02]  /*4f20*/  @P3 F2FP.BF16.PACK_AB R160, RZ, R160 ;  /* 0x000000a0ffa0323e */ /* 0x000fe400000010ff */
[----:B------:R-:W-:Y:S02]  /*4f30*/  @P3 F2FP.BF16.PACK_AB R161, RZ, R161 ;  /* 0x000000a1ffa1323e */ /* 0x000fe400000010ff */
[----:B------:R-:W-:Y:S02]  /*4f40*/  @!P4 ISETP.NE.U32.AND P2, PT, RZ, c[0x0][0x218], PT ;  /* 0x00008600ff00ca0c */ /* 0x000fe40003f45070 */
[----:B------:R-:W-:Y:S02]  /*4f50*/  @!P4 ISETP.NE.AND.EX P5, PT, RZ, c[0x0][0x21c], PT, P5 ;  /* 0x00008700ff00ca0c */ /* 0x000fe40003fa5350 */
[----:B------:R-:W-:-:S02]  /*4f60*/  @P3 PRMT R148, R148, 0x5410, R160 ;  /* 0x0000541094943816 */ /* 0x000fc400000000a0 */
[----:B------:R-:W-:Y:S02]  /*4f70*/  SEL R154, R162, R154, P1 ;  /* 0x0000009aa29a7207 */ /* 0x000fe40000800000 */
        /* <DEDUP_REMOVED lines=10> */
.L_x_5014:
[----:B------:R-:W-:Y:S05]  /*5020*/  BSYNC B0 ;  /* 0x0000000000007941 */ /* 0x000fea0003800000 */
.L_x_5013:
        /* <DEDUP_REMOVED lines=11> */
.L_x_5016:
[----:B------:R-:W-:Y:S05]  /*50e0*/  BSYNC B0 ;  /* 0x0000000000007941 */ /* 0x000fea0003800000 */
.L_x_5015:
        /* <DEDUP_REMOVED lines=19> */
.L_x_5018:
[----:B------:R-:W-:Y:S05]  /*5220*/  BSYNC B0 ;  /* 0x0000000000007941 */ /* 0x000fea0003800000 */
.L_x_5017:
        /* <DEDUP_REMOVED lines=11> */
.L_x_5020:
[----:B------:R-:W-:Y:S05]  /*52e0*/  BSYNC B0 ;  /* 0x0000000000007941 */ /* 0x000fea0003800000 */
.L_x_5019:
[----:B------:R-:W-:Y:S01]  /*52f0*/  @P3 FMUL.FTZ R161, R162, c[0x0][0x1ec] ;  /* 0x00007b00a2a13a20 */ /* 0x000fe20000410000 */
[----:B------:R-:W-:Y:S01]  /*5300*/  @!P4 ISETP.NE.U32.AND P2, PT, RZ, c[0x0][0x218], PT ;  /* 0x00008600ff00ca0c */ /* 0x000fe20003f45070 */
[----:B------:R-:W-:Y:S01]  /*5310*/  BSSY B0, `(.L_x_5021) ;  /* 0x000000f000007945 */ /* 0x000fe20003800000 */
[----:B------:R-:W-:Y:S02]  /*5320*/  @P3 F2FP.BF16.PACK_AB R160, RZ, R160 ;  /* 0x000000a0ffa0323e */ /* 0x000fe400000010ff */
[----:B------:R-:W-:Y:S02]  /*5330*/  @P3 F2FP.BF16.PACK_AB R161, RZ, R161 ;  /* 0x000000a1ffa1323e */ /* 0x000fe400000010ff */
[----:B------:R-:W-:Y:S02]  /*5340*/  @!P4 ISETP.NE.AND.EX P2, PT, RZ, c[0x0][0x21c], PT, P2 ;  /* 0x00008700ff00ca0c */ /* 0x000fe40003f45320 */
[----:B------:R-:W-:Y:S02]  /*5350*/  @P3 PRMT R150, R150, 0x5410, R160 ;  /* 0x0000541096963816 */ /* 0x000fe400000000a0 */
[----:B------:R-:W-:-:S02]  /*5360*/  SEL R158, R162, R158, P1 ;  /* 0x0000009ea29e7207 */ /* 0x000fc40000800000 */
        /* <DEDUP_REMOVED lines=9> */
.L_x_5022:
[----:B------:R-:W-:Y:S05]  /*5400*/  BSYNC B0 ;  /* 0x0000000000007941 */ /* 0x000fea0003800000 */
.L_x_5021:
[C---:B------:R-:W-:Y:S01]  /*5410*/  SEL R159, R160.reuse, R159, P1 ;  /* 0x0000009fa09f7207 */ /* 0x040fe20000800000 */
[----:B------:R-:W-:Y:S01]  /*5420*/  @P3 FMUL.FTZ R160, R160, c[0x0][0x1ec] ;  /* 0x00007b00a0a03a20 */ /* 0x000fe20000410000 */
[----:B------:R-:W-:Y:S02]  /*5430*/  @P0 MOV R161, 0x20 ;  /* 0x0000002000a10802 */ /* 0x000fe40000000f00 */
[----:B------:R-:W-:Y:S02]  /*5440*/  IADD3 R184, R184, c[0x0][0x160], RZ ;  /* 0x00005800b8b87a10 */ /* 0x000fe40007ffe0ff */
[----:B------:R-:W-:Y:S02]  /*5450*/  @P3 F2FP.BF16.PACK_AB R160, RZ, R160 ;  /* 0x000000a0ffa0323e */ /* 0x000fe400000010ff */
[----:B------:R-:W-:Y:S02]  /*5460*/  LOP3.LUT P1, RZ, R227, 0xff, RZ, 0xc0, !PT ;  /* 0x000000ffe3ff7812 */ /* 0x000fe4000782c0ff */
[----:B------:R-:W-:-:S02]  /*5470*/  @P3 PRMT R151, R151, 0x5410, R160 ;  /* 0x0000541097973816 */ /* 0x000fc400000000a0 */
[----:B------:R-:W-:Y:S02]  /*5480*/  @P0 IADD3 R160, R182, 0x200, RZ ;  /* 0x00000200b6a00810 */ /* 0x000fe40007ffe0ff */
[----:B------:R-:W-:-:S03]  /*5490*/  SEL R227, RZ, 0x1, P1 ;  /* 0x00000001ffe37807 */ /* 0x000fc60000800000 */
[----:B------:R-:W-:-:S05]  /*54a0*/  @P0 IMAD.WIDE.U32 R160, R160, R161, c[0x0][0x258] ;  /* 0x00009600a0a00625 */ /* 0x000fca00078e00a1 */
[----:B------:R-:W-:Y:S04]  /*54b0*/  @P0 STG.E.128 [R160.64], R152 ;  /* 0x00000098a0000986 */ /* 0x000fe8000c101d04 */
[----:B------:R0:W-:Y:S01]  /*54c0*/  @P0 STG.E.128 [R160.64+0x10], R156 ;  /* 0x0000109ca0000986 */ /* 0x0001e2000c101d04 */
[----:B------:R-:W-:Y:S02]  /*54d0*/  ISETP.GE.AND P0, PT, R184, c[0x0][0x164], PT ;  /* 0x00005900b8007a0c */ /* 0x000fe40003f06270 */
[----:B0-----:R-:W-:Y:S02]  /*54e0*/  @P3 IADD3 R160, R217, 0x200, RZ ;  /* 0x00000200d9a03810 */ /* 0x001fe40007ffe0ff */
[----:B------:R-:W-:-:S05]  /*54f0*/  @P3 MOV R161, 0x10 ;  /* 0x0000001000a13802 */ /* 0x000fca0000000f00 */
[----:B------:R-:W-:-:S05]  /*5500*/  @P3 IMAD.WIDE.U32 R160, R160, R161, c[0x0][0x248] ;  /* 0x00009200a0a03625 */ /* 0x000fca00078e00a1 */
[----:B------:R0:W-:Y:S02]  /*5510*/  @P3 STG.E.128 [R160.64], R148 ;  /* 0x00000094a0003986 */ /* 0x0001e4000c101d04 */
[----:B0-2---:R-:W-:Y:S01]  /*5520*/  @P0 CALL.REL.NOINC `(.L_x_4937) ;  /* 0x0000001000000944 */ /* 0x005fe20003c00000 */
[----:B------:R-:W-:Y:S05]  /*5530*/  BRA `(.L_x_5023) ;  /* 0xffffb54000007947 */ /* 0x000fea000383ffff */
.L_x_4937:
        /* <DEDUP_REMOVED lines=30> */
.L_x_4941:
[----:B------:R-:W-:Y:S01]  /*5720*/  HFMA2.MMA R162, -RZ, RZ, 0, 9.5367431640625e-07 ;  /* 0x00000010ffa27435 */ /* 0x000fe200000001ff */
[----:B------:R-:W-:-:S02]  /*5730*/  MOV R161, R167 ;  /* 0x000000a700a17202 */ /* 0x000fc40000000f00 */
[----:B------:R-:W-:Y:S02]  /*5740*/  MOV R229, 0x1f ;  /* 0x0000001f00e57802 */ /* 0x000fe40000000f00 */
[----:B------:R-:W-:Y:S02]  /*5750*/  MOV R228, 0xffffffff ;  /* 0xffffffff00e47802 */ /* 0x000fe40000000f00 */
[----:B------:R-:W-:Y:S02]  /*5760*/  MOV R160, 0x5780 ;  /* 0x0000578000a07802 */ /* 0x000fe40000000f00 */
[----:B--2--5:R-:W-:Y:S05]  /*5770*/  CALL.REL.NOINC `($__internal_63_$__cuda_sm70_shflsync_down_p) ;  /* 0x0000046000007944 */ /* 0x024fea0003c00000 */
[----:B-1----:R-:W-:Y:S01]  /*5780*/  MOV R163, R162 ;  /* 0x000000a200a37202 */ /* 0x002fe20000000f00 */
[----:B------:R-:W-:Y:S05]  /*5790*/  BRA `(.L_x_5024) ;  /* 0xffffcf6000007947 */ /* 0x000fea000383ffff */
.L_x_4942:
[----:B------:R-:W-:Y:S01]  /*57a0*/  HFMA2.MMA R162, -RZ, RZ, 0, 9.5367431640625e-07 ;  /* 0x00000010ffa27435 */ /* 0x000fe200000001ff */
[----:B------:R-:W-:Y:S02]  /*57b0*/  MOV R161, R166 ;  /* 0x000000a600a17202 */ /* 0x000fe40000000f00 */
[----:B------:R-:W-:Y:S02]  /*57c0*/  MOV R229, 0x1f ;  /* 0x0000001f00e57802 */ /* 0x000fe40000000f00 */
[----:B------:R-:W-:-:S02]  /*57d0*/  MOV R228, 0xffffffff ;  /* 0xffffffff00e47802 */ /* 0x000fc40000000f00 */
[----:B------:R-:W-:Y:S02]  /*57e0*/  MOV R160, 0x5800 ;  /* 0x0000580000a07802 */ /* 0x000fe40000000f00 */
[----:B012--5:R-:W-:Y:S05]  /*57f0*/  CALL.REL.NOINC `($__internal_63_$__cuda_sm70_shflsync_down_p) ;  /* 0x000003e000007944 */ /* 0x027fea0003c00000 */
[----:B------:R-:W-:Y:S01]  /*5800*/  FADD.FTZ R167, R163, R167 ;  /* 0x000000a7a3a77221 */ /* 0x000fe20000010000 */
[----:B------:R-:W-:Y:S01]  /*5810*/  MOV R229, 0x1f ;  /* 0x0000001f00e57802 */ /* 0x000fe20000000f00 */
[----:B-1----:R-:W-:Y:S01]  /*5820*/  FADD.FTZ R166, R166, R162 ;  /* 0x000000a2a6a67221 */ /* 0x002fe20000010000 */
[----:B------:R-:W-:Y:S01]  /*5830*/  HFMA2.MMA R162, -RZ, RZ, 0, 4.76837158203125e-07 ;  /* 0x00000008ffa27435 */ /* 0x000fe200000001ff */
[----:B------:R-:W-:Y:S02]  /*5840*/  MOV R228, 0xffffffff ;  /* 0xffffffff00e47802 */ /* 0x000fe40000000f00 */
[----:B------:R-:W-:Y:S02]  /*5850*/  MOV R161, R167 ;  /* 0x000000a700a17202 */ /* 0x000fe40000000f00 */
[----:B------:R-:W-:Y:S02]  /*5860*/  MOV R160, 0x5880 ;  /* 0x0000588000a07802 */ /* 0x000fe40000000f00 */
[----:B------:R-:W-:Y:S05]  /*5870*/  CALL.REL.NOINC `($__internal_63_$__cuda_sm70_shflsync_down_p) ;  /* 0x0000036000007944 */ /* 0x000fea0003c00000 */
[----:B-1----:R-:W-:Y:S01]  /*5880*/  MOV R163, R162 ;  /* 0x000000a200a37202 */ /* 0x002fe20000000f00 */
[----:B------:R-:W-:Y:S01]  /*5890*/  HFMA2.MMA R162, -RZ, RZ, 0, 4.76837158203125e-07 ;  /* 0x00000008ffa27435 */ /* 0x000fe200000001ff */
[----:B------:R-:W-:-:S02]  /*58a0*/  MOV R161, R166 ;  /* 0x000000a600a17202 */ /* 0x000fc40000000f00 */
[----:B------:R-:W-:Y:S02]  /*58b0*/  MOV R229, 0x1f ;  /* 0x0000001f00e57802 */ /* 0x000fe40000000f00 */
[----:B------:R-:W-:Y:S02]  /*58c0*/  MOV R228, 0xffffffff ;  /* 0xffffffff00e47802 */ /* 0x000fe40000000f00 */
[----:B------:R-:W-:Y:S02]  /*58d0*/  MOV R160, 0x58f0 ;  /* 0x000058f000a07802 */ /* 0x000fe40000000f00 */
[----:B------:R-:W-:Y:S05]  /*58e0*/  CALL.REL.NOINC `($__internal_63_$__cuda_sm70_shflsync_down_p) ;  /* 0x000002f000007944 */ /* 0x000fea0003c00000 */
[----:B------:R-:W-:Y:S01]  /*58f0*/  FADD.FTZ R167, R163, R167 ;  /* 0x000000a7a3a77221 */ /* 0x000fe20000010000 */
[----:B------:R-:W-:Y:S01]  /*5900*/  MOV R229, 0x1f ;  /* 0x0000001f00e57802 */ /* 0x000fe20000000f00 */
[----:B-1----:R-:W-:Y:S01]  /*5910*/  FADD.FTZ R166, R166, R162 ;  /* 0x000000a2a6a67221 */ /* 0x002fe20000010000 */
[----:B------:R-:W-:Y:S01]  /*5920*/  HFMA2.MMA R162, -RZ, RZ, 0, 2.384185791015625e-07 ;  /* 0x00000004ffa27435 */ /* 0x000fe200000001ff */
[----:B------:R-:W-:Y:S02]  /*5930*/  MOV R228, 0xffffffff ;  /* 0xffffffff00e47802 */ /* 0x000fe40000000f00 */
[----:B------:R-:W-:-:S02]  /*5940*/  MOV R161, R167 ;  /* 0x000000a700a17202 */ /* 0x000fc40000000f00 */
[----:B------:R-:W-:Y:S02]  /*5950*/  MOV R160, 0x5970 ;  /* 0x0000597000a07802 */ /* 0x000fe40000000f00 */
[----:B------:R-:W-:Y:S05]  /*5960*/  CALL.REL.NOINC `($__internal_63_$__cuda_sm70_shflsync_down_p) ;  /* 0x0000027000007944 */ /* 0x000fea0003c00000 */
[----:B-1----:R-:W-:Y:S01]  /*5970*/  MOV R163, R162 ;  /* 0x000000a200a37202 */ /* 0x002fe20000000f00 */
[----:B------:R-:W-:Y:S01]  /*5980*/  HFMA2.MMA R162, -RZ, RZ, 0, 2.384185791015625e-07 ;  /* 0x00000004ffa27435 */ /* 0x000fe200000001ff */
[----:B------:R-:W-:Y:S02]  /*5990*/  MOV R161, R166 ;  /* 0x000000a600a17202 */ /* 0x000fe40000000f00 */
[----:B------:R-:W-:Y:S02]  /*59a0*/  MOV R229, 0x1f ;  /* 0x0000001f00e57802 */ /* 0x000fe40000000f00 */
[----:B------:R-:W-:Y:S02]  /*59b0*/  MOV R228, 0xffffffff ;  /* 0xffffffff00e47802 */ /* 0x000fe40000000f00 */
[----:B------:R-:W-:Y:S02]  /*59c0*/  MOV R160, 0x59e0 ;  /* 0x000059e000a07802 */ /* 0x000fe40000000f00 */
[----:B------:R-:W-:Y:S05]  /*59d0*/  CALL.REL.NOINC `($__internal_63_$__cuda_sm70_shflsync_down_p) ;  /* 0x0000020000007944 */ /* 0x000fea0003c00000 */
[----:B------:R-:W-:Y:S01]  /*59e0*/  FADD.FTZ R167, R163, R167 ;  /* 0x000000a7a3a77221 */ /* 0x000fe20000010000 */
[----:B------:R-:W-:Y:S01]  /*59f0*/  MOV R229, 0x1f ;  /* 0x0000001f00e57802 */ /* 0x000fe20000000f00 */
[----:B-1----:R-:W-:Y:S01]  /*5a00*/  FADD.FTZ R166, R166, R162 ;  /* 0x000000a2a6a67221 */ /* 0x002fe20000010000 */
[----:B------:R-:W-:Y:S01]  /*5a10*/  HFMA2.MMA R162, -RZ, RZ, 0, 1.1920928955078125e-07 ;  /* 0x00000002ffa27435 */ /* 0x000fe200000001ff */
[----:B------:R-:W-:-:S02]  /*5a20*/  MOV R228, 0xffffffff ;  /* 0xffffffff00e47802 */ /* 0x000fc40000000f00 */
[----:B------:R-:W-:Y:S02]  /*5a30*/  MOV R161, R167 ;  /* 0x000000a700a17202 */ /* 0x000fe40000000f00 */
[----:B------:R-:W-:Y:S02]  /*5a40*/  MOV R160, 0x5a60 ;  /* 0x00005a6000a07802 */ /* 0x000fe40000000f00 */
[----:B------:R-:W-:Y:S05]  /*5a50*/  CALL.REL.NOINC `($__internal_63_$__cuda_sm70_shflsync_down_p) ;  /* 0x0000018000007944 */ /* 0x000fea0003c00000 */
[----:B-1----:R-:W-:Y:S01]  /*5a60*/  MOV R163, R162 ;  /* 0x000000a200a37202 */ /* 0x002fe20000000f00 */
[----:B------:R-:W-:Y:S01]  /*5a70*/  HFMA2.MMA R162, -RZ, RZ, 0, 1.1920928955078125e-07 ;  /* 0x00000002ffa27435 */ /* 0x000fe200000001ff */
[----:B------:R-:W-:Y:S02]  /*5a80*/  MOV R161, R166 ;  /* 0x000000a600a17202 */ /* 0x000fe40000000f00 */
[----:B------:R-:W-:Y:S02]  /*5a90*/  MOV R229, 0x1f ;  /* 0x0000001f00e57802 */ /* 0x000fe40000000f00 */
[----:B------:R-:W-:Y:S02]  /*5aa0*/  MOV R228, 0xffffffff ;  /* 0xffffffff00e47802 */ /* 0x000fe40000000f00 */
[----:B------:R-:W-:-:S02]  /*5ab0*/  MOV R160, 0x5ad0 ;  /* 0x00005ad000a07802 */ /* 0x000fc40000000f00 */
[----:B------:R-:W-:Y:S05]  /*5ac0*/  CALL.REL.NOINC `($__internal_63_$__cuda_sm70_shflsync_down_p) ;  /* 0x0000011000007944 */ /* 0x000fea0003c00000 */
[----:B------:R-:W-:Y:S01]  /*5ad0*/  FADD.FTZ R167, R163, R167 ;  /* 0x000000a7a3a77221 */ /* 0x000fe20000010000 */
[----:B------:R-:W-:Y:S01]  /*5ae0*/  MOV R229, 0x1f ;  /* 0x0000001f00e57802 */ /* 0x000fe20000000f00 */
[----:B-1----:R-:W-:Y:S01]  /*5af0*/  FADD.FTZ R166, R166, R162 ;  /* 0x000000a2a6a67221 */ /* 0x002fe20000010000 */
[----:B------:R-:W-:Y:S01]  /*5b00*/  HFMA2.MMA R162, -RZ, RZ, 0, 5.9604644775390625e-08 ;  /* 0x00000001ffa27435 */ /* 0x000fe200000001ff */
[----:B------:R-:W-:-:S02]  /*5b10*/  MOV R228, 0xffffffff ;  /* 0xffffffff00e47802 */ /* 0x000fc40000000f00 */
[----:B------:R-:W-:Y:S02]  /*5b20*/  MOV R161, R167 ;  /* 0x000000a700a17202 */ /* 0x000fe40000000f00 */
[----:B------:R-:W-:Y:S02]  /*5b30*/  MOV R160, 0x5b50 ;  /* 0x00005b5000a07802 */ /* 0x000fe40000000f00 */
[----:B------:R-:W-:Y:S05]  /*5b40*/  CALL.REL.NOINC `($__internal_63_$__cuda_sm70_shflsync_down_p) ;  /* 0x0000009000007944 */ /* 0x000fea0003c00000 */
[----:B-1----:R-:W-:Y:S01]  /*5b50*/  MOV R163, R162 ;  /* 0x000000a200a37202 */ /* 0x002fe20000000f00 */
[----:B------:R-:W-:Y:S01]  /*5b60*/  HFMA2.MMA R162, -RZ, RZ, 0, 5.9604644775390625e-08 ;  /* 0x00000001ffa27435 */ /* 0x000fe200000001ff */
[----:B------:R-:W-:Y:S02]  /*5b70*/  MOV R161, R166 ;  /* 0x000000a600a17202 */ /* 0x000fe40000000f00 */
[----:B------:R-:W-:Y:S02]  /*5b80*/  MOV R229, 0x1f ;  /* 0x0000001f00e57802 */ /* 0x000fe40000000f00 */
[----:B------:R-:W-:Y:S02]  /*5b90*/  MOV R228, 0xffffffff ;  /* 0xffffffff00e47802 */ /* 0x000fe40000000f00 */
[----:B------:R-:W-:-:S02]  /*5ba0*/  MOV R160, 0x5bc0 ;  /* 0x00005bc000a07802 */ /* 0x000fc40000000f00 */
[----:B------:R-:W-:Y:S05]  /*5bb0*/  CALL.REL.NOINC `($__internal_63_$__cuda_sm70_shflsync_down_p) ;  /* 0x0000002000007944 */ /* 0x000fea0003c00000 */
[----:B-1----:R-:W-:Y:S01]  /*5bc0*/  MOV R161, R162 ;  /* 0x000000a200a17202 */ /* 0x002fe20000000f00 */
[----:B------:R-:W-:Y:S05]  /*5bd0*/  BRA `(.L_x_5025) ;  /* 0xffffcc4000007947 */ /* 0x000fea000383ffff */
        .weak           $__internal_63_$__cuda_sm70_shflsync_down_p
        .type           $__internal_63_$__cuda_sm70_shflsync_down_p,@function
        .size           $__internal_63_$__cuda_sm70_shflsync_down_p,(.L_x_14281 - $__internal_63_$__cuda_sm70_shflsync_down_p)
$__internal_63_$__cuda_sm70_shflsync_down_p:
[----:B------:R-:W-:Y:S04]  /*5be0*/  WARPSYNC R228 ;  /* 0x000000e400007348 */ /* 0x000fe80003800000 */
[----:B------:R0:W1:Y:S02]  /*5bf0*/  SHFL.DOWN PT, R162, R161, R162, R229 ;  /* 0x080000a2a1a27389 */ /* 0x00006400000e00e5 */
[----:B0-----:R-:W-:-:S06]  /*5c00*/  HFMA2.MMA R161, -RZ, RZ, 0, 0 ;  /* 0x00000000ffa17435 */ /* 0x001fcc00000001ff */
[----:B------:R-:W-:Y:S05]  /*5c10*/  RET.REL.NODEC R160 `(_ZN10layer_norm13ln_bwd_kernelINS_13Kernel_traitsI13__nv_bfloat16S2_fS2_fjLj5120ELj1ELj1ELj4ELj16ENS_18Kernel_traits_baseILj5120ES2_S2_fS2_fjLj128EEEEELb0ELb0ELb1ELb1EEEvNS_9BwdParamsE) ;  /* 0xffffa3e0a0007950 */ /* 0x000fea0003c3ffff */
.L_x_5026:
        /* <DEDUP_REMOVED lines=14> */
.L_x_14281:


//--------------------- .text._ZN10layer_norm13ln_bwd_kernelINS_13Kernel_traitsI13__nv_bfloat16S2_fS2_fjLj5120ELj1ELj1ELj4ELj16ENS_18Kernel_traits_baseILj5120ES2_S2_fS2_fjLj128EEEEELb0ELb1ELb0ELb0EEEvNS_9BwdParamsE --------------------------
	.section	.text._ZN10layer_norm13ln_bwd_kernelINS_13Kernel_traitsI13__nv_bfloat16S2_fS2_fjLj5120ELj1ELj1ELj4ELj16ENS_18Kernel_traits_baseILj5120ES2_S2_fS2_fjLj128EEEEELb0ELb1ELb0ELb0EEEvNS_9BwdParamsE,"ax",@progbits
	.sectioninfo	@"SHI_REGISTERS=32"
	.align	128
        .global         _ZN10layer_norm13ln_bwd_kernelINS_13Kernel_traitsI13__nv_bfloat16S2_fS2_fjLj5120ELj1ELj1ELj4ELj16ENS_18Kernel_traits_baseILj5120ES2_S2_fS2_fjLj128EEEEELb0ELb1ELb0ELb0EEEvNS_9BwdParamsE
        .type           _ZN10layer_norm13ln_bwd_kernelINS_13Kernel_traitsI13__nv_bfloat16S2_fS2_fjLj5120ELj1ELj1ELj4ELj16ENS_18Kernel_traits_baseILj5120ES2_S2_fS2_fjLj128EEEEELb0ELb1ELb0ELb0EEEvNS_9BwdParamsE,@function
        .size           _ZN10layer_norm13ln_bwd_kernelINS_13Kernel_traitsI13__nv_bfloat16S2_fS2_fjLj5120ELj1ELj1ELj4ELj16ENS_18Kernel_traits_baseILj5120ES2_S2_fS2_fjLj128EEEEELb0ELb1ELb0ELb0EEEvNS_9BwdParamsE,(.L_x_14282 - _ZN10layer_norm13ln_bwd_kernelINS_13Kernel_traitsI13__nv_bfloat16S2_fS2_fjLj5120ELj1ELj1ELj4ELj16ENS_18Kernel_traits_baseILj5120ES2_S2_fS2_fjLj128EEEEELb0ELb1ELb0ELb0EEEvNS_9BwdParamsE)
        .other          _ZN10layer_norm13ln_bwd_kernelINS_13Kernel_traitsI13__nv_bfloat16S2_fS2_fjLj5120ELj1ELj1ELj4ELj16ENS_18Kernel_traits_baseILj5120ES2_S2_fS2_fjLj128EEEEELb0ELb1ELb0ELb0EEEvNS_9BwdParamsE,@"STO_CUDA_ENTRY STV_DEFAULT"
_ZN10layer_norm13ln_bwd_kernelINS_13Kernel_traitsI13__nv_bfloat16S2_fS2_fjLj5120ELj1ELj1ELj4ELj16ENS_18Kernel_traits_baseILj5120ES2_S2_fS2_fjLj128EEEEELb0ELb1ELb0ELb0EEEvNS_9BwdParamsE:
.text._ZN10layer_norm13ln_bwd_kernelINS_13Kernel_traitsI13__nv_bfloat16S2_fS2_fjLj5120ELj1ELj1ELj4ELj16ENS_18Kernel_traits_baseILj5120ES2_S2_fS2_fjLj128EEEEELb0ELb1ELb0ELb0EEEvNS_9BwdParamsE:
[----:B------:R-:W-:-:S04]  /*0000*/  MOV R1, c[0x0][0x28] ;  /* 0x00000a0000017a02 */ /* 0x000fc80000000f00 */
[----:B------:R-:W-:-:S05]  /*0010*/  IADD3 R1, R1, -0x588, RZ ;  /* 0xfffffa7801017810 */ /* 0x000fca0007ffe0ff */
[----:B------:R0:W-:Y:S04]  /*0020*/  STL.64 [R1+0x580], R26 ;  /* 0x0005801a01007387 */ /* 0x0001e80000100a00 */
[----:B------:R1:W-:Y:S04]  /*0030*/  STL.64 [R1+0x578], R24 ;  /* 0x0005781801007387 */ /* 0x0003e80000100a00 */
[----:B0-----:R0:W2:Y:S04]  /*0040*/  LDL.64 R26, [R1+0x38] ;  /* 0x00003800011a7983 */ /* 0x0010a80000100a00 */
[----:B-1----:R0:W2:Y:S04]  /*0050*/  LDL.64 R24, [R1+0x30] ;  /* 0x0000300001187983 */ /* 0x0020a80000100a00 */
[----:B------:R-:W1:Y:S01]  /*0060*/  S2R R3, SR_TID.X ;  /* 0x0000000000037919 */ /* 0x000e620000002100 */
[----:B------:R-:W-:-:S04]  /*0070*/  MOV R2, c[0x0][0x168] ;  /* 0x00005a0000027a02 */ /* 0x000fc80000000f00 */
[----:B------:R-:W-:-:S04]  /*0080*/  SHF.R.S32.HI R2, RZ, 0x1f, R2 ;  /* 0x0000001fff027819 */ /* 0x000fc80000011402 */
[----:B------:R-:W-:Y:S02]  /*0090*/  LEA.HI R2, R2, c[0x0][0x168], RZ, 0x3 ;  /* 0x00005a0002027a11 */ /* 0x000fe400078f18ff */
[----:B-1----:R-:W-:-:S04]  /*00a0*/  LOP3.LUT R0, R3, 0x7f, RZ, 0xc, !PT ;  /* 0x0000007f03007812 */ /* 0x002fc800078e0cff */
[----:B------:R-:W-:-:S04]  /*00b0*/  LEA.HI.SX32 R2, R2, R0, 0x1d ;  /* 0x0000000002027211 */ /* 0x000fc800078feaff */
[----:B------:R-:W-:Y:S01]  /*00c0*/  LOP3.LUT P1, RZ, R2, 0xffffff80, RZ, 0xc0, !PT ;  /* 0xffffff8002ff7812 */ /* 0x000fe2000782c0ff */
[----:B------:R-:W-:Y:S01]  /*00d0*/  STL.64 [R1+0x570], R22 ;  /* 0x0005701601007387 */ /* 0x000fe20000100a00 */
[----:B------:R-:W-:-:S03]  /*00e0*/  LOP3.LUT R0, R3, 0x7f, RZ, 0xc0, !PT ;  /* 0x0000007f03007812 */ /* 0x000fc600078ec0ff */
[----:B------:R-:W-:Y:S04]  /*00f0*/  STL.64 [R1+0x568], R18 ;  /* 0x0005681201007387 */ /* 0x000fe80000100a00 */
[----:B------:R1:W-:Y:S04]  /*0100*/  STL.64 [R1+0x560], R16 ;  /* 0x0005601001007387 */ /* 0x0003e80000100a00 */
[----:B------:R-:W-:Y:S01]  /*0110*/  STL.64 [R1+0x558], R8 ;  /* 0x0005580801007387 */ /* 0x000fe20000100a00 */
[----:B------:R-:W-:-:S03]  /*0120*/  @P1 MOV R3, 0x10 ;  /* 0x0000001000031802 */ /* 0x000fc60000000f00 */
[----:B------:R-:W-:Y:S04]  /*0130*/  STL.64 [R1+0x550], R14 ;  /* 0x0005500e01007387 */ /* 0x000fe80000100a00 */
[----:B------:R-:W-:Y:S04]  /*0140*/  STL.64 [R1+0x548], R12 ;  /* 0x0005480c01007387 */ /* 0x000fe80000100a00 */
[----:B------:R-:W-:Y:S04]  /*0150*/  STL.64 [R1+0x540], R10 ;  /* 0x0005400a01007387 */ /* 0x000fe80000100a00 */
[----:B------:R3:W-:Y:S01]  /*0160*/  STL.64 [R1+0x538], R4 ;  /* 0x0005380401007387 */ /* 0x0007e20000100a00 */
[----:B------:R-:W-:-:S03]  /*0170*/  ULDC.64 UR4, c[0x0][0x118] ;  /* 0x0000460000047ab9 */ /* 0x000fc60000000a00 */
[----:B------:R-:W-:Y:S04]  /*0180*/  STL.64 [R1+0x530], R6 ;  /* 0x0005300601007387 */ /* 0x000fe80000100a00 */
[----:B-1----:R0:W4:Y:S01]  /*0190*/  LDL.64 R16, [R1+0x20] ;  /* 0x0000200001107983 */ /* 0x0021220000100a00 */
[----:B---3--:R-:W-:-:S03]  /*01a0*/  @P1 IMAD.WIDE.U32 R4, R0, R3, c[0x0][0x1b0] ;  /* 0x00006c0000041625 */ /* 0x008fc600078e0003 */
[----:B------:R0:W4:Y:S01]  /*01b0*/  LDL.64 R18, [R1+0x28] ;  /* 0x0000280001127983 */ /* 0x0001220000100a00 */
[----:B------:R-:W-:-:S03]  /*01c0*/  @P1 IMAD.WIDE.U32 R22, R0, R3, c[0x0][0x1c8] ;  /* 0x0000720000161625 */ /* 0x000fc600078e0003 */
[----:B------:R0:W3:Y:S04]  /*01d0*/  LDL.64 R12, [R1+0x10] ;  /* 0x00001000010c7983 */ /* 0x0000e80000100a00 */
[----:B------:R0:W3:Y:S04]  /*01e0*/  LDL.64 R14, [R1+0x18] ;  /* 0x00001800010e7983 */ /* 0x0000e80000100a00 */
[----:B--2---:R-:W2:Y:S04]  /*01f0*/  @P1 LDG.E.128 R24, [R4.64] ;  /* 0x0000000404181981 */ /* 0x004ea8000c1e1d00 */
[----:B----4-:R1:W4:Y:S04]  /*0200*/  @P1 LDG.E.128 R16, [R22.64] ;  /* 0x0000000416101981 */ /* 0x010328000c1e1d00 */
[----:B--2---:R-:W-:Y:S04]  /*0210*/  @P1 STL.64 [R1+0x30], R24 ;  /* 0x0000301801001387 */ /* 0x004fe80000100a00 */
[----:B------:R2:W-:Y:S04]  /*0220*/  @P1 STL.64 [R1+0x38], R26 ;  /* 0x0000381a01001387 */ /* 0x0005e80000100a00 */
[----:B--2---:R0:W2:Y:S04]  /*0230*/  LDL.LU.64 R26, [R1+0x580] ;  /* 0x00058000011a7983 */ /* 0x0040a80000300a00 */
[----:B------:R0:W2:Y:S01]  /*0240*/  LDL.LU.64 R24, [R1+0x578] ;  /* 0x0005780001187983 */ /* 0x0000a20000300a00 */
[----:B------:R-:W-:-:S02]  /*0250*/  ISETP.GE.U32.AND P2, PT, R2, 0x100, PT ;  /* 0x000001000200780c */ /* 0x000fc40003f46070 */
[----:B------:R-:W-:Y:S01]  /*0260*/  @P1 LOP3.LUT R0, R0, 0x80, RZ, 0xfc, !PT ;  /* 0x0000008000001812 */ /* 0x000fe200078efcff */
[----:B-1----:R0:W2:Y:S10]  /*0270*/  LDL.LU.64 R22, [R1+0x570] ;  /* 0x0005700001167983 */ /* 0x0020b40000300a00 */
[----:B------:R-:W-:-:S05]  /*0280*/  @P2 MOV R28, 0x10 ;  /* 0x00000010001c2802 */ /* 0x000fca0000000f00 */
[----:B------:R-:W-:-:S04]  /*0290*/  @P2 IMAD.WIDE.U32 R8, R0, R28, c[0x0][0x1b0] ;  /* 0x00006c0000082625 */ /* 0x000fc800078e001c */
[----:B------:R-:W-:Y:S01]  /*02a0*/  @P2 IMAD.WIDE.U32 R28, R0, R28, c[0x0][0x1c8] ;  /* 0x00007200001c2625 */ /* 0x000fe200078e001c */
[----:B---3--:R1:W3:Y:S04]  /*02b0*/  @P2 LDG.E.128 R12, [R8.64] ;  /* 0x00000004080c2981 */ /* 0x0082e8000c1e1d00 */
[----:B----4-:R-:W-:Y:S04]  /*02c0*/  @P1 STL.64 [R1+0x20], R16 ;  /* 0x0000201001001387 */ /* 0x010fe80000100a00 */
[----:B------:R4:W-:Y:S04]  /*02d0*/  @P1 STL.64 [R1+0x28], R18 ;  /* 0x0000281201001387 */ /* 0x0009e80000100a00 */
[----:B----4-:R0:W4:Y:S04]  /*02e0*/  LDL.LU.64 R18, [R1+0x568] ;  /* 0x0005680001127983 */ /* 0x0101280000300a00 */
[----:B------:R0:W4:Y:S01]  /*02f0*/  LDL.LU.64 R16, [R1+0x560] ;  /* 0x0005600001107983 */ /* 0x0001220000300a00 */
[----:B------:R-:W-:-:S02]  /*0300*/  ISETP.GE.U32.AND P3, PT, R2, 0x180, PT ;  /* 0x000001800200780c */ /* 0x000fc40003f66070 */
[----:B------:R-:W-:Y:S01]  /*0310*/  @P2 IADD3 R0, R0, 0x80, RZ ;  /* 0x0000008000002810 */ /* 0x000fe20007ffe0ff */
[----:B-1----:R0:W4:Y:S04]  /*0320*/  LDL.LU.64 R8, [R1+0x558] ;  /* 0x0005580001087983 */ /* 0x0021280000300a00 */
[----:B--2---:R-:W2:Y:S06]  /*0330*/  @P2 LDG.E.128 R24, [R28.64] ;  /* 0x000000041c182981 */ /* 0x004eac000c1e1d00 */
[----:B------:R-:W-:-:S05]  /*0340*/  @P3 MOV R7, 0x10 ;  /* 0x0000001000073802 */ /* 0x000fca0000000f00 */
[----:B------:R-:W-:Y:S01]  /*0350*/  @P3 IMAD.WIDE.U32 R10, R0, R7, c[0x0][0x1c8] ;  /* 0x00007200000a3625 */ /* 0x000fe200078e0007 */
[----:B---3--:R-:W-:Y:S04]  /*0360*/  @P2 STL.64 [R1+0x10], R12 ;  /* 0x0000100c01002387 */ /* 0x008fe80000100a00 */
[----:B------:R1:W-:Y:S04]  /*0370*/  @P2 STL.64 [R1+0x18], R14 ;  /* 0x0000180e01002387 */ /* 0x0003e80000100a00 */
[----:B-1----:R0:W3:Y:S04]  /*0380*/  LDL.LU.64 R14, [R1+0x550] ;  /* 0x00055000010e7983 */ /* 0x0020e80000300a00 */
[----:B------:R0:W3:Y:S04]  /*0390*/  LDL.LU.64 R12, [R1+0x548] ;  /* 0x00054800010c7983 */ /* 0x0000e80000300a00 */
[----:B----4-:R1:W5:Y:S04]  /*03a0*/  @P3 LDG.E.128 R16, [R10.64] ;  /* 0x000000040a103981 */ /* 0x010368000c1e1d00 */
[----:B--2---:R2:W-:Y:S04]  /*03b0*/  STL.64 [R1+0x528], R26 ;  /* 0x0005281a01007387 */ /* 0x0045e80000100a00 */
[----:B------:R4:W-:Y:S04]  /*03c0*/  STL.64 [R1+0x520], R24 ;  /* 0x0005201801007387 */ /* 0x0009e80000100a00 */
[----:B--2---:R0:W2:Y:S04]  /*03d0*/  LDL.64 R26, [R1+0x218] ;  /* 0x00021800011a7983 */ /* 0x0040a80000100a00 */
[----:B----4-:R0:W2:Y:S04]  /*03e0*/  LDL.64 R24, [R1+0x210] ;  /* 0x0002100001187983 */ /* 0x0100a80000100a00 */
[----:B-1----:R0:W4:Y:S01]  /*03f0*/  LDL.LU.64 R10, [R1+0x540] ;  /* 0x00054000010a7983 */ /* 0x0021220000300a00 */
[----:B------:R-:W-:-:S02]  /*0400*/  ISETP.GE.U32.AND P4, PT, R2, 0x200, PT ;  /* 0x000002000200780c */ /* 0x000fc40003f86070 */
[----:B------:R-:W-:Y:S01]  /*0410*/  ISETP.GE.U32.AND P5, PT, R2, 0x280, PT ;  /* 0x000002800200780c */ /* 0x000fe20003fa6070 */
[C---:B------:R-:W-:Y:S01]  /*0420*/  @P3 IMAD.WIDE.U32 R2, R0.reuse, R7, c[0x0][0x1b0] ;  /* 0x00006c0000023625 */ /* 0x040fe200078e0007 */
[----:B------:R-:W-:-:S04]  /*0430*/  @P3 IADD3 R0, R0, 0x80, RZ ;  /* 0x0000008000003810 */ /* 0x000fc80007ffe0ff */
[----:B------:R1:W5:Y:S05]  /*0440*/  @P3 LDG.E.128 R20, [R2.64] ;  /* 0x0000000402143981 */ /* 0x00036a000c1e1d00 */
[----:B------:R-:W-:-:S05]  /*0450*/  @P4 MOV R6, 0x10 ;  /* 0x0000001000064802 */ /* 0x000fca0000000f00 */
[----:B------:R-:W-:Y:S01]  /*0460*/  @P4 IMAD.WIDE.U32 R4, R0, R6, c[0x0][0x1b0] ;  /* 0x00006c0000044625 */ /* 0x000fe200078e0006 */
[----:B-1----:R-:W-:-:S03]  /*0470*/  @P5 MOV R3, 0x10 ;  /* 0x0000001000035802 */ /* 0x002fc60000000f00 */
[C---:B------:R-:W-:Y:S01]  /*0480*/  @P4 IMAD.WIDE.U32 R6, R0.reuse, R6, c[0x0][0x1c8] ;  /* 0x0000720000064625 */ /* 0x040fe200078e0006 */
[----:B------:R-:W-:Y:S01]  /*0490*/  @P4 IADD3 R0, R0, 0x80, RZ ;  /* 0x0000008000004810 */ /* 0x000fe20007ffe0ff */
[----:B---3--:R1:W5:Y:S04]  /*04a0*/  @P4 LDG.E.128 R12, [R4.64] ;  /* 0x00000004040c4981 */ /* 0x008368000c1e1d00 */
[----:B------:R-:W-:-:S04]  /*04b0*/  @P5 IMAD.WIDE.U32 R28, R0, R3, c[0x0][0x1b0] ;  /* 0x00006c00001c5625 */ /* 0x000fc800078e0003 */
[----:B------:R-:W-:Y:S01]  /*04c0*/  @P5 IMAD.WIDE.U32 R2, R0, R3, c[0x0][0x1c8] ;  /* 0x0000720000025625 */ /* 0x000fe200078e0003 */
[----:B-1----:R0:W3:Y:S04]  /*04d0*/  LDL.LU.64 R4, [R1+0x538] ;  /* 0x0005380001047983 */ /* 0x0020e80000300a00 */
[----:B--2---:R-:W2:Y:S04]  /*04e0*/  @P5 LDG.E.128 R24, [R2.64] ;  /* 0x0000000402185981 */ /* 0x004ea8000c1e1d00 */
[----:B----4-:R1:W5:Y:S04]  /*04f0*/  @P4 LDG.E.128 R8, [R6.64] ;  /* 0x0000000406084981 */ /* 0x010368000c1e1d00 */
[----:B-1----:R0:W3:Y:S01]  /*0500*/  LDL.LU.64 R6, [R1+0x530] ;  /* 0x0005300001067983 */ /* 0x0020e20000300a00 */
[----:B------:R-:W1:Y:S03]  /*0510*/  S2UR UR6, SR_CTAID.X ;  /* 0x00000000000679c3 */ /* 0x000e660000002500 */
[----:B------:R-:W1:Y:S02]  /*0520*/  S2R R0, SR_TID.X ;  /* 0x0000000000007919 */ /* 0x000e640000002100 */
[----:B-1----:R-:W-:-:S04]  /*0530*/  LEA.HI R0, R0, UR6, RZ, 0x19 ;  /* 0x0000000600007c11 */ /* 0x002fc8000f8fc8ff */
[----:B------:R-:W-:Y:S01]  /*0540*/  ISETP.GE.AND P0, PT, R0, c[0x0][0x164], PT ;  /* 0x0000590000007a0c */ /* 0x000fe20003f06270 */
[----:B--2---:R-:W-:Y:S01]  /*0550*/  @P5 STL.64 [R1+0x210], R24 ;  /* 0x0002101801005387 */ /* 0x004fe20000100a00 */
[----:B------:R-:W-:-:S03]  /*0560*/  MOV R3, R27 ;  /* 0x0000001b00037202 */ /* 0x000fc60000000f00 */
[----:B------:R1:W-:Y:S04]  /*0570*/  @P5 STL.64 [R1+0x218], R26 ;  /* 0x0002181a01005387 */ /* 0x0003e80000100a00 */
[----:B---3--:R2:W5:Y:S02]  /*0580*/  @P5 LDG.E.128 R4, [R28.64] ;  /* 0x000000041c045981 */ /* 0x008564000c1e1d00 */
[----:B--2---:R-:W-:Y:S02]  /*0590*/  MOV R28, R26 ;  /* 0x0000001a001c7202 */ /* 0x004fe40000000f00 */
[----:B------:R-:W-:Y:S01]  /*05a0*/  MOV R29, R25 ;  /* 0x00000019001d7202 */ /* 0x000fe20000000f00 */
[----:B-1----:R0:W5:Y:S04]  /*05b0*/  LDL.LU.64 R26, [R1+0x528] ;  /* 0x00052800011a7983 */ /* 0x0021680000300a00 */
[----:B------:R0:W5:Y:S04]  /*05c0*/  LDL.LU.64 R24, [R1+0x520] ;  /* 0x0005200001187983 */ /* 0x0001680000300a00 */
[----:B------:R0:W-:Y:S04]  /*05d0*/  STL [R1+0x4], RZ ;  /* 0x000004ff01007387 */ /* 0x0001e80000100800 */
[----:B------:R0:W-:Y:S04]  /*05e0*/  STL [R1], RZ ;  /* 0x000000ff01007387 */ /* 0x0001e80000100800 */
        /* <DEDUP_REMOVED lines=117> */
[----:B------:R0:W-:Y:S01]  /*0d40*/  STL [R1+0x48], RZ ;  /* 0x000048ff01007387 */ /* 0x0001e20000100800 */
[----:B------:R-:W-:Y:S05]  /*0d50*/  @P0 BRA `(.L_x_5027) ;  /* 0x000071c000000947 */ /* 0x000fea0003800000 */
[----:B-----5:R-:W-:Y:S04]  /*0d60*/  STL [R1+0x538], R8 ;  /* 0x0005380801007387 */ /* 0x020fe80000100800 */
[----:B------:R1:W-:Y:S04]  /*0d70*/  STL [R1+0x534], R9 ;  /* 0x0005340901007387 */ /* 0x0003e80000100800 */
[----:B-1----:R-:W2:Y:S04]  /*0d80*/  LDL.LU R9, [R1+0x30] ;  /* 0x0000300001097983 */ /* 0x002ea80000300800 */
[----:B------:R1:W-:Y:S04]  /*0d90*/  STL [R1+0x530], R10 ;  /* 0x0005300a01007387 */ /* 0x0003e80000100800 */
[----:B-1----:R-:W3:Y:S04]  /*0da0*/  LDL.LU R10, [R1+0x34] ;  /* 0x00003400010a7983 */ /* 0x002ee80000300800 */
[----:B------:R1:W-:Y:S04]  /*0db0*/  STL [R1+0x52c], R11 ;  /* 0x00052c0b01007387 */ /* 0x0003e80000100800 */
[----:B-1----:R-:W4:Y:S04]  /*0dc0*/  LDL.LU R11, [R1+0x38] ;  /* 0x00003800010b7983 */ /* 0x002f280000300800 */
[----:B------:R1:W-:Y:S04]  /*0dd0*/  STL [R1+0x528], R0 ;  /* 0x0005280001007387 */ /* 0x0003e80000100800 */
[----:B-1----:R-:W4:Y:S04]  /*0de0*/  LDL.LU R0, [R1+0x3c] ;  /* 0x00003c0001007983 */ /* 0x002f280000300800 */
[----:B------:R1:W-:Y:S04]  /*0df0*/  STL [R1+0x524], R29 ;  /* 0x0005241d01007387 */ /* 0x0003e80000100800 */
[----:B-1----:R-:W4:Y:S04]  /*0e00*/  LDL.LU R29, [R1+0x10] ;  /* 0x00001000011d7983 */ /* 0x002f280000300800 */
[----:B------:R1:W-:Y:S04]  /*0e10*/  STL [R1+0x520], R28 ;  /* 0x0005201c01007387 */ /* 0x0003e80000100800 */
[----:B-1----:R-:W4:Y:S04]  /*0e20*/  LDL.LU R28, [R1+0x14] ;  /* 0x00001400011c7983 */ /* 0x002f280000300800 */
[----:B------:R-:W4:Y:S04]  /*0e30*/  LDL.LU R2, [R1+0x1c] ;  /* 0x00001c0001027983 */ /* 0x000f280000300800 */
[----:B------:R1:W-:Y:S04]  /*0e40*/  STL [R1+0x51c], R3 ;  /* 0x00051c0301007387 */ /* 0x0003e80000100800 */
[----:B-1----:R-:W4:Y:S01]  /*0e50*/  LDL.LU R3, [R1+0x18] ;  /* 0x0000180001037983 */ /* 0x002f220000300800 */
[----:B--2---:R-:W-:-:S02]  /*0e60*/  PRMT R8, RZ, 0x5410, R9 ;  /* 0x00005410ff087816 */ /* 0x004fc40000000009 */
[----:B------:R-:W-:-:S03]  /*0e70*/  PRMT R9, RZ, 0x7610, R9 ;  /* 0x00007610ff097816 */ /* 0x000fc60000000009 */
[----:B------:R1:W-:Y:S04]  /*0e80*/  STL [R1+0x518], R8 ;  /* 0x0005180801007387 */ /* 0x0003e80000100800 */
[----:B-1----:R-:W2:Y:S04]  /*0e90*/  LDL.LU R8, [R1+0x538] ;  /* 0x0005380001087983 */ /* 0x002ea80000300800 */
[----:B------:R3:W-:Y:S02]  /*0ea0*/  STL [R1+0x514], R9 ;  /* 0x0005140901007387 */ /* 0x0007e40000100800 */
[----:B---3--:R-:W-:-:S02]  /*0eb0*/  PRMT R9, RZ, 0x5410, R10 ;  /* 0x00005410ff097816 */ /* 0x008fc4000000000a */
[----:B------:R-:W-:-:S03]  /*0ec0*/  PRMT R10, RZ, 0x7610, R10 ;  /* 0x00007610ff0a7816 */ /* 0x000fc6000000000a */
[----:B------:R1:W-:Y:S04]  /*0ed0*/  STL [R1+0x510], R9 ;  /* 0x0005100901007387 */ /* 0x0003e80000100800 */
[----:B-1----:R-:W3:Y:S04]  /*0ee0*/  LDL.LU R9, [R1+0x534] ;  /* 0x0005340001097983 */ /* 0x002ee80000300800 */
[----:B------:R4:W-:Y:S02]  /*0ef0*/  STL [R1+0x50c], R10 ;  /* 0x00050c0a01007387 */ /* 0x0009e40000100800 */
[----:B----4-:R-:W-:-:S02]  /*0f00*/  PRMT R10, RZ, 0x5410, R11 ;  /* 0x00005410ff0a7816 */ /* 0x010fc4000000000b */
[----:B------:R-:W-:-:S03]  /*0f10*/  PRMT R11, RZ, 0x7610, R11 ;  /* 0x00007610ff0b7816 */ /* 0x000fc6000000000b */
[----:B------:R1:W-:Y:S04]  /*0f20*/  STL [R1+0x508], R10 ;  /* 0x0005080a01007387 */ /* 0x0003e80000100800 */
[----:B-1----:R-:W4:Y:S04]  /*0f30*/  LDL.LU R10, [R1+0x530] ;  /* 0x00053000010a7983 */ /* 0x002f280000300800 */
[----:B------:R1:W-:Y:S02]  /*0f40*/  STL [R1+0x504], R11 ;  /* 0x0005040b01007387 */ /* 0x0003e40000100800 */
[----:B-1----:R-:W-:-:S02]  /*0f50*/  PRMT R11, RZ, 0x5410, R0 ;  /* 0x00005410ff0b7816 */ /* 0x002fc40000000000 */
[----:B------:R-:W-:-:S03]  /*0f60*/  PRMT R0, RZ, 0x7610, R0 ;  /* 0x00007610ff007816 */ /* 0x000fc60000000000 */
[----:B------:R1:W-:Y:S04]  /*0f70*/  STL [R1+0x500], R11 ;  /* 0x0005000b01007387 */ /* 0x0003e80000100800 */
[----:B-1----:R-:W2:Y:S04]  /*0f80*/  LDL.LU R11, [R1+0x52c] ;  /* 0x00052c00010b7983 */ /* 0x002ea80000300800 */
        /* <DEDUP_REMOVED lines=19> */
[----:B------:R0:W-:Y:S01]  /*10c0*/  STL [R1+0x4dc], R2 ;  /* 0x0004dc0201007387 */ /* 0x0001e20000100800 */
[----:B-1----:R-:W-:-:S03]  /*10d0*/  PRMT R3, RZ, 0x5410, R20 ;  /* 0x00005410ff037816 */ /* 0x002fc60000000014 */
[----:B0-----:R-:W2:Y:S04]  /*10e0*/  LDL.LU R2, [R1+0x2c] ;  /* 0x00002c0001027983 */ /* 0x001ea80000300800 */
[----:B------:R0:W-:Y:S02]  /*10f0*/  STL [R1+0x4d8], R3 ;  /* 0x0004d80301007387 */ /* 0x0001e40000100800 */
[----:B0-----:R-:W-:Y:S02]  /*1100*/  PRMT R3, RZ, 0x7610, R20 ;  /* 0x00007610ff037816 */ /* 0x001fe40000000014 */
[----:B------:R-:W2:Y:S04]  /*1110*/  LDL.LU R20, [R1+0x24] ;  /* 0x0000240001147983 */ /* 0x000ea80000300800 */
[----:B------:R0:W-:Y:S02]  /*1120*/  STL [R1+0x4d4], R3 ;  /* 0x0004d40301007387 */ /* 0x0001e40000100800 */
[----:B0-----:R-:W-:-:S05]  /*1130*/  PRMT R3, RZ, 0x5410, R21 ;  /* 0x00005410ff037816 */ /* 0x001fca0000000015 */
[----:B------:R0:W-:Y:S02]  /*1140*/  STL [R1+0x4d0], R3 ;  /* 0x0004d00301007387 */ /* 0x0001e40000100800 */
[----:B0-----:R-:W-:Y:S02]  /*1150*/  PRMT R3, RZ, 0x7610, R21 ;  /* 0x00007610ff037816 */ /* 0x001fe40000000015 */
[----:B------:R-:W3:Y:S04]  /*1160*/  LDL.LU R21, [R1+0x28] ;  /* 0x0000280001157983 */ /* 0x000ee80000300800 */
[----:B------:R0:W-:Y:S02]  /*1170*/  STL [R1+0x4cc], R3 ;  /* 0x0004cc0301007387 */ /* 0x0001e40000100800 */
[----:B0-----:R-:W-:-:S05]  /*1180*/  PRMT R3, RZ, 0x5410, R22 ;  /* 0x00005410ff037816 */ /* 0x001fca0000000016 */
[----:B------:R0:W-:Y:S02]  /*1190*/  STL [R1+0x4c8], R3 ;  /* 0x0004c80301007387 */ /* 0x0001e40000100800 */
[----:B0-----:R-:W-:Y:S02]  /*11a0*/  PRMT R3, RZ, 0x7610, R22 ;  /* 0x00007610ff037816 */ /* 0x001fe40000000016 */
[----:B------:R-:W3:Y:S04]  /*11b0*/  LDL.LU R22, [R1+0x20] ;  /* 0x0000200001167983 */ /* 0x000ee80000300800 */
[----:B------:R0:W-:Y:S02]  /*11c0*/  STL [R1+0x4c4], R3 ;  /* 0x0004c40301007387 */ /* 0x0001e40000100800 */
[----:B0-----:R-:W-:-:S02]  /*11d0*/  PRMT R3, RZ, 0x5410, R23 ;  /* 0x00005410ff037816 */ /* 0x001fc40000000017 */
[----:B------:R-:W-:-:S03]  /*11e0*/  PRMT R23, RZ, 0x7610, R23 ;  /* 0x00007610ff177816 */ /* 0x000fc60000000017 */
[----:B------:R0:W-:Y:S04]  /*11f0*/  STL [R1+0x4c0], R3 ;  /* 0x0004c00301007387 */ /* 0x0001e80000100800 */
[----:B0-----:R-:W4:Y:S04]  /*1200*/  LDL.LU R3, [R1+0x51c] ;  /* 0x00051c0001037983 */ /* 0x001f280000300800 */
[----:B------:R0:W-:Y:S02]  /*1210*/  STL [R1+0x4bc], R23 ;  /* 0x0004bc1701007387 */ /* 0x0001e40000100800 */
[----:B0-----:R-:W-:-:S02]  /*1220*/  PRMT R23, RZ, 0x5410, R12 ;  /* 0x00005410ff177816 */ /* 0x001fc4000000000c */
[----:B------:R-:W-:-:S03]  /*1230*/  PRMT R12, RZ, 0x7610, R12 ;  /* 0x00007610ff0c7816 */ /* 0x000fc6000000000c */
[----:B------:R0:W-:Y:S04]  /*1240*/  STL [R1+0x4b8], R23 ;  /* 0x0004b81701007387 */ /* 0x0001e80000100800 */
[----:B------:R1:W-:Y:S01]  /*1250*/  STL [R1+0x4b4], R12 ;  /* 0x0004b40c01007387 */ /* 0x0003e20000100800 */
[--C-:B0-----:R-:W-:Y:S02]  /*1260*/  PRMT R23, RZ, 0x5410, R13.reuse ;  /* 0x00005410ff177816 */ /* 0x101fe4000000000d */
[----:B-1----:R-:W-:-:S03]  /*1270*/  PRMT R12, RZ, 0x7610, R13 ;  /* 0x00007610ff0c7816 */ /* 0x002fc6000000000d */
[----:B------:R-:W-:Y:S01]  /*1280*/  STL [R1+0x4b0], R23 ;  /* 0x0004b01701007387 */ /* 0x000fe20000100800 */
        /* <DEDUP_REMOVED lines=8> */
[----:B------:R-:W-:-:S03]  /*1310*/  PRMT R14, RZ, 0x5410, R4 ;  /* 0x00005410ff0e7816 */ /* 0x000fc60000000004 */
[----:B------:R1:W-:Y:S04]  /*1320*/  STL [R1+0x49c], R13 ;  /* 0x00049c0d01007387 */ /* 0x0003e80000100800 */
[----:B------:R-:W-:Y:S01]  /*1330*/  STL [R1+0x498], R14 ;  /* 0x0004980e01007387 */ /* 0x000fe20000100800 */
[----:B0-----:R-:W-:Y:S02]  /*1340*/  PRMT R12, RZ, 0x7610, R4 ;  /* 0x00007610ff0c7816 */ /* 0x001fe40000000004 */
[--C-:B------:R-:W-:Y:S02]  /*1350*/  PRMT R4, RZ, 0x7610, R5.reuse ;  /* 0x00007610ff047816 */ /* 0x100fe40000000005 */
[----:B-1----:R-:W-:Y:S01]  /*1360*/  PRMT R13, RZ, 0x5410, R5 ;  /* 0x00005410ff0d7816 */ /* 0x002fe20000000005 */
[----:B------:R0:W-:Y:S01]  /*1370*/  STL [R1+0x494], R12 ;  /* 0x0004940c01007387 */ /* 0x0001e20000100800 */
[----:B------:R-:W-:-:S03]  /*1380*/  PRMT R5, RZ, 0x7610, R6 ;  /* 0x00007610ff057816 */ /* 0x000fc60000000006 */
[----:B------:R-:W-:Y:S04]  /*1390*/  STL [R1+0x490], R13 ;  /* 0x0004900d01007387 */ /* 0x000fe80000100800 */
[----:B------:R1:W-:Y:S01]  /*13a0*/  STL [R1+0x48c], R4 ;  /* 0x00048c0401007387 */ /* 0x0003e20000100800 */
[----:B0-----:R-:W-:Y:S02]  /*13b0*/  PRMT R12, RZ, 0x5410, R6 ;  /* 0x00005410ff0c7816 */ /* 0x001fe40000000006 */
[----:B------:R-:W-:-:S03]  /*13c0*/  PRMT R6, RZ, 0x7610, R7 ;  /* 0x00007610ff067816 */ /* 0x000fc60000000007 */
[----:B------:R-:W-:Y:S01]  /*13d0*/  STL [R1+0x488], R12 ;  /* 0x0004880c01007387 */ /* 0x000fe20000100800 */
[----:B-1----:R-:W-:-:S03]  /*13e0*/  PRMT R4, RZ, 0x5410, R7 ;  /* 0x00005410ff047816 */ /* 0x002fc60000000007 */
[----:B------:R-:W-:Y:S04]  /*13f0*/  STL [R1+0x484], R5 ;  /* 0x0004840501007387 */ /* 0x000fe80000100800 */
[----:B------:R-:W-:Y:S04]  /*1400*/  STL [R1+0x480], R4 ;  /* 0x0004800401007387 */ /* 0x000fe80000100800 */
[----:B------:R2:W-:Y:S02]  /*1410*/  STL [R1+0x47c], R6 ;  /* 0x00047c0601007387 */ /* 0x0005e40000100800 */
[----:B--2---:R-:W-:-:S02]  /*1420*/  PRMT R6, RZ, 0x5410, R20 ;  /* 0x00005410ff067816 */ /* 0x004fc40000000014 */
[--C-:B---3--:R-:W-:Y:S02]  /*1430*/  PRMT R5, RZ, 0x5410, R22.reuse ;  /* 0x00005410ff057816 */ /* 0x108fe40000000016 */
[----:B------:R-:W-:-:S03]  /*1440*/  PRMT R4, RZ, 0x7610, R22 ;  /* 0x00007610ff047816 */ /* 0x000fc60000000016 */
[----:B------:R0:W-:Y:S04]  /*1450*/  STL [R1+0x478], R5 ;  /* 0x0004780501007387 */ /* 0x0001e80000100800 */
[----:B------:R1:W-:Y:S04]  /*1460*/  STL [R1+0x474], R4 ;  /* 0x0004740401007387 */ /* 0x0003e80000100800 */
[----:B------:R2:W-:Y:S01]  /*1470*/  STL [R1+0x470], R6 ;  /* 0x0004700601007387 */ /* 0x0005e20000100800 */
[----:B0-----:R-:W-:-:S03]  /*1480*/  PRMT R5, RZ, 0x7610, R20 ;  /* 0x00007610ff057816 */ /* 0x001fc60000000014 */
[----:B------:R-:W3:Y:S01]  /*1490*/  LDL.LU R20, [R1+0x210] ;  /* 0x0002100001147983 */ /* 0x000ee20000300800 */
[----:B-1----:R-:W-:-:S03]  /*14a0*/  PRMT R4, RZ, 0x5410, R21 ;  /* 0x00005410ff047816 */ /* 0x002fc60000000015 */
[----:B------:R0:W-:Y:S01]  /*14b0*/  STL [R1+0x46c], R5 ;  /* 0x00046c0501007387 */ /* 0x0001e20000100800 */
[----:B--2---:R-:W-:-:S03]  /*14c0*/  PRMT R6, RZ, 0x7610, R21 ;  /* 0x00007610ff067816 */ /* 0x004fc60000000015 */
[----:B------:R1:W-:Y:S01]  /*14d0*/  STL [R1+0x468], R4 ;  /* 0x0004680401007387 */ /* 0x0003e20000100800 */
[----:B0-----:R-:W-:-:S03]  /*14e0*/  PRMT R5, RZ, 0x5410, R2 ;  /* 0x00005410ff057816 */ /* 0x001fc60000000002 */
[----:B------:R-:W-:Y:S01]  /*14f0*/  STL [R1+0x464], R6 ;  /* 0x0004640601007387 */ /* 0x000fe20000100800 */
[----:B-1----:R-:W-:-:S03]  /*1500*/  PRMT R4, RZ, 0x7610, R2 ;  /* 0x00007610ff047816 */ /* 0x002fc60000000002 */
[----:B------:R0:W-:Y:S01]  /*1510*/  STL [R1+0x460], R5 ;  /* 0x0004600501007387 */ /* 0x0001e20000100800 */
[----:B------:R-:W-:-:S03]  /*1520*/  PRMT R2, RZ, 0x5410, R24 ;  /* 0x00005410ff027816 */ /* 0x000fc60000000018 */
[----:B------:R1:W-:Y:S01]  /*1530*/  STL [R1+0x45c], R4 ;  /* 0x00045c0401007387 */ /* 0x0003e20000100800 */
[----:B0-----:R-:W-:-:S03]  /*1540*/  PRMT R5, RZ, 0x7610, R24 ;  /* 0x00007610ff057816 */ /* 0x001fc60000000018 */
        /* <DEDUP_REMOVED lines=37> */
[----:B----4-:R-:W-:-:S03]  /*17a0*/  PRMT R4, RZ, 0x5410, R10 ;  /* 0x00005410ff047816 */ /* 0x010fc6000000000a */
[----:B------:R1:W-:Y:S04]  /*17b0*/  STL [R1+0x40c], R5 ;  /* 0x00040c0501007387 */ /* 0x0003e80000100800 */
[----:B------:R2:W-:Y:S01]  /*17c0*/  STL [R1+0x408], R4 ;  /* 0x0004080401007387 */ /* 0x0005e20000100800 */
[----:B0-----:R-:W-:Y:S02]  /*17d0*/  PRMT R2, RZ, 0x7610, R10 ;  /* 0x00007610ff027816 */ /* 0x001fe4000000000a */
[----:B-1----:R-:W-:-:S03]  /*17e0*/  PRMT R5, RZ, 0x5410, R11 ;  /* 0x00005410ff057816 */ /* 0x002fc6000000000b */
[----:B------:R0:W-:Y:S01]  /*17f0*/  STL [R1+0x404], R2 ;  /* 0x0004040201007387 */ /* 0x0001e20000100800 */
[----:B--2---:R-:W-:-:S03]  /*1800*/  PRMT R4, RZ, 0x7610, R11 ;  /* 0x00007610ff047816 */ /* 0x004fc6000000000b */
[----:B------:R-:W-:Y:S04]  /*1810*/  STL [R1+0x400], R5 ;  /* 0x0004000501007387 */ /* 0x000fe80000100800 */
[----:B------:R1:W-:Y:S04]  /*1820*/  STL [R1+0x3fc], R4 ;  /* 0x0003fc0401007387 */ /* 0x0003e80000100800 */
[----:B------:R3:W-:Y:S01]  /*1830*/  STL [R1+0x10], R0 ;  /* 0x0000100001007387 */ /* 0x0007e20000100800 */
[----:B0-----:R-:W-:-:S03]  /*1840*/  HFMA2.MMA R2, -RZ, RZ, 0, 5.9604644775390625e-08 ;  /* 0x00000001ff027435 */ /* 0x001fc600000001ff */
[----:B------:R-:W-:Y:S01]  /*1850*/  STL [R1+0x4], RZ ;  /* 0x000004ff01007387 */ /* 0x000fe20000100800 */
[----:B-1----:R-:W-:Y:S02]  /*1860*/  PRMT R4, RZ, 0x5410, R29 ;  /* 0x00005410ff047816 */ /* 0x002fe4000000001d */
[----:B---3--:R-:W-:-:S05]  /*1870*/  PRMT R0, RZ, 0x5410, R20 ;  /* 0x00005410ff007816 */ /* 0x008fca0000000014 */
[----:B------:R0:W-:Y:S04]  /*1880*/  STL [R1+0x3f8], R0 ;  /* 0x0003f80001007387 */ /* 0x0001e80000100800 */
[----:B------:R1:W-:Y:S01]  /*1890*/  STL.S16 [R1+0x3d8], R2 ;  /* 0x0003d80201007387 */ /* 0x0003e20000100600 */
[----:B0-----:R-:W-:Y:S02]  /*18a0*/  PRMT R0, RZ, 0x7610, R20 ;  /* 0x00007610ff007816 */ /* 0x001fe40000000014 */
[----:B-1----:R-:W-:-:S03]  /*18b0*/  PRMT R2, RZ, 0x7610, R29 ;  /* 0x00007610ff027816 */ /* 0x002fc6000000001d */
[----:B------:R0:W-:Y:S04]  /*18c0*/  STL [R1+0x3f4], R0 ;  /* 0x0003f40001007387 */ /* 0x0001e80000100800 */
[----:B------:R1:W-:Y:S01]  /*18d0*/  STL [R1+0x3f0], R4 ;  /* 0x0003f00401007387 */ /* 0x0003e20000100800 */
[----:B0-----:R-:W-:-:S03]  /*18e0*/  PRMT R0, RZ, 0x5410, R28 ;  /* 0x00005410ff007816 */ /* 0x001fc6000000001c */
[----:B------:R0:W-:Y:S01]  /*18f0*/  STL [R1+0x3ec], R2 ;  /* 0x0003ec0201007387 */ /* 0x0001e20000100800 */
[----:B-1----:R-:W-:-:S03]  /*1900*/  PRMT R4, RZ, 0x7610, R28 ;  /* 0x00007610ff047816 */ /* 0x002fc6000000001c */
[----:B------:R1:W-:Y:S01]  /*1910*/  STL [R1+0x3e8], R0 ;  /* 0x0003e80001007387 */ /* 0x0003e20000100800 */
[--C-:B0-----:R-:W-:Y:S02]  /*1920*/  PRMT R2, RZ, 0x5410, R3.reuse ;  /* 0x00005410ff027816 */ /* 0x101fe40000000003 */
[----:B-1----:R-:W-:Y:S01]  /*1930*/  PRMT R0, RZ, 0x7610, R3 ;  /* 0x00007610ff007816 */ /* 0x002fe20000000003 */
[----:B------:R0:W-:Y:S04]  /*1940*/  STL [R1+0x3e4], R4 ;  /* 0x0003e40401007387 */ /* 0x0001e80000100800 */
[----:B------:R0:W-:Y:S04]  /*1950*/  STL [R1+0x3dc], R0 ;  /* 0x0003dc0001007387 */ /* 0x0001e80000100800 */
[----:B------:R0:W-:Y:S02]  /*1960*/  STL [R1+0x3e0], R2 ;  /* 0x0003e00201007387 */ /* 0x0001e40000100800 */
.L_x_5050:
[----:B------:R-:W2:Y:S01]  /*1970*/  LDL R14, [R1+0x10] ;  /* 0x00001000010e7983 */ /* 0x000ea20000100800 */
[----:B------:R-:W-:-:S04]  /*1980*/  ISETP.NE.U32.AND P0, PT, RZ, c[0x0][0x1c0], PT ;  /* 0x00007000ff007a0c */ /* 0x000fc80003f05070 */
[----:B------:R-:W-:Y:S02]  /*1990*/  ISETP.NE.AND.EX P0, PT, RZ, c[0x0][0x1c4], PT, P0 ;  /* 0x00007100ff007a0c */ /* 0x000fe40003f05300 */
[----:B0-2---:R-:W-:-:S11]  /*19a0*/  SHF.R.S32.HI R0, RZ, 0x1f, R14 ;  /* 0x0000001fff007819 */ /* 0x005fd6000001140e */
[----:B------:R-:W-:-:S04]  /*19b0*/  @P0 LEA R2, P6, R14, c[0x0][0x1c0], 0x1 ;  /* 0x000070000e020a11 */ /* 0x000fc800078c08ff */
[----:B------:R-:W-:-:S06]  /*19c0*/  @P0 LEA.HI.X R3, R14, c[0x0][0x1c4], R0, 0x1, P6 ;  /* 0x000071000e030a11 */ /* 0x000fcc00030f0c00 */
[----:B------:R0:W2:Y:S01]  /*19d0*/  @P0 LDG.E.U16 R3, [R2.64] ;  /* 0x0000000402030981 */ /* 0x0000a2000c1e1500 */
[----:B------:R-:W-:-:S05]  /*19e0*/  MOV R0, 0x4 ;  /* 0x0000000400007802 */ /* 0x000fca0000000f00 */
[----:B------:R-:W-:-:S05]  /*19f0*/  IMAD.WIDE R12, R14, R0, c[0x0][0x1a0] ;  /* 0x000068000e0c7625 */ /* 0x000fca00078e0200 */
[----:B0-----:R0:W3:Y:S01]  /*1a00*/  LDG.E R2, [R12.64] ;  /* 0x000000040c027981 */ /* 0x0010e2000c1e1900 */
[----:B------:R-:W-:Y:S01]  /*1a10*/  MOV R24, 0x3f800000 ;  /* 0x3f80000000187802 */ /* 0x000fe20000000f00 */
[----:B------:R-:W1:Y:S01]  /*1a20*/  LDC.U8 R15, c[0x0][0x1f0] ;  /* 0x00007c00ff0f7b82 */ /* 0x000e620000000000 */
[----:B0-----:R-:W-:-:S05]  /*1a30*/  IMAD.WIDE R12, R14, R0, c[0x0][0x1a8] ;  /* 0x00006a000e0c7625 */ /* 0x001fca00078e0200 */
[----:B------:R0:W5:Y:S01]  /*1a40*/  LDG.E R0, [R12.64] ;  /* 0x000000040c007981 */ /* 0x000162000c1e1900 */
[----:B------:R-:W-:Y:S01]  /*1a50*/  BSSY B0, `(.L_x_5028) ;  /* 0x00000a9000007945 */ /* 0x000fe20003800000 */
[----:B------:R-:W-:Y:S01]  /*1a60*/  CS2R R28, SRZ ;  /* 0x00000000001c7805 */ /* 0x000fe2000001ff00 */
[----:B--2---:R-:W-:Y:S01]  /*1a70*/  @P0 PRMT R24, RZ, 0x5410, R3 ;  /* 0x00005410ff180816 */ /* 0x004fe20000000003 */
[----:B------:R-:W-:Y:S01]  /*1a80*/  IMAD R3, R14, c[0x0][0x168], RZ ;  /* 0x00005a000e037a24 */ /* 0x000fe200078e02ff */
[----:B-1----:R-:W-:Y:S01]  /*1a90*/  ISETP.NE.AND P0, PT, R15, RZ, PT ;  /* 0x000000ff0f00720c */ /* 0x002fe20003f05270 */
[----:B------:R-:W1:Y:S03]  /*1aa0*/  S2R R14, SR_TID.X ;  /* 0x00000000000e7919 */ /* 0x000e660000002100 */
[----:B0-----:R-:W-:-:S04]  /*1ab0*/  SHF.R.S32.HI R12, RZ, 0x1f, R3 ;  /* 0x0000001fff0c7819 */ /* 0x001fc80000011403 */
[----:B------:R-:W-:Y:S02]  /*1ac0*/  LEA.HI R3, R12, R3, RZ, 0x3 ;  /* 0x000000030c037211 */ /* 0x000fe400078f18ff */
[----:B---3--:R-:W-:Y:S02]  /*1ad0*/  FSEL R2, R2, RZ, !P0 ;  /* 0x000000ff02027208 */ /* 0x008fe40004000000 */
[----:B-1----:R-:W-:-:S04]  /*1ae0*/  LOP3.LUT R25, R14, 0x7f, RZ, 0xc0, !PT ;  /* 0x0000007f0e197812 */ /* 0x002fc800078ec0ff */
[----:B------:R-:W-:-:S04]  /*1af0*/  LEA.HI.SX32 R25, R3, R25, 0x1d ;  /* 0x0000001903197211 */ /* 0x000fc800078feaff */
[----:B------:R-:W-:Y:S01]  /*1b00*/  MOV R3, R25 ;  /* 0x0000001900037202 */ /* 0x000fe20000000f00 */
[----:B------:R-:W-:Y:S05]  /*1b10*/  @!P1 BRA `(.L_x_5029) ;  /* 0x000009c000009947 */ /* 0x000fea0003800000 */
[----:B------:R-:W-:Y:S04]  /*1b20*/  STL [R1+0x530], R9 ;  /* 0x0005300901007387 */ /* 0x000fe80000100800 */
[----:B------:R0:W-:Y:S04]  /*1b30*/  STL [R1+0x52c], R8 ;  /* 0x00052c0801007387 */ /* 0x0001e80000100800 */
[----:B------:R1:W-:Y:S04]  /*1b40*/  STL.64 [R1+0x538], R10 ;  /* 0x0005380a01007387 */ /* 0x0003e80000100a00 */
[----:B0-----:R0:W2:Y:S04]  /*1b50*/  LDL.64 R8, [R1+0x280] ;  /* 0x0002800001087983 */ /* 0x0010a80000100a00 */
[----:B-1----:R0:W2:Y:S04]  /*1b60*/  LDL.64 R10, [R1+0x288] ;  /* 0x00028800010a7983 */ /* 0x0020a80000100a00 */
[----:B------:R-:W-:Y:S04]  /*1b70*/  STL [R1+0x528], R7 ;  /* 0x0005280701007387 */ /* 0x000fe80000100800 */
[----:B------:R1:W-:Y:S04]  /*1b80*/  STL [R1+0x524], R6 ;  /* 0x0005240601007387 */ /* 0x0003e80000100800 */
[----:B------:R-:W-:Y:S04]  /*1b90*/  STL [R1+0x520], R5 ;  /* 0x0005200501007387 */ /* 0x000fe80000100800 */
[----:B------:R3:W-:Y:S04]  /*1ba0*/  STL [R1+0x51c], R4 ;  /* 0x00051c0401007387 */ /* 0x0007e80000100800 */
[----:B-1----:R0:W4:Y:S04]  /*1bb0*/  LDL.64 R6, [R1+0x278] ;  /* 0x0002780001067983 */ /* 0x0021280000100a00 */
[----:B---3--:R0:W4:Y:S01]  /*1bc0*/  LDL.64 R4, [R1+0x270] ;  /* 0x0002700001047983 */ /* 0x0081220000100a00 */
[----:B------:R-:W-:-:S04]  /*1bd0*/  LEA R20, P0, R25, c[0x0][0x188], 0x5 ;  /* 0x0000620019147a11 */ /* 0x000fc800078028ff */
[----:B------:R-:W-:Y:S02]  /*1be0*/  LEA.HI.X R21, R25, c[0x0][0x18c], RZ, 0x5, P0 ;  /* 0x0000630019157a11 */ /* 0x000fe400000f2cff */
[----:B------:R-:W-:Y:S02]  /*1bf0*/  ISETP.NE.U32.AND P0, PT, RZ, c[0x0][0x218], PT ;  /* 0x00008600ff007a0c */ /* 0x000fe40003f05070 */
[----:B------:R-:W-:Y:S01]  /*1c00*/  MOV R16, 0x10 ;  /* 0x0000001000107802 */ /* 0x000fe20000000f00 */
[----:B------:R1:W3:Y:S01]  /*1c10*/  LDG.E.128 R12, [R20.64] ;  /* 0x00000004140c7981 */ /* 0x0002e2000c1e1d00 */
[----:B------:R-:W-:-:S03]  /*1c20*/  ISETP.NE.AND.EX P0, PT, RZ, c[0x0][0x21c], PT, P0 ;  /* 0x00008700ff007a0c */ /* 0x000fc60003f05300 */
[----:B------:R-:W-:-:S06]  /*1c30*/  IMAD.WIDE.U32 R16, R25, R16, c[0x0][0x208] ;  /* 0x0000820019107625 */ /* 0x000fcc00078e0010 */
[----:B------:R-:W3:Y:S04]  /*1c40*/  LDG.E.128 R16, [R16.64] ;  /* 0x0000000410107981 */ /* 0x000ee8000c1e1d00 */
[C---:B------:R-:W-:Y:S01]  /*1c50*/  @P0 LEA R26, P6, R25.reuse, c[0x0][0x218], 0x5 ;  /* 0x00008600191a0a11 */ /* 0x040fe200078c28ff */
[----:B-1----:R-:W3:Y:S03]  /*1c60*/  LDG.E.128 R20, [R20.64+0x10] ;  /* 0x0000100414147981 */ /* 0x002ee6000c1e1d00 */
[----:B------:R-:W-:-:S05]  /*1c70*/  @P0 LEA.HI.X R27, R25, c[0x0][0x21c], RZ, 0x5, P6 ;  /* 0x00008700191b0a11 */ /* 0x000fca00030f2cff */
[----:B--2---:R1:W2:Y:S04]  /*1c80*/  @P0 LDG.E.128 R8, [R26.64] ;  /* 0x000000041a080981 */ /* 0x0042a8000c1e1d00 */
[----:B----4-:R1:W4:Y:S01]  /*1c90*/  @P0 LDG.E.128 R4, [R26.64+0x10] ;  /* 0x000010041a040981 */ /* 0x010322000c1e1d00 */
[C---:B---3--:R-:W-:Y:S01]  /*1ca0*/  FADD.FTZ R3, -R2.reuse, R12 ;  /* 0x0000000c02037221 */ /* 0x048fe20000010100 */
[----:B------:R-:W-:Y:S02]  /*1cb0*/  PRMT R29, RZ, 0x7610, R16 ;  /* 0x00007610ff1d7816 */ /* 0x000fe40000000010 */
[--C-:B------:R-:W-:Y:S02]  /*1cc0*/  PRMT R28, RZ, 0x5410, R17.reuse ;  /* 0x00005410ff1c7816 */ /* 0x100fe40000000011 */
[----:B-1----:R-:W-:Y:S01]  /*1cd0*/  PRMT R27, RZ, 0x7610, R17 ;  /* 0x00007610ff1b7816 */ /* 0x002fe20000000011 */
[----:B------:R-:W-:-:S02]  /*1ce0*/  FADD.FTZ R12, -R2, R20 ;  /* 0x00000014020c7221 */ /* 0x000fc40000010100 */
[----:B------:R-:W-:Y:S01]  /*1cf0*/  FADD.FTZ R17, -R2, R22 ;  /* 0x0000001602117221 */ /* 0x000fe20000010100 */
[----:B--2---:R1:W-:Y:S04]  /*1d00*/  @P0 STL.64 [R1+0x280], R8 ;  /* 0x0002800801000387 */ /* 0x0043e80000100a00 */
[----:B------:R2:W-:Y:S01]  /*1d10*/  @P0 STL.64 [R1+0x288], R10 ;  /* 0x0002880a01000387 */ /* 0x0005e20000100a00 */
[----:B-1----:R-:W-:-:S03]  /*1d20*/  PRMT R9, RZ, 0x5410, R16 ;  /* 0x00005410ff097816 */ /* 0x002fc60000000010 */
[----:B--2---:R0:W5:Y:S01]  /*1d30*/  LDL.LU.64 R10, [R1+0x538] ;  /* 0x00053800010a7983 */ /* 0x0041620000300a00 */
[----:B------:R-:W-:-:S03]  /*1d40*/  FADD.FTZ R16, -R2, R21 ;  /* 0x0000001502107221 */ /* 0x000fc60000010100 */
[----:B----4-:R1:W-:Y:S04]  /*1d50*/  @P0 STL.64 [R1+0x270], R4 ;  /* 0x0002700401000387 */ /* 0x0103e80000100a00 */
[----:B------:R2:W-:Y:S04]  /*1d60*/  @P0 STL.64 [R1+0x278], R6 ;  /* 0x0002780601000387 */ /* 0x0005e80000100a00 */
[----:B-1----:R-:W3:Y:S04]  /*1d70*/  LDL.LU R5, [R1+0x170] ;  /* 0x0001700001057983 */ /* 0x002ee80000300800 */
[----:B--2---:R-:W2:Y:S04]  /*1d80*/  LDL R7, [R1+0x518] ;  /* 0x0005180001077983 */ /* 0x004ea80000100800 */
[----:B------:R-:W4:Y:S04]  /*1d90*/  LDL R6, [R1+0x514] ;  /* 0x0005140001067983 */ /* 0x000f280000100800 */
[----:B------:R-:W2:Y:S04]  /*1da0*/  LDL.LU R20, [R1+0x174] ;  /* 0x0001740001147983 */ /* 0x000ea80000300800 */
[----:B------:R-:W4:Y:S04]  /*1db0*/  LDL.LU R21, [R1+0x4] ;  /* 0x0000040001157983 */ /* 0x000f280000300800 */
[----:B------:R-:W4:Y:S01]  /*1dc0*/  LDL.LU R22, [R1] ;  /* 0x0000000001167983 */ /* 0x000f220000300800 */
[----:B-----5:R-:W-:-:S02]  /*1dd0*/  FMUL.FTZ R8, R0, R3 ;  /* 0x0000000300087220 */ /* 0x020fc40000410000 */
[C---:B------:R-:W-:Y:S02]  /*1de0*/  FADD.FTZ R13, -R2.reuse, R13 ;  /* 0x0000000d020d7221 */ /* 0x040fe40000010100 */
[C---:B------:R-:W-:Y:S02]  /*1df0*/  FADD.FTZ R3, -R2.reuse, R23 ;  /* 0x0000001702037221 */ /* 0x040fe40000010100 */
[----:B------:R-:W-:Y:S02]  /*1e00*/  FADD.FTZ R14, -R2, R14 ;  /* 0x0000000e020e7221 */ /* 0x000fe40000010100 */
[----:B---3--:R-:W-:-:S05]  /*1e10*/  FADD.FTZ R5, R5, R9 ;  /* 0x0000000905057221 */ /* 0x008fca0000010000 */
[----:B------:R1:W-:Y:S04]  /*1e20*/  STL [R1+0x170], R5 ;  /* 0x0001700501007387 */ /* 0x0003e80000100800 */
[----:B------:R-:W-:Y:S01]  /*1e30*/  STL [R1+0x2d0], R8 ;  /* 0x0002d00801007387 */ /* 0x000fe20000100800 */
[----:B--2---:R-:W-:Y:S02]  /*1e40*/  FADD.FTZ R20, R20, R29 ;  /* 0x0000001d14147221 */ /* 0x004fe40000010000 */
[----:B-1----:R-:W-:Y:S02]  /*1e50*/  FMUL.FTZ R5, R0, R13 ;  /* 0x0000000d00057220 */ /* 0x002fe40000410000 */
[-C--:B----4-:R-:W-:Y:S02]  /*1e60*/  FFMA.FTZ R22, R8, R9.reuse, R22 ;  /* 0x0000000908167223 */ /* 0x090fe40000010016 */
[----:B------:R-:W-:-:S02]  /*1e70*/  FMUL.FTZ R9, R7, R9 ;  /* 0x0000000907097220 */ /* 0x000fc40000410000 */
[----:B------:R-:W2:Y:S04]  /*1e80*/  LDL.LU R7, [R1+0x17c] ;  /* 0x00017c0001077983 */ /* 0x000ea80000300800 */
[----:B------:R-:W3:Y:S04]  /*1e90*/  LDL.LU R23, [R1+0xc] ;  /* 0x00000c0001177983 */ /* 0x000ee80000300800 */
[----:B------:R1:W-:Y:S01]  /*1ea0*/  STL [R1], R22 ;  /* 0x0000001601007387 */ /* 0x0003e20000100800 */
[-C--:B------:R-:W-:Y:S02]  /*1eb0*/  FFMA.FTZ R21, R5, R29.reuse, R21 ;  /* 0x0000001d05157223 */ /* 0x080fe40000010015 */
[----:B------:R-:W-:Y:S01]  /*1ec0*/  FMUL.FTZ R6, R6, R29 ;  /* 0x0000001d06067220 */ /* 0x000fe20000410000 */
[----:B-1----:R-:W4:Y:S04]  /*1ed0*/  LDL R22, [R1+0x50c] ;  /* 0x00050c0001167983 */ /* 0x002f280000100800 */
[----:B------:R-:W-:Y:S04]  /*1ee0*/  STL [R1+0x350], R5 ;  /* 0x0003500501007387 */ /* 0x000fe80000100800 */
[----:B------:R1:W-:Y:S02]  /*1ef0*/  STL [R1+0x174], R20 ;  /* 0x0001741401007387 */ /* 0x0003e40000100800 */
[----:B-1----:R-:W-:-:S02]  /*1f00*/  FMUL.FTZ R20, R0, R14 ;  /* 0x0000000e00147220 */ /* 0x002fc40000410000 */
[----:B------:R-:W2:Y:S04]  /*1f10*/  LDL R14, [R1+0x510] ;  /* 0x00051000010e7983 */ /* 0x000ea80000100800 */
[----:B------:R-:W-:Y:S04]  /*1f20*/  STL [R1+0x2b8], R9 ;  /* 0x0002b80901007387 */ /* 0x000fe80000100800 */
[----:B------:R-:W2:Y:S01]  /*1f30*/  LDL.LU R29, [R1+0x178] ;  /* 0x00017800011d7983 */ /* 0x000ea20000300800 */
[----:B------:R-:W-:-:S03]  /*1f40*/  FADD.FTZ R15, -R2, R15 ;  /* 0x0000000f020f7221 */ /* 0x000fc60000010100 */
[----:B------:R1:W-:Y:S04]  /*1f50*/  STL [R1+0x4], R21 ;  /* 0x0000041501007387 */ /* 0x0003e80000100800 */
[----:B-1----:R-:W3:Y:S04]  /*1f60*/  LDL.LU R21, [R1+0x1f0] ;  /* 0x0001f00001157983 */ /* 0x002ee80000300800 */
[----:B------:R-:W3:Y:S04]  /*1f70*/  LDL R13, [R1+0x508] ;  /* 0x00050800010d7983 */ /* 0x000ee80000100800 */
[----:B------:R-:W-:Y:S01]  /*1f80*/  STL [R1+0x33c], R20 ;  /* 0x00033c1401007387 */ /* 0x000fe20000100800 */
[----:B--2---:R-:W-:-:S05]  /*1f90*/  FADD.FTZ R29, R29, R28 ;  /* 0x0000001c1d1d7221 */ /* 0x004fca0000010000 */
[----:B------:R1:W-:Y:S02]  /*1fa0*/  STL [R1+0x178], R29 ;  /* 0x0001781d01007387 */ /* 0x0003e40000100800 */
[----:B-1----:R-:W-:Y:S02]  /*1fb0*/  FMUL.FTZ R29, R0, R15 ;  /* 0x0000000f001d7220 */ /* 0x002fe40000410000 */
[----:B------:R-:W2:Y:S04]  /*1fc0*/  LDL.LU R15, [R1+0x8] ;  /* 0x00000800010f7983 */ /* 0x000ea80000300800 */
[----:B------:R-:W-:Y:S01]  /*1fd0*/  STL [R1+0x3c4], R6 ;  /* 0x0003c40601007387 */ /* 0x000fe20000100800 */
[----:B------:R-:W-:Y:S02]  /*1fe0*/  FADD.FTZ R7, R7, R27 ;  /* 0x0000001b07077221 */ /* 0x000fe40000010000 */
[----:B---3--:R-:W-:-:S02]  /*1ff0*/  FFMA.FTZ R23, R29, R27, R23 ;  /* 0x0000001b1d177223 */ /* 0x008fc40000010017 */
[----:B----4-:R-:W-:Y:S02]  /*2000*/  FMUL.FTZ R27, R22, R27 ;  /* 0x0000001b161b7220 */ /* 0x010fe40000410000 */
[----:B--2---:R-:W-:-:S05]  /*2010*/  FFMA.FTZ R15, R20, R28, R15 ;  /* 0x0000001c140f7223 */ /* 0x004fca000001000f */
[----:B------:R1:W-:Y:S02]  /*2020*/  STL [R1+0x8], R15 ;  /* 0x0000080f01007387 */ /* 0x0003e40000100800 */
[----:B-1----:R-:W-:Y:S02]  /*2030*/  FMUL.FTZ R15, R14, R28 ;  /* 0x0000001c0e0f7220 */ /* 0x002fe40000410000 */
[----:B------:R-:W2:Y:S04]  /*2040*/  LDL.LU R28, [R1+0x160] ;  /* 0x00016000011c7983 */ /* 0x000ea80000300800 */
[----:B------:R1:W-:Y:S04]  /*2050*/  STL [R1+0x17c], R7 ;  /* 0x00017c0701007387 */ /* 0x0003e80000100800 */
[----:B-1----:R-:W3:Y:S04]  /*2060*/  LDL.LU R7, [R1+0x164] ;  /* 0x0001640001077983 */ /* 0x002ee80000300800 */
[----:B------:R-:W-:Y:S04]  /*2070*/  STL [R1+0x324], R29 ;  /* 0x0003241d01007387 */ /* 0x000fe80000100800 */
[----:B------:R-:W-:Y:S04]  /*2080*/  STL [R1+0x3b0], R15 ;  /* 0x0003b00f01007387 */ /* 0x000fe80000100800 */
[----:B------:R1:W-:Y:S04]  /*2090*/  STL [R1+0xc], R23 ;  /* 0x00000c1701007387 */ /* 0x0003e80000100800 */
[----:B-1----:R-:W4:Y:S04]  /*20a0*/  LDL.LU R23, [R1+0x1f4] ;  /* 0x0001f40001177983 */ /* 0x002f280000300800 */
[----:B------:R-:W4:Y:S01]  /*20b0*/  LDL R22, [R1+0x504] ;  /* 0x0005040001167983 */ /* 0x000f220000100800 */
[--C-:B------:R-:W-:Y:S01]  /*20c0*/  PRMT R26, RZ, 0x5410, R18.reuse ;  /* 0x00005410ff1a7816 */ /* 0x100fe20000000012 */
[----:B------:R-:W-:Y:S01]  /*20d0*/  FMUL.FTZ R14, R0, R12 ;  /* 0x0000000c000e7220 */ /* 0x000fe20000410000 */
[----:B------:R-:W-:-:S03]  /*20e0*/  PRMT R18, RZ, 0x7610, R18 ;  /* 0x00007610ff127816 */ /* 0x000fc60000000012 */
[----:B------:R-:W-:Y:S01]  /*20f0*/  FFMA.FTZ R21, R14, R26, R21 ;  /* 0x0000001a0e157223 */ /* 0x000fe20000010015 */
[----:B------:R-:W-:Y:S01]  /*2100*/  STL [R1+0x2fc], R14 ;  /* 0x0002fc0e01007387 */ /* 0x000fe20000100800 */
[----:B------:R-:W-:-:S03]  /*2110*/  FFMA.FTZ R12, R8, R9, RZ ;  /* 0x00000009080c7223 */ /* 0x000fc600000100ff */
[----:B------:R-:W-:Y:S01]  /*2120*/  STL [R1+0x39c], R27 ;  /* 0x00039c1b01007387 */ /* 0x000fe20000100800 */
[----:B------:R-:W-:-:S04]  /*2130*/  FFMA.FTZ R12, R5, R6, R12 ;  /* 0x00000006050c7223 */ /* 0x000fc8000001000c */
[----:B------:R-:W-:Y:S02]  /*2140*/  FFMA.FTZ R12, R20, R15, R12 ;  /* 0x0000000f140c7223 */ /* 0x000fe4000001000c */
[----:B--2---:R-:W-:-:S05]  /*2150*/  FADD.FTZ R28, R28, R26 ;  /* 0x0000001a1c1c7221 */ /* 0x004fca0000010000 */
[----:B------:R1:W-:Y:S04]  /*2160*/  STL [R1+0x160], R28 ;  /* 0x0001601c01007387 */ /* 0x0003e80000100800 */
[----:B------:R2:W-:Y:S01]  /*2170*/  STL [R1+0x1f0], R21 ;  /* 0x0001f01501007387 */ /* 0x0005e20000100800 */
[----:B-1----:R-:W-:Y:S02]  /*2180*/  FMUL.FTZ R28, R13, R26 ;  /* 0x0000001a0d1c7220 */ /* 0x002fe40000410000 */
[----:B------:R-:W-:Y:S02]  /*2190*/  FADD.FTZ R13, RZ, R9 ;  /* 0x00000009ff0d7221 */ /* 0x000fe40000010000 */
[----:B------:R0:W5:Y:S01]  /*21a0*/  LDL.LU R9, [R1+0x530] ;  /* 0x0005300001097983 */ /* 0x0001620000300800 */
[----:B---3--:R-:W-:-:S02]  /*21b0*/  FADD.FTZ R7, R7, R18 ;  /* 0x0000001207077221 */ /* 0x008fc40000010000 */
[----:B--2---:R-:W-:Y:S01]  /*21c0*/  FMUL.FTZ R21, R0, R16 ;  /* 0x0000001000157220 */ /* 0x004fe20000410000 */
[----:B------:R0:W5:Y:S04]  /*21d0*/  LDL.LU R8, [R1+0x52c] ;  /* 0x00052c0001087983 */ /* 0x0001680000300800 */
[----:B------:R-:W2:Y:S04]  /*21e0*/  LDL.LU R26, [R1+0x1f8] ;  /* 0x0001f800011a7983 */ /* 0x000ea80000300800 */
[----:B------:R-:W3:Y:S01]  /*21f0*/  LDL R16, [R1+0x500] ;  /* 0x0005000001107983 */ /* 0x000ee20000100800 */
[----:B------:R-:W-:-:S03]  /*2200*/  FADD.FTZ R13, R13, R6 ;  /* 0x000000060d0d7221 */ /* 0x000fc60000010000 */
[----:B------:R-:W-:Y:S01]  /*2210*/  STL [R1+0x388], R28 ;  /* 0x0003881c01007387 */ /* 0x000fe20000100800 */
[----:B----4-:R-:W-:-:S03]  /*2220*/  FFMA.FTZ R23, R21, R18, R23 ;  /* 0x0000001215177223 */ /* 0x010fc60000010017 */
[----:B------:R1:W-:Y:S01]  /*2230*/  STL [R1+0x164], R7 ;  /* 0x0001640701007387 */ /* 0x0003e20000100800 */
[----:B------:R-:W-:Y:S02]  /*2240*/  FMUL.FTZ R22, R22, R18 ;  /* 0x0000001216167220 */ /* 0x000fe40000410000 */
[----:B------:R-:W-:Y:S01]  /*2250*/  FADD.FTZ R13, R13, R15 ;  /* 0x0000000f0d0d7221 */ /* 0x000fe20000010000 */
[----:B-1----:R0:W5:Y:S04]  /*2260*/  LDL.LU R7, [R1+0x528] ;  /* 0x0005280001077983 */ /* 0x0021680000300800 */
[----:B------:R-:W-:Y:S04]  /*2270*/  STL [R1+0x2e4], R21 ;  /* 0x0002e41501007387 */ /* 0x000fe80000100800 */
[----:B------:R0:W5:Y:S04]  /*2280*/  LDL.LU R6, [R1+0x524] ;  /* 0x0005240001067983 */ /* 0x0001680000300800 */
[----:B------:R0:W5:Y:S04]  /*2290*/  LDL.LU R5, [R1+0x520] ;  /* 0x0005200001057983 */ /* 0x0001680000300800 */
[----:B------:R1:W-:Y:S01]  /*22a0*/  STL [R1+0x1f4], R23 ;  /* 0x0001f41701007387 */ /* 0x0003e20000100800 */
[----:B------:R-:W-:-:S03]  /*22b0*/  FMUL.FTZ R15, R0, R17 ;  /* 0x00000011000f7220 */ /* 0x000fc60000410000 */
[----:B-1----:R-:W4:Y:S04]  /*22c0*/  LDL.LU R23, [R1+0x16c] ;  /* 0x00016c0001177983 */ /* 0x002f280000300800 */
[----:B------:R-:W4:Y:S04]  /*22d0*/  LDL.LU R20, [R1+0x1fc] ;  /* 0x0001fc0001147983 */ /* 0x000f280000300800 */
[----:B------:R0:W-:Y:S04]  /*22e0*/  STL [R1+0x364], R22 ;  /* 0x0003641601007387 */ /* 0x0001e80000100800 */
[----:B------:R-:W4:Y:S04]  /*22f0*/  LDL R18, [R1+0x4fc] ;  /* 0x0004fc0001127983 */ /* 0x000f280000100800 */
[----:B------:R-:W4:Y:S01]  /*2300*/  LDL.LU R17, [R1+0x168] ;  /* 0x0001680001117983 */ /* 0x000f220000300800 */
[----:B------:R-:W-:Y:S01]  /*2310*/  PRMT R4, RZ, 0x5410, R19 ;  /* 0x00005410ff047816 */ /* 0x000fe20000000013 */
[----:B------:R-:W-:-:S02]  /*2320*/  FFMA.FTZ R12, R29, R27, R12 ;  /* 0x0000001b1d0c7223 */ /* 0x000fc4000001000c */
[----:B------:R-:W-:Y:S01]  /*2330*/  FADD.FTZ R13, R13, R27 ;  /* 0x0000001b0d0d7221 */ /* 0x000fe20000010000 */
[----:B------:R-:W-:Y:S01]  /*2340*/  PRMT R19, RZ, 0x7610, R19 ;  /* 0x00007610ff137816 */ /* 0x000fe20000000013 */
[----:B------:R-:W-:Y:S02]  /*2350*/  FFMA.FTZ R12, R14, R28, R12 ;  /* 0x0000001c0e0c7223 */ /* 0x000fe4000001000c */
[----:B------:R-:W-:Y:S02]  /*2360*/  FADD.FTZ R13, R13, R28 ;  /* 0x0000001c0d0d7221 */ /* 0x000fe40000010000 */
[----:B------:R-:W-:Y:S01]  /*2370*/  FMUL.FTZ R14, R0, R3 ;  /* 0x00000003000e7220 */ /* 0x000fe20000410000 */
[----:B------:R0:W-:Y:S01]  /*2380*/  STL [R1+0x2b4], R15 ;  /* 0x0002b40f01007387 */ /* 0x0001e20000100800 */
[----:B------:R-:W-:Y:S02]  /*2390*/  FADD.FTZ R3, R13, R22 ;  /* 0x000000160d037221 */ /* 0x000fe40000010000 */
[----:B------:R-:W-:-:S02]  /*23a0*/  FFMA.FTZ R12, R21, R22, R12 ;  /* 0x00000016150c7223 */ /* 0x000fc4000001000c */
[-C--:B--2---:R-:W-:Y:S02]  /*23b0*/  FFMA.FTZ R26, R15, R4.reuse, R26 ;  /* 0x000000040f1a7223 */ /* 0x084fe4000001001a */
[----:B---3--:R-:W-:-:S04]  /*23c0*/  FMUL.FTZ R16, R16, R4 ;  /* 0x0000000410107220 */ /* 0x008fc80000410000 */
[----:B------:R-:W-:Y:S02]  /*23d0*/  FADD.FTZ R3, R3, R16 ;  /* 0x0000001003037221 */ /* 0x000fe40000010000 */
[----:B------:R-:W-:Y:S02]  /*23e0*/  FFMA.FTZ R12, R15, R16, R12 ;  /* 0x000000100f0c7223 */ /* 0x000fe4000001000c */
[----:B----4-:R-:W-:Y:S02]  /*23f0*/  FADD.FTZ R23, R23, R19 ;  /* 0x0000001317177221 */ /* 0x010fe40000010000 */
[-C--:B------:R-:W-:Y:S02]  /*2400*/  FFMA.FTZ R20, R14, R19.reuse, R20 ;  /* 0x000000130e147223 */ /* 0x080fe40000010014 */
[----:B------:R-:W-:Y:S02]  /*2410*/  FADD.FTZ R17, R17, R4 ;  /* 0x0000000411117221 */ /* 0x000fe40000010000 */
[----:B------:R-:W-:-:S03]  /*2420*/  FMUL.FTZ R13, R18, R19 ;  /* 0x00000013120d7220 */ /* 0x000fc60000410000 */
[----:B------:R0:W-:Y:S04]  /*2430*/  STL [R1+0x168], R17 ;  /* 0x0001681101007387 */ /* 0x0001e80000100800 */
[----:B------:R0:W5:Y:S04]  /*2440*/  LDL.LU R4, [R1+0x51c] ;  /* 0x00051c0001047983 */ /* 0x0001680000300800 */
[----:B------:R0:W-:Y:S04]  /*2450*/  STL [R1+0x1f8], R26 ;  /* 0x0001f81a01007387 */ /* 0x0001e80000100800 */
[----:B------:R0:W-:Y:S04]  /*2460*/  STL [R1+0x310], R16 ;  /* 0x0003101001007387 */ /* 0x0001e80000100800 */
[----:B------:R0:W-:Y:S04]  /*2470*/  STL [R1+0x2a4], R14 ;  /* 0x0002a40e01007387 */ /* 0x0001e80000100800 */
[----:B------:R0:W-:Y:S04]  /*2480*/  STL [R1+0x16c], R23 ;  /* 0x00016c1701007387 */ /* 0x0001e80000100800 */
[----:B------:R0:W-:Y:S04]  /*2490*/  STL [R1+0x1fc], R20 ;  /* 0x0001fc1401007387 */ /* 0x0001e80000100800 */
[----:B------:R0:W-:Y:S01]  /*24a0*/  STL [R1+0x2cc], R13 ;  /* 0x0002cc0d01007387 */ /* 0x0001e20000100800 */
[----:B------:R-:W-:Y:S01]  /*24b0*/  FADD.FTZ R29, R3, R13 ;  /* 0x0000000d031d7221 */ /* 0x000fe20000010000 */
[----:B------:R-:W-:Y:S01]  /*24c0*/  IADD3 R3, R25, 0x80, RZ ;  /* 0x0000008019037810 */ /* 0x000fe20007ffe0ff */
[----:B------:R-:W-:-:S02]  /*24d0*/  FFMA.FTZ R28, R14, R13, R12 ;  /* 0x0000000d0e1c7223 */ /* 0x000fc4000001000c */
.L_x_5029:
[----:B------:R-:W-:Y:S05]  /*24e0*/  BSYNC B0 ;  /* 0x0000000000007941 */ /* 0x000fea0003800000 */
.L_x_5028:
[----:B------:R-:W-:Y:S01]  /*24f0*/  BSSY B0, `(.L_x_5030) ;  /* 0x00000a4000007945 */ /* 0x000fe20003800000 */
[----:B------:R-:W-:Y:S05]  /*2500*/  @!P2 BRA `(.L_x_5031) ;  /* 0x00000a200000a947 */ /* 0x000fea0003800000 */
[----:B------:R-:W-:Y:S04]  /*2510*/  STL [R1+0x540], R25 ;  /* 0x0005401901007387 */ /* 0x000fe80000100800 */
[----:B------:R-:W-:Y:S04]  /*2520*/  STL [R1+0x53c], R24 ;  /* 0x00053c1801007387 */ /* 0x000fe80000100800 */
[----:B------:R-:W-:Y:S04]  /*2530*/  STL [R1+0x538], R11 ;  /* 0x0005380b01007387 */ /* 0x000fe80000100800 */
[----:B------:R1:W-:Y:S04]  /*2540*/  STL [R1+0x534], R10 ;  /* 0x0005340a01007387 */ /* 0x0003e80000100800 */
[----:B-----5:R-:W-:Y:S04]  /*2550*/  STL [R1+0x530], R9 ;  /* 0x0005300901007387 */ /* 0x020fe80000100800 */
[----:B------:R2:W-:Y:S04]  /*2560*/  STL [R1+0x52c], R8 ;  /* 0x00052c0801007387 */ /* 0x0005e80000100800 */
[----:B-1----:R1:W3:Y:S04]  /*2570*/  LDL.64 R10, [R1+0x258] ;  /* 0x00025800010a7983 */ /* 0x0022e80000100a00 */
[----:B--2---:R1:W3:Y:S04]  /*2580*/  LDL.64 R8, [R1+0x250] ;  /* 0x0002500001087983 */ /* 0x0042e80000100a00 */
[----:B------:R-:W-:Y:S04]  /*2590*/  STL [R1+0x528], R7 ;  /* 0x0005280701007387 */ /* 0x000fe80000100800 */
[----:B------:R2:W-:Y:S04]  /*25a0*/  STL [R1+0x524], R6 ;  /* 0x0005240601007387 */ /* 0x0005e80000100800 */
[----:B------:R-:W-:Y:S04]  /*25b0*/  STL [R1+0x520], R5 ;  /* 0x0005200501007387 */ /* 0x000fe80000100800 */
[----:B------:R4:W-:Y:S04]  /*25c0*/  STL [R1+0x51c], R4 ;  /* 0x00051c0401007387 */ /* 0x0009e80000100800 */
[----:B--2---:R1:W2:Y:S04]  /*25d0*/  LDL.64 R6, [R1+0x268] ;  /* 0x0002680001067983 */ /* 0x0042a80000100a00 */
[----:B----4-:R1:W2:Y:S01]  /*25e0*/  LDL.64 R4, [R1+0x260] ;  /* 0x0002600001047983 */ /* 0x0102a20000100a00 */
[----:B0-----:R-:W-:Y:S01]  /*25f0*/  LEA R20, P0, R3, c[0x0][0x188], 0x5 ;  /* 0x0000620003147a11 */ /* 0x001fe200078028ff */
[----:B------:R-:W-:-:S02]  /*2600*/  HFMA2.MMA R16, -RZ, RZ, 0, 9.5367431640625e-07 ;  /* 0x00000010ff107435 */ /* 0x000fc400000001ff */
[----:B------:R-:W4:Y:S01]  /*2610*/  LDL.LU R24, [R1+0x150] ;  /* 0x0001500001187983 */ /* 0x000f220000300800 */
[----:B------:R-:W-:Y:S02]  /*2620*/  LEA.HI.X R21, R3, c[0x0][0x18c], RZ, 0x5, P0 ;  /* 0x0000630003157a11 */ /* 0x000fe400000f2cff */
[----:B------:R-:W-:-:S03]  /*2630*/  ISETP.NE.U32.AND P0, PT, RZ, c[0x0][0x218], PT ;  /* 0x00008600ff007a0c */ /* 0x000fc60003f05070 */
[----:B------:R0:W4:Y:S01]  /*2640*/  LDG.E.128 R12, [R20.64] ;  /* 0x00000004140c7981 */ /* 0x000122000c1e1d00 */
[----:B------:R-:W-:Y:S01]  /*2650*/  ISETP.NE.AND.EX P0, PT, RZ, c[0x0][0x21c], PT, P0 ;  /* 0x00008700ff007a0c */ /* 0x000fe20003f05300 */
[----:B------:R-:W-:-:S06]  /*2660*/  IMAD.WIDE.U32 R16, R3, R16, c[0x0][0x208] ;  /* 0x0000820003107625 */ /* 0x000fcc00078e0010 */
[----:B------:R-:W4:Y:S04]  /*2670*/  LDG.E.128 R16, [R16.64] ;  /* 0x0000000410107981 */ /* 0x000f28000c1e1d00 */
[----:B0-----:R-:W4:Y:S02]  /*2680*/  LDG.E.128 R20, [R20.64+0x10] ;  /* 0x0000100414147981 */ /* 0x001f24000c1e1d00 */
[----:B------:R-:W-:-:S04]  /*2690*/  @P0 LEA R26, P6, R3, c[0x0][0x218], 0x5 ;  /* 0x00008600031a0a11 */ /* 0x000fc800078c28ff */
[----:B------:R-:W-:-:S05]  /*26a0*/  @P0 LEA.HI.X R27, R3, c[0x0][0x21c], RZ, 0x5, P6 ;  /* 0x00008700031b0a11 */ /* 0x000fca00030f2cff */
[----:B---3--:R0:W3:Y:S04]  /*26b0*/  @P0 LDG.E.128 R8, [R26.64+0x10] ;  /* 0x000010041a080981 */ /* 0x0080e8000c1e1d00 */
[----:B--2---:R0:W2:Y:S01]  /*26c0*/  @P0 LDG.E.128 R4, [R26.64] ;  /* 0x000000041a040981 */ /* 0x0040a2000c1e1d00 */
[C---:B----4-:R-:W-:Y:S02]  /*26d0*/  FADD.FTZ R12, -R2.reuse, R12 ;  /* 0x0000000c020c7221 */ /* 0x050fe40000010100 */
[C---:B------:R-:W-:Y:S01]  /*26e0*/  FADD.FTZ R13, -R2.reuse, R13 ;  /* 0x0000000d020d7221 */ /* 0x040fe20000010100 */
[----:B------:R-:W-:Y:S02]  /*26f0*/  PRMT R25, RZ, 0x7610, R16 ;  /* 0x00007610ff197816 */ /* 0x000fe40000000010 */
[--C-:B0-----:R-:W-:Y:S01]  /*2700*/  PRMT R27, RZ, 0x7610, R17.reuse ;  /* 0x00007610ff1b7816 */ /* 0x101fe20000000011 */
[----:B---3--:R-:W-:Y:S04]  /*2710*/  @P0 STL.64 [R1+0x250], R8 ;  /* 0x0002500801000387 */ /* 0x008fe80000100a00 */
[----:B------:R0:W-:Y:S04]  /*2720*/  @P0 STL.64 [R1+0x258], R10 ;  /* 0x0002580a01000387 */ /* 0x0001e80000100a00 */
[----:B0-----:R-:W3:Y:S01]  /*2730*/  LDL.LU R10, [R1+0x1e0] ;  /* 0x0001e000010a7983 */ /* 0x001ee20000300800 */
[----:B------:R-:W-:Y:S01]  /*2740*/  PRMT R11, RZ, 0x5410, R17 ;  /* 0x00005410ff0b7816 */ /* 0x000fe20000000011 */
[----:B------:R-:W-:-:S02]  /*2750*/  FADD.FTZ R17, -R2, R21 ;  /* 0x0000001502117221 */ /* 0x000fc40000010100 */
[----:B------:R-:W-:Y:S01]  /*2760*/  FMUL.FTZ R21, R0, R12 ;  /* 0x0000000c00157220 */ /* 0x000fe20000410000 */
[----:B--2---:R0:W-:Y:S04]  /*2770*/  @P0 STL.64 [R1+0x260], R4 ;  /* 0x0002600401000387 */ /* 0x0041e80000100a00 */
[----:B------:R2:W-:Y:S04]  /*2780*/  @P0 STL.64 [R1+0x268], R6 ;  /* 0x0002680601000387 */ /* 0x0005e80000100a00 */
[----:B------:R-:W4:Y:S04]  /*2790*/  LDL R9, [R1+0x4f4] ;  /* 0x0004f40001097983 */ /* 0x000f280000100800 */
[----:B0-----:R-:W4:Y:S01]  /*27a0*/  LDL R4, [R1+0x4f8] ;  /* 0x0004f80001047983 */ /* 0x001f220000100800 */
[----:B--2---:R-:W-:-:S03]  /*27b0*/  PRMT R7, RZ, 0x5410, R16 ;  /* 0x00005410ff077816 */ /* 0x004fc60000000010 */
[----:B------:R-:W2:Y:S01]  /*27c0*/  LDL.LU R6, [R1+0x158] ;  /* 0x0001580001067983 */ /* 0x000ea20000300800 */
[----:B------:R-:W-:-:S03]  /*27d0*/  FADD.FTZ R16, -R2, R20 ;  /* 0x0000001402107221 */ /* 0x000fc60000010100 */
[----:B------:R-:W2:Y:S01]  /*27e0*/  LDL.LU R20, [R1+0x154] ;  /* 0x0001540001147983 */ /* 0x000ea20000300800 */
[----:B------:R-:W-:Y:S02]  /*27f0*/  FADD.FTZ R12, -R2, R23 ;  /* 0x00000017020c7221 */ /* 0x000fe40000010100 */
[----:B------:R-:W-:Y:S02]  /*2800*/  FMUL.FTZ R23, R0, R13 ;  /* 0x0000000d00177220 */ /* 0x000fe40000410000 */
[----:B------:R-:W2:Y:S01]  /*2810*/  LDL.LU R13, [R1+0x1e4] ;  /* 0x0001e400010d7983 */ /* 0x000ea20000300800 */
[----:B------:R-:W-:-:S03]  /*2820*/  FADD.FTZ R24, R24, R7 ;  /* 0x0000000718187221 */ /* 0x000fc60000010000 */
[----:B------:R-:W-:Y:S01]  /*2830*/  STL [R1+0x374], R21 ;  /* 0x0003741501007387 */ /* 0x000fe20000100800 */
[----:B------:R-:W-:-:S03]  /*2840*/  PRMT R26, RZ, 0x5410, R18 ;  /* 0x00005410ff1a7816 */ /* 0x000fc60000000012 */
[----:B------:R0:W-:Y:S01]  /*2850*/  STL [R1+0x150], R24 ;  /* 0x0001501801007387 */ /* 0x0001e20000100800 */
[----:B------:R-:W-:Y:S01]  /*2860*/  PRMT R8, RZ, 0x7610, R18 ;  /* 0x00007610ff087816 */ /* 0x000fe20000000012 */
[C---:B------:R-:W-:Y:S02]  /*2870*/  FADD.FTZ R18, -R2.reuse, R22 ;  /* 0x0000001602127221 */ /* 0x040fe40000010100 */
[C---:B------:R-:W-:Y:S02]  /*2880*/  FADD.FTZ R14, -R2.reuse, R14 ;  /* 0x0000000e020e7221 */ /* 0x040fe40000010100 */
[----:B------:R-:W-:Y:S02]  /*2890*/  FADD.FTZ R15, -R2, R15 ;  /* 0x0000000f020f7221 */ /* 0x000fe40000010100 */
[----:B---3--:R-:W-:-:S05]  /*28a0*/  FFMA.FTZ R10, R21, R7, R10 ;  /* 0x00000007150a7223 */ /* 0x008fca000001000a */
[----:B------:R4:W-:Y:S04]  /*28b0*/  STL [R1+0x1e0], R10 ;  /* 0x0001e00a01007387 */ /* 0x0009e80000100800 */
[----:B0-----:R-:W3:Y:S01]  /*28c0*/  LDL.LU R24, [R1+0x1e8] ;  /* 0x0001e80001187983 */ /* 0x001ee20000300800 */
[----:B----4-:R-:W-:-:S03]  /*28d0*/  FMUL.FTZ R10, R4, R7 ;  /* 0x00000007040a7220 */ /* 0x010fc60000410000 */
[----:B------:R-:W4:Y:S04]  /*28e0*/  LDL.LU R4, [R1+0x15c] ;  /* 0x00015c0001047983 */ /* 0x000f280000300800 */
[----:B------:R-:W4:Y:S01]  /*28f0*/  LDL.LU R22, [R1+0x1ec] ;  /* 0x0001ec0001167983 */ /* 0x000f220000300800 */
[----:B--2---:R-:W-:-:S03]  /*2900*/  FADD.FTZ R20, R20, R25 ;  /* 0x0000001914147221 */ /* 0x004fc60000010000 */
[----:B------:R-:W2:Y:S01]  /*2910*/  LDL R7, [R1+0x4ec] ;  /* 0x0004ec0001077983 */ /* 0x000ea20000100800 */
[----:B------:R-:W-:-:S03]  /*2920*/  FMUL.FTZ R9, R9, R25 ;  /* 0x0000001909097220 */ /* 0x000fc60000410000 */
[----:B------:R-:W-:Y:S01]  /*2930*/  STL [R1+0x34c], R23 ;  /* 0x00034c1701007387 */ /* 0x000fe20000100800 */
[----:B------:R-:W-:-:S03]  /*2940*/  FFMA.FTZ R13, R23, R25, R13 ;  /* 0x00000019170d7223 */ /* 0x000fc6000001000d */
[----:B------:R0:W-:Y:S01]  /*2950*/  STL [R1+0x154], R20 ;  /* 0x0001541401007387 */ /* 0x0001e20000100800 */
[----:B------:R-:W-:-:S03]  /*2960*/  FADD.FTZ R6, R6, R11 ;  /* 0x0000000b06067221 */ /* 0x000fc60000010000 */
[----:B------:R-:W-:Y:S04]  /*2970*/  STL [R1+0x3d4], R10 ;  /* 0x0003d40a01007387 */ /* 0x000fe80000100800 */
[----:B------:R1:W5:Y:S01]  /*2980*/  LDL.LU R25, [R1+0x540] ;  /* 0x0005400001197983 */ /* 0x0003620000300800 */
[----:B0-----:R-:W-:-:S03]  /*2990*/  FMUL.FTZ R20, R0, R14 ;  /* 0x0000000e00147220 */ /* 0x001fc60000410000 */
[----:B------:R-:W2:Y:S04]  /*29a0*/  LDL.LU R14, [R1+0x1d0] ;  /* 0x0001d000010e7983 */ /* 0x000ea80000300800 */
[----:B------:R0:W-:Y:S04]  /*29b0*/  STL [R1+0x1e4], R13 ;  /* 0x0001e40d01007387 */ /* 0x0001e80000100800 */
[----:B0-----:R-:W2:Y:S04]  /*29c0*/  LDL R13, [R1+0x4e8] ;  /* 0x0004e800010d7983 */ /* 0x001ea80000100800 */
[----:B------:R-:W-:Y:S04]  /*29d0*/  STL [R1+0x338], R20 ;  /* 0x0003381401007387 */ /* 0x000fe80000100800 */
[----:B------:R0:W-:Y:S02]  /*29e0*/  STL [R1+0x158], R6 ;  /* 0x0001580601007387 */ /* 0x0001e40000100800 */
[----:B0-----:R-:W-:-:S02]  /*29f0*/  FMUL.FTZ R6, R0, R15 ;  /* 0x0000000f00067220 */ /* 0x001fc40000410000 */
[----:B------:R-:W2:Y:S04]  /*2a00*/  LDL R15, [R1+0x4f0] ;  /* 0x0004f000010f7983 */ /* 0x000ea80000100800 */
[----:B------:R-:W-:Y:S01]  /*2a10*/  STL [R1+0x3c0], R9 ;  /* 0x0003c00901007387 */ /* 0x000fe20000100800 */
[----:B---3--:R-:W-:-:S05]  /*2a20*/  FFMA.FTZ R24, R20, R11, R24 ;  /* 0x0000000b14187223 */ /* 0x008fca0000010018 */
[----:B------:R0:W-:Y:S01]  /*2a30*/  STL [R1+0x1e8], R24 ;  /* 0x0001e81801007387 */ /* 0x0001e20000100800 */
[----:B----4-:R-:W-:-:S03]  /*2a40*/  FADD.FTZ R4, R4, R27 ;  /* 0x0000001b04047221 */ /* 0x010fc60000010000 */
[----:B0-----:R1:W5:Y:S01]  /*2a50*/  LDL.LU R24, [R1+0x53c] ;  /* 0x00053c0001187983 */ /* 0x0013620000300800 */
[-C--:B------:R-:W-:Y:S02]  /*2a60*/  FFMA.FTZ R22, R6, R27.reuse, R22 ;  /* 0x0000001b06167223 */ /* 0x080fe40000010016 */
[----:B--2---:R-:W-:Y:S02]  /*2a70*/  FMUL.FTZ R7, R7, R27 ;  /* 0x0000001b07077220 */ /* 0x004fe40000410000 */
[----:B------:R-:W-:Y:S02]  /*2a80*/  FMUL.FTZ R15, R15, R11 ;  /* 0x0000000b0f0f7220 */ /* 0x000fe40000410000 */
[----:B------:R1:W5:Y:S04]  /*2a90*/  LDL.LU R11, [R1+0x538] ;  /* 0x00053800010b7983 */ /* 0x0003680000300800 */
[----:B------:R-:W-:Y:S04]  /*2aa0*/  STL [R1+0x320], R6 ;  /* 0x0003200601007387 */ /* 0x000fe80000100800 */
[----:B------:R0:W-:Y:S04]  /*2ab0*/  STL [R1+0x15c], R4 ;  /* 0x00015c0401007387 */ /* 0x0001e80000100800 */
[----:B------:R-:W-:Y:S04]  /*2ac0*/  STL [R1+0x3ac], R15 ;  /* 0x0003ac0f01007387 */ /* 0x000fe80000100800 */
[----:B------:R-:W2:Y:S01]  /*2ad0*/  LDL.LU R27, [R1+0x140] ;  /* 0x00014000011b7983 */ /* 0x000ea20000300800 */
[----:B0-----:R-:W-:-:S03]  /*2ae0*/  FMUL.FTZ R4, R0, R16 ;  /* 0x0000001000047220 */ /* 0x001fc60000410000 */
[----:B------:R0:W-:Y:S01]  /*2af0*/  STL [R1+0x1ec], R22 ;  /* 0x0001ec1601007387 */ /* 0x0001e20000100800 */
[----:B------:R-:W-:-:S03]  /*2b00*/  FFMA.FTZ R14, R4, R26, R14 ;  /* 0x0000001a040e7223 */ /* 0x000fc6000001000e */
[----:B0-----:R-:W3:Y:S04]  /*2b10*/  LDL.LU R22, [R1+0x1d4] ;  /* 0x0001d40001167983 */ /* 0x001ee80000300800 */
[----:B------:R-:W4:Y:S04]  /*2b20*/  LDL R16, [R1+0x4e4] ;  /* 0x0004e40001107983 */ /* 0x000f280000100800 */
[----:B------:R-:W-:Y:S04]  /*2b30*/  STL [R1+0x2f8], R4 ;  /* 0x0002f80401007387 */ /* 0x000fe80000100800 */
[----:B------:R-:W-:Y:S01]  /*2b40*/  STL [R1+0x398], R7 ;  /* 0x0003980701007387 */ /* 0x000fe20000100800 */
[----:B--2---:R-:W-:-:S05]  /*2b50*/  FADD.FTZ R27, R27, R26 ;  /* 0x0000001a1b1b7221 */ /* 0x004fca0000010000 */
[----:B------:R0:W-:Y:S04]  /*2b60*/  STL [R1+0x140], R27 ;  /* 0x0001401b01007387 */ /* 0x0001e80000100800 */
[----:B------:R2:W-:Y:S01]  /*2b70*/  STL [R1+0x1d0], R14 ;  /* 0x0001d00e01007387 */ /* 0x0005e20000100800 */
[----:B0-----:R-:W-:Y:S02]  /*2b80*/  FMUL.FTZ R27, R13, R26 ;  /* 0x0000001a0d1b7220 */ /* 0x001fe40000410000 */
[----:B------:R-:W-:Y:S02]  /*2b90*/  FADD.FTZ R13, R29, R10 ;  /* 0x0000000a1d0d7221 */ /* 0x000fe40000010000 */
[----:B--2---:R-:W-:Y:S02]  /*2ba0*/  FFMA.FTZ R14, R21, R10, R28 ;  /* 0x0000000a150e7223 */ /* 0x004fe4000001001c */
[----:B------:R1:W5:Y:S01]  /*2bb0*/  LDL.LU R10, [R1+0x534] ;  /* 0x00053400010a7983 */ /* 0x0003620000300800 */
[----:B------:R-:W-:-:S03]  /*2bc0*/  FMUL.FTZ R21, R0, R17 ;  /* 0x0000001100157220 */ /* 0x000fc60000410000 */
[----:B------:R-:W2:Y:S04]  /*2bd0*/  LDL.LU R28, [R1+0x148] ;  /* 0x00014800011c7983 */ /* 0x000ea80000300800 */
[----:B------:R-:W2:Y:S04]  /*2be0*/  LDL.LU R29, [R1+0x1d8] ;  /* 0x0001d800011d7983 */ /* 0x000ea80000300800 */
[----:B------:R-:W2:Y:S04]  /*2bf0*/  LDL R26, [R1+0x4e0] ;  /* 0x0004e000011a7983 */ /* 0x000ea80000100800 */
[----:B------:R-:W2:Y:S01]  /*2c00*/  LDL.LU R17, [R1+0x144] ;  /* 0x0001440001117983 */ /* 0x000ea20000300800 */
[----:B---3--:R-:W-:-:S02]  /*2c10*/  FFMA.FTZ R22, R21, R8, R22 ;  /* 0x0000000815167223 */ /* 0x008fc40000010016 */
[----:B------:R-:W-:Y:S01]  /*2c20*/  FADD.FTZ R13, R13, R9 ;  /* 0x000000090d0d7221 */ /* 0x000fe20000010000 */
[----:B------:R-:W-:Y:S01]  /*2c30*/  STL [R1+0x384], R27 ;  /* 0x0003841b01007387 */ /* 0x000fe20000100800 */
[----:B------:R-:W-:-:S03]  /*2c40*/  FFMA.FTZ R14, R23, R9, R14 ;  /* 0x00000009170e7223 */ /* 0x000fc6000001000e */
[----:B------:R1:W5:Y:S01]  /*2c50*/  LDL.LU R9, [R1+0x530] ;  /* 0x0005300001097983 */ /* 0x0003620000300800 */
[----:B------:R-:W-:Y:S02]  /*2c60*/  FFMA.FTZ R14, R20, R15, R14 ;  /* 0x0000000f140e7223 */ /* 0x000fe4000001000e */
[----:B------:R-:W-:Y:S02]  /*2c70*/  FADD.FTZ R13, R13, R15 ;  /* 0x0000000f0d0d7221 */ /* 0x000fe40000010000 */
[----:B--2---:R-:W-:-:S05]  /*2c80*/  FADD.FTZ R17, R17, R8 ;  /* 0x0000000811117221 */ /* 0x004fca0000010000 */
[----:B------:R-:W-:Y:S04]  /*2c90*/  STL [R1+0x144], R17 ;  /* 0x0001441101007387 */ /* 0x000fe80000100800 */
[----:B------:R-:W-:Y:S04]  /*2ca0*/  STL [R1+0x2e0], R21 ;  /* 0x0002e01501007387 */ /* 0x000fe80000100800 */
[----:B------:R4:W-:Y:S02]  /*2cb0*/  STL [R1+0x1d4], R22 ;  /* 0x0001d41601007387 */ /* 0x0009e40000100800 */
[----:B----4-:R-:W-:-:S02]  /*2cc0*/  FMUL.FTZ R22, R16, R8 ;  /* 0x0000000810167220 */ /* 0x010fc40000410000 */
[----:B------:R1:W5:Y:S04]  /*2cd0*/  LDL.LU R8, [R1+0x52c] ;  /* 0x00052c0001087983 */ /* 0x0003680000300800 */
[----:B------:R-:W2:Y:S04]  /*2ce0*/  LDL.LU R23, [R1+0x14c] ;  /* 0x00014c0001177983 */ /* 0x000ea80000300800 */
[----:B------:R-:W3:Y:S04]  /*2cf0*/  LDL.LU R20, [R1+0x1dc] ;  /* 0x0001dc0001147983 */ /* 0x000ee80000300800 */
[----:B------:R-:W-:Y:S04]  /*2d00*/  STL [R1+0x360], R22 ;  /* 0x0003601601007387 */ /* 0x000fe80000100800 */
[----:B------:R-:W4:Y:S01]  /*2d10*/  LDL R15, [R1+0x4dc] ;  /* 0x0004dc00010f7983 */ /* 0x000f220000100800 */
[--C-:B------:R-:W-:Y:S01]  /*2d20*/  PRMT R5, RZ, 0x5410, R19.reuse ;  /* 0x00005410ff057816 */ /* 0x100fe20000000013 */
[----:B------:R-:W-:Y:S01]  /*2d30*/  FMUL.FTZ R16, R0, R18 ;  /* 0x0000001200107220 */ /* 0x000fe20000410000 */
[----:B------:R-:W-:-:S03]  /*2d40*/  PRMT R19, RZ, 0x7610, R19 ;  /* 0x00007610ff137816 */ /* 0x000fc60000000013 */
[----:B------:R-:W-:Y:S02]  /*2d50*/  FADD.FTZ R28, R28, R5 ;  /* 0x000000051c1c7221 */ /* 0x000fe40000010000 */
[----:B------:R-:W-:Y:S02]  /*2d60*/  FADD.FTZ R13, R13, R7 ;  /* 0x000000070d0d7221 */ /* 0x000fe40000010000 */
[----:B------:R-:W-:Y:S02]  /*2d70*/  FFMA.FTZ R14, R6, R7, R14 ;  /* 0x00000007060e7223 */ /* 0x000fe4000001000e */
[----:B------:R1:W5:Y:S01]  /*2d80*/  LDL.LU R7, [R1+0x528] ;  /* 0x0005280001077983 */ /* 0x0003620000300800 */
[-C--:B------:R-:W-:Y:S02]  /*2d90*/  FFMA.FTZ R29, R16, R5.reuse, R29 ;  /* 0x00000005101d7223 */ /* 0x080fe4000001001d */
[----:B------:R-:W-:Y:S01]  /*2da0*/  FMUL.FTZ R12, R0, R12 ;  /* 0x0000000c000c7220 */ /* 0x000fe20000410000 */
[----:B------:R-:W-:Y:S01]  /*2db0*/  STL [R1+0x148], R28 ;  /* 0x0001481c01007387 */ /* 0x000fe20000100800 */
[----:B------:R-:W-:-:S03]  /*2dc0*/  FMUL.FTZ R17, R26, R5 ;  /* 0x000000051a117220 */ /* 0x000fc60000410000 */
[----:B------:R1:W5:Y:S01]  /*2dd0*/  LDL.LU R6, [R1+0x524] ;  /* 0x0005240001067983 */ /* 0x0003620000300800 */
[----:B------:R-:W-:-:S03]  /*2de0*/  FFMA.FTZ R14, R4, R27, R14 ;  /* 0x0000001b040e7223 */ /* 0x000fc6000001000e */
[----:B------:R-:W-:Y:S04]  /*2df0*/  STL [R1+0x2b0], R16 ;  /* 0x0002b01001007387 */ /* 0x000fe80000100800 */
[----:B------:R1:W5:Y:S04]  /*2e00*/  LDL.LU R5, [R1+0x520] ;  /* 0x0005200001057983 */ /* 0x0003680000300800 */
[----:B------:R0:W-:Y:S04]  /*2e10*/  STL [R1+0x1d8], R29 ;  /* 0x0001d81d01007387 */ /* 0x0001e80000100800 */
[----:B------:R1:W5:Y:S04]  /*2e20*/  LDL.LU R4, [R1+0x51c] ;  /* 0x00051c0001047983 */ /* 0x0003680000300800 */
[----:B------:R1:W-:Y:S04]  /*2e30*/  STL [R1+0x30c], R17 ;  /* 0x00030c1101007387 */ /* 0x0003e80000100800 */
[----:B------:R1:W-:Y:S01]  /*2e40*/  STL [R1+0x2a0], R12 ;  /* 0x0002a00c01007387 */ /* 0x0003e20000100800 */
[----:B------:R-:W-:-:S02]  /*2e50*/  FADD.FTZ R13, R13, R27 ;  /* 0x0000001b0d0d7221 */ /* 0x000fc40000010000 */
[----:B------:R-:W-:Y:S02]  /*2e60*/  FFMA.FTZ R14, R21, R22, R14 ;  /* 0x00000016150e7223 */ /* 0x000fe4000001000e */
[----:B------:R-:W-:Y:S02]  /*2e70*/  FADD.FTZ R13, R13, R22 ;  /* 0x000000160d0d7221 */ /* 0x000fe40000010000 */
[----:B------:R-:W-:Y:S02]  /*2e80*/  FFMA.FTZ R14, R16, R17, R14 ;  /* 0x00000011100e7223 */ /* 0x000fe4000001000e */
[----:B------:R-:W-:Y:S01]  /*2e90*/  FADD.FTZ R13, R13, R17 ;  /* 0x000000110d0d7221 */ /* 0x000fe20000010000 */
[----:B------:R-:W-:Y:S01]  /*2ea0*/  IADD3 R3, R3, 0x80, RZ ;  /* 0x0000008003037810 */ /* 0x000fe20007ffe0ff */
[----:B--2---:R-:W-:Y:S02]  /*2eb0*/  FADD.FTZ R23, R23, R19 ;  /* 0x0000001317177221 */ /* 0x004fe40000010000 */
[----:B---3--:R-:W-:-:S03]  /*2ec0*/  FFMA.FTZ R20, R12, R19, R20 ;  /* 0x000000130c147223 */ /* 0x008fc60000010014 */
[----:B------:R1:W-:Y:S01]  /*2ed0*/  STL [R1+0x14c], R23 ;  /* 0x00014c1701007387 */ /* 0x0003e20000100800 */
[----:B----4-:R-:W-:-:S03]  /*2ee0*/  FMUL.FTZ R15, R15, R19 ;  /* 0x000000130f0f7220 */ /* 0x010fc60000410000 */
[----:B------:R1:W-:Y:S04]  /*2ef0*/  STL [R1+0x1dc], R20 ;  /* 0x0001dc1401007387 */ /* 0x0003e80000100800 */
[----:B------:R1:W-:Y:S01]  /*2f00*/  STL [R1+0x2c8], R15 ;  /* 0x0002c80f01007387 */ /* 0x0003e20000100800 */
[----:B0-----:R-:W-:Y:S02]  /*2f10*/  FADD.FTZ R29, R13, R15 ;  /* 0x0000000f0d1d7221 */ /* 0x001fe40000010000 */
[----:B------:R-:W-:Y:S02]  /*2f20*/  FFMA.FTZ R28, R12, R15, R14 ;  /* 0x0000000f0c1c7223 */ /* 0x000fe4000001000e */
.L_x_5031:
[----:B------:R-:W-:Y:S05]  /*2f30*/  BSYNC B0 ;  /* 0x0000000000007941 */ /* 0x000fea0003800000 */
.L_x_5030:
[----:B------:R-:W-:Y:S01]  /*2f40*/  BSSY B0, `(.L_x_5032) ;  /* 0x00000a4000007945 */ /* 0x000fe20003800000 */
[----:B------:R-:W-:Y:S05]  /*2f50*/  @!P3 BRA `(.L_x_5033) ;  /* 0x00000a200000b947 */ /* 0x000fea0003800000 */
[----:B-----5:R-:W-:Y:S04]  /*2f60*/  STL [R1+0x540], R25 ;  /* 0x0005401901007387 */ /* 0x020fe80000100800 */
[----:B------:R-:W-:Y:S04]  /*2f70*/  STL [R1+0x53c], R24 ;  /* 0x00053c1801007387 */ /* 0x000fe80000100800 */
[----:B------:R-:W-:Y:S04]  /*2f80*/  STL [R1+0x538], R11 ;  /* 0x0005380b01007387 */ /* 0x000fe80000100800 */
[----:B------:R2:W-:Y:S04]  /*2f90*/  STL [R1+0x534], R10 ;  /* 0x0005340a01007387 */ /* 0x0005e80000100800 */
[----:B------:R-:W-:Y:S04]  /*2fa0*/  STL [R1+0x530], R9 ;  /* 0x0005300901007387 */ /* 0x000fe80000100800 */
[----:B------:R3:W-:Y:S04]  /*2fb0*/  STL [R1+0x52c], R8 ;  /* 0x00052c0801007387 */ /* 0x0007e80000100800 */
[----:B--2---:R2:W4:Y:S04]  /*2fc0*/  LDL.64 R10, [R1+0x238] ;  /* 0x00023800010a7983 */ /* 0x0045280000100a00 */
[----:B---3--:R2:W4:Y:S04]  /*2fd0*/  LDL.64 R8, [R1+0x230] ;  /* 0x0002300001087983 */ /* 0x0085280000100a00 */
[----:B------:R-:W-:Y:S04]  /*2fe0*/  STL [R1+0x528], R7 ;  /* 0x0005280701007387 */ /* 0x000fe80000100800 */
[----:B------:R3:W-:Y:S04]  /*2ff0*/  STL [R1+0x524], R6 ;  /* 0x0005240601007387 */ /* 0x0007e80000100800 */
[----:B------:R-:W-:Y:S04]  /*3000*/  STL [R1+0x520], R5 ;  /* 0x0005200501007387 */ /* 0x000fe80000100800 */
[----:B------:R0:W-:Y:S04]  /*3010*/  STL [R1+0x51c], R4 ;  /* 0x00051c0401007387 */ /* 0x0001e80000100800 */
[----:B---3--:R2:W3:Y:S04]  /*3020*/  LDL.64 R6, [R1+0x248] ;  /* 0x0002480001067983 */ /* 0x0084e80000100a00 */
[----:B0-----:R2:W3:Y:S01]  /*3030*/  LDL.64 R4, [R1+0x240] ;  /* 0x0002400001047983 */ /* 0x0014e20000100a00 */
[----:B-1----:R-:W-:-:S02]  /*3040*/  LEA R20, P0, R3, c[0x0][0x188], 0x5 ;  /* 0x0000620003147a11 */ /* 0x002fc400078028ff */
[----:B------:R-:W-:Y:S01]  /*3050*/  MOV R16, 0x10 ;  /* 0x0000001000107802 */ /* 0x000fe20000000f00 */
[----:B------:R-:W2:Y:S01]  /*3060*/  LDL.LU R24, [R1+0x130] ;  /* 0x0001300001187983 */ /* 0x000ea20000300800 */
[C---:B------:R-:W-:Y:S02]  /*3070*/  LEA.HI.X R21, R3.reuse, c[0x0][0x18c], RZ, 0x5, P0 ;  /* 0x0000630003157a11 */ /* 0x040fe400000f2cff */
[----:B------:R-:W-:Y:S01]  /*3080*/  ISETP.NE.U32.AND P0, PT, RZ, c[0x0][0x218], PT ;  /* 0x00008600ff007a0c */ /* 0x000fe20003f05070 */
[----:B------:R-:W-:Y:S02]  /*3090*/  IMAD.WIDE.U32 R16, R3, R16, c[0x0][0x208] ;  /* 0x0000820003107625 */ /* 0x000fe400078e0010 */
[----:B------:R0:W2:Y:S01]  /*30a0*/  LDG.E.128 R12, [R20.64] ;  /* 0x00000004140c7981 */ /* 0x0000a2000c1e1d00 */
[----:B------:R-:W-:-:S03]  /*30b0*/  ISETP.NE.AND.EX P0, PT, RZ, c[0x0][0x21c], PT, P0 ;  /* 0x00008700ff007a0c */ /* 0x000fc60003f05300 */
[----:B------:R-:W2:Y:S04]  /*30c0*/  LDG.E.128 R16, [R16.64] ;  /* 0x0000000410107981 */ /* 0x000ea8000c1e1d00 */
[----:B0-----:R-:W2:Y:S06]  /*30d0*/  LDG.E.128 R20, [R20.64+0x10] ;  /* 0x0000100414147981 */ /* 0x001eac000c1e1d00 */
[----:B------:R-:W-:-:S04]  /*30e0*/  @P0 LEA R26, P6, R3, c[0x0][0x218], 0x5 ;  /* 0x00008600031a0a11 */ /* 0x000fc800078c28ff */
[----:B------:R-:W-:-:S05]  /*30f0*/  @P0 LEA.HI.X R27, R3, c[0x0][0x21c], RZ, 0x5, P6 ;  /* 0x00008700031b0a11 */ /* 0x000fca00030f2cff */
[----:B----4-:R0:W4:Y:S04]  /*3100*/  @P0 LDG.E.128 R8, [R26.64+0x10] ;  /* 0x000010041a080981 */ /* 0x010128000c1e1d00 */
[----:B---3--:R0:W3:Y:S01]  /*3110*/  @P0 LDG.E.128 R4, [R26.64] ;  /* 0x000000041a040981 */ /* 0x0080e2000c1e1d00 */
[C---:B--2---:R-:W-:Y:S02]  /*3120*/  FADD.FTZ R12, -R2.reuse, R12 ;  /* 0x0000000c020c7221 */ /* 0x044fe40000010100 */
[C---:B------:R-:W-:Y:S01]  /*3130*/  FADD.FTZ R13, -R2.reuse, R13 ;  /* 0x0000000d020d7221 */ /* 0x040fe20000010100 */
[----:B------:R-:W-:Y:S02]  /*3140*/  PRMT R25, RZ, 0x7610, R16 ;  /* 0x00007610ff197816 */ /* 0x000fe40000000010 */
[--C-:B0-----:R-:W-:Y:S01]  /*3150*/  PRMT R27, RZ, 0x7610, R17.reuse ;  /* 0x00007610ff1b7816 */ /* 0x101fe20000000011 */
[----:B----4-:R-:W-:Y:S04]  /*3160*/  @P0 STL.64 [R1+0x230], R8 ;  /* 0x0002300801000387 */ /* 0x010fe80000100a00 */
[----:B------:R0:W-:Y:S04]  /*3170*/  @P0 STL.64 [R1+0x238], R10 ;  /* 0x0002380a01000387 */ /* 0x0001e80000100a00 */
[----:B0-----:R-:W2:Y:S01]  /*3180*/  LDL.LU R10, [R1+0x1c0] ;  /* 0x0001c000010a7983 */ /* 0x001ea20000300800 */
[----:B------:R-:W-:Y:S01]  /*3190*/  PRMT R11, RZ, 0x5410, R17 ;  /* 0x00005410ff0b7816 */ /* 0x000fe20000000011 */
[----:B------:R-:W-:-:S02]  /*31a0*/  FADD.FTZ R17, -R2, R21 ;  /* 0x0000001502117221 */ /* 0x000fc40000010100 */
[----:B------:R-:W-:Y:S01]  /*31b0*/  FMUL.FTZ R21, R0, R12 ;  /* 0x0000000c00157220 */ /* 0x000fe20000410000 */
[----:B---3--:R0:W-:Y:S04]  /*31c0*/  @P0 STL.64 [R1+0x240], R4 ;  /* 0x0002400401000387 */ /* 0x0081e80000100a00 */
[----:B------:R1:W-:Y:S04]  /*31d0*/  @P0 STL.64 [R1+0x248], R6 ;  /* 0x0002480601000387 */ /* 0x0003e80000100a00 */
[----:B------:R-:W3:Y:S04]  /*31e0*/  LDL R9, [R1+0x4d4] ;  /* 0x0004d40001097983 */ /* 0x000ee80000100800 */
[----:B0-----:R-:W4:Y:S01]  /*31f0*/  LDL R4, [R1+0x4d8] ;  /* 0x0004d80001047983 */ /* 0x001f220000100800 */
[----:B-1----:R-:W-:-:S03]  /*3200*/  PRMT R7, RZ, 0x5410, R16 ;  /* 0x00005410ff077816 */ /* 0x002fc60000000010 */
[----:B------:R-:W3:Y:S01]  /*3210*/  LDL.LU R6, [R1+0x138] ;  /* 0x0001380001067983 */ /* 0x000ee20000300800 */
[----:B------:R-:W-:-:S03]  /*3220*/  FADD.FTZ R16, -R2, R20 ;  /* 0x0000001402107221 */ /* 0x000fc60000010100 */
[----:B------:R-:W3:Y:S01]  /*3230*/  LDL.LU R20, [R1+0x134] ;  /* 0x0001340001147983 */ /* 0x000ee20000300800 */
[----:B------:R-:W-:Y:S02]  /*3240*/  FADD.FTZ R12, -R2, R23 ;  /* 0x00000017020c7221 */ /* 0x000fe40000010100 */
[----:B------:R-:W-:Y:S02]  /*3250*/  FMUL.FTZ R23, R0, R13 ;  /* 0x0000000d00177220 */ /* 0x000fe40000410000 */
[----:B------:R-:W3:Y:S01]  /*3260*/  LDL.LU R13, [R1+0x1c4] ;  /* 0x0001c400010d7983 */ /* 0x000ee20000300800 */
        /* <DEDUP_REMOVED lines=8> */
[----:B--2---:R-:W-:-:S05]  /*32f0*/  FFMA.FTZ R10, R21, R7, R10 ;  /* 0x00000007150a7223 */ /* 0x004fca000001000a */
[----:B------:R4:W-:Y:S04]  /*3300*/  STL [R1+0x1c0], R10 ;  /* 0x0001c00a01007387 */ /* 0x0009e80000100800 */
[----:B0-----:R-:W2:Y:S01]  /*3310*/  LDL.LU R24, [R1+0x1c8] ;  /* 0x0001c80001187983 */ /* 0x001ea20000300800 */
[----:B----4-:R-:W-:-:S03]  /*3320*/  FMUL.FTZ R10, R4, R7 ;  /* 0x00000007040a7220 */ /* 0x010fc60000410000 */
[----:B------:R-:W4:Y:S04]  /*3330*/  LDL.LU R4, [R1+0x13c] ;  /* 0x00013c0001047983 */ /* 0x000f280000300800 */
[----:B------:R-:W4:Y:S01]  /*3340*/  LDL.LU R22, [R1+0x1cc] ;  /* 0x0001cc0001167983 */ /* 0x000f220000300800 */
[----:B---3--:R-:W-:-:S03]  /*3350*/  FADD.FTZ R20, R20, R25 ;  /* 0x0000001914147221 */ /* 0x008fc60000010000 */
[----:B------:R-:W3:Y:S01]  /*3360*/  LDL R7, [R1+0x4cc] ;  /* 0x0004cc0001077983 */ /* 0x000ee20000100800 */
        /* <DEDUP_REMOVED lines=8> */
[----:B------:R-:W3:Y:S04]  /*33f0*/  LDL.LU R14, [R1+0x1b0] ;  /* 0x0001b000010e7983 */ /* 0x000ee80000300800 */
[----:B------:R0:W-:Y:S04]  /*3400*/  STL [R1+0x1c4], R13 ;  /* 0x0001c40d01007387 */ /* 0x0001e80000100800 */
[----:B0-----:R-:W3:Y:S04]  /*3410*/  LDL R13, [R1+0x4c8] ;  /* 0x0004c800010d7983 */ /* 0x001ee80000100800 */
[----:B------:R-:W-:Y:S04]  /*3420*/  STL [R1+0x334], R20 ;  /* 0x0003341401007387 */ /* 0x000fe80000100800 */
[----:B------:R0:W-:Y:S02]  /*3430*/  STL [R1+0x138], R6 ;  /* 0x0001380601007387 */ /* 0x0001e40000100800 */
[----:B0-----:R-:W-:-:S02]  /*3440*/  FMUL.FTZ R6, R0, R15 ;  /* 0x0000000f00067220 */ /* 0x001fc40000410000 */
[----:B------:R-:W3:Y:S04]  /*3450*/  LDL R15, [R1+0x4d0] ;  /* 0x0004d000010f7983 */ /* 0x000ee80000100800 */
[----:B------:R-:W-:Y:S01]  /*3460*/  STL [R1+0x3bc], R9 ;  /* 0x0003bc0901007387 */ /* 0x000fe20000100800 */
[----:B--2---:R-:W-:-:S05]  /*3470*/  FFMA.FTZ R24, R20, R11, R24 ;  /* 0x0000000b14187223 */ /* 0x004fca0000010018 */
[----:B------:R0:W-:Y:S01]  /*3480*/  STL [R1+0x1c8], R24 ;  /* 0x0001c81801007387 */ /* 0x0001e20000100800 */
[----:B----4-:R-:W-:-:S03]  /*3490*/  FADD.FTZ R4, R4, R27 ;  /* 0x0000001b04047221 */ /* 0x010fc60000010000 */
[----:B0-----:R1:W5:Y:S01]  /*34a0*/  LDL.LU R24, [R1+0x53c] ;  /* 0x00053c0001187983 */ /* 0x0013620000300800 */
[-C--:B------:R-:W-:Y:S02]  /*34b0*/  FFMA.FTZ R22, R6, R27.reuse, R22 ;  /* 0x0000001b06167223 */ /* 0x080fe40000010016 */
[----:B---3--:R-:W-:Y:S02]  /*34c0*/  FMUL.FTZ R7, R7, R27 ;  /* 0x0000001b07077220 */ /* 0x008fe40000410000 */
        /* <DEDUP_REMOVED lines=75> */
.L_x_5033:
[----:B------:R-:W-:Y:S05]  /*3980*/  BSYNC B0 ;  /* 0x0000000000007941 */ /* 0x000fea0003800000 */
.L_x_5032:
        /* <DEDUP_REMOVED lines=16> */
[----:B-1----:R-:W-:Y:S01]  /*3a90*/  LEA R20, P0, R3, c[0x0][0x188], 0x5 ;  /* 0x0000620003147a11 */ /* 0x002fe200078028ff */
[----:B------:R-:W-:-:S02]  /*3aa0*/  HFMA2.MMA R16, -RZ, RZ, 0, 9.5367431640625e-07 ;  /* 0x00000010ff107435 */ /* 0x000fc400000001ff */
[----:B------:R-:W2:Y:S01]  /*3ab0*/  LDL.LU R24, [R1+0x110] ;  /* 0x0001100001187983 */ /* 0x000ea20000300800 */
[----:B------:R-:W-:Y:S02]  /*3ac0*/  LEA.HI.X R21, R3, c[0x0][0x18c], RZ, 0x5, P0 ;  /* 0x0000630003157a11 */ /* 0x000fe400000f2cff */
[----:B------:R-:W-:-:S03]  /*3ad0*/  ISETP.NE.U32.AND P0, PT, RZ, c[0x0][0x218], PT ;  /* 0x00008600ff007a0c */ /* 0x000fc60003f05070 */
[----:B------:R0:W2:Y:S01]  /*3ae0*/  LDG.E.128 R12, [R20.64] ;  /* 0x00000004140c7981 */ /* 0x0000a2000c1e1d00 */
[----:B------:R-:W-:Y:S01]  /*3af0*/  ISETP.NE.AND.EX P0, PT, RZ, c[0x0][0x21c], PT, P0 ;  /* 0x00008700ff007a0c */ /* 0x000fe20003f05300 */
[----:B------:R-:W-:-:S06]  /*3b00*/  IMAD.WIDE.U32 R16, R3, R16, c[0x0][0x208] ;  /* 0x0000820003107625 */ /* 0x000fcc00078e0010 */
[----:B------:R-:W2:Y:S04]  /*3b10*/  LDG.E.128 R16, [R16.64] ;  /* 0x0000000410107981 */ /* 0x000ea8000c1e1d00 */
[----:B0-----:R-:W2:Y:S02]  /*3b20*/  LDG.E.128 R20, [R20.64+0x10] ;  /* 0x0000100414147981 */ /* 0x001ea4000c1e1d00 */
        /* <DEDUP_REMOVED lines=138> */
.L_x_5035:
[----:B------:R-:W-:Y:S05]  /*43d0*/  BSYNC B0 ;  /* 0x0000000000007941 */ /* 0x000fea0003800000 */
.L_x_5034:
[----:B------:R-:W-:Y:S01]  /*43e0*/  BSSY B0, `(.L_x_5036) ;  /* 0x000009f000007945 */ /* 0x000fe20003800000 */
[----:B------:R-:W-:Y:S05]  /*43f0*/  @!P5 BRA `(.L_x_5037) ;  /* 0x000009d00000d947 */ /* 0x000fea0003800000 */
[----:B-----5:R-:W-:Y:S04]  /*4400*/  STL [R1+0x538], R11 ;  /* 0x0005380b01007387 */ /* 0x020fe80000100800 */
        /* <DEDUP_REMOVED lines=11> */
[----:B------:R-:W-:-:S04]  /*44c0*/  LEA R16, P0, R3, c[0x0][0x188], 0x5 ;  /* 0x0000620003107a11 */ /* 0x000fc800078028ff */
[----:B-1----:R-:W-:Y:S02]  /*44d0*/  LEA.HI.X R17, R3, c[0x0][0x18c], RZ, 0x5, P0 ;  /* 0x0000630003117a11 */ /* 0x002fe400000f2cff */
[----:B------:R-:W-:Y:S02]  /*44e0*/  ISETP.NE.U32.AND P0, PT, RZ, c[0x0][0x218], PT ;  /* 0x00008600ff007a0c */ /* 0x000fe40003f05070 */
[----:B------:R-:W-:Y:S01]  /*44f0*/  MOV R20, 0x10 ;  /* 0x0000001000147802 */ /* 0x000fe20000000f00 */
[----:B------:R0:W2:Y:S01]  /*4500*/  LDG.E.128 R12, [R16.64] ;  /* 0x00000004100c7981 */ /* 0x0000a2000c1e1d00 */
[----:B------:R-:W-:-:S03]  /*4510*/  ISETP.NE.AND.EX P0, PT, RZ, c[0x0][0x21c], PT, P0 ;  /* 0x00008700ff007a0c */ /* 0x000fc60003f05300 */
[----:B------:R-:W-:-:S06]  /*4520*/  IMAD.WIDE.U32 R20, R3, R20, c[0x0][0x208] ;  /* 0x0000820003147625 */ /* 0x000fcc00078e0014 */
[----:B------:R-:W2:Y:S04]  /*4530*/  LDG.E.128 R20, [R20.64] ;  /* 0x0000000414147981 */ /* 0x000ea8000c1e1d00 */
[C---:B------:R-:W-:Y:S01]  /*4540*/  @P0 LEA R26, P6, R3.reuse, c[0x0][0x218], 0x5 ;  /* 0x00008600031a0a11 */ /* 0x040fe200078c28ff */
[----:B0-----:R-:W2:Y:S03]  /*4550*/  LDG.E.128 R16, [R16.64+0x10] ;  /* 0x0000100410107981 */ /* 0x001ea6000c1e1d00 */
[----:B------:R-:W-:-:S05]  /*4560*/  @P0 LEA.HI.X R27, R3, c[0x0][0x21c], RZ, 0x5, P6 ;  /* 0x00008700031b0a11 */ /* 0x000fca00030f2cff */
[----:B----4-:R0:W4:Y:S04]  /*4570*/  @P0 LDG.E.128 R8, [R26.64+0x10] ;  /* 0x000010041a080981 */ /* 0x010128000c1e1d00 */
[----:B---3--:R-:W3:Y:S04]  /*4580*/  @P0 LDG.E.128 R4, [R26.64] ;  /* 0x000000041a040981 */ /* 0x008ee8000c1e1d00 */
[----:B---3--:R-:W-:Y:S04]  /*4590*/  @P0 STL.64 [R1+0x30], R4 ;  /* 0x0000300401000387 */ /* 0x008fe80000100a00 */
[----:B------:R1:W-:Y:S04]  /*45a0*/  @P0 STL.64 [R1+0x38], R6 ;  /* 0x0000380601000387 */ /* 0x0003e80000100a00 */
[----:B-1----:R-:W3:Y:S04]  /*45b0*/  LDL.LU R7, [R1+0xf0] ;  /* 0x0000f00001077983 */ /* 0x002ee80000300800 */
[----:B------:R-:W3:Y:S04]  /*45c0*/  LDL.LU R6, [R1+0x200] ;  /* 0x0002000001067983 */ /* 0x000ee80000300800 */
[----:B------:R-:W3:Y:S01]  /*45d0*/  LDL R5, [R1+0x498] ;  /* 0x0004980001057983 */ /* 0x000ee20000100800 */
[----:B--2---:R-:W-:Y:S01]  /*45e0*/  FADD.FTZ R3, -R2, R12 ;  /* 0x0000000c02037221 */ /* 0x004fe20000010100 */
[----:B0-----:R-:W-:-:S02]  /*45f0*/  PRMT R26, RZ, 0x5410, R20 ;  /* 0x00005410ff1a7816 */ /* 0x001fc40000000014 */
[----:B----4-:R0:W-:Y:S04]  /*4600*/  @P0 STL.64 [R1+0x20], R8 ;  /* 0x0000200801000387 */ /* 0x0101e80000100a00 */
[----:B------:R1:W-:Y:S01]  /*4610*/  @P0 STL.64 [R1+0x28], R10 ;  /* 0x0000280a01000387 */ /* 0x0003e20000100a00 */
[----:B0-----:R-:W-:-:S03]  /*4620*/  FMUL.FTZ R9, R0, R3 ;  /* 0x0000000300097220 */ /* 0x001fc60000410000 */
[----:B------:R-:W2:Y:S04]  /*4630*/  LDL R8, [R1+0x494] ;  /* 0x0004940001087983 */ /* 0x000ea80000100800 */
[----:B------:R-:W4:Y:S04]  /*4640*/  LDL.LU R4, [R1+0xf8] ;  /* 0x0000f80001047983 */ /* 0x000f280000300800 */
[----:B------:R-:W2:Y:S04]  /*4650*/  LDL.LU R3, [R1+0x204] ;  /* 0x0002040001037983 */ /* 0x000ea80000300800 */
[----:B------:R-:W-:Y:S01]  /*4660*/  STL [R1+0x368], R9 ;  /* 0x0003680901007387 */ /* 0x000fe20000100800 */
[----:B---3--:R-:W-:-:S02]  /*4670*/  FADD.FTZ R7, R7, R26 ;  /* 0x0000001a07077221 */ /* 0x008fc40000010000 */
[----:B------:R-:W-:-:S03]  /*4680*/  FFMA.FTZ R6, R9, R26, R6 ;  /* 0x0000001a09067223 */ /* 0x000fc60000010006 */
[----:B------:R0:W-:Y:S01]  /*4690*/  STL [R1+0xf0], R7 ;  /* 0x0000f00701007387 */ /* 0x0001e20000100800 */
[----:B-1----:R-:W-:-:S03]  /*46a0*/  FMUL.FTZ R10, R5, R26 ;  /* 0x0000001a050a7220 */ /* 0x002fc60000410000 */
[----:B------:R-:W3:Y:S01]  /*46b0*/  LDL.LU R26, [R1+0xf4] ;  /* 0x0000f400011a7983 */ /* 0x000ee20000300800 */
[C---:B------:R-:W-:Y:S01]  /*46c0*/  FADD.FTZ R13, -R2.reuse, R13 ;  /* 0x0000000d020d7221 */ /* 0x040fe20000010100 */
[----:B------:R-:W-:Y:S01]  /*46d0*/  PRMT R20, RZ, 0x7610, R20 ;  /* 0x00007610ff147816 */ /* 0x000fe20000000014 */
[----:B------:R-:W-:Y:S01]  /*46e0*/  FADD.FTZ R14, -R2, R14 ;  /* 0x0000000e020e7221 */ /* 0x000fe20000010100 */
[----:B------:R-:W3:Y:S01]  /*46f0*/  LDL.LU R11, [R1+0x208] ;  /* 0x00020800010b7983 */ /* 0x000ee20000300800 */
[----:B0-----:R-:W-:Y:S02]  /*4700*/  FMUL.FTZ R7, R0, R13 ;  /* 0x0000000d00077220 */ /* 0x001fe40000410000 */
[C---:B------:R-:W-:Y:S01]  /*4710*/  FADD.FTZ R15, -R2.reuse, R15 ;  /* 0x0000000f020f7221 */ /* 0x040fe20000010100 */
[----:B------:R0:W-:Y:S01]  /*4720*/  STL [R1+0x200], R6 ;  /* 0x0002000601007387 */ /* 0x0001e20000100800 */
[C---:B------:R-:W-:Y:S02]  /*4730*/  FADD.FTZ R12, -R2.reuse, R16 ;  /* 0x00000010020c7221 */ /* 0x040fe40000010100 */
[----:B------:R-:W-:-:S02]  /*4740*/  FADD.FTZ R17, -R2, R17 ;  /* 0x0000001102117221 */ /* 0x000fc40000010100 */
[C---:B------:R-:W-:Y:S02]  /*4750*/  FADD.FTZ R18, -R2.reuse, R18 ;  /* 0x0000001202127221 */ /* 0x040fe40000010100 */
[----:B------:R-:W-:Y:S01]  /*4760*/  FADD.FTZ R2, -R2, R19 ;  /* 0x0000001302027221 */ /* 0x000fe20000010100 */
[----:B------:R-:W-:Y:S01]  /*4770*/  PRMT R19, RZ, 0x5410, R21 ;  /* 0x00005410ff137816 */ /* 0x000fe20000000015 */
[----:B0-----:R-:W3:Y:S04]  /*4780*/  LDL R6, [R1+0x490] ;  /* 0x0004900001067983 */ /* 0x001ee80000100800 */
[----:B------:R-:W3:Y:S01]  /*4790*/  LDL.LU R13, [R1+0xfc] ;  /* 0x0000fc00010d7983 */ /* 0x000ee20000300800 */
[----:B--2---:R-:W-:-:S03]  /*47a0*/  FFMA.FTZ R3, R7, R20, R3 ;  /* 0x0000001407037223 */ /* 0x004fc60000010003 */
[----:B------:R-:W2:Y:S01]  /*47b0*/  LDL R5, [R1+0x48c] ;  /* 0x00048c0001057983 */ /* 0x000ea20000100800 */
[----:B------:R-:W-:-:S03]  /*47c0*/  FMUL.FTZ R14, R0, R14 ;  /* 0x0000000e000e7220 */ /* 0x000fc60000410000 */
[----:B------:R-:W-:Y:S01]  /*47d0*/  STL [R1+0x340], R7 ;  /* 0x0003400701007387 */ /* 0x000fe20000100800 */
[----:B------:R-:W-:-:S03]  /*47e0*/  FMUL.FTZ R8, R8, R20 ;  /* 0x0000001408087220 */ /* 0x000fc60000410000 */
[----:B------:R-:W-:Y:S01]  /*47f0*/  STL [R1+0x3c8], R10 ;  /* 0x0003c80a01007387 */ /* 0x000fe20000100800 */
[----:B----4-:R-:W-:Y:S02]  /*4800*/  FADD.FTZ R4, R4, R19 ;  /* 0x0000001304047221 */ /* 0x010fe40000010000 */
[----:B---3--:R-:W-:-:S05]  /*4810*/  FADD.FTZ R26, R26, R20 ;  /* 0x000000141a1a7221 */ /* 0x008fca0000010000 */
[----:B------:R0:W-:Y:S04]  /*4820*/  STL [R1+0xf4], R26 ;  /* 0x0000f41a01007387 */ /* 0x0001e80000100800 */
[----:B------:R-:W3:Y:S04]  /*4830*/  LDL.LU R20, [R1+0x20c] ;  /* 0x00020c0001147983 */ /* 0x000ee80000300800 */
[----:B0-----:R-:W4:Y:S04]  /*4840*/  LDL.LU R26, [R1+0x180] ;  /* 0x00018000011a7983 */ /* 0x001f280000300800 */
[----:B------:R0:W-:Y:S04]  /*4850*/  STL [R1+0x204], R3 ;  /* 0x0002040301007387 */ /* 0x0001e80000100800 */
[----:B0-----:R-:W4:Y:S04]  /*4860*/  LDL R3, [R1+0x488] ;  /* 0x0004880001037983 */ /* 0x001f280000100800 */
[----:B------:R-:W-:Y:S04]  /*4870*/  STL [R1+0x32c], R14 ;  /* 0x00032c0e01007387 */ /* 0x000fe80000100800 */
[----:B------:R0:W-:Y:S02]  /*4880*/  STL [R1+0xf8], R4 ;  /* 0x0000f80401007387 */ /* 0x0001e40000100800 */
[----:B0-----:R-:W-:-:S02]  /*4890*/  FMUL.FTZ R4, R0, R15 ;  /* 0x0000000f00047220 */ /* 0x001fc40000410000 */
[----:B------:R-:W4:Y:S01]  /*48a0*/  LDL.LU R15, [R1+0xe0] ;  /* 0x0000e000010f7983 */ /* 0x000f220000300800 */
[----:B------:R-:W-:Y:S01]  /*48b0*/  PRMT R21, RZ, 0x7610, R21 ;  /* 0x00007610ff157816 */ /* 0x000fe20000000015 */
[-C--:B------:R-:W-:Y:S02]  /*48c0*/  FFMA.FTZ R11, R14, R19.reuse, R11 ;  /* 0x000000130e0b7223 */ /* 0x080fe4000001000b */
[----:B------:R-:W-:Y:S02]  /*48d0*/  STL [R1+0x3b4], R8 ;  /* 0x0003b40801007387 */ /* 0x000fe40000100800 */
[----:B------:R-:W-:Y:S02]  /*48e0*/  FADD.FTZ R13, R13, R21 ;  /* 0x000000150d0d7221 */ /* 0x000fe40000010000 */
[----:B------:R0:W-:Y:S01]  /*48f0*/  STL [R1+0x208], R11 ;  /* 0x0002080b01007387 */ /* 0x0001e20000100800 */
[----:B------:R-:W-:Y:S01]  /*4900*/  FMUL.FTZ R6, R6, R19 ;  /* 0x0000001306067220 */ /* 0x000fe20000410000 */
[----:B------:R-:W-:Y:S01]  /*4910*/  PRMT R16, RZ, 0x5410, R22 ;  /* 0x00005410ff107816 */ /* 0x000fe20000000016 */
[----:B--2---:R-:W-:Y:S01]  /*4920*/  FMUL.FTZ R5, R5, R21 ;  /* 0x0000001505057220 */ /* 0x004fe20000410000 */
[----:B0-----:R0:W5:Y:S04]  /*4930*/  LDL.LU R11, [R1+0x538] ;  /* 0x00053800010b7983 */ /* 0x0011680000300800 */
[----:B------:R-:W-:Y:S04]  /*4940*/  STL [R1+0x314], R4 ;  /* 0x0003140401007387 */ /* 0x000fe80000100800 */
[----:B------:R1:W-:Y:S04]  /*4950*/  STL [R1+0xfc], R13 ;  /* 0x0000fc0d01007387 */ /* 0x0003e80000100800 */
[----:B------:R-:W-:Y:S01]  /*4960*/  STL [R1+0x3a0], R6 ;  /* 0x0003a00601007387 */ /* 0x000fe20000100800 */
[----:B-1----:R-:W-:-:S02]  /*4970*/  FMUL.FTZ R13, R0, R12 ;  /* 0x0000000c000d7220 */ /* 0x002fc40000410000 */
[----:B---3--:R-:W-:Y:S02]  /*4980*/  FFMA.FTZ R20, R4, R21, R20 ;  /* 0x0000001504147223 */ /* 0x008fe40000010014 */
[----:B------:R-:W2:Y:S04]  /*4990*/  LDL.LU R21, [R1+0x184] ;  /* 0x0001840001157983 */ /* 0x000ea80000300800 */
[----:B------:R1:W-:Y:S01]  /*49a0*/  STL [R1+0x20c], R20 ;  /* 0x00020c1401007387 */ /* 0x0003e20000100800 */
[----:B----4-:R-:W-:-:S03]  /*49b0*/  FFMA.FTZ R26, R13, R16, R26 ;  /* 0x000000100d1a7223 */ /* 0x010fc6000001001a */
[----:B-1----:R-:W3:Y:S04]  /*49c0*/  LDL R20, [R1+0x484] ;  /* 0x0004840001147983 */ /* 0x002ee80000100800 */
[----:B------:R-:W-:Y:S04]  /*49d0*/  STL [R1+0x2ec], R13 ;  /* 0x0002ec0d01007387 */ /* 0x000fe80000100800 */
[----:B------:R-:W-:Y:S01]  /*49e0*/  STL [R1+0x38c], R5 ;  /* 0x00038c0501007387 */ /* 0x000fe20000100800 */
[----:B------:R-:W-:-:S05]  /*49f0*/  FADD.FTZ R15, R15, R16 ;  /* 0x000000100f0f7221 */ /* 0x000fca0000010000 */
[----:B------:R-:W-:Y:S04]  /*4a00*/  STL [R1+0xe0], R15 ;  /* 0x0000e00f01007387 */ /* 0x000fe80000100800 */
[----:B------:R1:W-:Y:S02]  /*4a10*/  STL [R1+0x180], R26 ;  /* 0x0001801a01007387 */ /* 0x0003e40000100800 */
[----:B-1----:R-:W-:Y:S02]  /*4a20*/  FMUL.FTZ R26, R3, R16 ;  /* 0x00000010031a7220 */ /* 0x002fe40000410000 */
[----:B------:R-:W4:Y:S01]  /*4a30*/  LDL.LU R16, [R1+0xe4] ;  /* 0x0000e40001107983 */ /* 0x000f220000300800 */
[----:B------:R-:W-:Y:S01]  /*4a40*/  PRMT R22, RZ, 0x7610, R22 ;  /* 0x00007610ff167816 */ /* 0x000fe20000000016 */
[----:B------:R-:W-:-:S02]  /*4a50*/  FADD.FTZ R3, R29, R10 ;  /* 0x0000000a1d037221 */ /* 0x000fc40000010000 */
[----:B------:R-:W-:Y:S02]  /*4a60*/  FFMA.FTZ R12, R9, R10, R28 ;  /* 0x0000000a090c7223 */ /* 0x000fe4000001001c */
[----:B------:R0:W5:Y:S01]  /*4a70*/  LDL.LU R10, [R1+0x534] ;  /* 0x00053400010a7983 */ /* 0x0001620000300800 */
[----:B------:R-:W-:-:S03]  /*4a80*/  FMUL.FTZ R19, R0, R17 ;  /* 0x0000001100137220 */ /* 0x000fc60000410000 */
[----:B------:R0:W5:Y:S01]  /*4a90*/  LDL.LU R9, [R1+0x530] ;  /* 0x0005300001097983 */ /* 0x0001620000300800 */
[----:B------:R-:W-:-:S03]  /*4aa0*/  FADD.FTZ R3, R3, R8 ;  /* 0x0000000803037221 */ /* 0x000fc60000010000 */
[----:B------:R-:W4:Y:S01]  /*4ab0*/  LDL.LU R28, [R1+0xe8] ;  /* 0x0000e800011c7983 */ /* 0x000f220000300800 */
[----:B------:R-:W-:-:S03]  /*4ac0*/  FFMA.FTZ R12, R7, R8, R12 ;  /* 0x00000008070c7223 */ /* 0x000fc6000001000c */
[----:B------:R-:W4:Y:S04]  /*4ad0*/  LDL.LU R29, [R1+0x188] ;  /* 0x00018800011d7983 */ /* 0x000f280000300800 */
[----:B------:R-:W4:Y:S04]  /*4ae0*/  LDL R15, [R1+0x480] ;  /* 0x00048000010f7983 */ /* 0x000f280000100800 */
[----:B------:R-:W-:Y:S04]  /*4af0*/  STL [R1+0x378], R26 ;  /* 0x0003781a01007387 */ /* 0x000fe80000100800 */
[----:B------:R0:W5:Y:S01]  /*4b00*/  LDL.LU R8, [R1+0x52c] ;  /* 0x00052c0001087983 */ /* 0x0001620000300800 */
[----:B------:R-:W-:-:S02]  /*4b10*/  FADD.FTZ R3, R3, R6 ;  /* 0x0000000603037221 */ /* 0x000fc40000010000 */
[----:B------:R-:W-:Y:S02]  /*4b20*/  FFMA.FTZ R12, R14, R6, R12 ;  /* 0x000000060e0c7223 */ /* 0x000fe4000001000c */
[-C--:B--2---:R-:W-:Y:S02]  /*4b30*/  FFMA.FTZ R21, R19, R22.reuse, R21 ;  /* 0x0000001613157223 */ /* 0x084fe40000010015 */
[----:B---3--:R-:W-:Y:S02]  /*4b40*/  FMUL.FTZ R20, R20, R22 ;  /* 0x0000001614147220 */ /* 0x008fe40000410000 */
[----:B----4-:R-:W-:-:S05]  /*4b50*/  FADD.FTZ R16, R16, R22 ;  /* 0x0000001610107221 */ /* 0x010fca0000010000 */
[----:B------:R-:W-:Y:S04]  /*4b60*/  STL [R1+0xe4], R16 ;  /* 0x0000e41001007387 */ /* 0x000fe80000100800 */
[----:B------:R0:W5:Y:S04]  /*4b70*/  LDL.LU R7, [R1+0x528] ;  /* 0x0005280001077983 */ /* 0x0001680000300800 */
[----:B------:R-:W-:Y:S04]  /*4b80*/  STL [R1+0x2d4], R19 ;  /* 0x0002d41301007387 */ /* 0x000fe80000100800 */
[----:B------:R1:W-:Y:S04]  /*4b90*/  STL [R1+0x184], R21 ;  /* 0x0001841501007387 */ /* 0x0003e80000100800 */
[----:B-1----:R-:W2:Y:S04]  /*4ba0*/  LDL.LU R21, [R1+0xec] ;  /* 0x0000ec0001157983 */ /* 0x002ea80000300800 */
[----:B------:R0:W5:Y:S04]  /*4bb0*/  LDL.LU R6, [R1+0x524] ;  /* 0x0005240001067983 */ /* 0x0001680000300800 */
[----:B------:R-:W3:Y:S04]  /*4bc0*/  LDL.LU R17, [R1+0x18c] ;  /* 0x00018c0001117983 */ /* 0x000ee80000300800 */
[----:B------:R-:W-:Y:S04]  /*4bd0*/  STL [R1+0x354], R20 ;  /* 0x0003541401007387 */ /* 0x000fe80000100800 */
[----:B------:R-:W4:Y:S01]  /*4be0*/  LDL R16, [R1+0x47c] ;  /* 0x00047c0001107983 */ /* 0x000f220000100800 */
[----:B------:R-:W-:Y:S01]  /*4bf0*/  PRMT R27, RZ, 0x5410, R23 ;  /* 0x00005410ff1b7816 */ /* 0x000fe20000000017 */
[----:B------:R-:W-:-:S02]  /*4c00*/  FFMA.FTZ R12, R4, R5, R12 ;  /* 0x00000005040c7223 */ /* 0x000fc4000001000c */
[----:B------:R-:W-:Y:S01]  /*4c10*/  FMUL.FTZ R14, R0, R18 ;  /* 0x00000012000e7220 */ /* 0x000fe20000410000 */
[----:B------:R-:W-:Y:S01]  /*4c20*/  PRMT R23, RZ, 0x7610, R23 ;  /* 0x00007610ff177816 */ /* 0x000fe20000000017 */
[----:B------:R-:W-:Y:S02]  /*4c30*/  FADD.FTZ R28, R28, R27 ;  /* 0x0000001b1c1c7221 */ /* 0x000fe40000010000 */
[----:B------:R-:W-:Y:S02]  /*4c40*/  FFMA.FTZ R12, R13, R26, R12 ;  /* 0x0000001a0d0c7223 */ /* 0x000fe4000001000c */
[----:B------:R-:W-:Y:S02]  /*4c50*/  FADD.FTZ R3, R3, R5 ;  /* 0x0000000503037221 */ /* 0x000fe40000010000 */
[----:B------:R-:W-:Y:S01]  /*4c60*/  FFMA.FTZ R29, R14, R27, R29 ;  /* 0x0000001b0e1d7223 */ /* 0x000fe2000001001d */
[----:B------:R0:W5:Y:S01]  /*4c70*/  LDL.LU R5, [R1+0x520] ;  /* 0x0005200001057983 */ /* 0x0001620000300800 */
[----:B------:R-:W-:-:S02]  /*4c80*/  FMUL.FTZ R13, R0, R2 ;  /* 0x00000002000d7220 */ /* 0x000fc40000410000 */
[----:B------:R-:W-:Y:S01]  /*4c90*/  FMUL.FTZ R15, R15, R27 ;  /* 0x0000001b0f0f7220 */ /* 0x000fe20000410000 */
[----:B------:R-:W-:Y:S01]  /*4ca0*/  STL [R1+0xe8], R28 ;  /* 0x0000e81c01007387 */ /* 0x000fe20000100800 */
[----:B------:R-:W-:-:S03]  /*4cb0*/  FFMA.FTZ R2, R19, R20, R12 ;  /* 0x0000001413027223 */ /* 0x000fc6000001000c */
[----:B------:R0:W5:Y:S04]  /*4cc0*/  LDL.LU R4, [R1+0x51c] ;  /* 0x00051c0001047983 */ /* 0x0001680000300800 */
[----:B------:R-:W-:Y:S04]  /*4cd0*/  STL [R1+0x328], R14 ;  /* 0x0003280e01007387 */ /* 0x000fe80000100800 */
[----:B------:R1:W-:Y:S04]  /*4ce0*/  STL [R1+0x188], R29 ;  /* 0x0001881d01007387 */ /* 0x0003e80000100800 */
[----:B------:R0:W-:Y:S04]  /*4cf0*/  STL [R1+0x300], R15 ;  /* 0x0003000f01007387 */ /* 0x0001e80000100800 */
[----:B------:R0:W-:Y:S01]  /*4d00*/  STL [R1+0x2e8], R13 ;  /* 0x0002e80d01007387 */ /* 0x0001e20000100800 */
[----:B------:R-:W-:-:S04]  /*4d10*/  FADD.FTZ R3, R3, R26 ;  /* 0x0000001a03037221 */ /* 0x000fc80000010000 */
[----:B------:R-:W-:Y:S02]  /*4d20*/  FADD.FTZ R3, R3, R20 ;  /* 0x0000001403037221 */ /* 0x000fe40000010000 */
[----:B------:R-:W-:Y:S02]  /*4d30*/  FFMA.FTZ R2, R14, R15, R2 ;  /* 0x0000000f0e027223 */ /* 0x000fe40000010002 */
[----:B------:R-:W-:Y:S02]  /*4d40*/  FADD.FTZ R3, R3, R15 ;  /* 0x0000000f03037221 */ /* 0x000fe40000010000 */
[----:B--2---:R-:W-:Y:S02]  /*4d50*/  FADD.FTZ R21, R21, R23 ;  /* 0x0000001715157221 */ /* 0x004fe40000010000 */
[----:B---3--:R-:W-:-:S03]  /*4d60*/  FFMA.FTZ R17, R13, R23, R17 ;  /* 0x000000170d117223 */ /* 0x008fc60000010011 */
[----:B------:R0:W-:Y:S01]  /*4d70*/  STL [R1+0xec], R21 ;  /* 0x0000ec1501007387 */ /* 0x0001e20000100800 */
[----:B----4-:R-:W-:-:S03]  /*4d80*/  FMUL.FTZ R12, R16, R23 ;  /* 0x00000017100c7220 */ /* 0x010fc60000410000 */
[----:B------:R0:W-:Y:S04]  /*4d90*/  STL [R1+0x18c], R17 ;  /* 0x00018c1101007387 */ /* 0x0001e80000100800 */
[----:B------:R0:W-:Y:S01]  /*4da0*/  STL [R1+0x2bc], R12 ;  /* 0x0002bc0c01007387 */ /* 0x0001e20000100800 */
[----:B-1----:R-:W-:Y:S02]  /*4db0*/  FADD.FTZ R29, R3, R12 ;  /* 0x0000000c031d7221 */ /* 0x002fe40000010000 */
[----:B------:R-:W-:Y:S02]  /*4dc0*/  FFMA.FTZ R28, R13, R12, R2 ;  /* 0x0000000c0d1c7223 */ /* 0x000fe40000010002 */
.L_x_5037:
[----:B------:R-:W-:Y:S05]  /*4dd0*/  BSYNC B0 ;  /* 0x0000000000007941 */ /* 0x000fea0003800000 */
.L_x_5036:
[----:B------:R-:W2:Y:S04]  /*4de0*/  LDL R3, [R1+0x3d8] ;  /* 0x0003d80001037983 */ /* 0x000ea80000100800 */
[----:B------:R-:W3:Y:S02]  /*4df0*/  S2R R2, SR_TID.X ;  /* 0x0000000000027919 */ /* 0x000ee40000002100 */
[----:B01-3--:R-:W-:-:S02]  /*4e00*/  SHF.R.U32.HI R17, RZ, 0x5, R2 ;  /* 0x00000005ff117819 */ /* 0x00bfc40000011602 */
[----:B------:R-:W-:Y:S02]  /*4e10*/  LOP3.LUT P0, RZ, R2, 0x1f, RZ, 0xc0, !PT ;  /* 0x0000001f02ff7812 */ /* 0x000fe4000780c0ff */
[----:B------:R-:W-:Y:S02]  /*4e20*/  LOP3.LUT R2, R17, 0x7fffffc, RZ, 0xc0, !PT ;  /* 0x07fffffc11027812 */ /* 0x000fe400078ec0ff */
[----:B--2---:R-:W-:-:S13]  /*4e30*/  LOP3.LUT P6, RZ, R3, 0xff, RZ, 0xc0, !PT ;  /* 0x000000ff03ff7812 */ /* 0x004fda00078cc0ff */
[----:B------:R-:W-:Y:S01]  /*4e40*/  @!P6 IADD3 R2, R2, 0x4, RZ ;  /* 0x000000040202e810 */ /* 0x000fe20007ffe0ff */
[----:B------:R-:W-:Y:S05]  /*4e50*/  BRA.DIV ~URZ, `(.L_x_5038) ;  /* 0x00003ba27f007947 */ /* 0x000fea000b800000 */
[----:B------:R0:W1:Y:S02]  /*4e60*/  SHFL.DOWN PT, R14, R29, 0x10, 0x1f ;  /* 0x0a001f001d0e7f89 */ /* 0x00006400000e0000 */
.L_x_5059:
        /* <DEDUP_REMOVED lines=18> */
.L_x_5060:
[----:B-123--:R-:W-:Y:S01]  /*4f90*/  FADD.FTZ R15, R3, R15 ;  /* 0x0000000f030f7221 */ /* 0x00efe20000010000 */
[----:B------:R-:W-:Y:S01]  /*4fa0*/  @!P0 LOP3.LUT R3, R17, 0x3, RZ, 0xc0, !PT ;  /* 0x0000000311038812 */ /* 0x000fe200078ec0ff */
[----:B------:R-:W-:Y:S01]  /*4fb0*/  FADD.FTZ R14, R16, R14 ;  /* 0x0000000e100e7221 */ /* 0x000fe20000010000 */
[----:B------:R-:W-:Y:S01]  /*4fc0*/  WARPSYNC 0xffffffff ;  /* 0xffffffff00007948 */ /* 0x000fe20003800000 */
[----:B------:R-:W1:Y:S01]  /*4fd0*/  LDC.U8 R18, c[0x0][0x1f0] ;  /* 0x00007c00ff127b82 */ /* 0x000e620000000000 */
[----:B------:R-:W-:Y:S01]  /*4fe0*/  @!P0 IADD3 R3, R2, R3, RZ ;  /* 0x0000000302038210 */ /* 0x000fe20007ffe0ff */
[----:B------:R-:W-:Y:S04]  /*4ff0*/  BSSY B0, `(.L_x_5040) ;  /* 0x00000a1000007945 */ /* 0x000fe80003800000 */
[----:B------:R-:W-:Y:S04]  /*5000*/  @!P0 STS.64 [R3.X8+0x5000], R14 ;  /* 0x0050000e03008388 */ /* 0x000fe80000008a00 */
[----:B------:R-:W-:Y:S01]  /*5010*/  BAR.SYNC.DEFER_BLOCKING 0x0 ;  /* 0x0000000000007b1d */ /* 0x000fe20000010000 */
[----:B-1----:R-:W-:-:S05]  /*5020*/  ISETP.NE.AND P0, PT, R18, RZ, PT ;  /* 0x000000ff1200720c */ /* 0x002fca0003f05270 */
[----:B------:R-:W1:Y:S02]  /*5030*/  LDS.128 R12, [R2.X8+0x5000] ;  /* 0x00500000020c7984 */ /* 0x000e640000008c00 */
[----:B-1----:R-:W-:Y:S02]  /*5040*/  FADD.FTZ R13, RZ, R13 ;  /* 0x0000000dff0d7221 */ /* 0x002fe40000010000 */
        /* <DEDUP_REMOVED lines=9> */
[----:B------:R-:W-:-:S03]  /*50e0*/  FMUL.FTZ R2, R2, c[0x0][0x1e0] ;  /* 0x0000780002027a20 */ /* 0x000fc60000410000 */
[----:B------:R-:W-:Y:S01]  /*50f0*/  FSEL R3, R3, RZ, !P0 ;  /* 0x000000ff03037208 */ /* 0x000fe20004000000 */
[----:B------:R-:W-:Y:S05]  /*5100*/  @!P1 BRA `(.L_x_5041) ;  /* 0x000008f000009947 */ /* 0x000fea0003800000 */
[----:B------:R-:W2:Y:S04]  /*5110*/  LDL R20, [R1+0x2d0] ;  /* 0x0002d00001147983 */ /* 0x000ea80000100800 */
[----:B------:R-:W3:Y:S04]  /*5120*/  LDL R18, [R1+0x350] ;  /* 0x0003500001127983 */ /* 0x000ee80000100800 */
[----:B------:R-:W4:Y:S04]  /*5130*/  LDL R22, [R1+0x2b8] ;  /* 0x0002b80001167983 */ /* 0x000f280000100800 */
[----:B------:R-:W4:Y:S01]  /*5140*/  LDL R21, [R1+0x3c4] ;  /* 0x0003c40001157983 */ /* 0x000f220000100800 */
[----:B------:R-:W-:-:S03]  /*5150*/  HFMA2.MMA R19, -RZ, RZ, 0, 9.5367431640625e-07 ;  /* 0x00000010ff137435 */ /* 0x000fc600000001ff */
[----:B-----5:R1:W-:Y:S07]  /*5160*/  STL [R1+0x51c], R7 ;  /* 0x00051c0701007387 */ /* 0x0203ee0000100800 */
[----:B------:R-:W-:-:S06]  /*5170*/  IMAD.WIDE.U32 R12, R25, R19, c[0x0][0x170] ;  /* 0x00005c00190c7625 */ /* 0x000fcc00078e0013 */
[----:B------:R-:W4:Y:S01]  /*5180*/  LDG.E.128 R12, [R12.64] ;  /* 0x000000040c0c7981 */ /* 0x000f22000c1e1d00 */
[----:B------:R-:W-:-:S04]  /*5190*/  ISETP.NE.U32.AND P6, PT, RZ, c[0x0][0x218], PT ;  /* 0x00008600ff007a0c */ /* 0x000fc80003fc5070 */
[----:B------:R-:W-:Y:S01]  /*51a0*/  ISETP.NE.AND.EX P6, PT, RZ, c[0x0][0x21c], PT, P6 ;  /* 0x00008700ff007a0c */ /* 0x000fe20003fc5360 */
[-CC-:B--2---:R-:W-:Y:S02]  /*51b0*/  FFMA.FTZ R17, R20, R2.reuse, R3.reuse ;  /* 0x0000000214117223 */ /* 0x184fe40000010003 */
[----:B------:R-:W2:Y:S01]  /*51c0*/  LDL R20, [R1+0x280] ;  /* 0x0002800001147983 */ /* 0x000ea20000100800 */
[----:B---3--:R-:W-:-:S03]  /*51d0*/  FFMA.FTZ R16, R18, R2, R3 ;  /* 0x0000000212107223 */ /* 0x008fc60000010003 */
[----:B------:R-:W3:Y:S01]  /*51e0*/  LDL R18, [R1+0x284] ;  /* 0x0002840001127983 */ /* 0x000ee20000100800 */
[----:B----4-:R-:W-:-:S03]  /*51f0*/  FADD.FTZ R17, R22, -R17 ;  /* 0x8000001116117221 */ /* 0x010fc60000010000 */
[----:B0-----:R-:W4:Y:S01]  /*5200*/  LDL.LU R29, [R1+0xd0] ;  /* 0x0000d000011d7983 */ /* 0x001f220000300800 */
[----:B------:R-:W-:-:S03]  /*5210*/  FADD.FTZ R16, R21, -R16 ;  /* 0x8000001015107221 */ /* 0x000fc60000010000 */
[----:B------:R-:W4:Y:S04]  /*5220*/  LDL.LU R28, [R1+0xd4] ;  /* 0x0000d400011c7983 */ /* 0x000f280000300800 */
[----:B------:R-:W4:Y:S04]  /*5230*/  LDL R27, [R1+0x478] ;  /* 0x00047800011b7983 */ /* 0x000f280000100800 */
[----:B------:R-:W4:Y:S04]  /*5240*/  LDL R26, [R1+0x474] ;  /* 0x00047400011a7983 */ /* 0x000f280000100800 */
[----:B------:R-:W4:Y:S04]  /*5250*/  LDL R22, [R1+0x324] ;  /* 0x0003240001167983 */ /* 0x000f280000100800 */
[----:B-1----:R-:W4:Y:S04]  /*5260*/  LDL R7, [R1+0x39c] ;  /* 0x00039c0001077983 */ /* 0x002f280000100800 */
[----:B------:R-:W4:Y:S04]  /*5270*/  LDL R23, [R1+0x33c] ;  /* 0x00033c0001177983 */ /* 0x000f280000100800 */
[----:B------:R-:W4:Y:S04]  /*5280*/  LDL R21, [R1+0x3b0] ;  /* 0x0003b00001157983 */ /* 0x000f280000100800 */
[----:B------:R-:W4:Y:S01]  /*5290*/  LDL R19, [R1+0x28c] ;  /* 0x00028c0001137983 */ /* 0x000f220000100800 */
[C---:B------:R-:W-:Y:S01]  /*52a0*/  FMUL.FTZ R17, R0.reuse, R17 ;  /* 0x0000001100117220 */ /* 0x040fe20000410000 */
[----:B------:R-:W-:Y:S01]  /*52b0*/  ISETP.NE.U32.AND P0, PT, RZ, c[0x0][0x258], PT ;  /* 0x00009600ff007a0c */ /* 0x000fe20003f05070 */
[----:B------:R-:W-:-:S03]  /*52c0*/  FMUL.FTZ R16, R0, R16 ;  /* 0x0000001000107220 */ /* 0x000fc60000410000 */
[----:B------:R-:W-:Y:S01]  /*52d0*/  ISETP.NE.AND.EX P0, PT, RZ, c[0x0][0x25c], PT, P0 ;  /* 0x00009700ff007a0c */ /* 0x000fe20003f05300 */
[----:B--2---:R-:W-:Y:S02]  /*52e0*/  @P6 FADD.FTZ R17, R20, R17 ;  /* 0x0000001114116221 */ /* 0x004fe40000010000 */
[----:B------:R-:W2:Y:S01]  /*52f0*/  LDL R20, [R1+0x288] ;  /* 0x0002880001147983 */ /* 0x000ea20000100800 */
[----:B---3--:R-:W-:Y:S01]  /*5300*/  @P6 FADD.FTZ R16, R18, R16 ;  /* 0x0000001012106221 */ /* 0x008fe20000010000 */
[--C-:B------:R-:W-:Y:S02]  /*5310*/  PRMT R18, RZ, 0x5410, R12.reuse ;  /* 0x00005410ff127816 */ /* 0x100fe4000000000c */
[----:B------:R-:W-:Y:S02]  /*5320*/  PRMT R12, RZ, 0x7610, R12 ;  /* 0x00007610ff0c7816 */ /* 0x000fe4000000000c */
[C---:B------:R-:W-:Y:S01]  /*5330*/  SEL R9, R16.reuse, R9, P0 ;  /* 0x0000000910097207 */ /* 0x040fe20000000000 */
[----:B------:R-:W-:Y:S01]  /*5340*/  FMUL.FTZ R16, R16, R24 ;  /* 0x0000001810107220 */ /* 0x000fe20000410000 */
[C---:B------:R-:W-:Y:S01]  /*5350*/  SEL R8, R17.reuse, R8, P0 ;  /* 0x0000000811087207 */ /* 0x040fe20000000000 */
[----:B------:R-:W-:-:S02]  /*5360*/  FMUL.FTZ R17, R17, R24 ;  /* 0x0000001811117220 */ /* 0x000fc40000410000 */
[----:B----4-:R-:W-:Y:S02]  /*5370*/  FFMA.FTZ R28, R16, R12, R28 ;  /* 0x0000000c101c7223 */ /* 0x010fe4000001001c */
[----:B------:R-:W-:Y:S02]  /*5380*/  FMUL.FTZ R12, R27, R17 ;  /* 0x000000111b0c7220 */ /* 0x000fe40000410000 */
[----:B------:R-:W-:Y:S02]  /*5390*/  FMUL.FTZ R16, R26, R16 ;  /* 0x000000101a107220 */ /* 0x000fe40000410000 */
[----:B------:R-:W-:-:S03]  /*53a0*/  FFMA.FTZ R29, R17, R18, R29 ;  /* 0x00000012111d7223 */ /* 0x000fc6000001001d */
[----:B------:R-:W-:Y:S01]  /*53b0*/  F2FP.BF16.PACK_AB R12, R16, R12 ;  /* 0x0000000c100c723e */ /* 0x000fe200000010ff */
[-CC-:B------:R-:W-:Y:S01]  /*53c0*/  FFMA.FTZ R16, R22, R2.reuse, R3.reuse ;  /* 0x0000000216107223 */ /* 0x180fe20000010003 */
[----:B------:R0:W-:Y:S03]  /*53d0*/  STL [R1+0xd0], R29 ;  /* 0x0000d01d01007387 */ /* 0x0001e60000100800 */
[----:B------:R-:W-:Y:S01]  /*53e0*/  FADD.FTZ R16, R7, -R16 ;  /* 0x8000001007107221 */ /* 0x000fe20000010000 */
[----:B------:R1:W-:Y:S01]  /*53f0*/  STL [R1+0xd4], R28 ;  /* 0x0000d41c01007387 */ /* 0x0003e20000100800 */
[----:B------:R-:W-:-:S03]  /*5400*/  FFMA.FTZ R17, R23, R2, R3 ;  /* 0x0000000217117223 */ /* 0x000fc60000010003 */
[----:B------:R-:W3:Y:S04]  /*5410*/  LDL.LU R7, [R1+0xd8] ;  /* 0x0000d80001077983 */ /* 0x000ee80000300800 */
[----:B0-----:R-:W4:Y:S04]  /*5420*/  LDL.LU R29, [R1+0xdc] ;  /* 0x0000dc00011d7983 */ /* 0x001f280000300800 */
[----:B-1----:R-:W4:Y:S04]  /*5430*/  LDL R28, [R1+0x470] ;  /* 0x00047000011c7983 */ /* 0x002f280000100800 */
[----:B------:R-:W4:Y:S01]  /*5440*/  LDL R26, [R1+0x46c] ;  /* 0x00046c00011a7983 */ /* 0x000f220000100800 */
[----:B------:R-:W-:-:S02]  /*5450*/  FADD.FTZ R17, R21, -R17 ;  /* 0x8000001115117221 */ /* 0x000fc40000010000 */
[C---:B------:R-:W-:Y:S01]  /*5460*/  FMUL.FTZ R16, R0.reuse, R16 ;  /* 0x0000001000107220 */ /* 0x040fe20000410000 */
[----:B------:R-:W4:Y:S03]  /*5470*/  LDL R21, [R1+0x2e4] ;  /* 0x0002e40001157983 */ /* 0x000f260000100800 */
[----:B------:R-:W-:Y:S01]  /*5480*/  @P6 FADD.FTZ R16, R19, R16 ;  /* 0x0000001013106221 */ /* 0x000fe20000010000 */
[----:B------:R-:W4:Y:S04]  /*5490*/  LDL R23, [R1+0x2fc] ;  /* 0x0002fc0001177983 */ /* 0x000f280000100800 */
[----:B------:R-:W4:Y:S01]  /*54a0*/  LDL R19, [R1+0x364] ;  /* 0x0003640001137983 */ /* 0x000f220000100800 */
[----:B------:R-:W-:-:S03]  /*54b0*/  FMUL.FTZ R17, R0, R17 ;  /* 0x0000001100117220 */ /* 0x000fc60000410000 */
[----:B------:R-:W4:Y:S01]  /*54c0*/  LDL R22, [R1+0x274] ;  /* 0x0002740001167983 */ /* 0x000f220000100800 */
[----:B------:R-:W-:-:S03]  /*54d0*/  PRMT R18, RZ, 0x5410, R13 ;  /* 0x00005410ff127816 */ /* 0x000fc6000000000d */
[----:B------:R-:W4:Y:S01]  /*54e0*/  LDL R27, [R1+0x270] ;  /* 0x00027000011b7983 */ /* 0x000f220000100800 */
[----:B--2---:R-:W-:-:S03]  /*54f0*/  @P6 FADD.FTZ R17, R20, R17 ;  /* 0x0000001114116221 */ /* 0x004fc60000010000 */
[----:B------:R-:W2:Y:S01]  /*5500*/  LDL R20, [R1+0x388] ;  /* 0x0003880001147983 */ /* 0x000ea20000100800 */
[C---:B------:R-:W-:Y:S01]  /*5510*/  SEL R11, R16.reuse, R11, P0 ;  /* 0x0000000b100b7207 */ /* 0x040fe20000000000 */
[----:B------:R-:W-:Y:S01]  /*5520*/  FMUL.FTZ R16, R16, R24 ;  /* 0x0000001810107220 */ /* 0x000fe20000410000 */
[----:B------:R-:W-:Y:S02]  /*5530*/  PRMT R13, RZ, 0x7610, R13 ;  /* 0x00007610ff0d7816 */ /* 0x000fe4000000000d */
[C---:B------:R-:W-:Y:S01]  /*5540*/  SEL R10, R17.reuse, R10, P0 ;  /* 0x0000000a110a7207 */ /* 0x040fe20000000000 */
[----:B------:R-:W-:-:S04]  /*5550*/  FMUL.FTZ R17, R17, R24 ;  /* 0x0000001811117220 */ /* 0x000fc80000410000 */
[----:B---3--:R-:W-:Y:S02]  /*5560*/  FFMA.FTZ R7, R17, R18, R7 ;  /* 0x0000001211077223 */ /* 0x008fe40000010007 */
[----:B----4-:R-:W-:Y:S02]  /*5570*/  FFMA.FTZ R29, R16, R13, R29 ;  /* 0x0000000d101d7223 */ /* 0x010fe4000001001d */
[----:B------:R-:W-:Y:S02]  /*5580*/  FMUL.FTZ R13, R28, R17 ;  /* 0x000000111c0d7220 */ /* 0x000fe40000410000 */
[----:B------:R-:W-:Y:S01]  /*5590*/  FMUL.FTZ R16, R26, R16 ;  /* 0x000000101a107220 */ /* 0x000fe20000410000 */
[----:B------:R0:W-:Y:S04]  /*55a0*/  STL [R1+0xd8], R7 ;  /* 0x0000d80701007387 */ /* 0x0001e80000100800 */
[----:B------:R-:W-:Y:S01]  /*55b0*/  F2FP.BF16.PACK_AB R13, R16, R13 ;  /* 0x0000000d100d723e */ /* 0x000fe200000010ff */
[-CC-:B------:R-:W-:Y:S01]  /*55c0*/  FFMA.FTZ R16, R21, R2.reuse, R3.reuse ;  /* 0x0000000215107223 */ /* 0x180fe20000010003 */
[----:B0-----:R-:W3:Y:S03]  /*55d0*/  LDL.LU R7, [R1+0x51c] ;  /* 0x00051c0001077983 */ /* 0x001ee60000300800 */
[----:B------:R-:W-:Y:S01]  /*55e0*/  FADD.FTZ R16, R19, -R16 ;  /* 0x8000001013107221 */ /* 0x000fe20000010000 */
[----:B------:R0:W-:Y:S04]  /*55f0*/  STL [R1+0xdc], R29 ;  /* 0x0000dc1d01007387 */ /* 0x0001e80000100800 */
[----:B------:R-:W4:Y:S01]  /*5600*/  LDL.LU R19, [R1+0xc0] ;  /* 0x0000c00001137983 */ /* 0x000f220000300800 */
[----:B------:R-:W-:-:S03]  /*5610*/  FFMA.FTZ R17, R23, R2, R3 ;  /* 0x0000000217117223 */ /* 0x000fc60000010003 */
[----:B------:R-:W3:Y:S01]  /*5620*/  LDL.LU R23, [R1+0xc4] ;  /* 0x0000c40001177983 */ /* 0x000ee20000300800 */
[----:B------:R-:W-:-:S03]  /*5630*/  FMUL.FTZ R16, R0, R16 ;  /* 0x0000001000107220 */ /* 0x000fc60000410000 */
[----:B------:R-:W3:Y:S01]  /*5640*/  LDL R21, [R1+0x468] ;  /* 0x0004680001157983 */ /* 0x000ee20000100800 */
[----:B------:R-:W-:-:S03]  /*5650*/  @P6 FADD.FTZ R16, R22, R16 ;  /* 0x0000001016106221 */ /* 0x000fc60000010000 */
[----:B------:R-:W3:Y:S01]  /*5660*/  LDL R22, [R1+0x2b4] ;  /* 0x0002b40001167983 */ /* 0x000ee20000100800 */
[----:B------:R-:W-:-:S03]  /*5670*/  PRMT R18, RZ, 0x5410, R14 ;  /* 0x00005410ff127816 */ /* 0x000fc6000000000e */
[----:B------:R-:W3:Y:S04]  /*5680*/  LDL R26, [R1+0x27c] ;  /* 0x00027c00011a7983 */ /* 0x000ee80000100800 */
[----:B0-----:R-:W3:Y:S04]  /*5690*/  LDL R29, [R1+0x310] ;  /* 0x00031000011d7983 */ /* 0x001ee80000100800 */
[----:B------:R-:W3:Y:S01]  /*56a0*/  LDL R28, [R1+0x2cc] ;  /* 0x0002cc00011c7983 */ /* 0x000ee20000100800 */
[----:B--2---:R-:W-:-:S03]  /*56b0*/  FADD.FTZ R17, R20, -R17 ;  /* 0x8000001114117221 */ /* 0x004fc60000010000 */
[----:B------:R-:W2:Y:S01]  /*56c0*/  LDL R20, [R1+0x464] ;  /* 0x0004640001147983 */ /* 0x000ea20000100800 */
[----:B------:R-:W-:-:S04]  /*56d0*/  FMUL.FTZ R17, R0, R17 ;  /* 0x0000001100117220 */ /* 0x000fc80000410000 */
[----:B------:R-:W-:Y:S02]  /*56e0*/  @P6 FADD.FTZ R17, R27, R17 ;  /* 0x000000111b116221 */ /* 0x000fe40000010000 */
[----:B------:R-:W2:Y:S03]  /*56f0*/  LDL R27, [R1+0x278] ;  /* 0x00027800011b7983 */ /* 0x000ea60000100800 */
[C---:B------:R-:W-:Y:S01]  /*5700*/  SEL R4, R17.reuse, R4, P0 ;  /* 0x0000000411047207 */ /* 0x040fe20000000000 */
[-C--:B------:R-:W-:Y:S01]  /*5710*/  FMUL.FTZ R17, R17, R24.reuse ;  /* 0x0000001811117220 */ /* 0x080fe20000410000 */
[C---:B------:R-:W-:Y:S01]  /*5720*/  SEL R5, R16.reuse, R5, P0 ;  /* 0x0000000510057207 */ /* 0x040fe20000000000 */
[----:B------:R-:W-:Y:S01]  /*5730*/  FMUL.FTZ R16, R16, R24 ;  /* 0x0000001810107220 */ /* 0x000fe20000410000 */
[----:B------:R-:W-:Y:S01]  /*5740*/  PRMT R14, RZ, 0x7610, R14 ;  /* 0x00007610ff0e7816 */ /* 0x000fe2000000000e */
[----:B----4-:R-:W-:-:S05]  /*5750*/  FFMA.FTZ R19, R17, R18, R19 ;  /* 0x0000001211137223 */ /* 0x010fca0000010013 */
[----:B------:R-:W-:Y:S04]  /*5760*/  STL [R1+0xc0], R19 ;  /* 0x0000c01301007387 */ /* 0x000fe80000100800 */
[----:B------:R-:W4:Y:S01]  /*5770*/  LDL R18, [R1+0x2a4] ;  /* 0x0002a40001127983 */ /* 0x000f220000100800 */
[----:B---3--:R-:W-:Y:S02]  /*5780*/  FFMA.FTZ R23, R16, R14, R23 ;  /* 0x0000000e10177223 */ /* 0x008fe40000010017 */
[----:B------:R-:W-:-:S03]  /*5790*/  FMUL.FTZ R14, R21, R17 ;  /* 0x00000011150e7220 */ /* 0x000fc60000410000 */
[----:B------:R0:W-:Y:S01]  /*57a0*/  STL [R1+0xc4], R23 ;  /* 0x0000c41701007387 */ /* 0x0001e20000100800 */
[----:B------:R-:W-:-:S03]  /*57b0*/  FFMA.FTZ R17, R22, R2, R3 ;  /* 0x0000000216117223 */ /* 0x000fc60000010003 */
[----:B0-----:R-:W3:Y:S04]  /*57c0*/  LDL.LU R23, [R1+0xc8] ;  /* 0x0000c80001177983 */ /* 0x001ee80000300800 */
[----:B------:R-:W3:Y:S01]  /*57d0*/  LDL R21, [R1+0x460] ;  /* 0x0004600001157983 */ /* 0x000ee20000100800 */
[----:B--2---:R-:W-:-:S03]  /*57e0*/  FMUL.FTZ R16, R20, R16 ;  /* 0x0000001014107220 */ /* 0x004fc60000410000 */
[----:B------:R-:W2:Y:S04]  /*57f0*/  LDL R20, [R1+0x45c] ;  /* 0x00045c0001147983 */ /* 0x000ea80000100800 */
[----:B------:R-:W2:Y:S01]  /*5800*/  LDL.LU R22, [R1+0xcc] ;  /* 0x0000cc0001167983 */ /* 0x000ea20000300800 */
[----:B------:R-:W-:Y:S01]  /*5810*/  F2FP.BF16.PACK_AB R14, R16, R14 ;  /* 0x0000000e100e723e */ /* 0x000fe200000010ff */
[----:B------:R-:W-:-:S04]  /*5820*/  FADD.FTZ R17, R29, -R17 ;  /* 0x800000111d117221 */ /* 0x000fc80000010000 */
[----:B------:R-:W-:-:S04]  /*5830*/  FMUL.FTZ R17, R0, R17 ;  /* 0x0000001100117220 */ /* 0x000fc80000410000 */
[----:B------:R-:W-:-:S05]  /*5840*/  @P6 FADD.FTZ R17, R27, R17 ;  /* 0x000000111b116221 */ /* 0x000fca0000010000 */
[C---:B------:R-:W-:Y:S01]  /*5850*/  SEL R6, R17.reuse, R6, P0 ;  /* 0x0000000611067207 */ /* 0x040fe20000000000 */
[----:B------:R-:W-:Y:S01]  /*5860*/  FMUL.FTZ R17, R17, R24 ;  /* 0x0000001811117220 */ /* 0x000fe20000410000 */
[----:B------:R-:W-:Y:S01]  /*5870*/  MOV R19, 0x10 ;  /* 0x0000001000137802 */ /* 0x000fe20000000f00 */
[----:B----4-:R-:W-:-:S04]  /*5880*/  FFMA.FTZ R16, R18, R2, R3 ;  /* 0x0000000212107223 */ /* 0x010fc80000010003 */
[----:B------:R-:W-:-:S04]  /*5890*/  FADD.FTZ R16, R28, -R16 ;  /* 0x800000101c107221 */ /* 0x000fc80000010000 */
[----:B------:R-:W-:-:S04]  /*58a0*/  FMUL.FTZ R16, R0, R16 ;  /* 0x0000001000107220 */ /* 0x000fc80000410000 */
[----:B------:R-:W-:Y:S01]  /*58b0*/  @P6 FADD.FTZ R16, R26, R16 ;  /* 0x000000101a106221 */ /* 0x000fe20000010000 */
[----:B------:R-:W-:Y:S02]  /*58c0*/  ISETP.NE.U32.AND P6, PT, RZ, c[0x0][0x258], PT ;  /* 0x00009600ff007a0c */ /* 0x000fe40003fc5070 */
[--C-:B------:R-:W-:Y:S02]  /*58d0*/  PRMT R18, RZ, 0x5410, R15.reuse ;  /* 0x00005410ff127816 */ /* 0x100fe4000000000f */
[----:B------:R-:W-:Y:S02]  /*58e0*/  ISETP.NE.AND.EX P6, PT, RZ, c[0x0][0x25c], PT, P6 ;  /* 0x00009700ff007a0c */ /* 0x000fe40003fc5360 */
[C---:B------:R-:W-:Y:S01]  /*58f0*/  SEL R7, R16.reuse, R7, P0 ;  /* 0x0000000710077207 */ /* 0x040fe20000000000 */
[----:B------:R-:W-:Y:S01]  /*5900*/  FMUL.FTZ R16, R16, R24 ;  /* 0x0000001810107220 */ /* 0x000fe20000410000 */
[----:B------:R-:W-:Y:S01]  /*5910*/  PRMT R15, RZ, 0x7610, R15 ;  /* 0x00007610ff0f7816 */ /* 0x000fe2000000000f */
[----:B---3--:R-:W-:-:S05]  /*5920*/  FFMA.FTZ R23, R17, R18, R23 ;  /* 0x0000001211177223 */ /* 0x008fca0000010017 */
[----:B------:R-:W-:Y:S01]  /*5930*/  STL [R1+0xc8], R23 ;  /* 0x0000c81701007387 */ /* 0x000fe20000100800 */
[----:B--2---:R-:W-:Y:S02]  /*5940*/  FFMA.FTZ R22, R16, R15, R22 ;  /* 0x0000000f10167223 */ /* 0x004fe40000010016 */
[----:B------:R-:W-:Y:S02]  /*5950*/  FMUL.FTZ R15, R21, R17 ;  /* 0x00000011150f7220 */ /* 0x000fe40000410000 */
[----:B------:R-:W-:-:S05]  /*5960*/  FMUL.FTZ R16, R20, R16 ;  /* 0x0000001014107220 */ /* 0x000fca0000410000 */
[----:B------:R-:W-:Y:S02]  /*5970*/  F2FP.BF16.PACK_AB R15, R16, R15 ;  /* 0x0000000f100f723e */ /* 0x000fe400000010ff */
[----:B------:R-:W-:-:S05]  /*5980*/  @P6 MOV R16, 0x20 ;  /* 0x0000002000106802 */ /* 0x000fca0000000f00 */
[----:B------:R-:W-:-:S05]  /*5990*/  @P6 IMAD.WIDE.U32 R16, R25, R16, c[0x0][0x258] ;  /* 0x0000960019106625 */ /* 0x000fca00078e0010 */
[----:B------:R-:W-:Y:S04]  /*59a0*/  @P6 STG.E.128 [R16.64], R8 ;  /* 0x0000000810006986 */ /* 0x000fe8000c101d04 */
[----:B------:R0:W-:Y:S04]  /*59b0*/  @P6 STG.E.128 [R16.64+0x10], R4 ;  /* 0x0000100410006986 */ /* 0x0001e8000c101d04 */
[----:B------:R1:W-:Y:S01]  /*59c0*/  STL [R1+0xcc], R22 ;  /* 0x0000cc1601007387 */ /* 0x0003e20000100800 */
[----:B0-----:R-:W-:-:S05]  /*59d0*/  IMAD.WIDE.U32 R16, R25, R19, c[0x0][0x248] ;  /* 0x0000920019107625 */ /* 0x001fca00078e0013 */
[----:B------:R1:W-:Y:S01]  /*59e0*/  STG.E.128 [R16.64], R12 ;  /* 0x0000000c10007986 */ /* 0x0003e2000c101d04 */
[----:B------:R-:W-:-:S03]  /*59f0*/  IADD3 R25, R25, 0x80, RZ ;  /* 0x0000008019197810 */ /* 0x000fc60007ffe0ff */
.L_x_5041:
[----:B------:R-:W-:Y:S05]  /*5a00*/  BSYNC B0 ;  /* 0x0000000000007941 */ /* 0x000fea0003800000 */
.L_x_5040:
[----:B------:R-:W-:Y:S01]  /*5a10*/  BSSY B0, `(.L_x_5042) ;  /* 0x0000091000007945 */ /* 0x000fe20003800000 */
[----:B------:R-:W-:Y:S05]  /*5a20*/  @!P2 BRA `(.L_x_5043) ;  /* 0x000008f00000a947 */ /* 0x000fea0003800000 */
[----:B-1----:R-:W2:Y:S04]  /*5a30*/  LDL R17, [R1+0x374] ;  /* 0x0003740001117983 */ /* 0x002ea80000100800 */
[----:B------:R-:W3:Y:S04]  /*5a40*/  LDL R21, [R1+0x3d4] ;  /* 0x0003d40001157983 */ /* 0x000ee80000100800 */
[----:B------:R-:W4:Y:S04]  /*5a50*/  LDL R16, [R1+0x34c] ;  /* 0x00034c0001107983 */ /* 0x000f280000100800 */
[----:B------:R-:W4:Y:S04]  /*5a60*/  LDL R19, [R1+0x3c0] ;  /* 0x0003c00001137983 */ /* 0x000f280000100800 */
[----:B-----5:R1:W-:Y:S04]  /*5a70*/  STL [R1+0x51c], R7 ;  /* 0x00051c0701007387 */ /* 0x0203e80000100800 */
[----:B------:R-:W4:Y:S01]  /*5a80*/  LDL R20, [R1+0x260] ;  /* 0x0002600001147983 */ /* 0x000f220000100800 */
[----:B------:R-:W-:-:S03]  /*5a90*/  HFMA2.MMA R12, -RZ, RZ, 0, 9.5367431640625e-07 ;  /* 0x00000010ff0c7435 */ /* 0x000fc600000001ff */
[----:B------:R-:W4:Y:S01]  /*5aa0*/  LDL R18, [R1+0x264] ;  /* 0x0002640001127983 */ /* 0x000f220000100800 */
[----:B------:R-:W-:-:S03]  /*5ab0*/  ISETP.NE.U32.AND P0, PT, RZ, c[0x0][0x218], PT ;  /* 0x00008600ff007a0c */ /* 0x000fc60003f05070 */
[----:B0-----:R-:W4:Y:S03]  /*5ac0*/  LDL.LU R29, [R1+0xb0] ;  /* 0x0000b000011d7983 */ /* 0x001f260000300800 */
[----:B------:R-:W-:Y:S01]  /*5ad0*/  IMAD.WIDE.U32 R12, R25, R12, c[0x0][0x170] ;  /* 0x00005c00190c7625 */ /* 0x000fe200078e000c */
[----:B------:R-:W4:Y:S04]  /*5ae0*/  LDL.LU R28, [R1+0xb4] ;  /* 0x0000b400011c7983 */ /* 0x000f280000300800 */
[----:B------:R-:W4:Y:S04]  /*5af0*/  LDL R27, [R1+0x458] ;  /* 0x00045800011b7983 */ /* 0x000f280000100800 */
[----:B------:R-:W4:Y:S04]  /*5b00*/  LDG.E.128 R12, [R12.64] ;  /* 0x000000040c0c7981 */ /* 0x000f28000c1e1d00 */
[----:B------:R-:W4:Y:S01]  /*5b10*/  LDL R26, [R1+0x454] ;  /* 0x00045400011a7983 */ /* 0x000f220000100800 */
[----:B------:R-:W-:-:S03]  /*5b20*/  ISETP.NE.AND.EX P0, PT, RZ, c[0x0][0x21c], PT, P0 ;  /* 0x00008700ff007a0c */ /* 0x000fc60003f05300 */
[----:B------:R-:W4:Y:S04]  /*5b30*/  LDL R23, [R1+0x338] ;  /* 0x0003380001177983 */ /* 0x000f280000100800 */
[----:B------:R-:W4:Y:S04]  /*5b40*/  LDL R22, [R1+0x320] ;  /* 0x0003200001167983 */ /* 0x000f280000100800 */
[----:B-1----:R-:W4:Y:S01]  /*5b50*/  LDL R7, [R1+0x398] ;  /* 0x0003980001077983 */ /* 0x002f220000100800 */
[----:B--2---:R-:W-:-:S04]  /*5b60*/  FFMA.FTZ R17, R17, R2, R3 ;  /* 0x0000000211117223 */ /* 0x004fc80000010003 */
[----:B---3--:R-:W-:Y:S02]  /*5b70*/  FADD.FTZ R17, R21, -R17 ;  /* 0x8000001115117221 */ /* 0x008fe40000010000 */
[----:B------:R-:W2:Y:S02]  /*5b80*/  LDL R21, [R1+0x3ac] ;  /* 0x0003ac0001157983 */ /* 0x000ea40000100800 */
[----:B------:R-:W-:Y:S02]  /*5b90*/  FMUL.FTZ R17, R0, R17 ;  /* 0x0000001100117220 */ /* 0x000fe40000410000 */
[----:B----4-:R-:W-:-:S04]  /*5ba0*/  FFMA.FTZ R16, R16, R2, R3 ;  /* 0x0000000210107223 */ /* 0x010fc80000010003 */
[----:B------:R-:W-:Y:S02]  /*5bb0*/  FADD.FTZ R16, R19, -R16 ;  /* 0x8000001013107221 */ /* 0x000fe40000010000 */
[----:B------:R-:W3:Y:S01]  /*5bc0*/  LDL R19, [R1+0x26c] ;  /* 0x00026c0001137983 */ /* 0x000ee20000100800 */
[----:B------:R-:W-:-:S03]  /*5bd0*/  @P0 FADD.FTZ R17, R20, R17 ;  /* 0x0000001114110221 */ /* 0x000fc60000010000 */
[----:B------:R-:W4:Y:S01]  /*5be0*/  LDL R20, [R1+0x268] ;  /* 0x0002680001147983 */ /* 0x000f220000100800 */
[----:B------:R-:W-:Y:S01]  /*5bf0*/  FMUL.FTZ R16, R0, R16 ;  /* 0x0000001000107220 */ /* 0x000fe20000410000 */
[----:B------:R-:W-:-:S03]  /*5c00*/  ISETP.NE.U32.AND P6, PT, RZ, c[0x0][0x258], PT ;  /* 0x00009600ff007a0c */ /* 0x000fc60003fc5070 */
[----:B------:R-:W-:Y:S01]  /*5c10*/  @P0 FADD.FTZ R16, R18, R16 ;  /* 0x0000001012100221 */ /* 0x000fe20000010000 */
[----:B------:R-:W-:-:S04]  /*5c20*/  ISETP.NE.AND.EX P6, PT, RZ, c[0x0][0x25c], PT, P6 ;  /* 0x00009700ff007a0c */ /* 0x000fc80003fc5360 */
[C---:B------:R-:W-:Y:S01]  /*5c30*/  SEL R9, R16.reuse, R9, P6 ;  /* 0x0000000910097207 */ /* 0x040fe20003000000 */
[----:B------:R-:W-:Y:S01]  /*5c40*/  FMUL.FTZ R16, R16, R24 ;  /* 0x0000001810107220 */ /* 0x000fe20000410000 */
[C---:B------:R-:W-:Y:S01]  /*5c50*/  SEL R8, R17.reuse, R8, P6 ;  /* 0x0000000811087207 */ /* 0x040fe20003000000 */
[----:B------:R-:W-:Y:S01]  /*5c60*/  FMUL.FTZ R17, R17, R24 ;  /* 0x0000001811117220 */ /* 0x000fe20000410000 */
[--C-:B------:R-:W-:Y:S02]  /*5c70*/  PRMT R18, RZ, 0x5410, R12.reuse ;  /* 0x00005410ff127816 */ /* 0x100fe4000000000c */
[----:B------:R-:W-:-:S05]  /*5c80*/  PRMT R12, RZ, 0x7610, R12 ;  /* 0x00007610ff0c7816 */ /* 0x000fca000000000c */
[----:B------:R-:W-:Y:S02]  /*5c90*/  FFMA.FTZ R28, R16, R12, R28 ;  /* 0x0000000c101c7223 */ /* 0x000fe4000001001c */
[----:B------:R-:W-:Y:S02]  /*5ca0*/  FMUL.FTZ R12, R27, R17 ;  /* 0x000000111b0c7220 */ /* 0x000fe40000410000 */
[----:B------:R-:W-:Y:S02]  /*5cb0*/  FMUL.FTZ R16, R26, R16 ;  /* 0x000000101a107220 */ /* 0x000fe40000410000 */
[----:B------:R-:W-:Y:S02]  /*5cc0*/  FFMA.FTZ R29, R17, R18, R29 ;  /* 0x00000012111d7223 */ /* 0x000fe4000001001d */
[--C-:B------:R-:W-:Y:S01]  /*5cd0*/  FFMA.FTZ R17, R23, R2, R3.reuse ;  /* 0x0000000217117223 */ /* 0x100fe20000010003 */
[----:B------:R-:W-:Y:S01]  /*5ce0*/  F2FP.BF16.PACK_AB R12, R16, R12 ;  /* 0x0000000c100c723e */ /* 0x000fe200000010ff */
[----:B------:R-:W-:Y:S01]  /*5cf0*/  FFMA.FTZ R16, R22, R2, R3 ;  /* 0x0000000216107223 */ /* 0x000fe20000010003 */
[----:B------:R0:W-:Y:S03]  /*5d00*/  STL [R1+0xb0], R29 ;  /* 0x0000b01d01007387 */ /* 0x0001e60000100800 */
[----:B------:R-:W-:Y:S01]  /*5d10*/  FADD.FTZ R16, R7, -R16 ;  /* 0x8000001007107221 */ /* 0x000fe20000010000 */
[----:B------:R1:W-:Y:S04]  /*5d20*/  STL [R1+0xb4], R28 ;  /* 0x0000b41c01007387 */ /* 0x0003e80000100800 */
[----:B------:R-:W4:Y:S04]  /*5d30*/  LDL.LU R7, [R1+0xb8] ;  /* 0x0000b80001077983 */ /* 0x000f280000300800 */
[----:B0-----:R-:W4:Y:S04]  /*5d40*/  LDL.LU R29, [R1+0xbc] ;  /* 0x0000bc00011d7983 */ /* 0x001f280000300800 */
[----:B-1----:R-:W4:Y:S04]  /*5d50*/  LDL R28, [R1+0x450] ;  /* 0x00045000011c7983 */ /* 0x002f280000100800 */
[----:B------:R-:W4:Y:S01]  /*5d60*/  LDL R22, [R1+0x44c] ;  /* 0x00044c0001167983 */ /* 0x000f220000100800 */
[----:B------:R-:W-:-:S03]  /*5d70*/  FMUL.FTZ R16, R0, R16 ;  /* 0x0000001000107220 */ /* 0x000fc60000410000 */
[----:B------:R-:W4:Y:S01]  /*5d80*/  LDL R27, [R1+0x250] ;  /* 0x00025000011b7983 */ /* 0x000f220000100800 */
[----:B--2---:R-:W-:-:S04]  /*5d90*/  FADD.FTZ R17, R21, -R17 ;  /* 0x8000001115117221 */ /* 0x004fc80000010000 */
[----:B------:R-:W-:Y:S02]  /*5da0*/  FMUL.FTZ R17, R0, R17 ;  /* 0x0000001100117220 */ /* 0x000fe40000410000 */
[----:B---3--:R-:W-:Y:S02]  /*5db0*/  @P0 FADD.FTZ R16, R19, R16 ;  /* 0x0000001013100221 */ /* 0x008fe40000010000 */
[----:B------:R-:W2:Y:S01]  /*5dc0*/  LDL R19, [R1+0x384] ;  /* 0x0003840001137983 */ /* 0x000ea20000100800 */
[----:B----4-:R-:W-:-:S03]  /*5dd0*/  @P0 FADD.FTZ R17, R20, R17 ;  /* 0x0000001114110221 */ /* 0x010fc60000010000 */
[----:B------:R-:W3:Y:S04]  /*5de0*/  LDL R20, [R1+0x2f8] ;  /* 0x0002f80001147983 */ /* 0x000ee80000100800 */
[----:B------:R-:W4:Y:S04]  /*5df0*/  LDL.LU R26, [R1+0xa0] ;  /* 0x0000a000011a7983 */ /* 0x000f280000300800 */
[----:B------:R-:W4:Y:S04]  /*5e00*/  LDL R23, [R1+0x2e0] ;  /* 0x0002e00001177983 */ /* 0x000f280000100800 */
[----:B------:R-:W4:Y:S01]  /*5e10*/  LDL R21, [R1+0x360] ;  /* 0x0003600001157983 */ /* 0x000f220000100800 */
[----:B------:R-:W-:-:S02]  /*5e20*/  PRMT R18, RZ, 0x5410, R13 ;  /* 0x00005410ff127816 */ /* 0x000fc4000000000d */
[C---:B------:R-:W-:Y:S01]  /*5e30*/  SEL R11, R16.reuse, R11, P6 ;  /* 0x0000000b100b7207 */ /* 0x040fe20003000000 */
[----:B------:R-:W-:Y:S01]  /*5e40*/  FMUL.FTZ R16, R16, R24 ;  /* 0x0000001810107220 */ /* 0x000fe20000410000 */
[----:B------:R-:W-:Y:S02]  /*5e50*/  PRMT R13, RZ, 0x7610, R13 ;  /* 0x00007610ff0d7816 */ /* 0x000fe4000000000d */
[C---:B------:R-:W-:Y:S01]  /*5e60*/  SEL R10, R17.reuse, R10, P6 ;  /* 0x0000000a110a7207 */ /* 0x040fe20003000000 */
[----:B------:R-:W-:Y:S02]  /*5e70*/  FMUL.FTZ R17, R17, R24 ;  /* 0x0000001811117220 */ /* 0x000fe40000410000 */
[----:B------:R-:W-:Y:S02]  /*5e80*/  FFMA.FTZ R29, R16, R13, R29 ;  /* 0x0000000d101d7223 */ /* 0x000fe4000001001d */
[----:B------:R-:W-:Y:S02]  /*5e90*/  FMUL.FTZ R13, R28, R17 ;  /* 0x000000111c0d7220 */ /* 0x000fe40000410000 */
[----:B------:R-:W-:-:S05]  /*5ea0*/  FMUL.FTZ R16, R22, R16 ;  /* 0x0000001016107220 */ /* 0x000fca0000410000 */
[----:B------:R-:W-:Y:S01]  /*5eb0*/  F2FP.BF16.PACK_AB R13, R16, R13 ;  /* 0x0000000d100d723e */ /* 0x000fe200000010ff */
[----:B------:R-:W-:-:S05]  /*5ec0*/  FFMA.FTZ R7, R17, R18, R7 ;  /* 0x0000001211077223 */ /* 0x000fca0000010007 */
[----:B------:R0:W-:Y:S01]  /*5ed0*/  STL [R1+0xb8], R7 ;  /* 0x0000b80701007387 */ /* 0x0001e20000100800 */
[----:B------:R-:W-:-:S03]  /*5ee0*/  PRMT R17, RZ, 0x5410, R14 ;  /* 0x00005410ff117816 */ /* 0x000fc6000000000e */
[----:B0-----:R-:W4:Y:S04]  /*5ef0*/  LDL.LU R7, [R1+0x51c] ;  /* 0x00051c0001077983 */ /* 0x001f280000300800 */
[----:B------:R0:W-:Y:S04]  /*5f00*/  STL [R1+0xbc], R29 ;  /* 0x0000bc1d01007387 */ /* 0x0001e80000100800 */
[----:B------:R-:W4:Y:S01]  /*5f10*/  LDL R22, [R1+0x254] ;  /* 0x0002540001167983 */ /* 0x000f220000100800 */
[----:B---3--:R-:W-:-:S03]  /*5f20*/  FFMA.FTZ R16, R20, R2, R3 ;  /* 0x0000000214107223 */ /* 0x008fc60000010003 */
[----:B------:R-:W3:Y:S01]  /*5f30*/  LDL.LU R20, [R1+0xa4] ;  /* 0x0000a40001147983 */ /* 0x000ee20000300800 */
[----:B--2---:R-:W-:-:S03]  /*5f40*/  FADD.FTZ R16, R19, -R16 ;  /* 0x8000001013107221 */ /* 0x004fc60000010000 */
[----:B------:R-:W2:Y:S01]  /*5f50*/  LDL R19, [R1+0x448] ;  /* 0x0004480001137983 */ /* 0x000ea20000100800 */
[----:B------:R-:W-:-:S04]  /*5f60*/  FMUL.FTZ R16, R0, R16 ;  /* 0x0000001000107220 */ /* 0x000fc80000410000 */
[----:B------:R-:W-:-:S05]  /*5f70*/  @P0 FADD.FTZ R16, R27, R16 ;  /* 0x000000101b100221 */ /* 0x000fca0000010000 */
[C---:B------:R-:W-:Y:S01]  /*5f80*/  SEL R4, R16.reuse, R4, P6 ;  /* 0x0000000410047207 */ /* 0x040fe20003000000 */
[----:B------:R-:W-:-:S04]  /*5f90*/  FMUL.FTZ R16, R16, R24 ;  /* 0x0000001810107220 */ /* 0x000fc80000410000 */
[----:B----4-:R-:W-:Y:S02]  /*5fa0*/  FFMA.FTZ R26, R16, R17, R26 ;  /* 0x00000011101a7223 */ /* 0x010fe4000001001a */
[----:B------:R-:W-:-:S04]  /*5fb0*/  FFMA.FTZ R17, R23, R2, R3 ;  /* 0x0000000217117223 */ /* 0x000fc80000010003 */
[----:B------:R-:W-:Y:S02]  /*5fc0*/  FADD.FTZ R17, R21, -R17 ;  /* 0x8000001115117221 */ /* 0x000fe40000010000 */
[----:B------:R-:W4:Y:S04]  /*5fd0*/  LDL R21, [R1+0x444] ;  /* 0x0004440001157983 */ /* 0x000f280000100800 */
[----:B------:R1:W-:Y:S01]  /*5fe0*/  STL [R1+0xa0], R26 ;  /* 0x0000a01a01007387 */ /* 0x0003e20000100800 */
[----:B------:R-:W-:-:S03]  /*5ff0*/  FMUL.FTZ R17, R0, R17 ;  /* 0x0000001100117220 */ /* 0x000fc60000410000 */
[----:B0-----:R-:W4:Y:S04]  /*6000*/  LDL R29, [R1+0x2b0] ;  /* 0x0002b000011d7983 */ /* 0x001f280000100800 */
[----:B------:R-:W4:Y:S04]  /*6010*/  LDL R28, [R1+0x2a0] ;  /* 0x0002a000011c7983 */ /* 0x000f280000100800 */
[----:B------:R-:W4:Y:S04]  /*6020*/  LDL R27, [R1+0x30c] ;  /* 0x00030c00011b7983 */ /* 0x000f280000100800 */
[----:B-1----:R-:W4:Y:S01]  /*6030*/  LDL R26, [R1+0x2c8] ;  /* 0x0002c800011a7983 */ /* 0x002f220000100800 */
[----:B------:R-:W-:-:S03]  /*6040*/  PRMT R14, RZ, 0x7610, R14 ;  /* 0x00007610ff0e7816 */ /* 0x000fc6000000000e */
[----:B------:R-:W4:Y:S04]  /*6050*/  LDL R18, [R1+0x25c] ;  /* 0x00025c0001127983 */ /* 0x000f280000100800 */
[----:B------:R-:W4:Y:S01]  /*6060*/  LDL R23, [R1+0x258] ;  /* 0x0002580001177983 */ /* 0x000f220000100800 */
[----:B------:R-:W-:-:S03]  /*6070*/  @P0 FADD.FTZ R17, R22, R17 ;  /* 0x0000001116110221 */ /* 0x000fc60000010000 */
[----:B------:R-:W4:Y:S02]  /*6080*/  LDL.LU R22, [R1+0xa8] ;  /* 0x0000a80001167983 */ /* 0x000f240000300800 */
[C---:B------:R-:W-:Y:S01]  /*6090*/  SEL R5, R17.reuse, R5, P6 ;  /* 0x0000000511057207 */ /* 0x040fe20003000000 */
[----:B------:R-:W-:-:S04]  /*60a0*/  FMUL.FTZ R17, R17, R24 ;  /* 0x0000001811117220 */ /* 0x000fc80000410000 */
[----:B---3--:R-:W-:Y:S02]  /*60b0*/  FFMA.FTZ R20, R17, R14, R20 ;  /* 0x0000000e11147223 */ /* 0x008fe40000010014 */
[----:B--2---:R-:W-:-:S03]  /*60c0*/  FMUL.FTZ R14, R19, R16 ;  /* 0x00000010130e7220 */ /* 0x004fc60000410000 */
[----:B------:R0:W-:Y:S04]  /*60d0*/  STL [R1+0xa4], R20 ;  /* 0x0000a41401007387 */ /* 0x0001e80000100800 */
[----:B------:R-:W2:Y:S04]  /*60e0*/  LDL R19, [R1+0x43c] ;  /* 0x00043c0001137983 */ /* 0x000ea80000100800 */
[----:B0-----:R-:W3:Y:S01]  /*60f0*/  LDL R20, [R1+0x440] ;  /* 0x0004400001147983 */ /* 0x001ee20000100800 */
[----:B----4-:R-:W-:-:S03]  /*6100*/  FMUL.FTZ R17, R21, R17 ;  /* 0x0000001115117220 */ /* 0x010fc60000410000 */
[----:B------:R-:W4:Y:S02]  /*6110*/  LDL.LU R21, [R1+0xac] ;  /* 0x0000ac0001157983 */ /* 0x000f240000300800 */
[----:B------:R-:W-:Y:S01]  /*6120*/  F2FP.BF16.PACK_AB R14, R17, R14 ;  /* 0x0000000e110e723e */ /* 0x000fe200000010ff */
[-CC-:B------:R-:W-:Y:S02]  /*6130*/  FFMA.FTZ R17, R29, R2.reuse, R3.reuse ;  /* 0x000000021d117223 */ /* 0x180fe40000010003 */
[----:B------:R-:W-:Y:S02]  /*6140*/  FFMA.FTZ R16, R28, R2, R3 ;  /* 0x000000021c107223 */ /* 0x000fe40000010003 */
[----:B------:R-:W-:Y:S02]  /*6150*/  FADD.FTZ R17, R27, -R17 ;  /* 0x800000111b117221 */ /* 0x000fe40000010000 */
[----:B------:R-:W-:Y:S02]  /*6160*/  FADD.FTZ R16, R26, -R16 ;  /* 0x800000101a107221 */ /* 0x000fe40000010000 */
[----:B------:R-:W-:-:S02]  /*6170*/  FMUL.FTZ R17, R0, R17 ;  /* 0x0000001100117220 */ /* 0x000fc40000410000 */
[----:B------:R-:W-:Y:S02]  /*6180*/  FMUL.FTZ R16, R0, R16 ;  /* 0x0000001000107220 */ /* 0x000fe40000410000 */
[----:B------:R-:W-:Y:S02]  /*6190*/  @P0 FADD.FTZ R17, R23, R17 ;  /* 0x0000001117110221 */ /* 0x000fe40000010000 */
[----:B------:R-:W-:Y:S01]  /*61a0*/  @P0 FADD.FTZ R16, R18, R16 ;  /* 0x0000001012100221 */ /* 0x000fe20000010000 */
[----:B------:R-:W-:Y:S02]  /*61b0*/  ISETP.NE.U32.AND P0, PT, RZ, c[0x0][0x258], PT ;  /* 0x00009600ff007a0c */ /* 0x000fe40003f05070 */
[--C-:B------:R-:W-:Y:S02]  /*61c0*/  PRMT R18, RZ, 0x5410, R15.reuse ;  /* 0x00005410ff127816 */ /* 0x100fe4000000000f */
[----:B------:R-:W-:Y:S02]  /*61d0*/  ISETP.NE.AND.EX P0, PT, RZ, c[0x0][0x25c], PT, P0 ;  /* 0x00009700ff007a0c */ /* 0x000fe40003f05300 */
[C---:B------:R-:W-:Y:S01]  /*61e0*/  SEL R7, R16.reuse, R7, P6 ;  /* 0x0000000710077207 */ /* 0x040fe20003000000 */
[----:B------:R-:W-:Y:S01]  /*61f0*/  FMUL.FTZ R16, R16, R24 ;  /* 0x0000001810107220 */ /* 0x000fe20000410000 */
[----:B------:R-:W-:-:S02]  /*6200*/  PRMT R15, RZ, 0x7610, R15 ;  /* 0x00007610ff0f7816 */ /* 0x000fc4000000000f */
[C---:B------:R-:W-:Y:S01]  /*6210*/  SEL R6, R17.reuse, R6, P6 ;  /* 0x0000000611067207 */ /* 0x040fe20003000000 */
[----:B------:R-:W-:-:S04]  /*6220*/  FMUL.FTZ R17, R17, R24 ;  /* 0x0000001811117220 */ /* 0x000fc80000410000 */
[----:B------:R-:W-:-:S05]  /*6230*/  FFMA.FTZ R22, R17, R18, R22 ;  /* 0x0000001211167223 */ /* 0x000fca0000010016 */
[----:B------:R-:W-:Y:S01]  /*6240*/  STL [R1+0xa8], R22 ;  /* 0x0000a81601007387 */ /* 0x000fe20000100800 */
[----:B----4-:R-:W-:Y:S02]  /*6250*/  FFMA.FTZ R21, R16, R15, R21 ;  /* 0x0000000f10157223 */ /* 0x010fe40000010015 */
[----:B---3--:R-:W-:Y:S02]  /*6260*/  FMUL.FTZ R15, R20, R17 ;  /* 0x00000011140f7220 */ /* 0x008fe40000410000 */
[----:B--2---:R-:W-:-:S05]  /*6270*/  FMUL.FTZ R16, R19, R16 ;  /* 0x0000001013107220 */ /* 0x004fca0000410000 */
[----:B------:R-:W-:Y:S02]  /*6280*/  F2FP.BF16.PACK_AB R15, R16, R15 ;  /* 0x0000000f100f723e */ /* 0x000fe400000010ff */
[----:B------:R-:W-:-:S04]  /*6290*/  @P0 LEA R16, P6, R25, c[0x0][0x258], 0x5 ;  /* 0x0000960019100a11 */ /* 0x000fc800078c28ff */
[----:B------:R-:W-:-:S05]  /*62a0*/  @P0 LEA.HI.X R17, R25, c[0x0][0x25c], RZ, 0x5, P6 ;  /* 0x0000970019110a11 */ /* 0x000fca00030f2cff */
[----:B------:R-:W-:Y:S04]  /*62b0*/  @P0 STG.E.128 [R16.64], R8 ;  /* 0x0000000810000986 */ /* 0x000fe8000c101d04 */
[----:B------:R0:W-:Y:S04]  /*62c0*/  @P0 STG.E.128 [R16.64+0x10], R4 ;  /* 0x0000100410000986 */ /* 0x0001e8000c101d04 */
[----:B------:R1:W-:Y:S01]  /*62d0*/  STL [R1+0xac], R21 ;  /* 0x0000ac1501007387 */ /* 0x0003e20000100800 */
[----:B0-----:R-:W-:-:S04]  /*62e0*/  LEA R16, P0, R25, c[0x0][0x248], 0x4 ;  /* 0x0000920019107a11 */ /* 0x001fc800078020ff */
[----:B------:R-:W-:-:S05]  /*62f0*/  LEA.HI.X R17, R25, c[0x0][0x24c], RZ, 0x4, P0 ;  /* 0x0000930019117a11 */ /* 0x000fca00000f24ff */
[----:B------:R1:W-:Y:S01]  /*6300*/  STG.E.128 [R16.64], R12 ;  /* 0x0000000c10007986 */ /* 0x0003e2000c101d04 */
[----:B------:R-:W-:-:S03]  /*6310*/  IADD3 R25, R25, 0x80, RZ ;  /* 0x0000008019197810 */ /* 0x000fc60007ffe0ff */
.L_x_5043:
[----:B------:R-:W-:Y:S05]  /*6320*/  BSYNC B0 ;  /* 0x0000000000007941 */ /* 0x000fea0003800000 */
.L_x_5042:
        /* <DEDUP_REMOVED lines=8> */
[----:B------:R-:W-:-:S03]  /*63b0*/  MOV R12, 0x10 ;  /* 0x00000010000c7802 */ /* 0x000fc60000000f00 */
[----:B------:R-:W4:Y:S02]  /*63c0*/  LDL R18, [R1+0x244] ;  /* 0x0002440001127983 */ /* 0x000f240000100800 */
[----:B------:R-:W-:Y:S02]  /*63d0*/  IMAD.WIDE.U32 R12, R25, R12, c[0x0][0x170] ;  /* 0x00005c00190c7625 */ /* 0x000fe400078e000c */
[----:B0-----:R-:W4:Y:S04]  /*63e0*/  LDL.LU R29, [R1+0x90] ;  /* 0x00009000011d7983 */ /* 0x001f280000300800 */
[----:B------:R-:W4:Y:S01]  /*63f0*/  LDG.E.128 R12, [R12.64] ;  /* 0x000000040c0c7981 */ /* 0x000f22000c1e1d00 */
[----:B------:R-:W-:-:S03]  /*6400*/  ISETP.NE.U32.AND P0, PT, RZ, c[0x0][0x218], PT ;  /* 0x00008600ff007a0c */ /* 0x000fc60003f05070 */
[----:B------:R-:W4:Y:S04]  /*6410*/  LDL.LU R28, [R1+0x94] ;  /* 0x00009400011c7983 */ /* 0x000f280000300800 */
[----:B------:R-:W4:Y:S04]  /*6420*/  LDL R27, [R1+0x438] ;  /* 0x00043800011b7983 */ /* 0x000f280000100800 */
        /* <DEDUP_REMOVED lines=17> */
[----:B------:R-:W-:Y:S02]  /*6540*/  ISETP.NE.AND.EX P6, PT, RZ, c[0x0][0x25c], PT, P6 ;  /* 0x00009700ff007a0c */ /* 0x000fe40003fc5360 */
[--C-:B------:R-:W-:Y:S02]  /*6550*/  PRMT R18, RZ, 0x5410, R12.reuse ;  /* 0x00005410ff127816 */ /* 0x100fe4000000000c */
[C---:B------:R-:W-:Y:S01]  /*6560*/  SEL R9, R16.reuse, R9, P6 ;  /* 0x0000000910097207 */ /* 0x040fe20003000000 */
[----:B------:R-:W-:Y:S01]  /*6570*/  FMUL.FTZ R16, R16, R24 ;  /* 0x0000001810107220 */ /* 0x000fe20000410000 */
[----:B------:R-:W-:Y:S02]  /*6580*/  PRMT R12, RZ, 0x7610, R12 ;  /* 0x00007610ff0c7816 */ /* 0x000fe4000000000c */
[C---:B------:R-:W-:Y:S01]  /*6590*/  SEL R8, R17.reuse, R8, P6 ;  /* 0x0000000811087207 */ /* 0x040fe20003000000 */
[----:B------:R-:W-:-:S02]  /*65a0*/  FMUL.FTZ R17, R17, R24 ;  /* 0x0000001811117220 */ /* 0x000fc40000410000 */
        /* <DEDUP_REMOVED lines=105> */
.L_x_5045:
[----:B------:R-:W-:Y:S05]  /*6c40*/  BSYNC B0 ;  /* 0x0000000000007941 */ /* 0x000fea0003800000 */
.L_x_5044:
        /* <DEDUP_REMOVED lines=145> */
.L_x_5047:
[----:B------:R-:W-:Y:S05]  /*7560*/  BSYNC B0 ;  /* 0x0000000000007941 */ /* 0x000fea0003800000 */
.L_x_5046:
[----:B------:R-:W-:Y:S01]  /*7570*/  BSSY B0, `(.L_x_5048) ;  /* 0x0000090000007945 */ /* 0x000fe20003800000 */
[----:B------:R-:W-:Y:S05]  /*7580*/  @!P5 BRA `(.L_x_5049) ;  /* 0x000008e00000d947 */ /* 0x000fea0003800000 */
[----:B-1----:R-:W2:Y:S04]  /*7590*/  LDL R17, [R1+0x368] ;  /* 0x0003680001117983 */ /* 0x002ea80000100800 */
[----:B------:R-:W3:Y:S04]  /*75a0*/  LDL R20, [R1+0x3c8] ;  /* 0x0003c80001147983 */ /* 0x000ee80000100800 */
[----:B------:R-:W4:Y:S01]  /*75b0*/  LDL R16, [R1+0x340] ;  /* 0x0003400001107983 */ /* 0x000f220000100800 */
[----:B------:R-:W-:-:S03]  /*75c0*/  MOV R12, 0x10 ;  /* 0x00000010000c7802 */ /* 0x000fc60000000f00 */
[----:B------:R-:W4:Y:S02]  /*75d0*/  LDL R19, [R1+0x3b4] ;  /* 0x0003b40001137983 */ /* 0x000f240000100800 */
[----:B-----5:R-:W-:Y:S02]  /*75e0*/  IMAD.WIDE.U32 R12, R25, R12, c[0x0][0x170] ;  /* 0x00005c00190c7625 */ /* 0x020fe400078e000c */
[----:B------:R-:W4:Y:S04]  /*75f0*/  LDL R21, [R1+0x30] ;  /* 0x0000300001157983 */ /* 0x000f280000100800 */
[----:B------:R1:W-:Y:S04]  /*7600*/  STL [R1+0x51c], R7 ;  /* 0x00051c0701007387 */ /* 0x0003e80000100800 */
[----:B------:R-:W4:Y:S04]  /*7610*/  LDL R18, [R1+0x34] ;  /* 0x0000340001127983 */ /* 0x000f280000100800 */
[----:B------:R-:W4:Y:S04]  /*7620*/  LDG.E.128 R12, [R12.64] ;  /* 0x000000040c0c7981 */ /* 0x000f28000c1e1d00 */
[----:B-1----:R-:W4:Y:S04]  /*7630*/  LDL.LU R7, [R1+0x50] ;  /* 0x0000500001077983 */ /* 0x002f280000300800 */
[----:B0-----:R-:W4:Y:S04]  /*7640*/  LDL.LU R29, [R1+0x54] ;  /* 0x00005400011d7983 */ /* 0x001f280000300800 */
[----:B------:R-:W4:Y:S04]  /*7650*/  LDL R28, [R1+0x3f8] ;  /* 0x0003f800011c7983 */ /* 0x000f280000100800 */
[----:B------:R-:W4:Y:S04]  /*7660*/  LDL R27, [R1+0x3f4] ;  /* 0x0003f400011b7983 */ /* 0x000f280000100800 */
[----:B------:R-:W4:Y:S04]  /*7670*/  LDL R26, [R1+0x32c] ;  /* 0x00032c00011a7983 */ /* 0x000f280000100800 */
[----:B------:R-:W4:Y:S01]  /*7680*/  LDL R23, [R1+0x314] ;  /* 0x0003140001177983 */ /* 0x000f220000100800 */
[----:B------:R-:W-:-:S03]  /*7690*/  ISETP.NE.U32.AND P6, PT, RZ, c[0x0][0x218], PT ;  /* 0x00008600ff007a0c */ /* 0x000fc60003fc5070 */
[----:B------:R-:W4:Y:S01]  /*76a0*/  LDL R22, [R1+0x38c] ;  /* 0x00038c0001167983 */ /* 0x000f220000100800 */
[----:B--2---:R-:W-:-:S04]  /*76b0*/  FFMA.FTZ R17, R17, R2, R3 ;  /* 0x0000000211117223 */ /* 0x004fc80000010003 */
[----:B---3--:R-:W-:Y:S02]  /*76c0*/  FADD.FTZ R17, R20, -R17 ;  /* 0x8000001114117221 */ /* 0x008fe40000010000 */
[----:B------:R-:W2:Y:S01]  /*76d0*/  LDL R20, [R1+0x3a0] ;  /* 0x0003a00001147983 */ /* 0x000ea20000100800 */
[----:B------:R-:W-:Y:S01]  /*76e0*/  ISETP.NE.AND.EX P6, PT, RZ, c[0x0][0x21c], PT, P6 ;  /* 0x00008700ff007a0c */ /* 0x000fe20003fc5360 */
[----:B----4-:R-:W-:-:S04]  /*76f0*/  FFMA.FTZ R16, R16, R2, R3 ;  /* 0x0000000210107223 */ /* 0x010fc80000010003 */
[----:B------:R-:W-:Y:S02]  /*7700*/  FADD.FTZ R16, R19, -R16 ;  /* 0x8000001013107221 */ /* 0x000fe40000010000 */
[C---:B------:R-:W-:Y:S01]  /*7710*/  FMUL.FTZ R17, R0.reuse, R17 ;  /* 0x0000001100117220 */ /* 0x040fe20000410000 */
[----:B------:R-:W-:Y:S01]  /*7720*/  ISETP.NE.U32.AND P0, PT, RZ, c[0x0][0x258], PT ;  /* 0x00009600ff007a0c */ /* 0x000fe20003f05070 */
[----:B------:R-:W-:Y:S01]  /*7730*/  FMUL.FTZ R16, R0, R16 ;  /* 0x0000001000107220 */ /* 0x000fe20000410000 */
[----:B------:R-:W3:Y:S03]  /*7740*/  LDL R19, [R1+0x3c] ;  /* 0x00003c0001137983 */ /* 0x000ee60000100800 */
[----:B------:R-:W-:Y:S01]  /*7750*/  @P6 FADD.FTZ R17, R21, R17 ;  /* 0x0000001115116221 */ /* 0x000fe20000010000 */
[----:B------:R-:W-:Y:S01]  /*7760*/  ISETP.NE.AND.EX P0, PT, RZ, c[0x0][0x25c], PT, P0 ;  /* 0x00009700ff007a0c */ /* 0x000fe20003f05300 */
[----:B------:R-:W4:Y:S01]  /*7770*/  LDL R21, [R1+0x38] ;  /* 0x0000380001157983 */ /* 0x000f220000100800 */
[----:B------:R-:W-:-:S02]  /*7780*/  @P6 FADD.FTZ R16, R18, R16 ;  /* 0x0000001012106221 */ /* 0x000fc40000010000 */
[C---:B------:R-:W-:Y:S01]  /*7790*/  SEL R8, R17.reuse, R8, P0 ;  /* 0x0000000811087207 */ /* 0x040fe20000000000 */
[-C--:B------:R-:W-:Y:S01]  /*77a0*/  FMUL.FTZ R17, R17, R24.reuse ;  /* 0x0000001811117220 */ /* 0x080fe20000410000 */
[--C-:B------:R-:W-:Y:S02]  /*77b0*/  PRMT R18, RZ, 0x5410, R12.reuse ;  /* 0x00005410ff127816 */ /* 0x100fe4000000000c */
[C---:B------:R-:W-:Y:S01]  /*77c0*/  SEL R9, R16.reuse, R9, P0 ;  /* 0x0000000910097207 */ /* 0x040fe20000000000 */
[----:B------:R-:W-:Y:S01]  /*77d0*/  FMUL.FTZ R16, R16, R24 ;  /* 0x0000001810107220 */ /* 0x000fe20000410000 */
[----:B------:R-:W-:Y:S01]  /*77e0*/  PRMT R12, RZ, 0x7610, R12 ;  /* 0x00007610ff0c7816 */ /* 0x000fe2000000000c */
[----:B------:R-:W-:-:S04]  /*77f0*/  FFMA.FTZ R7, R17, R18, R7 ;  /* 0x0000001211077223 */ /* 0x000fc80000010007 */
[----:B------:R-:W-:Y:S02]  /*7800*/  FFMA.FTZ R29, R16, R12, R29 ;  /* 0x0000000c101d7223 */ /* 0x000fe4000001001d */
[----:B------:R-:W-:Y:S02]  /*7810*/  FMUL.FTZ R12, R28, R17 ;  /* 0x000000111c0c7220 */ /* 0x000fe40000410000 */
[----:B------:R-:W-:Y:S01]  /*7820*/  FMUL.FTZ R16, R27, R16 ;  /* 0x000000101b107220 */ /* 0x000fe20000410000 */
[----:B------:R0:W-:Y:S01]  /*7830*/  STL [R1+0x50], R7 ;  /* 0x0000500701007387 */ /* 0x0001e20000100800 */
[----:B------:R-:W-:-:S03]  /*7840*/  FFMA.FTZ R17, R26, R2, R3 ;  /* 0x000000021a117223 */ /* 0x000fc60000010003 */
[----:B------:R-:W-:Y:S01]  /*7850*/  F2FP.BF16.PACK_AB R16, R16, R12 ;  /* 0x0000000c1010723e */ /* 0x000fe200000010ff */
[----:B------:R-:W-:Y:S01]  /*7860*/  FFMA.FTZ R12, R23, R2, R3 ;  /* 0x00000002170c7223 */ /* 0x000fe20000010003 */
[----:B0-----:R-:W3:Y:S04]  /*7870*/  LDL.LU R7, [R1+0x51c] ;  /* 0x00051c0001077983 */ /* 0x001ee80000300800 */
[----:B------:R-:W-:Y:S04]  /*7880*/  STL [R1+0x54], R29 ;  /* 0x0000541d01007387 */ /* 0x000fe80000100800 */
[----:B------:R-:W3:Y:S01]  /*7890*/  LDL.LU R23, [R1+0x58] ;  /* 0x0000580001177983 */ /* 0x000ee20000300800 */
[----:B--2---:R-:W-:-:S03]  /*78a0*/  FADD.FTZ R17, R20, -R17 ;  /* 0x8000001114117221 */ /* 0x004fc60000010000 */
[----:B------:R-:W2:Y:S01]  /*78b0*/  LDL.LU R20, [R1+0x5c] ;  /* 0x00005c0001147983 */ /* 0x000ea20000300800 */
[----:B------:R-:W-:Y:S02]  /*78c0*/  FADD.FTZ R12, R22, -R12 ;  /* 0x8000000c160c7221 */ /* 0x000fe40000010000 */
[C---:B------:R-:W-:Y:S01]  /*78d0*/  FMUL.FTZ R17, R0.reuse, R17 ;  /* 0x0000001100117220 */ /* 0x040fe20000410000 */
[----:B------:R-:W2:Y:S04]  /*78e0*/  LDL R28, [R1+0x3f0] ;  /* 0x0003f000011c7983 */ /* 0x000ea80000100800 */
[----:B------:R-:W2:Y:S01]  /*78f0*/  LDL R22, [R1+0x3ec] ;  /* 0x0003ec0001167983 */ /* 0x000ea20000100800 */
[----:B------:R-:W-:Y:S01]  /*7900*/  FMUL.FTZ R12, R0, R12 ;  /* 0x0000000c000c7220 */ /* 0x000fe20000410000 */
[----:B------:R-:W-:-:S02]  /*7910*/  PRMT R18, RZ, 0x5410, R13 ;  /* 0x00005410ff127816 */ /* 0x000fc4000000000d */
[----:B------:R-:W2:Y:S01]  /*7920*/  LDL R27, [R1+0x20] ;  /* 0x00002000011b7983 */ /* 0x000ea20000100800 */
[----:B----4-:R-:W-:-:S03]  /*7930*/  @P6 FADD.FTZ R17, R21, R17 ;  /* 0x0000001115116221 */ /* 0x010fc60000010000 */
[----:B------:R-:W4:Y:S01]  /*7940*/  LDL R21, [R1+0x2ec] ;  /* 0x0002ec0001157983 */ /* 0x000f220000100800 */
[----:B---3--:R-:W-:-:S03]  /*7950*/  @P6 FADD.FTZ R12, R19, R12 ;  /* 0x0000000c130c6221 */ /* 0x008fc60000010000 */
[----:B------:R-:W3:Y:S01]  /*7960*/  LDL R19, [R1+0x378] ;  /* 0x0003780001137983 */ /* 0x000ee20000100800 */
[C---:B------:R-:W-:Y:S01]  /*7970*/  SEL R10, R17.reuse, R10, P0 ;  /* 0x0000000a110a7207 */ /* 0x040fe20000000000 */
[-C--:B------:R-:W-:Y:S01]  /*7980*/  FMUL.FTZ R17, R17, R24.reuse ;  /* 0x0000001811117220 */ /* 0x080fe20000410000 */
[C---:B------:R-:W-:Y:S01]  /*7990*/  SEL R11, R12.reuse, R11, P0 ;  /* 0x0000000b0c0b7207 */ /* 0x040fe20000000000 */
[----:B------:R-:W-:Y:S01]  /*79a0*/  FMUL.FTZ R12, R12, R24 ;  /* 0x000000180c0c7220 */ /* 0x000fe20000410000 */
[----:B------:R-:W-:Y:S01]  /*79b0*/  PRMT R13, RZ, 0x7610, R13 ;  /* 0x00007610ff0d7816 */ /* 0x000fe2000000000d */
[----:B------:R-:W3:Y:S01]  /*79c0*/  LDL.LU R26, [R1+0x40] ;  /* 0x00004000011a7983 */ /* 0x000ee20000300800 */
[----:B------:R-:W-:-:S05]  /*79d0*/  FFMA.FTZ R23, R17, R18, R23 ;  /* 0x0000001211177223 */ /* 0x000fca0000010017 */
[----:B------:R0:W-:Y:S04]  /*79e0*/  STL [R1+0x58], R23 ;  /* 0x0000581701007387 */ /* 0x0001e80000100800 */
[----:B0-----:R-:W3:Y:S01]  /*79f0*/  LDL R23, [R1+0x2d4] ;  /* 0x0002d40001177983 */ /* 0x001ee20000100800 */
[----:B--2---:R-:W-:-:S05]  /*7a00*/  FFMA.FTZ R20, R12, R13, R20 ;  /* 0x0000000d0c147223 */ /* 0x004fca0000010014 */
[----:B------:R0:W-:Y:S04]  /*7a10*/  STL [R1+0x5c], R20 ;  /* 0x00005c1401007387 */ /* 0x0001e80000100800 */
[----:B0-----:R-:W2:Y:S01]  /*7a20*/  LDL R20, [R1+0x354] ;  /* 0x0003540001147983 */ /* 0x001ea20000100800 */
[----:B------:R-:W-:Y:S02]  /*7a30*/  FMUL.FTZ R13, R28, R17 ;  /* 0x000000111c0d7220 */ /* 0x000fe40000410000 */
[----:B------:R-:W-:Y:S02]  /*7a40*/  FMUL.FTZ R12, R22, R12 ;  /* 0x0000000c160c7220 */ /* 0x000fe40000410000 */
[----:B------:R-:W2:Y:S03]  /*7a50*/  LDL R22, [R1+0x24] ;  /* 0x0000240001167983 */ /* 0x000ea60000100800 */
[----:B------:R-:W-:Y:S01]  /*7a60*/  F2FP.BF16.PACK_AB R17, R12, R13 ;  /* 0x0000000d0c11723e */ /* 0x000fe200000010ff */
[----:B----4-:R-:W-:-:S02]  /*7a70*/  FFMA.FTZ R12, R21, R2, R3 ;  /* 0x00000002150c7223 */ /* 0x010fc40000010003 */
[----:B------:R-:W4:Y:S02]  /*7a80*/  LDL.LU R21, [R1+0x44] ;  /* 0x0000440001157983 */ /* 0x000f240000300800 */
[----:B---3--:R-:W-:Y:S02]  /*7a90*/  FADD.FTZ R12, R19, -R12 ;  /* 0x8000000c130c7221 */ /* 0x008fe40000010000 */
[----:B------:R-:W3:Y:S02]  /*7aa0*/  LDL R18, [R1+0x328] ;  /* 0x0003280001127983 */ /* 0x000ee40000100800 */
[----:B------:R-:W-:Y:S01]  /*7ab0*/  FMUL.FTZ R12, R0, R12 ;  /* 0x0000000c000c7220 */ /* 0x000fe20000410000 */
[----:B------:R-:W-:Y:S01]  /*7ac0*/  PRMT R13, RZ, 0x5410, R14 ;  /* 0x00005410ff0d7816 */ /* 0x000fe2000000000e */
[----:B------:R-:W3:Y:S02]  /*7ad0*/  LDL R19, [R1+0x2e8] ;  /* 0x0002e80001137983 */ /* 0x000ee40000100800 */
[----:B------:R-:W-:-:S05]  /*7ae0*/  @P6 FADD.FTZ R12, R27, R12 ;  /* 0x0000000c1b0c6221 */ /* 0x000fca0000010000 */
[C---:B------:R-:W-:Y:S01]  /*7af0*/  SEL R4, R12.reuse, R4, P0 ;  /* 0x000000040c047207 */ /* 0x040fe20000000000 */
[----:B------:R-:W-:-:S04]  /*7b00*/  FMUL.FTZ R12, R12, R24 ;  /* 0x000000180c0c7220 */ /* 0x000fc80000410000 */
[----:B------:R-:W-:Y:S02]  /*7b10*/  FFMA.FTZ R26, R12, R13, R26 ;  /* 0x0000000d0c1a7223 */ /* 0x000fe4000001001a */
[----:B------:R-:W-:-:S04]  /*7b20*/  FFMA.FTZ R13, R23, R2, R3 ;  /* 0x00000002170d7223 */ /* 0x000fc80000010003 */
[----:B--2---:R-:W-:Y:S02]  /*7b30*/  FADD.FTZ R13, R20, -R13 ;  /* 0x8000000d140d7221 */ /* 0x004fe40000010000 */
[----:B------:R-:W2:Y:S04]  /*7b40*/  LDL R20, [R1+0x300] ;  /* 0x0003000001147983 */ /* 0x000ea80000100800 */
[----:B------:R0:W-:Y:S04]  /*7b50*/  STL [R1+0x40], R26 ;  /* 0x0000401a01007387 */ /* 0x0001e80000100800 */
[----:B------:R-:W2:Y:S04]  /*7b60*/  LDL R28, [R1+0x2bc] ;  /* 0x0002bc00011c7983 */ /* 0x000ea80000100800 */
[----:B------:R-:W2:Y:S04]  /*7b70*/  LDL R27, [R1+0x28] ;  /* 0x00002800011b7983 */ /* 0x000ea80000100800 */
[----:B0-----:R-:W2:Y:S01]  /*7b80*/  LDL R26, [R1+0x2c] ;  /* 0x00002c00011a7983 */ /* 0x001ea20000100800 */
[----:B------:R-:W-:Y:S01]  /*7b90*/  FMUL.FTZ R13, R0, R13 ;  /* 0x0000000d000d7220 */ /* 0x000fe20000410000 */
[----:B------:R-:W-:-:S02]  /*7ba0*/  PRMT R14, RZ, 0x7610, R14 ;  /* 0x00007610ff0e7816 */ /* 0x000fc4000000000e */
[----:B------:R-:W2:Y:S01]  /*7bb0*/  LDL R23, [R1+0x3e8] ;  /* 0x0003e80001177983 */ /* 0x000ea20000100800 */
[----:B------:R-:W-:-:S05]  /*7bc0*/  @P6 FADD.FTZ R13, R22, R13 ;  /* 0x0000000d160d6221 */ /* 0x000fca0000010000 */
[C---:B------:R-:W-:Y:S01]  /*7bd0*/  SEL R5, R13.reuse, R5, P0 ;  /* 0x000000050d057207 */ /* 0x040fe20000000000 */
[----:B------:R-:W-:-:S04]  /*7be0*/  FMUL.FTZ R13, R13, R24 ;  /* 0x000000180d0d7220 */ /* 0x000fc80000410000 */
[----:B----4-:R-:W-:Y:S02]  /*7bf0*/  FFMA.FTZ R21, R13, R14, R21 ;  /* 0x0000000e0d157223 */ /* 0x010fe40000010015 */
[-CC-:B---3--:R-:W-:Y:S02]  /*7c00*/  FFMA.FTZ R14, R18, R2.reuse, R3.reuse ;  /* 0x00000002120e7223 */ /* 0x188fe40000010003 */
[----:B------:R-:W3:Y:S01]  /*7c10*/  LDL R18, [R1+0x3e4] ;  /* 0x0003e40001127983 */ /* 0x000ee20000100800 */
[----:B------:R-:W-:-:S03]  /*7c20*/  FFMA.FTZ R2, R19, R2, R3 ;  /* 0x0000000213027223 */ /* 0x000fc60000010003 */
[----:B------:R0:W-:Y:S04]  /*7c30*/  STL [R1+0x44], R21 ;  /* 0x0000441501007387 */ /* 0x0001e80000100800 */
[----:B------:R-:W4:Y:S04]  /*7c40*/  LDL.LU R22, [R1+0x48] ;  /* 0x0000480001167983 */ /* 0x000f280000300800 */
[----:B------:R-:W3:Y:S04]  /*7c50*/  LDL R19, [R1+0x3dc] ;  /* 0x0003dc0001137983 */ /* 0x000ee80000100800 */
[----:B0-----:R-:W3:Y:S01]  /*7c60*/  LDL R21, [R1+0x3e0] ;  /* 0x0003e00001157983 */ /* 0x001ee20000100800 */
[----:B--2---:R-:W-:-:S03]  /*7c70*/  FADD.FTZ R3, R20, -R14 ;  /* 0x8000000e14037221 */ /* 0x004fc60000010000 */
[----:B------:R-:W2:Y:S01]  /*7c80*/  LDL.LU R20, [R1+0x4c] ;  /* 0x00004c0001147983 */ /* 0x000ea20000300800 */
[----:B------:R-:W-:Y:S02]  /*7c90*/  FMUL.FTZ R14, R0, R3 ;  /* 0x00000003000e7220 */ /* 0x000fe40000410000 */
[----:B------:R-:W-:-:S04]  /*7ca0*/  FADD.FTZ R2, R28, -R2 ;  /* 0x800000021c027221 */ /* 0x000fc80000010000 */
[----:B------:R-:W-:Y:S02]  /*7cb0*/  FMUL.FTZ R0, R0, R2 ;  /* 0x0000000200007220 */ /* 0x000fe40000410000 */
[----:B------:R-:W-:Y:S02]  /*7cc0*/  @P6 FADD.FTZ R14, R27, R14 ;  /* 0x0000000e1b0e6221 */ /* 0x000fe40000010000 */
[----:B------:R-:W-:Y:S01]  /*7cd0*/  @P6 FADD.FTZ R0, R26, R0 ;  /* 0x000000001a006221 */ /* 0x000fe20000010000 */
[----:B------:R-:W-:-:S04]  /*7ce0*/  ISETP.NE.U32.AND P6, PT, RZ, c[0x0][0x258], PT ;  /* 0x00009600ff007a0c */ /* 0x000fc80003fc5070 */
[----:B------:R-:W-:Y:S02]  /*7cf0*/  ISETP.NE.AND.EX P6, PT, RZ, c[0x0][0x25c], PT, P6 ;  /* 0x00009700ff007a0c */ /* 0x000fe40003fc5360 */
[----:B------:R-:W-:Y:S02]  /*7d00*/  SEL R6, R14, R6, P0 ;  /* 0x000000060e067207 */ /* 0x000fe40000000000 */
[----:B------:R-:W-:-:S09]  /*7d10*/  SEL R7, R0, R7, P0 ;  /* 0x0000000700077207 */ /* 0x000fd20000000000 */
[----:B------:R-:W-:-:S04]  /*7d20*/  @P6 LEA R2, P0, R25, c[0x0][0x258], 0x5 ;  /* 0x0000960019026a11 */ /* 0x000fc800078028ff */
[----:B------:R-:W-:-:S05]  /*7d30*/  @P6 LEA.HI.X R3, R25, c[0x0][0x25c], RZ, 0x5, P0 ;  /* 0x0000970019036a11 */ /* 0x000fca00000f2cff */
[----:B------:R-:W-:Y:S04]  /*7d40*/  @P6 STG.E.128 [R2.64], R8 ;  /* 0x0000000802006986 */ /* 0x000fe8000c101d04 */
[----:B------:R0:W-:Y:S01]  /*7d50*/  @P6 STG.E.128 [R2.64+0x10], R4 ;  /* 0x0000100402006986 */ /* 0x0001e2000c101d04 */
[-C--:B------:R-:W-:Y:S02]  /*7d60*/  FMUL.FTZ R14, R14, R24.reuse ;  /* 0x000000180e0e7220 */ /* 0x080fe40000410000 */
[----:B------:R-:W-:Y:S02]  /*7d70*/  FMUL.FTZ R0, R0, R24 ;  /* 0x0000001800007220 */ /* 0x000fe40000410000 */
[----:B0-----:R-:W-:Y:S02]  /*7d80*/  FMUL.FTZ R2, R23, R12 ;  /* 0x0000000c17027220 */ /* 0x001fe40000410000 */
[----:B---3--:R-:W-:-:S05]  /*7d90*/  FMUL.FTZ R3, R18, R13 ;  /* 0x0000000d12037220 */ /* 0x008fca0000410000 */
[----:B------:R-:W-:Y:S02]  /*7da0*/  F2FP.BF16.PACK_AB R18, R3, R2 ;  /* 0x000000020312723e */ /* 0x000fe400000010ff */
[----:B------:R-:W-:Y:S01]  /*7db0*/  PRMT R2, RZ, 0x5410, R15 ;  /* 0x00005410ff027816 */ /* 0x000fe2000000000f */
[----:B------:R-:W-:-:S04]  /*7dc0*/  FMUL.FTZ R3, R19, R0 ;  /* 0x0000000013037220 */ /* 0x000fc80000410000 */
[----:B----4-:R-:W-:Y:S02]  /*7dd0*/  FFMA.FTZ R22, R14, R2, R22 ;  /* 0x000000020e167223 */ /* 0x010fe40000010016 */
[----:B------:R-:W-:Y:S01]  /*7de0*/  FMUL.FTZ R2, R21, R14 ;  /* 0x0000000e15027220 */ /* 0x000fe20000410000 */
[----:B------:R-:W-:-:S04]  /*7df0*/  PRMT R15, RZ, 0x7610, R15 ;  /* 0x00007610ff0f7816 */ /* 0x000fc8000000000f */
[----:B------:R-:W-:Y:S02]  /*7e00*/  F2FP.BF16.PACK_AB R19, R3, R2 ;  /* 0x000000020313723e */ /* 0x000fe400000010ff */
[----:B------:R-:W-:-:S04]  /*7e10*/  LEA R2, P0, R25, c[0x0][0x248], 0x4 ;  /* 0x0000920019027a11 */ /* 0x000fc800078020ff */
[----:B------:R-:W-:Y:S01]  /*7e20*/  LEA.HI.X R3, R25, c[0x0][0x24c], RZ, 0x4, P0 ;  /* 0x0000930019037a11 */ /* 0x000fe200000f24ff */
[----:B------:R0:W-:Y:S04]  /*7e30*/  STL [R1+0x48], R22 ;  /* 0x0000481601007387 */ /* 0x0001e80000100800 */
[----:B------:R0:W-:Y:S01]  /*7e40*/  STG.E.128 [R2.64], R16 ;  /* 0x0000001002007986 */ /* 0x0001e2000c101d04 */
[----:B--2---:R-:W-:-:S05]  /*7e50*/  FFMA.FTZ R20, R0, R15, R20 ;  /* 0x0000000f00147223 */ /* 0x004fca0000010014 */
[----:B------:R0:W-:Y:S02]  /*7e60*/  STL [R1+0x4c], R20 ;  /* 0x00004c1401007387 */ /* 0x0001e40000100800 */
.L_x_5049:
[----:B------:R-:W-:Y:S05]  /*7e70*/  BSYNC B0 ;  /* 0x0000000000007941 */ /* 0x000fea0003800000 */
.L_x_5048:
[----:B0-----:R-:W2:Y:S04]  /*7e80*/  LDL.LU R2, [R1+0x3d8] ;  /* 0x0003d80001027983 */ /* 0x001ea80000300800 */
[----:B-----5:R-:W3:Y:S01]  /*7e90*/  LDL.LU R0, [R1+0x10] ;  /* 0x0000100001007983 */ /* 0x020ee20000300800 */
[----:B--2---:R-:W-:Y:S02]  /*7ea0*/  LOP3.LUT P6, RZ, R2, 0xff, RZ, 0xc0, !PT ;  /* 0x000000ff02ff7812 */ /* 0x004fe400078cc0ff */
[----:B---3--:R-:W-:-:S04]  /*7eb0*/  IADD3 R0, R0, c[0x0][0x160], RZ ;  /* 0x0000580000007a10 */ /* 0x008fc80007ffe0ff */
[----:B------:R-:W-:Y:S01]  /*7ec0*/  ISETP.GE.AND P0, PT, R0, c[0x0][0x164], PT ;  /* 0x0000590000007a0c */ /* 0x000fe20003f06270 */
[----:B------:R0:W-:Y:S02]  /*7ed0*/  STL [R1+0x10], R0 ;  /* 0x0000100001007387 */ /* 0x0001e40000100800 */
[----:B0-----:R-:W-:-:S05]  /*7ee0*/  SEL R0, RZ, 0x1, P6 ;  /* 0x00000001ff007807 */ /* 0x001fca0003000000 */
[----:B------:R0:W-:Y:S05]  /*7ef0*/  STL.S16 [R1+0x3d8], R0 ;  /* 0x0003d80001007387 */ /* 0x0001ea0000100600 */
[----:B01----:R-:W-:Y:S01]  /*7f00*/  @P0 CALL.REL.NOINC `(.L_x_5027) ;  /* 0x0000001000000944 */ /* 0x003fe20003c00000 */
[----:B------:R-:W-:Y:S05]  /*7f10*/  BRA `(.L_x_5050) ;  /* 0xffff9a5000007947 */ /* 0x000fea000383ffff */
.L_x_5027:
        /* <DEDUP_REMOVED lines=8> */
[----:B-----5:R-:W2:Y:S04]  /*7fa0*/  LDL.LU.64 R8, [R1+0x160] ;  /* 0x0001600001087983 */ /* 0x020ea80000300a00 */
[----:B------:R-:W3:Y:S01]  /*7fb0*/  LDL.LU.64 R10, [R1+0x168] ;  /* 0x00016800010a7983 */ /* 0x000ee20000300a00 */
[----:B------:R-:W-:-:S03]  /*7fc0*/  HFMA2.MMA R2, -RZ, RZ, 0, 1.9073486328125e-06 ;  /* 0x00000020ff027435 */ /* 0x000fc600000001ff */
[----:B---3--:R-:W-:Y:S04]  /*7fd0*/  STL.64 [R1+0x528], R10 ;  /* 0x0005280a01007387 */ /* 0x008fe80000100a00 */
[----:B--2---:R1:W-:Y:S04]  /*7fe0*/  STL.64 [R1+0x520], R8 ;  /* 0x0005200801007387 */ /* 0x0043e80000100a00 */
[----:B-1----:R-:W2:Y:S04]  /*7ff0*/  LDL.LU.64 R8, [R1+0x170] ;  /* 0x0001700001087983 */ /* 0x002ea80000300a00 */
[----:B------:R-:W2:Y:S04]  /*8000*/  LDL.LU.64 R10, [R1+0x178] ;  /* 0x00017800010a7983 */ /* 0x000ea80000300a00 */
[----:B------:R-:W3:Y:S04]  /*8010*/  LDL.LU.64 R24, [R1] ;  /* 0x0000000001187983 */ /* 0x000ee80000300a00 */
[----:B------:R-:W3:Y:S04]  /*8020*/  LDL.LU.64 R26, [R1+0x8] ;  /* 0x00000800011a7983 */ /* 0x000ee80000300a00 */
[----:B------:R-:W4:Y:S01]  /*8030*/  LDL.LU.64 R20, [R1+0x1f0] ;  /* 0x0001f00001147983 */ /* 0x000f220000300a00 */
[----:B------:R-:W-:-:S03]  /*8040*/  IMAD.WIDE.U32 R6, R0, R2, c[0x0][0x220] ;  /* 0x0000880000067625 */ /* 0x000fc600078e0002 */
[----:B------:R-:W4:Y:S04]  /*8050*/  LDL.LU.64 R22, [R1+0x1f8] ;  /* 0x0001f80001167983 */ /* 0x000f280000300a00 */
[----:B------:R-:W3:Y:S04]  /*8060*/  LDL.LU R16, [R1+0xd0] ;  /* 0x0000d00001107983 */ /* 0x000ee80000300800 */
[----:B------:R-:W3:Y:S04]  /*8070*/  LDL.LU R17, [R1+0xd4] ;  /* 0x0000d40001117983 */ /* 0x000ee80000300800 */
[----:B------:R-:W3:Y:S04]  /*8080*/  LDL.LU R18, [R1+0xd8] ;  /* 0x0000d80001127983 */ /* 0x000ee80000300800 */
[----:B------:R-:W3:Y:S04]  /*8090*/  LDL.LU R19, [R1+0xdc] ;  /* 0x0000dc0001137983 */ /* 0x000ee80000300800 */
[----:B------:R-:W3:Y:S04]  /*80a0*/  LDL.LU R12, [R1+0xc0] ;  /* 0x0000c000010c7983 */ /* 0x000ee80000300800 */
[----:B------:R-:W3:Y:S04]  /*80b0*/  LDL.LU R13, [R1+0xc4] ;  /* 0x0000c400010d7983 */ /* 0x000ee80000300800 */
[----:B------:R-:W3:Y:S04]  /*80c0*/  LDL.LU R14, [R1+0xc8] ;  /* 0x0000c800010e7983 */ /* 0x000ee80000300800 */
[----:B------:R-:W3:Y:S01]  /*80d0*/  LDL.LU R15, [R1+0xcc] ;  /* 0x0000cc00010f7983 */ /* 0x000ee20000300800 */
[----:B------:R-:W-:-:S04]  /*80e0*/  IMAD.WIDE.U32 R4, R0, R2, c[0x0][0x228] ;  /* 0x00008a0000047625 */ /* 0x000fc800078e0002 */
[C---:B------:R-:W-:Y:S01]  /*80f0*/  IMAD.WIDE.U32 R2, R0.reuse, R2, c[0x0][0x240] ;  /* 0x0000900000027625 */ /* 0x040fe200078e0002 */
[----:B--2---:R1:W-:Y:S04]  /*8100*/  STG.E.128 [R6.64], R8 ;  /* 0x0000000806007986 */ /* 0x0043e8000c101d04 */
[----:B-1----:R-:W2:Y:S04]  /*8110*/  LDL.LU.64 R10, [R1+0x528] ;  /* 0x00052800010a7983 */ /* 0x002ea80000300a00 */
[----:B------:R-:W2:Y:S01]  /*8120*/  LDL.LU.64 R8, [R1+0x520] ;  /* 0x0005200001087983 */ /* 0x000ea20000300a00 */
[----:B------:R-:W-:-:S03]  /*8130*/  IADD3 R0, R0, 0x80, RZ ;  /* 0x0000008000007810 */ /* 0x000fc60007ffe0ff */
[----:B--2---:R1:W-:Y:S04]  /*8140*/  STG.E.128 [R6.64+0x10], R8 ;  /* 0x0000100806007986 */ /* 0x0043e8000c101d04 */
[----:B---3--:R1:W-:Y:S04]  /*8150*/  STG.E.128 [R4.64], R24 ;  /* 0x0000001804007986 */ /* 0x0083e8000c101d04 */
[----:B----4-:R1:W-:Y:S04]  /*8160*/  STG.E.128 [R4.64+0x10], R20 ;  /* 0x0000101404007986 */ /* 0x0103e8000c101d04 */
[----:B------:R1:W-:Y:S04]  /*8170*/  STG.E.128 [R2.64], R16 ;  /* 0x0000001002007986 */ /* 0x0003e8000c101d04 */
[----:B------:R1:W-:Y:S02]  /*8180*/  STG.E.128 [R2.64+0x10], R12 ;  /* 0x0000100c02007986 */ /* 0x0003e4000c101d04 */
.L_x_5052:
[----:B------:R-:W-:Y:S05]  /*8190*/  BSYNC B0 ;  /* 0x0000000000007941 */ /* 0x000fea0003800000 */
.L_x_5051:
[----:B------:R-:W-:Y:S01]  /*81a0*/  BSSY B0, `(.L_x_5053) ;  /* 0x0000021000007945 */ /* 0x000fe20003800000 */
[----:B------:R-:W-:Y:S05]  /*81b0*/  @!P2 BRA `(.L_x_5054) ;  /* 0x000001f00000a947 */ /* 0x000fea0003800000 */
[----:B-1---5:R-:W2:Y:S04]  /*81c0*/  LDL.LU.64 R24, [R1+0x140] ;  /* 0x0001400001187983 */ /* 0x022ea80000300a00 */
[----:B------:R-:W3:Y:S01]  /*81d0*/  LDL.LU.64 R26, [R1+0x148] ;  /* 0x00014800011a7983 */ /* 0x000ee20000300a00 */
[----:B------:R-:W-:-:S03]  /*81e0*/  MOV R2, 0x20 ;  /* 0x0000002000027802 */ /* 0x000fc60000000f00 */
[----:B---3--:R-:W-:Y:S04]  /*81f0*/  STL.64 [R1+0x528], R26 ;  /* 0x0005281a01007387 */ /* 0x008fe80000100a00 */
[----:B--2---:R1:W-:Y:S04]  /*8200*/  STL.64 [R1+0x520], R24 ;  /* 0x0005201801007387 */ /* 0x0043e80000100a00 */
[----:B-1----:R-:W2:Y:S04]  /*8210*/  LDL.LU.64 R24, [R1+0x150] ;  /* 0x0001500001187983 */ /* 0x002ea80000300a00 */
[----:B------:R-:W2:Y:S04]  /*8220*/  LDL.LU.64 R26, [R1+0x158] ;  /* 0x00015800011a7983 */ /* 0x000ea80000300a00 */
[----:B------:R-:W3:Y:S04]  /*8230*/  LDL.LU.64 R20, [R1+0x1e0] ;  /* 0x0001e00001147983 */ /* 0x000ee80000300a00 */
        /* <DEDUP_REMOVED lines=23> */
.L_x_5054:
[----:B------:R-:W-:Y:S05]  /*83b0*/  BSYNC B0 ;  /* 0x0000000000007941 */ /* 0x000fea0003800000 */
.L_x_5053:
[----:B------:R-:W-:Y:S01]  /*83c0*/  BSSY B0, `(.L_x_5055) ;  /* 0x0000021000007945 */ /* 0x000fe20003800000 */
[----:B------:R-:W-:Y:S05]  /*83d0*/  @!P3 BRA `(.L_x_5056) ;  /* 0x000001f00000b947 */ /* 0x000fea0003800000 */
[----:B-1---5:R-:W2:Y:S04]  /*83e0*/  LDL.LU.64 R24, [R1+0x120] ;  /* 0x0001200001187983 */ /* 0x022ea80000300a00 */
[----:B------:R-:W3:Y:S01]  /*83f0*/  LDL.LU.64 R26, [R1+0x128] ;  /* 0x00012800011a7983 */ /* 0x000ee20000300a00 */
[----:B------:R-:W-:-:S03]  /*8400*/  HFMA2.MMA R2, -RZ, RZ, 0, 1.9073486328125e-06 ;  /* 0x00000020ff027435 */ /* 0x000fc600000001ff */
        /* <DEDUP_REMOVED lines=28> */
.L_x_5056:
[----:B------:R-:W-:Y:S05]  /*85d0*/  BSYNC B0 ;  /* 0x0000000000007941 */ /* 0x000fea0003800000 */
.L_x_5055:
        /* <DEDUP_REMOVED lines=33> */
.L_x_5058:
[----:B------:R-:W-:Y:S05]  /*87f0*/  BSYNC B0 ;  /* 0x0000000000007941 */ /* 0x000fea0003800000 */
.L_x_5057:
[----:B------:R-:W-:Y:S05]  /*8800*/  @!P5 EXIT ;  /* 0x000000000000d94d */ /* 0x000fea0003800000 */
        /* <DEDUP_REMOVED lines=21> */
[----:B------:R-:W-:Y:S01]  /*8960*/  IMAD.WIDE.U32 R6, R0, R6, c[0x0][0x240] ;  /* 0x0000900000067625 */ /* 0x000fe200078e0006 */
[----:B--2---:R1:W-:Y:S04]  /*8970*/  STG.E.128 [R2.64], R24 ;  /* 0x0000001802007986 */ /* 0x0043e8000c101d04 */
[----:B-1----:R-:W2:Y:S04]  /*8980*/  LDL.LU.64 R26, [R1+0x528] ;  /* 0x00052800011a7983 */ /* 0x002ea80000300a00 */
[----:B------:R-:W2:Y:S04]  /*8990*/  LDL.LU.64 R24, [R1+0x520] ;  /* 0x0005200001187983 */ /* 0x000ea80000300a00 */
[----:B--2---:R-:W-:Y:S04]  /*89a0*/  STG.E.128 [R2.64+0x10], R24 ;  /* 0x0000101802007986 */ /* 0x004fe8000c101d04 */
[----:B---3--:R-:W-:Y:S04]  /*89b0*/  STG.E.128 [R4.64], R20 ;  /* 0x0000001404007986 */ /* 0x008fe8000c101d04 */
[----:B----4-:R-:W-:Y:S04]  /*89c0*/  STG.E.128 [R4.64+0x10], R16 ;  /* 0x0000101004007986 */ /* 0x010fe8000c101d04 */
[----:B------:R-:W-:Y:S04]  /*89d0*/  STG.E.128 [R6.64], R12 ;  /* 0x0000000c06007986 */ /* 0x000fe8000c101d04 */
[----:B------:R-:W-:Y:S01]  /*89e0*/  STG.E.128 [R6.64+0x10], R8 ;  /* 0x0000100806007986 */ /* 0x000fe2000c101d04 */
[----:B------:R-:W-:Y:S05]  /*89f0*/  EXIT ;  /* 0x000000000000794d */ /* 0x000fea0003800000 */
.L_x_5038:
[----:B------:R-:W-:Y:S01]  /*8a00*/  HFMA2.MMA R3, -RZ, RZ, 0, 9.5367431640625e-07 ;  /* 0x00000010ff037435 */ /* 0x000fe200000001ff */
[----:B------:R-:W-:-:S02]  /*8a10*/  MOV R13, R29 ;  /* 0x0000001d000d7202 */ /* 0x000fc40000000f00 */
[----:B------:R-:W-:Y:S02]  /*8a20*/  MOV R19, 0x1f ;  /* 0x0000001f00137802 */ /* 0x000fe40000000f00 */
[----:B------:R-:W-:Y:S02]  /*8a30*/  MOV R18, 0xffffffff ;  /* 0xffffffff00127802 */ /* 0x000fe40000000f00 */
[----:B------:R-:W-:Y:S02]  /*8a40*/  MOV R12, 0x8a60 ;  /* 0x00008a60000c7802 */ /* 0x000fe40000000f00 */
[----:B-----5:R-:W-:Y:S05]  /*8a50*/  CALL.REL.NOINC `($__internal_64_$__cuda_sm70_shflsync_down_p) ;  /* 0x0000045000007944 */ /* 0x020fea0003c00000 */
[----:B-1----:R-:W-:Y:S01]  /*8a60*/  MOV R14, R3 ;  /* 0x00000003000e7202 */ /* 0x002fe20000000f00 */
[----:B------:R-:W-:Y:S05]  /*8a70*/  BRA `(.L_x_5059) ;  /* 0xffffc3f000007947 */ /* 0x000fea000383ffff */
.L_x_5039:
[----:B------:R-:W-:Y:S01]  /*8a80*/  HFMA2.MMA R3, -RZ, RZ, 0, 9.5367431640625e-07 ;  /* 0x00000010ff037435 */ /* 0x000fe200000001ff */
[----:B------:R-:W-:Y:S02]  /*8a90*/  MOV R13, R28 ;  /* 0x0000001c000d7202 */ /* 0x000fe40000000f00 */
[----:B------:R-:W-:Y:S02]  /*8aa0*/  MOV R19, 0x1f ;  /* 0x0000001f00137802 */ /* 0x000fe40000000f00 */
[----:B------:R-:W-:-:S02]  /*8ab0*/  MOV R18, 0xffffffff ;  /* 0xffffffff00127802 */ /* 0x000fc40000000f00 */
[----:B------:R-:W-:Y:S02]  /*8ac0*/  MOV R12, 0x8ae0 ;  /* 0x00008ae0000c7802 */ /* 0x000fe40000000f00 */
[----:B01---5:R-:W-:Y:S05]  /*8ad0*/  CALL.REL.NOINC `($__internal_64_$__cuda_sm70_shflsync_down_p) ;  /* 0x000003d000007944 */ /* 0x023fea0003c00000 */
[----:B------:R-:W-:Y:S01]  /*8ae0*/  FADD.FTZ R14, R14, R29 ;  /* 0x0000001d0e0e7221 */ /* 0x000fe20000010000 */
[----:B------:R-:W-:Y:S01]  /*8af0*/  MOV R19, 0x1f ;  /* 0x0000001f00137802 */ /* 0x000fe20000000f00 */
[----:B-1----:R-:W-:Y:S01]  /*8b00*/  FADD.FTZ R15, R28, R3 ;  /* 0x000000031c0f7221 */ /* 0x002fe20000010000 */
[----:B------:R-:W-:Y:S01]  /*8b10*/  HFMA2.MMA R3, -RZ, RZ, 0, 4.76837158203125e-07 ;  /* 0x00000008ff037435 */ /* 0x000fe200000001ff */
[----:B------:R-:W-:Y:S02]  /*8b20*/  MOV R18, 0xffffffff ;  /* 0xffffffff00127802 */ /* 0x000fe40000000f00 */
[----:B------:R-:W-:Y:S02]  /*8b30*/  MOV R13, R14 ;  /* 0x0000000e000d7202 */ /* 0x000fe40000000f00 */
[----:B------:R-:W-:Y:S02]  /*8b40*/  MOV R12, 0x8b60 ;  /* 0x00008b60000c7802 */ /* 0x000fe40000000f00 */
[----:B------:R-:W-:Y:S05]  /*8b50*/  CALL.REL.NOINC `($__internal_64_$__cuda_sm70_shflsync_down_p) ;  /* 0x0000035000007944 */ /* 0x000fea0003c00000 */
[----:B-1----:R-:W-:Y:S01]  /*8b60*/  MOV R16, R3 ;  /* 0x0000000300107202 */ /* 0x002fe20000000f00 */
[----:B------:R-:W-:Y:S01]  /*8b70*/  HFMA2.MMA R3, -RZ, RZ, 0, 4.76837158203125e-07 ;  /* 0x00000008ff037435 */ /* 0x000fe200000001ff */
[----:B------:R-:W-:-:S02]  /*8b80*/  MOV R13, R15 ;  /* 0x0000000f000d7202 */ /* 0x000fc40000000f00 */
[----:B------:R-:W-:Y:S02]  /*8b90*/  MOV R19, 0x1f ;  /* 0x0000001f00137802 */ /* 0x000fe40000000f00 */
[----:B------:R-:W-:Y:S02]  /*8ba0*/  MOV R18, 0xffffffff ;  /* 0xffffffff00127802 */ /* 0x000fe40000000f00 */
[----:B------:R-:W-:Y:S02]  /*8bb0*/  MOV R12, 0x8bd0 ;  /* 0x00008bd0000c7802 */ /* 0x000fe40000000f00 */
[----:B------:R-:W-:Y:S05]  /*8bc0*/  CALL.REL.NOINC `($__internal_64_$__cuda_sm70_shflsync_down_p) ;  /* 0x000002e000007944 */ /* 0x000fea0003c00000 */
[----:B------:R-:W-:Y:S01]  /*8bd0*/  FADD.FTZ R14, R16, R14 ;  /* 0x0000000e100e7221 */ /* 0x000fe20000010000 */
[----:B------:R-:W-:Y:S01]  /*8be0*/  MOV R19, 0x1f ;  /* 0x0000001f00137802 */ /* 0x000fe20000000f00 */
[----:B-1----:R-:W-:Y:S01]  /*8bf0*/  FADD.FTZ R15, R15, R3 ;  /* 0x000000030f0f7221 */ /* 0x002fe20000010000 */
[----:B------:R-:W-:Y:S01]  /*8c00*/  HFMA2.MMA R3, -RZ, RZ, 0, 2.384185791015625e-07 ;  /* 0x00000004ff037435 */ /* 0x000fe200000001ff */
[----:B------:R-:W-:Y:S02]  /*8c10*/  MOV R18, 0xffffffff ;  /* 0xffffffff00127802 */ /* 0x000fe40000000f00 */
[----:B------:R-:W-:-:S02]  /*8c20*/  MOV R13, R14 ;  /* 0x0000000e000d7202 */ /* 0x000fc40000000f00 */
[----:B------:R-:W-:Y:S02]  /*8c30*/  MOV R12, 0x8c50 ;  /* 0x00008c50000c7802 */ /* 0x000fe40000000f00 */
[----:B------:R-:W-:Y:S05]  /*8c40*/  CALL.REL.NOINC `($__internal_64_$__cuda_sm70_shflsync_down_p) ;  /* 0x0000026000007944 */ /* 0x000fea0003c00000 */
[----:B-1----:R-:W-:Y:S01]  /*8c50*/  MOV R16, R3 ;  /* 0x0000000300107202 */ /* 0x002fe20000000f00 */
[----:B------:R-:W-:Y:S01]  /*8c60*/  HFMA2.MMA R3, -RZ, RZ, 0, 2.384185791015625e-07 ;  /* 0x00000004ff037435 */ /* 0x000fe200000001ff */
[----:B------:R-:W-:Y:S02]  /*8c70*/  MOV R13, R15 ;  /* 0x0000000f000d7202 */ /* 0x000fe40000000f00 */
[----:B------:R-:W-:Y:S02]  /*8c80*/  MOV R19, 0x1f ;  /* 0x0000001f00137802 */ /* 0x000fe40000000f00 */
[----:B------:R-:W-:Y:S02]  /*8c90*/  MOV R18, 0xffffffff ;  /* 0xffffffff00127802 */ /* 0x000fe40000000f00 */
[----:B------:R-:W-:Y:S02]  /*8ca0*/  MOV R12, 0x8cc0 ;  /* 0x00008cc0000c7802 */ /* 0x000fe40000000f00 */
[----:B------:R-:W-:Y:S05]  /*8cb0*/  CALL.REL.NOINC `($__internal_64_$__cuda_sm70_shflsync_down_p) ;  /* 0x000001f000007944 */ /* 0x000fea0003c00000 */
[----:B------:R-:W-:Y:S01]  /*8cc0*/  FADD.FTZ R14, R16, R14 ;  /* 0x0000000e100e7221 */ /* 0x000fe20000010000 */
[----:B------:R-:W-:Y:S01]  /*8cd0*/  MOV R19, 0x1f ;  /* 0x0000001f00137802 */ /* 0x000fe20000000f00 */
[----:B-1----:R-:W-:Y:S01]  /*8ce0*/  FADD.FTZ R15, R15, R3 ;  /* 0x000000030f0f7221 */ /* 0x002fe20000010000 */
[----:B------:R-:W-:Y:S01]  /*8cf0*/  HFMA2.MMA R3, -RZ, RZ, 0, 1.1920928955078125e-07 ;  /* 0x00000002ff037435 */ /* 0x000fe200000001ff */
[----:B------:R-:W-:-:S02]  /*8d00*/  MOV R18, 0xffffffff ;  /* 0xffffffff00127802 */ /* 0x000fc40000000f00 */
[----:B------:R-:W-:Y:S02]  /*8d10*/  MOV R13, R14 ;  /* 0x0000000e000d7202 */ /* 0x000fe40000000f00 */
[----:B------:R-:W-:Y:S02]  /*8d20*/  MOV R12, 0x8d40 ;  /* 0x00008d40000c7802 */ /* 0x000fe40000000f00 */
[----:B------:R-:W-:Y:S05]  /*8d30*/  CALL.REL.NOINC `($__internal_64_$__cuda_sm70_shflsync_down_p) ;  /* 0x0000017000007944 */ /* 0x000fea0003c00000 */
[----:B-1----:R-:W-:Y:S01]  /*8d40*/  MOV R16, R3 ;  /* 0x0000000300107202 */ /* 0x002fe20000000f00 */
[----:B------:R-:W-:Y:S01]  /*8d50*/  HFMA2.MMA R3, -RZ, RZ, 0, 1.1920928955078125e-07 ;  /* 0x00000002ff037435 */ /* 0x000fe200000001ff */
[----:B------:R-:W-:Y:S02]  /*8d60*/  MOV R13, R15 ;  /* 0x0000000f000d7202 */ /* 0x000fe40000000f00 */
[----:B------:R-:W-:Y:S02]  /*8d70*/  MOV R19, 0x1f ;  /* 0x0000001f00137802 */ /* 0x000fe40000000f00 */
[----:B------:R-:W-:Y:S02]  /*8d80*/  MOV R18, 0xffffffff ;  /* 0xffffffff00127802 */ /* 0x000fe40000000f00 */
[----:B------:R-:W-:-:S02]  /*8d90*/  MOV R12, 0x8db0 ;  /* 0x00008db0000c7802 */ /* 0x000fc40000000f00 */
[----:B------:R-:W-:Y:S05]  /*8da0*/  CALL.REL.NOINC `($__internal_64_$__cuda_sm70_shflsync_down_p) ;  /* 0x0000010000007944 */ /* 0x000fea0003c00000 */
[----:B------:R-:W-:Y:S01]  /*8db0*/  FADD.FTZ R14, R16, R14 ;  /* 0x0000000e100e7221 */ /* 0x000fe20000010000 */
[----:B------:R-:W-:Y:S01]  /*8dc0*/  MOV R19, 0x1f ;  /* 0x0000001f00137802 */ /* 0x000fe20000000f00 */
[----:B-1----:R-:W-:Y:S01]  /*8dd0*/  FADD.FTZ R15, R15, R3 ;  /* 0x000000030f0f7221 */ /* 0x002fe20000010000 */
[----:B------:R-:W-:Y:S01]  /*8de0*/  HFMA2.MMA R3, -RZ, RZ, 0, 5.9604644775390625e-08 ;  /* 0x00000001ff037435 */ /* 0x000fe200000001ff */
[----:B------:R-:W-:-:S02]  /*8df0*/  MOV R18, 0xffffffff ;  /* 0xffffffff00127802 */ /* 0x000fc40000000f00 */
[----:B------:R-:W-:Y:S02]  /*8e00*/  MOV R13, R14 ;  /* 0x0000000e000d7202 */ /* 0x000fe40000000f00 */
[----:B------:R-:W-:Y:S02]  /*8e10*/  MOV R12, 0x8e30 ;  /* 0x00008e30000c7802 */ /* 0x000fe40000000f00 */
[----:B------:R-:W-:Y:S05]  /*8e20*/  CALL.REL.NOINC `($__internal_64_$__cuda_sm70_shflsync_down_p) ;  /* 0x0000008000007944 */ /* 0x000fea0003c00000 */
[----:B-1----:R-:W-:Y:S01]  /*8e30*/  MOV R16, R3 ;  /* 0x0000000300107202 */ /* 0x002fe20000000f00 */
[----:B------:R-:W-:Y:S01]  /*8e40*/  HFMA2.MMA R3, -RZ, RZ, 0, 5.9604644775390625e-08 ;  /* 0x00000001ff037435 */ /* 0x000fe200000001ff */
[----:B------:R-:W-:Y:S02]  /*8e50*/  MOV R13, R15 ;  /* 0x0000000f000d7202 */ /* 0x000fe40000000f00 */
[----:B------:R-:W-:Y:S02]  /*8e60*/  MOV R19, 0x1f ;  /* 0x0000001f00137802 */ /* 0x000fe40000000f00 */
[----:B------:R-:W-:Y:S02]  /*8e70*/  MOV R18, 0xffffffff ;  /* 0xffffffff00127802 */ /* 0x000fe40000000f00 */
[----:B------:R-:W-:-:S02]  /*8e80*/  MOV R12, 0x8ea0 ;  /* 0x00008ea0000c7802 */ /* 0x000fc40000000f00 */
[----:B------:R-:W-:Y:S05]  /*8e90*/  CALL.REL.NOINC `($__internal_64_$__cuda_sm70_shflsync_down_p) ;  /* 0x0000001000007944 */ /* 0x000fea0003c00000 */
[----:B-1----:R-:W-:Y:S05]  /*8ea0*/  BRA `(.L_x_5060) ;  /* 0xffffc0e000007947 */ /* 0x002fea000383ffff */
        .weak           $__internal_64_$__cuda_sm70_shflsync_down_p
        .type           $__internal_64_$__cuda_sm70_shflsync_down_p,@function
        .size           $__internal_64_$__cuda_sm70_shflsync_down_p,(.L_x_14282 - $__internal_64_$__cuda_sm70_shflsync_down_p)
$__internal_64_$__cuda_sm70_shflsync_down_p:
[----:B------:R-:W-:Y:S04]  /*8eb0*/  WARPSYNC R18 ;  /* 0x0000001200007348 */ /* 0x000fe80003800000 */
[----:B------:R0:W1:Y:S02]  /*8ec0*/  SHFL.DOWN PT, R3, R13, R3, R19 ;  /* 0x080000030d037389 */ /* 0x00006400000e0013 */
[----:B0-----:R-:W-:-:S06]  /*8ed0*/  HFMA2.MMA R13, -RZ, RZ, 0, 0 ;  /* 0x00000000ff0d7435 */ /* 0x001fcc00000001ff */
[----:B------:R-:W-:Y:S05]  /*8ee0*/  RET.REL.NODEC R12 `(_ZN10layer_norm13ln_bwd_kernelINS_13Kernel_traitsI13__nv_bfloat16S2_fS2_fjLj5120ELj1ELj1ELj4ELj16ENS_18Kernel_traits_baseILj5120ES2_S2_fS2_fjLj128EEEEELb0ELb1ELb0ELb0EEEvNS_9BwdParamsE) ;  /* 0xffff71100c007950 */ /* 0x000fea0003c3ffff */
.L_x_5061:
        /* <DEDUP_REMOVED lines=9> */
.L_x_14282:


//--------------------- .text._ZN10layer_norm13ln_bwd_kernelINS_13Kernel_traitsI13__nv_bfloat16S2_fS2_fjLj5120ELj1ELj1ELj4ELj16ENS_18Kernel_traits_baseILj5120ES2_S2_fS2_fjLj128EEEEELb0ELb1ELb0ELb1EEEvNS_9BwdParamsE --------------------------
	.section	.text._ZN10layer_norm13ln_bwd_kernelINS_13Kernel_traitsI13__nv_bfloat16S2_fS2_fjLj5120ELj1ELj1ELj4ELj16ENS_18Kernel_traits_baseILj5120ES2_S2_fS2_fjLj128EEEEELb0ELb1ELb0ELb1EEEvNS_9BwdParamsE,"ax",@progbits
	.sectioninfo	@"SHI_REGISTERS=255"
	.align	128
        .global         _ZN10layer_norm13ln_bwd_kernelINS_13Kernel_traitsI13__nv_bfloat16S2_fS2_fjLj5120ELj1ELj1ELj4ELj16ENS_18Kernel_traits_baseILj5120ES2_S2_fS2_fjLj128EEEEELb0ELb1ELb0ELb1EEEvNS_9BwdParamsE
        .type           _ZN10layer_norm13ln_bwd_kernelINS_13Kernel_traitsI13__nv_bfloat16S2_fS2_fjLj5120ELj1ELj1ELj4ELj16ENS_18Kernel_traits_baseILj5120ES2_S2_fS2_fjLj128EEEEELb0ELb1ELb0ELb1EEEvNS_9BwdParamsE,@function
        .size           _ZN10layer_norm13ln_bwd_kernelINS_13Kernel_traitsI13__nv_bfloat16S2_fS2_fjLj5120ELj1ELj1ELj4ELj16ENS_18Kernel_traits_baseILj5120ES2_S2_fS2_fjLj128EEEEELb0ELb1ELb0ELb1EEEvNS_9BwdParamsE,(.L_x_14283 - _ZN10layer_norm13ln_bwd_kernelINS_13Kernel_traitsI13__nv_bfloat16S2_fS2_fjLj5120ELj1ELj1ELj4ELj16ENS_18Kernel_traits_baseILj5120ES2_S2_fS2_fjLj128EEEEELb0ELb1ELb0ELb1EEEvNS_9BwdParamsE)
        .other          _ZN10layer_norm13ln_bwd_kernelINS_13Kernel_traitsI13__nv_bfloat16S2_fS2_fjLj5120ELj1ELj1ELj4ELj16ENS_18Kernel_traits_baseILj5120ES2_S2_fS2_fjLj128EEEEELb0ELb1ELb0ELb1EEEvNS_9BwdParamsE,@"STO_CUDA_ENTRY STV_DEFAULT"
_ZN10layer_norm13ln_bwd_kernelINS_13Kernel_traitsI13__nv_bfloat16S2_fS2_fjLj5120ELj1ELj1ELj4ELj16ENS_18Kernel_traits_baseILj5120ES2_S2_fS2_fjLj128EEEEELb0ELb1ELb0ELb1EEEvNS_9BwdParamsE:
.text._ZN10layer_norm13ln_bwd_kernelINS_13Kernel_traitsI13__nv_bfloat16S2_fS2_fjLj5120ELj1ELj1ELj4ELj16ENS_18Kernel_traits_baseILj5120ES2_S2_fS2_fjLj128EEEEELb0ELb1ELb0ELb1EEEvNS_9BwdParamsE:
        /* <DEDUP_REMOVED lines=69> */
.L_x_5062:
        /* <DEDUP_REMOVED lines=15> */
[----:B------:R2:W3:Y:S01]  /*0540*/  LDG.E.128 R36, [R16.64+0x2000] ;  /* 0x0020000410247981 */ /* 0x0004e2000c1e1d00 */
[----:B------:R-:W-:Y:S01]  /*0550*/  ULDC.U8 UR6, c[0x0][0x1f0] ;  /* 0x00007c0000067ab9 */ /* 0x000fe20000000000 */
        /* <DEDUP_REMOVED lines=37> */
[----:B------:R-:W-:-:S02]  /*07b0*/  MOV R172, UR6 ;  /* 0x0000000600ac7c02 */ /* 0x000fc40008000f00 */
[--C-:B--2---:R-:W-:Y:S02]  /*07c0*/  PRMT R16, RZ, 0x5410, R20.reuse ;  /* 0x00005410ff107816 */ /* 0x104fe40000000014 */
        /* <DEDUP_REMOVED lines=16> */
[--C-:B---3--:R-:W-:Y:S02]  /*08d0*/  PRMT R2, RZ, 0x5410, R28.reuse ;  /* 0x00005410ff027816 */ /* 0x108fe4000000001c */
        /* <DEDUP_REMOVED lines=39> */
[----:B------:R-:W-:Y:S02]  /*0b50*/  PRMT R40, RZ, 0x5410, R37 ;  /* 0x00005410ff287816 */ /* 0x000fe40000000025 */
[----:B-1----:R-:W-:Y:S01]  /*0b60*/  PRMT R2, RZ, 0x5410, R41 ;  /* 0x00005410ff027816 */ /* 0x002fe20000000029 */
[----:B------:R1:W-:Y:S01]  /*0b70*/  STL [R1+0x130], R3 ;  /* 0x0001300301007387 */ /* 0x0003e20000100800 */
[----:B------:R-:W-:-:S03]  /*0b80*/  PRMT R37, RZ, 0x7610, R37 ;  /* 0x00007610ff257816 */ /* 0x000fc60000000025 */
[----:B------:R2:W-:Y:S01]  /*0b90*/  STL [R1+0x12c], R2 ;  /* 0x00012c0201007387 */ /* 0x0005e20000100800 */
[----:B0-----:R-:W-:Y:S02]  /*0ba0*/  PRMT R16, RZ, 0x7610, R41 ;  /* 0x00007610ff107816 */ /* 0x001fe40000000029 */
[----:B------:R-:W-:Y:S02]  /*0bb0*/  PRMT R41, RZ, 0x5410, R36 ;  /* 0x00005410ff297816 */ /* 0x000fe40000000024 */
[----:B-1----:R-:W-:Y:S01]  /*0bc0*/  PRMT R3, RZ, 0x5410, R42 ;  /* 0x00005410ff037816 */ /* 0x002fe2000000002a */
[----:B------:R0:W-:Y:S01]  /*0bd0*/  STL [R1+0x128], R16 ;  /* 0x0001281001007387 */ /* 0x0001e20000100800 */
[----:B------:R-:W-:Y:S02]  /*0be0*/  PRMT R36, RZ, 0x7610, R36 ;  /* 0x00007610ff247816 */ /* 0x000fe40000000024 */
[----:B--2---:R-:W-:Y:S01]  /*0bf0*/  PRMT R2, RZ, 0x7610, R42 ;  /* 0x00007610ff027816 */ /* 0x004fe2000000002a */
        /* <DEDUP_REMOVED lines=43> */
[--C-:B------:R-:W-:Y:S02]  /*0eb0*/  PRMT R12, RZ, 0x7610, R13.reuse ;  /* 0x00007610ff0c7816 */ /* 0x100fe4000000000d */
[----:B--2---:R-:W-:Y:S01]  /*0ec0*/  PRMT R2, RZ, 0x5410, R13 ;  /* 0x00005410ff027816 */ /* 0x004fe2000000000d */
[----:B------:R1:W-:Y:S04]  /*0ed0*/  STL [R1+0xd0], R3 ;  /* 0x0000d00301007387 */ /* 0x0003e80000100800 */
[----:B------:R2:W-:Y:S01]  /*0ee0*/  STL [R1+0xcc], R2 ;  /* 0x0000cc0201007387 */ /* 0x0005e20000100800 */
[----:B0-----:R-:W-:-:S03]  /*0ef0*/  CS2R R16, SRZ ;  /* 0x0000000000107805 */ /* 0x001fc6000001ff00 */
[----:B------:R0:W-:Y:S01]  /*0f00*/  STL [R1+0xc8], R12 ;  /* 0x0000c80c01007387 */ /* 0x0001e20000100800 */
[--C-:B-1----:R-:W-:Y:S02]  /*0f10*/  PRMT R3, RZ, 0x5410, R14.reuse ;  /* 0x00005410ff037816 */ /* 0x102fe4000000000e */
[----:B--2---:R-:W-:-:S03]  /*0f20*/  PRMT R2, RZ, 0x7610, R14 ;  /* 0x00007610ff027816 */ /* 0x004fc6000000000e */
[----:B------:R1:W-:Y:S01]  /*0f30*/  STL [R1+0xc4], R3 ;  /* 0x0000c40301007387 */ /* 0x0003e20000100800 */
[----:B0-----:R-:W-:-:S03]  /*0f40*/  PRMT R12, RZ, 0x5410, R15 ;  /* 0x00005410ff0c7816 */ /* 0x001fc6000000000f */
[----:B------:R0:W-:Y:S04]  /*0f50*/  STL [R1+0xc0], R2 ;  /* 0x0000c00201007387 */ /* 0x0001e80000100800 */
[----:B------:R2:W-:Y:S01]  /*0f60*/  STL [R1+0xbc], R12 ;  /* 0x0000bc0c01007387 */ /* 0x0005e20000100800 */
[----:B-1----:R-:W-:Y:S02]  /*0f70*/  PRMT R3, RZ, 0x7610, R15 ;  /* 0x00007610ff037816 */ /* 0x002fe4000000000f */
[----:B------:R-:W-:Y:S01]  /*0f80*/  CS2R R14, SRZ ;  /* 0x00000000000e7805 */ /* 0x000fe2000001ff00 */
[--C-:B0-----:R-:W-:Y:S02]  /*0f90*/  PRMT R2, RZ, 0x5410, R8.reuse ;  /* 0x00005410ff027816 */ /* 0x101fe40000000008 */
[----:B------:R0:W-:Y:S01]  /*0fa0*/  STL [R1+0xb8], R3 ;  /* 0x0000b80301007387 */ /* 0x0001e20000100800 */
[----:B------:R-:W-:Y:S01]  /*0fb0*/  PRMT R8, RZ, 0x7610, R8 ;  /* 0x00007610ff087816 */ /* 0x000fe20000000008 */
[----:B--2---:R-:W-:-:S02]  /*0fc0*/  CS2R R12, SRZ ;  /* 0x00000000000c7805 */ /* 0x004fc4000001ff00 */
        /* <DEDUP_REMOVED lines=18> */
[--C-:B------:R-:W-:Y:S01]  /*10f0*/  PRMT R4, RZ, 0x5410, R5.reuse ;  /* 0x00005410ff047816 */ /* 0x100fe20000000005 */
[----:B--2---:R-:W-:Y:S02]  /*1100*/  CS2R R8, SRZ ;  /* 0x0000000000087805 */ /* 0x004fe4000001ff00 */
        /* <DEDUP_REMOVED lines=12> */
[----:B--2---:R-:W-:Y:S02]  /*11d0*/  CS2R R4, SRZ ;  /* 0x0000000000047805 */ /* 0x004fe4000001ff00 */
[----:B------:R0:W-:Y:S04]  /*11e0*/  STL [R1+0x78], R2 ;  /* 0x0000780201007387 */ /* 0x0001e80000100800 */
[----:B------:R-:W-:Y:S04]  /*11f0*/  STL [R1+0x54], RZ ;  /* 0x000054ff01007387 */ /* 0x000fe80000100800 */
[----:B------:R-:W-:Y:S01]  /*1200*/  STL [R1+0x50], RZ ;  /* 0x000050ff01007387 */ /* 0x000fe20000100800 */
[----:B0-----:R-:W-:-:S03]  /*1210*/  CS2R R2, SRZ ;  /* 0x0000000000027805 */ /* 0x001fc6000001ff00 */
        /* <DEDUP_REMOVED lines=32> */
.L_x_5067:
[----:B------:R-:W0:Y:S01]  /*1420*/  S2R R87, SR_TID.X ;  /* 0x0000000000577919 */ /* 0x000e220000002100 */
[----:B------:R-:W-:Y:S01]  /*1430*/  ISETP.NE.U32.AND P0, PT, RZ, c[0x0][0x1c0], PT ;  /* 0x00007000ff007a0c */ /* 0x000fe20003f05070 */
[----:B------:R-:W-:Y:S02]  /*1440*/  IMAD R178, R0, c[0x0][0x168], RZ ;  /* 0x00005a0000b27a24 */ /* 0x000fe400078e02ff */
[----:B------:R-:W2:Y:S01]  /*1450*/  LDL R213, [R1+0x190] ;  /* 0x0001900001d57983 */ /* 0x000ea20000100800 */
[----:B------:R-:W-:Y:S02]  /*1460*/  ISETP.NE.AND.EX P0, PT, RZ, c[0x0][0x1c4], PT, P0 ;  /* 0x00007100ff007a0c */ /* 0x000fe40003f05300 */
[----:B------:R-:W-:Y:S01]  /*1470*/  SHF.R.S32.HI R86, RZ, 0x1f, R178 ;  /* 0x0000001fff567819 */ /* 0x000fe200000114b2 */
[----:B------:R-:W3:Y:S01]  /*1480*/  LDL R206, [R1+0x180] ;  /* 0x0001800001ce7983 */ /* 0x000ee20000100800 */
[----:B------:R-:W-:-:S02]  /*1490*/  MOV R180, 0x4 ;  /* 0x0000000400b47802 */ /* 0x000fc40000000f00 */
[----:B------:R-:W-:Y:S01]  /*14a0*/  LEA.HI R178, R86, R178, RZ, 0x3 ;  /* 0x000000b256b27211 */ /* 0x000fe200078f18ff */
[----:B------:R-:W4:Y:S01]  /*14b0*/  LDL R208, [R1+0x188] ;  /* 0x0001880001d07983 */ /* 0x000f220000100800 */
[----:B------:R-:W-:Y:S02]  /*14c0*/  SHF.R.S32.HI R85, RZ, 0x1f, R0 ;  /* 0x0000001fff557819 */ /* 0x000fe40000011400 */
[----:B------:R-:W-:Y:S01]  /*14d0*/  MOV R198, 0x20 ;  /* 0x0000002000c67802 */ /* 0x000fe20000000f00 */
[----:B------:R-:W2:Y:S02]  /*14e0*/  LDL R209, [R1+0x18c] ;  /* 0x00018c0001d17983 */ /* 0x000ea40000100800 */
[C---:B------:R-:W-:Y:S02]  /*14f0*/  @P0 LEA R84, P1, R0.reuse, c[0x0][0x1c0], 0x1 ;  /* 0x0000700000540a11 */ /* 0x040fe400078208ff */
[----:B------:R-:W2:Y:S01]  /*1500*/  LDL R207, [R1+0x184] ;  /* 0x0001840001cf7983 */ /* 0x000ea20000100800 */
[----:B0-----:R-:W-:Y:S01]  /*1510*/  LOP3.LUT R88, R87, 0x7f, RZ, 0xc0, !PT ;  /* 0x0000007f57587812 */ /* 0x001fe200078ec0ff */
[----:B------:R-:W-:-:S03]  /*1520*/  IMAD.WIDE R86, R0, R180, c[0x0][0x1a0] ;  /* 0x0000680000567625 */ /* 0x000fc600078e02b4 */
[----:B------:R-:W-:Y:S02]  /*1530*/  LEA.HI.SX32 R178, R178, R88, 0x1d ;  /* 0x00000058b2b27211 */ /* 0x000fe400078feaff */
[----:B------:R-:W-:Y:S01]  /*1540*/  @P0 LEA.HI.X R85, R0, c[0x0][0x1c4], R85, 0x1, P1 ;  /* 0x0000710000550a11 */ /* 0x000fe200008f0c55 */
[----:B------:R0:W2:Y:S01]  /*1550*/  LDG.E R197, [R86.64] ;  /* 0x0000000456c57981 */ /* 0x0000a2000c1e1900 */
[C---:B------:R-:W-:Y:S01]  /*1560*/  IADD3 R192, R178.reuse, 0x80, RZ ;  /* 0x00000080b2c07810 */ /* 0x040fe20007ffe0ff */
[CC--:B------:R-:W-:Y:S01]  /*1570*/  IMAD.WIDE.U32 R92, R178.reuse, R198.reuse, c[0x0][0x188] ;  /* 0x00006200b25c7625 */ /* 0x0c0fe200078e00c6 */
[C---:B------:R-:W-:Y:S01]  /*1580*/  IADD3 R191, R178.reuse, 0x100, RZ ;  /* 0x00000100b2bf7810 */ /* 0x040fe20007ffe0ff */
[----:B------:R0:W3:Y:S01]  /*1590*/  @P0 LDG.E.U16 R194, [R84.64] ;  /* 0x0000000454c20981 */ /* 0x0000e2000c1e1500 */
[C---:B------:R-:W-:Y:S02]  /*15a0*/  IADD3 R188, R178.reuse, 0x180, RZ ;  /* 0x00000180b2bc7810 */ /* 0x040fe40007ffe0ff */
[----:B------:R-:W-:Y:S01]  /*15b0*/  IADD3 R174, R178, 0x200, RZ ;  /* 0x00000200b2ae7810 */ /* 0x000fe20007ffe0ff */
[----:B------:R-:W-:Y:S01]  /*15c0*/  IMAD.WIDE.U32 R100, R192, R198, c[0x0][0x188] ;  /* 0x00006200c0647625 */ /* 0x000fe200078e00c6 */
[----:B------:R-:W-:-:S03]  /*15d0*/  MOV R140, 0x10 ;  /* 0x00000010008c7802 */ /* 0x000fc60000000f00 */
[CC--:B------:R-:W-:Y:S01]  /*15e0*/  IMAD.WIDE.U32 R108, R191.reuse, R198.reuse, c[0x0][0x188] ;  /* 0x00006200bf6c7625 */ /* 0x0c0fe200078e00c6 */
[----:B------:R1:W4:Y:S03]  /*15f0*/  LDG.E.128 R96, [R100.64] ;  /* 0x0000000464607981 */ /* 0x000326000c1e1d00 */
[-C--:B------:R-:W-:Y:S01]  /*1600*/  IMAD.WIDE.U32 R116, R188, R198.reuse, c[0x0][0x188] ;  /* 0x00006200bc747625 */ /* 0x080fe200078e00c6 */
[----:B0-----:R0:W4:Y:S03]  /*1610*/  LDG.E.128 R84, [R92.64] ;  /* 0x000000045c547981 */ /* 0x001126000c1e1d00 */
[----:B------:R-:W-:Y:S01]  /*1620*/  IMAD.WIDE.U32 R124, R174, R198, c[0x0][0x188] ;  /* 0x00006200ae7c7625 */ /* 0x000fe200078e00c6 */
[----:B------:R0:W4:Y:S03]  /*1630*/  LDG.E.128 R104, [R108.64] ;  /* 0x000000046c687981 */ /* 0x000126000c1e1d00 */
[-C--:B------:R-:W-:Y:S01]  /*1640*/  IMAD.WIDE.U32 R128, R192, R140.reuse, c[0x0][0x208] ;  /* 0x00008200c0807625 */ /* 0x080fe200078e008c */
[----:B-1----:R-:W4:Y:S03]  /*1650*/  LDG.E.128 R100, [R100.64+0x10] ;  /* 0x0000100464647981 */ /* 0x002f26000c1e1d00 */
[-C--:B------:R-:W-:Y:S01]  /*1660*/  IMAD.WIDE.U32 R132, R191, R140.reuse, c[0x0][0x208] ;  /* 0x00008200bf847625 */ /* 0x080fe200078e008c */
[----:B0-----:R-:W4:Y:S03]  /*1670*/  LDG.E.128 R92, [R92.64+0x10] ;  /* 0x000010045c5c7981 */ /* 0x001f26000c1e1d00 */
[----:B------:R-:W-:Y:S01]  /*1680*/  IMAD.WIDE.U32 R136, R188, R140, c[0x0][0x208] ;  /* 0x00008200bc887625 */ /* 0x000fe200078e008c */
[----:B------:R0:W4:Y:S04]  /*1690*/  LDG.E.128 R112, [R116.64] ;  /* 0x0000000474707981 */ /* 0x000128000c1e1d00 */
[----:B------:R1:W4:Y:S04]  /*16a0*/  LDG.E.128 R120, [R124.64] ;  /* 0x000000047c787981 */ /* 0x000328000c1e1d00 */
[----:B------:R-:W4:Y:S04]  /*16b0*/  LDG.E.128 R108, [R108.64+0x10] ;  /* 0x000010046c6c7981 */ /* 0x000f28000c1e1d00 */
[----:B0-----:R-:W4:Y:S04]  /*16c0*/  LDG.E.128 R116, [R116.64+0x10] ;  /* 0x0000100474747981 */ /* 0x001f28000c1e1d00 */
[----:B-1----:R-:W4:Y:S04]  /*16d0*/  LDG.E.128 R124, [R124.64+0x10] ;  /* 0x000010047c7c7981 */ /* 0x002f28000c1e1d00 */
[----:B------:R-:W4:Y:S04]  /*16e0*/  LDG.E.128 R128, [R128.64] ;  /* 0x0000000480807981 */ /* 0x000f28000c1e1d00 */
[----:B------:R-:W4:Y:S04]  /*16f0*/  LDG.E.128 R132, [R132.64] ;  /* 0x0000000484847981 */ /* 0x000f28000c1e1d00 */
[----:B------:R-:W4:Y:S01]  /*1700*/  LDG.E.128 R136, [R136.64] ;  /* 0x0000000488887981 */ /* 0x000f22000c1e1d00 */
[----:B------:R-:W-:-:S04]  /*1710*/  ISETP.NE.U32.AND P1, PT, RZ, c[0x0][0x218], PT ;  /* 0x00008600ff007a0c */ /* 0x000fc80003f25070 */
[----:B------:R-:W-:Y:S02]  /*1720*/  ISETP.NE.AND.EX P1, PT, RZ, c[0x0][0x21c], PT, P1 ;  /* 0x00008700ff007a0c */ /* 0x000fe40003f25310 */
[----:B------:R-:W-:Y:S01]  /*1730*/  ISETP.NE.AND P2, PT, R172, RZ, PT ;  /* 0x000000ffac00720c */ /* 0x000fe20003f45270 */
[----:B------:R-:W-:-:S04]  /*1740*/  IMAD.WIDE.U32 R88, R178, R140, c[0x0][0x208] ;  /* 0x00008200b2587625 */ /* 0x000fc800078e008c */
[----:B------:R-:W-:Y:S01]  /*1750*/  IMAD.WIDE R180, R0, R180, c[0x0][0x1a8] ;  /* 0x00006a0000b47625 */ /* 0x000fe200078e02b4 */
[----:B------:R-:W-:Y:S01]  /*1760*/  MOV R176, 0x3f800000 ;  /* 0x3f80000000b07802 */ /* 0x000fe20000000f00 */
[----:B------:R-:W4:Y:S02]  /*1770*/  LDG.E.128 R88, [R88.64] ;  /* 0x0000000458587981 */ /* 0x000f24000c1e1d00 */
[----:B------:R-:W-:Y:S02]  /*1780*/  IMAD.WIDE.U32 R140, R174, R140, c[0x0][0x208] ;  /* 0x00008200ae8c7625 */ /* 0x000fe400078e008c */
[----:B------:R0:W4:Y:S02]  /*1790*/  LDG.E R175, [R180.64] ;  /* 0x00000004b4af7981 */ /* 0x000124000c1e1900 */
[-C--:B------:R-:W-:Y:S02]  /*17a0*/  @P1 IMAD.WIDE.U32 R182, R192, R198.reuse, c[0x0][0x218] ;  /* 0x00008600c0b61625 */ /* 0x080fe400078e00c6 */
[----:B------:R-:W4:Y:S04]  /*17b0*/  LDG.E.128 R140, [R140.64] ;  /* 0x000000048c8c7981 */ /* 0x000f28000c1e1d00 */
[----:B------:R1:W5:Y:S01]  /*17c0*/  @P1 LDG.E.128 R44, [R182.64] ;  /* 0x00000004b62c1981 */ /* 0x000362000c1e1d00 */
[----:B0-----:R-:W-:-:S03]  /*17d0*/  @P1 IMAD.WIDE.U32 R180, R178, R198, c[0x0][0x218] ;  /* 0x00008600b2b41625 */ /* 0x001fc600078e00c6 */
[----:B------:R1:W5:Y:S04]  /*17e0*/  @P1 LDG.E.128 R48, [R182.64+0x10] ;  /* 0x00001004b6301981 */ /* 0x000368000c1e1d00 */
[----:B------:R0:W5:Y:S04]  /*17f0*/  @P1 LDG.E.128 R36, [R180.64] ;  /* 0x00000004b4241981 */ /* 0x000168000c1e1d00 */
[----:B------:R0:W5:Y:S01]  /*1800*/  @P1 LDG.E.128 R40, [R180.64+0x10] ;  /* 0x00001004b4281981 */ /* 0x000162000c1e1d00 */
[----:B-1----:R-:W-:-:S05]  /*1810*/  @P1 IMAD.WIDE.U32 R182, R188, R198, c[0x0][0x218] ;  /* 0x00008600bcb61625 */ /* 0x002fca00078e00c6 */
[----:B------:R1:W5:Y:S01]  /*1820*/  @P1 LDG.E.128 R60, [R182.64] ;  /* 0x00000004b63c1981 */ /* 0x000362000c1e1d00 */
[----:B0-----:R-:W-:-:S03]  /*1830*/  @P1 IMAD.WIDE.U32 R180, R191, R198, c[0x0][0x218] ;  /* 0x00008600bfb41625 */ /* 0x001fc600078e00c6 */
[----:B------:R1:W5:Y:S04]  /*1840*/  @P1 LDG.E.128 R64, [R182.64+0x10] ;  /* 0x00001004b6401981 */ /* 0x000368000c1e1d00 */
[----:B------:R0:W5:Y:S04]  /*1850*/  @P1 LDG.E.128 R52, [R180.64] ;  /* 0x00000004b4341981 */ /* 0x000168000c1e1d00 */
[----:B------:R0:W5:Y:S01]  /*1860*/  @P1 LDG.E.128 R56, [R180.64+0x10] ;  /* 0x00001004b4381981 */ /* 0x000162000c1e1d00 */
[----:B--2---:R-:W-:Y:S02]  /*1870*/  FSEL R197, R197, RZ, !P2 ;  /* 0x000000ffc5c57208 */ /* 0x004fe40005000000 */
[----:B---3--:R-:W-:-:S03]  /*1880*/  @P0 PRMT R176, RZ, 0x5410, R194 ;  /* 0x00005410ffb00816 */ /* 0x008fc600000000c2 */
[C---:B----4-:R-:W-:Y:S02]  /*1890*/  FADD.FTZ R219, -R197.reuse, R84 ;  /* 0x00000054c5db7221 */ /* 0x050fe40000010100 */
[----:B------:R-:W-:Y:S02]  /*18a0*/  FADD.FTZ R218, -R197, R85 ;  /* 0x00000055c5da7221 */ /* 0x000fe40000010100 */
[----:B------:R-:W-:-:S04]  /*18b0*/  @P1 IMAD.WIDE.U32 R84, R174, R198, c[0x0][0x218] ;  /* 0x00008600ae541625 */ /* 0x000fc800078e00c6 */
        /* <DEDUP_REMOVED lines=15> */
[C---:B--2---:R-:W-:Y:S02]  /*19b0*/  FADD.FTZ R85, -R197.reuse, R116 ;  /* 0x00000074c5557221 */ /* 0x044fe40000010100 */
[C---:B------:R-:W-:Y:S02]  /*19c0*/  FADD.FTZ R84, -R197.reuse, R118 ;  /* 0x00000076c5547221 */ /* 0x040fe40000010100 */
        /* <DEDUP_REMOVED lines=31> */
[----:B------:R-:W2:Y:S01]  /*1bc0*/  LDL R93, [R1+0x194] ;  /* 0x00019400015d7983 */ /* 0x000ea20000100800 */
[--C-:B------:R-:W-:Y:S02]  /*1bd0*/  PRMT R133, RZ, 0x5410, R134.reuse ;  /* 0x00005410ff857816 */ /* 0x100fe40000000086 */
[----:B------:R-:W-:-:S02]  /*1be0*/  PRMT R132, RZ, 0x7610, R134 ;  /* 0x00007610ff847816 */ /* 0x000fc40000000086 */
[--C-:B------:R-:W-:Y:S02]  /*1bf0*/  PRMT R204, RZ, 0x5410, R131.reuse ;  /* 0x00005410ffcc7816 */ /* 0x100fe40000000083 */
[----:B------:R-:W-:Y:S02]  /*1c00*/  PRMT R205, RZ, 0x7610, R131 ;  /* 0x00007610ffcd7816 */ /* 0x000fe40000000083 */
[----:B------:R-:W-:Y:S01]  /*1c10*/  PRMT R220, RZ, 0x7610, R139 ;  /* 0x00007610ffdc7816 */ /* 0x000fe2000000008b */
[----:B------:R-:W-:Y:S01]  /*1c20*/  FMUL.FTZ R218, R175, R218 ;  /* 0x000000daafda7220 */ /* 0x000fe20000410000 */
[----:B------:R-:W-:Y:S02]  /*1c30*/  PRMT R130, RZ, 0x5410, R138 ;  /* 0x00005410ff827816 */ /* 0x000fe4000000008a */
[----:B------:R-:W-:Y:S02]  /*1c40*/  PRMT R214, RZ, 0x7610, R88 ;  /* 0x00007610ffd67816 */ /* 0x000fe40000000058 */
[----:B0-----:R-:W-:-:S02]  /*1c50*/  PRMT R181, RZ, 0x7610, R90 ;  /* 0x00007610ffb57816 */ /* 0x001fc4000000005a */
[----:B-1----:R-:W-:Y:S02]  /*1c60*/  PRMT R182, RZ, 0x7610, R89 ;  /* 0x00007610ffb67816 */ /* 0x002fe40000000059 */
[----:B------:R-:W-:Y:S02]  /*1c70*/  PRMT R232, RZ, 0x5410, R128 ;  /* 0x00005410ffe87816 */ /* 0x000fe40000000080 */
[--C-:B------:R-:W-:Y:S02]  /*1c80*/  PRMT R231, RZ, 0x5410, R129.reuse ;  /* 0x00005410ffe77816 */ /* 0x100fe40000000081 */
[----:B------:R-:W-:Y:S02]  /*1c90*/  PRMT R230, RZ, 0x7610, R129 ;  /* 0x00007610ffe67816 */ /* 0x000fe40000000081 */
[----:B------:R-:W-:Y:S02]  /*1ca0*/  PRMT R211, RZ, 0x5410, R90 ;  /* 0x00005410ffd37816 */ /* 0x000fe4000000005a */
[----:B------:R-:W-:-:S02]  /*1cb0*/  PRMT R172, RZ, 0x5410, R91 ;  /* 0x00005410ffac7816 */ /* 0x000fc4000000005b */
[----:B------:R-:W-:Y:S01]  /*1cc0*/  PRMT R180, RZ, 0x7610, R91 ;  /* 0x00007610ffb47816 */ /* 0x000fe2000000005b */
[----:B------:R-:W-:Y:S01]  /*1cd0*/  FMUL.FTZ R219, R175, R219 ;  /* 0x000000dbafdb7220 */ /* 0x000fe20000410000 */
[----:B------:R-:W-:Y:S01]  /*1ce0*/  PRMT R136, RZ, 0x7610, R138 ;  /* 0x00007610ff887816 */ /* 0x000fe2000000008a */
[----:B------:R-:W3:Y:S01]  /*1cf0*/  LDL R127, [R1+0x17c] ;  /* 0x00017c00017f7983 */ /* 0x000ee20000100800 */
[--C-:B------:R-:W-:Y:S02]  /*1d00*/  PRMT R120, RZ, 0x5410, R137.reuse ;  /* 0x00005410ff787816 */ /* 0x100fe40000000089 */
[----:B------:R-:W-:Y:S01]  /*1d10*/  PRMT R134, RZ, 0x7610, R137 ;  /* 0x00007610ff867816 */ /* 0x000fe20000000089 */
[----:B------:R-:W4:Y:S04]  /*1d20*/  LDL R138, [R1+0x174] ;  /* 0x00017400018a7983 */ /* 0x000f280000100800 */
[----:B------:R-:W2:Y:S01]  /*1d30*/  LDL R137, [R1+0x16c] ;  /* 0x00016c0001897983 */ /* 0x000ea20000100800 */
[----:B------:R-:W-:-:S02]  /*1d40*/  PRMT R131, RZ, 0x5410, R135 ;  /* 0x00005410ff837816 */ /* 0x000fc40000000087 */
[----:B------:R-:W-:Y:S02]  /*1d50*/  PRMT R117, RZ, 0x7610, R135 ;  /* 0x00007610ff757816 */ /* 0x000fe40000000087 */
[----:B------:R-:W-:Y:S02]  /*1d60*/  PRMT R135, RZ, 0x5410, R139 ;  /* 0x00005410ff877816 */ /* 0x000fe4000000008b */
[----:B------:R-:W3:Y:S01]  /*1d70*/  LDL R139, [R1+0x168] ;  /* 0x00016800018b7983 */ /* 0x000ee20000100800 */
[--C-:B------:R-:W-:Y:S02]  /*1d80*/  PRMT R124, RZ, 0x5410, R140.reuse ;  /* 0x00005410ff7c7816 */ /* 0x100fe4000000008c */
[----:B------:R-:W-:Y:S01]  /*1d90*/  PRMT R125, RZ, 0x7610, R140 ;  /* 0x00007610ff7d7816 */ /* 0x000fe2000000008c */
[----:B------:R-:W-:Y:S01]  /*1da0*/  FADD.FTZ R23, R214, R23 ;  /* 0x00000017d6177221 */ /* 0x000fe20000010000 */
[----:B------:R-:W3:Y:S01]  /*1db0*/  LDL R140, [R1+0x164] ;  /* 0x00016400018c7983 */ /* 0x000ee20000100800 */
[----:B------:R-:W-:-:S02]  /*1dc0*/  FFMA.FTZ R171, R218, R214, R171 ;  /* 0x000000d6daab7223 */ /* 0x000fc400000100ab */
[----:B------:R-:W-:Y:S02]  /*1dd0*/  FMUL.FTZ R214, R213, R214 ;  /* 0x000000d6d5d67220 */ /* 0x000fe40000410000 */
[C---:B------:R-:W-:Y:S02]  /*1de0*/  FMUL.FTZ R213, R175.reuse, R92 ;  /* 0x0000005cafd57220 */ /* 0x040fe40000410000 */
[----:B------:R-:W-:Y:S01]  /*1df0*/  FMUL.FTZ R129, R206, R181 ;  /* 0x000000b5ce817220 */ /* 0x000fe20000410000 */
[--C-:B------:R-:W-:Y:S01]  /*1e00*/  PRMT R90, RZ, 0x5410, R141.reuse ;  /* 0x00005410ff5a7816 */ /* 0x100fe2000000008d */
[----:B------:R-:W-:Y:S01]  /*1e10*/  FMUL.FTZ R92, R208, R182 ;  /* 0x000000b6d05c7220 */ /* 0x000fe20000410000 */
[----:B------:R-:W-:Y:S01]  /*1e20*/  PRMT R91, RZ, 0x7610, R141 ;  /* 0x00007610ff5b7816 */ /* 0x000fe2000000008d */
[C---:B------:R-:W-:Y:S01]  /*1e30*/  FMUL.FTZ R206, R175.reuse, R99 ;  /* 0x00000063afce7220 */ /* 0x040fe20000410000 */
[----:B------:R-:W3:Y:S01]  /*1e40*/  LDL R141, [R1+0x170] ;  /* 0x00017000018d7983 */ /* 0x000ee20000100800 */
[----:B------:R-:W-:Y:S01]  /*1e50*/  FMUL.FTZ R208, R175, R97 ;  /* 0x00000061afd07220 */ /* 0x000fe20000410000 */
[----:B------:R-:W-:-:S02]  /*1e60*/  PRMT R215, RZ, 0x5410, R88 ;  /* 0x00005410ffd77816 */ /* 0x000fc40000000058 */
[----:B------:R-:W-:-:S03]  /*1e70*/  PRMT R183, RZ, 0x5410, R89 ;  /* 0x00005410ffb77816 */ /* 0x000fc60000000059 */
[----:B------:R-:W-:Y:S02]  /*1e80*/  FADD.FTZ R22, R215, R22 ;  /* 0x00000016d7167221 */ /* 0x000fe40000010000 */
[----:B------:R-:W-:Y:S02]  /*1e90*/  FFMA.FTZ R170, R219, R215, R170 ;  /* 0x000000d7dbaa7223 */ /* 0x000fe400000100aa */
[----:B----4-:R-:W-:Y:S02]  /*1ea0*/  FMUL.FTZ R99, R138, R232 ;  /* 0x000000e88a637220 */ /* 0x010fe40000410000 */
[----:B------:R-:W4:Y:S01]  /*1eb0*/  LDL R138, [R1+0x15c] ;  /* 0x00015c00018a7983 */ /* 0x000f220000100800 */
[----:B--2---:R-:W-:-:S03]  /*1ec0*/  FMUL.FTZ R97, R137, R231 ;  /* 0x000000e789617220 */ /* 0x004fc60000410000 */
[----:B------:R-:W2:Y:S01]  /*1ed0*/  LDL R137, [R1+0x154] ;  /* 0x0001540001897983 */ /* 0x000ea20000100800 */
[----:B------:R-:W-:Y:S02]  /*1ee0*/  FMUL.FTZ R215, R93, R215 ;  /* 0x000000d75dd77220 */ /* 0x000fe40000410000 */
[----:B------:R-:W-:Y:S02]  /*1ef0*/  FMUL.FTZ R93, R209, R183 ;  /* 0x000000b7d15d7220 */ /* 0x000fe40000410000 */
[----:B------:R-:W-:Y:S02]  /*1f00*/  FMUL.FTZ R209, R175, R96 ;  /* 0x00000060afd17220 */ /* 0x000fe40000410000 */
[----:B---3--:R-:W-:Y:S02]  /*1f10*/  FMUL.FTZ R96, R139, R230 ;  /* 0x000000e68b607220 */ /* 0x008fe40000410000 */
[----:B------:R-:W3:Y:S01]  /*1f20*/  LDL R139, [R1+0x14c] ;  /* 0x00014c00018b7983 */ /* 0x000ee20000100800 */
[C---:B------:R-:W-:Y:S01]  /*1f30*/  FMUL.FTZ R194, R175.reuse, R194 ;  /* 0x000000c2afc27220 */ /* 0x040fe20000410000 */
[----:B------:R-:W-:Y:S01]  /*1f40*/  PRMT R233, RZ, 0x7610, R128 ;  /* 0x00007610ffe97816 */ /* 0x000fe20000000080 */
[----:B------:R-:W-:-:S02]  /*1f50*/  FMUL.FTZ R128, R175, R196 ;  /* 0x000000c4af807220 */ /* 0x000fc40000410000 */
[----:B------:R-:W-:Y:S02]  /*1f60*/  FADD.FTZ R10, R197, R10 ;  /* 0x0000000ac50a7221 */ /* 0x000fe40000010000 */
[-C--:B------:R-:W-:Y:S02]  /*1f70*/  FFMA.FTZ R158, R194, R197.reuse, R158 ;  /* 0x000000c5c29e7223 */ /* 0x080fe4000001009e */
[----:B------:R-:W-:Y:S02]  /*1f80*/  FMUL.FTZ R196, R140, R197 ;  /* 0x000000c58cc47220 */ /* 0x000fe40000410000 */
[C---:B------:R-:W-:Y:S02]  /*1f90*/  FMUL.FTZ R197, R175.reuse, R102 ;  /* 0x00000066afc57220 */ /* 0x040fe40000410000 */
[----:B------:R-:W-:Y:S02]  /*1fa0*/  FMUL.FTZ R94, R175, R94 ;  /* 0x0000005eaf5e7220 */ /* 0x000fe40000410000 */
[----:B------:R-:W-:-:S02]  /*1fb0*/  FADD.FTZ R18, R211, R18 ;  /* 0x00000012d3127221 */ /* 0x000fc40000010000 */
[-C--:B------:R-:W-:Y:S02]  /*1fc0*/  FFMA.FTZ R166, R213, R211.reuse, R166 ;  /* 0x000000d3d5a67223 */ /* 0x080fe400000100a6 */
[----:B------:R-:W-:Y:S01]  /*1fd0*/  FADD.FTZ R8, R204, R8 ;  /* 0x00000008cc087221 */ /* 0x000fe20000010000 */
[--C-:B------:R-:W-:Y:S01]  /*1fe0*/  PRMT R89, RZ, 0x5410, R142.reuse ;  /* 0x00005410ff597816 */ /* 0x100fe2000000008e */
[----:B------:R-:W-:Y:S01]  /*1ff0*/  FMUL.FTZ R211, R207, R211 ;  /* 0x000000d3cfd37220 */ /* 0x000fe20000410000 */
[----:B------:R-:W-:Y:S01]  /*2000*/  PRMT R88, RZ, 0x7610, R142 ;  /* 0x00007610ff587816 */ /* 0x000fe2000000008e */
[----:B------:R-:W-:Y:S01]  /*2010*/  FMUL.FTZ R207, R175, R98 ;  /* 0x00000062afcf7220 */ /* 0x000fe20000410000 */
[----:B------:R-:W3:Y:S01]  /*2020*/  LDL R142, [R1+0x150] ;  /* 0x00015000018e7983 */ /* 0x000ee20000100800 */
[----:B------:R-:W-:Y:S02]  /*2030*/  FFMA.FTZ R156, R197, R204, R156 ;  /* 0x000000ccc59c7223 */ /* 0x000fe4000001009c */
[----:B------:R-:W-:-:S02]  /*2040*/  FMUL.FTZ R98, R141, R233 ;  /* 0x000000e98d627220 */ /* 0x000fc40000410000 */
[----:B------:R-:W-:Y:S01]  /*2050*/  FADD.FTZ R6, R200, R6 ;  /* 0x00000006c8067221 */ /* 0x000fe20000010000 */
[----:B------:R-:W3:Y:S01]  /*2060*/  LDL R141, [R1+0x148] ;  /* 0x00014800018d7983 */ /* 0x000ee20000100800 */
[----:B------:R-:W-:Y:S01]  /*2070*/  FFMA.FTZ R154, R94, R200, R154 ;  /* 0x000000c85e9a7223 */ /* 0x000fe2000001009a */
[--C-:B------:R-:W-:Y:S02]  /*2080*/  PRMT R119, RZ, 0x5410, R143.reuse ;  /* 0x00005410ff777816 */ /* 0x100fe4000000008f */
[----:B------:R-:W-:Y:S01]  /*2090*/  PRMT R123, RZ, 0x7610, R143 ;  /* 0x00007610ff7b7816 */ /* 0x000fe2000000008f */
[----:B------:R-:W0:Y:S04]  /*20a0*/  S2R R126, SR_TID.X ;  /* 0x00000000007e7919 */ /* 0x000e280000002100 */
[----:B------:R-:W3:Y:S01]  /*20b0*/  LDL R143, [R1+0x158] ;  /* 0x00015800018f7983 */ /* 0x000ee20000100800 */
[----:B------:R-:W-:-:S03]  /*20c0*/  FMUL.FTZ R100, R175, R100 ;  /* 0x00000064af647220 */ /* 0x000fc60000410000 */
[----:B------:R-:W3:Y:S01]  /*20d0*/  LDL R140, [R1+0x144] ;  /* 0x00014400018c7983 */ /* 0x000ee20000100800 */
[----:B----4-:R-:W-:-:S03]  /*20e0*/  FMUL.FTZ R204, R138, R204 ;  /* 0x000000cc8acc7220 */ /* 0x010fc60000410000 */
[----:B------:R-:W4:Y:S01]  /*20f0*/  LDL R138, [R1+0x140] ;  /* 0x00014000018a7983 */ /* 0x000f220000100800 */
[----:B--2---:R-:W-:-:S03]  /*2100*/  FMUL.FTZ R200, R137, R200 ;  /* 0x000000c889c87220 */ /* 0x004fc60000410000 */
[----:B------:R-:W2:Y:S01]  /*2110*/  LDL R137, [R1+0x13c] ;  /* 0x00013c0001897983 */ /* 0x000ea20000100800 */
[----:B0-----:R-:W-:-:S03]  /*2120*/  LOP3.LUT P1, RZ, R126, 0x1f, RZ, 0xc0, !PT ;  /* 0x0000001f7eff7812 */ /* 0x001fc6000782c0ff */
[----:B------:R-:W2:Y:S01]  /*2130*/  LDL R126, [R1+0x178] ;  /* 0x00017800017e7983 */ /* 0x000ea20000100800 */
[----:B------:R-:W-:Y:S02]  /*2140*/  FADD.FTZ R4, R202, R4 ;  /* 0x00000004ca047221 */ /* 0x000fe40000010000 */
[-C--:B------:R-:W-:Y:S02]  /*2150*/  FFMA.FTZ R152, R100, R202.reuse, R152 ;  /* 0x000000ca64987223 */ /* 0x080fe40000010098 */
[----:B---3--:R-:W-:Y:S02]  /*2160*/  FMUL.FTZ R202, R139, R202 ;  /* 0x000000ca8bca7220 */ /* 0x008fe40000410000 */
[----:B------:R-:W3:Y:S01]  /*2170*/  LDL R139, [R1+0x138] ;  /* 0x00013800018b7983 */ /* 0x000ee20000100800 */
[----:B------:R-:W-:Y:S02]  /*2180*/  FMUL.FTZ R210, R175, R210 ;  /* 0x000000d2afd27220 */ /* 0x000fe40000410000 */
[----:B------:R-:W-:-:S02]  /*2190*/  FADD.FTZ R16, R172, R16 ;  /* 0x00000010ac107221 */ /* 0x000fc40000010000 */
[-C--:B------:R-:W-:Y:S02]  /*21a0*/  FFMA.FTZ R164, R210, R172.reuse, R164 ;  /* 0x000000acd2a47223 */ /* 0x080fe400000100a4 */
[----:B------:R-:W-:Y:S02]  /*21b0*/  FMUL.FTZ R127, R127, R172 ;  /* 0x000000ac7f7f7220 */ /* 0x000fe40000410000 */
[----:B------:R-:W3:Y:S01]  /*21c0*/  LDL R172, [R1+0x160] ;  /* 0x0001600001ac7983 */ /* 0x000ee20000100800 */
[C---:B------:R-:W-:Y:S02]  /*21d0*/  FMUL.FTZ R212, R175.reuse, R212 ;  /* 0x000000d4afd47220 */ /* 0x040fe40000410000 */
[C---:B------:R-:W-:Y:S02]  /*21e0*/  FMUL.FTZ R101, R175.reuse, R101 ;  /* 0x00000065af657220 */ /* 0x040fe40000410000 */
        /* <DEDUP_REMOVED lines=9> */
[C---:B------:R-:W-:Y:S02]  /*2280*/  FMUL.FTZ R142, R175.reuse, R109 ;  /* 0x0000006daf8e7220 */ /* 0x040fe40000410000 */
[----:B------:R-:W3:Y:S01]  /*2290*/  LDL R109, [R1+0x12c] ;  /* 0x00012c00016d7983 */ /* 0x000ee20000100800 */
[----:B------:R-:W-:Y:S02]  /*22a0*/  FMUL.FTZ R199, R175, R199 ;  /* 0x000000c7afc77220 */ /* 0x000fe40000410000 */
[----:B------:R-:W-:Y:S02]  /*22b0*/  FADD.FTZ R9, R205, R9 ;  /* 0x00000009cd097221 */ /* 0x000fe40000010000 */
[-C--:B------:R-:W-:Y:S02]  /*22c0*/  FFMA.FTZ R157, R199, R205.reuse, R157 ;  /* 0x000000cdc79d7223 */ /* 0x080fe4000001009d */
[----:B------:R-:W-:-:S02]  /*22d0*/  FMUL.FTZ R205, R143, R205 ;  /* 0x000000cd8fcd7220 */ /* 0x000fc40000410000 */
[----:B------:R-:W-:Y:S02]  /*22e0*/  FMUL.FTZ R143, R175, R108 ;  /* 0x0000006caf8f7220 */ /* 0x000fe40000410000 */
[----:B------:R-:W-:Y:S02]  /*22f0*/  FADD.FTZ R108, RZ, R215 ;  /* 0x000000d7ff6c7221 */ /* 0x000fe40000010000 */
[----:B------:R-:W-:Y:S02]  /*2300*/  FFMA.FTZ R102, R219, R215, RZ ;  /* 0x000000d7db667223 */ /* 0x000fe400000100ff */
[----:B------:R-:W-:Y:S02]  /*2310*/  FADD.FTZ R108, R108, R214 ;  /* 0x000000d66c6c7221 */ /* 0x000fe40000010000 */
[----:B----4-:R-:W-:Y:S02]  /*2320*/  FMUL.FTZ R181, R138, R132 ;  /* 0x000000848ab57220 */ /* 0x010fe40000410000 */
[----:B------:R-:W4:Y:S01]  /*2330*/  LDL R138, [R1+0x134] ;  /* 0x00013400018a7983 */ /* 0x000f220000100800 */
[----:B--2---:R-:W-:-:S03]  /*2340*/  FMUL.FTZ R141, R137, R131 ;  /* 0x00000083898d7220 */ /* 0x004fc60000410000 */
[----:B------:R-:W2:Y:S01]  /*2350*/  LDL R137, [R1+0x130] ;  /* 0x0001300001897983 */ /* 0x000ea20000100800 */
        /* <DEDUP_REMOVED lines=11> */
[----:B------:R-:W-:-:S02]  /*2410*/  FMUL.FTZ R126, R126, R180 ;  /* 0x000000b47e7e7220 */ /* 0x000fc40000410000 */
[----:B------:R-:W-:Y:S02]  /*2420*/  FADD.FTZ R108, R108, R127 ;  /* 0x0000007f6c6c7221 */ /* 0x000fe40000010000 */
[----:B------:R-:W-:Y:S02]  /*2430*/  FADD.FTZ R20, R183, R20 ;  /* 0x00000014b7147221 */ /* 0x000fe40000010000 */
[----:B------:R-:W-:Y:S02]  /*2440*/  FFMA.FTZ R168, R217, R183, R168 ;  /* 0x000000b7d9a87223 */ /* 0x000fe400000100a8 */
[----:B------:R-:W-:Y:S02]  /*2450*/  FFMA.FTZ R102, R210, R127, R102 ;  /* 0x0000007fd2667223 */ /* 0x000fe40000010066 */
[----:B------:R-:W-:Y:S02]  /*2460*/  FADD.FTZ R2, R133, R2 ;  /* 0x0000000285027221 */ /* 0x000fe40000010000 */
[----:B------:R-:W-:-:S02]  /*2470*/  FFMA.FTZ R150, R143, R133, R150 ;  /* 0x000000858f967223 */ /* 0x000fc40000010096 */
[----:B------:R-:W-:Y:S02]  /*2480*/  FMUL.FTZ R183, R140, R133 ;  /* 0x000000858cb77220 */ /* 0x000fe40000410000 */
[----:B------:R-:W-:Y:S02]  /*2490*/  FMUL.FTZ R133, R175, R86 ;  /* 0x00000056af857220 */ /* 0x000fe40000410000 */
[----:B------:R-:W-:Y:S02]  /*24a0*/  FADD.FTZ R86, R108, R126 ;  /* 0x0000007e6c567221 */ /* 0x000fe40000010000 */
[----:B------:R-:W-:Y:S01]  /*24b0*/  FADD.FTZ R17, R180, R17 ;  /* 0x00000011b4117221 */ /* 0x000fe20000010000 */
[----:B------:R-:W2:Y:S01]  /*24c0*/  LDL R108, [R1+0x120] ;  /* 0x00012000016c7983 */ /* 0x000ea20000100800 */
[C---:B------:R-:W-:Y:S02]  /*24d0*/  FFMA.FTZ R165, R128.reuse, R180, R165 ;  /* 0x000000b480a57223 */ /* 0x040fe400000100a5 */
[----:B------:R-:W-:-:S02]  /*24e0*/  FFMA.FTZ R102, R128, R126, R102 ;  /* 0x0000007e80667223 */ /* 0x000fc40000010066 */
[----:B------:R-:W-:Y:S02]  /*24f0*/  FMUL.FTZ R180, R175, R111 ;  /* 0x0000006fafb47220 */ /* 0x000fe40000410000 */
[----:B------:R-:W-:Y:S01]  /*2500*/  FADD.FTZ R86, R86, R99 ;  /* 0x0000006356567221 */ /* 0x000fe20000010000 */
[----:B------:R-:W2:Y:S01]  /*2510*/  LDL R111, [R1+0x128] ;  /* 0x00012800016f7983 */ /* 0x000ea20000100800 */
[----:B------:R-:W-:Y:S02]  /*2520*/  FFMA.FTZ R102, R209, R99, R102 ;  /* 0x00000063d1667223 */ /* 0x000fe40000010066 */
[----:B------:R-:W-:Y:S02]  /*2530*/  FADD.FTZ R173, R117, R173 ;  /* 0x000000ad75ad7221 */ /* 0x000fe40000010000 */
[-C--:B------:R-:W-:Y:S02]  /*2540*/  FFMA.FTZ R149, R180, R117.reuse, R149 ;  /* 0x00000075b4957223 */ /* 0x080fe40000010095 */
[----:B---3--:R-:W-:-:S02]  /*2550*/  FMUL.FTZ R140, R139, R117 ;  /* 0x000000758b8c7220 */ /* 0x008fc40000410000 */
[C---:B------:R-:W-:Y:S02]  /*2560*/  FMUL.FTZ R117, R175.reuse, R87 ;  /* 0x00000057af757220 */ /* 0x040fe40000410000 */
[----:B------:R-:W-:Y:S02]  /*2570*/  FADD.FTZ R87, R86, R98 ;  /* 0x0000006256577221 */ /* 0x000fe40000010000 */
[----:B------:R-:W-:Y:S02]  /*2580*/  FFMA.FTZ R86, R208, R98, R102 ;  /* 0x00000062d0567223 */ /* 0x000fe40000010066 */
[----:B------:R-:W-:Y:S01]  /*2590*/  FMUL.FTZ R195, R175, R195 ;  /* 0x000000c3afc37220 */ /* 0x000fe20000410000 */
[----:B------:R-:W3:Y:S01]  /*25a0*/  LDL R102, [R1+0x118] ;  /* 0x0001180001667983 */ /* 0x000ee20000100800 */
[----:B------:R-:W-:-:S04]  /*25b0*/  FFMA.FTZ R86, R207, R97, R86 ;  /* 0x00000061cf567223 */ /* 0x000fc80000010056 */
[----:B------:R-:W-:Y:S02]  /*25c0*/  FFMA.FTZ R86, R206, R96, R86 ;  /* 0x00000060ce567223 */ /* 0x000fe40000010056 */
[----:B------:R-:W-:Y:S02]  /*25d0*/  FADD.FTZ R11, R198, R11 ;  /* 0x0000000bc60b7221 */ /* 0x000fe40000010000 */
[-C--:B------:R-:W-:Y:S02]  /*25e0*/  FFMA.FTZ R159, R195, R198.reuse, R159 ;  /* 0x000000c6c39f7223 */ /* 0x080fe4000001009f */
        /* <DEDUP_REMOVED lines=9> */
[----:B------:R-:W3:Y:S01]  /*2680*/  LDL R110, [R1+0x124] ;  /* 0x00012400016e7983 */ /* 0x000ee20000100800 */
[----:B------:R-:W-:Y:S02]  /*2690*/  FADD.FTZ R87, R87, R196 ;  /* 0x000000c457577221 */ /* 0x000fe40000010000 */
[----:B------:R-:W-:Y:S02]  /*26a0*/  FFMA.FTZ R86, R199, R205, R86 ;  /* 0x000000cdc7567223 */ /* 0x000fe40000010056 */
[----:B------:R-:W-:Y:S02]  /*26b0*/  FADD.FTZ R87, R87, R198 ;  /* 0x000000c657577221 */ /* 0x000fe40000010000 */
[----:B------:R-:W-:Y:S02]  /*26c0*/  FFMA.FTZ R86, R94, R200, R86 ;  /* 0x000000c85e567223 */ /* 0x000fe40000010056 */
[----:B------:R-:W-:Y:S02]  /*26d0*/  FADD.FTZ R87, R87, R204 ;  /* 0x000000cc57577221 */ /* 0x000fe40000010000 */
[----:B------:R-:W-:-:S02]  /*26e0*/  FFMA.FTZ R86, R95, R201, R86 ;  /* 0x000000c95f567223 */ /* 0x000fc40000010056 */
[----:B------:R-:W-:Y:S02]  /*26f0*/  FADD.FTZ R184, R121, R184 ;  /* 0x000000b879b87221 */ /* 0x000fe40000010000 */
[-C--:B------:R-:W-:Y:S02]  /*2700*/  FFMA.FTZ R146, R133, R121.reuse, R146 ;  /* 0x0000007985927223 */ /* 0x080fe40000010092 */
[----:B------:R-:W-:Y:S02]  /*2710*/  FFMA.FTZ R86, R100, R202, R86 ;  /* 0x000000ca64567223 */ /* 0x000fe40000010056 */
[----:B------:R-:W-:Y:S02]  /*2720*/  FADD.FTZ R186, R120, R186 ;  /* 0x000000ba78ba7221 */ /* 0x000fe40000010000 */
[----:B------:R-:W-:Y:S02]  /*2730*/  FFMA.FTZ R144, R117, R120, R144 ;  /* 0x0000007875907223 */ /* 0x000fe40000010090 */
[----:B----4-:R-:W-:-:S02]  /*2740*/  FMUL.FTZ R139, R138, R121 ;  /* 0x000000798a8b7220 */ /* 0x010fc40000410000 */
[----:B------:R-:W-:Y:S02]  /*2750*/  FMUL.FTZ R121, R175, R85 ;  /* 0x00000055af797220 */ /* 0x000fe40000410000 */
[----:B--2---:R-:W-:Y:S02]  /*2760*/  FMUL.FTZ R138, R137, R221 ;  /* 0x000000dd898a7220 */ /* 0x004fe40000410000 */
[----:B------:R-:W-:Y:S02]  /*2770*/  FMUL.FTZ R137, R109, R120 ;  /* 0x000000786d897220 */ /* 0x000fe40000410000 */
[----:B------:R-:W2:Y:S01]  /*2780*/  LDL R109, [R1+0x11c] ;  /* 0x00011c00016d7983 */ /* 0x000ea20000100800 */
[----:B------:R-:W-:-:S03]  /*2790*/  FADD.FTZ R85, R87, R205 ;  /* 0x000000cd57557221 */ /* 0x000fc60000010000 */
[----:B------:R-:W4:Y:S01]  /*27a0*/  LDL R87, [R1+0x110] ;  /* 0x0001100001577983 */ /* 0x000f220000100800 */
[----:B------:R-:W-:Y:S02]  /*27b0*/  FMUL.FTZ R120, R175, R84 ;  /* 0x00000054af787220 */ /* 0x000fe40000410000 */
[----:B------:R-:W-:Y:S02]  /*27c0*/  FFMA.FTZ R84, R101, R203, R86 ;  /* 0x000000cb65547223 */ /* 0x000fe40000010056 */
[----:B------:R-:W4:Y:S01]  /*27d0*/  LDL R86, [R1+0x108] ;  /* 0x0001080001567983 */ /* 0x000f220000100800 */
        /* <DEDUP_REMOVED lines=8> */
[----:B------:R-:W4:Y:S01]  /*2860*/  LDL R113, [R1+0x104] ;  /* 0x0001040001717983 */ /* 0x000f220000100800 */
[----:B------:R-:W-:-:S03]  /*2870*/  FMUL.FTZ R136, R108, R136 ;  /* 0x000000886c887220 */ /* 0x000fc60000410000 */
[----:B------:R-:W4:Y:S01]  /*2880*/  LDL R108, [R1+0x114] ;  /* 0x00011400016c7983 */ /* 0x000f220000100800 */
[----:B------:R-:W-:Y:S02]  /*2890*/  FADD.FTZ R177, R131, R177 ;  /* 0x000000b183b17221 */ /* 0x000fe40000010000 */
[----:B------:R-:W-:Y:S02]  /*28a0*/  FFMA.FTZ R148, R182, R131, R148 ;  /* 0x00000083b6947223 */ /* 0x000fe40000010094 */
[----:B------:R-:W-:Y:S02]  /*28b0*/  FMUL.FTZ R131, R175, R115 ;  /* 0x00000073af837220 */ /* 0x000fe40000410000 */
[----:B------:R-:W4:Y:S01]  /*28c0*/  LDL R115, [R1+0x100] ;  /* 0x0001000001737983 */ /* 0x000f220000100800 */
[----:B------:R-:W-:Y:S02]  /*28d0*/  FADD.FTZ R222, R135, R222 ;  /* 0x000000de87de7221 */ /* 0x000fe40000010000 */
[----:B------:R-:W-:-:S02]  /*28e0*/  FFMA.FTZ R32, R120, R135, R32 ;  /* 0x0000008778207223 */ /* 0x000fc40000010020 */
[----:B------:R-:W-:Y:S02]  /*28f0*/  FADD.FTZ R185, R134, R185 ;  /* 0x000000b986b97221 */ /* 0x000fe40000010000 */
[-C--:B------:R-:W-:Y:S02]  /*2900*/  FFMA.FTZ R145, R131, R134.reuse, R145 ;  /* 0x0000008683917223 */ /* 0x080fe40000010091 */
[----:B------:R-:W-:Y:S02]  /*2910*/  FMUL.FTZ R134, R111, R134 ;  /* 0x000000866f867220 */ /* 0x000fe40000410000 */
[----:B---3--:R-:W-:Y:S02]  /*2920*/  FMUL.FTZ R130, R110, R130 ;  /* 0x000000826e827220 */ /* 0x008fe40000410000 */
[----:B------:R-:W3:Y:S01]  /*2930*/  LDL R110, [R1+0x10c] ;  /* 0x00010c00016e7983 */ /* 0x000ee20000100800 */
[----:B--2---:R-:W-:Y:S02]  /*2940*/  FMUL.FTZ R135, R109, R135 ;  /* 0x000000876d877220 */ /* 0x004fe40000410000 */
[----:B----4-:R-:W-:-:S02]  /*2950*/  FMUL.FTZ R109, R87, R125 ;  /* 0x0000007d576d7220 */ /* 0x010fc40000410000 */
[----:B------:R-:W2:Y:S01]  /*2960*/  LDL R87, [R1+0xfc] ;  /* 0x0000fc0001577983 */ /* 0x000ea20000100800 */
[----:B------:R-:W-:-:S03]  /*2970*/  FMUL.FTZ R111, R86, R91 ;  /* 0x0000005b566f7220 */ /* 0x000fc60000410000 */
[----:B------:R-:W4:Y:S01]  /*2980*/  LDL R86, [R1+0xf8] ;  /* 0x0000f80001567983 */ /* 0x000f220000100800 */
[----:B------:R-:W-:-:S04]  /*2990*/  FADD.FTZ R85, R85, R200 ;  /* 0x000000c855557221 */ /* 0x000fc80000010000 */
[----:B------:R-:W-:-:S04]  /*29a0*/  FADD.FTZ R85, R85, R201 ;  /* 0x000000c955557221 */ /* 0x000fc80000010000 */
        /* <DEDUP_REMOVED lines=22> */
[----:B------:R-:W-:Y:S02]  /*2b10*/  FMUL.FTZ R103, R175, R103 ;  /* 0x00000067af677220 */ /* 0x000fe40000410000 */
[----:B------:R-:W-:Y:S02]  /*2b20*/  FMUL.FTZ R102, R102, R220 ;  /* 0x000000dc66667220 */ /* 0x000fe40000410000 */
[----:B------:R-:W-:-:S02]  /*2b30*/  FADD.FTZ R85, R85, R135 ;  /* 0x0000008755557221 */ /* 0x000fc40000010000 */
[----:B------:R-:W-:Y:S02]  /*2b40*/  FFMA.FTZ R84, R120, R135, R84 ;  /* 0x0000008778547223 */ /* 0x000fe40000010054 */
[----:B------:R-:W-:Y:S02]  /*2b50*/  FMUL.FTZ R104, R175, R104 ;  /* 0x00000068af687220 */ /* 0x000fe40000410000 */
        /* <DEDUP_REMOVED lines=9> */
[----:B---3--:R-:W-:-:S02]  /*2bf0*/  FMUL.FTZ R110, R110, R90 ;  /* 0x0000005a6e6e7220 */ /* 0x008fc40000410000 */
[----:B------:R-:W-:Y:S02]  /*2c00*/  FMUL.FTZ R107, R175, R107 ;  /* 0x0000006baf6b7220 */ /* 0x000fe40000410000 */
[----:B------:R-:W-:Y:S02]  /*2c10*/  FADD.FTZ R85, R85, R110 ;  /* 0x0000006e55557221 */ /* 0x000fe40000010000 */
[----:B------:R-:W-:Y:S02]  /*2c20*/  FFMA.FTZ R84, R106, R110, R84 ;  /* 0x0000006e6a547223 */ /* 0x000fe40000010054 */
[----:B------:R-:W-:Y:S02]  /*2c30*/  FMUL.FTZ R112, R175, R112 ;  /* 0x00000070af707220 */ /* 0x000fe40000410000 */
        /* <DEDUP_REMOVED lines=41> */
[----:B----4-:R-:W-:Y:S02]  /*2ed0*/  FMUL.FTZ R123, R86, R123 ;  /* 0x0000007b567b7220 */ /* 0x010fe40000410000 */
[----:B------:R-:W-:Y:S02]  /*2ee0*/  FFMA.FTZ R84, R118, R119, R84 ;  /* 0x0000007776547223 */ /* 0x000fe40000010054 */
[----:B------:R-:W-:Y:S02]  /*2ef0*/  FADD.FTZ R88, R85, R123 ;  /* 0x0000007b55587221 */ /* 0x000fe40000010000 */
[----:B------:R-:W-:Y:S01]  /*2f00*/  FFMA.FTZ R86, R122, R123, R84 ;  /* 0x0000007b7a567223 */ /* 0x000fe20000010054 */
[----:B------:R-:W-:Y:S05]  /*2f10*/  BRA.DIV ~URZ, `(.L_x_5064) ;  /* 0x00002d927f007947 */ /* 0x000fea000b800000 */
[----:B------:R0:W1:Y:S02]  /*2f20*/  SHFL.DOWN PT, R89, R88, 0x10, 0x1f ;  /* 0x0a001f0058597f89 */ /* 0x00006400000e0000 */
.L_x_5068:
        /* <DEDUP_REMOVED lines=18> */
.L_x_5069:
[----:B--2---:R-:W2:Y:S01]  /*3050*/  S2R R87, SR_TID.X ;  /* 0x0000000000577919 */ /* 0x004ea20000002100 */
[----:B------:R-:W-:Y:S01]  /*3060*/  LOP3.LUT P3, RZ, R193, 0xff, RZ, 0xc0, !PT ;  /* 0x000000ffc1ff7812 */ /* 0x000fe2000786c0ff */
[----:B------:R-:W-:Y:S01]  /*3070*/  FADD.FTZ R84, R89, R88 ;  /* 0x0000005859547221 */ /* 0x000fe20000010000 */
[----:B------:R-:W-:Y:S01]  /*3080*/  PLOP3.LUT P0, PT, PT, PT, PT, 0x80, 0x0 ;  /* 0x000000000000781c */ /* 0x000fe20003f0f070 */
[----:B------:R-:W3:Y:S01]  /*3090*/  LDL R233, [R1+0xe8] ;  /* 0x0000e80001e97983 */ /* 0x000ee20000100800 */
[----:B------:R-:W-:Y:S01]  /*30a0*/  @!P1 PLOP3.LUT P0, PT, P3, PT, PT, 0x80, 0x0 ;  /* 0x000000000000981c */ /* 0x000fe20001f0f070 */
[----:B0-----:R-:W-:Y:S01]  /*30b0*/  FADD.FTZ R85, R85, R86 ;  /* 0x0000005655557221 */ /* 0x001fe20000010000 */
[----:B------:R-:W-:Y:S01]  /*30c0*/  ULDC.U8 UR6, c[0x0][0x1f0] ;  /* 0x00007c0000067ab9 */ /* 0x000fe20000000000 */
[----:B------:R-:W4:Y:S04]  /*30d0*/  LDL R230, [R1+0xdc] ;  /* 0x0000dc0001e67983 */ /* 0x000f280000100800 */
[----:B------:R-:W3:Y:S04]  /*30e0*/  LDL R221, [R1+0xd8] ;  /* 0x0000d80001dd7983 */ /* 0x000ee80000100800 */
[----:B------:R-:W3:Y:S04]  /*30f0*/  LDL R232, [R1+0xe4] ;  /* 0x0000e40001e87983 */ /* 0x000ee80000100800 */
[----:B------:R-:W3:Y:S01]  /*3100*/  LDL R231, [R1+0xe0] ;  /* 0x0000e00001e77983 */ /* 0x000ee20000100800 */
[----:B-12---:R-:W-:-:S04]  /*3110*/  SHF.R.U32.HI R88, RZ, 0x5, R87 ;  /* 0x00000005ff587819 */ /* 0x006fc80000011657 */
[----:B------:R-:W-:-:S04]  /*3120*/  @!P1 LOP3.LUT R87, R88, 0x7fffffc, RZ, 0xc0, !PT ;  /* 0x07fffffc58579812 */ /* 0x000fc800078ec0ff */
[----:B------:R-:W-:-:S04]  /*3130*/  @!P0 IADD3 R87, R87, 0x4, RZ ;  /* 0x0000000457578810 */ /* 0x000fc80007ffe0ff */
[----:B------:R-:W-:Y:S02]  /*3140*/  @!P1 LOP3.LUT R87, R87, 0x3, R88, 0xf8, !PT ;  /* 0x0000000357579812 */ /* 0x000fe400078ef858 */
[----:B------:R-:W-:Y:S01]  /*3150*/  MOV R172, UR6 ;  /* 0x0000000600ac7c02 */ /* 0x000fe20008000f00 */
[----:B------:R-:W-:Y:S02]  /*3160*/  WARPSYNC 0xffffffff ;  /* 0xffffffff00007948 */ /* 0x000fe40003800000 */
[----:B------:R-:W-:Y:S01]  /*3170*/  @!P1 STS.64 [R87.X8+0x5000], R84 ;  /* 0x0050005457009388 */ /* 0x000fe20000008a00 */
[----:B------:R-:W-:-:S04]  /*3180*/  LOP3.LUT R88, R88, 0x7fffffc, RZ, 0xc0, !PT ;  /* 0x07fffffc58587812 */ /* 0x000fc800078ec0ff */
[----:B------:R-:W-:-:S04]  /*3190*/  @!P3 IADD3 R88, R88, 0x4, RZ ;  /* 0x000000045858b810 */ /* 0x000fc80007ffe0ff */
[----:B------:R-:W-:Y:S01]  /*31a0*/  SHF.L.U32 R88, R88, 0x3, RZ ;  /* 0x0000000358587819 */ /* 0x000fe200000006ff */
[----:B------:R-:W-:Y:S06]  /*31b0*/  BAR.SYNC.DEFER_BLOCKING 0x0 ;  /* 0x0000000000007b1d */ /* 0x000fec0000010000 */
[----:B------:R-:W0:Y:S04]  /*31c0*/  LDS.128 R84, [R88+0x5000] ;  /* 0x0050000058547984 */ /* 0x000e280000000c00 */
[----:B------:R-:W1:Y:S01]  /*31d0*/  LDS.128 R88, [R88+0x5010] ;  /* 0x0050100058587984 */ /* 0x000e620000000c00 */
[----:B------:R-:W-:Y:S01]  /*31e0*/  HFMA2.MMA R220, -RZ, RZ, 0, 9.5367431640625e-07 ;  /* 0x00000010ffdc7435 */ /* 0x000fe200000001ff */
[----:B------:R-:W-:Y:S01]  /*31f0*/  ISETP.NE.AND P0, PT, R172, RZ, PT ;  /* 0x000000ffac00720c */ /* 0x000fe20003f05270 */
        /* <DEDUP_REMOVED lines=11> */
[----:B------:R-:W-:-:S04]  /*32b0*/  IMAD.WIDE.U32 R84, R178, R220, c[0x0][0x170] ;  /* 0x00005c00b2547625 */ /* 0x000fc800078e00dc */
[-CC-:B------:R-:W-:Y:S02]  /*32c0*/  FFMA.FTZ R218, R218, R125.reuse, R124.reuse ;  /* 0x0000007ddada7223 */ /* 0x180fe4000001007c */
[-C--:B------:R-:W-:Y:S01]  /*32d0*/  FFMA.FTZ R217, R217, R125.reuse, R124 ;  /* 0x0000007dd9d97223 */ /* 0x080fe2000001007c */
[----:B------:R-:W2:Y:S01]  /*32e0*/  LDG.E.128 R84, [R84.64] ;  /* 0x0000000454547981 */ /* 0x000ea2000c1e1d00 */
[----:B------:R-:W-:Y:S02]  /*32f0*/  FADD.FTZ R218, R214, -R218 ;  /* 0x800000dad6da7221 */ /* 0x000fe40000010000 */
[----:B------:R-:W-:Y:S02]  /*3300*/  FADD.FTZ R217, R93, -R217 ;  /* 0x800000d95dd97221 */ /* 0x000fe40000010000 */
[----:B------:R-:W-:Y:S02]  /*3310*/  FFMA.FTZ R216, R216, R125, R124 ;  /* 0x0000007dd8d87223 */ /* 0x000fe4000001007c */
[----:B------:R-:W-:-:S02]  /*3320*/  FMUL.FTZ R193, R175, R217 ;  /* 0x000000d9afc17220 */ /* 0x000fc40000410000 */
[----:B------:R-:W-:Y:S01]  /*3330*/  FADD.FTZ R92, R92, -R216 ;  /* 0x800000d85c5c7221 */ /* 0x000fe20000010000 */
[----:B------:R-:W3:Y:S01]  /*3340*/  LDL R217, [R1+0xf4] ;  /* 0x0000f40001d97983 */ /* 0x000ee20000100800 */
[----:B------:R-:W-:-:S03]  /*3350*/  FMUL.FTZ R216, R175, R218 ;  /* 0x000000daafd87220 */ /* 0x000fc60000410000 */
[----:B------:R-:W4:Y:S01]  /*3360*/  LDL R218, [R1+0xf0] ;  /* 0x0000f00001da7983 */ /* 0x000f220000100800 */
[----:B------:R-:W-:Y:S02]  /*3370*/  ISETP.NE.U32.AND P0, PT, RZ, c[0x0][0x218], PT ;  /* 0x00008600ff007a0c */ /* 0x000fe40003f05070 */
[----:B------:R-:W-:Y:S01]  /*3380*/  ISETP.NE.U32.AND P1, PT, RZ, c[0x0][0x258], PT ;  /* 0x00009600ff007a0c */ /* 0x000fe20003f25070 */
[----:B------:R-:W-:Y:S01]  /*3390*/  FFMA.FTZ R219, R219, R125, R124 ;  /* 0x0000007ddbdb7223 */ /* 0x000fe2000001007c */
[----:B------:R-:W-:Y:S02]  /*33a0*/  ISETP.NE.AND.EX P0, PT, RZ, c[0x0][0x21c], PT, P0 ;  /* 0x00008700ff007a0c */ /* 0x000fe40003f05300 */
[----:B------:R-:W-:Y:S01]  /*33b0*/  ISETP.NE.AND.EX P1, PT, RZ, c[0x0][0x25c], PT, P1 ;  /* 0x00009700ff007a0c */ /* 0x000fe20003f25310 */
[----:B------:R-:W-:Y:S01]  /*33c0*/  FADD.FTZ R215, R215, -R219 ;  /* 0x800000dbd7d77221 */ /* 0x000fe20000010000 */
[----:B------:R-:W-:Y:S01]  /*33d0*/  ISETP.NE.U32.AND P2, PT, RZ, c[0x0][0x258], PT ;  /* 0x00009600ff007a0c */ /* 0x000fe20003f45070 */
[----:B------:R-:W4:Y:S01]  /*33e0*/  LDL R219, [R1+0xec] ;  /* 0x0000ec0001db7983 */ /* 0x000f220000100800 */
[----:B------:R-:W-:-:S02]  /*33f0*/  FMUL.FTZ R214, R175, R92 ;  /* 0x0000005cafd67220 */ /* 0x000fc40000410000 */
[----:B------:R-:W-:Y:S01]  /*3400*/  FMUL.FTZ R215, R175, R215 ;  /* 0x000000d7afd77220 */ /* 0x000fe20000410000 */
[----:B------:R-:W-:-:S04]  /*3410*/  ISETP.NE.AND.EX P2, PT, RZ, c[0x0][0x25c], PT, P2 ;  /* 0x00009700ff007a0c */ /* 0x000fc80003f45320 */
[----:B-----5:R-:W-:Y:S02]  /*3420*/  @P0 FADD.FTZ R215, R36, R215 ;  /* 0x000000d724d70221 */ /* 0x020fe40000010000 */
[----:B------:R-:W-:Y:S01]  /*3430*/  @P1 MOV R92, 0x20 ;  /* 0x00000020005c1802 */ /* 0x000fe20000000f00 */
[----:B------:R-:W-:Y:S02]  /*3440*/  @P0 FADD.FTZ R216, R37, R216 ;  /* 0x000000d825d80221 */ /* 0x000fe40000010000 */
[----:B------:R-:W-:Y:S02]  /*3450*/  @P0 FADD.FTZ R193, R38, R193 ;  /* 0x000000c126c10221 */ /* 0x000fe40000010000 */
[----:B------:R-:W-:Y:S01]  /*3460*/  @P0 FADD.FTZ R214, R39, R214 ;  /* 0x000000d627d60221 */ /* 0x000fe20000010000 */
[----:B------:R-:W-:Y:S01]  /*3470*/  SEL R88, R215, R76, P2 ;  /* 0x0000004cd7587207 */ /* 0x000fe20001000000 */
[----:B------:R-:W-:Y:S01]  /*3480*/  @P1 IMAD.WIDE.U32 R92, R178, R92, c[0x0][0x258] ;  /* 0x00009600b25c1625 */ /* 0x000fe200078e005c */
[----:B------:R-:W-:-:S02]  /*3490*/  SEL R89, R216, R77, P2 ;  /* 0x0000004dd8597207 */ /* 0x000fc40001000000 */
[----:B------:R-:W-:Y:S02]  /*34a0*/  SEL R90, R193, R78, P2 ;  /* 0x0000004ec15a7207 */ /* 0x000fe40001000000 */
[----:B------:R-:W-:Y:S01]  /*34b0*/  SEL R91, R214, R79, P2 ;  /* 0x0000004fd65b7207 */ /* 0x000fe20001000000 */
[-CC-:B------:R-:W-:Y:S02]  /*34c0*/  FFMA.FTZ R213, R213, R125.reuse, R124.reuse ;  /* 0x0000007dd5d57223 */ /* 0x180fe4000001007c */
[-CC-:B------:R-:W-:Y:S02]  /*34d0*/  FFMA.FTZ R212, R212, R125.reuse, R124.reuse ;  /* 0x0000007dd4d47223 */ /* 0x180fe4000001007c */
[----:B------:R0:W-:Y:S01]  /*34e0*/  @P1 STG.E.128 [R92.64], R88 ;  /* 0x000000585c001986 */ /* 0x0001e2000c101d04 */
[----:B------:R-:W-:Y:S02]  /*34f0*/  FFMA.FTZ R210, R210, R125, R124 ;  /* 0x0000007dd2d27223 */ /* 0x000fe4000001007c */
[----:B------:R-:W-:-:S02]  /*3500*/  FADD.FTZ R213, R211, -R213 ;  /* 0x800000d5d3d57221 */ /* 0x000fc40000010000 */
[----:B------:R-:W-:Y:S01]  /*3510*/  FADD.FTZ R212, R129, -R212 ;  /* 0x800000d481d47221 */ /* 0x000fe20000010000 */
[----:B------:R-:W4:Y:S01]  /*3520*/  LDL R211, [R1+0xbc] ;  /* 0x0000bc0001d37983 */ /* 0x000f220000100800 */
[----:B0-----:R-:W-:Y:S02]  /*3530*/  FFMA.FTZ R88, R128, R125, R124 ;  /* 0x0000007d80587223 */ /* 0x001fe4000001007c */
[----:B------:R-:W-:Y:S02]  /*3540*/  FADD.FTZ R128, R127, -R210 ;  /* 0x800000d27f807221 */ /* 0x000fe40000010000 */
[----:B------:R-:W-:Y:S01]  /*3550*/  FADD.FTZ R88, R126, -R88 ;  /* 0x800000587e587221 */ /* 0x000fe20000010000 */
[----:B------:R-:W4:Y:S01]  /*3560*/  LDL R210, [R1+0xb8] ;  /* 0x0000b80001d27983 */ /* 0x000f220000100800 */
[C---:B------:R-:W-:Y:S02]  /*3570*/  FMUL.FTZ R126, R175.reuse, R213 ;  /* 0x000000d5af7e7220 */ /* 0x040fe40000410000 */
[C---:B------:R-:W-:Y:S01]  /*3580*/  FMUL.FTZ R127, R175.reuse, R212 ;  /* 0x000000d4af7f7220 */ /* 0x040fe20000410000 */
[----:B------:R-:W4:Y:S01]  /*3590*/  LDL R213, [R1+0xc4] ;  /* 0x0000c40001d57983 */ /* 0x000f220000100800 */
[----:B------:R-:W-:-:S02]  /*35a0*/  FMUL.FTZ R128, R175, R128 ;  /* 0x00000080af807220 */ /* 0x000fc40000410000 */
[----:B------:R-:W-:Y:S01]  /*35b0*/  FMUL.FTZ R129, R175, R88 ;  /* 0x00000058af817220 */ /* 0x000fe20000410000 */
[----:B------:R-:W4:Y:S01]  /*35c0*/  LDL R212, [R1+0xc0] ;  /* 0x0000c00001d47983 */ /* 0x000f220000100800 */
[----:B------:R-:W-:Y:S02]  /*35d0*/  @P0 FADD.FTZ R126, R40, R126 ;  /* 0x0000007e287e0221 */ /* 0x000fe40000010000 */
[----:B------:R-:W-:Y:S02]  /*35e0*/  @P0 FADD.FTZ R127, R41, R127 ;  /* 0x0000007f297f0221 */ /* 0x000fe40000010000 */
[----:B------:R-:W-:Y:S02]  /*35f0*/  @P0 FADD.FTZ R128, R42, R128 ;  /* 0x000000802a800221 */ /* 0x000fe40000010000 */
[----:B------:R-:W-:Y:S01]  /*3600*/  @P0 FADD.FTZ R129, R43, R129 ;  /* 0x000000812b810221 */ /* 0x000fe20000010000 */
[----:B------:R-:W-:Y:S02]  /*3610*/  SEL R88, R126, R80, P2 ;  /* 0x000000507e587207 */ /* 0x000fe40001000000 */
[----:B------:R-:W-:-:S02]  /*3620*/  SEL R89, R127, R81, P2 ;  /* 0x000000517f597207 */ /* 0x000fc40001000000 */
[----:B------:R-:W-:Y:S02]  /*3630*/  SEL R90, R128, R82, P2 ;  /* 0x00000052805a7207 */ /* 0x000fe40001000000 */
[----:B------:R-:W-:Y:S01]  /*3640*/  SEL R91, R129, R83, P2 ;  /* 0x00000053815b7207 */ /* 0x000fe20001000000 */
[----:B------:R-:W-:-:S04]  /*3650*/  FMUL.FTZ R215, R215, R176 ;  /* 0x000000b0d7d77220 */ /* 0x000fc80000410000 */
[----:B------:R2:W-:Y:S01]  /*3660*/  @P1 STG.E.128 [R92.64+0x10], R88 ;  /* 0x000010585c001986 */ /* 0x0005e2000c101d04 */
[----:B------:R-:W-:Y:S01]  /*3670*/  FMUL.FTZ R216, R216, R176 ;  /* 0x000000b0d8d87220 */ /* 0x000fe20000410000 */
[--C-:B--2---:R-:W-:Y:S02]  /*3680*/  PRMT R88, RZ, 0x5410, R84.reuse ;  /* 0x00005410ff587816 */ /* 0x104fe40000000054 */
[----:B------:R-:W-:-:S03]  /*3690*/  PRMT R84, RZ, 0x7610, R84 ;  /* 0x00007610ff547816 */ /* 0x000fc60000000054 */
[----:B------:R-:W-:Y:S02]  /*36a0*/  FFMA.FTZ R236, R215, R88, R236 ;  /* 0x00000058d7ec7223 */ /* 0x000fe400000100ec */
[----:B------:R-:W-:Y:S02]  /*36b0*/  FFMA.FTZ R235, R216, R84, R235 ;  /* 0x00000054d8eb7223 */ /* 0x000fe400000100eb */
[----:B---3--:R-:W-:Y:S02]  /*36c0*/  FMUL.FTZ R88, R217, R215 ;  /* 0x000000d7d9587220 */ /* 0x008fe40000410000 */
[----:B------:R-:W2:Y:S01]  /*36d0*/  LDL R217, [R1+0xd4] ;  /* 0x0000d40001d97983 */ /* 0x000ea20000100800 */
[----:B----4-:R-:W-:Y:S02]  /*36e0*/  FMUL.FTZ R216, R218, R216 ;  /* 0x000000d8dad87220 */ /* 0x010fe40000410000 */
[----:B------:R-:W-:Y:S01]  /*36f0*/  FMUL.FTZ R84, R214, R176 ;  /* 0x000000b0d6547220 */ /* 0x000fe20000410000 */
[----:B------:R-:W3:Y:S02]  /*3700*/  LDL R215, [R1+0xcc] ;  /* 0x0000cc0001d77983 */ /* 0x000ee40000100800 */
[----:B------:R-:W-:-:S02]  /*3710*/  F2FP.BF16.PACK_AB R88, R216, R88 ;  /* 0x00000058d858723e */ /* 0x000fc400000010ff */
[----:B------:R-:W4:Y:S04]  /*3720*/  LDL R216, [R1+0xd0] ;  /* 0x0000d00001d87983 */ /* 0x000f280000100800 */
[----:B------:R-:W3:Y:S01]  /*3730*/  LDL R214, [R1+0xc8] ;  /* 0x0000c80001d67983 */ /* 0x000ee20000100800 */
[----:B------:R-:W-:Y:S01]  /*3740*/  PRMT R89, RZ, 0x5410, R85 ;  /* 0x00005410ff597816 */ /* 0x000fe20000000055 */
[-C--:B------:R-:W-:Y:S02]  /*3750*/  FMUL.FTZ R193, R193, R176.reuse ;  /* 0x000000b0c1c17220 */ /* 0x080fe40000410000 */
[-C--:B------:R-:W-:Y:S02]  /*3760*/  FMUL.FTZ R128, R128, R176.reuse ;  /* 0x000000b080807220 */ /* 0x080fe40000410000 */
[----:B------:R-:W-:-:S02]  /*3770*/  FMUL.FTZ R129, R129, R176 ;  /* 0x000000b081817220 */ /* 0x000fc40000410000 */
[----:B------:R-:W-:Y:S02]  /*3780*/  FFMA.FTZ R238, R193, R89, R238 ;  /* 0x00000059c1ee7223 */ /* 0x000fe400000100ee */
[----:B------:R-:W-:Y:S02]  /*3790*/  FMUL.FTZ R89, R219, R193 ;  /* 0x000000c1db597220 */ /* 0x000fe40000410000 */
[----:B------:R-:W-:Y:S02]  /*37a0*/  FMUL.FTZ R90, R233, R84 ;  /* 0x00000054e95a7220 */ /* 0x000fe40000410000 */
[-C--:B------:R-:W-:Y:S02]  /*37b0*/  FMUL.FTZ R126, R126, R176.reuse ;  /* 0x000000b07e7e7220 */ /* 0x080fe40000410000 */
[----:B------:R-:W-:Y:S02]  /*37c0*/  FMUL.FTZ R127, R127, R176 ;  /* 0x000000b07f7f7220 */ /* 0x000fe40000410000 */
[----:B------:R-:W-:-:S02]  /*37d0*/  FMUL.FTZ R91, R230, R128 ;  /* 0x00000080e65b7220 */ /* 0x000fc40000410000 */
[----:B------:R-:W-:Y:S01]  /*37e0*/  FMUL.FTZ R92, R221, R129 ;  /* 0x00000081dd5c7220 */ /* 0x000fe20000410000 */
[----:B------:R-:W-:Y:S01]  /*37f0*/  F2FP.BF16.PACK_AB R89, R90, R89 ;  /* 0x000000595a59723e */ /* 0x000fe200000010ff */
[----:B------:R-:W-:Y:S02]  /*3800*/  FMUL.FTZ R90, R232, R126 ;  /* 0x0000007ee85a7220 */ /* 0x000fe40000410000 */
[----:B------:R-:W-:Y:S01]  /*3810*/  FMUL.FTZ R93, R231, R127 ;  /* 0x0000007fe75d7220 */ /* 0x000fe20000410000 */
[----:B------:R-:W-:Y:S02]  /*3820*/  F2FP.BF16.PACK_AB R91, R92, R91 ;  /* 0x0000005b5c5b723e */ /* 0x000fe400000010ff */
[C---:B------:R-:W-:Y:S02]  /*3830*/  LEA R92, P4, R178.reuse, c[0x0][0x248], 0x4 ;  /* 0x00009200b25c7a11 */ /* 0x040fe400078820ff */
[----:B------:R-:W-:Y:S02]  /*3840*/  F2FP.BF16.PACK_AB R90, R93, R90 ;  /* 0x0000005a5d5a723e */ /* 0x000fe400000010ff */
[----:B------:R-:W-:Y:S01]  /*3850*/  LEA.HI.X R93, R178, c[0x0][0x24c], RZ, 0x4, P4 ;  /* 0x00009300b25d7a11 */ /* 0x000fe200020f24ff */
[----:B------:R-:W-:-:S02]  /*3860*/  FFMA.FTZ R209, R209, R125, R124 ;  /* 0x0000007dd1d17223 */ /* 0x000fc4000001007c */
[-CC-:B------:R-:W-:Y:S02]  /*3870*/  FFMA.FTZ R208, R208, R125.reuse, R124.reuse ;  /* 0x0000007dd0d07223 */ /* 0x180fe4000001007c */
[----:B------:R0:W-:Y:S01]  /*3880*/  STG.E.128 [R92.64], R88 ;  /* 0x000000585c007986 */ /* 0x0001e2000c101d04 */
[-CC-:B------:R-:W-:Y:S02]  /*3890*/  FFMA.FTZ R207, R207, R125.reuse, R124.reuse ;  /* 0x0000007dcfcf7223 */ /* 0x180fe4000001007c */
[-C--:B------:R-:W-:Y:S02]  /*38a0*/  FFMA.FTZ R195, R195, R125.reuse, R124 ;  /* 0x0000007dc3c37223 */ /* 0x080fe4000001007c */
[----:B------:R-:W-:Y:S02]  /*38b0*/  FADD.FTZ R99, R99, -R209 ;  /* 0x800000d163637221 */ /* 0x000fe40000010000 */
[----:B------:R-:W-:Y:S02]  /*38c0*/  FADD.FTZ R98, R98, -R208 ;  /* 0x800000d062627221 */ /* 0x000fe40000010000 */
[----:B------:R-:W-:-:S02]  /*38d0*/  FFMA.FTZ R194, R194, R125, R124 ;  /* 0x0000007dc2c27223 */ /* 0x000fc4000001007c */
[-CC-:B------:R-:W-:Y:S01]  /*38e0*/  FFMA.FTZ R199, R199, R125.reuse, R124.reuse ;  /* 0x0000007dc7c77223 */ /* 0x180fe2000001007c */
[----:B------:R-:W-:Y:S01]  /*38f0*/  @P1 MOV R193, 0x20 ;  /* 0x0000002000c11802 */ /* 0x000fe20000000f00 */
[----:B------:R-:W-:Y:S01]  /*3900*/  FADD.FTZ R97, R97, -R207 ;  /* 0x800000cf61617221 */ /* 0x000fe20000010000 */
[----:B------:R-:W3:Y:S01]  /*3910*/  LDL R209, [R1+0xa8] ;  /* 0x0000a80001d17983 */ /* 0x000ee20000100800 */
[-C--:B0-----:R-:W-:Y:S02]  /*3920*/  FFMA.FTZ R92, R206, R125.reuse, R124 ;  /* 0x0000007dce5c7223 */ /* 0x081fe4000001007c */
[----:B------:R-:W-:Y:S02]  /*3930*/  FADD.FTZ R195, R198, -R195 ;  /* 0x800000c3c6c37221 */ /* 0x000fe40000010000 */
[----:B------:R-:W-:Y:S02]  /*3940*/  FADD.FTZ R92, R96, -R92 ;  /* 0x8000005c605c7221 */ /* 0x000fe40000010000 */
[----:B------:R-:W-:-:S02]  /*3950*/  FFMA.FTZ R198, R197, R125, R124 ;  /* 0x0000007dc5c67223 */ /* 0x000fc4000001007c */
[C---:B------:R-:W-:Y:S02]  /*3960*/  FMUL.FTZ R208, R175.reuse, R99 ;  /* 0x00000063afd07220 */ /* 0x040fe40000410000 */
[C---:B------:R-:W-:Y:S02]  /*3970*/  FMUL.FTZ R207, R175.reuse, R98 ;  /* 0x00000062afcf7220 */ /* 0x040fe40000410000 */
[C---:B------:R-:W-:Y:S02]  /*3980*/  FMUL.FTZ R206, R175.reuse, R97 ;  /* 0x00000061afce7220 */ /* 0x040fe40000410000 */
[----:B------:R-:W-:Y:S01]  /*3990*/  FMUL.FTZ R92, R175, R92 ;  /* 0x0000005caf5c7220 */ /* 0x000fe20000410000 */
[----:B------:R-:W-:Y:S01]  /*39a0*/  IADD3 R93, R178, 0x80, RZ ;  /* 0x00000080b25d7810 */ /* 0x000fe20007ffe0ff */
[----:B------:R-:W-:Y:S02]  /*39b0*/  FADD.FTZ R194, R196, -R194 ;  /* 0x800000c2c4c27221 */ /* 0x000fe40000010000 */
[----:B------:R-:W-:-:S02]  /*39c0*/  FADD.FTZ R198, R204, -R198 ;  /* 0x800000c6ccc67221 */ /* 0x000fc40000010000 */
[----:B------:R-:W-:Y:S02]  /*39d0*/  FADD.FTZ R199, R205, -R199 ;  /* 0x800000c7cdc77221 */ /* 0x000fe40000010000 */
[----:B------:R-:W-:Y:S01]  /*39e0*/  @P0 FADD.FTZ R208, R44, R208 ;  /* 0x000000d02cd00221 */ /* 0x000fe20000010000 */
[----:B------:R-:W3:Y:S01]  /*39f0*/  LDL R205, [R1+0x98] ;  /* 0x0000980001cd7983 */ /* 0x000ee20000100800 */
[----:B------:R-:W-:Y:S02]  /*3a00*/  @P0 FADD.FTZ R207, R45, R207 ;  /* 0x000000cf2dcf0221 */ /* 0x000fe40000010000 */
[----:B------:R-:W-:Y:S02]  /*3a10*/  @P0 FADD.FTZ R206, R46, R206 ;  /* 0x000000ce2ece0221 */ /* 0x000fe40000010000 */
[----:B------:R-:W-:Y:S02]  /*3a20*/  @P0 FADD.FTZ R92, R47, R92 ;  /* 0x0000005c2f5c0221 */ /* 0x000fe40000010000 */
[----:B------:R-:W-:-:S02]  /*3a30*/  FMUL.FTZ R196, R175, R194 ;  /* 0x000000c2afc47220 */ /* 0x000fc40000410000 */
[C---:B------:R-:W-:Y:S02]  /*3a40*/  FMUL.FTZ R197, R175.reuse, R195 ;  /* 0x000000c3afc57220 */ /* 0x040fe40000410000 */
[C---:B------:R-:W-:Y:S02]  /*3a50*/  FMUL.FTZ R198, R175.reuse, R198 ;  /* 0x000000c6afc67220 */ /* 0x040fe40000410000 */
[----:B------:R-:W-:Y:S02]  /*3a60*/  FMUL.FTZ R199, R175, R199 ;  /* 0x000000c7afc77220 */ /* 0x000fe40000410000 */
[----:B------:R-:W-:Y:S01]  /*3a70*/  IMAD.WIDE.U32 R96, R93, R220, c[0x0][0x170] ;  /* 0x00005c005d607625 */ /* 0x000fe200078e00dc */
[----:B------:R-:W-:Y:S02]  /*3a80*/  SEL R88, R208, R76, P2 ;  /* 0x0000004cd0587207 */ /* 0x000fe40001000000 */
[----:B------:R-:W-:Y:S01]  /*3a90*/  SEL R89, R207, R77, P2 ;  /* 0x0000004dcf597207 */ /* 0x000fe20001000000 */
[----:B------:R-:W-:Y:S01]  /*3aa0*/  @P1 IMAD.WIDE.U32 R192, R192, R193, c[0x0][0x258] ;  /* 0x00009600c0c01625 */ /* 0x000fe200078e00c1 */
[----:B------:R-:W-:Y:S01]  /*3ab0*/  SEL R90, R206, R78, P2 ;  /* 0x0000004ece5a7207 */ /* 0x000fe20001000000 */
[----:B------:R-:W3:Y:S01]  /*3ac0*/  LDG.E.128 R96, [R96.64] ;  /* 0x0000000460607981 */ /* 0x000ee2000c1e1d00 */
[----:B------:R-:W-:Y:S01]  /*3ad0*/  SEL R91, R92, R79, P2 ;  /* 0x0000004f5c5b7207 */ /* 0x000fe20001000000 */
[----:B------:R-:W-:-:S02]  /*3ae0*/  @P0 FADD.FTZ R196, R48, R196 ;  /* 0x000000c430c40221 */ /* 0x000fc40000010000 */
[----:B------:R-:W-:Y:S02]  /*3af0*/  @P0 FADD.FTZ R197, R49, R197 ;  /* 0x000000c531c50221 */ /* 0x000fe40000010000 */
[----:B------:R-:W-:Y:S02]  /*3b00*/  @P0 FADD.FTZ R198, R50, R198 ;  /* 0x000000c632c60221 */ /* 0x000fe40000010000 */
[----:B------:R-:W-:Y:S01]  /*3b10*/  @P0 FADD.FTZ R199, R51, R199 ;  /* 0x000000c733c70221 */ /* 0x000fe20000010000 */
[----:B------:R0:W-:Y:S01]  /*3b20*/  @P1 STG.E.128 [R192.64], R88 ;  /* 0x00000058c0001986 */ /* 0x0001e2000c101d04 */
[-C--:B------:R-:W-:Y:S02]  /*3b30*/  FMUL.FTZ R194, R206, R176.reuse ;  /* 0x000000b0cec27220 */ /* 0x080fe40000410000 */
[----:B------:R-:W-:Y:S01]  /*3b40*/  FMUL.FTZ R195, R92, R176 ;  /* 0x000000b05cc37220 */ /* 0x000fe20000410000 */
[----:B------:R-:W3:Y:S01]  /*3b50*/  LDL R206, [R1+0x9c] ;  /* 0x00009c0001ce7983 */ /* 0x000ee20000100800 */
[----:B0-----:R-:W-:-:S02]  /*3b60*/  SEL R88, R196, R80, P2 ;  /* 0x00000050c4587207 */ /* 0x001fc40001000000 */
[----:B------:R-:W-:Y:S02]  /*3b70*/  SEL R89, R197, R81, P2 ;  /* 0x00000051c5597207 */ /* 0x000fe40001000000 */
[----:B------:R-:W-:Y:S02]  /*3b80*/  SEL R90, R198, R82, P2 ;  /* 0x00000052c65a7207 */ /* 0x000fe40001000000 */
[----:B------:R-:W-:-:S05]  /*3b90*/  SEL R91, R199, R83, P2 ;  /* 0x00000053c75b7207 */ /* 0x000fca0001000000 */
[----:B------:R0:W-:Y:S01]  /*3ba0*/  @P1 STG.E.128 [R192.64+0x10], R88 ;  /* 0x00001058c0001986 */ /* 0x0001e2000c101d04 */
[-C--:B------:R-:W-:Y:S02]  /*3bb0*/  FMUL.FTZ R198, R198, R176.reuse ;  /* 0x000000b0c6c67220 */ /* 0x080fe40000410000 */
[-C--:B------:R-:W-:Y:S02]  /*3bc0*/  FMUL.FTZ R199, R199, R176.reuse ;  /* 0x000000b0c7c77220 */ /* 0x080fe40000410000 */
[-C--:B------:R-:W-:Y:S02]  /*3bd0*/  FMUL.FTZ R196, R196, R176.reuse ;  /* 0x000000b0c4c47220 */ /* 0x080fe40000410000 */
[----:B------:R-:W-:Y:S02]  /*3be0*/  FMUL.FTZ R92, R210, R199 ;  /* 0x000000c7d25c7220 */ /* 0x000fe40000410000 */
[-C--:B------:R-:W-:Y:S01]  /*3bf0*/  FMUL.FTZ R197, R197, R176.reuse ;  /* 0x000000b0c5c57220 */ /* 0x080fe20000410000 */
[----:B------:R-:W3:Y:S01]  /*3c00*/  LDL R210, [R1+0xac] ;  /* 0x0000ac0001d27983 */ /* 0x000ee20000100800 */
[----:B0-----:R-:W-:-:S02]  /*3c10*/  FMUL.FTZ R192, R208, R176 ;  /* 0x000000b0d0c07220 */ /* 0x001fc40000410000 */
[----:B------:R-:W-:Y:S01]  /*3c20*/  FMUL.FTZ R193, R207, R176 ;  /* 0x000000b0cfc17220 */ /* 0x000fe20000410000 */
[----:B------:R-:W3:Y:S01]  /*3c30*/  LDL R208, [R1+0xa4] ;  /* 0x0000a40001d07983 */ /* 0x000ee20000100800 */
[----:B------:R-:W-:-:S03]  /*3c40*/  FMUL.FTZ R204, R212, R197 ;  /* 0x000000c5d4cc7220 */ /* 0x000fc60000410000 */
[----:B------:R-:W3:Y:S01]  /*3c50*/  LDL R212, [R1+0xb4] ;  /* 0x0000b40001d47983 */ /* 0x000ee20000100800 */
[-CC-:B------:R-:W-:Y:S02]  /*3c60*/  FFMA.FTZ R94, R94, R125.reuse, R124.reuse ;  /* 0x0000007d5e5e7223 */ /* 0x180fe4000001007c */
[-C--:B------:R-:W-:Y:S01]  /*3c70*/  FFMA.FTZ R95, R95, R125.reuse, R124 ;  /* 0x0000007d5f5f7223 */ /* 0x080fe2000001007c */
[----:B------:R-:W3:Y:S01]  /*3c80*/  LDL R207, [R1+0xa0] ;  /* 0x0000a00001cf7983 */ /* 0x000ee20000100800 */
[----:B------:R-:W-:Y:S02]  /*3c90*/  FADD.FTZ R200, R200, -R94 ;  /* 0x8000005ec8c87221 */ /* 0x000fe40000010000 */
[----:B------:R-:W-:Y:S02]  /*3ca0*/  FADD.FTZ R201, R201, -R95 ;  /* 0x8000005fc9c97221 */ /* 0x000fe40000010000 */
[----:B------:R-:W-:-:S04]  /*3cb0*/  FFMA.FTZ R182, R182, R125, R124 ;  /* 0x0000007db6b67223 */ /* 0x000fc8000001007c */
[----:B------:R-:W-:Y:S02]  /*3cc0*/  FADD.FTZ R141, R141, -R182 ;  /* 0x800000b68d8d7221 */ /* 0x000fe40000010000 */
[--C-:B------:R-:W-:Y:S02]  /*3cd0*/  FFMA.FTZ R142, R142, R125, R124.reuse ;  /* 0x0000007d8e8e7223 */ /* 0x100fe4000001007c */
[----:B------:R-:W-:Y:S02]  /*3ce0*/  FMUL.FTZ R141, R175, R141 ;  /* 0x0000008daf8d7220 */ /* 0x000fe40000410000 */
[----:B------:R-:W-:Y:S02]  /*3cf0*/  FFMA.FTZ R143, R143, R125, R124 ;  /* 0x0000007d8f8f7223 */ /* 0x000fe4000001007c */
[----:B------:R-:W-:Y:S02]  /*3d00*/  FADD.FTZ R142, R181, -R142 ;  /* 0x8000008eb58e7221 */ /* 0x000fe40000010000 */
[----:B------:R-:W-:-:S02]  /*3d10*/  @P0 FADD.FTZ R141, R58, R141 ;  /* 0x0000008d3a8d0221 */ /* 0x000fc40000010000 */
[-CC-:B------:R-:W-:Y:S02]  /*3d20*/  FFMA.FTZ R181, R116, R125.reuse, R124.reuse ;  /* 0x0000007d74b57223 */ /* 0x180fe4000001007c */
[-CC-:B------:R-:W-:Y:S02]  /*3d30*/  FFMA.FTZ R180, R180, R125.reuse, R124.reuse ;  /* 0x0000007db4b47223 */ /* 0x180fe4000001007c */
[----:B------:R-:W-:Y:S02]  /*3d40*/  FADD.FTZ R143, R183, -R143 ;  /* 0x8000008fb78f7221 */ /* 0x000fe40000010000 */
[-CC-:B------:R-:W-:Y:S02]  /*3d50*/  FFMA.FTZ R132, R132, R125.reuse, R124.reuse ;  /* 0x0000007d84847223 */ /* 0x180fe4000001007c */
[----:B------:R-:W-:Y:S02]  /*3d60*/  FFMA.FTZ R183, R131, R125, R124 ;  /* 0x0000007d83b77223 */ /* 0x000fe4000001007c */
[----:B------:R-:W-:-:S02]  /*3d70*/  FADD.FTZ R181, R136, -R181 ;  /* 0x800000b588b57221 */ /* 0x000fc40000010000 */
[----:B------:R-:W-:Y:S02]  /*3d80*/  FADD.FTZ R140, R140, -R180 ;  /* 0x800000b48c8c7221 */ /* 0x000fe40000010000 */
[----:B------:R-:W-:Y:S02]  /*3d90*/  FMUL.FTZ R136, R141, R176 ;  /* 0x000000b08d887220 */ /* 0x000fe40000410000 */
[----:B------:R-:W-:Y:S02]  /*3da0*/  FMUL.FTZ R180, R175, R143 ;  /* 0x0000008fafb47220 */ /* 0x000fe40000410000 */
[-CC-:B------:R-:W-:Y:S02]  /*3db0*/  FFMA.FTZ R121, R121, R125.reuse, R124.reuse ;  /* 0x0000007d79797223 */ /* 0x180fe4000001007c */
[----:B------:R-:W-:Y:S02]  /*3dc0*/  FFMA.FTZ R133, R133, R125, R124 ;  /* 0x0000007d85857223 */ /* 0x000fe4000001007c */
[----:B------:R-:W-:-:S02]  /*3dd0*/  FADD.FTZ R138, R138, -R132 ;  /* 0x800000848a8a7221 */ /* 0x000fc40000010000 */
[----:B------:R-:W-:Y:S02]  /*3de0*/  @P0 FADD.FTZ R180, R56, R180 ;  /* 0x000000b438b40221 */ /* 0x000fe40000010000 */
[----:B------:R-:W-:Y:S02]  /*3df0*/  FADD.FTZ R121, R130, -R121 ;  /* 0x8000007982797221 */ /* 0x000fe40000010000 */
[----:B------:R-:W-:Y:S02]  /*3e00*/  FADD.FTZ R139, R139, -R133 ;  /* 0x800000858b8b7221 */ /* 0x000fe40000010000 */
[----:B------:R-:W-:Y:S02]  /*3e10*/  FADD.FTZ R183, R134, -R183 ;  /* 0x800000b786b77221 */ /* 0x000fe40000010000 */
[----:B------:R-:W-:Y:S02]  /*3e20*/  FMUL.FTZ R134, R180, R176 ;  /* 0x000000b0b4867220 */ /* 0x000fe40000410000 */
[----:B--2---:R-:W-:-:S02]  /*3e30*/  FMUL.FTZ R88, R217, R192 ;  /* 0x000000c0d9587220 */ /* 0x004fc40000410000 */
[----:B----4-:R-:W-:Y:S01]  /*3e40*/  FMUL.FTZ R91, R216, R193 ;  /* 0x000000c1d85b7220 */ /* 0x010fe20000410000 */
[----:B------:R-:W2:Y:S01]  /*3e50*/  LDL R217, [R1+0x74] ;  /* 0x0000740001d97983 */ /* 0x000ea20000100800 */
[----:B---3--:R-:W-:Y:S02]  /*3e60*/  FMUL.FTZ R89, R215, R194 ;  /* 0x000000c2d7597220 */ /* 0x008fe40000410000 */
[----:B------:R-:W-:Y:S01]  /*3e70*/  FMUL.FTZ R90, R214, R195 ;  /* 0x000000c3d65a7220 */ /* 0x000fe20000410000 */
[----:B------:R-:W-:Y:S01]  /*3e80*/  F2FP.BF16.PACK_AB R88, R91, R88 ;  /* 0x000000585b58723e */ /* 0x000fe200000010ff */
[----:B------:R-:W-:Y:S01]  /*3e90*/  FMUL.FTZ R91, R211, R198 ;  /* 0x000000c6d35b7220 */ /* 0x000fe20000410000 */
[----:B------:R-:W3:Y:S02]  /*3ea0*/  LDL R216, [R1+0x70] ;  /* 0x0000700001d87983 */ /* 0x000ee40000100800 */
[----:B------:R-:W-:Y:S01]  /*3eb0*/  F2FP.BF16.PACK_AB R89, R90, R89 ;  /* 0x000000595a59723e */ /* 0x000fe200000010ff */
[----:B------:R-:W-:Y:S01]  /*3ec0*/  FMUL.FTZ R90, R213, R196 ;  /* 0x000000c4d55a7220 */ /* 0x000fe20000410000 */
[----:B------:R-:W-:Y:S01]  /*3ed0*/  F2FP.BF16.PACK_AB R91, R92, R91 ;  /* 0x0000005b5c5b723e */ /* 0x000fe200000010ff */
[----:B------:R-:W4:Y:S01]  /*3ee0*/  LDL R211, [R1+0xb0] ;  /* 0x0000b00001d37983 */ /* 0x000f220000100800 */
[----:B------:R-:W-:-:S02]  /*3ef0*/  LEA R92, P4, R93, c[0x0][0x248], 0x4 ;  /* 0x000092005d5c7a11 */ /* 0x000fc400078820ff */
[----:B------:R-:W-:Y:S01]  /*3f00*/  F2FP.BF16.PACK_AB R90, R204, R90 ;  /* 0x0000005acc5a723e */ /* 0x000fe200000010ff */
[----:B------:R-:W-:Y:S01]  /*3f10*/  FMUL.FTZ R143, R175, R142 ;  /* 0x0000008eaf8f7220 */ /* 0x000fe20000410000 */
[----:B------:R-:W-:Y:S01]  /*3f20*/  LEA.HI.X R93, R93, c[0x0][0x24c], RZ, 0x4, P4 ;  /* 0x000093005d5d7a11 */ /* 0x000fe200020f24ff */
[----:B------:R-:W2:Y:S04]  /*3f30*/  LDL R204, [R1+0x94] ;  /* 0x0000940001cc7983 */ /* 0x000ea80000100800 */
[----:B------:R0:W-:Y:S01]  /*3f40*/  STG.E.128 [R92.64], R88 ;  /* 0x000000585c007986 */ /* 0x0001e2000c101d04 */
[----:B------:R-:W-:Y:S02]  /*3f50*/  FMUL.FTZ R140, R175, R140 ;  /* 0x0000008caf8c7220 */ /* 0x000fe40000410000 */
[-CC-:B------:R-:W-:Y:S01]  /*3f60*/  FFMA.FTZ R182, R120, R125.reuse, R124.reuse ;  /* 0x0000007d78b67223 */ /* 0x180fe2000001007c */
[----:B------:R-:W2:Y:S01]  /*3f70*/  LDL R215, [R1+0x6c] ;  /* 0x00006c0001d77983 */ /* 0x000ea20000100800 */
[----:B------:R-:W-:-:S02]  /*3f80*/  FFMA.FTZ R103, R103, R125, R124 ;  /* 0x0000007d67677223 */ /* 0x000fc4000001007c */
[C---:B------:R-:W-:Y:S01]  /*3f90*/  FMUL.FTZ R139, R175.reuse, R139 ;  /* 0x0000008baf8b7220 */ /* 0x040fe20000410000 */
[----:B------:R-:W2:Y:S01]  /*3fa0*/  LDL R214, [R1+0x68] ;  /* 0x0000680001d67983 */ /* 0x000ea20000100800 */
[C---:B------:R-:W-:Y:S02]  /*3fb0*/  FMUL.FTZ R138, R175.reuse, R138 ;  /* 0x0000008aaf8a7220 */ /* 0x040fe40000410000 */
[----:B------:R-:W-:Y:S01]  /*3fc0*/  FMUL.FTZ R183, R175, R183 ;  /* 0x000000b7afb77220 */ /* 0x000fe20000410000 */
[----:B------:R-:W2:Y:S01]  /*3fd0*/  LDL R213, [R1+0x64] ;  /* 0x0000640001d57983 */ /* 0x000ea20000100800 */
[-CC-:B0-----:R-:W-:Y:S02]  /*3fe0*/  FFMA.FTZ R88, R100, R125.reuse, R124.reuse ;  /* 0x0000007d64587223 */ /* 0x181fe4000001007c */
[----:B------:R-:W-:Y:S01]  /*3ff0*/  FFMA.FTZ R89, R101, R125, R124 ;  /* 0x0000007d65597223 */ /* 0x000fe2000001007c */
[----:B------:R-:W-:Y:S01]  /*4000*/  @P1 MOV R100, 0x20 ;  /* 0x0000002000641802 */ /* 0x000fe20000000f00 */
[----:B------:R-:W-:-:S02]  /*4010*/  FADD.FTZ R88, R202, -R88 ;  /* 0x80000058ca587221 */ /* 0x000fc40000010000 */
[----:B------:R-:W-:Y:S02]  /*4020*/  FADD.FTZ R89, R203, -R89 ;  /* 0x80000059cb597221 */ /* 0x000fe40000010000 */
[C---:B------:R-:W-:Y:S02]  /*4030*/  FMUL.FTZ R203, R175.reuse, R200 ;  /* 0x000000c8afcb7220 */ /* 0x040fe40000410000 */
[C---:B------:R-:W-:Y:S02]  /*4040*/  FMUL.FTZ R202, R175.reuse, R201 ;  /* 0x000000c9afca7220 */ /* 0x040fe40000410000 */
[C---:B------:R-:W-:Y:S02]  /*4050*/  FMUL.FTZ R201, R175.reuse, R88 ;  /* 0x00000058afc97220 */ /* 0x040fe40000410000 */
[----:B------:R-:W-:Y:S02]  /*4060*/  FMUL.FTZ R200, R175, R89 ;  /* 0x00000059afc87220 */ /* 0x000fe40000410000 */
[----:B------:R-:W-:Y:S01]  /*4070*/  @P1 IMAD.WIDE.U32 R100, R191, R100, c[0x0][0x258] ;  /* 0x00009600bf641625 */ /* 0x000fe200078e0064 */
[----:B------:R-:W-:-:S03]  /*4080*/  IADD3 R191, R178, 0x100, RZ ;  /* 0x00000100b2bf7810 */ /* 0x000fc60007ffe0ff */
[----:B------:R-:W-:Y:S02]  /*4090*/  @P0 FADD.FTZ R203, R52, R203 ;  /* 0x000000cb34cb0221 */ /* 0x000fe40000010000 */
[----:B------:R-:W-:Y:S02]  /*40a0*/  @P0 FADD.FTZ R202, R53, R202 ;  /* 0x000000ca35ca0221 */ /* 0x000fe40000010000 */
[----:B------:R-:W-:Y:S02]  /*40b0*/  @P0 FADD.FTZ R201, R54, R201 ;  /* 0x000000c936c90221 */ /* 0x000fe40000010000 */
[----:B------:R-:W-:Y:S02]  /*40c0*/  @P0 FADD.FTZ R200, R55, R200 ;  /* 0x000000c837c80221 */ /* 0x000fe40000010000 */
[----:B------:R-:W-:Y:S01]  /*40d0*/  IMAD.WIDE.U32 R92, R191, R220, c[0x0][0x170] ;  /* 0x00005c00bf5c7625 */ /* 0x000fe200078e00dc */
[----:B------:R-:W-:Y:S02]  /*40e0*/  SEL R88, R203, R76, P2 ;  /* 0x0000004ccb587207 */ /* 0x000fe40001000000 */
[----:B------:R-:W-:-:S02]  /*40f0*/  SEL R89, R202, R77, P2 ;  /* 0x0000004dca597207 */ /* 0x000fc40001000000 */
[----:B------:R-:W-:Y:S01]  /*4100*/  SEL R90, R201, R78, P2 ;  /* 0x0000004ec95a7207 */ /* 0x000fe20001000000 */
[----:B------:R-:W2:Y:S01]  /*4110*/  LDG.E.128 R92, [R92.64] ;  /* 0x000000045c5c7981 */ /* 0x000ea2000c1e1d00 */
[----:B------:R-:W-:Y:S01]  /*4120*/  SEL R91, R200, R79, P2 ;  /* 0x0000004fc85b7207 */ /* 0x000fe20001000000 */
[-C--:B------:R-:W-:Y:S02]  /*4130*/  FMUL.FTZ R131, R202, R176.reuse ;  /* 0x000000b0ca837220 */ /* 0x080fe40000410000 */
[----:B------:R-:W2:Y:S04]  /*4140*/  LDL R202, [R1+0x8c] ;  /* 0x00008c0001ca7983 */ /* 0x000ea80000100800 */
[----:B------:R0:W-:Y:S01]  /*4150*/  @P1 STG.E.128 [R100.64], R88 ;  /* 0x0000005864001986 */ /* 0x0001e2000c101d04 */
[----:B------:R-:W-:-:S02]  /*4160*/  FMUL.FTZ R132, R203, R176 ;  /* 0x000000b0cb847220 */ /* 0x000fc40000410000 */
[-C--:B------:R-:W-:Y:S01]  /*4170*/  FMUL.FTZ R130, R201, R176.reuse ;  /* 0x000000b0c9827220 */ /* 0x080fe20000410000 */
[----:B------:R-:W2:Y:S01]  /*4180*/  LDL R203, [R1+0x90] ;  /* 0x0000900001cb7983 */ /* 0x000ea20000100800 */
[----:B------:R-:W-:-:S03]  /*4190*/  FMUL.FTZ R133, R200, R176 ;  /* 0x000000b0c8857220 */ /* 0x000fc60000410000 */
[----:B------:R-:W2:Y:S04]  /*41a0*/  LDL R201, [R1+0x84] ;  /* 0x0000840001c97983 */ /* 0x000ea80000100800 */
[----:B------:R-:W2:Y:S01]  /*41b0*/  LDL R200, [R1+0x80] ;  /* 0x0000800001c87983 */ /* 0x000ea20000100800 */
[----:B0-----:R-:W-:-:S03]  /*41c0*/  SEL R90, R141, R82, P2 ;  /* 0x000000528d5a7207 */ /* 0x001fc60001000000 */
[----:B------:R-:W2:Y:S01]  /*41d0*/  LDL R141, [R1+0x88] ;  /* 0x00008800018d7983 */ /* 0x000ea20000100800 */
[----:B------:R-:W-:-:S03]  /*41e0*/  SEL R88, R180, R80, P2 ;  /* 0x00000050b4587207 */ /* 0x000fc60001000000 */
[----:B------:R-:W3:Y:S01]  /*41f0*/  LDL R180, [R1+0x7c] ;  /* 0x00007c0001b47983 */ /* 0x000ee20000100800 */
[----:B------:R-:W-:Y:S02]  /*4200*/  @P0 FADD.FTZ R143, R57, R143 ;  /* 0x0000008f398f0221 */ /* 0x000fe40000010000 */
[----:B------:R-:W-:-:S03]  /*4210*/  @P0 FADD.FTZ R140, R59, R140 ;  /* 0x0000008c3b8c0221 */ /* 0x000fc60000010000 */
[----:B------:R-:W-:Y:S02]  /*4220*/  SEL R89, R143, R81, P2 ;  /* 0x000000518f597207 */ /* 0x000fe40001000000 */
[----:B------:R-:W-:Y:S01]  /*4230*/  SEL R91, R140, R83, P2 ;  /* 0x000000538c5b7207 */ /* 0x000fe20001000000 */
[----:B------:R-:W-:Y:S02]  /*4240*/  FFMA.FTZ R142, R117, R125, R124 ;  /* 0x0000007d758e7223 */ /* 0x000fe4000001007c */
[----:B------:R-:W-:Y:S02]  /*4250*/  FADD.FTZ R182, R135, -R182 ;  /* 0x800000b687b67221 */ /* 0x000fe40000010000 */
[----:B------:R0:W-:Y:S01]  /*4260*/  @P1 STG.E.128 [R100.64+0x10], R88 ;  /* 0x0000105864001986 */ /* 0x0001e2000c101d04 */
[----:B------:R-:W-:Y:S02]  /*4270*/  FADD.FTZ R142, R137, -R142 ;  /* 0x8000008e898e7221 */ /* 0x000fe40000010000 */
[----:B------:R-:W-:-:S02]  /*4280*/  FMUL.FTZ R135, R143, R176 ;  /* 0x000000b08f877220 */ /* 0x000fc40000410000 */
[----:B------:R-:W-:Y:S01]  /*4290*/  FMUL.FTZ R137, R140, R176 ;  /* 0x000000b08c897220 */ /* 0x000fe20000410000 */
[----:B------:R-:W-:Y:S01]  /*42a0*/  IADD3 R120, R178, 0x180, RZ ;  /* 0x00000180b2787810 */ /* 0x000fe20007ffe0ff */
[----:B------:R-:W-:Y:S01]  /*42b0*/  FMUL.FTZ R117, R209, R133 ;  /* 0x00000085d1757220 */ /* 0x000fe20000410000 */
[----:B------:R-:W3:Y:S01]  /*42c0*/  LDL R143, [R1+0x78] ;  /* 0x00007800018f7983 */ /* 0x000ee20000100800 */
[----:B------:R-:W-:Y:S02]  /*42d0*/  FMUL.FTZ R116, R205, R137 ;  /* 0x00000089cd747220 */ /* 0x000fe40000410000 */
[----:B------:R-:W-:Y:S02]  /*42e0*/  FMUL.FTZ R142, R175, R142 ;  /* 0x0000008eaf8e7220 */ /* 0x000fe40000410000 */
[----:B0-----:R-:W-:Y:S01]  /*42f0*/  FMUL.FTZ R91, R206, R136 ;  /* 0x00000088ce5b7220 */ /* 0x001fe20000410000 */
[----:B------:R-:W-:Y:S01]  /*4300*/  LEA R100, P4, R191, c[0x0][0x248], 0x4 ;  /* 0x00009200bf647a11 */ /* 0x000fe200078820ff */
[----:B------:R-:W-:-:S03]  /*4310*/  FADD.FTZ R102, R102, -R103 ;  /* 0x8000006766667221 */ /* 0x000fc60000010000 */
[----:B------:R-:W-:Y:S01]  /*4320*/  F2FP.BF16.PACK_AB R91, R116, R91 ;  /* 0x0000005b745b723e */ /* 0x000fe200000010ff */
[----:B------:R-:W-:Y:S01]  /*4330*/  @P0 FADD.FTZ R139, R60, R139 ;  /* 0x0000008b3c8b0221 */ /* 0x000fe20000010000 */
[----:B------:R-:W-:Y:S01]  /*4340*/  @P1 MOV R116, 0x20 ;  /* 0x0000002000741802 */ /* 0x000fe20000000f00 */
[----:B------:R-:W-:Y:S02]  /*4350*/  @P0 FADD.FTZ R138, R61, R138 ;  /* 0x0000008a3d8a0221 */ /* 0x000fe40000010000 */
[----:B------:R-:W-:Y:S02]  /*4360*/  @P0 FADD.FTZ R142, R62, R142 ;  /* 0x0000008e3e8e0221 */ /* 0x000fe40000010000 */
[----:B------:R-:W-:Y:S02]  /*4370*/  @P0 FADD.FTZ R183, R63, R183 ;  /* 0x000000b73fb70221 */ /* 0x000fe40000010000 */
[----:B------:R-:W-:Y:S02]  /*4380*/  FMUL.FTZ R88, R212, R132 ;  /* 0x00000084d4587220 */ /* 0x000fe40000410000 */
[----:B------:R-:W-:-:S02]  /*4390*/  FMUL.FTZ R90, R208, R134 ;  /* 0x00000086d05a7220 */ /* 0x000fc40000410000 */
[----:B------:R-:W-:Y:S02]  /*43a0*/  FMUL.FTZ R101, R207, R135 ;  /* 0x00000087cf657220 */ /* 0x000fe40000410000 */
[C---:B------:R-:W-:Y:S02]  /*43b0*/  FMUL.FTZ R121, R175.reuse, R121 ;  /* 0x00000079af797220 */ /* 0x040fe40000410000 */
[----:B------:R-:W-:Y:S01]  /*43c0*/  FMUL.FTZ R181, R175, R181 ;  /* 0x000000b5afb57220 */ /* 0x000fe20000410000 */
[----:B------:R-:W-:Y:S01]  /*43d0*/  F2FP.BF16.PACK_AB R90, R101, R90 ;  /* 0x0000005a655a723e */ /* 0x000fe200000010ff */
[----:B------:R-:W-:Y:S01]  /*43e0*/  FMUL.FTZ R182, R175, R182 ;  /* 0x000000b6afb67220 */ /* 0x000fe20000410000 */
[----:B------:R-:W-:Y:S01]  /*43f0*/  LEA.HI.X R101, R191, c[0x0][0x24c], RZ, 0x4, P4 ;  /* 0x00009300bf657a11 */ /* 0x000fe200020f24ff */
[----:B------:R-:W-:Y:S01]  /*4400*/  FMUL.FTZ R140, R175, R102 ;  /* 0x00000066af8c7220 */ /* 0x000fe20000410000 */
[----:B------:R-:W-:Y:S01]  /*4410*/  SEL R102, R142, R78, P2 ;  /* 0x0000004e8e667207 */ /* 0x000fe20001000000 */
[----:B------:R-:W-:Y:S01]  /*4420*/  @P0 FADD.FTZ R121, R64, R121 ;  /* 0x0000007940790221 */ /* 0x000fe20000010000 */
[----:B------:R-:W-:Y:S01]  /*4430*/  SEL R103, R183, R79, P2 ;  /* 0x0000004fb7677207 */ /* 0x000fe20001000000 */
[----:B------:R-:W-:Y:S01]  /*4440*/  @P0 FADD.FTZ R181, R65, R181 ;  /* 0x000000b541b50221 */ /* 0x000fe20000010000 */
[----:B------:R-:W3:Y:S01]  /*4450*/  LDL R212, [R1+0x60] ;  /* 0x0000600001d47983 */ /* 0x000ee20000100800 */
[----:B------:R-:W-:-:S02]  /*4460*/  @P0 FADD.FTZ R182, R66, R182 ;  /* 0x000000b642b60221 */ /* 0x000fc40000010000 */
[----:B------:R-:W-:Y:S02]  /*4470*/  @P0 FADD.FTZ R140, R67, R140 ;  /* 0x0000008c438c0221 */ /* 0x000fe40000010000 */
[-C--:B------:R-:W-:Y:S02]  /*4480*/  FMUL.FTZ R142, R142, R176.reuse ;  /* 0x000000b08e8e7220 */ /* 0x080fe40000410000 */
[----:B------:R-:W-:Y:S02]  /*4490*/  FMUL.FTZ R183, R183, R176 ;  /* 0x000000b0b7b77220 */ /* 0x000fe40000410000 */
[----:B----4-:R-:W-:Y:S02]  /*44a0*/  FMUL.FTZ R89, R211, R131 ;  /* 0x00000083d3597220 */ /* 0x010fe40000410000 */
[----:B------:R-:W4:Y:S03]  /*44b0*/  LDL R211, [R1+0x5c] ;  /* 0x00005c0001d37983 */ /* 0x000f260000100800 */
[----:B------:R-:W-:Y:S01]  /*44c0*/  F2FP.BF16.PACK_AB R88, R89, R88 ;  /* 0x000000585958723e */ /* 0x000fe200000010ff */
[----:B------:R-:W-:-:S02]  /*44d0*/  FMUL.FTZ R89, R210, R130 ;  /* 0x00000082d2597220 */ /* 0x000fc40000410000 */
[----:B------:R-:W4:Y:S03]  /*44e0*/  LDL R210, [R1+0x58] ;  /* 0x0000580001d27983 */ /* 0x000f260000100800 */
[----:B------:R-:W-:Y:S01]  /*44f0*/  F2FP.BF16.PACK_AB R89, R117, R89 ;  /* 0x000000597559723e */ /* 0x000fe200000010ff */
[----:B------:R-:W-:Y:S01]  /*4500*/  @P1 IMAD.WIDE.U32 R116, R188, R116, c[0x0][0x258] ;  /* 0x00009600bc741625 */ /* 0x000fe200078e0074 */
[----:B------:R-:W4:Y:S04]  /*4510*/  LDL.LU R209, [R1+0x4] ;  /* 0x0000040001d17983 */ /* 0x000f280000300800 */
[----:B------:R0:W-:Y:S04]  /*4520*/  STG.E.128 [R100.64], R88 ;  /* 0x0000005864007986 */ /* 0x0001e8000c101d04 */
[----:B------:R-:W4:Y:S04]  /*4530*/  LDL.LU R208, [R1] ;  /* 0x0000000001d07983 */ /* 0x000f280000300800 */
[----:B------:R-:W4:Y:S04]  /*4540*/  LDL.LU R207, [R1+0xc] ;  /* 0x00000c0001cf7983 */ /* 0x000f280000300800 */
[----:B------:R-:W4:Y:S04]  /*4550*/  LDL.LU R206, [R1+0x8] ;  /* 0x0000080001ce7983 */ /* 0x000f280000300800 */
[----:B------:R-:W4:Y:S01]  /*4560*/  LDL.LU R205, [R1+0x14] ;  /* 0x0000140001cd7983 */ /* 0x000f220000300800 */
[----:B0-----:R-:W-:Y:S01]  /*4570*/  IMAD.WIDE.U32 R88, R120, R220, c[0x0][0x170] ;  /* 0x00005c0078587625 */ /* 0x001fe200078e00dc */
[----:B------:R-:W-:-:S02]  /*4580*/  SEL R100, R139, R76, P2 ;  /* 0x0000004c8b647207 */ /* 0x000fc40001000000 */
[----:B------:R-:W-:-:S03]  /*4590*/  SEL R101, R138, R77, P2 ;  /* 0x0000004d8a657207 */ /* 0x000fc60001000000 */
[----:B------:R-:W4:Y:S04]  /*45a0*/  LDG.E.128 R88, [R88.64] ;  /* 0x0000000458587981 */ /* 0x000f28000c1e1d00 */
[----:B------:R0:W-:Y:S01]  /*45b0*/  @P1 STG.E.128 [R116.64], R100 ;  /* 0x0000006474001986 */ /* 0x0001e2000c101d04 */
[-C--:B------:R-:W-:Y:S02]  /*45c0*/  FMUL.FTZ R139, R139, R176.reuse ;  /* 0x000000b08b8b7220 */ /* 0x080fe40000410000 */
[----:B------:R-:W-:Y:S01]  /*45d0*/  FMUL.FTZ R138, R138, R176 ;  /* 0x000000b08a8a7220 */ /* 0x000fe20000410000 */
[----:B0-----:R-:W-:Y:S02]  /*45e0*/  SEL R100, R121, R80, P2 ;  /* 0x0000005079647207 */ /* 0x001fe40001000000 */
[----:B------:R-:W-:-:S02]  /*45f0*/  SEL R101, R181, R81, P2 ;  /* 0x00000051b5657207 */ /* 0x000fc40001000000 */
[----:B------:R-:W-:Y:S02]  /*4600*/  SEL R102, R182, R82, P2 ;  /* 0x00000052b6667207 */ /* 0x000fe40001000000 */
[----:B------:R-:W-:Y:S01]  /*4610*/  SEL R103, R140, R83, P2 ;  /* 0x000000538c677207 */ /* 0x000fe20001000000 */
[----:B------:R-:W-:-:S04]  /*4620*/  FMUL.FTZ R181, R181, R176 ;  /* 0x000000b0b5b57220 */ /* 0x000fc80000410000 */
[----:B------:R2:W-:Y:S01]  /*4630*/  @P1 STG.E.128 [R116.64+0x10], R100 ;  /* 0x0000106474001986 */ /* 0x0005e2000c101d04 */
[----:B------:R-:W-:Y:S02]  /*4640*/  FMUL.FTZ R182, R182, R176 ;  /* 0x000000b0b6b67220 */ /* 0x000fe40000410000 */
[----:B--2---:R-:W-:Y:S02]  /*4650*/  FMUL.FTZ R101, R202, R142 ;  /* 0x0000008eca657220 */ /* 0x004fe40000410000 */
[----:B------:R-:W-:Y:S02]  /*4660*/  FMUL.FTZ R102, R141, R183 ;  /* 0x000000b78d667220 */ /* 0x000fe40000410000 */
[----:B------:R-:W-:Y:S02]  /*4670*/  FMUL.FTZ R141, R121, R176 ;  /* 0x000000b0798d7220 */ /* 0x000fe40000410000 */
[----:B------:R-:W-:Y:S01]  /*4680*/  FMUL.FTZ R100, R204, R139 ;  /* 0x0000008bcc647220 */ /* 0x000fe20000410000 */
[----:B------:R-:W-:Y:S01]  /*4690*/  F2FP.BF16.PACK_AB R101, R102, R101 ;  /* 0x000000656665723e */ /* 0x000fe200000010ff */
[----:B------:R-:W-:Y:S01]  /*46a0*/  FMUL.FTZ R103, R203, R138 ;  /* 0x0000008acb677220 */ /* 0x000fe20000410000 */
[----:B------:R-:W2:Y:S01]  /*46b0*/  LDL.LU R204, [R1+0x10] ;  /* 0x0000100001cc7983 */ /* 0x000ea20000300800 */
[----:B------:R-:W-:-:S03]  /*46c0*/  FMUL.FTZ R102, R201, R141 ;  /* 0x0000008dc9667220 */ /* 0x000fc60000410000 */
[----:B------:R-:W2:Y:S01]  /*46d0*/  LDL.LU R203, [R1+0x1c] ;  /* 0x00001c0001cb7983 */ /* 0x000ea20000300800 */
[----:B------:R-:W-:-:S03]  /*46e0*/  FMUL.FTZ R117, R200, R181 ;  /* 0x000000b5c8757220 */ /* 0x000fc60000410000 */
[----:B------:R-:W2:Y:S01]  /*46f0*/  LDL.LU R202, [R1+0x18] ;  /* 0x0000180001ca7983 */ /* 0x000ea20000300800 */
[----:B------:R-:W-:-:S03]  /*4700*/  F2FP.BF16.PACK_AB R100, R103, R100 ;  /* 0x000000646764723e */ /* 0x000fc600000010ff */
[----:B------:R-:W2:Y:S01]  /*4710*/  LDL.LU R201, [R1+0x24] ;  /* 0x0000240001c97983 */ /* 0x000ea20000300800 */
[----:B---3--:R-:W-:-:S03]  /*4720*/  FMUL.FTZ R103, R180, R182 ;  /* 0x000000b6b4677220 */ /* 0x008fc60000410000 */
[----:B------:R-:W3:Y:S04]  /*4730*/  LDL.LU R200, [R1+0x20] ;  /* 0x0000200001c87983 */ /* 0x000ee80000300800 */
[----:B------:R-:W3:Y:S04]  /*4740*/  LDL.LU R191, [R1+0x2c] ;  /* 0x00002c0001bf7983 */ /* 0x000ee80000300800 */
[----:B------:R-:W3:Y:S04]  /*4750*/  LDL.LU R188, [R1+0x28] ;  /* 0x0000280001bc7983 */ /* 0x000ee80000300800 */
[----:B------:R-:W3:Y:S01]  /*4760*/  LDL.LU R180, [R1+0x34] ;  /* 0x0000340001b47983 */ /* 0x000ee20000300800 */
[----:B------:R-:W-:-:S02]  /*4770*/  FFMA.FTZ R104, R104, R125, R124 ;  /* 0x0000007d68687223 */ /* 0x000fc4000001007c */
[----:B------:R-:W-:Y:S02]  /*4780*/  FFMA.FTZ R105, R105, R125, R124 ;  /* 0x0000007d69697223 */ /* 0x000fe4000001007c */
[----:B------:R-:W-:Y:S01]  /*4790*/  FADD.FTZ R104, R108, -R104 ;  /* 0x800000686c687221 */ /* 0x000fe20000010000 */
[----:B------:R-:W-:Y:S01]  /*47a0*/  PRMT R108, RZ, 0x7610, R85 ;  /* 0x00007610ff6c7816 */ /* 0x000fe20000000055 */
[----:B------:R-:W-:Y:S01]  /*47b0*/  FADD.FTZ R105, R109, -R105 ;  /* 0x800000696d697221 */ /* 0x000fe20000010000 */
[--C-:B------:R-:W-:Y:S02]  /*47c0*/  PRMT R85, RZ, 0x5410, R86.reuse ;  /* 0x00005410ff557816 */ /* 0x100fe40000000056 */
[----:B------:R-:W-:Y:S02]  /*47d0*/  PRMT R109, RZ, 0x7610, R86 ;  /* 0x00007610ff6d7816 */ /* 0x000fe40000000056 */
        /* <DEDUP_REMOVED lines=14> */
[----:B------:R-:W-:-:S02]  /*48c0*/  PRMT R85, RZ, 0x5410, R93 ;  /* 0x00005410ff557816 */ /* 0x000fc4000000005d */
[----:B------:R-:W-:Y:S01]  /*48d0*/  PRMT R93, RZ, 0x7610, R93 ;  /* 0x00007610ff5d7816 */ /* 0x000fe2000000005d */
[----:B------:R-:W-:Y:S01]  /*48e0*/  FFMA.FTZ R250, R198, R87, R250 ;  /* 0x00000057c6fa7223 */ /* 0x000fe200000100fa */
[--C-:B------:R-:W-:Y:S01]  /*48f0*/  PRMT R86, RZ, 0x5410, R94.reuse ;  /* 0x00005410ff567816 */ /* 0x100fe2000000005e */
[----:B------:R-:W-:Y:S01]  /*4900*/  FMUL.FTZ R140, R140, R176 ;  /* 0x000000b08c8c7220 */ /* 0x000fe20000410000 */
[----:B------:R-:W-:Y:S01]  /*4910*/  PRMT R94, RZ, 0x7610, R94 ;  /* 0x00007610ff5e7816 */ /* 0x000fe2000000005e */
[-CC-:B------:R-:W-:Y:S01]  /*4920*/  FFMA.FTZ R106, R106, R125.reuse, R124.reuse ;  /* 0x0000007d6a6a7223 */ /* 0x180fe2000001007c */
[--C-:B------:R-:W-:Y:S01]  /*4930*/  PRMT R87, RZ, 0x5410, R95.reuse ;  /* 0x00005410ff577816 */ /* 0x100fe2000000005f */
[-CC-:B------:R-:W-:Y:S01]  /*4940*/  FFMA.FTZ R107, R107, R125.reuse, R124.reuse ;  /* 0x0000007d6b6b7223 */ /* 0x180fe2000001007c */
[----:B------:R-:W-:Y:S01]  /*4950*/  PRMT R95, RZ, 0x7610, R95 ;  /* 0x00007610ff5f7816 */ /* 0x000fe2000000005f */
[-CC-:B------:R-:W-:Y:S02]  /*4960*/  FFMA.FTZ R112, R112, R125.reuse, R124.reuse ;  /* 0x0000007d70707223 */ /* 0x180fe4000001007c */
[----:B------:R-:W-:-:S02]  /*4970*/  FFMA.FTZ R114, R114, R125, R124 ;  /* 0x0000007d72727223 */ /* 0x000fc4000001007c */
[-C--:B------:R-:W-:Y:S02]  /*4980*/  FFMA.FTZ R118, R118, R125.reuse, R124 ;  /* 0x0000007d76767223 */ /* 0x080fe4000001007c */
[----:B------:R-:W-:Y:S02]  /*4990*/  FFMA.FTZ R252, R132, R84, R252 ;  /* 0x0000005484fc7223 */ /* 0x000fe400000100fc */
[----:B------:R-:W-:Y:S01]  /*49a0*/  FFMA.FTZ R122, R122, R125, R124 ;  /* 0x0000007d7a7a7223 */ /* 0x000fe2000001007c */
[----:B------:R-:W-:Y:S01]  /*49b0*/  IADD3 R178, R178, 0x200, RZ ;  /* 0x00000200b2b27810 */ /* 0x000fe20007ffe0ff */
[----:B------:R-:W-:Y:S01]  /*49c0*/  FMUL.FTZ R121, R143, R140 ;  /* 0x0000008c8f797220 */ /* 0x000fe20000410000 */
[----:B------:R-:W-:Y:S01]  /*49d0*/  LEA R116, P4, R120, c[0x0][0x248], 0x4 ;  /* 0x0000920078747a11 */ /* 0x000fe200078820ff */
[----:B------:R-:W3:Y:S01]  /*49e0*/  LDL.LU R143, [R1+0x30] ;  /* 0x00003000018f7983 */ /* 0x000ee20000300800 */
[----:B------:R-:W-:Y:S02]  /*49f0*/  FADD.FTZ R106, R110, -R106 ;  /* 0x8000006a6e6a7221 */ /* 0x000fe40000010000 */
[----:B------:R-:W-:-:S02]  /*4a00*/  FADD.FTZ R107, R111, -R107 ;  /* 0x8000006b6f6b7221 */ /* 0x000fc40000010000 */
[----:B------:R-:W-:Y:S02]  /*4a10*/  FADD.FTZ R112, R113, -R112 ;  /* 0x8000007071707221 */ /* 0x000fe40000010000 */
[----:B------:R-:W-:Y:S02]  /*4a20*/  FADD.FTZ R114, R115, -R114 ;  /* 0x8000007273727221 */ /* 0x000fe40000010000 */
[----:B------:R-:W-:Y:S01]  /*4a30*/  FADD.FTZ R118, R119, -R118 ;  /* 0x8000007677767221 */ /* 0x000fe20000010000 */
[----:B------:R-:W-:Y:S01]  /*4a40*/  F2FP.BF16.PACK_AB R102, R117, R102 ;  /* 0x000000667566723e */ /* 0x000fe200000010ff */
[----:B------:R-:W-:Y:S01]  /*4a50*/  FADD.FTZ R122, R123, -R122 ;  /* 0x8000007a7b7a7221 */ /* 0x000fe20000010000 */
[----:B------:R-:W-:Y:S01]  /*4a60*/  LEA.HI.X R117, R120, c[0x0][0x24c], RZ, 0x4, P4 ;  /* 0x0000930078757a11 */ /* 0x000fe200020f24ff */
[----:B------:R-:W-:Y:S01]  /*4a70*/  FMUL.FTZ R104, R175, R104 ;  /* 0x00000068af687220 */ /* 0x000fe20000410000 */
[----:B------:R-:W-:Y:S01]  /*4a80*/  F2FP.BF16.PACK_AB R103, R121, R103 ;  /* 0x000000677967723e */ /* 0x000fe200000010ff */
[----:B------:R-:W-:-:S02]  /*4a90*/  FMUL.FTZ R105, R175, R105 ;  /* 0x00000069af697220 */ /* 0x000fc40000410000 */
[C---:B------:R-:W-:Y:S02]  /*4aa0*/  FMUL.FTZ R106, R175.reuse, R106 ;  /* 0x0000006aaf6a7220 */ /* 0x040fe40000410000 */
[C---:B------:R-:W-:Y:S02]  /*4ab0*/  FMUL.FTZ R107, R175.reuse, R107 ;  /* 0x0000006baf6b7220 */ /* 0x040fe40000410000 */
[C---:B------:R-:W-:Y:S02]  /*4ac0*/  FMUL.FTZ R112, R175.reuse, R112 ;  /* 0x00000070af707220 */ /* 0x040fe40000410000 */
[C---:B------:R-:W-:Y:S02]  /*4ad0*/  FMUL.FTZ R114, R175.reuse, R114 ;  /* 0x00000072af727220 */ /* 0x040fe40000410000 */
[C---:B------:R-:W-:Y:S02]  /*4ae0*/  FMUL.FTZ R118, R175.reuse, R118 ;  /* 0x00000076af767220 */ /* 0x040fe40000410000 */
[----:B------:R-:W-:Y:S01]  /*4af0*/  IMAD.WIDE.U32 R120, R178, R220, c[0x0][0x170] ;  /* 0x00005c00b2787625 */ /* 0x000fe200078e00dc */
[----:B------:R0:W-:Y:S03]  /*4b00*/  STG.E.128 [R116.64], R100 ;  /* 0x0000006474007986 */ /* 0x0001e6000c101d04 */
[----:B------:R-:W-:-:S02]  /*4b10*/  FMUL.FTZ R122, R175, R122 ;  /* 0x0000007aaf7a7220 */ /* 0x000fc40000410000 */
[----:B------:R-:W-:Y:S02]  /*4b20*/  @P0 FADD.FTZ R104, R68, R104 ;  /* 0x0000006844680221 */ /* 0x000fe40000010000 */
[----:B------:R-:W-:Y:S02]  /*4b30*/  @P0 FADD.FTZ R105, R69, R105 ;  /* 0x0000006945690221 */ /* 0x000fe40000010000 */
[----:B------:R-:W-:Y:S02]  /*4b40*/  @P0 FADD.FTZ R106, R70, R106 ;  /* 0x0000006a466a0221 */ /* 0x000fe40000010000 */
[----:B------:R-:W-:Y:S02]  /*4b50*/  @P0 FADD.FTZ R107, R71, R107 ;  /* 0x0000006b476b0221 */ /* 0x000fe40000010000 */
[----:B------:R-:W-:Y:S02]  /*4b60*/  @P0 FADD.FTZ R112, R72, R112 ;  /* 0x0000007048700221 */ /* 0x000fe40000010000 */
[----:B------:R-:W-:-:S02]  /*4b70*/  @P0 FADD.FTZ R114, R73, R114 ;  /* 0x0000007249720221 */ /* 0x000fc40000010000 */
[----:B------:R-:W-:Y:S01]  /*4b80*/  @P0 FADD.FTZ R118, R74, R118 ;  /* 0x000000764a760221 */ /* 0x000fe20000010000 */
[----:B0-----:R0:W3:Y:S01]  /*4b90*/  LDG.E.128 R100, [R120.64] ;  /* 0x0000000478647981 */ /* 0x0010e2000c1e1d00 */
[----:B------:R-:W-:Y:S01]  /*4ba0*/  @P0 FADD.FTZ R122, R75, R122 ;  /* 0x0000007a4b7a0221 */ /* 0x000fe20000010000 */
[C---:B------:R-:W-:Y:S01]  /*4bb0*/  SEL R76, R104.reuse, R76, P2 ;  /* 0x0000004c684c7207 */ /* 0x040fe20001000000 */
[-C--:B------:R-:W-:Y:S01]  /*4bc0*/  FMUL.FTZ R104, R104, R176.reuse ;  /* 0x000000b068687220 */ /* 0x080fe20000410000 */
[C---:B------:R-:W-:Y:S01]  /*4bd0*/  SEL R77, R105.reuse, R77, P2 ;  /* 0x0000004d694d7207 */ /* 0x040fe20001000000 */
[----:B------:R-:W-:Y:S01]  /*4be0*/  FMUL.FTZ R105, R105, R176 ;  /* 0x000000b069697220 */ /* 0x000fe20000410000 */
        /* <DEDUP_REMOVED lines=11> */
[----:B------:R-:W-:-:S02]  /*4ca0*/  FMUL.FTZ R176, R122, R176 ;  /* 0x000000b07ab07220 */ /* 0x000fc40000410000 */
[----:B------:R-:W-:Y:S02]  /*4cb0*/  FFMA.FTZ R239, R127, R109, R239 ;  /* 0x0000006d7fef7223 */ /* 0x000fe400000100ef */
[----:B----4-:R-:W-:Y:S02]  /*4cc0*/  FFMA.FTZ R209, R130, R85, R209 ;  /* 0x0000005582d17223 */ /* 0x010fe400000100d1 */
[----:B------:R-:W-:-:S03]  /*4cd0*/  FFMA.FTZ R208, R133, R93, R208 ;  /* 0x0000005d85d07223 */ /* 0x000fc600000100d0 */
[----:B------:R-:W-:Y:S01]  /*4ce0*/  STL [R1+0x4], R209 ;  /* 0x000004d101007387 */ /* 0x000fe20000100800 */
[----:B------:R-:W-:-:S03]  /*4cf0*/  FFMA.FTZ R207, R134, R86, R207 ;  /* 0x0000005686cf7223 */ /* 0x000fc600000100cf */
[----:B------:R-:W-:Y:S01]  /*4d00*/  STL [R1], R208 ;  /* 0x000000d001007387 */ /* 0x000fe20000100800 */
[----:B------:R-:W-:-:S03]  /*4d10*/  FFMA.FTZ R206, R135, R94, R206 ;  /* 0x0000005e87ce7223 */ /* 0x000fc600000100ce */
[----:B------:R-:W-:Y:S01]  /*4d20*/  STL [R1+0xc], R207 ;  /* 0x00000ccf01007387 */ /* 0x000fe20000100800 */
[----:B------:R-:W-:-:S03]  /*4d30*/  FFMA.FTZ R205, R136, R87, R205 ;  /* 0x0000005788cd7223 */ /* 0x000fc600000100cd */
[----:B------:R-:W-:Y:S01]  /*4d40*/  STL [R1+0x8], R206 ;  /* 0x000008ce01007387 */ /* 0x000fe20000100800 */
[--C-:B------:R-:W-:Y:S02]  /*4d50*/  PRMT R84, RZ, 0x5410, R88.reuse ;  /* 0x00005410ff547816 */ /* 0x100fe40000000058 */
[----:B------:R-:W-:Y:S02]  /*4d60*/  PRMT R88, RZ, 0x7610, R88 ;  /* 0x00007610ff587816 */ /* 0x000fe40000000058 */
[--C-:B------:R-:W-:Y:S02]  /*4d70*/  PRMT R85, RZ, 0x5410, R89.reuse ;  /* 0x00005410ff557816 */ /* 0x100fe40000000059 */
[----:B------:R-:W-:Y:S02]  /*4d80*/  PRMT R89, RZ, 0x7610, R89 ;  /* 0x00007610ff597816 */ /* 0x000fe40000000059 */
[--C-:B------:R-:W-:Y:S02]  /*4d90*/  PRMT R86, RZ, 0x5410, R90.reuse ;  /* 0x00005410ff567816 */ /* 0x100fe4000000005a */
[----:B------:R-:W-:-:S02]  /*4da0*/  PRMT R90, RZ, 0x7610, R90 ;  /* 0x00007610ff5a7816 */ /* 0x000fc4000000005a */
[----:B------:R-:W-:Y:S01]  /*4db0*/  PRMT R87, RZ, 0x5410, R91 ;  /* 0x00005410ff577816 */ /* 0x000fe2000000005b */
[----:B------:R-:W-:Y:S01]  /*4dc0*/  STL [R1+0x14], R205 ;  /* 0x000014cd01007387 */ /* 0x000fe20000100800 */
[----:B--2---:R-:W-:Y:S02]  /*4dd0*/  FFMA.FTZ R204, R137, R95, R204 ;  /* 0x0000005f89cc7223 */ /* 0x004fe400000100cc */
[----:B------:R-:W-:-:S03]  /*4de0*/  FFMA.FTZ R203, R139, R84, R203 ;  /* 0x000000548bcb7223 */ /* 0x000fc600000100cb */
[----:B------:R-:W-:Y:S01]  /*4df0*/  STL [R1+0x10], R204 ;  /* 0x000010cc01007387 */ /* 0x000fe20000100800 */
[----:B------:R-:W-:-:S03]  /*4e00*/  FFMA.FTZ R202, R138, R88, R202 ;  /* 0x000000588aca7223 */ /* 0x000fc600000100ca */
[----:B------:R-:W-:Y:S01]  /*4e10*/  STL [R1+0x1c], R203 ;  /* 0x00001ccb01007387 */ /* 0x000fe20000100800 */
[----:B------:R-:W-:-:S03]  /*4e20*/  FFMA.FTZ R201, R142, R85, R201 ;  /* 0x000000558ec97223 */ /* 0x000fc600000100c9 */
[----:B------:R-:W-:Y:S01]  /*4e30*/  STL [R1+0x18], R202 ;  /* 0x000018ca01007387 */ /* 0x000fe20000100800 */
[----:B---3--:R-:W-:-:S03]  /*4e40*/  FFMA.FTZ R200, R183, R89, R200 ;  /* 0x00000059b7c87223 */ /* 0x008fc600000100c8 */
[----:B------:R-:W-:Y:S01]  /*4e50*/  STL [R1+0x24], R201 ;  /* 0x000024c901007387 */ /* 0x000fe20000100800 */
[----:B------:R-:W-:-:S03]  /*4e60*/  FFMA.FTZ R191, R141, R86, R191 ;  /* 0x000000568dbf7223 */ /* 0x000fc600000100bf */
[----:B------:R-:W-:Y:S01]  /*4e70*/  STL [R1+0x20], R200 ;  /* 0x000020c801007387 */ /* 0x000fe20000100800 */
[----:B------:R-:W-:-:S03]  /*4e80*/  FFMA.FTZ R188, R181, R90, R188 ;  /* 0x0000005ab5bc7223 */ /* 0x000fc600000100bc */
[----:B------:R-:W-:Y:S01]  /*4e90*/  STL [R1+0x2c], R191 ;  /* 0x00002cbf01007387 */ /* 0x000fe20000100800 */
[----:B------:R-:W-:-:S03]  /*4ea0*/  FFMA.FTZ R180, R182, R87, R180 ;  /* 0x00000057b6b47223 */ /* 0x000fc600000100b4 */
[----:B------:R-:W-:Y:S04]  /*4eb0*/  STL [R1+0x28], R188 ;  /* 0x000028bc01007387 */ /* 0x000fe80000100800 */
[----:B------:R-:W-:Y:S04]  /*4ec0*/  STL [R1+0x34], R180 ;  /* 0x000034b401007387 */ /* 0x000fe80000100800 */
[----:B0-----:R-:W2:Y:S04]  /*4ed0*/  LDL.LU R120, [R1+0x3c] ;  /* 0x00003c0001787983 */ /* 0x001ea80000300800 */
[----:B------:R-:W3:Y:S04]  /*4ee0*/  LDL.LU R121, [R1+0x38] ;  /* 0x0000380001797983 */ /* 0x000ee80000300800 */
[----:B------:R-:W4:Y:S04]  /*4ef0*/  LDL.LU R122, [R1+0x44] ;  /* 0x00004400017a7983 */ /* 0x000f280000300800 */
[----:B------:R-:W4:Y:S04]  /*4f00*/  LDL.LU R123, [R1+0x40] ;  /* 0x00004000017b7983 */ /* 0x000f280000300800 */
[----:B------:R-:W4:Y:S04]  /*4f10*/  LDL.LU R124, [R1+0x4c] ;  /* 0x00004c00017c7983 */ /* 0x000f280000300800 */
[----:B------:R-:W4:Y:S04]  /*4f20*/  LDL.LU R125, [R1+0x48] ;  /* 0x00004800017d7983 */ /* 0x000f280000300800 */
[----:B------:R-:W4:Y:S04]  /*4f30*/  LDL.LU R126, [R1+0x54] ;  /* 0x00005400017e7983 */ /* 0x000f280000300800 */
[----:B------:R-:W4:Y:S01]  /*4f40*/  LDL.LU R127, [R1+0x50] ;  /* 0x00005000017f7983 */ /* 0x000f220000300800 */
[----:B------:R-:W-:Y:S01]  /*4f50*/  PRMT R92, RZ, 0x7610, R92 ;  /* 0x00007610ff5c7816 */ /* 0x000fe2000000005c */
[----:B------:R-:W-:-:S02]  /*4f60*/  FMUL.FTZ R84, R217, R104 ;  /* 0x00000068d9547220 */ /* 0x000fc40000410000 */
[----:B------:R-:W-:Y:S01]  /*4f70*/  FMUL.FTZ R85, R216, R105 ;  /* 0x00000069d8557220 */ /* 0x000fe20000410000 */
[----:B------:R-:W-:Y:S01]  /*4f80*/  @P1 MOV R175, 0x20 ;  /* 0x0000002000af1802 */ /* 0x000fe20000000f00 */
[----:B------:R-:W-:Y:S02]  /*4f90*/  FFMA.FTZ R251, R131, R92, R251 ;  /* 0x0000005c83fb7223 */ /* 0x000fe400000100fb */
[----:B------:R-:W-:Y:S01]  /*4fa0*/  FMUL.FTZ R86, R213, R112 ;  /* 0x00000070d5567220 */ /* 0x000fe20000410000 */
[----:B------:R-:W-:Y:S01]  /*4fb0*/  F2FP.BF16.PACK_AB R84, R85, R84 ;  /* 0x000000545554723e */ /* 0x000fe200000010ff */
[----:B------:R-:W-:Y:S01]  /*4fc0*/  FMUL.FTZ R89, R212, R114 ;  /* 0x00000072d4597220 */ /* 0x000fe20000410000 */
[----:B------:R-:W-:Y:S01]  /*4fd0*/  LEA R88, P0, R178, c[0x0][0x248], 0x4 ;  /* 0x00009200b2587a11 */ /* 0x000fe200078020ff */
[----:B------:R-:W-:Y:S02]  /*4fe0*/  FMUL.FTZ R85, R215, R106 ;  /* 0x0000006ad7557220 */ /* 0x000fe40000410000 */
[----:B------:R-:W-:-:S02]  /*4ff0*/  FMUL.FTZ R92, R214, R107 ;  /* 0x0000006bd65c7220 */ /* 0x000fc40000410000 */
[----:B------:R-:W-:Y:S02]  /*5000*/  FMUL.FTZ R87, R211, R118 ;  /* 0x00000076d3577220 */ /* 0x000fe40000410000 */
[----:B------:R-:W-:Y:S01]  /*5010*/  FMUL.FTZ R90, R210, R176 ;  /* 0x000000b0d25a7220 */ /* 0x000fe20000410000 */
[----:B------:R-:W-:Y:S01]  /*5020*/  F2FP.BF16.PACK_AB R86, R89, R86 ;  /* 0x000000565956723e */ /* 0x000fe200000010ff */
[----:B------:R-:W-:Y:S01]  /*5030*/  @P1 IMAD.WIDE.U32 R174, R174, R175, c[0x0][0x258] ;  /* 0x00009600aeae1625 */ /* 0x000fe200078e00af */
[----:B------:R-:W-:Y:S02]  /*5040*/  F2FP.BF16.PACK_AB R85, R92, R85 ;  /* 0x000000555c55723e */ /* 0x000fe400000010ff */
[----:B------:R-:W-:Y:S02]  /*5050*/  LEA.HI.X R89, R178, c[0x0][0x24c], RZ, 0x4, P0 ;  /* 0x00009300b2597a11 */ /* 0x000fe400000f24ff */
[----:B------:R-:W-:Y:S01]  /*5060*/  F2FP.BF16.PACK_AB R87, R90, R87 ;  /* 0x000000575a57723e */ /* 0x000fe200000010ff */
[----:B------:R-:W-:Y:S01]  /*5070*/  @P1 STG.E.128 [R174.64], R76 ;  /* 0x0000004cae001986 */ /* 0x000fe2000c101d04 */
[----:B------:R-:W-:-:S03]  /*5080*/  PRMT R91, RZ, 0x7610, R91 ;  /* 0x00007610ff5b7816 */ /* 0x000fc6000000005b */
[----:B------:R-:W-:Y:S04]  /*5090*/  @P1 STG.E.128 [R174.64+0x10], R80 ;  /* 0x00001050ae001986 */ /* 0x000fe8000c101d04 */
[----:B------:R0:W-:Y:S01]  /*50a0*/  STG.E.128 [R88.64], R84 ;  /* 0x0000005458007986 */ /* 0x0001e2000c101d04 */
[----:B------:R-:W-:-:S05]  /*50b0*/  FFMA.FTZ R143, R140, R91, R143 ;  /* 0x0000005b8c8f7223 */ /* 0x000fca000001008f */
[----:B------:R1:W-:Y:S01]  /*50c0*/  STL [R1+0x30], R143 ;  /* 0x0000308f01007387 */ /* 0x0003e20000100800 */
        /* <DEDUP_REMOVED lines=8> */
[----:B------:R-:W-:-:S04]  /*5150*/  IADD3 R0, R0, c[0x0][0x160], RZ ;  /* 0x0000580000007a10 */ /* 0x000fc80007ffe0ff */
[----:B------:R-:W-:Y:S02]  /*5160*/  ISETP.GE.AND P0, PT, R0, c[0x0][0x164], PT ;  /* 0x0000590000007a0c */ /* 0x000fe40003f06270 */
[----:B------:R-:W-:Y:S02]  /*5170*/  PRMT R96, RZ, 0x7610, R96 ;  /* 0x00007610ff607816 */ /* 0x000fe40000000060 */
[----:B------:R-:W-:Y:S02]  /*5180*/  PRMT R97, RZ, 0x7610, R97 ;  /* 0x00007610ff617816 */ /* 0x000fe40000000061 */
[----:B------:R-:W-:Y:S02]  /*5190*/  PRMT R98, RZ, 0x7610, R98 ;  /* 0x00007610ff627816 */ /* 0x000fe40000000062 */
[----:B------:R-:W-:Y:S01]  /*51a0*/  PRMT R99, RZ, 0x7610, R99 ;  /* 0x00007610ff637816 */ /* 0x000fe20000000063 */
[----:B------:R-:W-:Y:S01]  /*51b0*/  FFMA.FTZ R243, R193, R96, R243 ;  /* 0x00000060c1f37223 */ /* 0x000fe200000100f3 */
[----:B------:R-:W-:Y:S01]  /*51c0*/  SEL R193, RZ, 0x1, P3 ;  /* 0x00000001ffc17807 */ /* 0x000fe20001800000 */
[----:B------:R-:W-:-:S02]  /*51d0*/  FFMA.FTZ R245, R195, R97, R245 ;  /* 0x00000061c3f57223 */ /* 0x000fc400000100f5 */
[----:B------:R-:W-:Y:S02]  /*51e0*/  FFMA.FTZ R247, R197, R98, R247 ;  /* 0x00000062c5f77223 */ /* 0x000fe400000100f7 */
[----:B------:R-:W-:Y:S02]  /*51f0*/  FFMA.FTZ R249, R199, R99, R249 ;  /* 0x00000063c7f97223 */ /* 0x000fe400000100f9 */
[----:B--2---:R-:W-:Y:S02]  /*5200*/  FFMA.FTZ R120, R104, R84, R120 ;  /* 0x0000005468787223 */ /* 0x004fe40000010078 */
[----:B---3--:R-:W-:-:S03]  /*5210*/  FFMA.FTZ R121, R105, R100, R121 ;  /* 0x0000006469797223 */ /* 0x008fc60000010079 */
[----:B------:R1:W-:Y:S01]  /*5220*/  STL [R1+0x3c], R120 ;  /* 0x00003c7801007387 */ /* 0x0003e20000100800 */
[----:B----4-:R-:W-:-:S03]  /*5230*/  FFMA.FTZ R122, R106, R85, R122 ;  /* 0x000000556a7a7223 */ /* 0x010fc6000001007a */
[----:B------:R1:W-:Y:S01]  /*5240*/  STL [R1+0x38], R121 ;  /* 0x0000387901007387 */ /* 0x0003e20000100800 */
[----:B------:R-:W-:-:S03]  /*5250*/  FFMA.FTZ R123, R107, R101, R123 ;  /* 0x000000656b7b7223 */ /* 0x000fc6000001007b */
[----:B------:R1:W-:Y:S01]  /*5260*/  STL [R1+0x44], R122 ;  /* 0x0000447a01007387 */ /* 0x0003e20000100800 */
[----:B------:R-:W-:-:S03]  /*5270*/  FFMA.FTZ R124, R112, R86, R124 ;  /* 0x00000056707c7223 */ /* 0x000fc6000001007c */
[----:B------:R1:W-:Y:S01]  /*5280*/  STL [R1+0x40], R123 ;  /* 0x0000407b01007387 */ /* 0x0003e20000100800 */
[----:B------:R-:W-:-:S03]  /*5290*/  FFMA.FTZ R125, R114, R102, R125 ;  /* 0x00000066727d7223 */ /* 0x000fc6000001007d */
[----:B------:R1:W-:Y:S01]  /*52a0*/  STL [R1+0x4c], R124 ;  /* 0x00004c7c01007387 */ /* 0x0003e20000100800 */
[----:B------:R-:W-:Y:S02]  /*52b0*/  FFMA.FTZ R126, R118, R87, R126 ;  /* 0x00000057767e7223 */ /* 0x000fe4000001007e */
[----:B------:R-:W-:Y:S01]  /*52c0*/  FFMA.FTZ R127, R176, R103, R127 ;  /* 0x00000067b07f7223 */ /* 0x000fe2000001007f */
[----:B------:R1:W-:Y:S04]  /*52d0*/  STL [R1+0x48], R125 ;  /* 0x0000487d01007387 */ /* 0x0003e80000100800 */
[----:B------:R1:W-:Y:S04]  /*52e0*/  STL [R1+0x50], R127 ;  /* 0x0000507f01007387 */ /* 0x0003e80000100800 */
[----:B------:R1:W-:Y:S02]  /*52f0*/  STL [R1+0x54], R126 ;  /* 0x0000547e01007387 */ /* 0x0003e40000100800 */
[----:B-1----:R-:W-:Y:S01]  /*5300*/  @P0 CALL.REL.NOINC `(.L_x_5066) ;  /* 0x0000001000000944 */ /* 0x002fe20003c00000 */
[----:B------:R-:W-:Y:S05]  /*5310*/  BRA `(.L_x_5067) ;  /* 0xffffc10000007947 */ /* 0x000fea000383ffff */
.L_x_5066:
        /* <DEDUP_REMOVED lines=112> */
.L_x_5063:
        /* <DEDUP_REMOVED lines=41> */
.L_x_5064:
[----:B------:R-:W-:Y:S01]  /*5cb0*/  HFMA2.MMA R87, -RZ, RZ, 0, 9.5367431640625e-07 ;  /* 0x00000010ff577435 */ /* 0x000fe200000001ff */
[----:B------:R-:W-:-:S02]  /*5cc0*/  MOV R85, R88 ;  /* 0x0000005800557202 */ /* 0x000fc40000000f00 */
[----:B------:R-:W-:Y:S02]  /*5cd0*/  MOV R124, 0x1f ;  /* 0x0000001f007c7802 */ /* 0x000fe40000000f00 */
[----:B------:R-:W-:Y:S02]  /*5ce0*/  MOV R90, 0xffffffff ;  /* 0xffffffff005a7802 */ /* 0x000fe40000000f00 */
[----:B------:R-:W-:Y:S02]  /*5cf0*/  MOV R84, 0x5d10 ;  /* 0x00005d1000547802 */ /* 0x000fe40000000f00 */
[----:B-----5:R-:W-:Y:S05]  /*5d00*/  CALL.REL.NOINC `($__internal_65_$__cuda_sm70_shflsync_down_p) ;  /* 0x0000046000007944 */ /* 0x020fea0003c00000 */
[----:B-1----:R-:W-:Y:S01]  /*5d10*/  MOV R89, R87 ;  /* 0x0000005700597202 */ /* 0x002fe20000000f00 */
[----:B------:R-:W-:Y:S05]  /*5d20*/  BRA `(.L_x_5068) ;  /* 0xffffd20000007947 */ /* 0x000fea000383ffff */
.L_x_5065:
[----:B------:R-:W-:Y:S01]  /*5d30*/  HFMA2.MMA R87, -RZ, RZ, 0, 9.5367431640625e-07 ;  /* 0x00000010ff577435 */ /* 0x000fe200000001ff */
[----:B------:R-:W-:Y:S02]  /*5d40*/  MOV R85, R86 ;  /* 0x0000005600557202 */ /* 0x000fe40000000f00 */
[----:B------:R-:W-:Y:S02]  /*5d50*/  MOV R124, 0x1f ;  /* 0x0000001f007c7802 */ /* 0x000fe40000000f00 */
[----:B------:R-:W-:-:S02]  /*5d60*/  MOV R90, 0xffffffff ;  /* 0xffffffff005a7802 */ /* 0x000fc40000000f00 */
[----:B------:R-:W-:Y:S02]  /*5d70*/  MOV R84, 0x5d90 ;  /* 0x00005d9000547802 */ /* 0x000fe40000000f00 */
[----:B01---5:R-:W-:Y:S05]  /*5d80*/  CALL.REL.NOINC `($__internal_65_$__cuda_sm70_shflsync_down_p) ;  /* 0x000003e000007944 */ /* 0x023fea0003c00000 */
[----:B------:R-:W-:Y:S01]  /*5d90*/  FADD.FTZ R88, R88, R89 ;  /* 0x0000005958587221 */ /* 0x000fe20000010000 */
[----:B------:R-:W-:Y:S01]  /*5da0*/  MOV R124, 0x1f ;  /* 0x0000001f007c7802 */ /* 0x000fe20000000f00 */
[----:B-1----:R-:W-:Y:S01]  /*5db0*/  FADD.FTZ R86, R86, R87 ;  /* 0x0000005756567221 */ /* 0x002fe20000010000 */
[----:B------:R-:W-:Y:S01]  /*5dc0*/  HFMA2.MMA R87, -RZ, RZ, 0, 4.76837158203125e-07 ;  /* 0x00000008ff577435 */ /* 0x000fe200000001ff */
[----:B------:R-:W-:Y:S02]  /*5dd0*/  MOV R90, 0xffffffff ;  /* 0xffffffff005a7802 */ /* 0x000fe40000000f00 */
[----:B------:R-:W-:Y:S02]  /*5de0*/  MOV R85, R88 ;  /* 0x0000005800557202 */ /* 0x000fe40000000f00 */
[----:B------:R-:W-:Y:S02]  /*5df0*/  MOV R84, 0x5e10 ;  /* 0x00005e1000547802 */ /* 0x000fe40000000f00 */
[----:B------:R-:W-:Y:S05]  /*5e00*/  CALL.REL.NOINC `($__internal_65_$__cuda_sm70_shflsync_down_p) ;  /* 0x0000036000007944 */ /* 0x000fea0003c00000 */
[----:B-1----:R-:W-:Y:S01]  /*5e10*/  MOV R89, R87 ;  /* 0x0000005700597202 */ /* 0x002fe20000000f00 */
[----:B------:R-:W-:Y:S01]  /*5e20*/  HFMA2.MMA R87, -RZ, RZ, 0, 4.76837158203125e-07 ;  /* 0x00000008ff577435 */ /* 0x000fe200000001ff */
[----:B------:R-:W-:-:S02]  /*5e30*/  MOV R85, R86 ;  /* 0x0000005600557202 */ /* 0x000fc40000000f00 */
[----:B------:R-:W-:Y:S02]  /*5e40*/  MOV R124, 0x1f ;  /* 0x0000001f007c7802 */ /* 0x000fe40000000f00 */
[----:B------:R-:W-:Y:S02]  /*5e50*/  MOV R90, 0xffffffff ;  /* 0xffffffff005a7802 */ /* 0x000fe40000000f00 */
[----:B------:R-:W-:Y:S02]  /*5e60*/  MOV R84, 0x5e80 ;  /* 0x00005e8000547802 */ /* 0x000fe40000000f00 */
[----:B------:R-:W-:Y:S05]  /*5e70*/  CALL.REL.NOINC `($__internal_65_$__cuda_sm70_shflsync_down_p) ;  /* 0x000002f000007944 */ /* 0x000fea0003c00000 */
[----:B------:R-:W-:Y:S01]  /*5e80*/  FADD.FTZ R88, R89, R88 ;  /* 0x0000005859587221 */ /* 0x000fe20000010000 */
[----:B------:R-:W-:Y:S01]  /*5e90*/  MOV R124, 0x1f ;  /* 0x0000001f007c7802 */ /* 0x000fe20000000f00 */
[----:B-1----:R-:W-:Y:S01]  /*5ea0*/  FADD.FTZ R86, R86, R87 ;  /* 0x0000005756567221 */ /* 0x002fe20000010000 */
[----:B------:R-:W-:Y:S01]  /*5eb0*/  HFMA2.MMA R87, -RZ, RZ, 0, 2.384185791015625e-07 ;  /* 0x00000004ff577435 */ /* 0x000fe200000001ff */
[----:B------:R-:W-:Y:S02]  /*5ec0*/  MOV R90, 0xffffffff ;  /* 0xffffffff005a7802 */ /* 0x000fe40000000f00 */
[----:B------:R-:W-:-:S02]  /*5ed0*/  MOV R85, R88 ;  /* 0x0000005800557202 */ /* 0x000fc40000000f00 */
[----:B------:R-:W-:Y:S02]  /*5ee0*/  MOV R84, 0x5f00 ;  /* 0x00005f0000547802 */ /* 0x000fe40000000f00 */
[----:B------:R-:W-:Y:S05]  /*5ef0*/  CALL.REL.NOINC `($__internal_65_$__cuda_sm70_shflsync_down_p) ;  /* 0x0000027000007944 */ /* 0x000fea0003c00000 */
[----:B-1----:R-:W-:Y:S01]  /*5f00*/  MOV R89, R87 ;  /* 0x0000005700597202 */ /* 0x002fe20000000f00 */
[----:B------:R-:W-:Y:S01]  /*5f10*/  HFMA2.MMA R87, -RZ, RZ, 0, 2.384185791015625e-07 ;  /* 0x00000004ff577435 */ /* 0x000fe200000001ff */
[----:B------:R-:W-:Y:S02]  /*5f20*/  MOV R85, R86 ;  /* 0x0000005600557202 */ /* 0x000fe40000000f00 */
[----:B------:R-:W-:Y:S02]  /*5f30*/  MOV R124, 0x1f ;  /* 0x0000001f007c7802 */ /* 0x000fe40000000f00 */
[----:B------:R-:W-:Y:S02]  /*5f40*/  MOV R90, 0xffffffff ;  /* 0xffffffff005a7802 */ /* 0x000fe40000000f00 */
[----:B------:R-:W-:Y:S02]  /*5f50*/  MOV R84, 0x5f70 ;  /* 0x00005f7000547802 */ /* 0x000fe40000000f00 */
[----:B------:R-:W-:Y:S05]  /*5f60*/  CALL.REL.NOINC `($__internal_65_$__cuda_sm70_shflsync_down_p) ;  /* 0x0000020000007944 */ /* 0x000fea0003c00000 */
[----:B------:R-:W-:Y:S01]  /*5f70*/  FADD.FTZ R88, R89, R88 ;  /* 0x0000005859587221 */ /* 0x000fe20000010000 */
[----:B------:R-:W-:Y:S01]  /*5f80*/  MOV R124, 0x1f ;  /* 0x0000001f007c7802 */ /* 0x000fe20000000f00 */
[----:B-1----:R-:W-:Y:S01]  /*5f90*/  FADD.FTZ R86, R86, R87 ;  /* 0x0000005756567221 */ /* 0x002fe20000010000 */
[----:B------:R-:W-:Y:S01]  /*5fa0*/  HFMA2.MMA R87, -RZ, RZ, 0, 1.1920928955078125e-07 ;  /* 0x00000002ff577435 */ /* 0x000fe200000001ff */
[----:B------:R-:W-:-:S02]  /*5fb0*/  MOV R90, 0xffffffff ;  /* 0xffffffff005a7802 */ /* 0x000fc40000000f00 */
[----:B------:R-:W-:Y:S02]  /*5fc0*/  MOV R85, R88 ;  /* 0x0000005800557202 */ /* 0x000fe40000000f00 */
[----:B------:R-:W-:Y:S02]  /*5fd0*/  MOV R84, 0x5ff0 ;  /* 0x00005ff000547802 */ /* 0x000fe40000000f00 */
[----:B------:R-:W-:Y:S05]  /*5fe0*/  CALL.REL.NOINC `($__internal_65_$__cuda_sm70_shflsync_down_p) ;  /* 0x0000018000007944 */ /* 0x000fea0003c00000 */
[----:B-1----:R-:W-:Y:S01]  /*5ff0*/  MOV R89, R87 ;  /* 0x0000005700597202 */ /* 0x002fe20000000f00 */
[----:B------:R-:W-:Y:S01]  /*6000*/  HFMA2.MMA R87, -RZ, RZ, 0, 1.1920928955078125e-07 ;  /* 0x00000002ff577435 */ /* 0x000fe200000001ff */
[----:B------:R-:W-:Y:S02]  /*6010*/  MOV R85, R86 ;  /* 0x0000005600557202 */ /* 0x000fe40000000f00 */
[----:B------:R-:W-:Y:S02]  /*6020*/  MOV R124, 0x1f ;  /* 0x0000001f007c7802 */ /* 0x000fe40000000f00 */
[----:B------:R-:W-:Y:S02]  /*6030*/  MOV R90, 0xffffffff ;  /* 0xffffffff005a7802 */ /* 0x000fe40000000f00 */
[----:B------:R-:W-:-:S02]  /*6040*/  MOV R84, 0x6060 ;  /* 0x0000606000547802 */ /* 0x000fc40000000f00 */
[----:B------:R-:W-:Y:S05]  /*6050*/  CALL.REL.NOINC `($__internal_65_$__cuda_sm70_shflsync_down_p) ;  /* 0x0000011000007944 */ /* 0x000fea0003c00000 */
[----:B------:R-:W-:Y:S01]  /*6060*/  FADD.FTZ R88, R89, R88 ;  /* 0x0000005859587221 */ /* 0x000fe20000010000 */
[----:B------:R-:W-:Y:S01]  /*6070*/  MOV R124, 0x1f ;  /* 0x0000001f007c7802 */ /* 0x000fe20000000f00 */
[----:B-1----:R-:W-:Y:S01]  /*6080*/  FADD.FTZ R86, R86, R87 ;  /* 0x0000005756567221 */ /* 0x002fe20000010000 */
[----:B------:R-:W-:Y:S01]  /*6090*/  HFMA2.MMA R87, -RZ, RZ, 0, 5.9604644775390625e-08 ;  /* 0x00000001ff577435 */ /* 0x000fe200000001ff */
[----:B------:R-:W-:-:S02]  /*60a0*/  MOV R90, 0xffffffff ;  /* 0xffffffff005a7802 */ /* 0x000fc40000000f00 */
[----:B------:R-:W-:Y:S02]  /*60b0*/  MOV R85, R88 ;  /* 0x0000005800557202 */ /* 0x000fe40000000f00 */
[----:B------:R-:W-:Y:S02]  /*60c0*/  MOV R84, 0x60e0 ;  /* 0x000060e000547802 */ /* 0x000fe40000000f00 */
[----:B------:R-:W-:Y:S05]  /*60d0*/  CALL.REL.NOINC `($__internal_65_$__cuda_sm70_shflsync_down_p) ;  /* 0x0000009000007944 */ /* 0x000fea0003c00000 */
[----:B-1----:R-:W-:Y:S01]  /*60e0*/  MOV R89, R87 ;  /* 0x0000005700597202 */ /* 0x002fe20000000f00 */
[----:B------:R-:W-:Y:S01]  /*60f0*/  HFMA2.MMA R87, -RZ, RZ, 0, 5.9604644775390625e-08 ;  /* 0x00000001ff577435 */ /* 0x000fe200000001ff */
[----:B------:R-:W-:Y:S02]  /*6100*/  MOV R85, R86 ;  /* 0x0000005600557202 */ /* 0x000fe40000000f00 */
[----:B------:R-:W-:Y:S02]  /*6110*/  MOV R124, 0x1f ;  /* 0x0000001f007c7802 */ /* 0x000fe40000000f00 */
[----:B------:R-:W-:Y:S02]  /*6120*/  MOV R90, 0xffffffff ;  /* 0xffffffff005a7802 */ /* 0x000fe40000000f00 */
[----:B------:R-:W-:-:S02]  /*6130*/  MOV R84, 0x6150 ;  /* 0x0000615000547802 */ /* 0x000fc40000000f00 */
[----:B------:R-:W-:Y:S05]  /*6140*/  CALL.REL.NOINC `($__internal_65_$__cuda_sm70_shflsync_down_p) ;  /* 0x0000002000007944 */ /* 0x000fea0003c00000 */
[----:B-1----:R-:W-:Y:S01]  /*6150*/  MOV R85, R87 ;  /* 0x0000005700557202 */ /* 0x002fe20000000f00 */
[----:B------:R-:W-:Y:S05]  /*6160*/  BRA `(.L_x_5069) ;  /* 0xffffcee000007947 */ /* 0x000fea000383ffff */
        .weak           $__internal_65_$__cuda_sm70_shflsync_down_p
        .type           $__internal_65_$__cuda_sm70_shflsync_down_p,@function
        .size           $__internal_65_$__cuda_sm70_shflsync_down_p,(.L_x_14283 - $__internal_65_$__cuda_sm70_shflsync_down_p)
$__internal_65_$__cuda_sm70_shflsync_down_p:
[----:B------:R-:W-:Y:S04]  /*6170*/  WARPSYNC R90 ;  /* 0x0000005a00007348 */ /* 0x000fe80003800000 */
[----:B------:R0:W1:Y:S02]  /*6180*/  SHFL.DOWN PT, R87, R85, R87, R124 ;  /* 0x0800005755577389 */ /* 0x00006400000e007c */
[----:B0-----:R-:W-:-:S06]  /*6190*/  HFMA2.MMA R85, -RZ, RZ, 0, 0 ;  /* 0x00000000ff557435 */ /* 0x001fcc00000001ff */
[----:B------:R-:W-:Y:S05]  /*61a0*/  RET.REL.NODEC R84 `(_ZN10layer_norm13ln_bwd_kernelINS_13Kernel_traitsI13__nv_bfloat16S2_fS2_fjLj5120ELj1ELj1ELj4ELj16ENS_18Kernel_traits_baseILj5120ES2_S2_fS2_fjLj128EEEEELb0ELb1ELb0ELb1EEEvNS_9BwdParamsE) ;  /* 0xffff9e5054007950 */ /* 0x000fea0003c3ffff */
.L_x_5070:
        /* <DEDUP_REMOVED lines=13> */
.L_x_14283:


//--------------------- .text._ZN10layer_norm13ln_bwd_kernelINS_13Kernel_traitsI13__nv_bfloat16S2_fS2_fjLj5120ELj1ELj1ELj4ELj16ENS_18Kernel_traits_baseILj5120ES2_S2_fS2_fjLj128EEEEELb0ELb1ELb1ELb0EEEvNS_9BwdParamsE --------------------------
	.section	.text._ZN10layer_norm13ln_bwd_kernelINS_13Kernel_traitsI13__nv_bfloat16S2_fS2_fjLj5120ELj1ELj1ELj4ELj16ENS_18Kernel_traits_baseILj5120ES2_S2_fS2_fjLj128EEEEELb0ELb1ELb1ELb0EEEvNS_9BwdParamsE,"ax",@progbits
	.sectioninfo	@"SHI_REGISTERS=255"
	.align	128
        .global         _ZN10layer_norm13ln_bwd_kernelINS_13Kernel_traitsI13__nv_bfloat16S2_fS2_fjLj5120ELj1ELj1ELj4ELj16ENS_18Kernel_traits_baseILj5120ES2_S2_fS2_fjLj128EEEEELb0ELb1ELb1ELb0EEEvNS_9BwdParamsE
        .type           _ZN10layer_norm13ln_bwd_kernelINS_13Kernel_traitsI13__nv_bfloat16S2_fS2_fjLj5120ELj1ELj1ELj4ELj16ENS_18Kernel_traits_baseILj5120ES2_S2_fS2_fjLj128EEEEELb0ELb1ELb1ELb0EEEvNS_9BwdParamsE,@function
        .size           _ZN10layer_norm13ln_bwd_kernelINS_13Kernel_traitsI13__nv_bfloat16S2_fS2_fjLj5120ELj1ELj1ELj4ELj16ENS_18Kernel_traits_baseILj5120ES2_S2_fS2_fjLj128EEEEELb0ELb1ELb1ELb0EEEvNS_9BwdParamsE,(.L_x_14284 - _ZN10layer_norm13ln_bwd_kernelINS_13Kernel_traitsI13__nv_bfloat16S2_fS2_fjLj5120ELj1ELj1ELj4ELj16ENS_18Kernel_traits_baseILj5120ES2_S2_fS2_fjLj128EEEEELb0ELb1ELb1ELb0EEEvNS_9BwdParamsE)
        .other          _ZN10layer_norm13ln_bwd_kernelINS_13Kernel_traitsI13__nv_bfloat16S2_fS2_fjLj5120ELj1ELj1ELj4ELj16ENS_18Kernel_traits_baseILj5120ES2_S2_fS2_fjLj128EEEEELb0ELb1ELb1ELb0EEEvNS_9BwdParamsE,@"STO_CUDA_ENTRY STV_DEFAULT"
_ZN10layer_norm13ln_bwd_kernelINS_13Kernel_traitsI13__nv_bfloat16S2_fS2_fjLj5120ELj1ELj1ELj4ELj16ENS_18Kernel_traits_baseILj5120ES2_S2_fS2_fjLj128EEEEELb0ELb1ELb1ELb0EEEvNS_9BwdParamsE:
.text._ZN10layer_norm13ln_bwd_kernelINS_13Kernel_traitsI13__nv_bfloat16S2_fS2_fjLj5120ELj1ELj1ELj4ELj16ENS_18Kernel_traits_baseILj5120ES2_S2_fS2_fjLj128EEEEELb0ELb1ELb1ELb0EEEvNS_9BwdParamsE:
        /* <DEDUP_REMOVED lines=18> */
[----:B------:R-:W-:-:S04]  /*0120*/  @P4 IMAD.WIDE.U32 R2, R34, R25, c[0x0][0x1b0] ;  /* 0x00006c0022024625 */ /* 0x000fc800078e0019 */
[C---:B------:R-:W-:Y:S01]  /*0130*/  @P4 IMAD.WIDE.U32 R24, R34.reuse, R25, c[0x0][0x1c8] ;  /* 0x0000720022184625 */ /* 0x040fe200078e0019 */
[----:B------:R-:W-:Y:S01]  /*0140*/  @P4 LOP3.LUT R34, R34, 0x80, RZ, 0xfc, !PT ;  /* 0x0000008022224812 */ /* 0x000fe200078efcff */
[----:B------:R0:W5:Y:S02]  /*0150*/  @P4 LDG.E.128 R156, [R2.64] ;  /* 0x00000004029c4981 */ /* 0x000164000c1e1d00 */
[----:B------:R-:W-:Y:S02]  /*0160*/  @P1 IMAD.MOV.U32 R37, RZ, RZ, 0x10 ;  /* 0x00000010ff251424 */ /* 0x000fe400078e00ff */
[CC--:B------:R-:W-:Y:S01]  /*0170*/  @P0 IMAD.WIDE.U32 R26, R34.reuse, R29.reuse, c[0x0][0x1b0] ;  /* 0x00006c00221a0625 */ /* 0x0c0fe200078e001d */
[----:B------:R1:W5:Y:S03]  /*0180*/  @P4 LDG.E.128 R20, [R24.64] ;  /* 0x0000000418144981 */ /* 0x000366000c1e1d00 */
[C---:B------:R-:W-:Y:S01]  /*0190*/  @P0 IMAD.WIDE.U32 R28, R34.reuse, R29, c[0x0][0x1c8] ;  /* 0x00007200221c0625 */ /* 0x040fe200078e001d */
[----:B------:R-:W-:Y:S01]  /*01a0*/  @P0 IADD3 R34, R34, 0x80, RZ ;  /* 0x0000008022220810 */ /* 0x000fe20007ffe0ff */
[----:B------:R2:W5:Y:S02]  /*01b0*/  @P0 LDG.E.128 R152, [R26.64] ;  /* 0x000000041a980981 */ /* 0x000564000c1e1d00 */
[----:B------:R-:W-:-:S02]  /*01c0*/  @P2 IMAD.MOV.U32 R41, RZ, RZ, 0x10 ;  /* 0x00000010ff292424 */ /* 0x000fc400078e00ff */
        /* <DEDUP_REMOVED lines=23> */
[----:B------:R-:W-:Y:S01]  /*0340*/  CS2R R182, SRZ ;  /* 0x0000000000b67805 */ /* 0x000fe2000001ff00 */
[----:B------:R-:W-:Y:S01]  /*0350*/  CS2R R76, SRZ ;  /* 0x00000000004c7805 */ /* 0x000fe2000001ff00 */
[----:B------:R-:W-:Y:S01]  /*0360*/  CS2R R78, SRZ ;  /* 0x00000000004e7805 */ /* 0x000fe2000001ff00 */
        /* <DEDUP_REMOVED lines=138> */
[----:B0-----:R-:W-:Y:S02]  /*0c10*/  PRMT R3, RZ, 0x5410, R21 ;  /* 0x00005410ff037816 */ /* 0x001fe40000000015 */
[----:B------:R-:W-:-:S03]  /*0c20*/  PRMT R21, RZ, 0x5410, R22 ;  /* 0x00005410ff157816 */ /* 0x000fc60000000016 */
[----:B------:R0:W-:Y:S01]  /*0c30*/  STL [R1+0x108], R3 ;  /* 0x0001080301007387 */ /* 0x0001e20000100800 */
[----:B-1----:R-:W-:-:S03]  /*0c40*/  IMAD.MOV.U32 R25, RZ, RZ, RZ ;  /* 0x000000ffff197224 */ /* 0x002fc600078e00ff */
        /* <DEDUP_REMOVED lines=56> */
[----:B0-----:R-:W-:Y:S01]  /*0fd0*/  HFMA2.MMA R3, -RZ, RZ, 0, 5.9604644775390625e-08 ;  /* 0x00000001ff037435 */ /* 0x001fe200000001ff */
[----:B-1----:R-:W-:-:S09]  /*0fe0*/  PRMT R8, RZ, 0x5410, R4 ;  /* 0x00005410ff087816 */ /* 0x002fd20000000004 */
[----:B------:R-:W-:Y:S02]  /*0ff0*/  PRMT R9, R3, 0x7610, R9 ;  /* 0x0000761003097816 */ /* 0x000fe40000000009 */
[----:B------:R-:W-:Y:S01]  /*1000*/  PRMT R3, RZ, 0x7610, R4 ;  /* 0x00007610ff037816 */ /* 0x000fe20000000004 */
[----:B------:R0:W-:Y:S01]  /*1010*/  STL [R1+0x90], R8 ;  /* 0x0000900801007387 */ /* 0x0001e20000100800 */
[----:B------:R-:W-:-:S03]  /*1020*/  PRMT R4, RZ, 0x7610, R5 ;  /* 0x00007610ff047816 */ /* 0x000fc60000000005 */
[----:B------:R-:W-:Y:S04]  /*1030*/  STL.S16 [R1+0x70], R9 ;  /* 0x0000700901007387 */ /* 0x000fe80000100600 */
        /* <DEDUP_REMOVED lines=12> */
.L_x_5197:
[----:B------:R-:W-:-:S04]  /*1100*/  IMAD.MOV.U32 R192, RZ, RZ, 0x4 ;  /* 0x00000004ffc07424 */ /* 0x000fc800078e00ff */
[----:B------:R-:W-:-:S04]  /*1110*/  IMAD.WIDE R10, R2, R192, c[0x0][0x1d8] ;  /* 0x00007600020a7625 */ /* 0x000fc800078e02c0 */
[CC--:B------:R-:W-:Y:S01]  /*1120*/  IMAD.WIDE R194, R2.reuse, R192.reuse, c[0x0][0x1a8] ;  /* 0x00006a0002c27625 */ /* 0x0c0fe200078e02c0 */
[----:B------:R0:W3:Y:S04]  /*1130*/  LDG.E R196, [R10.64] ;  /* 0x000000040ac47981 */ /* 0x0000e8000c1e1900 */
[----:B--2---:R1:W5:Y:S01]  /*1140*/  LDG.E R3, [R194.64] ;  /* 0x00000004c2037981 */ /* 0x004362000c1e1900 */
[----:B0-----:R-:W-:-:S04]  /*1150*/  IMAD.WIDE R10, R2, R192, c[0x0][0x1a0] ;  /* 0x00006800020a7625 */ /* 0x001fc800078e02c0 */
[C---:B------:R-:W-:Y:S01]  /*1160*/  IMAD.WIDE R192, R2.reuse, R192, c[0x0][0x1d0] ;  /* 0x0000740002c07625 */ /* 0x040fe200078e02c0 */
[----:B------:R-:W0:Y:S04]  /*1170*/  S2R R197, SR_TID.X ;  /* 0x0000000000c57919 */ /* 0x000e280000002100 */
[----:B-1----:R1:W2:Y:S04]  /*1180*/  LDG.E R194, [R192.64] ;  /* 0x00000004c0c27981 */ /* 0x0022a8000c1e1900 */
[----:B------:R4:W5:Y:S02]  /*1190*/  LDG.E R11, [R10.64] ;  /* 0x000000040a0b7981 */ /* 0x000964000c1e1900 */
[----:B----4-:R-:W-:-:S05]  /*11a0*/  IMAD R10, R2, c[0x0][0x168], RZ ;  /* 0x00005a00020a7a24 */ /* 0x010fca00078e02ff */
[----:B-1----:R-:W-:-:S04]  /*11b0*/  SHF.R.S32.HI R192, RZ, 0x1f, R10 ;  /* 0x0000001fffc07819 */ /* 0x002fc8000001140a */
[----:B------:R-:W-:Y:S02]  /*11c0*/  LEA.HI R10, R192, R10, RZ, 0x3 ;  /* 0x0000000ac00a7211 */ /* 0x000fe400078f18ff */
[----:B0-----:R-:W-:Y:S01]  /*11d0*/  LOP3.LUT R192, R197, 0x7f, RZ, 0xc0, !PT ;  /* 0x0000007fc5c07812 */ /* 0x001fe200078ec0ff */
[----:B------:R-:W-:Y:S01]  /*11e0*/  IMAD.MOV.U32 R193, RZ, RZ, 0x20 ;  /* 0x00000020ffc17424 */ /* 0x000fe200078e00ff */
[----:B------:R-:W-:Y:S02]  /*11f0*/  BSSY B0, `(.L_x_5072) ;  /* 0x000022a000007945 */ /* 0x000fe40003800000 */
[----:B------:R-:W-:-:S05]  /*1200*/  LEA.HI.SX32 R10, R10, R192, 0x1d ;  /* 0x000000c00a0a7211 */ /* 0x000fca00078feaff */
[----:B------:R-:W-:Y:S01]  /*1210*/  IMAD.WIDE.U32 R218, R10, R193, c[0x0][0x218] ;  /* 0x000086000ada7625 */ /* 0x000fe200078e00c1 */
[----:B---3--:R-:W-:Y:S01]  /*1220*/  ISETP.GT.AND P3, PT, R196, RZ, PT ;  /* 0x000000ffc400720c */ /* 0x008fe20003f64270 */
[----:B--2---:R0:W-:-:S12]  /*1230*/  STL [R1+0x38], R194 ;  /* 0x000038c201007387 */ /* 0x0041d80000100800 */
[----:B------:R-:W-:Y:S05]  /*1240*/  @P3 BRA `(.L_x_5073) ;  /* 0x0000032000003947 */ /* 0x000fea0003800000 */
[----:B------:R-:W-:Y:S01]  /*1250*/  LOP3.LUT P4, RZ, R0, 0xffffff80, RZ, 0xc0, !PT ;  /* 0xffffff8000ff7812 */ /* 0x000fe2000788c0ff */
[----:B------:R-:W-:Y:S01]  /*1260*/  BSSY B1, `(.L_x_5074) ;  /* 0x0000009000017945 */ /* 0x000fe20003800000 */
[----:B-----5:R-:W-:-:S11]  /*1270*/  MOV R11, R10 ;  /* 0x0000000a000b7202 */ /* 0x020fd60000000f00 */
[----:B------:R-:W-:Y:S05]  /*1280*/  @!P4 BRA `(.L_x_5075) ;  /* 0x000000600000c947 */ /* 0x000fea0003800000 */
[----:B------:R-:W-:-:S04]  /*1290*/  ISETP.NE.U32.AND P4, PT, RZ, c[0x0][0x218], PT ;  /* 0x00008600ff007a0c */ /* 0x000fc80003f85070 */
[----:B------:R-:W-:-:S13]  /*12a0*/  ISETP.NE.AND.EX P4, PT, RZ, c[0x0][0x21c], PT, P4 ;  /* 0x00008700ff007a0c */ /* 0x000fda0003f85340 */
[----:B------:R-:W-:Y:S05]  /*12b0*/  @!P4 BRA `(.L_x_5076) ;  /* 0x000000200000c947 */ /* 0x000fea0003800000 */
[----:B------:R1:W5:Y:S04]  /*12c0*/  LDG.E.128 R144, [R218.64] ;  /* 0x00000004da907981 */ /* 0x000368000c1e1d00 */
[----:B------:R1:W5:Y:S02]  /*12d0*/  LDG.E.128 R148, [R218.64+0x10] ;  /* 0x00001004da947981 */ /* 0x000364000c1e1d00 */
.L_x_5076:
[----:B------:R-:W-:Y:S02]  /*12e0*/  IADD3 R11, R10, 0x80, RZ ;  /* 0x000000800a0b7810 */ /* 0x000fe40007ffe0ff */
.L_x_5075:
[----:B------:R-:W-:Y:S05]  /*12f0*/  BSYNC B1 ;  /* 0x0000000000017941 */ /* 0x000fea0003800000 */
.L_x_5074:
[----:B------:R-:W-:Y:S01]  /*1300*/  BSSY B1, `(.L_x_5077) ;  /* 0x0000009000017945 */ /* 0x000fe20003800000 */
[----:B------:R-:W-:Y:S05]  /*1310*/  @!P0 BRA `(.L_x_5078) ;  /* 0x0000007000008947 */ /* 0x000fea0003800000 */
[----:B------:R-:W-:-:S04]  /*1320*/  ISETP.NE.U32.AND P4, PT, RZ, c[0x0][0x218], PT ;  /* 0x00008600ff007a0c */ /* 0x000fc80003f85070 */
[----:B------:R-:W-:-:S13]  /*1330*/  ISETP.NE.AND.EX P4, PT, RZ, c[0x0][0x21c], PT, P4 ;  /* 0x00008700ff007a0c */ /* 0x000fda0003f85340 */
[----:B------:R-:W-:Y:S05]  /*1340*/  @!P4 BRA `(.L_x_5079) ;  /* 0x000000300000c947 */ /* 0x000fea0003800000 */
[----:B------:R-:W-:-:S05]  /*1350*/  IMAD.WIDE.U32 R16, R11, R193, c[0x0][0x218] ;  /* 0x000086000b107625 */ /* 0x000fca00078e00c1 */
[----:B------:R2:W5:Y:S04]  /*1360*/  LDG.E.128 R20, [R16.64] ;  /* 0x0000000410147981 */ /* 0x000568000c1e1d00 */
[----:B--2---:R-:W5:Y:S02]  /*1370*/  LDG.E.128 R16, [R16.64+0x10] ;  /* 0x0000100410107981 */ /* 0x004f64000c1e1d00 */
.L_x_5079:
[----:B------:R-:W-:Y:S02]  /*1380*/  IADD3 R11, R11, 0x80, RZ ;  /* 0x000000800b0b7810 */ /* 0x000fe40007ffe0ff */
.L_x_5078:
[----:B------:R-:W-:Y:S05]  /*1390*/  BSYNC B1 ;  /* 0x0000000000017941 */ /* 0x000fea0003800000 */
.L_x_5077:
        /* <DEDUP_REMOVED lines=8> */
.L_x_5082:
[----:B------:R-:W-:Y:S02]  /*1420*/  IADD3 R11, R11, 0x80, RZ ;  /* 0x000000800b0b7810 */ /* 0x000fe40007ffe0ff */
.L_x_5081:
[----:B------:R-:W-:Y:S05]  /*1430*/  BSYNC B1 ;  /* 0x0000000000017941 */ /* 0x000fea0003800000 */
.L_x_5080:
        /* <DEDUP_REMOVED lines=8> */
.L_x_5085:
[----:B------:R-:W-:Y:S02]  /*14c0*/  IADD3 R11, R11, 0x80, RZ ;  /* 0x000000800b0b7810 */ /* 0x000fe40007ffe0ff */
.L_x_5084:
[----:B------:R-:W-:Y:S05]  /*14d0*/  BSYNC B1 ;  /* 0x0000000000017941 */ /* 0x000fea0003800000 */
.L_x_5083:
[----:B------:R-:W-:Y:S01]  /*14e0*/  ISETP.NE.U32.AND P4, PT, RZ, c[0x0][0x218], PT ;  /* 0x00008600ff007a0c */ /* 0x000fe20003f85070 */
[----:B------:R-:W-:-:S03]  /*14f0*/  CS2R R214, SRZ ;  /* 0x0000000000d67805 */ /* 0x000fc6000001ff00 */
[----:B------:R-:W-:-:S04]  /*1500*/  ISETP.NE.AND.EX P4, PT, RZ, c[0x0][0x21c], PT, P4 ;  /* 0x00008700ff007a0c */ /* 0x000fc80003f85340 */
[----:B------:R-:W-:-:S13]  /*1510*/  ISETP.LT.U32.OR P4, PT, R0, 0x280, !P4 ;  /* 0x000002800000780c */ /* 0x000fda0006781470 */
[----:B------:R-:W-:Y:S05]  /*1520*/  @P4 BRA `(.L_x_5086) ;  /* 0x00001f6000004947 */ /* 0x000fea0003800000 */
[----:B------:R-:W-:-:S05]  /*1530*/  IMAD.WIDE.U32 R172, R11, R193, c[0x0][0x218] ;  /* 0x000086000bac7625 */ /* 0x000fca00078e00c1 */
[----:B------:R2:W5:Y:S04]  /*1540*/  LDG.E.128 R168, [R172.64] ;  /* 0x00000004aca87981 */ /* 0x000568000c1e1d00 */
[----:B--2---:R-:W5:Y:S01]  /*1550*/  LDG.E.128 R172, [R172.64+0x10] ;  /* 0x00001004acac7981 */ /* 0x004f62000c1e1d00 */
[----:B------:R-:W-:Y:S05]  /*1560*/  BRA `(.L_x_5086) ;  /* 0x00001f2000007947 */ /* 0x000fea0003800000 */
.L_x_5073:
[----:B------:R-:W-:Y:S01]  /*1570*/  IADD3 R196, R196, -0x1, RZ ;  /* 0xffffffffc4c47810 */ /* 0x000fe20007ffe0ff */
        /* <DEDUP_REMOVED lines=9> */
[----:B------:R-:W-:Y:S01]  /*1610*/  IMAD.WIDE.U32 R196, R10, R193, c[0x0][0x188] ;  /* 0x000062000ac47625 */ /* 0x000fe200078e00c1 */
[----:B------:R-:W-:Y:S03]  /*1620*/  STL [R1+0x1bc], R4 ;  /* 0x0001bc0401007387 */ /* 0x000fe60000100800 */
[----:B------:R-:W-:Y:S01]  /*1630*/  IMAD.MOV.U32 R200, RZ, RZ, 0x10 ;  /* 0x00000010ffc87424 */ /* 0x000fe200078e00ff */
[----:B0-----:R0:W2:Y:S01]  /*1640*/  LDG.E.128 R192, [R196.64] ;  /* 0x00000004c4c07981 */ /* 0x0010a2000c1e1d00 */
[----:B------:R-:W1:Y:S01]  /*1650*/  LDC.U8 R207, c[0x0][0x1f0] ;  /* 0x00007c00ffcf7b82 */ /* 0x000e620000000000 */
[----:B------:R-:W-:Y:S01]  /*1660*/  ISETP.NE.U32.AND P4, PT, RZ, c[0x0][0x218], PT ;  /* 0x00008600ff007a0c */ /* 0x000fe20003f85070 */
[----:B------:R-:W-:Y:S01]  /*1670*/  IMAD.WIDE.U32 R200, R213, R200, c[0x0][0x208] ;  /* 0x00008200d5c87625 */ /* 0x000fe200078e00c8 */
[----:B------:R3:W-:Y:S02]  /*1680*/  STL [R1+0x1b8], R2 ;  /* 0x0001b80201007387 */ /* 0x0007e40000100800 */
[----:B------:R-:W-:-:S02]  /*1690*/  ISETP.NE.AND.EX P4, PT, RZ, c[0x0][0x21c], PT, P4 ;  /* 0x00008700ff007a0c */ /* 0x000fc40003f85340 */
[----:B------:R4:W-:Y:S04]  /*16a0*/  STL [R1+0x1b4], R0 ;  /* 0x0001b40001007387 */ /* 0x0009e80000100800 */
[----:B0-----:R-:W4:Y:S04]  /*16b0*/  LDG.E.128 R196, [R196.64+0x10] ;  /* 0x00001004c4c47981 */ /* 0x001f28000c1e1d00 */
[----:B------:R-:W4:Y:S04]  /*16c0*/  LDG.E.128 R200, [R200.64] ;  /* 0x00000004c8c87981 */ /* 0x000f28000c1e1d00 */
[----:B------:R0:W5:Y:S04]  /*16d0*/  @P4 LDG.E.128 R144, [R218.64] ;  /* 0x00000004da904981 */ /* 0x000168000c1e1d00 */
[----:B------:R0:W5:Y:S01]  /*16e0*/  @P4 LDG.E.128 R148, [R218.64+0x10] ;  /* 0x00001004da944981 */ /* 0x000162000c1e1d00 */
[----:B-1----:R-:W-:-:S03]  /*16f0*/  ISETP.NE.AND P4, PT, R207, RZ, PT ;  /* 0x000000ffcf00720c */ /* 0x002fc60003f85270 */
[----:B------:R-:W4:Y:S01]  /*1700*/  LDL R215, [R1+0x1a4] ;  /* 0x0001a40001d77983 */ /* 0x000f220000100800 */
[----:B-----5:R-:W-:-:S05]  /*1710*/  FSEL R206, R11, RZ, !P4 ;  /* 0x000000ff0bce7208 */ /* 0x020fca0006000000 */
[----:B--2---:R-:W-:-:S04]  /*1720*/  FADD.FTZ R194, -R206, R194 ;  /* 0x000000c2cec27221 */ /* 0x004fc80000010100 */
[----:B---3--:R-:W-:Y:S02]  /*1730*/  FMUL.FTZ R2, R3, R194 ;  /* 0x000000c203027220 */ /* 0x008fe40000410000 */
[----:B------:R-:W2:Y:S01]  /*1740*/  LDL R194, [R1+0x1b0] ;  /* 0x0001b00001c27983 */ /* 0x000ea20000100800 */
[C---:B------:R-:W-:Y:S02]  /*1750*/  FADD.FTZ R193, -R206.reuse, R193 ;  /* 0x000000c1cec17221 */ /* 0x040fe40000010100 */
[C---:B------:R-:W-:Y:S02]  /*1760*/  FADD.FTZ R192, -R206.reuse, R192 ;  /* 0x000000c0cec07221 */ /* 0x040fe40000010100 */
[C---:B------:R-:W-:Y:S02]  /*1770*/  FADD.FTZ R195, -R206.reuse, R195 ;  /* 0x000000c3cec37221 */ /* 0x040fe40000010100 */
[C---:B----4-:R-:W-:Y:S02]  /*1780*/  FADD.FTZ R196, -R206.reuse, R196 ;  /* 0x000000c4cec47221 */ /* 0x050fe40000010100 */
[----:B------:R-:W-:-:S02]  /*1790*/  FADD.FTZ R197, -R206, R197 ;  /* 0x000000c5cec57221 */ /* 0x000fc40000010100 */
[C---:B------:R-:W-:Y:S02]  /*17a0*/  FMUL.FTZ R4, R3.reuse, R193 ;  /* 0x000000c103047220 */ /* 0x040fe40000410000 */
[C---:B------:R-:W-:Y:S01]  /*17b0*/  FADD.FTZ R198, -R206.reuse, R198 ;  /* 0x000000c6cec67221 */ /* 0x040fe20000010100 */
[----:B------:R-:W3:Y:S01]  /*17c0*/  LDL R193, [R1+0x1ac] ;  /* 0x0001ac0001c17983 */ /* 0x000ee20000100800 */
[----:B------:R-:W-:Y:S02]  /*17d0*/  FADD.FTZ R199, -R206, R199 ;  /* 0x000000c7cec77221 */ /* 0x000fe40000010100 */
[C---:B------:R-:W-:Y:S02]  /*17e0*/  FMUL.FTZ R0, R3.reuse, R195 ;  /* 0x000000c303007220 */ /* 0x040fe40000410000 */
[C---:B------:R-:W-:Y:S02]  /*17f0*/  FMUL.FTZ R206, R3.reuse, R192 ;  /* 0x000000c003ce7220 */ /* 0x040fe40000410000 */
[C---:B------:R-:W-:Y:S01]  /*1800*/  FMUL.FTZ R196, R3.reuse, R196 ;  /* 0x000000c403c47220 */ /* 0x040fe20000410000 */
[----:B------:R-:W4:Y:S01]  /*1810*/  LDL R192, [R1+0x1a8] ;  /* 0x0001a80001c07983 */ /* 0x000f220000100800 */
[C---:B------:R-:W-:Y:S01]  /*1820*/  FMUL.FTZ R197, R3.reuse, R197 ;  /* 0x000000c503c57220 */ /* 0x040fe20000410000 */
[----:B------:R-:W-:Y:S01]  /*1830*/  PRMT R207, RZ, 0x5410, R200 ;  /* 0x00005410ffcf7816 */ /* 0x000fe200000000c8 */
[C---:B------:R-:W-:Y:S01]  /*1840*/  FMUL.FTZ R198, R3.reuse, R198 ;  /* 0x000000c603c67220 */ /* 0x040fe20000410000 */
[----:B------:R1:W-:Y:S01]  /*1850*/  STL [R1+0x6c], R4 ;  /* 0x00006c0401007387 */ /* 0x0003e20000100800 */
[----:B0-----:R-:W-:-:S03]  /*1860*/  FMUL.FTZ R219, R3, R199 ;  /* 0x000000c703db7220 */ /* 0x001fc60000410000 */
[----:B------:R-:W-:Y:S01]  /*1870*/  STL [R1+0x68], R2 ;  /* 0x0000680201007387 */ /* 0x000fe20000100800 */
[----:B------:R-:W-:-:S03]  /*1880*/  FFMA.FTZ R24, R206, R207, R24 ;  /* 0x000000cfce187223 */ /* 0x000fc60000010018 */
[----:B------:R-:W-:Y:S01]  /*1890*/  STL [R1+0x54], R0 ;  /* 0x0000540001007387 */ /* 0x000fe20000100800 */
[----:B------:R-:W-:-:S03]  /*18a0*/  FADD.FTZ R60, R60, R207 ;  /* 0x000000cf3c3c7221 */ /* 0x000fc60000010000 */
[----:B------:R-:W-:Y:S04]  /*18b0*/  STL [R1+0x40], R196 ;  /* 0x000040c401007387 */ /* 0x000fe80000100800 */
[----:B------:R-:W-:Y:S04]  /*18c0*/  STL [R1+0x28], R197 ;  /* 0x000028c501007387 */ /* 0x000fe80000100800 */
[----:B------:R-:W-:Y:S04]  /*18d0*/  STL [R1+0x20], R198 ;  /* 0x000020c601007387 */ /* 0x000fe80000100800 */
[----:B------:R-:W-:Y:S01]  /*18e0*/  STL [R1+0x18], R219 ;  /* 0x000018db01007387 */ /* 0x000fe20000100800 */
[----:B--2---:R-:W-:-:S03]  /*18f0*/  FMUL.FTZ R207, R194, R207 ;  /* 0x000000cfc2cf7220 */ /* 0x004fc60000410000 */
[----:B------:R-:W2:Y:S01]  /*1900*/  LDL R194, [R1+0x1a0] ;  /* 0x0001a00001c27983 */ /* 0x000ea20000100800 */
[----:B------:R-:W-:Y:S02]  /*1910*/  PRMT R200, RZ, 0x7610, R200 ;  /* 0x00007610ffc87816 */ /* 0x000fe400000000c8 */
[--C-:B------:R-:W-:Y:S02]  /*1920*/  PRMT R212, RZ, 0x5410, R201.reuse ;  /* 0x00005410ffd47816 */ /* 0x100fe400000000c9 */
[----:B------:R-:W-:Y:S01]  /*1930*/  PRMT R201, RZ, 0x7610, R201 ;  /* 0x00007610ffc97816 */ /* 0x000fe200000000c9 */
[----:B------:R-:W-:Y:S02]  /*1940*/  FFMA.FTZ R25, R4, R200, R25 ;  /* 0x000000c804197223 */ /* 0x000fe40000010019 */
[----:B------:R-:W-:Y:S02]  /*1950*/  FFMA.FTZ R26, R2, R212, R26 ;  /* 0x000000d4021a7223 */ /* 0x000fe4000001001a */
[----:B------:R-:W-:-:S02]  /*1960*/  FADD.FTZ R62, R62, R212 ;  /* 0x000000d43e3e7221 */ /* 0x000fc40000010000 */
[----:B---3--:R-:W-:Y:S02]  /*1970*/  FMUL.FTZ R199, R193, R200 ;  /* 0x000000c8c1c77220 */ /* 0x008fe40000410000 */
[----:B------:R-:W-:Y:S01]  /*1980*/  FADD.FTZ R61, R61, R200 ;  /* 0x000000c83d3d7221 */ /* 0x000fe20000010000 */
[----:B------:R-:W-:Y:S01]  /*1990*/  PRMT R214, RZ, 0x5410, R202 ;  /* 0x00005410ffd67816 */ /* 0x000fe200000000ca */
[----:B------:R-:W-:Y:S01]  /*19a0*/  FMUL.FTZ R200, R215, R201 ;  /* 0x000000c9d7c87220 */ /* 0x000fe20000410000 */
[----:B------:R2:W-:Y:S01]  /*19b0*/  STL [R1+0x3c], R199 ;  /* 0x00003cc701007387 */ /* 0x0005e20000100800 */
[----:B----4-:R-:W-:-:S03]  /*19c0*/  FMUL.FTZ R212, R192, R212 ;  /* 0x000000d4c0d47220 */ /* 0x010fc60000410000 */
[----:B------:R-:W3:Y:S01]  /*19d0*/  LDL R195, [R1+0x19c] ;  /* 0x00019c0001c37983 */ /* 0x000ee20000100800 */
[----:B------:R-:W-:Y:S02]  /*19e0*/  FADD.FTZ R215, RZ, R207 ;  /* 0x000000cfffd77221 */ /* 0x000fe40000010000 */
[----:B------:R-:W-:Y:S01]  /*19f0*/  FFMA.FTZ R192, R206, R207, RZ ;  /* 0x000000cfcec07223 */ /* 0x000fe200000100ff */
[----:B------:R0:W-:Y:S01]  /*1a00*/  STL [R1+0x34], R212 ;  /* 0x000034d401007387 */ /* 0x0001e20000100800 */
[----:B------:R-:W-:Y:S02]  /*1a10*/  FADD.FTZ R215, R215, R199 ;  /* 0x000000c7d7d77221 */ /* 0x000fe40000010000 */
[----:B------:R-:W-:Y:S01]  /*1a20*/  FFMA.FTZ R192, R4, R199, R192 ;  /* 0x000000c704c07223 */ /* 0x000fe200000100c0 */
[----:B------:R-:W4:Y:S04]  /*1a30*/  LDL R193, [R1+0x198] ;  /* 0x0001980001c17983 */ /* 0x000f280000100800 */
[----:B------:R0:W-:Y:S04]  /*1a40*/  STL [R1+0x30], R200 ;  /* 0x000030c801007387 */ /* 0x0001e80000100800 */
[----:B-1----:R1:W5:Y:S01]  /*1a50*/  LDL.LU R4, [R1+0x1bc] ;  /* 0x0001bc0001047983 */ /* 0x0023620000300800 */
[----:B--2---:R-:W-:-:S03]  /*1a60*/  FMUL.FTZ R199, R194, R214 ;  /* 0x000000d6c2c77220 */ /* 0x004fc60000410000 */
[----:B------:R-:W2:Y:S01]  /*1a70*/  LDL R194, [R1+0x194] ;  /* 0x0001940001c27983 */ /* 0x000ea20000100800 */
[----:B------:R-:W-:Y:S02]  /*1a80*/  PRMT R202, RZ, 0x7610, R202 ;  /* 0x00007610ffca7816 */ /* 0x000fe400000000ca */
[--C-:B------:R-:W-:Y:S01]  /*1a90*/  PRMT R218, RZ, 0x5410, R203.reuse ;  /* 0x00005410ffda7816 */ /* 0x100fe200000000cb */
[----:B------:R-:W-:Y:S01]  /*1aa0*/  FADD.FTZ R64, R64, R214 ;  /* 0x000000d640407221 */ /* 0x000fe20000010000 */
[----:B------:R-:W-:Y:S01]  /*1ab0*/  PRMT R203, RZ, 0x7610, R203 ;  /* 0x00007610ffcb7816 */ /* 0x000fe200000000cb */
[----:B------:R-:W-:Y:S02]  /*1ac0*/  FFMA.FTZ R28, R196, R214, R28 ;  /* 0x000000d6c41c7223 */ /* 0x000fe4000001001c */
[----:B------:R-:W-:Y:S01]  /*1ad0*/  FFMA.FTZ R214, R2, R212, R192 ;  /* 0x000000d402d67223 */ /* 0x000fe200000100c0 */
[----:B------:R1:W-:Y:S01]  /*1ae0*/  STL [R1+0x2c], R199 ;  /* 0x00002cc701007387 */ /* 0x0003e20000100800 */
[----:B------:R-:W-:-:S02]  /*1af0*/  FFMA.FTZ R27, R0, R201, R27 ;  /* 0x000000c9001b7223 */ /* 0x000fc4000001001b */
[----:B------:R-:W-:Y:S01]  /*1b00*/  FFMA.FTZ R214, R0, R200, R214 ;  /* 0x000000c800d67223 */ /* 0x000fe200000100d6 */
[----:B------:R1:W5:Y:S01]  /*1b10*/  LDL.LU R2, [R1+0x1b8] ;  /* 0x0001b80001027983 */ /* 0x0003620000300800 */
[----:B------:R-:W-:-:S03]  /*1b20*/  FADD.FTZ R215, R215, R212 ;  /* 0x000000d4d7d77221 */ /* 0x000fc60000010000 */
[----:B------:R1:W5:Y:S01]  /*1b30*/  LDL.LU R0, [R1+0x1b4] ;  /* 0x0001b40001007983 */ /* 0x0003620000300800 */
[----:B---3--:R-:W-:Y:S02]  /*1b40*/  FMUL.FTZ R195, R195, R202 ;  /* 0x000000cac3c37220 */ /* 0x008fe40000410000 */
[----:B----4-:R-:W-:-:S03]  /*1b50*/  FMUL.FTZ R193, R193, R218 ;  /* 0x000000dac1c17220 */ /* 0x010fc60000410000 */
[----:B------:R1:W-:Y:S04]  /*1b60*/  STL [R1+0x24], R195 ;  /* 0x000024c301007387 */ /* 0x0003e80000100800 */
[----:B------:R1:W-:Y:S01]  /*1b70*/  STL [R1+0x1c], R193 ;  /* 0x00001cc101007387 */ /* 0x0003e20000100800 */
[----:B------:R-:W-:Y:S02]  /*1b80*/  FADD.FTZ R215, R215, R200 ;  /* 0x000000c8d7d77221 */ /* 0x000fe40000010000 */
[----:B------:R-:W-:Y:S02]  /*1b90*/  FFMA.FTZ R214, R196, R199, R214 ;  /* 0x000000c7c4d67223 */ /* 0x000fe400000100d6 */
[----:B------:R-:W-:Y:S02]  /*1ba0*/  FADD.FTZ R215, R215, R199 ;  /* 0x000000c7d7d77221 */ /* 0x000fe40000010000 */
[----:B------:R-:W-:-:S02]  /*1bb0*/  FFMA.FTZ R214, R197, R195, R214 ;  /* 0x000000c3c5d67223 */ /* 0x000fc400000100d6 */
[----:B------:R-:W-:Y:S02]  /*1bc0*/  FADD.FTZ R215, R215, R195 ;  /* 0x000000c3d7d77221 */ /* 0x000fe40000010000 */
[----:B------:R-:W-:Y:S02]  /*1bd0*/  FFMA.FTZ R214, R198, R193, R214 ;  /* 0x000000c1c6d67223 */ /* 0x000fe400000100d6 */
[----:B------:R-:W-:Y:S01]  /*1be0*/  FADD.FTZ R215, R215, R193 ;  /* 0x000000c1d7d77221 */ /* 0x000fe20000010000 */
[----:B------:R-:W-:Y:S01]  /*1bf0*/  IADD3 R213, R213, 0x80, RZ ;  /* 0x00000080d5d57810 */ /* 0x000fe20007ffe0ff */
[----:B------:R-:W-:Y:S01]  /*1c00*/  FADD.FTZ R63, R63, R201 ;  /* 0x000000c93f3f7221 */ /* 0x000fe20000010000 */
[----:B0-----:R-:W-:Y:S01]  /*1c10*/  IADD3 R212, R10, 0x80, RZ ;  /* 0x000000800ad47810 */ /* 0x001fe20007ffe0ff */
[----:B------:R-:W-:Y:S02]  /*1c20*/  FADD.FTZ R65, R65, R202 ;  /* 0x000000ca41417221 */ /* 0x000fe40000010000 */
[----:B------:R-:W-:-:S02]  /*1c30*/  FFMA.FTZ R29, R197, R202, R29 ;  /* 0x000000cac51d7223 */ /* 0x000fc4000001001d */
[----:B------:R-:W-:Y:S02]  /*1c40*/  FADD.FTZ R66, R66, R218 ;  /* 0x000000da42427221 */ /* 0x000fe40000010000 */
[----:B------:R-:W-:Y:S02]  /*1c50*/  FFMA.FTZ R30, R198, R218, R30 ;  /* 0x000000dac61e7223 */ /* 0x000fe4000001001e */
[----:B------:R-:W-:Y:S02]  /*1c60*/  FADD.FTZ R67, R67, R203 ;  /* 0x000000cb43437221 */ /* 0x000fe40000010000 */
[-C--:B------:R-:W-:Y:S02]  /*1c70*/  FFMA.FTZ R31, R219, R203.reuse, R31 ;  /* 0x000000cbdb1f7223 */ /* 0x080fe4000001001f */
[----:B--2---:R-:W-:-:S05]  /*1c80*/  FMUL.FTZ R192, R194, R203 ;  /* 0x000000cbc2c07220 */ /* 0x004fca0000410000 */
[----:B------:R1:W-:Y:S01]  /*1c90*/  STL [R1+0x14], R192 ;  /* 0x000014c001007387 */ /* 0x0003e20000100800 */
[----:B------:R-:W-:Y:S02]  /*1ca0*/  FADD.FTZ R215, R215, R192 ;  /* 0x000000c0d7d77221 */ /* 0x000fe40000010000 */
[----:B------:R-:W-:Y:S02]  /*1cb0*/  FFMA.FTZ R214, R219, R192, R214 ;  /* 0x000000c0dbd67223 */ /* 0x000fe400000100d6 */
.L_x_5088:
[----:B------:R-:W-:Y:S05]  /*1cc0*/  BSYNC B1 ;  /* 0x0000000000017941 */ /* 0x000fea0003800000 */
.L_x_5087:
[----:B------:R-:W-:Y:S01]  /*1cd0*/  BSSY B1, `(.L_x_5089) ;  /* 0x0000064000017945 */ /* 0x000fe20003800000 */
[----:B------:R-:W-:Y:S05]  /*1ce0*/  @!P0 BRA `(.L_x_5090) ;  /* 0x0000062000008947 */ /* 0x000fea0003800000 */
[----:B------:R-:W-:Y:S01]  /*1cf0*/  IMAD.MOV.U32 R218, RZ, RZ, 0x20 ;  /* 0x00000020ffda7424 */ /* 0x000fe200078e00ff */
[----:B------:R-:W-:Y:S01]  /*1d00*/  HFMA2.MMA R200, -RZ, RZ, 0, 9.5367431640625e-07 ;  /* 0x00000010ffc87435 */ /* 0x000fe200000001ff */
[----:B-----5:R2:W-:Y:S02]  /*1d10*/  STL [R1+0x1b4], R0 ;  /* 0x0001b40001007387 */ /* 0x0205e40000100800 */
[----:B------:R-:W-:Y:S01]  /*1d20*/  IMAD.WIDE.U32 R196, R212, R218, c[0x0][0x188] ;  /* 0x00006200d4c47625 */ /* 0x000fe200078e00da */
[----:B------:R-:W3:Y:S01]  /*1d30*/  LDC.U8 R244, c[0x0][0x1f0] ;  /* 0x00007c00fff47b82 */ /* 0x000ee20000000000 */
[----:B------:R-:W-:Y:S01]  /*1d40*/  ISETP.NE.U32.AND P4, PT, RZ, c[0x0][0x218], PT ;  /* 0x00008600ff007a0c */ /* 0x000fe20003f85070 */
[----:B------:R-:W4:Y:S04]  /*1d50*/  LDL R252, [R1+0x184] ;  /* 0x0001840001fc7983 */ /* 0x000f280000100800 */
[----:B01----:R0:W2:Y:S01]  /*1d60*/  LDG.E.128 R192, [R196.64] ;  /* 0x00000004c4c07981 */ /* 0x0030a2000c1e1d00 */
[----:B------:R-:W-:Y:S01]  /*1d70*/  ISETP.NE.AND.EX P4, PT, RZ, c[0x0][0x21c], PT, P4 ;  /* 0x00008700ff007a0c */ /* 0x000fe20003f85340 */
[----:B------:R-:W-:-:S06]  /*1d80*/  IMAD.WIDE.U32 R200, R213, R200, c[0x0][0x208] ;  /* 0x00008200d5c87625 */ /* 0x000fcc00078e00c8 */
[----:B------:R-:W4:Y:S04]  /*1d90*/  LDG.E.128 R200, [R200.64] ;  /* 0x00000004c8c87981 */ /* 0x000f28000c1e1d00 */
[----:B0-----:R-:W4:Y:S02]  /*1da0*/  LDG.E.128 R196, [R196.64+0x10] ;  /* 0x00001004c4c47981 */ /* 0x001f24000c1e1d00 */
[----:B------:R-:W-:-:S05]  /*1db0*/  @P4 IMAD.WIDE.U32 R218, R212, R218, c[0x0][0x218] ;  /* 0x00008600d4da4625 */ /* 0x000fca00078e00da */
[----:B------:R0:W5:Y:S04]  /*1dc0*/  @P4 LDG.E.128 R20, [R218.64] ;  /* 0x00000004da144981 */ /* 0x000168000c1e1d00 */
[----:B------:R0:W5:Y:S01]  /*1dd0*/  @P4 LDG.E.128 R16, [R218.64+0x10] ;  /* 0x00001004da104981 */ /* 0x000162000c1e1d00 */
[----:B---3--:R-:W-:-:S04]  /*1de0*/  ISETP.NE.AND P4, PT, R244, RZ, PT ;  /* 0x000000fff400720c */ /* 0x008fc80003f85270 */
[----:B0-----:R-:W-:-:S05]  /*1df0*/  FSEL R218, R11, RZ, !P4 ;  /* 0x000000ff0bda7208 */ /* 0x001fca0006000000 */
[C---:B--2---:R-:W-:Y:S02]  /*1e00*/  FADD.FTZ R192, -R218.reuse, R192 ;  /* 0x000000c0dac07221 */ /* 0x044fe40000010100 */
[C---:B------:R-:W-:Y:S02]  /*1e10*/  FADD.FTZ R193, -R218.reuse, R193 ;  /* 0x000000c1dac17221 */ /* 0x040fe40000010100 */
[C---:B------:R-:W-:Y:S02]  /*1e20*/  FADD.FTZ R195, -R218.reuse, R195 ;  /* 0x000000c3dac37221 */ /* 0x040fe40000010100 */
[C---:B------:R-:W-:Y:S02]  /*1e30*/  FMUL.FTZ R0, R3.reuse, R192 ;  /* 0x000000c003007220 */ /* 0x040fe40000410000 */
[----:B------:R-:W-:Y:S02]  /*1e40*/  FMUL.FTZ R192, R3, R193 ;  /* 0x000000c103c07220 */ /* 0x000fe40000410000 */
[----:B------:R-:W2:Y:S01]  /*1e50*/  LDL R193, [R1+0x190] ;  /* 0x0001900001c17983 */ /* 0x000ea20000100800 */
[----:B------:R-:W-:-:S02]  /*1e60*/  FADD.FTZ R194, -R218, R194 ;  /* 0x000000c2dac27221 */ /* 0x000fc40000010100 */
[C---:B------:R-:W-:Y:S02]  /*1e70*/  FMUL.FTZ R244, R3.reuse, R195 ;  /* 0x000000c303f47220 */ /* 0x040fe40000410000 */
[----:B------:R-:W3:Y:S01]  /*1e80*/  LDL R195, [R1+0x18c] ;  /* 0x00018c0001c37983 */ /* 0x000ee20000100800 */
[----:B------:R-:W-:-:S03]  /*1e90*/  FMUL.FTZ R248, R3, R194 ;  /* 0x000000c203f87220 */ /* 0x000fc60000410000 */
[----:B------:R-:W3:Y:S01]  /*1ea0*/  LDL R194, [R1+0x188] ;  /* 0x0001880001c27983 */ /* 0x000ee20000100800 */
[C---:B----4-:R-:W-:Y:S02]  /*1eb0*/  FADD.FTZ R196, -R218.reuse, R196 ;  /* 0x000000c4dac47221 */ /* 0x050fe40000010100 */
[C---:B------:R-:W-:Y:S02]  /*1ec0*/  FADD.FTZ R197, -R218.reuse, R197 ;  /* 0x000000c5dac57221 */ /* 0x040fe40000010100 */
[C---:B------:R-:W-:Y:S02]  /*1ed0*/  FADD.FTZ R198, -R218.reuse, R198 ;  /* 0x000000c6dac67221 */ /* 0x040fe40000010100 */
[----:B------:R-:W-:Y:S01]  /*1ee0*/  FADD.FTZ R199, -R218, R199 ;  /* 0x000000c7dac77221 */ /* 0x000fe20000010100 */
[--C-:B------:R-:W-:Y:S02]  /*1ef0*/  PRMT R218, RZ, 0x5410, R200.reuse ;  /* 0x00005410ffda7816 */ /* 0x100fe400000000c8 */
[----:B------:R-:W-:Y:S01]  /*1f00*/  PRMT R200, RZ, 0x7610, R200 ;  /* 0x00007610ffc87816 */ /* 0x000fe200000000c8 */
[----:B------:R0:W-:Y:S01]  /*1f10*/  STL [R1+0x64], R0 ;  /* 0x0000640001007387 */ /* 0x0001e20000100800 */
[----:B------:R-:W-:Y:S01]  /*1f20*/  PRMT R219, RZ, 0x5410, R201 ;  /* 0x00005410ffdb7816 */ /* 0x000fe200000000c9 */
[----:B------:R-:W-:-:S02]  /*1f30*/  FMUL.FTZ R249, R3, R197 ;  /* 0x000000c503f97220 */ /* 0x000fc40000410000 */
[----:B------:R-:W-:Y:S01]  /*1f40*/  STL [R1+0x50], R192 ;  /* 0x000050c001007387 */ /* 0x000fe20000100800 */
[----:B------:R-:W-:-:S03]  /*1f50*/  FMUL.FTZ R251, R3, R196 ;  /* 0x000000c403fb7220 */ /* 0x000fc60000410000 */
[----:B------:R-:W-:Y:S04]  /*1f60*/  STL [R1+0x8], R248 ;  /* 0x000008f801007387 */ /* 0x000fe80000100800 */
[----:B------:R-:W-:Y:S01]  /*1f70*/  STL [R1], R244 ;  /* 0x000000f401007387 */ /* 0x000fe20000100800 */
[----:B------:R-:W-:Y:S02]  /*1f80*/  FFMA.FTZ R180, R0, R218, R180 ;  /* 0x000000da00b47223 */ /* 0x000fe400000100b4 */
[----:B------:R-:W-:Y:S02]  /*1f90*/  FFMA.FTZ R181, R192, R200, R181 ;  /* 0x000000c8c0b57223 */ /* 0x000fe400000100b5 */
[----:B--2---:R-:W-:Y:S02]  /*1fa0*/  FMUL.FTZ R193, R193, R218 ;  /* 0x000000dac1c17220 */ /* 0x004fe40000410000 */
[----:B---3--:R-:W-:-:S03]  /*1fb0*/  FMUL.FTZ R197, R195, R200 ;  /* 0x000000c8c3c57220 */ /* 0x008fc60000410000 */
[----:B------:R1:W-:Y:S01]  /*1fc0*/  STL [R1+0x10], R193 ;  /* 0x000010c101007387 */ /* 0x0003e20000100800 */
[----:B------:R-:W-:-:S03]  /*1fd0*/  FMUL.FTZ R195, R194, R219 ;  /* 0x000000dbc2c37220 */ /* 0x000fc60000410000 */
[----:B------:R-:W2:Y:S01]  /*1fe0*/  LDL R196, [R1+0x180] ;  /* 0x0001800001c47983 */ /* 0x000ea20000100800 */
[----:B------:R-:W-:-:S03]  /*1ff0*/  FFMA.FTZ R214, R0, R193, R214 ;  /* 0x000000c100d67223 */ /* 0x000fc600000100d6 */
[----:B------:R3:W-:Y:S01]  /*2000*/  STL [R1+0xc], R197 ;  /* 0x00000cc501007387 */ /* 0x0007e20000100800 */
[----:B------:R-:W-:-:S03]  /*2010*/  FADD.FTZ R215, R215, R193 ;  /* 0x000000c1d7d77221 */ /* 0x000fc60000010000 */
[----:B------:R-:W4:Y:S04]  /*2020*/  LDL R194, [R1+0x17c] ;  /* 0x00017c0001c27983 */ /* 0x000f280000100800 */
[----:B------:R3:W-:Y:S04]  /*2030*/  STL [R1+0x4], R195 ;  /* 0x000004c301007387 */ /* 0x0007e80000100800 */
[----:B0-----:R3:W5:Y:S01]  /*2040*/  LDL.LU R0, [R1+0x1b4] ;  /* 0x0001b40001007983 */ /* 0x0017620000300800 */
[----:B------:R-:W-:-:S03]  /*2050*/  FFMA.FTZ R214, R192, R197, R214 ;  /* 0x000000c5c0d67223 */ /* 0x000fc600000100d6 */
[----:B-1----:R-:W3:Y:S04]  /*2060*/  LDL R193, [R1+0x178] ;  /* 0x0001780001c17983 */ /* 0x002ee80000100800 */
[----:B------:R-:W3:Y:S01]  /*2070*/  LDL R192, [R1+0x174] ;  /* 0x0001740001c07983 */ /* 0x000ee20000100800 */
[----:B------:R-:W-:Y:S01]  /*2080*/  PRMT R201, RZ, 0x7610, R201 ;  /* 0x00007610ffc97816 */ /* 0x000fe200000000c9 */
[----:B------:R-:W-:Y:S01]  /*2090*/  FADD.FTZ R215, R215, R197 ;  /* 0x000000c5d7d77221 */ /* 0x000fe20000010000 */
[----:B------:R-:W-:Y:S01]  /*20a0*/  PRMT R250, RZ, 0x5410, R202 ;  /* 0x00005410fffa7816 */ /* 0x000fe200000000ca */
[----:B------:R-:W-:Y:S02]  /*20b0*/  FFMA.FTZ R214, R248, R195, R214 ;  /* 0x000000c3f8d67223 */ /* 0x000fe400000100d6 */
[----:B------:R-:W-:-:S02]  /*20c0*/  FMUL.FTZ R252, R252, R201 ;  /* 0x000000c9fcfc7220 */ /* 0x000fc40000410000 */
[----:B------:R-:W-:Y:S01]  /*20d0*/  FADD.FTZ R215, R215, R195 ;  /* 0x000000c3d7d77221 */ /* 0x000fe20000010000 */
[----:B------:R-:W-:Y:S01]  /*20e0*/  PRMT R202, RZ, 0x7610, R202 ;  /* 0x00007610ffca7816 */ /* 0x000fe200000000ca */
[----:B------:R-:W-:Y:S02]  /*20f0*/  FADD.FTZ R72, R72, R250 ;  /* 0x000000fa48487221 */ /* 0x000fe40000010000 */
[----:B------:R-:W-:Y:S02]  /*2100*/  FFMA.FTZ R76, R251, R250, R76 ;  /* 0x000000fafb4c7223 */ /* 0x000fe4000001004c */
[----:B------:R-:W-:Y:S02]  /*2110*/  FADD.FTZ R215, R215, R252 ;  /* 0x000000fcd7d77221 */ /* 0x000fe40000010000 */
[----:B------:R-:W-:Y:S01]  /*2120*/  FFMA.FTZ R214, R244, R252, R214 ;  /* 0x000000fcf4d67223 */ /* 0x000fe200000100d6 */
[----:B------:R-:W-:Y:S01]  /*2130*/  PRMT R246, RZ, 0x5410, R203 ;  /* 0x00005410fff67816 */ /* 0x000fe200000000cb */
[----:B------:R-:W-:-:S02]  /*2140*/  FMUL.FTZ R247, R3, R198 ;  /* 0x000000c603f77220 */ /* 0x000fc40000410000 */
[----:B------:R-:W-:Y:S01]  /*2150*/  FFMA.FTZ R182, R248, R219, R182 ;  /* 0x000000dbf8b67223 */ /* 0x000fe200000100b6 */
[----:B------:R-:W-:Y:S01]  /*2160*/  PRMT R203, RZ, 0x7610, R203 ;  /* 0x00007610ffcb7816 */ /* 0x000fe200000000cb */
[----:B------:R-:W-:Y:S02]  /*2170*/  FADD.FTZ R74, R74, R246 ;  /* 0x000000f64a4a7221 */ /* 0x000fe40000010000 */
[----:B------:R-:W-:Y:S02]  /*2180*/  FFMA.FTZ R78, R247, R246, R78 ;  /* 0x000000f6f74e7223 */ /* 0x000fe4000001004e */
[----:B------:R-:W-:Y:S02]  /*2190*/  FFMA.FTZ R183, R244, R201, R183 ;  /* 0x000000c9f4b77223 */ /* 0x000fe400000100b7 */
[----:B------:R-:W-:Y:S01]  /*21a0*/  FMUL.FTZ R245, R3, R199 ;  /* 0x000000c703f57220 */ /* 0x000fe20000410000 */
[----:B------:R-:W-:Y:S01]  /*21b0*/  IADD3 R213, R213, 0x80, RZ ;  /* 0x00000080d5d57810 */ /* 0x000fe20007ffe0ff */
[----:B------:R-:W-:Y:S01]  /*21c0*/  FADD.FTZ R32, R32, R218 ;  /* 0x000000da20207221 */ /* 0x000fe20000010000 */
[----:B------:R-:W-:Y:S01]  /*21d0*/  IADD3 R212, R212, 0x80, RZ ;  /* 0x00000080d4d47810 */ /* 0x000fe20007ffe0ff */
[----:B------:R-:W-:-:S02]  /*21e0*/  FADD.FTZ R33, R33, R200 ;  /* 0x000000c821217221 */ /* 0x000fc40000010000 */
[----:B------:R-:W-:Y:S02]  /*21f0*/  FADD.FTZ R34, R34, R219 ;  /* 0x000000db22227221 */ /* 0x000fe40000010000 */
        /* <DEDUP_REMOVED lines=11> */
[----:B---3--:R-:W-:Y:S02]  /*22b0*/  FMUL.FTZ R246, R193, R246 ;  /* 0x000000f6c1f67220 */ /* 0x008fe40000410000 */
[----:B------:R-:W-:Y:S02]  /*22c0*/  FMUL.FTZ R244, R192, R203 ;  /* 0x000000cbc0f47220 */ /* 0x000fe40000410000 */
[----:B------:R-:W-:Y:S02]  /*22d0*/  FADD.FTZ R215, R215, R246 ;  /* 0x000000f6d7d77221 */ /* 0x000fe40000010000 */
[----:B------:R-:W-:-:S02]  /*22e0*/  FFMA.FTZ R214, R247, R246, R214 ;  /* 0x000000f6f7d67223 */ /* 0x000fc400000100d6 */
[----:B------:R-:W-:Y:S02]  /*22f0*/  FADD.FTZ R215, R215, R244 ;  /* 0x000000f4d7d77221 */ /* 0x000fe40000010000 */
[----:B------:R-:W-:Y:S02]  /*2300*/  FFMA.FTZ R214, R245, R244, R214 ;  /* 0x000000f4f5d67223 */ /* 0x000fe400000100d6 */
.L_x_5090:
[----:B------:R-:W-:Y:S05]  /*2310*/  BSYNC B1 ;  /* 0x0000000000017941 */ /* 0x000fea0003800000 */
.L_x_5089:
[----:B------:R-:W-:Y:S01]  /*2320*/  BSSY B1, `(.L_x_5091) ;  /* 0x000005d000017945 */ /* 0x000fe20003800000 */
[----:B------:R-:W-:Y:S05]  /*2330*/  @!P1 BRA `(.L_x_5092) ;  /* 0x000005b000009947 */ /* 0x000fea0003800000 */
[----:B------:R-:W-:Y:S01]  /*2340*/  IMAD.MOV.U32 R200, RZ, RZ, 0x20 ;  /* 0x00000020ffc87424 */ /* 0x000fe200078e00ff */
[----:B------:R-:W2:Y:S01]  /*2350*/  LDC.U8 R202, c[0x0][0x1f0] ;  /* 0x00007c00ffca7b82 */ /* 0x000ea20000000000 */
[----:B------:R-:W-:Y:S01]  /*2360*/  ISETP.NE.U32.AND P4, PT, RZ, c[0x0][0x218], PT ;  /* 0x00008600ff007a0c */ /* 0x000fe20003f85070 */
[----:B------:R-:W-:Y:S01]  /*2370*/  IMAD.MOV.U32 R196, RZ, RZ, 0x10 ;  /* 0x00000010ffc47424 */ /* 0x000fe200078e00ff */
[----:B------:R-:W3:Y:S01]  /*2380*/  LDL R242, [R1+0x16c] ;  /* 0x00016c0001f27983 */ /* 0x000ee20000100800 */
[----:B-1----:R-:W-:Y:S01]  /*2390*/  IMAD.WIDE.U32 R192, R212, R200, c[0x0][0x188] ;  /* 0x00006200d4c07625 */ /* 0x002fe200078e00c8 */
[----:B------:R-:W-:Y:S02]  /*23a0*/  ISETP.NE.AND.EX P4, PT, RZ, c[0x0][0x21c], PT, P4 ;  /* 0x00008700ff007a0c */ /* 0x000fe40003f85340 */
[----:B------:R-:W4:Y:S01]  /*23b0*/  LDL R240, [R1+0x164] ;  /* 0x0001640001f07983 */ /* 0x000f220000100800 */
[----:B------:R-:W-:-:S03]  /*23c0*/  IMAD.WIDE.U32 R196, R213, R196, c[0x0][0x208] ;  /* 0x00008200d5c47625 */ /* 0x000fc600078e00c4 */
[----:B------:R1:W3:Y:S04]  /*23d0*/  LDG.E.128 R12, [R192.64] ;  /* 0x00000004c00c7981 */ /* 0x0002e8000c1e1d00 */
[----:B------:R-:W4:Y:S04]  /*23e0*/  LDG.E.128 R196, [R196.64] ;  /* 0x00000004c4c47981 */ /* 0x000f28000c1e1d00 */
[----:B------:R-:W4:Y:S04]  /*23f0*/  LDL R219, [R1+0x160] ;  /* 0x0001600001db7983 */ /* 0x000f280000100800 */
[----:B01----:R-:W4:Y:S01]  /*2400*/  LDG.E.128 R192, [R192.64+0x10] ;  /* 0x00001004c0c07981 */ /* 0x003f22000c1e1d00 */
[----:B------:R-:W-:-:S03]  /*2410*/  @P4 IMAD.WIDE.U32 R200, R212, R200, c[0x0][0x218] ;  /* 0x00008600d4c84625 */ /* 0x000fc600078e00c8 */
[----:B------:R-:W4:Y:S04]  /*2420*/  LDL R218, [R1+0x15c] ;  /* 0x00015c0001da7983 */ /* 0x000f280000100800 */
[----:B------:R0:W5:Y:S04]  /*2430*/  @P4 LDG.E.128 R152, [R200.64] ;  /* 0x00000004c8984981 */ /* 0x000168000c1e1d00 */
[----:B------:R0:W5:Y:S01]  /*2440*/  @P4 LDG.E.128 R156, [R200.64+0x10] ;  /* 0x00001004c89c4981 */ /* 0x000162000c1e1d00 */
[----:B--2---:R-:W-:-:S03]  /*2450*/  ISETP.NE.AND P4, PT, R202, RZ, PT ;  /* 0x000000ffca00720c */ /* 0x004fc60003f85270 */
[----:B------:R-:W2:Y:S01]  /*2460*/  LDL R203, [R1+0x158] ;  /* 0x0001580001cb7983 */ /* 0x000ea20000100800 */
[----:B0----5:R-:W-:-:S05]  /*2470*/  FSEL R200, R11, RZ, !P4 ;  /* 0x000000ff0bc87208 */ /* 0x021fca0006000000 */
[C---:B---3--:R-:W-:Y:S02]  /*2480*/  FADD.FTZ R202, -R200.reuse, R12 ;  /* 0x0000000cc8ca7221 */ /* 0x048fe40000010100 */
[C---:B------:R-:W-:Y:S02]  /*2490*/  FADD.FTZ R12, -R200.reuse, R14 ;  /* 0x0000000ec80c7221 */ /* 0x040fe40000010100 */
[C---:B----4-:R-:W-:Y:S02]  /*24a0*/  FADD.FTZ R14, -R200.reuse, R192 ;  /* 0x000000c0c80e7221 */ /* 0x050fe40000010100 */
[----:B------:R-:W3:Y:S01]  /*24b0*/  LDL R192, [R1+0x170] ;  /* 0x0001700001c07983 */ /* 0x000ee20000100800 */
[C---:B------:R-:W-:Y:S02]  /*24c0*/  FADD.FTZ R201, -R200.reuse, R13 ;  /* 0x0000000dc8c97221 */ /* 0x040fe40000010100 */
[C---:B------:R-:W-:Y:S02]  /*24d0*/  FADD.FTZ R13, -R200.reuse, R15 ;  /* 0x0000000fc80d7221 */ /* 0x040fe40000010100 */
[----:B------:R-:W-:-:S02]  /*24e0*/  FADD.FTZ R15, -R200, R193 ;  /* 0x000000c1c80f7221 */ /* 0x000fc40000010100 */
[----:B------:R-:W4:Y:S01]  /*24f0*/  LDL R193, [R1+0x168] ;  /* 0x0001680001c17983 */ /* 0x000f220000100800 */
[----:B------:R-:W-:Y:S01]  /*2500*/  PRMT R243, RZ, 0x5410, R196 ;  /* 0x00005410fff37816 */ /* 0x000fe200000000c4 */
[C---:B------:R-:W-:Y:S02]  /*2510*/  FMUL.FTZ R238, R3.reuse, R202 ;  /* 0x000000ca03ee7220 */ /* 0x040fe40000410000 */
[----:B------:R-:W-:Y:S02]  /*2520*/  FMUL.FTZ R226, R3, R201 ;  /* 0x000000c903e27220 */ /* 0x000fe40000410000 */
[----:B------:R-:W-:Y:S01]  /*2530*/  FFMA.FTZ R36, R238, R243, R36 ;  /* 0x000000f3ee247223 */ /* 0x000fe20000010024 */
[----:B------:R0:W-:Y:S01]  /*2540*/  STL [R1+0x5c], R238 ;  /* 0x00005cee01007387 */ /* 0x0001e20000100800 */
[----:B------:R-:W-:-:S03]  /*2550*/  FADD.FTZ R80, R80, R243 ;  /* 0x000000f350507221 */ /* 0x000fc60000010000 */
[----:B------:R1:W-:Y:S01]  /*2560*/  STL [R1+0x48], R226 ;  /* 0x000048e201007387 */ /* 0x0003e20000100800 */
[----:B------:R-:W-:Y:S01]  /*2570*/  PRMT R196, RZ, 0x7610, R196 ;  /* 0x00007610ffc47816 */ /* 0x000fe200000000c4 */
[----:B------:R-:W-:Y:S01]  /*2580*/  FMUL.FTZ R12, R3, R12 ;  /* 0x0000000c030c7220 */ /* 0x000fe20000410000 */
[----:B------:R-:W-:Y:S01]  /*2590*/  PRMT R241, RZ, 0x5410, R197 ;  /* 0x00005410fff17816 */ /* 0x000fe200000000c5 */
[----:B---3--:R-:W-:Y:S02]  /*25a0*/  FMUL.FTZ R243, R192, R243 ;  /* 0x000000f3c0f37220 */ /* 0x008fe40000410000 */
[----:B------:R-:W1:Y:S01]  /*25b0*/  LDL R192, [R1+0x154] ;  /* 0x0001540001c07983 */ /* 0x000e620000100800 */
[----:B------:R-:W-:Y:S02]  /*25c0*/  FMUL.FTZ R242, R242, R196 ;  /* 0x000000c4f2f27220 */ /* 0x000fe40000410000 */
[----:B------:R-:W-:Y:S02]  /*25d0*/  FADD.FTZ R215, R215, R243 ;  /* 0x000000f3d7d77221 */ /* 0x000fe40000010000 */
[----:B------:R-:W-:Y:S01]  /*25e0*/  FFMA.FTZ R214, R238, R243, R214 ;  /* 0x000000f3eed67223 */ /* 0x000fe200000100d6 */
[----:B------:R-:W-:Y:S01]  /*25f0*/  PRMT R197, RZ, 0x7610, R197 ;  /* 0x00007610ffc57816 */ /* 0x000fe200000000c5 */
[----:B------:R-:W-:-:S02]  /*2600*/  FFMA.FTZ R38, R12, R241, R38 ;  /* 0x000000f10c267223 */ /* 0x000fc40000010026 */
[----:B------:R-:W-:Y:S02]  /*2610*/  FADD.FTZ R82, R82, R241 ;  /* 0x000000f152527221 */ /* 0x000fe40000010000 */
[----:B----4-:R-:W-:Y:S02]  /*2620*/  FMUL.FTZ R241, R193, R241 ;  /* 0x000000f1c1f17220 */ /* 0x010fe40000410000 */
        /* <DEDUP_REMOVED lines=9> */
[----:B------:R-:W-:Y:S02]  /*26c0*/  FADD.FTZ R194, -R200, R194 ;  /* 0x000000c2c8c27221 */ /* 0x000fe40000010100 */
        /* <DEDUP_REMOVED lines=8> */
[----:B0-----:R-:W-:-:S02]  /*2750*/  FMUL.FTZ R238, R218, R198 ;  /* 0x000000c6daee7220 */ /* 0x001fc40000410000 */
[----:B------:R-:W-:Y:S02]  /*2760*/  FADD.FTZ R215, R215, R239 ;  /* 0x000000efd7d77221 */ /* 0x000fe40000010000 */
[----:B------:R-:W-:Y:S01]  /*2770*/  FFMA.FTZ R214, R14, R239, R214 ;  /* 0x000000ef0ed67223 */ /* 0x000fe200000100d6 */
[----:B------:R-:W-:Y:S01]  /*2780*/  PRMT R199, RZ, 0x7610, R199 ;  /* 0x00007610ffc77816 */ /* 0x000fe200000000c7 */
[----:B------:R-:W-:Y:S02]  /*2790*/  FADD.FTZ R86, R86, R237 ;  /* 0x000000ed56567221 */ /* 0x000fe40000010000 */
[-C--:B------:R-:W-:Y:S02]  /*27a0*/  FFMA.FTZ R42, R204, R237.reuse, R42 ;  /* 0x000000edcc2a7223 */ /* 0x080fe4000001002a */
[----:B------:R-:W-:Y:S02]  /*27b0*/  FADD.FTZ R195, -R200, R195 ;  /* 0x000000c3c8c37221 */ /* 0x000fe40000010100 */
[----:B--2---:R-:W-:-:S02]  /*27c0*/  FMUL.FTZ R237, R203, R237 ;  /* 0x000000edcbed7220 */ /* 0x004fc40000410000 */
[----:B------:R-:W-:Y:S02]  /*27d0*/  FADD.FTZ R215, R215, R238 ;  /* 0x000000eed7d77221 */ /* 0x000fe40000010000 */
[----:B------:R-:W-:Y:S02]  /*27e0*/  FFMA.FTZ R214, R15, R238, R214 ;  /* 0x000000ee0fd67223 */ /* 0x000fe400000100d6 */
        /* <DEDUP_REMOVED lines=8> */
[----:B------:R-:W-:Y:S02]  /*2870*/  FADD.FTZ R83, R83, R197 ;  /* 0x000000c553537221 */ /* 0x000fe40000010000 */
[----:B------:R-:W-:Y:S02]  /*2880*/  FADD.FTZ R85, R85, R198 ;  /* 0x000000c655557221 */ /* 0x000fe40000010000 */
[----:B------:R-:W-:Y:S02]  /*2890*/  FFMA.FTZ R41, R15, R198, R41 ;  /* 0x000000c60f297223 */ /* 0x000fe40000010029 */
[----:B------:R-:W-:Y:S02]  /*28a0*/  FADD.FTZ R87, R87, R199 ;  /* 0x000000c757577221 */ /* 0x000fe40000010000 */
[-C--:B------:R-:W-:Y:S02]  /*28b0*/  FFMA.FTZ R43, R205, R199.reuse, R43 ;  /* 0x000000c7cd2b7223 */ /* 0x080fe4000001002b */
[----:B-1----:R-:W-:-:S04]  /*28c0*/  FMUL.FTZ R226, R192, R199 ;  /* 0x000000c7c0e27220 */ /* 0x002fc80000410000 */
[----:B------:R-:W-:Y:S02]  /*28d0*/  FADD.FTZ R215, R215, R226 ;  /* 0x000000e2d7d77221 */ /* 0x000fe40000010000 */
[----:B------:R-:W-:Y:S02]  /*28e0*/  FFMA.FTZ R214, R205, R226, R214 ;  /* 0x000000e2cdd67223 */ /* 0x000fe400000100d6 */
.L_x_5092:
[----:B------:R-:W-:Y:S05]  /*28f0*/  BSYNC B1 ;  /* 0x0000000000017941 */ /* 0x000fea0003800000 */
.L_x_5091:
[----:B------:R-:W-:Y:S01]  /*2900*/  BSSY B1, `(.L_x_5093) ;  /* 0x000005d000017945 */ /* 0x000fe20003800000 */
[----:B------:R-:W-:Y:S05]  /*2910*/  @!P2 BRA `(.L_x_5094) ;  /* 0x000005b00000a947 */ /* 0x000fea0003800000 */
[----:B------:R-:W-:Y:S01]  /*2920*/  IMAD.MOV.U32 R201, RZ, RZ, 0x20 ;  /* 0x00000020ffc97424 */ /* 0x000fe200078e00ff */
[----:B------:R-:W2:Y:S01]  /*2930*/  LDC.U8 R200, c[0x0][0x1f0] ;  /* 0x00007c00ffc87b82 */ /* 0x000ea20000000000 */
[----:B------:R-:W-:Y:S01]  /*2940*/  ISETP.NE.U32.AND P4, PT, RZ, c[0x0][0x218], PT ;  /* 0x00008600ff007a0c */ /* 0x000fe20003f85070 */
[----:B------:R-:W-:Y:S01]  /*2950*/  HFMA2.MMA R196, -RZ, RZ, 0, 9.5367431640625e-07 ;  /* 0x00000010ffc47435 */ /* 0x000fe200000001ff */
[----:B-1----:R-:W-:Y:S01]  /*2960*/  IMAD.WIDE.U32 R192, R212, R201, c[0x0][0x188] ;  /* 0x00006200d4c07625 */ /* 0x002fe200078e00c9 */
[----:B------:R-:W3:Y:S04]  /*2970*/  LDL R232, [R1+0x14c] ;  /* 0x00014c0001e87983 */ /* 0x000ee80000100800 */
[----:B-----5:R1:W4:Y:S01]  /*2980*/  LDG.E.128 R4, [R192.64] ;  /* 0x00000004c0047981 */ /* 0x020322000c1e1d00 */
[----:B------:R-:W-:-:S03]  /*2990*/  ISETP.NE.AND.EX P4, PT, RZ, c[0x0][0x21c], PT, P4 ;  /* 0x00008700ff007a0c */ /* 0x000fc60003f85340 */
[----:B------:R-:W-:Y:S01]  /*29a0*/  IMAD.WIDE.U32 R196, R213, R196, c[0x0][0x208] ;  /* 0x00008200d5c47625 */ /* 0x000fe200078e00c4 */
[----:B------:R-:W3:Y:S04]  /*29b0*/  LDL R230, [R1+0x148] ;  /* 0x0001480001e67983 */ /* 0x000ee80000100800 */
[----:B------:R-:W3:Y:S04]  /*29c0*/  LDL R228, [R1+0x144] ;  /* 0x0001440001e47983 */ /* 0x000ee80000100800 */
[----:B01----:R-:W3:Y:S01]  /*29d0*/  LDG.E.128 R192, [R192.64+0x10] ;  /* 0x00001004c0c07981 */ /* 0x003ee2000c1e1d00 */
[----:B------:R-:W-:-:S03]  /*29e0*/  @P4 IMAD.WIDE.U32 R8, R212, R201, c[0x0][0x218] ;  /* 0x00008600d4084625 */ /* 0x000fc600078e00c9 */
[----:B------:R-:W3:Y:S04]  /*29f0*/  LDG.E.128 R196, [R196.64] ;  /* 0x00000004c4c47981 */ /* 0x000ee8000c1e1d00 */
[----:B------:R0:W5:Y:S04]  /*2a00*/  @P4 LDG.E.128 R160, [R8.64] ;  /* 0x0000000408a04981 */ /* 0x000168000c1e1d00 */
[----:B------:R0:W5:Y:S01]  /*2a10*/  @P4 LDG.E.128 R164, [R8.64+0x10] ;  /* 0x0000100408a44981 */ /* 0x000162000c1e1d00 */
[----:B--2---:R-:W-:-:S03]  /*2a20*/  ISETP.NE.AND P4, PT, R200, RZ, PT ;  /* 0x000000ffc800720c */ /* 0x004fc60003f85270 */
[----:B------:R-:W2:Y:S04]  /*2a30*/  LDL R218, [R1+0x140] ;  /* 0x0001400001da7983 */ /* 0x000ea80000100800 */
[----:B------:R-:W2:Y:S01]  /*2a40*/  LDL R203, [R1+0x13c] ;  /* 0x00013c0001cb7983 */ /* 0x000ea20000100800 */
[----:B0-----:R-:W-:-:S03]  /*2a50*/  FSEL R8, R11, RZ, !P4 ;  /* 0x000000ff0b087208 */ /* 0x001fc60006000000 */
[----:B------:R-:W2:Y:S02]  /*2a60*/  LDL R202, [R1+0x138] ;  /* 0x0001380001ca7983 */ /* 0x000ea40000100800 */
[C---:B----4-:R-:W-:Y:S02]  /*2a70*/  FADD.FTZ R201, -R8.reuse, R4 ;  /* 0x0000000408c97221 */ /* 0x050fe40000010100 */
[C---:B------:R-:W-:Y:S02]  /*2a80*/  FADD.FTZ R4, -R8.reuse, R6 ;  /* 0x0000000608047221 */ /* 0x040fe40000010100 */
[C---:B---3--:R-:W-:Y:S02]  /*2a90*/  FADD.FTZ R6, -R8.reuse, R192 ;  /* 0x000000c008067221 */ /* 0x048fe40000010100 */
[----:B------:R-:W3:Y:S01]  /*2aa0*/  LDL R192, [R1+0x150] ;  /* 0x0001500001c07983 */ /* 0x000ee20000100800 */
[----:B------:R-:W-:Y:S01]  /*2ab0*/  FADD.FTZ R200, -R8, R5 ;  /* 0x0000000508c87221 */ /* 0x000fe20000010100 */
[----:B------:R-:W-:Y:S01]  /*2ac0*/  PRMT R233, RZ, 0x5410, R196 ;  /* 0x00005410ffe97816 */ /* 0x000fe200000000c4 */
[----:B------:R-:W-:-:S02]  /*2ad0*/  FMUL.FTZ R225, R3, R201 ;  /* 0x000000c903e17220 */ /* 0x000fc40000410000 */
[----:B------:R-:W-:Y:S02]  /*2ae0*/  FMUL.FTZ R219, R3, R200 ;  /* 0x000000c803db7220 */ /* 0x000fe40000410000 */
[----:B------:R-:W-:Y:S01]  /*2af0*/  FFMA.FTZ R44, R225, R233, R44 ;  /* 0x000000e9e12c7223 */ /* 0x000fe2000001002c */
[----:B------:R0:W-:Y:S01]  /*2b00*/  STL [R1+0x58], R225 ;  /* 0x000058e101007387 */ /* 0x0001e20000100800 */
[----:B------:R-:W-:-:S03]  /*2b10*/  FADD.FTZ R88, R88, R233 ;  /* 0x000000e958587221 */ /* 0x000fc60000010000 */
[----:B------:R1:W-:Y:S01]  /*2b20*/  STL [R1+0x44], R219 ;  /* 0x000044db01007387 */ /* 0x0003e20000100800 */
[----:B------:R-:W-:Y:S01]  /*2b30*/  PRMT R196, RZ, 0x7610, R196 ;  /* 0x00007610ffc47816 */ /* 0x000fe200000000c4 */
[----:B------:R-:W-:Y:S01]  /*2b40*/  FMUL.FTZ R4, R3, R4 ;  /* 0x0000000403047220 */ /* 0x000fe20000410000 */
[----:B------:R-:W-:-:S03]  /*2b50*/  PRMT R231, RZ, 0x5410, R197 ;  /* 0x00005410ffe77816 */ /* 0x000fc600000000c5 */
[----:B------:R-:W-:Y:S01]  /*2b60*/  FMUL.FTZ R232, R232, R196 ;  /* 0x000000c4e8e87220 */ /* 0x000fe20000410000 */
[----:B------:R-:W-:Y:S01]  /*2b70*/  PRMT R197, RZ, 0x7610, R197 ;  /* 0x00007610ffc57816 */ /* 0x000fe200000000c5 */
[----:B------:R-:W-:Y:S02]  /*2b80*/  FFMA.FTZ R46, R4, R231, R46 ;  /* 0x000000e7042e7223 */ /* 0x000fe4000001002e */
[----:B---3--:R-:W-:Y:S02]  /*2b90*/  FMUL.FTZ R233, R192, R233 ;  /* 0x000000e9c0e97220 */ /* 0x008fe40000410000 */
[----:B------:R-:W0:Y:S02]  /*2ba0*/  LDL R192, [R1+0x134] ;  /* 0x0001340001c07983 */ /* 0x000e240000100800 */
[----:B------:R-:W-:Y:S02]  /*2bb0*/  FADD.FTZ R215, R215, R233 ;  /* 0x000000e9d7d77221 */ /* 0x000fe40000010000 */
        /* <DEDUP_REMOVED lines=17> */
[----:B--2---:R-:W-:Y:S02]  /*2cd0*/  FMUL.FTZ R229, R218, R229 ;  /* 0x000000e5dae57220 */ /* 0x004fe40000410000 */
[----:B------:R-:W-:Y:S02]  /*2ce0*/  FADD.FTZ R215, R215, R230 ;  /* 0x000000e6d7d77221 */ /* 0x000fe40000010000 */
[----:B------:R-:W-:Y:S01]  /*2cf0*/  FFMA.FTZ R214, R5, R230, R214 ;  /* 0x000000e605d67223 */ /* 0x000fe200000100d6 */
[----:B------:R-:W-:Y:S01]  /*2d00*/  PRMT R227, RZ, 0x5410, R199 ;  /* 0x00005410ffe37816 */ /* 0x000fe200000000c7 */
[----:B------:R-:W-:-:S02]  /*2d10*/  FADD.FTZ R9, -R8, R195 ;  /* 0x000000c308097221 */ /* 0x000fc40000010100 */
        /* <DEDUP_REMOVED lines=12> */
[----:B------:R-:W-:-:S02]  /*2de0*/  FADD.FTZ R215, R215, R227 ;  /* 0x000000e3d7d77221 */ /* 0x000fc40000010000 */
[----:B------:R-:W-:Y:S01]  /*2df0*/  FFMA.FTZ R214, R8, R227, R214 ;  /* 0x000000e308d67223 */ /* 0x000fe200000100d6 */
[----:B------:R-:W-:Y:S01]  /*2e00*/  IADD3 R213, R213, 0x80, RZ ;  /* 0x00000080d5d57810 */ /* 0x000fe20007ffe0ff */
[----:B------:R-:W-:Y:S01]  /*2e10*/  FFMA.FTZ R45, R219, R196, R45 ;  /* 0x000000c4db2d7223 */ /* 0x000fe2000001002d */
[----:B------:R-:W-:Y:S01]  /*2e20*/  IADD3 R212, R212, 0x80, RZ ;  /* 0x00000080d4d47810 */ /* 0x000fe20007ffe0ff */
[----:B------:R-:W-:Y:S02]  /*2e30*/  FADD.FTZ R89, R89, R196 ;  /* 0x000000c459597221 */ /* 0x000fe40000010000 */
[----:B------:R-:W-:Y:S02]  /*2e40*/  FFMA.FTZ R47, R5, R197, R47 ;  /* 0x000000c5052f7223 */ /* 0x000fe4000001002f */
[----:B------:R-:W-:Y:S02]  /*2e50*/  FADD.FTZ R91, R91, R197 ;  /* 0x000000c55b5b7221 */ /* 0x000fe40000010000 */
[----:B------:R-:W-:-:S02]  /*2e60*/  FADD.FTZ R93, R93, R198 ;  /* 0x000000c65d5d7221 */ /* 0x000fc40000010000 */
[----:B------:R-:W-:Y:S02]  /*2e70*/  FFMA.FTZ R49, R7, R198, R49 ;  /* 0x000000c607317223 */ /* 0x000fe40000010031 */
[----:B------:R-:W-:Y:S02]  /*2e80*/  FADD.FTZ R95, R95, R199 ;  /* 0x000000c75f5f7221 */ /* 0x000fe40000010000 */
[-C--:B------:R-:W-:Y:S02]  /*2e90*/  FFMA.FTZ R51, R9, R199.reuse, R51 ;  /* 0x000000c709337223 */ /* 0x080fe40000010033 */
[----:B0-----:R-:W-:-:S04]  /*2ea0*/  FMUL.FTZ R225, R192, R199 ;  /* 0x000000c7c0e17220 */ /* 0x001fc80000410000 */
[----:B------:R-:W-:Y:S02]  /*2eb0*/  FADD.FTZ R215, R215, R225 ;  /* 0x000000e1d7d77221 */ /* 0x000fe40000010000 */
[----:B------:R-:W-:Y:S02]  /*2ec0*/  FFMA.FTZ R214, R9, R225, R214 ;  /* 0x000000e109d67223 */ /* 0x000fe400000100d6 */
.L_x_5094:
[----:B-1----:R-:W-:Y:S05]  /*2ed0*/  BSYNC B1 ;  /* 0x0000000000017941 */ /* 0x002fea0003800000 */
.L_x_5093:
[----:B-----5:R-:W-:-:S13]  /*2ee0*/  ISETP.GE.U32.AND P4, PT, R0, 0x280, PT ;  /* 0x000002800000780c */ /* 0x020fda0003f86070 */
[----:B------:R-:W-:Y:S05]  /*2ef0*/  @!P4 BRA `(.L_x_5086) ;  /* 0x000005900000c947 */ /* 0x000fea0003800000 */
[----:B------:R-:W-:Y:S01]  /*2f00*/  IMAD.MOV.U32 R218, RZ, RZ, 0x20 ;  /* 0x00000020ffda7424 */ /* 0x000fe200078e00ff */
[----:B------:R-:W1:Y:S01]  /*2f10*/  LDC.U8 R219, c[0x0][0x1f0] ;  /* 0x00007c00ffdb7b82 */ /* 0x000e620000000000 */
[----:B------:R-:W-:Y:S01]  /*2f20*/  IMAD.MOV.U32 R200, RZ, RZ, 0x10 ;  /* 0x00000010ffc87424 */ /* 0x000fe200078e00ff */
[----:B------:R-:W2:Y:S01]  /*2f30*/  LDL R235, [R1+0x12c] ;  /* 0x00012c0001eb7983 */ /* 0x000ea20000100800 */
[----:B------:R-:W-:-:S03]  /*2f40*/  IMAD.WIDE.U32 R196, R212, R218, c[0x0][0x188] ;  /* 0x00006200d4c47625 */ /* 0x000fc600078e00da */
[----:B------:R-:W3:Y:S01]  /*2f50*/  LDL R222, [R1+0x124] ;  /* 0x0001240001de7983 */ /* 0x000ee20000100800 */
[----:B------:R-:W-:-:S03]  /*2f60*/  IMAD.WIDE.U32 R200, R213, R200, c[0x0][0x208] ;  /* 0x00008200d5c87625 */ /* 0x000fc600078e00c8 */
[----:B0-----:R0:W4:Y:S04]  /*2f70*/  LDG.E.128 R192, [R196.64] ;  /* 0x00000004c4c07981 */ /* 0x001128000c1e1d00 */
[----:B------:R-:W2:Y:S04]  /*2f80*/  LDG.E.128 R200, [R200.64] ;  /* 0x00000004c8c87981 */ /* 0x000ea8000c1e1d00 */
[----:B------:R-:W2:Y:S04]  /*2f90*/  LDL R216, [R1+0x11c] ;  /* 0x00011c0001d87983 */ /* 0x000ea80000100800 */
[----:B0-----:R-:W2:Y:S01]  /*2fa0*/  LDG.E.128 R196, [R196.64+0x10] ;  /* 0x00001004c4c47981 */ /* 0x001ea2000c1e1d00 */
[----:B-1----:R-:W-:-:S03]  /*2fb0*/  ISETP.NE.AND P4, PT, R219, RZ, PT ;  /* 0x000000ffdb00720c */ /* 0x002fc60003f85270 */
[----:B------:R-:W3:Y:S01]  /*2fc0*/  LDL R213, [R1+0x118] ;  /* 0x0001180001d57983 */ /* 0x000ee20000100800 */
[----:B------:R-:W-:Y:S02]  /*2fd0*/  FSEL R11, R11, RZ, !P4 ;  /* 0x000000ff0b0b7208 */ /* 0x000fe40006000000 */
[----:B------:R-:W-:-:S04]  /*2fe0*/  ISETP.NE.U32.AND P4, PT, RZ, c[0x0][0x218], PT ;  /* 0x00008600ff007a0c */ /* 0x000fc80003f85070 */
[----:B------:R-:W-:-:S13]  /*2ff0*/  ISETP.NE.AND.EX P4, PT, RZ, c[0x0][0x21c], PT, P4 ;  /* 0x00008700ff007a0c */ /* 0x000fda0003f85340 */
[----:B------:R-:W-:Y:S02]  /*3000*/  @P4 IMAD.WIDE.U32 R208, R212, R218, c[0x0][0x218] ;  /* 0x00008600d4d04625 */ /* 0x000fe400078e00da */
[----:B------:R-:W3:Y:S04]  /*3010*/  LDL R218, [R1+0x120] ;  /* 0x0001200001da7983 */ /* 0x000ee80000100800 */
[----:B------:R0:W5:Y:S04]  /*3020*/  @P4 LDG.E.128 R168, [R208.64] ;  /* 0x00000004d0a84981 */ /* 0x000168000c1e1d00 */
[----:B------:R0:W5:Y:S04]  /*3030*/  @P4 LDG.E.128 R172, [R208.64+0x10] ;  /* 0x00001004d0ac4981 */ /* 0x000168000c1e1d00 */
[----:B0-----:R-:W3:Y:S01]  /*3040*/  LDL R208, [R1+0x128] ;  /* 0x0001280001d07983 */ /* 0x001ee20000100800 */
[----:B----4-:R-:W-:-:S02]  /*3050*/  FADD.FTZ R192, -R11, R192 ;  /* 0x000000c00bc07221 */ /* 0x010fc40000010100 */
[C---:B------:R-:W-:Y:S02]  /*3060*/  FADD.FTZ R193, -R11.reuse, R193 ;  /* 0x000000c10bc17221 */ /* 0x040fe40000010100 */
[C---:B------:R-:W-:Y:S02]  /*3070*/  FADD.FTZ R194, -R11.reuse, R194 ;  /* 0x000000c20bc27221 */ /* 0x040fe40000010100 */
[C---:B------:R-:W-:Y:S02]  /*3080*/  FADD.FTZ R195, -R11.reuse, R195 ;  /* 0x000000c30bc37221 */ /* 0x040fe40000010100 */
[C---:B--2---:R-:W-:Y:S02]  /*3090*/  FADD.FTZ R196, -R11.reuse, R196 ;  /* 0x000000c40bc47221 */ /* 0x044fe40000010100 */
[C---:B------:R-:W-:Y:S02]  /*30a0*/  FADD.FTZ R197, -R11.reuse, R197 ;  /* 0x000000c50bc57221 */ /* 0x040fe40000010100 */
[----:B------:R-:W-:-:S02]  /*30b0*/  FADD.FTZ R198, -R11, R198 ;  /* 0x000000c60bc67221 */ /* 0x000fc40000010100 */
[----:B------:R-:W-:Y:S02]  /*30c0*/  FADD.FTZ R199, -R11, R199 ;  /* 0x000000c70bc77221 */ /* 0x000fe40000010100 */
[----:B------:R-:W2:Y:S01]  /*30d0*/  LDL R11, [R1+0x130] ;  /* 0x00013000010b7983 */ /* 0x000ea20000100800 */
[C---:B------:R-:W-:Y:S02]  /*30e0*/  FMUL.FTZ R212, R3.reuse, R192 ;  /* 0x000000c003d47220 */ /* 0x040fe40000410000 */
[----:B------:R-:W-:-:S03]  /*30f0*/  FMUL.FTZ R219, R3, R193 ;  /* 0x000000c103db7220 */ /* 0x000fc60000410000 */
[----:B------:R0:W-:Y:S04]  /*3100*/  STL [R1+0x60], R212 ;  /* 0x000060d401007387 */ /* 0x0001e80000100800 */
[----:B------:R0:W-:Y:S04]  /*3110*/  STL [R1+0x4c], R219 ;  /* 0x00004cdb01007387 */ /* 0x0001e80000100800 */
[----:B------:R-:W4:Y:S01]  /*3120*/  LDL R193, [R1+0x114] ;  /* 0x0001140001c17983 */ /* 0x000f220000100800 */
[--C-:B------:R-:W-:Y:S02]  /*3130*/  PRMT R236, RZ, 0x5410, R200.reuse ;  /* 0x00005410ffec7816 */ /* 0x100fe400000000c8 */
[----:B------:R-:W-:-:S03]  /*3140*/  PRMT R200, RZ, 0x7610, R200 ;  /* 0x00007610ffc87816 */ /* 0x000fc600000000c8 */
[----:B------:R-:W-:Y:S02]  /*3150*/  FFMA.FTZ R52, R212, R236, R52 ;  /* 0x000000ecd4347223 */ /* 0x000fe40000010034 */
[----:B------:R-:W-:Y:S01]  /*3160*/  FADD.FTZ R96, R96, R236 ;  /* 0x000000ec60607221 */ /* 0x000fe20000010000 */
[--C-:B------:R-:W-:Y:S01]  /*3170*/  PRMT R224, RZ, 0x5410, R201.reuse ;  /* 0x00005410ffe07816 */ /* 0x100fe200000000c9 */
[----:B------:R-:W-:Y:S02]  /*3180*/  FMUL.FTZ R234, R3, R194 ;  /* 0x000000c203ea7220 */ /* 0x000fe40000410000 */
[----:B------:R-:W-:Y:S01]  /*3190*/  FMUL.FTZ R235, R235, R200 ;  /* 0x000000c8ebeb7220 */ /* 0x000fe20000410000 */
[----:B------:R-:W-:Y:S01]  /*31a0*/  PRMT R201, RZ, 0x7610, R201 ;  /* 0x00007610ffc97816 */ /* 0x000fe200000000c9 */
[----:B------:R-:W-:Y:S02]  /*31b0*/  FFMA.FTZ R54, R234, R224, R54 ;  /* 0x000000e0ea367223 */ /* 0x000fe40000010036 */
[----:B------:R-:W-:Y:S01]  /*31c0*/  FADD.FTZ R98, R98, R224 ;  /* 0x000000e062627221 */ /* 0x000fe20000010000 */
[----:B------:R-:W-:Y:S01]  /*31d0*/  PRMT R220, RZ, 0x5410, R202 ;  /* 0x00005410ffdc7816 */ /* 0x000fe200000000ca */
[----:B------:R-:W-:-:S02]  /*31e0*/  FMUL.FTZ R221, R3, R196 ;  /* 0x000000c403dd7220 */ /* 0x000fc40000410000 */
[----:B---3--:R-:W-:Y:S02]  /*31f0*/  FMUL.FTZ R224, R208, R224 ;  /* 0x000000e0d0e07220 */ /* 0x008fe40000410000 */
[----:B------:R-:W-:Y:S02]  /*3200*/  FMUL.FTZ R223, R3, R195 ;  /* 0x000000c303df7220 */ /* 0x000fe40000410000 */
[----:B------:R-:W-:Y:S01]  /*3210*/  FMUL.FTZ R222, R222, R201 ;  /* 0x000000c9dede7220 */ /* 0x000fe20000410000 */
[----:B------:R-:W-:Y:S01]  /*3220*/  PRMT R202, RZ, 0x7610, R202 ;  /* 0x00007610ffca7816 */ /* 0x000fe200000000ca */
[----:B------:R-:W-:Y:S02]  /*3230*/  FADD.FTZ R100, R100, R220 ;  /* 0x000000dc64647221 */ /* 0x000fe40000010000 */
[-C--:B------:R-:W-:Y:S02]  /*3240*/  FFMA.FTZ R56, R221, R220.reuse, R56 ;  /* 0x000000dcdd387223 */ /* 0x080fe40000010038 */
[----:B------:R-:W-:Y:S01]  /*3250*/  FMUL.FTZ R220, R218, R220 ;  /* 0x000000dcdadc7220 */ /* 0x000fe20000410000 */
[----:B------:R-:W-:Y:S01]  /*3260*/  PRMT R210, RZ, 0x5410, R203 ;  /* 0x00005410ffd27816 */ /* 0x000fe200000000cb */
[----:B------:R-:W-:-:S02]  /*3270*/  FMUL.FTZ R211, R3, R198 ;  /* 0x000000c603d37220 */ /* 0x000fc40000410000 */
[----:B------:R-:W-:Y:S02]  /*3280*/  FMUL.FTZ R217, R3, R197 ;  /* 0x000000c503d97220 */ /* 0x000fe40000410000 */
[----:B------:R-:W-:Y:S01]  /*3290*/  FMUL.FTZ R216, R216, R202 ;  /* 0x000000cad8d87220 */ /* 0x000fe20000410000 */
[----:B------:R-:W-:Y:S01]  /*32a0*/  PRMT R203, RZ, 0x7610, R203 ;  /* 0x00007610ffcb7816 */ /* 0x000fe200000000cb */
[----:B------:R-:W-:Y:S02]  /*32b0*/  FADD.FTZ R102, R102, R210 ;  /* 0x000000d266667221 */ /* 0x000fe40000010000 */
[-C--:B------:R-:W-:Y:S02]  /*32c0*/  FFMA.FTZ R58, R211, R210.reuse, R58 ;  /* 0x000000d2d33a7223 */ /* 0x080fe4000001003a */
[----:B------:R-:W-:Y:S02]  /*32d0*/  FMUL.FTZ R210, R213, R210 ;  /* 0x000000d2d5d27220 */ /* 0x000fe40000410000 */
[----:B------:R-:W-:-:S02]  /*32e0*/  FMUL.FTZ R209, R3, R199 ;  /* 0x000000c703d17220 */ /* 0x000fc40000410000 */
        /* <DEDUP_REMOVED lines=21> */
[----:B----4-:R-:W-:Y:S02]  /*3440*/  FMUL.FTZ R208, R193, R203 ;  /* 0x000000cbc1d07220 */ /* 0x010fe40000410000 */
[----:B------:R-:W-:Y:S02]  /*3450*/  FADD.FTZ R215, R215, R210 ;  /* 0x000000d2d7d77221 */ /* 0x000fe40000010000 */
[----:B------:R-:W-:Y:S02]  /*3460*/  FFMA.FTZ R214, R211, R210, R214 ;  /* 0x000000d2d3d67223 */ /* 0x000fe400000100d6 */
[----:B------:R-:W-:Y:S02]  /*3470*/  FADD.FTZ R215, R215, R208 ;  /* 0x000000d0d7d77221 */ /* 0x000fe40000010000 */
[----:B------:R-:W-:Y:S02]  /*3480*/  FFMA.FTZ R214, R209, R208, R214 ;  /* 0x000000d0d1d67223 */ /* 0x000fe400000100d6 */
.L_x_5086:
[----:B0-----:R-:W-:Y:S05]  /*3490*/  BSYNC B0 ;  /* 0x0000000000007941 */ /* 0x001fea0003800000 */
.L_x_5072:
[----:B------:R-:W2:Y:S04]  /*34a0*/  LDL R11, [R1+0x70] ;  /* 0x00007000010b7983 */ /* 0x000ea80000100800 */
[----:B------:R-:W0:Y:S02]  /*34b0*/  S2R R192, SR_TID.X ;  /* 0x0000000000c07919 */ /* 0x000e240000002100 */
[----:B0-----:R-:W-:-:S02]  /*34c0*/  SHF.R.U32.HI R198, RZ, 0x5, R192 ;  /* 0x00000005ffc67819 */ /* 0x001fc400000116c0 */
[----:B--2---:R-:W-:Y:S02]  /*34d0*/  LOP3.LUT P4, RZ, R11, 0xff, RZ, 0xc0, !PT ;  /* 0x000000ff0bff7812 */ /* 0x004fe4000788c0ff */
[----:B------:R-:W-:-:S11]  /*34e0*/  LOP3.LUT R11, R198, 0x7fffffc, RZ, 0xc0, !PT ;  /* 0x07fffffcc60b7812 */ /* 0x000fd600078ec0ff */
[----:B------:R-:W-:Y:S02]  /*34f0*/  @!P4 IADD3 R11, R11, 0x4, RZ ;  /* 0x000000040b0bc810 */ /* 0x000fe40007ffe0ff */
[----:B------:R-:W-:Y:S01]  /*3500*/  LOP3.LUT P4, RZ, R192, 0x1f, RZ, 0xc0, !PT ;  /* 0x0000001fc0ff7812 */ /* 0x000fe2000788c0ff */
[----:B------:R-:W-:Y:S10]  /*3510*/  BRA.DIV ~URZ, `(.L_x_5095) ;  /* 0x000048227f007947 */ /* 0x000ff4000b800000 */
[----:B------:R0:W2:Y:S02]  /*3520*/  SHFL.DOWN PT, R195, R215, 0x10, 0x1f ;  /* 0x0a001f00d7c37f89 */ /* 0x0000a400000e0000 */
.L_x_5206:
        /* <DEDUP_REMOVED lines=11> */
[----:B------:R-:W3:Y:S01]  /*35e0*/  SHFL.DOWN PT, R196, R195, 0x2, 0x1f ;  /* 0x08401f00c3c47f89 */ /* 0x000ee200000e0000 */
[----:B--2---:R-:W-:Y:S02]  /*35f0*/  FADD.FTZ R214, R214, R192 ;  /* 0x000000c0d6d67221 */ /* 0x004fe40000010000 */
[----:B---3--:R-:W-:-:S03]  /*3600*/  FADD.FTZ R196, R195, R196 ;  /* 0x000000c4c3c47221 */ /* 0x008fc60000010000 */
[----:B------:R-:W2:Y:S04]  /*3610*/  SHFL.DOWN PT, R195, R214, 0x2, 0x1f ;  /* 0x08401f00d6c37f89 */ /* 0x000ea800000e0000 */
[----:B------:R3:W4:Y:S01]  /*3620*/  SHFL.DOWN PT, R197, R196, 0x1, 0x1f ;  /* 0x08201f00c4c57f89 */ /* 0x00072200000e0000 */
[----:B--2---:R-:W-:-:S05]  /*3630*/  FADD.FTZ R195, R214, R195 ;  /* 0x000000c3d6c37221 */ /* 0x004fca0000010000 */
[----:B------:R3:W2:Y:S02]  /*3640*/  SHFL.DOWN PT, R193, R195, 0x1, 0x1f ;  /* 0x08201f00c3c17f89 */ /* 0x0006a400000e0000 */
.L_x_5207:
[----:B----4-:R-:W4:Y:S01]  /*3650*/  LDL.LU R199, [R1+0x38] ;  /* 0x0000380001c77983 */ /* 0x010f220000300800 */
[----:B------:R-:W-:Y:S01]  /*3660*/  @!P4 LOP3.LUT R194, R198, 0x3, RZ, 0xc0, !PT ;  /* 0x00000003c6c2c812 */ /* 0x000fe200078ec0ff */
[----:B------:R-:W-:Y:S01]  /*3670*/  FADD.FTZ R192, R197, R196 ;  /* 0x000000c4c5c07221 */ /* 0x000fe20000010000 */
[----:B------:R-:W-:Y:S01]  /*3680*/  WARPSYNC 0xffffffff ;  /* 0xffffffff00007948 */ /* 0x000fe20003800000 */
[----:B--2---:R-:W-:Y:S01]  /*3690*/  FADD.FTZ R193, R193, R195 ;  /* 0x000000c3c1c17221 */ /* 0x004fe20000010000 */
[----:B---3--:R-:W-:Y:S01]  /*36a0*/  HFMA2.MMA R196, -RZ, RZ, 0, 0 ;  /* 0x00000000ffc47435 */ /* 0x008fe200000001ff */
[----:B------:R-:W-:Y:S01]  /*36b0*/  @!P4 IMAD.IADD R194, R11, 0x1, R194 ;  /* 0x000000010bc2c824 */ /* 0x000fe200078e02c2 */
[----:B------:R-:W-:Y:S01]  /*36c0*/  LOP3.LUT P5, RZ, R0, 0xffffff80, RZ, 0xc0, !PT ;  /* 0xffffff8000ff7812 */ /* 0x000fe200078ac0ff */
[----:B------:R-:W-:Y:S03]  /*36d0*/  BSSY B0, `(.L_x_5097) ;  /* 0x00000ea000007945 */ /* 0x000fe60003800000 */
[----:B------:R2:W-:Y:S04]  /*36e0*/  @!P4 STS.64 [R194.X8+0x5000], R192 ;  /* 0x005000c0c200c388 */ /* 0x0005e80000008a00 */
[----:B------:R-:W-:Y:S01]  /*36f0*/  BAR.SYNC.DEFER_BLOCKING 0x0 ;  /* 0x0000000000007b1d */ /* 0x000fe20000010000 */
[----:B----4-:R-:W-:-:S13]  /*3700*/  ISETP.GE.AND P4, PT, R199, 0x1, PT ;  /* 0x00000001c700780c */ /* 0x010fda0003f86270 */
[----:B--2---:R-:W-:Y:S02]  /*3710*/  @P4 IADD3 R192, R199, -0x1, RZ ;  /* 0xffffffffc7c04810 */ /* 0x004fe40007ffe0ff */
[----:B------:R-:W2:Y:S03]  /*3720*/  S2R R199, SR_TID.X ;  /* 0x0000000000c77919 */ /* 0x000ea60000002100 */
[----:B------:R-:W-:-:S05]  /*3730*/  @P4 IMAD R192, R192, c[0x0][0x168], RZ ;  /* 0x00005a00c0c04a24 */ /* 0x000fca00078e02ff */
[----:B------:R-:W-:-:S04]  /*3740*/  @P4 SHF.R.S32.HI R193, RZ, 0x1f, R192 ;  /* 0x0000001fffc14819 */ /* 0x000fc800000114c0 */
[----:B------:R-:W-:Y:S02]  /*3750*/  @P4 LEA.HI R192, R193, R192, RZ, 0x3 ;  /* 0x000000c0c1c04211 */ /* 0x000fe400078f18ff */
[----:B--2---:R-:W-:-:S04]  /*3760*/  @P4 LOP3.LUT R193, R199, 0x7f, RZ, 0xc0, !PT ;  /* 0x0000007fc7c14812 */ /* 0x004fc800078ec0ff */
[----:B------:R-:W-:Y:S02]  /*3770*/  @P4 LEA.HI.SX32 R196, R192, R193, 0x1d ;  /* 0x000000c1c0c44211 */ /* 0x000fe400078feaff */
[----:B------:R-:W2:Y:S02]  /*3780*/  LDS.128 R192, [R11.X8+0x5000] ;  /* 0x005000000bc07984 */ /* 0x000ea40000008c00 */
[----:B--2---:R-:W-:Y:S02]  /*3790*/  FADD.FTZ R192, RZ, R192 ;  /* 0x000000c0ffc07221 */ /* 0x004fe40000010000 */
[----:B------:R-:W-:Y:S02]  /*37a0*/  FADD.FTZ R193, RZ, R193 ;  /* 0x000000c1ffc17221 */ /* 0x000fe40000010000 */
[----:B------:R-:W-:Y:S02]  /*37b0*/  FADD.FTZ R198, R194, R192 ;  /* 0x000000c0c2c67221 */ /* 0x000fe40000010000 */
[----:B------:R-:W-:-:S02]  /*37c0*/  FADD.FTZ R197, R195, R193 ;  /* 0x000000c1c3c57221 */ /* 0x000fc40000010000 */
[----:B------:R-:W2:Y:S02]  /*37d0*/  LDS.128 R192, [R11.X8+0x5010] ;  /* 0x005010000bc07984 */ /* 0x000ea40000008c00 */
[----:B--2---:R-:W-:Y:S02]  /*37e0*/  FADD.FTZ R192, R198, R192 ;  /* 0x000000c0c6c07221 */ /* 0x004fe40000010000 */
        /* <DEDUP_REMOVED lines=11> */
.L_x_5100:
[----:B------:R-:W-:Y:S05]  /*38a0*/  BSYNC B1 ;  /* 0x0000000000017941 */ /* 0x000fea0003800000 */
.L_x_5099:
[----:B------:R-:W2:Y:S01]  /*38b0*/  LDC.U8 R199, c[0x0][0x1f0] ;  /* 0x00007c00ffc77b82 */ /* 0x000ea20000000000 */
[----:B------:R-:W-:Y:S01]  /*38c0*/  @!P3 ISETP.NE.U32.AND P5, PT, RZ, c[0x0][0x218], PT ;  /* 0x00008600ff00ba0c */ /* 0x000fe20003fa5070 */
[----:B------:R-:W-:Y:S03]  /*38d0*/  BSSY B1, `(.L_x_5101) ;  /* 0x000000c000017945 */ /* 0x000fe60003800000 */
[----:B------:R-:W-:-:S04]  /*38e0*/  @!P3 ISETP.NE.AND.EX P5, PT, RZ, c[0x0][0x21c], PT, P5 ;  /* 0x00008700ff00ba0c */ /* 0x000fc80003fa5350 */
[----:B-----5:R-:W-:Y:S01]  /*38f0*/  @!P3 FSEL R192, R144, RZ, P5 ;  /* 0x000000ff90c0b208 */ /* 0x020fe20002800000 */
[----:B------:R-:W-:Y:S05]  /*3900*/  @!P3 BRA `(.L_x_5102) ;  /* 0x000000800000b947 */ /* 0x000fea0003800000 */
[----:B--2---:R-:W-:-:S04]  /*3910*/  ISETP.NE.AND P5, PT, R199, RZ, PT ;  /* 0x000000ffc700720c */ /* 0x004fc80003fa5270 */
[----:B------:R-:W-:Y:S02]  /*3920*/  FSEL R192, R11, RZ, !P5 ;  /* 0x000000ff0bc07208 */ /* 0x000fe40006800000 */
[----:B------:R-:W-:-:S03]  /*3930*/  ISETP.NE.U32.AND P5, PT, RZ, c[0x0][0x218], PT ;  /* 0x00008600ff007a0c */ /* 0x000fc60003fa5070 */
[----:B------:R-:W-:Y:S01]  /*3940*/  FFMA.FTZ R192, R206, R194, R192 ;  /* 0x000000c2cec07223 */ /* 0x000fe200000100c0 */
[----:B------:R-:W-:-:S03]  /*3950*/  ISETP.NE.AND.EX P5, PT, RZ, c[0x0][0x21c], PT, P5 ;  /* 0x00008700ff007a0c */ /* 0x000fc60003fa5350 */
[----:B------:R-:W-:-:S04]  /*3960*/  FADD.FTZ R192, R207, -R192 ;  /* 0x800000c0cfc07221 */ /* 0x000fc80000010000 */
[----:B------:R-:W-:-:S06]  /*3970*/  FMUL.FTZ R192, R3, R192 ;  /* 0x000000c003c07220 */ /* 0x000fcc0000410000 */
[----:B------:R-:W-:Y:S02]  /*3980*/  @P5 FADD.FTZ R192, R144, R192 ;  /* 0x000000c090c05221 */ /* 0x000fe40000010000 */
.L_x_5102:
[----:B------:R-:W-:Y:S05]  /*3990*/  BSYNC B1 ;  /* 0x0000000000017941 */ /* 0x000fea0003800000 */
.L_x_5101:
[----:B------:R-:W3:Y:S01]  /*39a0*/  LDL R195, [R1+0x110] ;  /* 0x0001100001c37983 */ /* 0x000ee20000100800 */
[----:B------:R-:W-:Y:S01]  /*39b0*/  ISETP.NE.U32.AND P5, PT, RZ, c[0x0][0x258], PT ;  /* 0x00009600ff007a0c */ /* 0x000fe20003fa5070 */
[----:B------:R-:W-:Y:S01]  /*39c0*/  BSSY B1, `(.L_x_5103) ;  /* 0x0000017000017945 */ /* 0x000fe20003800000 */
[----:B------:R-:W-:Y:S02]  /*39d0*/  @P4 PRMT R193, RZ, 0x5410, R184 ;  /* 0x00005410ffc14816 */ /* 0x000fe400000000b8 */
[----:B------:R-:W-:Y:S02]  /*39e0*/  ISETP.NE.AND.EX P5, PT, RZ, c[0x0][0x25c], PT, P5 ;  /* 0x00009700ff007a0c */ /* 0x000fe40003fa5350 */
[----:B------:R-:W-:Y:S02]  /*39f0*/  @!P3 ISETP.NE.U32.AND P6, PT, RZ, c[0x0][0x218], PT ;  /* 0x00008600ff00ba0c */ /* 0x000fe40003fc5070 */
[C---:B------:R-:W-:Y:S01]  /*3a00*/  SEL R188, R192.reuse, R188, P5 ;  /* 0x000000bcc0bc7207 */ /* 0x040fe20002800000 */
[----:B------:R-:W-:Y:S01]  /*3a10*/  @P4 FMUL.FTZ R192, R192, c[0x0][0x1ec] ;  /* 0x00007b00c0c04a20 */ /* 0x000fe20000410000 */
[----:B------:R-:W-:-:S03]  /*3a20*/  @!P3 ISETP.NE.AND.EX P6, PT, RZ, c[0x0][0x21c], PT, P6 ;  /* 0x00008700ff00ba0c */ /* 0x000fc60003fc5360 */
[----:B------:R-:W-:Y:S02]  /*3a30*/  @P4 FFMA.FTZ R104, R192, R193, R104 ;  /* 0x000000c1c0684223 */ /* 0x000fe40000010068 */
[----:B---3--:R-:W-:-:S05]  /*3a40*/  @P4 FMUL.FTZ R192, R195, R192 ;  /* 0x000000c0c3c04220 */ /* 0x008fca0000410000 */
[----:B------:R-:W-:-:S04]  /*3a50*/  @P4 F2FP.BF16.PACK_AB R192, RZ, R192 ;  /* 0x000000c0ffc0423e */ /* 0x000fc800000010ff */
[----:B------:R-:W-:Y:S02]  /*3a60*/  @P4 PRMT R176, R192, 0x7610, R176 ;  /* 0x00007610c0b04816 */ /* 0x000fe400000000b0 */
[----:B------:R-:W-:Y:S01]  /*3a70*/  @!P3 FSEL R192, R145, RZ, P6 ;  /* 0x000000ff91c0b208 */ /* 0x000fe20003000000 */
[----:B------:R-:W-:Y:S05]  /*3a80*/  @!P3 BRA `(.L_x_5104) ;  /* 0x000000a00000b947 */ /* 0x000fea0003800000 */
[----:B------:R-:W3:Y:S04]  /*3a90*/  LDL R197, [R1+0x6c] ;  /* 0x00006c0001c57983 */ /* 0x000ee80000100800 */
[----:B------:R-:W4:Y:S01]  /*3aa0*/  LDL R195, [R1+0x3c] ;  /* 0x00003c0001c37983 */ /* 0x000f220000100800 */
[----:B--2---:R-:W-:-:S04]  /*3ab0*/  ISETP.NE.AND P6, PT, R199, RZ, PT ;  /* 0x000000ffc700720c */ /* 0x004fc80003fc5270 */
[----:B------:R-:W-:Y:S02]  /*3ac0*/  FSEL R192, R11, RZ, !P6 ;  /* 0x000000ff0bc07208 */ /* 0x000fe40007000000 */
[----:B------:R-:W-:-:S04]  /*3ad0*/  ISETP.NE.U32.AND P6, PT, RZ, c[0x0][0x218], PT ;  /* 0x00008600ff007a0c */ /* 0x000fc80003fc5070 */
[----:B------:R-:W-:Y:S01]  /*3ae0*/  ISETP.NE.AND.EX P6, PT, RZ, c[0x0][0x21c], PT, P6 ;  /* 0x00008700ff007a0c */ /* 0x000fe20003fc5360 */
[----:B---3--:R-:W-:-:S04]  /*3af0*/  FFMA.FTZ R192, R197, R194, R192 ;  /* 0x000000c2c5c07223 */ /* 0x008fc800000100c0 */
[----:B----4-:R-:W-:-:S04]  /*3b00*/  FADD.FTZ R192, R195, -R192 ;  /* 0x800000c0c3c07221 */ /* 0x010fc80000010000 */
[----:B------:R-:W-:-:S04]  /*3b10*/  FMUL.FTZ R192, R3, R192 ;  /* 0x000000c003c07220 */ /* 0x000fc80000410000 */
[----:B------:R-:W-:Y:S02]  /*3b20*/  @P6 FADD.FTZ R192, R145, R192 ;  /* 0x000000c091c06221 */ /* 0x000fe40000010000 */
.L_x_5104:
[----:B------:R-:W-:Y:S05]  /*3b30*/  BSYNC B1 ;  /* 0x0000000000017941 */ /* 0x000fea0003800000 */
.L_x_5103:
[----:B------:R-:W3:Y:S01]  /*3b40*/  LDL R195, [R1+0x10c] ;  /* 0x00010c0001c37983 */ /* 0x000ee20000100800 */
[C---:B------:R-:W-:Y:S01]  /*3b50*/  SEL R189, R192.reuse, R189, P5 ;  /* 0x000000bdc0bd7207 */ /* 0x040fe20002800000 */
[----:B------:R-:W-:Y:S01]  /*3b60*/  @P4 FMUL.FTZ R192, R192, c[0x0][0x1ec] ;  /* 0x00007b00c0c04a20 */ /* 0x000fe20000410000 */
[----:B------:R-:W-:Y:S01]  /*3b70*/  @P4 PRMT R193, RZ, 0x7610, R184 ;  /* 0x00007610ffc14816 */ /* 0x000fe200000000b8 */
[----:B------:R-:W-:Y:S01]  /*3b80*/  BSSY B1, `(.L_x_5105) ;  /* 0x0000013000017945 */ /* 0x000fe20003800000 */
[----:B------:R-:W-:-:S03]  /*3b90*/  @!P3 ISETP.NE.U32.AND P6, PT, RZ, c[0x0][0x218], PT ;  /* 0x00008600ff00ba0c */ /* 0x000fc60003fc5070 */
[----:B------:R-:W-:Y:S01]  /*3ba0*/  @P4 FFMA.FTZ R105, R192, R193, R105 ;  /* 0x000000c1c0694223 */ /* 0x000fe20000010069 */
[----:B------:R-:W-:Y:S01]  /*3bb0*/  @!P3 ISETP.NE.AND.EX P6, PT, RZ, c[0x0][0x21c], PT, P6 ;  /* 0x00008700ff00ba0c */ /* 0x000fe20003fc5360 */
        /* <DEDUP_REMOVED lines=15> */
.L_x_5106:
[----:B------:R-:W-:Y:S05]  /*3cb0*/  BSYNC B1 ;  /* 0x0000000000017941 */ /* 0x000fea0003800000 */
.L_x_5105:
        /* <DEDUP_REMOVED lines=23> */
.L_x_5108:
[----:B------:R-:W-:Y:S05]  /*3e30*/  BSYNC B1 ;  /* 0x0000000000017941 */ /* 0x000fea0003800000 */
.L_x_5107:
        /* <DEDUP_REMOVED lines=23> */
.L_x_5110:
[----:B------:R-:W-:Y:S05]  /*3fb0*/  BSYNC B1 ;  /* 0x0000000000017941 */ /* 0x000fea0003800000 */
.L_x_5109:
        /* <DEDUP_REMOVED lines=23> */
.L_x_5112:
[----:B------:R-:W-:Y:S05]  /*4130*/  BSYNC B1 ;  /* 0x0000000000017941 */ /* 0x000fea0003800000 */
.L_x_5111:
        /* <DEDUP_REMOVED lines=23> */
.L_x_5114:
[----:B------:R-:W-:Y:S05]  /*42b0*/  BSYNC B1 ;  /* 0x0000000000017941 */ /* 0x000fea0003800000 */
.L_x_5113:
        /* <DEDUP_REMOVED lines=8> */
[----:B---3--:R-:W-:-:S03]  /*4340*/  @P4 FMUL.FTZ R192, R195, R192 ;  /* 0x000000c0c3c04220 */ /* 0x008fc60000410000 */
[----:B------:R-:W-:Y:S02]  /*4350*/  @!P3 FSEL R195, R151, RZ, P6 ;  /* 0x000000ff97c3b208 */ /* 0x000fe40003000000 */
[----:B------:R-:W-:-:S04]  /*4360*/  @P4 F2FP.BF16.PACK_AB R192, RZ, R192 ;  /* 0x000000c0ffc0423e */ /* 0x000fc800000010ff */
[----:B------:R-:W-:Y:S01]  /*4370*/  @P4 PRMT R179, R192, 0x7610, R179 ;  /* 0x00007610c0b34816 */ /* 0x000fe200000000b3 */
        /* <DEDUP_REMOVED lines=11> */
.L_x_5116:
[----:B------:R-:W-:Y:S05]  /*4430*/  BSYNC B1 ;  /* 0x0000000000017941 */ /* 0x000fea0003800000 */
.L_x_5115:
[----:B------:R-:W3:Y:S01]  /*4440*/  LDL R197, [R1+0xf4] ;  /* 0x0000f40001c57983 */ /* 0x000ee20000100800 */
[C---:B------:R-:W-:Y:S01]  /*4450*/  SEL R71, R195.reuse, R71, P5 ;  /* 0x00000047c3477207 */ /* 0x040fe20002800000 */
[----:B------:R-:W-:Y:S01]  /*4460*/  @P4 FMUL.FTZ R195, R195, c[0x0][0x1ec] ;  /* 0x00007b00c3c34a20 */ /* 0x000fe20000410000 */
[----:B------:R-:W-:Y:S02]  /*4470*/  ISETP.NE.U32.AND P5, PT, RZ, c[0x0][0x258], PT ;  /* 0x00009600ff007a0c */ /* 0x000fe40003fa5070 */
[----:B------:R-:W-:Y:S02]  /*4480*/  @P4 PRMT R192, RZ, 0x7610, R187 ;  /* 0x00007610ffc04816 */ /* 0x000fe400000000bb */
[----:B------:R-:W-:-:S03]  /*4490*/  ISETP.NE.AND.EX P5, PT, RZ, c[0x0][0x25c], PT, P5 ;  /* 0x00009700ff007a0c */ /* 0x000fc60003fa5350 */
[----:B------:R-:W-:-:S10]  /*44a0*/  @P4 FFMA.FTZ R111, R195, R192, R111 ;  /* 0x000000c0c36f4223 */ /* 0x000fd4000001006f */
[----:B------:R-:W-:-:S04]  /*44b0*/  @P5 IMAD.MOV.U32 R192, RZ, RZ, 0x20 ;  /* 0x00000020ffc05424 */ /* 0x000fc800078e00ff */
[C---:B------:R-:W-:Y:S01]  /*44c0*/  @P5 IMAD.WIDE.U32 R192, R10.reuse, R192, c[0x0][0x258] ;  /* 0x000096000ac05625 */ /* 0x040fe200078e00c0 */
[----:B------:R-:W-:-:S04]  /*44d0*/  IADD3 R10, R10, 0x80, RZ ;  /* 0x000000800a0a7810 */ /* 0x000fc80007ffe0ff */
[----:B------:R-:W-:Y:S04]  /*44e0*/  @P5 STG.E.128 [R192.64], R188 ;  /* 0x000000bcc0005986 */ /* 0x000fe8000c101d04 */
[----:B------:R3:W-:Y:S02]  /*44f0*/  @P5 STG.E.128 [R192.64+0x10], R68 ;  /* 0x00001044c0005986 */ /* 0x0007e4000c101d04 */
[----:B---3--:R-:W-:-:S05]  /*4500*/  @P4 FMUL.FTZ R192, R197, R195 ;  /* 0x000000c3c5c04220 */ /* 0x008fca0000410000 */
[----:B------:R-:W-:-:S04]  /*4510*/  @P4 F2FP.BF16.PACK_AB R192, RZ, R192 ;  /* 0x000000c0ffc0423e */ /* 0x000fc800000010ff */
[----:B------:R-:W-:Y:S01]  /*4520*/  @P4 PRMT R179, R179, 0x5410, R192 ;  /* 0x00005410b3b34816 */ /* 0x000fe200000000c0 */
[----:B------:R-:W-:-:S04]  /*4530*/  @P4 IMAD.MOV.U32 R192, RZ, RZ, 0x10 ;  /* 0x00000010ffc04424 */ /* 0x000fc800078e00ff */
[C---:B------:R-:W-:Y:S01]  /*4540*/  @P4 IMAD.WIDE.U32 R192, R196.reuse, R192, c[0x0][0x248] ;  /* 0x00009200c4c04625 */ /* 0x040fe200078e00c0 */
[----:B------:R-:W-:-:S04]  /*4550*/  IADD3 R196, R196, 0x80, RZ ;  /* 0x00000080c4c47810 */ /* 0x000fc80007ffe0ff */
[----:B------:R3:W-:Y:S03]  /*4560*/  @P4 STG.E.128 [R192.64], R176 ;  /* 0x000000b0c0004986 */ /* 0x0007e6000c101d04 */
.L_x_5098:
[----:B------:R-:W-:Y:S05]  /*4570*/  BSYNC B0 ;  /* 0x0000000000007941 */ /* 0x000fea0003800000 */
.L_x_5097:
[----:B------:R-:W-:Y:S01]  /*4580*/  BSSY B0, `(.L_x_5117) ;  /* 0x00000cd000007945 */ /* 0x000fe20003800000 */
[----:B------:R-:W-:Y:S05]  /*4590*/  @!P0 BRA `(.L_x_5118) ;  /* 0x00000cb000008947 */ /* 0x000fea0003800000 */
[----:B------:R-:W-:Y:S01]  /*45a0*/  BSSY B1, `(.L_x_5119) ;  /* 0x0000005000017945 */ /* 0x000fe20003800000 */
[----:B------:R-:W-:Y:S05]  /*45b0*/  @!P4 BRA `(.L_x_5120) ;  /* 0x000000300000c947 */ /* 0x000fea0003800000 */
[----:B------:R-:W-:-:S10]  /*45c0*/  HFMA2.MMA R184, -RZ, RZ, 0, 9.5367431640625e-07 ;  /* 0x00000010ffb87435 */ /* 0x000fd400000001ff */
[----:B------:R-:W-:-:S06]  /*45d0*/  IMAD.WIDE.U32 R184, R196, R184, c[0x0][0x170] ;  /* 0x00005c00c4b87625 */ /* 0x000fcc00078e00b8 */
[----:B------:R-:W5:Y:S02]  /*45e0*/  LDG.E.128 R184, [R184.64] ;  /* 0x00000004b8b87981 */ /* 0x000f64000c1e1d00 */
.L_x_5120:
[----:B------:R-:W-:Y:S05]  /*45f0*/  BSYNC B1 ;  /* 0x0000000000017941 */ /* 0x000fea0003800000 */
.L_x_5119:
[----:B------:R-:W4:Y:S01]  /*4600*/  LDC.U8 R195, c[0x0][0x1f0] ;  /* 0x00007c00ffc37b82 */ /* 0x000f220000000000 */
[----:B------:R-:W-:Y:S01]  /*4610*/  @!P3 ISETP.NE.U32.AND P5, PT, RZ, c[0x0][0x218], PT ;  /* 0x00008600ff00ba0c */ /* 0x000fe20003fa5070 */
[----:B------:R-:W-:Y:S03]  /*4620*/  BSSY B1, `(.L_x_5121) ;  /* 0x000000e000017945 */ /* 0x000fe60003800000 */
[----:B------:R-:W-:-:S04]  /*4630*/  @!P3 ISETP.NE.AND.EX P5, PT, RZ, c[0x0][0x21c], PT, P5 ;  /* 0x00008700ff00ba0c */ /* 0x000fc80003fa5350 */
[----:B---3-5:R-:W-:Y:S01]  /*4640*/  @!P3 FSEL R192, R20, RZ, P5 ;  /* 0x000000ff14c0b208 */ /* 0x028fe20002800000 */
[----:B------:R-:W-:Y:S05]  /*4650*/  @!P3 BRA `(.L_x_5122) ;  /* 0x000000a00000b947 */ /* 0x000fea0003800000 */
[----:B------:R-:W3:Y:S04]  /*4660*/  LDL R197, [R1+0x64] ;  /* 0x0000640001c57983 */ /* 0x000ee80000100800 */
[----:B------:R-:W5:Y:S01]  /*4670*/  LDL R193, [R1+0x10] ;  /* 0x0000100001c17983 */ /* 0x000f620000100800 */
[----:B----4-:R-:W-:-:S04]  /*4680*/  ISETP.NE.AND P5, PT, R195, RZ, PT ;  /* 0x000000ffc300720c */ /* 0x010fc80003fa5270 */
[----:B------:R-:W-:Y:S02]  /*4690*/  FSEL R192, R11, RZ, !P5 ;  /* 0x000000ff0bc07208 */ /* 0x000fe40006800000 */
[----:B------:R-:W-:-:S04]  /*46a0*/  ISETP.NE.U32.AND P5, PT, RZ, c[0x0][0x218], PT ;  /* 0x00008600ff007a0c */ /* 0x000fc80003fa5070 */
[----:B------:R-:W-:Y:S01]  /*46b0*/  ISETP.NE.AND.EX P5, PT, RZ, c[0x0][0x21c], PT, P5 ;  /* 0x00008700ff007a0c */ /* 0x000fe20003fa5350 */
[----:B---3--:R-:W-:-:S04]  /*46c0*/  FFMA.FTZ R192, R197, R194, R192 ;  /* 0x000000c2c5c07223 */ /* 0x008fc800000100c0 */
[----:B-----5:R-:W-:-:S04]  /*46d0*/  FADD.FTZ R192, R193, -R192 ;  /* 0x800000c0c1c07221 */ /* 0x020fc80000010000 */
[----:B------:R-:W-:-:S04]  /*46e0*/  FMUL.FTZ R192, R3, R192 ;  /* 0x000000c003c07220 */ /* 0x000fc80000410000 */
[----:B------:R-:W-:Y:S02]  /*46f0*/  @P5 FADD.FTZ R192, R20, R192 ;  /* 0x000000c014c05221 */ /* 0x000fe40000010000 */
.L_x_5122:
[----:B------:R-:W-:Y:S05]  /*4700*/  BSYNC B1 ;  /* 0x0000000000017941 */ /* 0x000fea0003800000 */
.L_x_5121:
        /* <DEDUP_REMOVED lines=9> */
[-C--:B------:R-:W-:Y:S02]  /*47a0*/  @P4 FFMA.FTZ R112, R193, R192.reuse, R112 ;  /* 0x000000c0c1704223 */ /* 0x080fe40000010070 */
[----:B---3--:R-:W-:-:S05]  /*47b0*/  @P4 FMUL.FTZ R192, R197, R192 ;  /* 0x000000c0c5c04220 */ /* 0x008fca0000410000 */
[----:B------:R-:W-:-:S04]  /*47c0*/  @P4 F2FP.BF16.PACK_AB R192, RZ, R192 ;  /* 0x000000c0ffc0423e */ /* 0x000fc800000010ff */
[----:B------:R-:W-:Y:S02]  /*47d0*/  @P4 PRMT R176, R192, 0x7610, R176 ;  /* 0x00007610c0b04816 */ /* 0x000fe400000000b0 */
[----:B------:R-:W-:Y:S01]  /*47e0*/  @!P3 FSEL R192, R21, RZ, P6 ;  /* 0x000000ff15c0b208 */ /* 0x000fe20003000000 */
        /* <DEDUP_REMOVED lines=11> */
.L_x_5124:
[----:B------:R-:W-:Y:S05]  /*48a0*/  BSYNC B1 ;  /* 0x0000000000017941 */ /* 0x000fea0003800000 */
.L_x_5123:
[----:B------:R-:W3:Y:S01]  /*48b0*/  LDL R197, [R1+0xec] ;  /* 0x0000ec0001c57983 */ /* 0x000ee20000100800 */
[C---:B------:R-:W-:Y:S01]  /*48c0*/  SEL R189, R192.reuse, R189, P5 ;  /* 0x000000bdc0bd7207 */ /* 0x040fe20002800000 */
[----:B------:R-:W-:Y:S01]  /*48d0*/  @P4 FMUL.FTZ R192, R192, c[0x0][0x1ec] ;  /* 0x00007b00c0c04a20 */ /* 0x000fe20000410000 */
[----:B------:R-:W-:Y:S01]  /*48e0*/  @P4 PRMT R193, RZ, 0x7610, R184 ;  /* 0x00007610ffc14816 */ /* 0x000fe200000000b8 */
[----:B------:R-:W-:Y:S01]  /*48f0*/  BSSY B1, `(.L_x_5125) ;  /* 0x0000013000017945 */ /* 0x000fe20003800000 */
[----:B------:R-:W-:-:S03]  /*4900*/  @!P3 ISETP.NE.U32.AND P6, PT, RZ, c[0x0][0x218], PT ;  /* 0x00008600ff00ba0c */ /* 0x000fc60003fc5070 */
[-C--:B------:R-:W-:Y:S01]  /*4910*/  @P4 FFMA.FTZ R113, R193, R192.reuse, R113 ;  /* 0x000000c0c1714223 */ /* 0x080fe20000010071 */
[----:B------:R-:W-:Y:S01]  /*4920*/  @!P3 ISETP.NE.AND.EX P6, PT, RZ, c[0x0][0x21c], PT, P6 ;  /* 0x00008700ff00ba0c */ /* 0x000fe20003fc5360 */
        /* <DEDUP_REMOVED lines=15> */
.L_x_5126:
[----:B------:R-:W-:Y:S05]  /*4a20*/  BSYNC B1 ;  /* 0x0000000000017941 */ /* 0x000fea0003800000 */
.L_x_5125:
        /* <DEDUP_REMOVED lines=13> */
[----:B------:R-:W3:Y:S01]  /*4b00*/  LDL R197, [R1] ;  /* 0x0000000001c57983 */ /* 0x000ee20000100800 */
[----:B----4-:R-:W-:-:S04]  /*4b10*/  ISETP.NE.AND P6, PT, R195, RZ, PT ;  /* 0x000000ffc300720c */ /* 0x010fc80003fc5270 */
[----:B------:R-:W-:Y:S02]  /*4b20*/  FSEL R192, R11, RZ, !P6 ;  /* 0x000000ff0bc07208 */ /* 0x000fe40007000000 */
[----:B------:R-:W-:-:S04]  /*4b30*/  ISETP.NE.U32.AND P6, PT, RZ, c[0x0][0x218], PT ;  /* 0x00008600ff007a0c */ /* 0x000fc80003fc5070 */
[----:B------:R-:W-:Y:S01]  /*4b40*/  ISETP.NE.AND.EX P6, PT, RZ, c[0x0][0x21c], PT, P6 ;  /* 0x00008700ff007a0c */ /* 0x000fe20003fc5360 */
[----:B---3--:R-:W-:-:S04]  /*4b50*/  FFMA.FTZ R192, R197, R194, R192 ;  /* 0x000000c2c5c07223 */ /* 0x008fc800000100c0 */
[----:B------:R-:W-:-:S04]  /*4b60*/  FADD.FTZ R192, R252, -R192 ;  /* 0x800000c0fcc07221 */ /* 0x000fc80000010000 */
[----:B------:R-:W-:-:S04]  /*4b70*/  FMUL.FTZ R192, R3, R192 ;  /* 0x000000c003c07220 */ /* 0x000fc80000410000 */
[----:B------:R-:W-:Y:S02]  /*4b80*/  @P6 FADD.FTZ R192, R23, R192 ;  /* 0x000000c017c06221 */ /* 0x000fe40000010000 */
.L_x_5128:
[----:B------:R-:W-:Y:S05]  /*4b90*/  BSYNC B1 ;  /* 0x0000000000017941 */ /* 0x000fea0003800000 */
.L_x_5127:
        /* <DEDUP_REMOVED lines=13> */
[----:B----4-:R-:W-:-:S04]  /*4c70*/  ISETP.NE.AND P6, PT, R195, RZ, PT ;  /* 0x000000ffc300720c */ /* 0x010fc80003fc5270 */
[----:B------:R-:W-:Y:S02]  /*4c80*/  FSEL R192, R11, RZ, !P6 ;  /* 0x000000ff0bc07208 */ /* 0x000fe40007000000 */
[----:B------:R-:W-:-:S03]  /*4c90*/  ISETP.NE.U32.AND P6, PT, RZ, c[0x0][0x218], PT ;  /* 0x00008600ff007a0c */ /* 0x000fc60003fc5070 */
[----:B------:R-:W-:Y:S01]  /*4ca0*/  FFMA.FTZ R192, R251, R194, R192 ;  /* 0x000000c2fbc07223 */ /* 0x000fe200000100c0 */
[----:B------:R-:W-:-:S03]  /*4cb0*/  ISETP.NE.AND.EX P6, PT, RZ, c[0x0][0x21c], PT, P6 ;  /* 0x00008700ff007a0c */ /* 0x000fc60003fc5360 */
[----:B------:R-:W-:-:S04]  /*4cc0*/  FADD.FTZ R192, R250, -R192 ;  /* 0x800000c0fac07221 */ /* 0x000fc80000010000 */
[----:B------:R-:W-:-:S06]  /*4cd0*/  FMUL.FTZ R192, R3, R192 ;  /* 0x000000c003c07220 */ /* 0x000fcc0000410000 */
[----:B------:R-:W-:Y:S02]  /*4ce0*/  @P6 FADD.FTZ R192, R16, R192 ;  /* 0x000000c010c06221 */ /* 0x000fe40000010000 */
.L_x_5130:
[----:B------:R-:W-:Y:S05]  /*4cf0*/  BSYNC B1 ;  /* 0x0000000000017941 */ /* 0x000fea0003800000 */
.L_x_5129:
        /* <DEDUP_REMOVED lines=21> */
.L_x_5132:
[----:B------:R-:W-:Y:S05]  /*4e50*/  BSYNC B1 ;  /* 0x0000000000017941 */ /* 0x000fea0003800000 */
.L_x_5131:
        /* <DEDUP_REMOVED lines=21> */
.L_x_5134:
[----:B------:R-:W-:Y:S05]  /*4fb0*/  BSYNC B1 ;  /* 0x0000000000017941 */ /* 0x000fea0003800000 */
.L_x_5133:
        /* <DEDUP_REMOVED lines=21> */
.L_x_5136:
[----:B------:R-:W-:Y:S05]  /*5110*/  BSYNC B1 ;  /* 0x0000000000017941 */ /* 0x000fea0003800000 */
.L_x_5135:
[----:B----4-:R-:W3:Y:S01]  /*5120*/  LDL R195, [R1+0xd4] ;  /* 0x0000d40001c37983 */ /* 0x010ee20000100800 */
[C---:B------:R-:W-:Y:S01]  /*5130*/  SEL R71, R192.reuse, R71, P5 ;  /* 0x00000047c0477207 */ /* 0x040fe20002800000 */
[----:B------:R-:W-:Y:S01]  /*5140*/  @P4 FMUL.FTZ R192, R192, c[0x0][0x1ec] ;  /* 0x00007b00c0c04a20 */ /* 0x000fe20000410000 */
[----:B------:R-:W-:Y:S02]  /*5150*/  ISETP.NE.U32.AND P5, PT, RZ, c[0x0][0x258], PT ;  /* 0x00009600ff007a0c */ /* 0x000fe40003fa5070 */
[----:B------:R-:W-:Y:S02]  /*5160*/  @P4 PRMT R193, RZ, 0x7610, R187 ;  /* 0x00007610ffc14816 */ /* 0x000fe400000000bb */
[----:B------:R-:W-:-:S03]  /*5170*/  ISETP.NE.AND.EX P5, PT, RZ, c[0x0][0x25c], PT, P5 ;  /* 0x00009700ff007a0c */ /* 0x000fc60003fa5350 */
[-C--:B------:R-:W-:Y:S02]  /*5180*/  @P4 FFMA.FTZ R119, R193, R192.reuse, R119 ;  /* 0x000000c0c1774223 */ /* 0x080fe40000010077 */
[----:B---3--:R-:W-:-:S05]  /*5190*/  @P4 FMUL.FTZ R192, R195, R192 ;  /* 0x000000c0c3c04220 */ /* 0x008fca0000410000 */
[----:B------:R-:W-:-:S04]  /*51a0*/  @P4 F2FP.BF16.PACK_AB R192, RZ, R192 ;  /* 0x000000c0ffc0423e */ /* 0x000fc800000010ff */
[----:B------:R-:W-:Y:S01]  /*51b0*/  @P4 PRMT R179, R179, 0x5410, R192 ;  /* 0x00005410b3b34816 */ /* 0x000fe200000000c0 */
[----:B------:R-:W-:-:S04]  /*51c0*/  @P5 IMAD.MOV.U32 R192, RZ, RZ, 0x20 ;  /* 0x00000020ffc05424 */ /* 0x000fc800078e00ff */
[C---:B------:R-:W-:Y:S01]  /*51d0*/  @P5 IMAD.WIDE.U32 R192, R10.reuse, R192, c[0x0][0x258] ;  /* 0x000096000ac05625 */ /* 0x040fe200078e00c0 */
[----:B------:R-:W-:-:S04]  /*51e0*/  IADD3 R10, R10, 0x80, RZ ;  /* 0x000000800a0a7810 */ /* 0x000fc80007ffe0ff */
[----:B------:R-:W-:Y:S04]  /*51f0*/  @P5 STG.E.128 [R192.64], R188 ;  /* 0x000000bcc0005986 */ /* 0x000fe8000c101d04 */
[----:B------:R3:W-:Y:S02]  /*5200*/  @P5 STG.E.128 [R192.64+0x10], R68 ;  /* 0x00001044c0005986 */ /* 0x0007e4000c101d04 */
[----:B---3--:R-:W-:-:S04]  /*5210*/  @P4 IMAD.MOV.U32 R192, RZ, RZ, 0x10 ;  /* 0x00000010ffc04424 */ /* 0x008fc800078e00ff */
[C---:B------:R-:W-:Y:S01]  /*5220*/  @P4 IMAD.WIDE.U32 R192, R196.reuse, R192, c[0x0][0x248] ;  /* 0x00009200c4c04625 */ /* 0x040fe200078e00c0 */
[----:B------:R-:W-:-:S04]  /*5230*/  IADD3 R196, R196, 0x80, RZ ;  /* 0x00000080c4c47810 */ /* 0x000fc80007ffe0ff */
[----:B------:R3:W-:Y:S03]  /*5240*/  @P4 STG.E.128 [R192.64], R176 ;  /* 0x000000b0c0004986 */ /* 0x0007e6000c101d04 */
.L_x_5118:
[----:B------:R-:W-:Y:S05]  /*5250*/  BSYNC B0 ;  /* 0x0000000000007941 */ /* 0x000fea0003800000 */
.L_x_5117:
[----:B------:R-:W-:Y:S01]  /*5260*/  BSSY B0, `(.L_x_5137) ;  /* 0x00000c8000007945 */ /* 0x000fe20003800000 */
[----:B------:R-:W-:Y:S05]  /*5270*/  @!P1 BRA `(.L_x_5138) ;  /* 0x00000c6000009947 */ /* 0x000fea0003800000 */
[----:B------:R-:W-:Y:S01]  /*5280*/  BSSY B1, `(.L_x_5139) ;  /* 0x0000005000017945 */ /* 0x000fe20003800000 */
[----:B------:R-:W-:Y:S05]  /*5290*/  @!P4 BRA `(.L_x_5140) ;  /* 0x000000300000c947 */ /* 0x000fea0003800000 */
[----:B------:R-:W-:-:S04]  /*52a0*/  IMAD.MOV.U32 R184, RZ, RZ, 0x10 ;  /* 0x00000010ffb87424 */ /* 0x000fc800078e00ff */
[----:B------:R-:W-:-:S06]  /*52b0*/  IMAD.WIDE.U32 R184, R196, R184, c[0x0][0x170] ;  /* 0x00005c00c4b87625 */ /* 0x000fcc00078e00b8 */
[----:B------:R-:W5:Y:S02]  /*52c0*/  LDG.E.128 R184, [R184.64] ;  /* 0x00000004b8b87981 */ /* 0x000f64000c1e1d00 */
.L_x_5140:
[----:B------:R-:W-:Y:S05]  /*52d0*/  BSYNC B1 ;  /* 0x0000000000017941 */ /* 0x000fea0003800000 */
.L_x_5139:
[----:B------:R-:W4:Y:S01]  /*52e0*/  LDC.U8 R195, c[0x0][0x1f0] ;  /* 0x00007c00ffc37b82 */ /* 0x000f220000000000 */
[----:B------:R-:W-:Y:S01]  /*52f0*/  @!P3 ISETP.NE.U32.AND P5, PT, RZ, c[0x0][0x218], PT ;  /* 0x00008600ff00ba0c */ /* 0x000fe20003fa5070 */
[----:B------:R-:W-:Y:S03]  /*5300*/  BSSY B1, `(.L_x_5141) ;  /* 0x000000d000017945 */ /* 0x000fe60003800000 */
[----:B------:R-:W-:-:S04]  /*5310*/  @!P3 ISETP.NE.AND.EX P5, PT, RZ, c[0x0][0x21c], PT, P5 ;  /* 0x00008700ff00ba0c */ /* 0x000fc80003fa5350 */
[----:B---3-5:R-:W-:Y:S01]  /*5320*/  @!P3 FSEL R192, R152, RZ, P5 ;  /* 0x000000ff98c0b208 */ /* 0x028fe20002800000 */
[----:B------:R-:W-:Y:S05]  /*5330*/  @!P3 BRA `(.L_x_5142) ;  /* 0x000000900000b947 */ /* 0x000fea0003800000 */
[----:B------:R-:W3:Y:S01]  /*5340*/  LDL R193, [R1+0x5c] ;  /* 0x00005c0001c17983 */ /* 0x000ee20000100800 */
        /* <DEDUP_REMOVED lines=8> */
.L_x_5142:
[----:B------:R-:W-:Y:S05]  /*53d0*/  BSYNC B1 ;  /* 0x0000000000017941 */ /* 0x000fea0003800000 */
.L_x_5141:
        /* <DEDUP_REMOVED lines=24> */
.L_x_5144:
[----:B------:R-:W-:Y:S05]  /*5560*/  BSYNC B1 ;  /* 0x0000000000017941 */ /* 0x000fea0003800000 */
.L_x_5143:
        /* <DEDUP_REMOVED lines=21> */
.L_x_5146:
[----:B------:R-:W-:Y:S05]  /*56c0*/  BSYNC B1 ;  /* 0x0000000000017941 */ /* 0x000fea0003800000 */
.L_x_5145:
        /* <DEDUP_REMOVED lines=21> */
.L_x_5148:
[----:B------:R-:W-:Y:S05]  /*5820*/  BSYNC B1 ;  /* 0x0000000000017941 */ /* 0x000fea0003800000 */
.L_x_5147:
        /* <DEDUP_REMOVED lines=21> */
.L_x_5150:
[----:B------:R-:W-:Y:S05]  /*5980*/  BSYNC B1 ;  /* 0x0000000000017941 */ /* 0x000fea0003800000 */
.L_x_5149:
        /* <DEDUP_REMOVED lines=21> */
.L_x_5152:
[----:B------:R-:W-:Y:S05]  /*5ae0*/  BSYNC B1 ;  /* 0x0000000000017941 */ /* 0x000fea0003800000 */
.L_x_5151:
        /* <DEDUP_REMOVED lines=21> */
.L_x_5154:
[----:B------:R-:W-:Y:S05]  /*5c40*/  BSYNC B1 ;  /* 0x0000000000017941 */ /* 0x000fea0003800000 */
.L_x_5153:
        /* <DEDUP_REMOVED lines=21> */
.L_x_5156:
[----:B------:R-:W-:Y:S05]  /*5da0*/  BSYNC B1 ;  /* 0x0000000000017941 */ /* 0x000fea0003800000 */
.L_x_5155:
        /* <DEDUP_REMOVED lines=9> */
[----:B------:R-:W-:Y:S02]  /*5e40*/  @P4 PRMT R179, R179, 0x5410, R192 ;  /* 0x00005410b3b34816 */ /* 0x000fe400000000c0 */
[----:B------:R-:W-:-:S05]  /*5e50*/  @P5 MOV R192, 0x20 ;  /* 0x0000002000c05802 */ /* 0x000fca0000000f00 */
        /* <DEDUP_REMOVED lines=8> */
.L_x_5138:
[----:B------:R-:W-:Y:S05]  /*5ee0*/  BSYNC B0 ;  /* 0x0000000000007941 */ /* 0x000fea0003800000 */
.L_x_5137:
[----:B------:R-:W-:Y:S01]  /*5ef0*/  BSSY B0, `(.L_x_5157) ;  /* 0x00000c8000007945 */ /* 0x000fe20003800000 */
[----:B------:R-:W-:Y:S05]  /*5f00*/  @!P2 BRA `(.L_x_5158) ;  /* 0x00000c600000a947 */ /* 0x000fea0003800000 */
[----:B------:R-:W-:Y:S01]  /*5f10*/  BSSY B1, `(.L_x_5159) ;  /* 0x0000005000017945 */ /* 0x000fe20003800000 */
[----:B------:R-:W-:Y:S05]  /*5f20*/  @!P4 BRA `(.L_x_5160) ;  /* 0x000000300000c947 */ /* 0x000fea0003800000 */
[----:B------:R-:W-:-:S04]  /*5f30*/  IMAD.MOV.U32 R184, RZ, RZ, 0x10 ;  /* 0x00000010ffb87424 */ /* 0x000fc800078e00ff */
[----:B------:R-:W-:-:S06]  /*5f40*/  IMAD.WIDE.U32 R184, R196, R184, c[0x0][0x170] ;  /* 0x00005c00c4b87625 */ /* 0x000fcc00078e00b8 */
[----:B------:R-:W5:Y:S02]  /*5f50*/  LDG.E.128 R184, [R184.64] ;  /* 0x00000004b8b87981 */ /* 0x000f64000c1e1d00 */
.L_x_5160:
[----:B------:R-:W-:Y:S05]  /*5f60*/  BSYNC B1 ;  /* 0x0000000000017941 */ /* 0x000fea0003800000 */
.L_x_5159:
        /* <DEDUP_REMOVED lines=15> */
.L_x_5162:
[----:B------:R-:W-:Y:S05]  /*6060*/  BSYNC B1 ;  /* 0x0000000000017941 */ /* 0x000fea0003800000 */
.L_x_5161:
        /* <DEDUP_REMOVED lines=24> */
.L_x_5164:
[----:B------:R-:W-:Y:S05]  /*61f0*/  BSYNC B1 ;  /* 0x0000000000017941 */ /* 0x000fea0003800000 */
.L_x_5163:
        /* <DEDUP_REMOVED lines=21> */
.L_x_5166:
[----:B------:R-:W-:Y:S05]  /*6350*/  BSYNC B1 ;  /* 0x0000000000017941 */ /* 0x000fea0003800000 */
.L_x_5165:
        /* <DEDUP_REMOVED lines=21> */
.L_x_5168:
[----:B------:R-:W-:Y:S05]  /*64b0*/  BSYNC B1 ;  /* 0x0000000000017941 */ /* 0x000fea0003800000 */
.L_x_5167:
        /* <DEDUP_REMOVED lines=21> */
.L_x_5170:
[----:B------:R-:W-:Y:S05]  /*6610*/  BSYNC B1 ;  /* 0x0000000000017941 */ /* 0x000fea0003800000 */
.L_x_5169:
        /* <DEDUP_REMOVED lines=21> */
.L_x_5172:
[----:B------:R-:W-:Y:S05]  /*6770*/  BSYNC B1 ;  /* 0x0000000000017941 */ /* 0x000fea0003800000 */
.L_x_5171:
        /* <DEDUP_REMOVED lines=21> */
.L_x_5174:
[----:B------:R-:W-:Y:S05]  /*68d0*/  BSYNC B1 ;  /* 0x0000000000017941 */ /* 0x000fea0003800000 */
.L_x_5173:
        /* <DEDUP_REMOVED lines=21> */
.L_x_5176:
[----:B------:R-:W-:Y:S05]  /*6a30*/  BSYNC B1 ;  /* 0x0000000000017941 */ /* 0x000fea0003800000 */
.L_x_5175:
        /* <DEDUP_REMOVED lines=15> */
[----:B---3--:R-:W-:-:S05]  /*6b30*/  @P4 MOV R192, 0x10 ;  /* 0x0000001000c04802 */ /* 0x008fca0000000f00 */
[C---:B------:R-:W-:Y:S01]  /*6b40*/  @P4 IMAD.WIDE.U32 R192, R196.reuse, R192, c[0x0][0x248] ;  /* 0x00009200c4c04625 */ /* 0x040fe200078e00c0 */
[----:B------:R-:W-:-:S04]  /*6b50*/  IADD3 R196, R196, 0x80, RZ ;  /* 0x00000080c4c47810 */ /* 0x000fc80007ffe0ff */
[----:B------:R3:W-:Y:S03]  /*6b60*/  @P4 STG.E.128 [R192.64], R176 ;  /* 0x000000b0c0004986 */ /* 0x0007e6000c101d04 */
.L_x_5158:
[----:B------:R-:W-:Y:S05]  /*6b70*/  BSYNC B0 ;  /* 0x0000000000007941 */ /* 0x000fea0003800000 */
.L_x_5157:
        /* <DEDUP_REMOVED lines=8> */
.L_x_5180:
[----:B------:R-:W-:Y:S05]  /*6c00*/  BSYNC B1 ;  /* 0x0000000000017941 */ /* 0x000fea0003800000 */
.L_x_5179:
        /* <DEDUP_REMOVED lines=15> */
.L_x_5182:
[----:B------:R-:W-:Y:S05]  /*6d00*/  BSYNC B1 ;  /* 0x0000000000017941 */ /* 0x000fea0003800000 */
.L_x_5181:
        /* <DEDUP_REMOVED lines=24> */
.L_x_5184:
[----:B------:R-:W-:Y:S05]  /*6e90*/  BSYNC B1 ;  /* 0x0000000000017941 */ /* 0x000fea0003800000 */
.L_x_5183:
        /* <DEDUP_REMOVED lines=21> */
.L_x_5186:
[----:B------:R-:W-:Y:S05]  /*6ff0*/  BSYNC B1 ;  /* 0x0000000000017941 */ /* 0x000fea0003800000 */
.L_x_5185:
        /* <DEDUP_REMOVED lines=21> */
.L_x_5188:
[----:B------:R-:W-:Y:S05]  /*7150*/  BSYNC B1 ;  /* 0x0000000000017941 */ /* 0x000fea0003800000 */
.L_x_5187:
        /* <DEDUP_REMOVED lines=21> */
.L_x_5190:
[----:B------:R-:W-:Y:S05]  /*72b0*/  BSYNC B1 ;  /* 0x0000000000017941 */ /* 0x000fea0003800000 */
.L_x_5189:
        /* <DEDUP_REMOVED lines=21> */
.L_x_5192:
[----:B------:R-:W-:Y:S05]  /*7410*/  BSYNC B1 ;  /* 0x0000000000017941 */ /* 0x000fea0003800000 */
.L_x_5191:
        /* <DEDUP_REMOVED lines=21> */
.L_x_5194:
[----:B------:R-:W-:Y:S05]  /*7570*/  BSYNC B1 ;  /* 0x0000000000017941 */ /* 0x000fea0003800000 */
.L_x_5193:
        /* <DEDUP_REMOVED lines=21> */
.L_x_5196:
[----:B------:R-:W-:Y:S05]  /*76d0*/  BSYNC B1 ;  /* 0x0000000000017941 */ /* 0x000fea0003800000 */
.L_x_5195:
[----:B------:R-:W3:Y:S01]  /*76e0*/  LDL R3, [R1+0x74] ;  /* 0x0000740001037983 */ /* 0x000ee20000100800 */
[----:B------:R-:W-:Y:S01]  /*76f0*/  ISETP.NE.U32.AND P3, PT, RZ, c[0x0][0x258], PT ;  /* 0x00009600ff007a0c */ /* 0x000fe20003f65070 */
[----:B------:R-:W-:Y:S01]  /*7700*/  @P4 IMAD.MOV.U32 R197, RZ, RZ, 0x10 ;  /* 0x00000010ffc54424 */ /* 0x000fe200078e00ff */
[C---:B------:R-:W-:Y:S01]  /*7710*/  SEL R71, R192.reuse, R71, P5 ;  /* 0x00000047c0477207 */ /* 0x040fe20002800000 */
[----:B------:R-:W-:Y:S01]  /*7720*/  @P4 FMUL.FTZ R192, R192, c[0x0][0x1ec] ;  /* 0x00007b00c0c04a20 */ /* 0x000fe20000410000 */
[----:B------:R-:W-:Y:S01]  /*7730*/  ISETP.NE.AND.EX P3, PT, RZ, c[0x0][0x25c], PT, P3 ;  /* 0x00009700ff007a0c */ /* 0x000fe20003f65330 */
[----:B------:R-:W-:-:S12]  /*7740*/  @P4 IMAD.WIDE.U32 R196, R196, R197, c[0x0][0x248] ;  /* 0x00009200c4c44625 */ /* 0x000fd800078e00c5 */
[----:B------:R-:W-:-:S04]  /*7750*/  @P3 IMAD.MOV.U32 R11, RZ, RZ, 0x20 ;  /* 0x00000020ff0b3424 */ /* 0x000fc800078e00ff */
[----:B------:R-:W-:-:S05]  /*7760*/  @P3 IMAD.WIDE.U32 R10, R10, R11, c[0x0][0x258] ;  /* 0x000096000a0a3625 */ /* 0x000fca00078e000b */
[----:B------:R0:W-:Y:S04]  /*7770*/  @P3 STG.E.128 [R10.64], R188 ;  /* 0x000000bc0a003986 */ /* 0x0001e8000c101d04 */
[----:B------:R0:W-:Y:S01]  /*7780*/  @P3 STG.E.128 [R10.64+0x10], R68 ;  /* 0x000010440a003986 */ /* 0x0001e2000c101d04 */
[----:B---3--:R-:W-:-:S05]  /*7790*/  @P4 FMUL.FTZ R3, R3, R192 ;  /* 0x000000c003034220 */ /* 0x008fca0000410000 */
[----:B------:R-:W-:-:S04]  /*77a0*/  @P4 F2FP.BF16.PACK_AB R3, RZ, R3 ;  /* 0x00000003ff03423e */ /* 0x000fc800000010ff */
[----:B------:R-:W-:Y:S02]  /*77b0*/  @P4 PRMT R179, R179, 0x5410, R3 ;  /* 0x00005410b3b34816 */ /* 0x000fe40000000003 */
[----:B------:R-:W-:-:S03]  /*77c0*/  @P4 PRMT R3, RZ, 0x7610, R187 ;  /* 0x00007610ff034816 */ /* 0x000fc600000000bb */
[----:B------:R0:W-:Y:S02]  /*77d0*/  @P4 STG.E.128 [R196.64], R176 ;  /* 0x000000b0c4004986 */ /* 0x0001e4000c101d04 */
[----:B------:R-:W-:Y:S02]  /*77e0*/  @P4 FFMA.FTZ R143, R3, R192, R143 ;  /* 0x000000c0038f4223 */ /* 0x000fe4000001008f */
.L_x_5178:
[----:B------:R-:W-:Y:S05]  /*77f0*/  BSYNC B0 ;  /* 0x0000000000007941 */ /* 0x000fea0003800000 */
.L_x_5177:
[----:B---3--:R-:W3:Y:S01]  /*7800*/  LDL.LU R3, [R1+0x70] ;  /* 0x0000700001037983 */ /* 0x008ee20000300800 */
[----:B------:R-:W-:-:S04]  /*7810*/  IADD3 R2, R2, c[0x0][0x160], RZ ;  /* 0x0000580002027a10 */ /* 0x000fc80007ffe0ff */
[----:B------:R-:W-:Y:S02]  /*7820*/  ISETP.GE.AND P3, PT, R2, c[0x0][0x164], PT ;  /* 0x0000590002007a0c */ /* 0x000fe40003f66270 */
[----:B---3--:R-:W-:-:S04]  /*7830*/  LOP3.LUT P4, RZ, R3, 0xff, RZ, 0xc0, !PT ;  /* 0x000000ff03ff7812 */ /* 0x008fc8000788c0ff */
[----:B------:R-:W-:-:S05]  /*7840*/  SEL R3, RZ, 0x1, P4 ;  /* 0x00000001ff037807 */ /* 0x000fca0002000000 */
[----:B------:R3:W-:Y:S02]  /*7850*/  STL.S16 [R1+0x70], R3 ;  /* 0x0000700301007387 */ /* 0x0007e40000100600 */
[----:B012345:R-:W-:Y:S01]  /*7860*/  @P3 CALL.REL.NOINC `(.L_x_5071) ;  /* 0x0000001000003944 */ /* 0x03ffe20003c00000 */
[----:B------:R-:W-:Y:S05]  /*7870*/  BRA `(.L_x_5197) ;  /* 0xffff988000007947 */ /* 0x000fea000383ffff */
.L_x_5071:
        /* <DEDUP_REMOVED lines=20> */
.L_x_5199:
[----:B------:R-:W-:Y:S05]  /*79c0*/  BSYNC B0 ;  /* 0x0000000000007941 */ /* 0x000fea0003800000 */
.L_x_5198:
        /* <DEDUP_REMOVED lines=13> */
.L_x_5201:
[----:B------:R-:W-:Y:S05]  /*7aa0*/  BSYNC B0 ;  /* 0x0000000000007941 */ /* 0x000fea0003800000 */
.L_x_5200:
        /* <DEDUP_REMOVED lines=13> */
.L_x_5203:
[----:B------:R-:W-:Y:S05]  /*7b80*/  BSYNC B0 ;  /* 0x0000000000007941 */ /* 0x000fea0003800000 */
.L_x_5202:
        /* <DEDUP_REMOVED lines=13> */
.L_x_5205:
[----:B------:R-:W-:Y:S05]  /*7c60*/  BSYNC B0 ;  /* 0x0000000000007941 */ /* 0x000fea0003800000 */
.L_x_5204:
        /* <DEDUP_REMOVED lines=13> */
.L_x_5095:
[----:B------:R-:W-:Y:S01]  /*7d40*/  IMAD.MOV.U32 R193, RZ, RZ, R215 ;  /* 0x000000ffffc17224 */ /* 0x000fe200078e00d7 */
[----:B------:R-:W-:Y:S01]  /*7d50*/  MOV R199, 0xffffffff ;  /* 0xffffffff00c77802 */ /* 0x000fe20000000f00 */
[----:B------:R-:W-:Y:S01]  /*7d60*/  IMAD.MOV.U32 R194, RZ, RZ, 0x10 ;  /* 0x00000010ffc27424 */ /* 0x000fe200078e00ff */
[----:B------:R-:W-:Y:S01]  /*7d70*/  MOV R192, 0x7da0 ;  /* 0x00007da000c07802 */ /* 0x000fe20000000f00 */
[----:B------:R-:W-:-:S02]  /*7d80*/  IMAD.MOV.U32 R200, RZ, RZ, 0x1f ;  /* 0x0000001fffc87424 */ /* 0x000fc400078e00ff */
[----:B-1---5:R-:W-:Y:S05]  /*7d90*/  CALL.REL.NOINC `($__internal_66_$__cuda_sm70_shflsync_down_p) ;  /* 0x0000046000007944 */ /* 0x022fea0003c00000 */
[----:B-1----:R-:W-:Y:S01]  /*7da0*/  IMAD.MOV.U32 R195, RZ, RZ, R194 ;  /* 0x000000ffffc37224 */ /* 0x002fe200078e00c2 */
[----:B------:R-:W-:Y:S05]  /*7db0*/  BRA `(.L_x_5206) ;  /* 0xffffb77000007947 */ /* 0x000fea000383ffff */
.L_x_5096:
[----:B------:R-:W-:Y:S01]  /*7dc0*/  HFMA2.MMA R200, -RZ, RZ, 0, 1.847743988037109375e-06 ;  /* 0x0000001fffc87435 */ /* 0x000fe200000001ff */
[----:B------:R-:W-:Y:S01]  /*7dd0*/  IMAD.MOV.U32 R193, RZ, RZ, R214 ;  /* 0x000000ffffc17224 */ /* 0x000fe200078e00d6 */
[----:B------:R-:W-:Y:S01]  /*7de0*/  MOV R192, 0x7e20 ;  /* 0x00007e2000c07802 */ /* 0x000fe20000000f00 */
[----:B------:R-:W-:-:S02]  /*7df0*/  IMAD.MOV.U32 R194, RZ, RZ, 0x10 ;  /* 0x00000010ffc27424 */ /* 0x000fc400078e00ff */
[----:B------:R-:W-:Y:S02]  /*7e00*/  IMAD.MOV.U32 R199, RZ, RZ, -0x1 ;  /* 0xffffffffffc77424 */ /* 0x000fe400078e00ff */
[----:B012--5:R-:W-:Y:S05]  /*7e10*/  CALL.REL.NOINC `($__internal_66_$__cuda_sm70_shflsync_down_p) ;  /* 0x000003e000007944 */ /* 0x027fea0003c00000 */
[----:B------:R-:W-:Y:S01]  /*7e20*/  FADD.FTZ R215, R195, R215 ;  /* 0x000000d7c3d77221 */ /* 0x000fe20000010000 */
[----:B------:R-:W-:Y:S01]  /*7e30*/  MOV R199, 0xffffffff ;  /* 0xffffffff00c77802 */ /* 0x000fe20000000f00 */
[----:B-1----:R-:W-:Y:S01]  /*7e40*/  FADD.FTZ R214, R214, R194 ;  /* 0x000000c2d6d67221 */ /* 0x002fe20000010000 */
[----:B------:R-:W-:Y:S01]  /*7e50*/  MOV R192, 0x7ea0 ;  /* 0x00007ea000c07802 */ /* 0x000fe20000000f00 */
[----:B------:R-:W-:Y:S02]  /*7e60*/  IMAD.MOV.U32 R194, RZ, RZ, 0x8 ;  /* 0x00000008ffc27424 */ /* 0x000fe400078e00ff */
[----:B------:R-:W-:Y:S02]  /*7e70*/  IMAD.MOV.U32 R200, RZ, RZ, 0x1f ;  /* 0x0000001fffc87424 */ /* 0x000fe400078e00ff */
[----:B------:R-:W-:Y:S02]  /*7e80*/  IMAD.MOV.U32 R193, RZ, RZ, R215 ;  /* 0x000000ffffc17224 */ /* 0x000fe400078e00d7 */
[----:B------:R-:W-:Y:S05]  /*7e90*/  CALL.REL.NOINC `($__internal_66_$__cuda_sm70_shflsync_down_p) ;  /* 0x0000036000007944 */ /* 0x000fea0003c00000 */
[----:B-1----:R-:W-:Y:S01]  /*7ea0*/  IMAD.MOV.U32 R195, RZ, RZ, R194 ;  /* 0x000000ffffc37224 */ /* 0x002fe200078e00c2 */
[----:B------:R-:W-:Y:S01]  /*7eb0*/  HFMA2.MMA R194, -RZ, RZ, 0, 4.76837158203125e-07 ;  /* 0x00000008ffc27435 */ /* 0x000fe200000001ff */
[----:B------:R-:W-:Y:S01]  /*7ec0*/  IMAD.MOV.U32 R193, RZ, RZ, R214 ;  /* 0x000000ffffc17224 */ /* 0x000fe200078e00d6 */
[----:B------:R-:W-:Y:S01]  /*7ed0*/  MOV R192, 0x7f10 ;  /* 0x00007f1000c07802 */ /* 0x000fe20000000f00 */
[----:B------:R-:W-:-:S02]  /*7ee0*/  IMAD.MOV.U32 R200, RZ, RZ, 0x1f ;  /* 0x0000001fffc87424 */ /* 0x000fc400078e00ff */
[----:B------:R-:W-:Y:S02]  /*7ef0*/  IMAD.MOV.U32 R199, RZ, RZ, -0x1 ;  /* 0xffffffffffc77424 */ /* 0x000fe400078e00ff */
[----:B------:R-:W-:Y:S05]  /*7f00*/  CALL.REL.NOINC `($__internal_66_$__cuda_sm70_shflsync_down_p) ;  /* 0x000002f000007944 */ /* 0x000fea0003c00000 */
[----:B------:R-:W-:Y:S01]  /*7f10*/  FADD.FTZ R215, R195, R215 ;  /* 0x000000d7c3d77221 */ /* 0x000fe20000010000 */
[----:B------:R-:W-:Y:S01]  /*7f20*/  MOV R192, 0x7f90 ;  /* 0x00007f9000c07802 */ /* 0x000fe20000000f00 */
[----:B-1----:R-:W-:Y:S01]  /*7f30*/  FADD.FTZ R214, R214, R194 ;  /* 0x000000c2d6d67221 */ /* 0x002fe20000010000 */
[----:B------:R-:W-:Y:S01]  /*7f40*/  MOV R194, 0x4 ;  /* 0x0000000400c27802 */ /* 0x000fe20000000f00 */
[----:B------:R-:W-:Y:S01]  /*7f50*/  IMAD.MOV.U32 R200, RZ, RZ, 0x1f ;  /* 0x0000001fffc87424 */ /* 0x000fe200078e00ff */
[----:B------:R-:W-:Y:S01]  /*7f60*/  MOV R193, R215 ;  /* 0x000000d700c17202 */ /* 0x000fe20000000f00 */
[----:B------:R-:W-:Y:S02]  /*7f70*/  IMAD.MOV.U32 R199, RZ, RZ, -0x1 ;  /* 0xffffffffffc77424 */ /* 0x000fe400078e00ff */
[----:B------:R-:W-:Y:S05]  /*7f80*/  CALL.REL.NOINC `($__internal_66_$__cuda_sm70_shflsync_down_p) ;  /* 0x0000027000007944 */ /* 0x000fea0003c00000 */
[----:B-1----:R-:W-:Y:S01]  /*7f90*/  IMAD.MOV.U32 R195, RZ, RZ, R194 ;  /* 0x000000ffffc37224 */ /* 0x002fe200078e00c2 */
[----:B------:R-:W-:Y:S01]  /*7fa0*/  HFMA2.MMA R194, -RZ, RZ, 0, 2.384185791015625e-07 ;  /* 0x00000004ffc27435 */ /* 0x000fe200000001ff */
        /* <DEDUP_REMOVED lines=14> */
[----:B------:R-:W-:Y:S01]  /*8090*/  HFMA2.MMA R194, -RZ, RZ, 0, 1.1920928955078125e-07 ;  /* 0x00000002ffc27435 */ /* 0x000fe200000001ff */
        /* <DEDUP_REMOVED lines=14> */
[----:B------:R-:W-:Y:S01]  /*8180*/  HFMA2.MMA R194, -RZ, RZ, 0, 5.9604644775390625e-08 ;  /* 0x00000001ffc27435 */ /* 0x000fe200000001ff */
[----:B------:R-:W-:Y:S01]  /*8190*/  IMAD.MOV.U32 R193, RZ, RZ, R195 ;  /* 0x000000ffffc17224 */ /* 0x000fe200078e00c3 */
[----:B------:R-:W-:Y:S01]  /*81a0*/  MOV R192, 0x81e0 ;  /* 0x000081e000c07802 */ /* 0x000fe20000000f00 */
[----:B------:R-:W-:-:S02]  /*81b0*/  IMAD.MOV.U32 R200, RZ, RZ, 0x1f ;  /* 0x0000001fffc87424 */ /* 0x000fc400078e00ff */
[----:B------:R-:W-:Y:S02]  /*81c0*/  IMAD.MOV.U32 R199, RZ, RZ, -0x1 ;  /* 0xffffffffffc77424 */ /* 0x000fe400078e00ff */
[----:B------:R-:W-:Y:S05]  /*81d0*/  CALL.REL.NOINC `($__internal_66_$__cuda_sm70_shflsync_down_p) ;  /* 0x0000002000007944 */ /* 0x000fea0003c00000 */
[----:B-1----:R-:W-:Y:S01]  /*81e0*/  MOV R193, R194 ;  /* 0x000000c200c17202 */ /* 0x002fe20000000f00 */
[----:B------:R-:W-:Y:S05]  /*81f0*/  BRA `(.L_x_5207) ;  /* 0xffffb45000007947 */ /* 0x000fea000383ffff */
        .weak           $__internal_66_$__cuda_sm70_shflsync_down_p
        .type           $__internal_66_$__cuda_sm70_shflsync_down_p,@function
        .size           $__internal_66_$__cuda_sm70_shflsync_down_p,(.L_x_14284 - $__internal_66_$__cuda_sm70_shflsync_down_p)
$__internal_66_$__cuda_sm70_shflsync_down_p:
[----:B------:R-:W-:Y:S04]  /*8200*/  WARPSYNC R199 ;  /* 0x000000c700007348 */ /* 0x000fe80003800000 */
[----:B------:R0:W1:Y:S02]  /*8210*/  SHFL.DOWN PT, R194, R193, R194, R200 ;  /* 0x080000c2c1c27389 */ /* 0x00006400000e00c8 */
[----:B0-----:R-:W-:-:S04]  /*8220*/  IMAD.MOV.U32 R193, RZ, RZ, 0x0 ;  /* 0x00000000ffc17424 */ /* 0x001fc800078e00ff */
[----:B------:R-:W-:Y:S05]  /*8230*/  RET.REL.NODEC R192 `(_ZN10layer_norm13ln_bwd_kernelINS_13Kernel_traitsI13__nv_bfloat16S2_fS2_fjLj5120ELj1ELj1ELj4ELj16ENS_18Kernel_traits_baseILj5120ES2_S2_fS2_fjLj128EEEEELb0ELb1ELb1ELb0EEEvNS_9BwdParamsE) ;  /* 0xffff7dc0c0007950 */ /* 0x000fea0003c3ffff */
.L_x_5208:
        /* <DEDUP_REMOVED lines=12> */
.L_x_14284:


//--------------------- .text._ZN10layer_norm13ln_bwd_kernelINS_13Kernel_traitsI13__nv_bfloat16S2_fS2_fjLj5120ELj1ELj1ELj4ELj16ENS_18Kernel_traits_baseILj5120ES2_S2_fS2_fjLj128EEEEELb0ELb1ELb1ELb1EEEvNS_9BwdParamsE --------------------------
	.section	.text._ZN10layer_norm13ln_bwd_kernelINS_13Kernel_traitsI13__nv_bfloat16S2_fS2_fjLj5120ELj1ELj1ELj4ELj16ENS_18Kernel_traits_baseILj5120ES2_S2_fS2_fjLj128EEEEELb0ELb1ELb1ELb1EEEvNS_9BwdParamsE,"ax",@progbits
	.sectioninfo	@"SHI_REGISTERS=255"
	.align	128
        .global         _ZN10layer_norm13ln_bwd_kernelINS_13Kernel_traitsI13__nv_bfloat16S2_fS2_fjLj5120ELj1ELj1ELj4ELj16ENS_18Kernel_traits_baseILj5120ES2_S2_fS2_fjLj128EEEEELb0ELb1ELb1ELb1EEEvNS_9BwdParamsE
        .type           _ZN10layer_norm13ln_bwd_kernelINS_13Kernel_traitsI13__nv_bfloat16S2_fS2_fjLj5120ELj1ELj1ELj4ELj16ENS_18Kernel_traits_baseILj5120ES2_S2_fS2_fjLj128EEEEELb0ELb1ELb1ELb1EEEvNS_9BwdParamsE,@function
        .size           _ZN10layer_norm13ln_bwd_kernelINS_13Kernel_traitsI13__nv_bfloat16S2_fS2_fjLj5120ELj1ELj1ELj4ELj16ENS_18Kernel_traits_baseILj5120ES2_S2_fS2_fjLj128EEEEELb0ELb1ELb1ELb1EEEvNS_9BwdParamsE,(.L_x_14285 - _ZN10layer_norm13ln_bwd_kernelINS_13Kernel_traitsI13__nv_bfloat16S2_fS2_fjLj5120ELj1ELj1ELj4ELj16ENS_18Kernel_traits_baseILj5120ES2_S2_fS2_fjLj128EEEEELb0ELb1ELb1ELb1EEEvNS_9BwdParamsE)
        .other          _ZN10layer_norm13ln_bwd_kernelINS_13Kernel_traitsI13__nv_bfloat16S2_fS2_fjLj5120ELj1ELj1ELj4ELj16ENS_18Kernel_traits_baseILj5120ES2_S2_fS2_fjLj128EEEEELb0ELb1ELb1ELb1EEEvNS_9BwdParamsE,@"STO_CUDA_ENTRY STV_DEFAULT"
_ZN10layer_norm13ln_bwd_kernelINS_13Kernel_traitsI13__nv_bfloat16S2_fS2_fjLj5120ELj1ELj1ELj4ELj16ENS_18Kernel_traits_baseILj5120ES2_S2_fS2_fjLj128EEEEELb0ELb1ELb1ELb1EEEvNS_9BwdParamsE:
.text._ZN10layer_norm13ln_bwd_kernelINS_13Kernel_traitsI13__nv_bfloat16S2_fS2_fjLj5120ELj1ELj1ELj4ELj16ENS_18Kernel_traits_baseILj5120ES2_S2_fS2_fjLj128EEEEELb0ELb1ELb1ELb1EEEvNS_9BwdParamsE:
[----:B------:R-:W-:-:S03]  /*0000*/  IMAD.MOV.U32 R1, RZ, RZ, c[0x0][0x28] ;  /* 0x00000a00ff017624 */ /* 0x000fc600078e00ff */
[----:B------:R-:W0:Y:S01]  /*0010*/  S2R R4, SR_TID.X ;  /* 0x0000000000047919 */ /* 0x000e220000002100 */
[----:B------:R-:W-:Y:S01]  /*0020*/  ULDC.64 UR4, c[0x0][0x118] ;  /* 0x0000460000047ab9 */ /* 0x000fe20000000a00 */
[----:B------:R-:W-:Y:S01]  /*0030*/  IADD3 R1, R1, -0x220, RZ ;  /* 0xfffffde001017810 */ /* 0x000fe20007ffe0ff */
[----:B0-----:R-:W-:-:S05]  /*0040*/  IMAD.SHL.U32 R0, R4, 0x10, RZ ;  /* 0x0000001004007824 */ /* 0x001fca00078e00ff */
        /* <DEDUP_REMOVED lines=74> */
.L_x_5209:
[----:B0-----:R-:W-:-:S05]  /*04f0*/  LEA R2, P0, R144, c[0x0][0x1b0], 0x4 ;  /* 0x00006c0090027a11 */ /* 0x001fca00078020ff */
[----:B------:R-:W-:-:S05]  /*0500*/  IMAD.X R3, RZ, RZ, c[0x0][0x1b4], P0 ;  /* 0x00006d00ff037624 */ /* 0x000fca00000e06ff */
        /* <DEDUP_REMOVED lines=59> */
[----:B------:R0:W-:Y:S01]  /*08c0*/  STL [R1+0x170], R20 ;  /* 0x0001701401007387 */ /* 0x0001e20000100800 */
[----:B------:R-:W-:-:S03]  /*08d0*/  PRMT R4, RZ, 0x7610, R5 ;  /* 0x00007610ff047816 */ /* 0x000fc60000000005 */
        /* <DEDUP_REMOVED lines=12> */
[--C-:B---3--:R-:W-:Y:S02]  /*09a0*/  PRMT R0, RZ, 0x5410, R8.reuse ;  /* 0x00005410ff007816 */ /* 0x108fe40000000008 */
[----:B------:R1:W-:Y:S01]  /*09b0*/  STL [R1+0x154], R2 ;  /* 0x0001540201007387 */ /* 0x0003e20000100800 */
[----:B0-----:R-:W-:-:S03]  /*09c0*/  PRMT R4, RZ, 0x7610, R8 ;  /* 0x00007610ff047816 */ /* 0x001fc60000000008 */
[----:B------:R0:W-:Y:S04]  /*09d0*/  STL [R1+0x150], R0 ;  /* 0x0001500001007387 */ /* 0x0001e80000100800 */
[----:B------:R2:W-:Y:S01]  /*09e0*/  STL [R1+0x14c], R4 ;  /* 0x00014c0401007387 */ /* 0x0005e20000100800 */
[--C-:B-1----:R-:W-:Y:S02]  /*09f0*/  PRMT R2, RZ, 0x5410, R9.reuse ;  /* 0x00005410ff027816 */ /* 0x102fe40000000009 */
[----:B0-----:R-:W-:-:S03]  /*0a00*/  PRMT R0, RZ, 0x7610, R9 ;  /* 0x00007610ff007816 */ /* 0x001fc60000000009 */
        /* <DEDUP_REMOVED lines=12> */
[--C-:B----4-:R-:W-:Y:S02]  /*0ad0*/  PRMT R2, RZ, 0x5410, R12.reuse ;  /* 0x00005410ff027816 */ /* 0x110fe4000000000c */
        /* <DEDUP_REMOVED lines=34> */
[----:B-1----:R-:W-:Y:S02]  /*0d00*/  HFMA2.MMA R0, -RZ, RZ, 0, 5.9604644775390625e-08 ;  /* 0x00000001ff007435 */ /* 0x002fe400000001ff */
[----:B------:R0:W-:Y:S01]  /*0d10*/  STL [R1+0xf4], R2 ;  /* 0x0000f40201007387 */ /* 0x0001e20000100800 */
[----:B--2---:R-:W-:-:S07]  /*0d20*/  CS2R R4, SRZ ;  /* 0x0000000000047805 */ /* 0x004fce000001ff00 */
[----:B------:R-:W-:Y:S02]  /*0d30*/  PRMT R3, R0, 0x7610, R3 ;  /* 0x0000761000037816 */ /* 0x000fe40000000003 */
        /* <DEDUP_REMOVED lines=17> */
.L_x_5296:
[----:B------:R-:W-:-:S04]  /*0e50*/  IMAD.MOV.U32 R211, RZ, RZ, 0x4 ;  /* 0x00000004ffd37424 */ /* 0x000fc800078e00ff */
[----:B------:R-:W-:-:S05]  /*0e60*/  IMAD.WIDE R208, R252, R211, c[0x0][0x1d8] ;  /* 0x00007600fcd07625 */ /* 0x000fca00078e02d3 */
[----:B------:R1:W2:Y:S02]  /*0e70*/  LDG.E R210, [R208.64] ;  /* 0x00000004d0d27981 */ /* 0x0002a4000c1e1900 */
[----:B-1----:R-:W-:-:S05]  /*0e80*/  IMAD.WIDE R208, R252, R211, c[0x0][0x1a8] ;  /* 0x00006a00fcd07625 */ /* 0x002fca00078e02d3 */
[----:B0----5:R0:W5:Y:S02]  /*0e90*/  LDG.E R0, [R208.64] ;  /* 0x00000004d0007981 */ /* 0x021164000c1e1900 */
[----:B0-----:R-:W-:-:S06]  /*0ea0*/  IMAD.WIDE R208, R252, R211, c[0x0][0x1d0] ;  /* 0x00007400fcd07625 */ /* 0x001fcc00078e02d3 */
[----:B------:R0:W3:Y:S01]  /*0eb0*/  LDG.E R209, [R208.64] ;  /* 0x00000004d0d17981 */ /* 0x0000e2000c1e1900 */
[----:B------:R-:W-:Y:S01]  /*0ec0*/  IMAD R2, R252, c[0x0][0x168], RZ ;  /* 0x00005a00fc027a24 */ /* 0x000fe200078e02ff */
[----:B------:R-:W-:Y:S01]  /*0ed0*/  MOV R248, 0x20 ;  /* 0x0000002000f87802 */ /* 0x000fe20000000f00 */
[----:B------:R-:W-:Y:S01]  /*0ee0*/  BSSY B0, `(.L_x_5211) ;  /* 0x0000255000007945 */ /* 0x000fe20003800000 */
[----:B------:R-:W1:Y:S02]  /*0ef0*/  S2R R247, SR_TID.X ;  /* 0x0000000000f77919 */ /* 0x000e640000002100 */
[----:B0-----:R-:W-:-:S04]  /*0f00*/  SHF.R.S32.HI R208, RZ, 0x1f, R2 ;  /* 0x0000001fffd07819 */ /* 0x001fc80000011402 */
[----:B------:R-:W-:Y:S02]  /*0f10*/  LEA.HI R2, R208, R2, RZ, 0x3 ;  /* 0x00000002d0027211 */ /* 0x000fe400078f18ff */
[----:B-1----:R-:W-:-:S04]  /*0f20*/  LOP3.LUT R247, R247, 0x7f, RZ, 0xc0, !PT ;  /* 0x0000007ff7f77812 */ /* 0x002fc800078ec0ff */
[----:B------:R-:W-:-:S04]  /*0f30*/  LEA.HI.SX32 R2, R2, R247, 0x1d ;  /* 0x000000f702027211 */ /* 0x000fc800078feaff */
[C---:B------:R-:W-:Y:S01]  /*0f40*/  IADD3 R246, R2.reuse, 0x80, RZ ;  /* 0x0000008002f67810 */ /* 0x040fe20007ffe0ff */
[C---:B------:R-:W-:Y:S01]  /*0f50*/  IMAD.WIDE.U32 R244, R2.reuse, R248, c[0x0][0x218] ;  /* 0x0000860002f47625 */ /* 0x040fe200078e00f8 */
[----:B------:R-:W-:-:S03]  /*0f60*/  IADD3 R219, R2, 0x100, RZ ;  /* 0x0000010002db7810 */ /* 0x000fc60007ffe0ff */
[----:B------:R0:W-:Y:S01]  /*0f70*/  STL [R1+0x20], R246 ;  /* 0x000020f601007387 */ /* 0x0001e20000100800 */
[----:B------:R-:W-:-:S03]  /*0f80*/  IMAD.WIDE.U32 R214, R246, R248, c[0x0][0x218] ;  /* 0x00008600f6d67625 */ /* 0x000fc600078e00f8 */
[----:B------:R0:W-:Y:S01]  /*0f90*/  STL [R1+0x2c], R219 ;  /* 0x00002cdb01007387 */ /* 0x0001e20000100800 */
[----:B------:R-:W-:Y:S01]  /*0fa0*/  IMAD.WIDE.U32 R212, R219, R248, c[0x0][0x218] ;  /* 0x00008600dbd47625 */ /* 0x000fe200078e00f8 */
[----:B--2---:R-:W-:Y:S02]  /*0fb0*/  ISETP.GT.AND P5, PT, R210, RZ, PT ;  /* 0x000000ffd200720c */ /* 0x004fe40003fa4270 */
[----:B---3--:R0:W-:Y:S11]  /*0fc0*/  STL [R1+0x30], R209 ;  /* 0x000030d101007387 */ /* 0x0081f60000100800 */
        /* <DEDUP_REMOVED lines=17> */
[----:B--2---:R-:W5:Y:S04]  /*10e0*/  LDG.E.128 R172, [R172.64+0x10] ;  /* 0x00001004acac7981 */ /* 0x004f68000c1e1d00 */
[----:B---3--:R-:W5:Y:S01]  /*10f0*/  LDG.E.128 R180, [R180.64+0x10] ;  /* 0x00001004b4b47981 */ /* 0x008f62000c1e1d00 */
[----:B------:R-:W-:Y:S01]  /*1100*/  CS2R R210, SRZ ;  /* 0x0000000000d27805 */ /* 0x000fe2000001ff00 */
[----:B------:R-:W-:Y:S05]  /*1110*/  BRA `(.L_x_5213) ;  /* 0x0000231000007947 */ /* 0x000fea0003800000 */
.L_x_5212:
[----:B------:R-:W-:Y:S01]  /*1120*/  STL [R1+0x21c], R126 ;  /* 0x00021c7e01007387 */ /* 0x000fe20000100800 */
[----:B------:R-:W-:Y:S01]  /*1130*/  IADD3 R3, R210, -0x1, RZ ;  /* 0xffffffffd2037810 */ /* 0x000fe20007ffe0ff */
[----:B------:R-:W-:-:S02]  /*1140*/  IMAD.WIDE R200, R252, R211, c[0x0][0x1a0] ;  /* 0x00006800fcc87625 */ /* 0x000fc400078e02d3 */
[----:B------:R-:W-:Y:S02]  /*1150*/  STL [R1+0x218], R125 ;  /* 0x0002187d01007387 */ /* 0x000fe40000100800 */
[----:B------:R-:W-:Y:S02]  /*1160*/  IMAD R3, R3, c[0x0][0x168], RZ ;  /* 0x00005a0003037a24 */ /* 0x000fe400078e02ff */
[----:B------:R-:W-:Y:S03]  /*1170*/  STL [R1+0x214], R124 ;  /* 0x0002147c01007387 */ /* 0x000fe60000100800 */
[----:B------:R-:W-:Y:S01]  /*1180*/  SHF.R.S32.HI R202, RZ, 0x1f, R3 ;  /* 0x0000001fffca7819 */ /* 0x000fe20000011403 */
[----:B------:R-:W-:Y:S03]  /*1190*/  STL [R1+0x210], R83 ;  /* 0x0002105301007387 */ /* 0x000fe60000100800 */
[----:B------:R-:W-:Y:S01]  /*11a0*/  LEA.HI R3, R202, R3, RZ, 0x3 ;  /* 0x00000003ca037211 */ /* 0x000fe200078f18ff */
[----:B------:R-:W-:Y:S04]  /*11b0*/  STL [R1+0x20c], R82 ;  /* 0x00020c5201007387 */ /* 0x000fe80000100800 */
[----:B------:R-:W-:Y:S04]  /*11c0*/  STL [R1+0x208], R81 ;  /* 0x0002085101007387 */ /* 0x000fe80000100800 */
[----:B------:R-:W-:Y:S04]  /*11d0*/  STL [R1+0x204], R80 ;  /* 0x0002045001007387 */ /* 0x000fe80000100800 */
[----:B------:R-:W-:Y:S04]  /*11e0*/  STL [R1+0x200], R79 ;  /* 0x0002004f01007387 */ /* 0x000fe80000100800 */
[----:B------:R1:W-:Y:S04]  /*11f0*/  STL [R1+0x1fc], R78 ;  /* 0x0001fc4e01007387 */ /* 0x0003e80000100800 */
[----:B------:R-:W-:Y:S04]  /*1200*/  STL [R1+0x1f8], R77 ;  /* 0x0001f84d01007387 */ /* 0x000fe80000100800 */
[----:B------:R-:W-:Y:S01]  /*1210*/  STL [R1+0x1f4], R76 ;  /* 0x0001f44c01007387 */ /* 0x000fe20000100800 */
[----:B-1----:R-:W-:-:S03]  /*1220*/  IMAD.MOV.U32 R78, RZ, RZ, 0x20 ;  /* 0x00000020ff4e7424 */ /* 0x002fc600078e00ff */
[----:B------:R-:W-:Y:S01]  /*1230*/  STL [R1+0x1f0], R75 ;  /* 0x0001f04b01007387 */ /* 0x000fe20000100800 */
[----:B------:R-:W-:-:S03]  /*1240*/  IMAD.WIDE.U32 R204, R2, R78, c[0x0][0x188] ;  /* 0x0000620002cc7625 */ /* 0x000fc600078e004e */
[----:B------:R-:W-:Y:S04]  /*1250*/  STL [R1+0x1ec], R74 ;  /* 0x0001ec4a01007387 */ /* 0x000fe80000100800 */
        /* <DEDUP_REMOVED lines=30> */
[----:B------:R-:W-:-:S02]  /*1440*/  MOV R249, 0x10 ;  /* 0x0000001000f97802 */ /* 0x000fc40000000f00 */
[----:B------:R-:W-:Y:S01]  /*1450*/  LEA.HI.SX32 R3, R3, R247, 0x1d ;  /* 0x000000f703037211 */ /* 0x000fe200078feaff */
[----:B------:R3:W4:Y:S04]  /*1460*/  LDG.E R126, [R200.64] ;  /* 0x00000004c87e7981 */ /* 0x000728000c1e1900 */
[----:B-1----:R1:W4:Y:S04]  /*1470*/  LDG.E.128 R56, [R204.64+0x10] ;  /* 0x00001004cc387981 */ /* 0x002328000c1e1d00 */
[----:B--2---:R-:W2:Y:S01]  /*1480*/  LDG.E.128 R44, [R204.64] ;  /* 0x00000004cc2c7981 */ /* 0x004ea2000c1e1d00 */
[C---:B---3--:R-:W-:Y:S01]  /*1490*/  IMAD.WIDE.U32 R200, R3.reuse, R249, c[0x0][0x208] ;  /* 0x0000820003c87625 */ /* 0x048fe200078e00f9 */
[----:B------:R-:W-:-:S05]  /*14a0*/  IADD3 R240, R3, 0x100, RZ ;  /* 0x0000010003f07810 */ /* 0x000fca0007ffe0ff */
[----:B------:R-:W3:Y:S01]  /*14b0*/  LDG.E.128 R200, [R200.64] ;  /* 0x00000004c8c87981 */ /* 0x000ee2000c1e1d00 */
[----:B------:R-:W-:-:S06]  /*14c0*/  IMAD.WIDE.U32 R240, R240, R249, c[0x0][0x208] ;  /* 0x00008200f0f07625 */ /* 0x000fcc00078e00f9 */
[----:B------:R-:W3:Y:S01]  /*14d0*/  LDG.E.128 R240, [R240.64] ;  /* 0x00000004f0f07981 */ /* 0x000ee2000c1e1d00 */
[----:B------:R-:W0:Y:S01]  /*14e0*/  LDC.U8 R51, c[0x0][0x1f0] ;  /* 0x00007c00ff337b82 */ /* 0x000e220000000000 */
[----:B--2---:R-:W-:Y:S01]  /*14f0*/  IMAD.MOV.U32 R54, RZ, RZ, R44 ;  /* 0x000000ffff367224 */ /* 0x004fe200078e002c */
[----:B------:R-:W-:Y:S01]  /*1500*/  IADD3 R44, R2, 0x200, RZ ;  /* 0x00000200022c7810 */ /* 0x000fe20007ffe0ff */
[----:B0-----:R-:W-:Y:S01]  /*1510*/  IMAD.WIDE.U32 R208, R246, R78, c[0x0][0x188] ;  /* 0x00006200f6d07625 */ /* 0x001fe200078e004e */
[----:B------:R-:W-:-:S03]  /*1520*/  ISETP.NE.U32.AND P0, PT, RZ, c[0x0][0x218], PT ;  /* 0x00008600ff007a0c */ /* 0x000fc60003f05070 */
[-C--:B------:R-:W-:Y:S01]  /*1530*/  IMAD.WIDE.U32 R216, R219, R78.reuse, c[0x0][0x188] ;  /* 0x00006200dbd87625 */ /* 0x080fe200078e004e */
[----:B------:R-:W-:Y:S01]  /*1540*/  IADD3 R50, R2, 0x180, RZ ;  /* 0x0000018002327810 */ /* 0x000fe20007ffe0ff */
[----:B-1----:R0:W2:Y:S01]  /*1550*/  LDG.E.128 R204, [R208.64] ;  /* 0x00000004d0cc7981 */ /* 0x0020a2000c1e1d00 */
[----:B------:R-:W-:Y:S01]  /*1560*/  MOV R83, R215 ;  /* 0x000000d700537202 */ /* 0x000fe20000000f00 */
[----:B------:R-:W-:Y:S01]  /*1570*/  IMAD.WIDE.U32 R232, R44, R78, c[0x0][0x188] ;  /* 0x000062002ce87625 */ /* 0x000fe200078e004e */
[----:B------:R-:W-:-:S03]  /*1580*/  MOV R125, R213 ;  /* 0x000000d5007d7202 */ /* 0x000fc60000000f00 */
[----:B------:R-:W-:Y:S01]  /*1590*/  IMAD.MOV.U32 R82, RZ, RZ, R214 ;  /* 0x000000ffff527224 */ /* 0x000fe200078e00d6 */
[----:B------:R1:W2:Y:S01]  /*15a0*/  LDG.E.128 R228, [R232.64] ;  /* 0x00000004e8e47981 */ /* 0x0002a2000c1e1d00 */
[----:B------:R-:W-:Y:S01]  /*15b0*/  ISETP.NE.AND.EX P0, PT, RZ, c[0x0][0x21c], PT, P0 ;  /* 0x00008700ff007a0c */ /* 0x000fe20003f05300 */
[----:B------:R-:W-:Y:S01]  /*15c0*/  IMAD.MOV.U32 R124, RZ, RZ, R212 ;  /* 0x000000ffff7c7224 */ /* 0x000fe200078e00d4 */
[----:B------:R-:W-:Y:S01]  /*15d0*/  IADD3 R236, R3, 0x80, RZ ;  /* 0x0000008003ec7810 */ /* 0x000fe20007ffe0ff */
[----:B0-----:R-:W2:Y:S01]  /*15e0*/  LDG.E.128 R208, [R208.64+0x10] ;  /* 0x00001004d0d07981 */ /* 0x001ea2000c1e1d00 */
[----:B------:R-:W-:Y:S01]  /*15f0*/  ISETP.NE.AND P1, PT, R51, RZ, PT ;  /* 0x000000ff3300720c */ /* 0x000fe20003f25270 */
[----:B------:R-:W-:Y:S01]  /*1600*/  IMAD.MOV.U32 R80, RZ, RZ, R244 ;  /* 0x000000ffff507224 */ /* 0x000fe200078e00f4 */
[C---:B------:R-:W-:Y:S01]  /*1610*/  IADD3 R248, R3.reuse, 0x200, RZ ;  /* 0x0000020003f87810 */ /* 0x040fe20007ffe0ff */
[----:B------:R0:W2:Y:S01]  /*1620*/  LDG.E.128 R212, [R216.64] ;  /* 0x00000004d8d47981 */ /* 0x0000a2000c1e1d00 */
[----:B------:R-:W-:Y:S01]  /*1630*/  MOV R53, R45 ;  /* 0x0000002d00357202 */ /* 0x000fe20000000f00 */
[----:B------:R-:W-:Y:S01]  /*1640*/  IMAD.MOV.U32 R52, RZ, RZ, R46 ;  /* 0x000000ffff347224 */ /* 0x000fe200078e002e */
[----:B------:R-:W-:Y:S01]  /*1650*/  MOV R49, R47 ;  /* 0x0000002f00317202 */ /* 0x000fe20000000f00 */
[----:B-1----:R-:W2:Y:S01]  /*1660*/  LDG.E.128 R232, [R232.64+0x10] ;  /* 0x00001004e8e87981 */ /* 0x002ea2000c1e1d00 */
[----:B------:R-:W-:Y:S01]  /*1670*/  IMAD.WIDE.U32 R224, R50, R78, c[0x0][0x188] ;  /* 0x0000620032e07625 */ /* 0x000fe200078e004e */
[----:B------:R-:W-:-:S02]  /*1680*/  IADD3 R244, R3, 0x180, RZ ;  /* 0x0000018003f47810 */ /* 0x000fc40007ffe0ff */
[----:B----4-:R-:W-:Y:S01]  /*1690*/  FSEL R3, R126, RZ, !P1 ;  /* 0x000000ff7e037208 */ /* 0x010fe20004800000 */
[----:B------:R1:W5:Y:S01]  /*16a0*/  @P0 LDG.E.128 R152, [R82.64] ;  /* 0x0000000452980981 */ /* 0x000362000c1e1d00 */
[----:B---3--:R-:W-:-:S03]  /*16b0*/  PRMT R126, RZ, 0x5410, R200 ;  /* 0x00005410ff7e7816 */ /* 0x008fc600000000c8 */
[----:B0-----:R-:W3:Y:S04]  /*16c0*/  LDG.E.128 R216, [R216.64+0x10] ;  /* 0x00001004d8d87981 */ /* 0x001ee8000c1e1d00 */
[----:B------:R1:W5:Y:S04]  /*16d0*/  @P0 LDG.E.128 R156, [R82.64+0x10] ;  /* 0x00001004529c0981 */ /* 0x000368000c1e1d00 */
[----:B------:R0:W5:Y:S04]  /*16e0*/  @P0 LDG.E.128 R160, [R124.64] ;  /* 0x000000047ca00981 */ /* 0x000168000c1e1d00 */
[----:B------:R0:W5:Y:S01]  /*16f0*/  @P0 LDG.E.128 R164, [R124.64+0x10] ;  /* 0x000010047ca40981 */ /* 0x000162000c1e1d00 */
[----:B-1----:R-:W-:Y:S01]  /*1700*/  PRMT R83, RZ, 0x7610, R201 ;  /* 0x00007610ff537816 */ /* 0x002fe200000000c9 */
[----:B------:R-:W-:-:S02]  /*1710*/  IMAD.MOV.U32 R48, RZ, RZ, R56 ;  /* 0x000000ffff307224 */ /* 0x000fc400078e0038 */
[----:B------:R1:W4:Y:S01]  /*1720*/  LDG.E.128 R220, [R224.64] ;  /* 0x00000004e0dc7981 */ /* 0x000322000c1e1d00 */
[----:B------:R-:W-:Y:S01]  /*1730*/  MOV R47, R57 ;  /* 0x00000039002f7202 */ /* 0x000fe20000000f00 */
[C---:B------:R-:W-:Y:S01]  /*1740*/  FADD.FTZ R64, -R3.reuse, R54 ;  /* 0x0000003603407221 */ /* 0x040fe20000010100 */
[----:B0-----:R-:W-:Y:S02]  /*1750*/  PRMT R125, RZ, 0x7610, R200 ;  /* 0x00007610ff7d7816 */ /* 0x001fe400000000c8 */
[----:B------:R-:W-:Y:S01]  /*1760*/  PRMT R124, RZ, 0x5410, R201 ;  /* 0x00005410ff7c7816 */ /* 0x000fe200000000c9 */
[----:B------:R-:W-:Y:S01]  /*1770*/  @P0 IMAD.WIDE.U32 R200, R44, R78, c[0x0][0x218] ;  /* 0x000086002cc80625 */ /* 0x000fe200078e004e */
[----:B------:R-:W-:Y:S01]  /*1780*/  MOV R45, R59 ;  /* 0x0000003b002d7202 */ /* 0x000fe20000000f00 */
[----:B-1----:R-:W3:Y:S02]  /*1790*/  LDG.E.128 R224, [R224.64+0x10] ;  /* 0x00001004e0e07981 */ /* 0x002ee4000c1e1d00 */
[----:B------:R-:W-:-:S02]  /*17a0*/  FADD.FTZ R63, -R3, R53 ;  /* 0x00000035033f7221 */ /* 0x000fc40000010100 */
[----:B------:R-:W-:Y:S01]  /*17b0*/  IMAD.MOV.U32 R46, RZ, RZ, R58 ;  /* 0x000000ffff2e7224 */ /* 0x000fe200078e003a */
[----:B------:R2:W5:Y:S01]  /*17c0*/  @P0 LDG.E.128 R176, [R200.64] ;  /* 0x00000004c8b00981 */ /* 0x000562000c1e1d00 */
[C---:B------:R-:W-:Y:S02]  /*17d0*/  FADD.FTZ R61, -R3.reuse, R52 ;  /* 0x00000034033d7221 */ /* 0x040fe40000010100 */
[----:B------:R-:W-:Y:S01]  /*17e0*/  @P0 IMAD.WIDE.U32 R50, R50, R78, c[0x0][0x218] ;  /* 0x0000860032320625 */ /* 0x000fe200078e004e */
[----:B------:R2:W5:Y:S03]  /*17f0*/  @P0 LDG.E.128 R180, [R200.64+0x10] ;  /* 0x00001004c8b40981 */ /* 0x000566000c1e1d00 */
[C---:B------:R-:W-:Y:S01]  /*1800*/  FADD.FTZ R59, -R3.reuse, R49 ;  /* 0x00000031033b7221 */ /* 0x040fe20000010100 */
[--C-:B------:R-:W-:Y:S01]  /*1810*/  PRMT R62, RZ, 0x5410, R243.reuse ;  /* 0x00005410ff3e7816 */ /* 0x100fe200000000f3 */
[C---:B------:R-:W-:Y:S01]  /*1820*/  FADD.FTZ R58, -R3.reuse, R48 ;  /* 0x00000030033a7221 */ /* 0x040fe20000010100 */
[----:B------:R-:W-:Y:S01]  /*1830*/  PRMT R60, RZ, 0x7610, R243 ;  /* 0x00007610ff3c7816 */ /* 0x000fe200000000f3 */
[C---:B-----5:R-:W-:Y:S01]  /*1840*/  FMUL.FTZ R78, R0.reuse, R64 ;  /* 0x00000040004e7220 */ /* 0x060fe20000410000 */
[----:B------:R-:W-:Y:S01]  /*1850*/  MOV R81, R245 ;  /* 0x000000f500517202 */ /* 0x000fe20000000f00 */
[C---:B------:R-:W-:Y:S01]  /*1860*/  FADD.FTZ R56, -R3.reuse, R47 ;  /* 0x0000002f03387221 */ /* 0x040fe20000010100 */
[----:B------:R-:W-:Y:S01]  /*1870*/  PRMT R67, RZ, 0x5410, R242 ;  /* 0x00005410ff437816 */ /* 0x000fe200000000f2 */
[----:B------:R-:W-:Y:S01]  /*1880*/  FADD.FTZ R55, -R3, R46 ;  /* 0x0000002e03377221 */ /* 0x000fe20000010100 */
[----:B------:R-:W-:Y:S01]  /*1890*/  PRMT R65, RZ, 0x7610, R242 ;  /* 0x00007610ff417816 */ /* 0x000fe200000000f2 */
[C---:B------:R-:W-:Y:S01]  /*18a0*/  FMUL.FTZ R76, R0.reuse, R61 ;  /* 0x0000003d004c7220 */ /* 0x040fe20000410000 */
[----:B------:R-:W-:Y:S01]  /*18b0*/  PRMT R82, RZ, 0x5410, R202 ;  /* 0x00005410ff527816 */ /* 0x000fe200000000ca */
[C---:B------:R-:W-:Y:S01]  /*18c0*/  FMUL.FTZ R75, R0.reuse, R59 ;  /* 0x0000003b004b7220 */ /* 0x040fe20000410000 */
[----:B------:R0:W-:Y:S01]  /*18d0*/  STL [R1+0x80], R78 ;  /* 0x0000804e01007387 */ /* 0x0001e20000100800 */
[----:B------:R-:W-:-:S02]  /*18e0*/  FMUL.FTZ R74, R0, R58 ;  /* 0x0000003a004a7220 */ /* 0x000fc40000410000 */
[C---:B------:R-:W-:Y:S01]  /*18f0*/  FMUL.FTZ R73, R0.reuse, R56 ;  /* 0x0000003800497220 */ /* 0x040fe20000410000 */
[----:B------:R1:W5:Y:S01]  /*1900*/  @P0 LDG.E.128 R144, [R80.64] ;  /* 0x0000000450900981 */ /* 0x000362000c1e1d00 */
[----:B------:R-:W-:-:S03]  /*1910*/  FMUL.FTZ R72, R0, R55 ;  /* 0x0000003700487220 */ /* 0x000fc60000410000 */
[----:B------:R1:W5:Y:S01]  /*1920*/  @P0 LDG.E.128 R148, [R80.64+0x10] ;  /* 0x0000100450940981 */ /* 0x000362000c1e1d00 */
[----:B------:R-:W-:Y:S01]  /*1930*/  PRMT R70, RZ, 0x7610, R241 ;  /* 0x00007610ff467816 */ /* 0x000fe200000000f1 */
[----:B------:R-:W-:Y:S02]  /*1940*/  FADD.FTZ R54, -R3, R45 ;  /* 0x0000002d03367221 */ /* 0x000fe40000010100 */
[----:B------:R0:W5:Y:S01]  /*1950*/  @P0 LDG.E.128 R168, [R50.64] ;  /* 0x0000000432a80981 */ /* 0x000162000c1e1d00 */
[----:B------:R-:W-:-:S03]  /*1960*/  PRMT R79, RZ, 0x7610, R203 ;  /* 0x00007610ff4f7816 */ /* 0x000fc600000000cb */
[----:B------:R0:W5:Y:S01]  /*1970*/  @P0 LDG.E.128 R172, [R50.64+0x10] ;  /* 0x0000100432ac0981 */ /* 0x000162000c1e1d00 */
[----:B-1----:R-:W-:Y:S01]  /*1980*/  PRMT R81, RZ, 0x7610, R202 ;  /* 0x00007610ff517816 */ /* 0x002fe200000000ca */
[C---:B--2---:R-:W-:Y:S01]  /*1990*/  FADD.FTZ R200, -R3.reuse, R233 ;  /* 0x000000e903c87221 */ /* 0x044fe20000010100 */
[----:B------:R-:W-:Y:S01]  /*19a0*/  PRMT R233, RZ, 0x5410, R240 ;  /* 0x00005410ffe97816 */ /* 0x000fe200000000f0 */
[----:B------:R-:W-:Y:S01]  /*19b0*/  FADD.FTZ R201, -R3, R234 ;  /* 0x000000ea03c97221 */ /* 0x000fe20000010100 */
[----:B------:R-:W-:Y:S01]  /*19c0*/  PRMT R234, RZ, 0x7610, R240 ;  /* 0x00007610ffea7816 */ /* 0x000fe200000000f0 */
[----:B------:R-:W-:-:S05]  /*19d0*/  FMUL.FTZ R240, R0, R63 ;  /* 0x0000003f00f07220 */ /* 0x000fca0000410000 */
[----:B------:R-:W-:Y:S04]  /*19e0*/  STL [R1+0xcc], R240 ;  /* 0x0000ccf001007387 */ /* 0x000fe80000100800 */
[----:B------:R-:W-:Y:S04]  /*19f0*/  STL [R1+0xc8], R76 ;  /* 0x0000c84c01007387 */ /* 0x000fe80000100800 */
[----:B------:R-:W-:Y:S04]  /*1a00*/  STL [R1+0xc4], R75 ;  /* 0x0000c44b01007387 */ /* 0x000fe80000100800 */
[----:B------:R-:W-:Y:S04]  /*1a10*/  STL [R1+0xc0], R74 ;  /* 0x0000c04a01007387 */ /* 0x000fe80000100800 */
[----:B------:R-:W-:Y:S04]  /*1a20*/  STL [R1+0xbc], R73 ;  /* 0x0000bc4901007387 */ /* 0x000fe80000100800 */
[----:B------:R-:W-:Y:S04]  /*1a30*/  STL [R1+0xb8], R72 ;  /* 0x0000b84801007387 */ /* 0x000fe80000100800 */
[----:B------:R-:W2:Y:S04]  /*1a40*/  LDL R243, [R1+0x170] ;  /* 0x0001700001f37983 */ /* 0x000ea80000100800 */
[----:B------:R-:W2:Y:S01]  /*1a50*/  LDL R77, [R1+0x16c] ;  /* 0x00016c00014d7983 */ /* 0x000ea20000100800 */
[----:B------:R-:W-:Y:S01]  /*1a60*/  FADD.FTZ R202, -R3, R235 ;  /* 0x000000eb03ca7221 */ /* 0x000fe20000010100 */
[----:B------:R-:W-:-:S02]  /*1a70*/  PRMT R235, RZ, 0x5410, R241 ;  /* 0x00005410ffeb7816 */ /* 0x000fc400000000f1 */
[----:B------:R-:W2:Y:S04]  /*1a80*/  LDL R242, [R1+0x168] ;  /* 0x0001680001f27983 */ /* 0x000ea80000100800 */
[----:B------:R-:W2:Y:S01]  /*1a90*/  LDL R241, [R1+0x164] ;  /* 0x0001640001f17983 */ /* 0x000ea20000100800 */
[C---:B------:R-:W-:Y:S01]  /*1aa0*/  FADD.FTZ R52, -R3.reuse, R204 ;  /* 0x000000cc03347221 */ /* 0x040fe20000010100 */
[----:B------:R-:W-:Y:S01]  /*1ab0*/  PRMT R80, RZ, 0x5410, R203 ;  /* 0x00005410ff507816 */ /* 0x000fe200000000cb */
[C---:B0-----:R-:W-:Y:S02]  /*1ac0*/  FADD.FTZ R51, -R3.reuse, R205 ;  /* 0x000000cd03337221 */ /* 0x041fe40000010100 */
[C---:B------:R-:W-:Y:S02]  /*1ad0*/  FADD.FTZ R50, -R3.reuse, R206 ;  /* 0x000000ce03327221 */ /* 0x040fe40000010100 */
[----:B------:R-:W-:-:S02]  /*1ae0*/  FADD.FTZ R203, -R3, R207 ;  /* 0x000000cf03cb7221 */ /* 0x000fc40000010100 */
[C---:B------:R-:W-:Y:S02]  /*1af0*/  FMUL.FTZ R71, R0.reuse, R54 ;  /* 0x0000003600477220 */ /* 0x040fe40000410000 */
[C---:B------:R-:W-:Y:S02]  /*1b00*/  FADD.FTZ R208, -R3.reuse, R208 ;  /* 0x000000d003d07221 */ /* 0x040fe40000010100 */
[C---:B------:R-:W-:Y:S02]  /*1b10*/  FMUL.FTZ R69, R0.reuse, R52 ;  /* 0x0000003400457220 */ /* 0x040fe40000410000 */
[C---:B------:R-:W-:Y:S02]  /*1b20*/  FADD.FTZ R209, -R3.reuse, R209 ;  /* 0x000000d103d17221 */ /* 0x040fe40000010100 */
[----:B------:R-:W-:Y:S02]  /*1b30*/  FMUL.FTZ R68, R0, R51 ;  /* 0x0000003300447220 */ /* 0x000fe40000410000 */
[----:B------:R-:W-:-:S02]  /*1b40*/  FADD.FTZ R210, -R3, R210 ;  /* 0x000000d203d27221 */ /* 0x000fc40000010100 */
[C---:B------:R-:W-:Y:S01]  /*1b50*/  FMUL.FTZ R66, R0.reuse, R50 ;  /* 0x0000003200427220 */ /* 0x040fe20000410000 */
[----:B------:R-:W-:Y:S01]  /*1b60*/  STL [R1+0xb4], R71 ;  /* 0x0000b44701007387 */ /* 0x000fe20000100800 */
        /* <DEDUP_REMOVED lines=15> */
[----:B---3--:R-:W-:-:S02]  /*1c60*/  FADD.FTZ R216, -R3, R216 ;  /* 0x000000d803d87221 */ /* 0x008fc40000010100 */
        /* <DEDUP_REMOVED lines=11> */
[C---:B----4-:R-:W-:Y:S02]  /*1d20*/  FADD.FTZ R220, -R3.reuse, R220 ;  /* 0x000000dc03dc7221 */ /* 0x050fe40000010100 */
        /* <DEDUP_REMOVED lines=26> */
[C---:B------:R-:W-:Y:S02]  /*1ed0*/  FMUL.FTZ R214, R0.reuse, R225 ;  /* 0x000000e100d67220 */ /* 0x040fe40000410000 */
[C---:B------:R-:W-:Y:S01]  /*1ee0*/  FMUL.FTZ R213, R0.reuse, R226 ;  /* 0x000000e200d57220 */ /* 0x040fe20000410000 */
[----:B------:R-:W-:Y:S01]  /*1ef0*/  STL [R1+0x64], R209 ;  /* 0x000064d101007387 */ /* 0x000fe20000100800 */
[C---:B------:R-:W-:Y:S02]  /*1f00*/  FMUL.FTZ R212, R0.reuse, R227 ;  /* 0x000000e300d47220 */ /* 0x040fe40000410000 */
[----:B------:R-:W-:Y:S01]  /*1f10*/  FMUL.FTZ R208, R0, R228 ;  /* 0x000000e400d07220 */ /* 0x000fe20000410000 */
[----:B------:R-:W-:Y:S04]  /*1f20*/  STL [R1+0x60], R223 ;  /* 0x000060df01007387 */ /* 0x000fe80000100800 */
[----:B------:R-:W-:Y:S01]  /*1f30*/  STL [R1+0x5c], R215 ;  /* 0x00005cd701007387 */ /* 0x000fe20000100800 */
[----:B------:R-:W-:-:S03]  /*1f40*/  FFMA.FTZ R4, R78, R126, R4 ;  /* 0x0000007e4e047223 */ /* 0x000fc60000010004 */
[----:B------:R-:W-:Y:S01]  /*1f50*/  STL [R1+0x58], R214 ;  /* 0x000058d601007387 */ /* 0x000fe20000100800 */
[----:B------:R-:W-:-:S03]  /*1f60*/  FADD.FTZ R120, R120, R126 ;  /* 0x0000007e78787221 */ /* 0x000fc60000010000 */
[----:B------:R-:W-:Y:S04]  /*1f70*/  STL [R1+0x54], R213 ;  /* 0x000054d501007387 */ /* 0x000fe80000100800 */
[----:B------:R-:W-:Y:S04]  /*1f80*/  STL [R1+0x50], R212 ;  /* 0x000050d401007387 */ /* 0x000fe80000100800 */
[----:B------:R-:W-:Y:S01]  /*1f90*/  STL [R1+0x4c], R208 ;  /* 0x00004cd001007387 */ /* 0x000fe20000100800 */
[----:B------:R-:W-:Y:S02]  /*1fa0*/  FFMA.FTZ R5, R240, R125, R5 ;  /* 0x0000007df0057223 */ /* 0x000fe40000010005 */
[----:B------:R-:W-:-:S02]  /*1fb0*/  FADD.FTZ R121, R121, R125 ;  /* 0x0000007d79797221 */ /* 0x000fc40000010000 */
[----:B------:R-:W-:Y:S02]  /*1fc0*/  FFMA.FTZ R6, R76, R124, R6 ;  /* 0x0000007c4c067223 */ /* 0x000fe40000010006 */
[----:B------:R-:W-:Y:S02]  /*1fd0*/  FADD.FTZ R122, R122, R124 ;  /* 0x0000007c7a7a7221 */ /* 0x000fe40000010000 */
[----:B------:R-:W-:Y:S02]  /*1fe0*/  FFMA.FTZ R7, R75, R83, R7 ;  /* 0x000000534b077223 */ /* 0x000fe40000010007 */
[----:B------:R-:W-:Y:S02]  /*1ff0*/  FADD.FTZ R123, R123, R83 ;  /* 0x000000537b7b7221 */ /* 0x000fe40000010000 */
[----:B--2---:R-:W-:Y:S02]  /*2000*/  FMUL.FTZ R203, R243, R126 ;  /* 0x0000007ef3cb7220 */ /* 0x004fe40000410000 */
[----:B------:R0:W5:Y:S04]  /*2010*/  LDL.LU R126, [R1+0x21c] ;  /* 0x00021c00017e7983 */ /* 0x0001680000300800 */
[----:B------:R-:W2:Y:S01]  /*2020*/  LDL R226, [R1+0x160] ;  /* 0x0001600001e27983 */ /* 0x000ea20000100800 */
[----:B------:R-:W-:-:S03]  /*2030*/  FMUL.FTZ R77, R77, R125 ;  /* 0x0000007d4d4d7220 */ /* 0x000fc60000410000 */
[----:B------:R0:W5:Y:S01]  /*2040*/  LDL.LU R125, [R1+0x218] ;  /* 0x00021800017d7983 */ /* 0x0001620000300800 */
[----:B------:R-:W-:-:S03]  /*2050*/  FMUL.FTZ R211, R242, R124 ;  /* 0x0000007cf2d37220 */ /* 0x000fc60000410000 */
[----:B------:R-:W3:Y:S01]  /*2060*/  LDL R225, [R1+0x15c] ;  /* 0x00015c0001e17983 */ /* 0x000ee20000100800 */
[----:B------:R-:W-:-:S03]  /*2070*/  FMUL.FTZ R210, R241, R83 ;  /* 0x00000053f1d27220 */ /* 0x000fc60000410000 */
[----:B------:R0:W5:Y:S04]  /*2080*/  LDL.LU R124, [R1+0x214] ;  /* 0x00021400017c7983 */ /* 0x0001680000300800 */
[----:B------:R-:W4:Y:S04]  /*2090*/  LDL R224, [R1+0x158] ;  /* 0x0001580001e07983 */ /* 0x000f280000100800 */
[----:B------:R-:W-:Y:S04]  /*20a0*/  STL [R1+0x48], R77 ;  /* 0x0000484d01007387 */ /* 0x000fe80000100800 */
[----:B------:R0:W5:Y:S04]  /*20b0*/  LDL.LU R83, [R1+0x210] ;  /* 0x0002100001537983 */ /* 0x0001680000300800 */
[----:B------:R-:W4:Y:S01]  /*20c0*/  LDL R227, [R1+0x154] ;  /* 0x0001540001e37983 */ /* 0x000f220000100800 */
[----:B------:R-:W-:-:S04]  /*20d0*/  IMAD.WIDE.U32 R236, R236, R249, c[0x0][0x208] ;  /* 0x00008200ecec7625 */ /* 0x000fc800078e00f9 */
[C---:B------:R-:W-:Y:S02]  /*20e0*/  FADD.FTZ R232, -R3.reuse, R232 ;  /* 0x000000e803e87221 */ /* 0x040fe40000010100 */
[----:B------:R-:W4:Y:S01]  /*20f0*/  LDG.E.128 R236, [R236.64] ;  /* 0x00000004ecec7981 */ /* 0x000f22000c1e1d00 */
[C---:B------:R-:W-:Y:S02]  /*2100*/  FADD.FTZ R229, -R3.reuse, R229 ;  /* 0x000000e503e57221 */ /* 0x040fe40000010100 */
[C---:B------:R-:W-:Y:S02]  /*2110*/  FADD.FTZ R230, -R3.reuse, R230 ;  /* 0x000000e603e67221 */ /* 0x040fe40000010100 */
[----:B------:R-:W-:Y:S01]  /*2120*/  FADD.FTZ R231, -R3, R231 ;  /* 0x000000e703e77221 */ /* 0x000fe20000010100 */
[----:B------:R1:W-:Y:S01]  /*2130*/  STL [R1+0x44], R211 ;  /* 0x000044d301007387 */ /* 0x0003e20000100800 */
[----:B------:R-:W-:Y:S02]  /*2140*/  FMUL.FTZ R3, R0, R232 ;  /* 0x000000e800037220 */ /* 0x000fe40000410000 */
[----:B------:R-:W-:-:S02]  /*2150*/  FADD.FTZ R116, R116, R82 ;  /* 0x0000005274747221 */ /* 0x000fc40000010000 */
[----:B------:R-:W-:Y:S02]  /*2160*/  FFMA.FTZ R8, R74, R82, R8 ;  /* 0x000000524a087223 */ /* 0x000fe40000010008 */
[C---:B------:R-:W-:Y:S02]  /*2170*/  FMUL.FTZ R220, R0.reuse, R230 ;  /* 0x000000e600dc7220 */ /* 0x040fe40000410000 */
[----:B------:R-:W-:Y:S02]  /*2180*/  FADD.FTZ R117, R117, R81 ;  /* 0x0000005175757221 */ /* 0x000fe40000010000 */
[----:B------:R-:W-:Y:S02]  /*2190*/  FFMA.FTZ R9, R73, R81, R9 ;  /* 0x0000005149097223 */ /* 0x000fe40000010009 */
[----:B------:R-:W-:Y:S02]  /*21a0*/  FMUL.FTZ R222, R0, R229 ;  /* 0x000000e500de7220 */ /* 0x000fe40000410000 */
[----:B------:R-:W-:-:S02]  /*21b0*/  FADD.FTZ R118, R118, R80 ;  /* 0x0000005076767221 */ /* 0x000fc40000010000 */
[----:B------:R-:W-:Y:S02]  /*21c0*/  FFMA.FTZ R10, R72, R80, R10 ;  /* 0x00000050480a7223 */ /* 0x000fe4000001000a */
[----:B------:R-:W-:Y:S02]  /*21d0*/  FADD.FTZ R119, R119, R79 ;  /* 0x0000004f77777221 */ /* 0x000fe40000010000 */
[----:B------:R-:W-:Y:S02]  /*21e0*/  FFMA.FTZ R11, R71, R79, R11 ;  /* 0x0000004f470b7223 */ /* 0x000fe4000001000b */
[----:B--2---:R-:W-:Y:S02]  /*21f0*/  FMUL.FTZ R232, R226, R82 ;  /* 0x00000052e2e87220 */ /* 0x004fe40000410000 */
[----:B------:R0:W5:Y:S04]  /*2200*/  LDL.LU R82, [R1+0x20c] ;  /* 0x00020c0001527983 */ /* 0x0001680000300800 */
[----:B------:R-:W2:Y:S01]  /*2210*/  LDL R226, [R1+0x150] ;  /* 0x0001500001e27983 */ /* 0x000ea20000100800 */
[----:B---3--:R-:W-:-:S03]  /*2220*/  FMUL.FTZ R230, R225, R81 ;  /* 0x00000051e1e67220 */ /* 0x008fc60000410000 */
[----:B------:R3:W-:Y:S04]  /*2230*/  STL [R1+0x40], R210 ;  /* 0x000040d201007387 */ /* 0x0007e80000100800 */
[----:B------:R0:W5:Y:S01]  /*2240*/  LDL.LU R81, [R1+0x208] ;  /* 0x0002080001517983 */ /* 0x0001620000300800 */
[----:B----4-:R-:W-:-:S03]  /*2250*/  FMUL.FTZ R229, R224, R80 ;  /* 0x00000050e0e57220 */ /* 0x010fc60000410000 */
[----:B------:R-:W4:Y:S04]  /*2260*/  LDL R225, [R1+0x14c] ;  /* 0x00014c0001e17983 */ /* 0x000f280000100800 */
[----:B------:R0:W-:Y:S04]  /*2270*/  STL [R1+0x3c], R232 ;  /* 0x00003ce801007387 */ /* 0x0001e80000100800 */
[----:B------:R0:W5:Y:S01]  /*2280*/  LDL.LU R80, [R1+0x204] ;  /* 0x0002040001507983 */ /* 0x0001620000300800 */
[----:B------:R-:W-:-:S03]  /*2290*/  FMUL.FTZ R227, R227, R79 ;  /* 0x0000004fe3e37220 */ /* 0x000fc60000410000 */
[----:B------:R-:W3:Y:S04]  /*22a0*/  LDL R224, [R1+0x148] ;  /* 0x0001480001e07983 */ /* 0x000ee80000100800 */
[----:B------:R0:W-:Y:S04]  /*22b0*/  STL [R1+0x38], R230 ;  /* 0x000038e601007387 */ /* 0x0001e80000100800 */
[----:B------:R0:W5:Y:S04]  /*22c0*/  LDL.LU R79, [R1+0x200] ;  /* 0x00020000014f7983 */ /* 0x0001680000300800 */
[----:B------:R-:W3:Y:S01]  /*22d0*/  LDL R228, [R1+0x144] ;  /* 0x0001440001e47983 */ /* 0x000ee20000100800 */
[----:B------:R-:W-:-:S03]  /*22e0*/  PRMT R207, RZ, 0x5410, R236 ;  /* 0x00005410ffcf7816 */ /* 0x000fc600000000ec */
[----:B------:R0:W-:Y:S01]  /*22f0*/  STL [R1+0x34], R229 ;  /* 0x000034e501007387 */ /* 0x0001e20000100800 */
[----:B------:R-:W-:-:S03]  /*2300*/  FMUL.FTZ R217, R0, R231 ;  /* 0x000000e700d97220 */ /* 0x000fc60000410000 */
[----:B------:R-:W3:Y:S04]  /*2310*/  LDL R242, [R1+0x140] ;  /* 0x0001400001f27983 */ /* 0x000ee80000100800 */
[----:B------:R0:W-:Y:S04]  /*2320*/  STL [R1+0x28], R227 ;  /* 0x000028e301007387 */ /* 0x0001e80000100800 */
[----:B------:R-:W3:Y:S01]  /*2330*/  LDL R241, [R1+0x13c] ;  /* 0x00013c0001f17983 */ /* 0x000ee20000100800 */
[----:B------:R-:W-:Y:S02]  /*2340*/  PRMT R236, RZ, 0x7610, R236 ;  /* 0x00007610ffec7816 */ /* 0x000fe400000000ec */
[----:B------:R-:W-:-:S02]  /*2350*/  PRMT R206, RZ, 0x5410, R237 ;  /* 0x00005410ffce7816 */ /* 0x000fc400000000ed */
[----:B------:R-:W-:Y:S01]  /*2360*/  PRMT R237, RZ, 0x7610, R237 ;  /* 0x00007610ffed7816 */ /* 0x000fe200000000ed */
[-C--:B------:R-:W-:Y:S02]  /*2370*/  FFMA.FTZ R12, R69, R207.reuse, R12 ;  /* 0x000000cf450c7223 */ /* 0x080fe4000001000c */
[----:B------:R-:W-:Y:S02]  /*2380*/  FADD.FTZ R112, R112, R207 ;  /* 0x000000cf70707221 */ /* 0x000fe40000010000 */
[----:B------:R-:W-:Y:S02]  /*2390*/  FFMA.FTZ R14, R66, R206, R14 ;  /* 0x000000ce420e7223 */ /* 0x000fe4000001000e */
[----:B------:R-:W-:Y:S02]  /*23a0*/  FADD.FTZ R114, R114, R206 ;  /* 0x000000ce72727221 */ /* 0x000fe40000010000 */
[----:B--2---:R-:W-:-:S05]  /*23b0*/  FMUL.FTZ R226, R226, R207 ;  /* 0x000000cfe2e27220 */ /* 0x004fca0000410000 */
[----:B------:R-:W-:Y:S04]  /*23c0*/  STL [R1+0x24], R226 ;  /* 0x000024e201007387 */ /* 0x000fe80000100800 */
[----:B------:R-:W2:Y:S01]  /*23d0*/  LDL R231, [R1+0x138] ;  /* 0x0001380001e77983 */ /* 0x000ea20000100800 */
[----:B----4-:R-:W-:-:S05]  /*23e0*/  FMUL.FTZ R225, R225, R236 ;  /* 0x000000ece1e17220 */ /* 0x010fca0000410000 */
[----:B------:R-:W-:Y:S01]  /*23f0*/  STL [R1+0x1c], R225 ;  /* 0x00001ce101007387 */ /* 0x000fe20000100800 */
[----:B---3--:R-:W-:Y:S02]  /*2400*/  FMUL.FTZ R224, R224, R206 ;  /* 0x000000cee0e07220 */ /* 0x008fe40000410000 */
[----:B------:R-:W-:Y:S02]  /*2410*/  FMUL.FTZ R207, R228, R237 ;  /* 0x000000ede4cf7220 */ /* 0x000fe40000410000 */
[----:B------:R-:W3:Y:S04]  /*2420*/  LDL R228, [R1+0x134] ;  /* 0x0001340001e47983 */ /* 0x000ee80000100800 */
[----:B------:R-:W-:Y:S04]  /*2430*/  STL [R1+0x4], R224 ;  /* 0x000004e001007387 */ /* 0x000fe80000100800 */
[----:B------:R4:W-:Y:S04]  /*2440*/  STL [R1], R207 ;  /* 0x000000cf01007387 */ /* 0x0009e80000100800 */
[----:B------:R-:W4:Y:S01]  /*2450*/  LDL R206, [R1+0x130] ;  /* 0x0001300001ce7983 */ /* 0x000f220000100800 */
[----:B------:R-:W-:-:S02]  /*2460*/  PRMT R205, RZ, 0x5410, R238 ;  /* 0x00005410ffcd7816 */ /* 0x000fc400000000ee */
[----:B------:R-:W-:Y:S02]  /*2470*/  PRMT R238, RZ, 0x7610, R238 ;  /* 0x00007610ffee7816 */ /* 0x000fe400000000ee */
[----:B------:R-:W-:Y:S01]  /*2480*/  PRMT R204, RZ, 0x5410, R239 ;  /* 0x00005410ffcc7816 */ /* 0x000fe200000000ef */
[-C--:B------:R-:W-:Y:S02]  /*2490*/  FMUL.FTZ R243, R242, R205.reuse ;  /* 0x000000cdf2f37220 */ /* 0x080fe40000410000 */
[----:B------:R-:W-:Y:S02]  /*24a0*/  FADD.FTZ R108, R108, R205 ;  /* 0x000000cd6c6c7221 */ /* 0x000fe40000010000 */
[----:B------:R-:W-:Y:S02]  /*24b0*/  FFMA.FTZ R16, R63, R205, R16 ;  /* 0x000000cd3f107223 */ /* 0x000fe40000010010 */
[----:B------:R-:W-:Y:S02]  /*24c0*/  FMUL.FTZ R242, R241, R238 ;  /* 0x000000eef1f27220 */ /* 0x000fe40000410000 */
[----:B------:R-:W-:-:S02]  /*24d0*/  FADD.FTZ R110, R110, R204 ;  /* 0x000000cc6e6e7221 */ /* 0x000fc40000010000 */
[----:B------:R-:W-:Y:S02]  /*24e0*/  FFMA.FTZ R18, R59, R204, R18 ;  /* 0x000000cc3b127223 */ /* 0x000fe40000010012 */
[----:B------:R-:W-:-:S04]  /*24f0*/  FADD.FTZ R205, RZ, R203 ;  /* 0x000000cbffcd7221 */ /* 0x000fc80000010000 */
[----:B------:R-:W-:Y:S01]  /*2500*/  FADD.FTZ R205, R205, R77 ;  /* 0x0000004dcdcd7221 */ /* 0x000fe20000010000 */
[----:B------:R-:W-:-:S03]  /*2510*/  PRMT R239, RZ, 0x7610, R239 ;  /* 0x00007610ffef7816 */ /* 0x000fc600000000ef */
[----:B------:R-:W-:Y:S02]  /*2520*/  FADD.FTZ R205, R205, R211 ;  /* 0x000000d3cdcd7221 */ /* 0x000fe40000010000 */
[----:B------:R-:W-:Y:S02]  /*2530*/  FADD.FTZ R111, R111, R239 ;  /* 0x000000ef6f6f7221 */ /* 0x000fe40000010000 */
[----:B------:R-:W-:Y:S02]  /*2540*/  FFMA.FTZ R19, R58, R239, R19 ;  /* 0x000000ef3a137223 */ /* 0x000fe40000010013 */
[----:B--2---:R-:W-:Y:S02]  /*2550*/  FMUL.FTZ R241, R231, R204 ;  /* 0x000000cce7f17220 */ /* 0x004fe40000410000 */
[----:B------:R-:W-:Y:S02]  /*2560*/  FFMA.FTZ R204, R78, R203, RZ ;  /* 0x000000cb4ecc7223 */ /* 0x000fe400000100ff */
[----:B------:R2:W5:Y:S02]  /*2570*/  LDL.LU R78, [R1+0x1fc] ;  /* 0x0001fc00014e7983 */ /* 0x0005640000300800 */
[----:B------:R-:W-:-:S02]  /*2580*/  FFMA.FTZ R204, R240, R77, R204 ;  /* 0x0000004df0cc7223 */ /* 0x000fc400000100cc */
[----:B------:R-:W2:Y:S02]  /*2590*/  LDL R231, [R1+0x12c] ;  /* 0x00012c0001e77983 */ /* 0x000ea40000100800 */
[----:B------:R-:W-:Y:S02]  /*25a0*/  FFMA.FTZ R204, R76, R211, R204 ;  /* 0x000000d34ccc7223 */ /* 0x000fe400000100cc */
[----:B-1----:R-:W-:Y:S01]  /*25b0*/  FADD.FTZ R211, R205, R210 ;  /* 0x000000d2cdd37221 */ /* 0x002fe20000010000 */
[----:B------:R1:W5:Y:S01]  /*25c0*/  LDL.LU R77, [R1+0x1f8] ;  /* 0x0001f800014d7983 */ /* 0x0003620000300800 */
[----:B------:R-:W-:-:S03]  /*25d0*/  FFMA.FTZ R210, R75, R210, R204 ;  /* 0x000000d24bd27223 */ /* 0x000fc600000100cc */
[----:B------:R1:W5:Y:S01]  /*25e0*/  LDL.LU R76, [R1+0x1f4] ;  /* 0x0001f400014c7983 */ /* 0x0003620000300800 */
[----:B------:R-:W-:-:S04]  /*25f0*/  FFMA.FTZ R210, R74, R232, R210 ;  /* 0x000000e84ad27223 */ /* 0x000fc800000100d2 */
[----:B------:R-:W-:Y:S02]  /*2600*/  FFMA.FTZ R210, R73, R230, R210 ;  /* 0x000000e649d27223 */ /* 0x000fe400000100d2 */
[----:B---3--:R-:W-:Y:S02]  /*2610*/  FMUL.FTZ R240, R228, R239 ;  /* 0x000000efe4f07220 */ /* 0x008fe40000410000 */
[----:B------:R-:W3:Y:S04]  /*2620*/  LDL R228, [R1+0x128] ;  /* 0x0001280001e47983 */ /* 0x000ee80000100800 */
[----:B------:R1:W5:Y:S01]  /*2630*/  LDL.LU R75, [R1+0x1f0] ;  /* 0x0001f000014b7983 */ /* 0x0003620000300800 */
[----:B----4-:R-:W-:-:S03]  /*2640*/  FMUL.FTZ R239, R206, R233 ;  /* 0x000000e9ceef7220 */ /* 0x010fc60000410000 */
[----:B------:R-:W4:Y:S04]  /*2650*/  LDL R206, [R1+0x124] ;  /* 0x0001240001ce7983 */ /* 0x000f280000100800 */
[----:B------:R1:W5:Y:S01]  /*2660*/  LDL.LU R74, [R1+0x1ec] ;  /* 0x0001ec00014a7983 */ /* 0x0003620000300800 */
[----:B------:R-:W-:-:S03]  /*2670*/  FFMA.FTZ R210, R72, R229, R210 ;  /* 0x000000e548d27223 */ /* 0x000fc600000100d2 */
[----:B------:R1:W5:Y:S04]  /*2680*/  LDL.LU R73, [R1+0x1e8] ;  /* 0x0001e80001497983 */ /* 0x0003680000300800 */
[----:B------:R-:W4:Y:S04]  /*2690*/  LDL R204, [R1+0x120] ;  /* 0x0001200001cc7983 */ /* 0x000f280000100800 */
[----:B------:R1:W5:Y:S04]  /*26a0*/  LDL.LU R72, [R1+0x1e4] ;  /* 0x0001e40001487983 */ /* 0x0003680000300800 */
[----:B------:R-:W4:Y:S01]  /*26b0*/  LDL R205, [R1+0x11c] ;  /* 0x00011c0001cd7983 */ /* 0x000f220000100800 */
[----:B------:R-:W-:-:S02]  /*26c0*/  FFMA.FTZ R210, R71, R227, R210 ;  /* 0x000000e347d27223 */ /* 0x000fc400000100d2 */
[----:B------:R-:W-:Y:S01]  /*26d0*/  FFMA.FTZ R13, R68, R236, R13 ;  /* 0x000000ec440d7223 */ /* 0x000fe2000001000d */
[----:B------:R1:W5:Y:S01]  /*26e0*/  LDL.LU R71, [R1+0x1e0] ;  /* 0x0001e00001477983 */ /* 0x0003620000300800 */
[----:B------:R-:W-:Y:S02]  /*26f0*/  FFMA.FTZ R210, R69, R226, R210 ;  /* 0x000000e245d27223 */ /* 0x000fe400000100d2 */
[----:B------:R-:W-:Y:S02]  /*2700*/  FADD.FTZ R113, R113, R236 ;  /* 0x000000ec71717221 */ /* 0x000fe40000010000 */
[----:B------:R-:W-:-:S04]  /*2710*/  IMAD.WIDE.U32 R244, R244, R249, c[0x0][0x208] ;  /* 0x00008200f4f47625 */ /* 0x000fc800078e00f9 */
[----:B------:R-:W-:Y:S02]  /*2720*/  FFMA.FTZ R23, R52, R70, R23 ;  /* 0x0000004634177223 */ /* 0x000fe40000010017 */
[----:B------:R-:W-:Y:S01]  /*2730*/  FADD.FTZ R107, R107, R70 ;  /* 0x000000466b6b7221 */ /* 0x000fe20000010000 */
[----:B------:R-:W4:Y:S01]  /*2740*/  LDG.E.128 R244, [R244.64] ;  /* 0x00000004f4f47981 */ /* 0x000f22000c1e1d00 */
[----:B------:R-:W-:Y:S02]  /*2750*/  FFMA.FTZ R210, R68, R225, R210 ;  /* 0x000000e144d27223 */ /* 0x000fe400000100d2 */
[----:B------:R-:W-:Y:S02]  /*2760*/  FFMA.FTZ R15, R64, R237, R15 ;  /* 0x000000ed400f7223 */ /* 0x000fe4000001000f */
[----:B------:R-:W-:Y:S02]  /*2770*/  FADD.FTZ R115, R115, R237 ;  /* 0x000000ed73737221 */ /* 0x000fe40000010000 */
[----:B------:R-:W-:-:S02]  /*2780*/  FFMA.FTZ R22, R54, R235, R22 ;  /* 0x000000eb36167223 */ /* 0x000fc40000010016 */
[----:B------:R-:W-:Y:S02]  /*2790*/  FADD.FTZ R106, R106, R235 ;  /* 0x000000eb6a6a7221 */ /* 0x000fe40000010000 */
[----:B------:R-:W-:Y:S02]  /*27a0*/  FADD.FTZ R100, R100, R67 ;  /* 0x0000004364647221 */ /* 0x000fe40000010000 */
[----:B------:R-:W-:Y:S02]  /*27b0*/  FFMA.FTZ R24, R51, R67, R24 ;  /* 0x0000004333187223 */ /* 0x000fe40000010018 */
[----:B------:R-:W-:Y:S02]  /*27c0*/  FFMA.FTZ R210, R66, R224, R210 ;  /* 0x000000e042d27223 */ /* 0x000fe400000100d2 */
[----:B------:R-:W-:Y:S02]  /*27d0*/  FADD.FTZ R109, R109, R238 ;  /* 0x000000ee6d6d7221 */ /* 0x000fe40000010000 */
[----:B------:R-:W-:-:S02]  /*27e0*/  FFMA.FTZ R17, R61, R238, R17 ;  /* 0x000000ee3d117223 */ /* 0x000fc40000010011 */
[-C--:B------:R-:W-:Y:S02]  /*27f0*/  FFMA.FTZ R21, R55, R234.reuse, R21 ;  /* 0x000000ea37157223 */ /* 0x080fe40000010015 */
[----:B------:R-:W-:Y:S02]  /*2800*/  FADD.FTZ R105, R105, R234 ;  /* 0x000000ea69697221 */ /* 0x000fe40000010000 */
[----:B------:R-:W-:Y:S02]  /*2810*/  FADD.FTZ R101, R101, R65 ;  /* 0x0000004165657221 */ /* 0x000fe40000010000 */
[----:B------:R-:W-:Y:S02]  /*2820*/  FFMA.FTZ R25, R50, R65, R25 ;  /* 0x0000004132197223 */ /* 0x000fe40000010019 */
[----:B------:R-:W-:Y:S02]  /*2830*/  FFMA.FTZ R210, R64, R207, R210 ;  /* 0x000000cf40d27223 */ /* 0x000fe400000100d2 */
[----:B--2---:R-:W-:-:S02]  /*2840*/  FMUL.FTZ R238, R231, R234 ;  /* 0x000000eae7ee7220 */ /* 0x004fc40000410000 */
[----:B---3--:R-:W-:Y:S02]  /*2850*/  FMUL.FTZ R237, R228, R235 ;  /* 0x000000ebe4ed7220 */ /* 0x008fe40000410000 */
[----:B----4-:R-:W-:Y:S02]  /*2860*/  FMUL.FTZ R236, R206, R70 ;  /* 0x00000046ceec7220 */ /* 0x010fe40000410000 */
[----:B------:R1:W5:Y:S04]  /*2870*/  LDL.LU R70, [R1+0x1dc] ;  /* 0x0001dc0001467983 */ /* 0x0003680000300800 */
[----:B------:R1:W5:Y:S04]  /*2880*/  LDL.LU R69, [R1+0x1d8] ;  /* 0x0001d80001457983 */ /* 0x0003680000300800 */
[----:B------:R-:W2:Y:S01]  /*2890*/  LDL R206, [R1+0x118] ;  /* 0x0001180001ce7983 */ /* 0x000ea20000100800 */
[----:B------:R-:W-:-:S03]  /*28a0*/  FMUL.FTZ R235, R204, R67 ;  /* 0x00000043cceb7220 */ /* 0x000fc60000410000 */
[----:B------:R1:W5:Y:S04]  /*28b0*/  LDL.LU R68, [R1+0x1d4] ;  /* 0x0001d40001447983 */ /* 0x0003680000300800 */
[----:B------:R1:W5:Y:S01]  /*28c0*/  LDL.LU R67, [R1+0x1d0] ;  /* 0x0001d00001437983 */ /* 0x0003620000300800 */
[----:B------:R-:W-:-:S03]  /*28d0*/  FMUL.FTZ R234, R205, R65 ;  /* 0x00000041cdea7220 */ /* 0x000fc60000410000 */
[----:B------:R-:W0:Y:S04]  /*28e0*/  LDL R204, [R1+0x114] ;  /* 0x0001140001cc7983 */ /* 0x000e280000100800 */
[----:B------:R1:W5:Y:S04]  /*28f0*/  LDL.LU R66, [R1+0x1cc] ;  /* 0x0001cc0001427983 */ /* 0x0003680000300800 */
[----:B------:R1:W5:Y:S04]  /*2900*/  LDL.LU R65, [R1+0x1c8] ;  /* 0x0001c80001417983 */ /* 0x0003680000300800 */
[----:B------:R1:W5:Y:S04]  /*2910*/  LDL.LU R64, [R1+0x1c4] ;  /* 0x0001c40001407983 */ /* 0x0003680000300800 */
[----:B------:R-:W3:Y:S01]  /*2920*/  LDL R205, [R1+0x110] ;  /* 0x0001100001cd7983 */ /* 0x000ee20000100800 */
[----:B------:R-:W-:-:S02]  /*2930*/  FFMA.FTZ R210, R63, R243, R210 ;  /* 0x000000f33fd27223 */ /* 0x000fc400000100d2 */
[----:B------:R-:W-:Y:S01]  /*2940*/  FFMA.FTZ R20, R56, R233, R20 ;  /* 0x000000e938147223 */ /* 0x000fe20000010014 */
[----:B------:R1:W5:Y:S01]  /*2950*/  LDL.LU R63, [R1+0x1c0] ;  /* 0x0001c000013f7983 */ /* 0x0003620000300800 */
[----:B------:R-:W-:Y:S02]  /*2960*/  FADD.FTZ R104, R104, R233 ;  /* 0x000000e968687221 */ /* 0x000fe40000010000 */
[----:B------:R-:W-:Y:S02]  /*2970*/  FFMA.FTZ R210, R61, R242, R210 ;  /* 0x000000f23dd27223 */ /* 0x000fe400000100d2 */
[----:B------:R-:W-:Y:S02]  /*2980*/  FADD.FTZ R102, R102, R62 ;  /* 0x0000003e66667221 */ /* 0x000fe40000010000 */
[----:B------:R-:W-:Y:S01]  /*2990*/  FFMA.FTZ R26, R218, R62, R26 ;  /* 0x0000003eda1a7223 */ /* 0x000fe2000001001a */
[----:B------:R-:W-:Y:S01]  /*29a0*/  PRMT R57, RZ, 0x5410, R244 ;  /* 0x00005410ff397816 */ /* 0x000fe200000000f4 */
[----:B------:R-:W-:-:S02]  /*29b0*/  FADD.FTZ R211, R211, R232 ;  /* 0x000000e8d3d37221 */ /* 0x000fc40000010000 */
[----:B------:R-:W-:Y:S02]  /*29c0*/  FADD.FTZ R103, R103, R60 ;  /* 0x0000003c67677221 */ /* 0x000fe40000010000 */
[----:B------:R-:W-:Y:S02]  /*29d0*/  FFMA.FTZ R27, R219, R60, R27 ;  /* 0x0000003cdb1b7223 */ /* 0x000fe4000001001b */
[----:B------:R-:W-:Y:S02]  /*29e0*/  FFMA.FTZ R210, R59, R241, R210 ;  /* 0x000000f13bd27223 */ /* 0x000fe400000100d2 */
[----:B------:R-:W-:Y:S02]  /*29f0*/  FFMA.FTZ R28, R216, R57, R28 ;  /* 0x00000039d81c7223 */ /* 0x000fe4000001001c */
[----:B------:R-:W-:Y:S02]  /*2a00*/  FFMA.FTZ R210, R58, R240, R210 ;  /* 0x000000f03ad27223 */ /* 0x000fe400000100d2 */
[----:B------:R-:W-:-:S02]  /*2a10*/  FADD.FTZ R96, R96, R57 ;  /* 0x0000003960607221 */ /* 0x000fc40000010000 */
[----:B--2---:R-:W-:Y:S02]  /*2a20*/  FMUL.FTZ R233, R206, R62 ;  /* 0x0000003ecee97220 */ /* 0x004fe40000410000 */
[----:B------:R1:W5:Y:S04]  /*2a30*/  LDL.LU R62, [R1+0x1bc] ;  /* 0x0001bc00013e7983 */ /* 0x0003680000300800 */
[----:B------:R-:W2:Y:S04]  /*2a40*/  LDL R206, [R1+0x10c] ;  /* 0x00010c0001ce7983 */ /* 0x000ea80000100800 */
[----:B------:R1:W5:Y:S01]  /*2a50*/  LDL.LU R61, [R1+0x1b8] ;  /* 0x0001b800013d7983 */ /* 0x0003620000300800 */
[----:B0-----:R-:W-:-:S03]  /*2a60*/  FMUL.FTZ R232, R204, R60 ;  /* 0x0000003ccce87220 */ /* 0x001fc60000410000 */
[----:B------:R1:W5:Y:S04]  /*2a70*/  LDL.LU R60, [R1+0x1b4] ;  /* 0x0001b400013c7983 */ /* 0x0003680000300800 */
[----:B------:R1:W5:Y:S04]  /*2a80*/  LDL.LU R59, [R1+0x1b0] ;  /* 0x0001b000013b7983 */ /* 0x0003680000300800 */
[----:B------:R-:W4:Y:S04]  /*2a90*/  LDL R204, [R1+0x108] ;  /* 0x0001080001cc7983 */ /* 0x000f280000100800 */
[----:B------:R1:W5:Y:S01]  /*2aa0*/  LDL.LU R58, [R1+0x1ac] ;  /* 0x0001ac00013a7983 */ /* 0x0003620000300800 */
[----:B---3--:R-:W-:-:S03]  /*2ab0*/  FMUL.FTZ R231, R205, R57 ;  /* 0x00000039cde77220 */ /* 0x008fc60000410000 */
[----:B------:R1:W5:Y:S04]  /*2ac0*/  LDL.LU R57, [R1+0x1a8] ;  /* 0x0001a80001397983 */ /* 0x0003680000300800 */
[----:B------:R-:W3:Y:S01]  /*2ad0*/  LDL R205, [R1+0x104] ;  /* 0x0001040001cd7983 */ /* 0x000ee20000100800 */
[----:B------:R-:W-:Y:S01]  /*2ae0*/  FFMA.FTZ R210, R56, R239, R210 ;  /* 0x000000ef38d27223 */ /* 0x000fe200000100d2 */
[----:B------:R-:W-:Y:S01]  /*2af0*/  PRMT R244, RZ, 0x7610, R244 ;  /* 0x00007610fff47816 */ /* 0x000fe200000000f4 */
[----:B------:R-:W-:Y:S01]  /*2b00*/  FADD.FTZ R211, R211, R230 ;  /* 0x000000e6d3d37221 */ /* 0x000fe20000010000 */
[--C-:B------:R-:W-:Y:S01]  /*2b10*/  PRMT R53, RZ, 0x5410, R245.reuse ;  /* 0x00005410ff357816 */ /* 0x100fe200000000f5 */
[----:B------:R-:W-:Y:S01]  /*2b20*/  FFMA.FTZ R210, R55, R238, R210 ;  /* 0x000000ee37d27223 */ /* 0x000fe200000100d2 */
[----:B------:R1:W5:Y:S03]  /*2b30*/  LDL.LU R56, [R1+0x1a4] ;  /* 0x0001a40001387983 */ /* 0x0003660000300800 */
[----:B------:R-:W-:Y:S01]  /*2b40*/  FFMA.FTZ R210, R54, R237, R210 ;  /* 0x000000ed36d27223 */ /* 0x000fe200000100d2 */
[----:B------:R1:W5:Y:S01]  /*2b50*/  LDL.LU R55, [R1+0x1a0] ;  /* 0x0001a00001377983 */ /* 0x0003620000300800 */
[----:B------:R-:W-:Y:S01]  /*2b60*/  PRMT R245, RZ, 0x7610, R245 ;  /* 0x00007610fff57816 */ /* 0x000fe200000000f5 */
[----:B------:R-:W-:-:S02]  /*2b70*/  FADD.FTZ R211, R211, R229 ;  /* 0x000000e5d3d37221 */ /* 0x000fc40000010000 */
[----:B------:R-:W-:Y:S02]  /*2b80*/  FFMA.FTZ R210, R52, R236, R210 ;  /* 0x000000ec34d27223 */ /* 0x000fe400000100d2 */
[----:B------:R-:W-:Y:S02]  /*2b90*/  FFMA.FTZ R30, R209, R53, R30 ;  /* 0x00000035d11e7223 */ /* 0x000fe4000001001e */
[----:B------:R-:W-:Y:S02]  /*2ba0*/  FADD.FTZ R98, R98, R53 ;  /* 0x0000003562627221 */ /* 0x000fe40000010000 */
[----:B------:R-:W-:Y:S02]  /*2bb0*/  FFMA.FTZ R210, R51, R235, R210 ;  /* 0x000000eb33d27223 */ /* 0x000fe400000100d2 */
[----:B--2---:R-:W-:Y:S02]  /*2bc0*/  FMUL.FTZ R230, R206, R244 ;  /* 0x000000f4cee67220 */ /* 0x004fe40000410000 */
[----:B------:R-:W2:Y:S04]  /*2bd0*/  LDL R206, [R1+0x100] ;  /* 0x0001000001ce7983 */ /* 0x000ea80000100800 */
[----:B------:R1:W5:Y:S01]  /*2be0*/  LDL.LU R54, [R1+0x19c] ;  /* 0x00019c0001367983 */ /* 0x0003620000300800 */
[----:B----4-:R-:W-:-:S03]  /*2bf0*/  FMUL.FTZ R229, R204, R53 ;  /* 0x00000035cce57220 */ /* 0x010fc60000410000 */
[----:B------:R1:W5:Y:S04]  /*2c00*/  LDL.LU R53, [R1+0x198] ;  /* 0x0001980001357983 */ /* 0x0003680000300800 */
[----:B------:R-:W4:Y:S04]  /*2c10*/  LDL R204, [R1+0xfc] ;  /* 0x0000fc0001cc7983 */ /* 0x000f280000100800 */
[----:B------:R1:W5:Y:S01]  /*2c20*/  LDL.LU R52, [R1+0x194] ;  /* 0x0001940001347983 */ /* 0x0003620000300800 */
[----:B---3--:R-:W-:-:S03]  /*2c30*/  FMUL.FTZ R228, R205, R245 ;  /* 0x000000f5cde47220 */ /* 0x008fc60000410000 */
[----:B------:R1:W5:Y:S04]  /*2c40*/  LDL.LU R51, [R1+0x190] ;  /* 0x0001900001337983 */ /* 0x0003680000300800 */
[----:B------:R-:W3:Y:S01]  /*2c50*/  LDL R205, [R1+0xf8] ;  /* 0x0000f80001cd7983 */ /* 0x000ee20000100800 */
[----:B------:R-:W-:Y:S02]  /*2c60*/  FADD.FTZ R211, R211, R227 ;  /* 0x000000e3d3d37221 */ /* 0x000fe40000010000 */
[----:B------:R-:W-:-:S04]  /*2c70*/  IMAD.WIDE.U32 R248, R248, R249, c[0x0][0x208] ;  /* 0x00008200f8f87625 */ /* 0x000fc800078e00f9 */
[----:B------:R-:W-:Y:S01]  /*2c80*/  FADD.FTZ R211, R211, R226 ;  /* 0x000000e2d3d37221 */ /* 0x000fe20000010000 */
[--C-:B------:R-:W-:Y:S01]  /*2c90*/  PRMT R49, RZ, 0x5410, R246.reuse ;  /* 0x00005410ff317816 */ /* 0x100fe200000000f6 */
[----:B------:R-:W3:Y:S02]  /*2ca0*/  LDG.E.128 R248, [R248.64] ;  /* 0x00000004f8f87981 */ /* 0x000ee4000c1e1d00 */
[----:B------:R-:W-:Y:S01]  /*2cb0*/  FADD.FTZ R211, R211, R225 ;  /* 0x000000e1d3d37221 */ /* 0x000fe20000010000 */
[----:B------:R-:W-:Y:S02]  /*2cc0*/  PRMT R246, RZ, 0x7610, R246 ;  /* 0x00007610fff67816 */ /* 0x000fe400000000f6 */
[----:B------:R-:W-:Y:S01]  /*2cd0*/  PRMT R48, RZ, 0x5410, R247 ;  /* 0x00005410ff307816 */ /* 0x000fe200000000f7 */
[----:B------:R-:W-:Y:S02]  /*2ce0*/  FADD.FTZ R211, R211, R224 ;  /* 0x000000e0d3d37221 */ /* 0x000fe40000010000 */
[----:B------:R-:W-:-:S02]  /*2cf0*/  FFMA.FTZ R210, R50, R234, R210 ;  /* 0x000000ea32d27223 */ /* 0x000fc400000100d2 */
[----:B------:R-:W-:Y:S01]  /*2d00*/  FADD.FTZ R92, R92, R49 ;  /* 0x000000315c5c7221 */ /* 0x000fe20000010000 */
[----:B------:R1:W5:Y:S01]  /*2d10*/  LDL.LU R50, [R1+0x18c] ;  /* 0x00018c0001327983 */ /* 0x0003620000300800 */
[-C--:B------:R-:W-:Y:S02]  /*2d20*/  FFMA.FTZ R32, R215, R49.reuse, R32 ;  /* 0x00000031d7207223 */ /* 0x080fe40000010020 */
[----:B------:R-:W-:Y:S02]  /*2d30*/  FADD.FTZ R211, R211, R207 ;  /* 0x000000cfd3d37221 */ /* 0x000fe40000010000 */
[----:B------:R-:W-:Y:S02]  /*2d40*/  FADD.FTZ R94, R94, R48 ;  /* 0x000000305e5e7221 */ /* 0x000fe40000010000 */
[----:B------:R-:W-:Y:S02]  /*2d50*/  FFMA.FTZ R34, R213, R48, R34 ;  /* 0x00000030d5227223 */ /* 0x000fe40000010022 */
[----:B--2---:R-:W-:-:S02]  /*2d60*/  FMUL.FTZ R227, R206, R49 ;  /* 0x00000031cee37220 */ /* 0x004fc40000410000 */
[----:B------:R1:W5:Y:S04]  /*2d70*/  LDL.LU R49, [R1+0x188] ;  /* 0x0001880001317983 */ /* 0x0003680000300800 */
[----:B------:R-:W2:Y:S01]  /*2d80*/  LDL R207, [R1+0xf4] ;  /* 0x0000f40001cf7983 */ /* 0x000ea20000100800 */
[----:B----4-:R-:W-:-:S03]  /*2d90*/  FMUL.FTZ R226, R204, R246 ;  /* 0x000000f6cce27220 */ /* 0x010fc60000410000 */
[----:B------:R-:W4:Y:S01]  /*2da0*/  LDL R204, [R1+0xf0] ;  /* 0x0000f00001cc7983 */ /* 0x000f220000100800 */
[----:B---3--:R-:W-:-:S03]  /*2db0*/  FMUL.FTZ R225, R205, R48 ;  /* 0x00000030cde17220 */ /* 0x008fc60000410000 */
[----:B------:R1:W5:Y:S04]  /*2dc0*/  LDL.LU R48, [R1+0x184] ;  /* 0x0001840001307983 */ /* 0x0003680000300800 */
[----:B------:R-:W3:Y:S04]  /*2dd0*/  LDL R205, [R1+0xe8] ;  /* 0x0000e80001cd7983 */ /* 0x000ee80000100800 */
[----:B------:R-:W2:Y:S01]  /*2de0*/  LDL R206, [R1+0xec] ;  /* 0x0000ec0001ce7983 */ /* 0x000ea20000100800 */
[----:B------:R-:W-:-:S04]  /*2df0*/  FFMA.FTZ R210, R218, R233, R210 ;  /* 0x000000e9dad27223 */ /* 0x000fc800000100d2 */
[----:B------:R-:W-:-:S04]  /*2e00*/  FFMA.FTZ R210, R219, R232, R210 ;  /* 0x000000e8dbd27223 */ /* 0x000fc800000100d2 */
[----:B------:R-:W-:-:S04]  /*2e10*/  FFMA.FTZ R210, R216, R231, R210 ;  /* 0x000000e7d8d27223 */ /* 0x000fc800000100d2 */
[----:B------:R-:W-:Y:S01]  /*2e20*/  FFMA.FTZ R210, R221, R230, R210 ;  /* 0x000000e6ddd27223 */ /* 0x000fe200000100d2 */
[----:B------:R-:W-:-:S03]  /*2e30*/  PRMT R47, RZ, 0x5410, R248 ;  /* 0x00005410ff2f7816 */ /* 0x000fc600000000f8 */
[----:B------:R-:W-:Y:S01]  /*2e40*/  FFMA.FTZ R210, R209, R229, R210 ;  /* 0x000000e5d1d27223 */ /* 0x000fe200000100d2 */
[----:B------:R-:W-:Y:S01]  /*2e50*/  PRMT R46, RZ, 0x5410, R249 ;  /* 0x00005410ff2e7816 */ /* 0x000fe200000000f9 */
[C---:B------:R-:W-:Y:S01]  /*2e60*/  FFMA.FTZ R31, R223.reuse, R245, R31 ;  /* 0x000000f5df1f7223 */ /* 0x040fe2000001001f */
[----:B------:R-:W-:Y:S01]  /*2e70*/  PRMT R248, RZ, 0x7610, R248 ;  /* 0x00007610fff87816 */ /* 0x000fe200000000f8 */
[----:B------:R-:W-:Y:S02]  /*2e80*/  FFMA.FTZ R210, R223, R228, R210 ;  /* 0x000000e4dfd27223 */ /* 0x000fe400000100d2 */
[----:B------:R-:W-:Y:S02]  /*2e90*/  FFMA.FTZ R36, R208, R47, R36 ;  /* 0x0000002fd0247223 */ /* 0x000fe40000010024 */
[----:B------:R-:W-:Y:S02]  /*2ea0*/  FADD.FTZ R88, R88, R47 ;  /* 0x0000002f58587221 */ /* 0x000fe40000010000 */
[----:B------:R-:W-:-:S02]  /*2eb0*/  FFMA.FTZ R29, R221, R244, R29 ;  /* 0x000000f4dd1d7223 */ /* 0x000fc4000001001d */
[-C--:B------:R-:W-:Y:S02]  /*2ec0*/  FFMA.FTZ R38, R220, R46.reuse, R38 ;  /* 0x0000002edc267223 */ /* 0x080fe40000010026 */
[----:B------:R-:W-:Y:S02]  /*2ed0*/  FADD.FTZ R90, R90, R46 ;  /* 0x0000002e5a5a7221 */ /* 0x000fe40000010000 */
[----:B----4-:R-:W-:Y:S02]  /*2ee0*/  FMUL.FTZ R223, R204, R47 ;  /* 0x0000002fccdf7220 */ /* 0x010fe40000410000 */
[----:B------:R1:W5:Y:S04]  /*2ef0*/  LDL.LU R47, [R1+0x180] ;  /* 0x00018000012f7983 */ /* 0x0003680000300800 */
[----:B------:R-:W4:Y:S04]  /*2f00*/  LDL R209, [R1+0xe4] ;  /* 0x0000e40001d17983 */ /* 0x000f280000100800 */
[----:B------:R-:W4:Y:S01]  /*2f10*/  LDL R204, [R1+0xe0] ;  /* 0x0000e00001cc7983 */ /* 0x000f220000100800 */
[----:B---3--:R-:W-:-:S03]  /*2f20*/  FMUL.FTZ R218, R205, R46 ;  /* 0x0000002ecdda7220 */ /* 0x008fc60000410000 */
[----:B------:R1:W5:Y:S01]  /*2f30*/  LDL.LU R46, [R1+0x17c] ;  /* 0x00017c00012e7983 */ /* 0x0003620000300800 */
[----:B--2---:R-:W-:-:S03]  /*2f40*/  FMUL.FTZ R221, R206, R248 ;  /* 0x000000f8cedd7220 */ /* 0x004fc60000410000 */
[----:B------:R-:W2:Y:S01]  /*2f50*/  LDL R206, [R1+0xd8] ;  /* 0x0000d80001ce7983 */ /* 0x000ea20000100800 */
[----:B------:R-:W-:-:S03]  /*2f60*/  PRMT R247, RZ, 0x7610, R247 ;  /* 0x00007610fff77816 */ /* 0x000fc600000000f7 */
[----:B------:R-:W3:Y:S02]  /*2f70*/  LDL R205, [R1+0xdc] ;  /* 0x0000dc0001cd7983 */ /* 0x000ee40000100800 */
[----:B------:R-:W-:Y:S01]  /*2f80*/  FMUL.FTZ R224, R207, R247 ;  /* 0x000000f7cfe07220 */ /* 0x000fe20000410000 */
[----:B------:R-:W-:Y:S01]  /*2f90*/  PRMT R45, RZ, 0x5410, R250 ;  /* 0x00005410ff2d7816 */ /* 0x000fe200000000fa */
[----:B------:R-:W3:Y:S01]  /*2fa0*/  LDL R207, [R1+0xd4] ;  /* 0x0000d40001cf7983 */ /* 0x000ee20000100800 */
[----:B------:R-:W-:Y:S01]  /*2fb0*/  PRMT R44, RZ, 0x5410, R251 ;  /* 0x00005410ff2c7816 */ /* 0x000fe200000000fb */
[----:B------:R-:W-:Y:S02]  /*2fc0*/  FMUL.FTZ R201, R0, R201 ;  /* 0x000000c900c97220 */ /* 0x000fe40000410000 */
[----:B------:R-:W-:Y:S02]  /*2fd0*/  FADD.FTZ R84, R84, R45 ;  /* 0x0000002d54547221 */ /* 0x000fe40000010000 */
[----:B------:R-:W-:-:S02]  /*2fe0*/  FFMA.FTZ R40, R3, R45, R40 ;  /* 0x0000002d03287223 */ /* 0x000fc40000010028 */
[----:B------:R-:W-:Y:S02]  /*2ff0*/  FADD.FTZ R86, R86, R44 ;  /* 0x0000002c56567221 */ /* 0x000fe40000010000 */
[----:B------:R-:W-:Y:S02]  /*3000*/  FFMA.FTZ R42, R201, R44, R42 ;  /* 0x0000002cc92a7223 */ /* 0x000fe4000001002a */
        /* <DEDUP_REMOVED lines=10> */
[----:B----4-:R-:W-:Y:S02]  /*30b0*/  FMUL.FTZ R204, R204, R45 ;  /* 0x0000002dcccc7220 */ /* 0x010fe40000410000 */
[----:B------:R1:W5:Y:S01]  /*30c0*/  LDL.LU R45, [R1+0x178] ;  /* 0x00017800012d7983 */ /* 0x0003620000300800 */
[----:B--2---:R-:W-:-:S03]  /*30d0*/  FMUL.FTZ R206, R206, R44 ;  /* 0x0000002ccece7220 */ /* 0x004fc60000410000 */
[----:B------:R1:W5:Y:S01]  /*30e0*/  LDL.LU R44, [R1+0x174] ;  /* 0x00017400012c7983 */ /* 0x0003620000300800 */
[----:B------:R-:W-:-:S04]  /*30f0*/  FADD.FTZ R211, R211, R233 ;  /* 0x000000e9d3d37221 */ /* 0x000fc80000010000 */
[----:B------:R-:W-:-:S04]  /*3100*/  FADD.FTZ R211, R211, R232 ;  /* 0x000000e8d3d37221 */ /* 0x000fc80000010000 */
        /* <DEDUP_REMOVED lines=13> */
[----:B------:R-:W-:Y:S01]  /*31e0*/  FADD.FTZ R211, R211, R223 ;  /* 0x000000dfd3d37221 */ /* 0x000fe20000010000 */
[----:B------:R-:W-:Y:S01]  /*31f0*/  PRMT R249, RZ, 0x7610, R249 ;  /* 0x00007610fff97816 */ /* 0x000fe200000000f9 */
[----:B------:R-:W-:-:S02]  /*3200*/  FFMA.FTZ R210, R222, R221, R210 ;  /* 0x000000ddded27223 */ /* 0x000fc400000100d2 */
[----:B------:R-:W-:Y:S02]  /*3210*/  FADD.FTZ R211, R211, R221 ;  /* 0x000000ddd3d37221 */ /* 0x000fe40000010000 */
[----:B------:R-:W-:Y:S02]  /*3220*/  FMUL.FTZ R216, R209, R249 ;  /* 0x000000f9d1d87220 */ /* 0x000fe40000410000 */
[----:B------:R-:W-:Y:S02]  /*3230*/  FADD.FTZ R211, R211, R218 ;  /* 0x000000dad3d37221 */ /* 0x000fe40000010000 */
[----:B------:R-:W-:Y:S01]  /*3240*/  FFMA.FTZ R210, R220, R218, R210 ;  /* 0x000000dadcd27223 */ /* 0x000fe200000100d2 */
[----:B------:R-:W-:Y:S01]  /*3250*/  PRMT R250, RZ, 0x7610, R250 ;  /* 0x00007610fffa7816 */ /* 0x000fe200000000fa */
[----:B------:R-:W-:Y:S02]  /*3260*/  FADD.FTZ R211, R211, R216 ;  /* 0x000000d8d3d37221 */ /* 0x000fe40000010000 */
[----:B------:R-:W-:-:S02]  /*3270*/  FFMA.FTZ R210, R217, R216, R210 ;  /* 0x000000d8d9d27223 */ /* 0x000fc400000100d2 */
[----:B------:R-:W-:Y:S02]  /*3280*/  FMUL.FTZ R200, R0, R200 ;  /* 0x000000c800c87220 */ /* 0x000fe40000410000 */
[----:B---3--:R-:W-:Y:S02]  /*3290*/  FMUL.FTZ R205, R205, R250 ;  /* 0x000000facdcd7220 */ /* 0x008fe40000410000 */
        /* <DEDUP_REMOVED lines=10> */
[----:B------:R-:W-:-:S02]  /*3340*/  FADD.FTZ R99, R99, R245 ;  /* 0x000000f563637221 */ /* 0x000fc40000010000 */
[----:B------:R-:W-:Y:S02]  /*3350*/  FADD.FTZ R93, R93, R246 ;  /* 0x000000f65d5d7221 */ /* 0x000fe40000010000 */
[----:B------:R-:W-:Y:S02]  /*3360*/  FFMA.FTZ R33, R214, R246, R33 ;  /* 0x000000f6d6217223 */ /* 0x000fe40000010021 */
[----:B------:R-:W-:Y:S02]  /*3370*/  FADD.FTZ R95, R95, R247 ;  /* 0x000000f75f5f7221 */ /* 0x000fe40000010000 */
[----:B------:R-:W-:Y:S02]  /*3380*/  FFMA.FTZ R35, R212, R247, R35 ;  /* 0x000000f7d4237223 */ /* 0x000fe40000010023 */
        /* <DEDUP_REMOVED lines=10> */
.L_x_5213:
[----:B-1----:R-:W-:Y:S05]  /*3430*/  BSYNC B0 ;  /* 0x0000000000007941 */ /* 0x002fea0003800000 */
.L_x_5211:
[----:B------:R-:W2:Y:S04]  /*3440*/  LDL R208, [R1+0xd0] ;  /* 0x0000d00001d07983 */ /* 0x000ea80000100800 */
[----:B------:R-:W1:Y:S02]  /*3450*/  S2R R215, SR_TID.X ;  /* 0x0000000000d77919 */ /* 0x000e640000002100 */
[----:B-1----:R-:W-:Y:S02]  /*3460*/  LOP3.LUT P0, RZ, R215, 0x1f, RZ, 0xc0, !PT ;  /* 0x0000001fd7ff7812 */ /* 0x002fe4000780c0ff */
[----:B------:R-:W-:-:S04]  /*3470*/  SHF.R.U32.HI R215, RZ, 0x5, R215 ;  /* 0x00000005ffd77819 */ /* 0x000fc800000116d7 */
[----:B------:R-:W-:Y:S02]  /*3480*/  LOP3.LUT R212, R215, 0x7fffffc, RZ, 0xc0, !PT ;  /* 0x07fffffcd7d47812 */ /* 0x000fe400078ec0ff */
[----:B--2---:R-:W-:-:S13]  /*3490*/  LOP3.LUT P1, RZ, R208, 0xff, RZ, 0xc0, !PT ;  /* 0x000000ffd0ff7812 */ /* 0x004fda000782c0ff */
[----:B------:R-:W-:Y:S01]  /*34a0*/  @!P1 IADD3 R212, R212, 0x4, RZ ;  /* 0x00000004d4d49810 */ /* 0x000fe20007ffe0ff */
[----:B------:R-:W-:Y:S05]  /*34b0*/  BRA.DIV ~URZ, `(.L_x_5214) ;  /* 0x000046e27f007947 */ /* 0x000fea000b800000 */
[----:B------:R1:W2:Y:S02]  /*34c0*/  SHFL.DOWN PT, R214, R211, 0x10, 0x1f ;  /* 0x0a001f00d3d67f89 */ /* 0x0002a400000e0000 */
.L_x_5297:
        /* <DEDUP_REMOVED lines=17> */
[----:B0-----:R2:W0:Y:S02]  /*35e0*/  SHFL.DOWN PT, R209, R210, 0x1, 0x1f ;  /* 0x08201f00d2d17f89 */ /* 0x00142400000e0000 */
.L_x_5298:
[----:B---3--:R-:W3:Y:S01]  /*35f0*/  LDL.LU R213, [R1+0x30] ;  /* 0x0000300001d57983 */ /* 0x008ee20000300800 */
[----:B------:R-:W-:Y:S01]  /*3600*/  FADD.FTZ R208, R214, R211 ;  /* 0x000000d3d6d07221 */ /* 0x000fe20000010000 */
[----:B--2---:R-:W-:Y:S01]  /*3610*/  @!P0 LOP3.LUT R211, R215, 0x3, RZ, 0xc0, !PT ;  /* 0x00000003d7d38812 */ /* 0x004fe200078ec0ff */
[----:B0-----:R-:W-:Y:S01]  /*3620*/  FADD.FTZ R209, R209, R210 ;  /* 0x000000d2d1d17221 */ /* 0x001fe20000010000 */
[----:B------:R-:W-:Y:S01]  /*3630*/  WARPSYNC 0xffffffff ;  /* 0xffffffff00007948 */ /* 0x000fe20003800000 */
[----:B------:R-:W-:Y:S02]  /*3640*/  HFMA2.MMA R219, -RZ, RZ, 0, 0 ;  /* 0x00000000ffdb7435 */ /* 0x000fe400000001ff */
[----:B------:R-:W-:-:S05]  /*3650*/  @!P0 IMAD.IADD R210, R212, 0x1, R211 ;  /* 0x00000001d4d28824 */ /* 0x000fca00078e02d3 */
[----:B------:R0:W-:Y:S01]  /*3660*/  @!P0 STS.64 [R210.X8+0x5000], R208 ;  /* 0x005000d0d2008388 */ /* 0x0001e20000008a00 */
[----:B------:R-:W1:Y:S03]  /*3670*/  LDC.U8 R251, c[0x0][0x1f0] ;  /* 0x00007c00fffb7b82 */ /* 0x000e660000000000 */
[----:B------:R-:W-:Y:S01]  /*3680*/  BAR.SYNC.DEFER_BLOCKING 0x0 ;  /* 0x0000000000007b1d */ /* 0x000fe20000010000 */
[----:B------:R-:W-:-:S04]  /*3690*/  @!P5 ISETP.NE.U32.AND P1, PT, RZ, c[0x0][0x218], PT ;  /* 0x00008600ff00da0c */ /* 0x000fc80003f25070 */
[----:B------:R-:W-:Y:S01]  /*36a0*/  @!P5 ISETP.NE.AND.EX P1, PT, RZ, c[0x0][0x21c], PT, P1 ;  /* 0x00008700ff00da0c */ /* 0x000fe20003f25310 */
[----:B------:R-:W-:Y:S01]  /*36b0*/  BSSY B0, `(.L_x_5216) ;  /* 0x0000024000007945 */ /* 0x000fe20003800000 */
[----:B------:R-:W-:Y:S02]  /*36c0*/  @!P5 ISETP.NE.U32.AND P0, PT, RZ, c[0x0][0x218], PT ;  /* 0x00008600ff00da0c */ /* 0x000fe40003f05070 */
[----:B---3--:R-:W-:-:S13]  /*36d0*/  ISETP.GE.AND P4, PT, R213, 0x1, PT ;  /* 0x00000001d500780c */ /* 0x008fda0003f86270 */
[----:B0-----:R-:W-:Y:S02]  /*36e0*/  @P4 IADD3 R208, R213, -0x1, RZ ;  /* 0xffffffffd5d04810 */ /* 0x001fe40007ffe0ff */
[----:B------:R-:W0:Y:S03]  /*36f0*/  S2R R213, SR_TID.X ;  /* 0x0000000000d57919 */ /* 0x000e260000002100 */
[----:B------:R-:W-:-:S05]  /*3700*/  @P4 IMAD R208, R208, c[0x0][0x168], RZ ;  /* 0x00005a00d0d04a24 */ /* 0x000fca00078e02ff */
[----:B------:R-:W-:-:S04]  /*3710*/  @P4 SHF.R.S32.HI R209, RZ, 0x1f, R208 ;  /* 0x0000001fffd14819 */ /* 0x000fc800000114d0 */
[----:B------:R-:W-:Y:S01]  /*3720*/  @P4 LEA.HI R209, R209, R208, RZ, 0x3 ;  /* 0x000000d0d1d14211 */ /* 0x000fe200078f18ff */
[----:B------:R-:W-:Y:S01]  /*3730*/  @P4 IMAD.MOV.U32 R208, RZ, RZ, 0x10 ;  /* 0x00000010ffd04424 */ /* 0x000fe200078e00ff */
[----:B0-----:R-:W-:-:S04]  /*3740*/  LOP3.LUT R213, R213, 0x7f, RZ, 0xc0, !PT ;  /* 0x0000007fd5d57812 */ /* 0x001fc800078ec0ff */
[----:B------:R-:W-:-:S05]  /*3750*/  @P4 LEA.HI.SX32 R219, R209, R213, 0x1d ;  /* 0x000000d5d1db4211 */ /* 0x000fca00078feaff */
[----:B------:R-:W-:-:S05]  /*3760*/  @P4 IMAD.WIDE.U32 R208, R219, R208, c[0x0][0x170] ;  /* 0x00005c00dbd04625 */ /* 0x000fca00078e00d0 */
[----:B------:R0:W5:Y:S04]  /*3770*/  @P4 LDG.E.128 R184, [R208.64] ;  /* 0x00000004d0b84981 */ /* 0x000168000c1e1d00 */
[----:B0-----:R-:W0:Y:S04]  /*3780*/  LDS.128 R208, [R212.X8+0x5000] ;  /* 0x00500000d4d07984 */ /* 0x001e280000008c00 */
[----:B------:R-:W2:Y:S01]  /*3790*/  LDS.128 R212, [R212.X8+0x5010] ;  /* 0x00501000d4d47984 */ /* 0x000ea20000008c00 */
[----:B0-----:R-:W-:Y:S02]  /*37a0*/  FADD.FTZ R208, RZ, R208 ;  /* 0x000000d0ffd07221 */ /* 0x001fe40000010000 */
[----:B------:R-:W-:-:S02]  /*37b0*/  FADD.FTZ R209, RZ, R209 ;  /* 0x000000d1ffd17221 */ /* 0x000fc40000010000 */
[----:B------:R-:W-:Y:S02]  /*37c0*/  FADD.FTZ R208, R210, R208 ;  /* 0x000000d0d2d07221 */ /* 0x000fe40000010000 */
[----:B------:R-:W-:Y:S02]  /*37d0*/  FADD.FTZ R209, R211, R209 ;  /* 0x000000d1d3d17221 */ /* 0x000fe40000010000 */
[----:B--2---:R-:W-:Y:S02]  /*37e0*/  FADD.FTZ R208, R208, R212 ;  /* 0x000000d4d0d07221 */ /* 0x004fe40000010000 */
[----:B------:R-:W-:Y:S02]  /*37f0*/  FADD.FTZ R209, R209, R213 ;  /* 0x000000d5d1d17221 */ /* 0x000fe40000010000 */
[----:B------:R-:W-:Y:S02]  /*3800*/  FADD.FTZ R208, R214, R208 ;  /* 0x000000d0d6d07221 */ /* 0x000fe40000010000 */
[----:B------:R-:W-:-:S02]  /*3810*/  FADD.FTZ R209, R215, R209 ;  /* 0x000000d1d7d17221 */ /* 0x000fc40000010000 */
[----:B------:R-:W-:Y:S01]  /*3820*/  FMUL.FTZ R212, R208, c[0x0][0x1e0] ;  /* 0x00007800d0d47a20 */ /* 0x000fe20000410000 */
[----:B-----5:R-:W-:Y:S01]  /*3830*/  @!P5 FSEL R208, R144, RZ, P1 ;  /* 0x000000ff90d0d208 */ /* 0x020fe20000800000 */
[----:B------:R-:W-:Y:S01]  /*3840*/  FMUL.FTZ R213, R209, c[0x0][0x1e0] ;  /* 0x00007800d1d57a20 */ /* 0x000fe20000410000 */
[----:B------:R-:W-:Y:S05]  /*3850*/  @!P5 BRA `(.L_x_5217) ;  /* 0x000000900000d947 */ /* 0x000fea0003800000 */
[----:B-1----:R-:W2:Y:S01]  /*3860*/  LDL R244, [R1+0x80] ;  /* 0x0000800001f47983 */ /* 0x002ea20000100800 */
[----:B------:R-:W-:Y:S02]  /*3870*/  ISETP.NE.AND P2, PT, R251, RZ, PT ;  /* 0x000000fffb00720c */ /* 0x000fe40003f45270 */
[----:B------:R-:W-:Y:S02]  /*3880*/  ISETP.NE.U32.AND P1, PT, RZ, c[0x0][0x218], PT ;  /* 0x00008600ff007a0c */ /* 0x000fe40003f25070 */
[----:B------:R-:W-:Y:S02]  /*3890*/  FSEL R208, R212, RZ, !P2 ;  /* 0x000000ffd4d07208 */ /* 0x000fe40005000000 */
[----:B------:R-:W-:-:S03]  /*38a0*/  ISETP.NE.AND.EX P1, PT, RZ, c[0x0][0x21c], PT, P1 ;  /* 0x00008700ff007a0c */ /* 0x000fc60003f25310 */
[----:B--2---:R-:W-:-:S04]  /*38b0*/  FFMA.FTZ R208, R244, R213, R208 ;  /* 0x000000d5f4d07223 */ /* 0x004fc800000100d0 */
[----:B------:R-:W-:-:S04]  /*38c0*/  FADD.FTZ R208, R203, -R208 ;  /* 0x800000d0cbd07221 */ /* 0x000fc80000010000 */
[----:B------:R-:W-:-:S04]  /*38d0*/  FMUL.FTZ R208, R0, R208 ;  /* 0x000000d000d07220 */ /* 0x000fc80000410000 */
[----:B------:R-:W-:Y:S02]  /*38e0*/  @P1 FADD.FTZ R208, R144, R208 ;  /* 0x000000d090d01221 */ /* 0x000fe40000010000 */
.L_x_5217:
[----:B-1----:R-:W-:Y:S05]  /*38f0*/  BSYNC B0 ;  /* 0x0000000000007941 */ /* 0x002fea0003800000 */
.L_x_5216:
[----:B------:R-:W-:Y:S01]  /*3900*/  @P4 PRMT R209, RZ, 0x5410, R184 ;  /* 0x00005410ffd14816 */ /* 0x000fe200000000b8 */
[----:B------:R-:W-:Y:S01]  /*3910*/  @P4 FMUL.FTZ R246, R208, c[0x0][0x1ec] ;  /* 0x00007b00d0f64a20 */ /* 0x000fe20000410000 */
[----:B------:R-:W-:Y:S01]  /*3920*/  @!P5 ISETP.NE.AND.EX P0, PT, RZ, c[0x0][0x21c], PT, P0 ;  /* 0x00008700ff00da0c */ /* 0x000fe20003f05300 */
[----:B------:R-:W-:Y:S02]  /*3930*/  BSSY B0, `(.L_x_5218) ;  /* 0x0000010000007945 */ /* 0x000fe40003800000 */
[----:B------:R-:W-:Y:S01]  /*3940*/  @P4 FFMA.FTZ R80, R246, R209, R80 ;  /* 0x000000d1f6504223 */ /* 0x000fe20000010050 */
[----:B------:R-:W-:-:S05]  /*3950*/  @P4 PRMT R209, RZ, 0x5410, R140 ;  /* 0x00005410ffd14816 */ /* 0x000fca000000008c */
[----:B------:R-:W-:Y:S01]  /*3960*/  @P4 FMUL.FTZ R246, R246, R209 ;  /* 0x000000d1f6f64220 */ /* 0x000fe20000410000 */
[----:B------:R-:W-:Y:S01]  /*3970*/  @!P5 FSEL R209, R145, RZ, P0 ;  /* 0x000000ff91d1d208 */ /* 0x000fe20000000000 */
[----:B------:R-:W-:Y:S05]  /*3980*/  @!P5 BRA `(.L_x_5219) ;  /* 0x000000a00000d947 */ /* 0x000fea0003800000 */
[----:B------:R-:W2:Y:S04]  /*3990*/  LDL R211, [R1+0xcc] ;  /* 0x0000cc0001d37983 */ /* 0x000ea80000100800 */
[----:B------:R-:W3:Y:S01]  /*39a0*/  LDL R210, [R1+0x48] ;  /* 0x0000480001d27983 */ /* 0x000ee20000100800 */
[----:B------:R-:W-:Y:S02]  /*39b0*/  ISETP.NE.AND P1, PT, R251, RZ, PT ;  /* 0x000000fffb00720c */ /* 0x000fe40003f25270 */
[----:B------:R-:W-:Y:S02]  /*39c0*/  ISETP.NE.U32.AND P0, PT, RZ, c[0x0][0x218], PT ;  /* 0x00008600ff007a0c */ /* 0x000fe40003f05070 */
[----:B------:R-:W-:-:S02]  /*39d0*/  FSEL R209, R212, RZ, !P1 ;  /* 0x000000ffd4d17208 */ /* 0x000fc40004800000 */
[----:B------:R-:W-:-:S03]  /*39e0*/  ISETP.NE.AND.EX P0, PT, RZ, c[0x0][0x21c], PT, P0 ;  /* 0x00008700ff007a0c */ /* 0x000fc60003f05300 */
[----:B--2---:R-:W-:-:S04]  /*39f0*/  FFMA.FTZ R209, R211, R213, R209 ;  /* 0x000000d5d3d17223 */ /* 0x004fc800000100d1 */
[----:B---3--:R-:W-:-:S04]  /*3a00*/  FADD.FTZ R209, R210, -R209 ;  /* 0x800000d1d2d17221 */ /* 0x008fc80000010000 */
[----:B------:R-:W-:-:S04]  /*3a10*/  FMUL.FTZ R209, R0, R209 ;  /* 0x000000d100d17220 */ /* 0x000fc80000410000 */
[----:B------:R-:W-:Y:S02]  /*3a20*/  @P0 FADD.FTZ R209, R145, R209 ;  /* 0x000000d191d10221 */ /* 0x000fe40000010000 */
.L_x_5219:
[----:B------:R-:W-:Y:S05]  /*3a30*/  BSYNC B0 ;  /* 0x0000000000007941 */ /* 0x000fea0003800000 */
.L_x_5218:
[----:B------:R-:W-:Y:S01]  /*3a40*/  @P4 PRMT R211, RZ, 0x7610, R184 ;  /* 0x00007610ffd34816 */ /* 0x000fe200000000b8 */
[----:B------:R-:W-:Y:S01]  /*3a50*/  @P4 FMUL.FTZ R210, R209, c[0x0][0x1ec] ;  /* 0x00007b00d1d24a20 */ /* 0x000fe20000410000 */
[----:B------:R-:W-:Y:S01]  /*3a60*/  @!P5 ISETP.NE.U32.AND P1, PT, RZ, c[0x0][0x218], PT ;  /* 0x00008600ff00da0c */ /* 0x000fe20003f25070 */
[----:B------:R-:W-:Y:S01]  /*3a70*/  BSSY B0, `(.L_x_5220) ;  /* 0x0000014000007945 */ /* 0x000fe20003800000 */
[----:B------:R-:W-:Y:S01]  /*3a80*/  @!P5 ISETP.NE.U32.AND P0, PT, RZ, c[0x0][0x218], PT ;  /* 0x00008600ff00da0c */ /* 0x000fe20003f05070 */
[C---:B------:R-:W-:Y:S01]  /*3a90*/  @P4 FFMA.FTZ R81, R210.reuse, R211, R81 ;  /* 0x000000d3d2514223 */ /* 0x040fe20000010051 */
[----:B------:R-:W-:Y:S02]  /*3aa0*/  @P4 PRMT R211, RZ, 0x7610, R140 ;  /* 0x00007610ffd34816 */ /* 0x000fe4000000008c */
[----:B------:R-:W-:Y:S02]  /*3ab0*/  @!P5 ISETP.NE.AND.EX P1, PT, RZ, c[0x0][0x21c], PT, P1 ;  /* 0x00008700ff00da0c */ /* 0x000fe40003f25310 */
[----:B------:R-:W-:Y:S01]  /*3ac0*/  @P4 F2FP.BF16.PACK_AB R246, RZ, R246 ;  /* 0x000000f6fff6423e */ /* 0x000fe200000010ff */
[----:B------:R-:W-:Y:S01]  /*3ad0*/  @P4 FMUL.FTZ R244, R210, R211 ;  /* 0x000000d3d2f44220 */ /* 0x000fe20000410000 */
[----:B------:R-:W-:-:S04]  /*3ae0*/  @!P5 FSEL R210, R146, RZ, P1 ;  /* 0x000000ff92d2d208 */ /* 0x000fc80000800000 */
[----:B------:R-:W-:Y:S01]  /*3af0*/  @P4 F2FP.BF16.PACK_AB R244, RZ, R244 ;  /* 0x000000f4fff4423e */ /* 0x000fe200000010ff */
        /* <DEDUP_REMOVED lines=11> */
.L_x_5221:
[----:B------:R-:W-:Y:S05]  /*3bb0*/  BSYNC B0 ;  /* 0x0000000000007941 */ /* 0x000fea0003800000 */
.L_x_5220:
        /* <DEDUP_REMOVED lines=19> */
.L_x_5223:
[----:B------:R-:W-:Y:S05]  /*3cf0*/  BSYNC B0 ;  /* 0x0000000000007941 */ /* 0x000fea0003800000 */
.L_x_5222:
        /* <DEDUP_REMOVED lines=23> */
.L_x_5225:
[----:B------:R-:W-:Y:S05]  /*3e70*/  BSYNC B0 ;  /* 0x0000000000007941 */ /* 0x000fea0003800000 */
.L_x_5224:
[----:B------:R-:W-:Y:S01]  /*3e80*/  @P4 PRMT R247, RZ, 0x5410, R186 ;  /* 0x00005410fff74816 */ /* 0x000fe200000000ba */
[----:B------:R-:W-:Y:S01]  /*3e90*/  @P4 FMUL.FTZ R245, R249, c[0x0][0x1ec] ;  /* 0x00007b00f9f54a20 */ /* 0x000fe20000410000 */
[----:B------:R-:W-:Y:S01]  /*3ea0*/  @!P5 ISETP.NE.AND.EX P0, PT, RZ, c[0x0][0x21c], PT, P0 ;  /* 0x00008700ff00da0c */ /* 0x000fe20003f05300 */
[----:B------:R-:W-:Y:S02]  /*3eb0*/  BSSY B0, `(.L_x_5226) ;  /* 0x0000010000007945 */ /* 0x000fe40003800000 */
[----:B------:R-:W-:Y:S01]  /*3ec0*/  @P4 FFMA.FTZ R76, R245, R247, R76 ;  /* 0x000000f7f54c4223 */ /* 0x000fe2000001004c */
[----:B------:R-:W-:Y:S02]  /*3ed0*/  @P4 PRMT R247, RZ, 0x5410, R142 ;  /* 0x00005410fff74816 */ /* 0x000fe4000000008e */
[----:B------:R-:W-:-:S03]  /*3ee0*/  @!P5 FSEL R248, R149, RZ, P0 ;  /* 0x000000ff95f8d208 */ /* 0x000fc60000000000 */
[----:B------:R-:W-:Y:S01]  /*3ef0*/  @P4 FMUL.FTZ R250, R245, R247 ;  /* 0x000000f7f5fa4220 */ /* 0x000fe20000410000 */
        /* <DEDUP_REMOVED lines=11> */
.L_x_5227:
[----:B------:R-:W-:Y:S05]  /*3fb0*/  BSYNC B0 ;  /* 0x0000000000007941 */ /* 0x000fea0003800000 */
.L_x_5226:
[----:B------:R-:W-:Y:S01]  /*3fc0*/  @P4 PRMT R247, RZ, 0x7610, R186 ;  /* 0x00007610fff74816 */ /* 0x000fe200000000ba */
[----:B------:R-:W-:Y:S01]  /*3fd0*/  @P4 FMUL.FTZ R245, R248, c[0x0][0x1ec] ;  /* 0x00007b00f8f54a20 */ /* 0x000fe20000410000 */
[----:B------:R-:W-:Y:S01]  /*3fe0*/  @P4 F2FP.BF16.PACK_AB R250, RZ, R250 ;  /* 0x000000fafffa423e */ /* 0x000fe200000010ff */
[----:B------:R-:W-:Y:S01]  /*3ff0*/  BSSY B0, `(.L_x_5228) ;  /* 0x000001e000007945 */ /* 0x000fe20003800000 */
[----:B------:R-:W-:Y:S01]  /*4000*/  @!P5 ISETP.NE.U32.AND P3, PT, RZ, c[0x0][0x218], PT ;  /* 0x00008600ff00da0c */ /* 0x000fe20003f65070 */
[----:B------:R-:W-:Y:S01]  /*4010*/  @P4 FFMA.FTZ R77, R245, R247, R77 ;  /* 0x000000f7f54d4223 */ /* 0x000fe2000001004d */
[----:B------:R-:W-:Y:S02]  /*4020*/  @P4 PRMT R247, RZ, 0x7610, R142 ;  /* 0x00007610fff74816 */ /* 0x000fe4000000008e */
[----:B------:R-:W-:Y:S02]  /*4030*/  @P4 PRMT R196, R246, 0x7610, R196 ;  /* 0x00007610f6c44816 */ /* 0x000fe400000000c4 */
[----:B------:R-:W-:Y:S01]  /*4040*/  @P4 PRMT R197, R215, 0x7610, R197 ;  /* 0x00007610d7c54816 */ /* 0x000fe200000000c5 */
[----:B------:R-:W-:Y:S01]  /*4050*/  @P4 FMUL.FTZ R245, R245, R247 ;  /* 0x000000f7f5f54220 */ /* 0x000fe20000410000 */
[----:B------:R-:W-:-:S02]  /*4060*/  @!P5 ISETP.NE.U32.AND P2, PT, RZ, c[0x0][0x218], PT ;  /* 0x00008600ff00da0c */ /* 0x000fc40003f45070 */
[----:B------:R-:W-:Y:S02]  /*4070*/  ISETP.NE.U32.AND P0, PT, RZ, c[0x0][0x258], PT ;  /* 0x00009600ff007a0c */ /* 0x000fe40003f05070 */
[----:B------:R-:W-:Y:S02]  /*4080*/  @P4 F2FP.BF16.PACK_AB R245, RZ, R245 ;  /* 0x000000f5fff5423e */ /* 0x000fe400000010ff */
[----:B------:R-:W-:Y:S02]  /*4090*/  @!P5 ISETP.NE.AND.EX P3, PT, RZ, c[0x0][0x21c], PT, P3 ;  /* 0x00008700ff00da0c */ /* 0x000fe40003f65330 */
[----:B------:R-:W-:Y:S02]  /*40a0*/  @P4 PRMT R198, R250, 0x7610, R198 ;  /* 0x00007610fac64816 */ /* 0x000fe400000000c6 */
[----:B------:R-:W-:Y:S02]  /*40b0*/  @P4 PRMT R196, R196, 0x5410, R244 ;  /* 0x00005410c4c44816 */ /* 0x000fe400000000f4 */
[----:B------:R-:W-:-:S02]  /*40c0*/  @P4 PRMT R197, R197, 0x5410, R214 ;  /* 0x00005410c5c54816 */ /* 0x000fc400000000d6 */
[----:B------:R-:W-:Y:S02]  /*40d0*/  ISETP.NE.U32.AND P1, PT, RZ, c[0x0][0x258], PT ;  /* 0x00009600ff007a0c */ /* 0x000fe40003f25070 */
[----:B------:R-:W-:Y:S02]  /*40e0*/  @!P5 ISETP.NE.AND.EX P2, PT, RZ, c[0x0][0x21c], PT, P2 ;  /* 0x00008700ff00da0c */ /* 0x000fe40003f45320 */
[----:B------:R-:W-:Y:S02]  /*40f0*/  ISETP.NE.AND.EX P0, PT, RZ, c[0x0][0x25c], PT, P0 ;  /* 0x00009700ff007a0c */ /* 0x000fe40003f05300 */
[----:B------:R-:W-:Y:S02]  /*4100*/  @P4 PRMT R198, R198, 0x5410, R245 ;  /* 0x00005410c6c64816 */ /* 0x000fe400000000f5 */
[----:B------:R-:W-:Y:S01]  /*4110*/  @!P5 FSEL R247, R150, RZ, P3 ;  /* 0x000000ff96f7d208 */ /* 0x000fe20001800000 */
[----:B------:R-:W-:Y:S05]  /*4120*/  @!P5 BRA `(.L_x_5229) ;  /* 0x000000a00000d947 */ /* 0x000fea0003800000 */
[----:B------:R-:W2:Y:S04]  /*4130*/  LDL R244, [R1+0xb8] ;  /* 0x0000b80001f47983 */ /* 0x000ea80000100800 */
[----:B------:R-:W3:Y:S01]  /*4140*/  LDL R246, [R1+0x34] ;  /* 0x0000340001f67983 */ /* 0x000ee20000100800 */
[----:B------:R-:W-:-:S02]  /*4150*/  ISETP.NE.AND P6, PT, R251, RZ, PT ;  /* 0x000000fffb00720c */ /* 0x000fc40003fc5270 */
[----:B------:R-:W-:Y:S02]  /*4160*/  ISETP.NE.U32.AND P3, PT, RZ, c[0x0][0x218], PT ;  /* 0x00008600ff007a0c */ /* 0x000fe40003f65070 */
[----:B------:R-:W-:Y:S02]  /*4170*/  FSEL R214, R212, RZ, !P6 ;  /* 0x000000ffd4d67208 */ /* 0x000fe40007000000 */
[----:B------:R-:W-:-:S03]  /*4180*/  ISETP.NE.AND.EX P3, PT, RZ, c[0x0][0x21c], PT, P3 ;  /* 0x00008700ff007a0c */ /* 0x000fc60003f65330 */
[----:B--2---:R-:W-:-:S04]  /*4190*/  FFMA.FTZ R214, R244, R213, R214 ;  /* 0x000000d5f4d67223 */ /* 0x004fc800000100d6 */
[----:B---3--:R-:W-:-:S04]  /*41a0*/  FADD.FTZ R214, R246, -R214 ;  /* 0x800000d6f6d67221 */ /* 0x008fc80000010000 */
[----:B------:R-:W-:-:S04]  /*41b0*/  FMUL.FTZ R247, R0, R214 ;  /* 0x000000d600f77220 */ /* 0x000fc80000410000 */
[----:B------:R-:W-:Y:S02]  /*41c0*/  @P3 FADD.FTZ R247, R150, R247 ;  /* 0x000000f796f73221 */ /* 0x000fe40000010000 */
.L_x_5229:
[----:B------:R-:W-:Y:S05]  /*41d0*/  BSYNC B0 ;  /* 0x0000000000007941 */ /* 0x000fea0003800000 */
.L_x_5228:
[----:B------:R-:W-:Y:S01]  /*41e0*/  BSSY B0, `(.L_x_5230) ;  /* 0x000000d000007945 */ /* 0x000fe20003800000 */
        /* <DEDUP_REMOVED lines=12> */
.L_x_5231:
[----:B------:R-:W-:Y:S05]  /*42b0*/  BSYNC B0 ;  /* 0x0000000000007941 */ /* 0x000fea0003800000 */
.L_x_5230:
[--C-:B------:R-:W-:Y:S01]  /*42c0*/  @P4 PRMT R214, RZ, 0x5410, R143.reuse ;  /* 0x00005410ffd64816 */ /* 0x100fe2000000008f */
[----:B------:R-:W-:Y:S01]  /*42d0*/  @P4 FMUL.FTZ R245, R247, c[0x0][0x1ec] ;  /* 0x00007b00f7f54a20 */ /* 0x000fe20000410000 */
[----:B------:R-:W-:Y:S01]  /*42e0*/  ISETP.NE.AND.EX P1, PT, RZ, c[0x0][0x25c], PT, P1 ;  /* 0x00009700ff007a0c */ /* 0x000fe20003f25310 */
[----:B------:R-:W-:Y:S02]  /*42f0*/  @P4 FMUL.FTZ R244, R246, c[0x0][0x1ec] ;  /* 0x00007b00f6f44a20 */ /* 0x000fe40000410000 */
[----:B------:R-:W-:Y:S01]  /*4300*/  @P4 FMUL.FTZ R251, R245, R214 ;  /* 0x000000d6f5fb4220 */ /* 0x000fe20000410000 */
[----:B------:R-:W-:Y:S02]  /*4310*/  @P4 PRMT R214, RZ, 0x7610, R143 ;  /* 0x00007610ffd64816 */ /* 0x000fe4000000008f */
[----:B------:R-:W-:Y:S02]  /*4320*/  SEL R208, R208, R188, P1 ;  /* 0x000000bcd0d07207 */ /* 0x000fe40000800000 */
[----:B------:R-:W-:Y:S01]  /*4330*/  SEL R209, R209, R189, P1 ;  /* 0x000000bdd1d17207 */ /* 0x000fe20000800000 */
[----:B------:R-:W-:Y:S01]  /*4340*/  @P4 FMUL.FTZ R250, R244, R214 ;  /* 0x000000d6f4fa4220 */ /* 0x000fe20000410000 */
[----:B------:R-:W-:-:S02]  /*4350*/  @P0 MOV R214, 0x20 ;  /* 0x0000002000d60802 */ /* 0x000fc40000000f00 */
[----:B------:R-:W-:Y:S02]  /*4360*/  SEL R210, R210, R190, P1 ;  /* 0x000000bed2d27207 */ /* 0x000fe40000800000 */
[----:B------:R-:W-:Y:S01]  /*4370*/  SEL R211, R211, R191, P1 ;  /* 0x000000bfd3d37207 */ /* 0x000fe20000800000 */
[----:B------:R-:W-:Y:S01]  /*4380*/  @P0 IMAD.WIDE.U32 R214, R2, R214, c[0x0][0x258] ;  /* 0x0000960002d60625 */ /* 0x000fe200078e00d6 */
[----:B------:R-:W-:Y:S02]  /*4390*/  @P4 F2FP.BF16.PACK_AB R251, RZ, R251 ;  /* 0x000000fbfffb423e */ /* 0x000fe400000010ff */
[----:B------:R-:W-:Y:S02]  /*43a0*/  @P4 F2FP.BF16.PACK_AB R250, RZ, R250 ;  /* 0x000000fafffa423e */ /* 0x000fe400000010ff */
[----:B------:R0:W-:Y:S01]  /*43b0*/  @P0 STG.E.128 [R214.64], R208 ;  /* 0x000000d0d6000986 */ /* 0x0001e2000c101d04 */
[----:B------:R-:W-:-:S04]  /*43c0*/  @P4 PRMT R199, R251, 0x7610, R199 ;  /* 0x00007610fbc74816 */ /* 0x000fc800000000c7 */
[----:B------:R-:W-:Y:S02]  /*43d0*/  @P4 PRMT R199, R199, 0x5410, R250 ;  /* 0x00005410c7c74816 */ /* 0x000fe400000000fa */
[----:B0-----:R-:W-:Y:S02]  /*43e0*/  SEL R208, R249, R192, P1 ;  /* 0x000000c0f9d07207 */ /* 0x001fe40000800000 */
[----:B------:R-:W-:Y:S02]  /*43f0*/  SEL R209, R248, R193, P1 ;  /* 0x000000c1f8d17207 */ /* 0x000fe40000800000 */
[----:B------:R-:W-:Y:S02]  /*4400*/  SEL R210, R247, R194, P1 ;  /* 0x000000c2f7d27207 */ /* 0x000fe40000800000 */
[----:B------:R-:W-:-:S05]  /*4410*/  SEL R211, R246, R195, P1 ;  /* 0x000000c3f6d37207 */ /* 0x000fca0000800000 */
[----:B------:R0:W-:Y:S02]  /*4420*/  @P0 STG.E.128 [R214.64+0x10], R208 ;  /* 0x000010d0d6000986 */ /* 0x0001e4000c101d04 */
[----:B0-----:R-:W-:Y:S01]  /*4430*/  @P4 IMAD.MOV.U32 R208, RZ, RZ, 0x10 ;  /* 0x00000010ffd04424 */ /* 0x001fe200078e00ff */
[----:B------:R-:W-:-:S03]  /*4440*/  @P4 PRMT R210, RZ, 0x7610, R187 ;  /* 0x00007610ffd24816 */ /* 0x000fc600000000bb */
[----:B------:R-:W-:-:S04]  /*4450*/  @P4 IMAD.WIDE.U32 R208, R219, R208, c[0x0][0x248] ;  /* 0x00009200dbd04625 */ /* 0x000fc800078e00d0 */
[----:B------:R-:W-:Y:S01]  /*4460*/  @P4 FFMA.FTZ R79, R244, R210, R79 ;  /* 0x000000d2f44f4223 */ /* 0x000fe2000001004f */
[----:B------:R0:W-:Y:S01]  /*4470*/  @P4 STG.E.128 [R208.64], R196 ;  /* 0x000000c4d0004986 */ /* 0x0001e2000c101d04 */
[----:B------:R-:W1:Y:S01]  /*4480*/  LDC.U8 R244, c[0x0][0x1f0] ;  /* 0x00007c00fff47b82 */ /* 0x000e620000000000 */
[----:B------:R-:W-:Y:S01]  /*4490*/  @!P5 ISETP.NE.U32.AND P3, PT, RZ, c[0x0][0x218], PT ;  /* 0x00008600ff00da0c */ /* 0x000fe20003f65070 */
[----:B------:R-:W-:Y:S01]  /*44a0*/  BSSY B0, `(.L_x_5232) ;  /* 0x0000015000007945 */ /* 0x000fe20003800000 */
[----:B0-----:R-:W-:-:S05]  /*44b0*/  @P4 PRMT R208, RZ, 0x5410, R187 ;  /* 0x00005410ffd04816 */ /* 0x001fca00000000bb */
[----:B------:R-:W-:Y:S01]  /*44c0*/  @P4 FFMA.FTZ R78, R245, R208, R78 ;  /* 0x000000d0f54e4223 */ /* 0x000fe2000001004e */
[----:B------:R-:W-:Y:S02]  /*44d0*/  @P4 MOV R208, 0x10 ;  /* 0x0000001000d04802 */ /* 0x000fe40000000f00 */
[----:B------:R-:W-:Y:S02]  /*44e0*/  IADD3 R245, R219, 0x80, RZ ;  /* 0x00000080dbf57810 */ /* 0x000fe40007ffe0ff */
[----:B------:R-:W-:-:S03]  /*44f0*/  @!P5 ISETP.NE.AND.EX P3, PT, RZ, c[0x0][0x21c], PT, P3 ;  /* 0x00008700ff00da0c */ /* 0x000fc60003f65330 */
[----:B------:R-:W-:Y:S01]  /*4500*/  @P4 IMAD.WIDE.U32 R208, R245, R208, c[0x0][0x170] ;  /* 0x00005c00f5d04625 */ /* 0x000fe200078e00d0 */
[----:B------:R-:W-:-:S04]  /*4510*/  @!P5 ISETP.NE.U32.AND P2, PT, RZ, c[0x0][0x218], PT ;  /* 0x00008600ff00da0c */ /* 0x000fc80003f45070 */
[----:B------:R0:W5:Y:S02]  /*4520*/  @P4 LDG.E.128 R184, [R208.64] ;  /* 0x00000004d0b84981 */ /* 0x000164000c1e1d00 */
[----:B0-----:R-:W-:Y:S01]  /*4530*/  @!P5 FSEL R208, R152, RZ, P3 ;  /* 0x000000ff98d0d208 */ /* 0x001fe20001800000 */
[----:B------:R-:W-:Y:S05]  /*4540*/  @!P5 BRA `(.L_x_5233) ;  /* 0x000000a00000d947 */ /* 0x000fea0003800000 */
[----:B-1----:R-:W2:Y:S04]  /*4550*/  LDL R248, [R1+0xb0] ;  /* 0x0000b00001f87983 */ /* 0x002ea80000100800 */
[----:B------:R-:W3:Y:S01]  /*4560*/  LDL R249, [R1+0x24] ;  /* 0x0000240001f97983 */ /* 0x000ee20000100800 */
[----:B------:R-:W-:Y:S02]  /*4570*/  ISETP.NE.AND P6, PT, R244, RZ, PT ;  /* 0x000000fff400720c */ /* 0x000fe40003fc5270 */
[----:B------:R-:W-:-:S02]  /*4580*/  ISETP.NE.U32.AND P3, PT, RZ, c[0x0][0x218], PT ;  /* 0x00008600ff007a0c */ /* 0x000fc40003f65070 */
[----:B------:R-:W-:Y:S02]  /*4590*/  FSEL R208, R212, RZ, !P6 ;  /* 0x000000ffd4d07208 */ /* 0x000fe40007000000 */
[----:B------:R-:W-:-:S03]  /*45a0*/  ISETP.NE.AND.EX P3, PT, RZ, c[0x0][0x21c], PT, P3 ;  /* 0x00008700ff007a0c */ /* 0x000fc60003f65330 */
[----:B--2---:R-:W-:-:S04]  /*45b0*/  FFMA.FTZ R208, R248, R213, R208 ;  /* 0x000000d5f8d07223 */ /* 0x004fc800000100d0 */
[----:B---3--:R-:W-:-:S04]  /*45c0*/  FADD.FTZ R208, R249, -R208 ;  /* 0x800000d0f9d07221 */ /* 0x008fc80000010000 */
[----:B------:R-:W-:-:S04]  /*45d0*/  FMUL.FTZ R208, R0, R208 ;  /* 0x000000d000d07220 */ /* 0x000fc80000410000 */
[----:B------:R-:W-:Y:S02]  /*45e0*/  @P3 FADD.FTZ R208, R152, R208 ;  /* 0x000000d098d03221 */ /* 0x000fe40000010000 */
.L_x_5233:
[----:B-1----:R-:W-:Y:S05]  /*45f0*/  BSYNC B0 ;  /* 0x0000000000007941 */ /* 0x002fea0003800000 */
.L_x_5232:
[----:B-----5:R-:W-:Y:S01]  /*4600*/  @P4 PRMT R209, RZ, 0x5410, R184 ;  /* 0x00005410ffd14816 */ /* 0x020fe200000000b8 */
        /* <DEDUP_REMOVED lines=18> */
.L_x_5235:
[----:B------:R-:W-:Y:S05]  /*4730*/  BSYNC B0 ;  /* 0x0000000000007941 */ /* 0x000fea0003800000 */
.L_x_5234:
[----:B------:R-:W-:Y:S01]  /*4740*/  @P4 PRMT R211, RZ, 0x7610, R184 ;  /* 0x00007610ffd34816 */ /* 0x000fe200000000b8 */
[----:B------:R-:W-:Y:S01]  /*4750*/  @P4 FMUL.FTZ R210, R209, c[0x0][0x1ec] ;  /* 0x00007b00d1d24a20 */ /* 0x000fe20000410000 */
[----:B------:R-:W-:Y:S01]  /*4760*/  @!P5 ISETP.NE.U32.AND P3, PT, RZ, c[0x0][0x218], PT ;  /* 0x00008600ff00da0c */ /* 0x000fe20003f65070 */
[----:B------:R-:W-:Y:S01]  /*4770*/  BSSY B0, `(.L_x_5236) ;  /* 0x0000014000007945 */ /* 0x000fe20003800000 */
[----:B------:R-:W-:Y:S01]  /*4780*/  @!P5 ISETP.NE.U32.AND P2, PT, RZ, c[0x0][0x218], PT ;  /* 0x00008600ff00da0c */ /* 0x000fe20003f45070 */
[----:B------:R-:W-:Y:S01]  /*4790*/  @P4 FFMA.FTZ R73, R211, R210, R73 ;  /* 0x000000d2d3494223 */ /* 0x000fe20000010049 */
        /* <DEDUP_REMOVED lines=17> */
.L_x_5237:
[----:B------:R-:W-:Y:S05]  /*48b0*/  BSYNC B0 ;  /* 0x0000000000007941 */ /* 0x000fea0003800000 */
.L_x_5236:
[----:B------:R-:W-:Y:S01]  /*48c0*/  @P4 PRMT R211, RZ, 0x5410, R185 ;  /* 0x00005410ffd34816 */ /* 0x000fe200000000b9 */
[----:B------:R-:W-:Y:S01]  /*48d0*/  @P4 FMUL.FTZ R246, R210, c[0x0][0x1ec] ;  /* 0x00007b00d2f64a20 */ /* 0x000fe20000410000 */
[----:B------:R-:W-:Y:S01]  /*48e0*/  @!P5 ISETP.NE.AND.EX P2, PT, RZ, c[0x0][0x21c], PT, P2 ;  /* 0x00008700ff00da0c */ /* 0x000fe20003f45320 */
[----:B------:R-:W-:Y:S01]  /*48f0*/  BSSY B0, `(.L_x_5238) ;  /* 0x0000011000007945 */ /* 0x000fe20003800000 */
[----:B------:R-:W-:Y:S01]  /*4900*/  @!P5 ISETP.NE.U32.AND P3, PT, RZ, c[0x0][0x218], PT ;  /* 0x00008600ff00da0c */ /* 0x000fe20003f65070 */
[----:B------:R-:W-:Y:S01]  /*4910*/  @P4 FFMA.FTZ R74, R211, R246, R74 ;  /* 0x000000f6d34a4223 */ /* 0x000fe2000001004a */
[----:B------:R-:W-:-:S05]  /*4920*/  @P4 PRMT R211, RZ, 0x5410, R137 ;  /* 0x00005410ffd34816 */ /* 0x000fca0000000089 */
[----:B------:R-:W-:Y:S01]  /*4930*/  @P4 FMUL.FTZ R246, R246, R211 ;  /* 0x000000d3f6f64220 */ /* 0x000fe20000410000 */
[----:B------:R-:W-:Y:S01]  /*4940*/  @!P5 FSEL R211, R155, RZ, P2 ;  /* 0x000000ff9bd3d208 */ /* 0x000fe20001000000 */
[----:B------:R-:W-:Y:S05]  /*4950*/  @!P5 BRA `(.L_x_5239) ;  /* 0x000000a00000d947 */ /* 0x000fea0003800000 */
[----:B------:R-:W2:Y:S04]  /*4960*/  LDL R215, [R1+0xa4] ;  /* 0x0000a40001d77983 */ /* 0x000ea80000100800 */
[----:B------:R-:W3:Y:S01]  /*4970*/  LDL R214, [R1] ;  /* 0x0000000001d67983 */ /* 0x000ee20000100800 */
        /* <DEDUP_REMOVED lines=8> */
.L_x_5239:
[----:B------:R-:W-:Y:S05]  /*4a00*/  BSYNC B0 ;  /* 0x0000000000007941 */ /* 0x000fea0003800000 */
.L_x_5238:
[----:B------:R-:W-:Y:S01]  /*4a10*/  @P4 PRMT R215, RZ, 0x7610, R185 ;  /* 0x00007610ffd74816 */ /* 0x000fe200000000b9 */
[----:B------:R-:W-:Y:S01]  /*4a20*/  @P4 FMUL.FTZ R214, R211, c[0x0][0x1ec] ;  /* 0x00007b00d3d64a20 */ /* 0x000fe20000410000 */
[----:B------:R-:W-:Y:S01]  /*4a30*/  @!P5 ISETP.NE.AND.EX P3, PT, RZ, c[0x0][0x21c], PT, P3 ;  /* 0x00008700ff00da0c */ /* 0x000fe20003f65330 */
[----:B------:R-:W-:Y:S01]  /*4a40*/  BSSY B0, `(.L_x_5240) ;  /* 0x0000011000007945 */ /* 0x000fe20003800000 */
[----:B------:R-:W-:Y:S01]  /*4a50*/  @!P5 ISETP.NE.U32.AND P2, PT, RZ, c[0x0][0x218], PT ;  /* 0x00008600ff00da0c */ /* 0x000fe20003f45070 */
[----:B------:R-:W-:Y:S01]  /*4a60*/  @P4 FFMA.FTZ R75, R215, R214, R75 ;  /* 0x000000d6d74b4223 */ /* 0x000fe2000001004b */
[----:B------:R-:W-:Y:S02]  /*4a70*/  @P4 PRMT R215, RZ, 0x7610, R137 ;  /* 0x00007610ffd74816 */ /* 0x000fe40000000089 */
[----:B------:R-:W-:-:S03]  /*4a80*/  @!P5 FSEL R250, R156, RZ, P3 ;  /* 0x000000ff9cfad208 */ /* 0x000fc60001800000 */
[----:B------:R-:W-:-:S05]  /*4a90*/  @P4 FMUL.FTZ R214, R214, R215 ;  /* 0x000000d7d6d64220 */ /* 0x000fca0000410000 */
[----:B------:R0:W-:Y:S01]  /*4aa0*/  @P4 STL [R1+0x8], R214 ;  /* 0x000008d601004387 */ /* 0x0001e20000100800 */
[----:B------:R-:W-:Y:S05]  /*4ab0*/  @!P5 BRA `(.L_x_5241) ;  /* 0x000000900000d947 */ /* 0x000fea0003800000 */
[----:B------:R-:W2:Y:S01]  /*4ac0*/  LDL R248, [R1+0xa0] ;  /* 0x0000a00001f87983 */ /* 0x000ea20000100800 */
[----:B------:R-:W-:Y:S02]  /*4ad0*/  ISETP.NE.AND P6, PT, R244, RZ, PT ;  /* 0x000000fff400720c */ /* 0x000fe40003fc5270 */
[----:B------:R-:W-:Y:S02]  /*4ae0*/  ISETP.NE.U32.AND P3, PT, RZ, c[0x0][0x218], PT ;  /* 0x00008600ff007a0c */ /* 0x000fe40003f65070 */
[----:B0-----:R-:W-:Y:S02]  /*4af0*/  FSEL R214, R212, RZ, !P6 ;  /* 0x000000ffd4d67208 */ /* 0x001fe40007000000 */
[----:B------:R-:W-:-:S03]  /*4b00*/  ISETP.NE.AND.EX P3, PT, RZ, c[0x0][0x21c], PT, P3 ;  /* 0x00008700ff007a0c */ /* 0x000fc60003f65330 */
[----:B--2---:R-:W-:-:S04]  /*4b10*/  FFMA.FTZ R214, R248, R213, R214 ;  /* 0x000000d5f8d67223 */ /* 0x004fc800000100d6 */
[----:B------:R-:W-:-:S04]  /*4b20*/  FADD.FTZ R214, R243, -R214 ;  /* 0x800000d6f3d67221 */ /* 0x000fc80000010000 */
[----:B------:R-:W-:-:S04]  /*4b30*/  FMUL.FTZ R250, R0, R214 ;  /* 0x000000d600fa7220 */ /* 0x000fc80000410000 */
[----:B------:R-:W-:Y:S02]  /*4b40*/  @P3 FADD.FTZ R250, R156, R250 ;  /* 0x000000fa9cfa3221 */ /* 0x000fe40000010000 */
.L_x_5241:
[----:B------:R-:W-:Y:S05]  /*4b50*/  BSYNC B0 ;  /* 0x0000000000007941 */ /* 0x000fea0003800000 */
.L_x_5240:
[----:B0-----:R-:W-:Y:S01]  /*4b60*/  @P4 PRMT R214, RZ, 0x5410, R186 ;  /* 0x00005410ffd64816 */ /* 0x001fe200000000ba */
        /* <DEDUP_REMOVED lines=8> */
[----:B------:R-:W2:Y:S01]  /*4bf0*/  LDL R215, [R1+0x9c] ;  /* 0x00009c0001d77983 */ /* 0x000ea20000100800 */
        /* <DEDUP_REMOVED lines=8> */
.L_x_5243:
[----:B------:R-:W-:Y:S05]  /*4c80*/  BSYNC B0 ;  /* 0x0000000000007941 */ /* 0x000fea0003800000 */
.L_x_5242:
[----:B------:R0:W-:Y:S04]  /*4c90*/  STL [R1+0x174], R0 ;  /* 0x0001740001007387 */ /* 0x0001e80000100800 */
[----:B0-----:R-:W2:Y:S01]  /*4ca0*/  LDL R0, [R1+0x8] ;  /* 0x0000080001007983 */ /* 0x001ea20000100800 */
[----:B------:R-:W-:Y:S01]  /*4cb0*/  @P4 PRMT R215, RZ, 0x7610, R186 ;  /* 0x00007610ffd74816 */ /* 0x000fe200000000ba */
[----:B------:R-:W-:Y:S01]  /*4cc0*/  @P4 FMUL.FTZ R214, R249, c[0x0][0x1ec] ;  /* 0x00007b00f9d64a20 */ /* 0x000fe20000410000 */
[----:B------:R-:W-:Y:S02]  /*4cd0*/  @!P5 ISETP.NE.U32.AND P2, PT, RZ, c[0x0][0x218], PT ;  /* 0x00008600ff00da0c */ /* 0x000fe40003f45070 */
[----:B------:R-:W-:Y:S01]  /*4ce0*/  @P4 F2FP.BF16.PACK_AB R246, RZ, R246 ;  /* 0x000000f6fff6423e */ /* 0x000fe200000010ff */
[----:B------:R-:W-:Y:S01]  /*4cf0*/  @P4 FFMA.FTZ R69, R215, R214, R69 ;  /* 0x000000d6d7454223 */ /* 0x000fe20000010045 */
[----:B------:R-:W-:-:S05]  /*4d00*/  @P4 PRMT R215, RZ, 0x7610, R138 ;  /* 0x00007610ffd74816 */ /* 0x000fca000000008a */
[----:B------:R-:W-:-:S05]  /*4d10*/  @P4 FMUL.FTZ R244, R214, R215 ;  /* 0x000000d7d6f44220 */ /* 0x000fca0000410000 */
[----:B------:R-:W-:Y:S01]  /*4d20*/  @P4 F2FP.BF16.PACK_AB R244, RZ, R244 ;  /* 0x000000f4fff4423e */ /* 0x000fe200000010ff */
[----:B------:R-:W-:Y:S01]  /*4d30*/  BSSY B0, `(.L_x_5244) ;  /* 0x0000012000007945 */ /* 0x000fe20003800000 */
[----:B------:R-:W-:Y:S02]  /*4d40*/  @!P5 ISETP.NE.AND.EX P2, PT, RZ, c[0x0][0x21c], PT, P2 ;  /* 0x00008700ff00da0c */ /* 0x000fe40003f45320 */
[----:B------:R-:W-:Y:S02]  /*4d50*/  @P4 F2FP.BF16.PACK_AB R214, RZ, R248 ;  /* 0x000000f8ffd6423e */ /* 0x000fe400000010ff */
[----:B------:R-:W-:Y:S02]  /*4d60*/  @!P5 FSEL R248, R158, RZ, P2 ;  /* 0x000000ff9ef8d208 */ /* 0x000fe40001000000 */
[----:B--2---:R-:W-:Y:S02]  /*4d70*/  @P4 F2FP.BF16.PACK_AB R215, RZ, R0 ;  /* 0x00000000ffd7423e */ /* 0x004fe400000010ff */
[----:B------:R0:W5:Y:S04]  /*4d80*/  LDL.LU R0, [R1+0x174] ;  /* 0x0001740001007983 */ /* 0x0001680000300800 */
[----:B------:R0:W-:Y:S01]  /*4d90*/  @P4 STL [R1+0x8], R244 ;  /* 0x000008f401004387 */ /* 0x0001e20000100800 */
[----:B------:R-:W-:Y:S05]  /*4da0*/  @!P5 BRA `(.L_x_5245) ;  /* 0x000000a00000d947 */ /* 0x000fea0003800000 */
[----:B------:R-:W2:Y:S01]  /*4db0*/  LDL R248, [R1+0x98] ;  /* 0x0000980001f87983 */ /* 0x000ea20000100800 */
[----:B0-----:R-:W0:Y:S01]  /*4dc0*/  LDC.U8 R244, c[0x0][0x1f0] ;  /* 0x00007c00fff47b82 */ /* 0x001e220000000000 */
[----:B------:R-:W-:-:S04]  /*4dd0*/  ISETP.NE.U32.AND P2, PT, RZ, c[0x0][0x218], PT ;  /* 0x00008600ff007a0c */ /* 0x000fc80003f45070 */
[----:B------:R-:W-:Y:S02]  /*4de0*/  ISETP.NE.AND.EX P2, PT, RZ, c[0x0][0x21c], PT, P2 ;  /* 0x00008700ff007a0c */ /* 0x000fe40003f45320 */
[----:B0-----:R-:W-:-:S04]  /*4df0*/  ISETP.NE.AND P3, PT, R244, RZ, PT ;  /* 0x000000fff400720c */ /* 0x001fc80003f65270 */
[----:B------:R-:W-:-:S05]  /*4e00*/  FSEL R244, R212, RZ, !P3 ;  /* 0x000000ffd4f47208 */ /* 0x000fca0005800000 */
[----:B--2---:R-:W-:-:S04]  /*4e10*/  FFMA.FTZ R244, R248, R213, R244 ;  /* 0x000000d5f8f47223 */ /* 0x004fc800000100f4 */
[----:B------:R-:W-:-:S04]  /*4e20*/  FADD.FTZ R248, R241, -R244 ;  /* 0x800000f4f1f87221 */ /* 0x000fc80000010000 */
[----:B-----5:R-:W-:-:S04]  /*4e30*/  FMUL.FTZ R248, R0, R248 ;  /* 0x000000f800f87220 */ /* 0x020fc80000410000 */
[----:B------:R-:W-:Y:S02]  /*4e40*/  @P2 FADD.FTZ R248, R158, R248 ;  /* 0x000000f89ef82221 */ /* 0x000fe40000010000 */
.L_x_5245:
[----:B------:R-:W-:Y:S05]  /*4e50*/  BSYNC B0 ;  /* 0x0000000000007941 */ /* 0x000fea0003800000 */
.L_x_5244:
[----:B------:R1:W-:Y:S01]  /*4e60*/  STL [R1+0x178], R2 ;  /* 0x0001780201007387 */ /* 0x0003e20000100800 */
[----:B0-----:R-:W-:-:S03]  /*4e70*/  @P4 FMUL.FTZ R244, R248, c[0x0][0x1ec] ;  /* 0x00007b00f8f44a20 */ /* 0x001fc60000410000 */
[----:B-----5:R0:W-:Y:S01]  /*4e80*/  STL [R1+0x174], R0 ;  /* 0x0001740001007387 */ /* 0x0201e20000100800 */
[----:B-1----:R-:W-:-:S05]  /*4e90*/  @P4 PRMT R2, RZ, 0x5410, R139 ;  /* 0x00005410ff024816 */ /* 0x002fca000000008b */
[----:B------:R-:W-:-:S05]  /*4ea0*/  @P4 FMUL.FTZ R2, R244, R2 ;  /* 0x00000002f4024220 */ /* 0x000fca0000410000 */
[----:B0-----:R-:W-:Y:S02]  /*4eb0*/  @P4 F2FP.BF16.PACK_AB R0, RZ, R2 ;  /* 0x00000002ff00423e */ /* 0x001fe400000010ff */
[----:B------:R0:W5:Y:S04]  /*4ec0*/  LDL.LU R2, [R1+0x178] ;  /* 0x0001780001027983 */ /* 0x0001680000300800 */
[----:B------:R1:W-:Y:S04]  /*4ed0*/  @P4 STL [R1+0xc], R0 ;  /* 0x00000c0001004387 */ /* 0x0003e80000100800 */
[----:B-1----:R0:W5:Y:S01]  /*4ee0*/  LDL.LU R0, [R1+0x174] ;  /* 0x0001740001007983 */ /* 0x0021620000300800 */
[----:B------:R-:W-:Y:S01]  /*4ef0*/  @!P5 ISETP.NE.U32.AND P2, PT, RZ, c[0x0][0x218], PT ;  /* 0x00008600ff00da0c */ /* 0x000fe20003f45070 */
[----:B------:R-:W-:Y:S01]  /*4f00*/  BSSY B0, `(.L_x_5246) ;  /* 0x0000013000007945 */ /* 0x000fe20003800000 */
[----:B------:R-:W-:-:S02]  /*4f10*/  @P4 PRMT R196, R251, 0x7610, R196 ;  /* 0x00007610fbc44816 */ /* 0x000fc400000000c4 */
[----:B------:R-:W-:Y:S02]  /*4f20*/  @P4 PRMT R197, R246, 0x7610, R197 ;  /* 0x00007610f6c54816 */ /* 0x000fe400000000c5 */
[----:B------:R-:W-:Y:S02]  /*4f30*/  @!P5 ISETP.NE.AND.EX P2, PT, RZ, c[0x0][0x21c], PT, P2 ;  /* 0x00008700ff00da0c */ /* 0x000fe40003f45320 */
[----:B------:R-:W-:Y:S02]  /*4f40*/  @P4 PRMT R196, R196, 0x5410, R247 ;  /* 0x00005410c4c44816 */ /* 0x000fe400000000f7 */
[----:B------:R-:W-:Y:S02]  /*4f50*/  @P4 PRMT R197, R197, 0x5410, R215 ;  /* 0x00005410c5c54816 */ /* 0x000fe400000000d7 */
[----:B------:R-:W-:Y:S02]  /*4f60*/  @P4 PRMT R198, R214, 0x7610, R198 ;  /* 0x00007610d6c64816 */ /* 0x000fe400000000c6 */
[----:B------:R-:W-:Y:S01]  /*4f70*/  @!P5 FSEL R247, R159, RZ, P2 ;  /* 0x000000ff9ff7d208 */ /* 0x000fe20001000000 */
[----:B------:R-:W-:Y:S05]  /*4f80*/  @!P5 BRA `(.L_x_5247) ;  /* 0x000000a00000d947 */ /* 0x000fea0003800000 */
[----:B0-----:R-:W2:Y:S01]  /*4f90*/  LDL R251, [R1+0x94] ;  /* 0x0000940001fb7983 */ /* 0x001ea20000100800 */
[----:B------:R-:W0:Y:S01]  /*4fa0*/  LDC.U8 R246, c[0x0][0x1f0] ;  /* 0x00007c00fff67b82 */ /* 0x000e220000000000 */
        /* <DEDUP_REMOVED lines=8> */
.L_x_5247:
[----:B0-----:R-:W-:Y:S05]  /*5030*/  BSYNC B0 ;  /* 0x0000000000007941 */ /* 0x001fea0003800000 */
.L_x_5246:
[----:B------:R-:W2:Y:S04]  /*5040*/  LDL.LU.S16 R214, [R1+0x8] ;  /* 0x0000080001d67983 */ /* 0x000ea80000300600 */
[----:B------:R-:W3:Y:S01]  /*5050*/  LDL.LU R215, [R1+0x20] ;  /* 0x0000200001d77983 */ /* 0x000ee20000300800 */
[----:B------:R-:W-:Y:S01]  /*5060*/  SEL R208, R208, R188, P1 ;  /* 0x000000bcd0d07207 */ /* 0x000fe20000800000 */
[----:B------:R-:W-:Y:S01]  /*5070*/  @P4 FMUL.FTZ R246, R247, c[0x0][0x1ec] ;  /* 0x00007b00f7f64a20 */ /* 0x000fe20000410000 */
[----:B------:R-:W-:Y:S02]  /*5080*/  SEL R209, R209, R189, P1 ;  /* 0x000000bdd1d17207 */ /* 0x000fe40000800000 */
[----:B------:R-:W-:Y:S02]  /*5090*/  SEL R210, R210, R190, P1 ;  /* 0x000000bed2d27207 */ /* 0x000fe40000800000 */
[----:B------:R-:W-:-:S02]  /*50a0*/  SEL R211, R211, R191, P1 ;  /* 0x000000bfd3d37207 */ /* 0x000fc40000800000 */
[----:B------:R-:W-:-:S05]  /*50b0*/  @P4 PRMT R251, RZ, 0x7610, R139 ;  /* 0x00007610fffb4816 */ /* 0x000fca000000008b */
[----:B------:R-:W-:-:S05]  /*50c0*/  @P4 FMUL.FTZ R251, R246, R251 ;  /* 0x000000fbf6fb4220 */ /* 0x000fca0000410000 */
[----:B------:R-:W-:Y:S02]  /*50d0*/  @P4 F2FP.BF16.PACK_AB R251, RZ, R251 ;  /* 0x000000fbfffb423e */ /* 0x000fe400000010ff */
[----:B--2---:R-:W-:Y:S01]  /*50e0*/  @P4 PRMT R198, R198, 0x5410, R214 ;  /* 0x00005410c6c64816 */ /* 0x004fe200000000d6 */
[----:B------:R-:W-:-:S04]  /*50f0*/  @P0 IMAD.MOV.U32 R214, RZ, RZ, 0x20 ;  /* 0x00000020ffd60424 */ /* 0x000fc800078e00ff */
[----:B---3--:R-:W-:-:S05]  /*5100*/  @P0 IMAD.WIDE.U32 R214, R215, R214, c[0x0][0x258] ;  /* 0x00009600d7d60625 */ /* 0x008fca00078e00d6 */
[----:B------:R0:W-:Y:S02]  /*5110*/  @P0 STG.E.128 [R214.64], R208 ;  /* 0x000000d0d6000986 */ /* 0x0001e4000c101d04 */
[----:B0-----:R-:W-:Y:S02]  /*5120*/  SEL R208, R250, R192, P1 ;  /* 0x000000c0fad07207 */ /* 0x001fe40000800000 */
[----:B------:R-:W2:Y:S01]  /*5130*/  LDL.LU.S16 R250, [R1+0xc] ;  /* 0x00000c0001fa7983 */ /* 0x000ea20000300600 */
[----:B------:R-:W-:Y:S02]  /*5140*/  SEL R209, R249, R193, P1 ;  /* 0x000000c1f9d17207 */ /* 0x000fe40000800000 */
[----:B------:R-:W-:Y:S02]  /*5150*/  SEL R210, R248, R194, P1 ;  /* 0x000000c2f8d27207 */ /* 0x000fe40000800000 */
[----:B------:R-:W-:-:S05]  /*5160*/  SEL R211, R247, R195, P1 ;  /* 0x000000c3f7d37207 */ /* 0x000fca0000800000 */
[----:B------:R0:W-:Y:S02]  /*5170*/  @P0 STG.E.128 [R214.64+0x10], R208 ;  /* 0x000010d0d6000986 */ /* 0x0001e4000c101d04 */
[----:B0-----:R-:W-:Y:S02]  /*5180*/  @P4 MOV R208, 0x10 ;  /* 0x0000001000d04802 */ /* 0x001fe40000000f00 */
[----:B------:R-:W-:Y:S02]  /*5190*/  @!P5 ISETP.NE.U32.AND P3, PT, RZ, c[0x0][0x218], PT ;  /* 0x00008600ff00da0c */ /* 0x000fe40003f65070 */
[----:B------:R-:W-:Y:S01]  /*51a0*/  @P4 PRMT R210, RZ, 0x7610, R187 ;  /* 0x00007610ffd24816 */ /* 0x000fe200000000bb */
[----:B------:R-:W-:Y:S01]  /*51b0*/  @P4 IMAD.WIDE.U32 R208, R208, R245, c[0x0][0x248] ;  /* 0x00009200d0d04625 */ /* 0x000fe200078e00f5 */
[----:B------:R-:W-:Y:S01]  /*51c0*/  IADD3 R245, R219, 0x100, RZ ;  /* 0x00000100dbf57810 */ /* 0x000fe20007ffe0ff */
[----:B------:R-:W-:Y:S01]  /*51d0*/  BSSY B0, `(.L_x_5248) ;  /* 0x0000018000007945 */ /* 0x000fe20003800000 */
[----:B------:R-:W-:Y:S01]  /*51e0*/  @!P5 ISETP.NE.AND.EX P3, PT, RZ, c[0x0][0x21c], PT, P3 ;  /* 0x00008700ff00da0c */ /* 0x000fe20003f65330 */
[----:B------:R-:W-:Y:S01]  /*51f0*/  @P4 FFMA.FTZ R71, R210, R246, R71 ;  /* 0x000000f6d2474223 */ /* 0x000fe20000010047 */
[----:B------:R-:W-:-:S02]  /*5200*/  @!P5 ISETP.NE.U32.AND P2, PT, RZ, c[0x0][0x218], PT ;  /* 0x00008600ff00da0c */ /* 0x000fc40003f45070 */
[----:B--2---:R-:W-:Y:S02]  /*5210*/  @P4 PRMT R199, R250, 0x7610, R199 ;  /* 0x00007610fac74816 */ /* 0x004fe400000000c7 */
[----:B------:R-:W0:Y:S02]  /*5220*/  LDC.U8 R250, c[0x0][0x1f0] ;  /* 0x00007c00fffa7b82 */ /* 0x000e240000000000 */
[----:B------:R-:W-:-:S05]  /*5230*/  @P4 PRMT R199, R199, 0x5410, R251 ;  /* 0x00005410c7c74816 */ /* 0x000fca00000000fb */
[----:B------:R1:W-:Y:S02]  /*5240*/  @P4 STG.E.128 [R208.64], R196 ;  /* 0x000000c4d0004986 */ /* 0x0003e4000c101d04 */
[----:B-1----:R-:W-:-:S05]  /*5250*/  @P4 PRMT R208, RZ, 0x5410, R187 ;  /* 0x00005410ffd04816 */ /* 0x002fca00000000bb */
[----:B------:R-:W-:Y:S02]  /*5260*/  @P4 FFMA.FTZ R70, R208, R244, R70 ;  /* 0x000000f4d0464223 */ /* 0x000fe40000010046 */
[----:B------:R-:W-:-:S04]  /*5270*/  @P4 IMAD.MOV.U32 R208, RZ, RZ, 0x10 ;  /* 0x00000010ffd04424 */ /* 0x000fc800078e00ff */
[----:B------:R-:W-:-:S05]  /*5280*/  @P4 IMAD.WIDE.U32 R208, R245, R208, c[0x0][0x170] ;  /* 0x00005c00f5d04625 */ /* 0x000fca00078e00d0 */
[----:B------:R1:W5:Y:S02]  /*5290*/  @P4 LDG.E.128 R184, [R208.64] ;  /* 0x00000004d0b84981 */ /* 0x000364000c1e1d00 */
[----:B-1----:R-:W-:Y:S01]  /*52a0*/  @!P5 FSEL R208, R160, RZ, P3 ;  /* 0x000000ffa0d0d208 */ /* 0x002fe20001800000 */
[----:B------:R-:W-:Y:S05]  /*52b0*/  @!P5 BRA `(.L_x_5249) ;  /* 0x000000900000d947 */ /* 0x000fea0003800000 */
[----:B0-----:R-:W2:Y:S01]  /*52c0*/  LDL R249, [R1+0x90] ;  /* 0x0000900001f97983 */ /* 0x001ea20000100800 */
[----:B------:R-:W-:Y:S02]  /*52d0*/  ISETP.NE.AND P6, PT, R250, RZ, PT ;  /* 0x000000fffa00720c */ /* 0x000fe40003fc5270 */
[----:B------:R-:W-:Y:S02]  /*52e0*/  ISETP.NE.U32.AND P3, PT, RZ, c[0x0][0x218], PT ;  /* 0x00008600ff007a0c */ /* 0x000fe40003f65070 */
[----:B------:R-:W-:Y:S02]  /*52f0*/  FSEL R208, R212, RZ, !P6 ;  /* 0x000000ffd4d07208 */ /* 0x000fe40007000000 */
[----:B------:R-:W-:-:S03]  /*5300*/  ISETP.NE.AND.EX P3, PT, RZ, c[0x0][0x21c], PT, P3 ;  /* 0x00008700ff007a0c */ /* 0x000fc60003f65330 */
[----:B--2---:R-:W-:-:S04]  /*5310*/  FFMA.FTZ R208, R249, R213, R208 ;  /* 0x000000d5f9d07223 */ /* 0x004fc800000100d0 */
[----:B------:R-:W-:-:S04]  /*5320*/  FADD.FTZ R208, R239, -R208 ;  /* 0x800000d0efd07221 */ /* 0x000fc80000010000 */
[----:B-----5:R-:W-:-:S04]  /*5330*/  FMUL.FTZ R208, R0, R208 ;  /* 0x000000d000d07220 */ /* 0x020fc80000410000 */
[----:B------:R-:W-:Y:S02]  /*5340*/  @P3 FADD.FTZ R208, R160, R208 ;  /* 0x000000d0a0d03221 */ /* 0x000fe40000010000 */
.L_x_5249:
[----:B0-----:R-:W-:Y:S05]  /*5350*/  BSYNC B0 ;  /* 0x0000000000007941 */ /* 0x001fea0003800000 */
.L_x_5248:
        /* <DEDUP_REMOVED lines=18> */
.L_x_5251:
[----:B------:R-:W-:Y:S05]  /*5480*/  BSYNC B0 ;  /* 0x0000000000007941 */ /* 0x000fea0003800000 */
.L_x_5250:
[----:B------:R-:W-:Y:S01]  /*5490*/  @P4 PRMT R214, RZ, 0x7610, R184 ;  /* 0x00007610ffd64816 */ /* 0x000fe200000000b8 */
[----:B------:R-:W-:Y:S01]  /*54a0*/  @P4 FMUL.FTZ R211, R209, c[0x0][0x1ec] ;  /* 0x00007b00d1d34a20 */ /* 0x000fe20000410000 */
[----:B------:R-:W-:Y:S01]  /*54b0*/  @!P5 ISETP.NE.U32.AND P3, PT, RZ, c[0x0][0x218], PT ;  /* 0x00008600ff00da0c */ /* 0x000fe20003f65070 */
[----:B------:R-:W-:Y:S01]  /*54c0*/  BSSY B0, `(.L_x_5252) ;  /* 0x0000014000007945 */ /* 0x000fe20003800000 */
[----:B------:R-:W-:Y:S01]  /*54d0*/  @!P5 ISETP.NE.U32.AND P2, PT, RZ, c[0x0][0x218], PT ;  /* 0x00008600ff00da0c */ /* 0x000fe20003f45070 */
[----:B------:R-:W-:Y:S01]  /*54e0*/  @P4 FFMA.FTZ R65, R214, R211, R65 ;  /* 0x000000d3d6414223 */ /* 0x000fe20000010041 */
[----:B------:R-:W-:Y:S02]  /*54f0*/  @P4 PRMT R214, RZ, 0x7610, R132 ;  /* 0x00007610ffd64816 */ /* 0x000fe40000000084 */
[----:B------:R-:W-:-:S03]  /*5500*/  @!P5 ISETP.NE.AND.EX P3, PT, RZ, c[0x0][0x21c], PT, P3 ;  /* 0x00008700ff00da0c */ /* 0x000fc60003f65330 */
[----:B------:R-:W-:Y:S01]  /*5510*/  @P4 FMUL.FTZ R248, R211, R214 ;  /* 0x000000d6d3f84220 */ /* 0x000fe20000410000 */
[----:B------:R-:W-:Y:S02]  /*5520*/  @P4 F2FP.BF16.PACK_AB R211, RZ, R210 ;  /* 0x000000d2ffd3423e */ /* 0x000fe400000010ff */
[----:B------:R-:W-:Y:S02]  /*5530*/  @!P5 FSEL R210, R162, RZ, P3 ;  /* 0x000000ffa2d2d208 */ /* 0x000fe40001800000 */
[----:B------:R-:W-:Y:S01]  /*5540*/  @P4 F2FP.BF16.PACK_AB R248, RZ, R248 ;  /* 0x000000f8fff8423e */ /* 0x000fe200000010ff */
[----:B------:R0:W-:Y:S01]  /*5550*/  @P4 STL [R1+0x8], R211 ;  /* 0x000008d301004387 */ /* 0x0001e20000100800 */
[----:B------:R-:W-:Y:S05]  /*5560*/  @!P5 BRA `(.L_x_5253) ;  /* 0x000000900000d947 */ /* 0x000fea0003800000 */
[----:B------:R-:W2:Y:S01]  /*5570*/  LDL R215, [R1+0x88] ;  /* 0x0000880001d77983 */ /* 0x000ea20000100800 */
[----:B------:R-:W-:Y:S02]  /*5580*/  ISETP.NE.AND P6, PT, R250, RZ, PT ;  /* 0x000000fffa00720c */ /* 0x000fe40003fc5270 */
[----:B------:R-:W-:-:S02]  /*5590*/  ISETP.NE.U32.AND P3, PT, RZ, c[0x0][0x218], PT ;  /* 0x00008600ff007a0c */ /* 0x000fc40003f65070 */
[----:B------:R-:W-:Y:S02]  /*55a0*/  FSEL R210, R212, RZ, !P6 ;  /* 0x000000ffd4d27208 */ /* 0x000fe40007000000 */
[----:B------:R-:W-:-:S03]  /*55b0*/  ISETP.NE.AND.EX P3, PT, RZ, c[0x0][0x21c], PT, P3 ;  /* 0x00008700ff007a0c */ /* 0x000fc60003f65330 */
[----:B--2---:R-:W-:-:S04]  /*55c0*/  FFMA.FTZ R210, R215, R213, R210 ;  /* 0x000000d5d7d27223 */ /* 0x004fc800000100d2 */
[----:B------:R-:W-:-:S04]  /*55d0*/  FADD.FTZ R210, R237, -R210 ;  /* 0x800000d2edd27221 */ /* 0x000fc80000010000 */
[----:B------:R-:W-:-:S04]  /*55e0*/  FMUL.FTZ R210, R0, R210 ;  /* 0x000000d200d27220 */ /* 0x000fc80000410000 */
[----:B------:R-:W-:Y:S02]  /*55f0*/  @P3 FADD.FTZ R210, R162, R210 ;  /* 0x000000d2a2d23221 */ /* 0x000fe40000010000 */
.L_x_5253:
[----:B------:R-:W-:Y:S05]  /*5600*/  BSYNC B0 ;  /* 0x0000000000007941 */ /* 0x000fea0003800000 */
.L_x_5252:
[----:B0-----:R-:W-:Y:S01]  /*5610*/  @P4 PRMT R211, RZ, 0x5410, R185 ;  /* 0x00005410ffd34816 */ /* 0x001fe200000000b9 */
        /* <DEDUP_REMOVED lines=17> */
.L_x_5255:
[----:B------:R-:W-:Y:S05]  /*5730*/  BSYNC B0 ;  /* 0x0000000000007941 */ /* 0x000fea0003800000 */
.L_x_5254:
        /* <DEDUP_REMOVED lines=22> */
.L_x_5257:
[----:B------:R-:W-:Y:S05]  /*58a0*/  BSYNC B0 ;  /* 0x0000000000007941 */ /* 0x000fea0003800000 */
.L_x_5256:
        /* <DEDUP_REMOVED lines=10> */
[----:B------:R-:W0:Y:S01]  /*5950*/  LDC.U8 R244, c[0x0][0x1f0] ;  /* 0x00007c00fff47b82 */ /* 0x000e220000000000 */
[----:B------:R-:W-:-:S04]  /*5960*/  ISETP.NE.U32.AND P2, PT, RZ, c[0x0][0x218], PT ;  /* 0x00008600ff007a0c */ /* 0x000fc80003f45070 */
[----:B------:R-:W-:Y:S02]  /*5970*/  ISETP.NE.AND.EX P2, PT, RZ, c[0x0][0x21c], PT, P2 ;  /* 0x00008700ff007a0c */ /* 0x000fe40003f45320 */
[----:B0-----:R-:W-:-:S04]  /*5980*/  ISETP.NE.AND P3, PT, R244, RZ, PT ;  /* 0x000000fff400720c */ /* 0x001fc80003f65270 */
[----:B------:R-:W-:-:S05]  /*5990*/  FSEL R214, R212, RZ, !P3 ;  /* 0x000000ffd4d67208 */ /* 0x000fca0005800000 */
[----:B--2---:R-:W-:-:S04]  /*59a0*/  FFMA.FTZ R214, R247, R213, R214 ;  /* 0x000000d5f7d67223 */ /* 0x004fc800000100d6 */
[----:B------:R-:W-:-:S04]  /*59b0*/  FADD.FTZ R214, R234, -R214 ;  /* 0x800000d6ead67221 */ /* 0x000fc80000010000 */
[----:B------:R-:W-:-:S04]  /*59c0*/  FMUL.FTZ R250, R0, R214 ;  /* 0x000000d600fa7220 */ /* 0x000fc80000410000 */
[----:B------:R-:W-:Y:S02]  /*59d0*/  @P2 FADD.FTZ R250, R165, R250 ;  /* 0x000000faa5fa2221 */ /* 0x000fe40000010000 */
.L_x_5259:
[----:B------:R-:W-:Y:S05]  /*59e0*/  BSYNC B0 ;  /* 0x0000000000007941 */ /* 0x000fea0003800000 */
.L_x_5258:
[----:B------:R-:W-:Y:S01]  /*59f0*/  @P4 PRMT R214, RZ, 0x7610, R134 ;  /* 0x00007610ffd64816 */ /* 0x000fe20000000086 */
[----:B------:R-:W-:Y:S01]  /*5a00*/  @P4 FMUL.FTZ R244, R250, c[0x0][0x1ec] ;  /* 0x00007b00faf44a20 */ /* 0x000fe20000410000 */
[----:B------:R-:W-:Y:S01]  /*5a10*/  @!P5 ISETP.NE.U32.AND P2, PT, RZ, c[0x0][0x218], PT ;  /* 0x00008600ff00da0c */ /* 0x000fe20003f45070 */
[----:B------:R-:W-:Y:S02]  /*5a20*/  BSSY B0, `(.L_x_5260) ;  /* 0x0000012000007945 */ /* 0x000fe40003800000 */
[----:B------:R-:W-:Y:S01]  /*5a30*/  @P4 FMUL.FTZ R247, R244, R214 ;  /* 0x000000d6f4f74220 */ /* 0x000fe20000410000 */
[----:B------:R-:W-:Y:S02]  /*5a40*/  @!P5 ISETP.NE.AND.EX P2, PT, RZ, c[0x0][0x21c], PT, P2 ;  /* 0x00008700ff00da0c */ /* 0x000fe40003f45320 */
[----:B------:R-:W-:Y:S02]  /*5a50*/  @P4 F2FP.BF16.PACK_AB R214, RZ, R249 ;  /* 0x000000f9ffd6423e */ /* 0x000fe400000010ff */
[----:B------:R-:W-:-:S02]  /*5a60*/  @P4 F2FP.BF16.PACK_AB R247, RZ, R247 ;  /* 0x000000f7fff7423e */ /* 0x000fc400000010ff */
[----:B------:R-:W-:-:S03]  /*5a70*/  @!P5 FSEL R249, R166, RZ, P2 ;  /* 0x000000ffa6f9d208 */ /* 0x000fc60001000000 */
        /* <DEDUP_REMOVED lines=12> */
.L_x_5261:
[----:B------:R-:W-:Y:S05]  /*5b40*/  BSYNC B0 ;  /* 0x0000000000007941 */ /* 0x000fea0003800000 */
.L_x_5260:
[----:B------:R-:W-:Y:S04]  /*5b50*/  STL [R1+0x17c], R3 ;  /* 0x00017c0301007387 */ /* 0x000fe80000100800 */
[----:B------:R-:W-:Y:S04]  /*5b60*/  STL [R1+0x178], R2 ;  /* 0x0001780201007387 */ /* 0x000fe80000100800 */
[----:B------:R1:W-:Y:S04]  /*5b70*/  STL [R1+0x174], R0 ;  /* 0x0001740001007387 */ /* 0x0003e80000100800 */
[----:B-1----:R-:W2:Y:S01]  /*5b80*/  LDL.LU.S16 R0, [R1+0x8] ;  /* 0x0000080001007983 */ /* 0x002ea20000300600 */
[----:B------:R-:W-:Y:S01]  /*5b90*/  @P4 PRMT R3, RZ, 0x5410, R135 ;  /* 0x00005410ff034816 */ /* 0x000fe20000000087 */
[----:B0-----:R-:W-:-:S04]  /*5ba0*/  @P4 FMUL.FTZ R247, R249, c[0x0][0x1ec] ;  /* 0x00007b00f9f74a20 */ /* 0x001fc80000410000 */
[----:B------:R-:W-:-:S05]  /*5bb0*/  @P4 FMUL.FTZ R3, R247, R3 ;  /* 0x00000003f7034220 */ /* 0x000fca0000410000 */
[----:B------:R-:W-:Y:S02]  /*5bc0*/  @P4 F2FP.BF16.PACK_AB R2, RZ, R3 ;  /* 0x00000003ff02423e */ /* 0x000fe400000010ff */
[----:B------:R0:W5:Y:S04]  /*5bd0*/  LDL.LU R3, [R1+0x17c] ;  /* 0x00017c0001037983 */ /* 0x0001680000300800 */
[----:B------:R1:W-:Y:S04]  /*5be0*/  @P4 STL [R1+0x10], R2 ;  /* 0x0000100201004387 */ /* 0x0003e80000100800 */
[----:B-1----:R0:W5:Y:S01]  /*5bf0*/  LDL.LU R2, [R1+0x178] ;  /* 0x0001780001027983 */ /* 0x0021620000300800 */
[----:B--2---:R-:W-:-:S03]  /*5c00*/  @P4 PRMT R196, R0, 0x7610, R196 ;  /* 0x0000761000c44816 */ /* 0x004fc600000000c4 */
[----:B------:R0:W5:Y:S01]  /*5c10*/  LDL.LU R0, [R1+0x174] ;  /* 0x0001740001007983 */ /* 0x0001620000300800 */
[----:B------:R-:W-:Y:S01]  /*5c20*/  @!P5 ISETP.NE.U32.AND P2, PT, RZ, c[0x0][0x218], PT ;  /* 0x00008600ff00da0c */ /* 0x000fe20003f45070 */
[----:B------:R-:W-:Y:S01]  /*5c30*/  BSSY B0, `(.L_x_5262) ;  /* 0x0000012000007945 */ /* 0x000fe20003800000 */
[----:B------:R-:W-:Y:S02]  /*5c40*/  @P4 PRMT R197, R246, 0x7610, R197 ;  /* 0x00007610f6c54816 */ /* 0x000fe400000000c5 */
[----:B------:R-:W-:Y:S02]  /*5c50*/  @!P5 ISETP.NE.AND.EX P2, PT, RZ, c[0x0][0x21c], PT, P2 ;  /* 0x00008700ff00da0c */ /* 0x000fe40003f45320 */
[----:B------:R-:W-:Y:S02]  /*5c60*/  @P4 PRMT R196, R196, 0x5410, R248 ;  /* 0x00005410c4c44816 */ /* 0x000fe400000000f8 */
[----:B------:R-:W-:Y:S02]  /*5c70*/  @P4 PRMT R197, R197, 0x5410, R215 ;  /* 0x00005410c5c54816 */ /* 0x000fe400000000d7 */
[----:B------:R-:W-:-:S02]  /*5c80*/  @P4 PRMT R198, R214, 0x7610, R198 ;  /* 0x00007610d6c64816 */ /* 0x000fc400000000c6 */
        /* <DEDUP_REMOVED lines=12> */
.L_x_5263:
[----:B0-----:R-:W-:Y:S05]  /*5d50*/  BSYNC B0 ;  /* 0x0000000000007941 */ /* 0x001fea0003800000 */
.L_x_5262:
[----:B------:R-:W-:Y:S01]  /*5d60*/  @P4 PRMT R214, RZ, 0x7610, R135 ;  /* 0x00007610ffd64816 */ /* 0x000fe20000000087 */
[----:B------:R-:W-:Y:S01]  /*5d70*/  @P4 FMUL.FTZ R246, R248, c[0x0][0x1ec] ;  /* 0x00007b00f8f64a20 */ /* 0x000fe20000410000 */
[----:B------:R-:W2:Y:S03]  /*5d80*/  LDL.LU R215, [R1+0x2c] ;  /* 0x00002c0001d77983 */ /* 0x000ea60000300800 */
[----:B------:R-:W-:-:S05]  /*5d90*/  @P4 FMUL.FTZ R214, R246, R214 ;  /* 0x000000d6f6d64220 */ /* 0x000fca0000410000 */
[----:B------:R-:W-:-:S05]  /*5da0*/  @P4 F2FP.BF16.PACK_AB R214, RZ, R214 ;  /* 0x000000d6ffd6423e */ /* 0x000fca00000010ff */
[----:B------:R0:W-:Y:S04]  /*5db0*/  @P4 STL [R1+0x8], R214 ;  /* 0x000008d601004387 */ /* 0x0001e80000100800 */
[----:B0-----:R-:W3:Y:S01]  /*5dc0*/  LDL.LU.S16 R214, [R1+0xc] ;  /* 0x00000c0001d67983 */ /* 0x001ee20000300600 */
[----:B------:R-:W-:Y:S02]  /*5dd0*/  SEL R208, R208, R188, P1 ;  /* 0x000000bcd0d07207 */ /* 0x000fe40000800000 */
[----:B------:R-:W-:Y:S02]  /*5de0*/  SEL R209, R209, R189, P1 ;  /* 0x000000bdd1d17207 */ /* 0x000fe40000800000 */
[----:B------:R-:W-:Y:S02]  /*5df0*/  SEL R210, R210, R190, P1 ;  /* 0x000000bed2d27207 */ /* 0x000fe40000800000 */
[----:B------:R-:W-:-:S02]  /*5e00*/  SEL R211, R211, R191, P1 ;  /* 0x000000bfd3d37207 */ /* 0x000fc40000800000 */
[----:B---3--:R-:W-:Y:S02]  /*5e10*/  @P4 PRMT R198, R198, 0x5410, R214 ;  /* 0x00005410c6c64816 */ /* 0x008fe400000000d6 */
[----:B------:R-:W-:-:S05]  /*5e20*/  @P0 MOV R214, 0x20 ;  /* 0x0000002000d60802 */ /* 0x000fca0000000f00 */
[----:B--2---:R-:W-:-:S05]  /*5e30*/  @P0 IMAD.WIDE.U32 R214, R215, R214, c[0x0][0x258] ;  /* 0x00009600d7d60625 */ /* 0x004fca00078e00d6 */
[----:B------:R0:W-:Y:S02]  /*5e40*/  @P0 STG.E.128 [R214.64], R208 ;  /* 0x000000d0d6000986 */ /* 0x0001e4000c101d04 */
[----:B0-----:R-:W-:Y:S02]  /*5e50*/  SEL R208, R251, R192, P1 ;  /* 0x000000c0fbd07207 */ /* 0x001fe40000800000 */
[----:B------:R-:W2:Y:S01]  /*5e60*/  LDL.LU.S16 R251, [R1+0x8] ;  /* 0x0000080001fb7983 */ /* 0x000ea20000300600 */
[----:B------:R-:W-:-:S03]  /*5e70*/  SEL R209, R250, R193, P1 ;  /* 0x000000c1fad17207 */ /* 0x000fc60000800000 */
[----:B------:R-:W3:Y:S01]  /*5e80*/  LDL.LU.S16 R250, [R1+0x10] ;  /* 0x0000100001fa7983 */ /* 0x000ee20000300600 */
[----:B------:R-:W-:Y:S02]  /*5e90*/  SEL R210, R249, R194, P1 ;  /* 0x000000c2f9d27207 */ /* 0x000fe40000800000 */
[----:B------:R-:W-:-:S05]  /*5ea0*/  SEL R211, R248, R195, P1 ;  /* 0x000000c3f8d37207 */ /* 0x000fca0000800000 */
[----:B------:R0:W-:Y:S01]  /*5eb0*/  @P0 STG.E.128 [R214.64+0x10], R208 ;  /* 0x000010d0d6000986 */ /* 0x0001e2000c101d04 */
[----:B------:R-:W1:Y:S01]  /*5ec0*/  LDC.U8 R249, c[0x0][0x1f0] ;  /* 0x00007c00fff97b82 */ /* 0x000e620000000000 */
[----:B0-----:R-:W-:Y:S01]  /*5ed0*/  @P4 IMAD.MOV.U32 R208, RZ, RZ, 0x10 ;  /* 0x00000010ffd04424 */ /* 0x001fe200078e00ff */
[----:B------:R-:W-:Y:S02]  /*5ee0*/  @!P5 ISETP.NE.U32.AND P3, PT, RZ, c[0x0][0x218], PT ;  /* 0x00008600ff00da0c */ /* 0x000fe40003f65070 */
[--C-:B------:R-:W-:Y:S01]  /*5ef0*/  @P4 PRMT R210, RZ, 0x5410, R187.reuse ;  /* 0x00005410ffd24816 */ /* 0x100fe200000000bb */
[----:B------:R-:W-:Y:S01]  /*5f00*/  @P4 IMAD.WIDE.U32 R208, R208, R245, c[0x0][0x248] ;  /* 0x00009200d0d04625 */ /* 0x000fe200078e00f5 */
[----:B------:R-:W-:Y:S02]  /*5f10*/  IADD3 R245, R219, 0x180, RZ ;  /* 0x00000180dbf57810 */ /* 0x000fe40007ffe0ff */
[----:B------:R-:W-:Y:S01]  /*5f20*/  @P4 PRMT R211, RZ, 0x7610, R187 ;  /* 0x00007610ffd34816 */ /* 0x000fe200000000bb */
[----:B------:R-:W-:Y:S01]  /*5f30*/  BSSY B0, `(.L_x_5264) ;  /* 0x0000018000007945 */ /* 0x000fe20003800000 */
[----:B------:R-:W-:Y:S01]  /*5f40*/  @!P5 ISETP.NE.AND.EX P3, PT, RZ, c[0x0][0x21c], PT, P3 ;  /* 0x00008700ff00da0c */ /* 0x000fe20003f65330 */
[----:B------:R-:W-:Y:S01]  /*5f50*/  @P4 FFMA.FTZ R62, R210, R247, R62 ;  /* 0x000000f7d23e4223 */ /* 0x000fe2000001003e */
[----:B------:R-:W-:Y:S01]  /*5f60*/  @!P5 ISETP.NE.U32.AND P2, PT, RZ, c[0x0][0x218], PT ;  /* 0x00008600ff00da0c */ /* 0x000fe20003f45070 */
[----:B------:R-:W-:Y:S01]  /*5f70*/  @P4 FFMA.FTZ R63, R211, R246, R63 ;  /* 0x000000f6d33f4223 */ /* 0x000fe2000001003f */
[----:B---3--:R-:W-:-:S04]  /*5f80*/  @P4 PRMT R199, R250, 0x7610, R199 ;  /* 0x00007610fac74816 */ /* 0x008fc800000000c7 */
[----:B--2---:R-:W-:-:S05]  /*5f90*/  @P4 PRMT R199, R199, 0x5410, R251 ;  /* 0x00005410c7c74816 */ /* 0x004fca00000000fb */
[----:B------:R0:W-:Y:S02]  /*5fa0*/  @P4 STG.E.128 [R208.64], R196 ;  /* 0x000000c4d0004986 */ /* 0x0001e4000c101d04 */
[----:B0-----:R-:W-:-:S05]  /*5fb0*/  @P4 PRMT R208, RZ, 0x7610, R186 ;  /* 0x00007610ffd04816 */ /* 0x001fca00000000ba */
[----:B------:R-:W-:Y:S01]  /*5fc0*/  @P4 FFMA.FTZ R61, R208, R244, R61 ;  /* 0x000000f4d03d4223 */ /* 0x000fe2000001003d */
[----:B------:R-:W-:-:S05]  /*5fd0*/  @P4 MOV R208, 0x10 ;  /* 0x0000001000d04802 */ /* 0x000fca0000000f00 */
[----:B------:R-:W-:-:S05]  /*5fe0*/  @P4 IMAD.WIDE.U32 R208, R245, R208, c[0x0][0x170] ;  /* 0x00005c00f5d04625 */ /* 0x000fca00078e00d0 */
[----:B------:R0:W5:Y:S02]  /*5ff0*/  @P4 LDG.E.128 R184, [R208.64] ;  /* 0x00000004d0b84981 */ /* 0x000164000c1e1d00 */
[----:B0-----:R-:W-:Y:S01]  /*6000*/  @!P5 FSEL R208, R168, RZ, P3 ;  /* 0x000000ffa8d0d208 */ /* 0x001fe20001800000 */
        /* <DEDUP_REMOVED lines=10> */
.L_x_5265:
[----:B-1----:R-:W-:Y:S05]  /*60b0*/  BSYNC B0 ;  /* 0x0000000000007941 */ /* 0x002fea0003800000 */
.L_x_5264:
        /* <DEDUP_REMOVED lines=18> */
.L_x_5267:
[----:B------:R-:W-:Y:S05]  /*61e0*/  BSYNC B0 ;  /* 0x0000000000007941 */ /* 0x000fea0003800000 */
.L_x_5266:
        /* <DEDUP_REMOVED lines=22> */
.L_x_5269:
[----:B------:R-:W-:Y:S05]  /*6350*/  BSYNC B0 ;  /* 0x0000000000007941 */ /* 0x000fea0003800000 */
.L_x_5268:
        /* <DEDUP_REMOVED lines=18> */
.L_x_5271:
[----:B------:R-:W-:Y:S05]  /*6480*/  BSYNC B0 ;  /* 0x0000000000007941 */ /* 0x000fea0003800000 */
.L_x_5270:
        /* <DEDUP_REMOVED lines=11> */
[----:B------:R-:W-:-:S05]  /*6540*/  @P4 F2FP.BF16.PACK_AB R244, RZ, R247 ;  /* 0x000000f7fff4423e */ /* 0x000fca00000010ff */
        /* <DEDUP_REMOVED lines=11> */
.L_x_5273:
[----:B------:R-:W-:Y:S05]  /*6600*/  BSYNC B0 ;  /* 0x0000000000007941 */ /* 0x000fea0003800000 */
.L_x_5272:
        /* <DEDUP_REMOVED lines=18> */
.L_x_5275:
[----:B------:R-:W-:Y:S05]  /*6730*/  BSYNC B0 ;  /* 0x0000000000007941 */ /* 0x000fea0003800000 */
.L_x_5274:
[----:B------:R-:W-:Y:S01]  /*6740*/  @P4 PRMT R247, RZ, 0x7610, R130 ;  /* 0x00007610fff74816 */ /* 0x000fe20000000082 */
[----:B------:R-:W-:Y:S01]  /*6750*/  @P4 FMUL.FTZ R244, R250, c[0x0][0x1ec] ;  /* 0x00007b00faf44a20 */ /* 0x000fe20000410000 */
[----:B------:R-:W-:Y:S01]  /*6760*/  @P4 F2FP.BF16.PACK_AB R248, RZ, R248 ;  /* 0x000000f8fff8423e */ /* 0x000fe200000010ff */
[----:B------:R-:W-:Y:S01]  /*6770*/  BSSY B0, `(.L_x_5276) ;  /* 0x0000013000007945 */ /* 0x000fe20003800000 */
[----:B------:R-:W-:Y:S01]  /*6780*/  @!P5 ISETP.NE.U32.AND P2, PT, RZ, c[0x0][0x218], PT ;  /* 0x00008600ff00da0c */ /* 0x000fe20003f45070 */
[----:B------:R-:W-:Y:S02]  /*6790*/  @P4 FMUL.FTZ R247, R244, R247 ;  /* 0x000000f7f4f74220 */ /* 0x000fe40000410000 */
[----:B------:R0:W-:Y:S01]  /*67a0*/  @P4 STL [R1+0xc], R248 ;  /* 0x00000cf801004387 */ /* 0x0001e20000100800 */
[----:B------:R-:W-:Y:S02]  /*67b0*/  @!P5 ISETP.NE.AND.EX P2, PT, RZ, c[0x0][0x21c], PT, P2 ;  /* 0x00008700ff00da0c */ /* 0x000fe40003f45320 */
[----:B------:R-:W-:-:S02]  /*67c0*/  @P4 F2FP.BF16.PACK_AB R247, RZ, R247 ;  /* 0x000000f7fff7423e */ /* 0x000fc400000010ff */
[----:B------:R-:W-:-:S03]  /*67d0*/  @!P5 FSEL R249, R174, RZ, P2 ;  /* 0x000000ffaef9d208 */ /* 0x000fc60001000000 */
[----:B------:R0:W-:Y:S01]  /*67e0*/  @P4 STL [R1+0x8], R247 ;  /* 0x000008f701004387 */ /* 0x0001e20000100800 */
        /* <DEDUP_REMOVED lines=11> */
.L_x_5277:
[----:B------:R-:W-:Y:S05]  /*68a0*/  BSYNC B0 ;  /* 0x0000000000007941 */ /* 0x000fea0003800000 */
.L_x_5276:
[----:B0-----:R-:W-:Y:S01]  /*68b0*/  @P4 PRMT R248, RZ, 0x5410, R131 ;  /* 0x00005410fff84816 */ /* 0x001fe20000000083 */
[----:B------:R-:W-:Y:S01]  /*68c0*/  @P4 FMUL.FTZ R247, R249, c[0x0][0x1ec] ;  /* 0x00007b00f9f74a20 */ /* 0x000fe20000410000 */
[----:B------:R-:W-:Y:S01]  /*68d0*/  @!P5 ISETP.NE.U32.AND P2, PT, RZ, c[0x0][0x218], PT ;  /* 0x00008600ff00da0c */ /* 0x000fe20003f45070 */
[----:B------:R-:W-:Y:S01]  /*68e0*/  BSSY B0, `(.L_x_5278) ;  /* 0x0000014000007945 */ /* 0x000fe20003800000 */
[----:B------:R-:W-:Y:S01]  /*68f0*/  @P4 PRMT R196, R246, 0x7610, R196 ;  /* 0x00007610f6c44816 */ /* 0x000fe200000000c4 */
[----:B------:R-:W-:Y:S01]  /*6900*/  @P4 FMUL.FTZ R248, R247, R248 ;  /* 0x000000f8f7f84220 */ /* 0x000fe20000410000 */
[----:B------:R-:W-:Y:S02]  /*6910*/  @!P5 ISETP.NE.AND.EX P2, PT, RZ, c[0x0][0x21c], PT, P2 ;  /* 0x00008700ff00da0c */ /* 0x000fe40003f45320 */
[----:B------:R-:W-:Y:S02]  /*6920*/  @P4 PRMT R196, R196, 0x5410, R215 ;  /* 0x00005410c4c44816 */ /* 0x000fe400000000d7 */
[----:B------:R-:W-:-:S02]  /*6930*/  @P4 F2FP.BF16.PACK_AB R248, RZ, R248 ;  /* 0x000000f8fff8423e */ /* 0x000fc400000010ff */
[----:B------:R-:W-:-:S03]  /*6940*/  @P4 PRMT R197, R214, 0x7610, R197 ;  /* 0x00007610d6c54816 */ /* 0x000fc600000000c5 */
[----:B------:R0:W-:Y:S02]  /*6950*/  @P4 STL [R1+0x18], R248 ;  /* 0x000018f801004387 */ /* 0x0001e40000100800 */
[----:B0-----:R-:W-:Y:S01]  /*6960*/  @!P5 FSEL R248, R175, RZ, P2 ;  /* 0x000000ffaff8d208 */ /* 0x001fe20001000000 */
        /* <DEDUP_REMOVED lines=11> */
.L_x_5279:
[----:B------:R-:W-:Y:S05]  /*6a20*/  BSYNC B0 ;  /* 0x0000000000007941 */ /* 0x000fea0003800000 */
.L_x_5278:
[----:B------:R-:W-:Y:S01]  /*6a30*/  @P4 PRMT R214, RZ, 0x7610, R131 ;  /* 0x00007610ffd64816 */ /* 0x000fe20000000083 */
[----:B------:R-:W-:Y:S01]  /*6a40*/  @P4 FMUL.FTZ R246, R248, c[0x0][0x1ec] ;  /* 0x00007b00f8f64a20 */ /* 0x000fe20000410000 */
[----:B------:R0:W-:Y:S03]  /*6a50*/  STL [R1+0x174], R0 ;  /* 0x0001740001007387 */ /* 0x0001e60000100800 */
[----:B------:R-:W-:-:S05]  /*6a60*/  @P4 FMUL.FTZ R214, R246, R214 ;  /* 0x000000d6f6d64220 */ /* 0x000fca0000410000 */
[----:B------:R-:W-:Y:S01]  /*6a70*/  @P4 F2FP.BF16.PACK_AB R214, RZ, R214 ;  /* 0x000000d6ffd6423e */ /* 0x000fe200000010ff */
[----:B0-----:R-:W2:Y:S04]  /*6a80*/  LDL.LU.S16 R0, [R1+0x10] ;  /* 0x0000100001007983 */ /* 0x001ea80000300600 */
[----:B------:R-:W3:Y:S04]  /*6a90*/  LDL.LU.S16 R215, [R1+0x8] ;  /* 0x0000080001d77983 */ /* 0x000ee80000300600 */
[----:B------:R0:W-:Y:S04]  /*6aa0*/  @P4 STL [R1+0x14], R214 ;  /* 0x000014d601004387 */ /* 0x0001e80000100800 */
[----:B0-----:R-:W4:Y:S01]  /*6ab0*/  LDL.LU.S16 R214, [R1+0xc] ;  /* 0x00000c0001d67983 */ /* 0x001f220000300600 */
[----:B------:R-:W-:-:S02]  /*6ac0*/  SEL R208, R208, R188, P1 ;  /* 0x000000bcd0d07207 */ /* 0x000fc40000800000 */
[----:B------:R-:W-:Y:S02]  /*6ad0*/  SEL R209, R209, R189, P1 ;  /* 0x000000bdd1d17207 */ /* 0x000fe40000800000 */
[----:B------:R-:W-:Y:S02]  /*6ae0*/  SEL R210, R210, R190, P1 ;  /* 0x000000bed2d27207 */ /* 0x000fe40000800000 */
[----:B------:R-:W-:Y:S02]  /*6af0*/  SEL R211, R211, R191, P1 ;  /* 0x000000bfd3d37207 */ /* 0x000fe40000800000 */
[----:B--2---:R-:W-:Y:S02]  /*6b00*/  @P4 PRMT R197, R197, 0x5410, R0 ;  /* 0x00005410c5c54816 */ /* 0x004fe40000000000 */
[----:B------:R0:W5:Y:S01]  /*6b10*/  LDL.LU R0, [R1+0x174] ;  /* 0x0001740001007983 */ /* 0x0001620000300800 */
[----:B----4-:R-:W-:Y:S02]  /*6b20*/  @P4 PRMT R198, R214, 0x7610, R198 ;  /* 0x00007610d6c64816 */ /* 0x010fe400000000c6 */
[----:B------:R-:W-:-:S02]  /*6b30*/  @P0 IADD3 R214, R2, 0x180, RZ ;  /* 0x0000018002d60810 */ /* 0x000fc40007ffe0ff */
[----:B---3--:R-:W-:Y:S01]  /*6b40*/  @P4 PRMT R198, R198, 0x5410, R215 ;  /* 0x00005410c6c64816 */ /* 0x008fe200000000d7 */
[----:B------:R-:W-:-:S04]  /*6b50*/  @P0 IMAD.MOV.U32 R215, RZ, RZ, 0x20 ;  /* 0x00000020ffd70424 */ /* 0x000fc800078e00ff */
[----:B------:R-:W-:-:S05]  /*6b60*/  @P0 IMAD.WIDE.U32 R214, R214, R215, c[0x0][0x258] ;  /* 0x00009600d6d60625 */ /* 0x000fca00078e00d7 */
[----:B------:R1:W-:Y:S02]  /*6b70*/  @P0 STG.E.128 [R214.64], R208 ;  /* 0x000000d0d6000986 */ /* 0x0003e4000c101d04 */
[----:B-1----:R-:W-:Y:S02]  /*6b80*/  SEL R208, R251, R192, P1 ;  /* 0x000000c0fbd07207 */ /* 0x002fe40000800000 */
[----:B------:R-:W2:Y:S01]  /*6b90*/  LDL.LU.S16 R251, [R1+0x14] ;  /* 0x0000140001fb7983 */ /* 0x000ea20000300600 */
[----:B------:R-:W-:-:S03]  /*6ba0*/  SEL R209, R250, R193, P1 ;  /* 0x000000c1fad17207 */ /* 0x000fc60000800000 */
[----:B------:R-:W3:Y:S01]  /*6bb0*/  LDL.LU.S16 R250, [R1+0x18] ;  /* 0x0000180001fa7983 */ /* 0x000ee20000300600 */
[----:B------:R-:W-:Y:S02]  /*6bc0*/  SEL R210, R249, R194, P1 ;  /* 0x000000c2f9d27207 */ /* 0x000fe40000800000 */
[----:B------:R-:W-:Y:S02]  /*6bd0*/  SEL R211, R248, R195, P1 ;  /* 0x000000c3f8d37207 */ /* 0x000fe40000800000 */
[----:B------:R-:W-:-:S03]  /*6be0*/  IADD3 R219, R219, 0x200, RZ ;  /* 0x00000200dbdb7810 */ /* 0x000fc60007ffe0ff */
[----:B------:R1:W-:Y:S02]  /*6bf0*/  @P0 STG.E.128 [R214.64+0x10], R208 ;  /* 0x000010d0d6000986 */ /* 0x0003e4000c101d04 */
[----:B-1----:R-:W-:Y:S02]  /*6c00*/  @P4 MOV R208, 0x10 ;  /* 0x0000001000d04802 */ /* 0x002fe40000000f00 */
[--C-:B------:R-:W-:Y:S02]  /*6c10*/  @P4 PRMT R210, RZ, 0x5410, R187.reuse ;  /* 0x00005410ffd24816 */ /* 0x100fe400000000bb */
[----:B------:R-:W-:Y:S01]  /*6c20*/  @P4 PRMT R211, RZ, 0x7610, R187 ;  /* 0x00007610ffd34816 */ /* 0x000fe200000000bb */
[----:B------:R-:W-:Y:S01]  /*6c30*/  @P4 IMAD.WIDE.U32 R208, R245, R208, c[0x0][0x248] ;  /* 0x00009200f5d04625 */ /* 0x000fe200078e00d0 */
[----:B---3--:R-:W-:-:S04]  /*6c40*/  @P4 PRMT R199, R250, 0x7610, R199 ;  /* 0x00007610fac74816 */ /* 0x008fc800000000c7 */
[----:B--2---:R-:W-:-:S05]  /*6c50*/  @P4 PRMT R199, R199, 0x5410, R251 ;  /* 0x00005410c7c74816 */ /* 0x004fca00000000fb */
[----:B------:R1:W-:Y:S02]  /*6c60*/  @P4 STG.E.128 [R208.64], R196 ;  /* 0x000000c4d0004986 */ /* 0x0003e4000c101d04 */
[----:B-1----:R-:W-:-:S05]  /*6c70*/  @P4 PRMT R208, RZ, 0x7610, R186 ;  /* 0x00007610ffd04816 */ /* 0x002fca00000000ba */
[----:B------:R-:W-:Y:S02]  /*6c80*/  @P4 FFMA.FTZ R53, R208, R244, R53 ;  /* 0x000000f4d0354223 */ /* 0x000fe40000010035 */
[----:B------:R-:W-:-:S04]  /*6c90*/  @P4 IMAD.MOV.U32 R208, RZ, RZ, 0x10 ;  /* 0x00000010ffd04424 */ /* 0x000fc800078e00ff */
[----:B------:R-:W-:-:S05]  /*6ca0*/  @P4 IMAD.WIDE.U32 R208, R219, R208, c[0x0][0x170] ;  /* 0x00005c00dbd04625 */ /* 0x000fca00078e00d0 */
[----:B------:R0:W5:Y:S01]  /*6cb0*/  @P4 LDG.E.128 R184, [R208.64] ;  /* 0x00000004d0b84981 */ /* 0x000162000c1e1d00 */
[----:B------:R-:W1:Y:S01]  /*6cc0*/  LDC.U8 R251, c[0x0][0x1f0] ;  /* 0x00007c00fffb7b82 */ /* 0x000e620000000000 */
[----:B------:R-:W-:Y:S01]  /*6cd0*/  @!P5 ISETP.NE.U32.AND P3, PT, RZ, c[0x0][0x218], PT ;  /* 0x00008600ff00da0c */ /* 0x000fe20003f65070 */
[----:B------:R-:W-:Y:S01]  /*6ce0*/  BSSY B0, `(.L_x_5280) ;  /* 0x0000010000007945 */ /* 0x000fe20003800000 */
[----:B------:R-:W-:Y:S01]  /*6cf0*/  @P4 FFMA.FTZ R54, R210, R247, R54 ;  /* 0x000000f7d2364223 */ /* 0x000fe20000010036 */
[----:B------:R-:W-:Y:S01]  /*6d00*/  @!P5 ISETP.NE.U32.AND P2, PT, RZ, c[0x0][0x218], PT ;  /* 0x00008600ff00da0c */ /* 0x000fe20003f45070 */
[----:B------:R-:W-:Y:S01]  /*6d10*/  @P4 FFMA.FTZ R55, R211, R246, R55 ;  /* 0x000000f6d3374223 */ /* 0x000fe20000010037 */
[----:B------:R-:W-:-:S04]  /*6d20*/  @!P5 ISETP.NE.AND.EX P3, PT, RZ, c[0x0][0x21c], PT, P3 ;  /* 0x00008700ff00da0c */ /* 0x000fc80003f65330 */
[----:B------:R-:W-:Y:S01]  /*6d30*/  @!P5 FSEL R249, R176, RZ, P3 ;  /* 0x000000ffb0f9d208 */ /* 0x000fe20001800000 */
[----:B------:R-:W-:Y:S05]  /*6d40*/  @!P5 BRA `(.L_x_5281) ;  /* 0x000000900000d947 */ /* 0x000fea0003800000 */
[----:B0-----:R-:W2:Y:S01]  /*6d50*/  LDL R250, [R1+0x4c] ;  /* 0x00004c0001fa7983 */ /* 0x001ea20000100800 */
[----:B-1----:R-:W-:Y:S02]  /*6d60*/  ISETP.NE.AND P6, PT, R251, RZ, PT ;  /* 0x000000fffb00720c */ /* 0x002fe40003fc5270 */
[----:B------:R-:W-:Y:S02]  /*6d70*/  ISETP.NE.U32.AND P3, PT, RZ, c[0x0][0x218], PT ;  /* 0x00008600ff007a0c */ /* 0x000fe40003f65070 */
[----:B------:R-:W-:Y:S02]  /*6d80*/  FSEL R208, R212, RZ, !P6 ;  /* 0x000000ffd4d07208 */ /* 0x000fe40007000000 */
[----:B------:R-:W-:-:S03]  /*6d90*/  ISETP.NE.AND.EX P3, PT, RZ, c[0x0][0x21c], PT, P3 ;  /* 0x00008700ff007a0c */ /* 0x000fc60003f65330 */
[----:B--2---:R-:W-:-:S04]  /*6da0*/  FFMA.FTZ R208, R250, R213, R208 ;  /* 0x000000d5fad07223 */ /* 0x004fc800000100d0 */
[----:B------:R-:W-:-:S04]  /*6db0*/  FADD.FTZ R208, R223, -R208 ;  /* 0x800000d0dfd07221 */ /* 0x000fc80000010000 */
[----:B-----5:R-:W-:-:S04]  /*6dc0*/  FMUL.FTZ R249, R0, R208 ;  /* 0x000000d000f97220 */ /* 0x020fc80000410000 */
[----:B------:R-:W-:Y:S02]  /*6dd0*/  @P3 FADD.FTZ R249, R176, R249 ;  /* 0x000000f9b0f93221 */ /* 0x000fe40000010000 */
.L_x_5281:
[----:B0-----:R-:W-:Y:S05]  /*6de0*/  BSYNC B0 ;  /* 0x0000000000007941 */ /* 0x001fea0003800000 */
.L_x_5280:
[----:B-----5:R-:W-:Y:S01]  /*6df0*/  @P4 PRMT R209, RZ, 0x5410, R184 ;  /* 0x00005410ffd14816 */ /* 0x020fe200000000b8 */
[----:B------:R-:W-:Y:S01]  /*6e00*/  @P4 FMUL.FTZ R208, R249, c[0x0][0x1ec] ;  /* 0x00007b00f9d04a20 */ /* 0x000fe20000410000 */
[----:B------:R-:W-:Y:S01]  /*6e10*/  @!P5 ISETP.NE.AND.EX P2, PT, RZ, c[0x0][0x21c], PT, P2 ;  /* 0x00008700ff00da0c */ /* 0x000fe20003f45320 */
[----:B------:R-:W-:Y:S01]  /*6e20*/  BSSY B0, `(.L_x_5282) ;  /* 0x000000f000007945 */ /* 0x000fe20003800000 */
[----:B------:R-:W-:Y:S01]  /*6e30*/  @!P5 ISETP.NE.U32.AND P3, PT, RZ, c[0x0][0x218], PT ;  /* 0x00008600ff00da0c */ /* 0x000fe20003f65070 */
[----:B------:R-:W-:Y:S01]  /*6e40*/  @P4 FFMA.FTZ R48, R209, R208, R48 ;  /* 0x000000d0d1304223 */ /* 0x000fe20000010030 */
[----:B------:R-:W-:Y:S02]  /*6e50*/  @P4 PRMT R209, RZ, 0x5410, R124 ;  /* 0x00005410ffd14816 */ /* 0x000fe4000000007c */
[----:B------:R-:W-:-:S03]  /*6e60*/  @!P5 FSEL R248, R177, RZ, P2 ;  /* 0x000000ffb1f8d208 */ /* 0x000fc60001000000 */
[----:B------:R-:W-:Y:S01]  /*6e70*/  @P4 FMUL.FTZ R208, R208, R209 ;  /* 0x000000d1d0d04220 */ /* 0x000fe20000410000 */
[----:B------:R-:W-:Y:S05]  /*6e80*/  @!P5 BRA `(.L_x_5283) ;  /* 0x000000800000d947 */ /* 0x000fea0003800000 */
[----:B-1----:R-:W-:Y:S02]  /*6e90*/  ISETP.NE.AND P6, PT, R251, RZ, PT ;  /* 0x000000fffb00720c */ /* 0x002fe40003fc5270 */
[----:B------:R-:W-:Y:S02]  /*6ea0*/  ISETP.NE.U32.AND P2, PT, RZ, c[0x0][0x218], PT ;  /* 0x00008600ff007a0c */ /* 0x000fe40003f45070 */
[----:B------:R-:W-:Y:S02]  /*6eb0*/  FSEL R209, R212, RZ, !P6 ;  /* 0x000000ffd4d17208 */ /* 0x000fe40007000000 */
[----:B------:R-:W-:-:S03]  /*6ec0*/  ISETP.NE.AND.EX P2, PT, RZ, c[0x0][0x21c], PT, P2 ;  /* 0x00008700ff007a0c */ /* 0x000fc60003f45320 */
[----:B------:R-:W-:-:S04]  /*6ed0*/  FFMA.FTZ R209, R222, R213, R209 ;  /* 0x000000d5ded17223 */ /* 0x000fc800000100d1 */
[----:B------:R-:W-:-:S04]  /*6ee0*/  FADD.FTZ R209, R221, -R209 ;  /* 0x800000d1ddd17221 */ /* 0x000fc80000010000 */
[----:B------:R-:W-:-:S04]  /*6ef0*/  FMUL.FTZ R248, R0, R209 ;  /* 0x000000d100f87220 */ /* 0x000fc80000410000 */
[----:B------:R-:W-:Y:S02]  /*6f00*/  @P2 FADD.FTZ R248, R177, R248 ;  /* 0x000000f8b1f82221 */ /* 0x000fe40000010000 */
.L_x_5283:
[----:B------:R-:W-:Y:S05]  /*6f10*/  BSYNC B0 ;  /* 0x0000000000007941 */ /* 0x000fea0003800000 */
.L_x_5282:
        /* <DEDUP_REMOVED lines=18> */
.L_x_5285:
[----:B------:R-:W-:Y:S05]  /*7040*/  BSYNC B0 ;  /* 0x0000000000007941 */ /* 0x000fea0003800000 */
.L_x_5284:
        /* <DEDUP_REMOVED lines=18> */
.L_x_5287:
[----:B------:R-:W-:Y:S05]  /*7170*/  BSYNC B0 ;  /* 0x0000000000007941 */ /* 0x000fea0003800000 */
.L_x_5286:
        /* <DEDUP_REMOVED lines=18> */
.L_x_5289:
[----:B------:R-:W-:Y:S05]  /*72a0*/  BSYNC B0 ;  /* 0x0000000000007941 */ /* 0x000fea0003800000 */
.L_x_5288:
        /* <DEDUP_REMOVED lines=17> */
.L_x_5291:
[----:B------:R-:W-:Y:S05]  /*73c0*/  BSYNC B0 ;  /* 0x0000000000007941 */ /* 0x000fea0003800000 */
.L_x_5290:
[----:B------:R-:W-:Y:S01]  /*73d0*/  @P4 PRMT R214, RZ, 0x7610, R186 ;  /* 0x00007610ffd64816 */ /* 0x000fe200000000ba */
[----:B------:R-:W-:Y:S01]  /*73e0*/  @P4 FMUL.FTZ R215, R246, c[0x0][0x1ec] ;  /* 0x00007b00f6d74a20 */ /* 0x000fe20000410000 */
[----:B------:R-:W-:Y:S01]  /*73f0*/  @!P5 ISETP.NE.U32.AND P2, PT, RZ, c[0x0][0x218], PT ;  /* 0x00008600ff00da0c */ /* 0x000fe20003f45070 */
[----:B------:R-:W-:Y:S01]  /*7400*/  BSSY B0, `(.L_x_5292) ;  /* 0x0000018000007945 */ /* 0x000fe20003800000 */
[----:B------:R-:W-:Y:S01]  /*7410*/  SEL R190, R247, R190, P1 ;  /* 0x000000bef7be7207 */ /* 0x000fe20000800000 */
[----:B------:R-:W-:Y:S01]  /*7420*/  @P4 FFMA.FTZ R45, R214, R215, R45 ;  /* 0x000000d7d62d4223 */ /* 0x000fe2000001002d */
[----:B------:R-:W-:Y:S02]  /*7430*/  @P4 PRMT R214, RZ, 0x7610, R126 ;  /* 0x00007610ffd64816 */ /* 0x000fe4000000007e */
[----:B------:R-:W-:Y:S02]  /*7440*/  @!P5 ISETP.NE.AND.EX P2, PT, RZ, c[0x0][0x21c], PT, P2 ;  /* 0x00008700ff00da0c */ /* 0x000fe40003f45320 */
[----:B------:R-:W-:Y:S01]  /*7450*/  @P4 F2FP.BF16.PACK_AB R208, RZ, R208 ;  /* 0x000000d0ffd0423e */ /* 0x000fe200000010ff */
[----:B------:R-:W-:Y:S01]  /*7460*/  @P4 FMUL.FTZ R215, R215, R214 ;  /* 0x000000d6d7d74220 */ /* 0x000fe20000410000 */
[----:B------:R-:W-:-:S02]  /*7470*/  @P4 F2FP.BF16.PACK_AB R209, RZ, R209 ;  /* 0x000000d1ffd1423e */ /* 0x000fc400000010ff */
[----:B------:R-:W-:Y:S02]  /*7480*/  @P4 F2FP.BF16.PACK_AB R210, RZ, R210 ;  /* 0x000000d2ffd2423e */ /* 0x000fe400000010ff */
[----:B------:R-:W-:Y:S02]  /*7490*/  @P4 F2FP.BF16.PACK_AB R211, RZ, R211 ;  /* 0x000000d3ffd3423e */ /* 0x000fe400000010ff */
[----:B------:R-:W-:Y:S02]  /*74a0*/  @P4 F2FP.BF16.PACK_AB R214, RZ, R250 ;  /* 0x000000faffd6423e */ /* 0x000fe400000010ff */
[----:B------:R-:W-:Y:S02]  /*74b0*/  @P4 F2FP.BF16.PACK_AB R215, RZ, R215 ;  /* 0x000000d7ffd7423e */ /* 0x000fe400000010ff */
[----:B------:R-:W-:Y:S02]  /*74c0*/  SEL R188, R249, R188, P1 ;  /* 0x000000bcf9bc7207 */ /* 0x000fe40000800000 */
[----:B------:R-:W-:-:S02]  /*74d0*/  SEL R189, R248, R189, P1 ;  /* 0x000000bdf8bd7207 */ /* 0x000fc40000800000 */
[----:B------:R-:W-:Y:S01]  /*74e0*/  @!P5 FSEL R247, R182, RZ, P2 ;  /* 0x000000ffb6f7d208 */ /* 0x000fe20001000000 */
        /* <DEDUP_REMOVED lines=9> */
.L_x_5293:
[----:B------:R-:W-:Y:S05]  /*7580*/  BSYNC B0 ;  /* 0x0000000000007941 */ /* 0x000fea0003800000 */
.L_x_5292:
[----:B------:R-:W-:Y:S01]  /*7590*/  @P4 PRMT R249, RZ, 0x5410, R187 ;  /* 0x00005410fff94816 */ /* 0x000fe200000000bb */
[----:B------:R-:W-:Y:S01]  /*75a0*/  @P4 FMUL.FTZ R248, R247, c[0x0][0x1ec] ;  /* 0x00007b00f7f84a20 */ /* 0x000fe20000410000 */
[----:B------:R-:W-:Y:S01]  /*75b0*/  @!P5 ISETP.NE.U32.AND P2, PT, RZ, c[0x0][0x218], PT ;  /* 0x00008600ff00da0c */ /* 0x000fe20003f45070 */
[----:B------:R-:W-:Y:S01]  /*75c0*/  BSSY B0, `(.L_x_5294) ;  /* 0x000001b000007945 */ /* 0x000fe20003800000 */
[----:B------:R-:W-:Y:S01]  /*75d0*/  @P4 PRMT R196, R208, 0x7610, R196 ;  /* 0x00007610d0c44816 */ /* 0x000fe200000000c4 */
[----:B------:R-:W-:Y:S01]  /*75e0*/  @P4 FFMA.FTZ R46, R249, R248, R46 ;  /* 0x000000f8f92e4223 */ /* 0x000fe2000001002e */
[----:B------:R-:W-:Y:S02]  /*75f0*/  @P4 PRMT R249, RZ, 0x5410, R127 ;  /* 0x00005410fff94816 */ /* 0x000fe4000000007f */
[----:B------:R-:W-:Y:S02]  /*7600*/  @P4 PRMT R197, R210, 0x7610, R197 ;  /* 0x00007610d2c54816 */ /* 0x000fe400000000c5 */
[----:B------:R-:W-:Y:S01]  /*7610*/  @!P5 ISETP.NE.AND.EX P2, PT, RZ, c[0x0][0x21c], PT, P2 ;  /* 0x00008700ff00da0c */ /* 0x000fe20003f45320 */
[----:B------:R-:W-:Y:S01]  /*7620*/  @P4 FMUL.FTZ R249, R248, R249 ;  /* 0x000000f9f8f94220 */ /* 0x000fe20000410000 */
[----:B------:R-:W-:-:S02]  /*7630*/  @P4 PRMT R198, R214, 0x7610, R198 ;  /* 0x00007610d6c64816 */ /* 0x000fc400000000c6 */
[----:B------:R-:W-:Y:S02]  /*7640*/  SEL R191, R244, R191, P1 ;  /* 0x000000bff4bf7207 */ /* 0x000fe40000800000 */
[----:B------:R-:W-:Y:S02]  /*7650*/  @P4 F2FP.BF16.PACK_AB R249, RZ, R249 ;  /* 0x000000f9fff9423e */ /* 0x000fe400000010ff */
[----:B------:R-:W-:Y:S02]  /*7660*/  SEL R192, R245, R192, P1 ;  /* 0x000000c0f5c07207 */ /* 0x000fe40000800000 */
[----:B------:R-:W-:Y:S02]  /*7670*/  SEL R193, R246, R193, P1 ;  /* 0x000000c1f6c17207 */ /* 0x000fe40000800000 */
[----:B------:R-:W-:Y:S02]  /*7680*/  SEL R194, R247, R194, P1 ;  /* 0x000000c2f7c27207 */ /* 0x000fe40000800000 */
[----:B------:R-:W-:-:S02]  /*7690*/  @P4 PRMT R196, R196, 0x5410, R209 ;  /* 0x00005410c4c44816 */ /* 0x000fc400000000d1 */
[----:B------:R-:W-:Y:S02]  /*76a0*/  @P4 PRMT R197, R197, 0x5410, R211 ;  /* 0x00005410c5c54816 */ /* 0x000fe400000000d3 */
[----:B------:R-:W-:Y:S02]  /*76b0*/  @P4 PRMT R198, R198, 0x5410, R215 ;  /* 0x00005410c6c64816 */ /* 0x000fe400000000d7 */
[----:B------:R-:W-:Y:S02]  /*76c0*/  @P4 PRMT R199, R249, 0x7610, R199 ;  /* 0x00007610f9c74816 */ /* 0x000fe400000000c7 */
[----:B------:R-:W-:Y:S01]  /*76d0*/  @!P5 FSEL R208, R183, RZ, P2 ;  /* 0x000000ffb7d0d208 */ /* 0x000fe20001000000 */
[----:B------:R-:W-:Y:S05]  /*76e0*/  @!P5 BRA `(.L_x_5295) ;  /* 0x000000800000d947 */ /* 0x000fea0003800000 */
[----:B-1----:R-:W-:-:S04]  /*76f0*/  ISETP.NE.AND P2, PT, R251, RZ, PT ;  /* 0x000000fffb00720c */ /* 0x002fc80003f45270 */
[----:B------:R-:W-:Y:S02]  /*7700*/  FSEL R212, R212, RZ, !P2 ;  /* 0x000000ffd4d47208 */ /* 0x000fe40005000000 */
[----:B------:R-:W-:-:S03]  /*7710*/  ISETP.NE.U32.AND P2, PT, RZ, c[0x0][0x218], PT ;  /* 0x00008600ff007a0c */ /* 0x000fc60003f45070 */
[----:B------:R-:W-:Y:S01]  /*7720*/  FFMA.FTZ R212, R202, R213, R212 ;  /* 0x000000d5cad47223 */ /* 0x000fe200000100d4 */
[----:B------:R-:W-:-:S03]  /*7730*/  ISETP.NE.AND.EX P2, PT, RZ, c[0x0][0x21c], PT, P2 ;  /* 0x00008700ff007a0c */ /* 0x000fc60003f45320 */
[----:B------:R-:W-:-:S04]  /*7740*/  FADD.FTZ R212, R207, -R212 ;  /* 0x800000d4cfd47221 */ /* 0x000fc80000010000 */
[----:B------:R-:W-:-:S06]  /*7750*/  FMUL.FTZ R208, R0, R212 ;  /* 0x000000d400d07220 */ /* 0x000fcc0000410000 */
[----:B------:R-:W-:Y:S02]  /*7760*/  @P2 FADD.FTZ R208, R183, R208 ;  /* 0x000000d0b7d02221 */ /* 0x000fe40000010000 */
.L_x_5295:
[----:B------:R-:W-:Y:S05]  /*7770*/  BSYNC B0 ;  /* 0x0000000000007941 */ /* 0x000fea0003800000 */
.L_x_5294:
[----:B------:R-:W2:Y:S01]  /*7780*/  LDL.LU R210, [R1+0xd0] ;  /* 0x0000d00001d27983 */ /* 0x000ea20000300800 */
[C---:B------:R-:W-:Y:S01]  /*7790*/  SEL R195, R208.reuse, R195, P1 ;  /* 0x000000c3d0c37207 */ /* 0x040fe20000800000 */
[----:B------:R-:W-:Y:S01]  /*77a0*/  @P4 FMUL.FTZ R208, R208, c[0x0][0x1ec] ;  /* 0x00007b00d0d04a20 */ /* 0x000fe20000410000 */
[----:B------:R-:W-:Y:S02]  /*77b0*/  @P4 PRMT R0, RZ, 0x7610, R187 ;  /* 0x00007610ff004816 */ /* 0x000fe400000000bb */
[----:B------:R-:W-:Y:S02]  /*77c0*/  @P0 MOV R209, 0x20 ;  /* 0x0000002000d10802 */ /* 0x000fe40000000f00 */
[----:B------:R-:W-:Y:S01]  /*77d0*/  IADD3 R252, R252, c[0x0][0x160], RZ ;  /* 0x00005800fcfc7a10 */ /* 0x000fe20007ffe0ff */
[----:B------:R-:W-:Y:S01]  /*77e0*/  @P4 FFMA.FTZ R47, R0, R208, R47 ;  /* 0x000000d0002f4223 */ /* 0x000fe2000001002f */
[----:B------:R-:W-:-:S05]  /*77f0*/  @P4 PRMT R0, RZ, 0x7610, R127 ;  /* 0x00007610ff004816 */ /* 0x000fca000000007f */
[----:B------:R-:W-:Y:S01]  /*7800*/  @P4 FMUL.FTZ R0, R208, R0 ;  /* 0x00000000d0004220 */ /* 0x000fe20000410000 */
[----:B------:R-:W-:-:S04]  /*7810*/  @P0 IADD3 R208, R2, 0x200, RZ ;  /* 0x0000020002d00810 */ /* 0x000fc80007ffe0ff */
[----:B------:R-:W-:Y:S01]  /*7820*/  @P4 F2FP.BF16.PACK_AB R0, RZ, R0 ;  /* 0x00000000ff00423e */ /* 0x000fe200000010ff */
[----:B------:R-:W-:-:S03]  /*7830*/  @P0 IMAD.WIDE.U32 R208, R208, R209, c[0x0][0x258] ;  /* 0x00009600d0d00625 */ /* 0x000fc600078e00d1 */
[----:B------:R-:W-:Y:S02]  /*7840*/  @P4 PRMT R199, R199, 0x5410, R0 ;  /* 0x00005410c7c74816 */ /* 0x000fe40000000000 */
[----:B------:R-:W-:Y:S04]  /*7850*/  @P0 STG.E.128 [R208.64], R188 ;  /* 0x000000bcd0000986 */ /* 0x000fe8000c101d04 */
[----:B------:R0:W-:Y:S01]  /*7860*/  @P0 STG.E.128 [R208.64+0x10], R192 ;  /* 0x000010c0d0000986 */ /* 0x0001e2000c101d04 */
[----:B------:R-:W-:Y:S01]  /*7870*/  ISETP.GE.AND P0, PT, R252, c[0x0][0x164], PT ;  /* 0x00005900fc007a0c */ /* 0x000fe20003f06270 */
[----:B0-----:R-:W-:-:S04]  /*7880*/  @P4 IMAD.MOV.U32 R208, RZ, RZ, 0x10 ;  /* 0x00000010ffd04424 */ /* 0x001fc800078e00ff */
[----:B------:R-:W-:-:S05]  /*7890*/  @P4 IMAD.WIDE.U32 R208, R219, R208, c[0x0][0x248] ;  /* 0x00009200dbd04625 */ /* 0x000fca00078e00d0 */
[----:B------:R0:W-:Y:S01]  /*78a0*/  @P4 STG.E.128 [R208.64], R196 ;  /* 0x000000c4d0004986 */ /* 0x0001e2000c101d04 */
[----:B--2---:R-:W-:-:S04]  /*78b0*/  LOP3.LUT P1, RZ, R210, 0xff, RZ, 0xc0, !PT ;  /* 0x000000ffd2ff7812 */ /* 0x004fc8000782c0ff */
[----:B------:R-:W-:-:S05]  /*78c0*/  SEL R0, RZ, 0x1, P1 ;  /* 0x00000001ff007807 */ /* 0x000fca0000800000 */
[----:B------:R0:W-:Y:S02]  /*78d0*/  STL.S16 [R1+0xd0], R0 ;  /* 0x0000d00001007387 */ /* 0x0001e40000100600 */
[----:B01----:R-:W-:Y:S01]  /*78e0*/  @P0 CALL.REL.NOINC `(.L_x_5210) ;  /* 0x0000001000000944 */ /* 0x003fe20003c00000 */
[----:B------:R-:W-:Y:S05]  /*78f0*/  BRA `(.L_x_5296) ;  /* 0xffff955000007947 */ /* 0x000fea000383ffff */
.L_x_5210:
[----:B------:R-:W0:Y:S01]  /*7900*/  S2UR UR6, SR_CTAID.X ;  /* 0x00000000000679c3 */ /* 0x000e220000002500 */
[----:B------:R-:W0:Y:S01]  /*7910*/  S2R R0, SR_TID.X ;  /* 0x0000000000007919 */ /* 0x000e220000002100 */
[----:B-----5:R-:W-:-:S03]  /*7920*/  HFMA2.MMA R127, -RZ, RZ, 0, 1.9073486328125e-06 ;  /* 0x00000020ff7f7435 */ /* 0x020fc600000001ff */
        /* <DEDUP_REMOVED lines=39> */
.L_x_5214:
[----:B0-----:R-:W-:Y:S01]  /*7ba0*/  IMAD.MOV.U32 R209, RZ, RZ, R211 ;  /* 0x000000ffffd17224 */ /* 0x001fe200078e00d3 */
[----:B------:R-:W-:Y:S01]  /*7bb0*/  MOV R213, 0x10 ;  /* 0x0000001000d57802 */ /* 0x000fe20000000f00 */
[----:B------:R-:W-:Y:S01]  /*7bc0*/  IMAD.MOV.U32 R244, RZ, RZ, 0x1f ;  /* 0x0000001ffff47424 */ /* 0x000fe200078e00ff */
[----:B------:R-:W-:-:S02]  /*7bd0*/  MOV R219, 0xffffffff ;  /* 0xffffffff00db7802 */ /* 0x000fc40000000f00 */
[----:B------:R-:W-:Y:S02]  /*7be0*/  MOV R208, 0x7c00 ;  /* 0x00007c0000d07802 */ /* 0x000fe40000000f00 */
[----:B-----5:R-:W-:Y:S05]  /*7bf0*/  CALL.REL.NOINC `($__internal_67_$__cuda_sm70_shflsync_down_p) ;  /* 0x0000046000007944 */ /* 0x020fea0003c00000 */
[----:B-1----:R-:W-:Y:S01]  /*7c00*/  IMAD.MOV.U32 R214, RZ, RZ, R213 ;  /* 0x000000ffffd67224 */ /* 0x002fe200078e00d5 */
[----:B------:R-:W-:Y:S05]  /*7c10*/  BRA `(.L_x_5297) ;  /* 0xffffb8b000007947 */ /* 0x000fea000383ffff */
.L_x_5215:
[----:B------:R-:W-:Y:S01]  /*7c20*/  HFMA2.MMA R244, -RZ, RZ, 0, 1.847743988037109375e-06 ;  /* 0x0000001ffff47435 */ /* 0x000fe200000001ff */
[----:B0-----:R-:W-:Y:S01]  /*7c30*/  MOV R209, R210 ;  /* 0x000000d200d17202 */ /* 0x001fe20000000f00 */
[----:B------:R-:W-:Y:S01]  /*7c40*/  IMAD.MOV.U32 R213, RZ, RZ, 0x10 ;  /* 0x00000010ffd57424 */ /* 0x000fe200078e00ff */
[----:B------:R-:W-:Y:S01]  /*7c50*/  MOV R208, 0x7c80 ;  /* 0x00007c8000d07802 */ /* 0x000fe20000000f00 */
[----:B------:R-:W-:Y:S02]  /*7c60*/  IMAD.MOV.U32 R219, RZ, RZ, -0x1 ;  /* 0xffffffffffdb7424 */ /* 0x000fe400078e00ff */
[----:B-12--5:R-:W-:Y:S05]  /*7c70*/  CALL.REL.NOINC `($__internal_67_$__cuda_sm70_shflsync_down_p) ;  /* 0x000003e000007944 */ /* 0x026fea0003c00000 */
[----:B------:R-:W-:Y:S01]  /*7c80*/  FADD.FTZ R211, R214, R211 ;  /* 0x000000d3d6d37221 */ /* 0x000fe20000010000 */
[----:B------:R-:W-:Y:S01]  /*7c90*/  MOV R219, 0xffffffff ;  /* 0xffffffff00db7802 */ /* 0x000fe20000000f00 */
[----:B-1----:R-:W-:Y:S01]  /*7ca0*/  FADD.FTZ R210, R210, R213 ;  /* 0x000000d5d2d27221 */ /* 0x002fe20000010000 */
[----:B------:R-:W-:Y:S01]  /*7cb0*/  MOV R213, 0x8 ;  /* 0x0000000800d57802 */ /* 0x000fe20000000f00 */
[----:B------:R-:W-:Y:S01]  /*7cc0*/  IMAD.MOV.U32 R244, RZ, RZ, 0x1f ;  /* 0x0000001ffff47424 */ /* 0x000fe200078e00ff */
[----:B------:R-:W-:Y:S01]  /*7cd0*/  MOV R208, 0x7d00 ;  /* 0x00007d0000d07802 */ /* 0x000fe20000000f00 */
[----:B------:R-:W-:-:S02]  /*7ce0*/  IMAD.MOV.U32 R209, RZ, RZ, R211 ;  /* 0x000000ffffd17224 */ /* 0x000fc400078e00d3 */
[----:B------:R-:W-:Y:S05]  /*7cf0*/  CALL.REL.NOINC `($__internal_67_$__cuda_sm70_shflsync_down_p) ;  /* 0x0000036000007944 */ /* 0x000fea0003c00000 */
[----:B-1----:R-:W-:Y:S01]  /*7d00*/  MOV R214, R213 ;  /* 0x000000d500d67202 */ /* 0x002fe20000000f00 */
[----:B------:R-:W-:Y:S01]  /*7d10*/  HFMA2.MMA R213, -RZ, RZ, 0, 4.76837158203125e-07 ;  /* 0x00000008ffd57435 */ /* 0x000fe200000001ff */
[----:B------:R-:W-:Y:S01]  /*7d20*/  IMAD.MOV.U32 R209, RZ, RZ, R210 ;  /* 0x000000ffffd17224 */ /* 0x000fe200078e00d2 */
[----:B------:R-:W-:Y:S01]  /*7d30*/  MOV R219, 0xffffffff ;  /* 0xffffffff00db7802 */ /* 0x000fe20000000f00 */
[----:B------:R-:W-:Y:S01]  /*7d40*/  IMAD.MOV.U32 R244, RZ, RZ, 0x1f ;  /* 0x0000001ffff47424 */ /* 0x000fe200078e00ff */
[----:B------:R-:W-:-:S02]  /*7d50*/  MOV R208, 0x7d70 ;  /* 0x00007d7000d07802 */ /* 0x000fc40000000f00 */
[----:B------:R-:W-:Y:S05]  /*7d60*/  CALL.REL.NOINC `($__internal_67_$__cuda_sm70_shflsync_down_p) ;  /* 0x000002f000007944 */ /* 0x000fea0003c00000 */
[----:B------:R-:W-:Y:S01]  /*7d70*/  FADD.FTZ R211, R214, R211 ;  /* 0x000000d3d6d37221 */ /* 0x000fe20000010000 */
[----:B------:R-:W-:Y:S01]  /*7d80*/  HFMA2.MMA R244, -RZ, RZ, 0, 1.847743988037109375e-06 ;  /* 0x0000001ffff47435 */ /* 0x000fe200000001ff */
[----:B-1----:R-:W-:Y:S01]  /*7d90*/  FADD.FTZ R210, R210, R213 ;  /* 0x000000d5d2d27221 */ /* 0x002fe20000010000 */
[----:B------:R-:W-:Y:S01]  /*7da0*/  MOV R208, 0x7df0 ;  /* 0x00007df000d07802 */ /* 0x000fe20000000f00 */
[----:B------:R-:W-:Y:S01]  /*7db0*/  IMAD.MOV.U32 R213, RZ, RZ, 0x4 ;  /* 0x00000004ffd57424 */ /* 0x000fe200078e00ff */
[----:B------:R-:W-:Y:S01]  /*7dc0*/  MOV R209, R211 ;  /* 0x000000d300d17202 */ /* 0x000fe20000000f00 */
[----:B------:R-:W-:-:S02]  /*7dd0*/  IMAD.MOV.U32 R219, RZ, RZ, -0x1 ;  /* 0xffffffffffdb7424 */ /* 0x000fc400078e00ff */
[----:B------:R-:W-:Y:S05]  /*7de0*/  CALL.REL.NOINC `($__internal_67_$__cuda_sm70_shflsync_down_p) ;  /* 0x0000027000007944 */ /* 0x000fea0003c00000 */
[----:B------:R-:W-:Y:S01]  /*7df0*/  HFMA2.MMA R244, -RZ, RZ, 0, 1.847743988037109375e-06 ;  /* 0x0000001ffff47435 */ /* 0x000fe200000001ff */
[----:B-1----:R-:W-:Y:S01]  /*7e00*/  IMAD.MOV.U32 R214, RZ, RZ, R213 ;  /* 0x000000ffffd67224 */ /* 0x002fe200078e00d5 */
[----:B------:R-:W-:Y:S01]  /*7e10*/  MOV R209, R210 ;  /* 0x000000d200d17202 */ /* 0x000fe20000000f00 */
[----:B------:R-:W-:Y:S01]  /*7e20*/  IMAD.MOV.U32 R213, RZ, RZ, 0x4 ;  /* 0x00000004ffd57424 */ /* 0x000fe200078e00ff */
[----:B------:R-:W-:Y:S01]  /*7e30*/  MOV R208, 0x7e60 ;  /* 0x00007e6000d07802 */ /* 0x000fe20000000f00 */
[----:B------:R-:W-:-:S02]  /*7e40*/  IMAD.MOV.U32 R219, RZ, RZ, -0x1 ;  /* 0xffffffffffdb7424 */ /* 0x000fc400078e00ff */
[----:B------:R-:W-:Y:S05]  /*7e50*/  CALL.REL.NOINC `($__internal_67_$__cuda_sm70_shflsync_down_p) ;  /* 0x0000020000007944 */ /* 0x000fea0003c00000 */
        /* <DEDUP_REMOVED lines=9> */
[----:B------:R-:W-:Y:S01]  /*7ef0*/  HFMA2.MMA R213, -RZ, RZ, 0, 1.1920928955078125e-07 ;  /* 0x00000002ffd57435 */ /* 0x000fe200000001ff */
        /* <DEDUP_REMOVED lines=20> */
[----:B-1----:R-:W-:Y:S01]  /*8040*/  MOV R209, R213 ;  /* 0x000000d500d17202 */ /* 0x002fe20000000f00 */
[----:B------:R-:W-:Y:S05]  /*8050*/  BRA `(.L_x_5298) ;  /* 0xffffb59000007947 */ /* 0x000fea000383ffff */
        .weak           $__internal_67_$__cuda_sm70_shflsync_down_p
        .type           $__internal_67_$__cuda_sm70_shflsync_down_p,@function
        .size           $__internal_67_$__cuda_sm70_shflsync_down_p,(.L_x_14285 - $__internal_67_$__cuda_sm70_shflsync_down_p)
$__internal_67_$__cuda_sm70_shflsync_down_p:
[----:B------:R-:W-:Y:S04]  /*8060*/  WARPSYNC R219 ;  /* 0x000000db00007348 */ /* 0x000fe80003800000 */
[----:B------:R0:W1:Y:S02]  /*8070*/  SHFL.DOWN PT, R213, R209, R213, R244 ;  /* 0x080000d5d1d57389 */ /* 0x00006400000e00f4 */
[----:B0-----:R-:W-:-:S06]  /*8080*/  HFMA2.MMA R209, -RZ, RZ, 0, 0 ;  /* 0x00000000ffd17435 */ /* 0x001fcc00000001ff */
[----:B------:R-:W-:Y:S05]  /*8090*/  RET.REL.NODEC R208 `(_ZN10layer_norm13ln_bwd_kernelINS_13Kernel_traitsI13__nv_bfloat16S2_fS2_fjLj5120ELj1ELj1ELj4ELj16ENS_18Kernel_traits_baseILj5120ES2_S2_fS2_fjLj128EEEEELb0ELb1ELb1ELb1EEEvNS_9BwdParamsE) ;  /* 0xffff7f60d0007950 */ /* 0x000fea0003c3ffff */
.L_x_5299:
        /* <DEDUP_REMOVED lines=14> */
.L_x_14285:


//--------------------- .text._ZN10layer_norm13ln_bwd_kernelINS_13Kernel_traitsI13__nv_bfloat16S2_fS2_fjLj5120ELj1ELj1ELj4ELj16ENS_18Kernel_traits_baseILj5120ES2_S2_fS2_fjLj128EEEEELb1ELb0ELb0ELb0EEEvNS_9BwdParamsE --------------------------
	.section	.text._ZN10layer_norm13ln_bwd_kernelINS_13Kernel_traitsI13__nv_bfloat16S2_fS2_fjLj5120ELj1ELj1ELj4ELj16ENS_18Kernel_traits_baseILj5120ES2_S2_fS2_fjLj128EEEEELb1ELb0ELb0ELb0EEEvNS_9BwdParamsE,"ax",@progbits
	.sectioninfo	@"SHI_REGISTERS=255"
	.align	128
        .global         _ZN10layer_norm13ln_bwd_kernelINS_13Kernel_traitsI13__nv_bfloat16S2_fS2_fjLj5120ELj1ELj1ELj4ELj16ENS_18Kernel_traits_baseILj5120ES2_S2_fS2_fjLj128EEEEELb1ELb0ELb0ELb0EEEvNS_9BwdParamsE
        .type           _ZN10layer_norm13ln_bwd_kernelINS_13Kernel_traitsI13__nv_bfloat16S2_fS2_fjLj5120ELj1ELj1ELj4ELj16ENS_18Kernel_traits_baseILj5120ES2_S2_fS2_fjLj128EEEEELb1ELb0ELb0ELb0EEEvNS_9BwdParamsE,@function
        .size           _ZN10layer_norm13ln_bwd_kernelINS_13Kernel_traitsI13__nv_bfloat16S2_fS2_fjLj5120ELj1ELj1ELj4ELj16ENS_18Kernel_traits_baseILj5120ES2_S2_fS2_fjLj128EEEEELb1ELb0ELb0ELb0EEEvNS_9BwdParamsE,(.L_x_14286 - _ZN10layer_norm13ln_bwd_kernelINS_13Kernel_traitsI13__nv_bfloat16S2_fS2_fjLj5120ELj1ELj1ELj4ELj16ENS_18Kernel_traits_baseILj5120ES2_S2_fS2_fjLj128EEEEELb1ELb0ELb0ELb0EEEvNS_9BwdParamsE)
        .other          _ZN10layer_norm13ln_bwd_kernelINS_13Kernel_traitsI13__nv_bfloat16S2_fS2_fjLj5120ELj1ELj1ELj4ELj16ENS_18Kernel_traits_baseILj5120ES2_S2_fS2_fjLj128EEEEELb1ELb0ELb0ELb0EEEvNS_9BwdParamsE,@"STO_CUDA_ENTRY STV_DEFAULT"
_ZN10layer_norm13ln_bwd_kernelINS_13Kernel_traitsI13__nv_bfloat16S2_fS2_fjLj5120ELj1ELj1ELj4ELj16ENS_18Kernel_traits_baseILj5120ES2_S2_fS2_fjLj128EEEEELb1ELb0ELb0ELb0EEEvNS_9BwdParamsE:
.text._ZN10layer_norm13ln_bwd_kernelINS_13Kernel_traitsI13__nv_bfloat16S2_fS2_fjLj5120ELj1ELj1ELj4ELj16ENS_18Kernel_traits_baseILj5120ES2_S2_fS2_fjLj128EEEEELb1ELb0ELb0ELb0EEEvNS_9BwdParamsE:
        /* <DEDUP_REMOVED lines=91> */
[----:B------:R-:W-:Y:S02]  /*05b0*/  MOV R137, RZ ;  /* 0x000000ff00897202 */ /* 0x000fe40000000f00 */
        /* <DEDUP_REMOVED lines=8> */
[--C-:B------:R-:W-:Y:S02]  /*0640*/  PRMT R244, RZ, 0x5410, R6.reuse ;  /* 0x00005410fff47816 */ /* 0x100fe40000000006 */
[--C-:B0-----:R-:W-:Y:S02]  /*0650*/  PRMT R2, RZ, 0x5410, R31.reuse ;  /* 0x00005410ff027816 */ /* 0x101fe4000000001f */
[----:B------:R-:W-:Y:S02]  /*0660*/  PRMT R243, RZ, 0x7610, R6 ;  /* 0x00007610fff37816 */ /* 0x000fe40000000006 */
[----:B-1----:R-:W-:Y:S01]  /*0670*/  PRMT R17, RZ, 0x7610, R31 ;  /* 0x00007610ff117816 */ /* 0x002fe2000000001f */
[----:B------:R0:W-:Y:S01]  /*0680*/  STL [R1+0x54], R2 ;  /* 0x0000540201007387 */ /* 0x0001e20000100800 */
[----:B------:R-:W-:-:S02]  /*0690*/  PRMT R242, RZ, 0x5410, R7 ;  /* 0x00005410fff27816 */ /* 0x000fc40000000007 */
[----:B--2---:R-:W-:Y:S01]  /*06a0*/  PRMT R16, RZ, 0x5410, R32 ;  /* 0x00005410ff107816 */ /* 0x004fe20000000020 */
[----:B------:R1:W-:Y:S01]  /*06b0*/  STL [R1+0x50], R17 ;  /* 0x0000501101007387 */ /* 0x0003e20000100800 */
[----:B------:R-:W-:-:S03]  /*06c0*/  PRMT R241, RZ, 0x7610, R7 ;  /* 0x00007610fff17816 */ /* 0x000fc60000000007 */
        /* <DEDUP_REMOVED lines=37> */
[----:B0-----:R-:W-:-:S05]  /*0920*/  PRMT R2, RZ, 0x7610, R9 ;  /* 0x00007610ff027816 */ /* 0x001fca0000000009 */
[----:B------:R1:W-:Y:S02]  /*0930*/  STL [R1], R2 ;  /* 0x0000000201007387 */ /* 0x0003e40000100800 */
.L_x_5323:
[----:B------:R-:W-:Y:S02]  /*0940*/  ISETP.NE.U32.AND P4, PT, RZ, c[0x0][0x1c0], PT ;  /* 0x00007000ff007a0c */ /* 0x000fe40003f85070 */
[----:B-1----:R-:W-:Y:S02]  /*0950*/  SHF.R.S32.HI R2, RZ, 0x1f, R0 ;  /* 0x0000001fff027819 */ /* 0x002fe40000011400 */
[----:B------:R-:W-:-:S13]  /*0960*/  ISETP.NE.AND.EX P4, PT, RZ, c[0x0][0x1c4], PT, P4 ;  /* 0x00007100ff007a0c */ /* 0x000fda0003f85340 */
[----:B------:R-:W-:-:S04]  /*0970*/  @P4 LEA R4, P5, R0, c[0x0][0x1c0], 0x1 ;  /* 0x0000700000044a11 */ /* 0x000fc800078a08ff */
[----:B------:R-:W-:-:S05]  /*0980*/  @P4 LEA.HI.X R5, R0, c[0x0][0x1c4], R2, 0x1, P5 ;  /* 0x0000710000054a11 */ /* 0x000fca00028f0c02 */
[----:B------:R0:W2:Y:S04]  /*0990*/  @P4 LDG.E.U16 R158, [R4.64] ;  /* 0x00000004049e4981 */ /* 0x0000a8000c1e1500 */
[----:B------:R-:W1:Y:S01]  /*09a0*/  S2R R159, SR_TID.X ;  /* 0x00000000009f7919 */ /* 0x000e620000002100 */
[----:B------:R-:W3:Y:S01]  /*09b0*/  LDC.U8 R165, c[0x0][0x1f0] ;  /* 0x00007c00ffa57b82 */ /* 0x000ee20000000000 */
[----:B0-----:R-:W-:Y:S01]  /*09c0*/  MOV R4, 0x4 ;  /* 0x0000000400047802 */ /* 0x001fe20000000f00 */
[----:B------:R-:W-:-:S04]  /*09d0*/  IMAD R2, R0, c[0x0][0x168], RZ ;  /* 0x00005a0000027a24 */ /* 0x000fc800078e02ff */
[----:B------:R-:W-:-:S04]  /*09e0*/  IMAD.WIDE R156, R0, R4, c[0x0][0x1a0] ;  /* 0x00006800009c7625 */ /* 0x000fc800078e0204 */
[----:B------:R-:W-:Y:S01]  /*09f0*/  IMAD.WIDE R4, R0, R4, c[0x0][0x1a8] ;  /* 0x00006a0000047625 */ /* 0x000fe200078e0204 */
[----:B------:R1:W5:Y:S05]  /*0a00*/  LDG.E R204, [R156.64] ;  /* 0x000000049ccc7981 */ /* 0x00036a000c1e1900 */
[----:B------:R0:W5:Y:S01]  /*0a10*/  LDG.E R4, [R4.64] ;  /* 0x0000000404047981 */ /* 0x000162000c1e1900 */
[----:B------:R-:W-:Y:S01]  /*0a20*/  BSSY B0, `(.L_x_5301) ;  /* 0x0000066000007945 */ /* 0x000fe20003800000 */
[----:B------:R-:W-:Y:S02]  /*0a30*/  MOV R208, RZ ;  /* 0x000000ff00d07202 */ /* 0x000fe40000000f00 */
[----:B------:R-:W-:-:S02]  /*0a40*/  MOV R207, RZ ;  /* 0x000000ff00cf7202 */ /* 0x000fc40000000f00 */
[----:B-1----:R-:W-:Y:S02]  /*0a50*/  LOP3.LUT R156, R159, 0x7f, RZ, 0xc0, !PT ;  /* 0x0000007f9f9c7812 */ /* 0x002fe400078ec0ff */
[----:B0-----:R-:W-:-:S04]  /*0a60*/  SHF.R.S32.HI R5, RZ, 0x1f, R2 ;  /* 0x0000001fff057819 */ /* 0x001fc80000011402 */
[----:B------:R-:W-:Y:S02]  /*0a70*/  LEA.HI R2, R5, R2, RZ, 0x3 ;  /* 0x0000000205027211 */ /* 0x000fe400078f18ff */
[----:B------:R-:W-:Y:S02]  /*0a80*/  MOV R5, 0x3f800000 ;  /* 0x3f80000000057802 */ /* 0x000fe40000000f00 */
[----:B------:R-:W-:-:S04]  /*0a90*/  LEA.HI.SX32 R2, R2, R156, 0x1d ;  /* 0x0000009c02027211 */ /* 0x000fc800078feaff */
[----:B------:R-:W-:Y:S02]  /*0aa0*/  MOV R210, R2 ;  /* 0x0000000200d27202 */ /* 0x000fe40000000f00 */
[----:B--2---:R-:W-:Y:S01]  /*0ab0*/  @P4 PRMT R5, RZ, 0x5410, R158 ;  /* 0x00005410ff054816 */ /* 0x004fe2000000009e */
[----:B------:R-:W-:Y:S05]  /*0ac0*/  @!P0 BRA `(.L_x_5302) ;  /* 0x000005b000008947 */ /* 0x000fea0003800000 */
[----:B---3--:R-:W-:Y:S01]  /*0ad0*/  HFMA2.MMA R8, -RZ, RZ, 0, 9.5367431640625e-07 ;  /* 0x00000010ff087435 */ /* 0x008fe200000001ff */
[C---:B------:R-:W-:Y:S01]  /*0ae0*/  LEA R160, P4, R2.reuse, c[0x0][0x188], 0x5 ;  /* 0x0000620002a07a11 */ /* 0x040fe200078828ff */
[----:B------:R-:W2:Y:S03]  /*0af0*/  LDL R189, [R1+0x6c] ;  /* 0x00006c0001bd7983 */ /* 0x000ea60000100800 */
[C---:B------:R-:W-:Y:S01]  /*0b00*/  LEA.HI.X R161, R2.reuse, c[0x0][0x18c], RZ, 0x5, P4 ;  /* 0x0000630002a17a11 */ /* 0x040fe200020f2cff */
[----:B------:R-:W3:Y:S04]  /*0b10*/  LDL R239, [R1+0x68] ;  /* 0x0000680001ef7983 */ /* 0x000ee80000100800 */
[----:B------:R-:W-:Y:S01]  /*0b20*/  IMAD.WIDE.U32 R8, R2, R8, c[0x0][0x208] ;  /* 0x0000820002087625 */ /* 0x000fe200078e0008 */
[----:B------:R0:W4:Y:S04]  /*0b30*/  LDG.E.128 R156, [R160.64] ;  /* 0x00000004a09c7981 */ /* 0x000128000c1e1d00 */
[----:B------:R-:W2:Y:S04]  /*0b40*/  LDL R210, [R1+0x64] ;  /* 0x0000640001d27983 */ /* 0x000ea80000100800 */
[----:B------:R-:W2:Y:S04]  /*0b50*/  LDG.E.128 R8, [R8.64] ;  /* 0x0000000408087981 */ /* 0x000ea8000c1e1d00 */
[----:B0-----:R-:W3:Y:S01]  /*0b60*/  LDG.E.128 R160, [R160.64+0x10] ;  /* 0x00001004a0a07981 */ /* 0x001ee2000c1e1d00 */
[----:B------:R-:W-:-:S03]  /*0b70*/  ISETP.NE.U32.AND P4, PT, RZ, c[0x0][0x218], PT ;  /* 0x00008600ff007a0c */ /* 0x000fc60003f85070 */
[----:B------:R-:W3:Y:S01]  /*0b80*/  LDL R167, [R1+0x60] ;  /* 0x0000600001a77983 */ /* 0x000ee20000100800 */
[----:B------:R-:W-:-:S03]  /*0b90*/  ISETP.NE.AND.EX P4, PT, RZ, c[0x0][0x21c], PT, P4 ;  /* 0x00008700ff007a0c */ /* 0x000fc60003f85340 */
[----:B------:R-:W3:Y:S04]  /*0ba0*/  LDL R166, [R1+0x5c] ;  /* 0x00005c0001a67983 */ /* 0x000ee80000100800 */
[----:B------:R-:W3:Y:S06]  /*0bb0*/  LDL R164, [R1+0x58] ;  /* 0x0000580001a47983 */ /* 0x000eec0000100800 */
[----:B------:R-:W-:-:S04]  /*0bc0*/  @P4 LEA R6, P5, R2, c[0x0][0x218], 0x5 ;  /* 0x0000860002064a11 */ /* 0x000fc800078a28ff */
[----:B------:R-:W-:-:S05]  /*0bd0*/  @P4 LEA.HI.X R7, R2, c[0x0][0x21c], RZ, 0x5, P5 ;  /* 0x0000870002074a11 */ /* 0x000fca00028f2cff */
[----:B------:R4:W5:Y:S04]  /*0be0*/  @P4 LDG.E.128 R56, [R6.64] ;  /* 0x0000000406384981 */ /* 0x000968000c1e1d00 */
[----:B------:R4:W5:Y:S01]  /*0bf0*/  @P4 LDG.E.128 R52, [R6.64+0x10] ;  /* 0x0000100406344981 */ /* 0x000962000c1e1d00 */
[----:B------:R-:W-:-:S04]  /*0c00*/  LEA R170, P4, R2, c[0x0][0x190], 0x3 ;  /* 0x0000640002aa7a11 */ /* 0x000fc800078818ff */
[----:B------:R-:W-:Y:S02]  /*0c10*/  LEA.HI.X R171, R2, c[0x0][0x194], RZ, 0x3, P4 ;  /* 0x0000650002ab7a11 */ /* 0x000fe400020f1cff */
[----:B------:R-:W-:-:S04]  /*0c20*/  ISETP.NE.AND P4, PT, R165, RZ, PT ;  /* 0x000000ffa500720c */ /* 0x000fc80003f85270 */
[----:B-----5:R-:W-:Y:S01]  /*0c30*/  FSEL R12, R204, RZ, !P4 ;  /* 0x000000ffcc0c7208 */ /* 0x020fe20006000000 */
[----:B------:R-:W5:Y:S04]  /*0c40*/  LDG.E.64 R170, [R170.64] ;  /* 0x00000004aaaa7981 */ /* 0x000f68000c1e1b00 */
[C---:B----4-:R-:W-:Y:S02]  /*0c50*/  FADD.FTZ R6, -R12.reuse, R156 ;  /* 0x0000009c0c067221 */ /* 0x050fe40000010100 */
[----:B------:R-:W-:Y:S02]  /*0c60*/  FADD.FTZ R157, -R12, R157 ;  /* 0x0000009d0c9d7221 */ /* 0x000fe40000010100 */
[----:B------:R-:W-:Y:S02]  /*0c70*/  FMUL.FTZ R6, R4, R6 ;  /* 0x0000000604067220 */ /* 0x000fe40000410000 */
[C---:B------:R-:W-:Y:S01]  /*0c80*/  FADD.FTZ R158, -R12.reuse, R158 ;  /* 0x0000009e0c9e7221 */ /* 0x040fe20000010100 */
[----:B--2---:R-:W-:Y:S01]  /*0c90*/  PRMT R7, RZ, 0x5410, R8 ;  /* 0x00005410ff077816 */ /* 0x004fe20000000008 */
[----:B------:R-:W-:-:S02]  /*0ca0*/  FADD.FTZ R159, -R12, R159 ;  /* 0x0000009f0c9f7221 */ /* 0x000fc40000010100 */
[C---:B---3--:R-:W-:Y:S02]  /*0cb0*/  FADD.FTZ R160, -R12.reuse, R160 ;  /* 0x000000a00ca07221 */ /* 0x048fe40000010100 */
[C---:B------:R-:W-:Y:S02]  /*0cc0*/  FADD.FTZ R161, -R12.reuse, R161 ;  /* 0x000000a10ca17221 */ /* 0x040fe40000010100 */
[C---:B------:R-:W-:Y:S02]  /*0cd0*/  FADD.FTZ R162, -R12.reuse, R162 ;  /* 0x000000a20ca27221 */ /* 0x040fe40000010100 */
[----:B------:R-:W-:Y:S02]  /*0ce0*/  FADD.FTZ R12, -R12, R163 ;  /* 0x000000a30c0c7221 */ /* 0x000fe40000010100 */
[----:B------:R-:W2:Y:S01]  /*0cf0*/  LDL R163, [R1+0x54] ;  /* 0x0000540001a37983 */ /* 0x000ea20000100800 */
[----:B------:R-:W-:Y:S02]  /*0d00*/  FADD.FTZ R96, R96, R7 ;  /* 0x0000000760607221 */ /* 0x000fe40000010000 */
[----:B------:R-:W-:-:S02]  /*0d10*/  FFMA.FTZ R136, R6, R7, R136 ;  /* 0x0000000706887223 */ /* 0x000fc40000010088 */
[----:B------:R-:W-:Y:S02]  /*0d20*/  FMUL.FTZ R7, R189, R7 ;  /* 0x00000007bd077220 */ /* 0x000fe40000410000 */
[C---:B------:R-:W-:Y:S02]  /*0d30*/  FMUL.FTZ R189, R4.reuse, R158 ;  /* 0x0000009e04bd7220 */ /* 0x040fe40000410000 */
[----:B------:R-:W3:Y:S01]  /*0d40*/  LDL R158, [R1+0x50] ;  /* 0x00005000019e7983 */ /* 0x000ee20000100800 */
[----:B------:R-:W-:Y:S01]  /*0d50*/  PRMT R8, RZ, 0x7610, R8 ;  /* 0x00007610ff087816 */ /* 0x000fe20000000008 */
[----:B------:R-:W-:Y:S01]  /*0d60*/  FMUL.FTZ R190, R4, R157 ;  /* 0x0000009d04be7220 */ /* 0x000fe20000410000 */
[----:B------:R-:W-:Y:S01]  /*0d70*/  PRMT R238, RZ, 0x5410, R9 ;  /* 0x00005410ffee7816 */ /* 0x000fe20000000009 */
[----:B------:R-:W-:Y:S02]  /*0d80*/  FADD.FTZ R157, RZ, R7 ;  /* 0x00000007ff9d7221 */ /* 0x000fe40000010000 */
[----:B------:R-:W-:-:S02]  /*0d90*/  FMUL.FTZ R239, R239, R8 ;  /* 0x00000008efef7220 */ /* 0x000fc40000410000 */
[----:B------:R-:W-:Y:S01]  /*0da0*/  FFMA.FTZ R156, R6, R7, RZ ;  /* 0x00000007069c7223 */ /* 0x000fe200000100ff */
[----:B------:R-:W-:Y:S01]  /*0db0*/  PRMT R237, RZ, 0x7610, R9 ;  /* 0x00007610ffed7816 */ /* 0x000fe20000000009 */
[----:B------:R-:W-:Y:S02]  /*0dc0*/  FADD.FTZ R97, R97, R8 ;  /* 0x0000000861617221 */ /* 0x000fe40000010000 */
[----:B------:R-:W-:Y:S02]  /*0dd0*/  FFMA.FTZ R137, R190, R8, R137 ;  /* 0x00000008be897223 */ /* 0x000fe40000010089 */
[----:B------:R-:W-:Y:S02]  /*0de0*/  FADD.FTZ R98, R98, R238 ;  /* 0x000000ee62627221 */ /* 0x000fe40000010000 */
[----:B------:R-:W-:Y:S02]  /*0df0*/  FMUL.FTZ R8, R4, R159 ;  /* 0x0000009f04087220 */ /* 0x000fe40000410000 */
[----:B------:R-:W-:-:S02]  /*0e00*/  FFMA.FTZ R138, R189, R238, R138 ;  /* 0x000000eebd8a7223 */ /* 0x000fc4000001008a */
[----:B------:R-:W-:Y:S02]  /*0e10*/  FMUL.FTZ R238, R210, R238 ;  /* 0x000000eed2ee7220 */ /* 0x000fe40000410000 */
        /* <DEDUP_REMOVED lines=15> */
[----:B------:R-:W-:Y:S01]  /*0f10*/  FFMA.FTZ R156, R8, R237, R156 ;  /* 0x000000ed089c7223 */ /* 0x000fe2000001009c */
[----:B------:R-:W-:Y:S01]  /*0f20*/  PRMT R234, RZ, 0x5410, R11 ;  /* 0x00005410ffea7816 */ /* 0x000fe2000000000b */
[----:B------:R-:W-:Y:S01]  /*0f30*/  FADD.FTZ R93, R93, R235 ;  /* 0x000000eb5d5d7221 */ /* 0x000fe20000010000 */
[----:B------:R-:W-:Y:S01]  /*0f40*/  PRMT R233, RZ, 0x7610, R11 ;  /* 0x00007610ffe97816 */ /* 0x000fe2000000000b */
        /* <DEDUP_REMOVED lines=10> */
[----:B------:R-:W-:Y:S02]  /*0ff0*/  FADD.FTZ R95, R95, R233 ;  /* 0x000000e95f5f7221 */ /* 0x000fe40000010000 */
[----:B------:R-:W-:Y:S01]  /*1000*/  FFMA.FTZ R135, R12, R233, R135 ;  /* 0x000000e90c877223 */ /* 0x000fe20000010087 */
[----:B------:R-:W-:Y:S01]  /*1010*/  IADD3 R210, R2, 0x80, RZ ;  /* 0x0000008002d27810 */ /* 0x000fe20007ffe0ff */
[----:B--2---:R-:W-:-:S04]  /*1020*/  FMUL.FTZ R234, R163, R234 ;  /* 0x000000eaa3ea7220 */ /* 0x004fc80000410000 */
[----:B------:R-:W-:Y:S02]  /*1030*/  FADD.FTZ R157, R157, R234 ;  /* 0x000000ea9d9d7221 */ /* 0x000fe40000010000 */
[----:B------:R-:W-:Y:S02]  /*1040*/  FFMA.FTZ R156, R11, R234, R156 ;  /* 0x000000ea0b9c7223 */ /* 0x000fe4000001009c */
[----:B---3--:R-:W-:-:S04]  /*1050*/  FMUL.FTZ R233, R158, R233 ;  /* 0x000000e99ee97220 */ /* 0x008fc80000410000 */
[----:B------:R-:W-:Y:S02]  /*1060*/  FADD.FTZ R208, R157, R233 ;  /* 0x000000e99dd07221 */ /* 0x000fe40000010000 */
[----:B------:R-:W-:Y:S02]  /*1070*/  FFMA.FTZ R207, R12, R233, R156 ;  /* 0x000000e90ccf7223 */ /* 0x000fe4000001009c */
.L_x_5302:
[----:B---3--:R-:W-:Y:S05]  /*1080*/  BSYNC B0 ;  /* 0x0000000000007941 */ /* 0x008fea0003800000 */
.L_x_5301:
        /* <DEDUP_REMOVED lines=8> */
[----:B------:R-:W2:Y:S04]  /*1110*/  LDL R225, [R1+0x40] ;  /* 0x0000400001e17983 */ /* 0x000ea80000100800 */
[----:B0-----:R-:W2:Y:S01]  /*1120*/  LDG.E.128 R156, [R156.64+0x10] ;  /* 0x000010049c9c7981 */ /* 0x001ea2000c1e1d00 */
[----:B------:R-:W-:-:S02]  /*1130*/  ISETP.NE.U32.AND P4, PT, RZ, c[0x0][0x218], PT ;  /* 0x00008600ff007a0c */ /* 0x000fc40003f85070 */
[----:B------:R-:W-:Y:S01]  /*1140*/  MOV R160, 0x10 ;  /* 0x0000001000a07802 */ /* 0x000fe20000000f00 */
[----:B------:R-:W3:Y:S01]  /*1150*/  LDL R167, [R1+0x3c] ;  /* 0x00003c0001a77983 */ /* 0x000ee20000100800 */
[----:B------:R-:W-:-:S03]  /*1160*/  ISETP.NE.AND.EX P4, PT, RZ, c[0x0][0x21c], PT, P4 ;  /* 0x00008700ff007a0c */ /* 0x000fc60003f85340 */
[C---:B------:R-:W-:Y:S01]  /*1170*/  IMAD.WIDE.U32 R160, R210.reuse, R160, c[0x0][0x208] ;  /* 0x00008200d2a07625 */ /* 0x040fe200078e00a0 */
[----:B------:R-:W3:Y:S05]  /*1180*/  LDL R166, [R1+0x38] ;  /* 0x0000380001a67983 */ /* 0x000eea0000100800 */
[----:B------:R-:W3:Y:S04]  /*1190*/  LDG.E.128 R160, [R160.64] ;  /* 0x00000004a0a07981 */ /* 0x000ee8000c1e1d00 */
        /* <DEDUP_REMOVED lines=10> */
[C---:B------:R-:W-:Y:S02]  /*1240*/  FADD.FTZ R194, -R164.reuse, R16 ;  /* 0x00000010a4c27221 */ /* 0x040fe40000010100 */
[C---:B--2---:R-:W-:Y:S02]  /*1250*/  FADD.FTZ R17, -R164.reuse, R157 ;  /* 0x0000009da4117221 */ /* 0x044fe40000010100 */
[----:B------:R-:W2:Y:S01]  /*1260*/  LDL R157, [R1+0x34] ;  /* 0x00003400019d7983 */ /* 0x000ea20000100800 */
[----:B------:R-:W-:-:S03]  /*1270*/  FADD.FTZ R16, -R164, R156 ;  /* 0x0000009ca4107221 */ /* 0x000fc60000010100 */
[----:B------:R-:W4:Y:S01]  /*1280*/  LDL R156, [R1+0x30] ;  /* 0x00003000019c7983 */ /* 0x000f220000100800 */
[----:B------:R-:W-:Y:S02]  /*1290*/  FMUL.FTZ R194, R4, R194 ;  /* 0x000000c204c27220 */ /* 0x000fe40000410000 */
[----:B0-----:R-:W-:Y:S01]  /*12a0*/  FADD.FTZ R14, -R164, R18 ;  /* 0x00000012a40e7221 */ /* 0x001fe20000010100 */
[--C-:B---3--:R-:W-:Y:S02]  /*12b0*/  PRMT R232, RZ, 0x5410, R160.reuse ;  /* 0x00005410ffe87816 */ /* 0x108fe400000000a0 */
        /* <DEDUP_REMOVED lines=24> */
[----:B------:R-:W-:Y:S02]  /*1440*/  FADD.FTZ R18, -R164, R158 ;  /* 0x0000009ea4127221 */ /* 0x000fe40000010100 */
        /* <DEDUP_REMOVED lines=14> */
[----:B------:R-:W-:Y:S02]  /*1530*/  FADD.FTZ R19, -R164, R159 ;  /* 0x0000009fa4137221 */ /* 0x000fe40000010100 */
[----:B------:R-:W-:Y:S02]  /*1540*/  FADD.FTZ R208, R208, R227 ;  /* 0x000000e3d0d07221 */ /* 0x000fe40000010000 */
[----:B------:R-:W-:Y:S02]  /*1550*/  FFMA.FTZ R207, R17, R227, R207 ;  /* 0x000000e311cf7223 */ /* 0x000fe400000100cf */
[----:B------:R-:W-:Y:S01]  /*1560*/  FMUL.FTZ R19, R4, R19 ;  /* 0x0000001304137220 */ /* 0x000fe20000410000 */
[----:B------:R-:W-:Y:S01]  /*1570*/  IADD3 R210, R210, 0x80, RZ ;  /* 0x00000080d2d27810 */ /* 0x000fe20007ffe0ff */
        /* <DEDUP_REMOVED lines=8> */
[----:B--2---:R-:W-:Y:S02]  /*1600*/  FMUL.FTZ R226, R157, R226 ;  /* 0x000000e29de27220 */ /* 0x004fe40000410000 */
[----:B----4-:R-:W-:Y:S02]  /*1610*/  FMUL.FTZ R225, R156, R163 ;  /* 0x000000a39ce17220 */ /* 0x010fe40000410000 */
[----:B------:R-:W-:Y:S02]  /*1620*/  FADD.FTZ R208, R208, R226 ;  /* 0x000000e2d0d07221 */ /* 0x000fe40000010000 */
[----:B------:R-:W-:Y:S02]  /*1630*/  FFMA.FTZ R207, R18, R226, R207 ;  /* 0x000000e212cf7223 */ /* 0x000fe400000100cf */
[----:B------:R-:W-:-:S02]  /*1640*/  FADD.FTZ R208, R208, R225 ;  /* 0x000000e1d0d07221 */ /* 0x000fc40000010000 */
[----:B------:R-:W-:Y:S02]  /*1650*/  FFMA.FTZ R207, R19, R225, R207 ;  /* 0x000000e113cf7223 */ /* 0x000fe400000100cf */
.L_x_5304:
[----:B------:R-:W-:Y:S05]  /*1660*/  BSYNC B0 ;  /* 0x0000000000007941 */ /* 0x000fea0003800000 */
.L_x_5303:
[----:B------:R-:W-:Y:S01]  /*1670*/  BSSY B0, `(.L_x_5305) ;  /* 0x000005d000007945 */ /* 0x000fe20003800000 */
[----:B------:R-:W-:Y:S05]  /*1680*/  @!P2 BRA `(.L_x_5306) ;  /* 0x000005b00000a947 */ /* 0x000fea0003800000 */
[C---:B------:R-:W-:Y:S01]  /*1690*/  LEA R156, P4, R210.reuse, c[0x0][0x188], 0x5 ;  /* 0x00006200d29c7a11 */ /* 0x040fe200078828ff */
[----:B------:R-:W-:Y:S01]  /*16a0*/  HFMA2.MMA R160, -RZ, RZ, 0, 9.5367431640625e-07 ;  /* 0x00000010ffa07435 */ /* 0x000fe200000001ff */
[----:B------:R-:W2:Y:S02]  /*16b0*/  LDL R211, [R1+0x2c] ;  /* 0x00002c0001d37983 */ /* 0x000ea40000100800 */
[C---:B------:R-:W-:Y:S02]  /*16c0*/  LEA.HI.X R157, R210.reuse, c[0x0][0x18c], RZ, 0x5, P4 ;  /* 0x00006300d29d7a11 */ /* 0x040fe400020f2cff */
[----:B------:R-:W3:Y:S04]  /*16d0*/  LDL R206, [R1+0x28] ;  /* 0x0000280001ce7983 */ /* 0x000ee80000100800 */
[----:B------:R0:W4:Y:S01]  /*16e0*/  LDG.E.128 R20, [R156.64] ;  /* 0x000000049c147981 */ /* 0x000122000c1e1d00 */
[----:B------:R-:W-:Y:S01]  /*16f0*/  IMAD.WIDE.U32 R160, R210, R160, c[0x0][0x208] ;  /* 0x00008200d2a07625 */ /* 0x000fe200078e00a0 */
[----:B------:R-:W-:-:S02]  /*1700*/  ISETP.NE.U32.AND P4, PT, RZ, c[0x0][0x218], PT ;  /* 0x00008600ff007a0c */ /* 0x000fc40003f85070 */
[----:B------:R-:W2:Y:S04]  /*1710*/  LDL R167, [R1+0x24] ;  /* 0x0000240001a77983 */ /* 0x000ea80000100800 */
[----:B------:R-:W2:Y:S04]  /*1720*/  LDL R166, [R1+0x20] ;  /* 0x0000200001a67983 */ /* 0x000ea80000100800 */
[----:B0-----:R-:W2:Y:S01]  /*1730*/  LDG.E.128 R156, [R156.64+0x10] ;  /* 0x000010049c9c7981 */ /* 0x001ea2000c1e1d00 */
[----:B------:R-:W-:-:S03]  /*1740*/  ISETP.NE.AND.EX P4, PT, RZ, c[0x0][0x21c], PT, P4 ;  /* 0x00008700ff007a0c */ /* 0x000fc60003f85340 */
[----:B------:R-:W3:Y:S04]  /*1750*/  LDG.E.128 R160, [R160.64] ;  /* 0x00000004a0a07981 */ /* 0x000ee8000c1e1d00 */
[----:B------:R-:W3:Y:S06]  /*1760*/  LDL R164, [R1+0x18] ;  /* 0x0000180001a47983 */ /* 0x000eec0000100800 */
[----:B------:R-:W-:-:S04]  /*1770*/  @P4 LEA R24, P5, R210, c[0x0][0x218], 0x5 ;  /* 0x00008600d2184a11 */ /* 0x000fc800078a28ff */
[----:B------:R-:W-:-:S05]  /*1780*/  @P4 LEA.HI.X R25, R210, c[0x0][0x21c], RZ, 0x5, P5 ;  /* 0x00008700d2194a11 */ /* 0x000fca00028f2cff */
[----:B------:R2:W5:Y:S04]  /*1790*/  @P4 LDG.E.128 R40, [R24.64] ;  /* 0x0000000418284981 */ /* 0x000568000c1e1d00 */
[----:B------:R2:W5:Y:S01]  /*17a0*/  @P4 LDG.E.128 R36, [R24.64+0x10] ;  /* 0x0000100418244981 */ /* 0x000562000c1e1d00 */
[----:B------:R-:W-:-:S04]  /*17b0*/  LEA R174, P4, R210, c[0x0][0x190], 0x3 ;  /* 0x00006400d2ae7a11 */ /* 0x000fc800078818ff */
[----:B------:R-:W-:Y:S02]  /*17c0*/  LEA.HI.X R175, R210, c[0x0][0x194], RZ, 0x3, P4 ;  /* 0x00006500d2af7a11 */ /* 0x000fe400020f1cff */
[----:B------:R-:W-:Y:S02]  /*17d0*/  ISETP.NE.AND P4, PT, R165, RZ, PT ;  /* 0x000000ffa500720c */ /* 0x000fe40003f85270 */
[----:B------:R-:W3:Y:S02]  /*17e0*/  LDL R165, [R1+0x1c] ;  /* 0x00001c0001a57983 */ /* 0x000ee40000100800 */
[----:B-----5:R-:W-:Y:S02]  /*17f0*/  FSEL R26, R204, RZ, !P4 ;  /* 0x000000ffcc1a7208 */ /* 0x020fe40006000000 */
[----:B------:R-:W5:Y:S03]  /*1800*/  LDG.E.64 R174, [R174.64] ;  /* 0x00000004aeae7981 */ /* 0x000f66000c1e1b00 */
[----:B----4-:R-:W-:-:S02]  /*1810*/  FADD.FTZ R193, -R26, R20 ;  /* 0x000000141ac17221 */ /* 0x010fc40000010100 */
[C---:B------:R-:W-:Y:S02]  /*1820*/  FADD.FTZ R20, -R26.reuse, R21 ;  /* 0x000000151a147221 */ /* 0x040fe40000010100 */
[C---:B------:R-:W-:Y:S02]  /*1830*/  FADD.FTZ R21, -R26.reuse, R22 ;  /* 0x000000161a157221 */ /* 0x040fe40000010100 */
[C---:B------:R-:W-:Y:S02]  /*1840*/  FADD.FTZ R22, -R26.reuse, R23 ;  /* 0x000000171a167221 */ /* 0x040fe40000010100 */
[C---:B--2---:R-:W-:Y:S02]  /*1850*/  FADD.FTZ R24, -R26.reuse, R157 ;  /* 0x0000009d1a187221 */ /* 0x044fe40000010100 */
[----:B------:R-:W2:Y:S01]  /*1860*/  LDL R157, [R1+0x14] ;  /* 0x00001400019d7983 */ /* 0x000ea20000100800 */
[----:B------:R-:W-:-:S03]  /*1870*/  FADD.FTZ R23, -R26, R156 ;  /* 0x0000009c1a177221 */ /* 0x000fc60000010100 */
[----:B------:R-:W4:Y:S01]  /*1880*/  LDL R156, [R1+0x10] ;  /* 0x00001000019c7983 */ /* 0x000f220000100800 */
[--C-:B---3--:R-:W-:Y:S01]  /*1890*/  PRMT R224, RZ, 0x5410, R160.reuse ;  /* 0x00005410ffe07816 */ /* 0x108fe200000000a0 */
        /* <DEDUP_REMOVED lines=40> */
[----:B------:R-:W-:Y:S02]  /*1b20*/  FADD.FTZ R208, R208, R211 ;  /* 0x000000d3d0d07221 */ /* 0x000fe40000010000 */
[----:B------:R-:W-:Y:S02]  /*1b30*/  FFMA.FTZ R207, R24, R211, R207 ;  /* 0x000000d318cf7223 */ /* 0x000fe400000100cf */
[----:B------:R-:W-:Y:S01]  /*1b40*/  FMUL.FTZ R26, R4, R26 ;  /* 0x0000001a041a7220 */ /* 0x000fe20000410000 */
[----:B------:R-:W-:Y:S01]  /*1b50*/  IADD3 R210, R210, 0x80, RZ ;  /* 0x00000080d2d27810 */ /* 0x000fe20007ffe0ff */
        /* <DEDUP_REMOVED lines=8> */
[----:B--2---:R-:W-:Y:S02]  /*1be0*/  FMUL.FTZ R209, R157, R209 ;  /* 0x000000d19dd17220 */ /* 0x004fe40000410000 */
[----:B----4-:R-:W-:Y:S02]  /*1bf0*/  FMUL.FTZ R206, R156, R163 ;  /* 0x000000a39cce7220 */ /* 0x010fe40000410000 */
[----:B------:R-:W-:Y:S02]  /*1c00*/  FADD.FTZ R208, R208, R209 ;  /* 0x000000d1d0d07221 */ /* 0x000fe40000010000 */
[----:B------:R-:W-:Y:S02]  /*1c10*/  FFMA.FTZ R207, R25, R209, R207 ;  /* 0x000000d119cf7223 */ /* 0x000fe400000100cf */
[----:B------:R-:W-:Y:S02]  /*1c20*/  FADD.FTZ R208, R208, R206 ;  /* 0x000000ced0d07221 */ /* 0x000fe40000010000 */
[----:B------:R-:W-:-:S02]  /*1c30*/  FFMA.FTZ R207, R26, R206, R207 ;  /* 0x000000ce1acf7223 */ /* 0x000fc400000100cf */
.L_x_5306:
[----:B------:R-:W-:Y:S05]  /*1c40*/  BSYNC B0 ;  /* 0x0000000000007941 */ /* 0x000fea0003800000 */
.L_x_5305:
[----:B------:R-:W-:Y:S01]  /*1c50*/  BSSY B0, `(.L_x_5307) ;  /* 0x000005a000007945 */ /* 0x000fe20003800000 */
[----:B------:R-:W-:Y:S05]  /*1c60*/  @!P3 BRA `(.L_x_5308) ;  /* 0x000005800000b947 */ /* 0x000fea0003800000 */
[----:B------:R-:W-:Y:S01]  /*1c70*/  LEA R160, P4, R210, c[0x0][0x188], 0x5 ;  /* 0x00006200d2a07a11 */ /* 0x000fe200078828ff */
[----:B------:R-:W2:Y:S01]  /*1c80*/  LDL R183, [R1+0xc] ;  /* 0x00000c0001b77983 */ /* 0x000ea20000100800 */
[----:B------:R-:W-:-:S02]  /*1c90*/  MOV R164, 0x10 ;  /* 0x0000001000a47802 */ /* 0x000fc40000000f00 */
[C---:B------:R-:W-:Y:S01]  /*1ca0*/  LEA.HI.X R161, R210.reuse, c[0x0][0x18c], RZ, 0x5, P4 ;  /* 0x00006300d2a17a11 */ /* 0x040fe200020f2cff */
[----:B------:R-:W3:Y:S02]  /*1cb0*/  LDL R202, [R1+0x8] ;  /* 0x0000080001ca7983 */ /* 0x000ee40000100800 */
[----:B------:R-:W-:Y:S02]  /*1cc0*/  IMAD.WIDE.U32 R164, R210, R164, c[0x0][0x208] ;  /* 0x00008200d2a47625 */ /* 0x000fe400078e00a4 */
[----:B------:R0:W4:Y:S04]  /*1cd0*/  LDG.E.128 R156, [R160.64] ;  /* 0x00000004a09c7981 */ /* 0x000128000c1e1d00 */
[----:B------:R-:W2:Y:S01]  /*1ce0*/  LDG.E.128 R164, [R164.64] ;  /* 0x00000004a4a47981 */ /* 0x000ea2000c1e1d00 */
[----:B------:R-:W-:-:S03]  /*1cf0*/  ISETP.NE.U32.AND P4, PT, RZ, c[0x0][0x218], PT ;  /* 0x00008600ff007a0c */ /* 0x000fc60003f85070 */
[----:B------:R-:W3:Y:S01]  /*1d00*/  LDL R180, [R1+0x4] ;  /* 0x0000040001b47983 */ /* 0x000ee20000100800 */
[----:B------:R-:W-:-:S03]  /*1d10*/  ISETP.NE.AND.EX P4, PT, RZ, c[0x0][0x21c], PT, P4 ;  /* 0x00008700ff007a0c */ /* 0x000fc60003f85340 */
[----:B0-----:R-:W3:Y:S04]  /*1d20*/  LDG.E.128 R160, [R160.64+0x10] ;  /* 0x00001004a0a07981 */ /* 0x001ee8000c1e1d00 */
[----:B------:R-:W3:Y:S06]  /*1d30*/  LDL R181, [R1] ;  /* 0x0000000001b57983 */ /* 0x000eec0000100800 */
[----:B------:R-:W-:-:S04]  /*1d40*/  @P4 LEA R168, P5, R210, c[0x0][0x218], 0x5 ;  /* 0x00008600d2a84a11 */ /* 0x000fc800078a28ff */
[----:B------:R-:W-:-:S05]  /*1d50*/  @P4 LEA.HI.X R169, R210, c[0x0][0x21c], RZ, 0x5, P5 ;  /* 0x00008700d2a94a11 */ /* 0x000fca00028f2cff */
[----:B------:R0:W5:Y:S04]  /*1d60*/  @P4 LDG.E.128 R32, [R168.64] ;  /* 0x00000004a8204981 */ /* 0x000168000c1e1d00 */
[----:B------:R0:W5:Y:S01]  /*1d70*/  @P4 LDG.E.128 R28, [R168.64+0x10] ;  /* 0x00001004a81c4981 */ /* 0x000162000c1e1d00 */
[----:B------:R-:W-:-:S04]  /*1d80*/  LEA R176, P4, R210, c[0x0][0x190], 0x3 ;  /* 0x00006400d2b07a11 */ /* 0x000fc800078818ff */
[----:B------:R-:W-:-:S06]  /*1d90*/  LEA.HI.X R177, R210, c[0x0][0x194], RZ, 0x3, P4 ;  /* 0x00006500d2b17a11 */ /* 0x000fcc00020f1cff */
[----:B------:R-:W5:Y:S01]  /*1da0*/  LDG.E.64 R176, [R176.64] ;  /* 0x00000004b0b07981 */ /* 0x000f62000c1e1b00 */
[----:B------:R-:W1:Y:S02]  /*1db0*/  LDC.U8 R203, c[0x0][0x1f0] ;  /* 0x00007c00ffcb7b82 */ /* 0x000e640000000000 */
[----:B-1----:R-:W-:-:S04]  /*1dc0*/  ISETP.NE.AND P4, PT, R203, RZ, PT ;  /* 0x000000ffcb00720c */ /* 0x002fc80003f85270 */
[----:B0----5:R-:W-:Y:S02]  /*1dd0*/  FSEL R168, R204, RZ, !P4 ;  /* 0x000000ffcca87208 */ /* 0x021fe40006000000 */
[----:B------:R-:W-:-:S03]  /*1de0*/  IADD3 R210, R210, 0x80, RZ ;  /* 0x00000080d2d27810 */ /* 0x000fc60007ffe0ff */
[----:B----4-:R-:W-:Y:S01]  /*1df0*/  FADD.FTZ R156, -R168, R156 ;  /* 0x0000009ca89c7221 */ /* 0x010fe20000010100 */
[----:B--2---:R-:W-:-:S03]  /*1e00*/  PRMT R219, RZ, 0x5410, R164 ;  /* 0x00005410ffdb7816 */ /* 0x004fc600000000a4 */
[----:B------:R-:W-:Y:S01]  /*1e10*/  FMUL.FTZ R192, R4, R156 ;  /* 0x0000009c04c07220 */ /* 0x000fe20000410000 */
[----:B------:R-:W-:Y:S01]  /*1e20*/  PRMT R164, RZ, 0x7610, R164 ;  /* 0x00007610ffa47816 */ /* 0x000fe200000000a4 */
[----:B------:R-:W-:Y:S02]  /*1e30*/  FADD.FTZ R158, -R168, R158 ;  /* 0x0000009ea89e7221 */ /* 0x000fe40000010100 */
[----:B------:R-:W-:Y:S02]  /*1e40*/  FADD.FTZ R72, R72, R219 ;  /* 0x000000db48487221 */ /* 0x000fe40000010000 */
[-C--:B------:R-:W-:Y:S02]  /*1e50*/  FFMA.FTZ R112, R192, R219.reuse, R112 ;  /* 0x000000dbc0707223 */ /* 0x080fe40000010070 */
[C---:B------:R-:W-:Y:S02]  /*1e60*/  FADD.FTZ R27, -R168.reuse, R157 ;  /* 0x0000009da81b7221 */ /* 0x040fe40000010100 */
[----:B------:R-:W-:Y:S01]  /*1e70*/  FMUL.FTZ R219, R183, R219 ;  /* 0x000000dbb7db7220 */ /* 0x000fe20000410000 */
[----:B------:R-:W-:Y:S01]  /*1e80*/  PRMT R216, RZ, 0x5410, R165 ;  /* 0x00005410ffd87816 */ /* 0x000fe200000000a5 */
[----:B------:R-:W-:-:S02]  /*1e90*/  FADD.FTZ R159, -R168, R159 ;  /* 0x0000009fa89f7221 */ /* 0x000fc40000010100 */
[C---:B---3--:R-:W-:Y:S02]  /*1ea0*/  FADD.FTZ R160, -R168.reuse, R160 ;  /* 0x000000a0a8a07221 */ /* 0x048fe40000010100 */
[C---:B------:R-:W-:Y:S02]  /*1eb0*/  FADD.FTZ R161, -R168.reuse, R161 ;  /* 0x000000a1a8a17221 */ /* 0x040fe40000010100 */
[C---:B------:R-:W-:Y:S02]  /*1ec0*/  FADD.FTZ R162, -R168.reuse, R162 ;  /* 0x000000a2a8a27221 */ /* 0x040fe40000010100 */
[----:B------:R-:W-:Y:S02]  /*1ed0*/  FADD.FTZ R163, -R168, R163 ;  /* 0x000000a3a8a37221 */ /* 0x000fe40000010100 */
        /* <DEDUP_REMOVED lines=49> */
.L_x_5308:
[----:B------:R-:W-:Y:S05]  /*21f0*/  BSYNC B0 ;  /* 0x0000000000007941 */ /* 0x000fea0003800000 */
.L_x_5307:
[----:B------:R-:W-:Y:S01]  /*2200*/  ISETP.GE.U32.AND P4, PT, R3, 0x280, PT ;  /* 0x000002800300780c */ /* 0x000fe20003f86070 */
[----:B------:R-:W-:-:S12]  /*2210*/  BSSY B0, `(.L_x_5309) ;  /* 0x0000055000007945 */ /* 0x000fd80003800000 */
[----:B------:R-:W-:Y:S05]  /*2220*/  @!P4 BRA `(.L_x_5310) ;  /* 0x000005300000c947 */ /* 0x000fea0003800000 */
[----:B------:R-:W-:Y:S01]  /*2230*/  HFMA2.MMA R164, -RZ, RZ, 0, 9.5367431640625e-07 ;  /* 0x00000010ffa47435 */ /* 0x000fe200000001ff */
[----:B------:R-:W-:-:S04]  /*2240*/  LEA R160, P4, R210, c[0x0][0x188], 0x5 ;  /* 0x00006200d2a07a11 */ /* 0x000fc800078828ff */
[----:B------:R-:W-:-:S05]  /*2250*/  LEA.HI.X R161, R210, c[0x0][0x18c], RZ, 0x5, P4 ;  /* 0x00006300d2a17a11 */ /* 0x000fca00020f2cff */
[----:B------:R-:W-:Y:S01]  /*2260*/  IMAD.WIDE.U32 R164, R210, R164, c[0x0][0x208] ;  /* 0x00008200d2a47625 */ /* 0x000fe200078e00a4 */
[----:B------:R0:W2:Y:S05]  /*2270*/  LDG.E.128 R156, [R160.64] ;  /* 0x00000004a09c7981 */ /* 0x0000aa000c1e1d00 */
[----:B------:R-:W3:Y:S01]  /*2280*/  LDG.E.128 R164, [R164.64] ;  /* 0x00000004a4a47981 */ /* 0x000ee2000c1e1d00 */
[----:B------:R-:W-:-:S04]  /*2290*/  ISETP.NE.U32.AND P4, PT, RZ, c[0x0][0x218], PT ;  /* 0x00008600ff007a0c */ /* 0x000fc80003f85070 */
[----:B------:R-:W-:Y:S01]  /*22a0*/  ISETP.NE.AND.EX P4, PT, RZ, c[0x0][0x21c], PT, P4 ;  /* 0x00008700ff007a0c */ /* 0x000fe20003f85340 */
[----:B0-----:R-:W4:-:S12]  /*22b0*/  LDG.E.128 R160, [R160.64+0x10] ;  /* 0x00001004a0a07981 */ /* 0x001f18000c1e1d00 */
[----:B------:R-:W-:-:S04]  /*22c0*/  @P4 LEA R178, P5, R210, c[0x0][0x218], 0x5 ;  /* 0x00008600d2b24a11 */ /* 0x000fc800078a28ff */
[----:B------:R-:W-:-:S05]  /*22d0*/  @P4 LEA.HI.X R179, R210, c[0x0][0x21c], RZ, 0x5, P5 ;  /* 0x00008700d2b34a11 */ /* 0x000fca00028f2cff */
[----:B------:R0:W5:Y:S04]  /*22e0*/  @P4 LDG.E.128 R140, [R178.64] ;  /* 0x00000004b28c4981 */ /* 0x000168000c1e1d00 */
[----:B------:R0:W5:Y:S02]  /*22f0*/  @P4 LDG.E.128 R144, [R178.64+0x10] ;  /* 0x00001004b2904981 */ /* 0x000164000c1e1d00 */
[----:B0-----:R-:W-:-:S04]  /*2300*/  LEA R178, P4, R210, c[0x0][0x190], 0x3 ;  /* 0x00006400d2b27a11 */ /* 0x001fc800078818ff */
[----:B------:R-:W-:-:S06]  /*2310*/  LEA.HI.X R179, R210, c[0x0][0x194], RZ, 0x3, P4 ;  /* 0x00006500d2b37a11 */ /* 0x000fcc00020f1cff */
[----:B------:R-:W5:Y:S01]  /*2320*/  LDG.E.64 R178, [R178.64] ;  /* 0x00000004b2b27981 */ /* 0x000f62000c1e1b00 */
[----:B------:R-:W0:Y:S02]  /*2330*/  LDC.U8 R195, c[0x0][0x1f0] ;  /* 0x00007c00ffc37b82 */ /* 0x000e240000000000 */
[----:B0-----:R-:W-:-:S04]  /*2340*/  ISETP.NE.AND P4, PT, R195, RZ, PT ;  /* 0x000000ffc300720c */ /* 0x001fc80003f85270 */
[----:B-----5:R-:W-:-:S05]  /*2350*/  FSEL R204, R204, RZ, !P4 ;  /* 0x000000ffcccc7208 */ /* 0x020fca0006000000 */
[----:B--2---:R-:W-:-:S04]  /*2360*/  FADD.FTZ R156, -R204, R156 ;  /* 0x0000009ccc9c7221 */ /* 0x004fc80000010100 */
[----:B------:R-:W-:Y:S01]  /*2370*/  FMUL.FTZ R191, R4, R156 ;  /* 0x0000009c04bf7220 */ /* 0x000fe20000410000 */
        /* <DEDUP_REMOVED lines=62> */
.L_x_5310:
[----:B------:R-:W-:Y:S05]  /*2760*/  BSYNC B0 ;  /* 0x0000000000007941 */ /* 0x000fea0003800000 */
.L_x_5309:
        /* <DEDUP_REMOVED lines=8> */
.L_x_5324:
        /* <DEDUP_REMOVED lines=18> */
.L_x_5325:
        /* <DEDUP_REMOVED lines=25> */
[--C-:B------:R-:W-:Y:S01]  /*2aa0*/  FFMA.FTZ R159, R6, R162, R163.reuse ;  /* 0x000000a2069f7223 */ /* 0x100fe200000100a3 */
[----:B-----5:R-:W-:Y:S01]  /*2ab0*/  MOV R156, R170 ;  /* 0x000000aa009c7202 */ /* 0x020fe20000000f00 */
[----:B------:R-:W-:Y:S01]  /*2ac0*/  FFMA.FTZ R157, R190, R162, R163 ;  /* 0x000000a2be9d7223 */ /* 0x000fe200000100a3 */
[----:B------:R-:W-:Y:S01]  /*2ad0*/  ISETP.NE.AND.EX P5, PT, RZ, c[0x0][0x21c], PT, P5 ;  /* 0x00008700ff007a0c */ /* 0x000fe20003fa5350 */
[----:B------:R-:W-:Y:S01]  /*2ae0*/  FADD.FTZ R159, R7, -R159 ;  /* 0x8000009f079f7221 */ /* 0x000fe20000010000 */
[----:B------:R-:W-:Y:S01]  /*2af0*/  LOP3.LUT P4, RZ, R156, 0xff, RZ, 0xc0, !PT ;  /* 0x000000ff9cff7812 */ /* 0x000fe2000788c0ff */
[----:B------:R-:W-:Y:S01]  /*2b00*/  FADD.FTZ R157, R239, -R157 ;  /* 0x8000009def9d7221 */ /* 0x000fe20000010000 */
[----:B------:R-:W-:Y:S01]  /*2b10*/  LOP3.LUT P6, RZ, R170, 0xff0000, RZ, 0xc0, !PT ;  /* 0x00ff0000aaff7812 */ /* 0x000fe200078cc0ff */
[----:B------:R-:W-:-:S02]  /*2b20*/  FMUL.FTZ R159, R4, R159 ;  /* 0x0000009f049f7220 */ /* 0x000fc40000410000 */
[----:B------:R-:W-:Y:S02]  /*2b30*/  FMUL.FTZ R157, R4, R157 ;  /* 0x0000009d049d7220 */ /* 0x000fe40000410000 */
[----:B------:R-:W-:-:S04]  /*2b40*/  FFMA.FTZ R164, R12, R162, R163 ;  /* 0x000000a20ca47223 */ /* 0x000fc800000100a3 */
[----:B------:R-:W-:Y:S02]  /*2b50*/  @P5 FADD.FTZ R159, R56, R159 ;  /* 0x0000009f389f5221 */ /* 0x000fe40000010000 */
[----:B------:R-:W-:Y:S02]  /*2b60*/  @P5 FADD.FTZ R157, R57, R157 ;  /* 0x0000009d399d5221 */ /* 0x000fe40000010000 */
[-C--:B------:R-:W-:Y:S02]  /*2b70*/  FMUL.FTZ R156, R159, R5.reuse ;  /* 0x000000059f9c7220 */ /* 0x080fe40000410000 */
[----:B------:R-:W-:Y:S02]  /*2b80*/  FMUL.FTZ R158, R157, R5 ;  /* 0x000000059d9e7220 */ /* 0x000fe40000410000 */
[----:B------:R-:W-:Y:S02]  /*2b90*/  FMUL.FTZ R156, R156, c[0x0][0x1e8] ;  /* 0x00007a009c9c7a20 */ /* 0x000fe40000410000 */
[----:B------:R-:W-:-:S02]  /*2ba0*/  FMUL.FTZ R158, R158, c[0x0][0x1e8] ;  /* 0x00007a009e9e7a20 */ /* 0x000fc40000410000 */
[----:B------:R-:W-:Y:S01]  /*2bb0*/  FADD.FTZ R164, R233, -R164 ;  /* 0x800000a4e9a47221 */ /* 0x000fe20000010000 */
[----:B------:R-:W-:Y:S02]  /*2bc0*/  FSEL R156, R156, RZ, P4 ;  /* 0x000000ff9c9c7208 */ /* 0x000fe40002000000 */
[----:B------:R-:W-:Y:S01]  /*2bd0*/  LOP3.LUT P4, RZ, R170, 0xff00, RZ, 0xc0, !PT ;  /* 0x0000ff00aaff7812 */ /* 0x000fe2000788c0ff */
[----:B------:R-:W-:-:S03]  /*2be0*/  FMUL.FTZ R164, R4, R164 ;  /* 0x000000a404a47220 */ /* 0x000fc60000410000 */
[----:B------:R-:W-:Y:S01]  /*2bf0*/  FSEL R158, R158, RZ, P4 ;  /* 0x000000ff9e9e7208 */ /* 0x000fe20002000000 */
[----:B------:R-:W-:Y:S01]  /*2c00*/  @P5 FADD.FTZ R164, R55, R164 ;  /* 0x000000a437a45221 */ /* 0x000fe20000010000 */
[----:B------:R-:W-:Y:S02]  /*2c10*/  ISETP.NE.U32.AND P4, PT, RZ, c[0x0][0x258], PT ;  /* 0x00009600ff007a0c */ /* 0x000fe40003f85070 */
[----:B------:R-:W-:Y:S01]  /*2c20*/  F2FP.BF16.PACK_AB R156, R158, R156 ;  /* 0x0000009c9e9c723e */ /* 0x000fe200000010ff */
[----:B------:R-:W-:Y:S01]  /*2c30*/  FFMA.FTZ R158, R9, R162, R163 ;  /* 0x000000a2099e7223 */ /* 0x000fe200000100a3 */
[----:B------:R-:W-:-:S03]  /*2c40*/  ISETP.NE.AND.EX P4, PT, RZ, c[0x0][0x25c], PT, P4 ;  /* 0x00009700ff007a0c */ /* 0x000fc60003f85340 */
[----:B------:R-:W-:Y:S01]  /*2c50*/  FADD.FTZ R158, R236, -R158 ;  /* 0x8000009eec9e7221 */ /* 0x000fe20000010000 */
[----:B------:R-:W-:Y:S01]  /*2c60*/  SEL R148, R159, R148, P4 ;  /* 0x000000949f947207 */ /* 0x000fe20002000000 */
[----:B------:R-:W-:Y:S01]  /*2c70*/  FFMA.FTZ R159, R189, R162, R163 ;  /* 0x000000a2bd9f7223 */ /* 0x000fe200000100a3 */
[----:B------:R-:W-:Y:S01]  /*2c80*/  SEL R149, R157, R149, P4 ;  /* 0x000000959d957207 */ /* 0x000fe20002000000 */
[----:B------:R-:W-:Y:S01]  /*2c90*/  FMUL.FTZ R158, R4, R158 ;  /* 0x0000009e049e7220 */ /* 0x000fe20000410000 */
[----:B------:R-:W-:Y:S01]  /*2ca0*/  SEL R155, R164, R155, P4 ;  /* 0x0000009ba49b7207 */ /* 0x000fe20002000000 */
[----:B------:R-:W-:Y:S02]  /*2cb0*/  FADD.FTZ R159, R238, -R159 ;  /* 0x8000009fee9f7221 */ /* 0x000fe40000010000 */
[----:B------:R-:W-:Y:S02]  /*2cc0*/  @P5 FADD.FTZ R158, R52, R158 ;  /* 0x0000009e349e5221 */ /* 0x000fe40000010000 */
[----:B------:R-:W-:Y:S01]  /*2cd0*/  FMUL.FTZ R159, R4, R159 ;  /* 0x0000009f049f7220 */ /* 0x000fe20000410000 */
[----:B------:R-:W-:Y:S01]  /*2ce0*/  @P4 MOV R160, 0x20 ;  /* 0x0000002000a04802 */ /* 0x000fe20000000f00 */
[----:B------:R-:W-:Y:S01]  /*2cf0*/  FMUL.FTZ R164, R164, R5 ;  /* 0x00000005a4a47220 */ /* 0x000fe20000410000 */
[----:B------:R-:W-:Y:S01]  /*2d00*/  SEL R152, R158, R152, P4 ;  /* 0x000000989e987207 */ /* 0x000fe20002000000 */
[----:B------:R-:W-:-:S02]  /*2d10*/  @P5 FADD.FTZ R159, R58, R159 ;  /* 0x0000009f3a9f5221 */ /* 0x000fc40000010000 */
[-C--:B------:R-:W-:Y:S02]  /*2d20*/  FMUL.FTZ R158, R158, R5.reuse ;  /* 0x000000059e9e7220 */ /* 0x080fe40000410000 */
[C---:B------:R-:W-:Y:S01]  /*2d30*/  FMUL.FTZ R157, R159.reuse, R5 ;  /* 0x000000059f9d7220 */ /* 0x040fe20000410000 */
[----:B------:R-:W-:Y:S01]  /*2d40*/  SEL R150, R159, R150, P4 ;  /* 0x000000969f967207 */ /* 0x000fe20002000000 */
[----:B------:R-:W-:Y:S02]  /*2d50*/  FFMA.FTZ R159, R8, R162, R163 ;  /* 0x000000a2089f7223 */ /* 0x000fe400000100a3 */
[----:B------:R-:W-:Y:S02]  /*2d60*/  FMUL.FTZ R157, R157, c[0x0][0x1e8] ;  /* 0x00007a009d9d7a20 */ /* 0x000fe40000410000 */
[----:B------:R-:W-:Y:S02]  /*2d70*/  FADD.FTZ R159, R237, -R159 ;  /* 0x8000009fed9f7221 */ /* 0x000fe40000010000 */
[----:B------:R-:W-:Y:S01]  /*2d80*/  FMUL.FTZ R158, R158, c[0x0][0x1e8] ;  /* 0x00007a009e9e7a20 */ /* 0x000fe20000410000 */
[----:B------:R-:W-:Y:S01]  /*2d90*/  FSEL R157, R157, RZ, P6 ;  /* 0x000000ff9d9d7208 */ /* 0x000fe20003000000 */
[----:B------:R-:W-:Y:S01]  /*2da0*/  FMUL.FTZ R159, R4, R159 ;  /* 0x0000009f049f7220 */ /* 0x000fe20000410000 */
[----:B------:R-:W-:Y:S01]  /*2db0*/  LOP3.LUT P6, RZ, R170, 0xff000000, RZ, 0xc0, !PT ;  /* 0xff000000aaff7812 */ /* 0x000fe200078cc0ff */
[----:B------:R-:W-:-:S04]  /*2dc0*/  @P4 IMAD.WIDE.U32 R160, R2, R160, c[0x0][0x258] ;  /* 0x0000960002a04625 */ /* 0x000fc800078e00a0 */
[----:B------:R-:W-:Y:S02]  /*2dd0*/  @P5 FADD.FTZ R159, R59, R159 ;  /* 0x0000009f3b9f5221 */ /* 0x000fe40000010000 */
[----:B------:R-:W-:-:S03]  /*2de0*/  FMUL.FTZ R164, R164, c[0x0][0x1e8] ;  /* 0x00007a00a4a47a20 */ /* 0x000fc60000410000 */
[C---:B------:R-:W-:Y:S01]  /*2df0*/  SEL R151, R159.reuse, R151, P4 ;  /* 0x000000979f977207 */ /* 0x040fe20002000000 */
[----:B------:R-:W-:-:S04]  /*2e00*/  FMUL.FTZ R159, R159, R5 ;  /* 0x000000059f9f7220 */ /* 0x000fc80000410000 */
[----:B------:R-:W-:Y:S01]  /*2e10*/  FMUL.FTZ R159, R159, c[0x0][0x1e8] ;  /* 0x00007a009f9f7a20 */ /* 0x000fe20000410000 */
[----:B------:R-:W-:Y:S04]  /*2e20*/  @P4 STG.E.128 [R160.64], R148 ;  /* 0x00000094a0004986 */ /* 0x000fe8000c101d04 */
[----:B------:R-:W-:Y:S02]  /*2e30*/  FSEL R159, R159, RZ, P6 ;  /* 0x000000ff9f9f7208 */ /* 0x000fe40003000000 */
[----:B------:R-:W-:Y:S02]  /*2e40*/  LOP3.LUT P6, RZ, R171, 0xff, RZ, 0xc0, !PT ;  /* 0x000000ffabff7812 */ /* 0x000fe400078cc0ff */
[----:B------:R-:W-:Y:S01]  /*2e50*/  F2FP.BF16.PACK_AB R157, R159, R157 ;  /* 0x0000009d9f9d723e */ /* 0x000fe200000010ff */
[----:B------:R-:W-:Y:S01]  /*2e60*/  FFMA.FTZ R159, R10, R162, R163 ;  /* 0x000000a20a9f7223 */ /* 0x000fe200000100a3 */
[----:B------:R-:W-:-:S02]  /*2e70*/  FSEL R158, R158, RZ, P6 ;  /* 0x000000ff9e9e7208 */ /* 0x000fc40003000000 */
[----:B------:R-:W-:Y:S01]  /*2e80*/  LOP3.LUT P6, RZ, R171, 0xff00, RZ, 0xc0, !PT ;  /* 0x0000ff00abff7812 */ /* 0x000fe200078cc0ff */
[----:B------:R-:W-:-:S04]  /*2e90*/  FADD.FTZ R159, R235, -R159 ;  /* 0x8000009feb9f7221 */ /* 0x000fc80000010000 */
[----:B------:R-:W-:-:S04]  /*2ea0*/  FMUL.FTZ R159, R4, R159 ;  /* 0x0000009f049f7220 */ /* 0x000fc80000410000 */
[----:B------:R-:W-:-:S05]  /*2eb0*/  @P5 FADD.FTZ R159, R53, R159 ;  /* 0x0000009f359f5221 */ /* 0x000fca0000010000 */
[C---:B------:R-:W-:Y:S01]  /*2ec0*/  SEL R153, R159.reuse, R153, P4 ;  /* 0x000000999f997207 */ /* 0x040fe20002000000 */
[----:B------:R-:W-:-:S04]  /*2ed0*/  FMUL.FTZ R159, R159, R5 ;  /* 0x000000059f9f7220 */ /* 0x000fc80000410000 */
[----:B------:R-:W-:-:S05]  /*2ee0*/  FMUL.FTZ R159, R159, c[0x0][0x1e8] ;  /* 0x00007a009f9f7a20 */ /* 0x000fca0000410000 */
[----:B------:R-:W-:-:S04]  /*2ef0*/  FSEL R159, R159, RZ, P6 ;  /* 0x000000ff9f9f7208 */ /* 0x000fc80003000000 */
[----:B------:R-:W-:Y:S01]  /*2f00*/  F2FP.BF16.PACK_AB R158, R159, R158 ;  /* 0x0000009e9f9e723e */ /* 0x000fe200000010ff */
[----:B------:R-:W-:-:S04]  /*2f10*/  FFMA.FTZ R159, R11, R162, R163 ;  /* 0x000000a20b9f7223 */ /* 0x000fc800000100a3 */
[----:B------:R-:W-:-:S04]  /*2f20*/  FADD.FTZ R159, R234, -R159 ;  /* 0x8000009fea9f7221 */ /* 0x000fc80000010000 */
[----:B------:R-:W-:-:S04]  /*2f30*/  FMUL.FTZ R159, R4, R159 ;  /* 0x0000009f049f7220 */ /* 0x000fc80000410000 */
[----:B------:R-:W-:Y:S01]  /*2f40*/  @P5 FADD.FTZ R159, R54, R159 ;  /* 0x0000009f369f5221 */ /* 0x000fe20000010000 */
[----:B------:R-:W-:-:S04]  /*2f50*/  LOP3.LUT P5, RZ, R171, 0xff000000, RZ, 0xc0, !PT ;  /* 0xff000000abff7812 */ /* 0x000fc800078ac0ff */
[C---:B------:R-:W-:Y:S01]  /*2f60*/  SEL R154, R159.reuse, R154, P4 ;  /* 0x0000009a9f9a7207 */ /* 0x040fe20002000000 */
[----:B------:R-:W-:Y:S01]  /*2f70*/  FMUL.FTZ R159, R159, R5 ;  /* 0x000000059f9f7220 */ /* 0x000fe20000410000 */
[----:B------:R-:W-:-:S03]  /*2f80*/  FSEL R164, R164, RZ, P5 ;  /* 0x000000ffa4a47208 */ /* 0x000fc60002800000 */
[----:B------:R0:W-:Y:S01]  /*2f90*/  @P4 STG.E.128 [R160.64+0x10], R152 ;  /* 0x00001098a0004986 */ /* 0x0001e2000c101d04 */
[----:B------:R-:W-:Y:S01]  /*2fa0*/  FMUL.FTZ R159, R159, c[0x0][0x1e8] ;  /* 0x00007a009f9f7a20 */ /* 0x000fe20000410000 */
[----:B------:R-:W-:-:S04]  /*2fb0*/  LOP3.LUT P4, RZ, R171, 0xff0000, RZ, 0xc0, !PT ;  /* 0x00ff0000abff7812 */ /* 0x000fc8000788c0ff */
[----:B------:R-:W-:-:S04]  /*2fc0*/  FSEL R159, R159, RZ, P4 ;  /* 0x000000ff9f9f7208 */ /* 0x000fc80002000000 */
[----:B------:R-:W-:Y:S01]  /*2fd0*/  F2FP.BF16.PACK_AB R159, R164, R159 ;  /* 0x0000009fa49f723e */ /* 0x000fe200000010ff */
[----:B0-----:R-:W-:-:S10]  /*2fe0*/  HFMA2.MMA R160, -RZ, RZ, 0, 9.5367431640625e-07 ;  /* 0x00000010ffa07435 */ /* 0x001fd400000001ff */
[C---:B------:R-:W-:Y:S01]  /*2ff0*/  IMAD.WIDE.U32 R160, R2.reuse, R160, c[0x0][0x248] ;  /* 0x0000920002a07625 */ /* 0x040fe200078e00a0 */
[----:B------:R-:W-:-:S04]  /*3000*/  IADD3 R2, R2, 0x80, RZ ;  /* 0x0000008002027810 */ /* 0x000fc80007ffe0ff */
[----:B------:R0:W-:Y:S03]  /*3010*/  STG.E.128 [R160.64], R156 ;  /* 0x0000009ca0007986 */ /* 0x0001e6000c101d04 */
.L_x_5314:
[----:B------:R-:W-:Y:S05]  /*3020*/  BSYNC B0 ;  /* 0x0000000000007941 */ /* 0x000fea0003800000 */
.L_x_5313:
[----:B------:R-:W-:Y:S01]  /*3030*/  BSSY B0, `(.L_x_5315) ;  /* 0x000005b000007945 */ /* 0x000fe20003800000 */
[----:B------:R-:W-:Y:S05]  /*3040*/  @!P1 BRA `(.L_x_5316) ;  /* 0x0000059000009947 */ /* 0x000fea0003800000 */
[----:B------:R-:W-:Y:S01]  /*3050*/  ISETP.NE.U32.AND P5, PT, RZ, c[0x0][0x218], PT ;  /* 0x00008600ff007a0c */ /* 0x000fe20003fa5070 */
[--C-:B0-----:R-:W-:Y:S01]  /*3060*/  FFMA.FTZ R159, R194, R162, R163.reuse ;  /* 0x000000a2c29f7223 */ /* 0x101fe200000100a3 */
        /* <DEDUP_REMOVED lines=87> */
.L_x_5316:
[----:B------:R-:W-:Y:S05]  /*35e0*/  BSYNC B0 ;  /* 0x0000000000007941 */ /* 0x000fea0003800000 */
.L_x_5315:
        /* <DEDUP_REMOVED lines=91> */
.L_x_5318:
[----:B------:R-:W-:Y:S05]  /*3ba0*/  BSYNC B0 ;  /* 0x0000000000007941 */ /* 0x000fea0003800000 */
.L_x_5317:
[----:B------:R-:W-:Y:S01]  /*3bb0*/  BSSY B0, `(.L_x_5319) ;  /* 0x000005b000007945 */ /* 0x000fe20003800000 */
[----:B------:R-:W-:Y:S05]  /*3bc0*/  @!P3 BRA `(.L_x_5320) ;  /* 0x000005900000b947 */ /* 0x000fea0003800000 */
[----:B------:R-:W-:Y:S01]  /*3bd0*/  ISETP.NE.U32.AND P5, PT, RZ, c[0x0][0x218], PT ;  /* 0x00008600ff007a0c */ /* 0x000fe20003fa5070 */
[--C-:B0-----:R-:W-:Y:S01]  /*3be0*/  FFMA.FTZ R159, R192, R162, R163.reuse ;  /* 0x000000a2c09f7223 */ /* 0x101fe200000100a3 */
[----:B------:R-:W-:Y:S01]  /*3bf0*/  MOV R156, R176 ;  /* 0x000000b0009c7202 */ /* 0x000fe20000000f00 */
[----:B------:R-:W-:Y:S01]  /*3c00*/  FFMA.FTZ R157, R27, R162, R163 ;  /* 0x000000a21b9d7223 */ /* 0x000fe200000100a3 */
[----:B------:R-:W-:Y:S01]  /*3c10*/  ISETP.NE.AND.EX P5, PT, RZ, c[0x0][0x21c], PT, P5 ;  /* 0x00008700ff007a0c */ /* 0x000fe20003fa5350 */
[----:B------:R-:W-:Y:S01]  /*3c20*/  FADD.FTZ R159, R219, -R159 ;  /* 0x8000009fdb9f7221 */ /* 0x000fe20000010000 */
[----:B------:R-:W-:Y:S01]  /*3c30*/  LOP3.LUT P4, RZ, R156, 0xff, RZ, 0xc0, !PT ;  /* 0x000000ff9cff7812 */ /* 0x000fe2000788c0ff */
[----:B------:R-:W-:Y:S01]  /*3c40*/  FADD.FTZ R157, R217, -R157 ;  /* 0x8000009dd99d7221 */ /* 0x000fe20000010000 */
[----:B------:R-:W-:Y:S01]  /*3c50*/  LOP3.LUT P6, RZ, R176, 0xff0000, RZ, 0xc0, !PT ;  /* 0x00ff0000b0ff7812 */ /* 0x000fe200078cc0ff */
[----:B-----5:R-:W-:-:S02]  /*3c60*/  FMUL.FTZ R159, R4, R159 ;  /* 0x0000009f049f7220 */ /* 0x020fc40000410000 */
        /* <DEDUP_REMOVED lines=79> */
.L_x_5320:
[----:B------:R-:W-:Y:S05]  /*4160*/  BSYNC B0 ;  /* 0x0000000000007941 */ /* 0x000fea0003800000 */
.L_x_5319:
[----:B------:R-:W-:Y:S01]  /*4170*/  ISETP.GE.U32.AND P4, PT, R3, 0x280, PT ;  /* 0x000002800300780c */ /* 0x000fe20003f86070 */
[----:B------:R-:W-:-:S12]  /*4180*/  BSSY B0, `(.L_x_5321) ;  /* 0x000005a000007945 */ /* 0x000fd80003800000 */
        /* <DEDUP_REMOVED lines=9> */
[C---:B-----5:R-:W-:Y:S02]  /*4220*/  FMUL.FTZ R156, R4.reuse, R156 ;  /* 0x0000009c049c7220 */ /* 0x060fe40000410000 */
[----:B------:R-:W-:-:S02]  /*4230*/  FMUL.FTZ R158, R4, R158 ;  /* 0x0000009e049e7220 */ /* 0x000fc40000410000 */
[----:B------:R-:W-:-:S04]  /*4240*/  FFMA.FTZ R159, R188, R162, R163 ;  /* 0x000000a2bc9f7223 */ /* 0x000fc800000100a3 */
[----:B------:R-:W-:Y:S02]  /*4250*/  @P5 FADD.FTZ R156, R140, R156 ;  /* 0x0000009c8c9c5221 */ /* 0x000fe40000010000 */
[----:B------:R-:W-:Y:S02]  /*4260*/  @P5 FADD.FTZ R158, R143, R158 ;  /* 0x0000009e8f9e5221 */ /* 0x000fe40000010000 */
[C---:B------:R-:W-:Y:S01]  /*4270*/  FMUL.FTZ R157, R156.reuse, R5 ;  /* 0x000000059c9d7220 */ /* 0x040fe20000410000 */
[----:B------:R-:W-:Y:S01]  /*4280*/  SEL R148, R156, R148, P4 ;  /* 0x000000949c947207 */ /* 0x000fe20002000000 */
[----:B------:R-:W-:Y:S01]  /*4290*/  FADD.FTZ R159, R199, -R159 ;  /* 0x8000009fc79f7221 */ /* 0x000fe20000010000 */
[----:B------:R-:W-:Y:S01]  /*42a0*/  MOV R156, R178 ;  /* 0x000000b2009c7202 */ /* 0x000fe20000000f00 */
[----:B------:R-:W-:Y:S01]  /*42b0*/  FMUL.FTZ R157, R157, c[0x0][0x1e8] ;  /* 0x00007a009d9d7a20 */ /* 0x000fe20000410000 */
[C---:B------:R-:W-:Y:S01]  /*42c0*/  SEL R151, R158.reuse, R151, P4 ;  /* 0x000000979e977207 */ /* 0x040fe20002000000 */
[----:B------:R-:W-:Y:S01]  /*42d0*/  FMUL.FTZ R158, R158, R5 ;  /* 0x000000059e9e7220 */ /* 0x000fe20000410000 */
[----:B------:R-:W-:Y:S01]  /*42e0*/  LOP3.LUT P6, RZ, R156, 0xff, RZ, 0xc0, !PT ;  /* 0x000000ff9cff7812 */ /* 0x000fe200078cc0ff */
[----:B------:R-:W-:-:S02]  /*42f0*/  FMUL.FTZ R159, R4, R159 ;  /* 0x0000009f049f7220 */ /* 0x000fc40000410000 */
[----:B------:R-:W-:Y:S01]  /*4300*/  FMUL.FTZ R158, R158, c[0x0][0x1e8] ;  /* 0x00007a009e9e7a20 */ /* 0x000fe20000410000 */
[----:B------:R-:W-:Y:S01]  /*4310*/  FSEL R156, R157, RZ, P6 ;  /* 0x000000ff9d9c7208 */ /* 0x000fe20003000000 */
[----:B------:R-:W-:Y:S01]  /*4320*/  FFMA.FTZ R157, R184, R162, R163 ;  /* 0x000000a2b89d7223 */ /* 0x000fe200000100a3 */
[----:B------:R-:W-:Y:S01]  /*4330*/  LOP3.LUT P6, RZ, R178, 0xff00, RZ, 0xc0, !PT ;  /* 0x0000ff00b2ff7812 */ /* 0x000fe200078cc0ff */
[----:B------:R-:W-:Y:S02]  /*4340*/  @P5 FADD.FTZ R159, R145, R159 ;  /* 0x0000009f919f5221 */ /* 0x000fe40000010000 */
[----:B------:R-:W-:-:S03]  /*4350*/  FADD.FTZ R157, R215, -R157 ;  /* 0x8000009dd79d7221 */ /* 0x000fc60000010000 */
[C---:B------:R-:W-:Y:S01]  /*4360*/  SEL R153, R159.reuse, R153, P4 ;  /* 0x000000999f997207 */ /* 0x040fe20002000000 */
[----:B------:R-:W-:Y:S02]  /*4370*/  FMUL.FTZ R157, R4, R157 ;  /* 0x0000009d049d7220 */ /* 0x000fe40000410000 */
[----:B------:R-:W-:Y:S02]  /*4380*/  FMUL.FTZ R159, R159, R5 ;  /* 0x000000059f9f7220 */ /* 0x000fe40000410000 */
[----:B------:R-:W-:Y:S02]  /*4390*/  @P5 FADD.FTZ R157, R141, R157 ;  /* 0x0000009d8d9d5221 */ /* 0x000fe40000010000 */
[----:B------:R-:W-:-:S03]  /*43a0*/  FMUL.FTZ R159, R159, c[0x0][0x1e8] ;  /* 0x00007a009f9f7a20 */ /* 0x000fc60000410000 */
[C---:B------:R-:W-:Y:S01]  /*43b0*/  SEL R149, R157.reuse, R149, P4 ;  /* 0x000000959d957207 */ /* 0x040fe20002000000 */
[----:B------:R-:W-:-:S04]  /*43c0*/  FMUL.FTZ R157, R157, R5 ;  /* 0x000000059d9d7220 */ /* 0x000fc80000410000 */
[----:B------:R-:W-:-:S05]  /*43d0*/  FMUL.FTZ R157, R157, c[0x0][0x1e8] ;  /* 0x00007a009d9d7a20 */ /* 0x000fca0000410000 */
[----:B------:R-:W-:Y:S02]  /*43e0*/  FSEL R157, R157, RZ, P6 ;  /* 0x000000ff9d9d7208 */ /* 0x000fe40003000000 */
[----:B------:R-:W-:Y:S02]  /*43f0*/  LOP3.LUT P6, RZ, R178, 0xff0000, RZ, 0xc0, !PT ;  /* 0x00ff0000b2ff7812 */ /* 0x000fe400078cc0ff */
[----:B------:R-:W-:Y:S01]  /*4400*/  F2FP.BF16.PACK_AB R156, R157, R156 ;  /* 0x0000009c9d9c723e */ /* 0x000fe200000010ff */
[----:B------:R-:W-:-:S04]  /*4410*/  FFMA.FTZ R157, R185, R162, R163 ;  /* 0x000000a2b99d7223 */ /* 0x000fc800000100a3 */
[----:B------:R-:W-:-:S04]  /*4420*/  FADD.FTZ R157, R214, -R157 ;  /* 0x8000009dd69d7221 */ /* 0x000fc80000010000 */
[----:B------:R-:W-:-:S04]  /*4430*/  FMUL.FTZ R157, R4, R157 ;  /* 0x0000009d049d7220 */ /* 0x000fc80000410000 */
[----:B------:R-:W-:-:S05]  /*4440*/  @P5 FADD.FTZ R157, R142, R157 ;  /* 0x0000009d8e9d5221 */ /* 0x000fca0000010000 */
[C---:B------:R-:W-:Y:S01]  /*4450*/  SEL R150, R157.reuse, R150, P4 ;  /* 0x000000969d967207 */ /* 0x040fe20002000000 */
[----:B------:R-:W-:-:S04]  /*4460*/  FMUL.FTZ R157, R157, R5 ;  /* 0x000000059d9d7220 */ /* 0x000fc80000410000 */
[----:B------:R-:W-:-:S05]  /*4470*/  FMUL.FTZ R157, R157, c[0x0][0x1e8] ;  /* 0x00007a009d9d7a20 */ /* 0x000fca0000410000 */
[----:B------:R-:W-:Y:S02]  /*4480*/  FSEL R157, R157, RZ, P6 ;  /* 0x000000ff9d9d7208 */ /* 0x000fe40003000000 */
[----:B------:R-:W-:-:S04]  /*4490*/  LOP3.LUT P6, RZ, R178, 0xff000000, RZ, 0xc0, !PT ;  /* 0xff000000b2ff7812 */ /* 0x000fc800078cc0ff */
        /* <DEDUP_REMOVED lines=12> */
[----:B------:R-:W-:-:S04]  /*4560*/  FSEL R159, R159, RZ, P6 ;  /* 0x000000ff9f9f7208 */ /* 0x000fc80003000000 */
        /* <DEDUP_REMOVED lines=8> */
[----:B------:R-:W-:Y:S01]  /*45f0*/  @P5 FADD.FTZ R4, R147, R4 ;  /* 0x0000000493045221 */ /* 0x000fe20000010000 */
[----:B------:R-:W-:Y:S02]  /*4600*/  LOP3.LUT P5, RZ, R179, 0xff000000, RZ, 0xc0, !PT ;  /* 0xff000000b3ff7812 */ /* 0x000fe400078ac0ff */
[C---:B------:R-:W-:Y:S01]  /*4610*/  SEL R154, R159.reuse, R154, P4 ;  /* 0x0000009a9f9a7207 */ /* 0x040fe20002000000 */
[C---:B------:R-:W-:Y:S01]  /*4620*/  FMUL.FTZ R160, R4.reuse, R5 ;  /* 0x0000000504a07220 */ /* 0x040fe20000410000 */
[----:B------:R-:W-:Y:S01]  /*4630*/  SEL R155, R4, R155, P4 ;  /* 0x0000009b049b7207 */ /* 0x000fe20002000000 */
[----:B------:R-:W-:Y:S01]  /*4640*/  FMUL.FTZ R159, R159, R5 ;  /* 0x000000059f9f7220 */ /* 0x000fe20000410000 */
[----:B------:R-:W-:Y:S01]  /*4650*/  @P4 MOV R4, 0x20 ;  /* 0x0000002000044802 */ /* 0x000fe20000000f00 */
[----:B------:R-:W-:-:S02]  /*4660*/  FMUL.FTZ R160, R160, c[0x0][0x1e8] ;  /* 0x00007a00a0a07a20 */ /* 0x000fc40000410000 */
[----:B------:R-:W-:Y:S02]  /*4670*/  FMUL.FTZ R159, R159, c[0x0][0x1e8] ;  /* 0x00007a009f9f7a20 */ /* 0x000fe40000410000 */
[----:B------:R-:W-:Y:S01]  /*4680*/  @P4 IMAD.WIDE.U32 R4, R2, R4, c[0x0][0x258] ;  /* 0x0000960002044625 */ /* 0x000fe200078e0004 */
[----:B------:R-:W-:-:S04]  /*4690*/  FSEL R160, R160, RZ, P5 ;  /* 0x000000ffa0a07208 */ /* 0x000fc80002800000 */
[----:B------:R-:W-:Y:S04]  /*46a0*/  @P4 STG.E.128 [R4.64], R148 ;  /* 0x0000009404004986 */ /* 0x000fe8000c101d04 */
[----:B------:R0:W-:Y:S01]  /*46b0*/  @P4 STG.E.128 [R4.64+0x10], R152 ;  /* 0x0000109804004986 */ /* 0x0001e2000c101d04 */
[----:B------:R-:W-:-:S04]  /*46c0*/  LOP3.LUT P4, RZ, R179, 0xff0000, RZ, 0xc0, !PT ;  /* 0x00ff0000b3ff7812 */ /* 0x000fc8000788c0ff */
[----:B------:R-:W-:-:S04]  /*46d0*/  FSEL R159, R159, RZ, P4 ;  /* 0x000000ff9f9f7208 */ /* 0x000fc80002000000 */
[----:B------:R-:W-:Y:S01]  /*46e0*/  F2FP.BF16.PACK_AB R159, R160, R159 ;  /* 0x0000009fa09f723e */ /* 0x000fe200000010ff */
[----:B0-----:R-:W-:-:S10]  /*46f0*/  HFMA2.MMA R4, -RZ, RZ, 0, 9.5367431640625e-07 ;  /* 0x00000010ff047435 */ /* 0x001fd400000001ff */
[----:B------:R-:W-:-:S05]  /*4700*/  IMAD.WIDE.U32 R4, R2, R4, c[0x0][0x248] ;  /* 0x0000920002047625 */ /* 0x000fca00078e0004 */
[----:B------:R0:W-:Y:S02]  /*4710*/  STG.E.128 [R4.64], R156 ;  /* 0x0000009c04007986 */ /* 0x0001e4000c101d04 */
.L_x_5322:
[----:B------:R-:W-:Y:S05]  /*4720*/  BSYNC B0 ;  /* 0x0000000000007941 */ /* 0x000fea0003800000 */
.L_x_5321:
[----:B------:R-:W-:Y:S02]  /*4730*/  IADD3 R0, R0, c[0x0][0x160], RZ ;  /* 0x0000580000007a10 */ /* 0x000fe40007ffe0ff */
[----:B------:R-:W-:Y:S02]  /*4740*/  LOP3.LUT P5, RZ, R240, 0xff, RZ, 0xc0, !PT ;  /* 0x000000fff0ff7812 */ /* 0x000fe400078ac0ff */
[----:B------:R-:W-:Y:S02]  /*4750*/  ISETP.GE.AND P4, PT, R0, c[0x0][0x164], PT ;  /* 0x0000590000007a0c */ /* 0x000fe40003f86270 */
[----:B------:R-:W-:-:S11]  /*4760*/  SEL R240, RZ, 0x1, P5 ;  /* 0x00000001fff07807 */ /* 0x000fd60002800000 */
[----:B01---5:R-:W-:Y:S01]  /*4770*/  @P4 CALL.REL.NOINC `(.L_x_5300) ;  /* 0x0000001000004944 */ /* 0x023fe20003c00000 */
[----:B------:R-:W-:Y:S05]  /*4780*/  BRA `(.L_x_5323) ;  /* 0xffffc1b000007947 */ /* 0x000fea000383ffff */
.L_x_5300:
[----:B-1----:R-:W0:Y:S01]  /*4790*/  S2UR UR6, SR_CTAID.X ;  /* 0x00000000000679c3 */ /* 0x002e220000002500 */
[----:B------:R-:W0:Y:S01]  /*47a0*/  S2R R2, SR_TID.X ;  /* 0x0000000000027919 */ /* 0x000e220000002100 */
[----:B-----5:R-:W-:Y:S02]  /*47b0*/  @P0 MOV R7, 0x20 ;  /* 0x0000002000070802 */ /* 0x020fe40000000f00 */
[----:B------:R-:W-:Y:S02]  /*47c0*/  @P1 MOV R11, 0x20 ;  /* 0x00000020000b1802 */ /* 0x000fe40000000f00 */
[----:B------:R-:W-:Y:S02]  /*47d0*/  @P2 MOV R15, 0x20 ;  /* 0x00000020000f2802 */ /* 0x000fe40000000f00 */
[----:B------:R-:W-:Y:S02]  /*47e0*/  ISETP.GE.U32.AND P4, PT, R3, 0x280, PT ;  /* 0x000002800300780c */ /* 0x000fe40003f86070 */
[----:B------:R-:W-:-:S02]  /*47f0*/  @P3 MOV R17, 0x20 ;  /* 0x0000002000113802 */ /* 0x000fc40000000f00 */
        /* <DEDUP_REMOVED lines=41> */
.L_x_5311:
[----:B------:R-:W-:Y:S01]  /*4a90*/  HFMA2.MMA R158, -RZ, RZ, 0, 9.5367431640625e-07 ;  /* 0x00000010ff9e7435 */ /* 0x000fe200000001ff */
[----:B------:R-:W-:-:S02]  /*4aa0*/  MOV R157, R208 ;  /* 0x000000d0009d7202 */ /* 0x000fc40000000f00 */
[----:B------:R-:W-:Y:S02]  /*4ab0*/  MOV R163, 0x1f ;  /* 0x0000001f00a37802 */ /* 0x000fe40000000f00 */
[----:B------:R-:W-:Y:S02]  /*4ac0*/  MOV R162, 0xffffffff ;  /* 0xffffffff00a27802 */ /* 0x000fe40000000f00 */
[----:B------:R-:W-:Y:S02]  /*4ad0*/  MOV R156, 0x4af0 ;  /* 0x00004af0009c7802 */ /* 0x000fe40000000f00 */
[----:B-----5:R-:W-:Y:S05]  /*4ae0*/  CALL.REL.NOINC `($__internal_68_$__cuda_sm70_shflsync_down_p) ;  /* 0x0000046000007944 */ /* 0x020fea0003c00000 */
[----:B-1----:R-:W-:Y:S01]  /*4af0*/  MOV R159, R158 ;  /* 0x0000009e009f7202 */ /* 0x002fe20000000f00 */
[----:B------:R-:W-:Y:S05]  /*4b00*/  BRA `(.L_x_5324) ;  /* 0xffffdce000007947 */ /* 0x000fea000383ffff */
.L_x_5312:
[----:B------:R-:W-:Y:S01]  /*4b10*/  HFMA2.MMA R158, -RZ, RZ, 0, 9.5367431640625e-07 ;  /* 0x00000010ff9e7435 */ /* 0x000fe200000001ff */
[----:B------:R-:W-:Y:S02]  /*4b20*/  MOV R157, R207 ;  /* 0x000000cf009d7202 */ /* 0x000fe40000000f00 */
[----:B------:R-:W-:Y:S02]  /*4b30*/  MOV R163, 0x1f ;  /* 0x0000001f00a37802 */ /* 0x000fe40000000f00 */
[----:B------:R-:W-:-:S02]  /*4b40*/  MOV R162, 0xffffffff ;  /* 0xffffffff00a27802 */ /* 0x000fc40000000f00 */
[----:B------:R-:W-:Y:S02]  /*4b50*/  MOV R156, 0x4b70 ;  /* 0x00004b70009c7802 */ /* 0x000fe40000000f00 */
[----:B01---5:R-:W-:Y:S05]  /*4b60*/  CALL.REL.NOINC `($__internal_68_$__cuda_sm70_shflsync_down_p) ;  /* 0x000003e000007944 */ /* 0x023fea0003c00000 */
[----:B------:R-:W-:Y:S01]  /*4b70*/  FADD.FTZ R208, R159, R208 ;  /* 0x000000d09fd07221 */ /* 0x000fe20000010000 */
[----:B------:R-:W-:Y:S01]  /*4b80*/  MOV R163, 0x1f ;  /* 0x0000001f00a37802 */ /* 0x000fe20000000f00 */
[----:B-1----:R-:W-:Y:S01]  /*4b90*/  FADD.FTZ R207, R207, R158 ;  /* 0x0000009ecfcf7221 */ /* 0x002fe20000010000 */
[----:B------:R-:W-:Y:S01]  /*4ba0*/  HFMA2.MMA R158, -RZ, RZ, 0, 4.76837158203125e-07 ;  /* 0x00000008ff9e7435 */ /* 0x000fe200000001ff */
[----:B------:R-:W-:Y:S02]  /*4bb0*/  MOV R162, 0xffffffff ;  /* 0xffffffff00a27802 */ /* 0x000fe40000000f00 */
[----:B------:R-:W-:Y:S02]  /*4bc0*/  MOV R157, R208 ;  /* 0x000000d0009d7202 */ /* 0x000fe40000000f00 */
[----:B------:R-:W-:Y:S02]  /*4bd0*/  MOV R156, 0x4bf0 ;  /* 0x00004bf0009c7802 */ /* 0x000fe40000000f00 */
[----:B------:R-:W-:Y:S05]  /*4be0*/  CALL.REL.NOINC `($__internal_68_$__cuda_sm70_shflsync_down_p) ;  /* 0x0000036000007944 */ /* 0x000fea0003c00000 */
[----:B-1----:R-:W-:Y:S01]  /*4bf0*/  MOV R159, R158 ;  /* 0x0000009e009f7202 */ /* 0x002fe20000000f00 */
[----:B------:R-:W-:Y:S01]  /*4c00*/  HFMA2.MMA R158, -RZ, RZ, 0, 4.76837158203125e-07 ;  /* 0x00000008ff9e7435 */ /* 0x000fe200000001ff */
[----:B------:R-:W-:-:S02]  /*4c10*/  MOV R157, R207 ;  /* 0x000000cf009d7202 */ /* 0x000fc40000000f00 */
[----:B------:R-:W-:Y:S02]  /*4c20*/  MOV R163, 0x1f ;  /* 0x0000001f00a37802 */ /* 0x000fe40000000f00 */
[----:B------:R-:W-:Y:S02]  /*4c30*/  MOV R162, 0xffffffff ;  /* 0xffffffff00a27802 */ /* 0x000fe40000000f00 */
[----:B------:R-:W-:Y:S02]  /*4c40*/  MOV R156, 0x4c60 ;  /* 0x00004c60009c7802 */ /* 0x000fe40000000f00 */
[----:B------:R-:W-:Y:S05]  /*4c50*/  CALL.REL.NOINC `($__internal_68_$__cuda_sm70_shflsync_down_p) ;  /* 0x000002f000007944 */ /* 0x000fea0003c00000 */
[----:B------:R-:W-:Y:S01]  /*4c60*/  FADD.FTZ R208, R159, R208 ;  /* 0x000000d09fd07221 */ /* 0x000fe20000010000 */
[----:B------:R-:W-:Y:S01]  /*4c70*/  MOV R163, 0x1f ;  /* 0x0000001f00a37802 */ /* 0x000fe20000000f00 */
[----:B-1----:R-:W-:Y:S01]  /*4c80*/  FADD.FTZ R207, R207, R158 ;  /* 0x0000009ecfcf7221 */ /* 0x002fe20000010000 */
[----:B------:R-:W-:Y:S01]  /*4c90*/  HFMA2.MMA R158, -RZ, RZ, 0, 2.384185791015625e-07 ;  /* 0x00000004ff9e7435 */ /* 0x000fe200000001ff */
[----:B------:R-:W-:Y:S02]  /*4ca0*/  MOV R162, 0xffffffff ;  /* 0xffffffff00a27802 */ /* 0x000fe40000000f00 */
[----:B------:R-:W-:-:S02]  /*4cb0*/  MOV R157, R208 ;  /* 0x000000d0009d7202 */ /* 0x000fc40000000f00 */
[----:B------:R-:W-:Y:S02]  /*4cc0*/  MOV R156, 0x4ce0 ;  /* 0x00004ce0009c7802 */ /* 0x000fe40000000f00 */
[----:B------:R-:W-:Y:S05]  /*4cd0*/  CALL.REL.NOINC `($__internal_68_$__cuda_sm70_shflsync_down_p) ;  /* 0x0000027000007944 */ /* 0x000fea0003c00000 */
[----:B-1----:R-:W-:Y:S01]  /*4ce0*/  MOV R159, R158 ;  /* 0x0000009e009f7202 */ /* 0x002fe20000000f00 */
[----:B------:R-:W-:Y:S01]  /*4cf0*/  HFMA2.MMA R158, -RZ, RZ, 0, 2.384185791015625e-07 ;  /* 0x00000004ff9e7435 */ /* 0x000fe200000001ff */
[----:B------:R-:W-:Y:S02]  /*4d00*/  MOV R157, R207 ;  /* 0x000000cf009d7202 */ /* 0x000fe40000000f00 */
[----:B------:R-:W-:Y:S02]  /*4d10*/  MOV R163, 0x1f ;  /* 0x0000001f00a37802 */ /* 0x000fe40000000f00 */
[----:B------:R-:W-:Y:S02]  /*4d20*/  MOV R162, 0xffffffff ;  /* 0xffffffff00a27802 */ /* 0x000fe40000000f00 */
[----:B------:R-:W-:Y:S02]  /*4d30*/  MOV R156, 0x4d50 ;  /* 0x00004d50009c7802 */ /* 0x000fe40000000f00 */
[----:B------:R-:W-:Y:S05]  /*4d40*/  CALL.REL.NOINC `($__internal_68_$__cuda_sm70_shflsync_down_p) ;  /* 0x0000020000007944 */ /* 0x000fea0003c00000 */
[----:B------:R-:W-:Y:S01]  /*4d50*/  FADD.FTZ R208, R159, R208 ;  /* 0x000000d09fd07221 */ /* 0x000fe20000010000 */
[----:B------:R-:W-:Y:S01]  /*4d60*/  MOV R163, 0x1f ;  /* 0x0000001f00a37802 */ /* 0x000fe20000000f00 */
[----:B-1----:R-:W-:Y:S01]  /*4d70*/  FADD.FTZ R207, R207, R158 ;  /* 0x0000009ecfcf7221 */ /* 0x002fe20000010000 */
[----:B------:R-:W-:Y:S01]  /*4d80*/  HFMA2.MMA R158, -RZ, RZ, 0, 1.1920928955078125e-07 ;  /* 0x00000002ff9e7435 */ /* 0x000fe200000001ff */
[----:B------:R-:W-:-:S02]  /*4d90*/  MOV R162, 0xffffffff ;  /* 0xffffffff00a27802 */ /* 0x000fc40000000f00 */
[----:B------:R-:W-:Y:S02]  /*4da0*/  MOV R157, R208 ;  /* 0x000000d0009d7202 */ /* 0x000fe40000000f00 */
[----:B------:R-:W-:Y:S02]  /*4db0*/  MOV R156, 0x4dd0 ;  /* 0x00004dd0009c7802 */ /* 0x000fe40000000f00 */
[----:B------:R-:W-:Y:S05]  /*4dc0*/  CALL.REL.NOINC `($__internal_68_$__cuda_sm70_shflsync_down_p) ;  /* 0x0000018000007944 */ /* 0x000fea0003c00000 */
[----:B-1----:R-:W-:Y:S01]  /*4dd0*/  MOV R159, R158 ;  /* 0x0000009e009f7202 */ /* 0x002fe20000000f00 */
[----:B------:R-:W-:Y:S01]  /*4de0*/  HFMA2.MMA R158, -RZ, RZ, 0, 1.1920928955078125e-07 ;  /* 0x00000002ff9e7435 */ /* 0x000fe200000001ff */
[----:B------:R-:W-:Y:S02]  /*4df0*/  MOV R157, R207 ;  /* 0x000000cf009d7202 */ /* 0x000fe40000000f00 */
[----:B------:R-:W-:Y:S02]  /*4e00*/  MOV R163, 0x1f ;  /* 0x0000001f00a37802 */ /* 0x000fe40000000f00 */
[----:B------:R-:W-:Y:S02]  /*4e10*/  MOV R162, 0xffffffff ;  /* 0xffffffff00a27802 */ /* 0x000fe40000000f00 */
[----:B------:R-:W-:-:S02]  /*4e20*/  MOV R156, 0x4e40 ;  /* 0x00004e40009c7802 */ /* 0x000fc40000000f00 */
[----:B------:R-:W-:Y:S05]  /*4e30*/  CALL.REL.NOINC `($__internal_68_$__cuda_sm70_shflsync_down_p) ;  /* 0x0000011000007944 */ /* 0x000fea0003c00000 */
[----:B------:R-:W-:Y:S01]  /*4e40*/  FADD.FTZ R208, R159, R208 ;  /* 0x000000d09fd07221 */ /* 0x000fe20000010000 */
[----:B------:R-:W-:Y:S01]  /*4e50*/  MOV R163, 0x1f ;  /* 0x0000001f00a37802 */ /* 0x000fe20000000f00 */
[----:B-1----:R-:W-:Y:S01]  /*4e60*/  FADD.FTZ R207, R207, R158 ;  /* 0x0000009ecfcf7221 */ /* 0x002fe20000010000 */
[----:B------:R-:W-:Y:S01]  /*4e70*/  HFMA2.MMA R158, -RZ, RZ, 0, 5.9604644775390625e-08 ;  /* 0x00000001ff9e7435 */ /* 0x000fe200000001ff */
[----:B------:R-:W-:-:S02]  /*4e80*/  MOV R162, 0xffffffff ;  /* 0xffffffff00a27802 */ /* 0x000fc40000000f00 */
[----:B------:R-:W-:Y:S02]  /*4e90*/  MOV R157, R208 ;  /* 0x000000d0009d7202 */ /* 0x000fe40000000f00 */
[----:B------:R-:W-:Y:S02]  /*4ea0*/  MOV R156, 0x4ec0 ;  /* 0x00004ec0009c7802 */ /* 0x000fe40000000f00 */
[----:B------:R-:W-:Y:S05]  /*4eb0*/  CALL.REL.NOINC `($__internal_68_$__cuda_sm70_shflsync_down_p) ;  /* 0x0000009000007944 */ /* 0x000fea0003c00000 */
[----:B-1----:R-:W-:Y:S01]  /*4ec0*/  MOV R159, R158 ;  /* 0x0000009e009f7202 */ /* 0x002fe20000000f00 */
[----:B------:R-:W-:Y:S01]  /*4ed0*/  HFMA2.MMA R158, -RZ, RZ, 0, 5.9604644775390625e-08 ;  /* 0x00000001ff9e7435 */ /* 0x000fe200000001ff */
[----:B------:R-:W-:Y:S02]  /*4ee0*/  MOV R157, R207 ;  /* 0x000000cf009d7202 */ /* 0x000fe40000000f00 */
[----:B------:R-:W-:Y:S02]  /*4ef0*/  MOV R163, 0x1f ;  /* 0x0000001f00a37802 */ /* 0x000fe40000000f00 */
[----:B------:R-:W-:Y:S02]  /*4f00*/  MOV R162, 0xffffffff ;  /* 0xffffffff00a27802 */ /* 0x000fe40000000f00 */
[----:B------:R-:W-:-:S02]  /*4f10*/  MOV R156, 0x4f30 ;  /* 0x00004f30009c7802 */ /* 0x000fc40000000f00 */
[----:B------:R-:W-:Y:S05]  /*4f20*/  CALL.REL.NOINC `($__internal_68_$__cuda_sm70_shflsync_down_p) ;  /* 0x0000002000007944 */ /* 0x000fea0003c00000 */
[----:B-1----:R-:W-:Y:S01]  /*4f30*/  MOV R157, R158 ;  /* 0x0000009e009d7202 */ /* 0x002fe20000000f00 */
[----:B------:R-:W-:Y:S05]  /*4f40*/  BRA `(.L_x_5325) ;  /* 0xffffd9c000007947 */ /* 0x000fea000383ffff */
        .weak           $__internal_68_$__cuda_sm70_shflsync_down_p
        .type           $__internal_68_$__cuda_sm70_shflsync_down_p,@function
        .size           $__internal_68_$__cuda_sm70_shflsync_down_p,(.L_x_14286 - $__internal_68_$__cuda_sm70_shflsync_down_p)
$__internal_68_$__cuda_sm70_shflsync_down_p:
[----:B------:R-:W-:Y:S04]  /*4f50*/  WARPSYNC R162 ;  /* 0x000000a200007348 */ /* 0x000fe80003800000 */
[----:B------:R0:W1:Y:S02]  /*4f60*/  SHFL.DOWN PT, R158, R157, R158, R163 ;  /* 0x0800009e9d9e7389 */ /* 0x00006400000e00a3 */
[----:B0-----:R-:W-:-:S06]  /*4f70*/  HFMA2.MMA R157, -RZ, RZ, 0, 0 ;  /* 0x00000000ff9d7435 */ /* 0x001fcc00000001ff */
[----:B------:R-:W-:Y:S05]  /*4f80*/  RET.REL.NODEC R156 `(_ZN10layer_norm13ln_bwd_kernelINS_13Kernel_traitsI13__nv_bfloat16S2_fS2_fjLj5120ELj1ELj1ELj4ELj16ENS_18Kernel_traits_baseILj5120ES2_S2_fS2_fjLj128EEEEELb1ELb0ELb0ELb0EEEvNS_9BwdParamsE) ;  /* 0xffffb0709c007950 */ /* 0x000fea0003c3ffff */
.L_x_5326:
        /* <DEDUP_REMOVED lines=15> */
.L_x_14286:


//--------------------- .text._ZN10layer_norm13ln_bwd_kernelINS_13Kernel_traitsI13__nv_bfloat16S2_fS2_fjLj5120ELj1ELj1ELj4ELj16ENS_18Kernel_traits_baseILj5120ES2_S2_fS2_fjLj128EEEEELb1ELb0ELb0ELb1EEEvNS_9BwdParamsE --------------------------
	.section	.text._ZN10layer_norm13ln_bwd_kernelINS_13Kernel_traitsI13__nv_bfloat16S2_fS2_fjLj5120ELj1ELj1ELj4ELj16ENS_18Kernel_traits_baseILj5120ES2_S2_fS2_fjLj128EEEEELb1ELb0ELb0ELb1EEEvNS_9BwdParamsE,"ax",@progbits
	.sectioninfo	@"SHI_REGISTERS=255"
	.align	128
        .global         _ZN10layer_norm13ln_bwd_kernelINS_13Kernel_traitsI13__nv_bfloat16S2_fS2_fjLj5120ELj1ELj1ELj4ELj16ENS_18Kernel_traits_baseILj5120ES2_S2_fS2_fjLj128EEEEELb1ELb0ELb0ELb1EEEvNS_9BwdParamsE
        .type           _ZN10layer_norm13ln_bwd_kernelINS_13Kernel_traitsI13__nv_bfloat16S2_fS2_fjLj5120ELj1ELj1ELj4ELj16ENS_18Kernel_traits_baseILj5120ES2_S2_fS2_fjLj128EEEEELb1ELb0ELb0ELb1EEEvNS_9BwdParamsE,@function
        .size           _ZN10layer_norm13ln_bwd_kernelINS_13Kernel_traitsI13__nv_bfloat16S2_fS2_fjLj5120ELj1ELj1ELj4ELj16ENS_18Kernel_traits_baseILj5120ES2_S2_fS2_fjLj128EEEEELb1ELb0ELb0ELb1EEEvNS_9BwdParamsE,(.L_x_14287 - _ZN10layer_norm13ln_bwd_kernelINS_13Kernel_traitsI13__nv_bfloat16S2_fS2_fjLj5120ELj1ELj1ELj4ELj16ENS_18Kernel_traits_baseILj5120ES2_S2_fS2_fjLj128EEEEELb1ELb0ELb0ELb1EEEvNS_9BwdParamsE)
        .other          _ZN10layer_norm13ln_bwd_kernelINS_13Kernel_traitsI13__nv_bfloat16S2_fS2_fjLj5120ELj1ELj1ELj4ELj16ENS_18Kernel_traits_baseILj5120ES2_S2_fS2_fjLj128EEEEELb1ELb0ELb0ELb1EEEvNS_9BwdParamsE,@"STO_CUDA_ENTRY STV_DEFAULT"
_ZN10layer_norm13ln_bwd_kernelINS_13Kernel_traitsI13__nv_bfloat16S2_fS2_fjLj5120ELj1ELj1ELj4ELj16ENS_18Kernel_traits_baseILj5120ES2_S2_fS2_fjLj128EEEEELb1ELb0ELb0ELb1EEEvNS_9BwdParamsE:
.text._ZN10layer_norm13ln_bwd_kernelINS_13Kernel_traitsI13__nv_bfloat16S2_fS2_fjLj5120ELj1ELj1ELj4ELj16ENS_18Kernel_traits_baseILj5120ES2_S2_fS2_fjLj128EEEEELb1ELb0ELb0ELb1EEEvNS_9BwdParamsE:
        /* <DEDUP_REMOVED lines=49> */
.L_x_5327:
        /* <DEDUP_REMOVED lines=9> */
[----:B------:R-:W-:Y:S01]  /*03a0*/  ULDC.U8 UR6, c[0x0][0x1f0] ;  /* 0x00007c0000067ab9 */ /* 0x000fe20000000000 */
[----:B------:R-:W-:Y:S01]  /*03b0*/  HFMA2.MMA R190, -RZ, RZ, 0, 5.9604644775390625e-08 ;  /* 0x00000001ffbe7435 */ /* 0x000fe200000001ff */
[----:B------:R-:W-:Y:S01]  /*03c0*/  CS2R R236, SRZ ;  /* 0x0000000000ec7805 */ /* 0x000fe2000001ff00 */
[----:B------:R-:W-:Y:S01]  /*03d0*/  HFMA2.MMA R183, -RZ, RZ, 0, 0 ;  /* 0x00000000ffb77435 */ /* 0x000fe200000001ff */
[----:B------:R-:W-:Y:S01]  /*03e0*/  CS2R R234, SRZ ;  /* 0x0000000000ea7805 */ /* 0x000fe2000001ff00 */
[----:B------:R-:W-:Y:S01]  /*03f0*/  HFMA2.MMA R35, -RZ, RZ, 0, 0 ;  /* 0x00000000ff237435 */ /* 0x000fe200000001ff */
[----:B------:R-:W-:Y:S01]  /*0400*/  CS2R R232, SRZ ;  /* 0x0000000000e87805 */ /* 0x000fe2000001ff00 */
[----:B------:R-:W-:Y:S01]  /*0410*/  CS2R R230, SRZ ;  /* 0x0000000000e67805 */ /* 0x000fe2000001ff00 */
[----:B------:R-:W-:Y:S01]  /*0420*/  MOV R188, RZ ;  /* 0x000000ff00bc7202 */ /* 0x000fe20000000f00 */
        /* <DEDUP_REMOVED lines=46> */
[--C-:B0-----:R-:W-:Y:S01]  /*0710*/  PRMT R2, RZ, 0x5410, R7.reuse ;  /* 0x00005410ff027816 */ /* 0x101fe20000000007 */
[----:B------:R-:W-:Y:S01]  /*0720*/  CS2R R18, SRZ ;  /* 0x0000000000127805 */ /* 0x000fe2000001ff00 */
[----:B---3--:R-:W-:Y:S02]  /*0730*/  PRMT R245, RZ, 0x5410, R36 ;  /* 0x00005410fff57816 */ /* 0x008fe40000000024 */
[----:B-1----:R-:W-:Y:S01]  /*0740*/  PRMT R4, RZ, 0x7610, R7 ;  /* 0x00007610ff047816 */ /* 0x002fe20000000007 */
[----:B------:R0:W-:Y:S01]  /*0750*/  STL [R1+0x48], R2 ;  /* 0x0000480201007387 */ /* 0x0001e20000100800 */
[----:B------:R-:W-:Y:S01]  /*0760*/  CS2R R6, SRZ ;  /* 0x0000000000067805 */ /* 0x000fe2000001ff00 */
[----:B--2---:R-:W-:-:S02]  /*0770*/  PRMT R3, RZ, 0x5410, R8 ;  /* 0x00005410ff037816 */ /* 0x004fc40000000008 */
[----:B------:R1:W-:Y:S01]  /*0780*/  STL [R1+0x44], R4 ;  /* 0x0000440401007387 */ /* 0x0003e20000100800 */
[----:B------:R-:W-:Y:S02]  /*0790*/  PRMT R244, RZ, 0x7610, R36 ;  /* 0x00007610fff47816 */ /* 0x000fe40000000024 */
[--C-:B------:R-:W-:Y:S01]  /*07a0*/  PRMT R243, RZ, 0x5410, R37.reuse ;  /* 0x00005410fff37816 */ /* 0x100fe20000000025 */
[----:B------:R2:W-:Y:S01]  /*07b0*/  STL [R1+0x40], R3 ;  /* 0x0000400301007387 */ /* 0x0005e20000100800 */
[----:B------:R-:W-:Y:S02]  /*07c0*/  PRMT R242, RZ, 0x7610, R37 ;  /* 0x00007610fff27816 */ /* 0x000fe40000000025 */
[----:B0-----:R-:W-:Y:S02]  /*07d0*/  PRMT R2, RZ, 0x7610, R8 ;  /* 0x00007610ff027816 */ /* 0x001fe40000000008 */
[--C-:B------:R-:W-:Y:S02]  /*07e0*/  PRMT R241, RZ, 0x5410, R38.reuse ;  /* 0x00005410fff17816 */ /* 0x100fe40000000026 */
[----:B-1----:R-:W-:Y:S01]  /*07f0*/  PRMT R4, RZ, 0x5410, R9 ;  /* 0x00005410ff047816 */ /* 0x002fe20000000009 */
[----:B------:R0:W-:Y:S01]  /*0800*/  STL [R1+0x3c], R2 ;  /* 0x00003c0201007387 */ /* 0x0001e20000100800 */
[----:B------:R-:W-:-:S02]  /*0810*/  PRMT R240, RZ, 0x7610, R38 ;  /* 0x00007610fff07816 */ /* 0x000fc40000000026 */
[----:B--2---:R-:W-:Y:S01]  /*0820*/  PRMT R3, RZ, 0x7610, R9 ;  /* 0x00007610ff037816 */ /* 0x004fe20000000009 */
[----:B------:R1:W-:Y:S01]  /*0830*/  STL [R1+0x38], R4 ;  /* 0x0000380401007387 */ /* 0x0003e20000100800 */
[----:B------:R-:W-:Y:S01]  /*0840*/  CS2R R8, SRZ ;  /* 0x0000000000087805 */ /* 0x000fe2000001ff00 */
[--C-:B------:R-:W-:Y:S02]  /*0850*/  PRMT R239, RZ, 0x5410, R39.reuse ;  /* 0x00005410ffef7816 */ /* 0x100fe40000000027 */
        /* <DEDUP_REMOVED lines=28> */
[----:B------:R-:W-:Y:S01]  /*0a20*/  STL [R1+0x4], R3 ;  /* 0x0000040301007387 */ /* 0x000fe20000100800 */
[----:B0-----:R-:W-:Y:S02]  /*0a30*/  PRMT R2, RZ, 0x5410, R16 ;  /* 0x00005410ff027816 */ /* 0x001fe40000000010 */
[----:B------:R-:W-:Y:S01]  /*0a40*/  CS2R R16, SRZ ;  /* 0x0000000000107805 */ /* 0x000fe2000001ff00 */
[----:B-1----:R-:W-:Y:S02]  /*0a50*/  CS2R R4, SRZ ;  /* 0x0000000000047805 */ /* 0x002fe4000001ff00 */
[----:B------:R0:W-:Y:S02]  /*0a60*/  STL [R1], R2 ;  /* 0x0000000201007387 */ /* 0x0001e40000100800 */
[----:B0-----:R-:W-:Y:S02]  /*0a70*/  CS2R R2, SRZ ;  /* 0x0000000000027805 */ /* 0x001fe4000001ff00 */
.L_x_5332:
[----:B------:R-:W0:Y:S01]  /*0a80*/  S2R R226, SR_TID.X ;  /* 0x0000000000e27919 */ /* 0x000e220000002100 */
[----:B------:R-:W-:Y:S01]  /*0a90*/  ISETP.NE.U32.AND P0, PT, RZ, c[0x0][0x1c0], PT ;  /* 0x00007000ff007a0c */ /* 0x000fe20003f05070 */
[----:B------:R-:W-:-:S02]  /*0aa0*/  IMAD R84, R0, c[0x0][0x168], RZ ;  /* 0x00005a0000547a24 */ /* 0x000fc400078e02ff */
[----:B------:R-:W2:Y:S01]  /*0ab0*/  LDL R222, [R1+0x54] ;  /* 0x0000540001de7983 */ /* 0x000ea20000100800 */
[----:B------:R-:W-:Y:S02]  /*0ac0*/  ISETP.NE.AND.EX P0, PT, RZ, c[0x0][0x1c4], PT, P0 ;  /* 0x00007100ff007a0c */ /* 0x000fe40003f05300 */
[----:B------:R-:W-:Y:S01]  /*0ad0*/  SHF.R.S32.HI R85, RZ, 0x1f, R84 ;  /* 0x0000001fff557819 */ /* 0x000fe20000011454 */
[----:B------:R-:W3:Y:S01]  /*0ae0*/  LDL R221, [R1+0x60] ;  /* 0x0000600001dd7983 */ /* 0x000ee20000100800 */
[----:B------:R-:W-:Y:S02]  /*0af0*/  MOV R180, 0x4 ;  /* 0x0000000400b47802 */ /* 0x000fe40000000f00 */
[----:B------:R-:W-:Y:S01]  /*0b00*/  LEA.HI R85, R85, R84, RZ, 0x3 ;  /* 0x0000005455557211 */ /* 0x000fe200078f18ff */
[----:B------:R-:W4:Y:S01]  /*0b10*/  LDL R223, [R1+0x58] ;  /* 0x0000580001df7983 */ /* 0x000f220000100800 */
[----:B------:R-:W-:Y:S01]  /*0b20*/  SHF.R.S32.HI R89, RZ, 0x1f, R0 ;  /* 0x0000001fff597819 */ /* 0x000fe20000011400 */
[C---:B------:R-:W-:Y:S01]  /*0b30*/  IMAD.WIDE R86, R0.reuse, R180, c[0x0][0x1a0] ;  /* 0x0000680000567625 */ /* 0x040fe200078e02b4 */
[----:B------:R-:W-:Y:S01]  /*0b40*/  MOV R213, 0x20 ;  /* 0x0000002000d57802 */ /* 0x000fe20000000f00 */
[----:B------:R-:W2:Y:S02]  /*0b50*/  LDL R224, [R1+0x50] ;  /* 0x0000500001e07983 */ /* 0x000ea40000100800 */
[----:B------:R-:W-:-:S02]  /*0b60*/  @P0 LEA R84, P1, R0, c[0x0][0x1c0], 0x1 ;  /* 0x0000700000540a11 */ /* 0x000fc400078208ff */
[----:B------:R-:W-:Y:S01]  /*0b70*/  MOV R140, 0x10 ;  /* 0x00000010008c7802 */ /* 0x000fe20000000f00 */
[----:B------:R1:W2:Y:S01]  /*0b80*/  LDG.E R191, [R86.64] ;  /* 0x0000000456bf7981 */ /* 0x0002a2000c1e1900 */
[----:B0-----:R-:W-:-:S03]  /*0b90*/  LOP3.LUT R182, R226, 0x7f, RZ, 0xc0, !PT ;  /* 0x0000007fe2b67812 */ /* 0x001fc600078ec0ff */
[----:B------:R-:W3:Y:S01]  /*0ba0*/  LDL R220, [R1+0x4c] ;  /* 0x00004c0001dc7983 */ /* 0x000ee20000100800 */
[----:B------:R-:W-:-:S03]  /*0bb0*/  LEA.HI.SX32 R182, R85, R182, 0x1d ;  /* 0x000000b655b67211 */ /* 0x000fc600078feaff */
[----:B------:R-:W3:Y:S01]  /*0bc0*/  LDL R225, [R1+0x5c] ;  /* 0x00005c0001e17983 */ /* 0x000ee20000100800 */
[----:B------:R-:W-:Y:S01]  /*0bd0*/  @P0 LEA.HI.X R85, R0, c[0x0][0x1c4], R89, 0x1, P1 ;  /* 0x0000710000550a11 */ /* 0x000fe200008f0c59 */
[----:B------:R-:W-:-:S04]  /*0be0*/  IMAD.WIDE.U32 R92, R182, R213, c[0x0][0x188] ;  /* 0x00006200b65c7625 */ /* 0x000fc800078e00d5 */
[----:B------:R1:W3:Y:S01]  /*0bf0*/  @P0 LDG.E.U16 R192, [R84.64] ;  /* 0x0000000454c00981 */ /* 0x0002e2000c1e1500 */
[----:B------:R-:W-:-:S04]  /*0c00*/  IMAD.WIDE.U32 R88, R182, R140, c[0x0][0x208] ;  /* 0x00008200b6587625 */ /* 0x000fc800078e008c */
[----:B------:R-:W-:Y:S02]  /*0c10*/  IMAD.WIDE R180, R0, R180, c[0x0][0x1a8] ;  /* 0x00006a0000b47625 */ /* 0x000fe400078e02b4 */
[----:B------:R-:W3:Y:S04]  /*0c20*/  LDG.E.128 R88, [R88.64] ;  /* 0x0000000458587981 */ /* 0x000ee8000c1e1d00 */
[----:B-1----:R0:W4:Y:S04]  /*0c30*/  LDG.E.128 R84, [R92.64] ;  /* 0x000000045c547981 */ /* 0x002128000c1e1d00 */
[----:B------:R-:W4:Y:S01]  /*0c40*/  LDG.E R181, [R180.64] ;  /* 0x00000004b4b57981 */ /* 0x000f22000c1e1900 */
[----:B------:R-:W-:-:S02]  /*0c50*/  IADD3 R189, R182, 0x80, RZ ;  /* 0x00000080b6bd7810 */ /* 0x000fc40007ffe0ff */
[----:B------:R-:W-:-:S03]  /*0c60*/  ISETP.NE.AND P1, PT, R34, RZ, PT ;  /* 0x000000ff2200720c */ /* 0x000fc60003f25270 */
[C---:B------:R-:W-:Y:S01]  /*0c70*/  IMAD.WIDE.U32 R104, R189.reuse, R213, c[0x0][0x188] ;  /* 0x00006200bd687625 */ /* 0x040fe200078e00d5 */
[----:B0-----:R-:W4:Y:S03]  /*0c80*/  LDG.E.128 R92, [R92.64+0x10] ;  /* 0x000010045c5c7981 */ /* 0x001f26000c1e1d00 */
[----:B------:R-:W-:Y:S01]  /*0c90*/  IMAD.WIDE.U32 R100, R189, R140, c[0x0][0x208] ;  /* 0x00008200bd647625 */ /* 0x000fe200078e008c */
[----:B------:R0:W4:Y:S05]  /*0ca0*/  LDG.E.128 R96, [R104.64] ;  /* 0x0000000468607981 */ /* 0x00012a000c1e1d00 */
[----:B------:R-:W4:Y:S04]  /*0cb0*/  LDG.E.128 R100, [R100.64] ;  /* 0x0000000464647981 */ /* 0x000f28000c1e1d00 */
[----:B0-----:R-:W4:Y:S01]  /*0cc0*/  LDG.E.128 R104, [R104.64+0x10] ;  /* 0x0000100468687981 */ /* 0x001f22000c1e1d00 */
[----:B--2---:R-:W-:-:S02]  /*0cd0*/  FSEL R34, R191, RZ, !P1 ;  /* 0x000000ffbf227208 */ /* 0x004fc40004800000 */
[----:B---3--:R-:W-:-:S03]  /*0ce0*/  PRMT R199, RZ, 0x7610, R89 ;  /* 0x00007610ffc77816 */ /* 0x008fc60000000059 */
[----:B----4-:R-:W-:-:S04]  /*0cf0*/  FADD.FTZ R195, -R34, R87 ;  /* 0x0000005722c37221 */ /* 0x010fc80000010100 */
[----:B------:R-:W-:Y:S02]  /*0d00*/  FMUL.FTZ R195, R181, R195 ;  /* 0x000000c3b5c37220 */ /* 0x000fe40000410000 */
[----:B------:R-:W-:Y:S02]  /*0d10*/  FADD.FTZ R146, R199, R146 ;  /* 0x00000092c7927221 */ /* 0x000fe40000010000 */
[-C--:B------:R-:W-:Y:S02]  /*0d20*/  FFMA.FTZ R147, R195, R199.reuse, R147 ;  /* 0x000000c7c3937223 */ /* 0x080fe40000010093 */
[----:B------:R-:W-:Y:S02]  /*0d30*/  FMUL.FTZ R199, R222, R199 ;  /* 0x000000c7dec77220 */ /* 0x000fe40000410000 */
[----:B------:R-:W2:Y:S01]  /*0d40*/  LDL R222, [R1+0x40] ;  /* 0x0000400001de7983 */ /* 0x000ea20000100800 */
[----:B------:R-:W-:Y:S01]  /*0d50*/  FADD.FTZ R191, -R34, R84 ;  /* 0x0000005422bf7221 */ /* 0x000fe20000010100 */
[----:B------:R-:W-:-:S03]  /*0d60*/  PRMT R194, RZ, 0x5410, R88 ;  /* 0x00005410ffc27816 */ /* 0x000fc60000000058 */
[----:B------:R-:W-:Y:S02]  /*0d70*/  FMUL.FTZ R191, R181, R191 ;  /* 0x000000bfb5bf7220 */ /* 0x000fe40000410000 */
[----:B------:R-:W-:Y:S02]  /*0d80*/  FADD.FTZ R35, R194, R35 ;  /* 0x00000023c2237221 */ /* 0x000fe40000010000 */
[-C--:B------:R-:W-:Y:S02]  /*0d90*/  FFMA.FTZ R28, R191, R194.reuse, R28 ;  /* 0x000000c2bf1c7223 */ /* 0x080fe4000001001c */
[----:B------:R-:W-:Y:S02]  /*0da0*/  FMUL.FTZ R194, R221, R194 ;  /* 0x000000c2ddc27220 */ /* 0x000fe40000410000 */
[----:B------:R-:W3:Y:S01]  /*0db0*/  LDL R221, [R1+0x48] ;  /* 0x0000480001dd7983 */ /* 0x000ee20000100800 */
[C---:B------:R-:W-:Y:S01]  /*0dc0*/  FADD.FTZ R193, -R34.reuse, R86 ;  /* 0x0000005622c17221 */ /* 0x040fe20000010100 */
[----:B------:R-:W-:Y:S01]  /*0dd0*/  PRMT R196, RZ, 0x5410, R89 ;  /* 0x00005410ffc47816 */ /* 0x000fe20000000059 */
[----:B------:R-:W-:-:S02]  /*0de0*/  FADD.FTZ R203, -R34, R92 ;  /* 0x0000005c22cb7221 */ /* 0x000fc40000010100 */
[----:B------:R-:W-:Y:S01]  /*0df0*/  FMUL.FTZ R193, R181, R193 ;  /* 0x000000c1b5c17220 */ /* 0x000fe20000410000 */
[----:B------:R-:W-:Y:S01]  /*0e00*/  PRMT R198, RZ, 0x5410, R90 ;  /* 0x00005410ffc67816 */ /* 0x000fe2000000005a */
[----:B------:R-:W-:Y:S02]  /*0e10*/  FADD.FTZ R207, -R34, R96 ;  /* 0x0000006022cf7221 */ /* 0x000fe40000010100 */
[----:B------:R-:W-:Y:S02]  /*0e20*/  FADD.FTZ R145, R196, R145 ;  /* 0x00000091c4917221 */ /* 0x000fe40000010000 */
[-C--:B------:R-:W-:Y:S02]  /*0e30*/  FFMA.FTZ R27, R193, R196.reuse, R27 ;  /* 0x000000c4c11b7223 */ /* 0x080fe4000001001b */
[----:B------:R-:W-:Y:S02]  /*0e40*/  FMUL.FTZ R203, R181, R203 ;  /* 0x000000cbb5cb7220 */ /* 0x000fe40000410000 */
[----:B------:R-:W-:-:S02]  /*0e50*/  FMUL.FTZ R196, R223, R196 ;  /* 0x000000c4dfc47220 */ /* 0x000fc40000410000 */
[----:B------:R-:W-:Y:S01]  /*0e60*/  FADD.FTZ R209, -R34, R99 ;  /* 0x0000006322d17221 */ /* 0x000fe20000010100 */
[----:B------:R-:W4:Y:S01]  /*0e70*/  LDL R223, [R1+0x44] ;  /* 0x0000440001df7983 */ /* 0x000f220000100800 */
[----:B------:R-:W-:Y:S01]  /*0e80*/  PRMT R99, RZ, 0x5410, R100 ;  /* 0x00005410ff637816 */ /* 0x000fe20000000064 */
[----:B------:R-:W-:Y:S02]  /*0e90*/  FADD.FTZ R148, R198, R148 ;  /* 0x00000094c6947221 */ /* 0x000fe40000010000 */
[-C--:B------:R-:W-:Y:S02]  /*0ea0*/  FFMA.FTZ R149, R203, R198.reuse, R149 ;  /* 0x000000c6cb957223 */ /* 0x080fe40000010095 */
[----:B------:R-:W-:Y:S02]  /*0eb0*/  FMUL.FTZ R207, R181, R207 ;  /* 0x000000cfb5cf7220 */ /* 0x000fe40000410000 */
[----:B------:R-:W-:Y:S02]  /*0ec0*/  FMUL.FTZ R198, R224, R198 ;  /* 0x000000c6e0c67220 */ /* 0x000fe40000410000 */
[----:B------:R-:W4:Y:S01]  /*0ed0*/  LDL R224, [R1+0x30] ;  /* 0x0000300001e07983 */ /* 0x000f220000100800 */
[----:B------:R-:W-:-:S02]  /*0ee0*/  FADD.FTZ R155, R99, R155 ;  /* 0x0000009b639b7221 */ /* 0x000fc40000010000 */
[----:B------:R-:W-:Y:S02]  /*0ef0*/  FFMA.FTZ R24, R207, R99, R24 ;  /* 0x00000063cf187223 */ /* 0x000fe40000010018 */
[C---:B------:R-:W-:Y:S02]  /*0f00*/  FADD.FTZ R204, -R34.reuse, R93 ;  /* 0x0000005d22cc7221 */ /* 0x040fe40000010100 */
[----:B------:R-:W-:Y:S01]  /*0f10*/  FADD.FTZ R205, -R34, R94 ;  /* 0x0000005e22cd7221 */ /* 0x000fe20000010100 */
[----:B------:R-:W-:Y:S01]  /*0f20*/  PRMT R201, RZ, 0x7610, R90 ;  /* 0x00007610ffc97816 */ /* 0x000fe2000000005a */
[C---:B------:R-:W-:Y:S01]  /*0f30*/  FMUL.FTZ R204, R181.reuse, R204 ;  /* 0x000000ccb5cc7220 */ /* 0x040fe20000410000 */
[----:B------:R-:W-:Y:S01]  /*0f40*/  PRMT R200, RZ, 0x5410, R91 ;  /* 0x00005410ffc87816 */ /* 0x000fe2000000005b */
[----:B------:R-:W-:Y:S02]  /*0f50*/  FMUL.FTZ R205, R181, R205 ;  /* 0x000000cdb5cd7220 */ /* 0x000fe40000410000 */
[----:B------:R-:W-:-:S02]  /*0f60*/  FADD.FTZ R150, R201, R150 ;  /* 0x00000096c9967221 */ /* 0x000fc40000010000 */
[-C--:B------:R-:W-:Y:S02]  /*0f70*/  FFMA.FTZ R151, R204, R201.reuse, R151 ;  /* 0x000000c9cc977223 */ /* 0x080fe40000010097 */
[----:B------:R-:W-:Y:S02]  /*0f80*/  FADD.FTZ R152, R200, R152 ;  /* 0x00000098c8987221 */ /* 0x000fe40000010000 */
[----:B------:R-:W-:Y:S02]  /*0f90*/  FFMA.FTZ R153, R205, R200, R153 ;  /* 0x000000c8cd997223 */ /* 0x000fe40000010099 */
[----:B------:R-:W-:Y:S02]  /*0fa0*/  FMUL.FTZ R201, R220, R201 ;  /* 0x000000c9dcc97220 */ /* 0x000fe40000410000 */
[----:B------:R-:W4:Y:S01]  /*0fb0*/  LDL R220, [R1+0x38] ;  /* 0x0000380001dc7983 */ /* 0x000f220000100800 */
[----:B--2---:R-:W-:-:S03]  /*0fc0*/  FMUL.FTZ R99, R222, R99 ;  /* 0x00000063de637220 */ /* 0x004fc60000410000 */
[----:B------:R-:W2:Y:S01]  /*0fd0*/  LDL R222, [R1+0x24] ;  /* 0x0000240001de7983 */ /* 0x000ea20000100800 */
[----:B---3--:R-:W-:-:S03]  /*0fe0*/  FMUL.FTZ R200, R221, R200 ;  /* 0x000000c8ddc87220 */ /* 0x008fc60000410000 */
[----:B------:R-:W3:Y:S01]  /*0ff0*/  LDL R221, [R1+0x2c] ;  /* 0x00002c0001dd7983 */ /* 0x000ee20000100800 */
[----:B------:R-:W-:Y:S02]  /*1000*/  MOV R180, 0x3f800000 ;  /* 0x3f80000000b47802 */ /* 0x000fe40000000f00 */
[C---:B------:R-:W-:Y:S02]  /*1010*/  IADD3 R186, R182.reuse, 0x100, RZ ;  /* 0x00000100b6ba7810 */ /* 0x040fe40007ffe0ff */
[C---:B------:R-:W-:Y:S02]  /*1020*/  IADD3 R187, R182.reuse, 0x180, RZ ;  /* 0x00000180b6bb7810 */ /* 0x040fe40007ffe0ff */
[----:B------:R-:W-:Y:S02]  /*1030*/  IADD3 R179, R182, 0x200, RZ ;  /* 0x00000200b6b37810 */ /* 0x000fe40007ffe0ff */
[----:B------:R-:W-:Y:S01]  /*1040*/  @P0 PRMT R180, RZ, 0x5410, R192 ;  /* 0x00005410ffb40816 */ /* 0x000fe200000000c0 */
[----:B------:R-:W-:Y:S01]  /*1050*/  FADD.FTZ R192, -R34, R85 ;  /* 0x0000005522c07221 */ /* 0x000fe20000010100 */
[----:B------:R-:W-:-:S02]  /*1060*/  LOP3.LUT P1, RZ, R226, 0x1f, RZ, 0xc0, !PT ;  /* 0x0000001fe2ff7812 */ /* 0x000fc4000782c0ff */
[----:B------:R-:W3:Y:S01]  /*1070*/  LDL R226, [R1+0x3c] ;  /* 0x00003c0001e27983 */ /* 0x000ee20000100800 */
[----:B------:R-:W-:Y:S01]  /*1080*/  PRMT R197, RZ, 0x7610, R88 ;  /* 0x00007610ffc57816 */ /* 0x000fe20000000058 */
[----:B------:R-:W-:Y:S01]  /*1090*/  IMAD.WIDE.U32 R112, R186, R213, c[0x0][0x188] ;  /* 0x00006200ba707625 */ /* 0x000fe200078e00d5 */
[----:B------:R-:W-:-:S03]  /*10a0*/  PRMT R202, RZ, 0x7610, R91 ;  /* 0x00007610ffca7816 */ /* 0x000fc6000000005b */
[-C--:B------:R-:W-:Y:S01]  /*10b0*/  IMAD.WIDE.U32 R120, R187, R213.reuse, c[0x0][0x188] ;  /* 0x00006200bb787625 */ /* 0x080fe200078e00d5 */
[----:B------:R0:W3:Y:S03]  /*10c0*/  LDG.E.128 R108, [R112.64] ;  /* 0x00000004706c7981 */ /* 0x0000e6000c1e1d00 */
[----:B------:R-:W-:Y:S01]  /*10d0*/  IMAD.WIDE.U32 R128, R179, R213, c[0x0][0x188] ;  /* 0x00006200b3807625 */ /* 0x000fe200078e00d5 */
[----:B------:R1:W3:Y:S03]  /*10e0*/  LDG.E.128 R116, [R120.64] ;  /* 0x0000000478747981 */ /* 0x0002e6000c1e1d00 */
[----:B------:R-:W-:Y:S01]  /*10f0*/  FADD.FTZ R206, -R34, R95 ;  /* 0x0000005f22ce7221 */ /* 0x000fe20000010100 */
[----:B------:R1:W3:Y:S01]  /*1100*/  LDG.E.128 R124, [R128.64] ;  /* 0x00000004807c7981 */ /* 0x0002e2000c1e1d00 */
[----:B------:R-:W-:-:S02]  /*1110*/  FMUL.FTZ R192, R181, R192 ;  /* 0x000000c0b5c07220 */ /* 0x000fc40000410000 */
[----:B------:R-:W-:Y:S01]  /*1120*/  IMAD.WIDE.U32 R132, R186, R140, c[0x0][0x208] ;  /* 0x00008200ba847625 */ /* 0x000fe200078e008c */
[----:B------:R-:W-:Y:S01]  /*1130*/  PRMT R210, RZ, 0x7610, R100 ;  /* 0x00007610ffd27816 */ /* 0x000fe20000000064 */
[----:B0-----:R-:W3:Y:S02]  /*1140*/  LDG.E.128 R112, [R112.64+0x10] ;  /* 0x0000100470707981 */ /* 0x001ee4000c1e1d00 */
[----:B------:R-:W-:Y:S02]  /*1150*/  FADD.FTZ R104, -R34, R104 ;  /* 0x0000006822687221 */ /* 0x000fe40000010100 */
[----:B------:R-:W-:Y:S01]  /*1160*/  FADD.FTZ R144, R197, R144 ;  /* 0x00000090c5907221 */ /* 0x000fe20000010000 */
[----:B-1----:R-:W3:Y:S01]  /*1170*/  LDG.E.128 R120, [R120.64+0x10] ;  /* 0x0000100478787981 */ /* 0x002ee2000c1e1d00 */
[-C--:B------:R-:W-:Y:S02]  /*1180*/  FFMA.FTZ R29, R192, R197.reuse, R29 ;  /* 0x000000c5c01d7223 */ /* 0x080fe4000001001d */
[----:B------:R-:W-:Y:S01]  /*1190*/  FMUL.FTZ R206, R181, R206 ;  /* 0x000000ceb5ce7220 */ /* 0x000fe20000410000 */
[----:B------:R-:W3:Y:S01]  /*11a0*/  LDG.E.128 R128, [R128.64+0x10] ;  /* 0x0000100480807981 */ /* 0x000ee2000c1e1d00 */
[----:B------:R-:W-:Y:S01]  /*11b0*/  FMUL.FTZ R197, R225, R197 ;  /* 0x000000c5e1c57220 */ /* 0x000fe20000410000 */
[----:B------:R-:W-:-:S02]  /*11c0*/  PRMT R100, RZ, 0x5410, R101 ;  /* 0x00005410ff647816 */ /* 0x000fc40000000065 */
[----:B------:R-:W-:Y:S01]  /*11d0*/  PRMT R211, RZ, 0x7610, R101 ;  /* 0x00007610ffd37816 */ /* 0x000fe20000000065 */
[----:B------:R-:W3:Y:S01]  /*11e0*/  LDL R225, [R1+0x34] ;  /* 0x0000340001e17983 */ /* 0x000ee20000100800 */
[----:B------:R-:W-:Y:S01]  /*11f0*/  PRMT R101, RZ, 0x5410, R102 ;  /* 0x00005410ff657816 */ /* 0x000fe20000000066 */
[----:B------:R-:W-:Y:S02]  /*1200*/  FADD.FTZ R107, -R34, R107 ;  /* 0x0000006b226b7221 */ /* 0x000fe40000010100 */
[----:B------:R-:W3:Y:S01]  /*1210*/  LDG.E.128 R132, [R132.64] ;  /* 0x0000000484847981 */ /* 0x000ee2000c1e1d00 */
[----:B------:R-:W-:Y:S01]  /*1220*/  FADD.FTZ R154, R202, R154 ;  /* 0x0000009aca9a7221 */ /* 0x000fe20000010000 */
[----:B------:R-:W-:Y:S01]  /*1230*/  PRMT R212, RZ, 0x7610, R102 ;  /* 0x00007610ffd47816 */ /* 0x000fe20000000066 */
[----:B------:R-:W-:Y:S02]  /*1240*/  FFMA.FTZ R26, R206, R202, R26 ;  /* 0x000000cace1a7223 */ /* 0x000fe4000001001a */
[----:B------:R-:W-:Y:S01]  /*1250*/  FMUL.FTZ R104, R181, R104 ;  /* 0x00000068b5687220 */ /* 0x000fe20000410000 */
[--C-:B------:R-:W-:Y:S01]  /*1260*/  PRMT R102, RZ, 0x5410, R103.reuse ;  /* 0x00005410ff667816 */ /* 0x100fe20000000067 */
[----:B----4-:R-:W-:Y:S01]  /*1270*/  FMUL.FTZ R202, R223, R202 ;  /* 0x000000cadfca7220 */ /* 0x010fe20000410000 */
[----:B------:R-:W-:Y:S01]  /*1280*/  PRMT R103, RZ, 0x7610, R103 ;  /* 0x00007610ff677816 */ /* 0x000fe20000000067 */
[----:B------:R-:W4:Y:S01]  /*1290*/  LDL R223, [R1+0x28] ;  /* 0x0000280001df7983 */ /* 0x000f220000100800 */
[----:B------:R-:W-:-:S02]  /*12a0*/  FADD.FTZ R160, R101, R160 ;  /* 0x000000a065a07221 */ /* 0x000fc40000010000 */
[----:B------:R-:W-:Y:S02]  /*12b0*/  FFMA.FTZ R161, R104, R101, R161 ;  /* 0x0000006568a17223 */ /* 0x000fe400000100a1 */
[----:B------:R-:W-:Y:S02]  /*12c0*/  FMUL.FTZ R107, R181, R107 ;  /* 0x0000006bb56b7220 */ /* 0x000fe40000410000 */
[----:B------:R-:W-:Y:S02]  /*12d0*/  FMUL.FTZ R101, R224, R101 ;  /* 0x00000065e0657220 */ /* 0x000fe40000410000 */
[----:B------:R-:W4:Y:S01]  /*12e0*/  LDL R224, [R1+0x1c] ;  /* 0x00001c0001e07983 */ /* 0x000f220000100800 */
[----:B------:R-:W-:Y:S02]  /*12f0*/  FADD.FTZ R166, R103, R166 ;  /* 0x000000a667a67221 */ /* 0x000fe40000010000 */
[----:B------:R-:W-:Y:S02]  /*1300*/  FFMA.FTZ R22, R107, R103, R22 ;  /* 0x000000676b167223 */ /* 0x000fe40000010016 */
[----:B------:R-:W-:-:S02]  /*1310*/  FADD.FTZ R98, -R34, R98 ;  /* 0x0000006222627221 */ /* 0x000fc40000010100 */
[----:B------:R-:W-:Y:S02]  /*1320*/  FADD.FTZ R105, -R34, R105 ;  /* 0x0000006922697221 */ /* 0x000fe40000010100 */
[C---:B------:R-:W-:Y:S02]  /*1330*/  FMUL.FTZ R98, R181.reuse, R98 ;  /* 0x00000062b5627220 */ /* 0x040fe40000410000 */
[----:B------:R-:W-:Y:S02]  /*1340*/  FMUL.FTZ R105, R181, R105 ;  /* 0x00000069b5697220 */ /* 0x000fe40000410000 */
[----:B--2---:R-:W-:Y:S02]  /*1350*/  FMUL.FTZ R103, R222, R103 ;  /* 0x00000067de677220 */ /* 0x004fe40000410000 */
[----:B------:R-:W2:Y:S01]  /*1360*/  LDL R222, [R1+0x10] ;  /* 0x0000100001de7983 */ /* 0x000ea20000100800 */
[----:B------:R-:W-:Y:S02]  /*1370*/  FADD.FTZ R157, R100, R157 ;  /* 0x0000009d649d7221 */ /* 0x000fe40000010000 */
[----:B------:R-:W-:-:S02]  /*1380*/  FFMA.FTZ R23, R98, R100, R23 ;  /* 0x0000006462177223 */ /* 0x000fc40000010017 */
[----:B------:R-:W-:Y:S02]  /*1390*/  FADD.FTZ R162, R212, R162 ;  /* 0x000000a2d4a27221 */ /* 0x000fe40000010000 */
[----:B------:R-:W-:Y:S02]  /*13a0*/  FFMA.FTZ R163, R105, R212, R163 ;  /* 0x000000d469a37223 */ /* 0x000fe400000100a3 */
[----:B------:R-:W-:Y:S02]  /*13b0*/  FMUL.FTZ R100, R220, R100 ;  /* 0x00000064dc647220 */ /* 0x000fe40000410000 */
[----:B---3--:R-:W-:Y:S01]  /*13c0*/  FMUL.FTZ R212, R221, R212 ;  /* 0x000000d4ddd47220 */ /* 0x008fe20000410000 */
[----:B------:R-:W3:Y:S04]  /*13d0*/  LDL R220, [R1+0x20] ;  /* 0x0000200001dc7983 */ /* 0x000ee80000100800 */
[----:B------:R-:W3:Y:S01]  /*13e0*/  LDL R221, [R1+0x18] ;  /* 0x0000180001dd7983 */ /* 0x000ee20000100800 */
[----:B------:R-:W-:Y:S01]  /*13f0*/  ISETP.NE.U32.AND P0, PT, RZ, c[0x0][0x218], PT ;  /* 0x00008600ff007a0c */ /* 0x000fe20003f05070 */
[----:B------:R-:W-:-:S03]  /*1400*/  FADD.FTZ R208, -R34, R97 ;  /* 0x0000006122d07221 */ /* 0x000fc60000010100 */
[----:B------:R-:W-:Y:S01]  /*1410*/  ISETP.NE.AND.EX P0, PT, RZ, c[0x0][0x21c], PT, P0 ;  /* 0x00008700ff007a0c */ /* 0x000fe20003f05300 */
[----:B------:R-:W-:Y:S02]  /*1420*/  FMUL.FTZ R208, R181, R208 ;  /* 0x000000d0b5d07220 */ /* 0x000fe40000410000 */
[----:B------:R-:W-:Y:S02]  /*1430*/  FADD.FTZ R156, R210, R156 ;  /* 0x0000009cd29c7221 */ /* 0x000fe40000010000 */
[-C--:B------:R-:W-:Y:S02]  /*1440*/  FFMA.FTZ R25, R208, R210.reuse, R25 ;  /* 0x000000d2d0197223 */ /* 0x080fe40000010019 */
[----:B------:R-:W-:Y:S02]  /*1450*/  FMUL.FTZ R210, R226, R210 ;  /* 0x000000d2e2d27220 */ /* 0x000fe40000410000 */
[----:B------:R-:W3:Y:S01]  /*1460*/  LDL R226, [R1+0x14] ;  /* 0x0000140001e27983 */ /* 0x000ee20000100800 */
[----:B------:R-:W-:-:S02]  /*1470*/  FADD.FTZ R106, -R34, R106 ;  /* 0x0000006a226a7221 */ /* 0x000fc40000010100 */
[----:B------:R-:W-:Y:S02]  /*1480*/  FMUL.FTZ R209, R181, R209 ;  /* 0x000000d1b5d17220 */ /* 0x000fe40000410000 */
[----:B------:R-:W-:-:S04]  /*1490*/  @P0 IMAD.WIDE.U32 R84, R182, R213, c[0x0][0x218] ;  /* 0x00008600b6540625 */ /* 0x000fc800078e00d5 */
[C---:B------:R-:W-:Y:S01]  /*14a0*/  FADD.FTZ R109, -R34.reuse, R109 ;  /* 0x0000006d226d7221 */ /* 0x040fe20000010100 */
[----:B------:R0:W5:Y:S01]  /*14b0*/  @P0 LDG.E.128 R36, [R84.64] ;  /* 0x0000000454240981 */ /* 0x000162000c1e1d00 */
[----:B------:R-:W-:Y:S02]  /*14c0*/  FADD.FTZ R158, R211, R158 ;  /* 0x0000009ed39e7221 */ /* 0x000fe40000010000 */
[----:B------:R-:W-:Y:S01]  /*14d0*/  FFMA.FTZ R159, R209, R211, R159 ;  /* 0x000000d3d19f7223 */ /* 0x000fe2000001009f */
[----:B------:R0:W5:Y:S01]  /*14e0*/  @P0 LDG.E.128 R40, [R84.64+0x10] ;  /* 0x0000100454280981 */ /* 0x000162000c1e1d00 */
[----:B------:R-:W-:Y:S02]  /*14f0*/  FMUL.FTZ R106, R181, R106 ;  /* 0x0000006ab56a7220 */ /* 0x000fe40000410000 */
        /* <DEDUP_REMOVED lines=23> */
[--C-:B------:R-:W-:Y:S01]  /*1670*/  PRMT R34, RZ, 0x5410, R132.reuse ;  /* 0x00005410ff227816 */ /* 0x100fe20000000084 */
[----:B------:R-:W-:Y:S01]  /*1680*/  FMUL.FTZ R211, R225, R211 ;  /* 0x000000d3e1d37220 */ /* 0x000fe20000410000 */
[----:B------:R-:W-:Y:S01]  /*1690*/  PRMT R132, RZ, 0x7610, R132 ;  /* 0x00007610ff847816 */ /* 0x000fe20000000084 */
[----:B0-----:R-:W-:Y:S01]  /*16a0*/  @P0 IMAD.WIDE.U32 R84, R186, R213, c[0x0][0x218] ;  /* 0x00008600ba540625 */ /* 0x001fe200078e00d5 */
[----:B------:R-:W3:Y:S03]  /*16b0*/  LDL R225, [R1+0xc] ;  /* 0x00000c0001e17983 */ /* 0x000ee60000100800 */
[----:B------:R-:W-:Y:S01]  /*16c0*/  IMAD.WIDE.U32 R136, R187, R140, c[0x0][0x208] ;  /* 0x00008200bb887625 */ /* 0x000fe200078e008c */
[----:B------:R0:W5:Y:S03]  /*16d0*/  @P0 LDG.E.128 R52, [R84.64] ;  /* 0x0000000454340981 */ /* 0x000166000c1e1d00 */
[----:B------:R-:W-:Y:S01]  /*16e0*/  FADD.FTZ R164, R102, R164 ;  /* 0x000000a466a47221 */ /* 0x000fe20000010000 */
[----:B------:R0:W5:Y:S01]  /*16f0*/  @P0 LDG.E.128 R56, [R84.64+0x10] ;  /* 0x0000100454380981 */ /* 0x000162000c1e1d00 */
[----:B------:R-:W-:-:S02]  /*1700*/  FFMA.FTZ R165, R106, R102, R165 ;  /* 0x000000666aa57223 */ /* 0x000fc400000100a5 */
[----:B------:R-:W-:Y:S01]  /*1710*/  FMUL.FTZ R109, R181, R109 ;  /* 0x0000006db56d7220 */ /* 0x000fe20000410000 */
[----:B------:R-:W3:Y:S01]  /*1720*/  LDG.E.128 R136, [R136.64] ;  /* 0x0000000488887981 */ /* 0x000ee2000c1e1d00 */
[----:B----4-:R-:W-:-:S03]  /*1730*/  FMUL.FTZ R102, R223, R102 ;  /* 0x00000066df667220 */ /* 0x010fc60000410000 */
[----:B------:R-:W4:Y:S01]  /*1740*/  LDL R223, [R1+0x8] ;  /* 0x0000080001df7983 */ /* 0x000f220000100800 */
[----:B------:R-:W-:Y:S01]  /*1750*/  FADD.FTZ R168, R132, R168 ;  /* 0x000000a884a87221 */ /* 0x000fe20000010000 */
[----:B0-----:R-:W-:Y:S01]  /*1760*/  PRMT R85, RZ, 0x5410, R134 ;  /* 0x00005410ff557816 */ /* 0x001fe20000000086 */
[-C--:B------:R-:W-:Y:S02]  /*1770*/  FFMA.FTZ R21, R109, R132.reuse, R21 ;  /* 0x000000846d157223 */ /* 0x080fe40000010015 */
[----:B------:R-:W-:Y:S02]  /*1780*/  FMUL.FTZ R132, R224, R132 ;  /* 0x00000084e0847220 */ /* 0x000fe40000410000 */
[----:B------:R-:W-:Y:S01]  /*1790*/  FMUL.FTZ R112, R181, R112 ;  /* 0x00000070b5707220 */ /* 0x000fe20000410000 */
[----:B------:R-:W4:Y:S01]  /*17a0*/  LDL R224, [R1+0x4] ;  /* 0x0000040001e07983 */ /* 0x000f220000100800 */
[----:B------:R-:W-:Y:S02]  /*17b0*/  FADD.FTZ R172, R85, R172 ;  /* 0x000000ac55ac7221 */ /* 0x000fe40000010000 */
[----:B------:R-:W-:-:S02]  /*17c0*/  FFMA.FTZ R18, R112, R85, R18 ;  /* 0x0000005570127223 */ /* 0x000fc40000010012 */
[----:B------:R-:W-:-:S06]  /*17d0*/  IMAD.WIDE.U32 R140, R179, R140, c[0x0][0x208] ;  /* 0x00008200b38c7625 */ /* 0x000fcc00078e008c */
[----:B------:R-:W4:Y:S01]  /*17e0*/  LDG.E.128 R140, [R140.64] ;  /* 0x000000048c8c7981 */ /* 0x000f22000c1e1d00 */
[----:B------:R-:W-:Y:S01]  /*17f0*/  @P0 IMAD.WIDE.U32 R88, R179, R213, c[0x0][0x218] ;  /* 0x00008600b3580625 */ /* 0x000fe200078e00d5 */
[----:B------:R-:W-:-:S04]  /*1800*/  MOV R84, 0x8 ;  /* 0x0000000800547802 */ /* 0x000fc80000000f00 */
[----:B------:R0:W5:Y:S01]  /*1810*/  @P0 LDG.E.128 R68, [R88.64] ;  /* 0x0000000458440981 */ /* 0x000162000c1e1d00 */
[----:B------:R-:W-:-:S03]  /*1820*/  IMAD.WIDE.U32 R90, R182, R84, c[0x0][0x190] ;  /* 0x00006400b65a7625 */ /* 0x000fc600078e0054 */
[----:B------:R0:W5:Y:S01]  /*1830*/  @P0 LDG.E.128 R72, [R88.64+0x10] ;  /* 0x0000100458480981 */ /* 0x000162000c1e1d00 */
[----:B------:R-:W-:-:S03]  /*1840*/  IMAD.WIDE.U32 R92, R189, R84, c[0x0][0x190] ;  /* 0x00006400bd5c7625 */ /* 0x000fc600078e0054 */
[----:B------:R-:W5:Y:S01]  /*1850*/  LDG.E.64 R90, [R90.64] ;  /* 0x000000045a5a7981 */ /* 0x000f62000c1e1b00 */
[----:B------:R-:W-:-:S03]  /*1860*/  IMAD.WIDE.U32 R94, R186, R84, c[0x0][0x190] ;  /* 0x00006400ba5e7625 */ /* 0x000fc600078e0054 */
[----:B------:R-:W5:Y:S01]  /*1870*/  LDG.E.64 R92, [R92.64] ;  /* 0x000000045c5c7981 */ /* 0x000f62000c1e1b00 */
[----:B------:R-:W-:-:S03]  /*1880*/  IMAD.WIDE.U32 R96, R187, R84, c[0x0][0x190] ;  /* 0x00006400bb607625 */ /* 0x000fc600078e0054 */
[----:B------:R-:W5:Y:S01]  /*1890*/  LDG.E.64 R94, [R94.64] ;  /* 0x000000045e5e7981 */ /* 0x000f62000c1e1b00 */
[----:B0-----:R-:W-:-:S03]  /*18a0*/  IMAD.WIDE.U32 R88, R179, R84, c[0x0][0x190] ;  /* 0x00006400b3587625 */ /* 0x001fc600078e0054 */
[----:B------:R-:W5:Y:S04]  /*18b0*/  LDG.E.64 R96, [R96.64] ;  /* 0x0000000460607981 */ /* 0x000f68000c1e1b00 */
[----:B------:R-:W5:Y:S01]  /*18c0*/  LDG.E.64 R88, [R88.64] ;  /* 0x0000000458587981 */ /* 0x000f62000c1e1b00 */
[----:B--2---:R-:W-:-:S03]  /*18d0*/  FMUL.FTZ R222, R222, R85 ;  /* 0x00000055dede7220 */ /* 0x004fc60000410000 */
[----:B------:R-:W2:Y:S01]  /*18e0*/  LDL R85, [R1] ;  /* 0x0000000001557983 */ /* 0x000ea20000100800 */
[----:B------:R-:W-:Y:S01]  /*18f0*/  PRMT R84, RZ, 0x5410, R133 ;  /* 0x00005410ff547816 */ /* 0x000fe20000000085 */
[C---:B------:R-:W-:Y:S02]  /*1900*/  FMUL.FTZ R108, R181.reuse, R108 ;  /* 0x0000006cb56c7220 */ /* 0x040fe40000410000 */
[----:B------:R-:W-:Y:S02]  /*1910*/  FMUL.FTZ R110, R181, R110 ;  /* 0x0000006eb56e7220 */ /* 0x000fe40000410000 */
[----:B------:R-:W-:Y:S02]  /*1920*/  FADD.FTZ R167, R34, R167 ;  /* 0x000000a722a77221 */ /* 0x000fe40000010000 */
[-C--:B------:R-:W-:Y:S02]  /*1930*/  FFMA.FTZ R20, R108, R34.reuse, R20 ;  /* 0x000000226c147223 */ /* 0x080fe40000010014 */
[----:B---3--:R-:W-:-:S02]  /*1940*/  FMUL.FTZ R220, R220, R34 ;  /* 0x00000022dcdc7220 */ /* 0x008fc40000410000 */
[----:B------:R-:W-:Y:S02]  /*1950*/  FADD.FTZ R169, R84, R169 ;  /* 0x000000a954a97221 */ /* 0x000fe40000010000 */
[-C--:B------:R-:W-:Y:S02]  /*1960*/  FFMA.FTZ R19, R110, R84.reuse, R19 ;  /* 0x000000546e137223 */ /* 0x080fe40000010013 */
[----:B------:R-:W-:Y:S02]  /*1970*/  FMUL.FTZ R221, R221, R84 ;  /* 0x00000054dddd7220 */ /* 0x000fe40000410000 */
[----:B------:R-:W-:Y:S02]  /*1980*/  FADD.FTZ R84, RZ, R194 ;  /* 0x000000c2ff547221 */ /* 0x000fe40000010000 */
[----:B------:R-:W-:Y:S02]  /*1990*/  FFMA.FTZ R34, R191, R194, RZ ;  /* 0x000000c2bf227223 */ /* 0x000fe400000100ff */
        /* <DEDUP_REMOVED lines=31> */
[----:B------:R-:W-:Y:S01]  /*1b90*/  FFMA.FTZ R34, R108, R220, R34 ;  /* 0x000000dc6c227223 */ /* 0x000fe20000010022 */
[----:B------:R-:W-:Y:S01]  /*1ba0*/  PRMT R133, RZ, 0x7610, R133 ;  /* 0x00007610ff857816 */ /* 0x000fe20000000085 */
[----:B------:R-:W-:-:S04]  /*1bb0*/  @P0 IMAD.WIDE.U32 R86, R189, R213, c[0x0][0x218] ;  /* 0x00008600bd560625 */ /* 0x000fc800078e00d5 */
[----:B------:R-:W-:Y:S01]  /*1bc0*/  FMUL.FTZ R111, R181, R111 ;  /* 0x0000006fb56f7220 */ /* 0x000fe20000410000 */
[----:B------:R0:W5:Y:S01]  /*1bd0*/  @P0 LDG.E.128 R44, [R86.64] ;  /* 0x00000004562c0981 */ /* 0x000162000c1e1d00 */
[----:B------:R-:W-:Y:S02]  /*1be0*/  FADD.FTZ R84, R84, R132 ;  /* 0x0000008454547221 */ /* 0x000fe40000010000 */
[----:B------:R-:W-:Y:S01]  /*1bf0*/  FFMA.FTZ R34, R109, R132, R34 ;  /* 0x000000846d227223 */ /* 0x000fe20000010022 */
[----:B------:R0:W5:Y:S01]  /*1c00*/  @P0 LDG.E.128 R48, [R86.64+0x10] ;  /* 0x0000100456300981 */ /* 0x000162000c1e1d00 */
[----:B------:R-:W-:Y:S02]  /*1c10*/  FADD.FTZ R170, R133, R170 ;  /* 0x000000aa85aa7221 */ /* 0x000fe40000010000 */
[-C--:B------:R-:W-:Y:S02]  /*1c20*/  FFMA.FTZ R171, R111, R133.reuse, R171 ;  /* 0x000000856fab7223 */ /* 0x080fe400000100ab */
[----:B------:R-:W-:-:S02]  /*1c30*/  FMUL.FTZ R133, R226, R133 ;  /* 0x00000085e2857220 */ /* 0x000fc40000410000 */
[----:B------:R-:W-:Y:S02]  /*1c40*/  FADD.FTZ R84, R84, R221 ;  /* 0x000000dd54547221 */ /* 0x000fe40000010000 */
[----:B------:R-:W-:Y:S01]  /*1c50*/  FFMA.FTZ R34, R110, R221, R34 ;  /* 0x000000dd6e227223 */ /* 0x000fe20000010022 */
[----:B------:R-:W-:Y:S01]  /*1c60*/  PRMT R134, RZ, 0x7610, R134 ;  /* 0x00007610ff867816 */ /* 0x000fe20000000086 */
[----:B0-----:R-:W-:-:S04]  /*1c70*/  @P0 IMAD.WIDE.U32 R86, R187, R213, c[0x0][0x218] ;  /* 0x00008600bb560625 */ /* 0x001fc800078e00d5 */
        /* <DEDUP_REMOVED lines=10> */
[--C-:B0-----:R-:W-:Y:S01]  /*1d20*/  PRMT R86, RZ, 0x5410, R135.reuse ;  /* 0x00005410ff567816 */ /* 0x101fe20000000087 */
[C---:B------:R-:W-:Y:S01]  /*1d30*/  FMUL.FTZ R115, R181.reuse, R115 ;  /* 0x00000073b5737220 */ /* 0x040fe20000410000 */
[----:B------:R-:W-:Y:S01]  /*1d40*/  PRMT R135, RZ, 0x7610, R135 ;  /* 0x00007610ff877816 */ /* 0x000fe20000000087 */
[----:B------:R-:W-:Y:S02]  /*1d50*/  FMUL.FTZ R114, R181, R114 ;  /* 0x00000072b5727220 */ /* 0x000fe40000410000 */
[----:B----4-:R-:W-:Y:S02]  /*1d60*/  FMUL.FTZ R223, R223, R86 ;  /* 0x00000056dfdf7220 */ /* 0x010fe40000410000 */
        /* <DEDUP_REMOVED lines=11> */
[----:B------:R-:W-:Y:S02]  /*1e20*/  FADD.FTZ R84, R84, R135 ;  /* 0x0000008754547221 */ /* 0x000fe40000010000 */
[----:B------:R-:W-:Y:S01]  /*1e30*/  FFMA.FTZ R34, R115, R135, R34 ;  /* 0x0000008773227223 */ /* 0x000fe20000010022 */
[----:B------:R-:W-:Y:S01]  /*1e40*/  PRMT R213, RZ, 0x5410, R137 ;  /* 0x00005410ffd57816 */ /* 0x000fe20000000089 */
[----:B------:R-:W-:Y:S02]  /*1e50*/  FMUL.FTZ R118, R181, R118 ;  /* 0x00000076b5767220 */ /* 0x000fe40000410000 */
[----:B------:R-:W-:Y:S02]  /*1e60*/  FADD.FTZ R177, R136, R177 ;  /* 0x000000b188b17221 */ /* 0x000fe40000010000 */
[----:B------:R-:W-:-:S02]  /*1e70*/  FFMA.FTZ R31, R117, R136, R31 ;  /* 0x00000088751f7223 */ /* 0x000fc4000001001f */
[----:B------:R-:W-:Y:S01]  /*1e80*/  FMUL.FTZ R136, R252, R136 ;  /* 0x00000088fc887220 */ /* 0x000fe20000410000 */
        /* <DEDUP_REMOVED lines=8> */
[C---:B------:R-:W-:Y:S02]  /*1f10*/  FMUL.FTZ R120, R181.reuse, R120 ;  /* 0x00000078b5787220 */ /* 0x040fe40000410000 */
[----:B------:R-:W-:Y:S01]  /*1f20*/  FMUL.FTZ R137, R250, R137 ;  /* 0x00000089fa897220 */ /* 0x000fe20000410000 */
[----:B------:R-:W-:Y:S01]  /*1f30*/  PRMT R138, RZ, 0x7610, R138 ;  /* 0x00007610ff8a7816 */ /* 0x000fe2000000008a */
[----:B------:R-:W-:Y:S02]  /*1f40*/  FADD.FTZ R184, R214, R184 ;  /* 0x000000b8d6b87221 */ /* 0x000fe40000010000 */
[----:B------:R-:W-:Y:S02]  /*1f50*/  FFMA.FTZ R11, R120, R214, R11 ;  /* 0x000000d6780b7223 */ /* 0x000fe4000001000b */
[----:B------:R-:W-:-:S02]  /*1f60*/  FMUL.FTZ R121, R181, R121 ;  /* 0x00000079b5797220 */ /* 0x000fc40000410000 */
[----:B------:R-:W-:Y:S01]  /*1f70*/  FMUL.FTZ R214, R249, R214 ;  /* 0x000000d6f9d67220 */ /* 0x000fe20000410000 */
[----:B------:R-:W-:Y:S01]  /*1f80*/  PRMT R215, RZ, 0x5410, R139 ;  /* 0x00005410ffd77816 */ /* 0x000fe2000000008b */
[----:B------:R-:W-:Y:S02]  /*1f90*/  FADD.FTZ R183, R138, R183 ;  /* 0x000000b78ab77221 */ /* 0x000fe40000010000 */
[----:B------:R-:W-:Y:S02]  /*1fa0*/  FFMA.FTZ R8, R121, R138, R8 ;  /* 0x0000008a79087223 */ /* 0x000fe40000010008 */
[----:B------:R-:W-:Y:S02]  /*1fb0*/  FMUL.FTZ R122, R181, R122 ;  /* 0x0000007ab57a7220 */ /* 0x000fe40000410000 */
[----:B------:R-:W-:Y:S01]  /*1fc0*/  FMUL.FTZ R138, R248, R138 ;  /* 0x0000008af88a7220 */ /* 0x000fe20000410000 */
[----:B------:R-:W-:Y:S01]  /*1fd0*/  PRMT R139, RZ, 0x7610, R139 ;  /* 0x00007610ff8b7816 */ /* 0x000fe2000000008b */
[----:B------:R-:W-:-:S02]  /*1fe0*/  FADD.FTZ R188, R215, R188 ;  /* 0x000000bcd7bc7221 */ /* 0x000fc40000010000 */
[----:B------:R-:W-:Y:S02]  /*1ff0*/  FFMA.FTZ R9, R122, R215, R9 ;  /* 0x000000d77a097223 */ /* 0x000fe40000010009 */
[----:B------:R-:W-:Y:S02]  /*2000*/  FMUL.FTZ R123, R181, R123 ;  /* 0x0000007bb57b7220 */ /* 0x000fe40000410000 */
[----:B------:R-:W-:Y:S01]  /*2010*/  FMUL.FTZ R215, R247, R215 ;  /* 0x000000d7f7d77220 */ /* 0x000fe20000410000 */
[----:B------:R-:W-:Y:S01]  /*2020*/  PRMT R216, RZ, 0x5410, R140 ;  /* 0x00005410ffd87816 */ /* 0x000fe2000000008c */
[----:B------:R-:W-:Y:S02]  /*2030*/  FADD.FTZ R185, R139, R185 ;  /* 0x000000b98bb97221 */ /* 0x000fe40000010000 */
[----:B------:R-:W-:Y:S02]  /*2040*/  FFMA.FTZ R33, R123, R139, R33 ;  /* 0x0000008b7b217223 */ /* 0x000fe40000010021 */
[----:B------:R-:W-:-:S02]  /*2050*/  FMUL.FTZ R124, R181, R124 ;  /* 0x0000007cb57c7220 */ /* 0x000fc40000410000 */
[----:B------:R-:W-:Y:S01]  /*2060*/  FMUL.FTZ R139, R246, R139 ;  /* 0x0000008bf68b7220 */ /* 0x000fe20000410000 */
[----:B------:R-:W-:Y:S01]  /*2070*/  PRMT R140, RZ, 0x7610, R140 ;  /* 0x00007610ff8c7816 */ /* 0x000fe2000000008c */
[----:B------:R-:W-:Y:S02]  /*2080*/  FMUL.FTZ R125, R181, R125 ;  /* 0x0000007db57d7220 */ /* 0x000fe40000410000 */
[----:B------:R-:W-:Y:S02]  /*2090*/  FADD.FTZ R231, R216, R231 ;  /* 0x000000e7d8e77221 */ /* 0x000fe40000010000 */
[-C--:B------:R-:W-:Y:S02]  /*20a0*/  FFMA.FTZ R7, R124, R216.reuse, R7 ;  /* 0x000000d87c077223 */ /* 0x080fe40000010007 */
[----:B------:R-:W-:Y:S01]  /*20b0*/  FMUL.FTZ R216, R245, R216 ;  /* 0x000000d8f5d87220 */ /* 0x000fe20000410000 */
[----:B------:R-:W-:Y:S01]  /*20c0*/  PRMT R217, RZ, 0x5410, R141 ;  /* 0x00005410ffd97816 */ /* 0x000fe2000000008d */
[----:B------:R-:W-:-:S02]  /*20d0*/  FMUL.FTZ R126, R181, R126 ;  /* 0x0000007eb57e7220 */ /* 0x000fc40000410000 */
[----:B------:R-:W-:Y:S02]  /*20e0*/  FADD.FTZ R230, R140, R230 ;  /* 0x000000e68ce67221 */ /* 0x000fe40000010000 */
[-C--:B------:R-:W-:Y:S02]  /*20f0*/  FFMA.FTZ R30, R125, R140.reuse, R30 ;  /* 0x0000008c7d1e7223 */ /* 0x080fe4000001001e */
[----:B------:R-:W-:Y:S01]  /*2100*/  FMUL.FTZ R140, R244, R140 ;  /* 0x0000008cf48c7220 */ /* 0x000fe20000410000 */
[----:B------:R-:W-:Y:S01]  /*2110*/  PRMT R141, RZ, 0x7610, R141 ;  /* 0x00007610ff8d7816 */ /* 0x000fe2000000008d */
[----:B------:R-:W-:Y:S02]  /*2120*/  FMUL.FTZ R127, R181, R127 ;  /* 0x0000007fb57f7220 */ /* 0x000fe40000410000 */
[----:B------:R-:W-:Y:S02]  /*2130*/  FADD.FTZ R233, R217, R233 ;  /* 0x000000e9d9e97221 */ /* 0x000fe40000010000 */
[----:B------:R-:W-:-:S02]  /*2140*/  FFMA.FTZ R6, R126, R217, R6 ;  /* 0x000000d97e067223 */ /* 0x000fc40000010006 */
[----:B------:R-:W-:Y:S01]  /*2150*/  FMUL.FTZ R217, R243, R217 ;  /* 0x000000d9f3d97220 */ /* 0x000fe20000410000 */
[----:B------:R-:W-:Y:S01]  /*2160*/  PRMT R218, RZ, 0x5410, R142 ;  /* 0x00005410ffda7816 */ /* 0x000fe2000000008e */
[----:B------:R-:W-:Y:S02]  /*2170*/  FADD.FTZ R232, R141, R232 ;  /* 0x000000e88de87221 */ /* 0x000fe40000010000 */
[-C--:B------:R-:W-:Y:S02]  /*2180*/  FFMA.FTZ R4, R127, R141.reuse, R4 ;  /* 0x0000008d7f047223 */ /* 0x080fe40000010004 */
[----:B------:R-:W-:Y:S02]  /*2190*/  FMUL.FTZ R128, R181, R128 ;  /* 0x00000080b5807220 */ /* 0x000fe40000410000 */
[----:B------:R-:W-:Y:S01]  /*21a0*/  FMUL.FTZ R141, R242, R141 ;  /* 0x0000008df28d7220 */ /* 0x000fe20000410000 */
[----:B------:R-:W-:Y:S01]  /*21b0*/  PRMT R142, RZ, 0x7610, R142 ;  /* 0x00007610ff8e7816 */ /* 0x000fe2000000008e */
[----:B------:R-:W-:-:S02]  /*21c0*/  FADD.FTZ R235, R218, R235 ;  /* 0x000000ebdaeb7221 */ /* 0x000fc40000010000 */
[-C--:B------:R-:W-:Y:S02]  /*21d0*/  FFMA.FTZ R5, R128, R218.reuse, R5 ;  /* 0x000000da80057223 */ /* 0x080fe40000010005 */
[----:B------:R-:W-:Y:S02]  /*21e0*/  FMUL.FTZ R129, R181, R129 ;  /* 0x00000081b5817220 */ /* 0x000fe40000410000 */
[----:B------:R-:W-:Y:S01]  /*21f0*/  FMUL.FTZ R218, R241, R218 ;  /* 0x000000daf1da7220 */ /* 0x000fe20000410000 */
[----:B------:R-:W-:Y:S01]  /*2200*/  PRMT R219, RZ, 0x5410, R143 ;  /* 0x00005410ffdb7816 */ /* 0x000fe2000000008f */
        /* <DEDUP_REMOVED lines=51> */
.L_x_5333:
        /* <DEDUP_REMOVED lines=18> */
.L_x_5334:
[----:B--2---:R-:W2:Y:S01]  /*2660*/  S2R R86, SR_TID.X ;  /* 0x0000000000567919 */ /* 0x004ea20000002100 */
[----:B------:R-:W-:Y:S01]  /*2670*/  LOP3.LUT P3, RZ, R190, 0xff, RZ, 0xc0, !PT ;  /* 0x000000ffbeff7812 */ /* 0x000fe2000786c0ff */
[----:B------:R-:W-:Y:S01]  /*2680*/  FADD.FTZ R84, R225, R87 ;  /* 0x00000057e1547221 */ /* 0x000fe20000010000 */
[----:B------:R-:W-:Y:S01]  /*2690*/  PLOP3.LUT P0, PT, PT, PT, PT, 0x80, 0x0 ;  /* 0x000000000000781c */ /* 0x000fe20003f0f070 */
[----:B0-----:R-:W-:Y:S01]  /*26a0*/  FADD.FTZ R85, R85, R34 ;  /* 0x0000002255557221 */ /* 0x001fe20000010000 */
[----:B------:R-:W-:Y:S01]  /*26b0*/  @!P1 PLOP3.LUT P0, PT, P3, PT, PT, 0x80, 0x0 ;  /* 0x000000000000981c */ /* 0x000fe20001f0f070 */
[----:B------:R-:W-:Y:S01]  /*26c0*/  ULDC.U8 UR6, c[0x0][0x1f0] ;  /* 0x00007c0000067ab9 */ /* 0x000fe20000000000 */
[C---:B-----5:R-:W-:Y:S02]  /*26d0*/  LOP3.LUT P4, RZ, R90.reuse, 0xff00, RZ, 0xc0, !PT ;  /* 0x0000ff005aff7812 */ /* 0x060fe4000788c0ff */
[----:B------:R-:W-:Y:S02]  /*26e0*/  LOP3.LUT P2, RZ, R90, 0xff000000, RZ, 0xc0, !PT ;  /* 0xff0000005aff7812 */ /* 0x000fe4000784c0ff */
[----:B------:R-:W-:-:S02]  /*26f0*/  LOP3.LUT P5, RZ, R91, 0xff, RZ, 0xc0, !PT ;  /* 0x000000ff5bff7812 */ /* 0x000fc400078ac0ff */
[----:B------:R-:W-:Y:S02]  /*2700*/  IADD3 R0, R0, c[0x0][0x160], RZ ;  /* 0x0000580000007a10 */ /* 0x000fe40007ffe0ff */
        /* <DEDUP_REMOVED lines=20> */
[----:B0-----:R-:W-:-:S02]  /*2850*/  FADD.FTZ R84, R190, R84 ;  /* 0x00000054be547221 */ /* 0x001fc40000010000 */
[----:B------:R-:W-:Y:S02]  /*2860*/  FADD.FTZ R85, R226, R85 ;  /* 0x00000055e2557221 */ /* 0x000fe40000010000 */
[----:B------:R-:W-:Y:S02]  /*2870*/  FADD.FTZ R84, R86, R84 ;  /* 0x0000005456547221 */ /* 0x000fe40000010000 */
[----:B------:R-:W-:Y:S01]  /*2880*/  FADD.FTZ R85, R87, R85 ;  /* 0x0000005557557221 */ /* 0x000fe20000010000 */
[----:B------:R-:W-:Y:S01]  /*2890*/  MOV R87, R90 ;  /* 0x0000005a00577202 */ /* 0x000fe20000000f00 */
[----:B------:R-:W-:Y:S02]  /*28a0*/  FMUL.FTZ R84, R84, c[0x0][0x1e0] ;  /* 0x0000780054547a20 */ /* 0x000fe40000410000 */
[----:B------:R-:W-:Y:S01]  /*28b0*/  FMUL.FTZ R85, R85, c[0x0][0x1e0] ;  /* 0x0000780055557a20 */ /* 0x000fe20000410000 */
[----:B------:R-:W-:Y:S02]  /*28c0*/  LOP3.LUT P6, RZ, R87, 0xff, RZ, 0xc0, !PT ;  /* 0x000000ff57ff7812 */ /* 0x000fe400078cc0ff */
[----:B------:R-:W-:-:S02]  /*28d0*/  FSEL R84, R84, RZ, !P0 ;  /* 0x000000ff54547208 */ /* 0x000fc40004000000 */
[----:B------:R-:W-:-:S03]  /*28e0*/  LOP3.LUT P0, RZ, R90, 0xff0000, RZ, 0xc0, !PT ;  /* 0x00ff00005aff7812 */ /* 0x000fc6000780c0ff */
[-CC-:B------:R-:W-:Y:S02]  /*28f0*/  FFMA.FTZ R191, R191, R85.reuse, R84.reuse ;  /* 0x00000055bfbf7223 */ /* 0x180fe40000010054 */
[-CC-:B------:R-:W-:Y:S02]  /*2900*/  FFMA.FTZ R192, R192, R85.reuse, R84.reuse ;  /* 0x00000055c0c07223 */ /* 0x180fe40000010054 */
[----:B------:R-:W-:Y:S02]  /*2910*/  FFMA.FTZ R86, R193, R85, R84 ;  /* 0x00000055c1567223 */ /* 0x000fe40000010054 */
[----:B------:R-:W-:Y:S02]  /*2920*/  FADD.FTZ R191, R194, -R191 ;  /* 0x800000bfc2bf7221 */ /* 0x000fe40000010000 */
[----:B------:R-:W-:Y:S02]  /*2930*/  FADD.FTZ R192, R197, -R192 ;  /* 0x800000c0c5c07221 */ /* 0x000fe40000010000 */
[----:B------:R-:W-:-:S02]  /*2940*/  FADD.FTZ R86, R196, -R86 ;  /* 0x80000056c4567221 */ /* 0x000fc40000010000 */
[C---:B------:R-:W-:Y:S02]  /*2950*/  FMUL.FTZ R194, R181.reuse, R191 ;  /* 0x000000bfb5c27220 */ /* 0x040fe40000410000 */
[C---:B------:R-:W-:Y:S02]  /*2960*/  FMUL.FTZ R87, R181.reuse, R192 ;  /* 0x000000c0b5577220 */ /* 0x040fe40000410000 */
[----:B------:R-:W-:Y:S02]  /*2970*/  FMUL.FTZ R86, R181, R86 ;  /* 0x00000056b5567220 */ /* 0x000fe40000410000 */
[----:B------:R-:W-:Y:S02]  /*2980*/  FFMA.FTZ R195, R195, R85, R84 ;  /* 0x00000055c3c37223 */ /* 0x000fe40000010054 */
[----:B------:R-:W-:Y:S02]  /*2990*/  @P1 FADD.FTZ R194, R36, R194 ;  /* 0x000000c224c21221 */ /* 0x000fe40000010000 */
[----:B------:R-:W-:-:S02]  /*29a0*/  @P1 FADD.FTZ R87, R37, R87 ;  /* 0x0000005725571221 */ /* 0x000fc40000010000 */
[----:B------:R-:W-:Y:S02]  /*29b0*/  @P1 FADD.FTZ R86, R38, R86 ;  /* 0x0000005626561221 */ /* 0x000fe40000010000 */
[----:B------:R-:W-:Y:S02]  /*29c0*/  FADD.FTZ R199, R199, -R195 ;  /* 0x800000c3c7c77221 */ /* 0x000fe40000010000 */
[-C--:B------:R-:W-:Y:S02]  /*29d0*/  FMUL.FTZ R190, R194, R180.reuse ;  /* 0x000000b4c2be7220 */ /* 0x080fe40000410000 */
[-C--:B------:R-:W-:Y:S02]  /*29e0*/  FMUL.FTZ R191, R87, R180.reuse ;  /* 0x000000b457bf7220 */ /* 0x080fe40000410000 */
[----:B------:R-:W-:Y:S02]  /*29f0*/  FMUL.FTZ R90, R86, R180 ;  /* 0x000000b4565a7220 */ /* 0x000fe40000410000 */
[----:B------:R-:W-:-:S02]  /*2a00*/  FMUL.FTZ R229, R181, R199 ;  /* 0x000000c7b5e57220 */ /* 0x000fc40000410000 */
[----:B------:R-:W-:Y:S02]  /*2a10*/  FMUL.FTZ R190, R190, c[0x0][0x1e8] ;  /* 0x00007a00bebe7a20 */ /* 0x000fe40000410000 */
[----:B------:R-:W-:Y:S02]  /*2a20*/  FMUL.FTZ R191, R191, c[0x0][0x1e8] ;  /* 0x00007a00bfbf7a20 */ /* 0x000fe40000410000 */
[----:B------:R-:W-:Y:S01]  /*2a30*/  FMUL.FTZ R90, R90, c[0x0][0x1e8] ;  /* 0x00007a005a5a7a20 */ /* 0x000fe20000410000 */
[----:B------:R-:W-:Y:S01]  /*2a40*/  FSEL R190, R190, RZ, P6 ;  /* 0x000000ffbebe7208 */ /* 0x000fe20003000000 */
[----:B------:R-:W-:Y:S01]  /*2a50*/  @P1 FADD.FTZ R229, R39, R229 ;  /* 0x000000e527e51221 */ /* 0x000fe20000010000 */
[----:B------:R-:W-:Y:S01]  /*2a60*/  FSEL R191, R191, RZ, P4 ;  /* 0x000000ffbfbf7208 */ /* 0x000fe20002000000 */
[-CC-:B------:R-:W-:Y:S01]  /*2a70*/  FFMA.FTZ R204, R204, R85.reuse, R84.reuse ;  /* 0x00000055cccc7223 */ /* 0x180fe20000010054 */
[----:B------:R-:W-:Y:S01]  /*2a80*/  FSEL R90, R90, RZ, P0 ;  /* 0x000000ff5a5a7208 */ /* 0x000fe20000000000 */
[----:B------:R-:W-:Y:S01]  /*2a90*/  FMUL.FTZ R228, R229, R180 ;  /* 0x000000b4e5e47220 */ /* 0x000fe20000410000 */
[----:B------:R-:W-:Y:S01]  /*2aa0*/  LOP3.LUT P6, RZ, R91, 0xff00, RZ, 0xc0, !PT ;  /* 0x0000ff005bff7812 */ /* 0x000fe200078cc0ff */
[-CC-:B------:R-:W-:Y:S01]  /*2ab0*/  FFMA.FTZ R205, R205, R85.reuse, R84.reuse ;  /* 0x00000055cdcd7223 */ /* 0x180fe20000010054 */
[C---:B------:R-:W-:Y:S01]  /*2ac0*/  LOP3.LUT P4, RZ, R91.reuse, 0xff0000, RZ, 0xc0, !PT ;  /* 0x00ff00005bff7812 */ /* 0x040fe2000788c0ff */
[----:B------:R-:W-:Y:S01]  /*2ad0*/  FMUL.FTZ R228, R228, c[0x0][0x1e8] ;  /* 0x00007a00e4e47a20 */ /* 0x000fe20000410000 */
[----:B------:R-:W-:Y:S01]  /*2ae0*/  LOP3.LUT P0, RZ, R91, 0xff000000, RZ, 0xc0, !PT ;  /* 0xff0000005bff7812 */ /* 0x000fe2000780c0ff */
[----:B------:R-:W-:-:S02]  /*2af0*/  FFMA.FTZ R91, R203, R85, R84 ;  /* 0x00000055cb5b7223 */ /* 0x000fc40000010054 */
[-C--:B------:R-:W-:Y:S01]  /*2b00*/  FFMA.FTZ R195, R98, R85.reuse, R84 ;  /* 0x0000005562c37223 */ /* 0x080fe20000010054 */
[----:B------:R-:W-:Y:S01]  /*2b10*/  MOV R98, R92 ;  /* 0x0000005c00627202 */ /* 0x000fe20000000f00 */
[----:B------:R-:W-:Y:S01]  /*2b20*/  FADD.FTZ R91, R198, -R91 ;  /* 0x8000005bc65b7221 */ /* 0x000fe20000010000 */
[----:B------:R-:W-:Y:S01]  /*2b30*/  FSEL R228, R228, RZ, P2 ;  /* 0x000000ffe4e47208 */ /* 0x000fe20001000000 */
[----:B------:R-:W-:Y:S01]  /*2b40*/  FADD.FTZ R198, R201, -R204 ;  /* 0x800000ccc9c67221 */ /* 0x000fe20000010000 */
[----:B------:R-:W-:Y:S01]  /*2b50*/  LOP3.LUT P2, RZ, R98, 0xff, RZ, 0xc0, !PT ;  /* 0x000000ff62ff7812 */ /* 0x000fe2000784c0ff */
[----:B------:R-:W-:Y:S02]  /*2b60*/  FADD.FTZ R200, R200, -R205 ;  /* 0x800000cdc8c87221 */ /* 0x000fe40000010000 */
[----:B------:R-:W-:Y:S02]  /*2b70*/  FFMA.FTZ R209, R209, R85, R84 ;  /* 0x00000055d1d17223 */ /* 0x000fe40000010054 */
[----:B------:R-:W-:-:S02]  /*2b80*/  FMUL.FTZ R199, R181, R91 ;  /* 0x0000005bb5c77220 */ /* 0x000fc40000410000 */
[C---:B------:R-:W-:Y:S02]  /*2b90*/  FMUL.FTZ R198, R181.reuse, R198 ;  /* 0x000000c6b5c67220 */ /* 0x040fe40000410000 */
[----:B------:R-:W-:Y:S02]  /*2ba0*/  FMUL.FTZ R98, R181, R200 ;  /* 0x000000c8b5627220 */ /* 0x000fe40000410000 */
[-CC-:B------:R-:W-:Y:S02]  /*2bb0*/  FFMA.FTZ R107, R107, R85.reuse, R84.reuse ;  /* 0x000000556b6b7223 */ /* 0x180fe40000010054 */
[-CC-:B------:R-:W-:Y:S02]  /*2bc0*/  FFMA.FTZ R206, R206, R85.reuse, R84.reuse ;  /* 0x00000055cece7223 */ /* 0x180fe40000010054 */
[----:B------:R-:W-:Y:S02]  /*2bd0*/  FADD.FTZ R211, R211, -R209 ;  /* 0x800000d1d3d37221 */ /* 0x000fe40000010000 */
[----:B------:R-:W-:-:S02]  /*2be0*/  FFMA.FTZ R196, R208, R85, R84 ;  /* 0x00000055d0c47223 */ /* 0x000fc40000010054 */
[----:B------:R-:W-:Y:S02]  /*2bf0*/  FFMA.FTZ R192, R207, R85, R84 ;  /* 0x00000055cfc07223 */ /* 0x000fe40000010054 */
[----:B------:R-:W-:Y:S02]  /*2c00*/  @P1 FADD.FTZ R199, R40, R199 ;  /* 0x000000c728c71221 */ /* 0x000fe40000010000 */
[----:B------:R-:W-:Y:S02]  /*2c10*/  @P1 FADD.FTZ R198, R41, R198 ;  /* 0x000000c629c61221 */ /* 0x000fe40000010000 */
[----:B------:R-:W-:Y:S02]  /*2c20*/  @P1 FADD.FTZ R98, R42, R98 ;  /* 0x000000622a621221 */ /* 0x000fe40000010000 */
[----:B------:R-:W-:Y:S02]  /*2c30*/  FADD.FTZ R107, R103, -R107 ;  /* 0x8000006b676b7221 */ /* 0x000fe40000010000 */
[----:B------:R-:W-:-:S02]  /*2c40*/  FADD.FTZ R202, R202, -R206 ;  /* 0x800000cecaca7221 */ /* 0x000fc40000010000 */
[----:B------:R-:W-:Y:S02]  /*2c50*/  FMUL.FTZ R103, R181, R211 ;  /* 0x000000d3b5677220 */ /* 0x000fe40000410000 */
[----:B------:R-:W-:Y:S02]  /*2c60*/  FFMA.FTZ R104, R104, R85, R84 ;  /* 0x0000005568687223 */ /* 0x000fe40000010054 */
[----:B------:R-:W-:Y:S02]  /*2c70*/  FADD.FTZ R196, R210, -R196 ;  /* 0x800000c4d2c47221 */ /* 0x000fe40000010000 */
[----:B------:R-:W-:Y:S02]  /*2c80*/  FADD.FTZ R192, R99, -R192 ;  /* 0x800000c063c07221 */ /* 0x000fe40000010000 */
[-C--:B------:R-:W-:Y:S02]  /*2c90*/  FMUL.FTZ R227, R199, R180.reuse ;  /* 0x000000b4c7e37220 */ /* 0x080fe40000410000 */
[----:B------:R-:W-:-:S02]  /*2ca0*/  FMUL.FTZ R226, R198, R180 ;  /* 0x000000b4c6e27220 */ /* 0x000fc40000410000 */
[----:B------:R-:W-:Y:S02]  /*2cb0*/  FMUL.FTZ R210, R98, R180 ;  /* 0x000000b462d27220 */ /* 0x000fe40000410000 */
[----:B------:R-:W-:Y:S02]  /*2cc0*/  FMUL.FTZ R99, R181, R202 ;  /* 0x000000cab5637220 */ /* 0x000fe40000410000 */
[----:B------:R-:W-:Y:S02]  /*2cd0*/  @P1 FADD.FTZ R103, R47, R103 ;  /* 0x000000672f671221 */ /* 0x000fe40000010000 */
[----:B------:R-:W-:Y:S02]  /*2ce0*/  FADD.FTZ R101, R101, -R104 ;  /* 0x8000006865657221 */ /* 0x000fe40000010000 */
[----:B------:R-:W-:Y:S02]  /*2cf0*/  FFMA.FTZ R109, R109, R85, R84 ;  /* 0x000000556d6d7223 */ /* 0x000fe40000010054 */
[----:B------:R-:W-:-:S02]  /*2d00*/  FMUL.FTZ R227, R227, c[0x0][0x1e8] ;  /* 0x00007a00e3e37a20 */ /* 0x000fc40000410000 */
[----:B------:R-:W-:Y:S02]  /*2d10*/  FMUL.FTZ R226, R226, c[0x0][0x1e8] ;  /* 0x00007a00e2e27a20 */ /* 0x000fe40000410000 */
[----:B------:R-:W-:Y:S01]  /*2d20*/  FMUL.FTZ R210, R210, c[0x0][0x1e8] ;  /* 0x00007a00d2d27a20 */ /* 0x000fe20000410000 */
[----:B------:R-:W-:Y:S01]  /*2d30*/  FSEL R227, R227, RZ, P5 ;  /* 0x000000ffe3e37208 */ /* 0x000fe20002800000 */
[----:B------:R-:W-:Y:S01]  /*2d40*/  @P1 FADD.FTZ R99, R43, R99 ;  /* 0x000000632b631221 */ /* 0x000fe20000010000 */
[----:B------:R-:W-:Y:S01]  /*2d50*/  FSEL R226, R226, RZ, P6 ;  /* 0x000000ffe2e27208 */ /* 0x000fe20003000000 */
[----:B------:R-:W-:Y:S01]  /*2d60*/  FMUL.FTZ R208, R103, R180 ;  /* 0x000000b467d07220 */ /* 0x000fe20000410000 */
[----:B------:R-:W-:Y:S01]  /*2d70*/  FSEL R210, R210, RZ, P4 ;  /* 0x000000ffd2d27208 */ /* 0x000fe20002000000 */
[----:B------:R-:W-:Y:S01]  /*2d80*/  FMUL.FTZ R104, R181, R101 ;  /* 0x00000065b5687220 */ /* 0x000fe20000410000 */
[----:B------:R-:W-:Y:S01]  /*2d90*/  LOP3.LUT P5, RZ, R92, 0xff00, RZ, 0xc0, !PT ;  /* 0x0000ff005cff7812 */ /* 0x000fe200078ac0ff */
[----:B------:R-:W-:Y:S01]  /*2da0*/  FADD.FTZ R132, R132, -R109 ;  /* 0x8000006d84847221 */ /* 0x000fe20000010000 */
[C---:B------:R-:W-:Y:S01]  /*2db0*/  LOP3.LUT P6, RZ, R92.reuse, 0xff0000, RZ, 0xc0, !PT ;  /* 0x00ff00005cff7812 */ /* 0x040fe200078cc0ff */
[-CC-:B------:R-:W-:Y:S01]  /*2dc0*/  FFMA.FTZ R113, R113, R85.reuse, R84.reuse ;  /* 0x0000005571717223 */ /* 0x180fe20000010054 */
[----:B------:R-:W-:Y:S01]  /*2dd0*/  LOP3.LUT P4, RZ, R92, 0xff000000, RZ, 0xc0, !PT ;  /* 0xff0000005cff7812 */ /* 0x000fe2000788c0ff */
[----:B------:R-:W-:Y:S01]  /*2de0*/  FFMA.FTZ R114, R114, R85, R84 ;  /* 0x0000005572727223 */ /* 0x000fe20000010054 */
[----:B------:R-:W-:Y:S01]  /*2df0*/  MOV R92, R94 ;  /* 0x0000005e005c7202 */ /* 0x000fe20000000f00 */
[----:B------:R-:W-:-:S02]  /*2e00*/  FMUL.FTZ R225, R99, R180 ;  /* 0x000000b463e17220 */ /* 0x000fc40000410000 */
[----:B------:R-:W-:Y:S02]  /*2e10*/  FMUL.FTZ R208, R208, c[0x0][0x1e8] ;  /* 0x00007a00d0d07a20 */ /* 0x000fe40000410000 */
[----:B------:R-:W-:Y:S02]  /*2e20*/  @P1 FADD.FTZ R104, R48, R104 ;  /* 0x0000006830681221 */ /* 0x000fe40000010000 */
[-CC-:B------:R-:W-:Y:S01]  /*2e30*/  FFMA.FTZ R117, R117, R85.reuse, R84.reuse ;  /* 0x0000005575757223 */ /* 0x180fe20000010054 */
[----:B------:R-:W-:Y:S01]  /*2e40*/  FSEL R208, R208, RZ, P4 ;  /* 0x000000ffd0d07208 */ /* 0x000fe20002000000 */
[----:B------:R-:W-:Y:S01]  /*2e50*/  FFMA.FTZ R105, R105, R85, R84 ;  /* 0x0000005569697223 */ /* 0x000fe20000010054 */
[----:B------:R-:W-:Y:S01]  /*2e60*/  LOP3.LUT P4, RZ, R92, 0xff, RZ, 0xc0, !PT ;  /* 0x000000ff5cff7812 */ /* 0x000fe2000788c0ff */
[----:B------:R-:W-:Y:S02]  /*2e70*/  FMUL.FTZ R132, R181, R132 ;  /* 0x00000084b5847220 */ /* 0x000fe40000410000 */
[----:B------:R-:W-:-:S02]  /*2e80*/  FADD.FTZ R134, R134, -R113 ;  /* 0x8000007186867221 */ /* 0x000fc40000010000 */
[----:B------:R-:W-:Y:S02]  /*2e90*/  FADD.FTZ R223, R223, -R114 ;  /* 0x80000072dfdf7221 */ /* 0x000fe40000010000 */
[----:B------:R-:W-:Y:S02]  /*2ea0*/  FADD.FTZ R195, R100, -R195 ;  /* 0x800000c364c37221 */ /* 0x000fe40000010000 */
[----:B------:R-:W-:Y:S02]  /*2eb0*/  FMUL.FTZ R225, R225, c[0x0][0x1e8] ;  /* 0x00007a00e1e17a20 */ /* 0x000fe40000410000 */
[----:B------:R-:W-:Y:S02]  /*2ec0*/  FFMA.FTZ R119, R119, R85, R84 ;  /* 0x0000005577777223 */ /* 0x000fe40000010054 */
[----:B------:R-:W-:Y:S01]  /*2ed0*/  FMUL.FTZ R100, R181, R192 ;  /* 0x000000c0b5647220 */ /* 0x000fe20000410000 */
[----:B------:R-:W-:Y:S01]  /*2ee0*/  FSEL R225, R225, RZ, P0 ;  /* 0x000000ffe1e17208 */ /* 0x000fe20000000000 */
[----:B------:R-:W-:Y:S01]  /*2ef0*/  FMUL.FTZ R205, R104, R180 ;  /* 0x000000b468cd7220 */ /* 0x000fe20000410000 */
[----:B------:R-:W-:Y:S01]  /*2f00*/  LOP3.LUT P0, RZ, R93, 0xff, RZ, 0xc0, !PT ;  /* 0x000000ff5dff7812 */ /* 0x000fe2000780c0ff */
[----:B------:R-:W-:-:S02]  /*2f10*/  FADD.FTZ R117, R136, -R117 ;  /* 0x8000007588757221 */ /* 0x000fc40000010000 */
[----:B------:R-:W-:Y:S02]  /*2f20*/  FADD.FTZ R105, R212, -R105 ;  /* 0x80000069d4697221 */ /* 0x000fe40000010000 */
[----:B------:R-:W-:Y:S02]  /*2f30*/  @P1 FADD.FTZ R132, R53, R132 ;  /* 0x0000008435841221 */ /* 0x000fe40000010000 */
[----:B------:R-:W-:Y:S02]  /*2f40*/  FMUL.FTZ R136, R181, R134 ;  /* 0x00000086b5887220 */ /* 0x000fe40000410000 */
[-CC-:B------:R-:W-:Y:S02]  /*2f50*/  FFMA.FTZ R110, R110, R85.reuse, R84.reuse ;  /* 0x000000556e6e7223 */ /* 0x180fe40000010054 */
[----:B------:R-:W-:Y:S02]  /*2f60*/  FFMA.FTZ R92, R111, R85, R84 ;  /* 0x000000556f5c7223 */ /* 0x000fe40000010054 */
[----:B------:R-:W-:-:S02]  /*2f70*/  FMUL.FTZ R134, R181, R223 ;  /* 0x000000dfb5867220 */ /* 0x000fc40000410000 */
[-C--:B------:R-:W-:Y:S02]  /*2f80*/  FFMA.FTZ R122, R122, R85.reuse, R84 ;  /* 0x000000557a7a7223 */ /* 0x080fe40000010054 */
[----:B------:R-:W-:Y:S02]  /*2f90*/  FADD.FTZ R119, R137, -R119 ;  /* 0x8000007789777221 */ /* 0x000fe40000010000 */
[----:B------:R-:W-:Y:S02]  /*2fa0*/  @P1 FADD.FTZ R100, R44, R100 ;  /* 0x000000642c641221 */ /* 0x000fe40000010000 */
[----:B------:R-:W-:Y:S02]  /*2fb0*/  FFMA.FTZ R106, R106, R85, R84 ;  /* 0x000000556a6a7223 */ /* 0x000fe40000010054 */
[----:B------:R-:W-:Y:S02]  /*2fc0*/  FMUL.FTZ R205, R205, c[0x0][0x1e8] ;  /* 0x00007a00cdcd7a20 */ /* 0x000fe40000410000 */
[----:B------:R-:W-:-:S02]  /*2fd0*/  FMUL.FTZ R105, R181, R105 ;  /* 0x00000069b5697220 */ /* 0x000fc40000410000 */
[----:B------:R-:W-:Y:S01]  /*2fe0*/  FMUL.FTZ R202, R132, R180 ;  /* 0x000000b484ca7220 */ /* 0x000fe20000410000 */
[----:B------:R-:W-:Y:S01]  /*2ff0*/  FSEL R205, R205, RZ, P0 ;  /* 0x000000ffcdcd7208 */ /* 0x000fe20000000000 */
[----:B------:R-:W-:Y:S01]  /*3000*/  FADD.FTZ R110, R221, -R110 ;  /* 0x8000006edd6e7221 */ /* 0x000fe20000010000 */
[----:B------:R-:W-:Y:S01]  /*3010*/  LOP3.LUT P0, RZ, R94, 0xff00, RZ, 0xc0, !PT ;  /* 0x0000ff005eff7812 */ /* 0x000fe2000780c0ff */
[----:B------:R-:W-:Y:S02]  /*3020*/  FADD.FTZ R92, R133, -R92 ;  /* 0x8000005c855c7221 */ /* 0x000fe40000010000 */
[----:B------:R-:W-:Y:S02]  /*3030*/  @P1 FADD.FTZ R134, R58, R134 ;  /* 0x000000863a861221 */ /* 0x000fe40000010000 */
[----:B------:R-:W-:Y:S02]  /*3040*/  FADD.FTZ R215, R215, -R122 ;  /* 0x8000007ad7d77221 */ /* 0x000fe40000010000 */
[----:B------:R-:W-:-:S02]  /*3050*/  FMUL.FTZ R196, R181, R196 ;  /* 0x000000c4b5c47220 */ /* 0x000fc40000410000 */
[----:B------:R-:W-:Y:S02]  /*3060*/  FFMA.FTZ R133, R115, R85, R84 ;  /* 0x0000005573857223 */ /* 0x000fe40000010054 */
[----:B------:R-:W-:Y:S02]  /*3070*/  FMUL.FTZ R122, R181, R119 ;  /* 0x00000077b57a7220 */ /* 0x000fe40000410000 */
[----:B------:R-:W-:Y:S02]  /*3080*/  FMUL.FTZ R192, R100, R180 ;  /* 0x000000b464c07220 */ /* 0x000fe40000410000 */
[----:B------:R-:W-:Y:S02]  /*3090*/  FADD.FTZ R102, R102, -R106 ;  /* 0x8000006a66667221 */ /* 0x000fe40000010000 */
[----:B------:R-:W-:Y:S02]  /*30a0*/  @P1 FADD.FTZ R105, R49, R105 ;  /* 0x0000006931691221 */ /* 0x000fe40000010000 */
[----:B------:R-:W-:-:S02]  /*30b0*/  FMUL.FTZ R202, R202, c[0x0][0x1e8] ;  /* 0x00007a00caca7a20 */ /* 0x000fc40000410000 */
[----:B------:R-:W-:Y:S02]  /*30c0*/  FMUL.FTZ R110, R181, R110 ;  /* 0x0000006eb56e7220 */ /* 0x000fe40000410000 */
[----:B------:R-:W-:Y:S01]  /*30d0*/  FMUL.FTZ R209, R134, R180 ;  /* 0x000000b486d17220 */ /* 0x000fe20000410000 */
[----:B------:R-:W-:Y:S01]  /*30e0*/  FSEL R202, R202, RZ, P0 ;  /* 0x000000ffcaca7208 */ /* 0x000fe20000000000 */
[----:B------:R-:W-:Y:S01]  /*30f0*/  @P1 FADD.FTZ R196, R45, R196 ;  /* 0x000000c42dc41221 */ /* 0x000fe20000010000 */
[----:B------:R-:W-:Y:S01]  /*3100*/  LOP3.LUT P0, RZ, R95, 0xff0000, RZ, 0xc0, !PT ;  /* 0x00ff00005fff7812 */ /* 0x000fe2000780c0ff */
[----:B------:R-:W-:Y:S02]  /*3110*/  FADD.FTZ R133, R135, -R133 ;  /* 0x8000008587857221 */ /* 0x000fe40000010000 */
[----:B------:R-:W-:Y:S02]  /*3120*/  @P1 FADD.FTZ R122, R63, R122 ;  /* 0x0000007a3f7a1221 */ /* 0x000fe40000010000 */
[----:B------:R-:W-:-:S02]  /*3130*/  FMUL.FTZ R192, R192, c[0x0][0x1e8] ;  /* 0x00007a00c0c07a20 */ /* 0x000fc40000410000 */
[----:B------:R-:W-:Y:S02]  /*3140*/  FMUL.FTZ R106, R181, R102 ;  /* 0x00000066b56a7220 */ /* 0x000fe40000410000 */
[-C--:B------:R-:W-:Y:S01]  /*3150*/  FFMA.FTZ R120, R120, R85.reuse, R84 ;  /* 0x0000005578787223 */ /* 0x080fe20000010054 */
[----:B------:R-:W-:Y:S01]  /*3160*/  FSEL R192, R192, RZ, P2 ;  /* 0x000000ffc0c07208 */ /* 0x000fe20001000000 */
[----:B------:R-:W-:Y:S01]  /*3170*/  FMUL.FTZ R206, R105, R180 ;  /* 0x000000b469ce7220 */ /* 0x000fe20000410000 */
[----:B------:R-:W-:Y:S01]  /*3180*/  LOP3.LUT P2, RZ, R93, 0xff00, RZ, 0xc0, !PT ;  /* 0x0000ff005dff7812 */ /* 0x000fe2000784c0ff */
[----:B------:R-:W-:Y:S02]  /*3190*/  @P1 FADD.FTZ R110, R54, R110 ;  /* 0x0000006e366e1221 */ /* 0x000fe40000010000 */
[----:B------:R-:W-:Y:S02]  /*31a0*/  FFMA.FTZ R116, R116, R85, R84 ;  /* 0x0000005574747223 */ /* 0x000fe40000010054 */
[----:B------:R-:W-:-:S02]  /*31b0*/  FMUL.FTZ R209, R209, c[0x0][0x1e8] ;  /* 0x00007a00d1d17a20 */ /* 0x000fc40000410000 */
[-C--:B------:R-:W-:Y:S02]  /*31c0*/  FMUL.FTZ R193, R196, R180.reuse ;  /* 0x000000b4c4c17220 */ /* 0x080fe40000410000 */
[----:B------:R-:W-:Y:S01]  /*31d0*/  FMUL.FTZ R133, R181, R133 ;  /* 0x00000085b5857220 */ /* 0x000fe20000410000 */
[----:B------:R-:W-:Y:S01]  /*31e0*/  FSEL R209, R209, RZ, P0 ;  /* 0x000000ffd1d17208 */ /* 0x000fe20000000000 */
[----:B------:R-:W-:Y:S01]  /*31f0*/  FFMA.FTZ R124, R124, R85, R84 ;  /* 0x000000557c7c7223 */ /* 0x000fe20000010054 */
[----:B------:R-:W-:Y:S01]  /*3200*/  LOP3.LUT P0, RZ, R96, 0xff000000, RZ, 0xc0, !PT ;  /* 0xff00000060ff7812 */ /* 0x000fe2000780c0ff */
[----:B------:R-:W-:Y:S02]  /*3210*/  FMUL.FTZ R119, R122, R180 ;  /* 0x000000b47a777220 */ /* 0x000fe40000410000 */
[----:B------:R-:W-:Y:S02]  /*3220*/  @P1 FADD.FTZ R106, R50, R106 ;  /* 0x0000006a326a1221 */ /* 0x000fe40000010000 */
[----:B------:R-:W-:-:S02]  /*3230*/  FADD.FTZ R120, R214, -R120 ;  /* 0x80000078d6787221 */ /* 0x000fc40000010000 */
[----:B------:R-:W-:Y:S02]  /*3240*/  FMUL.FTZ R206, R206, c[0x0][0x1e8] ;  /* 0x00007a00cece7a20 */ /* 0x000fe40000410000 */
[----:B------:R-:W-:Y:S01]  /*3250*/  FMUL.FTZ R135, R181, R92 ;  /* 0x0000005cb5877220 */ /* 0x000fe20000410000 */
[----:B------:R-:W-:Y:S01]  /*3260*/  MOV R92, R96 ;  /* 0x00000060005c7202 */ /* 0x000fe20000000f00 */
[----:B------:R-:W-:Y:S01]  /*3270*/  FMUL.FTZ R200, R110, R180 ;  /* 0x000000b46ec87220 */ /* 0x000fe20000410000 */
[----:B------:R-:W-:Y:S01]  /*3280*/  FSEL R206, R206, RZ, P2 ;  /* 0x000000ffcece7208 */ /* 0x000fe20001000000 */
[----:B------:R-:W-:Y:S01]  /*3290*/  FADD.FTZ R224, R224, -R116 ;  /* 0x80000074e0e07221 */ /* 0x000fe20000010000 */
[----:B------:R-:W-:Y:S01]  /*32a0*/  LOP3.LUT P2, RZ, R94, 0xff0000, RZ, 0xc0, !PT ;  /* 0x00ff00005eff7812 */ /* 0x000fe2000784c0ff */
[----:B------:R-:W-:Y:S02]  /*32b0*/  FMUL.FTZ R193, R193, c[0x0][0x1e8] ;  /* 0x00007a00c1c17a20 */ /* 0x000fe40000410000 */
[----:B------:R-:W-:-:S02]  /*32c0*/  @P1 FADD.FTZ R133, R59, R133 ;  /* 0x000000853b851221 */ /* 0x000fc40000010000 */
[-C--:B------:R-:W-:Y:S01]  /*32d0*/  FFMA.FTZ R121, R121, R85.reuse, R84 ;  /* 0x0000005579797223 */ /* 0x080fe20000010054 */
[----:B------:R-:W-:Y:S01]  /*32e0*/  FSEL R193, R193, RZ, P5 ;  /* 0x000000ffc1c17208 */ /* 0x000fe20002800000 */
[----:B------:R-:W-:Y:S01]  /*32f0*/  FADD.FTZ R216, R216, -R124 ;  /* 0x8000007cd8d87221 */ /* 0x000fe20000010000 */
[----:B------:R-:W-:Y:S01]  /*3300*/  LOP3.LUT P5, RZ, R93, 0xff0000, RZ, 0xc0, !PT ;  /* 0x00ff00005dff7812 */ /* 0x000fe200078ac0ff */
[----:B------:R-:W-:Y:S02]  /*3310*/  FMUL.FTZ R119, R119, c[0x0][0x1e8] ;  /* 0x00007a0077777a20 */ /* 0x000fe40000410000 */
[-CC-:B------:R-:W-:Y:S02]  /*3320*/  FFMA.FTZ R197, R108, R85.reuse, R84.reuse ;  /* 0x000000556cc57223 */ /* 0x180fe40000010054 */
[----:B------:R-:W-:Y:S01]  /*3330*/  FMUL.FTZ R203, R106, R180 ;  /* 0x000000b46acb7220 */ /* 0x000fe20000410000 */
[----:B------:R-:W-:Y:S01]  /*3340*/  FSEL R119, R119, RZ, P0 ;  /* 0x000000ff77777208 */ /* 0x000fe20000000000 */
[----:B------:R-:W-:Y:S01]  /*3350*/  FMUL.FTZ R124, R181, R120 ;  /* 0x00000078b57c7220 */ /* 0x000fe20000410000 */
[----:B------:R-:W-:Y:S01]  /*3360*/  ISETP.NE.U32.AND P0, PT, RZ, c[0x0][0x258], PT ;  /* 0x00009600ff007a0c */ /* 0x000fe20003f05070 */
[----:B------:R-:W-:-:S02]  /*3370*/  FFMA.FTZ R116, R118, R85, R84 ;  /* 0x0000005576747223 */ /* 0x000fc40000010054 */
[----:B------:R-:W-:Y:S01]  /*3380*/  @P1 FADD.FTZ R135, R55, R135 ;  /* 0x0000008737871221 */ /* 0x000fe20000010000 */
[----:B------:R-:W-:Y:S01]  /*3390*/  ISETP.NE.AND.EX P0, PT, RZ, c[0x0][0x25c], PT, P0 ;  /* 0x00009700ff007a0c */ /* 0x000fe20003f05300 */
[----:B------:R-:W-:Y:S02]  /*33a0*/  FMUL.FTZ R200, R200, c[0x0][0x1e8] ;  /* 0x00007a00c8c87a20 */ /* 0x000fe40000410000 */
[----:B------:R-:W-:Y:S02]  /*33b0*/  FMUL.FTZ R118, R181, R224 ;  /* 0x000000e0b5767220 */ /* 0x000fe40000410000 */
[----:B------:R-:W-:Y:S01]  /*33c0*/  FFMA.FTZ R123, R123, R85, R84 ;  /* 0x000000557b7b7223 */ /* 0x000fe20000010054 */
[----:B------:R-:W-:Y:S01]  /*33d0*/  FSEL R200, R200, RZ, P2 ;  /* 0x000000ffc8c87208 */ /* 0x000fe20001000000 */
[----:B------:R-:W-:Y:S01]  /*33e0*/  FMUL.FTZ R211, R133, R180 ;  /* 0x000000b485d37220 */ /* 0x000fe20000410000 */
[----:B------:R-:W-:Y:S01]  /*33f0*/  LOP3.LUT P2, RZ, R95, 0xff000000, RZ, 0xc0, !PT ;  /* 0xff0000005fff7812 */ /* 0x000fe2000784c0ff */
[----:B------:R-:W-:-:S02]  /*3400*/  FADD.FTZ R121, R138, -R121 ;  /* 0x800000798a797221 */ /* 0x000fc40000010000 */
[----:B------:R-:W-:Y:S02]  /*3410*/  FADD.FTZ R197, R220, -R197 ;  /* 0x800000c5dcc57221 */ /* 0x000fe40000010000 */
[----:B------:R-:W-:Y:S01]  /*3420*/  FMUL.FTZ R203, R203, c[0x0][0x1e8] ;  /* 0x00007a00cbcb7a20 */ /* 0x000fe20000410000 */
[----:B------:R-:W-:Y:S01]  /*3430*/  @P0 MOV R108, 0x20 ;  /* 0x00000020006c0802 */ /* 0x000fe20000000f00 */
[----:B------:R-:W-:Y:S02]  /*3440*/  @P1 FADD.FTZ R124, R64, R124 ;  /* 0x0000007c407c1221 */ /* 0x000fe40000010000 */
[----:B------:R-:W-:Y:S01]  /*3450*/  FMUL.FTZ R220, R135, R180 ;  /* 0x000000b487dc7220 */ /* 0x000fe20000410000 */
[----:B------:R-:W-:Y:S01]  /*3460*/  FSEL R203, R203, RZ, P5 ;  /* 0x000000ffcbcb7208 */ /* 0x000fe20002800000 */
[----:B------:R-:W-:Y:S01]  /*3470*/  @P1 FADD.FTZ R118, R60, R118 ;  /* 0x000000763c761221 */ /* 0x000fe20000010000 */
[----:B------:R-:W-:Y:S01]  /*3480*/  LOP3.LUT P5, RZ, R94, 0xff000000, RZ, 0xc0, !PT ;  /* 0xff0000005eff7812 */ /* 0x000fe200078ac0ff */
[----:B------:R-:W-:Y:S01]  /*3490*/  FADD.FTZ R139, R139, -R123 ;  /* 0x8000007b8b8b7221 */ /* 0x000fe20000010000 */
[----:B------:R-:W-:Y:S01]  /*34a0*/  F2FP.BF16.PACK_AB R94, R226, R227 ;  /* 0x000000e3e25e723e */ /* 0x000fe200000010ff */
[----:B------:R-:W-:-:S02]  /*34b0*/  FMUL.FTZ R211, R211, c[0x0][0x1e8] ;  /* 0x00007a00d3d37a20 */ /* 0x000fc40000410000 */
[----:B------:R-:W-:Y:S02]  /*34c0*/  FMUL.FTZ R123, R181, R121 ;  /* 0x00000079b57b7220 */ /* 0x000fe40000410000 */
[-C--:B------:R-:W-:Y:S01]  /*34d0*/  FMUL.FTZ R120, R124, R180.reuse ;  /* 0x000000b47c787220 */ /* 0x080fe20000410000 */
[----:B------:R-:W-:Y:S01]  /*34e0*/  FSEL R211, R211, RZ, P2 ;  /* 0x000000ffd3d37208 */ /* 0x000fe20001000000 */
[----:B------:R-:W-:Y:S01]  /*34f0*/  FMUL.FTZ R220, R220, c[0x0][0x1e8] ;  /* 0x00007a00dcdc7a20 */ /* 0x000fe20000410000 */
[----:B------:R-:W-:Y:S01]  /*3500*/  LOP3.LUT P2, RZ, R97, 0xff, RZ, 0xc0, !PT ;  /* 0x000000ff61ff7812 */ /* 0x000fe2000784c0ff */
[----:B------:R-:W-:Y:S02]  /*3510*/  FMUL.FTZ R195, R181, R195 ;  /* 0x000000c3b5c37220 */ /* 0x000fe40000410000 */
[----:B------:R-:W-:Y:S01]  /*3520*/  FMUL.FTZ R114, R118, R180 ;  /* 0x000000b476727220 */ /* 0x000fe20000410000 */
[----:B------:R-:W-:Y:S01]  /*3530*/  FSEL R220, R220, RZ, P5 ;  /* 0x000000ffdcdc7208 */ /* 0x000fe20002800000 */
[----:B------:R-:W-:Y:S01]  /*3540*/  @P1 FADD.FTZ R123, R65, R123 ;  /* 0x0000007b417b1221 */ /* 0x000fe20000010000 */
[----:B------:R-:W-:Y:S01]  /*3550*/  LOP3.LUT P5, RZ, R92, 0xff, RZ, 0xc0, !PT ;  /* 0x000000ff5cff7812 */ /* 0x000fe200078ac0ff */
[----:B------:R-:W-:Y:S01]  /*3560*/  FFMA.FTZ R207, R112, R85, R84 ;  /* 0x0000005570cf7223 */ /* 0x000fe20000010054 */
[----:B------:R-:W-:Y:S01]  /*3570*/  F2FP.BF16.PACK_AB R92, R191, R190 ;  /* 0x000000bebf5c723e */ /* 0x000fe200000010ff */
[----:B------:R-:W-:Y:S01]  /*3580*/  FMUL.FTZ R120, R120, c[0x0][0x1e8] ;  /* 0x00007a0078787a20 */ /* 0x000fe20000410000 */
[----:B------:R-:W-:Y:S01]  /*3590*/  HFMA2.MMA R191, -RZ, RZ, 0, 9.5367431640625e-07 ;  /* 0x00000010ffbf7435 */ /* 0x000fe200000001ff */
[----:B------:R-:W-:Y:S01]  /*35a0*/  @P1 FADD.FTZ R195, R46, R195 ;  /* 0x000000c32ec31221 */ /* 0x000fe20000010000 */
[----:B------:R-:W-:Y:S01]  /*35b0*/  @P0 MOV R112, 0x20 ;  /* 0x0000002000700802 */ /* 0x000fe20000000f00 */
[----:B------:R-:W-:Y:S01]  /*35c0*/  FMUL.FTZ R114, R114, c[0x0][0x1e8] ;  /* 0x00007a0072727a20 */ /* 0x000fe20000410000 */
[----:B------:R-:W-:Y:S01]  /*35d0*/  FSEL R120, R120, RZ, P2 ;  /* 0x000000ff78787208 */ /* 0x000fe20001000000 */
[C---:B------:R-:W-:Y:S01]  /*35e0*/  FMUL.FTZ R107, R181.reuse, R107 ;  /* 0x0000006bb56b7220 */ /* 0x040fe20000410000 */
[----:B------:R-:W-:Y:S01]  /*35f0*/  ISETP.NE.U32.AND P2, PT, RZ, c[0x0][0x258], PT ;  /* 0x00009600ff007a0c */ /* 0x000fe20003f45070 */
[----:B------:R-:W-:Y:S01]  /*3600*/  FMUL.FTZ R197, R181, R197 ;  /* 0x000000c5b5c57220 */ /* 0x000fe20000410000 */
[----:B------:R-:W-:Y:S01]  /*3610*/  FSEL R114, R114, RZ, P5 ;  /* 0x000000ff72727208 */ /* 0x000fe20002800000 */
[-C--:B------:R-:W-:Y:S01]  /*3620*/  FMUL.FTZ R121, R123, R180.reuse ;  /* 0x000000b47b797220 */ /* 0x080fe20000410000 */
[----:B------:R-:W-:Y:S01]  /*3630*/  LOP3.LUT P5, RZ, R97, 0xff00, RZ, 0xc0, !PT ;  /* 0x0000ff0061ff7812 */ /* 0x000fe200078ac0ff */
[----:B------:R-:W-:Y:S01]  /*3640*/  FADD.FTZ R207, R222, -R207 ;  /* 0x800000cfdecf7221 */ /* 0x000fe20000010000 */
[----:B------:R-:W-:Y:S01]  /*3650*/  ISETP.NE.AND.EX P2, PT, RZ, c[0x0][0x25c], PT, P2 ;  /* 0x00009700ff007a0c */ /* 0x000fe20003f45320 */
[----:B------:R-:W-:-:S02]  /*3660*/  FMUL.FTZ R91, R195, R180 ;  /* 0x000000b4c35b7220 */ /* 0x000fc40000410000 */
[----:B------:R-:W-:Y:S01]  /*3670*/  @P1 FADD.FTZ R107, R51, R107 ;  /* 0x0000006b336b1221 */ /* 0x000fe20000010000 */
[----:B------:R-:W-:Y:S01]  /*3680*/  SEL R86, R86, R78, P2 ;  /* 0x0000004e56567207 */ /* 0x000fe20001000000 */
[----:B------:R-:W-:Y:S01]  /*3690*/  @P1 FADD.FTZ R197, R52, R197 ;  /* 0x000000c534c51221 */ /* 0x000fe20000010000 */
[----:B------:R-:W-:Y:S01]  /*36a0*/  SEL R98, R98, R82, P2 ;  /* 0x0000005262627207 */ /* 0x000fe20001000000 */
[--C-:B------:R-:W-:Y:S01]  /*36b0*/  FFMA.FTZ R125, R125, R85, R84.reuse ;  /* 0x000000557d7d7223 */ /* 0x100fe20000010054 */
[----:B------:R-:W-:Y:S01]  /*36c0*/  SEL R99, R99, R83, P2 ;  /* 0x0000005363637207 */ /* 0x000fe20001000000 */
[-CC-:B------:R-:W-:Y:S01]  /*36d0*/  FFMA.FTZ R126, R126, R85.reuse, R84.reuse ;  /* 0x000000557e7e7223 */ /* 0x180fe20000010054 */
[----:B------:R-:W-:Y:S01]  /*36e0*/  SEL R104, R104, R80, P2 ;  /* 0x0000005068687207 */ /* 0x000fe20001000000 */
[--C-:B------:R-:W-:Y:S01]  /*36f0*/  FFMA.FTZ R127, R127, R85, R84.reuse ;  /* 0x000000557f7f7223 */ /* 0x100fe20000010054 */
[----:B------:R-:W-:Y:S01]  /*3700*/  SEL R105, R105, R81, P2 ;  /* 0x0000005169697207 */ /* 0x000fe20001000000 */
[-CC-:B------:R-:W-:Y:S01]  /*3710*/  FFMA.FTZ R128, R128, R85.reuse, R84.reuse ;  /* 0x0000005580807223 */ /* 0x180fe20000010054 */
[----:B------:R-:W-:Y:S01]  /*3720*/  SEL R106, R106, R82, P2 ;  /* 0x000000526a6a7207 */ /* 0x000fe20001000000 */
[-CC-:B------:R-:W-:Y:S01]  /*3730*/  FFMA.FTZ R129, R129, R85.reuse, R84.reuse ;  /* 0x0000005581817223 */ /* 0x180fe20000010054 */
[----:B------:R-:W-:Y:S01]  /*3740*/  SEL R100, R100, R76, P2 ;  /* 0x0000004c64647207 */ /* 0x000fe20001000000 */
[--C-:B------:R-:W-:Y:S01]  /*3750*/  FFMA.FTZ R130, R130, R85, R84.reuse ;  /* 0x0000005582827223 */ /* 0x100fe20000010054 */
[----:B------:R-:W-:Y:S01]  /*3760*/  SEL R101, R196, R77, P2 ;  /* 0x0000004dc4657207 */ /* 0x000fe20001000000 */
[----:B------:R-:W-:Y:S01]  /*3770*/  FMUL.FTZ R121, R121, c[0x0][0x1e8] ;  /* 0x00007a0079797a20 */ /* 0x000fe20000410000 */
[----:B------:R-:W-:Y:S01]  /*3780*/  SEL R102, R195, R78, P2 ;  /* 0x0000004ec3667207 */ /* 0x000fe20001000000 */
[----:B------:R-:W-:Y:S01]  /*3790*/  FMUL.FTZ R207, R181, R207 ;  /* 0x000000cfb5cf7220 */ /* 0x000fe20000410000 */
[----:B------:R-:W-:Y:S01]  /*37a0*/  SEL R103, R103, R79, P2 ;  /* 0x0000004f67677207 */ /* 0x000fe20001000000 */
[----:B------:R-:W-:Y:S01]  /*37b0*/  FFMA.FTZ R84, R131, R85, R84 ;  /* 0x0000005583547223 */ /* 0x000fe20000010054 */
[----:B------:R-:W-:Y:S01]  /*37c0*/  MOV R85, R88 ;  /* 0x0000005800557202 */ /* 0x000fe20000000f00 */
[----:B------:R-:W-:Y:S01]  /*37d0*/  FMUL.FTZ R91, R91, c[0x0][0x1e8] ;  /* 0x00007a005b5b7a20 */ /* 0x000fe20000410000 */
[----:B------:R-:W-:Y:S01]  /*37e0*/  FSEL R121, R121, RZ, P5 ;  /* 0x000000ff79797208 */ /* 0x000fe20002800000 */
[----:B------:R-:W-:Y:S01]  /*37f0*/  FADD.FTZ R116, R213, -R116 ;  /* 0x80000074d5747221 */ /* 0x000fe20000010000 */
[----:B------:R-:W-:Y:S01]  /*3800*/  LOP3.LUT P5, RZ, R85, 0xff, RZ, 0xc0, !PT ;  /* 0x000000ff55ff7812 */ /* 0x000fe200078ac0ff */
[-C--:B------:R-:W-:Y:S01]  /*3810*/  FMUL.FTZ R204, R107, R180.reuse ;  /* 0x000000b46bcc7220 */ /* 0x080fe20000410000 */
[----:B------:R-:W-:Y:S01]  /*3820*/  SEL R85, R87, R77, P2 ;  /* 0x0000004d57557207 */ /* 0x000fe20001000000 */
[----:B------:R-:W-:Y:S01]  /*3830*/  FMUL.FTZ R201, R197, R180 ;  /* 0x000000b4c5c97220 */ /* 0x000fe20000410000 */
[----:B------:R-:W-:Y:S01]  /*3840*/  FSEL R91, R91, RZ, P6 ;  /* 0x000000ff5b5b7208 */ /* 0x000fe20003000000 */
[----:B------:R-:W-:Y:S01]  /*3850*/  @P1 FADD.FTZ R207, R56, R207 ;  /* 0x000000cf38cf1221 */ /* 0x000fe20000010000 */
[----:B------:R-:W-:Y:S01]  /*3860*/  SEL R87, R229, R79, P2 ;  /* 0x0000004fe5577207 */ /* 0x000fe20001000000 */
[----:B------:R-:W-:Y:S01]  /*3870*/  @P1 FADD.FTZ R136, R57, R136 ;  /* 0x0000008839881221 */ /* 0x000fe20000010000 */
[----:B------:R-:W-:Y:S01]  /*3880*/  LOP3.LUT P6, RZ, R93, 0xff000000, RZ, 0xc0, !PT ;  /* 0xff0000005dff7812 */ /* 0x000fe200078cc0ff */
[----:B------:R-:W-:Y:S01]  /*3890*/  FADD.FTZ R131, R219, -R130 ;  /* 0x80000082db837221 */ /* 0x000fe20000010000 */
[----:B------:R-:W-:Y:S01]  /*38a0*/  F2FP.BF16.PACK_AB R93, R228, R90 ;  /* 0x0000005ae45d723e */ /* 0x000fe200000010ff */
[----:B------:R-:W-:Y:S01]  /*38b0*/  FMUL.FTZ R117, R181, R117 ;  /* 0x00000075b5757220 */ /* 0x000fe20000410000 */
[----:B------:R-:W-:Y:S01]  /*38c0*/  SEL R107, R107, R83, P2 ;  /* 0x000000536b6b7207 */ /* 0x000fe20001000000 */
[----:B------:R-:W-:-:S02]  /*38d0*/  FMUL.FTZ R130, R181, R216 ;  /* 0x000000d8b5827220 */ /* 0x000fc40000410000 */
[----:B------:R-:W-:Y:S02]  /*38e0*/  FMUL.FTZ R116, R181, R116 ;  /* 0x00000074b5747220 */ /* 0x000fe40000410000 */
[----:B------:R-:W-:Y:S01]  /*38f0*/  FADD.FTZ R143, R143, -R84 ;  /* 0x800000548f8f7221 */ /* 0x000fe20000010000 */
[----:B------:R-:W-:Y:S01]  /*3900*/  SEL R84, R194, R76, P2 ;  /* 0x0000004cc2547207 */ /* 0x000fe20001000000 */
[----:B------:R-:W-:Y:S02]  /*3910*/  FMUL.FTZ R204, R204, c[0x0][0x1e8] ;  /* 0x00007a00cccc7a20 */ /* 0x000fe40000410000 */
[----:B------:R-:W-:Y:S02]  /*3920*/  FMUL.FTZ R201, R201, c[0x0][0x1e8] ;  /* 0x00007a00c9c97a20 */ /* 0x000fe40000410000 */
[----:B------:R-:W-:Y:S01]  /*3930*/  @P0 IMAD.WIDE.U32 R108, R182, R108, c[0x0][0x258] ;  /* 0x00009600b66c0625 */ /* 0x000fe200078e006c */
[----:B------:R-:W-:Y:S02]  /*3940*/  FSEL R204, R204, RZ, P6 ;  /* 0x000000ffcccc7208 */ /* 0x000fe40003000000 */
[----:B------:R-:W-:Y:S01]  /*3950*/  FSEL R201, R201, RZ, P4 ;  /* 0x000000ffc9c97208 */ /* 0x000fe20002000000 */
[-C--:B------:R-:W-:Y:S01]  /*3960*/  FMUL.FTZ R213, R207, R180.reuse ;  /* 0x000000b4cfd57220 */ /* 0x080fe20000410000 */
[----:B------:R0:W-:Y:S01]  /*3970*/  @P0 STG.E.128 [R108.64], R84 ;  /* 0x000000546c000986 */ /* 0x0001e2000c101d04 */
[----:B------:R-:W-:Y:S01]  /*3980*/  FMUL.FTZ R212, R136, R180 ;  /* 0x000000b488d47220 */ /* 0x000fe20000410000 */
[----:B------:R-:W-:Y:S01]  /*3990*/  LOP3.LUT P6, RZ, R95, 0xff, RZ, 0xc0, !PT ;  /* 0x000000ff5fff7812 */ /* 0x000fe200078cc0ff */
[----:B------:R-:W-:Y:S01]  /*39a0*/  @P1 FADD.FTZ R117, R61, R117 ;  /* 0x000000753d751221 */ /* 0x000fe20000010000 */
[----:B------:R-:W-:Y:S01]  /*39b0*/  LOP3.LUT P4, RZ, R95, 0xff00, RZ, 0xc0, !PT ;  /* 0x0000ff005fff7812 */ /* 0x000fe2000788c0ff */
[----:B------:R-:W-:Y:S01]  /*39c0*/  FADD.FTZ R217, R217, -R126 ;  /* 0x8000007ed9d97221 */ /* 0x000fe20000010000 */
[----:B------:R-:W-:Y:S01]  /*39d0*/  F2FP.BF16.PACK_AB R95, R225, R210 ;  /* 0x000000d2e15f723e */ /* 0x000fe200000010ff */
[----:B------:R-:W-:-:S02]  /*39e0*/  @P1 FADD.FTZ R130, R68, R130 ;  /* 0x0000008244821221 */ /* 0x000fc40000010000 */
[----:B------:R-:W-:Y:S02]  /*39f0*/  @P1 FADD.FTZ R116, R62, R116 ;  /* 0x000000743e741221 */ /* 0x000fe40000010000 */
[----:B------:R-:W-:Y:S02]  /*3a00*/  FADD.FTZ R140, R140, -R125 ;  /* 0x8000007d8c8c7221 */ /* 0x000fe40000010000 */
[----:B------:R-:W-:Y:S02]  /*3a10*/  FMUL.FTZ R126, R181, R215 ;  /* 0x000000d7b57e7220 */ /* 0x000fe40000410000 */
[----:B------:R-:W-:Y:S02]  /*3a20*/  FADD.FTZ R127, R141, -R127 ;  /* 0x8000007f8d7f7221 */ /* 0x000fe40000010000 */
[----:B------:R-:W-:Y:S01]  /*3a30*/  FMUL.FTZ R125, R181, R139 ;  /* 0x0000008bb57d7220 */ /* 0x000fe20000410000 */
[----:B0-----:R-:W-:Y:S01]  /*3a40*/  F2FP.BF16.PACK_AB R86, R206, R205 ;  /* 0x000000cdce56723e */ /* 0x001fe200000010ff */
[----:B------:R-:W-:Y:S01]  /*3a50*/  FMUL.FTZ R213, R213, c[0x0][0x1e8] ;  /* 0x00007a00d5d57a20 */ /* 0x000fe20000410000 */
[----:B------:R-:W-:Y:S01]  /*3a60*/  F2FP.BF16.PACK_AB R87, R204, R203 ;  /* 0x000000cbcc57723e */ /* 0x000fe200000010ff */
[----:B------:R-:W-:-:S02]  /*3a70*/  FMUL.FTZ R212, R212, c[0x0][0x1e8] ;  /* 0x00007a00d4d47a20 */ /* 0x000fc40000410000 */
[-C--:B------:R-:W-:Y:S01]  /*3a80*/  FMUL.FTZ R115, R117, R180.reuse ;  /* 0x000000b475737220 */ /* 0x080fe20000410000 */
[----:B------:R-:W-:Y:S01]  /*3a90*/  FSEL R213, R213, RZ, P6 ;  /* 0x000000ffd5d57208 */ /* 0x000fe20003000000 */
[-C--:B------:R-:W-:Y:S01]  /*3aa0*/  FMUL.FTZ R84, R130, R180.reuse ;  /* 0x000000b482547220 */ /* 0x080fe20000410000 */
[----:B------:R-:W-:Y:S01]  /*3ab0*/  FSEL R212, R212, RZ, P4 ;  /* 0x000000ffd4d47208 */ /* 0x000fe20002000000 */
[----:B------:R-:W-:Y:S01]  /*3ac0*/  FMUL.FTZ R111, R116, R180 ;  /* 0x000000b4746f7220 */ /* 0x000fe20000410000 */
[----:B------:R-:W-:Y:S01]  /*3ad0*/  LOP3.LUT P6, RZ, R96, 0xff00, RZ, 0xc0, !PT ;  /* 0x0000ff0060ff7812 */ /* 0x000fe200078cc0ff */
[----:B------:R-:W-:Y:S01]  /*3ae0*/  FADD.FTZ R137, R142, -R129 ;  /* 0x800000818e897221 */ /* 0x000fe20000010000 */
[----:B------:R-:W-:Y:S01]  /*3af0*/  LOP3.LUT P4, RZ, R96, 0xff0000, RZ, 0xc0, !PT ;  /* 0x00ff000060ff7812 */ /* 0x000fe2000788c0ff */
[----:B------:R-:W-:Y:S02]  /*3b00*/  @P1 FADD.FTZ R126, R66, R126 ;  /* 0x0000007e427e1221 */ /* 0x000fe40000010000 */
[----:B------:R-:W-:-:S02]  /*3b10*/  FMUL.FTZ R129, R181, R140 ;  /* 0x0000008cb5817220 */ /* 0x000fc40000410000 */
[----:B------:R-:W-:Y:S02]  /*3b20*/  FMUL.FTZ R127, R181, R127 ;  /* 0x0000007fb57f7220 */ /* 0x000fe40000410000 */
[----:B------:R-:W-:Y:S02]  /*3b30*/  @P1 FADD.FTZ R125, R67, R125 ;  /* 0x0000007d437d1221 */ /* 0x000fe40000010000 */
[----:B------:R-:W-:Y:S02]  /*3b40*/  FMUL.FTZ R115, R115, c[0x0][0x1e8] ;  /* 0x00007a0073737a20 */ /* 0x000fe40000410000 */
[----:B------:R-:W-:Y:S02]  /*3b50*/  FMUL.FTZ R84, R84, c[0x0][0x1e8] ;  /* 0x00007a0054547a20 */ /* 0x000fe40000410000 */
[----:B------:R-:W-:Y:S01]  /*3b60*/  FMUL.FTZ R111, R111, c[0x0][0x1e8] ;  /* 0x00007a006f6f7a20 */ /* 0x000fe20000410000 */
[----:B------:R-:W-:Y:S01]  /*3b70*/  FSEL R115, R115, RZ, P6 ;  /* 0x000000ff73737208 */ /* 0x000fe20003000000 */
[-C--:B------:R-:W-:Y:S01]  /*3b80*/  FMUL.FTZ R90, R126, R180.reuse ;  /* 0x000000b47e5a7220 */ /* 0x080fe20000410000 */
[----:B------:R-:W-:Y:S01]  /*3b90*/  FSEL R141, R84, RZ, P5 ;  /* 0x000000ff548d7208 */ /* 0x000fe20002800000 */
[----:B------:R-:W-:Y:S01]  /*3ba0*/  FMUL.FTZ R96, R125, R180 ;  /* 0x000000b47d607220 */ /* 0x000fe20000410000 */
[----:B------:R-:W-:Y:S01]  /*3bb0*/  LOP3.LUT P6, RZ, R97, 0xff0000, RZ, 0xc0, !PT ;  /* 0x00ff000061ff7812 */ /* 0x000fe200078cc0ff */
[----:B------:R-:W-:Y:S01]  /*3bc0*/  @P1 FADD.FTZ R129, R69, R129 ;  /* 0x0000008145811221 */ /* 0x000fe20000010000 */
[----:B------:R-:W-:Y:S01]  /*3bd0*/  FSEL R111, R111, RZ, P4 ;  /* 0x000000ff6f6f7208 */ /* 0x000fe20002000000 */
[----:B------:R-:W-:Y:S01]  /*3be0*/  @P1 FADD.FTZ R127, R71, R127 ;  /* 0x0000007f477f1221 */ /* 0x000fe20000010000 */
[----:B------:R-:W-:Y:S01]  /*3bf0*/  LOP3.LUT P4, RZ, R97, 0xff000000, RZ, 0xc0, !PT ;  /* 0xff00000061ff7812 */ /* 0x000fe2000788c0ff */
[----:B------:R-:W-:Y:S01]  /*3c00*/  FADD.FTZ R138, R218, -R128 ;  /* 0x80000080da8a7221 */ /* 0x000fe20000010000 */
[----:B------:R-:W-:Y:S01]  /*3c10*/  LOP3.LUT P5, RZ, R88, 0xff000000, RZ, 0xc0, !PT ;  /* 0xff00000058ff7812 */ /* 0x000fe200078ac0ff */
[----:B------:R-:W-:Y:S01]  /*3c20*/  FMUL.FTZ R90, R90, c[0x0][0x1e8] ;  /* 0x00007a005a5a7a20 */ /* 0x000fe20000410000 */
[----:B------:R-:W-:Y:S01]  /*3c30*/  SEL R97, R198, R81, P2 ;  /* 0x00000051c6617207 */ /* 0x000fe20001000000 */
[----:B------:R-:W-:-:S02]  /*3c40*/  FMUL.FTZ R96, R96, c[0x0][0x1e8] ;  /* 0x00007a0060607a20 */ /* 0x000fc40000410000 */
[-C--:B------:R-:W-:Y:S02]  /*3c50*/  FMUL.FTZ R85, R129, R180.reuse ;  /* 0x000000b481557220 */ /* 0x080fe40000410000 */
[----:B------:R-:W-:Y:S01]  /*3c60*/  FMUL.FTZ R84, R127, R180 ;  /* 0x000000b47f547220 */ /* 0x000fe20000410000 */
[----:B------:R-:W-:Y:S01]  /*3c70*/  FSEL R190, R96, RZ, P4 ;  /* 0x000000ff60be7208 */ /* 0x000fe20002000000 */
[----:B------:R-:W-:Y:S01]  /*3c80*/  FMUL.FTZ R128, R181, R217 ;  /* 0x000000d9b5807220 */ /* 0x000fe20000410000 */
[----:B------:R-:W-:Y:S01]  /*3c90*/  SEL R96, R199, R80, P2 ;  /* 0x00000050c7607207 */ /* 0x000fe20001000000 */
[C---:B------:R-:W-:Y:S01]  /*3ca0*/  FMUL.FTZ R138, R181.reuse, R138 ;  /* 0x0000008ab58a7220 */ /* 0x040fe20000410000 */
[----:B------:R-:W-:Y:S01]  /*3cb0*/  LOP3.LUT P4, RZ, R88, 0xff0000, RZ, 0xc0, !PT ;  /* 0x00ff000058ff7812 */ /* 0x000fe2000788c0ff */
[C---:B------:R-:W-:Y:S02]  /*3cc0*/  FMUL.FTZ R137, R181.reuse, R137 ;  /* 0x00000089b5897220 */ /* 0x040fe40000410000 */
[C---:B------:R-:W-:Y:S01]  /*3cd0*/  FMUL.FTZ R131, R181.reuse, R131 ;  /* 0x00000083b5837220 */ /* 0x040fe20000410000 */
[----:B------:R0:W-:Y:S01]  /*3ce0*/  @P0 STG.E.128 [R108.64+0x10], R96 ;  /* 0x000010606c000986 */ /* 0x0001e2000c101d04 */
[----:B------:R-:W-:Y:S01]  /*3cf0*/  FMUL.FTZ R181, R181, R143 ;  /* 0x0000008fb5b57220 */ /* 0x000fe20000410000 */
[----:B------:R-:W-:Y:S01]  /*3d00*/  FSEL R143, R90, RZ, P6 ;  /* 0x000000ff5a8f7208 */ /* 0x000fe20003000000 */
[----:B------:R-:W-:Y:S01]  /*3d10*/  FMUL.FTZ R85, R85, c[0x0][0x1e8] ;  /* 0x00007a0055557a20 */ /* 0x000fe20000410000 */
[----:B------:R-:W-:Y:S01]  /*3d20*/  LOP3.LUT P6, RZ, R88, 0xff00, RZ, 0xc0, !PT ;  /* 0x0000ff0058ff7812 */ /* 0x000fe200078cc0ff */
[----:B------:R-:W-:Y:S01]  /*3d30*/  FMUL.FTZ R84, R84, c[0x0][0x1e8] ;  /* 0x00007a0054547a20 */ /* 0x000fe20000410000 */
[----:B------:R-:W-:Y:S01]  /*3d40*/  F2FP.BF16.PACK_AB R88, R202, R201 ;  /* 0x000000c9ca58723e */ /* 0x000fe200000010ff */
[----:B------:R-:W-:Y:S01]  /*3d50*/  @P0 IMAD.WIDE.U32 R112, R189, R112, c[0x0][0x258] ;  /* 0x00009600bd700625 */ /* 0x000fe200078e0070 */
[----:B------:R-:W-:-:S02]  /*3d60*/  FSEL R142, R85, RZ, P6 ;  /* 0x000000ff558e7208 */ /* 0x000fc40003000000 */
[----:B------:R-:W-:Y:S01]  /*3d70*/  FSEL R140, R84, RZ, P5 ;  /* 0x000000ff548c7208 */ /* 0x000fe20002800000 */
[----:B------:R-:W-:Y:S01]  /*3d80*/  IMAD.WIDE.U32 R84, R182, R191, c[0x0][0x248] ;  /* 0x00009200b6547625 */ /* 0x000fe200078e00bf */
[C---:B------:R-:W-:Y:S02]  /*3d90*/  LOP3.LUT P6, RZ, R89.reuse, 0xff, RZ, 0xc0, !PT ;  /* 0x000000ff59ff7812 */ /* 0x040fe400078cc0ff */
[----:B------:R-:W-:Y:S01]  /*3da0*/  LOP3.LUT P5, RZ, R89, 0xff0000, RZ, 0xc0, !PT ;  /* 0x00ff000059ff7812 */ /* 0x000fe200078ac0ff */
[----:B------:R-:W-:Y:S01]  /*3db0*/  @P1 FADD.FTZ R128, R70, R128 ;  /* 0x0000008046801221 */ /* 0x000fe20000010000 */
[----:B------:R1:W-:Y:S01]  /*3dc0*/  STG.E.128 [R84.64], R92 ;  /* 0x0000005c54007986 */ /* 0x0003e2000c101d04 */
[----:B------:R-:W-:Y:S01]  /*3dd0*/  @P1 FADD.FTZ R138, R72, R138 ;  /* 0x0000008a488a1221 */ /* 0x000fe20000010000 */
[----:B0-----:R-:W-:Y:S01]  /*3de0*/  IADD3 R96, R182, 0x80, RZ ;  /* 0x00000080b6607810 */ /* 0x001fe20007ffe0ff */
[----:B------:R-:W-:Y:S01]  /*3df0*/  FMUL.FTZ R139, R128, R180 ;  /* 0x000000b4808b7220 */ /* 0x000fe20000410000 */
[----:B------:R0:W-:Y:S01]  /*3e00*/  @P0 STG.E.128 [R112.64+0x10], R104 ;  /* 0x0000106870000986 */ /* 0x0001e2000c101d04 */
[----:B------:R-:W-:Y:S01]  /*3e10*/  @P1 FADD.FTZ R137, R73, R137 ;  /* 0x0000008949891221 */ /* 0x000fe20000010000 */
[----:B------:R-:W-:Y:S01]  /*3e20*/  IADD3 R108, R182, 0x100, RZ ;  /* 0x00000100b66c7810 */ /* 0x000fe20007ffe0ff */
[----:B------:R-:W-:Y:S01]  /*3e30*/  @P1 FADD.FTZ R131, R74, R131 ;  /* 0x000000834a831221 */ /* 0x000fe20000010000 */
[----:B------:R2:W-:Y:S01]  /*3e40*/  @P0 STG.E.128 [R112.64], R100 ;  /* 0x0000006470000986 */ /* 0x0005e2000c101d04 */
[----:B------:R-:W-:Y:S01]  /*3e50*/  FMUL.FTZ R139, R139, c[0x0][0x1e8] ;  /* 0x00007a008b8b7a20 */ /* 0x000fe20000410000 */
[----:B------:R-:W-:Y:S01]  /*3e60*/  SEL R97, R136, R81, P2 ;  /* 0x0000005188617207 */ /* 0x000fe20001000000 */
[----:B------:R-:W-:Y:S01]  /*3e70*/  @P1 FADD.FTZ R181, R75, R181 ;  /* 0x000000b54bb51221 */ /* 0x000fe20000010000 */
[----:B------:R-:W-:Y:S01]  /*3e80*/  SEL R98, R134, R82, P2 ;  /* 0x0000005286627207 */ /* 0x000fe20001000000 */
[----:B------:R-:W-:Y:S01]  /*3e90*/  IMAD.WIDE.U32 R108, R191, R108, c[0x0][0x248] ;  /* 0x00009200bf6c7625 */ /* 0x000fe200078e006c */
[----:B------:R-:W-:-:S02]  /*3ea0*/  FSEL R139, R139, RZ, P4 ;  /* 0x000000ff8b8b7208 */ /* 0x000fc40002000000 */
[----:B------:R-:W-:Y:S02]  /*3eb0*/  LOP3.LUT P4, RZ, R89, 0xff00, RZ, 0xc0, !PT ;  /* 0x0000ff0059ff7812 */ /* 0x000fe4000788c0ff */
[----:B-1----:R-:W-:Y:S02]  /*3ec0*/  F2FP.BF16.PACK_AB R84, R193, R192 ;  /* 0x000000c0c154723e */ /* 0x002fe400000010ff */
[----:B------:R-:W-:Y:S01]  /*3ed0*/  F2FP.BF16.PACK_AB R85, R208, R91 ;  /* 0x0000005bd055723e */ /* 0x000fe200000010ff */
[----:B0-----:R-:W-:Y:S01]  /*3ee0*/  IMAD.WIDE.U32 R106, R191, R96, c[0x0][0x248] ;  /* 0x00009200bf6a7625 */ /* 0x001fe200078e0060 */
[----:B------:R-:W-:Y:S02]  /*3ef0*/  @P0 MOV R93, 0x20 ;  /* 0x00000020005d0802 */ /* 0x000fe40000000f00 */
[----:B------:R-:W-:Y:S02]  /*3f00*/  @P0 MOV R104, 0x20 ;  /* 0x0000002000680802 */ /* 0x000fe40000000f00 */
[----:B------:R0:W-:Y:S01]  /*3f10*/  STG.E.128 [R106.64], R84 ;  /* 0x000000546a007986 */ /* 0x0001e2000c101d04 */
[----:B------:R-:W-:Y:S01]  /*3f20*/  SEL R96, R207, R80, P2 ;  /* 0x00000050cf607207 */ /* 0x000fe20001000000 */
[----:B--2---:R-:W-:Y:S01]  /*3f30*/  @P0 IMAD.WIDE.U32 R112, R186, R93, c[0x0][0x258] ;  /* 0x00009600ba700625 */ /* 0x004fe200078e005d */
[----:B------:R-:W-:-:S02]  /*3f40*/  LOP3.LUT P1, RZ, R89, 0xff000000, RZ, 0xc0, !PT ;  /* 0xff00000059ff7812 */ /* 0x000fc4000782c0ff */
[----:B------:R-:W-:Y:S01]  /*3f50*/  SEL R92, R197, R76, P2 ;  /* 0x0000004cc55c7207 */ /* 0x000fe20001000000 */
[----:B------:R-:W-:Y:S01]  /*3f60*/  @P0 IMAD.WIDE.U32 R104, R187, R104, c[0x0][0x258] ;  /* 0x00009600bb680625 */ /* 0x000fe200078e0068 */
[----:B------:R-:W-:Y:S02]  /*3f70*/  SEL R93, R132, R77, P2 ;  /* 0x0000004d845d7207 */ /* 0x000fe40001000000 */
[----:B------:R-:W-:Y:S02]  /*3f80*/  SEL R94, R110, R78, P2 ;  /* 0x0000004e6e5e7207 */ /* 0x000fe40001000000 */
[----:B------:R-:W-:Y:S02]  /*3f90*/  SEL R95, R135, R79, P2 ;  /* 0x0000004f875f7207 */ /* 0x000fe40001000000 */
[----:B------:R-:W-:Y:S02]  /*3fa0*/  SEL R99, R133, R83, P2 ;  /* 0x0000005385637207 */ /* 0x000fe40001000000 */
[----:B------:R-:W-:Y:S01]  /*3fb0*/  F2FP.BF16.PACK_AB R89, R220, R200 ;  /* 0x000000c8dc59723e */ /* 0x000fe200000010ff */
[----:B------:R-:W-:Y:S01]  /*3fc0*/  @P0 STG.E.128 [R112.64], R92 ;  /* 0x0000005c70000986 */ /* 0x000fe2000c101d04 */
[----:B------:R-:W-:-:S02]  /*3fd0*/  F2FP.BF16.PACK_AB R90, R212, R213 ;  /* 0x000000d5d45a723e */ /* 0x000fc400000010ff */
[----:B0-----:R-:W-:Y:S01]  /*3fe0*/  SEL R84, R124, R80, P2 ;  /* 0x000000507c547207 */ /* 0x001fe20001000000 */
[----:B------:R0:W-:Y:S01]  /*3ff0*/  @P0 STG.E.128 [R112.64+0x10], R96 ;  /* 0x0000106070000986 */ /* 0x0001e2000c101d04 */
[-C--:B------:R-:W-:Y:S02]  /*4000*/  SEL R85, R123, R81.reuse, P2 ;  /* 0x000000517b557207 */ /* 0x080fe40001000000 */
[----:B------:R-:W-:Y:S02]  /*4010*/  SEL R86, R126, R82, P2 ;  /* 0x000000527e567207 */ /* 0x000fe40001000000 */
[C---:B------:R-:W-:Y:S01]  /*4020*/  SEL R80, R138.reuse, R80, P2 ;  /* 0x000000508a507207 */ /* 0x040fe20001000000 */
[-C--:B------:R-:W-:Y:S01]  /*4030*/  FMUL.FTZ R138, R138, R180.reuse ;  /* 0x000000b48a8a7220 */ /* 0x080fe20000410000 */
[C---:B------:R-:W-:Y:S01]  /*4040*/  SEL R81, R137.reuse, R81, P2 ;  /* 0x0000005189517207 */ /* 0x040fe20001000000 */
[----:B------:R-:W-:Y:S01]  /*4050*/  FMUL.FTZ R137, R137, R180 ;  /* 0x000000b489897220 */ /* 0x000fe20000410000 */
[C---:B------:R-:W-:Y:S01]  /*4060*/  SEL R82, R131.reuse, R82, P2 ;  /* 0x0000005283527207 */ /* 0x040fe20001000000 */
[-C--:B------:R-:W-:Y:S01]  /*4070*/  FMUL.FTZ R131, R131, R180.reuse ;  /* 0x000000b483837220 */ /* 0x080fe20000410000 */
[----:B------:R-:W-:Y:S01]  /*4080*/  F2FP.BF16.PACK_AB R91, R211, R209 ;  /* 0x000000d1d35b723e */ /* 0x000fe200000010ff */
[----:B------:R-:W-:Y:S01]  /*4090*/  FMUL.FTZ R180, R181, R180 ;  /* 0x000000b4b5b47220 */ /* 0x000fe20000410000 */
[----:B------:R-:W-:Y:S01]  /*40a0*/  SEL R100, R118, R76, P2 ;  /* 0x0000004c76647207 */ /* 0x000fe20001000000 */
[----:B------:R-:W-:Y:S01]  /*40b0*/  FMUL.FTZ R138, R138, c[0x0][0x1e8] ;  /* 0x00007a008a8a7a20 */ /* 0x000fe20000410000 */
[----:B------:R-:W-:Y:S01]  /*40c0*/  SEL R101, R117, R77, P2 ;  /* 0x0000004d75657207 */ /* 0x000fe20001000000 */
[----:B------:R-:W-:Y:S01]  /*40d0*/  FMUL.FTZ R137, R137, c[0x0][0x1e8] ;  /* 0x00007a0089897a20 */ /* 0x000fe20000410000 */
[----:B------:R-:W-:Y:S01]  /*40e0*/  SEL R102, R116, R78, P2 ;  /* 0x0000004e74667207 */ /* 0x000fe20001000000 */
[----:B------:R-:W-:Y:S01]  /*40f0*/  FMUL.FTZ R131, R131, c[0x0][0x1e8] ;  /* 0x00007a0083837a20 */ /* 0x000fe20000410000 */
[----:B------:R-:W-:Y:S01]  /*4100*/  SEL R103, R122, R79, P2 ;  /* 0x0000004f7a677207 */ /* 0x000fe20001000000 */
[----:B------:R-:W-:Y:S01]  /*4110*/  FMUL.FTZ R180, R180, c[0x0][0x1e8] ;  /* 0x00007a00b4b47a20 */ /* 0x000fe20000410000 */
[----:B------:R1:W-:Y:S01]  /*4120*/  STG.E.128 [R108.64], R88 ;  /* 0x000000586c007986 */ /* 0x0003e2000c101d04 */
[----:B0-----:R-:W-:-:S02]  /*4130*/  IADD3 R96, R182, 0x180, RZ ;  /* 0x00000180b6607810 */ /* 0x001fc40007ffe0ff */
[----:B------:R-:W-:Y:S01]  /*4140*/  @P0 MOV R98, 0x20 ;  /* 0x0000002000620802 */ /* 0x000fe20000000f00 */
[----:B------:R0:W-:Y:S01]  /*4150*/  @P0 STG.E.128 [R104.64], R100 ;  /* 0x0000006468000986 */ /* 0x0001e2000c101d04 */
[----:B------:R-:W-:Y:S01]  /*4160*/  FSEL R94, R138, RZ, P6 ;  /* 0x000000ff8a5e7208 */ /* 0x000fe20003000000 */
[----:B------:R-:W-:Y:S01]  /*4170*/  IMAD.WIDE.U32 R96, R191, R96, c[0x0][0x248] ;  /* 0x00009200bf607625 */ /* 0x000fe200078e0060 */
[----:B------:R-:W-:Y:S02]  /*4180*/  FSEL R137, R137, RZ, P4 ;  /* 0x000000ff89897208 */ /* 0x000fe40002000000 */
[----:B------:R-:W-:Y:S01]  /*4190*/  FSEL R95, R131, RZ, P5 ;  /* 0x000000ff835f7208 */ /* 0x000fe20002800000 */
[----:B------:R-:W-:Y:S01]  /*41a0*/  @P0 IMAD.WIDE.U32 R98, R179, R98, c[0x0][0x258] ;  /* 0x00009600b3620625 */ /* 0x000fe200078e0062 */
[----:B------:R-:W-:Y:S02]  /*41b0*/  FSEL R180, R180, RZ, P1 ;  /* 0x000000ffb4b47208 */ /* 0x000fe40000800000 */
[----:B------:R-:W-:-:S02]  /*41c0*/  SEL R87, R125, R83, P2 ;  /* 0x000000537d577207 */ /* 0x000fc40001000000 */
[----:B------:R-:W-:Y:S02]  /*41d0*/  SEL R76, R130, R76, P2 ;  /* 0x0000004c824c7207 */ /* 0x000fe40001000000 */
[----:B------:R-:W-:Y:S01]  /*41e0*/  SEL R77, R129, R77, P2 ;  /* 0x0000004d814d7207 */ /* 0x000fe20001000000 */
[----:B------:R2:W-:Y:S01]  /*41f0*/  @P0 STG.E.128 [R104.64+0x10], R84 ;  /* 0x0000105468000986 */ /* 0x0005e2000c101d04 */
[----:B-1----:R-:W-:Y:S02]  /*4200*/  F2FP.BF16.PACK_AB R88, R115, R114 ;  /* 0x000000727358723e */ /* 0x002fe400000010ff */
[----:B------:R-:W-:Y:S02]  /*4210*/  F2FP.BF16.PACK_AB R89, R119, R111 ;  /* 0x0000006f7759723e */ /* 0x000fe400000010ff */
[----:B0-----:R-:W-:Y:S02]  /*4220*/  IADD3 R100, R182, 0x200, RZ ;  /* 0x00000200b6647810 */ /* 0x001fe40007ffe0ff */
[----:B------:R-:W-:-:S02]  /*4230*/  F2FP.BF16.PACK_AB R90, R121, R120 ;  /* 0x00000078795a723e */ /* 0x000fc400000010ff */
[----:B------:R-:W-:Y:S01]  /*4240*/  F2FP.BF16.PACK_AB R91, R190, R143 ;  /* 0x0000008fbe5b723e */ /* 0x000fe200000010ff */
[----:B------:R-:W-:Y:S01]  /*4250*/  IMAD.WIDE.U32 R100, R191, R100, c[0x0][0x248] ;  /* 0x00009200bf647625 */ /* 0x000fe200078e0064 */
[----:B------:R-:W-:Y:S02]  /*4260*/  SEL R78, R128, R78, P2 ;  /* 0x0000004e804e7207 */ /* 0x000fe40001000000 */
[----:B------:R-:W-:Y:S01]  /*4270*/  SEL R79, R127, R79, P2 ;  /* 0x0000004f7f4f7207 */ /* 0x000fe20001000000 */
[----:B------:R2:W-:Y:S01]  /*4280*/  STG.E.128 [R96.64], R88 ;  /* 0x0000005860007986 */ /* 0x0005e2000c101d04 */
[----:B------:R-:W-:Y:S02]  /*4290*/  SEL R83, R181, R83, P2 ;  /* 0x00000053b5537207 */ /* 0x000fe40001000000 */
[----:B------:R-:W-:Y:S01]  /*42a0*/  F2FP.BF16.PACK_AB R92, R142, R141 ;  /* 0x0000008d8e5c723e */ /* 0x000fe200000010ff */
[----:B------:R2:W-:Y:S01]  /*42b0*/  @P0 STG.E.128 [R98.64], R76 ;  /* 0x0000004c62000986 */ /* 0x0005e2000c101d04 */
[----:B------:R-:W-:-:S02]  /*42c0*/  F2FP.BF16.PACK_AB R93, R140, R139 ;  /* 0x0000008b8c5d723e */ /* 0x000fc400000010ff */
[----:B------:R-:W-:Y:S01]  /*42d0*/  F2FP.BF16.PACK_AB R94, R137, R94 ;  /* 0x0000005e895e723e */ /* 0x000fe200000010ff */
[----:B------:R2:W-:Y:S01]  /*42e0*/  @P0 STG.E.128 [R98.64+0x10], R80 ;  /* 0x0000105062000986 */ /* 0x0005e2000c101d04 */
[----:B------:R-:W-:Y:S02]  /*42f0*/  F2FP.BF16.PACK_AB R95, R180, R95 ;  /* 0x0000005fb45f723e */ /* 0x000fe400000010ff */
[----:B------:R-:W-:Y:S02]  /*4300*/  ISETP.GE.AND P0, PT, R0, c[0x0][0x164], PT ;  /* 0x0000590000007a0c */ /* 0x000fe40003f06270 */
[----:B------:R-:W-:Y:S01]  /*4310*/  SEL R190, RZ, 0x1, P3 ;  /* 0x00000001ffbe7807 */ /* 0x000fe20001800000 */
[----:B------:R2:W-:Y:S10]  /*4320*/  STG.E.128 [R100.64], R92 ;  /* 0x0000005c64007986 */ /* 0x0005f4000c101d04 */
[----:B--2---:R-:W-:Y:S01]  /*4330*/  @P0 CALL.REL.NOINC `(.L_x_5331) ;  /* 0x0000001000000944 */ /* 0x004fe20003c00000 */
[----:B------:R-:W-:Y:S05]  /*4340*/  BRA `(.L_x_5332) ;  /* 0xffffc73000007947 */ /* 0x000fea000383ffff */
.L_x_5331:
        /* <DEDUP_REMOVED lines=70> */
.L_x_5328:
        /* <DEDUP_REMOVED lines=30> */
.L_x_5329:
[----:B------:R-:W-:Y:S01]  /*4990*/  HFMA2.MMA R86, -RZ, RZ, 0, 9.5367431640625e-07 ;  /* 0x00000010ff567435 */ /* 0x000fe200000001ff */
[----:B------:R-:W-:-:S02]  /*49a0*/  MOV R85, R87 ;  /* 0x0000005700557202 */ /* 0x000fc40000000f00 */
[----:B------:R-:W-:Y:S02]  /*49b0*/  MOV R227, 0x1f ;  /* 0x0000001f00e37802 */ /* 0x000fe40000000f00 */
[----:B------:R-:W-:Y:S02]  /*49c0*/  MOV R226, 0xffffffff ;  /* 0xffffffff00e27802 */ /* 0x000fe40000000f00 */
[----:B------:R-:W-:Y:S02]  /*49d0*/  MOV R84, 0x49f0 ;  /* 0x000049f000547802 */ /* 0x000fe40000000f00 */
[----:B-----5:R-:W-:Y:S05]  /*49e0*/  CALL.REL.NOINC `($__internal_69_$__cuda_sm70_shflsync_down_p) ;  /* 0x0000046000007944 */ /* 0x020fea0003c00000 */
[----:B-1----:R-:W-:Y:S01]  /*49f0*/  MOV R225, R86 ;  /* 0x0000005600e17202 */ /* 0x002fe20000000f00 */
[----:B------:R-:W-:Y:S05]  /*4a00*/  BRA `(.L_x_5333) ;  /* 0xffffdb3000007947 */ /* 0x000fea000383ffff */
.L_x_5330:
[----:B------:R-:W-:Y:S01]  /*4a10*/  HFMA2.MMA R86, -RZ, RZ, 0, 9.5367431640625e-07 ;  /* 0x00000010ff567435 */ /* 0x000fe200000001ff */
[----:B------:R-:W-:Y:S02]  /*4a20*/  MOV R85, R34 ;  /* 0x0000002200557202 */ /* 0x000fe40000000f00 */
[----:B------:R-:W-:Y:S02]  /*4a30*/  MOV R227, 0x1f ;  /* 0x0000001f00e37802 */ /* 0x000fe40000000f00 */
[----:B------:R-:W-:-:S02]  /*4a40*/  MOV R226, 0xffffffff ;  /* 0xffffffff00e27802 */ /* 0x000fc40000000f00 */
[----:B------:R-:W-:Y:S02]  /*4a50*/  MOV R84, 0x4a70 ;  /* 0x00004a7000547802 */ /* 0x000fe40000000f00 */
[----:B01---5:R-:W-:Y:S05]  /*4a60*/  CALL.REL.NOINC `($__internal_69_$__cuda_sm70_shflsync_down_p) ;  /* 0x000003e000007944 */ /* 0x023fea0003c00000 */
[----:B------:R-:W-:Y:S01]  /*4a70*/  FADD.FTZ R87, R87, R225 ;  /* 0x000000e157577221 */ /* 0x000fe20000010000 */
[----:B------:R-:W-:Y:S01]  /*4a80*/  MOV R227, 0x1f ;  /* 0x0000001f00e37802 */ /* 0x000fe20000000f00 */
[----:B-1----:R-:W-:Y:S01]  /*4a90*/  FADD.FTZ R34, R34, R86 ;  /* 0x0000005622227221 */ /* 0x002fe20000010000 */
[----:B------:R-:W-:Y:S01]  /*4aa0*/  HFMA2.MMA R86, -RZ, RZ, 0, 4.76837158203125e-07 ;  /* 0x00000008ff567435 */ /* 0x000fe200000001ff */
[----:B------:R-:W-:Y:S02]  /*4ab0*/  MOV R226, 0xffffffff ;  /* 0xffffffff00e27802 */ /* 0x000fe40000000f00 */
[----:B------:R-:W-:Y:S02]  /*4ac0*/  MOV R85, R87 ;  /* 0x0000005700557202 */ /* 0x000fe40000000f00 */
[----:B------:R-:W-:Y:S02]  /*4ad0*/  MOV R84, 0x4af0 ;  /* 0x00004af000547802 */ /* 0x000fe40000000f00 */
[----:B------:R-:W-:Y:S05]  /*4ae0*/  CALL.REL.NOINC `($__internal_69_$__cuda_sm70_shflsync_down_p) ;  /* 0x0000036000007944 */ /* 0x000fea0003c00000 */
[----:B-1----:R-:W-:Y:S01]  /*4af0*/  MOV R225, R86 ;  /* 0x0000005600e17202 */ /* 0x002fe20000000f00 */
[----:B------:R-:W-:Y:S01]  /*4b00*/  HFMA2.MMA R86, -RZ, RZ, 0, 4.76837158203125e-07 ;  /* 0x00000008ff567435 */ /* 0x000fe200000001ff */
[----:B------:R-:W-:-:S02]  /*4b10*/  MOV R85, R34 ;  /* 0x0000002200557202 */ /* 0x000fc40000000f00 */
[----:B------:R-:W-:Y:S02]  /*4b20*/  MOV R227, 0x1f ;  /* 0x0000001f00e37802 */ /* 0x000fe40000000f00 */
[----:B------:R-:W-:Y:S02]  /*4b30*/  MOV R226, 0xffffffff ;  /* 0xffffffff00e27802 */ /* 0x000fe40000000f00 */
[----:B------:R-:W-:Y:S02]  /*4b40*/  MOV R84, 0x4b60 ;  /* 0x00004b6000547802 */ /* 0x000fe40000000f00 */
[----:B------:R-:W-:Y:S05]  /*4b50*/  CALL.REL.NOINC `($__internal_69_$__cuda_sm70_shflsync_down_p) ;  /* 0x000002f000007944 */ /* 0x000fea0003c00000 */
[----:B------:R-:W-:Y:S01]  /*4b60*/  FADD.FTZ R87, R225, R87 ;  /* 0x00000057e1577221 */ /* 0x000fe20000010000 */
[----:B------:R-:W-:Y:S01]  /*4b70*/  MOV R227, 0x1f ;  /* 0x0000001f00e37802 */ /* 0x000fe20000000f00 */
[----:B-1----:R-:W-:Y:S01]  /*4b80*/  FADD.FTZ R34, R34, R86 ;  /* 0x0000005622227221 */ /* 0x002fe20000010000 */
[----:B------:R-:W-:Y:S01]  /*4b90*/  HFMA2.MMA R86, -RZ, RZ, 0, 2.384185791015625e-07 ;  /* 0x00000004ff567435 */ /* 0x000fe200000001ff */
[----:B------:R-:W-:Y:S02]  /*4ba0*/  MOV R226, 0xffffffff ;  /* 0xffffffff00e27802 */ /* 0x000fe40000000f00 */
[----:B------:R-:W-:-:S02]  /*4bb0*/  MOV R85, R87 ;  /* 0x0000005700557202 */ /* 0x000fc40000000f00 */
[----:B------:R-:W-:Y:S02]  /*4bc0*/  MOV R84, 0x4be0 ;  /* 0x00004be000547802 */ /* 0x000fe40000000f00 */
[----:B------:R-:W-:Y:S05]  /*4bd0*/  CALL.REL.NOINC `($__internal_69_$__cuda_sm70_shflsync_down_p) ;  /* 0x0000027000007944 */ /* 0x000fea0003c00000 */
[----:B-1----:R-:W-:Y:S01]  /*4be0*/  MOV R225, R86 ;  /* 0x0000005600e17202 */ /* 0x002fe20000000f00 */
[----:B------:R-:W-:Y:S01]  /*4bf0*/  HFMA2.MMA R86, -RZ, RZ, 0, 2.384185791015625e-07 ;  /* 0x00000004ff567435 */ /* 0x000fe200000001ff */
[----:B------:R-:W-:Y:S02]  /*4c00*/  MOV R85, R34 ;  /* 0x0000002200557202 */ /* 0x000fe40000000f00 */
[----:B------:R-:W-:Y:S02]  /*4c10*/  MOV R227, 0x1f ;  /* 0x0000001f00e37802 */ /* 0x000fe40000000f00 */
[----:B------:R-:W-:Y:S02]  /*4c20*/  MOV R226, 0xffffffff ;  /* 0xffffffff00e27802 */ /* 0x000fe40000000f00 */
[----:B------:R-:W-:Y:S02]  /*4c30*/  MOV R84, 0x4c50 ;  /* 0x00004c5000547802 */ /* 0x000fe40000000f00 */
[----:B------:R-:W-:Y:S05]  /*4c40*/  CALL.REL.NOINC `($__internal_69_$__cuda_sm70_shflsync_down_p) ;  /* 0x0000020000007944 */ /* 0x000fea0003c00000 */
[----:B------:R-:W-:Y:S01]  /*4c50*/  FADD.FTZ R87, R225, R87 ;  /* 0x00000057e1577221 */ /* 0x000fe20000010000 */
[----:B------:R-:W-:Y:S01]  /*4c60*/  MOV R227, 0x1f ;  /* 0x0000001f00e37802 */ /* 0x000fe20000000f00 */
[----:B-1----:R-:W-:Y:S01]  /*4c70*/  FADD.FTZ R34, R34, R86 ;  /* 0x0000005622227221 */ /* 0x002fe20000010000 */
[----:B------:R-:W-:Y:S01]  /*4c80*/  HFMA2.MMA R86, -RZ, RZ, 0, 1.1920928955078125e-07 ;  /* 0x00000002ff567435 */ /* 0x000fe200000001ff */
[----:B------:R-:W-:-:S02]  /*4c90*/  MOV R226, 0xffffffff ;  /* 0xffffffff00e27802 */ /* 0x000fc40000000f00 */
[----:B------:R-:W-:Y:S02]  /*4ca0*/  MOV R85, R87 ;  /* 0x0000005700557202 */ /* 0x000fe40000000f00 */
[----:B------:R-:W-:Y:S02]  /*4cb0*/  MOV R84, 0x4cd0 ;  /* 0x00004cd000547802 */ /* 0x000fe40000000f00 */
[----:B------:R-:W-:Y:S05]  /*4cc0*/  CALL.REL.NOINC `($__internal_69_$__cuda_sm70_shflsync_down_p) ;  /* 0x0000018000007944 */ /* 0x000fea0003c00000 */
[----:B-1----:R-:W-:Y:S01]  /*4cd0*/  MOV R225, R86 ;  /* 0x0000005600e17202 */ /* 0x002fe20000000f00 */
[----:B------:R-:W-:Y:S01]  /*4ce0*/  HFMA2.MMA R86, -RZ, RZ, 0, 1.1920928955078125e-07 ;  /* 0x00000002ff567435 */ /* 0x000fe200000001ff */
[----:B------:R-:W-:Y:S02]  /*4cf0*/  MOV R85, R34 ;  /* 0x0000002200557202 */ /* 0x000fe40000000f00 */
[----:B------:R-:W-:Y:S02]  /*4d00*/  MOV R227, 0x1f ;  /* 0x0000001f00e37802 */ /* 0x000fe40000000f00 */
[----:B------:R-:W-:Y:S02]  /*4d10*/  MOV R226, 0xffffffff ;  /* 0xffffffff00e27802 */ /* 0x000fe40000000f00 */
[----:B------:R-:W-:-:S02]  /*4d20*/  MOV R84, 0x4d40 ;  /* 0x00004d4000547802 */ /* 0x000fc40000000f00 */
[----:B------:R-:W-:Y:S05]  /*4d30*/  CALL.REL.NOINC `($__internal_69_$__cuda_sm70_shflsync_down_p) ;  /* 0x0000011000007944 */ /* 0x000fea0003c00000 */
[----:B------:R-:W-:Y:S01]  /*4d40*/  FADD.FTZ R87, R225, R87 ;  /* 0x00000057e1577221 */ /* 0x000fe20000010000 */
[----:B------:R-:W-:Y:S01]  /*4d50*/  MOV R227, 0x1f ;  /* 0x0000001f00e37802 */ /* 0x000fe20000000f00 */
[----:B-1----:R-:W-:Y:S01]  /*4d60*/  FADD.FTZ R34, R34, R86 ;  /* 0x0000005622227221 */ /* 0x002fe20000010000 */
[----:B------:R-:W-:Y:S01]  /*4d70*/  HFMA2.MMA R86, -RZ, RZ, 0, 5.9604644775390625e-08 ;  /* 0x00000001ff567435 */ /* 0x000fe200000001ff */
[----:B------:R-:W-:-:S02]  /*4d80*/  MOV R226, 0xffffffff ;  /* 0xffffffff00e27802 */ /* 0x000fc40000000f00 */
[----:B------:R-:W-:Y:S02]  /*4d90*/  MOV R85, R87 ;  /* 0x0000005700557202 */ /* 0x000fe40000000f00 */
[----:B------:R-:W-:Y:S02]  /*4da0*/  MOV R84, 0x4dc0 ;  /* 0x00004dc000547802 */ /* 0x000fe40000000f00 */
[----:B------:R-:W-:Y:S05]  /*4db0*/  CALL.REL.NOINC `($__internal_69_$__cuda_sm70_shflsync_down_p) ;  /* 0x0000009000007944 */ /* 0x000fea0003c00000 */
[----:B-1----:R-:W-:Y:S01]  /*4dc0*/  MOV R225, R86 ;  /* 0x0000005600e17202 */ /* 0x002fe20000000f00 */
[----:B------:R-:W-:Y:S01]  /*4dd0*/  HFMA2.MMA R86, -RZ, RZ, 0, 5.9604644775390625e-08 ;  /* 0x00000001ff567435 */ /* 0x000fe200000001ff */
[----:B------:R-:W-:Y:S02]  /*4de0*/  MOV R85, R34 ;  /* 0x0000002200557202 */ /* 0x000fe40000000f00 */
[----:B------:R-:W-:Y:S02]  /*4df0*/  MOV R227, 0x1f ;  /* 0x0000001f00e37802 */ /* 0x000fe40000000f00 */
[----:B------:R-:W-:Y:S02]  /*4e00*/  MOV R226, 0xffffffff ;  /* 0xffffffff00e27802 */ /* 0x000fe40000000f00 */
[----:B------:R-:W-:-:S02]  /*4e10*/  MOV R84, 0x4e30 ;  /* 0x00004e3000547802 */ /* 0x000fc40000000f00 */
[----:B------:R-:W-:Y:S05]  /*4e20*/  CALL.REL.NOINC `($__internal_69_$__cuda_sm70_shflsync_down_p) ;  /* 0x0000002000007944 */ /* 0x000fea0003c00000 */
[----:B-1----:R-:W-:Y:S01]  /*4e30*/  MOV R85, R86 ;  /* 0x0000005600557202 */ /* 0x002fe20000000f00 */
[----:B------:R-:W-:Y:S05]  /*4e40*/  BRA `(.L_x_5334) ;  /* 0xffffd81000007947 */ /* 0x000fea000383ffff */
        .weak           $__internal_69_$__cuda_sm70_shflsync_down_p
        .type           $__internal_69_$__cuda_sm70_shflsync_down_p,@function
        .size           $__internal_69_$__cuda_sm70_shflsync_down_p,(.L_x_14287 - $__internal_69_$__cuda_sm70_shflsync_down_p)
$__internal_69_$__cuda_sm70_shflsync_down_p:
[----:B------:R-:W-:Y:S04]  /*4e50*/  WARPSYNC R226 ;  /* 0x000000e200007348 */ /* 0x000fe80003800000 */
[----:B------:R0:W1:Y:S02]  /*4e60*/  SHFL.DOWN PT, R86, R85, R86, R227 ;  /* 0x0800005655567389 */ /* 0x00006400000e00e3 */
[----:B0-----:R-:W-:-:S06]  /*4e70*/  HFMA2.MMA R85, -RZ, RZ, 0, 0 ;  /* 0x00000000ff557435 */ /* 0x001fcc00000001ff */
[----:B------:R-:W-:Y:S05]  /*4e80*/  RET.REL.NODEC R84 `(_ZN10layer_norm13ln_bwd_kernelINS_13Kernel_traitsI13__nv_bfloat16S2_fS2_fjLj5120ELj1ELj1ELj4ELj16ENS_18Kernel_traits_baseILj5120ES2_S2_fS2_fjLj128EEEEELb1ELb0ELb0ELb1EEEvNS_9BwdParamsE) ;  /* 0xffffb17054007950 */ /* 0x000fea0003c3ffff */
.L_x_5335:
        /* <DEDUP_REMOVED lines=15> */
.L_x_14287:


//--------------------- .text._ZN10layer_norm22ln_bwd_finalize_kernelINS_22Kernel_traits_finalizeILj5120E13__nv_bfloat16S2_fS2_fjLb0ELj1024ELj4ENS_18Kernel_traits_baseILj5120ES2_S2_fS2_fjLj1024EEEEELb0ELb0EEEvNS_9BwdParamsE --------------------------
	.section	.text._ZN10layer_norm22ln_bwd_finalize_kernelINS_22Kernel_traits_finalizeILj5120E13__nv_bfloat16S2_fS2_fjLb0ELj1024ELj4ENS_18Kernel_traits_baseILj5120ES2_S2_fS2_fjLj1024EEEEELb0ELb0EEEvNS_9BwdParamsE,"ax",@progbits
	.sectioninfo	@"SHI_REGISTERS=30"
	.align	128
        .global         _ZN10layer_norm22ln_bwd_finalize_kernelINS_22Kernel_traits_finalizeILj5120E13__nv_bfloat16S2_fS2_fjLb0ELj1024ELj4ENS_18Kernel_traits_baseILj5120ES2_S2_fS2_fjLj1024EEEEELb0ELb0EEEvNS_9BwdParamsE
        .type           _ZN10layer_norm22ln_bwd_finalize_kernelINS_22Kernel_traits_finalizeILj5120E13__nv_bfloat16S2_fS2_fjLb0ELj1024ELj4ENS_18Kernel_traits_baseILj5120ES2_S2_fS2_fjLj1024EEEEELb0ELb0EEEvNS_9BwdParamsE,@function
        .size           _ZN10layer_norm22ln_bwd_finalize_kernelINS_22Kernel_traits_finalizeILj5120E13__nv_bfloat16S2_fS2_fjLb0ELj1024ELj4ENS_18Kernel_traits_baseILj5120ES2_S2_fS2_fjLj1024EEEEELb0ELb0EEEvNS_9BwdParamsE,(.L_x_14288 - _ZN10layer_norm22ln_bwd_finalize_kernelINS_22Kernel_traits_finalizeILj5120E13__nv_bfloat16S2_fS2_fjLb0ELj1024ELj4ENS_18Kernel_traits_baseILj5120ES2_S2_fS2_fjLj1024EEEEELb0ELb0EEEvNS_9BwdParamsE)
        .other          _ZN10layer_norm22ln_bwd_finalize_kernelINS_22Kernel_traits_finalizeILj5120E13__nv_bfloat16S2_fS2_fjLb0ELj1024ELj4ENS_18Kernel_traits_baseILj5120ES2_S2_fS2_fjLj1024EEEEELb0ELb0EEEvNS_9BwdParamsE,@"STO_CUDA_ENTRY STV_DEFAULT"
_ZN10layer_norm22ln_bwd_finalize_kernelINS_22Kernel_traits_finalizeILj5120E13__nv_bfloat16S2_fS2_fjLb0ELj1024ELj4ENS_18Kernel_traits_baseILj5120ES2_S2_fS2_fjLj1024EEEEELb0ELb0EEEvNS_9BwdParamsE:
.text._ZN10layer_norm22ln_bwd_finalize_kernelINS_22Kernel_traits_finalizeILj5120E13__nv_bfloat16S2_fS2_fjLb0ELj1024ELj4ENS_18Kernel_traits_baseILj5120ES2_S2_fS2_fjLj1024EEEEELb0ELb0EEEvNS_9BwdParamsE:
        /* <DEDUP_REMOVED lines=19> */
.L_x_5349:
        /* <DEDUP_REMOVED lines=28> */
.L_x_5340:
        /* <DEDUP_REMOVED lines=35> */
.L_x_5339:
[----:B------:R-:W-:Y:S05]  /*0520*/  BSYNC B1 ;  /* 0x0000000000017941 */ /* 0x000fea0003800000 */
.L_x_5338:
        /* <DEDUP_REMOVED lines=23> */
.L_x_5342:
[----:B------:R-:W-:Y:S05]  /*06a0*/  BSYNC B1 ;  /* 0x0000000000017941 */ /* 0x000fea0003800000 */
.L_x_5341:
        /* <DEDUP_REMOVED lines=11> */
.L_x_5343:
[----:B------:R-:W-:Y:S05]  /*0760*/  BSYNC B1 ;  /* 0x0000000000017941 */ /* 0x000fea0003800000 */
.L_x_5337:
[----:B------:R-:W-:Y:S05]  /*0770*/  BSYNC B0 ;  /* 0x0000000000007941 */ /* 0x000fea0003800000 */
.L_x_5336:
        /* <DEDUP_REMOVED lines=11> */
.L_x_5350:
        /* <DEDUP_REMOVED lines=18> */
.L_x_5351:
[----:B---3--:R-:W-:Y:S02]  /*0950*/  FADD.FTZ R4, R4, R9 ;  /* 0x0000000904047221 */ /* 0x008fe40000010000 */
[----:B-12---:R-:W-:-:S03]  /*0960*/  FADD.FTZ R6, R5, R6 ;  /* 0x0000000605067221 */ /* 0x006fc60000010000 */
[----:B------:R1:W-:Y:S04]  /*0970*/  @!P1 STS [R17.X4+0x2000], R4 ;  /* 0x0020000411009388 */ /* 0x0003e80000004800 */
[----:B------:R1:W-:Y:S02]  /*0980*/  @!P1 STS [R17.X4+0x2080], R6 ;  /* 0x0020800611009388 */ /* 0x0003e40000004800 */
.L_x_5344:
        /* <DEDUP_REMOVED lines=17> */
.L_x_5348:
[----:B------:R-:W-:Y:S05]  /*0aa0*/  BSYNC B0 ;  /* 0x0000000000007941 */ /* 0x000fea0003800000 */
.L_x_5347:
[C---:B------:R-:W-:Y:S02]  /*0ab0*/  ISETP.GT.U32.AND P1, PT, R18.reuse, -0x1401, PT ;  /* 0xffffebff1200780c */ /* 0x040fe40003f24070 */
[----:B------:R-:W-:Y:S02]  /*0ac0*/  IADD3 R18, R18, 0x1400, RZ ;  /* 0x0000140012127810 */ /* 0x000fe40007ffe0ff */
[----:B------:R-:W-:-:S09]  /*0ad0*/  IADD3 R19, R19, 0xa00, RZ ;  /* 0x00000a0013137810 */ /* 0x000fd20007ffe0ff */
[----:B01----:R-:W-:Y:S05]  /*0ae0*/  @P1 BRA `(.L_x_5349) ;  /* 0xfffff64000001947 */ /* 0x003fea000383ffff */
[----:B------:R-:W-:Y:S05]  /*0af0*/  EXIT ;  /* 0x000000000000794d */ /* 0x000fea0003800000 */
.L_x_5345:
[----:B--2---:R-:W-:Y:S01]  /*0b00*/  IMAD.MOV.U32 R9, RZ, RZ, R5 ;  /* 0x000000ffff097224 */ /* 0x004fe200078e0005 */
[----:B------:R-:W-:Y:S01]  /*0b10*/  MOV R8, 0x1 ;  /* 0x0000000100087802 */ /* 0x000fe20000000f00 */
[----:B------:R-:W-:Y:S01]  /*0b20*/  IMAD.MOV.U32 R7, RZ, RZ, 0x1f ;  /* 0x0000001fff077424 */ /* 0x000fe200078e00ff */
[----:B------:R-:W-:Y:S02]  /*0b30*/  MOV R10, 0xffffffff ;  /* 0xffffffff000a7802 */ /* 0x000fe40000000f00 */
[----:B------:R-:W-:Y:S02]  /*0b40*/  MOV R2, 0xb60 ;  /* 0x00000b6000027802 */ /* 0x000fe40000000f00 */
[----:B01----:R-:W-:Y:S05]  /*0b50*/  CALL.REL.NOINC `($__internal_70_$__cuda_sm70_shflsync_bfly_p) ;  /* 0x000003b000007944 */ /* 0x003fea0003c00000 */
[----:B-1----:R-:W-:Y:S01]  /*0b60*/  IMAD.MOV.U32 R2, RZ, RZ, R7 ;  /* 0x000000ffff027224 */ /* 0x002fe200078e0007 */
[----:B0-----:R-:W-:Y:S05]  /*0b70*/  BRA `(.L_x_5350) ;  /* 0xfffffcb000007947 */ /* 0x001fea000383ffff */
.L_x_5346:
[----:B------:R-:W-:Y:S01]  /*0b80*/  HFMA2.MMA R8, -RZ, RZ, 0, 1.1920928955078125e-07 ;  /* 0x00000002ff087435 */ /* 0x000fe200000001ff */
[----:B------:R-:W-:Y:S01]  /*0b90*/  IMAD.MOV.U32 R7, RZ, RZ, 0x1f ;  /* 0x0000001fff077424 */ /* 0x000fe200078e00ff */
[----:B------:R-:W-:Y:S02]  /*0ba0*/  MOV R10, 0xffffffff ;  /* 0xffffffff000a7802 */ /* 0x000fe40000000f00 */
[----:B------:R-:W-:-:S02]  /*0bb0*/  MOV R2, 0xbd0 ;  /* 0x00000bd000027802 */ /* 0x000fc40000000f00 */
[----:B012---:R-:W-:Y:S05]  /*0bc0*/  CALL.REL.NOINC `($__internal_70_$__cuda_sm70_shflsync_bfly_p) ;  /* 0x0000034000007944 */ /* 0x007fea0003c00000 */
[----:B01----:R-:W-:Y:S01]  /*0bd0*/  FADD.FTZ R9, R9, R7 ;  /* 0x0000000709097221 */ /* 0x003fe20000010000 */
[----:B------:R-:W-:Y:S01]  /*0be0*/  HFMA2.MMA R7, -RZ, RZ, 0, 1.847743988037109375e-06 ;  /* 0x0000001fff077435 */ /* 0x000fe200000001ff */
[----:B------:R-:W-:Y:S01]  /*0bf0*/  IMAD.MOV.U32 R8, RZ, RZ, 0x4 ;  /* 0x00000004ff087424 */ /* 0x000fe200078e00ff */
[----:B------:R-:W-:Y:S01]  /*0c00*/  MOV R2, 0xc30 ;  /* 0x00000c3000027802 */ /* 0x000fe20000000f00 */
[----:B------:R-:W-:-:S03]  /*0c10*/  IMAD.MOV.U32 R10, RZ, RZ, -0x1 ;  /* 0xffffffffff0a7424 */ /* 0x000fc600078e00ff */
[----:B------:R-:W-:Y:S05]  /*0c20*/  CALL.REL.NOINC `($__internal_70_$__cuda_sm70_shflsync_bfly_p) ;  /* 0x000002e000007944 */ /* 0x000fea0003c00000 */
[----:B01----:R-:W-:Y:S01]  /*0c30*/  FADD.FTZ R9, R9, R7 ;  /* 0x0000000709097221 */ /* 0x003fe20000010000 */
[----:B------:R-:W-:Y:S01]  /*0c40*/  HFMA2.MMA R7, -RZ, RZ, 0, 1.847743988037109375e-06 ;  /* 0x0000001fff077435 */ /* 0x000fe200000001ff */
[----:B------:R-:W-:Y:S01]  /*0c50*/  MOV R8, 0x8 ;  /* 0x0000000800087802 */ /* 0x000fe20000000f00 */
[----:B------:R-:W-:Y:S01]  /*0c60*/  IMAD.MOV.U32 R10, RZ, RZ, -0x1 ;  /* 0xffffffffff0a7424 */ /* 0x000fe200078e00ff */
[----:B------:R-:W-:-:S03]  /*0c70*/  MOV R2, 0xc90 ;  /* 0x00000c9000027802 */ /* 0x000fc60000000f00 */
[----:B------:R-:W-:Y:S05]  /*0c80*/  CALL.REL.NOINC `($__internal_70_$__cuda_sm70_shflsync_bfly_p) ;  /* 0x0000028000007944 */ /* 0x000fea0003c00000 */
[----:B-1----:R-:W-:Y:S01]  /*0c90*/  FADD.FTZ R6, R9, R7 ;  /* 0x0000000709067221 */ /* 0x002fe20000010000 */
[----:B------:R-:W-:Y:S01]  /*0ca0*/  HFMA2.MMA R7, -RZ, RZ, 0, 1.847743988037109375e-06 ;  /* 0x0000001fff077435 */ /* 0x000fe200000001ff */
[----:B0-----:R-:W-:Y:S01]  /*0cb0*/  MOV R8, 0x10 ;  /* 0x0000001000087802 */ /* 0x001fe20000000f00 */
[----:B------:R-:W-:Y:S01]  /*0cc0*/  IMAD.MOV.U32 R10, RZ, RZ, -0x1 ;  /* 0xffffffffff0a7424 */ /* 0x000fe200078e00ff */
[----:B------:R-:W-:-:S02]  /*0cd0*/  MOV R2, 0xd00 ;  /* 0x00000d0000027802 */ /* 0x000fc40000000f00 */
[----:B------:R-:W-:Y:S02]  /*0ce0*/  MOV R9, R6 ;  /* 0x0000000600097202 */ /* 0x000fe40000000f00 */
[----:B------:R-:W-:Y:S05]  /*0cf0*/  CALL.REL.NOINC `($__internal_70_$__cuda_sm70_shflsync_bfly_p) ;  /* 0x0000021000007944 */ /* 0x000fea0003c00000 */
[----:B0-----:R-:W-:Y:S01]  /*0d00*/  HFMA2.MMA R8, -RZ, RZ, 0, 5.9604644775390625e-08 ;  /* 0x00000001ff087435 */ /* 0x001fe200000001ff */
[----:B-1----:R-:W-:Y:S01]  /*0d10*/  MOV R5, R7 ;  /* 0x0000000700057202 */ /* 0x002fe20000000f00 */
[----:B------:R-:W-:Y:S01]  /*0d20*/  IMAD.MOV.U32 R9, RZ, RZ, R4 ;  /* 0x000000ffff097224 */ /* 0x000fe200078e0004 */
[----:B------:R-:W-:Y:S01]  /*0d30*/  MOV R7, 0x1f ;  /* 0x0000001f00077802 */ /* 0x000fe20000000f00 */
[----:B------:R-:W-:Y:S01]  /*0d40*/  IMAD.MOV.U32 R10, RZ, RZ, -0x1 ;  /* 0xffffffffff0a7424 */ /* 0x000fe200078e00ff */
[----:B------:R-:W-:Y:S02]  /*0d50*/  MOV R2, 0xd70 ;  /* 0x00000d7000027802 */ /* 0x000fe40000000f00 */
[----:B------:R-:W-:Y:S05]  /*0d60*/  CALL.REL.NOINC `($__internal_70_$__cuda_sm70_shflsync_bfly_p) ;  /* 0x000001a000007944 */ /* 0x000fea0003c00000 */
[----:B0-----:R-:W-:Y:S01]  /*0d70*/  HFMA2.MMA R8, -RZ, RZ, 0, 1.1920928955078125e-07 ;  /* 0x00000002ff087435 */ /* 0x001fe200000001ff */
[----:B-1----:R-:W-:Y:S01]  /*0d80*/  FADD.FTZ R9, R4, R7 ;  /* 0x0000000704097221 */ /* 0x002fe20000010000 */
[----:B------:R-:W-:Y:S01]  /*0d90*/  MOV R7, 0x1f ;  /* 0x0000001f00077802 */ /* 0x000fe20000000f00 */
[----:B------:R-:W-:Y:S01]  /*0da0*/  IMAD.MOV.U32 R10, RZ, RZ, -0x1 ;  /* 0xffffffffff0a7424 */ /* 0x000fe200078e00ff */
[----:B------:R-:W-:Y:S02]  /*0db0*/  MOV R2, 0xdd0 ;  /* 0x00000dd000027802 */ /* 0x000fe40000000f00 */
[----:B------:R-:W-:Y:S05]  /*0dc0*/  CALL.REL.NOINC `($__internal_70_$__cuda_sm70_shflsync_bfly_p) ;  /* 0x0000014000007944 */ /* 0x000fea0003c00000 */
[----:B0-----:R-:W-:Y:S01]  /*0dd0*/  HFMA2.MMA R8, -RZ, RZ, 0, 2.384185791015625e-07 ;  /* 0x00000004ff087435 */ /* 0x001fe200000001ff */
[----:B-1----:R-:W-:Y:S01]  /*0de0*/  FADD.FTZ R9, R9, R7 ;  /* 0x0000000709097221 */ /* 0x002fe20000010000 */
[----:B------:R-:W-:Y:S01]  /*0df0*/  MOV R7, 0x1f ;  /* 0x0000001f00077802 */ /* 0x000fe20000000f00 */
[----:B------:R-:W-:Y:S01]  /*0e00*/  IMAD.MOV.U32 R10, RZ, RZ, -0x1 ;  /* 0xffffffffff0a7424 */ /* 0x000fe200078e00ff */
[----:B------:R-:W-:-:S02]  /*0e10*/  MOV R2, 0xe30 ;  /* 0x00000e3000027802 */ /* 0x000fc40000000f00 */
[----:B------:R-:W-:Y:S05]  /*0e20*/  CALL.REL.NOINC `($__internal_70_$__cuda_sm70_shflsync_bfly_p) ;  /* 0x000000e000007944 */ /* 0x000fea0003c00000 */
[----:B0-----:R-:W-:Y:S01]  /*0e30*/  HFMA2.MMA R8, -RZ, RZ, 0, 4.76837158203125e-07 ;  /* 0x00000008ff087435 */ /* 0x001fe200000001ff */
[----:B-1----:R-:W-:Y:S01]  /*0e40*/  FADD.FTZ R9, R9, R7 ;  /* 0x0000000709097221 */ /* 0x002fe20000010000 */
[----:B------:R-:W-:Y:S01]  /*0e50*/  MOV R7, 0x1f ;  /* 0x0000001f00077802 */ /* 0x000fe20000000f00 */
[----:B------:R-:W-:Y:S01]  /*0e60*/  IMAD.MOV.U32 R10, RZ, RZ, -0x1 ;  /* 0xffffffffff0a7424 */ /* 0x000fe200078e00ff */
[----:B------:R-:W-:-:S02]  /*0e70*/  MOV R2, 0xe90 ;  /* 0x00000e9000027802 */ /* 0x000fc40000000f00 */
[----:B------:R-:W-:Y:S05]  /*0e80*/  CALL.REL.NOINC `($__internal_70_$__cuda_sm70_shflsync_bfly_p) ;  /* 0x0000008000007944 */ /* 0x000fea0003c00000 */
[----:B0-----:R-:W-:Y:S01]  /*0e90*/  HFMA2.MMA R8, -RZ, RZ, 0, 9.5367431640625e-07 ;  /* 0x00000010ff087435 */ /* 0x001fe200000001ff */
[----:B-1----:R-:W-:Y:S01]  /*0ea0*/  FADD.FTZ R9, R9, R7 ;  /* 0x0000000709097221 */ /* 0x002fe20000010000 */
[----:B------:R-:W-:Y:S01]  /*0eb0*/  MOV R7, 0x1f ;  /* 0x0000001f00077802 */ /* 0x000fe20000000f00 */
[----:B------:R-:W-:Y:S01]  /*0ec0*/  IMAD.MOV.U32 R10, RZ, RZ, -0x1 ;  /* 0xffffffffff0a7424 */ /* 0x000fe200078e00ff */
[----:B------:R-:W-:-:S02]  /*0ed0*/  MOV R2, 0xef0 ;  /* 0x00000ef000027802 */ /* 0x000fc40000000f00 */
[----:B------:R-:W-:Y:S05]  /*0ee0*/  CALL.REL.NOINC `($__internal_70_$__cuda_sm70_shflsync_bfly_p) ;  /* 0x0000002000007944 */ /* 0x000fea0003c00000 */
[----:B-1----:R-:W-:Y:S01]  /*0ef0*/  MOV R4, R7 ;  /* 0x0000000700047202 */ /* 0x002fe20000000f00 */
[----:B0-----:R-:W-:Y:S05]  /*0f00*/  BRA `(.L_x_5351) ;  /* 0xfffffa4000007947 */ /* 0x001fea000383ffff */
        .weak           $__internal_70_$__cuda_sm70_shflsync_bfly_p
        .type           $__internal_70_$__cuda_sm70_shflsync_bfly_p,@function
        .size           $__internal_70_$__cuda_sm70_shflsync_bfly_p,(.L_x_14288 - $__internal_70_$__cuda_sm70_shflsync_bfly_p)
$__internal_70_$__cuda_sm70_shflsync_bfly_p:
[----:B------:R-:W-:Y:S01]  /*0f10*/  HFMA2.MMA R3, -RZ, RZ, 0, 0 ;  /* 0x00000000ff037435 */ /* 0x000fe200000001ff */
[----:B------:R-:W-:Y:S04]  /*0f20*/  WARPSYNC R10 ;  /* 0x0000000a00007348 */ /* 0x000fe80003800000 */
[----:B------:R0:W1:Y:S01]  /*0f30*/  SHFL.BFLY PT, R7, R9, R8, R7 ;  /* 0x0c00000809077389 */ /* 0x00006200000e0007 */
[----:B------:R-:W-:Y:S05]  /*0f40*/  RET.REL.NODEC R2 `(_ZN10layer_norm22ln_bwd_finalize_kernelINS_22Kernel_traits_finalizeILj5120E13__nv_bfloat16S2_fS2_fjLb0ELj1024ELj4ENS_18Kernel_traits_baseILj5120ES2_S2_fS2_fjLj1024EEEEELb0ELb0EEEvNS_9BwdParamsE) ;  /* 0xfffff0b002007950 */ /* 0x000fea0003c3ffff */
.L_x_5352:
        /* <DEDUP_REMOVED lines=11> */
.L_x_14288:


//--------------------- .text._ZN10layer_norm13ln_bwd_kernelINS_13Kernel_traitsI13__nv_bfloat16S2_fS2_fjLj5120ELj1ELj1ELj4ELj16ENS_18Kernel_traits_baseILj5120ES2_S2_fS2_fjLj128EEEEELb1ELb0ELb1ELb0EEEvNS_9BwdParamsE --------------------------
	.section	.text._ZN10layer_norm13ln_bwd_kernelINS_13Kernel_traitsI13__nv_bfloat16S2_fS2_fjLj5120ELj1ELj1ELj4ELj16ENS_18Kernel_traits_baseILj5120ES2_S2_fS2_fjLj128EEEEELb1ELb0ELb1ELb0EEEvNS_9BwdParamsE,"ax",@progbits
	.sectioninfo	@"SHI_REGISTERS=255"
	.align	128
        .global         _ZN10layer_norm13ln_bwd_kernelINS_13Kernel_traitsI13__nv_bfloat16S2_fS2_fjLj5120ELj1ELj1ELj4ELj16ENS_18Kernel_traits_baseILj5120ES2_S2_fS2_fjLj128EEEEELb1ELb0ELb1ELb0EEEvNS_9BwdParamsE
        .type           _ZN10layer_norm13ln_bwd_kernelINS_13Kernel_traitsI13__nv_bfloat16S2_fS2_fjLj5120ELj1ELj1ELj4ELj16ENS_18Kernel_traits_baseILj5120ES2_S2_fS2_fjLj128EEEEELb1ELb0ELb1ELb0EEEvNS_9BwdParamsE,@function
        .size           _ZN10layer_norm13ln_bwd_kernelINS_13Kernel_traitsI13__nv_bfloat16S2_fS2_fjLj5120ELj1ELj1ELj4ELj16ENS_18Kernel_traits_baseILj5120ES2_S2_fS2_fjLj128EEEEELb1ELb0ELb1ELb0EEEvNS_9BwdParamsE,(.L_x_14289 - _ZN10layer_norm13ln_bwd_kernelINS_13Kernel_traitsI13__nv_bfloat16S2_fS2_fjLj5120ELj1ELj1ELj4ELj16ENS_18Kernel_traits_baseILj5120ES2_S2_fS2_fjLj128EEEEELb1ELb0ELb1ELb0EEEvNS_9BwdParamsE)
        .other          _ZN10layer_norm13ln_bwd_kernelINS_13Kernel_traitsI13__nv_bfloat16S2_fS2_fjLj5120ELj1ELj1ELj4ELj16ENS_18Kernel_traits_baseILj5120ES2_S2_fS2_fjLj128EEEEELb1ELb0ELb1ELb0EEEvNS_9BwdParamsE,@"STO_CUDA_ENTRY STV_DEFAULT"
_ZN10layer_norm13ln_bwd_kernelINS_13Kernel_traitsI13__nv_bfloat16S2_fS2_fjLj5120ELj1ELj1ELj4ELj16ENS_18Kernel_traits_baseILj5120ES2_S2_fS2_fjLj128EEEEELb1ELb0ELb1ELb0EEEvNS_9BwdParamsE:
.text._ZN10layer_norm13ln_bwd_kernelINS_13Kernel_traitsI13__nv_bfloat16S2_fS2_fjLj5120ELj1ELj1ELj4ELj16ENS_18Kernel_traits_baseILj5120ES2_S2_fS2_fjLj128EEEEELb1ELb0ELb1ELb0EEEvNS_9BwdParamsE:
        /* <DEDUP_REMOVED lines=85> */
[----:B------:R-:W-:Y:S01]  /*0550*/  PRMT R251, RZ, 0x7610, R5 ;  /* 0x00007610fffb7816 */ /* 0x000fe20000000005 */
[----:B------:R1:W-:Y:S01]  /*0560*/  STL [R1+0x80], R2 ;  /* 0x0000800201007387 */ /* 0x0003e20000100800 */
[--C-:B------:R-:W-:Y:S02]  /*0570*/  PRMT R250, RZ, 0x5410, R6.reuse ;  /* 0x00005410fffa7816 */ /* 0x100fe40000000006 */
[----:B------:R-:W-:Y:S01]  /*0580*/  PRMT R249, RZ, 0x7610, R6 ;  /* 0x00007610fff97816 */ /* 0x000fe20000000006 */
[----:B------:R2:W-:Y:S01]  /*0590*/  STL [R1+0x7c], R17 ;  /* 0x00007c1101007387 */ /* 0x0005e20000100800 */
[----:B------:R-:W-:Y:S02]  /*05a0*/  PRMT R248, RZ, 0x5410, R7 ;  /* 0x00005410fff87816 */ /* 0x000fe40000000007 */
[----:B0-----:R-:W-:Y:S02]  /*05b0*/  PRMT R16, RZ, 0x7610, R25 ;  /* 0x00007610ff107816 */ /* 0x001fe40000000019 */
[----:B------:R-:W-:-:S02]  /*05c0*/  PRMT R247, RZ, 0x7610, R7 ;  /* 0x00007610fff77816 */ /* 0x000fc40000000007 */
[--C-:B-1----:R-:W-:Y:S01]  /*05d0*/  PRMT R2, RZ, 0x5410, R26.reuse ;  /* 0x00005410ff027816 */ /* 0x102fe2000000001a */
        /* <DEDUP_REMOVED lines=30> */
[----:B------:R-:W-:Y:S01]  /*07c0*/  STL [R1+0x3c], R16 ;  /* 0x00003c1001007387 */ /* 0x000fe20000100800 */
[--C-:B------:R-:W-:Y:S02]  /*07d0*/  PRMT R13, RZ, 0x7610, R14.reuse ;  /* 0x00007610ff0d7816 */ /* 0x100fe4000000000e */
[----:B--2---:R-:W-:Y:S01]  /*07e0*/  PRMT R12, RZ, 0x5410, R14 ;  /* 0x00005410ff0c7816 */ /* 0x004fe2000000000e */
        /* <DEDUP_REMOVED lines=16> */
[----:B0-----:R-:W-:-:S05]  /*08f0*/  PRMT R2, RZ, 0x5410, R10 ;  /* 0x00005410ff027816 */ /* 0x001fca000000000a */
[----:B------:R0:W-:Y:S01]  /*0900*/  STL [R1+0x14], R2 ;  /* 0x0000140201007387 */ /* 0x0001e20000100800 */
[----:B-1----:R-:W-:-:S03]  /*0910*/  PRMT R8, RZ, 0x5410, R11 ;  /* 0x00005410ff087816 */ /* 0x002fc6000000000b */
[----:B------:R-:W-:Y:S04]  /*0920*/  STL [R1+0x10], R9 ;  /* 0x0000100901007387 */ /* 0x000fe80000100800 */
[----:B------:R-:W-:Y:S01]  /*0930*/  STL [R1+0xc], R8 ;  /* 0x00000c0801007387 */ /* 0x000fe20000100800 */
[----:B0-----:R-:W-:-:S05]  /*0940*/  PRMT R2, RZ, 0x7610, R11 ;  /* 0x00007610ff027816 */ /* 0x001fca000000000b */
[----:B------:R0:W-:Y:S02]  /*0950*/  STL [R1+0x8], R2 ;  /* 0x0000080201007387 */ /* 0x0001e40000100800 */
[----:B0-----:R-:W-:-:S05]  /*0960*/  PRMT R2, RZ, 0x5410, R4 ;  /* 0x00005410ff027816 */ /* 0x001fca0000000004 */
[----:B------:R0:W-:Y:S02]  /*0970*/  STL [R1+0x4], R2 ;  /* 0x0000040201007387 */ /* 0x0001e40000100800 */
[----:B0-----:R-:W-:-:S05]  /*0980*/  PRMT R2, RZ, 0x7610, R4 ;  /* 0x00007610ff027816 */ /* 0x001fca0000000004 */
[----:B------:R0:W-:Y:S02]  /*0990*/  STL [R1], R2 ;  /* 0x0000000201007387 */ /* 0x0001e40000100800 */
.L_x_5465:
[----:B0-----:R-:W-:-:S04]  /*09a0*/  IMAD.MOV.U32 R2, RZ, RZ, 0x4 ;  /* 0x00000004ff027424 */ /* 0x001fc800078e00ff */
[----:B------:R-:W-:-:S05]  /*09b0*/  IMAD.WIDE R4, R3, R2, c[0x0][0x1d8] ;  /* 0x0000760003047625 */ /* 0x000fca00078e0202 */
[----:B------:R0:W2:Y:S04]  /*09c0*/  LDG.E R162, [R4.64] ;  /* 0x0000000404a27981 */ /* 0x0000a8000c1e1900 */
[----:B------:R-:W1:Y:S01]  /*09d0*/  S2R R163, SR_TID.X ;  /* 0x0000000000a37919 */ /* 0x000e620000002100 */
[----:B0-----:R-:W-:-:S05]  /*09e0*/  IMAD.WIDE R4, R3, R2, c[0x0][0x1a0] ;  /* 0x0000680003047625 */ /* 0x001fca00078e0202 */
[----:B------:R0:W5:Y:S01]  /*09f0*/  LDG.E R7, [R4.64] ;  /* 0x0000000404077981 */ /* 0x000162000c1e1900 */
[----:B------:R-:W-:-:S04]  /*0a00*/  IMAD.WIDE R160, R3, R2, c[0x0][0x1a8] ;  /* 0x00006a0003a07625 */ /* 0x000fc800078e0202 */
[----:B0-----:R-:W-:Y:S02]  /*0a10*/  IMAD.WIDE R4, R3, R2, c[0x0][0x1d0] ;  /* 0x0000740003047625 */ /* 0x001fe400078e0202 */
[----:B------:R1:W5:Y:S04]  /*0a20*/  LDG.E R2, [R160.64] ;  /* 0x00000004a0027981 */ /* 0x000368000c1e1900 */
[----:B------:R0:W5:Y:S01]  /*0a30*/  LDG.E R6, [R4.64] ;  /* 0x0000000404067981 */ /* 0x000162000c1e1900 */
[----:B------:R-:W-:Y:S01]  /*0a40*/  IMAD.MOV.U32 R169, RZ, RZ, 0x20 ;  /* 0x00000020ffa97424 */ /* 0x000fe200078e00ff */
[----:B------:R-:W-:Y:S01]  /*0a50*/  BSSY B0, `(.L_x_5354) ;  /* 0x0000235000007945 */ /* 0x000fe20003800000 */
[----:B-1----:R-:W-:Y:S01]  /*0a60*/  LOP3.LUT R161, R163, 0x7f, RZ, 0xc0, !PT ;  /* 0x0000007fa3a17812 */ /* 0x002fe200078ec0ff */
[----:B0-----:R-:W-:-:S05]  /*0a70*/  IMAD R4, R3, c[0x0][0x168], RZ ;  /* 0x00005a0003047a24 */ /* 0x001fca00078e02ff */
[----:B------:R-:W-:-:S04]  /*0a80*/  SHF.R.S32.HI R5, RZ, 0x1f, R4 ;  /* 0x0000001fff057819 */ /* 0x000fc80000011404 */
        /* <DEDUP_REMOVED lines=21> */
[----:B------:R0:W5:Y:S04]  /*0be0*/  @P4 LDG.E.128 R112, [R164.64] ;  /* 0x00000004a4704981 */ /* 0x000168000c1e1d00 */
[----:B------:R0:W5:Y:S01]  /*0bf0*/  @P4 LDG.E.128 R116, [R164.64+0x10] ;  /* 0x00001004a4744981 */ /* 0x000162000c1e1d00 */
[----:B------:R-:W-:-:S02]  /*0c00*/  IADD3 R5, R5, 0x80, RZ ;  /* 0x0000008005057810 */ /* 0x000fc40007ffe0ff */
[----:B------:R-:W-:Y:S02]  /*0c10*/  IADD3 R7, R4, 0x80, RZ ;  /* 0x0000008004077810 */ /* 0x000fe40007ffe0ff */
.L_x_5357:
[----:B------:R-:W-:Y:S05]  /*0c20*/  BSYNC B1 ;  /* 0x0000000000017941 */ /* 0x000fea0003800000 */
.L_x_5356:
[----:B------:R-:W-:Y:S01]  /*0c30*/  BSSY B1, `(.L_x_5358) ;  /* 0x000000c000017945 */ /* 0x000fe20003800000 */
[----:B------:R-:W-:Y:S05]  /*0c40*/  @!P0 BRA `(.L_x_5359) ;  /* 0x000000a000008947 */ /* 0x000fea0003800000 */
[----:B------:R-:W-:Y:S01]  /*0c50*/  ISETP.NE.U32.AND P4, PT, RZ, c[0x0][0x218], PT ;  /* 0x00008600ff007a0c */ /* 0x000fe20003f85070 */
[----:B------:R-:W-:-:S03]  /*0c60*/  HFMA2.MMA R174, -RZ, RZ, 0, 4.76837158203125e-07 ;  /* 0x00000008ffae7435 */ /* 0x000fc600000001ff */
[----:B------:R-:W-:-:S07]  /*0c70*/  ISETP.NE.AND.EX P4, PT, RZ, c[0x0][0x21c], PT, P4 ;  /* 0x00008700ff007a0c */ /* 0x000fce0003f85340 */
[----:B------:R-:W-:-:S06]  /*0c80*/  IMAD.WIDE.U32 R174, R5, R174, c[0x0][0x190] ;  /* 0x0000640005ae7625 */ /* 0x000fcc00078e00ae */
[----:B------:R-:W-:Y:S01]  /*0c90*/  @P4 IMAD.WIDE.U32 R160, R7, R169, c[0x0][0x218] ;  /* 0x0000860007a04625 */ /* 0x000fe200078e00a9 */
[----:B------:R-:W5:Y:S04]  /*0ca0*/  LDG.E.64 R174, [R174.64] ;  /* 0x00000004aeae7981 */ /* 0x000f68000c1e1b00 */
[----:B------:R1:W5:Y:S04]  /*0cb0*/  @P4 LDG.E.128 R120, [R160.64] ;  /* 0x00000004a0784981 */ /* 0x000368000c1e1d00 */
[----:B------:R1:W5:Y:S01]  /*0cc0*/  @P4 LDG.E.128 R124, [R160.64+0x10] ;  /* 0x00001004a07c4981 */ /* 0x000362000c1e1d00 */
[----:B------:R-:W-:-:S02]  /*0cd0*/  IADD3 R5, R5, 0x80, RZ ;  /* 0x0000008005057810 */ /* 0x000fc40007ffe0ff */
[----:B------:R-:W-:Y:S02]  /*0ce0*/  IADD3 R7, R7, 0x80, RZ ;  /* 0x0000008007077810 */ /* 0x000fe40007ffe0ff */
.L_x_5359:
[----:B------:R-:W-:Y:S05]  /*0cf0*/  BSYNC B1 ;  /* 0x0000000000017941 */ /* 0x000fea0003800000 */
.L_x_5358:
        /* <DEDUP_REMOVED lines=8> */
[----:B------:R1:W5:Y:S04]  /*0d80*/  @P4 LDG.E.128 R128, [R160.64] ;  /* 0x00000004a0804981 */ /* 0x000368000c1e1d00 */
[----:B------:R1:W5:Y:S01]  /*0d90*/  @P4 LDG.E.128 R132, [R160.64+0x10] ;  /* 0x00001004a0844981 */ /* 0x000362000c1e1d00 */
[----:B------:R-:W-:Y:S02]  /*0da0*/  IADD3 R5, R5, 0x80, RZ ;  /* 0x0000008005057810 */ /* 0x000fe40007ffe0ff */
[----:B------:R-:W-:Y:S02]  /*0db0*/  IADD3 R7, R7, 0x80, RZ ;  /* 0x0000008007077810 */ /* 0x000fe40007ffe0ff */
.L_x_5361:
[----:B------:R-:W-:Y:S05]  /*0dc0*/  BSYNC B1 ;  /* 0x0000000000017941 */ /* 0x000fea0003800000 */
.L_x_5360:
        /* <DEDUP_REMOVED lines=12> */
.L_x_5363:
[----:B------:R-:W-:Y:S05]  /*0e90*/  BSYNC B1 ;  /* 0x0000000000017941 */ /* 0x000fea0003800000 */
.L_x_5362:
[----:B------:R-:W-:Y:S01]  /*0ea0*/  ISETP.GE.U32.AND P4, PT, R0, 0x280, PT ;  /* 0x000002800000780c */ /* 0x000fe20003f86070 */
[----:B------:R-:W-:Y:S01]  /*0eb0*/  IMAD.MOV.U32 R206, RZ, RZ, RZ ;  /* 0x000000ffffce7224 */ /* 0x000fe200078e00ff */
[----:B------:R-:W-:-:S11]  /*0ec0*/  MOV R209, RZ ;  /* 0x000000ff00d17202 */ /* 0x000fd60000000f00 */
        /* <DEDUP_REMOVED lines=9> */
[----:B------:R-:W-:Y:S01]  /*0f60*/  HFMA2.MMA R206, -RZ, RZ, 0, 0 ;  /* 0x00000000ffce7435 */ /* 0x000fe200000001ff */
[----:B------:R-:W-:Y:S05]  /*0f70*/  BRA `(.L_x_5364) ;  /* 0x00001e2000007947 */ /* 0x000fea0003800000 */
.L_x_5355:
[----:B-----5:R-:W-:Y:S01]  /*0f80*/  ISETP.GE.AND P4, PT, R6, 0x1, PT ;  /* 0x000000010600780c */ /* 0x020fe20003f86270 */
[----:B------:R-:W0:Y:S01]  /*0f90*/  LDC.U8 R168, c[0x0][0x1f0] ;  /* 0x00007c00ffa87b82 */ /* 0x000e220000000000 */
[----:B------:R-:W-:Y:S01]  /*0fa0*/  IADD3 R207, R162, -0x1, RZ ;  /* 0xffffffffa2cf7810 */ /* 0x000fe20007ffe0ff */
[----:B------:R-:W-:Y:S01]  /*0fb0*/  BSSY B1, `(.L_x_5365) ;  /* 0x000006a000017945 */ /* 0x000fe20003800000 */
[----:B------:R-:W-:Y:S01]  /*0fc0*/  LOP3.LUT P5, RZ, R0, 0xffffff80, RZ, 0xc0, !PT ;  /* 0xffffff8000ff7812 */ /* 0x000fe200078ac0ff */
[----:B------:R-:W-:Y:S01]  /*0fd0*/  IMAD.MOV.U32 R209, RZ, RZ, RZ ;  /* 0x000000ffffd17224 */ /* 0x000fe200078e00ff */
[----:B------:R-:W-:Y:S01]  /*0fe0*/  MOV R206, RZ ;  /* 0x000000ff00ce7202 */ /* 0x000fe20000000f00 */
[----:B------:R-:W-:-:S02]  /*0ff0*/  IMAD R207, R207, c[0x0][0x168], RZ ;  /* 0x00005a00cfcf7a24 */ /* 0x000fc400078e02ff */
[----:B------:R-:W-:-:S03]  /*1000*/  IMAD.MOV.U32 R208, RZ, RZ, R4 ;  /* 0x000000ffffd07224 */ /* 0x000fc600078e0004 */
        /* <DEDUP_REMOVED lines=10> */
[----:B0-----:R-:W-:Y:S01]  /*10b0*/  IMAD.MOV.U32 R160, RZ, RZ, 0x10 ;  /* 0x00000010ffa07424 */ /* 0x001fe200078e00ff */
[----:B------:R-:W2:Y:S01]  /*10c0*/  LDL R243, [R1+0x84] ;  /* 0x0000840001f37983 */ /* 0x000ea20000100800 */
[----:B------:R-:W-:-:S03]  /*10d0*/  IMAD.WIDE.U32 R12, R4, R169, c[0x0][0x188] ;  /* 0x00006200040c7625 */ /* 0x000fc600078e00a9 */
[----:B------:R-:W3:Y:S01]  /*10e0*/  LDL R241, [R1+0x80] ;  /* 0x0000800001f17983 */ /* 0x000ee20000100800 */
[----:B------:R-:W-:-:S03]  /*10f0*/  IMAD.WIDE.U32 R160, R207, R160, c[0x0][0x208] ;  /* 0x00008200cfa07625 */ /* 0x000fc600078e00a0 */
[----:B------:R0:W4:Y:S04]  /*1100*/  LDG.E.128 R8, [R12.64] ;  /* 0x000000040c087981 */ /* 0x000128000c1e1d00 */
[----:B------:R-:W2:Y:S04]  /*1110*/  LDG.E.128 R160, [R160.64] ;  /* 0x00000004a0a07981 */ /* 0x000ea8000c1e1d00 */
[----:B------:R-:W2:Y:S04]  /*1120*/  LDL R171, [R1+0x78] ;  /* 0x0000780001ab7983 */ /* 0x000ea80000100800 */
[----:B0-----:R-:W2:Y:S01]  /*1130*/  LDG.E.128 R12, [R12.64+0x10] ;  /* 0x000010040c0c7981 */ /* 0x001ea2000c1e1d00 */
[----:B------:R-:W-:-:S03]  /*1140*/  ISETP.NE.U32.AND P4, PT, RZ, c[0x0][0x218], PT ;  /* 0x00008600ff007a0c */ /* 0x000fc60003f85070 */
[----:B------:R-:W3:Y:S01]  /*1150*/  LDL R239, [R1+0x7c] ;  /* 0x00007c0001ef7983 */ /* 0x000ee20000100800 */
[----:B------:R-:W-:-:S03]  /*1160*/  ISETP.NE.AND.EX P4, PT, RZ, c[0x0][0x21c], PT, P4 ;  /* 0x00008700ff007a0c */ /* 0x000fc60003f85340 */
[----:B------:R-:W3:Y:S04]  /*1170*/  LDL R170, [R1+0x74] ;  /* 0x0000740001aa7983 */ /* 0x000ee80000100800 */
[----:B------:R-:W3:Y:S01]  /*1180*/  LDL R167, [R1+0x70] ;  /* 0x0000700001a77983 */ /* 0x000ee20000100800 */
[----:B------:R-:W-:-:S03]  /*1190*/  HFMA2.MMA R176, -RZ, RZ, 0, 4.76837158203125e-07 ;  /* 0x00000008ffb07435 */ /* 0x000fc600000001ff */
[----:B------:R-:W3:Y:S04]  /*11a0*/  LDL R166, [R1+0x6c] ;  /* 0x00006c0001a67983 */ /* 0x000ee80000100800 */
[----:B------:R0:W5:Y:S04]  /*11b0*/  @P4 LDG.E.128 R112, [R164.64] ;  /* 0x00000004a4704981 */ /* 0x000168000c1e1d00 */
[----:B------:R0:W5:Y:S01]  /*11c0*/  @P4 LDG.E.128 R116, [R164.64+0x10] ;  /* 0x00001004a4744981 */ /* 0x000162000c1e1d00 */
[----:B------:R-:W-:-:S06]  /*11d0*/  IMAD.WIDE.U32 R176, R5, R176, c[0x0][0x190] ;  /* 0x0000640005b07625 */ /* 0x000fcc00078e00b0 */
[----:B------:R-:W5:Y:S04]  /*11e0*/  LDG.E.64 R176, [R176.64] ;  /* 0x00000004b0b07981 */ /* 0x000f68000c1e1b00 */
[----:B0-----:R-:W3:Y:S01]  /*11f0*/  LDL R164, [R1+0x68] ;  /* 0x0000680001a47983 */ /* 0x001ee20000100800 */
[----:B------:R-:W-:-:S04]  /*1200*/  ISETP.NE.AND P4, PT, R168, RZ, PT ;  /* 0x000000ffa800720c */ /* 0x000fc80003f85270 */
[----:B------:R-:W-:Y:S02]  /*1210*/  FSEL R16, R7, RZ, !P4 ;  /* 0x000000ff07107208 */ /* 0x000fe40006000000 */
[----:B------:R-:W-:Y:S02]  /*1220*/  IADD3 R207, R207, 0x80, RZ ;  /* 0x00000080cfcf7810 */ /* 0x000fe40007ffe0ff */
[----:B------:R-:W-:Y:S02]  /*1230*/  IADD3 R5, R5, 0x80, RZ ;  /* 0x0000008005057810 */ /* 0x000fe40007ffe0ff */
[----:B------:R-:W-:Y:S01]  /*1240*/  IADD3 R208, R4, 0x80, RZ ;  /* 0x0000008004d07810 */ /* 0x000fe20007ffe0ff */
[C---:B----4-:R-:W-:Y:S02]  /*1250*/  FADD.FTZ R8, -R16.reuse, R8 ;  /* 0x0000000810087221 */ /* 0x050fe40000010100 */
[C---:B------:R-:W-:Y:S02]  /*1260*/  FADD.FTZ R9, -R16.reuse, R9 ;  /* 0x0000000910097221 */ /* 0x040fe40000010100 */
[----:B------:R-:W-:-:S02]  /*1270*/  FADD.FTZ R10, -R16, R10 ;  /* 0x0000000a100a7221 */ /* 0x000fc40000010100 */
[----:B------:R-:W-:Y:S02]  /*1280*/  FADD.FTZ R11, -R16, R11 ;  /* 0x0000000b100b7221 */ /* 0x000fe40000010100 */
[----:B------:R-:W-:Y:S02]  /*1290*/  FMUL.FTZ R8, R2, R8 ;  /* 0x0000000802087220 */ /* 0x000fe40000410000 */
[C---:B--2---:R-:W-:Y:S02]  /*12a0*/  FADD.FTZ R12, -R16.reuse, R12 ;  /* 0x0000000c100c7221 */ /* 0x044fe40000010100 */
[C---:B------:R-:W-:Y:S02]  /*12b0*/  FADD.FTZ R13, -R16.reuse, R13 ;  /* 0x0000000d100d7221 */ /* 0x040fe40000010100 */
[C---:B------:R-:W-:Y:S02]  /*12c0*/  FADD.FTZ R14, -R16.reuse, R14 ;  /* 0x0000000e100e7221 */ /* 0x040fe40000010100 */
[----:B------:R-:W-:Y:S01]  /*12d0*/  FADD.FTZ R15, -R16, R15 ;  /* 0x0000000f100f7221 */ /* 0x000fe20000010100 */
[--C-:B------:R-:W-:Y:S01]  /*12e0*/  PRMT R16, RZ, 0x5410, R160.reuse ;  /* 0x00005410ff107816 */ /* 0x100fe200000000a0 */
[----:B------:R-:W-:Y:S01]  /*12f0*/  FMUL.FTZ R9, R2, R9 ;  /* 0x0000000902097220 */ /* 0x000fe20000410000 */
[----:B------:R-:W-:-:S02]  /*1300*/  PRMT R160, RZ, 0x7610, R160 ;  /* 0x00007610ffa07816 */ /* 0x000fc400000000a0 */
[--C-:B------:R-:W-:Y:S01]  /*1310*/  PRMT R244, RZ, 0x5410, R161.reuse ;  /* 0x00005410fff47816 */ /* 0x100fe200000000a1 */
[-C--:B------:R-:W-:Y:S01]  /*1320*/  FFMA.FTZ R36, R8, R16.reuse, R36 ;  /* 0x0000001008247223 */ /* 0x080fe20000010024 */
[----:B------:R-:W-:Y:S01]  /*1330*/  PRMT R161, RZ, 0x7610, R161 ;  /* 0x00007610ffa17816 */ /* 0x000fe200000000a1 */
[----:B------:R-:W-:Y:S02]  /*1340*/  FADD.FTZ R72, R72, R16 ;  /* 0x0000001048487221 */ /* 0x000fe40000010000 */
[C---:B------:R-:W-:Y:S02]  /*1350*/  FMUL.FTZ R11, R2.reuse, R11 ;  /* 0x0000000b020b7220 */ /* 0x040fe40000410000 */
[----:B------:R-:W-:Y:S02]  /*1360*/  FMUL.FTZ R16, R243, R16 ;  /* 0x00000010f3107220 */ /* 0x000fe40000410000 */
[----:B------:R-:W-:Y:S02]  /*1370*/  FMUL.FTZ R10, R2, R10 ;  /* 0x0000000a020a7220 */ /* 0x000fe40000410000 */
[----:B------:R-:W-:-:S02]  /*1380*/  FFMA.FTZ R37, R9, R160, R37 ;  /* 0x000000a009257223 */ /* 0x000fc40000010025 */
[----:B------:R-:W-:Y:S02]  /*1390*/  FADD.FTZ R73, R73, R160 ;  /* 0x000000a049497221 */ /* 0x000fe40000010000 */
[----:B---3--:R-:W-:Y:S02]  /*13a0*/  FMUL.FTZ R245, R241, R160 ;  /* 0x000000a0f1f57220 */ /* 0x008fe40000410000 */
[-C--:B------:R-:W-:Y:S02]  /*13b0*/  FFMA.FTZ R39, R11, R161.reuse, R39 ;  /* 0x000000a10b277223 */ /* 0x080fe40000010027 */
[----:B------:R-:W-:Y:S02]  /*13c0*/  FADD.FTZ R75, R75, R161 ;  /* 0x000000a14b4b7221 */ /* 0x000fe40000010000 */
[----:B------:R-:W-:Y:S02]  /*13d0*/  FMUL.FTZ R243, R171, R161 ;  /* 0x000000a1abf37220 */ /* 0x000fe40000410000 */
[----:B------:R-:W-:-:S02]  /*13e0*/  FADD.FTZ R160, RZ, R16 ;  /* 0x00000010ffa07221 */ /* 0x000fc40000010000 */
[----:B------:R-:W-:Y:S02]  /*13f0*/  FFMA.FTZ R161, R8, R16, RZ ;  /* 0x0000001008a17223 */ /* 0x000fe400000100ff */
[-C--:B------:R-:W-:Y:S02]  /*1400*/  FFMA.FTZ R38, R10, R244.reuse, R38 ;  /* 0x000000f40a267223 */ /* 0x080fe40000010026 */
[----:B------:R-:W-:Y:S02]  /*1410*/  FADD.FTZ R74, R74, R244 ;  /* 0x000000f44a4a7221 */ /* 0x000fe40000010000 */
[----:B------:R-:W-:Y:S02]  /*1420*/  FMUL.FTZ R244, R239, R244 ;  /* 0x000000f4eff47220 */ /* 0x000fe40000410000 */
[----:B------:R-:W-:Y:S01]  /*1430*/  FADD.FTZ R160, R160, R245 ;  /* 0x000000f5a0a07221 */ /* 0x000fe20000010000 */
[--C-:B------:R-:W-:Y:S01]  /*1440*/  PRMT R242, RZ, 0x5410, R162.reuse ;  /* 0x00005410fff27816 */ /* 0x100fe200000000a2 */
[----:B------:R-:W-:Y:S01]  /*1450*/  FFMA.FTZ R161, R9, R245, R161 ;  /* 0x000000f509a17223 */ /* 0x000fe200000100a1 */
[----:B------:R-:W-:Y:S01]  /*1460*/  PRMT R162, RZ, 0x7610, R162 ;  /* 0x00007610ffa27816 */ /* 0x000fe200000000a2 */
        /* <DEDUP_REMOVED lines=30> */
.L_x_5366:
[----:B0-----:R-:W-:Y:S05]  /*1650*/  BSYNC B1 ;  /* 0x0000000000017941 */ /* 0x001fea0003800000 */
.L_x_5365:
[----:B------:R-:W-:Y:S01]  /*1660*/  BSSY B1, `(.L_x_5367) ;  /* 0x000005d000017945 */ /* 0x000fe20003800000 */
[----:B------:R-:W-:Y:S05]  /*1670*/  @!P0 BRA `(.L_x_5368) ;  /* 0x000005b000008947 */ /* 0x000fea0003800000 */
[----:B------:R-:W-:-:S04]  /*1680*/  IMAD.WIDE.U32 R160, R208, R169, c[0x0][0x188] ;  /* 0x00006200d0a07625 */ /* 0x000fc800078e00a9 */
[----:B------:R-:W-:Y:S01]  /*1690*/  IMAD.MOV.U32 R164, RZ, RZ, 0x10 ;  /* 0x00000010ffa47424 */ /* 0x000fe200078e00ff */
[----:B------:R0:W2:Y:S01]  /*16a0*/  LDG.E.128 R20, [R160.64] ;  /* 0x00000004a0147981 */ /* 0x0000a2000c1e1d00 */
[----:B------:R-:W-:Y:S02]  /*16b0*/  ISETP.NE.U32.AND P4, PT, RZ, c[0x0][0x218], PT ;  /* 0x00008600ff007a0c */ /* 0x000fe40003f85070 */
[----:B------:R-:W-:Y:S01]  /*16c0*/  IMAD.WIDE.U32 R164, R207, R164, c[0x0][0x208] ;  /* 0x00008200cfa47625 */ /* 0x000fe200078e00a4 */
[----:B------:R-:W3:Y:S04]  /*16d0*/  LDL R233, [R1+0x64] ;  /* 0x0000640001e97983 */ /* 0x000ee80000100800 */
[----:B------:R-:W4:Y:S04]  /*16e0*/  LDL R231, [R1+0x60] ;  /* 0x0000600001e77983 */ /* 0x000f280000100800 */
[----:B0-----:R-:W3:Y:S01]  /*16f0*/  LDG.E.128 R160, [R160.64+0x10] ;  /* 0x00001004a0a07981 */ /* 0x001ee2000c1e1d00 */
[----:B------:R-:W-:-:S03]  /*1700*/  ISETP.NE.AND.EX P4, PT, RZ, c[0x0][0x21c], PT, P4 ;  /* 0x00008700ff007a0c */ /* 0x000fc60003f85340 */
[----:B------:R-:W4:Y:S04]  /*1710*/  LDG.E.128 R164, [R164.64] ;  /* 0x00000004a4a47981 */ /* 0x000f28000c1e1d00 */
[----:B------:R-:W4:Y:S04]  /*1720*/  LDL R171, [R1+0x5c] ;  /* 0x00005c0001ab7983 */ /* 0x000f280000100800 */
[----:B------:R-:W4:Y:S02]  /*1730*/  LDL R170, [R1+0x58] ;  /* 0x0000580001aa7983 */ /* 0x000f240000100800 */
[----:B------:R-:W-:-:S02]  /*1740*/  @P4 IMAD.WIDE.U32 R18, R208, R169, c[0x0][0x218] ;  /* 0x00008600d0124625 */ /* 0x000fc400078e00a9 */
[----:B------:R-:W4:Y:S04]  /*1750*/  LDL R169, [R1+0x54] ;  /* 0x0000540001a97983 */ /* 0x000f280000100800 */
[----:B------:R0:W5:Y:S04]  /*1760*/  @P4 LDG.E.128 R120, [R18.64] ;  /* 0x0000000412784981 */ /* 0x000168000c1e1d00 */
[----:B------:R0:W5:Y:S01]  /*1770*/  @P4 LDG.E.128 R124, [R18.64+0x10] ;  /* 0x00001004127c4981 */ /* 0x000162000c1e1d00 */
[----:B------:R-:W-:-:S03]  /*1780*/  ISETP.NE.AND P4, PT, R168, RZ, PT ;  /* 0x000000ffa800720c */ /* 0x000fc60003f85270 */
[----:B------:R-:W4:Y:S01]  /*1790*/  LDL R168, [R1+0x50] ;  /* 0x0000500001a87983 */ /* 0x000f220000100800 */
[----:B------:R-:W-:Y:S01]  /*17a0*/  FSEL R24, R7, RZ, !P4 ;  /* 0x000000ff07187208 */ /* 0x000fe20006000000 */
[----:B------:R-:W-:-:S04]  /*17b0*/  IMAD.MOV.U32 R174, RZ, RZ, 0x8 ;  /* 0x00000008ffae7424 */ /* 0x000fc800078e00ff */
[----:B------:R-:W-:-:S06]  /*17c0*/  IMAD.WIDE.U32 R174, R5, R174, c[0x0][0x190] ;  /* 0x0000640005ae7625 */ /* 0x000fcc00078e00ae */
[----:B------:R-:W5:Y:S01]  /*17d0*/  LDG.E.64 R174, [R174.64] ;  /* 0x00000004aeae7981 */ /* 0x000f62000c1e1b00 */
[C---:B--2---:R-:W-:Y:S02]  /*17e0*/  FADD.FTZ R17, -R24.reuse, R20 ;  /* 0x0000001418117221 */ /* 0x044fe40000010100 */
[C---:B0-----:R-:W-:Y:S02]  /*17f0*/  FADD.FTZ R18, -R24.reuse, R21 ;  /* 0x0000001518127221 */ /* 0x041fe40000010100 */
[C---:B------:R-:W-:Y:S02]  /*1800*/  FADD.FTZ R19, -R24.reuse, R22 ;  /* 0x0000001618137221 */ /* 0x040fe40000010100 */
[C---:B------:R-:W-:Y:S02]  /*1810*/  FADD.FTZ R20, -R24.reuse, R23 ;  /* 0x0000001718147221 */ /* 0x040fe40000010100 */
[C---:B---3--:R-:W-:Y:S02]  /*1820*/  FADD.FTZ R21, -R24.reuse, R160 ;  /* 0x000000a018157221 */ /* 0x048fe40000010100 */
[----:B------:R-:W-:-:S02]  /*1830*/  FADD.FTZ R22, -R24, R161 ;  /* 0x000000a118167221 */ /* 0x000fc40000010100 */
[C---:B------:R-:W-:Y:S02]  /*1840*/  FADD.FTZ R23, -R24.reuse, R162 ;  /* 0x000000a218177221 */ /* 0x040fe40000010100 */
[----:B------:R-:W-:Y:S01]  /*1850*/  FADD.FTZ R24, -R24, R163 ;  /* 0x000000a318187221 */ /* 0x000fe20000010100 */
[----:B------:R-:W2:Y:S04]  /*1860*/  LDL R162, [R1+0x48] ;  /* 0x0000480001a27983 */ /* 0x000ea80000100800 */
[----:B------:R-:W3:Y:S01]  /*1870*/  LDL R163, [R1+0x4c] ;  /* 0x00004c0001a37983 */ /* 0x000ee20000100800 */
[--C-:B----4-:R-:W-:Y:S01]  /*1880*/  PRMT R238, RZ, 0x5410, R164.reuse ;  /* 0x00005410ffee7816 */ /* 0x110fe200000000a4 */
[----:B------:R-:W-:Y:S01]  /*1890*/  FMUL.FTZ R17, R2, R17 ;  /* 0x0000001102117220 */ /* 0x000fe20000410000 */
[----:B------:R-:W-:-:S03]  /*18a0*/  PRMT R164, RZ, 0x7610, R164 ;  /* 0x00007610ffa47816 */ /* 0x000fc600000000a4 */
[-C--:B------:R-:W-:Y:S02]  /*18b0*/  FFMA.FTZ R44, R17, R238.reuse, R44 ;  /* 0x000000ee112c7223 */ /* 0x080fe4000001002c */
[----:B------:R-:W-:Y:S02]  /*18c0*/  FADD.FTZ R80, R80, R238 ;  /* 0x000000ee50507221 */ /* 0x000fe40000010000 */
        /* <DEDUP_REMOVED lines=8> */
[-C--:B------:R-:W-:Y:S02]  /*1950*/  FFMA.FTZ R46, R19, R236.reuse, R46 ;  /* 0x000000ec132e7223 */ /* 0x080fe4000001002e */
[----:B------:R-:W-:Y:S02]  /*1960*/  FADD.FTZ R82, R82, R236 ;  /* 0x000000ec52527221 */ /* 0x000fe40000010000 */
        /* <DEDUP_REMOVED lines=28> */
[----:B------:R-:W-:Y:S01]  /*1b30*/  FFMA.FTZ R45, R18, R164, R45 ;  /* 0x000000a4122d7223 */ /* 0x000fe2000001002d */
[----:B------:R-:W-:Y:S01]  /*1b40*/  IADD3 R5, R5, 0x80, RZ ;  /* 0x0000008005057810 */ /* 0x000fe20007ffe0ff */
[----:B------:R-:W-:Y:S01]  /*1b50*/  FADD.FTZ R81, R81, R164 ;  /* 0x000000a451517221 */ /* 0x000fe20000010000 */
[----:B------:R-:W-:Y:S01]  /*1b60*/  IADD3 R208, R208, 0x80, RZ ;  /* 0x00000080d0d07810 */ /* 0x000fe20007ffe0ff */
[----:B------:R-:W-:Y:S02]  /*1b70*/  FFMA.FTZ R47, R20, R165, R47 ;  /* 0x000000a5142f7223 */ /* 0x000fe4000001002f */
[----:B------:R-:W-:-:S02]  /*1b80*/  FADD.FTZ R83, R83, R165 ;  /* 0x000000a553537221 */ /* 0x000fc40000010000 */
[----:B------:R-:W-:Y:S02]  /*1b90*/  FADD.FTZ R85, R85, R166 ;  /* 0x000000a655557221 */ /* 0x000fe40000010000 */
[----:B------:R-:W-:Y:S02]  /*1ba0*/  FFMA.FTZ R49, R22, R166, R49 ;  /* 0x000000a616317223 */ /* 0x000fe40000010031 */
[----:B------:R-:W-:Y:S02]  /*1bb0*/  FADD.FTZ R87, R87, R167 ;  /* 0x000000a757577221 */ /* 0x000fe40000010000 */
[-C--:B------:R-:W-:Y:S02]  /*1bc0*/  FFMA.FTZ R51, R24, R167.reuse, R51 ;  /* 0x000000a718337223 */ /* 0x080fe40000010033 */
[----:B--2---:R-:W-:Y:S02]  /*1bd0*/  FMUL.FTZ R231, R162, R167 ;  /* 0x000000a7a2e77220 */ /* 0x004fe40000410000 */
[----:B---3--:R-:W-:-:S04]  /*1be0*/  FMUL.FTZ R232, R163, R232 ;  /* 0x000000e8a3e87220 */ /* 0x008fc80000410000 */
[----:B------:R-:W-:Y:S02]  /*1bf0*/  FADD.FTZ R161, R161, R232 ;  /* 0x000000e8a1a17221 */ /* 0x000fe40000010000 */
[----:B------:R-:W-:Y:S02]  /*1c00*/  FFMA.FTZ R160, R23, R232, R160 ;  /* 0x000000e817a07223 */ /* 0x000fe400000100a0 */
[----:B------:R-:W-:Y:S02]  /*1c10*/  FADD.FTZ R209, R161, R231 ;  /* 0x000000e7a1d17221 */ /* 0x000fe40000010000 */
[----:B------:R-:W-:Y:S02]  /*1c20*/  FFMA.FTZ R206, R24, R231, R160 ;  /* 0x000000e718ce7223 */ /* 0x000fe400000100a0 */
.L_x_5368:
[----:B------:R-:W-:Y:S05]  /*1c30*/  BSYNC B1 ;  /* 0x0000000000017941 */ /* 0x000fea0003800000 */
.L_x_5367:
[----:B------:R-:W-:Y:S01]  /*1c40*/  BSSY B1, `(.L_x_5369) ;  /* 0x000005f000017945 */ /* 0x000fe20003800000 */
[----:B------:R-:W-:Y:S05]  /*1c50*/  @!P1 BRA `(.L_x_5370) ;  /* 0x000005d000009947 */ /* 0x000fea0003800000 */
[----:B------:R-:W-:Y:S01]  /*1c60*/  MOV R223, 0x20 ;  /* 0x0000002000df7802 */ /* 0x000fe20000000f00 */
[----:B------:R-:W-:Y:S01]  /*1c70*/  IMAD.MOV.U32 R168, RZ, RZ, 0x10 ;  /* 0x00000010ffa87424 */ /* 0x000fe200078e00ff */
[----:B------:R-:W-:Y:S01]  /*1c80*/  ISETP.NE.U32.AND P4, PT, RZ, c[0x0][0x218], PT ;  /* 0x00008600ff007a0c */ /* 0x000fe20003f85070 */
[----:B------:R-:W2:Y:S02]  /*1c90*/  LDL R229, [R1+0x40] ;  /* 0x0000400001e57983 */ /* 0x000ea40000100800 */
[----:B------:R-:W-:-:S02]  /*1ca0*/  IMAD.WIDE.U32 R164, R208, R223, c[0x0][0x188] ;  /* 0x00006200d0a47625 */ /* 0x000fc400078e00df */
[----:B------:R-:W3:Y:S02]  /*1cb0*/  LDL R227, [R1+0x38] ;  /* 0x0000380001e37983 */ /* 0x000ee40000100800 */
[----:B------:R-:W-:Y:S02]  /*1cc0*/  IMAD.WIDE.U32 R168, R207, R168, c[0x0][0x208] ;  /* 0x00008200cfa87625 */ /* 0x000fe400078e00a8 */
[----:B------:R0:W4:Y:S01]  /*1cd0*/  LDG.E.128 R160, [R164.64] ;  /* 0x00000004a4a07981 */ /* 0x000122000c1e1d00 */
[----:B------:R-:W-:-:S03]  /*1ce0*/  ISETP.NE.AND.EX P4, PT, RZ, c[0x0][0x21c], PT, P4 ;  /* 0x00008700ff007a0c */ /* 0x000fc60003f85340 */
[----:B------:R-:W2:Y:S04]  /*1cf0*/  LDG.E.128 R168, [R168.64] ;  /* 0x00000004a8a87981 */ /* 0x000ea8000c1e1d00 */
[----:B------:R-:W2:Y:S04]  /*1d00*/  LDL R225, [R1+0x34] ;  /* 0x0000340001e17983 */ /* 0x000ea80000100800 */
[----:B0-----:R-:W2:Y:S02]  /*1d10*/  LDG.E.128 R164, [R164.64+0x10] ;  /* 0x00001004a4a47981 */ /* 0x001ea4000c1e1d00 */
[----:B------:R-:W-:-:S02]  /*1d20*/  @P4 IMAD.WIDE.U32 R26, R208, R223, c[0x0][0x218] ;  /* 0x00008600d01a4625 */ /* 0x000fc400078e00df */
[----:B------:R-:W0:Y:S03]  /*1d30*/  LDC.U8 R223, c[0x0][0x1f0] ;  /* 0x00007c00ffdf7b82 */ /* 0x000e260000000000 */
[----:B------:R4:W5:Y:S04]  /*1d40*/  @P4 LDG.E.128 R128, [R26.64] ;  /* 0x000000041a804981 */ /* 0x000968000c1e1d00 */
[----:B------:R4:W5:Y:S01]  /*1d50*/  @P4 LDG.E.128 R132, [R26.64+0x10] ;  /* 0x000010041a844981 */ /* 0x000962000c1e1d00 */
[----:B0-----:R-:W-:-:S03]  /*1d60*/  ISETP.NE.AND P4, PT, R223, RZ, PT ;  /* 0x000000ffdf00720c */ /* 0x001fc60003f85270 */
[----:B------:R-:W3:Y:S01]  /*1d70*/  LDL R223, [R1+0x30] ;  /* 0x0000300001df7983 */ /* 0x000ee20000100800 */
[----:B------:R-:W-:Y:S01]  /*1d80*/  FSEL R172, R7, RZ, !P4 ;  /* 0x000000ff07ac7208 */ /* 0x000fe20006000000 */
[----:B------:R-:W-:-:S04]  /*1d90*/  IMAD.MOV.U32 R178, RZ, RZ, 0x8 ;  /* 0x00000008ffb27424 */ /* 0x000fc800078e00ff */
[----:B------:R-:W-:-:S06]  /*1da0*/  IMAD.WIDE.U32 R178, R5, R178, c[0x0][0x190] ;  /* 0x0000640005b27625 */ /* 0x000fcc00078e00b2 */
[----:B------:R-:W5:Y:S01]  /*1db0*/  LDG.E.64 R178, [R178.64] ;  /* 0x00000004b2b27981 */ /* 0x000f62000c1e1b00 */
[----:B----4-:R-:W-:-:S03]  /*1dc0*/  FADD.FTZ R26, -R172, R161 ;  /* 0x000000a1ac1a7221 */ /* 0x010fc60000010100 */
[----:B------:R-:W4:Y:S01]  /*1dd0*/  LDL R161, [R1+0x44] ;  /* 0x0000440001a17983 */ /* 0x000f220000100800 */
[----:B------:R-:W-:-:S03]  /*1de0*/  FADD.FTZ R25, -R172, R160 ;  /* 0x000000a0ac197221 */ /* 0x000fc60000010100 */
[----:B------:R-:W4:Y:S01]  /*1df0*/  LDL R160, [R1+0x3c] ;  /* 0x00003c0001a07983 */ /* 0x000f220000100800 */
[C---:B------:R-:W-:Y:S02]  /*1e00*/  FADD.FTZ R163, -R172.reuse, R163 ;  /* 0x000000a3aca37221 */ /* 0x040fe40000010100 */
[C---:B------:R-:W-:Y:S02]  /*1e10*/  FADD.FTZ R27, -R172.reuse, R162 ;  /* 0x000000a2ac1b7221 */ /* 0x040fe40000010100 */
[----:B------:R-:W4:Y:S01]  /*1e20*/  LDL R162, [R1+0x28] ;  /* 0x0000280001a27983 */ /* 0x000f220000100800 */
[C---:B--2---:R-:W-:Y:S02]  /*1e30*/  FADD.FTZ R164, -R172.reuse, R164 ;  /* 0x000000a4aca47221 */ /* 0x044fe40000010100 */
[C---:B------:R-:W-:Y:S02]  /*1e40*/  FADD.FTZ R165, -R172.reuse, R165 ;  /* 0x000000a5aca57221 */ /* 0x040fe40000010100 */
[----:B------:R-:W-:-:S02]  /*1e50*/  FADD.FTZ R166, -R172, R166 ;  /* 0x000000a6aca67221 */ /* 0x000fc40000010100 */
[----:B------:R-:W-:Y:S02]  /*1e60*/  FADD.FTZ R167, -R172, R167 ;  /* 0x000000a7aca77221 */ /* 0x000fe40000010100 */
[C---:B------:R-:W-:Y:S02]  /*1e70*/  FMUL.FTZ R172, R2.reuse, R163 ;  /* 0x000000a302ac7220 */ /* 0x040fe40000410000 */
[----:B------:R-:W2:Y:S01]  /*1e80*/  LDL R163, [R1+0x2c] ;  /* 0x00002c0001a37983 */ /* 0x000ea20000100800 */
[--C-:B------:R-:W-:Y:S01]  /*1e90*/  PRMT R230, RZ, 0x5410, R168.reuse ;  /* 0x00005410ffe67816 */ /* 0x100fe200000000a8 */
[C---:B------:R-:W-:Y:S01]  /*1ea0*/  FMUL.FTZ R25, R2.reuse, R25 ;  /* 0x0000001902197220 */ /* 0x040fe20000410000 */
[----:B------:R-:W-:Y:S01]  /*1eb0*/  PRMT R228, RZ, 0x5410, R169 ;  /* 0x00005410ffe47816 */ /* 0x000fe200000000a9 */
[----:B------:R-:W-:Y:S01]  /*1ec0*/  FMUL.FTZ R27, R2, R27 ;  /* 0x0000001b021b7220 */ /* 0x000fe20000410000 */
[----:B------:R-:W-:Y:S01]  /*1ed0*/  PRMT R168, RZ, 0x7610, R168 ;  /* 0x00007610ffa87816 */ /* 0x000fe200000000a8 */
[----:B------:R-:W-:-:S02]  /*1ee0*/  FFMA.FTZ R52, R25, R230, R52 ;  /* 0x000000e619347223 */ /* 0x000fc40000010034 */
[----:B------:R-:W-:Y:S02]  /*1ef0*/  FADD.FTZ R88, R88, R230 ;  /* 0x000000e658587221 */ /* 0x000fe40000010000 */
[----:B------:R-:W-:Y:S02]  /*1f00*/  FFMA.FTZ R54, R27, R228, R54 ;  /* 0x000000e41b367223 */ /* 0x000fe40000010036 */
[----:B------:R-:W-:Y:S02]  /*1f10*/  FADD.FTZ R90, R90, R228 ;  /* 0x000000e45a5a7221 */ /* 0x000fe40000010000 */
[C---:B------:R-:W-:Y:S02]  /*1f20*/  FMUL.FTZ R26, R2.reuse, R26 ;  /* 0x0000001a021a7220 */ /* 0x040fe40000410000 */
[----:B------:R-:W-:Y:S01]  /*1f30*/  FMUL.FTZ R229, R229, R168 ;  /* 0x000000a8e5e57220 */ /* 0x000fe20000410000 */
[----:B------:R-:W-:Y:S01]  /*1f40*/  PRMT R169, RZ, 0x7610, R169 ;  /* 0x00007610ffa97816 */ /* 0x000fe200000000a9 */
[----:B------:R-:W-:Y:S01]  /*1f50*/  FMUL.FTZ R173, R2, R164 ;  /* 0x000000a402ad7220 */ /* 0x000fe20000410000 */
[----:B------:R-:W-:-:S03]  /*1f60*/  PRMT R226, RZ, 0x5410, R170 ;  /* 0x00005410ffe27816 */ /* 0x000fc600000000aa */
[----:B---3--:R-:W-:Y:S01]  /*1f70*/  FMUL.FTZ R227, R227, R169 ;  /* 0x000000a9e3e37220 */ /* 0x008fe20000410000 */
[----:B------:R-:W-:Y:S01]  /*1f80*/  PRMT R170, RZ, 0x7610, R170 ;  /* 0x00007610ffaa7816 */ /* 0x000fe200000000aa */
[----:B------:R-:W-:Y:S02]  /*1f90*/  FADD.FTZ R92, R92, R226 ;  /* 0x000000e25c5c7221 */ /* 0x000fe40000010000 */
[-C--:B------:R-:W-:Y:S02]  /*1fa0*/  FFMA.FTZ R56, R173, R226.reuse, R56 ;  /* 0x000000e2ad387223 */ /* 0x080fe40000010038 */
[----:B------:R-:W-:Y:S01]  /*1fb0*/  FMUL.FTZ R226, R225, R226 ;  /* 0x000000e2e1e27220 */ /* 0x000fe20000410000 */
[----:B------:R-:W-:Y:S01]  /*1fc0*/  PRMT R224, RZ, 0x5410, R171 ;  /* 0x00005410ffe07816 */ /* 0x000fe200000000ab */
[C---:B------:R-:W-:Y:S02]  /*1fd0*/  FMUL.FTZ R185, R2.reuse, R166 ;  /* 0x000000a602b97220 */ /* 0x040fe40000410000 */
        /* <DEDUP_REMOVED lines=16> */
[----:B------:R-:W-:Y:S02]  /*20e0*/  FFMA.FTZ R59, R186, R171, R59 ;  /* 0x000000abba3b7223 */ /* 0x000fe4000001003b */
[----:B----4-:R-:W-:-:S02]  /*20f0*/  FMUL.FTZ R230, R161, R230 ;  /* 0x000000e6a1e67220 */ /* 0x010fc40000410000 */
        /* <DEDUP_REMOVED lines=11> */
[----:B--2---:R-:W-:-:S02]  /*21b0*/  FMUL.FTZ R224, R163, R224 ;  /* 0x000000e0a3e07220 */ /* 0x004fc40000410000 */
[----:B------:R-:W-:Y:S02]  /*21c0*/  FADD.FTZ R161, R161, R225 ;  /* 0x000000e1a1a17221 */ /* 0x000fe40000010000 */
[----:B------:R-:W-:Y:S02]  /*21d0*/  FFMA.FTZ R160, R184, R225, R160 ;  /* 0x000000e1b8a07223 */ /* 0x000fe400000100a0 */
[----:B------:R-:W-:Y:S02]  /*21e0*/  FMUL.FTZ R223, R162, R171 ;  /* 0x000000aba2df7220 */ /* 0x000fe40000410000 */
[----:B------:R-:W-:Y:S02]  /*21f0*/  FADD.FTZ R161, R161, R224 ;  /* 0x000000e0a1a17221 */ /* 0x000fe40000010000 */
[----:B------:R-:W-:Y:S02]  /*2200*/  FFMA.FTZ R160, R185, R224, R160 ;  /* 0x000000e0b9a07223 */ /* 0x000fe400000100a0 */
[----:B------:R-:W-:-:S02]  /*2210*/  FADD.FTZ R209, R161, R223 ;  /* 0x000000dfa1d17221 */ /* 0x000fc40000010000 */
[----:B------:R-:W-:Y:S02]  /*2220*/  FFMA.FTZ R206, R186, R223, R160 ;  /* 0x000000dfbace7223 */ /* 0x000fe400000100a0 */
.L_x_5370:
[----:B------:R-:W-:Y:S05]  /*2230*/  BSYNC B1 ;  /* 0x0000000000017941 */ /* 0x000fea0003800000 */
.L_x_5369:
[----:B------:R-:W-:Y:S01]  /*2240*/  BSSY B1, `(.L_x_5371) ;  /* 0x000005f000017945 */ /* 0x000fe20003800000 */
[----:B------:R-:W-:Y:S05]  /*2250*/  @!P2 BRA `(.L_x_5372) ;  /* 0x000005d00000a947 */ /* 0x000fea0003800000 */
[----:B------:R-:W-:Y:S01]  /*2260*/  HFMA2.MMA R210, -RZ, RZ, 0, 1.9073486328125e-06 ;  /* 0x00000020ffd27435 */ /* 0x000fe200000001ff */
[----:B------:R-:W-:Y:S01]  /*2270*/  ISETP.NE.U32.AND P4, PT, RZ, c[0x0][0x218], PT ;  /* 0x00008600ff007a0c */ /* 0x000fe20003f85070 */
[----:B------:R-:W-:Y:S01]  /*2280*/  IMAD.MOV.U32 R168, RZ, RZ, 0x10 ;  /* 0x00000010ffa87424 */ /* 0x000fe200078e00ff */
[----:B------:R-:W2:Y:S04]  /*2290*/  LDL R219, [R1+0x20] ;  /* 0x0000200001db7983 */ /* 0x000ea80000100800 */
[----:B------:R-:W3:Y:S03]  /*22a0*/  LDL R214, [R1+0x18] ;  /* 0x0000180001d67983 */ /* 0x000ee60000100800 */
[----:B------:R-:W-:Y:S01]  /*22b0*/  IMAD.WIDE.U32 R164, R208, R210, c[0x0][0x188] ;  /* 0x00006200d0a47625 */ /* 0x000fe200078e00d2 */
[----:B------:R-:W-:Y:S01]  /*22c0*/  ISETP.NE.AND.EX P4, PT, RZ, c[0x0][0x21c], PT, P4 ;  /* 0x00008700ff007a0c */ /* 0x000fe20003f85340 */
[----:B------:R-:W4:Y:S02]  /*22d0*/  LDL R212, [R1+0x14] ;  /* 0x0000140001d47983 */ /* 0x000f240000100800 */
[----:B------:R-:W-:-:S02]  /*22e0*/  IMAD.WIDE.U32 R168, R207, R168, c[0x0][0x208] ;  /* 0x00008200cfa87625 */ /* 0x000fc400078e00a8 */
[----:B------:R0:W2:Y:S04]  /*22f0*/  LDG.E.128 R160, [R164.64] ;  /* 0x00000004a4a07981 */ /* 0x0000a8000c1e1d00 */
[----:B------:R-:W3:Y:S04]  /*2300*/  LDG.E.128 R168, [R168.64] ;  /* 0x00000004a8a87981 */ /* 0x000ee8000c1e1d00 */
[----:B0-----:R-:W3:Y:S01]  /*2310*/  LDG.E.128 R164, [R164.64+0x10] ;  /* 0x00001004a4a47981 */ /* 0x001ee2000c1e1d00 */
[----:B------:R-:W-:Y:S02]  /*2320*/  @P4 IMAD.WIDE.U32 R180, R208, R210, c[0x0][0x218] ;  /* 0x00008600d0b44625 */ /* 0x000fe400078e00d2 */
[----:B------:R-:W0:Y:S03]  /*2330*/  LDC.U8 R210, c[0x0][0x1f0] ;  /* 0x00007c00ffd27b82 */ /* 0x000e260000000000 */
[----:B------:R1:W5:Y:S04]  /*2340*/  @P4 LDG.E.128 R136, [R180.64] ;  /* 0x00000004b4884981 */ /* 0x000368000c1e1d00 */
[----:B------:R1:W5:Y:S01]  /*2350*/  @P4 LDG.E.128 R140, [R180.64+0x10] ;  /* 0x00001004b48c4981 */ /* 0x000362000c1e1d00 */
[----:B0-----:R-:W-:-:S03]  /*2360*/  ISETP.NE.AND P4, PT, R210, RZ, PT ;  /* 0x000000ffd200720c */ /* 0x001fc60003f85270 */
[----:B------:R-:W4:Y:S01]  /*2370*/  LDL R210, [R1+0x10] ;  /* 0x0000100001d27983 */ /* 0x000f220000100800 */
[----:B------:R-:W-:Y:S01]  /*2380*/  FSEL R187, R7, RZ, !P4 ;  /* 0x000000ff07bb7208 */ /* 0x000fe20006000000 */
[----:B-1----:R-:W-:-:S04]  /*2390*/  IMAD.MOV.U32 R180, RZ, RZ, 0x8 ;  /* 0x00000008ffb47424 */ /* 0x002fc800078e00ff */
[----:B------:R-:W-:-:S06]  /*23a0*/  IMAD.WIDE.U32 R180, R5, R180, c[0x0][0x190] ;  /* 0x0000640005b47625 */ /* 0x000fcc00078e00b4 */
[----:B------:R-:W5:Y:S01]  /*23b0*/  LDG.E.64 R180, [R180.64] ;  /* 0x00000004b4b47981 */ /* 0x000f62000c1e1b00 */
[C---:B--2---:R-:W-:Y:S02]  /*23c0*/  FADD.FTZ R161, -R187.reuse, R161 ;  /* 0x000000a1bba17221 */ /* 0x044fe40000010100 */
[C---:B------:R-:W-:Y:S02]  /*23d0*/  FADD.FTZ R160, -R187.reuse, R160 ;  /* 0x000000a0bba07221 */ /* 0x040fe40000010100 */
[----:B------:R-:W-:Y:S02]  /*23e0*/  FMUL.FTZ R188, R2, R161 ;  /* 0x000000a102bc7220 */ /* 0x000fe40000410000 */
[----:B------:R-:W2:Y:S01]  /*23f0*/  LDL R161, [R1+0x24] ;  /* 0x0000240001a17983 */ /* 0x000ea20000100800 */
[C---:B------:R-:W-:Y:S02]  /*2400*/  FADD.FTZ R162, -R187.reuse, R162 ;  /* 0x000000a2bba27221 */ /* 0x040fe40000010100 */
[----:B------:R-:W-:-:S02]  /*2410*/  FADD.FTZ R163, -R187, R163 ;  /* 0x000000a3bba37221 */ /* 0x000fc40000010100 */
[C---:B---3--:R-:W-:Y:S02]  /*2420*/  FADD.FTZ R164, -R187.reuse, R164 ;  /* 0x000000a4bba47221 */ /* 0x048fe40000010100 */
[C---:B------:R-:W-:Y:S02]  /*2430*/  FADD.FTZ R165, -R187.reuse, R165 ;  /* 0x000000a5bba57221 */ /* 0x040fe40000010100 */
[C---:B------:R-:W-:Y:S02]  /*2440*/  FADD.FTZ R166, -R187.reuse, R166 ;  /* 0x000000a6bba67221 */ /* 0x040fe40000010100 */
[----:B------:R-:W-:Y:S02]  /*2450*/  FADD.FTZ R167, -R187, R167 ;  /* 0x000000a7bba77221 */ /* 0x000fe40000010100 */
[C---:B------:R-:W-:Y:S02]  /*2460*/  FMUL.FTZ R187, R2.reuse, R160 ;  /* 0x000000a002bb7220 */ /* 0x040fe40000410000 */
[----:B------:R-:W3:Y:S01]  /*2470*/  LDL R160, [R1+0x1c] ;  /* 0x00001c0001a07983 */ /* 0x000ee20000100800 */
[----:B------:R-:W-:-:S03]  /*2480*/  FMUL.FTZ R190, R2, R163 ;  /* 0x000000a302be7220 */ /* 0x000fc60000410000 */
[----:B------:R-:W3:Y:S01]  /*2490*/  LDL R163, [R1+0xc] ;  /* 0x00000c0001a37983 */ /* 0x000ee20000100800 */
[----:B------:R-:W-:-:S03]  /*24a0*/  FMUL.FTZ R189, R2, R162 ;  /* 0x000000a202bd7220 */ /* 0x000fc60000410000 */
[----:B------:R-:W3:Y:S01]  /*24b0*/  LDL R162, [R1+0x8] ;  /* 0x0000080001a27983 */ /* 0x000ee20000100800 */
[--C-:B------:R-:W-:Y:S02]  /*24c0*/  PRMT R222, RZ, 0x5410, R168.reuse ;  /* 0x00005410ffde7816 */ /* 0x100fe400000000a8 */
[----:B------:R-:W-:Y:S02]  /*24d0*/  PRMT R215, RZ, 0x5410, R169 ;  /* 0x00005410ffd77816 */ /* 0x000fe400000000a9 */
[----:B------:R-:W-:Y:S01]  /*24e0*/  PRMT R168, RZ, 0x7610, R168 ;  /* 0x00007610ffa87816 */ /* 0x000fe200000000a8 */
[----:B------:R-:W-:Y:S02]  /*24f0*/  FFMA.FTZ R60, R187, R222, R60 ;  /* 0x000000debb3c7223 */ /* 0x000fe4000001003c */
[----:B------:R-:W-:Y:S02]  /*2500*/  FADD.FTZ R96, R96, R222 ;  /* 0x000000de60607221 */ /* 0x000fe40000010000 */
[----:B------:R-:W-:-:S02]  /*2510*/  FFMA.FTZ R62, R189, R215, R62 ;  /* 0x000000d7bd3e7223 */ /* 0x000fc4000001003e */
[----:B------:R-:W-:Y:S02]  /*2520*/  FADD.FTZ R98, R98, R215 ;  /* 0x000000d762627221 */ /* 0x000fe40000010000 */
[----:B------:R-:W-:Y:S01]  /*2530*/  FMUL.FTZ R219, R219, R168 ;  /* 0x000000a8dbdb7220 */ /* 0x000fe20000410000 */
[----:B------:R-:W-:Y:S01]  /*2540*/  PRMT R169, RZ, 0x7610, R169 ;  /* 0x00007610ffa97816 */ /* 0x000fe200000000a9 */
[----:B------:R-:W-:Y:S01]  /*2550*/  FMUL.FTZ R191, R2, R164 ;  /* 0x000000a402bf7220 */ /* 0x000fe20000410000 */
[----:B------:R-:W-:-:S03]  /*2560*/  PRMT R213, RZ, 0x5410, R170 ;  /* 0x00005410ffd57816 */ /* 0x000fc600000000aa */
[----:B------:R-:W-:Y:S01]  /*2570*/  FMUL.FTZ R214, R214, R169 ;  /* 0x000000a9d6d67220 */ /* 0x000fe20000410000 */
[----:B------:R-:W-:Y:S01]  /*2580*/  PRMT R170, RZ, 0x7610, R170 ;  /* 0x00007610ffaa7816 */ /* 0x000fe200000000aa */
[----:B------:R-:W-:Y:S02]  /*2590*/  FADD.FTZ R100, R100, R213 ;  /* 0x000000d564647221 */ /* 0x000fe40000010000 */
[-C--:B------:R-:W-:Y:S02]  /*25a0*/  FFMA.FTZ R64, R191, R213.reuse, R64 ;  /* 0x000000d5bf407223 */ /* 0x080fe40000010040 */
[----:B----4-:R-:W-:Y:S01]  /*25b0*/  FMUL.FTZ R213, R212, R213 ;  /* 0x000000d5d4d57220 */ /* 0x010fe20000410000 */
        /* <DEDUP_REMOVED lines=19> */
[----:B--2---:R-:W-:-:S04]  /*26f0*/  FMUL.FTZ R222, R161, R222 ;  /* 0x000000dea1de7220 */ /* 0x004fc80000410000 */
[----:B------:R-:W-:-:S04]  /*2700*/  FADD.FTZ R161, R209, R222 ;  /* 0x000000ded1a17221 */ /* 0x000fc80000010000 */
[----:B------:R-:W-:Y:S02]  /*2710*/  FADD.FTZ R161, R161, R219 ;  /* 0x000000dba1a17221 */ /* 0x000fe40000010000 */
[----:B---3--:R-:W-:Y:S02]  /*2720*/  FMUL.FTZ R215, R160, R215 ;  /* 0x000000d7a0d77220 */ /* 0x008fe40000410000 */
        /* <DEDUP_REMOVED lines=16> */
.L_x_5372:
[----:B------:R-:W-:Y:S05]  /*2830*/  BSYNC B1 ;  /* 0x0000000000017941 */ /* 0x000fea0003800000 */
.L_x_5371:
[----:B------:R-:W-:-:S13]  /*2840*/  ISETP.GE.U32.AND P4, PT, R0, 0x280, PT ;  /* 0x000002800000780c */ /* 0x000fda0003f86070 */
[----:B------:R-:W-:Y:S05]  /*2850*/  @!P4 BRA `(.L_x_5364) ;  /* 0x000005400000c947 */ /* 0x000fea0003800000 */
[----:B------:R-:W0:Y:S01]  /*2860*/  LDC.U8 R204, c[0x0][0x1f0] ;  /* 0x00007c00ffcc7b82 */ /* 0x000e220000000000 */
[----:B------:R-:W-:Y:S01]  /*2870*/  HFMA2.MMA R205, -RZ, RZ, 0, 1.9073486328125e-06 ;  /* 0x00000020ffcd7435 */ /* 0x000fe200000001ff */
[----:B------:R-:W-:Y:S01]  /*2880*/  IMAD.MOV.U32 R168, RZ, RZ, 0x10 ;  /* 0x00000010ffa87424 */ /* 0x000fe200078e00ff */
[----:B------:R-:W2:Y:S03]  /*2890*/  LDL R203, [R1] ;  /* 0x0000000001cb7983 */ /* 0x000ea60000100800 */
[----:B------:R-:W-:-:S05]  /*28a0*/  IMAD.WIDE.U32 R168, R207, R168, c[0x0][0x208] ;  /* 0x00008200cfa87625 */ /* 0x000fca00078e00a8 */
[----:B------:R-:W-:Y:S01]  /*28b0*/  IMAD.WIDE.U32 R164, R208, R205, c[0x0][0x188] ;  /* 0x00006200d0a47625 */ /* 0x000fe200078e00cd */
[----:B------:R-:W3:Y:S04]  /*28c0*/  LDG.E.128 R168, [R168.64] ;  /* 0x00000004a8a87981 */ /* 0x000ee8000c1e1d00 */
[----:B------:R1:W4:Y:S01]  /*28d0*/  LDG.E.128 R160, [R164.64] ;  /* 0x00000004a4a07981 */ /* 0x000322000c1e1d00 */
[----:B0-----:R-:W-:-:S03]  /*28e0*/  ISETP.NE.AND P4, PT, R204, RZ, PT ;  /* 0x000000ffcc00720c */ /* 0x001fc60003f85270 */
[----:B-1----:R-:W2:Y:S01]  /*28f0*/  LDG.E.128 R164, [R164.64+0x10] ;  /* 0x00001004a4a47981 */ /* 0x002ea2000c1e1d00 */
[----:B------:R-:W-:Y:S02]  /*2900*/  FSEL R7, R7, RZ, !P4 ;  /* 0x000000ff07077208 */ /* 0x000fe40006000000 */
[----:B------:R-:W-:-:S04]  /*2910*/  ISETP.NE.U32.AND P4, PT, RZ, c[0x0][0x218], PT ;  /* 0x00008600ff007a0c */ /* 0x000fc80003f85070 */
[----:B------:R-:W-:-:S13]  /*2920*/  ISETP.NE.AND.EX P4, PT, RZ, c[0x0][0x21c], PT, P4 ;  /* 0x00008700ff007a0c */ /* 0x000fda0003f85340 */
[----:B------:R-:W-:Y:S02]  /*2930*/  @P4 IMAD.WIDE.U32 R182, R208, R205, c[0x0][0x218] ;  /* 0x00008600d0b64625 */ /* 0x000fe400078e00cd */
[----:B------:R-:W2:Y:S04]  /*2940*/  LDL R205, [R1+0x4] ;  /* 0x0000040001cd7983 */ /* 0x000ea80000100800 */
[----:B------:R0:W5:Y:S04]  /*2950*/  @P4 LDG.E.128 R32, [R182.64] ;  /* 0x00000004b6204981 */ /* 0x000168000c1e1d00 */
[----:B------:R0:W5:Y:S02]  /*2960*/  @P4 LDG.E.128 R28, [R182.64+0x10] ;  /* 0x00001004b61c4981 */ /* 0x000164000c1e1d00 */
[----:B0-----:R-:W-:-:S04]  /*2970*/  IMAD.MOV.U32 R182, RZ, RZ, 0x8 ;  /* 0x00000008ffb67424 */ /* 0x001fc800078e00ff */
[----:B------:R-:W-:-:S06]  /*2980*/  IMAD.WIDE.U32 R182, R5, R182, c[0x0][0x190] ;  /* 0x0000640005b67625 */ /* 0x000fcc00078e00b6 */
[----:B------:R-:W5:Y:S01]  /*2990*/  LDG.E.64 R182, [R182.64] ;  /* 0x00000004b6b67981 */ /* 0x000f62000c1e1b00 */
[----:B---3--:R-:W-:Y:S01]  /*29a0*/  PRMT R221, RZ, 0x5410, R168 ;  /* 0x00005410ffdd7816 */ /* 0x008fe200000000a8 */
[----:B----4-:R-:W-:-:S04]  /*29b0*/  FADD.FTZ R160, -R7, R160 ;  /* 0x000000a007a07221 */ /* 0x010fc80000010100 */
[----:B------:R-:W-:Y:S01]  /*29c0*/  FMUL.FTZ R195, R2, R160 ;  /* 0x000000a002c37220 */ /* 0x000fe20000410000 */
[----:B------:R-:W-:Y:S01]  /*29d0*/  PRMT R168, RZ, 0x7610, R168 ;  /* 0x00007610ffa87816 */ /* 0x000fe200000000a8 */
[----:B------:R-:W-:Y:S02]  /*29e0*/  FADD.FTZ R162, -R7, R162 ;  /* 0x000000a207a27221 */ /* 0x000fe40000010100 */
[----:B------:R-:W-:Y:S02]  /*29f0*/  FFMA.FTZ R144, R195, R221, R144 ;  /* 0x000000ddc3907223 */ /* 0x000fe40000010090 */
[----:B------:R-:W-:Y:S02]  /*2a00*/  FADD.FTZ R68, R68, R221 ;  /* 0x000000dd44447221 */ /* 0x000fe40000010000 */
[C---:B------:R-:W-:Y:S01]  /*2a10*/  FADD.FTZ R161, -R7.reuse, R161 ;  /* 0x000000a107a17221 */ /* 0x040fe20000010100 */
[----:B------:R-:W-:Y:S01]  /*2a20*/  PRMT R218, RZ, 0x5410, R169 ;  /* 0x00005410ffda7816 */ /* 0x000fe200000000a9 */
[----:B------:R-:W-:-:S02]  /*2a30*/  FADD.FTZ R163, -R7, R163 ;  /* 0x000000a307a37221 */ /* 0x000fc40000010100 */
[C---:B--2---:R-:W-:Y:S02]  /*2a40*/  FADD.FTZ R164, -R7.reuse, R164 ;  /* 0x000000a407a47221 */ /* 0x044fe40000010100 */
[C---:B------:R-:W-:Y:S02]  /*2a50*/  FADD.FTZ R165, -R7.reuse, R165 ;  /* 0x000000a507a57221 */ /* 0x040fe40000010100 */
[C---:B------:R-:W-:Y:S02]  /*2a60*/  FADD.FTZ R166, -R7.reuse, R166 ;  /* 0x000000a607a67221 */ /* 0x040fe40000010100 */
[----:B------:R-:W-:Y:S02]  /*2a70*/  FADD.FTZ R167, -R7, R167 ;  /* 0x000000a707a77221 */ /* 0x000fe40000010100 */
[C---:B------:R-:W-:Y:S02]  /*2a80*/  FMUL.FTZ R197, R2.reuse, R162 ;  /* 0x000000a202c57220 */ /* 0x040fe40000410000 */
[----:B------:R-:W-:-:S02]  /*2a90*/  FMUL.FTZ R196, R2, R161 ;  /* 0x000000a102c47220 */ /* 0x000fc40000410000 */
[----:B------:R-:W-:Y:S02]  /*2aa0*/  FMUL.FTZ R220, R203, R168 ;  /* 0x000000a8cbdc7220 */ /* 0x000fe40000410000 */
[----:B------:R-:W-:Y:S01]  /*2ab0*/  FMUL.FTZ R221, R205, R221 ;  /* 0x000000ddcddd7220 */ /* 0x000fe20000410000 */
[----:B------:R-:W-:-:S03]  /*2ac0*/  PRMT R169, RZ, 0x7610, R169 ;  /* 0x00007610ffa97816 */ /* 0x000fc600000000a9 */
        /* <DEDUP_REMOVED lines=42> */
[C---:B------:R-:W-:Y:S02]  /*2d70*/  FFMA.FTZ R111, R202.reuse, R171, R111 ;  /* 0x000000abca6f7223 */ /* 0x040fe4000001006f */
[----:B------:R-:W-:Y:S02]  /*2d80*/  FADD.FTZ R209, R7, R205 ;  /* 0x000000cd07d17221 */ /* 0x000fe40000010000 */
[----:B------:R-:W-:Y:S02]  /*2d90*/  FFMA.FTZ R206, R202, R205, R5 ;  /* 0x000000cdcace7223 */ /* 0x000fe40000010005 */
.L_x_5364:
[----:B------:R-:W-:Y:S05]  /*2da0*/  BSYNC B0 ;  /* 0x0000000000007941 */ /* 0x000fea0003800000 */
.L_x_5354:
[----:B------:R-:W2:Y:S01]  /*2db0*/  S2R R7, SR_TID.X ;  /* 0x0000000000077919 */ /* 0x000ea20000002100 */
[----:B------:R-:W-:Y:S02]  /*2dc0*/  LOP3.LUT P4, RZ, R246, 0xff, RZ, 0xc0, !PT ;  /* 0x000000fff6ff7812 */ /* 0x000fe4000788c0ff */
[----:B--2---:R-:W-:-:S04]  /*2dd0*/  SHF.R.U32.HI R163, RZ, 0x5, R7 ;  /* 0x00000005ffa37819 */ /* 0x004fc80000011607 */
[----:B------:R-:W-:-:S07]  /*2de0*/  LOP3.LUT R5, R163, 0x7fffffc, RZ, 0xc0, !PT ;  /* 0x07fffffca3057812 */ /* 0x000fce00078ec0ff */
[----:B------:R-:W-:Y:S02]  /*2df0*/  @!P4 IADD3 R5, R5, 0x4, RZ ;  /* 0x000000040505c810 */ /* 0x000fe40007ffe0ff */
[----:B------:R-:W-:Y:S01]  /*2e00*/  LOP3.LUT P4, RZ, R7, 0x1f, RZ, 0xc0, !PT ;  /* 0x0000001f07ff7812 */ /* 0x000fe2000788c0ff */
[----:B------:R-:W-:Y:S10]  /*2e10*/  BRA.DIV ~URZ, `(.L_x_5373) ;  /* 0x00003b127f007947 */ /* 0x000ff4000b800000 */
[----:B------:R2:W3:Y:S02]  /*2e20*/  SHFL.DOWN PT, R162, R209, 0x10, 0x1f ;  /* 0x0a001f00d1a27f89 */ /* 0x0004e400000e0000 */
.L_x_5466:
        /* <DEDUP_REMOVED lines=11> */
[----:B--2---:R-:W2:Y:S01]  /*2ee0*/  SHFL.DOWN PT, R209, R162, 0x2, 0x1f ;  /* 0x08401f00a2d17f89 */ /* 0x004ea200000e0000 */
[----:B---3--:R-:W-:Y:S02]  /*2ef0*/  FADD.FTZ R206, R206, R7 ;  /* 0x00000007cece7221 */ /* 0x008fe40000010000 */
[----:B--2---:R-:W-:-:S03]  /*2f00*/  FADD.FTZ R209, R162, R209 ;  /* 0x000000d1a2d17221 */ /* 0x004fc60000010000 */
[----:B------:R-:W2:Y:S04]  /*2f10*/  SHFL.DOWN PT, R7, R206, 0x2, 0x1f ;  /* 0x08401f00ce077f89 */ /* 0x000ea800000e0000 */
[----:B------:R3:W4:Y:S01]  /*2f20*/  SHFL.DOWN PT, R162, R209, 0x1, 0x1f ;  /* 0x08201f00d1a27f89 */ /* 0x00072200000e0000 */
[----:B--2---:R-:W-:-:S05]  /*2f30*/  FADD.FTZ R206, R206, R7 ;  /* 0x00000007cece7221 */ /* 0x004fca0000010000 */
[----:B-1----:R3:W1:Y:S02]  /*2f40*/  SHFL.DOWN PT, R161, R206, 0x1, 0x1f ;  /* 0x08201f00cea17f89 */ /* 0x00266400000e0000 */
.L_x_5467:
[----:B----4-:R-:W-:Y:S01]  /*2f50*/  @!P4 LOP3.LUT R7, R163, 0x3, RZ, 0xc0, !PT ;  /* 0x00000003a307c812 */ /* 0x010fe200078ec0ff */
[----:B------:R-:W-:Y:S01]  /*2f60*/  FADD.FTZ R160, R162, R209 ;  /* 0x000000d1a2a07221 */ /* 0x000fe20000010000 */
[----:B------:R-:W-:Y:S01]  /*2f70*/  WARPSYNC 0xffffffff ;  /* 0xffffffff00007948 */ /* 0x000fe20003800000 */
[----:B-1----:R-:W-:Y:S01]  /*2f80*/  FADD.FTZ R161, R161, R206 ;  /* 0x000000cea1a17221 */ /* 0x002fe20000010000 */
[----:B------:R-:W-:Y:S01]  /*2f90*/  @!P4 IADD3 R7, R5, R7, RZ ;  /* 0x000000070507c210 */ /* 0x000fe20007ffe0ff */
[----:B0-----:R-:W0:Y:S01]  /*2fa0*/  S2R R165, SR_TID.X ;  /* 0x0000000000a57919 */ /* 0x001e220000002100 */
[----:B------:R-:W-:Y:S01]  /*2fb0*/  IMAD.MOV.U32 R164, RZ, RZ, RZ ;  /* 0x000000ffffa47224 */ /* 0x000fe200078e00ff */
[----:B------:R-:W-:Y:S01]  /*2fc0*/  LOP3.LUT P6, RZ, R0, 0xffffff80, RZ, 0xc0, !PT ;  /* 0xffffff8000ff7812 */ /* 0x000fe200078cc0ff */
[----:B------:R-:W-:Y:S01]  /*2fd0*/  BSSY B0, `(.L_x_5375) ;  /* 0x00000bf000007945 */ /* 0x000fe20003800000 */
[----:B------:R1:W-:Y:S04]  /*2fe0*/  @!P4 STS.64 [R7.X8+0x5000], R160 ;  /* 0x005000a00700c388 */ /* 0x0003e80000008a00 */
[----:B------:R-:W-:Y:S01]  /*2ff0*/  BAR.SYNC.DEFER_BLOCKING 0x0 ;  /* 0x0000000000007b1d */ /* 0x000fe20000010000 */
[----:B------:R-:W-:-:S13]  /*3000*/  ISETP.GE.AND P4, PT, R6, 0x1, PT ;  /* 0x000000010600780c */ /* 0x000fda0003f86270 */
[----:B------:R-:W-:-:S05]  /*3010*/  @P4 IADD3 R6, R6, -0x1, RZ ;  /* 0xffffffff06064810 */ /* 0x000fca0007ffe0ff */
[----:B------:R-:W-:Y:S01]  /*3020*/  @P4 IMAD R6, R6, c[0x0][0x168], RZ ;  /* 0x00005a0006064a24 */ /* 0x000fe200078e02ff */
[----:B------:R-:W2:Y:S04]  /*3030*/  LDS.128 R160, [R5.X8+0x5000] ;  /* 0x0050000005a07984 */ /* 0x000ea80000008c00 */
[----:B-1----:R-:W-:-:S04]  /*3040*/  @P4 SHF.R.S32.HI R7, RZ, 0x1f, R6 ;  /* 0x0000001fff074819 */ /* 0x002fc80000011406 */
[----:B------:R-:W-:Y:S02]  /*3050*/  @P4 LEA.HI R6, R7, R6, RZ, 0x3 ;  /* 0x0000000607064211 */ /* 0x000fe400078f18ff */
[----:B0-----:R-:W-:Y:S02]  /*3060*/  @P4 LOP3.LUT R7, R165, 0x7f, RZ, 0xc0, !PT ;  /* 0x0000007fa5074812 */ /* 0x001fe400078ec0ff */
[----:B------:R-:W0:Y:S02]  /*3070*/  LDC.U8 R165, c[0x0][0x1f0] ;  /* 0x00007c00ffa57b82 */ /* 0x000e240000000000 */
[----:B------:R-:W-:Y:S02]  /*3080*/  @P4 LEA.HI.SX32 R164, R6, R7, 0x1d ;  /* 0x0000000706a44211 */ /* 0x000fe400078feaff */
[----:B0-----:R-:W-:Y:S01]  /*3090*/  ISETP.NE.AND P5, PT, R165, RZ, PT ;  /* 0x000000ffa500720c */ /* 0x001fe20003fa5270 */
[----:B--2---:R-:W-:Y:S02]  /*30a0*/  FADD.FTZ R6, RZ, R160 ;  /* 0x000000a0ff067221 */ /* 0x004fe40000010000 */
        /* <DEDUP_REMOVED lines=9> */
[----:B------:R-:W-:-:S03]  /*3140*/  FMUL.FTZ R160, R7, c[0x0][0x1e0] ;  /* 0x0000780007a07a20 */ /* 0x000fc60000410000 */
[----:B------:R-:W-:Y:S01]  /*3150*/  FSEL R5, R5, RZ, !P5 ;  /* 0x000000ff05057208 */ /* 0x000fe20006800000 */
[----:B------:R-:W-:Y:S05]  /*3160*/  @!P6 BRA `(.L_x_5376) ;  /* 0x00000a500000e947 */ /* 0x000fea0003800000 */
[----:B------:R-:W-:Y:S01]  /*3170*/  @!P3 ISETP.NE.U32.AND P5, PT, RZ, c[0x0][0x218], PT ;  /* 0x00008600ff00ba0c */ /* 0x000fe20003fa5070 */
[----:B------:R-:W-:Y:S03]  /*3180*/  BSSY B1, `(.L_x_5377) ;  /* 0x000000a000017945 */ /* 0x000fe60003800000 */
[----:B------:R-:W-:-:S04]  /*3190*/  @!P3 ISETP.NE.AND.EX P5, PT, RZ, c[0x0][0x21c], PT, P5 ;  /* 0x00008700ff00ba0c */ /* 0x000fc80003fa5350 */
[----:B-----5:R-:W-:Y:S01]  /*31a0*/  @!P3 FSEL R6, R112, RZ, P5 ;  /* 0x000000ff7006b208 */ /* 0x020fe20002800000 */
[----:B------:R-:W-:Y:S05]  /*31b0*/  @!P3 BRA `(.L_x_5378) ;  /* 0x000000600000b947 */ /* 0x000fea0003800000 */
[----:B------:R-:W-:Y:S01]  /*31c0*/  ISETP.NE.U32.AND P5, PT, RZ, c[0x0][0x218], PT ;  /* 0x00008600ff007a0c */ /* 0x000fe20003fa5070 */
[----:B------:R-:W-:-:S03]  /*31d0*/  FFMA.FTZ R6, R8, R160, R5 ;  /* 0x000000a008067223 */ /* 0x000fc60000010005 */
[----:B------:R-:W-:Y:S01]  /*31e0*/  ISETP.NE.AND.EX P5, PT, RZ, c[0x0][0x21c], PT, P5 ;  /* 0x00008700ff007a0c */ /* 0x000fe20003fa5350 */
[----:B------:R-:W-:-:S04]  /*31f0*/  FADD.FTZ R6, R16, -R6 ;  /* 0x8000000610067221 */ /* 0x000fc80000010000 */
[----:B------:R-:W-:-:S08]  /*3200*/  FMUL.FTZ R6, R2, R6 ;  /* 0x0000000602067220 */ /* 0x000fd00000410000 */
[----:B------:R-:W-:Y:S02]  /*3210*/  @P5 FADD.FTZ R6, R112, R6 ;  /* 0x0000000670065221 */ /* 0x000fe40000010000 */
.L_x_5378:
[----:B------:R-:W-:Y:S05]  /*3220*/  BSYNC B1 ;  /* 0x0000000000017941 */ /* 0x000fea0003800000 */
.L_x_5377:
[----:B------:R-:W-:Y:S01]  /*3230*/  ISETP.NE.U32.AND P5, PT, RZ, c[0x0][0x258], PT ;  /* 0x00009600ff007a0c */ /* 0x000fe20003fa5070 */
[----:B------:R-:W-:Y:S01]  /*3240*/  BSSY B1, `(.L_x_5379) ;  /* 0x0000013000017945 */ /* 0x000fe20003800000 */
[----:B------:R-:W-:Y:S02]  /*3250*/  @P4 LOP3.LUT P6, RZ, R176, 0xff, RZ, 0xc0, !PT ;  /* 0x000000ffb0ff4812 */ /* 0x000fe400078cc0ff */
[----:B------:R-:W-:-:S04]  /*3260*/  ISETP.NE.AND.EX P5, PT, RZ, c[0x0][0x25c], PT, P5 ;  /* 0x00009700ff007a0c */ /* 0x000fc80003fa5350 */
[C---:B------:R-:W-:Y:S01]  /*3270*/  SEL R152, R6.reuse, R152, P5 ;  /* 0x0000009806987207 */ /* 0x040fe20002800000 */
[----:B------:R-:W-:-:S04]  /*3280*/  @P4 FMUL.FTZ R6, R6, c[0x0][0x1ec] ;  /* 0x00007b0006064a20 */ /* 0x000fc80000410000 */
[----:B------:R-:W-:-:S05]  /*3290*/  @P4 FMUL.FTZ R6, R6, c[0x0][0x1e8] ;  /* 0x00007a0006064a20 */ /* 0x000fca0000410000 */
[----:B------:R-:W-:Y:S02]  /*32a0*/  @P4 FSEL R6, R6, RZ, P6 ;  /* 0x000000ff06064208 */ /* 0x000fe40003000000 */
[----:B------:R-:W-:Y:S02]  /*32b0*/  @!P3 ISETP.NE.U32.AND P6, PT, RZ, c[0x0][0x218], PT ;  /* 0x00008600ff00ba0c */ /* 0x000fe40003fc5070 */
        /* <DEDUP_REMOVED lines=11> */
.L_x_5380:
[----:B------:R-:W-:Y:S05]  /*3370*/  BSYNC B1 ;  /* 0x0000000000017941 */ /* 0x000fea0003800000 */
.L_x_5379:
[C---:B------:R-:W-:Y:S01]  /*3380*/  SEL R153, R6.reuse, R153, P5 ;  /* 0x0000009906997207 */ /* 0x040fe20002800000 */
[----:B------:R-:W-:Y:S01]  /*3390*/  @P4 FMUL.FTZ R6, R6, c[0x0][0x1ec] ;  /* 0x00007b0006064a20 */ /* 0x000fe20000410000 */
[----:B------:R-:W-:Y:S01]  /*33a0*/  @P4 LOP3.LUT P6, RZ, R176, 0xff00, RZ, 0xc0, !PT ;  /* 0x0000ff00b0ff4812 */ /* 0x000fe200078cc0ff */
[----:B------:R-:W-:Y:S02]  /*33b0*/  BSSY B1, `(.L_x_5381) ;  /* 0x000000f000017945 */ /* 0x000fe40003800000 */
        /* <DEDUP_REMOVED lines=14> */
.L_x_5382:
[----:B------:R-:W-:Y:S05]  /*34a0*/  BSYNC B1 ;  /* 0x0000000000017941 */ /* 0x000fea0003800000 */
.L_x_5381:
        /* <DEDUP_REMOVED lines=18> */
.L_x_5384:
[----:B------:R-:W-:Y:S05]  /*35d0*/  BSYNC B1 ;  /* 0x0000000000017941 */ /* 0x000fea0003800000 */
.L_x_5383:
        /* <DEDUP_REMOVED lines=18> */
.L_x_5386:
[----:B------:R-:W-:Y:S05]  /*3700*/  BSYNC B1 ;  /* 0x0000000000017941 */ /* 0x000fea0003800000 */
.L_x_5385:
        /* <DEDUP_REMOVED lines=18> */
.L_x_5388:
[----:B------:R-:W-:Y:S05]  /*3830*/  BSYNC B1 ;  /* 0x0000000000017941 */ /* 0x000fea0003800000 */
.L_x_5387:
        /* <DEDUP_REMOVED lines=18> */
.L_x_5390:
[----:B------:R-:W-:Y:S05]  /*3960*/  BSYNC B1 ;  /* 0x0000000000017941 */ /* 0x000fea0003800000 */
.L_x_5389:
        /* <DEDUP_REMOVED lines=18> */
.L_x_5392:
[----:B------:R-:W-:Y:S05]  /*3a90*/  BSYNC B1 ;  /* 0x0000000000017941 */ /* 0x000fea0003800000 */
.L_x_5391:
[C---:B------:R-:W-:Y:S01]  /*3aa0*/  SEL R151, R6.reuse, R151, P5 ;  /* 0x0000009706977207 */ /* 0x040fe20002800000 */
[----:B------:R-:W-:Y:S01]  /*3ab0*/  @P4 FMUL.FTZ R6, R6, c[0x0][0x1ec] ;  /* 0x00007b0006064a20 */ /* 0x000fe20000410000 */
[----:B------:R-:W-:-:S03]  /*3ac0*/  @P4 LOP3.LUT P5, RZ, R177, 0xff000000, RZ, 0xc0, !PT ;  /* 0xff000000b1ff4812 */ /* 0x000fc600078ac0ff */
[----:B------:R-:W-:-:S05]  /*3ad0*/  @P4 FMUL.FTZ R6, R6, c[0x0][0x1e8] ;  /* 0x00007a0006064a20 */ /* 0x000fca0000410000 */
[----:B------:R-:W-:Y:S02]  /*3ae0*/  @P4 FSEL R6, R6, RZ, P5 ;  /* 0x000000ff06064208 */ /* 0x000fe40002800000 */
[----:B------:R-:W-:Y:S02]  /*3af0*/  ISETP.NE.U32.AND P5, PT, RZ, c[0x0][0x258], PT ;  /* 0x00009600ff007a0c */ /* 0x000fe40003fa5070 */
[----:B------:R-:W-:Y:S02]  /*3b00*/  @P4 F2FP.BF16.PACK_AB R6, RZ, R6 ;  /* 0x00000006ff06423e */ /* 0x000fe400000010ff */
[----:B------:R-:W-:Y:S02]  /*3b10*/  ISETP.NE.AND.EX P5, PT, RZ, c[0x0][0x25c], PT, P5 ;  /* 0x00009700ff007a0c */ /* 0x000fe40003fa5350 */
[----:B------:R-:W-:-:S11]  /*3b20*/  @P4 PRMT R159, R159, 0x5410, R6 ;  /* 0x000054109f9f4816 */ /* 0x000fd60000000006 */
        /* <DEDUP_REMOVED lines=9> */
.L_x_5376:
[----:B------:R-:W-:Y:S05]  /*3bc0*/  BSYNC B0 ;  /* 0x0000000000007941 */ /* 0x000fea0003800000 */
.L_x_5375:
[----:B------:R-:W-:Y:S01]  /*3bd0*/  BSSY B0, `(.L_x_5393) ;  /* 0x00000a7000007945 */ /* 0x000fe20003800000 */
[----:B------:R-:W-:Y:S05]  /*3be0*/  @!P0 BRA `(.L_x_5394) ;  /* 0x00000a5000008947 */ /* 0x000fea0003800000 */
[----:B------:R-:W-:Y:S01]  /*3bf0*/  @!P3 ISETP.NE.U32.AND P5, PT, RZ, c[0x0][0x218], PT ;  /* 0x00008600ff00ba0c */ /* 0x000fe20003fa5070 */
[----:B------:R-:W-:Y:S03]  /*3c00*/  BSSY B1, `(.L_x_5395) ;  /* 0x000000a000017945 */ /* 0x000fe60003800000 */
[----:B------:R-:W-:-:S04]  /*3c10*/  @!P3 ISETP.NE.AND.EX P5, PT, RZ, c[0x0][0x21c], PT, P5 ;  /* 0x00008700ff00ba0c */ /* 0x000fc80003fa5350 */
[----:B0----5:R-:W-:Y:S01]  /*3c20*/  @!P3 FSEL R6, R120, RZ, P5 ;  /* 0x000000ff7806b208 */ /* 0x021fe20002800000 */
[----:B------:R-:W-:Y:S05]  /*3c30*/  @!P3 BRA `(.L_x_5396) ;  /* 0x000000600000b947 */ /* 0x000fea0003800000 */
[----:B------:R-:W-:Y:S01]  /*3c40*/  ISETP.NE.U32.AND P5, PT, RZ, c[0x0][0x218], PT ;  /* 0x00008600ff007a0c */ /* 0x000fe20003fa5070 */
[----:B------:R-:W-:-:S03]  /*3c50*/  FFMA.FTZ R6, R17, R160, R5 ;  /* 0x000000a011067223 */ /* 0x000fc60000010005 */
[----:B------:R-:W-:Y:S01]  /*3c60*/  ISETP.NE.AND.EX P5, PT, RZ, c[0x0][0x21c], PT, P5 ;  /* 0x00008700ff007a0c */ /* 0x000fe20003fa5350 */
[----:B------:R-:W-:-:S04]  /*3c70*/  FADD.FTZ R6, R238, -R6 ;  /* 0x80000006ee067221 */ /* 0x000fc80000010000 */
[----:B------:R-:W-:-:S08]  /*3c80*/  FMUL.FTZ R6, R2, R6 ;  /* 0x0000000602067220 */ /* 0x000fd00000410000 */
[----:B------:R-:W-:Y:S02]  /*3c90*/  @P5 FADD.FTZ R6, R120, R6 ;  /* 0x0000000678065221 */ /* 0x000fe40000010000 */
.L_x_5396:
[----:B------:R-:W-:Y:S05]  /*3ca0*/  BSYNC B1 ;  /* 0x0000000000017941 */ /* 0x000fea0003800000 */
.L_x_5395:
        /* <DEDUP_REMOVED lines=20> */
.L_x_5398:
[----:B------:R-:W-:Y:S05]  /*3df0*/  BSYNC B1 ;  /* 0x0000000000017941 */ /* 0x000fea0003800000 */
.L_x_5397:
        /* <DEDUP_REMOVED lines=18> */
.L_x_5400:
[----:B------:R-:W-:Y:S05]  /*3f20*/  BSYNC B1 ;  /* 0x0000000000017941 */ /* 0x000fea0003800000 */
.L_x_5399:
        /* <DEDUP_REMOVED lines=18> */
.L_x_5402:
[----:B------:R-:W-:Y:S05]  /*4050*/  BSYNC B1 ;  /* 0x0000000000017941 */ /* 0x000fea0003800000 */
.L_x_5401:
        /* <DEDUP_REMOVED lines=18> */
.L_x_5404:
[----:B------:R-:W-:Y:S05]  /*4180*/  BSYNC B1 ;  /* 0x0000000000017941 */ /* 0x000fea0003800000 */
.L_x_5403:
        /* <DEDUP_REMOVED lines=18> */
.L_x_5406:
[----:B------:R-:W-:Y:S05]  /*42b0*/  BSYNC B1 ;  /* 0x0000000000017941 */ /* 0x000fea0003800000 */
.L_x_5405:
        /* <DEDUP_REMOVED lines=18> */
.L_x_5408:
[----:B------:R-:W-:Y:S05]  /*43e0*/  BSYNC B1 ;  /* 0x0000000000017941 */ /* 0x000fea0003800000 */
.L_x_5407:
        /* <DEDUP_REMOVED lines=18> */
.L_x_5410:
[----:B------:R-:W-:Y:S05]  /*4510*/  BSYNC B1 ;  /* 0x0000000000017941 */ /* 0x000fea0003800000 */
.L_x_5409:
        /* <DEDUP_REMOVED lines=18> */
.L_x_5394:
[----:B------:R-:W-:Y:S05]  /*4640*/  BSYNC B0 ;  /* 0x0000000000007941 */ /* 0x000fea0003800000 */
.L_x_5393:
        /* <DEDUP_REMOVED lines=13> */
.L_x_5414:
[----:B------:R-:W-:Y:S05]  /*4720*/  BSYNC B1 ;  /* 0x0000000000017941 */ /* 0x000fea0003800000 */
.L_x_5413:
        /* <DEDUP_REMOVED lines=20> */
.L_x_5416:
[----:B------:R-:W-:Y:S05]  /*4870*/  BSYNC B1 ;  /* 0x0000000000017941 */ /* 0x000fea0003800000 */
.L_x_5415:
        /* <DEDUP_REMOVED lines=18> */
.L_x_5418:
[----:B------:R-:W-:Y:S05]  /*49a0*/  BSYNC B1 ;  /* 0x0000000000017941 */ /* 0x000fea0003800000 */
.L_x_5417:
        /* <DEDUP_REMOVED lines=18> */
.L_x_5420:
[----:B------:R-:W-:Y:S05]  /*4ad0*/  BSYNC B1 ;  /* 0x0000000000017941 */ /* 0x000fea0003800000 */
.L_x_5419:
        /* <DEDUP_REMOVED lines=18> */
.L_x_5422:
[----:B------:R-:W-:Y:S05]  /*4c00*/  BSYNC B1 ;  /* 0x0000000000017941 */ /* 0x000fea0003800000 */
.L_x_5421:
        /* <DEDUP_REMOVED lines=18> */
.L_x_5424:
[----:B------:R-:W-:Y:S05]  /*4d30*/  BSYNC B1 ;  /* 0x0000000000017941 */ /* 0x000fea0003800000 */
.L_x_5423:
        /* <DEDUP_REMOVED lines=18> */
.L_x_5426:
[----:B------:R-:W-:Y:S05]  /*4e60*/  BSYNC B1 ;  /* 0x0000000000017941 */ /* 0x000fea0003800000 */
.L_x_5425:
        /* <DEDUP_REMOVED lines=18> */
.L_x_5428:
[----:B------:R-:W-:Y:S05]  /*4f90*/  BSYNC B1 ;  /* 0x0000000000017941 */ /* 0x000fea0003800000 */
.L_x_5427:
        /* <DEDUP_REMOVED lines=18> */
.L_x_5412:
[----:B------:R-:W-:Y:S05]  /*50c0*/  BSYNC B0 ;  /* 0x0000000000007941 */ /* 0x000fea0003800000 */
.L_x_5411:
        /* <DEDUP_REMOVED lines=13> */
.L_x_5432:
[----:B------:R-:W-:Y:S05]  /*51a0*/  BSYNC B1 ;  /* 0x0000000000017941 */ /* 0x000fea0003800000 */
.L_x_5431:
        /* <DEDUP_REMOVED lines=20> */
.L_x_5434:
[----:B------:R-:W-:Y:S05]  /*52f0*/  BSYNC B1 ;  /* 0x0000000000017941 */ /* 0x000fea0003800000 */
.L_x_5433:
        /* <DEDUP_REMOVED lines=18> */
.L_x_5436:
[----:B------:R-:W-:Y:S05]  /*5420*/  BSYNC B1 ;  /* 0x0000000000017941 */ /* 0x000fea0003800000 */
.L_x_5435:
        /* <DEDUP_REMOVED lines=18> */
.L_x_5438:
[----:B------:R-:W-:Y:S05]  /*5550*/  BSYNC B1 ;  /* 0x0000000000017941 */ /* 0x000fea0003800000 */
.L_x_5437:
        /* <DEDUP_REMOVED lines=18> */
.L_x_5440:
[----:B------:R-:W-:Y:S05]  /*5680*/  BSYNC B1 ;  /* 0x0000000000017941 */ /* 0x000fea0003800000 */
.L_x_5439:
        /* <DEDUP_REMOVED lines=18> */
.L_x_5442:
[----:B------:R-:W-:Y:S05]  /*57b0*/  BSYNC B1 ;  /* 0x0000000000017941 */ /* 0x000fea0003800000 */
.L_x_5441:
        /* <DEDUP_REMOVED lines=18> */
.L_x_5444:
[----:B------:R-:W-:Y:S05]  /*58e0*/  BSYNC B1 ;  /* 0x0000000000017941 */ /* 0x000fea0003800000 */
.L_x_5443:
        /* <DEDUP_REMOVED lines=18> */
.L_x_5446:
[----:B------:R-:W-:Y:S05]  /*5a10*/  BSYNC B1 ;  /* 0x0000000000017941 */ /* 0x000fea0003800000 */
.L_x_5445:
        /* <DEDUP_REMOVED lines=18> */
.L_x_5430:
[----:B------:R-:W-:Y:S05]  /*5b40*/  BSYNC B0 ;  /* 0x0000000000007941 */ /* 0x000fea0003800000 */
.L_x_5429:
[----:B------:R-:W-:Y:S01]  /*5b50*/  ISETP.GE.U32.AND P5, PT, R0, 0x280, PT ;  /* 0x000002800000780c */ /* 0x000fe20003fa6070 */
[----:B------:R-:W-:-:S12]  /*5b60*/  BSSY B0, `(.L_x_5447) ;  /* 0x00000a5000007945 */ /* 0x000fd80003800000 */
        /* <DEDUP_REMOVED lines=12> */
.L_x_5450:
[----:B------:R-:W-:Y:S05]  /*5c30*/  BSYNC B1 ;  /* 0x0000000000017941 */ /* 0x000fea0003800000 */
.L_x_5449:
        /* <DEDUP_REMOVED lines=20> */
.L_x_5452:
[----:B------:R-:W-:Y:S05]  /*5d80*/  BSYNC B1 ;  /* 0x0000000000017941 */ /* 0x000fea0003800000 */
.L_x_5451:
        /* <DEDUP_REMOVED lines=18> */
.L_x_5454:
[----:B------:R-:W-:Y:S05]  /*5eb0*/  BSYNC B1 ;  /* 0x0000000000017941 */ /* 0x000fea0003800000 */
.L_x_5453:
        /* <DEDUP_REMOVED lines=18> */
.L_x_5456:
[----:B------:R-:W-:Y:S05]  /*5fe0*/  BSYNC B1 ;  /* 0x0000000000017941 */ /* 0x000fea0003800000 */
.L_x_5455:
        /* <DEDUP_REMOVED lines=18> */
.L_x_5458:
[----:B------:R-:W-:Y:S05]  /*6110*/  BSYNC B1 ;  /* 0x0000000000017941 */ /* 0x000fea0003800000 */
.L_x_5457:
        /* <DEDUP_REMOVED lines=18> */
.L_x_5460:
[----:B------:R-:W-:Y:S05]  /*6240*/  BSYNC B1 ;  /* 0x0000000000017941 */ /* 0x000fea0003800000 */
.L_x_5459:
        /* <DEDUP_REMOVED lines=18> */
.L_x_5462:
[----:B------:R-:W-:Y:S05]  /*6370*/  BSYNC B1 ;  /* 0x0000000000017941 */ /* 0x000fea0003800000 */
.L_x_5461:
        /* <DEDUP_REMOVED lines=18> */
.L_x_5464:
[----:B------:R-:W-:Y:S05]  /*64a0*/  BSYNC B1 ;  /* 0x0000000000017941 */ /* 0x000fea0003800000 */
.L_x_5463:
        /* <DEDUP_REMOVED lines=10> */
[----:B------:R-:W-:-:S05]  /*6550*/  @P3 IMAD.WIDE.U32 R4, R4, R5, c[0x0][0x258] ;  /* 0x0000960004043625 */ /* 0x000fca00078e0005 */
[----:B------:R-:W-:Y:S04]  /*6560*/  @P3 STG.E.128 [R4.64], R152 ;  /* 0x0000009804003986 */ /* 0x000fe8000c101d04 */
[----:B------:R0:W-:Y:S02]  /*6570*/  @P3 STG.E.128 [R4.64+0x10], R148 ;  /* 0x0000109404003986 */ /* 0x0001e4000c101d04 */
[----:B0-----:R-:W-:-:S04]  /*6580*/  @P4 IMAD.MOV.U32 R4, RZ, RZ, 0x10 ;  /* 0x00000010ff044424 */ /* 0x001fc800078e00ff */
[----:B------:R-:W-:-:S05]  /*6590*/  @P4 IMAD.WIDE.U32 R4, R164, R4, c[0x0][0x248] ;  /* 0x00009200a4044625 */ /* 0x000fca00078e0004 */
[----:B------:R0:W-:Y:S02]  /*65a0*/  @P4 STG.E.128 [R4.64], R156 ;  /* 0x0000009c04004986 */ /* 0x0001e4000c101d04 */
.L_x_5448:
[----:B------:R-:W-:Y:S05]  /*65b0*/  BSYNC B0 ;  /* 0x0000000000007941 */ /* 0x000fea0003800000 */
.L_x_5447:
[----:B------:R-:W-:Y:S02]  /*65c0*/  IADD3 R3, R3, c[0x0][0x160], RZ ;  /* 0x0000580003037a10 */ /* 0x000fe40007ffe0ff */
[----:B------:R-:W-:Y:S02]  /*65d0*/  LOP3.LUT P4, RZ, R246, 0xff, RZ, 0xc0, !PT ;  /* 0x000000fff6ff7812 */ /* 0x000fe4000788c0ff */
[----:B------:R-:W-:Y:S02]  /*65e0*/  ISETP.GE.AND P3, PT, R3, c[0x0][0x164], PT ;  /* 0x0000590003007a0c */ /* 0x000fe40003f66270 */
[----:B------:R-:W-:-:S11]  /*65f0*/  SEL R246, RZ, 0x1, P4 ;  /* 0x00000001fff67807 */ /* 0x000fd60002000000 */
[----:B0--3-5:R-:W-:Y:S01]  /*6600*/  @P3 CALL.REL.NOINC `(.L_x_5353) ;  /* 0x0000001000003944 */ /* 0x029fe20003c00000 */
[----:B------:R-:W-:Y:S05]  /*6610*/  BRA `(.L_x_5465) ;  /* 0xffffa38000007947 */ /* 0x000fea000383ffff */
.L_x_5353:
[----:B-1----:R-:W0:Y:S01]  /*6620*/  S2UR UR6, SR_CTAID.X ;  /* 0x00000000000679c3 */ /* 0x002e220000002500 */
[----:B------:R-:W0:Y:S01]  /*6630*/  S2R R3, SR_TID.X ;  /* 0x0000000000037919 */ /* 0x000e220000002100 */
[----:B------:R-:W-:Y:S01]  /*6640*/  LOP3.LUT P3, RZ, R0, 0xffffff80, RZ, 0xc0, !PT ;  /* 0xffffff8000ff7812 */ /* 0x000fe2000786c0ff */
[----:B-----5:R-:W-:Y:S01]  /*6650*/  @P0 IMAD.MOV.U32 R9, RZ, RZ, 0x20 ;  /* 0x00000020ff090424 */ /* 0x020fe200078e00ff */
[----:B------:R-:W-:Y:S01]  /*6660*/  @P2 MOV R15, 0x20 ;  /* 0x00000020000f2802 */ /* 0x000fe20000000f00 */
[----:B------:R-:W-:-:S10]  /*6670*/  @P1 IMAD.MOV.U32 R13, RZ, RZ, 0x20 ;  /* 0x00000020ff0d1424 */ /* 0x000fd400078e00ff */
        /* <DEDUP_REMOVED lines=43> */
.L_x_5373:
[----:B------:R-:W-:Y:S01]  /*6930*/  HFMA2.MMA R7, -RZ, RZ, 0, 9.5367431640625e-07 ;  /* 0x00000010ff077435 */ /* 0x000fe200000001ff */
[----:B-1----:R-:W-:Y:S01]  /*6940*/  IMAD.MOV.U32 R161, RZ, RZ, R209 ;  /* 0x000000ffffa17224 */ /* 0x002fe200078e00d1 */
[----:B------:R-:W-:Y:S01]  /*6950*/  MOV R160, 0x6990 ;  /* 0x0000699000a07802 */ /* 0x000fe20000000f00 */
[----:B------:R-:W-:-:S02]  /*6960*/  IMAD.MOV.U32 R166, RZ, RZ, 0x1f ;  /* 0x0000001fffa67424 */ /* 0x000fc400078e00ff */
[----:B0-----:R-:W-:Y:S02]  /*6970*/  IMAD.MOV.U32 R164, RZ, RZ, -0x1 ;  /* 0xffffffffffa47424 */ /* 0x001fe400078e00ff */
[----:B-----5:R-:W-:Y:S05]  /*6980*/  CALL.REL.NOINC `($__internal_71_$__cuda_sm70_shflsync_down_p) ;  /* 0x0000046000007944 */ /* 0x020fea0003c00000 */
[----:B-1----:R-:W-:Y:S01]  /*6990*/  MOV R162, R7 ;  /* 0x0000000700a27202 */ /* 0x002fe20000000f00 */
[----:B------:R-:W-:Y:S05]  /*69a0*/  BRA `(.L_x_5466) ;  /* 0xffffc48000007947 */ /* 0x000fea000383ffff */
.L_x_5374:
[----:B------:R-:W-:Y:S01]  /*69b0*/  HFMA2.MMA R166, -RZ, RZ, 0, 1.847743988037109375e-06 ;  /* 0x0000001fffa67435 */ /* 0x000fe200000001ff */
[----:B-1----:R-:W-:Y:S01]  /*69c0*/  IMAD.MOV.U32 R161, RZ, RZ, R206 ;  /* 0x000000ffffa17224 */ /* 0x002fe200078e00ce */
[----:B------:R-:W-:Y:S01]  /*69d0*/  MOV R160, 0x6a10 ;  /* 0x00006a1000a07802 */ /* 0x000fe20000000f00 */
[----:B------:R-:W-:Y:S02]  /*69e0*/  IMAD.MOV.U32 R7, RZ, RZ, 0x10 ;  /* 0x00000010ff077424 */ /* 0x000fe400078e00ff */
[----:B0-----:R-:W-:Y:S02]  /*69f0*/  IMAD.MOV.U32 R164, RZ, RZ, -0x1 ;  /* 0xffffffffffa47424 */ /* 0x001fe400078e00ff */
[----:B--23-5:R-:W-:Y:S05]  /*6a00*/  CALL.REL.NOINC `($__internal_71_$__cuda_sm70_shflsync_down_p) ;  /* 0x000003e000007944 */ /* 0x02cfea0003c00000 */
[----:B------:R-:W-:Y:S01]  /*6a10*/  FADD.FTZ R209, R162, R209 ;  /* 0x000000d1a2d17221 */ /* 0x000fe20000010000 */
[----:B------:R-:W-:Y:S01]  /*6a20*/  MOV R166, 0x1f ;  /* 0x0000001f00a67802 */ /* 0x000fe20000000f00 */
[----:B-1----:R-:W-:Y:S01]  /*6a30*/  FADD.FTZ R206, R206, R7 ;  /* 0x00000007cece7221 */ /* 0x002fe20000010000 */
[----:B------:R-:W-:Y:S01]  /*6a40*/  MOV R160, 0x6a90 ;  /* 0x00006a9000a07802 */ /* 0x000fe20000000f00 */
[----:B------:R-:W-:Y:S01]  /*6a50*/  IMAD.MOV.U32 R7, RZ, RZ, 0x8 ;  /* 0x00000008ff077424 */ /* 0x000fe200078e00ff */
[----:B------:R-:W-:Y:S01]  /*6a60*/  MOV R161, R209 ;  /* 0x000000d100a17202 */ /* 0x000fe20000000f00 */
[----:B------:R-:W-:-:S02]  /*6a70*/  IMAD.MOV.U32 R164, RZ, RZ, -0x1 ;  /* 0xffffffffffa47424 */ /* 0x000fc400078e00ff */
[----:B------:R-:W-:Y:S05]  /*6a80*/  CALL.REL.NOINC `($__internal_71_$__cuda_sm70_shflsync_down_p) ;  /* 0x0000036000007944 */ /* 0x000fea0003c00000 */
[----:B------:R-:W-:Y:S01]  /*6a90*/  HFMA2.MMA R166, -RZ, RZ, 0, 1.847743988037109375e-06 ;  /* 0x0000001fffa67435 */ /* 0x000fe200000001ff */
[----:B-1----:R-:W-:Y:S01]  /*6aa0*/  IMAD.MOV.U32 R162, RZ, RZ, R7 ;  /* 0x000000ffffa27224 */ /* 0x002fe200078e0007 */
[----:B------:R-:W-:Y:S01]  /*6ab0*/  MOV R161, R206 ;  /* 0x000000ce00a17202 */ /* 0x000fe20000000f00 */
[----:B------:R-:W-:Y:S01]  /*6ac0*/  IMAD.MOV.U32 R7, RZ, RZ, 0x8 ;  /* 0x00000008ff077424 */ /* 0x000fe200078e00ff */
[----:B------:R-:W-:Y:S01]  /*6ad0*/  MOV R160, 0x6b00 ;  /* 0x00006b0000a07802 */ /* 0x000fe20000000f00 */
[----:B------:R-:W-:-:S02]  /*6ae0*/  IMAD.MOV.U32 R164, RZ, RZ, -0x1 ;  /* 0xffffffffffa47424 */ /* 0x000fc400078e00ff */
[----:B------:R-:W-:Y:S05]  /*6af0*/  CALL.REL.NOINC `($__internal_71_$__cuda_sm70_shflsync_down_p) ;  /* 0x000002f000007944 */ /* 0x000fea0003c00000 */
[----:B------:R-:W-:Y:S01]  /*6b00*/  FADD.FTZ R209, R162, R209 ;  /* 0x000000d1a2d17221 */ /* 0x000fe20000010000 */
[----:B------:R-:W-:Y:S01]  /*6b10*/  MOV R164, 0xffffffff ;  /* 0xffffffff00a47802 */ /* 0x000fe20000000f00 */
[----:B-1----:R-:W-:Y:S01]  /*6b20*/  FADD.FTZ R206, R206, R7 ;  /* 0x00000007cece7221 */ /* 0x002fe20000010000 */
[----:B------:R-:W-:Y:S01]  /*6b30*/  MOV R7, 0x4 ;  /* 0x0000000400077802 */ /* 0x000fe20000000f00 */
[----:B------:R-:W-:Y:S01]  /*6b40*/  IMAD.MOV.U32 R166, RZ, RZ, 0x1f ;  /* 0x0000001fffa67424 */ /* 0x000fe200078e00ff */
[----:B------:R-:W-:Y:S01]  /*6b50*/  MOV R160, 0x6b80 ;  /* 0x00006b8000a07802 */ /* 0x000fe20000000f00 */
[----:B------:R-:W-:-:S02]  /*6b60*/  IMAD.MOV.U32 R161, RZ, RZ, R209 ;  /* 0x000000ffffa17224 */ /* 0x000fc400078e00d1 */
[----:B------:R-:W-:Y:S05]  /*6b70*/  CALL.REL.NOINC `($__internal_71_$__cuda_sm70_shflsync_down_p) ;  /* 0x0000027000007944 */ /* 0x000fea0003c00000 */
[----:B-1----:R-:W-:Y:S01]  /*6b80*/  MOV R162, R7 ;  /* 0x0000000700a27202 */ /* 0x002fe20000000f00 */
[----:B------:R-:W-:Y:S01]  /*6b90*/  HFMA2.MMA R7, -RZ, RZ, 0, 2.384185791015625e-07 ;  /* 0x00000004ff077435 */ /* 0x000fe200000001ff */
[----:B------:R-:W-:Y:S01]  /*6ba0*/  IMAD.MOV.U32 R161, RZ, RZ, R206 ;  /* 0x000000ffffa17224 */ /* 0x000fe200078e00ce */
[----:B------:R-:W-:Y:S01]  /*6bb0*/  MOV R164, 0xffffffff ;  /* 0xffffffff00a47802 */ /* 0x000fe20000000f00 */
[----:B------:R-:W-:Y:S01]  /*6bc0*/  IMAD.MOV.U32 R166, RZ, RZ, 0x1f ;  /* 0x0000001fffa67424 */ /* 0x000fe200078e00ff */
[----:B------:R-:W-:-:S02]  /*6bd0*/  MOV R160, 0x6bf0 ;  /* 0x00006bf000a07802 */ /* 0x000fc40000000f00 */
[----:B------:R-:W-:Y:S05]  /*6be0*/  CALL.REL.NOINC `($__internal_71_$__cuda_sm70_shflsync_down_p) ;  /* 0x0000020000007944 */ /* 0x000fea0003c00000 */
[----:B------:R-:W-:Y:S01]  /*6bf0*/  FADD.FTZ R209, R162, R209 ;  /* 0x000000d1a2d17221 */ /* 0x000fe20000010000 */
[----:B------:R-:W-:Y:S01]  /*6c00*/  HFMA2.MMA R166, -RZ, RZ, 0, 1.847743988037109375e-06 ;  /* 0x0000001fffa67435 */ /* 0x000fe200000001ff */
        /* <DEDUP_REMOVED lines=22> */
[----:B------:R-:W-:Y:S01]  /*6d70*/  HFMA2.MMA R7, -RZ, RZ, 0, 5.9604644775390625e-08 ;  /* 0x00000001ff077435 */ /* 0x000fe200000001ff */
[----:B------:R-:W-:Y:S01]  /*6d80*/  IMAD.MOV.U32 R161, RZ, RZ, R206 ;  /* 0x000000ffffa17224 */ /* 0x000fe200078e00ce */
[----:B------:R-:W-:Y:S01]  /*6d90*/  MOV R164, 0xffffffff ;  /* 0xffffffff00a47802 */ /* 0x000fe20000000f00 */
[----:B------:R-:W-:Y:S01]  /*6da0*/  IMAD.MOV.U32 R166, RZ, RZ, 0x1f ;  /* 0x0000001fffa67424 */ /* 0x000fe200078e00ff */
[----:B------:R-:W-:-:S02]  /*6db0*/  MOV R160, 0x6dd0 ;  /* 0x00006dd000a07802 */ /* 0x000fc40000000f00 */
[----:B------:R-:W-:Y:S05]  /*6dc0*/  CALL.REL.NOINC `($__internal_71_$__cuda_sm70_shflsync_down_p) ;  /* 0x0000002000007944 */ /* 0x000fea0003c00000 */
[----:B-1----:R-:W-:Y:S01]  /*6dd0*/  IMAD.MOV.U32 R161, RZ, RZ, R7 ;  /* 0x000000ffffa17224 */ /* 0x002fe200078e0007 */
[----:B------:R-:W-:Y:S05]  /*6de0*/  BRA `(.L_x_5467) ;  /* 0xffffc16000007947 */ /* 0x000fea000383ffff */
        .weak           $__internal_71_$__cuda_sm70_shflsync_down_p
        .type           $__internal_71_$__cuda_sm70_shflsync_down_p,@function
        .size           $__internal_71_$__cuda_sm70_shflsync_down_p,(.L_x_14289 - $__internal_71_$__cuda_sm70_shflsync_down_p)
$__internal_71_$__cuda_sm70_shflsync_down_p:
[----:B------:R-:W-:Y:S04]  /*6df0*/  WARPSYNC R164 ;  /* 0x000000a400007348 */ /* 0x000fe80003800000 */
[----:B------:R0:W1:Y:S02]  /*6e00*/  SHFL.DOWN PT, R7, R161, R7, R166 ;  /* 0x08000007a1077389 */ /* 0x00006400000e00a6 */
[----:B0-----:R-:W-:-:S06]  /*6e10*/  HFMA2.MMA R161, -RZ, RZ, 0, 0 ;  /* 0x00000000ffa17435 */ /* 0x001fcc00000001ff */
[----:B------:R-:W-:Y:S05]  /*6e20*/  RET.REL.NODEC R160 `(_ZN10layer_norm13ln_bwd_kernelINS_13Kernel_traitsI13__nv_bfloat16S2_fS2_fjLj5120ELj1ELj1ELj4ELj16ENS_18Kernel_traits_baseILj5120ES2_S2_fS2_fjLj128EEEEELb1ELb0ELb1ELb0EEEvNS_9BwdParamsE) ;  /* 0xffff91d0a0007950 */ /* 0x000fea0003c3ffff */
.L_x_5468:
        /* <DEDUP_REMOVED lines=13> */
.L_x_14289:


//--------------------- .text._ZN10layer_norm22ln_bwd_finalize_kernelINS_22Kernel_traits_finalizeILj5120E13__nv_bfloat16S2_fS2_fjLb0ELj1024ELj4ENS_18Kernel_traits_baseILj5120ES2_S2_fS2_fjLj1024EEEEELb0ELb1EEEvNS_9BwdParamsE --------------------------
	.section	.text._ZN10layer_norm22ln_bwd_finalize_kernelINS_22Kernel_traits_finalizeILj5120E13__nv_bfloat16S2_fS2_fjLb0ELj1024ELj4ENS_18Kernel_traits_baseILj5120ES2_S2_fS2_fjLj1024EEEEELb0ELb1EEEvNS_9BwdParamsE,"ax",@progbits
	.sectioninfo	@"SHI_REGISTERS=32"
	.align	128
        .global         _ZN10layer_norm22ln_bwd_finalize_kernelINS_22Kernel_traits_finalizeILj5120E13__nv_bfloat16S2_fS2_fjLb0ELj1024ELj4ENS_18Kernel_traits_baseILj5120ES2_S2_fS2_fjLj1024EEEEELb0ELb1EEEvNS_9BwdParamsE
        .type           _ZN10layer_norm22ln_bwd_finalize_kernelINS_22Kernel_traits_finalizeILj5120E13__nv_bfloat16S2_fS2_fjLb0ELj1024ELj4ENS_18Kernel_traits_baseILj5120ES2_S2_fS2_fjLj1024EEEEELb0ELb1EEEvNS_9BwdParamsE,@function
        .size           _ZN10layer_norm22ln_bwd_finalize_kernelINS_22Kernel_traits_finalizeILj5120E13__nv_bfloat16S2_fS2_fjLb0ELj1024ELj4ENS_18Kernel_traits_baseILj5120ES2_S2_fS2_fjLj1024EEEEELb0ELb1EEEvNS_9BwdParamsE,(.L_x_14290 - _ZN10layer_norm22ln_bwd_finalize_kernelINS_22Kernel_traits_finalizeILj5120E13__nv_bfloat16S2_fS2_fjLb0ELj1024ELj4ENS_18Kernel_traits_baseILj5120ES2_S2_fS2_fjLj1024EEEEELb0ELb1EEEvNS_9BwdParamsE)
        .other          _ZN10layer_norm22ln_bwd_finalize_kernelINS_22Kernel_traits_finalizeILj5120E13__nv_bfloat16S2_fS2_fjLb0ELj1024ELj4ENS_18Kernel_traits_baseILj5120ES2_S2_fS2_fjLj1024EEEEELb0ELb1EEEvNS_9BwdParamsE,@"STO_CUDA_ENTRY STV_DEFAULT"
_ZN10layer_norm22ln_bwd_finalize_kernelINS_22Kernel_traits_finalizeILj5120E13__nv_bfloat16S2_fS2_fjLb0ELj1024ELj4ENS_18Kernel_traits_baseILj5120ES2_S2_fS2_fjLj1024EEEEELb0ELb1EEEvNS_9BwdParamsE:
.text._ZN10layer_norm22ln_bwd_finalize_kernelINS_22Kernel_traits_finalizeILj5120E13__nv_bfloat16S2_fS2_fjLb0ELj1024ELj4ENS_18Kernel_traits_baseILj5120ES2_S2_fS2_fjLj1024EEEEELb0ELb1EEEvNS_9BwdParamsE:
        /* <DEDUP_REMOVED lines=19> */
.L_x_5481:
        /* <DEDUP_REMOVED lines=27> */
.L_x_5473:
        /* <DEDUP_REMOVED lines=35> */
.L_x_5472:
[----:B------:R-:W-:Y:S05]  /*0510*/  BSYNC B1 ;  /* 0x0000000000017941 */ /* 0x000fea0003800000 */
.L_x_5471:
        /* <DEDUP_REMOVED lines=23> */
.L_x_5475:
[----:B------:R-:W-:Y:S05]  /*0690*/  BSYNC B1 ;  /* 0x0000000000017941 */ /* 0x000fea0003800000 */
.L_x_5474:
        /* <DEDUP_REMOVED lines=10> */
.L_x_5470:
[----:B------:R-:W-:Y:S05]  /*0740*/  BSYNC B0 ;  /* 0x0000000000007941 */ /* 0x000fea0003800000 */
.L_x_5469:
        /* <DEDUP_REMOVED lines=11> */
.L_x_5482:
        /* <DEDUP_REMOVED lines=18> */
.L_x_5483:
[----:B------:R-:W-:Y:S01]  /*0920*/  @!P1 SHF.R.U32.HI R2, RZ, 0x3, R0 ;  /* 0x00000003ff029819 */ /* 0x000fe20000011600 */
[----:B---3--:R-:W-:Y:S02]  /*0930*/  FADD.FTZ R5, R5, R10 ;  /* 0x0000000a05057221 */ /* 0x008fe40000010000 */
[----:B--2---:R-:W-:Y:S01]  /*0940*/  FADD.FTZ R7, R7, R4 ;  /* 0x0000000407077221 */ /* 0x004fe20000010000 */
[----:B------:R-:W-:-:S05]  /*0950*/  @!P1 LOP3.LUT R2, R2, 0x1ffffffc, RZ, 0xc0, !PT ;  /* 0x1ffffffc02029812 */ /* 0x000fca00078ec0ff */
[----:B------:R2:W-:Y:S04]  /*0960*/  @!P1 STS [R2+0x2000], R5 ;  /* 0x0020000502009388 */ /* 0x0005e80000000800 */
[----:B------:R2:W-:Y:S02]  /*0970*/  @!P1 STS [R2+0x2080], R7 ;  /* 0x0020800702009388 */ /* 0x0005e40000000800 */
.L_x_5476:
        /* <DEDUP_REMOVED lines=13> */
.L_x_5480:
[----:B------:R-:W-:Y:S05]  /*0a50*/  BSYNC B0 ;  /* 0x0000000000007941 */ /* 0x000fea0003800000 */
.L_x_5479:
[C---:B------:R-:W-:Y:S02]  /*0a60*/  ISETP.GT.U32.AND P1, PT, R18.reuse, -0x1401, PT ;  /* 0xffffebff1200780c */ /* 0x040fe40003f24070 */
[----:B------:R-:W-:Y:S02]  /*0a70*/  IADD3 R18, R18, 0x1400, RZ ;  /* 0x0000140012127810 */ /* 0x000fe40007ffe0ff */
[----:B------:R-:W-:-:S09]  /*0a80*/  IADD3 R19, R19, 0xa00, RZ ;  /* 0x00000a0013137810 */ /* 0x000fd20007ffe0ff */
[----:B012---:R-:W-:Y:S05]  /*0a90*/  @P1 BRA `(.L_x_5481) ;  /* 0xfffff69000001947 */ /* 0x007fea000383ffff */
[----:B------:R-:W-:Y:S05]  /*0aa0*/  EXIT ;  /* 0x000000000000794d */ /* 0x000fea0003800000 */
.L_x_5477:
[----:B--2---:R-:W-:Y:S01]  /*0ab0*/  IMAD.MOV.U32 R10, RZ, RZ, R4 ;  /* 0x000000ffff0a7224 */ /* 0x004fe200078e0004 */
[----:B------:R-:W-:Y:S01]  /*0ac0*/  MOV R9, 0x1 ;  /* 0x0000000100097802 */ /* 0x000fe20000000f00 */
[----:B------:R-:W-:Y:S01]  /*0ad0*/  IMAD.MOV.U32 R6, RZ, RZ, 0x1f ;  /* 0x0000001fff067424 */ /* 0x000fe200078e00ff */
[----:B------:R-:W-:Y:S02]  /*0ae0*/  MOV R11, 0xffffffff ;  /* 0xffffffff000b7802 */ /* 0x000fe40000000f00 */
[----:B------:R-:W-:Y:S02]  /*0af0*/  MOV R2, 0xb10 ;  /* 0x00000b1000027802 */ /* 0x000fe40000000f00 */
[----:B01----:R-:W-:Y:S05]  /*0b00*/  CALL.REL.NOINC `($__internal_72_$__cuda_sm70_shflsync_bfly_p) ;  /* 0x000003c000007944 */ /* 0x003fea0003c00000 */
[----:B-1----:R-:W-:Y:S01]  /*0b10*/  IMAD.MOV.U32 R3, RZ, RZ, R6 ;  /* 0x000000ffff037224 */ /* 0x002fe200078e0006 */
[----:B0-----:R-:W-:Y:S05]  /*0b20*/  BRA `(.L_x_5482) ;  /* 0xfffffcd000007947 */ /* 0x001fea000383ffff */
.L_x_5478:
[----:B------:R-:W-:Y:S01]  /*0b30*/  HFMA2.MMA R6, -RZ, RZ, 0, 1.847743988037109375e-06 ;  /* 0x0000001fff067435 */ /* 0x000fe200000001ff */
[----:B------:R-:W-:Y:S01]  /*0b40*/  MOV R10, R13 ;  /* 0x0000000d000a7202 */ /* 0x000fe20000000f00 */
[----:B------:R-:W-:Y:S01]  /*0b50*/  IMAD.MOV.U32 R9, RZ, RZ, 0x2 ;  /* 0x00000002ff097424 */ /* 0x000fe200078e00ff */
[----:B------:R-:W-:Y:S01]  /*0b60*/  MOV R2, 0xb90 ;  /* 0x00000b9000027802 */ /* 0x000fe20000000f00 */
[----:B------:R-:W-:-:S02]  /*0b70*/  IMAD.MOV.U32 R11, RZ, RZ, -0x1 ;  /* 0xffffffffff0b7424 */ /* 0x000fc400078e00ff */
[----:B012---:R-:W-:Y:S05]  /*0b80*/  CALL.REL.NOINC `($__internal_72_$__cuda_sm70_shflsync_bfly_p) ;  /* 0x0000034000007944 */ /* 0x007fea0003c00000 */
[----:B01----:R-:W-:Y:S01]  /*0b90*/  FADD.FTZ R10, R13, R6 ;  /* 0x000000060d0a7221 */ /* 0x003fe20000010000 */
[----:B------:R-:W-:Y:S01]  /*0ba0*/  HFMA2.MMA R6, -RZ, RZ, 0, 1.847743988037109375e-06 ;  /* 0x0000001fff067435 */ /* 0x000fe200000001ff */
[----:B------:R-:W-:Y:S01]  /*0bb0*/  MOV R9, 0x4 ;  /* 0x0000000400097802 */ /* 0x000fe20000000f00 */
[----:B------:R-:W-:Y:S01]  /*0bc0*/  IMAD.MOV.U32 R11, RZ, RZ, -0x1 ;  /* 0xffffffffff0b7424 */ /* 0x000fe200078e00ff */
[----:B------:R-:W-:-:S03]  /*0bd0*/  MOV R2, 0xbf0 ;  /* 0x00000bf000027802 */ /* 0x000fc60000000f00 */
[----:B------:R-:W-:Y:S05]  /*0be0*/  CALL.REL.NOINC `($__internal_72_$__cuda_sm70_shflsync_bfly_p) ;  /* 0x000002e000007944 */ /* 0x000fea0003c00000 */
[----:B01----:R-:W-:Y:S01]  /*0bf0*/  FADD.FTZ R10, R10, R6 ;  /* 0x000000060a0a7221 */ /* 0x003fe20000010000 */
[----:B------:R-:W-:Y:S01]  /*0c00*/  HFMA2.MMA R6, -RZ, RZ, 0, 1.847743988037109375e-06 ;  /* 0x0000001fff067435 */ /* 0x000fe200000001ff */
[----:B------:R-:W-:Y:S01]  /*0c10*/  MOV R9, 0x8 ;  /* 0x0000000800097802 */ /* 0x000fe20000000f00 */
[----:B------:R-:W-:Y:S01]  /*0c20*/  IMAD.MOV.U32 R11, RZ, RZ, -0x1 ;  /* 0xffffffffff0b7424 */ /* 0x000fe200078e00ff */
[----:B------:R-:W-:-:S03]  /*0c30*/  MOV R2, 0xc50 ;  /* 0x00000c5000027802 */ /* 0x000fc60000000f00 */
[----:B------:R-:W-:Y:S05]  /*0c40*/  CALL.REL.NOINC `($__internal_72_$__cuda_sm70_shflsync_bfly_p) ;  /* 0x0000028000007944 */ /* 0x000fea0003c00000 */
[----:B-1----:R-:W-:Y:S01]  /*0c50*/  FADD.FTZ R4, R10, R6 ;  /* 0x000000060a047221 */ /* 0x002fe20000010000 */
[----:B------:R-:W-:Y:S01]  /*0c60*/  HFMA2.MMA R6, -RZ, RZ, 0, 1.847743988037109375e-06 ;  /* 0x0000001fff067435 */ /* 0x000fe200000001ff */
[----:B0-----:R-:W-:Y:S01]  /*0c70*/  MOV R9, 0x10 ;  /* 0x0000001000097802 */ /* 0x001fe20000000f00 */
[----:B------:R-:W-:Y:S01]  /*0c80*/  IMAD.MOV.U32 R11, RZ, RZ, -0x1 ;  /* 0xffffffffff0b7424 */ /* 0x000fe200078e00ff */
[----:B------:R-:W-:-:S02]  /*0c90*/  MOV R2, 0xcc0 ;  /* 0x00000cc000027802 */ /* 0x000fc40000000f00 */
[----:B------:R-:W-:Y:S02]  /*0ca0*/  MOV R10, R4 ;  /* 0x00000004000a7202 */ /* 0x000fe40000000f00 */
[----:B------:R-:W-:Y:S05]  /*0cb0*/  CALL.REL.NOINC `($__internal_72_$__cuda_sm70_shflsync_bfly_p) ;  /* 0x0000021000007944 */ /* 0x000fea0003c00000 */
[----:B0-----:R-:W-:Y:S01]  /*0cc0*/  HFMA2.MMA R9, -RZ, RZ, 0, 5.9604644775390625e-08 ;  /* 0x00000001ff097435 */ /* 0x001fe200000001ff */
[----:B-1----:R-:W-:Y:S01]  /*0cd0*/  MOV R7, R6 ;  /* 0x0000000600077202 */ /* 0x002fe20000000f00 */
[----:B------:R-:W-:Y:S01]  /*0ce0*/  IMAD.MOV.U32 R10, RZ, RZ, R5 ;  /* 0x000000ffff0a7224 */ /* 0x000fe200078e0005 */
[----:B------:R-:W-:Y:S01]  /*0cf0*/  MOV R6, 0x1f ;  /* 0x0000001f00067802 */ /* 0x000fe20000000f00 */
[----:B------:R-:W-:Y:S01]  /*0d00*/  IMAD.MOV.U32 R11, RZ, RZ, -0x1 ;  /* 0xffffffffff0b7424 */ /* 0x000fe200078e00ff */
[----:B------:R-:W-:Y:S02]  /*0d10*/  MOV R2, 0xd30 ;  /* 0x00000d3000027802 */ /* 0x000fe40000000f00 */
[----:B------:R-:W-:Y:S05]  /*0d20*/  CALL.REL.NOINC `($__internal_72_$__cuda_sm70_shflsync_bfly_p) ;  /* 0x000001a000007944 */ /* 0x000fea0003c00000 */
[----:B0-----:R-:W-:Y:S01]  /*0d30*/  HFMA2.MMA R9, -RZ, RZ, 0, 1.1920928955078125e-07 ;  /* 0x00000002ff097435 */ /* 0x001fe200000001ff */
[----:B-1----:R-:W-:Y:S01]  /*0d40*/  FADD.FTZ R10, R5, R6 ;  /* 0x00000006050a7221 */ /* 0x002fe20000010000 */
[----:B------:R-:W-:Y:S01]  /*0d50*/  MOV R6, 0x1f ;  /* 0x0000001f00067802 */ /* 0x000fe20000000f00 */
[----:B------:R-:W-:Y:S01]  /*0d60*/  IMAD.MOV.U32 R11, RZ, RZ, -0x1 ;  /* 0xffffffffff0b7424 */ /* 0x000fe200078e00ff */
[----:B------:R-:W-:Y:S02]  /*0d70*/  MOV R2, 0xd90 ;  /* 0x00000d9000027802 */ /* 0x000fe40000000f00 */
[----:B------:R-:W-:Y:S05]  /*0d80*/  CALL.REL.NOINC `($__internal_72_$__cuda_sm70_shflsync_bfly_p) ;  /* 0x0000014000007944 */ /* 0x000fea0003c00000 */
[----:B0-----:R-:W-:Y:S01]  /*0d90*/  HFMA2.MMA R9, -RZ, RZ, 0, 2.384185791015625e-07 ;  /* 0x00000004ff097435 */ /* 0x001fe200000001ff */
[----:B-1----:R-:W-:Y:S01]  /*0da0*/  FADD.FTZ R10, R10, R6 ;  /* 0x000000060a0a7221 */ /* 0x002fe20000010000 */
[----:B------:R-:W-:Y:S01]  /*0db0*/  MOV R6, 0x1f ;  /* 0x0000001f00067802 */ /* 0x000fe20000000f00 */
[----:B------:R-:W-:Y:S01]  /*0dc0*/  IMAD.MOV.U32 R11, RZ, RZ, -0x1 ;  /* 0xffffffffff0b7424 */ /* 0x000fe200078e00ff */
[----:B------:R-:W-:-:S02]  /*0dd0*/  MOV R2, 0xdf0 ;  /* 0x00000df000027802 */ /* 0x000fc40000000f00 */
[----:B------:R-:W-:Y:S05]  /*0de0*/  CALL.REL.NOINC `($__internal_72_$__cuda_sm70_shflsync_bfly_p) ;  /* 0x000000e000007944 */ /* 0x000fea0003c00000 */
[----:B0-----:R-:W-:Y:S01]  /*0df0*/  HFMA2.MMA R9, -RZ, RZ, 0, 4.76837158203125e-07 ;  /* 0x00000008ff097435 */ /* 0x001fe200000001ff */
[----:B-1----:R-:W-:Y:S01]  /*0e00*/  FADD.FTZ R10, R10, R6 ;  /* 0x000000060a0a7221 */ /* 0x002fe20000010000 */
[----:B------:R-:W-:Y:S01]  /*0e10*/  MOV R6, 0x1f ;  /* 0x0000001f00067802 */ /* 0x000fe20000000f00 */
[----:B------:R-:W-:Y:S01]  /*0e20*/  IMAD.MOV.U32 R11, RZ, RZ, -0x1 ;  /* 0xffffffffff0b7424 */ /* 0x000fe200078e00ff */
[----:B------:R-:W-:-:S02]  /*0e30*/  MOV R2, 0xe50 ;  /* 0x00000e5000027802 */ /* 0x000fc40000000f00 */
[----:B------:R-:W-:Y:S05]  /*0e40*/  CALL.REL.NOINC `($__internal_72_$__cuda_sm70_shflsync_bfly_p) ;  /* 0x0000008000007944 */ /* 0x000fea0003c00000 */
[----:B0-----:R-:W-:Y:S01]  /*0e50*/  HFMA2.MMA R9, -RZ, RZ, 0, 9.5367431640625e-07 ;  /* 0x00000010ff097435 */ /* 0x001fe200000001ff */
[----:B-1----:R-:W-:Y:S01]  /*0e60*/  FADD.FTZ R10, R10, R6 ;  /* 0x000000060a0a7221 */ /* 0x002fe20000010000 */
[----:B------:R-:W-:Y:S01]  /*0e70*/  MOV R6, 0x1f ;  /* 0x0000001f00067802 */ /* 0x000fe20000000f00 */
[----:B------:R-:W-:Y:S01]  /*0e80*/  IMAD.MOV.U32 R11, RZ, RZ, -0x1 ;  /* 0xffffffffff0b7424 */ /* 0x000fe200078e00ff */
[----:B------:R-:W-:-:S02]  /*0e90*/  MOV R2, 0xeb0 ;  /* 0x00000eb000027802 */ /* 0x000fc40000000f00 */
[----:B------:R-:W-:Y:S05]  /*0ea0*/  CALL.REL.NOINC `($__internal_72_$__cuda_sm70_shflsync_bfly_p) ;  /* 0x0000002000007944 */ /* 0x000fea0003c00000 */
[----:B-1----:R-:W-:Y:S01]  /*0eb0*/  MOV R5, R6 ;  /* 0x0000000600057202 */ /* 0x002fe20000000f00 */
[----:B0-----:R-:W-:Y:S05]  /*0ec0*/  BRA `(.L_x_5483) ;  /* 0xfffffa5000007947 */ /* 0x001fea000383ffff */
        .weak           $__internal_72_$__cuda_sm70_shflsync_bfly_p
        .type           $__internal_72_$__cuda_sm70_shflsync_bfly_p,@function
        .size           $__internal_72_$__cuda_sm70_shflsync_bfly_p,(.L_x_14290 - $__internal_72_$__cuda_sm70_shflsync_bfly_p)
$__internal_72_$__cuda_sm70_shflsync_bfly_p:
[----:B------:R-:W-:Y:S01]  /*0ed0*/  HFMA2.MMA R3, -RZ, RZ, 0, 0 ;  /* 0x00000000ff037435 */ /* 0x000fe200000001ff */
[----:B------:R-:W-:Y:S04]  /*0ee0*/  WARPSYNC R11 ;  /* 0x0000000b00007348 */ /* 0x000fe80003800000 */
[----:B------:R0:W1:Y:S01]  /*0ef0*/  SHFL.BFLY PT, R6, R10, R9, R6 ;  /* 0x0c0000090a067389 */ /* 0x00006200000e0006 */
[----:B------:R-:W-:Y:S05]  /*0f00*/  RET.REL.NODEC R2 `(_ZN10layer_norm22ln_bwd_finalize_kernelINS_22Kernel_traits_finalizeILj5120E13__nv_bfloat16S2_fS2_fjLb0ELj1024ELj4ENS_18Kernel_traits_baseILj5120ES2_S2_fS2_fjLj1024EEEEELb0ELb1EEEvNS_9BwdParamsE) ;  /* 0xfffff0f002007950 */ /* 0x000fea0003c3ffff */
.L_x_5484:
        /* <DEDUP_REMOVED lines=15> */
.L_x_14290:


//--------------------- .text._ZN10layer_norm13ln_bwd_kernelINS_13Kernel_traitsI13__nv_bfloat16S2_fS2_fjLj5120ELj1ELj1ELj4ELj16ENS_18Kernel_traits_baseILj5120ES2_S2_fS2_fjLj128EEEEELb1ELb0ELb1ELb1EEEvNS_9BwdParamsE --------------------------
	.section	.text._ZN10layer_norm13ln_bwd_kernelINS_13Kernel_traitsI13__nv_bfloat16S2_fS2_fjLj5120ELj1ELj1ELj4ELj16ENS_18Kernel_traits_baseILj5120ES2_S2_fS2_fjLj128EEEEELb1ELb0ELb1ELb1EEEvNS_9BwdParamsE,"ax",@progbits
	.sectioninfo	@"SHI_REGISTERS=255"
	.align	128
        .global         _ZN10layer_norm13ln_bwd_kernelINS_13Kernel_traitsI13__nv_bfloat16S2_fS2_fjLj5120ELj1ELj1ELj4ELj16ENS_18Kernel_traits_baseILj5120ES2_S2_fS2_fjLj128EEEEELb1ELb0ELb1ELb1EEEvNS_9BwdParamsE
        .type           _ZN10layer_norm13ln_bwd_kernelINS_13Kernel_traitsI13__nv_bfloat16S2_fS2_fjLj5120ELj1ELj1ELj4ELj16ENS_18Kernel_traits_baseILj5120ES2_S2_fS2_fjLj128EEEEELb1ELb0ELb1ELb1EEEvNS_9BwdParamsE,@function
        .size           _ZN10layer_norm13ln_bwd_kernelINS_13Kernel_traitsI13__nv_bfloat16S2_fS2_fjLj5120ELj1ELj1ELj4ELj16ENS_18Kernel_traits_baseILj5120ES2_S2_fS2_fjLj128EEEEELb1ELb0ELb1ELb1EEEvNS_9BwdParamsE,(.L_x_14291 - _ZN10layer_norm13ln_bwd_kernelINS_13Kernel_traitsI13__nv_bfloat16S2_fS2_fjLj5120ELj1ELj1ELj4ELj16ENS_18Kernel_traits_baseILj5120ES2_S2_fS2_fjLj128EEEEELb1ELb0ELb1ELb1EEEvNS_9BwdParamsE)
        .other          _ZN10layer_norm13ln_bwd_kernelINS_13Kernel_traitsI13__nv_bfloat16S2_fS2_fjLj5120ELj1ELj1ELj4ELj16ENS_18Kernel_traits_baseILj5120ES2_S2_fS2_fjLj128EEEEELb1ELb0ELb1ELb1EEEvNS_9BwdParamsE,@"STO_CUDA_ENTRY STV_DEFAULT"
_ZN10layer_norm13ln_bwd_kernelINS_13Kernel_traitsI13__nv_bfloat16S2_fS2_fjLj5120ELj1ELj1ELj4ELj16ENS_18Kernel_traits_baseILj5120ES2_S2_fS2_fjLj128EEEEELb1ELb0ELb1ELb1EEEvNS_9BwdParamsE:
.text._ZN10layer_norm13ln_bwd_kernelINS_13Kernel_traitsI13__nv_bfloat16S2_fS2_fjLj5120ELj1ELj1ELj4ELj16ENS_18Kernel_traits_baseILj5120ES2_S2_fS2_fjLj128EEEEELb1ELb0ELb1ELb1EEEvNS_9BwdParamsE:
        /* <DEDUP_REMOVED lines=49> */
.L_x_5485:
[----:B------:R-:W-:-:S04]  /*0310*/  SHF.L.U32 R0, R0, 0x4, RZ ;  /* 0x0000000400007819 */ /* 0x000fc800000006ff */
[----:B------:R-:W-:-:S04]  /*0320*/  LOP3.LUT R0, R0, 0x7f0, RZ, 0xc0, !PT ;  /* 0x000007f000007812 */ /* 0x000fc800078ec0ff */
[----:B------:R-:W-:-:S05]  /*0330*/  IADD3 R8, P0, R0, c[0x0][0x1b0], RZ ;  /* 0x00006c0000087a10 */ /* 0x000fca0007f1e0ff */
[----:B------:R-:W-:-:S05]  /*0340*/  IMAD.X R9, RZ, RZ, c[0x0][0x1b4], P0 ;  /* 0x00006d00ff097624 */ /* 0x000fca00000e06ff */
        /* <DEDUP_REMOVED lines=48> */
[--C-:B0-----:R-:W-:Y:S01]  /*0650*/  PRMT R8, RZ, 0x5410, R13.reuse ;  /* 0x00005410ff087816 */ /* 0x101fe2000000000d */
[----:B------:R0:W-:Y:S04]  /*0660*/  STL [R1+0x7c], R2 ;  /* 0x00007c0201007387 */ /* 0x0001e80000100800 */
[----:B------:R1:W-:Y:S04]  /*0670*/  STL [R1+0x78], R0 ;  /* 0x0000780001007387 */ /* 0x0003e80000100800 */
[----:B------:R2:W-:Y:S01]  /*0680*/  STL [R1+0x74], R8 ;  /* 0x0000740801007387 */ /* 0x0005e20000100800 */
[----:B0-----:R-:W-:-:S02]  /*0690*/  PRMT R2, RZ, 0x7610, R13 ;  /* 0x00007610ff027816 */ /* 0x001fc4000000000d */
[----:B---3--:R-:W-:Y:S02]  /*06a0*/  PRMT R252, RZ, 0x5410, R4 ;  /* 0x00005410fffc7816 */ /* 0x008fe40000000004 */
        /* <DEDUP_REMOVED lines=62> */
[----:B------:R2:W-:Y:S04]  /*0a90*/  STL [R1+0x4], R2 ;  /* 0x0000040201007387 */ /* 0x0005e80000100800 */
[----:B------:R2:W-:Y:S02]  /*0aa0*/  STL [R1], R0 ;  /* 0x0000000001007387 */ /* 0x0005e40000100800 */
.L_x_5572:
[----:B------:R-:W-:-:S04]  /*0ab0*/  IMAD.MOV.U32 R186, RZ, RZ, 0x4 ;  /* 0x00000004ffba7424 */ /* 0x000fc800078e00ff */
[----:B------:R-:W-:-:S05]  /*0ac0*/  IMAD.WIDE R164, R3, R186, c[0x0][0x1d8] ;  /* 0x0000760003a47625 */ /* 0x000fca00078e02ba */
[----:B------:R0:W3:Y:S04]  /*0ad0*/  LDG.E R190, [R164.64] ;  /* 0x00000004a4be7981 */ /* 0x0000e8000c1e1900 */
[----:B------:R-:W1:Y:S01]  /*0ae0*/  S2R R166, SR_TID.X ;  /* 0x0000000000a67919 */ /* 0x000e620000002100 */
[----:B0-----:R-:W-:-:S05]  /*0af0*/  IMAD.WIDE R164, R3, R186, c[0x0][0x1a8] ;  /* 0x00006a0003a47625 */ /* 0x001fca00078e02ba */
[----:B--2---:R0:W5:Y:S01]  /*0b00*/  LDG.E R2, [R164.64] ;  /* 0x00000004a4027981 */ /* 0x004162000c1e1900 */
[C---:B------:R-:W-:Y:S02]  /*0b10*/  IMAD R0, R3.reuse, c[0x0][0x168], RZ ;  /* 0x00005a0003007a24 */ /* 0x040fe400078e02ff */
[----:B0-----:R-:W-:-:S05]  /*0b20*/  IMAD.WIDE R164, R3, R186, c[0x0][0x1d0] ;  /* 0x0000740003a47625 */ /* 0x001fca00078e02ba */
[----:B------:R0:W5:Y:S01]  /*0b30*/  LDG.E R208, [R164.64] ;  /* 0x00000004a4d07981 */ /* 0x000162000c1e1900 */
[----:B-1----:R-:W-:Y:S01]  /*0b40*/  LOP3.LUT R237, R166, 0x7f, RZ, 0xc0, !PT ;  /* 0x0000007fa6ed7812 */ /* 0x002fe200078ec0ff */
[C---:B------:R-:W-:Y:S01]  /*0b50*/  IMAD.WIDE R186, R3.reuse, R186, c[0x0][0x1a0] ;  /* 0x0000680003ba7625 */ /* 0x040fe200078e02ba */
[----:B------:R-:W-:Y:S01]  /*0b60*/  MOV R215, 0x20 ;  /* 0x0000002000d77802 */ /* 0x000fe20000000f00 */
        /* <DEDUP_REMOVED lines=19> */
[----:B------:R0:W5:Y:S01]  /*0ca0*/  @P0 LDG.E.128 R116, [R176.64+0x10] ;  /* 0x00001004b0740981 */ /* 0x000162000c1e1d00 */
[----:B------:R-:W-:-:S03]  /*0cb0*/  IMAD.MOV.U32 R196, RZ, RZ, RZ ;  /* 0x000000ffffc47224 */ /* 0x000fc600078e00ff */
[----:B------:R1:W5:Y:S04]  /*0cc0*/  @P0 LDG.E.128 R120, [R174.64] ;  /* 0x00000004ae780981 */ /* 0x000368000c1e1d00 */
[----:B------:R1:W5:Y:S01]  /*0cd0*/  @P0 LDG.E.128 R124, [R174.64+0x10] ;  /* 0x00001004ae7c0981 */ /* 0x000362000c1e1d00 */
[----:B0-----:R-:W-:-:S03]  /*0ce0*/  @P1 IADD3 R176, R208, -0x1, RZ ;  /* 0xffffffffd0b01810 */ /* 0x001fc60007ffe0ff */
[----:B------:R0:W5:Y:S02]  /*0cf0*/  @P0 LDG.E.128 R136, [R164.64] ;  /* 0x00000004a4880981 */ /* 0x000164000c1e1d00 */
[----:B------:R-:W-:Y:S02]  /*0d00*/  @P1 IMAD R176, R176, c[0x0][0x168], RZ ;  /* 0x00005a00b0b01a24 */ /* 0x000fe400078e02ff */
[----:B------:R0:W5:Y:S03]  /*0d10*/  @P0 LDG.E.128 R140, [R164.64+0x10] ;  /* 0x00001004a48c0981 */ /* 0x000166000c1e1d00 */
[----:B------:R-:W-:Y:S01]  /*0d20*/  @P1 SHF.R.S32.HI R177, RZ, 0x1f, R176 ;  /* 0x0000001fffb11819 */ /* 0x000fe200000114b0 */
[----:B------:R-:W-:Y:S01]  /*0d30*/  HFMA2.MMA R241, -RZ, RZ, 0, 0 ;  /* 0x00000000fff17435 */ /* 0x000fe200000001ff */
[----:B------:R2:W5:Y:S02]  /*0d40*/  @P0 LDG.E.128 R128, [R166.64] ;  /* 0x00000004a6800981 */ /* 0x000564000c1e1d00 */
[----:B------:R-:W-:-:S02]  /*0d50*/  @P1 LEA.HI R177, R177, R176, RZ, 0x3 ;  /* 0x000000b0b1b11211 */ /* 0x000fc400078f18ff */
[----:B------:R2:W5:Y:S02]  /*0d60*/  @P0 LDG.E.128 R132, [R166.64+0x10] ;  /* 0x00001004a6840981 */ /* 0x000564000c1e1d00 */
[----:B------:R-:W-:Y:S02]  /*0d70*/  @P1 LEA.HI.SX32 R196, R177, R237, 0x1d ;  /* 0x000000edb1c41211 */ /* 0x000fe400078feaff */
[----:B-1----:R-:W-:Y:S02]  /*0d80*/  MOV R175, 0x8 ;  /* 0x0000000800af7802 */ /* 0x002fe40000000f00 */
[C---:B------:R-:W-:Y:S02]  /*0d90*/  IADD3 R190, R196.reuse, 0x80, RZ ;  /* 0x00000080c4be7810 */ /* 0x040fe40007ffe0ff */
[C---:B------:R-:W-:Y:S02]  /*0da0*/  IADD3 R186, R196.reuse, 0x100, RZ ;  /* 0x00000100c4ba7810 */ /* 0x040fe40007ffe0ff */
[----:B------:R-:W-:-:S02]  /*0db0*/  IADD3 R176, R196, 0x180, RZ ;  /* 0x00000180c4b07810 */ /* 0x000fc40007ffe0ff */
[----:B------:R-:W-:Y:S02]  /*0dc0*/  IADD3 R174, R196, 0x200, RZ ;  /* 0x00000200c4ae7810 */ /* 0x000fe40007ffe0ff */
[----:B0-----:R-:W-:Y:S01]  /*0dd0*/  @P0 IADD3 R164, R0, 0x200, RZ ;  /* 0x0000020000a40810 */ /* 0x001fe20007ffe0ff */
        /* <DEDUP_REMOVED lines=9> */
[----:B------:R-:W-:Y:S02]  /*0e70*/  @P0 IMAD.WIDE.U32 R164, R164, R215, c[0x0][0x218] ;  /* 0x00008600a4a40625 */ /* 0x000fe400078e00d7 */
[----:B------:R-:W5:Y:S04]  /*0e80*/  LDG.E.64 R174, [R174.64] ;  /* 0x00000004aeae7981 */ /* 0x000f68000c1e1b00 */
[----:B------:R0:W5:Y:S04]  /*0e90*/  @P0 LDG.E.128 R144, [R164.64] ;  /* 0x00000004a4900981 */ /* 0x000168000c1e1d00 */
[----:B------:R0:W5:Y:S01]  /*0ea0*/  @P0 LDG.E.128 R148, [R164.64+0x10] ;  /* 0x00001004a4940981 */ /* 0x000162000c1e1d00 */
[----:B--2---:R-:W-:Y:S01]  /*0eb0*/  IMAD.MOV.U32 R166, RZ, RZ, RZ ;  /* 0x000000ffffa67224 */ /* 0x004fe200078e00ff */
[----:B------:R-:W-:Y:S05]  /*0ec0*/  BRA `(.L_x_5489) ;  /* 0x00001ab000007947 */ /* 0x000fea0003800000 */
.L_x_5488:
[----:B------:R-:W-:Y:S01]  /*0ed0*/  IADD3 R190, R190, -0x1, RZ ;  /* 0xffffffffbebe7810 */ /* 0x000fe20007ffe0ff */
[----:B------:R0:W2:Y:S04]  /*0ee0*/  LDG.E R179, [R186.64] ;  /* 0x00000004bab37981 */ /* 0x0000a8000c1e1900 */
[----:B------:R-:W-:-:S05]  /*0ef0*/  IMAD R190, R190, c[0x0][0x168], RZ ;  /* 0x00005a00bebe7a24 */ /* 0x000fca00078e02ff */
[----:B------:R-:W-:-:S04]  /*0f00*/  SHF.R.S32.HI R5, RZ, 0x1f, R190 ;  /* 0x0000001fff057819 */ /* 0x000fc800000114be */
[----:B------:R-:W-:-:S04]  /*0f10*/  LEA.HI R6, R5, R190, RZ, 0x3 ;  /* 0x000000be05067211 */ /* 0x000fc800078f18ff */
[----:B------:R-:W-:Y:S02]  /*0f20*/  LEA.HI.SX32 R6, R6, R237, 0x1d ;  /* 0x000000ed06067211 */ /* 0x000fe400078feaff */
[----:B------:R-:W-:Y:S02]  /*0f30*/  MOV R8, 0x10 ;  /* 0x0000001000087802 */ /* 0x000fe40000000f00 */
[C---:B------:R-:W-:Y:S02]  /*0f40*/  IADD3 R185, R6.reuse, 0x80, RZ ;  /* 0x0000008006b97810 */ /* 0x040fe40007ffe0ff */
[C---:B------:R-:W-:Y:S02]  /*0f50*/  IADD3 R17, R6.reuse, 0x100, RZ ;  /* 0x0000010006117810 */ /* 0x040fe40007ffe0ff */
[----:B------:R-:W-:Y:S01]  /*0f60*/  IADD3 R5, R6, 0x180, RZ ;  /* 0x0000018006057810 */ /* 0x000fe20007ffe0ff */
[----:B------:R-:W-:Y:S01]  /*0f70*/  IMAD.WIDE.U32 R196, R0, R215, c[0x0][0x188] ;  /* 0x0000620000c47625 */ /* 0x000fe200078e00d7 */
[----:B------:R-:W-:-:S03]  /*0f80*/  IADD3 R9, R6, 0x200, RZ ;  /* 0x0000020006097810 */ /* 0x000fc60007ffe0ff */
[-C--:B------:R-:W-:Y:S01]  /*0f90*/  IMAD.WIDE.U32 R188, R6, R8.reuse, c[0x0][0x208] ;  /* 0x0000820006bc7625 */ /* 0x080fe200078e0008 */
[----:B------:R1:W3:Y:S03]  /*0fa0*/  LDG.E.128 R220, [R196.64] ;  /* 0x00000004c4dc7981 */ /* 0x0002e6000c1e1d00 */
[----:B------:R-:W-:Y:S01]  /*0fb0*/  IMAD.WIDE.U32 R184, R185, R8, c[0x0][0x208] ;  /* 0x00008200b9b87625 */ /* 0x000fe200078e0008 */
[----:B------:R-:W-:-:S03]  /*0fc0*/  IADD3 R206, R0, 0x200, RZ ;  /* 0x0000020000ce7810 */ /* 0x000fc60007ffe0ff */
[----:B------:R-:W-:Y:S01]  /*0fd0*/  IMAD.WIDE.U32 R20, R224, R215, c[0x0][0x188] ;  /* 0x00006200e0147625 */ /* 0x000fe200078e00d7 */
[----:B------:R-:W4:Y:S01]  /*0fe0*/  LDC.U8 R238, c[0x0][0x1f0] ;  /* 0x00007c00ffee7b82 */ /* 0x000f220000000000 */
[----:B0-----:R-:W3:Y:S02]  /*0ff0*/  LDG.E.128 R184, [R184.64] ;  /* 0x00000004b8b87981 */ /* 0x001ee4000c1e1d00 */
[-C--:B------:R-:W-:Y:S02]  /*1000*/  IMAD.WIDE.U32 R16, R17, R8.reuse, c[0x0][0x208] ;  /* 0x0000820011107625 */ /* 0x080fe400078e0008 */
[----:B-1----:R-:W3:Y:S02]  /*1010*/  LDG.E.128 R196, [R196.64+0x10] ;  /* 0x00001004c4c47981 */ /* 0x002ee4000c1e1d00 */
[-C--:B------:R-:W-:Y:S02]  /*1020*/  IMAD.WIDE.U32 R4, R5, R8.reuse, c[0x0][0x208] ;  /* 0x0000820005047625 */ /* 0x080fe400078e0008 */
[----:B------:R0:W3:Y:S02]  /*1030*/  LDG.E.128 R216, [R20.64] ;  /* 0x0000000414d87981 */ /* 0x0000e4000c1e1d00 */
[----:B------:R-:W-:-:S02]  /*1040*/  IMAD.WIDE.U32 R8, R9, R8, c[0x0][0x208] ;  /* 0x0000820009087625 */ /* 0x000fc400078e0008 */
[----:B------:R-:W3:Y:S04]  /*1050*/  LDG.E.128 R188, [R188.64] ;  /* 0x00000004bcbc7981 */ /* 0x000ee8000c1e1d00 */
[----:B------:R-:W3:Y:S01]  /*1060*/  LDG.E.128 R8, [R8.64] ;  /* 0x0000000408087981 */ /* 0x000ee2000c1e1d00 */
[----:B------:R-:W-:-:S03]  /*1070*/  IMAD.WIDE.U32 R200, R206, R215, c[0x0][0x188] ;  /* 0x00006200cec87625 */ /* 0x000fc600078e00d7 */
[----:B------:R-:W3:Y:S04]  /*1080*/  LDG.E.128 R4, [R4.64] ;  /* 0x0000000404047981 */ /* 0x000ee8000c1e1d00 */
[----:B------:R1:W3:Y:S01]  /*1090*/  LDG.E.128 R192, [R200.64] ;  /* 0x00000004c8c07981 */ /* 0x0002e2000c1e1d00 */
[----:B----4-:R-:W-:Y:S01]  /*10a0*/  ISETP.NE.AND P0, PT, R238, RZ, PT ;  /* 0x000000ffee00720c */ /* 0x010fe20003f05270 */
[-C--:B------:R-:W-:Y:S02]  /*10b0*/  IMAD.WIDE.U32 R28, R214, R215.reuse, c[0x0][0x188] ;  /* 0x00006200d61c7625 */ /* 0x080fe400078e00d7 */
[----:B0-----:R-:W4:Y:S02]  /*10c0*/  LDG.E.128 R20, [R20.64+0x10] ;  /* 0x0000100414147981 */ /* 0x001f24000c1e1d00 */
[----:B------:R-:W-:-:S02]  /*10d0*/  IMAD.WIDE.U32 R180, R204, R215, c[0x0][0x188] ;  /* 0x00006200ccb47625 */ /* 0x000fc400078e00d7 */
[----:B------:R0:W4:Y:S04]  /*10e0*/  LDG.E.128 R24, [R28.64] ;  /* 0x000000041c187981 */ /* 0x000128000c1e1d00 */
[----:B-1----:R-:W4:Y:S04]  /*10f0*/  LDG.E.128 R200, [R200.64+0x10] ;  /* 0x00001004c8c87981 */ /* 0x002f28000c1e1d00 */
[----:B------:R1:W4:Y:S04]  /*1100*/  LDG.E.128 R168, [R180.64] ;  /* 0x00000004b4a87981 */ /* 0x000328000c1e1d00 */
[----:B0-----:R-:W4:Y:S01]  /*1110*/  LDG.E.128 R28, [R28.64+0x10] ;  /* 0x000010041c1c7981 */ /* 0x001f22000c1e1d00 */
[----:B-----5:R-:W-:Y:S01]  /*1120*/  ISETP.GE.AND P1, PT, R208, 0x1, PT ;  /* 0x00000001d000780c */ /* 0x020fe20003f26270 */
[----:B------:R-:W-:-:S02]  /*1130*/  HFMA2.MMA R205, -RZ, RZ, 0, 0 ;  /* 0x00000000ffcd7435 */ /* 0x000fc400000001ff */
[----:B------:R-:W4:Y:S04]  /*1140*/  LDG.E.128 R16, [R16.64] ;  /* 0x0000000410107981 */ /* 0x000f28000c1e1d00 */
[----:B-1----:R-:W4:Y:S01]  /*1150*/  LDG.E.128 R180, [R180.64+0x10] ;  /* 0x00001004b4b47981 */ /* 0x002f22000c1e1d00 */
[----:B--2---:R-:W-:Y:S02]  /*1160*/  FSEL R179, R179, RZ, !P0 ;  /* 0x000000ffb3b37208 */ /* 0x004fe40004000000 */
[----:B------:R-:W-:-:S04]  /*1170*/  ISETP.NE.U32.AND P0, PT, RZ, c[0x0][0x218], PT ;  /* 0x00008600ff007a0c */ /* 0x000fc80003f05070 */
[----:B------:R-:W-:-:S13]  /*1180*/  ISETP.NE.AND.EX P0, PT, RZ, c[0x0][0x21c], PT, P0 ;  /* 0x00008700ff007a0c */ /* 0x000fda0003f05300 */
[----:B------:R0:W5:Y:S04]  /*1190*/  @P0 LDG.E.128 R128, [R166.64] ;  /* 0x00000004a6800981 */ /* 0x000168000c1e1d00 */
[----:B------:R0:W5:Y:S01]  /*11a0*/  @P0 LDG.E.128 R132, [R166.64+0x10] ;  /* 0x00001004a6840981 */ /* 0x000162000c1e1d00 */
[----:B---3--:R-:W-:Y:S01]  /*11b0*/  PRMT R239, RZ, 0x5410, R10 ;  /* 0x00005410ffef7816 */ /* 0x008fe2000000000a */
[C---:B------:R-:W-:Y:S01]  /*11c0*/  FADD.FTZ R198, -R179.reuse, R198 ;  /* 0x000000c6b3c67221 */ /* 0x040fe20000010100 */
[----:B------:R-:W-:Y:S01]  /*11d0*/  PRMT R238, RZ, 0x7610, R10 ;  /* 0x00007610ffee7816 */ /* 0x000fe2000000000a */
[----:B------:R-:W-:Y:S01]  /*11e0*/  FADD.FTZ R199, -R179, R199 ;  /* 0x000000c7b3c77221 */ /* 0x000fe20000010100 */
[--C-:B------:R-:W-:Y:S01]  /*11f0*/  PRMT R241, RZ, 0x5410, R11.reuse ;  /* 0x00005410fff17816 */ /* 0x100fe2000000000b */
[C---:B------:R-:W-:Y:S01]  /*1200*/  FMUL.FTZ R10, R2.reuse, R198 ;  /* 0x000000c6020a7220 */ /* 0x040fe20000410000 */
[----:B------:R-:W-:Y:S01]  /*1210*/  PRMT R240, RZ, 0x7610, R11 ;  /* 0x00007610fff07816 */ /* 0x000fe2000000000b */
[----:B------:R-:W2:Y:S01]  /*1220*/  LDL R198, [R1+0x74] ;  /* 0x0000740001c67983 */ /* 0x000ea20000100800 */
[----:B------:R-:W-:-:S03]  /*1230*/  FMUL.FTZ R11, R2, R199 ;  /* 0x000000c7020b7220 */ /* 0x000fc60000410000 */
[----:B------:R-:W3:Y:S01]  /*1240*/  LDL R199, [R1+0x78] ;  /* 0x0000780001c77983 */ /* 0x000ee20000100800 */
[C---:B------:R-:W-:Y:S02]  /*1250*/  FADD.FTZ R14, -R179.reuse, R196 ;  /* 0x000000c4b30e7221 */ /* 0x040fe40000010100 */
[C---:B------:R-:W-:Y:S02]  /*1260*/  FADD.FTZ R173, -R179.reuse, R218 ;  /* 0x000000dab3ad7221 */ /* 0x040fe40000010100 */
[C---:B------:R-:W-:Y:S01]  /*1270*/  FADD.FTZ R193, -R179.reuse, R193 ;  /* 0x000000c1b3c17221 */ /* 0x040fe20000010100 */
[----:B0-----:R-:W-:Y:S02]  /*1280*/  PRMT R167, RZ, 0x5410, R8 ;  /* 0x00005410ffa77816 */ /* 0x001fe40000000008 */
[----:B------:R-:W-:Y:S01]  /*1290*/  @P1 IADD3 R12, R208, -0x1, RZ ;  /* 0xffffffffd00c1810 */ /* 0x000fe20007ffe0ff */
[----:B------:R-:W-:Y:S01]  /*12a0*/  FADD.FTZ R222, -R179, R222 ;  /* 0x000000deb3de7221 */ /* 0x000fe20000010100 */
[----:B------:R-:W-:Y:S01]  /*12b0*/  PRMT R166, RZ, 0x7610, R8 ;  /* 0x00007610ffa67816 */ /* 0x000fe20000000008 */
[C---:B------:R-:W-:Y:S01]  /*12c0*/  FMUL.FTZ R8, R2.reuse, R14 ;  /* 0x0000000e02087220 */ /* 0x040fe20000410000 */
[--C-:B------:R-:W-:Y:S01]  /*12d0*/  PRMT R226, RZ, 0x5410, R185.reuse ;  /* 0x00005410ffe27816 */ /* 0x100fe200000000b9 */
[C---:B------:R-:W-:Y:S01]  /*12e0*/  FMUL.FTZ R14, R2.reuse, R173 ;  /* 0x000000ad020e7220 */ /* 0x040fe20000410000 */
[----:B------:R-:W-:Y:S01]  /*12f0*/  PRMT R225, RZ, 0x7610, R185 ;  /* 0x00007610ffe17816 */ /* 0x000fe200000000b9 */
[----:B------:R-:W-:Y:S01]  /*1300*/  FMUL.FTZ R173, R2, R193 ;  /* 0x000000c102ad7220 */ /* 0x000fe20000410000 */
[----:B------:R0:W5:Y:S04]  /*1310*/  @P0 LDG.E.128 R136, [R164.64] ;  /* 0x00000004a4880981 */ /* 0x000168000c1e1d00 */
[----:B------:R-:W3:Y:S01]  /*1320*/  LDL R193, [R1+0x58] ;  /* 0x0000580001c17983 */ /* 0x000ee20000100800 */
[----:B------:R-:W-:Y:S01]  /*1330*/  @P1 IMAD R12, R12, c[0x0][0x168], RZ ;  /* 0x00005a000c0c1a24 */ /* 0x000fe200078e02ff */
[----:B------:R-:W-:-:S02]  /*1340*/  PRMT R234, RZ, 0x5410, R189 ;  /* 0x00005410ffea7816 */ /* 0x000fc400000000bd */
[----:B------:R0:W5:Y:S01]  /*1350*/  @P0 LDG.E.128 R140, [R164.64+0x10] ;  /* 0x00001004a48c0981 */ /* 0x000162000c1e1d00 */
[----:B------:R-:W-:Y:S02]  /*1360*/  PRMT R185, RZ, 0x7610, R6 ;  /* 0x00007610ffb97816 */ /* 0x000fe40000000006 */
[----:B------:R-:W-:Y:S01]  /*1370*/  @P1 SHF.R.S32.HI R13, RZ, 0x1f, R12 ;  /* 0x0000001fff0d1819 */ /* 0x000fe2000001140c */
[----:B------:R1:W5:Y:S01]  /*1380*/  @P0 LDG.E.128 R120, [R174.64] ;  /* 0x00000004ae780981 */ /* 0x000362000c1e1d00 */
[----:B------:R-:W-:-:S03]  /*1390*/  FADD.FTZ R54, R54, R234 ;  /* 0x000000ea36367221 */ /* 0x000fc60000010000 */
[----:B------:R1:W5:Y:S01]  /*13a0*/  @P0 LDG.E.128 R124, [R174.64+0x10] ;  /* 0x00001004ae7c0981 */ /* 0x000362000c1e1d00 */
[----:B0-----:R-:W-:Y:S01]  /*13b0*/  PRMT R165, RZ, 0x5410, R6 ;  /* 0x00005410ffa57816 */ /* 0x001fe20000000006 */
[----:B------:R-:W-:Y:S01]  /*13c0*/  FMUL.FTZ R6, R2, R222 ;  /* 0x000000de02067220 */ /* 0x000fe20000410000 */
[----:B------:R-:W-:Y:S01]  /*13d0*/  @P1 LEA.HI R12, R13, R12, RZ, 0x3 ;  /* 0x0000000c0d0c1211 */ /* 0x000fe200078f18ff */
[----:B------:R-:W-:Y:S01]  /*13e0*/  FADD.FTZ R15, -R179, R197 ;  /* 0x000000c5b30f7221 */ /* 0x000fe20000010100 */
[----:B------:R-:W-:Y:S01]  /*13f0*/  PRMT R232, RZ, 0x5410, R190 ;  /* 0x00005410ffe87816 */ /* 0x000fe200000000be */
[----:B------:R-:W-:Y:S01]  /*1400*/  FFMA.FTZ R110, R6, R234, R110 ;  /* 0x000000ea066e7223 */ /* 0x000fe2000001006e */
[----:B------:R-:W-:Y:S01]  /*1410*/  PRMT R231, RZ, 0x7610, R190 ;  /* 0x00007610ffe77816 */ /* 0x000fe200000000be */
[----:B------:R0:W5:Y:S01]  /*1420*/  @P0 LDG.E.128 R112, [R176.64] ;  /* 0x00000004b0700981 */ /* 0x000162000c1e1d00 */
[----:B-1----:R-:W-:Y:S01]  /*1430*/  @P0 IMAD.WIDE.U32 R174, R206, R215, c[0x0][0x218] ;  /* 0x00008600ceae0625 */ /* 0x002fe200078e00d7 */
[----:B------:R-:W-:-:S02]  /*1440*/  @P1 LEA.HI.SX32 R205, R12, R237, 0x1d ;  /* 0x000000ed0ccd1211 */ /* 0x000fc400078feaff */
[----:B------:R0:W5:Y:S01]  /*1450*/  @P0 LDG.E.128 R116, [R176.64+0x10] ;  /* 0x00001004b0740981 */ /* 0x000162000c1e1d00 */
[----:B------:R-:W-:-:S03]  /*1460*/  FADD.FTZ R13, -R179, R220 ;  /* 0x000000dcb30d7221 */ /* 0x000fc60000010100 */
[----:B------:R1:W5:Y:S01]  /*1470*/  @P0 LDG.E.128 R144, [R174.64] ;  /* 0x00000004ae900981 */ /* 0x000362000c1e1d00 */
[----:B------:R-:W-:-:S03]  /*1480*/  FADD.FTZ R12, -R179, R221 ;  /* 0x000000ddb30c7221 */ /* 0x000fc60000010100 */
[----:B------:R1:W5:Y:S01]  /*1490*/  @P0 LDG.E.128 R148, [R174.64+0x10] ;  /* 0x00001004ae940981 */ /* 0x000362000c1e1d00 */
[--C-:B------:R-:W-:Y:S01]  /*14a0*/  PRMT R221, RZ, 0x5410, R186.reuse ;  /* 0x00005410ffdd7816 */ /* 0x100fe200000000ba */
[C---:B----4-:R-:W-:Y:S01]  /*14b0*/  FADD.FTZ R164, -R179.reuse, R203 ;  /* 0x000000cbb3a47221 */ /* 0x050fe20000010100 */
[----:B------:R-:W-:Y:S02]  /*14c0*/  PRMT R220, RZ, 0x7610, R186 ;  /* 0x00007610ffdc7816 */ /* 0x000fe400000000ba */
[--C-:B------:R-:W-:Y:S01]  /*14d0*/  PRMT R235, RZ, 0x7610, R188.reuse ;  /* 0x00007610ffeb7816 */ /* 0x100fe200000000bc */
[C---:B------:R-:W-:Y:S01]  /*14e0*/  FADD.FTZ R195, -R179.reuse, R195 ;  /* 0x000000c3b3c37221 */ /* 0x040fe20000010100 */
[----:B------:R-:W-:Y:S01]  /*14f0*/  PRMT R229, RZ, 0x5410, R188 ;  /* 0x00005410ffe57816 */ /* 0x000fe200000000bc */
[----:B------:R-:W-:Y:S01]  /*1500*/  FADD.FTZ R223, -R179, R223 ;  /* 0x000000dfb3df7221 */ /* 0x000fe20000010100 */
[----:B------:R-:W-:Y:S01]  /*1510*/  PRMT R233, RZ, 0x7610, R189 ;  /* 0x00007610ffe97816 */ /* 0x000fe200000000bd */
[----:B-1----:R-:W-:Y:S01]  /*1520*/  IMAD.MOV.U32 R175, RZ, RZ, 0x8 ;  /* 0x00000008ffaf7424 */ /* 0x002fe200078e00ff */
[----:B------:R-:W-:Y:S01]  /*1530*/  IADD3 R190, R205, 0x80, RZ ;  /* 0x00000080cdbe7810 */ /* 0x000fe20007ffe0ff */
[----:B------:R-:W-:Y:S01]  /*1540*/  FADD.FTZ R216, -R179, R216 ;  /* 0x000000d8b3d87221 */ /* 0x000fe20000010100 */
[C---:B------:R-:W-:Y:S01]  /*1550*/  IADD3 R186, R205.reuse, 0x100, RZ ;  /* 0x00000100cdba7810 */ /* 0x040fe20007ffe0ff */
[C---:B------:R-:W-:Y:S01]  /*1560*/  IMAD.WIDE.U32 R196, R205.reuse, R175, c[0x0][0x190] ;  /* 0x00006400cdc47625 */ /* 0x040fe200078e00af */
[C---:B0-----:R-:W-:Y:S01]  /*1570*/  IADD3 R176, R205.reuse, 0x180, RZ ;  /* 0x00000180cdb07810 */ /* 0x041fe20007ffe0ff */
[----:B------:R-:W4:Y:S01]  /*1580*/  LDL R222, [R1+0x68] ;  /* 0x0000680001de7983 */ /* 0x000f220000100800 */
[----:B------:R-:W-:-:S02]  /*1590*/  IADD3 R174, R205, 0x200, RZ ;  /* 0x00000200cdae7810 */ /* 0x000fc40007ffe0ff */
[--C-:B------:R-:W-:Y:S02]  /*15a0*/  PRMT R205, RZ, 0x5410, R5.reuse ;  /* 0x00005410ffcd7816 */ /* 0x100fe40000000005 */
[----:B------:R-:W-:Y:S01]  /*15b0*/  PRMT R203, RZ, 0x7610, R5 ;  /* 0x00007610ffcb7816 */ /* 0x000fe20000000005 */
[----:B------:R-:W-:Y:S02]  /*15c0*/  FMUL.FTZ R5, R2, R12 ;  /* 0x0000000c02057220 */ /* 0x000fe40000410000 */
[----:B------:R-:W-:Y:S02]  /*15d0*/  FADD.FTZ R53, R53, R235 ;  /* 0x000000eb35357221 */ /* 0x000fe40000010000 */
        /* <DEDUP_REMOVED lines=27> */
[--C-:B------:R-:W-:Y:S01]  /*1790*/  PRMT R207, RZ, 0x5410, R4.reuse ;  /* 0x00005410ffcf7816 */ /* 0x100fe20000000004 */
[----:B------:R-:W-:Y:S01]  /*17a0*/  FFMA.FTZ R109, R5, R235, R109 ;  /* 0x000000eb056d7223 */ /* 0x000fe2000001006d */
[----:B------:R-:W-:Y:S01]  /*17b0*/  PRMT R206, RZ, 0x7610, R4 ;  /* 0x00007610ffce7816 */ /* 0x000fe20000000004 */
[C---:B------:R-:W-:Y:S01]  /*17c0*/  FMUL.FTZ R179, R2.reuse, R195 ;  /* 0x000000c302b37220 */ /* 0x040fe20000410000 */
[--C-:B------:R-:W-:Y:S01]  /*17d0*/  PRMT R237, RZ, 0x5410, R9.reuse ;  /* 0x00005410ffed7816 */ /* 0x100fe20000000009 */
[----:B------:R-:W4:Y:S01]  /*17e0*/  LDL R195, [R1+0x50] ;  /* 0x0000500001c37983 */ /* 0x000f220000100800 */
[----:B------:R-:W-:Y:S01]  /*17f0*/  PRMT R215, RZ, 0x7610, R9 ;  /* 0x00007610ffd77816 */ /* 0x000fe20000000009 */
[C---:B------:R-:W-:Y:S01]  /*1800*/  FMUL.FTZ R4, R2.reuse, R13 ;  /* 0x0000000d02047220 */ /* 0x040fe20000410000 */
[--C-:B------:R-:W-:Y:S01]  /*1810*/  PRMT R227, RZ, 0x7610, R184.reuse ;  /* 0x00007610ffe37816 */ /* 0x100fe200000000b8 */
[C---:B------:R-:W-:Y:S01]  /*1820*/  FMUL.FTZ R9, R2.reuse, R15 ;  /* 0x0000000f02097220 */ /* 0x040fe20000410000 */
[--C-:B------:R-:W-:Y:S01]  /*1830*/  PRMT R188, RZ, 0x5410, R7.reuse ;  /* 0x00005410ffbc7816 */ /* 0x100fe20000000007 */
[C---:B------:R-:W-:Y:S01]  /*1840*/  FMUL.FTZ R13, R2.reuse, R172 ;  /* 0x000000ac020d7220 */ /* 0x040fe20000410000 */
[----:B------:R-:W-:Y:S01]  /*1850*/  PRMT R189, RZ, 0x7610, R7 ;  /* 0x00007610ffbd7816 */ /* 0x000fe20000000007 */
[C---:B------:R-:W-:Y:S01]  /*1860*/  FMUL.FTZ R7, R2.reuse, R223 ;  /* 0x000000df02077220 */ /* 0x040fe20000410000 */
[----:B------:R-:W-:Y:S01]  /*1870*/  PRMT R228, RZ, 0x5410, R184 ;  /* 0x00005410ffe47816 */ /* 0x000fe200000000b8 */
[C---:B------:R-:W-:Y:S01]  /*1880*/  FMUL.FTZ R15, R2.reuse, R178 ;  /* 0x000000b2020f7220 */ /* 0x040fe20000410000 */
[----:B------:R-:W4:Y:S01]  /*1890*/  LDL R223, [R1+0x6c] ;  /* 0x00006c0001df7983 */ /* 0x000f220000100800 */
[----:B------:R-:W-:-:S03]  /*18a0*/  FMUL.FTZ R178, R2, R194 ;  /* 0x000000c202b27220 */ /* 0x000fc60000410000 */
[----:B------:R-:W4:Y:S01]  /*18b0*/  LDL R194, [R1+0x4c] ;  /* 0x00004c0001c27983 */ /* 0x000f220000100800 */
[----:B------:R-:W-:Y:S02]  /*18c0*/  FMUL.FTZ R172, R2, R192 ;  /* 0x000000c002ac7220 */ /* 0x000fe40000410000 */
[----:B------:R-:W-:Y:S01]  /*18d0*/  FFMA.FTZ R101, R13, R227, R101 ;  /* 0x000000e30d657223 */ /* 0x000fe20000010065 */
[----:B------:R-:W4:Y:S01]  /*18e0*/  LDL R192, [R1+0x48] ;  /* 0x0000480001c07983 */ /* 0x000f220000100800 */
[----:B------:R-:W-:Y:S02]  /*18f0*/  FADD.FTZ R61, R61, R227 ;  /* 0x000000e33d3d7221 */ /* 0x000fe40000010000 */
[----:B--2---:R-:W-:Y:S01]  /*1900*/  FMUL.FTZ R234, R198, R234 ;  /* 0x000000eac6ea7220 */ /* 0x004fe20000410000 */
[----:B------:R-:W-:Y:S01]  /*1910*/  PRMT R213, RZ, 0x7610, R17 ;  /* 0x00007610ffd57816 */ /* 0x000fe20000000011 */
[----:B------:R-:W2:Y:S01]  /*1920*/  LDL R198, [R1+0x54] ;  /* 0x0000540001c67983 */ /* 0x000ea20000100800 */
[----:B---3--:R-:W-:-:S03]  /*1930*/  FMUL.FTZ R235, R199, R235 ;  /* 0x000000ebc7eb7220 */ /* 0x008fc60000410000 */
[----:B------:R-:W3:Y:S01]  /*1940*/  LDL R199, [R1+0x5c] ;  /* 0x00005c0001c77983 */ /* 0x000ee20000100800 */
[----:B------:R-:W-:Y:S02]  /*1950*/  FFMA.FTZ R102, R14, R226, R102 ;  /* 0x000000e20e667223 */ /* 0x000fe40000010066 */
[----:B------:R-:W-:Y:S01]  /*1960*/  FADD.FTZ R62, R62, R226 ;  /* 0x000000e23e3e7221 */ /* 0x000fe20000010000 */
[----:B------:R-:W-:Y:S01]  /*1970*/  PRMT R242, RZ, 0x7610, R187 ;  /* 0x00007610fff27816 */ /* 0x000fe200000000bb */
[----:B------:R-:W-:Y:S02]  /*1980*/  FMUL.FTZ R12, R2, R216 ;  /* 0x000000d8020c7220 */ /* 0x000fe40000410000 */
[----:B------:R-:W-:Y:S01]  /*1990*/  FADD.FTZ R63, R63, R225 ;  /* 0x000000e13f3f7221 */ /* 0x000fe20000010000 */
[----:B------:R-:W-:Y:S01]  /*19a0*/  PRMT R217, RZ, 0x5410, R17 ;  /* 0x00005410ffd97816 */ /* 0x000fe20000000011 */
[----:B------:R-:W-:Y:S01]  /*19b0*/  FADD.FTZ R56, R56, R232 ;  /* 0x000000e838387221 */ /* 0x000fe20000010000 */
[--C-:B------:R-:W-:Y:S01]  /*19c0*/  PRMT R210, RZ, 0x5410, R19.reuse ;  /* 0x00005410ffd27816 */ /* 0x100fe20000000013 */
[----:B------:R-:W-:Y:S01]  /*19d0*/  FFMA.FTZ R104, R8, R232, R104 ;  /* 0x000000e808687223 */ /* 0x000fe20000010068 */
[----:B------:R-:W-:Y:S01]  /*19e0*/  PRMT R209, RZ, 0x7610, R19 ;  /* 0x00007610ffd17816 */ /* 0x000fe20000000013 */
[----:B------:R-:W-:Y:S01]  /*19f0*/  FADD.FTZ R57, R57, R231 ;  /* 0x000000e739397221 */ /* 0x000fe20000010000 */
[----:B------:R-:W3:Y:S01]  /*1a00*/  LDL R184, [R1+0x7c] ;  /* 0x00007c0001b87983 */ /* 0x000ee20000100800 */
[----:B------:R-:W-:-:S02]  /*1a10*/  FMUL.FTZ R227, R193, R227 ;  /* 0x000000e3c1e37220 */ /* 0x000fc40000410000 */
[----:B------:R-:W-:Y:S01]  /*1a20*/  FADD.FTZ R65, R65, R220 ;  /* 0x000000dc41417221 */ /* 0x000fe20000010000 */
[----:B------:R-:W3:Y:S01]  /*1a30*/  LDL R193, [R1+0x40] ;  /* 0x0000400001c17983 */ /* 0x000ee20000100800 */
[----:B------:R-:W-:Y:S02]  /*1a40*/  FFMA.FTZ R100, R12, R228, R100 ;  /* 0x000000e40c647223 */ /* 0x000fe40000010064 */
[----:B------:R-:W-:Y:S01]  /*1a50*/  FADD.FTZ R60, R60, R228 ;  /* 0x000000e43c3c7221 */ /* 0x000fe20000010000 */
[--C-:B------:R-:W-:Y:S01]  /*1a60*/  PRMT R218, RZ, 0x7610, R16.reuse ;  /* 0x00007610ffda7816 */ /* 0x100fe20000000010 */
[----:B------:R-:W-:Y:S01]  /*1a70*/  FFMA.FTZ R103, R15, R225, R103 ;  /* 0x000000e10f677223 */ /* 0x000fe20000010067 */
[----:B------:R-:W-:Y:S01]  /*1a80*/  PRMT R219, RZ, 0x5410, R16 ;  /* 0x00005410ffdb7816 */ /* 0x000fe20000000010 */
[----:B------:R-:W-:Y:S01]  /*1a90*/  FMUL.FTZ R17, R2, R21 ;  /* 0x0000001502117220 */ /* 0x000fe20000410000 */
[--C-:B------:R-:W-:Y:S01]  /*1aa0*/  PRMT R212, RZ, 0x5410, R18.reuse ;  /* 0x00005410ffd47816 */ /* 0x100fe20000000012 */
[----:B------:R-:W-:Y:S01]  /*1ab0*/  FFMA.FTZ R105, R9, R231, R105 ;  /* 0x000000e709697223 */ /* 0x000fe20000010069 */
[----:B------:R-:W-:Y:S01]  /*1ac0*/  PRMT R211, RZ, 0x7610, R18 ;  /* 0x00007610ffd37816 */ /* 0x000fe20000000012 */
[----:B------:R-:W-:Y:S01]  /*1ad0*/  FFMA.FTZ R97, R17, R220, R97 ;  /* 0x000000dc11617223 */ /* 0x000fe20000010061 */
[----:B------:R-:W-:Y:S01]  /*1ae0*/  PRMT R244, RZ, 0x7610, R191 ;  /* 0x00007610fff47816 */ /* 0x000fe200000000bf */
[----:B------:R-:W-:Y:S01]  /*1af0*/  FADD.FTZ R71, R71, R213 ;  /* 0x000000d547477221 */ /* 0x000fe20000010000 */
[----:B------:R-:W3:Y:S01]  /*1b00*/  LDL R216, [R1+0x70] ;  /* 0x0000700001d87983 */ /* 0x000ee20000100800 */
[----:B------:R-:W-:Y:S01]  /*1b10*/  FADD.FTZ R52, R52, R229 ;  /* 0x000000e534347221 */ /* 0x000fe20000010000 */
[----:B------:R-:W-:-:S02]  /*1b20*/  PRMT R230, RZ, 0x5410, R191 ;  /* 0x00005410ffe67816 */ /* 0x000fc400000000bf */
[----:B------:R-:W-:Y:S01]  /*1b30*/  PRMT R243, RZ, 0x5410, R187 ;  /* 0x00005410fff37816 */ /* 0x000fe200000000bb */
[----:B------:R-:W5:Y:S01]  /*1b40*/  LDG.E.64 R196, [R196.64] ;  /* 0x00000004c4c47981 */ /* 0x000f62000c1e1b00 */
[----:B----4-:R-:W-:Y:S02]  /*1b50*/  FMUL.FTZ R231, R222, R231 ;  /* 0x000000e7dee77220 */ /* 0x010fe40000410000 */
[----:B------:R-:W-:Y:S02]  /*1b60*/  FMUL.FTZ R225, R195, R225 ;  /* 0x000000e1c3e17220 */ /* 0x000fe40000410000 */
[----:B------:R-:W4:Y:S01]  /*1b70*/  LDL R195, [R1+0x34] ;  /* 0x0000340001c37983 */ /* 0x000f220000100800 */
[----:B------:R-:W-:Y:S02]  /*1b80*/  FMUL.FTZ R232, R223, R232 ;  /* 0x000000e8dfe87220 */ /* 0x000fe40000410000 */
[----:B------:R-:W-:Y:S02]  /*1b90*/  FMUL.FTZ R223, R194, R221 ;  /* 0x000000ddc2df7220 */ /* 0x000fe40000410000 */
[----:B------:R-:W4:Y:S01]  /*1ba0*/  LDL R194, [R1+0x30] ;  /* 0x0000300001c27983 */ /* 0x000f220000100800 */
[----:B------:R-:W-:-:S02]  /*1bb0*/  FMUL.FTZ R222, R192, R220 ;  /* 0x000000dcc0de7220 */ /* 0x000fc40000410000 */
[----:B--2---:R-:W-:Y:S02]  /*1bc0*/  FMUL.FTZ R226, R198, R226 ;  /* 0x000000e2c6e27220 */ /* 0x004fe40000410000 */
[----:B------:R-:W2:Y:S01]  /*1bd0*/  LDL R198, [R1+0x38] ;  /* 0x0000380001c67983 */ /* 0x000ea20000100800 */
[----:B---3--:R-:W-:-:S03]  /*1be0*/  FMUL.FTZ R228, R199, R228 ;  /* 0x000000e4c7e47220 */ /* 0x008fc60000410000 */
[----:B------:R-:W3:Y:S01]  /*1bf0*/  LDL R199, [R1+0x3c] ;  /* 0x00003c0001c77983 */ /* 0x000ee20000100800 */
[----:B------:R-:W-:-:S03]  /*1c00*/  FMUL.FTZ R220, R193, R242 ;  /* 0x000000f2c1dc7220 */ /* 0x000fc60000410000 */
[----:B------:R-:W3:Y:S01]  /*1c10*/  LDL R193, [R1+0x2c] ;  /* 0x00002c0001c17983 */ /* 0x000ee20000100800 */
[C---:B------:R-:W-:Y:S02]  /*1c20*/  FMUL.FTZ R19, R2.reuse, R23 ;  /* 0x0000001702137220 */ /* 0x040fe40000410000 */
[C---:B------:R-:W-:Y:S02]  /*1c30*/  FMUL.FTZ R23, R2.reuse, R27 ;  /* 0x0000001b02177220 */ /* 0x040fe40000410000 */
[C---:B------:R-:W-:Y:S02]  /*1c40*/  FMUL.FTZ R27, R2.reuse, R31 ;  /* 0x0000001f021b7220 */ /* 0x040fe40000410000 */
[C---:B------:R-:W-:Y:S02]  /*1c50*/  FMUL.FTZ R31, R2.reuse, R171 ;  /* 0x000000ab021f7220 */ /* 0x040fe40000410000 */
[C---:B------:R-:W-:Y:S02]  /*1c60*/  FMUL.FTZ R171, R2.reuse, R183 ;  /* 0x000000b702ab7220 */ /* 0x040fe40000410000 */
[----:B------:R-:W-:-:S02]  /*1c70*/  FMUL.FTZ R183, R2, R164 ;  /* 0x000000a402b77220 */ /* 0x000fc40000410000 */
[----:B------:R-:W3:Y:S01]  /*1c80*/  LDL R164, [R1+0x60] ;  /* 0x0000600001a47983 */ /* 0x000ee20000100800 */
[C---:B------:R-:W-:Y:S02]  /*1c90*/  FMUL.FTZ R21, R2.reuse, R25 ;  /* 0x0000001902157220 */ /* 0x040fe40000410000 */
[----:B------:R-:W-:Y:S02]  /*1ca0*/  FADD.FTZ R69, R69, R218 ;  /* 0x000000da45457221 */ /* 0x000fe40000010000 */
[----:B------:R-:W-:Y:S02]  /*1cb0*/  FFMA.FTZ R93, R21, R218, R93 ;  /* 0x000000da155d7223 */ /* 0x000fe4000001005d */
[C---:B------:R-:W-:Y:S02]  /*1cc0*/  FMUL.FTZ R16, R2.reuse, R20 ;  /* 0x0000001402107220 */ /* 0x040fe40000410000 */
[C---:B------:R-:W-:Y:S02]  /*1cd0*/  FMUL.FTZ R20, R2.reuse, R24 ;  /* 0x0000001802147220 */ /* 0x040fe40000410000 */
[----:B------:R-:W-:-:S02]  /*1ce0*/  FMUL.FTZ R24, R2, R28 ;  /* 0x0000001c02187220 */ /* 0x000fc40000410000 */
[C---:B------:R-:W-:Y:S02]  /*1cf0*/  FMUL.FTZ R28, R2.reuse, R168 ;  /* 0x000000a8021c7220 */ /* 0x040fe40000410000 */
[C---:B------:R-:W-:Y:S02]  /*1d00*/  FMUL.FTZ R168, R2.reuse, R180 ;  /* 0x000000b402a87220 */ /* 0x040fe40000410000 */
[----:B------:R-:W-:Y:S02]  /*1d10*/  FMUL.FTZ R180, R2, R200 ;  /* 0x000000c802b47220 */ /* 0x000fe40000410000 */
[----:B------:R-:W3:Y:S01]  /*1d20*/  LDL R200, [R1+0x64] ;  /* 0x0000640001c87983 */ /* 0x000ee20000100800 */
[----:B------:R-:W-:Y:S02]  /*1d30*/  FFMA.FTZ R92, R20, R219, R92 ;  /* 0x000000db145c7223 */ /* 0x000fe4000001005c */
[----:B------:R-:W-:Y:S02]  /*1d40*/  FADD.FTZ R68, R68, R219 ;  /* 0x000000db44447221 */ /* 0x000fe40000010000 */
[----:B------:R-:W-:-:S02]  /*1d50*/  FMUL.FTZ R18, R2, R22 ;  /* 0x0000001602127220 */ /* 0x000fc40000410000 */
[----:B------:R-:W-:Y:S02]  /*1d60*/  FMUL.FTZ R22, R2, R26 ;  /* 0x0000001a02167220 */ /* 0x000fe40000410000 */
[----:B------:R-:W-:Y:S02]  /*1d70*/  FADD.FTZ R70, R70, R217 ;  /* 0x000000d946467221 */ /* 0x000fe40000010000 */
[----:B------:R-:W-:Y:S02]  /*1d80*/  FFMA.FTZ R94, R22, R217, R94 ;  /* 0x000000d9165e7223 */ /* 0x000fe4000001005e */
[----:B------:R-:W-:Y:S02]  /*1d90*/  FFMA.FTZ R95, R23, R213, R95 ;  /* 0x000000d5175f7223 */ /* 0x000fe4000001005f */
[----:B------:R-:W-:Y:S02]  /*1da0*/  FADD.FTZ R72, R72, R212 ;  /* 0x000000d448487221 */ /* 0x000fe40000010000 */
[----:B------:R-:W-:-:S02]  /*1db0*/  FFMA.FTZ R32, R24, R212, R32 ;  /* 0x000000d418207223 */ /* 0x000fc40000010020 */
[----:B----4-:R-:W-:Y:S02]  /*1dc0*/  FMUL.FTZ R217, R195, R217 ;  /* 0x000000d9c3d97220 */ /* 0x010fe40000410000 */
[----:B------:R-:W4:Y:S01]  /*1dd0*/  LDL R195, [R1+0x20] ;  /* 0x0000200001c37983 */ /* 0x000f220000100800 */
[----:B------:R-:W-:-:S03]  /*1de0*/  FMUL.FTZ R213, R194, R213 ;  /* 0x000000d5c2d57220 */ /* 0x000fc60000410000 */
[----:B------:R-:W4:Y:S01]  /*1df0*/  LDL R194, [R1+0x1c] ;  /* 0x00001c0001c27983 */ /* 0x000f220000100800 */
[----:B--2---:R-:W-:-:S03]  /*1e00*/  FMUL.FTZ R218, R198, R218 ;  /* 0x000000dac6da7220 */ /* 0x004fc60000410000 */
[----:B------:R-:W2:Y:S01]  /*1e10*/  LDL R198, [R1+0x24] ;  /* 0x0000240001c67983 */ /* 0x000ea20000100800 */
[----:B---3--:R-:W-:-:S03]  /*1e20*/  FMUL.FTZ R219, R199, R219 ;  /* 0x000000dbc7db7220 */ /* 0x008fc60000410000 */
[----:B------:R-:W3:Y:S01]  /*1e30*/  LDL R199, [R1+0x28] ;  /* 0x0000280001c77983 */ /* 0x000ee20000100800 */
[----:B------:R-:W-:-:S03]  /*1e40*/  FMUL.FTZ R212, R193, R212 ;  /* 0x000000d4c1d47220 */ /* 0x000fc60000410000 */
[----:B------:R-:W3:Y:S01]  /*1e50*/  LDL R193, [R1+0x18] ;  /* 0x0000180001c17983 */ /* 0x000ee20000100800 */
[-C--:B------:R-:W-:Y:S02]  /*1e60*/  FFMA.FTZ R108, R4, R229.reuse, R108 ;  /* 0x000000e5046c7223 */ /* 0x080fe4000001006c */
[----:B------:R-:W-:Y:S02]  /*1e70*/  FMUL.FTZ R184, R184, R229 ;  /* 0x000000e5b8b87220 */ /* 0x000fe40000410000 */
[----:B------:R-:W-:Y:S02]  /*1e80*/  FMUL.FTZ R229, R164, R244 ;  /* 0x000000f4a4e57220 */ /* 0x000fe40000410000 */
[----:B------:R-:W3:Y:S01]  /*1e90*/  LDL R164, [R1+0x44] ;  /* 0x0000440001a47983 */ /* 0x000ee20000100800 */
[----:B------:R-:W-:Y:S02]  /*1ea0*/  FMUL.FTZ R26, R2, R30 ;  /* 0x0000001e021a7220 */ /* 0x000fe40000410000 */
[----:B------:R-:W-:-:S02]  /*1eb0*/  FADD.FTZ R74, R74, R210 ;  /* 0x000000d24a4a7221 */ /* 0x000fc40000010000 */
[----:B------:R-:W-:Y:S02]  /*1ec0*/  FFMA.FTZ R34, R26, R210, R34 ;  /* 0x000000d21a227223 */ /* 0x000fe40000010022 */
[----:B------:R-:W-:Y:S02]  /*1ed0*/  FMUL.FTZ R25, R2, R29 ;  /* 0x0000001d02197220 */ /* 0x000fe40000410000 */
[----:B------:R-:W-:Y:S02]  /*1ee0*/  FADD.FTZ R58, R58, R230 ;  /* 0x000000e63a3a7221 */ /* 0x000fe40000010000 */
[-C--:B------:R-:W-:Y:S02]  /*1ef0*/  FFMA.FTZ R106, R10, R230.reuse, R106 ;  /* 0x000000e60a6a7223 */ /* 0x080fe4000001006a */
[----:B------:R-:W-:Y:S02]  /*1f00*/  FADD.FTZ R73, R73, R211 ;  /* 0x000000d349497221 */ /* 0x000fe40000010000 */
[----:B------:R-:W-:-:S02]  /*1f10*/  FMUL.FTZ R230, R200, R230 ;  /* 0x000000e6c8e67220 */ /* 0x000fc40000410000 */
[----:B------:R-:W3:Y:S01]  /*1f20*/  LDL R200, [R1+0x14] ;  /* 0x0000140001c87983 */ /* 0x000ee20000100800 */
[----:B------:R-:W-:Y:S02]  /*1f30*/  FFMA.FTZ R33, R25, R211, R33 ;  /* 0x000000d319217223 */ /* 0x000fe40000010021 */
[----:B------:R-:W-:Y:S02]  /*1f40*/  FADD.FTZ R75, R75, R209 ;  /* 0x000000d14b4b7221 */ /* 0x000fe40000010000 */
[----:B------:R-:W-:Y:S02]  /*1f50*/  FFMA.FTZ R35, R27, R209, R35 ;  /* 0x000000d11b237223 */ /* 0x000fe40000010023 */
[----:B------:R-:W-:Y:S02]  /*1f60*/  FMUL.FTZ R29, R2, R169 ;  /* 0x000000a9021d7220 */ /* 0x000fe40000410000 */
[----:B------:R-:W-:Y:S02]  /*1f70*/  FFMA.FTZ R36, R28, R207, R36 ;  /* 0x000000cf1c247223 */ /* 0x000fe40000010024 */
[----:B------:R-:W-:-:S02]  /*1f80*/  FADD.FTZ R76, R76, R207 ;  /* 0x000000cf4c4c7221 */ /* 0x000fc40000010000 */
[----:B------:R-:W-:Y:S02]  /*1f90*/  FFMA.FTZ R37, R29, R206, R37 ;  /* 0x000000ce1d257223 */ /* 0x000fe40000010025 */
[----:B------:R-:W-:Y:S02]  /*1fa0*/  FADD.FTZ R77, R77, R206 ;  /* 0x000000ce4d4d7221 */ /* 0x000fe40000010000 */
[----:B------:R-:W-:-:S04]  /*1fb0*/  IMAD.WIDE.U32 R190, R190, R175, c[0x0][0x190] ;  /* 0x00006400bebe7625 */ /* 0x000fc800078e00af */
[-C--:B------:R-:W-:Y:S02]  /*1fc0*/  IMAD.WIDE.U32 R186, R186, R175.reuse, c[0x0][0x190] ;  /* 0x00006400baba7625 */ /* 0x080fe400078e00af */
[----:B------:R-:W5:Y:S02]  /*1fd0*/  LDG.E.64 R190, [R190.64] ;  /* 0x00000004bebe7981 */ /* 0x000f64000c1e1b00 */
[-C--:B------:R-:W-:Y:S02]  /*1fe0*/  IMAD.WIDE.U32 R176, R176, R175.reuse, c[0x0][0x190] ;  /* 0x00006400b0b07625 */ /* 0x080fe400078e00af */
[----:B------:R-:W5:Y:S02]  /*1ff0*/  LDG.E.64 R186, [R186.64] ;  /* 0x00000004baba7981 */ /* 0x000f64000c1e1b00 */
[----:B------:R-:W-:Y:S02]  /*2000*/  IMAD.WIDE.U32 R174, R174, R175, c[0x0][0x190] ;  /* 0x00006400aeae7625 */ /* 0x000fe400078e00af */
[----:B------:R-:W5:Y:S04]  /*2010*/  LDG.E.64 R176, [R176.64] ;  /* 0x00000004b0b07981 */ /* 0x000f68000c1e1b00 */
[----:B------:R-:W5:Y:S01]  /*2020*/  LDG.E.64 R174, [R174.64] ;  /* 0x00000004aeae7981 */ /* 0x000f62000c1e1b00 */
[----:B----4-:R-:W-:-:S03]  /*2030*/  FMUL.FTZ R209, R195, R209 ;  /* 0x000000d1c3d17220 */ /* 0x010fc60000410000 */
        /* <DEDUP_REMOVED lines=8> */
[----:B------:R-:W3:Y:S01]  /*20c0*/  LDL R193, [R1] ;  /* 0x0000000001c17983 */ /* 0x000ee20000100800 */
[----:B------:R-:W-:Y:S02]  /*20d0*/  FADD.FTZ R64, R64, R221 ;  /* 0x000000dd40407221 */ /* 0x000fe40000010000 */
[----:B------:R-:W-:Y:S02]  /*20e0*/  FFMA.FTZ R96, R16, R221, R96 ;  /* 0x000000dd10607223 */ /* 0x000fe40000010060 */
[----:B------:R-:W-:Y:S02]  /*20f0*/  FADD.FTZ R192, RZ, R184 ;  /* 0x000000b8ffc07221 */ /* 0x000fe40000010000 */
[----:B------:R-:W-:Y:S02]  /*2100*/  FMUL.FTZ R221, R164, R243 ;  /* 0x000000f3a4dd7220 */ /* 0x000fe40000410000 */
[----:B------:R-:W-:Y:S02]  /*2110*/  FFMA.FTZ R164, R4, R184, RZ ;  /* 0x000000b804a47223 */ /* 0x000fe400000100ff */
        /* <DEDUP_REMOVED lines=46> */
[C---:B------:R-:W-:Y:S02]  /*2400*/  FMUL.FTZ R170, R2.reuse, R182 ;  /* 0x000000b602aa7220 */ /* 0x040fe40000410000 */
[----:B------:R-:W-:Y:S02]  /*2410*/  FMUL.FTZ R182, R2, R202 ;  /* 0x000000ca02b67220 */ /* 0x000fe40000410000 */
[----:B------:R-:W-:-:S02]  /*2420*/  FADD.FTZ R80, R80, R165 ;  /* 0x000000a550507221 */ /* 0x000fc40000010000 */
[----:B------:R-:W-:Y:S02]  /*2430*/  FFMA.FTZ R40, R168, R165, R40 ;  /* 0x000000a5a8287223 */ /* 0x000fe40000010028 */
[----:B------:R-:W-:-:S04]  /*2440*/  FFMA.FTZ R164, R26, R210, R164 ;  /* 0x000000d21aa47223 */ /* 0x000fc800000100a4 */
[----:B------:R-:W-:-:S04]  /*2450*/  FFMA.FTZ R164, R27, R209, R164 ;  /* 0x000000d11ba47223 */ /* 0x000fc800000100a4 */
[----:B------:R-:W-:Y:S02]  /*2460*/  FFMA.FTZ R164, R28, R207, R164 ;  /* 0x000000cf1ca47223 */ /* 0x000fe400000100a4 */
[-C--:B------:R-:W-:Y:S02]  /*2470*/  FFMA.FTZ R38, R30, R205.reuse, R38 ;  /* 0x000000cd1e267223 */ /* 0x080fe40000010026 */
[----:B------:R-:W-:Y:S02]  /*2480*/  FADD.FTZ R78, R78, R205 ;  /* 0x000000cd4e4e7221 */ /* 0x000fe40000010000 */
[----:B------:R-:W-:Y:S02]  /*2490*/  FMUL.FTZ R205, R200, R205 ;  /* 0x000000cdc8cd7220 */ /* 0x000fe40000410000 */
[----:B------:R-:W-:Y:S02]  /*24a0*/  FFMA.FTZ R164, R29, R206, R164 ;  /* 0x000000ce1da47223 */ /* 0x000fe400000100a4 */
[----:B------:R-:W-:-:S02]  /*24b0*/  FFMA.FTZ R39, R31, R203, R39 ;  /* 0x000000cb1f277223 */ /* 0x000fc40000010027 */
[----:B------:R-:W-:Y:S02]  /*24c0*/  FADD.FTZ R79, R79, R203 ;  /* 0x000000cb4f4f7221 */ /* 0x000fe40000010000 */
[----:B------:R-:W-:Y:S02]  /*24d0*/  FFMA.FTZ R164, R30, R205, R164 ;  /* 0x000000cd1ea47223 */ /* 0x000fe400000100a4 */
[----:B------:R-:W-:Y:S02]  /*24e0*/  FMUL.FTZ R169, R2, R181 ;  /* 0x000000b502a97220 */ /* 0x000fe40000410000 */
[----:B------:R-:W-:Y:S02]  /*24f0*/  FADD.FTZ R81, R81, R185 ;  /* 0x000000b951517221 */ /* 0x000fe40000010000 */
[-C--:B------:R-:W-:Y:S02]  /*2500*/  FFMA.FTZ R41, R169, R185.reuse, R41 ;  /* 0x000000b9a9297223 */ /* 0x080fe40000010029 */
[----:B----4-:R-:W-:-:S02]  /*2510*/  FMUL.FTZ R185, R195, R185 ;  /* 0x000000b9c3b97220 */ /* 0x010fc40000410000 */
        /* <DEDUP_REMOVED lines=8> */
[----:B------:R-:W-:Y:S02]  /*25a0*/  FMUL.FTZ R200, R246, R241 ;  /* 0x000000f1f6c87220 */ /* 0x000fe40000410000 */
[----:B------:R-:W-:Y:S02]  /*25b0*/  FMUL.FTZ R201, R245, R240 ;  /* 0x000000f0f5c97220 */ /* 0x000fe40000410000 */
        /* <DEDUP_REMOVED lines=21> */
[----:B------:R-:W-:-:S04]  /*2710*/  FADD.FTZ R165, R192, R210 ;  /* 0x000000d2c0a57221 */ /* 0x000fc80000010000 */
[----:B------:R-:W-:-:S04]  /*2720*/  FADD.FTZ R165, R165, R209 ;  /* 0x000000d1a5a57221 */ /* 0x000fc80000010000 */
[----:B------:R-:W-:-:S04]  /*2730*/  FADD.FTZ R165, R165, R207 ;  /* 0x000000cfa5a57221 */ /* 0x000fc80000010000 */
[----:B------:R-:W-:Y:S02]  /*2740*/  FADD.FTZ R165, R165, R206 ;  /* 0x000000cea5a57221 */ /* 0x000fe40000010000 */
[----:B---3--:R-:W-:Y:S02]  /*2750*/  FMUL.FTZ R203, R199, R203 ;  /* 0x000000cbc7cb7220 */ /* 0x008fe40000410000 */
        /* <DEDUP_REMOVED lines=34> */
.L_x_5489:
[----:B------:R-:W-:Y:S05]  /*2980*/  BSYNC B0 ;  /* 0x0000000000007941 */ /* 0x000fea0003800000 */
.L_x_5487:
[----:B------:R-:W1:Y:S01]  /*2990*/  S2R R216, SR_TID.X ;  /* 0x0000000000d87919 */ /* 0x000e620000002100 */
[----:B------:R-:W-:Y:S01]  /*29a0*/  LOP3.LUT P1, RZ, R236, 0xff, RZ, 0xc0, !PT ;  /* 0x000000ffecff7812 */ /* 0x000fe2000782c0ff */
[----:B0----5:R-:W-:Y:S01]  /*29b0*/  IMAD.MOV.U32 R164, RZ, RZ, R186 ;  /* 0x000000ffffa47224 */ /* 0x021fe200078e00ba */
[----:B------:R-:W-:-:S02]  /*29c0*/  MOV R165, R190 ;  /* 0x000000be00a57202 */ /* 0x000fc40000000f00 */
[----:B------:R-:W-:Y:S02]  /*29d0*/  MOV R167, R196 ;  /* 0x000000c400a77202 */ /* 0x000fe40000000f00 */
[----:B------:R-:W-:Y:S02]  /*29e0*/  PRMT R237, R165, 0x7610, R237 ;  /* 0x00007610a5ed7816 */ /* 0x000fe400000000ed */
[----:B------:R-:W-:Y:S02]  /*29f0*/  PRMT R238, R164, 0x7610, R238 ;  /* 0x00007610a4ee7816 */ /* 0x000fe400000000ee */
[----:B------:R-:W-:Y:S02]  /*2a00*/  MOV R165, R176 ;  /* 0x000000b000a57202 */ /* 0x000fe40000000f00 */
[----:B------:R-:W-:Y:S02]  /*2a10*/  MOV R164, R174 ;  /* 0x000000ae00a47202 */ /* 0x000fe40000000f00 */
[----:B------:R-:W-:-:S02]  /*2a20*/  PRMT R215, R167, 0x7610, R215 ;  /* 0x00007610a7d77816 */ /* 0x000fc400000000d7 */
[----:B------:R-:W-:Y:S02]  /*2a30*/  PRMT R239, R165, 0x7610, R239 ;  /* 0x00007610a5ef7816 */ /* 0x000fe400000000ef */
[----:B------:R-:W-:Y:S02]  /*2a40*/  PRMT R240, R164, 0x7610, R240 ;  /* 0x00007610a4f07816 */ /* 0x000fe400000000f0 */
[----:B-1----:R-:W-:Y:S02]  /*2a50*/  SHF.R.U32.HI R243, RZ, 0x5, R216 ;  /* 0x00000005fff37819 */ /* 0x002fe400000116d8 */
[----:B------:R-:W-:Y:S02]  /*2a60*/  LOP3.LUT P0, RZ, R216, 0x1f, RZ, 0xc0, !PT ;  /* 0x0000001fd8ff7812 */ /* 0x000fe4000780c0ff */
[----:B------:R-:W-:-:S04]  /*2a70*/  LOP3.LUT R216, R243, 0x7fffffc, RZ, 0xc0, !PT ;  /* 0x07fffffcf3d87812 */ /* 0x000fc800078ec0ff */
[----:B------:R-:W-:Y:S01]  /*2a80*/  @!P1 IADD3 R216, R216, 0x4, RZ ;  /* 0x00000004d8d89810 */ /* 0x000fe20007ffe0ff */
[----:B------:R-:W-:Y:S05]  /*2a90*/  BRA.DIV ~URZ, `(.L_x_5490) ;  /* 0x000037827f007947 */ /* 0x000fea000b800000 */
[----:B------:R0:W1:Y:S02]  /*2aa0*/  SHFL.DOWN PT, R242, R241, 0x10, 0x1f ;  /* 0x0a001f00f1f27f89 */ /* 0x00006400000e0000 */
.L_x_5573:
        /* <DEDUP_REMOVED lines=18> */
.L_x_5574:
[----:B--2---:R-:W-:Y:S01]  /*2bd0*/  @!P0 LOP3.LUT R167, R243, 0x3, RZ, 0xc0, !PT ;  /* 0x00000003f3a78812 */ /* 0x004fe200078ec0ff */
[----:B------:R-:W-:Y:S01]  /*2be0*/  FADD.FTZ R164, R242, R241 ;  /* 0x000000f1f2a47221 */ /* 0x000fe20000010000 */
[----:B------:R-:W-:Y:S01]  /*2bf0*/  ISETP.GE.AND P5, PT, R208, 0x1, PT ;  /* 0x00000001d000780c */ /* 0x000fe20003fa6270 */
[----:B0-----:R-:W-:Y:S01]  /*2c00*/  FADD.FTZ R165, R165, R166 ;  /* 0x000000a6a5a57221 */ /* 0x001fe20000010000 */
[----:B------:R-:W0:Y:S01]  /*2c10*/  S2R R244, SR_TID.X ;  /* 0x0000000000f47919 */ /* 0x000e220000002100 */
[----:B------:R-:W-:Y:S01]  /*2c20*/  @!P0 IMAD.IADD R167, R216, 0x1, R167 ;  /* 0x00000001d8a78824 */ /* 0x000fe200078e02a7 */
[----:B------:R-:W-:Y:S01]  /*2c30*/  WARPSYNC 0xffffffff ;  /* 0xffffffff00007948 */ /* 0x000fe20003800000 */
[----:B------:R-:W-:Y:S01]  /*2c40*/  @!P4 ISETP.NE.U32.AND P1, PT, RZ, c[0x0][0x218], PT ;  /* 0x00008600ff00ca0c */ /* 0x000fe20003f25070 */
[----:B------:R-:W-:Y:S02]  /*2c50*/  BSSY B0, `(.L_x_5492) ;  /* 0x0000025000007945 */ /* 0x000fe40003800000 */
[----:B------:R2:W-:Y:S04]  /*2c60*/  @!P0 STS.64 [R167.X8+0x5000], R164 ;  /* 0x005000a4a7008388 */ /* 0x0005e80000008a00 */
[----:B------:R-:W-:Y:S01]  /*2c70*/  BAR.SYNC.DEFER_BLOCKING 0x0 ;  /* 0x0000000000007b1d */ /* 0x000fe20000010000 */
[----:B------:R-:W-:-:S02]  /*2c80*/  @!P4 ISETP.NE.U32.AND P0, PT, RZ, c[0x0][0x218], PT ;  /* 0x00008600ff00ca0c */ /* 0x000fc40003f05070 */
[----:B------:R-:W-:Y:S02]  /*2c90*/  @!P4 ISETP.NE.AND.EX P1, PT, RZ, c[0x0][0x21c], PT, P1 ;  /* 0x00008700ff00ca0c */ /* 0x000fe40003f25310 */
[----:B------:R-:W-:Y:S02]  /*2ca0*/  @P5 LOP3.LUT P2, RZ, R215, 0xff, RZ, 0xc0, !PT ;  /* 0x000000ffd7ff5812 */ /* 0x000fe4000784c0ff */
[----:B------:R-:W-:Y:S02]  /*2cb0*/  @!P4 ISETP.NE.AND.EX P0, PT, RZ, c[0x0][0x21c], PT, P0 ;  /* 0x00008700ff00ca0c */ /* 0x000fe40003f05300 */
[----:B--2---:R-:W-:Y:S01]  /*2cc0*/  @P5 IADD3 R164, R208, -0x1, RZ ;  /* 0xffffffffd0a45810 */ /* 0x004fe20007ffe0ff */
[----:B------:R-:W-:-:S04]  /*2cd0*/  HFMA2.MMA R208, -RZ, RZ, 0, 0 ;  /* 0x00000000ffd07435 */ /* 0x000fc800000001ff */
[----:B------:R-:W-:-:S05]  /*2ce0*/  @P5 IMAD R164, R164, c[0x0][0x168], RZ ;  /* 0x00005a00a4a45a24 */ /* 0x000fca00078e02ff */
[----:B------:R-:W-:-:S04]  /*2cf0*/  @P5 SHF.R.S32.HI R165, RZ, 0x1f, R164 ;  /* 0x0000001fffa55819 */ /* 0x000fc800000114a4 */
[----:B------:R-:W-:Y:S02]  /*2d00*/  @P5 LEA.HI R164, R165, R164, RZ, 0x3 ;  /* 0x000000a4a5a45211 */ /* 0x000fe400078f18ff */
[----:B0-----:R-:W-:Y:S02]  /*2d10*/  @P5 LOP3.LUT R165, R244, 0x7f, RZ, 0xc0, !PT ;  /* 0x0000007ff4a55812 */ /* 0x001fe400078ec0ff */
[----:B------:R-:W0:Y:S02]  /*2d20*/  LDC.U8 R244, c[0x0][0x1f0] ;  /* 0x00007c00fff47b82 */ /* 0x000e240000000000 */
[----:B------:R-:W-:Y:S02]  /*2d30*/  @P5 LEA.HI.SX32 R208, R164, R165, 0x1d ;  /* 0x000000a5a4d05211 */ /* 0x000fe400078feaff */
[----:B-1----:R-:W1:Y:S01]  /*2d40*/  LDS.128 R164, [R216.X8+0x5000] ;  /* 0x00500000d8a47984 */ /* 0x002e620000008c00 */
[----:B0-----:R-:W-:Y:S02]  /*2d50*/  ISETP.NE.AND P6, PT, R244, RZ, PT ;  /* 0x000000fff400720c */ /* 0x001fe40003fc5270 */
[----:B------:R-:W-:Y:S01]  /*2d60*/  @!P4 FSEL R244, R112, RZ, P1 ;  /* 0x000000ff70f4c208 */ /* 0x000fe20000800000 */
[----:B-1----:R-:W-:-:S02]  /*2d70*/  FADD.FTZ R164, RZ, R164 ;  /* 0x000000a4ffa47221 */ /* 0x002fc40000010000 */
        /* <DEDUP_REMOVED lines=13> */
[----:B------:R-:W-:-:S03]  /*2e50*/  FFMA.FTZ R164, R4, R215, R216 ;  /* 0x000000d704a47223 */ /* 0x000fc600000100d8 */
[----:B------:R-:W-:Y:S01]  /*2e60*/  ISETP.NE.AND.EX P1, PT, RZ, c[0x0][0x21c], PT, P1 ;  /* 0x00008700ff007a0c */ /* 0x000fe20003f25310 */
[----:B------:R-:W-:-:S04]  /*2e70*/  FADD.FTZ R164, R184, -R164 ;  /* 0x800000a4b8a47221 */ /* 0x000fc80000010000 */
[----:B------:R-:W-:-:S08]  /*2e80*/  FMUL.FTZ R244, R2, R164 ;  /* 0x000000a402f47220 */ /* 0x000fd00000410000 */
[----:B------:R-:W-:Y:S02]  /*2e90*/  @P1 FADD.FTZ R244, R112, R244 ;  /* 0x000000f470f41221 */ /* 0x000fe40000010000 */
.L_x_5493:
[----:B------:R-:W-:Y:S05]  /*2ea0*/  BSYNC B0 ;  /* 0x0000000000007941 */ /* 0x000fea0003800000 */
.L_x_5492:
        /* <DEDUP_REMOVED lines=9> */
.L_x_5495:
[----:B------:R-:W-:Y:S05]  /*2f40*/  BSYNC B0 ;  /* 0x0000000000007941 */ /* 0x000fea0003800000 */
.L_x_5494:
[----:B------:R-:W-:Y:S01]  /*2f50*/  @P5 FMUL.FTZ R164, R244, c[0x0][0x1ec] ;  /* 0x00007b00f4a45a20 */ /* 0x000fe20000410000 */
[----:B------:R-:W-:Y:S01]  /*2f60*/  @P5 LOP3.LUT P1, RZ, R196, 0xff00, RZ, 0xc0, !PT ;  /* 0x0000ff00c4ff5812 */ /* 0x000fe2000782c0ff */
[----:B------:R-:W-:Y:S01]  /*2f70*/  @P5 FMUL.FTZ R167, R165, c[0x0][0x1ec] ;  /* 0x00007b00a5a75a20 */ /* 0x000fe20000410000 */
[----:B------:R-:W-:Y:S01]  /*2f80*/  @!P4 ISETP.NE.U32.AND P0, PT, RZ, c[0x0][0x218], PT ;  /* 0x00008600ff00ca0c */ /* 0x000fe20003f05070 */
[----:B------:R-:W-:Y:S01]  /*2f90*/  @P5 FMUL.FTZ R164, R164, c[0x0][0x1e8] ;  /* 0x00007a00a4a45a20 */ /* 0x000fe20000410000 */
[----:B------:R-:W-:Y:S01]  /*2fa0*/  BSSY B0, `(.L_x_5496) ;  /* 0x000000f000007945 */ /* 0x000fe20003800000 */
[----:B------:R-:W-:Y:S01]  /*2fb0*/  @P5 FMUL.FTZ R167, R167, c[0x0][0x1e8] ;  /* 0x00007a00a7a75a20 */ /* 0x000fe20000410000 */
[----:B------:R-:W-:Y:S02]  /*2fc0*/  @!P4 ISETP.NE.AND.EX P0, PT, RZ, c[0x0][0x21c], PT, P0 ;  /* 0x00008700ff00ca0c */ /* 0x000fe40003f05300 */
[----:B------:R-:W-:Y:S02]  /*2fd0*/  @P5 FSEL R164, R164, RZ, P2 ;  /* 0x000000ffa4a45208 */ /* 0x000fe40001000000 */
[----:B------:R-:W-:-:S02]  /*2fe0*/  @P5 FSEL R167, R167, RZ, P1 ;  /* 0x000000ffa7a75208 */ /* 0x000fc40000800000 */
        /* <DEDUP_REMOVED lines=10> */
.L_x_5497:
[----:B------:R-:W-:Y:S05]  /*3090*/  BSYNC B0 ;  /* 0x0000000000007941 */ /* 0x000fea0003800000 */
.L_x_5496:
[----:B------:R-:W-:Y:S01]  /*30a0*/  @P5 FMUL.FTZ R241, R166, c[0x0][0x1ec] ;  /* 0x00007b00a6f15a20 */ /* 0x000fe20000410000 */
[----:B------:R-:W-:Y:S01]  /*30b0*/  @P5 LOP3.LUT P0, RZ, R196, 0xff0000, RZ, 0xc0, !PT ;  /* 0x00ff0000c4ff5812 */ /* 0x000fe2000780c0ff */
[----:B------:R-:W-:Y:S01]  /*30c0*/  BSSY B0, `(.L_x_5498) ;  /* 0x0000011000007945 */ /* 0x000fe20003800000 */
[----:B------:R-:W-:Y:S01]  /*30d0*/  @P5 PRMT R152, R164, 0x7610, R152 ;  /* 0x00007610a4985816 */ /* 0x000fe20000000098 */
[----:B------:R-:W-:-:S03]  /*30e0*/  @P5 FMUL.FTZ R241, R241, c[0x0][0x1e8] ;  /* 0x00007a00f1f15a20 */ /* 0x000fc60000410000 */
[----:B------:R-:W-:Y:S02]  /*30f0*/  @P5 PRMT R152, R152, 0x5410, R167 ;  /* 0x0000541098985816 */ /* 0x000fe400000000a7 */
[----:B------:R-:W-:Y:S02]  /*3100*/  @P5 FSEL R241, R241, RZ, P0 ;  /* 0x000000fff1f15208 */ /* 0x000fe40000000000 */
[----:B------:R-:W-:Y:S02]  /*3110*/  @!P4 ISETP.NE.U32.AND P0, PT, RZ, c[0x0][0x218], PT ;  /* 0x00008600ff00ca0c */ /* 0x000fe40003f05070 */
        /* <DEDUP_REMOVED lines=11> */
.L_x_5499:
[----:B------:R-:W-:Y:S05]  /*31d0*/  BSYNC B0 ;  /* 0x0000000000007941 */ /* 0x000fea0003800000 */
.L_x_5498:
        /* <DEDUP_REMOVED lines=17> */
.L_x_5501:
[----:B------:R-:W-:Y:S05]  /*32f0*/  BSYNC B0 ;  /* 0x0000000000007941 */ /* 0x000fea0003800000 */
.L_x_5500:
        /* <DEDUP_REMOVED lines=17> */
.L_x_5503:
[----:B------:R-:W-:Y:S05]  /*3410*/  BSYNC B0 ;  /* 0x0000000000007941 */ /* 0x000fea0003800000 */
.L_x_5502:
        /* <DEDUP_REMOVED lines=17> */
.L_x_5505:
[----:B------:R-:W-:Y:S05]  /*3530*/  BSYNC B0 ;  /* 0x0000000000007941 */ /* 0x000fea0003800000 */
.L_x_5504:
[----:B------:R-:W-:Y:S01]  /*3540*/  @P5 FMUL.FTZ R164, R241, c[0x0][0x1ec] ;  /* 0x00007b00f1a45a20 */ /* 0x000fe20000410000 */
[C---:B------:R-:W-:Y:S01]  /*3550*/  @P5 LOP3.LUT P0, RZ, R197.reuse, 0xff0000, RZ, 0xc0, !PT ;  /* 0x00ff0000c5ff5812 */ /* 0x040fe2000780c0ff */
[----:B------:R-:W-:Y:S01]  /*3560*/  BSSY B0, `(.L_x_5506) ;  /* 0x000001e000007945 */ /* 0x000fe20003800000 */
[----:B------:R-:W-:Y:S01]  /*3570*/  ISETP.NE.U32.AND P1, PT, RZ, c[0x0][0x258], PT ;  /* 0x00009600ff007a0c */ /* 0x000fe20003f25070 */
[----:B------:R-:W-:Y:S01]  /*3580*/  @P5 FMUL.FTZ R164, R164, c[0x0][0x1e8] ;  /* 0x00007a00a4a45a20 */ /* 0x000fe20000410000 */
[----:B------:R-:W-:Y:S02]  /*3590*/  @P5 LOP3.LUT P2, RZ, R197, 0xff000000, RZ, 0xc0, !PT ;  /* 0xff000000c5ff5812 */ /* 0x000fe4000784c0ff */
[----:B------:R-:W-:Y:S02]  /*35a0*/  ISETP.NE.AND.EX P1, PT, RZ, c[0x0][0x25c], PT, P1 ;  /* 0x00009700ff007a0c */ /* 0x000fe40003f25310 */
[----:B------:R-:W-:Y:S02]  /*35b0*/  @P5 FSEL R164, R164, RZ, P0 ;  /* 0x000000ffa4a45208 */ /* 0x000fe40000000000 */
[----:B------:R-:W-:-:S02]  /*35c0*/  ISETP.NE.U32.AND P0, PT, RZ, c[0x0][0x258], PT ;  /* 0x00009600ff007a0c */ /* 0x000fc40003f05070 */
[----:B------:R-:W-:Y:S02]  /*35d0*/  @P5 F2FP.BF16.PACK_AB R164, RZ, R164 ;  /* 0x000000a4ffa4523e */ /* 0x000fe400000010ff */
[----:B------:R-:W-:Y:S02]  /*35e0*/  ISETP.NE.AND.EX P0, PT, RZ, c[0x0][0x25c], PT, P0 ;  /* 0x00009700ff007a0c */ /* 0x000fe40003f05300 */
[----:B------:R-:W-:Y:S02]  /*35f0*/  @P5 PRMT R155, R164, 0x7610, R155 ;  /* 0x00007610a49b5816 */ /* 0x000fe4000000009b */
[----:B------:R-:W-:Y:S02]  /*3600*/  @!P4 ISETP.NE.U32.AND P6, PT, RZ, c[0x0][0x218], PT ;  /* 0x00008600ff00ca0c */ /* 0x000fe40003fc5070 */
[----:B------:R-:W-:Y:S02]  /*3610*/  SEL R164, R244, R156, P1 ;  /* 0x0000009cf4a47207 */ /* 0x000fe40000800000 */
[----:B------:R-:W-:-:S02]  /*3620*/  SEL R165, R165, R157, P1 ;  /* 0x0000009da5a57207 */ /* 0x000fc40000800000 */
[----:B------:R-:W-:Y:S02]  /*3630*/  SEL R166, R166, R158, P1 ;  /* 0x0000009ea6a67207 */ /* 0x000fe40000800000 */
[----:B------:R-:W-:Y:S02]  /*3640*/  SEL R167, R167, R159, P1 ;  /* 0x0000009fa7a77207 */ /* 0x000fe40000800000 */
[----:B------:R-:W-:Y:S02]  /*3650*/  @P0 MOV R196, 0x20 ;  /* 0x0000002000c40802 */ /* 0x000fe40000000f00 */
[----:B------:R-:W-:-:S03]  /*3660*/  @!P4 ISETP.NE.AND.EX P6, PT, RZ, c[0x0][0x21c], PT, P6 ;  /* 0x00008700ff00ca0c */ /* 0x000fc60003fc5360 */
[----:B------:R-:W-:-:S05]  /*3670*/  @P0 IMAD.WIDE.U32 R196, R0, R196, c[0x0][0x258] ;  /* 0x0000960000c40625 */ /* 0x000fca00078e00c4 */
        /* <DEDUP_REMOVED lines=12> */
.L_x_5507:
[----:B------:R-:W-:Y:S05]  /*3740*/  BSYNC B0 ;  /* 0x0000000000007941 */ /* 0x000fea0003800000 */
.L_x_5506:
[C---:B------:R-:W-:Y:S01]  /*3750*/  SEL R167, R241.reuse, R163, P1 ;  /* 0x000000a3f1a77207 */ /* 0x040fe20000800000 */
[----:B------:R-:W-:Y:S01]  /*3760*/  @P5 FMUL.FTZ R241, R241, c[0x0][0x1ec] ;  /* 0x00007b00f1f15a20 */ /* 0x000fe20000410000 */
[----:B------:R-:W-:Y:S01]  /*3770*/  BSSY B0, `(.L_x_5508) ;  /* 0x0000014000007945 */ /* 0x000fe20003800000 */
[----:B------:R-:W-:Y:S02]  /*3780*/  @P5 LOP3.LUT P6, RZ, R237, 0xff, RZ, 0xc0, !PT ;  /* 0x000000ffedff5812 */ /* 0x000fe400078cc0ff */
[----:B------:R-:W-:Y:S01]  /*3790*/  @P5 FMUL.FTZ R241, R241, c[0x0][0x1e8] ;  /* 0x00007a00f1f15a20 */ /* 0x000fe20000410000 */
[----:B------:R0:W-:Y:S04]  /*37a0*/  @P0 STG.E.128 [R196.64+0x10], R164 ;  /* 0x000010a4c4000986 */ /* 0x0001e8000c101d04 */
[----:B0-----:R-:W-:-:S02]  /*37b0*/  @P5 FSEL R164, R241, RZ, P2 ;  /* 0x000000fff1a45208 */ /* 0x001fc40001000000 */
[----:B------:R-:W-:Y:S02]  /*37c0*/  @!P4 ISETP.NE.U32.AND P2, PT, RZ, c[0x0][0x218], PT ;  /* 0x00008600ff00ca0c */ /* 0x000fe40003f45070 */
[----:B------:R-:W-:Y:S02]  /*37d0*/  @P5 F2FP.BF16.PACK_AB R164, RZ, R164 ;  /* 0x000000a4ffa4523e */ /* 0x000fe400000010ff */
[----:B------:R-:W-:Y:S02]  /*37e0*/  @!P4 ISETP.NE.AND.EX P2, PT, RZ, c[0x0][0x21c], PT, P2 ;  /* 0x00008700ff00ca0c */ /* 0x000fe40003f45320 */
[----:B------:R-:W-:Y:S01]  /*37f0*/  @P5 PRMT R155, R155, 0x5410, R164 ;  /* 0x000054109b9b5816 */ /* 0x000fe200000000a4 */
[----:B------:R-:W-:-:S04]  /*3800*/  @P5 IMAD.MOV.U32 R164, RZ, RZ, 0x10 ;  /* 0x00000010ffa45424 */ /* 0x000fc800078e00ff */
        /* <DEDUP_REMOVED lines=10> */
.L_x_5509:
[----:B------:R-:W-:Y:S05]  /*38b0*/  BSYNC B0 ;  /* 0x0000000000007941 */ /* 0x000fea0003800000 */
.L_x_5508:
        /* <DEDUP_REMOVED lines=11> */
.L_x_5511:
[----:B------:R-:W-:Y:S05]  /*3970*/  BSYNC B0 ;  /* 0x0000000000007941 */ /* 0x000fea0003800000 */
.L_x_5510:
[----:B------:R-:W-:Y:S01]  /*3980*/  @P5 FMUL.FTZ R166, R164, c[0x0][0x1ec] ;  /* 0x00007b00a4a65a20 */ /* 0x000fe20000410000 */
[----:B------:R-:W-:Y:S01]  /*3990*/  @P5 LOP3.LUT P2, RZ, R190, 0xff00, RZ, 0xc0, !PT ;  /* 0x0000ff00beff5812 */ /* 0x000fe2000784c0ff */
[----:B------:R-:W-:Y:S01]  /*39a0*/  @P5 FMUL.FTZ R167, R165, c[0x0][0x1ec] ;  /* 0x00007b00a5a75a20 */ /* 0x000fe20000410000 */
[----:B------:R-:W-:Y:S01]  /*39b0*/  BSSY B0, `(.L_x_5512) ;  /* 0x0000015000007945 */ /* 0x000fe20003800000 */
[----:B------:R-:W-:Y:S02]  /*39c0*/  @P5 FMUL.FTZ R166, R166, c[0x0][0x1e8] ;  /* 0x00007a00a6a65a20 */ /* 0x000fe40000410000 */
[----:B------:R-:W-:-:S03]  /*39d0*/  @P5 FMUL.FTZ R167, R167, c[0x0][0x1e8] ;  /* 0x00007a00a7a75a20 */ /* 0x000fc60000410000 */
[----:B------:R-:W-:Y:S02]  /*39e0*/  @P5 FSEL R166, R166, RZ, P6 ;  /* 0x000000ffa6a65208 */ /* 0x000fe40003000000 */
[----:B------:R-:W-:Y:S02]  /*39f0*/  @P5 FSEL R167, R167, RZ, P2 ;  /* 0x000000ffa7a75208 */ /* 0x000fe40001000000 */
[----:B------:R-:W-:Y:S02]  /*3a00*/  @P5 F2FP.BF16.PACK_AB R166, RZ, R166 ;  /* 0x000000a6ffa6523e */ /* 0x000fe400000010ff */
[----:B------:R-:W-:Y:S02]  /*3a10*/  @!P4 ISETP.NE.U32.AND P6, PT, RZ, c[0x0][0x218], PT ;  /* 0x00008600ff00ca0c */ /* 0x000fe40003fc5070 */
[----:B------:R-:W-:Y:S02]  /*3a20*/  @P5 F2FP.BF16.PACK_AB R167, RZ, R167 ;  /* 0x000000a7ffa7523e */ /* 0x000fe400000010ff */
[----:B------:R-:W-:-:S02]  /*3a30*/  @!P4 ISETP.NE.U32.AND P2, PT, RZ, c[0x0][0x218], PT ;  /* 0x00008600ff00ca0c */ /* 0x000fc40003f45070 */
[----:B------:R-:W-:Y:S02]  /*3a40*/  @!P4 ISETP.NE.AND.EX P6, PT, RZ, c[0x0][0x21c], PT, P6 ;  /* 0x00008700ff00ca0c */ /* 0x000fe40003fc5360 */
[----:B------:R-:W-:Y:S02]  /*3a50*/  @P5 PRMT R152, R166, 0x7610, R152 ;  /* 0x00007610a6985816 */ /* 0x000fe40000000098 */
        /* <DEDUP_REMOVED lines=10> */
.L_x_5513:
[----:B------:R-:W-:Y:S05]  /*3b00*/  BSYNC B0 ;  /* 0x0000000000007941 */ /* 0x000fea0003800000 */
.L_x_5512:
        /* <DEDUP_REMOVED lines=9> */
.L_x_5515:
[----:B------:R-:W-:Y:S05]  /*3ba0*/  BSYNC B0 ;  /* 0x0000000000007941 */ /* 0x000fea0003800000 */
.L_x_5514:
[----:B------:R-:W-:Y:S01]  /*3bb0*/  @P5 FMUL.FTZ R196, R166, c[0x0][0x1ec] ;  /* 0x00007b00a6c45a20 */ /* 0x000fe20000410000 */
[C---:B------:R-:W-:Y:S01]  /*3bc0*/  @P5 LOP3.LUT P2, RZ, R190.reuse, 0xff0000, RZ, 0xc0, !PT ;  /* 0x00ff0000beff5812 */ /* 0x040fe2000784c0ff */
[----:B------:R-:W-:Y:S01]  /*3bd0*/  @P5 FMUL.FTZ R197, R167, c[0x0][0x1ec] ;  /* 0x00007b00a7c55a20 */ /* 0x000fe20000410000 */
[----:B------:R-:W-:Y:S01]  /*3be0*/  @P5 LOP3.LUT P6, RZ, R190, 0xff000000, RZ, 0xc0, !PT ;  /* 0xff000000beff5812 */ /* 0x000fe200078cc0ff */
[----:B------:R-:W-:Y:S01]  /*3bf0*/  @P5 FMUL.FTZ R196, R196, c[0x0][0x1e8] ;  /* 0x00007a00c4c45a20 */ /* 0x000fe20000410000 */
[----:B------:R-:W-:Y:S01]  /*3c00*/  BSSY B0, `(.L_x_5516) ;  /* 0x0000014000007945 */ /* 0x000fe20003800000 */
        /* <DEDUP_REMOVED lines=19> */
.L_x_5517:
[----:B------:R-:W-:Y:S05]  /*3d40*/  BSYNC B0 ;  /* 0x0000000000007941 */ /* 0x000fea0003800000 */
.L_x_5516:
        /* <DEDUP_REMOVED lines=9> */
.L_x_5519:
[----:B------:R-:W-:Y:S05]  /*3de0*/  BSYNC B0 ;  /* 0x0000000000007941 */ /* 0x000fea0003800000 */
.L_x_5518:
[----:B------:R-:W-:Y:S01]  /*3df0*/  @P5 FMUL.FTZ R237, R242, c[0x0][0x1ec] ;  /* 0x00007b00f2ed5a20 */ /* 0x000fe20000410000 */
[----:B------:R-:W-:Y:S01]  /*3e00*/  @P5 LOP3.LUT P2, RZ, R191, 0xff, RZ, 0xc0, !PT ;  /* 0x000000ffbfff5812 */ /* 0x000fe2000784c0ff */
[----:B------:R-:W-:Y:S01]  /*3e10*/  @P5 FMUL.FTZ R241, R197, c[0x0][0x1ec] ;  /* 0x00007b00c5f15a20 */ /* 0x000fe20000410000 */
[----:B------:R-:W-:Y:S01]  /*3e20*/  @P5 LOP3.LUT P6, RZ, R191, 0xff00, RZ, 0xc0, !PT ;  /* 0x0000ff00bfff5812 */ /* 0x000fe200078cc0ff */
[----:B------:R-:W-:Y:S01]  /*3e30*/  @P5 FMUL.FTZ R237, R237, c[0x0][0x1e8] ;  /* 0x00007a00eded5a20 */ /* 0x000fe20000410000 */
[----:B------:R-:W-:Y:S01]  /*3e40*/  BSSY B0, `(.L_x_5520) ;  /* 0x0000011000007945 */ /* 0x000fe20003800000 */
[----:B------:R-:W-:-:S03]  /*3e50*/  @P5 FMUL.FTZ R241, R241, c[0x0][0x1e8] ;  /* 0x00007a00f1f15a20 */ /* 0x000fc60000410000 */
[----:B------:R-:W-:Y:S02]  /*3e60*/  @P5 FSEL R237, R237, RZ, P2 ;  /* 0x000000ffeded5208 */ /* 0x000fe40001000000 */
[----:B------:R-:W-:Y:S02]  /*3e70*/  @!P4 ISETP.NE.U32.AND P2, PT, RZ, c[0x0][0x218], PT ;  /* 0x00008600ff00ca0c */ /* 0x000fe40003f45070 */
[----:B------:R-:W-:Y:S02]  /*3e80*/  @P5 FSEL R241, R241, RZ, P6 ;  /* 0x000000fff1f15208 */ /* 0x000fe40003000000 */
[----:B------:R-:W-:Y:S02]  /*3e90*/  @!P4 ISETP.NE.AND.EX P2, PT, RZ, c[0x0][0x21c], PT, P2 ;  /* 0x00008700ff00ca0c */ /* 0x000fe40003f45320 */
[----:B------:R-:W-:Y:S02]  /*3ea0*/  @P5 LOP3.LUT P6, RZ, R191, 0xff0000, RZ, 0xc0, !PT ;  /* 0x00ff0000bfff5812 */ /* 0x000fe400078cc0ff */
[----:B------:R-:W-:-:S02]  /*3eb0*/  @P5 F2FP.BF16.PACK_AB R237, RZ, R237 ;  /* 0x000000edffed523e */ /* 0x000fc400000010ff */
        /* <DEDUP_REMOVED lines=9> */
.L_x_5521:
[----:B------:R-:W-:Y:S05]  /*3f50*/  BSYNC B0 ;  /* 0x0000000000007941 */ /* 0x000fea0003800000 */
.L_x_5520:
[----:B------:R-:W-:Y:S01]  /*3f60*/  @P0 MOV R190, 0x20 ;  /* 0x0000002000be0802 */ /* 0x000fe20000000f00 */
[----:B------:R-:W-:Y:S01]  /*3f70*/  BSSY B0, `(.L_x_5522) ;  /* 0x000001c000007945 */ /* 0x000fe20003800000 */
[----:B------:R-:W-:Y:S02]  /*3f80*/  @P5 LOP3.LUT P2, RZ, R191, 0xff000000, RZ, 0xc0, !PT ;  /* 0xff000000bfff5812 */ /* 0x000fe4000784c0ff */
[----:B------:R-:W-:Y:S01]  /*3f90*/  SEL R164, R164, R156, P1 ;  /* 0x0000009ca4a47207 */ /* 0x000fe20000800000 */
[----:B------:R-:W-:Y:S01]  /*3fa0*/  @P0 IMAD.WIDE.U32 R190, R224, R190, c[0x0][0x258] ;  /* 0x00009600e0be0625 */ /* 0x000fe200078e00be */
[----:B------:R-:W-:Y:S02]  /*3fb0*/  SEL R165, R165, R157, P1 ;  /* 0x0000009da5a57207 */ /* 0x000fe40000800000 */
[----:B------:R-:W-:Y:S02]  /*3fc0*/  SEL R166, R166, R158, P1 ;  /* 0x0000009ea6a67207 */ /* 0x000fe40000800000 */
[----:B------:R-:W-:-:S02]  /*3fd0*/  SEL R167, R167, R159, P1 ;  /* 0x0000009fa7a77207 */ /* 0x000fc40000800000 */
[----:B------:R-:W-:-:S03]  /*3fe0*/  @P5 PRMT R154, R237, 0x7610, R154 ;  /* 0x00007610ed9a5816 */ /* 0x000fc6000000009a */
[----:B------:R0:W-:Y:S01]  /*3ff0*/  @P0 STG.E.128 [R190.64], R164 ;  /* 0x000000a4be000986 */ /* 0x0001e2000c101d04 */
[----:B------:R-:W-:Y:S01]  /*4000*/  @P5 PRMT R154, R154, 0x5410, R241 ;  /* 0x000054109a9a5816 */ /* 0x000fe200000000f1 */
[C---:B0-----:R-:W-:Y:S01]  /*4010*/  @P5 FMUL.FTZ R164, R196.reuse, c[0x0][0x1ec] ;  /* 0x00007b00c4a45a20 */ /* 0x041fe20000410000 */
[----:B------:R-:W-:Y:S02]  /*4020*/  SEL R166, R196, R162, P1 ;  /* 0x000000a2c4a67207 */ /* 0x000fe40000800000 */
[----:B------:R-:W-:Y:S01]  /*4030*/  SEL R165, R197, R161, P1 ;  /* 0x000000a1c5a57207 */ /* 0x000fe20000800000 */
[----:B------:R-:W-:-:S05]  /*4040*/  @P5 FMUL.FTZ R164, R164, c[0x0][0x1e8] ;  /* 0x00007a00a4a45a20 */ /* 0x000fca0000410000 */
[----:B------:R-:W-:Y:S02]  /*4050*/  @P5 FSEL R164, R164, RZ, P6 ;  /* 0x000000ffa4a45208 */ /* 0x000fe40003000000 */
[----:B------:R-:W-:Y:S02]  /*4060*/  @!P4 ISETP.NE.U32.AND P6, PT, RZ, c[0x0][0x218], PT ;  /* 0x00008600ff00ca0c */ /* 0x000fe40003fc5070 */
[----:B------:R-:W-:Y:S02]  /*4070*/  @P5 F2FP.BF16.PACK_AB R164, RZ, R164 ;  /* 0x000000a4ffa4523e */ /* 0x000fe400000010ff */
[----:B------:R-:W-:Y:S02]  /*4080*/  @!P4 ISETP.NE.AND.EX P6, PT, RZ, c[0x0][0x21c], PT, P6 ;  /* 0x00008700ff00ca0c */ /* 0x000fe40003fc5360 */
[----:B------:R-:W-:Y:S02]  /*4090*/  @P5 PRMT R155, R164, 0x7610, R155 ;  /* 0x00007610a49b5816 */ /* 0x000fe4000000009b */
[----:B------:R-:W-:-:S02]  /*40a0*/  SEL R164, R242, R160, P1 ;  /* 0x000000a0f2a47207 */ /* 0x000fc40000800000 */
        /* <DEDUP_REMOVED lines=8> */
.L_x_5523:
[----:B------:R-:W-:Y:S05]  /*4130*/  BSYNC B0 ;  /* 0x0000000000007941 */ /* 0x000fea0003800000 */
.L_x_5522:
[C---:B------:R-:W-:Y:S01]  /*4140*/  SEL R167, R196.reuse, R163, P1 ;  /* 0x000000a3c4a77207 */ /* 0x040fe20000800000 */
[----:B------:R-:W-:Y:S01]  /*4150*/  @P5 FMUL.FTZ R196, R196, c[0x0][0x1ec] ;  /* 0x00007b00c4c45a20 */ /* 0x000fe20000410000 */
[----:B------:R-:W-:Y:S01]  /*4160*/  BSSY B0, `(.L_x_5524) ;  /* 0x0000015000007945 */ /* 0x000fe20003800000 */
[----:B------:R-:W-:Y:S02]  /*4170*/  @P5 LOP3.LUT P6, RZ, R238, 0xff, RZ, 0xc0, !PT ;  /* 0x000000ffeeff5812 */ /* 0x000fe400078cc0ff */
[----:B------:R0:W-:Y:S02]  /*4180*/  @P0 STG.E.128 [R190.64+0x10], R164 ;  /* 0x000010a4be000986 */ /* 0x0001e4000c101d04 */
[----:B0-----:R-:W-:Y:S01]  /*4190*/  @P5 FMUL.FTZ R166, R196, c[0x0][0x1e8] ;  /* 0x00007a00c4a65a20 */ /* 0x001fe20000410000 */
[----:B------:R-:W-:Y:S02]  /*41a0*/  @P5 MOV R164, 0x10 ;  /* 0x0000001000a45802 */ /* 0x000fe40000000f00 */
[----:B------:R-:W-:-:S02]  /*41b0*/  @P5 IADD3 R165, R208, 0x80, RZ ;  /* 0x00000080d0a55810 */ /* 0x000fc40007ffe0ff */
[----:B------:R-:W-:Y:S02]  /*41c0*/  @P5 FSEL R166, R166, RZ, P2 ;  /* 0x000000ffa6a65208 */ /* 0x000fe40001000000 */
[----:B------:R-:W-:Y:S01]  /*41d0*/  @!P4 ISETP.NE.U32.AND P2, PT, RZ, c[0x0][0x218], PT ;  /* 0x00008600ff00ca0c */ /* 0x000fe20003f45070 */
[----:B------:R-:W-:Y:S01]  /*41e0*/  @P5 IMAD.WIDE.U32 R164, R165, R164, c[0x0][0x248] ;  /* 0x00009200a5a45625 */ /* 0x000fe200078e00a4 */
[----:B------:R-:W-:Y:S02]  /*41f0*/  @P5 F2FP.BF16.PACK_AB R166, RZ, R166 ;  /* 0x000000a6ffa6523e */ /* 0x000fe400000010ff */
[----:B------:R-:W-:Y:S02]  /*4200*/  @!P4 ISETP.NE.AND.EX P2, PT, RZ, c[0x0][0x21c], PT, P2 ;  /* 0x00008700ff00ca0c */ /* 0x000fe40003f45320 */
        /* <DEDUP_REMOVED lines=10> */
.L_x_5525:
[----:B------:R-:W-:Y:S05]  /*42b0*/  BSYNC B0 ;  /* 0x0000000000007941 */ /* 0x000fea0003800000 */
.L_x_5524:
        /* <DEDUP_REMOVED lines=11> */
.L_x_5527:
[----:B------:R-:W-:Y:S05]  /*4370*/  BSYNC B0 ;  /* 0x0000000000007941 */ /* 0x000fea0003800000 */
.L_x_5526:
[----:B------:R-:W-:Y:S01]  /*4380*/  @P5 FMUL.FTZ R197, R164, c[0x0][0x1ec] ;  /* 0x00007b00a4c55a20 */ /* 0x000fe20000410000 */
[----:B------:R-:W-:Y:S01]  /*4390*/  @P5 LOP3.LUT P2, RZ, R186, 0xff00, RZ, 0xc0, !PT ;  /* 0x0000ff00baff5812 */ /* 0x000fe2000784c0ff */
[----:B------:R-:W-:Y:S01]  /*43a0*/  @P5 FMUL.FTZ R242, R165, c[0x0][0x1ec] ;  /* 0x00007b00a5f25a20 */ /* 0x000fe20000410000 */
[----:B------:R-:W-:Y:S01]  /*43b0*/  BSSY B0, `(.L_x_5528) ;  /* 0x0000012000007945 */ /* 0x000fe20003800000 */
[----:B------:R-:W-:Y:S02]  /*43c0*/  @P5 FMUL.FTZ R197, R197, c[0x0][0x1e8] ;  /* 0x00007a00c5c55a20 */ /* 0x000fe40000410000 */
[----:B------:R-:W-:-:S03]  /*43d0*/  @P5 FMUL.FTZ R242, R242, c[0x0][0x1e8] ;  /* 0x00007a00f2f25a20 */ /* 0x000fc60000410000 */
[----:B------:R-:W-:Y:S02]  /*43e0*/  @P5 FSEL R197, R197, RZ, P6 ;  /* 0x000000ffc5c55208 */ /* 0x000fe40003000000 */
[----:B------:R-:W-:Y:S02]  /*43f0*/  @!P4 ISETP.NE.U32.AND P6, PT, RZ, c[0x0][0x218], PT ;  /* 0x00008600ff00ca0c */ /* 0x000fe40003fc5070 */
[----:B------:R-:W-:Y:S02]  /*4400*/  @P5 FSEL R242, R242, RZ, P2 ;  /* 0x000000fff2f25208 */ /* 0x000fe40001000000 */
[----:B------:R-:W-:Y:S02]  /*4410*/  @!P4 ISETP.NE.AND.EX P6, PT, RZ, c[0x0][0x21c], PT, P6 ;  /* 0x00008700ff00ca0c */ /* 0x000fe40003fc5360 */
[----:B------:R-:W-:Y:S02]  /*4420*/  @!P4 ISETP.NE.U32.AND P2, PT, RZ, c[0x0][0x218], PT ;  /* 0x00008600ff00ca0c */ /* 0x000fe40003f45070 */
        /* <DEDUP_REMOVED lines=10> */
.L_x_5529:
[----:B------:R-:W-:Y:S05]  /*44d0*/  BSYNC B0 ;  /* 0x0000000000007941 */ /* 0x000fea0003800000 */
.L_x_5528:
[----:B------:R-:W-:Y:S01]  /*44e0*/  @!P4 ISETP.NE.AND.EX P2, PT, RZ, c[0x0][0x21c], PT, P2 ;  /* 0x00008700ff00ca0c */ /* 0x000fe20003f45320 */
[----:B------:R-:W-:Y:S01]  /*44f0*/  @P5 FMUL.FTZ R237, R166, c[0x0][0x1ec] ;  /* 0x00007b00a6ed5a20 */ /* 0x000fe20000410000 */
[----:B------:R-:W-:Y:S01]  /*4500*/  BSSY B0, `(.L_x_5530) ;  /* 0x000000b000007945 */ /* 0x000fe20003800000 */
[----:B------:R-:W-:Y:S02]  /*4510*/  @P5 LOP3.LUT P6, RZ, R186, 0xff0000, RZ, 0xc0, !PT ;  /* 0x00ff0000baff5812 */ /* 0x000fe400078cc0ff */
        /* <DEDUP_REMOVED lines=9> */
.L_x_5531:
[----:B------:R-:W-:Y:S05]  /*45b0*/  BSYNC B0 ;  /* 0x0000000000007941 */ /* 0x000fea0003800000 */
.L_x_5530:
[----:B------:R-:W-:Y:S01]  /*45c0*/  @!P4 ISETP.NE.U32.AND P2, PT, RZ, c[0x0][0x218], PT ;  /* 0x00008600ff00ca0c */ /* 0x000fe20003f45070 */
[----:B------:R-:W-:Y:S01]  /*45d0*/  @P5 FMUL.FTZ R241, R167, c[0x0][0x1ec] ;  /* 0x00007b00a7f15a20 */ /* 0x000fe20000410000 */
[----:B------:R-:W-:Y:S01]  /*45e0*/  BSSY B0, `(.L_x_5532) ;  /* 0x000000d000007945 */ /* 0x000fe20003800000 */
[----:B------:R-:W-:Y:S02]  /*45f0*/  @P5 FSEL R237, R237, RZ, P6 ;  /* 0x000000ffeded5208 */ /* 0x000fe40003000000 */
[----:B------:R-:W-:Y:S01]  /*4600*/  @!P4 ISETP.NE.AND.EX P2, PT, RZ, c[0x0][0x21c], PT, P2 ;  /* 0x00008700ff00ca0c */ /* 0x000fe20003f45320 */
[----:B------:R-:W-:Y:S01]  /*4610*/  @P5 FMUL.FTZ R241, R241, c[0x0][0x1e8] ;  /* 0x00007a00f1f15a20 */ /* 0x000fe20000410000 */
[----:B------:R-:W-:Y:S02]  /*4620*/  @P5 LOP3.LUT P6, RZ, R186, 0xff000000, RZ, 0xc0, !PT ;  /* 0xff000000baff5812 */ /* 0x000fe400078cc0ff */
        /* <DEDUP_REMOVED lines=8> */
.L_x_5533:
[----:B------:R-:W-:Y:S05]  /*46b0*/  BSYNC B0 ;  /* 0x0000000000007941 */ /* 0x000fea0003800000 */
.L_x_5532:
        /* <DEDUP_REMOVED lines=15> */
.L_x_5535:
[----:B------:R-:W-:Y:S05]  /*47b0*/  BSYNC B0 ;  /* 0x0000000000007941 */ /* 0x000fea0003800000 */
.L_x_5534:
        /* <DEDUP_REMOVED lines=15> */
.L_x_5537:
[----:B------:R-:W-:Y:S05]  /*48b0*/  BSYNC B0 ;  /* 0x0000000000007941 */ /* 0x000fea0003800000 */
.L_x_5536:
[----:B------:R-:W-:Y:S01]  /*48c0*/  @!P4 ISETP.NE.U32.AND P2, PT, RZ, c[0x0][0x218], PT ;  /* 0x00008600ff00ca0c */ /* 0x000fe20003f45070 */
[----:B------:R-:W-:Y:S01]  /*48d0*/  BSSY B0, `(.L_x_5538) ;  /* 0x000000e000007945 */ /* 0x000fe20003800000 */
[----:B------:R-:W-:Y:S02]  /*48e0*/  @P5 PRMT R152, R197, 0x7610, R152 ;  /* 0x00007610c5985816 */ /* 0x000fe40000000098 */
[----:B------:R-:W-:Y:S02]  /*48f0*/  @!P4 ISETP.NE.AND.EX P2, PT, RZ, c[0x0][0x21c], PT, P2 ;  /* 0x00008700ff00ca0c */ /* 0x000fe40003f45320 */
[----:B------:R-:W-:Y:S02]  /*4900*/  @P5 FSEL R196, R196, RZ, P6 ;  /* 0x000000ffc4c45208 */ /* 0x000fe40003000000 */
[----:B------:R-:W-:Y:S02]  /*4910*/  @P5 LOP3.LUT P6, RZ, R187, 0xff0000, RZ, 0xc0, !PT ;  /* 0x00ff0000bbff5812 */ /* 0x000fe400078cc0ff */
        /* <DEDUP_REMOVED lines=9> */
.L_x_5539:
[----:B------:R-:W-:Y:S05]  /*49b0*/  BSYNC B0 ;  /* 0x0000000000007941 */ /* 0x000fea0003800000 */
.L_x_5538:
[----:B------:R-:W-:Y:S01]  /*49c0*/  @P0 IMAD.MOV.U32 R186, RZ, RZ, 0x20 ;  /* 0x00000020ffba0424 */ /* 0x000fe200078e00ff */
[----:B------:R-:W-:Y:S01]  /*49d0*/  @P5 LOP3.LUT P2, RZ, R187, 0xff000000, RZ, 0xc0, !PT ;  /* 0xff000000bbff5812 */ /* 0x000fe2000784c0ff */
[----:B------:R-:W-:Y:S01]  /*49e0*/  BSSY B0, `(.L_x_5540) ;  /* 0x000002d000007945 */ /* 0x000fe20003800000 */
[----:B------:R-:W-:Y:S01]  /*49f0*/  SEL R164, R164, R156, P1 ;  /* 0x0000009ca4a47207 */ /* 0x000fe20000800000 */
[----:B------:R-:W-:Y:S01]  /*4a00*/  @P0 IMAD.WIDE.U32 R186, R214, R186, c[0x0][0x258] ;  /* 0x00009600d6ba0625 */ /* 0x000fe200078e00ba */
[----:B------:R-:W-:Y:S02]  /*4a10*/  SEL R165, R165, R157, P1 ;  /* 0x0000009da5a57207 */ /* 0x000fe40000800000 */
[----:B------:R-:W-:Y:S02]  /*4a20*/  SEL R166, R166, R158, P1 ;  /* 0x0000009ea6a67207 */ /* 0x000fe40000800000 */
[----:B------:R-:W-:Y:S02]  /*4a30*/  SEL R167, R167, R159, P1 ;  /* 0x0000009fa7a77207 */ /* 0x000fe40000800000 */
[----:B------:R-:W-:-:S02]  /*4a40*/  @P5 F2FP.BF16.PACK_AB R237, RZ, R237 ;  /* 0x000000edffed523e */ /* 0x000fc400000010ff */
[----:B------:R-:W-:Y:S01]  /*4a50*/  @P5 F2FP.BF16.PACK_AB R190, RZ, R190 ;  /* 0x000000beffbe523e */ /* 0x000fe200000010ff */
[----:B------:R0:W-:Y:S01]  /*4a60*/  @P0 STG.E.128 [R186.64], R164 ;  /* 0x000000a4ba000986 */ /* 0x0001e2000c101d04 */
[----:B------:R-:W-:Y:S02]  /*4a70*/  @P5 F2FP.BF16.PACK_AB R241, RZ, R241 ;  /* 0x000000f1fff1523e */ /* 0x000fe400000010ff */
[----:B------:R-:W-:Y:S02]  /*4a80*/  @P5 PRMT R153, R237, 0x7610, R153 ;  /* 0x00007610ed995816 */ /* 0x000fe40000000099 */
[----:B------:R-:W-:Y:S02]  /*4a90*/  @P5 F2FP.BF16.PACK_AB R196, RZ, R196 ;  /* 0x000000c4ffc4523e */ /* 0x000fe400000010ff */
[----:B------:R-:W-:Y:S02]  /*4aa0*/  @P5 PRMT R154, R190, 0x7610, R154 ;  /* 0x00007610be9a5816 */ /* 0x000fe4000000009a */
[----:B------:R-:W-:-:S02]  /*4ab0*/  @P5 PRMT R153, R153, 0x5410, R241 ;  /* 0x0000541099995816 */ /* 0x000fc400000000f1 */
[----:B------:R-:W-:Y:S02]  /*4ac0*/  @P5 PRMT R154, R154, 0x5410, R196 ;  /* 0x000054109a9a5816 */ /* 0x000fe400000000c4 */
[C---:B0-----:R-:W-:Y:S01]  /*4ad0*/  SEL R166, R191.reuse, R162, P1 ;  /* 0x000000a2bfa67207 */ /* 0x041fe20000800000 */
[----:B------:R-:W-:Y:S01]  /*4ae0*/  @P5 FMUL.FTZ R191, R191, c[0x0][0x1ec] ;  /* 0x00007b00bfbf5a20 */ /* 0x000fe20000410000 */
[----:B------:R-:W-:Y:S02]  /*4af0*/  SEL R164, R238, R160, P1 ;  /* 0x000000a0eea47207 */ /* 0x000fe40000800000 */
[----:B------:R-:W-:Y:S01]  /*4b00*/  SEL R165, R224, R161, P1 ;  /* 0x000000a1e0a57207 */ /* 0x000fe20000800000 */
[----:B------:R-:W-:Y:S01]  /*4b10*/  @P5 FMUL.FTZ R191, R191, c[0x0][0x1e8] ;  /* 0x00007a00bfbf5a20 */ /* 0x000fe20000410000 */
[C---:B------:R-:W-:Y:S01]  /*4b20*/  SEL R167, R197.reuse, R163, P1 ;  /* 0x000000a3c5a77207 */ /* 0x040fe20000800000 */
[----:B------:R-:W-:-:S04]  /*4b30*/  @P5 FMUL.FTZ R197, R197, c[0x0][0x1ec] ;  /* 0x00007b00c5c55a20 */ /* 0x000fc80000410000 */
[----:B------:R0:W-:Y:S01]  /*4b40*/  @P0 STG.E.128 [R186.64+0x10], R164 ;  /* 0x000010a4ba000986 */ /* 0x0001e2000c101d04 */
[----:B------:R-:W-:Y:S01]  /*4b50*/  @P5 FMUL.FTZ R197, R197, c[0x0][0x1e8] ;  /* 0x00007a00c5c55a20 */ /* 0x000fe20000410000 */
[----:B0-----:R-:W-:-:S04]  /*4b60*/  @P5 FSEL R166, R191, RZ, P6 ;  /* 0x000000ffbfa65208 */ /* 0x001fc80003000000 */
[----:B------:R-:W-:Y:S02]  /*4b70*/  @P5 FSEL R167, R197, RZ, P2 ;  /* 0x000000ffc5a75208 */ /* 0x000fe40001000000 */
[----:B------:R-:W-:Y:S02]  /*4b80*/  @P5 F2FP.BF16.PACK_AB R166, RZ, R166 ;  /* 0x000000a6ffa6523e */ /* 0x000fe400000010ff */
[----:B------:R-:W-:Y:S02]  /*4b90*/  @P5 MOV R164, 0x10 ;  /* 0x0000001000a45802 */ /* 0x000fe40000000f00 */
[----:B------:R-:W-:Y:S02]  /*4ba0*/  @P5 IADD3 R165, R208, 0x100, RZ ;  /* 0x00000100d0a55810 */ /* 0x000fe40007ffe0ff */
[----:B------:R-:W-:Y:S02]  /*4bb0*/  @P5 F2FP.BF16.PACK_AB R167, RZ, R167 ;  /* 0x000000a7ffa7523e */ /* 0x000fe400000010ff */
[----:B------:R-:W-:Y:S01]  /*4bc0*/  @P5 PRMT R155, R166, 0x7610, R155 ;  /* 0x00007610a69b5816 */ /* 0x000fe2000000009b */
[----:B------:R-:W-:Y:S01]  /*4bd0*/  @P5 IMAD.WIDE.U32 R164, R165, R164, c[0x0][0x248] ;  /* 0x00009200a5a45625 */ /* 0x000fe200078e00a4 */
[----:B------:R-:W-:-:S02]  /*4be0*/  @!P4 ISETP.NE.U32.AND P2, PT, RZ, c[0x0][0x218], PT ;  /* 0x00008600ff00ca0c */ /* 0x000fc40003f45070 */
[----:B------:R-:W-:Y:S02]  /*4bf0*/  @P5 PRMT R155, R155, 0x5410, R167 ;  /* 0x000054109b9b5816 */ /* 0x000fe400000000a7 */
[----:B------:R-:W-:Y:S02]  /*4c00*/  @!P4 ISETP.NE.AND.EX P2, PT, RZ, c[0x0][0x21c], PT, P2 ;  /* 0x00008700ff00ca0c */ /* 0x000fe40003f45320 */
[----:B------:R-:W-:Y:S01]  /*4c10*/  @!P4 ISETP.NE.U32.AND P6, PT, RZ, c[0x0][0x218], PT ;  /* 0x00008600ff00ca0c */ /* 0x000fe20003fc5070 */
[----:B------:R0:W-:Y:S01]  /*4c20*/  @P5 STG.E.128 [R164.64], R152 ;  /* 0x00000098a4005986 */ /* 0x0001e2000c101d04 */
[----:B------:R-:W-:Y:S01]  /*4c30*/  @!P4 FSEL R191, R136, RZ, P2 ;  /* 0x000000ff88bfc208 */ /* 0x000fe20001000000 */
[----:B------:R-:W-:Y:S05]  /*4c40*/  @!P4 BRA `(.L_x_5541) ;  /* 0x000000600000c947 */ /* 0x000fea0003800000 */
[----:B------:R-:W-:Y:S01]  /*4c50*/  ISETP.NE.U32.AND P2, PT, RZ, c[0x0][0x218], PT ;  /* 0x00008600ff007a0c */ /* 0x000fe20003f45070 */
[----:B0-----:R-:W-:-:S03]  /*4c60*/  FFMA.FTZ R164, R28, R215, R216 ;  /* 0x000000d71ca47223 */ /* 0x001fc600000100d8 */
[----:B------:R-:W-:Y:S01]  /*4c70*/  ISETP.NE.AND.EX P2, PT, RZ, c[0x0][0x21c], PT, P2 ;  /* 0x00008700ff007a0c */ /* 0x000fe20003f45320 */
[----:B------:R-:W-:-:S04]  /*4c80*/  FADD.FTZ R164, R207, -R164 ;  /* 0x800000a4cfa47221 */ /* 0x000fc80000010000 */
[----:B------:R-:W-:-:S08]  /*4c90*/  FMUL.FTZ R191, R2, R164 ;  /* 0x000000a402bf7220 */ /* 0x000fd00000410000 */
[----:B------:R-:W-:Y:S02]  /*4ca0*/  @P2 FADD.FTZ R191, R136, R191 ;  /* 0x000000bf88bf2221 */ /* 0x000fe40000010000 */
.L_x_5541:
[----:B------:R-:W-:Y:S05]  /*4cb0*/  BSYNC B0 ;  /* 0x0000000000007941 */ /* 0x000fea0003800000 */
.L_x_5540:
[----:B------:R-:W-:Y:S01]  /*4cc0*/  @!P4 ISETP.NE.AND.EX P6, PT, RZ, c[0x0][0x21c], PT, P6 ;  /* 0x00008700ff00ca0c */ /* 0x000fe20003fc5360 */
[----:B------:R-:W-:Y:S01]  /*4cd0*/  BSSY B0, `(.L_x_5542) ;  /* 0x000000a000007945 */ /* 0x000fe20003800000 */
[----:B------:R-:W-:Y:S02]  /*4ce0*/  @!P4 ISETP.NE.U32.AND P2, PT, RZ, c[0x0][0x218], PT ;  /* 0x00008600ff00ca0c */ /* 0x000fe40003f45070 */
        /* <DEDUP_REMOVED lines=8> */
.L_x_5543:
[----:B------:R-:W-:Y:S05]  /*4d70*/  BSYNC B0 ;  /* 0x0000000000007941 */ /* 0x000fea0003800000 */
.L_x_5542:
[----:B------:R-:W-:Y:S01]  /*4d80*/  @!P4 ISETP.NE.U32.AND P6, PT, RZ, c[0x0][0x218], PT ;  /* 0x00008600ff00ca0c */ /* 0x000fe20003fc5070 */
[----:B------:R-:W-:Y:S01]  /*4d90*/  BSSY B0, `(.L_x_5544) ;  /* 0x000000d000007945 */ /* 0x000fe20003800000 */
[----:B------:R-:W-:Y:S02]  /*4da0*/  @P0 MOV R186, 0x20 ;  /* 0x0000002000ba0802 */ /* 0x000fe40000000f00 */
[----:B------:R-:W-:Y:S02]  /*4db0*/  @!P4 ISETP.NE.AND.EX P6, PT, RZ, c[0x0][0x21c], PT, P6 ;  /* 0x00008700ff00ca0c */ /* 0x000fe40003fc5360 */
[----:B------:R-:W-:Y:S01]  /*4dc0*/  @!P4 ISETP.NE.AND.EX P2, PT, RZ, c[0x0][0x21c], PT, P2 ;  /* 0x00008700ff00ca0c */ /* 0x000fe20003f45320 */
[----:B------:R-:W-:Y:S01]  /*4dd0*/  @P0 IMAD.WIDE.U32 R186, R204, R186, c[0x0][0x258] ;  /* 0x00009600ccba0625 */ /* 0x000fe200078e00ba */
        /* <DEDUP_REMOVED lines=8> */
.L_x_5545:
[----:B------:R-:W-:Y:S05]  /*4e60*/  BSYNC B0 ;  /* 0x0000000000007941 */ /* 0x000fea0003800000 */
.L_x_5544:
[----:B------:R-:W-:Y:S01]  /*4e70*/  BSSY B0, `(.L_x_5546) ;  /* 0x0000009000007945 */ /* 0x000fe20003800000 */
        /* <DEDUP_REMOVED lines=8> */
.L_x_5547:
[----:B------:R-:W-:Y:S05]  /*4f00*/  BSYNC B0 ;  /* 0x0000000000007941 */ /* 0x000fea0003800000 */
.L_x_5546:
[----:B0-----:R-:W-:Y:S01]  /*4f10*/  SEL R164, R191, R156, P1 ;  /* 0x0000009cbfa47207 */ /* 0x001fe20000800000 */
[----:B------:R-:W-:Y:S01]  /*4f20*/  BSSY B0, `(.L_x_5548) ;  /* 0x0000010000007945 */ /* 0x000fe20003800000 */
[----:B------:R-:W-:Y:S02]  /*4f30*/  SEL R165, R190, R157, P1 ;  /* 0x0000009dbea57207 */ /* 0x000fe40000800000 */
[----:B------:R-:W-:Y:S02]  /*4f40*/  SEL R166, R196, R158, P1 ;  /* 0x0000009ec4a67207 */ /* 0x000fe40000800000 */
[----:B------:R-:W-:Y:S02]  /*4f50*/  SEL R167, R197, R159, P1 ;  /* 0x0000009fc5a77207 */ /* 0x000fe40000800000 */
[----:B------:R-:W-:Y:S02]  /*4f60*/  @!P4 ISETP.NE.U32.AND P2, PT, RZ, c[0x0][0x218], PT ;  /* 0x00008600ff00ca0c */ /* 0x000fe40003f45070 */
[----:B------:R-:W-:Y:S01]  /*4f70*/  @P5 LOP3.LUT P6, RZ, R239, 0xff, RZ, 0xc0, !PT ;  /* 0x000000ffefff5812 */ /* 0x000fe200078cc0ff */
[----:B------:R0:W-:Y:S01]  /*4f80*/  @P0 STG.E.128 [R186.64], R164 ;  /* 0x000000a4ba000986 */ /* 0x0001e2000c101d04 */
[----:B------:R-:W-:-:S04]  /*4f90*/  @!P4 ISETP.NE.AND.EX P2, PT, RZ, c[0x0][0x21c], PT, P2 ;  /* 0x00008700ff00ca0c */ /* 0x000fc80003f45320 */
        /* <DEDUP_REMOVED lines=8> */
.L_x_5549:
[----:B------:R-:W-:Y:S05]  /*5020*/  BSYNC B0 ;  /* 0x0000000000007941 */ /* 0x000fea0003800000 */
.L_x_5548:
[----:B------:R-:W-:Y:S01]  /*5030*/  @!P4 ISETP.NE.U32.AND P2, PT, RZ, c[0x0][0x218], PT ;  /* 0x00008600ff00ca0c */ /* 0x000fe20003f45070 */
[----:B------:R-:W-:Y:S03]  /*5040*/  BSSY B0, `(.L_x_5550) ;  /* 0x000000a000007945 */ /* 0x000fe60003800000 */
        /* <DEDUP_REMOVED lines=9> */
.L_x_5551:
[----:B------:R-:W-:Y:S05]  /*50e0*/  BSYNC B0 ;  /* 0x0000000000007941 */ /* 0x000fea0003800000 */
.L_x_5550:
        /* <DEDUP_REMOVED lines=11> */
.L_x_5553:
[----:B------:R-:W-:Y:S05]  /*51a0*/  BSYNC B0 ;  /* 0x0000000000007941 */ /* 0x000fea0003800000 */
.L_x_5552:
        /* <DEDUP_REMOVED lines=11> */
.L_x_5555:
[----:B------:R-:W-:Y:S05]  /*5260*/  BSYNC B0 ;  /* 0x0000000000007941 */ /* 0x000fea0003800000 */
.L_x_5554:
[----:B------:R-:W-:Y:S01]  /*5270*/  @P5 FMUL.FTZ R191, R191, c[0x0][0x1ec] ;  /* 0x00007b00bfbf5a20 */ /* 0x000fe20000410000 */
[----:B0-----:R-:W-:Y:S01]  /*5280*/  SEL R164, R204, R160, P1 ;  /* 0x000000a0cca47207 */ /* 0x001fe20000800000 */
[----:B------:R-:W-:Y:S01]  /*5290*/  @P5 FMUL.FTZ R190, R190, c[0x0][0x1ec] ;  /* 0x00007b00bebe5a20 */ /* 0x000fe20000410000 */
[----:B------:R-:W-:Y:S01]  /*52a0*/  @P5 LOP3.LUT P2, RZ, R176, 0xff00, RZ, 0xc0, !PT ;  /* 0x0000ff00b0ff5812 */ /* 0x000fe2000784c0ff */
[----:B------:R-:W-:Y:S01]  /*52b0*/  @P5 FMUL.FTZ R191, R191, c[0x0][0x1e8] ;  /* 0x00007a00bfbf5a20 */ /* 0x000fe20000410000 */
[----:B------:R-:W-:Y:S01]  /*52c0*/  SEL R165, R214, R161, P1 ;  /* 0x000000a1d6a57207 */ /* 0x000fe20000800000 */
[----:B------:R-:W-:Y:S01]  /*52d0*/  @P5 FMUL.FTZ R196, R196, c[0x0][0x1ec] ;  /* 0x00007b00c4c45a20 */ /* 0x000fe20000410000 */
[----:B------:R-:W-:Y:S01]  /*52e0*/  SEL R166, R224, R162, P1 ;  /* 0x000000a2e0a67207 */ /* 0x000fe20000800000 */
[----:B------:R-:W-:Y:S01]  /*52f0*/  @P5 FMUL.FTZ R190, R190, c[0x0][0x1e8] ;  /* 0x00007a00bebe5a20 */ /* 0x000fe20000410000 */
[----:B------:R-:W-:Y:S01]  /*5300*/  @P5 FSEL R191, R191, RZ, P6 ;  /* 0x000000ffbfbf5208 */ /* 0x000fe20003000000 */
[----:B------:R-:W-:Y:S01]  /*5310*/  @P5 FMUL.FTZ R197, R197, c[0x0][0x1ec] ;  /* 0x00007b00c5c55a20 */ /* 0x000fe20000410000 */
[----:B------:R-:W-:Y:S01]  /*5320*/  @P5 LOP3.LUT P6, RZ, R176, 0xff0000, RZ, 0xc0, !PT ;  /* 0x00ff0000b0ff5812 */ /* 0x000fe200078cc0ff */
        /* <DEDUP_REMOVED lines=18> */
[----:B------:R0:W-:Y:S01]  /*5450*/  @P0 STG.E.128 [R186.64+0x10], R164 ;  /* 0x000010a4ba000986 */ /* 0x0001e2000c101d04 */
[----:B------:R-:W-:Y:S01]  /*5460*/  @P5 FSEL R214, R214, RZ, P2 ;  /* 0x000000ffd6d65208 */ /* 0x000fe20001000000 */
[----:B------:R-:W-:Y:S01]  /*5470*/  @P5 FMUL.FTZ R237, R237, c[0x0][0x1e8] ;  /* 0x00007a00eded5a20 */ /* 0x000fe20000410000 */
[----:B------:R-:W-:Y:S01]  /*5480*/  @P5 LOP3.LUT P2, RZ, R177, 0xff000000, RZ, 0xc0, !PT ;  /* 0xff000000b1ff5812 */ /* 0x000fe2000784c0ff */
[----:B------:R-:W-:Y:S01]  /*5490*/  BSSY B0, `(.L_x_5556) ;  /* 0x0000022000007945 */ /* 0x000fe20003800000 */
[----:B------:R-:W-:-:S02]  /*54a0*/  @P5 F2FP.BF16.PACK_AB R191, RZ, R191 ;  /* 0x000000bfffbf523e */ /* 0x000fc400000010ff */
[----:B------:R-:W-:Y:S02]  /*54b0*/  @P5 F2FP.BF16.PACK_AB R196, RZ, R196 ;  /* 0x000000c4ffc4523e */ /* 0x000fe400000010ff */
[----:B------:R-:W-:Y:S02]  /*54c0*/  @P5 F2FP.BF16.PACK_AB R204, RZ, R204 ;  /* 0x000000ccffcc523e */ /* 0x000fe400000010ff */
[----:B------:R-:W-:Y:S02]  /*54d0*/  @P5 F2FP.BF16.PACK_AB R190, RZ, R190 ;  /* 0x000000beffbe523e */ /* 0x000fe400000010ff */
[----:B------:R-:W-:Y:S02]  /*54e0*/  @P5 F2FP.BF16.PACK_AB R197, RZ, R197 ;  /* 0x000000c5ffc5523e */ /* 0x000fe400000010ff */
[----:B------:R-:W-:Y:S02]  /*54f0*/  @P5 PRMT R152, R191, 0x7610, R152 ;  /* 0x00007610bf985816 */ /* 0x000fe40000000098 */
[----:B------:R-:W-:Y:S01]  /*5500*/  @P5 PRMT R153, R196, 0x7610, R153 ;  /* 0x00007610c4995816 */ /* 0x000fe20000000099 */
[----:B0-----:R-:W-:Y:S01]  /*5510*/  @P5 IMAD.MOV.U32 R164, RZ, RZ, 0x10 ;  /* 0x00000010ffa45424 */ /* 0x001fe200078e00ff */
[----:B------:R-:W-:-:S02]  /*5520*/  @P5 FSEL R166, R224, RZ, P6 ;  /* 0x000000ffe0a65208 */ /* 0x000fc40003000000 */
[----:B------:R-:W-:Y:S02]  /*5530*/  @P5 FSEL R167, R237, RZ, P2 ;  /* 0x000000ffeda75208 */ /* 0x000fe40001000000 */
[----:B------:R-:W-:Y:S02]  /*5540*/  @P5 F2FP.BF16.PACK_AB R166, RZ, R166 ;  /* 0x000000a6ffa6523e */ /* 0x000fe400000010ff */
[----:B------:R-:W-:Y:S02]  /*5550*/  @P5 IADD3 R165, R208, 0x180, RZ ;  /* 0x00000180d0a55810 */ /* 0x000fe40007ffe0ff */
[----:B------:R-:W-:Y:S02]  /*5560*/  @P5 F2FP.BF16.PACK_AB R214, RZ, R214 ;  /* 0x000000d6ffd6523e */ /* 0x000fe400000010ff */
[----:B------:R-:W-:Y:S01]  /*5570*/  @P5 PRMT R154, R204, 0x7610, R154 ;  /* 0x00007610cc9a5816 */ /* 0x000fe2000000009a */
[----:B------:R-:W-:Y:S01]  /*5580*/  @P5 IMAD.WIDE.U32 R164, R165, R164, c[0x0][0x248] ;  /* 0x00009200a5a45625 */ /* 0x000fe200078e00a4 */
[----:B------:R-:W-:-:S02]  /*5590*/  @P5 F2FP.BF16.PACK_AB R167, RZ, R167 ;  /* 0x000000a7ffa7523e */ /* 0x000fc400000010ff */
[----:B------:R-:W-:Y:S02]  /*55a0*/  @P5 PRMT R155, R166, 0x7610, R155 ;  /* 0x00007610a69b5816 */ /* 0x000fe4000000009b */
[----:B------:R-:W-:Y:S02]  /*55b0*/  @P5 PRMT R152, R152, 0x5410, R190 ;  /* 0x0000541098985816 */ /* 0x000fe400000000be */
[----:B------:R-:W-:Y:S02]  /*55c0*/  @P5 PRMT R153, R153, 0x5410, R197 ;  /* 0x0000541099995816 */ /* 0x000fe400000000c5 */
[----:B------:R-:W-:Y:S02]  /*55d0*/  @P5 PRMT R154, R154, 0x5410, R214 ;  /* 0x000054109a9a5816 */ /* 0x000fe400000000d6 */
[----:B------:R-:W-:Y:S02]  /*55e0*/  @P5 PRMT R155, R155, 0x5410, R167 ;  /* 0x000054109b9b5816 */ /* 0x000fe400000000a7 */
[----:B------:R-:W-:-:S02]  /*55f0*/  @!P4 ISETP.NE.U32.AND P2, PT, RZ, c[0x0][0x218], PT ;  /* 0x00008600ff00ca0c */ /* 0x000fc40003f45070 */
[----:B------:R-:W-:Y:S01]  /*5600*/  @!P4 ISETP.NE.U32.AND P6, PT, RZ, c[0x0][0x218], PT ;  /* 0x00008600ff00ca0c */ /* 0x000fe20003fc5070 */
        /* <DEDUP_REMOVED lines=10> */
.L_x_5557:
[----:B------:R-:W-:Y:S05]  /*56b0*/  BSYNC B0 ;  /* 0x0000000000007941 */ /* 0x000fea0003800000 */
.L_x_5556:
[----:B------:R-:W-:Y:S01]  /*56c0*/  @P5 FMUL.FTZ R176, R187, c[0x0][0x1ec] ;  /* 0x00007b00bbb05a20 */ /* 0x000fe20000410000 */
[----:B------:R-:W-:Y:S01]  /*56d0*/  @!P4 ISETP.NE.AND.EX P6, PT, RZ, c[0x0][0x21c], PT, P6 ;  /* 0x00008700ff00ca0c */ /* 0x000fe20003fc5360 */
[----:B------:R-:W-:Y:S01]  /*56e0*/  BSSY B0, `(.L_x_5558) ;  /* 0x000000b000007945 */ /* 0x000fe20003800000 */
[----:B------:R-:W-:Y:S01]  /*56f0*/  @P5 LOP3.LUT P2, RZ, R240, 0xff, RZ, 0xc0, !PT ;  /* 0x000000fff0ff5812 */ /* 0x000fe2000784c0ff */
[----:B------:R-:W-:Y:S01]  /*5700*/  @P5 FMUL.FTZ R176, R176, c[0x0][0x1e8] ;  /* 0x00007a00b0b05a20 */ /* 0x000fe20000410000 */
        /* <DEDUP_REMOVED lines=8> */
.L_x_5559:
[----:B------:R-:W-:Y:S05]  /*5790*/  BSYNC B0 ;  /* 0x0000000000007941 */ /* 0x000fea0003800000 */
.L_x_5558:
[----:B0-----:R-:W-:Y:S01]  /*57a0*/  @P5 FMUL.FTZ R165, R186, c[0x0][0x1ec] ;  /* 0x00007b00baa55a20 */ /* 0x001fe20000410000 */
[----:B------:R-:W-:Y:S01]  /*57b0*/  @P5 LOP3.LUT P6, RZ, R174, 0xff00, RZ, 0xc0, !PT ;  /* 0x0000ff00aeff5812 */ /* 0x000fe200078cc0ff */
[----:B------:R-:W-:Y:S01]  /*57c0*/  BSSY B0, `(.L_x_5560) ;  /* 0x0000012000007945 */ /* 0x000fe20003800000 */
[----:B------:R-:W-:Y:S01]  /*57d0*/  @P5 FSEL R176, R176, RZ, P2 ;  /* 0x000000ffb0b05208 */ /* 0x000fe20001000000 */
[----:B------:R-:W-:Y:S01]  /*57e0*/  @P5 FMUL.FTZ R165, R165, c[0x0][0x1e8] ;  /* 0x00007a00a5a55a20 */ /* 0x000fe20000410000 */
[----:B------:R-:W-:Y:S02]  /*57f0*/  @!P4 ISETP.NE.U32.AND P2, PT, RZ, c[0x0][0x218], PT ;  /* 0x00008600ff00ca0c */ /* 0x000fe40003f45070 */
[----:B------:R-:W-:Y:S02]  /*5800*/  @P5 F2FP.BF16.PACK_AB R176, RZ, R176 ;  /* 0x000000b0ffb0523e */ /* 0x000fe400000010ff */
[----:B------:R-:W-:Y:S02]  /*5810*/  @P5 FSEL R165, R165, RZ, P6 ;  /* 0x000000ffa5a55208 */ /* 0x000fe40003000000 */
[----:B------:R-:W-:-:S02]  /*5820*/  @!P4 ISETP.NE.U32.AND P6, PT, RZ, c[0x0][0x218], PT ;  /* 0x00008600ff00ca0c */ /* 0x000fc40003fc5070 */
[----:B------:R-:W-:Y:S02]  /*5830*/  @!P4 ISETP.NE.AND.EX P2, PT, RZ, c[0x0][0x21c], PT, P2 ;  /* 0x00008700ff00ca0c */ /* 0x000fe40003f45320 */
[----:B------:R-:W-:Y:S02]  /*5840*/  @!P4 ISETP.NE.AND.EX P6, PT, RZ, c[0x0][0x21c], PT, P6 ;  /* 0x00008700ff00ca0c */ /* 0x000fe40003fc5360 */
        /* <DEDUP_REMOVED lines=9> */
.L_x_5561:
[----:B------:R-:W-:Y:S05]  /*58e0*/  BSYNC B0 ;  /* 0x0000000000007941 */ /* 0x000fea0003800000 */
.L_x_5560:
        /* <DEDUP_REMOVED lines=9> */
.L_x_5563:
[----:B------:R-:W-:Y:S05]  /*5980*/  BSYNC B0 ;  /* 0x0000000000007941 */ /* 0x000fea0003800000 */
.L_x_5562:
[----:B------:R-:W-:Y:S01]  /*5990*/  @P5 FMUL.FTZ R166, R167, c[0x0][0x1ec] ;  /* 0x00007b00a7a65a20 */ /* 0x000fe20000410000 */
[C---:B------:R-:W-:Y:S01]  /*59a0*/  @P5 LOP3.LUT P2, RZ, R174.reuse, 0xff0000, RZ, 0xc0, !PT ;  /* 0x00ff0000aeff5812 */ /* 0x040fe2000784c0ff */
[----:B------:R-:W-:Y:S01]  /*59b0*/  @P5 FMUL.FTZ R164, R177, c[0x0][0x1ec] ;  /* 0x00007b00b1a45a20 */ /* 0x000fe20000410000 */
[----:B------:R-:W-:Y:S01]  /*59c0*/  @P5 LOP3.LUT P6, RZ, R174, 0xff000000, RZ, 0xc0, !PT ;  /* 0xff000000aeff5812 */ /* 0x000fe200078cc0ff */
[----:B------:R-:W-:Y:S01]  /*59d0*/  @P5 FMUL.FTZ R166, R166, c[0x0][0x1e8] ;  /* 0x00007a00a6a65a20 */ /* 0x000fe20000410000 */
[----:B------:R-:W-:Y:S01]  /*59e0*/  BSSY B0, `(.L_x_5564) ;  /* 0x0000011000007945 */ /* 0x000fe20003800000 */
[----:B------:R-:W-:Y:S01]  /*59f0*/  @P5 FMUL.FTZ R164, R164, c[0x0][0x1e8] ;  /* 0x00007a00a4a45a20 */ /* 0x000fe20000410000 */
[----:B------:R-:W-:Y:S02]  /*5a00*/  SEL R156, R187, R156, P1 ;  /* 0x0000009cbb9c7207 */ /* 0x000fe40000800000 */
[----:B------:R-:W-:Y:S02]  /*5a10*/  @P5 FSEL R166, R166, RZ, P2 ;  /* 0x000000ffa6a65208 */ /* 0x000fe40001000000 */
[----:B------:R-:W-:-:S02]  /*5a20*/  @!P4 ISETP.NE.U32.AND P2, PT, RZ, c[0x0][0x218], PT ;  /* 0x00008600ff00ca0c */ /* 0x000fc40003f45070 */
[----:B------:R-:W-:Y:S02]  /*5a30*/  @P5 FSEL R164, R164, RZ, P6 ;  /* 0x000000ffa4a45208 */ /* 0x000fe40003000000 */
[----:B------:R-:W-:Y:S02]  /*5a40*/  @!P4 ISETP.NE.AND.EX P2, PT, RZ, c[0x0][0x21c], PT, P2 ;  /* 0x00008700ff00ca0c */ /* 0x000fe40003f45320 */
        /* <DEDUP_REMOVED lines=10> */
.L_x_5565:
[----:B------:R-:W-:Y:S05]  /*5af0*/  BSYNC B0 ;  /* 0x0000000000007941 */ /* 0x000fea0003800000 */
.L_x_5564:
[----:B------:R-:W-:Y:S01]  /*5b00*/  @P5 FMUL.FTZ R190, R187, c[0x0][0x1ec] ;  /* 0x00007b00bbbe5a20 */ /* 0x000fe20000410000 */
[----:B------:R-:W-:Y:S01]  /*5b10*/  @P5 LOP3.LUT P2, RZ, R175, 0xff, RZ, 0xc0, !PT ;  /* 0x000000ffafff5812 */ /* 0x000fe2000784c0ff */
[----:B------:R-:W-:Y:S01]  /*5b20*/  BSSY B0, `(.L_x_5566) ;  /* 0x0000013000007945 */ /* 0x000fe20003800000 */
[----:B------:R-:W-:Y:S01]  /*5b30*/  @!P4 ISETP.NE.U32.AND P6, PT, RZ, c[0x0][0x218], PT ;  /* 0x00008600ff00ca0c */ /* 0x000fe20003fc5070 */
[----:B------:R-:W-:Y:S01]  /*5b40*/  @P5 FMUL.FTZ R190, R190, c[0x0][0x1e8] ;  /* 0x00007a00bebe5a20 */ /* 0x000fe20000410000 */
[----:B------:R-:W-:Y:S02]  /*5b50*/  SEL R157, R186, R157, P1 ;  /* 0x0000009dba9d7207 */ /* 0x000fe40000800000 */
[----:B------:R-:W-:Y:S02]  /*5b60*/  @!P4 ISETP.NE.AND.EX P6, PT, RZ, c[0x0][0x21c], PT, P6 ;  /* 0x00008700ff00ca0c */ /* 0x000fe40003fc5360 */
[----:B------:R-:W-:Y:S02]  /*5b70*/  @P5 FSEL R190, R190, RZ, P2 ;  /* 0x000000ffbebe5208 */ /* 0x000fe40001000000 */
[----:B------:R-:W-:-:S02]  /*5b80*/  SEL R158, R167, R158, P1 ;  /* 0x0000009ea79e7207 */ /* 0x000fc40000800000 */
[----:B------:R-:W-:Y:S02]  /*5b90*/  @P5 F2FP.BF16.PACK_AB R167, RZ, R190 ;  /* 0x000000beffa7523e */ /* 0x000fe400000010ff */
[----:B------:R-:W-:Y:S02]  /*5ba0*/  @P5 PRMT R152, R176, 0x7610, R152 ;  /* 0x00007610b0985816 */ /* 0x000fe40000000098 */
[----:B------:R-:W-:Y:S02]  /*5bb0*/  @!P4 ISETP.NE.U32.AND P2, PT, RZ, c[0x0][0x218], PT ;  /* 0x00008600ff00ca0c */ /* 0x000fe40003f45070 */
        /* <DEDUP_REMOVED lines=9> */
.L_x_5567:
[----:B------:R-:W-:Y:S05]  /*5c50*/  BSYNC B0 ;  /* 0x0000000000007941 */ /* 0x000fea0003800000 */
.L_x_5566:
        /* <DEDUP_REMOVED lines=13> */
.L_x_5569:
[----:B------:R-:W-:Y:S05]  /*5d30*/  BSYNC B0 ;  /* 0x0000000000007941 */ /* 0x000fea0003800000 */
.L_x_5568:
[----:B------:R-:W-:Y:S01]  /*5d40*/  @P5 FMUL.FTZ R190, R177, c[0x0][0x1ec] ;  /* 0x00007b00b1be5a20 */ /* 0x000fe20000410000 */
[----:B------:R-:W-:Y:S01]  /*5d50*/  @P5 LOP3.LUT P2, RZ, R175, 0xff0000, RZ, 0xc0, !PT ;  /* 0x00ff0000afff5812 */ /* 0x000fe2000784c0ff */
[----:B------:R-:W-:Y:S01]  /*5d60*/  BSSY B0, `(.L_x_5570) ;  /* 0x0000019000007945 */ /* 0x000fe20003800000 */
[----:B------:R-:W-:Y:S01]  /*5d70*/  @P5 FSEL R176, R176, RZ, P6 ;  /* 0x000000ffb0b05208 */ /* 0x000fe20003000000 */
[----:B------:R-:W-:Y:S01]  /*5d80*/  @P5 FMUL.FTZ R190, R190, c[0x0][0x1e8] ;  /* 0x00007a00bebe5a20 */ /* 0x000fe20000410000 */
[----:B------:R-:W-:Y:S02]  /*5d90*/  @P5 PRMT R153, R166, 0x7610, R153 ;  /* 0x00007610a6995816 */ /* 0x000fe40000000099 */
[----:B------:R-:W-:Y:S02]  /*5da0*/  @P5 F2FP.BF16.PACK_AB R176, RZ, R176 ;  /* 0x000000b0ffb0523e */ /* 0x000fe400000010ff */
[----:B------:R-:W-:Y:S02]  /*5db0*/  @P5 FSEL R190, R190, RZ, P2 ;  /* 0x000000ffbebe5208 */ /* 0x000fe40001000000 */
[----:B------:R-:W-:-:S02]  /*5dc0*/  @!P4 ISETP.NE.U32.AND P2, PT, RZ, c[0x0][0x218], PT ;  /* 0x00008600ff00ca0c */ /* 0x000fc40003f45070 */
[----:B------:R-:W-:Y:S02]  /*5dd0*/  @P5 F2FP.BF16.PACK_AB R190, RZ, R190 ;  /* 0x000000beffbe523e */ /* 0x000fe400000010ff */
[----:B------:R-:W-:Y:S02]  /*5de0*/  @!P4 ISETP.NE.AND.EX P2, PT, RZ, c[0x0][0x21c], PT, P2 ;  /* 0x00008700ff00ca0c */ /* 0x000fe40003f45320 */
[----:B------:R-:W-:Y:S02]  /*5df0*/  @P5 PRMT R154, R167, 0x7610, R154 ;  /* 0x00007610a79a5816 */ /* 0x000fe4000000009a */
[----:B------:R-:W-:Y:S02]  /*5e00*/  @P5 PRMT R153, R153, 0x5410, R164 ;  /* 0x0000541099995816 */ /* 0x000fe400000000a4 */
[----:B------:R-:W-:Y:S02]  /*5e10*/  @P5 PRMT R152, R152, 0x5410, R165 ;  /* 0x0000541098985816 */ /* 0x000fe400000000a5 */
[----:B------:R-:W-:-:S02]  /*5e20*/  SEL R160, R187, R160, P1 ;  /* 0x000000a0bba07207 */ /* 0x000fc40000800000 */
[----:B------:R-:W-:Y:S02]  /*5e30*/  SEL R161, R186, R161, P1 ;  /* 0x000000a1baa17207 */ /* 0x000fe40000800000 */
[----:B------:R-:W-:Y:S02]  /*5e40*/  SEL R162, R177, R162, P1 ;  /* 0x000000a2b1a27207 */ /* 0x000fe40000800000 */
[----:B------:R-:W-:Y:S02]  /*5e50*/  @!P4 FSEL R164, R151, RZ, P2 ;  /* 0x000000ff97a4c208 */ /* 0x000fe40001000000 */
[----:B------:R-:W-:Y:S02]  /*5e60*/  @P5 PRMT R154, R154, 0x5410, R176 ;  /* 0x000054109a9a5816 */ /* 0x000fe400000000b0 */
[----:B------:R-:W-:Y:S01]  /*5e70*/  @P5 PRMT R155, R190, 0x7610, R155 ;  /* 0x00007610be9b5816 */ /* 0x000fe2000000009b */
[----:B------:R-:W-:Y:S05]  /*5e80*/  @!P4 BRA `(.L_x_5571) ;  /* 0x000000600000c947 */ /* 0x000fea0003800000 */
[----:B------:R-:W-:Y:S01]  /*5e90*/  ISETP.NE.U32.AND P2, PT, RZ, c[0x0][0x218], PT ;  /* 0x00008600ff007a0c */ /* 0x000fe20003f45070 */
[----:B------:R-:W-:-:S03]  /*5ea0*/  FFMA.FTZ R215, R183, R215, R216 ;  /* 0x000000d7b7d77223 */ /* 0x000fc600000100d8 */
[----:B------:R-:W-:Y:S01]  /*5eb0*/  ISETP.NE.AND.EX P2, PT, RZ, c[0x0][0x21c], PT, P2 ;  /* 0x00008700ff007a0c */ /* 0x000fe20003f45320 */
[----:B------:R-:W-:-:S04]  /*5ec0*/  FADD.FTZ R215, R201, -R215 ;  /* 0x800000d7c9d77221 */ /* 0x000fc80000010000 */
[----:B------:R-:W-:-:S08]  /*5ed0*/  FMUL.FTZ R164, R2, R215 ;  /* 0x000000d702a47220 */ /* 0x000fd00000410000 */
[----:B------:R-:W-:Y:S02]  /*5ee0*/  @P2 FADD.FTZ R164, R151, R164 ;  /* 0x000000a497a42221 */ /* 0x000fe40000010000 */
.L_x_5571:
[----:B------:R-:W-:Y:S05]  /*5ef0*/  BSYNC B0 ;  /* 0x0000000000007941 */ /* 0x000fea0003800000 */
.L_x_5570:
[C---:B------:R-:W-:Y:S01]  /*5f00*/  SEL R163, R164.reuse, R163, P1 ;  /* 0x000000a3a4a37207 */ /* 0x040fe20000800000 */
[----:B------:R-:W-:Y:S01]  /*5f10*/  @P5 FMUL.FTZ R164, R164, c[0x0][0x1ec] ;  /* 0x00007b00a4a45a20 */ /* 0x000fe20000410000 */
[----:B------:R-:W-:Y:S02]  /*5f20*/  @P5 LOP3.LUT P2, RZ, R175, 0xff000000, RZ, 0xc0, !PT ;  /* 0xff000000afff5812 */ /* 0x000fe4000784c0ff */
[----:B------:R-:W-:Y:S01]  /*5f30*/  @P0 MOV R165, 0x20 ;  /* 0x0000002000a50802 */ /* 0x000fe20000000f00 */
[----:B------:R-:W-:-:S05]  /*5f40*/  @P5 FMUL.FTZ R164, R164, c[0x0][0x1e8] ;  /* 0x00007a00a4a45a20 */ /* 0x000fca0000410000 */
[----:B------:R-:W-:Y:S02]  /*5f50*/  @P5 FSEL R2, R164, RZ, P2 ;  /* 0x000000ffa4025208 */ /* 0x000fe40001000000 */
[----:B------:R-:W-:Y:S02]  /*5f60*/  @P0 IADD3 R164, R0, 0x200, RZ ;  /* 0x0000020000a40810 */ /* 0x000fe40007ffe0ff */
[----:B------:R-:W-:-:S03]  /*5f70*/  @P5 F2FP.BF16.PACK_AB R2, RZ, R2 ;  /* 0x00000002ff02523e */ /* 0x000fc600000010ff */
[----:B------:R-:W-:Y:S01]  /*5f80*/  @P0 IMAD.WIDE.U32 R164, R164, R165, c[0x0][0x258] ;  /* 0x00009600a4a40625 */ /* 0x000fe200078e00a5 */
[----:B------:R-:W-:-:S04]  /*5f90*/  @P5 PRMT R155, R155, 0x5410, R2 ;  /* 0x000054109b9b5816 */ /* 0x000fc80000000002 */
[----:B------:R-:W-:Y:S04]  /*5fa0*/  @P0 STG.E.128 [R164.64], R156 ;  /* 0x0000009ca4000986 */ /* 0x000fe8000c101d04 */
[----:B------:R0:W-:Y:S01]  /*5fb0*/  @P0 STG.E.128 [R164.64+0x10], R160 ;  /* 0x000010a0a4000986 */ /* 0x0001e2000c101d04 */
[----:B------:R-:W-:-:S04]  /*5fc0*/  LOP3.LUT P0, RZ, R236, 0xff, RZ, 0xc0, !PT ;  /* 0x000000ffecff7812 */ /* 0x000fc8000780c0ff */
[----:B------:R-:W-:Y:S02]  /*5fd0*/  SEL R236, RZ, 0x1, P0 ;  /* 0x00000001ffec7807 */ /* 0x000fe40000000000 */
[----:B0-----:R-:W-:Y:S02]  /*5fe0*/  @P5 IADD3 R164, R208, 0x200, RZ ;  /* 0x00000200d0a45810 */ /* 0x001fe40007ffe0ff */
[----:B------:R-:W-:-:S05]  /*5ff0*/  @P5 MOV R165, 0x10 ;  /* 0x0000001000a55802 */ /* 0x000fca0000000f00 */
[----:B------:R-:W-:-:S05]  /*6000*/  @P5 IMAD.WIDE.U32 R164, R164, R165, c[0x0][0x248] ;  /* 0x00009200a4a45625 */ /* 0x000fca00078e00a5 */
[----:B------:R0:W-:Y:S02]  /*6010*/  @P5 STG.E.128 [R164.64], R152 ;  /* 0x00000098a4005986 */ /* 0x0001e4000c101d04 */
[----:B0-----:R-:W-:Y:S01]  /*6020*/  @P3 CALL.REL.NOINC `(.L_x_5486) ;  /* 0x0000001000003944 */ /* 0x001fe20003c00000 */
[----:B------:R-:W-:Y:S05]  /*6030*/  BRA `(.L_x_5572) ;  /* 0xffffaa7000007947 */ /* 0x000fea000383ffff */
.L_x_5486:
        /* <DEDUP_REMOVED lines=30> */
.L_x_5490:
[----:B------:R-:W-:Y:S01]  /*6220*/  HFMA2.MMA R167, -RZ, RZ, 0, 9.5367431640625e-07 ;  /* 0x00000010ffa77435 */ /* 0x000fe200000001ff */
[----:B------:R-:W-:Y:S01]  /*6230*/  MOV R165, R241 ;  /* 0x000000f100a57202 */ /* 0x000fe20000000f00 */
[----:B------:R-:W-:Y:S01]  /*6240*/  IMAD.MOV.U32 R244, RZ, RZ, -0x1 ;  /* 0xfffffffffff47424 */ /* 0x000fe200078e00ff */
[----:B------:R-:W-:-:S03]  /*6250*/  MOV R164, 0x6270 ;  /* 0x0000627000a47802 */ /* 0x000fc60000000f00 */
[----:B------:R-:W-:Y:S05]  /*6260*/  CALL.REL.NOINC `($__internal_73_$__cuda_sm70_shflsync_down_p) ;  /* 0x000003d000007944 */ /* 0x000fea0003c00000 */
[----:B------:R-:W-:Y:S01]  /*6270*/  MOV R242, R167 ;  /* 0x000000a700f27202 */ /* 0x000fe20000000f00 */
[----:B------:R-:W-:Y:S05]  /*6280*/  BRA `(.L_x_5573) ;  /* 0xffffc82000007947 */ /* 0x000fea000383ffff */
.L_x_5491:
[----:B------:R-:W-:Y:S01]  /*6290*/  MOV R165, R166 ;  /* 0x000000a600a57202 */ /* 0x000fe20000000f00 */
[----:B------:R-:W-:Y:S01]  /*62a0*/  IMAD.MOV.U32 R167, RZ, RZ, 0x10 ;  /* 0x00000010ffa77424 */ /* 0x000fe200078e00ff */
[----:B------:R-:W-:-:S02]  /*62b0*/  MOV R244, 0xffffffff ;  /* 0xffffffff00f47802 */ /* 0x000fc40000000f00 */
[----:B------:R-:W-:Y:S02]  /*62c0*/  MOV R164, 0x62e0 ;  /* 0x000062e000a47802 */ /* 0x000fe40000000f00 */
[----:B01----:R-:W-:Y:S05]  /*62d0*/  CALL.REL.NOINC `($__internal_73_$__cuda_sm70_shflsync_down_p) ;  /* 0x0000036000007944 */ /* 0x003fea0003c00000 */
[----:B------:R-:W-:Y:S01]  /*62e0*/  FADD.FTZ R241, R242, R241 ;  /* 0x000000f1f2f17221 */ /* 0x000fe20000010000 */
[----:B------:R-:W-:Y:S01]  /*62f0*/  MOV R164, 0x6350 ;  /* 0x0000635000a47802 */ /* 0x000fe20000000f00 */
[----:B------:R-:W-:Y:S01]  /*6300*/  FADD.FTZ R166, R166, R167 ;  /* 0x000000a7a6a67221 */ /* 0x000fe20000010000 */
[----:B------:R-:W-:Y:S01]  /*6310*/  HFMA2.MMA R167, -RZ, RZ, 0, 4.76837158203125e-07 ;  /* 0x00000008ffa77435 */ /* 0x000fe200000001ff */
[----:B------:R-:W-:Y:S01]  /*6320*/  IMAD.MOV.U32 R244, RZ, RZ, -0x1 ;  /* 0xfffffffffff47424 */ /* 0x000fe200078e00ff */
[----:B------:R-:W-:-:S04]  /*6330*/  MOV R165, R241 ;  /* 0x000000f100a57202 */ /* 0x000fc80000000f00 */
[----:B------:R-:W-:Y:S05]  /*6340*/  CALL.REL.NOINC `($__internal_73_$__cuda_sm70_shflsync_down_p) ;  /* 0x000002f000007944 */ /* 0x000fea0003c00000 */
[----:B------:R-:W-:Y:S01]  /*6350*/  MOV R242, R167 ;  /* 0x000000a700f27202 */ /* 0x000fe20000000f00 */
[----:B------:R-:W-:Y:S01]  /*6360*/  HFMA2.MMA R167, -RZ, RZ, 0, 4.76837158203125e-07 ;  /* 0x00000008ffa77435 */ /* 0x000fe200000001ff */
[----:B------:R-:W-:Y:S01]  /*6370*/  IMAD.MOV.U32 R165, RZ, RZ, R166 ;  /* 0x000000ffffa57224 */ /* 0x000fe200078e00a6 */
[----:B------:R-:W-:Y:S02]  /*6380*/  MOV R244, 0xffffffff ;  /* 0xffffffff00f47802 */ /* 0x000fe40000000f00 */
[----:B------:R-:W-:-:S02]  /*6390*/  MOV R164, 0x63b0 ;  /* 0x000063b000a47802 */ /* 0x000fc40000000f00 */
[----:B------:R-:W-:Y:S05]  /*63a0*/  CALL.REL.NOINC `($__internal_73_$__cuda_sm70_shflsync_down_p) ;  /* 0x0000029000007944 */ /* 0x000fea0003c00000 */
[----:B------:R-:W-:Y:S01]  /*63b0*/  FADD.FTZ R241, R242, R241 ;  /* 0x000000f1f2f17221 */ /* 0x000fe20000010000 */
[----:B------:R-:W-:Y:S01]  /*63c0*/  MOV R244, 0xffffffff ;  /* 0xffffffff00f47802 */ /* 0x000fe20000000f00 */
[----:B------:R-:W-:Y:S01]  /*63d0*/  FADD.FTZ R166, R166, R167 ;  /* 0x000000a7a6a67221 */ /* 0x000fe20000010000 */
[----:B------:R-:W-:Y:S01]  /*63e0*/  MOV R164, 0x6420 ;  /* 0x0000642000a47802 */ /* 0x000fe20000000f00 */
[----:B------:R-:W-:Y:S01]  /*63f0*/  IMAD.MOV.U32 R167, RZ, RZ, 0x4 ;  /* 0x00000004ffa77424 */ /* 0x000fe200078e00ff */
[----:B------:R-:W-:-:S02]  /*6400*/  MOV R165, R241 ;  /* 0x000000f100a57202 */ /* 0x000fc40000000f00 */
[----:B------:R-:W-:Y:S05]  /*6410*/  CALL.REL.NOINC `($__internal_73_$__cuda_sm70_shflsync_down_p) ;  /* 0x0000022000007944 */ /* 0x000fea0003c00000 */
[----:B------:R-:W-:Y:S01]  /*6420*/  IMAD.MOV.U32 R242, RZ, RZ, R167 ;  /* 0x000000fffff27224 */ /* 0x000fe200078e00a7 */
[----:B------:R-:W-:Y:S01]  /*6430*/  HFMA2.MMA R167, -RZ, RZ, 0, 2.384185791015625e-07 ;  /* 0x00000004ffa77435 */ /* 0x000fe200000001ff */
[----:B------:R-:W-:Y:S01]  /*6440*/  MOV R165, R166 ;  /* 0x000000a600a57202 */ /* 0x000fe20000000f00 */
[----:B------:R-:W-:Y:S01]  /*6450*/  IMAD.MOV.U32 R244, RZ, RZ, -0x1 ;  /* 0xfffffffffff47424 */ /* 0x000fe200078e00ff */
[----:B------:R-:W-:-:S03]  /*6460*/  MOV R164, 0x6480 ;  /* 0x0000648000a47802 */ /* 0x000fc60000000f00 */
[----:B------:R-:W-:Y:S05]  /*6470*/  CALL.REL.NOINC `($__internal_73_$__cuda_sm70_shflsync_down_p) ;  /* 0x000001c000007944 */ /* 0x000fea0003c00000 */
[----:B------:R-:W-:Y:S01]  /*6480*/  FADD.FTZ R241, R242, R241 ;  /* 0x000000f1f2f17221 */ /* 0x000fe20000010000 */
[----:B------:R-:W-:Y:S01]  /*6490*/  MOV R244, 0xffffffff ;  /* 0xffffffff00f47802 */ /* 0x000fe20000000f00 */
[----:B------:R-:W-:Y:S01]  /*64a0*/  FADD.FTZ R166, R166, R167 ;  /* 0x000000a7a6a67221 */ /* 0x000fe20000010000 */
[----:B------:R-:W-:Y:S01]  /*64b0*/  MOV R167, 0x2 ;  /* 0x0000000200a77802 */ /* 0x000fe20000000f00 */
[----:B------:R-:W-:Y:S01]  /*64c0*/  IMAD.MOV.U32 R165, RZ, RZ, R241 ;  /* 0x000000ffffa57224 */ /* 0x000fe200078e00f1 */
[----:B------:R-:W-:-:S02]  /*64d0*/  MOV R164, 0x64f0 ;  /* 0x000064f000a47802 */ /* 0x000fc40000000f00 */
[----:B------:R-:W-:Y:S05]  /*64e0*/  CALL.REL.NOINC `($__internal_73_$__cuda_sm70_shflsync_down_p) ;  /* 0x0000015000007944 */ /* 0x000fea0003c00000 */
[----:B------:R-:W-:Y:S01]  /*64f0*/  MOV R242, R167 ;  /* 0x000000a700f27202 */ /* 0x000fe20000000f00 */
[----:B------:R-:W-:Y:S01]  /*6500*/  IMAD.MOV.U32 R167, RZ, RZ, 0x2 ;  /* 0x00000002ffa77424 */ /* 0x000fe200078e00ff */
[----:B------:R-:W-:-:S02]  /*6510*/  MOV R165, R166 ;  /* 0x000000a600a57202 */ /* 0x000fc40000000f00 */
[----:B------:R-:W-:Y:S02]  /*6520*/  MOV R244, 0xffffffff ;  /* 0xffffffff00f47802 */ /* 0x000fe40000000f00 */
[----:B------:R-:W-:Y:S02]  /*6530*/  MOV R164, 0x6550 ;  /* 0x0000655000a47802 */ /* 0x000fe40000000f00 */
[----:B------:R-:W-:Y:S05]  /*6540*/  CALL.REL.NOINC `($__internal_73_$__cuda_sm70_shflsync_down_p) ;  /* 0x000000f000007944 */ /* 0x000fea0003c00000 */
[----:B------:R-:W-:Y:S01]  /*6550*/  FADD.FTZ R241, R242, R241 ;  /* 0x000000f1f2f17221 */ /* 0x000fe20000010000 */
[----:B------:R-:W-:Y:S01]  /*6560*/  MOV R164, 0x65c0 ;  /* 0x000065c000a47802 */ /* 0x000fe20000000f00 */
[----:B------:R-:W-:Y:S01]  /*6570*/  FADD.FTZ R166, R166, R167 ;  /* 0x000000a7a6a67221 */ /* 0x000fe20000010000 */
[----:B------:R-:W-:Y:S01]  /*6580*/  HFMA2.MMA R167, -RZ, RZ, 0, 5.9604644775390625e-08 ;  /* 0x00000001ffa77435 */ /* 0x000fe200000001ff */
[----:B------:R-:W-:Y:S01]  /*6590*/  IMAD.MOV.U32 R244, RZ, RZ, -0x1 ;  /* 0xfffffffffff47424 */ /* 0x000fe200078e00ff */
[----:B------:R-:W-:-:S04]  /*65a0*/  MOV R165, R241 ;  /* 0x000000f100a57202 */ /* 0x000fc80000000f00 */
[----:B------:R-:W-:Y:S05]  /*65b0*/  CALL.REL.NOINC `($__internal_73_$__cuda_sm70_shflsync_down_p) ;  /* 0x0000008000007944 */ /* 0x000fea0003c00000 */
[----:B------:R-:W-:Y:S01]  /*65c0*/  MOV R242, R167 ;  /* 0x000000a700f27202 */ /* 0x000fe20000000f00 */
[----:B------:R-:W-:Y:S01]  /*65d0*/  HFMA2.MMA R167, -RZ, RZ, 0, 5.9604644775390625e-08 ;  /* 0x00000001ffa77435 */ /* 0x000fe200000001ff */
[----:B------:R-:W-:Y:S01]  /*65e0*/  IMAD.MOV.U32 R165, RZ, RZ, R166 ;  /* 0x000000ffffa57224 */ /* 0x000fe200078e00a6 */
[----:B------:R-:W-:-:S02]  /*65f0*/  MOV R244, 0xffffffff ;  /* 0xffffffff00f47802 */ /* 0x000fc40000000f00 */
[----:B------:R-:W-:Y:S02]  /*6600*/  MOV R164, 0x6620 ;  /* 0x0000662000a47802 */ /* 0x000fe40000000f00 */
[----:B------:R-:W-:Y:S05]  /*6610*/  CALL.REL.NOINC `($__internal_73_$__cuda_sm70_shflsync_down_p) ;  /* 0x0000002000007944 */ /* 0x000fea0003c00000 */
[----:B------:R-:W-:Y:S01]  /*6620*/  IMAD.MOV.U32 R165, RZ, RZ, R167 ;  /* 0x000000ffffa57224 */ /* 0x000fe200078e00a7 */
[----:B------:R-:W-:Y:S05]  /*6630*/  BRA `(.L_x_5574) ;  /* 0xffffc59000007947 */ /* 0x000fea000383ffff */
        .weak           $__internal_73_$__cuda_sm70_shflsync_down_p
        .type           $__internal_73_$__cuda_sm70_shflsync_down_p,@function
        .size           $__internal_73_$__cuda_sm70_shflsync_down_p,(.L_x_14291 - $__internal_73_$__cuda_sm70_shflsync_down_p)
$__internal_73_$__cuda_sm70_shflsync_down_p:
[----:B------:R-:W-:Y:S01]  /*6640*/  HFMA2.MMA R243, -RZ, RZ, 0, 1.847743988037109375e-06 ;  /* 0x0000001ffff37435 */ /* 0x000fe200000001ff */
[----:B------:R-:W-:Y:S06]  /*6650*/  WARPSYNC R244 ;  /* 0x000000f400007348 */ /* 0x000fec0003800000 */
[----:B------:R0:W1:Y:S04]  /*6660*/  SHFL.DOWN PT, R167, R165, R167, R243 ;  /* 0x080000a7a5a77389 */ /* 0x00006800000e00f3 */
[----:B0-----:R-:W0:Y:S01]  /*6670*/  S2R R243, SR_TID.X ;  /* 0x0000000000f37919 */ /* 0x001e220000002100 */
[----:B------:R-:W-:-:S02]  /*6680*/  MOV R165, 0x0 ;  /* 0x0000000000a57802 */ /* 0x000fc40000000f00 */
[----:B0-----:R-:W-:Y:S02]  /*6690*/  SHF.R.U32.HI R243, RZ, 0x5, R243 ;  /* 0x00000005fff37819 */ /* 0x001fe400000116f3 */
[----:B-1----:R-:W-:Y:S05]  /*66a0*/  RET.REL.NODEC R164 `(_ZN10layer_norm13ln_bwd_kernelINS_13Kernel_traitsI13__nv_bfloat16S2_fS2_fjLj5120ELj1ELj1ELj4ELj16ENS_18Kernel_traits_baseILj5120ES2_S2_fS2_fjLj128EEEEELb1ELb0ELb1ELb1EEEvNS_9BwdParamsE) ;  /* 0xffff9950a4007950 */ /* 0x002fea0003c3ffff */
.L_x_5575:
        /* <DEDUP_REMOVED lines=13> */
.L_x_14291:


//--------------------- .text._ZN10layer_norm13ln_bwd_kernelINS_13Kernel_traitsI13__nv_bfloat16S2_fS2_fjLj5120ELj1ELj1ELj4ELj16ENS_18Kernel_traits_baseILj5120ES2_S2_fS2_fjLj128EEEEELb1ELb1ELb0ELb0EEEvNS_9BwdParamsE --------------------------
	.section	.text._ZN10layer_norm13ln_bwd_kernelINS_13Kernel_traitsI13__nv_bfloat16S2_fS2_fjLj5120ELj1ELj1ELj4ELj16ENS_18Kernel_traits_baseILj5120ES2_S2_fS2_fjLj128EEEEELb1ELb1ELb0ELb0EEEvNS_9BwdParamsE,"ax",@progbits
	.sectioninfo	@"SHI_REGISTERS=255"
	.align	128
        .global         _ZN10layer_norm13ln_bwd_kernelINS_13Kernel_traitsI13__nv_bfloat16S2_fS2_fjLj5120ELj1ELj1ELj4ELj16ENS_18Kernel_traits_baseILj5120ES2_S2_fS2_fjLj128EEEEELb1ELb1ELb0ELb0EEEvNS_9BwdParamsE
        .type           _ZN10layer_norm13ln_bwd_kernelINS_13Kernel_traitsI13__nv_bfloat16S2_fS2_fjLj5120ELj1ELj1ELj4ELj16ENS_18Kernel_traits_baseILj5120ES2_S2_fS2_fjLj128EEEEELb1ELb1ELb0ELb0EEEvNS_9BwdParamsE,@function
        .size           _ZN10layer_norm13ln_bwd_kernelINS_13Kernel_traitsI13__nv_bfloat16S2_fS2_fjLj5120ELj1ELj1ELj4ELj16ENS_18Kernel_traits_baseILj5120ES2_S2_fS2_fjLj128EEEEELb1ELb1ELb0ELb0EEEvNS_9BwdParamsE,(.L_x_14292 - _ZN10layer_norm13ln_bwd_kernelINS_13Kernel_traitsI13__nv_bfloat16S2_fS2_fjLj5120ELj1ELj1ELj4ELj16ENS_18Kernel_traits_baseILj5120ES2_S2_fS2_fjLj128EEEEELb1ELb1ELb0ELb0EEEvNS_9BwdParamsE)
        .other          _ZN10layer_norm13ln_bwd_kernelINS_13Kernel_traitsI13__nv_bfloat16S2_fS2_fjLj5120ELj1ELj1ELj4ELj16ENS_18Kernel_traits_baseILj5120ES2_S2_fS2_fjLj128EEEEELb1ELb1ELb0ELb0EEEvNS_9BwdParamsE,@"STO_CUDA_ENTRY STV_DEFAULT"
_ZN10layer_norm13ln_bwd_kernelINS_13Kernel_traitsI13__nv_bfloat16S2_fS2_fjLj5120ELj1ELj1ELj4ELj16ENS_18Kernel_traits_baseILj5120ES2_S2_fS2_fjLj128EEEEELb1ELb1ELb0ELb0EEEvNS_9BwdParamsE:
.text._ZN10layer_norm13ln_bwd_kernelINS_13Kernel_traitsI13__nv_bfloat16S2_fS2_fjLj5120ELj1ELj1ELj4ELj16ENS_18Kernel_traits_baseILj5120ES2_S2_fS2_fjLj128EEEEELb1ELb1ELb0ELb0EEEvNS_9BwdParamsE:
        /* <DEDUP_REMOVED lines=257> */
[----:B------:R0:W-:Y:S04]  /*1010*/  STL [R1+0x8c], R4 ;  /* 0x00008c0401007387 */ /* 0x0001e80000100800 */
[----:B------:R1:W-:Y:S04]  /*1020*/  STL.S16 [R1+0x6c], R3 ;  /* 0x00006c0301007387 */ /* 0x0003e80000100600 */
        /* <DEDUP_REMOVED lines=13> */
.L_x_5599:
[----:B------:R-:W-:Y:S02]  /*1100*/  ISETP.NE.U32.AND P4, PT, RZ, c[0x0][0x1c0], PT ;  /* 0x00007000ff007a0c */ /* 0x000fe40003f85070 */
[----:B0-----:R-:W-:Y:S02]  /*1110*/  SHF.R.S32.HI R3, RZ, 0x1f, R0 ;  /* 0x0000001fff037819 */ /* 0x001fe40000011400 */
[----:B------:R-:W-:-:S13]  /*1120*/  ISETP.NE.AND.EX P4, PT, RZ, c[0x0][0x1c4], PT, P4 ;  /* 0x00007100ff007a0c */ /* 0x000fda0003f85340 */
[----:B------:R-:W-:-:S04]  /*1130*/  @P4 LEA R2, P5, R0, c[0x0][0x1c0], 0x1 ;  /* 0x0000700000024a11 */ /* 0x000fc800078a08ff */
[----:B------:R-:W-:-:S05]  /*1140*/  @P4 LEA.HI.X R3, R0, c[0x0][0x1c4], R3, 0x1, P5 ;  /* 0x0000710000034a11 */ /* 0x000fca00028f0c03 */
[----:B------:R0:W2:Y:S04]  /*1150*/  @P4 LDG.E.U16 R194, [R2.64] ;  /* 0x0000000402c24981 */ /* 0x0000a8000c1e1500 */
[----:B------:R-:W1:Y:S01]  /*1160*/  S2R R195, SR_TID.X ;  /* 0x0000000000c37919 */ /* 0x000e620000002100 */
[----:B0-----:R-:W-:-:S05]  /*1170*/  MOV R2, 0x4 ;  /* 0x0000000400027802 */ /* 0x001fca0000000f00 */
[----:B------:R-:W-:-:S04]  /*1180*/  IMAD.WIDE R192, R0, R2, c[0x0][0x1a0] ;  /* 0x0000680000c07625 */ /* 0x000fc800078e0202 */
[----:B------:R-:W-:Y:S01]  /*1190*/  IMAD.WIDE R2, R0, R2, c[0x0][0x1a8] ;  /* 0x00006a0000027625 */ /* 0x000fe200078e0202 */
[----:B------:R1:W5:Y:S05]  /*11a0*/  LDG.E R207, [R192.64] ;  /* 0x00000004c0cf7981 */ /* 0x00036a000c1e1900 */
[----:B------:R0:W5:Y:S01]  /*11b0*/  LDG.E R2, [R2.64] ;  /* 0x0000000402027981 */ /* 0x000162000c1e1900 */
[----:B------:R-:W-:Y:S01]  /*11c0*/  BSSY B0, `(.L_x_5577) ;  /* 0x0000073000007945 */ /* 0x000fe20003800000 */
[----:B------:R-:W-:Y:S02]  /*11d0*/  MOV R216, RZ ;  /* 0x000000ff00d87202 */ /* 0x000fe40000000f00 */
[----:B------:R-:W-:-:S02]  /*11e0*/  MOV R215, RZ ;  /* 0x000000ff00d77202 */ /* 0x000fc40000000f00 */
[----:B-1----:R-:W-:Y:S01]  /*11f0*/  LOP3.LUT R192, R195, 0x7f, RZ, 0xc0, !PT ;  /* 0x0000007fc3c07812 */ /* 0x002fe200078ec0ff */
[----:B0-----:R-:W-:-:S05]  /*1200*/  IMAD R3, R0, c[0x0][0x168], RZ ;  /* 0x00005a0000037a24 */ /* 0x001fca00078e02ff */
[----:B------:R-:W-:-:S04]  /*1210*/  SHF.R.S32.HI R12, RZ, 0x1f, R3 ;  /* 0x0000001fff0c7819 */ /* 0x000fc80000011403 */
[----:B------:R-:W-:Y:S02]  /*1220*/  LEA.HI R12, R12, R3, RZ, 0x3 ;  /* 0x000000030c0c7211 */ /* 0x000fe400078f18ff */
[----:B------:R-:W-:Y:S02]  /*1230*/  MOV R3, 0x3f800000 ;  /* 0x3f80000000037802 */ /* 0x000fe40000000f00 */
[----:B------:R-:W-:-:S04]  /*1240*/  LEA.HI.SX32 R12, R12, R192, 0x1d ;  /* 0x000000c00c0c7211 */ /* 0x000fc800078feaff */
[----:B------:R-:W-:Y:S02]  /*1250*/  MOV R214, R12 ;  /* 0x0000000c00d67202 */ /* 0x000fe40000000f00 */
[----:B--2---:R-:W-:Y:S01]  /*1260*/  @P4 PRMT R3, RZ, 0x5410, R194 ;  /* 0x00005410ff034816 */ /* 0x004fe200000000c2 */
[----:B------:R-:W-:Y:S05]  /*1270*/  @!P0 BRA `(.L_x_5578) ;  /* 0x0000067000008947 */ /* 0x000fea0003800000 */
[----:B------:R-:W-:Y:S01]  /*1280*/  HFMA2.MMA R192, -RZ, RZ, 0, 9.5367431640625e-07 ;  /* 0x00000010ffc07435 */ /* 0x000fe200000001ff */
[C---:B------:R-:W-:Y:S01]  /*1290*/  LEA R200, P4, R12.reuse, c[0x0][0x188], 0x5 ;  /* 0x000062000cc87a11 */ /* 0x040fe200078828ff */
[----:B------:R-:W2:Y:S03]  /*12a0*/  LDL R222, [R1+0x1ac] ;  /* 0x0001ac0001de7983 */ /* 0x000ea60000100800 */
[C---:B------:R-:W-:Y:S01]  /*12b0*/  LEA.HI.X R201, R12.reuse, c[0x0][0x18c], RZ, 0x5, P4 ;  /* 0x000063000cc97a11 */ /* 0x040fe200020f2cff */
[----:B------:R0:W-:Y:S04]  /*12c0*/  STL [R1+0x1b0], R0 ;  /* 0x0001b00001007387 */ /* 0x0001e80000100800 */
[----:B------:R-:W-:Y:S01]  /*12d0*/  IMAD.WIDE.U32 R192, R12, R192, c[0x0][0x208] ;  /* 0x000082000cc07625 */ /* 0x000fe200078e00c0 */
[----:B------:R1:W3:Y:S01]  /*12e0*/  LDG.E.128 R196, [R200.64] ;  /* 0x00000004c8c47981 */ /* 0x0002e2000c1e1d00 */
[----:B------:R-:W-:Y:S01]  /*12f0*/  ISETP.NE.U32.AND P4, PT, RZ, c[0x0][0x218], PT ;  /* 0x00008600ff007a0c */ /* 0x000fe20003f85070 */
[----:B------:R-:W4:Y:S02]  /*1300*/  LDC.U8 R227, c[0x0][0x1f0] ;  /* 0x00007c00ffe37b82 */ /* 0x000f240000000000 */
[----:B------:R-:W2:Y:S04]  /*1310*/  LDL R216, [R1+0x1a0] ;  /* 0x0001a00001d87983 */ /* 0x000ea80000100800 */
[----:B------:R-:W2:Y:S04]  /*1320*/  LDG.E.128 R192, [R192.64] ;  /* 0x00000004c0c07981 */ /* 0x000ea8000c1e1d00 */
[----:B-1----:R-:W2:Y:S04]  /*1330*/  LDG.E.128 R200, [R200.64+0x10] ;  /* 0x00001004c8c87981 */ /* 0x002ea8000c1e1d00 */
[----:B0-----:R-:W2:Y:S01]  /*1340*/  LDL R0, [R1+0x1a8] ;  /* 0x0001a80001007983 */ /* 0x001ea20000100800 */
[----:B------:R-:W-:-:S13]  /*1350*/  ISETP.NE.AND.EX P4, PT, RZ, c[0x0][0x21c], PT, P4 ;  /* 0x00008700ff007a0c */ /* 0x000fda0003f85340 */
[----:B------:R-:W-:-:S04]  /*1360*/  @P4 LEA R16, P5, R12, c[0x0][0x218], 0x5 ;  /* 0x000086000c104a11 */ /* 0x000fc800078a28ff */
[----:B------:R-:W-:-:S05]  /*1370*/  @P4 LEA.HI.X R17, R12, c[0x0][0x21c], RZ, 0x5, P5 ;  /* 0x000087000c114a11 */ /* 0x000fca00028f2cff */
[----:B------:R0:W5:Y:S04]  /*1380*/  @P4 LDG.E.128 R152, [R16.64] ;  /* 0x0000000410984981 */ /* 0x000168000c1e1d00 */
[----:B------:R0:W5:Y:S02]  /*1390*/  @P4 LDG.E.128 R156, [R16.64+0x10] ;  /* 0x00001004109c4981 */ /* 0x000164000c1e1d00 */
[----:B0-----:R-:W-:-:S04]  /*13a0*/  LEA R16, P4, R12, c[0x0][0x190], 0x3 ;  /* 0x000064000c107a11 */ /* 0x001fc800078818ff */
[----:B------:R-:W-:Y:S02]  /*13b0*/  LEA.HI.X R17, R12, c[0x0][0x194], RZ, 0x3, P4 ;  /* 0x000065000c117a11 */ /* 0x000fe400020f1cff */
[----:B----4-:R-:W-:Y:S02]  /*13c0*/  ISETP.NE.AND P4, PT, R227, RZ, PT ;  /* 0x000000ffe300720c */ /* 0x010fe40003f85270 */
[----:B------:R-:W4:Y:S02]  /*13d0*/  LDL R227, [R1+0x1a4] ;  /* 0x0001a40001e37983 */ /* 0x000f240000100800 */
[----:B-----5:R-:W-:Y:S02]  /*13e0*/  FSEL R14, R207, RZ, !P4 ;  /* 0x000000ffcf0e7208 */ /* 0x020fe40006000000 */
[----:B------:R-:W5:Y:S03]  /*13f0*/  LDG.E.64 R16, [R16.64] ;  /* 0x0000000410107981 */ /* 0x000f66000c1e1b00 */
[----:B---3--:R-:W-:-:S02]  /*1400*/  FADD.FTZ R13, -R14, R196 ;  /* 0x000000c40e0d7221 */ /* 0x008fc40000010100 */
[C---:B------:R-:W-:Y:S02]  /*1410*/  FADD.FTZ R197, -R14.reuse, R197 ;  /* 0x000000c50ec57221 */ /* 0x040fe40000010100 */
[C---:B------:R-:W-:Y:S02]  /*1420*/  FADD.FTZ R198, -R14.reuse, R198 ;  /* 0x000000c60ec67221 */ /* 0x040fe40000010100 */
[----:B------:R-:W-:Y:S02]  /*1430*/  FADD.FTZ R199, -R14, R199 ;  /* 0x000000c70ec77221 */ /* 0x000fe40000010100 */
[----:B------:R-:W-:Y:S01]  /*1440*/  FMUL.FTZ R13, R2, R13 ;  /* 0x0000000d020d7220 */ /* 0x000fe20000410000 */
[----:B--2---:R-:W-:Y:S01]  /*1450*/  PRMT R215, RZ, 0x7610, R192 ;  /* 0x00007610ffd77816 */ /* 0x004fe200000000c0 */
[C---:B------:R-:W-:Y:S02]  /*1460*/  FADD.FTZ R200, -R14.reuse, R200 ;  /* 0x000000c80ec87221 */ /* 0x040fe40000010100 */
[----:B------:R-:W-:-:S02]  /*1470*/  FADD.FTZ R201, -R14, R201 ;  /* 0x000000c90ec97221 */ /* 0x000fc40000010100 */
[C---:B------:R-:W-:Y:S02]  /*1480*/  FADD.FTZ R202, -R14.reuse, R202 ;  /* 0x000000ca0eca7221 */ /* 0x040fe40000010100 */
[----:B------:R-:W-:Y:S01]  /*1490*/  FADD.FTZ R203, -R14, R203 ;  /* 0x000000cb0ecb7221 */ /* 0x000fe20000010100 */
[----:B------:R-:W-:Y:S01]  /*14a0*/  PRMT R14, RZ, 0x5410, R192 ;  /* 0x00005410ff0e7816 */ /* 0x000fe200000000c0 */
[----:B------:R-:W-:-:S04]  /*14b0*/  FMUL.FTZ R0, R0, R215 ;  /* 0x000000d700007220 */ /* 0x000fc80000410000 */
[----:B------:R-:W-:Y:S02]  /*14c0*/  FADD.FTZ R76, R76, R14 ;  /* 0x0000000e4c4c7221 */ /* 0x000fe40000010000 */
[-C--:B------:R-:W-:Y:S02]  /*14d0*/  FFMA.FTZ R32, R13, R14.reuse, R32 ;  /* 0x0000000e0d207223 */ /* 0x080fe40000010020 */
[----:B------:R-:W-:Y:S02]  /*14e0*/  FMUL.FTZ R14, R222, R14 ;  /* 0x0000000ede0e7220 */ /* 0x000fe40000410000 */
[----:B------:R-:W2:Y:S01]  /*14f0*/  LDL R222, [R1+0x19c] ;  /* 0x00019c0001de7983 */ /* 0x000ea20000100800 */
[----:B------:R-:W-:-:S03]  /*1500*/  FMUL.FTZ R228, R2, R199 ;  /* 0x000000c702e47220 */ /* 0x000fc60000410000 */
[----:B------:R0:W-:Y:S04]  /*1510*/  STL [R1+0x58], R0 ;  /* 0x0000580001007387 */ /* 0x0001e80000100800 */
[----:B------:R-:W3:Y:S01]  /*1520*/  LDL R199, [R1+0x198] ;  /* 0x0001980001c77983 */ /* 0x000ee20000100800 */
[--C-:B------:R-:W-:Y:S02]  /*1530*/  PRMT R196, RZ, 0x5410, R193.reuse ;  /* 0x00005410ffc47816 */ /* 0x100fe400000000c1 */
        /* <DEDUP_REMOVED lines=12> */
[----:B----4-:R-:W-:Y:S02]  /*1600*/  FMUL.FTZ R197, R227, R196 ;  /* 0x000000c4e3c57220 */ /* 0x010fe40000410000 */
[----:B------:R-:W-:Y:S02]  /*1610*/  FADD.FTZ R196, RZ, R14 ;  /* 0x0000000effc47221 */ /* 0x000fe40000010000 */
[----:B------:R-:W-:Y:S01]  /*1620*/  FFMA.FTZ R193, R13, R14, RZ ;  /* 0x0000000e0dc17223 */ /* 0x000fe200000100ff */
[----:B------:R1:W-:Y:S01]  /*1630*/  STL [R1+0x44], R197 ;  /* 0x000044c501007387 */ /* 0x0003e20000100800 */
[----:B------:R-:W-:-:S03]  /*1640*/  FMUL.FTZ R227, R2, R200 ;  /* 0x000000c802e37220 */ /* 0x000fc60000410000 */
[----:B------:R4:W-:Y:S01]  /*1650*/  STL [R1+0x30], R216 ;  /* 0x000030d801007387 */ /* 0x0009e20000100800 */
[----:B------:R-:W-:Y:S02]  /*1660*/  FADD.FTZ R196, R196, R0 ;  /* 0x00000000c4c47221 */ /* 0x000fe40000010000 */
[----:B------:R-:W-:Y:S01]  /*1670*/  FFMA.FTZ R193, R230, R0, R193 ;  /* 0x00000000e6c17223 */ /* 0x000fe200000100c1 */
[----:B------:R-:W4:Y:S01]  /*1680*/  LDL R198, [R1+0x194] ;  /* 0x0001940001c67983 */ /* 0x000f220000100800 */
[----:B--2---:R-:W-:-:S05]  /*1690*/  FMUL.FTZ R215, R222, R214 ;  /* 0x000000d6ded77220 */ /* 0x004fca0000410000 */
[----:B------:R2:W-:Y:S01]  /*16a0*/  STL [R1+0x1c], R215 ;  /* 0x00001cd701007387 */ /* 0x0005e20000100800 */
[----:B---3--:R-:W-:-:S03]  /*16b0*/  FMUL.FTZ R200, R199, R194 ;  /* 0x000000c2c7c87220 */ /* 0x008fc60000410000 */
[----:B0-----:R0:W5:Y:S04]  /*16c0*/  LDL.LU R0, [R1+0x1b0] ;  /* 0x0001b00001007983 */ /* 0x0011680000300800 */
[----:B------:R-:W3:Y:S01]  /*16d0*/  LDL R199, [R1+0x190] ;  /* 0x0001900001c77983 */ /* 0x000ee20000100800 */
[----:B------:R-:W-:Y:S01]  /*16e0*/  FMUL.FTZ R222, R2, R201 ;  /* 0x000000c902de7220 */ /* 0x000fe20000410000 */
[----:B------:R-:W-:Y:S01]  /*16f0*/  PRMT R192, RZ, 0x5410, R195 ;  /* 0x00005410ffc07816 */ /* 0x000fe200000000c3 */
[----:B------:R-:W-:Y:S02]  /*1700*/  FADD.FTZ R81, R81, R194 ;  /* 0x000000c251517221 */ /* 0x000fe40000010000 */
[----:B------:R-:W-:Y:S02]  /*1710*/  FFMA.FTZ R37, R222, R194, R37 ;  /* 0x000000c2de257223 */ /* 0x000fe40000010025 */
[----:B------:R-:W-:-:S02]  /*1720*/  FADD.FTZ R194, R196, R197 ;  /* 0x000000c5c4c27221 */ /* 0x000fc40000010000 */
[----:B------:R-:W-:Y:S01]  /*1730*/  FFMA.FTZ R193, R229, R197, R193 ;  /* 0x000000c5e5c17223 */ /* 0x000fe200000100c1 */
[----:B------:R-:W-:Y:S01]  /*1740*/  PRMT R195, RZ, 0x7610, R195 ;  /* 0x00007610ffc37816 */ /* 0x000fe200000000c3 */
[----:B-1----:R-:W-:Y:S02]  /*1750*/  FMUL.FTZ R197, R2, R202 ;  /* 0x000000ca02c57220 */ /* 0x002fe40000410000 */
[----:B------:R-:W-:Y:S02]  /*1760*/  FADD.FTZ R82, R82, R192 ;  /* 0x000000c052527221 */ /* 0x000fe40000010000 */
[-C--:B------:R-:W-:Y:S01]  /*1770*/  FFMA.FTZ R38, R197, R192.reuse, R38 ;  /* 0x000000c0c5267223 */ /* 0x080fe20000010026 */
[----:B------:R0:W-:Y:S04]  /*1780*/  STL [R1+0x10], R200 ;  /* 0x000010c801007387 */ /* 0x0001e80000100800 */
[----:B------:R0:W-:Y:S01]  /*1790*/  STL [R1+0xc], R197 ;  /* 0x00000cc501007387 */ /* 0x0001e20000100800 */
[----:B----4-:R-:W-:-:S02]  /*17a0*/  FMUL.FTZ R198, R198, R192 ;  /* 0x000000c0c6c67220 */ /* 0x010fc40000410000 */
[----:B------:R-:W-:-:S03]  /*17b0*/  FMUL.FTZ R192, R2, R203 ;  /* 0x000000cb02c07220 */ /* 0x000fc60000410000 */
        /* <DEDUP_REMOVED lines=11> */
[----:B------:R-:W-:Y:S01]  /*1870*/  FFMA.FTZ R36, R227, R214, R36 ;  /* 0x000000d6e3247223 */ /* 0x000fe20000010024 */
[----:B------:R-:W-:Y:S01]  /*1880*/  IADD3 R214, R12, 0x80, RZ ;  /* 0x000000800cd67810 */ /* 0x000fe20007ffe0ff */
[----:B------:R-:W-:-:S02]  /*1890*/  FADD.FTZ R83, R83, R195 ;  /* 0x000000c353537221 */ /* 0x000fc40000010000 */
[-C--:B------:R-:W-:Y:S02]  /*18a0*/  FFMA.FTZ R39, R192, R195.reuse, R39 ;  /* 0x000000c3c0277223 */ /* 0x080fe40000010027 */
[----:B---3--:R-:W-:-:S05]  /*18b0*/  FMUL.FTZ R196, R199, R195 ;  /* 0x000000c3c7c47220 */ /* 0x008fca0000410000 */
[----:B------:R0:W-:Y:S01]  /*18c0*/  STL [R1], R196 ;  /* 0x000000c401007387 */ /* 0x0001e20000100800 */
[----:B------:R-:W-:Y:S02]  /*18d0*/  FADD.FTZ R216, R194, R196 ;  /* 0x000000c4c2d87221 */ /* 0x000fe40000010000 */
[----:B--2---:R-:W-:Y:S02]  /*18e0*/  FFMA.FTZ R215, R192, R196, R193 ;  /* 0x000000c4c0d77223 */ /* 0x004fe400000100c1 */
.L_x_5578:
[----:B------:R-:W-:Y:S05]  /*18f0*/  BSYNC B0 ;  /* 0x0000000000007941 */ /* 0x000fea0003800000 */
.L_x_5577:
[----:B------:R-:W-:Y:S01]  /*1900*/  BSSY B0, `(.L_x_5579) ;  /* 0x0000065000007945 */ /* 0x000fe20003800000 */
[----:B------:R-:W-:Y:S05]  /*1910*/  @!P1 BRA `(.L_x_5580) ;  /* 0x0000063000009947 */ /* 0x000fea0003800000 */
[C---:B0-----:R-:W-:Y:S01]  /*1920*/  LEA R196, P4, R214.reuse, c[0x0][0x188], 0x5 ;  /* 0x00006200d6c47a11 */ /* 0x041fe200078828ff */
[----:B------:R-:W2:Y:S03]  /*1930*/  LDL R252, [R1+0x18c] ;  /* 0x00018c0001fc7983 */ /* 0x000ea60000100800 */
[----:B------:R-:W-:Y:S01]  /*1940*/  LEA.HI.X R197, R214, c[0x0][0x18c], RZ, 0x5, P4 ;  /* 0x00006300d6c57a11 */ /* 0x000fe200020f2cff */
[----:B------:R-:W3:Y:S01]  /*1950*/  LDL R251, [R1+0x188] ;  /* 0x0001880001fb7983 */ /* 0x000ee20000100800 */
[----:B------:R-:W-:-:S03]  /*1960*/  HFMA2.MMA R200, -RZ, RZ, 0, 9.5367431640625e-07 ;  /* 0x00000010ffc87435 */ /* 0x000fc600000001ff */
[----:B------:R0:W4:Y:S01]  /*1970*/  LDG.E.128 R192, [R196.64] ;  /* 0x00000004c4c07981 */ /* 0x000122000c1e1d00 */
[----:B------:R-:W-:Y:S01]  /*1980*/  ISETP.NE.U32.AND P4, PT, RZ, c[0x0][0x218], PT ;  /* 0x00008600ff007a0c */ /* 0x000fe20003f85070 */
[----:B------:R-:W1:Y:S02]  /*1990*/  LDC.U8 R248, c[0x0][0x1f0] ;  /* 0x00007c00fff87b82 */ /* 0x000e640000000000 */
[----:B-----5:R2:W-:Y:S01]  /*19a0*/  STL [R1+0x1b0], R0 ;  /* 0x0001b00001007387 */ /* 0x0205e20000100800 */
[----:B------:R-:W-:Y:S02]  /*19b0*/  ISETP.NE.AND.EX P4, PT, RZ, c[0x0][0x21c], PT, P4 ;  /* 0x00008700ff007a0c */ /* 0x000fe40003f85340 */
[C---:B------:R-:W-:Y:S01]  /*19c0*/  IMAD.WIDE.U32 R200, R214.reuse, R200, c[0x0][0x208] ;  /* 0x00008200d6c87625 */ /* 0x040fe200078e00c8 */
[----:B------:R-:W2:Y:S04]  /*19d0*/  LDL R249, [R1+0x184] ;  /* 0x0001840001f97983 */ /* 0x000ea80000100800 */
[----:B0-----:R-:W2:Y:S04]  /*19e0*/  LDG.E.128 R196, [R196.64+0x10] ;  /* 0x00001004c4c47981 */ /* 0x001ea8000c1e1d00 */
[----:B------:R-:W2:Y:S02]  /*19f0*/  LDG.E.128 R200, [R200.64] ;  /* 0x00000004c8c87981 */ /* 0x000ea4000c1e1d00 */
[----:B------:R-:W-:-:S04]  /*1a00*/  @P4 LEA R18, P5, R214, c[0x0][0x218], 0x5 ;  /* 0x00008600d6124a11 */ /* 0x000fc800078a28ff */
[----:B------:R-:W-:-:S05]  /*1a10*/  @P4 LEA.HI.X R19, R214, c[0x0][0x21c], RZ, 0x5, P5 ;  /* 0x00008700d6134a11 */ /* 0x000fca00028f2cff */
[----:B------:R0:W5:Y:S04]  /*1a20*/  @P4 LDG.E.128 R160, [R18.64] ;  /* 0x0000000412a04981 */ /* 0x000168000c1e1d00 */
[----:B------:R0:W5:Y:S02]  /*1a30*/  @P4 LDG.E.128 R164, [R18.64+0x10] ;  /* 0x0000100412a44981 */ /* 0x000164000c1e1d00 */
[----:B0-----:R-:W-:-:S04]  /*1a40*/  LEA R18, P4, R214, c[0x0][0x190], 0x3 ;  /* 0x00006400d6127a11 */ /* 0x001fc800078818ff */
[----:B------:R-:W-:Y:S02]  /*1a50*/  LEA.HI.X R19, R214, c[0x0][0x194], RZ, 0x3, P4 ;  /* 0x00006500d6137a11 */ /* 0x000fe400020f1cff */
[----:B-1----:R-:W-:-:S04]  /*1a60*/  ISETP.NE.AND P4, PT, R248, RZ, PT ;  /* 0x000000fff800720c */ /* 0x002fc80003f85270 */
[----:B------:R-:W-:Y:S01]  /*1a70*/  FSEL R217, R207, RZ, !P4 ;  /* 0x000000ffcfd97208 */ /* 0x000fe20006000000 */
[----:B------:R-:W5:Y:S04]  /*1a80*/  LDG.E.64 R18, [R18.64] ;  /* 0x0000000412127981 */ /* 0x000f68000c1e1b00 */
[----:B----4-:R-:W-:-:S04]  /*1a90*/  FADD.FTZ R193, -R217, R193 ;  /* 0x000000c1d9c17221 */ /* 0x010fc80000010100 */
[----:B------:R-:W-:Y:S02]  /*1aa0*/  FMUL.FTZ R221, R2, R193 ;  /* 0x000000c102dd7220 */ /* 0x000fe40000410000 */
[----:B------:R-:W4:Y:S01]  /*1ab0*/  LDL R193, [R1+0x180] ;  /* 0x0001800001c17983 */ /* 0x000f220000100800 */
[----:B------:R-:W-:-:S04]  /*1ac0*/  FADD.FTZ R192, -R217, R192 ;  /* 0x000000c0d9c07221 */ /* 0x000fc80000010100 */
[----:B------:R-:W-:Y:S02]  /*1ad0*/  FMUL.FTZ R226, R2, R192 ;  /* 0x000000c002e27220 */ /* 0x000fe40000410000 */
[----:B------:R-:W4:Y:S01]  /*1ae0*/  LDL R192, [R1+0x17c] ;  /* 0x00017c0001c07983 */ /* 0x000f220000100800 */
[C---:B------:R-:W-:Y:S02]  /*1af0*/  FADD.FTZ R194, -R217.reuse, R194 ;  /* 0x000000c2d9c27221 */ /* 0x040fe40000010100 */
[C---:B------:R-:W-:Y:S01]  /*1b00*/  FADD.FTZ R195, -R217.reuse, R195 ;  /* 0x000000c3d9c37221 */ /* 0x040fe20000010100 */
[----:B--2---:R-:W-:Y:S01]  /*1b10*/  PRMT R218, RZ, 0x5410, R200 ;  /* 0x00005410ffda7816 */ /* 0x004fe200000000c8 */
[C---:B------:R-:W-:Y:S02]  /*1b20*/  FADD.FTZ R196, -R217.reuse, R196 ;  /* 0x000000c4d9c47221 */ /* 0x040fe40000010100 */
[C---:B------:R-:W-:Y:S02]  /*1b30*/  FADD.FTZ R197, -R217.reuse, R197 ;  /* 0x000000c5d9c57221 */ /* 0x040fe40000010100 */
[----:B------:R-:W-:-:S02]  /*1b40*/  FADD.FTZ R198, -R217, R198 ;  /* 0x000000c6d9c67221 */ /* 0x000fc40000010100 */
[----:B------:R-:W-:Y:S01]  /*1b50*/  FADD.FTZ R199, -R217, R199 ;  /* 0x000000c7d9c77221 */ /* 0x000fe20000010100 */
[----:B------:R-:W-:Y:S01]  /*1b60*/  PRMT R217, RZ, 0x7610, R200 ;  /* 0x00007610ffd97816 */ /* 0x000fe200000000c8 */
[----:B------:R-:W-:Y:S01]  /*1b70*/  FMUL.FTZ R0, R252, R218 ;  /* 0x000000dafc007220 */ /* 0x000fe20000410000 */
[--C-:B------:R-:W-:Y:S02]  /*1b80*/  PRMT R248, RZ, 0x5410, R201.reuse ;  /* 0x00005410fff87816 */ /* 0x100fe400000000c9 */
[----:B------:R-:W-:Y:S01]  /*1b90*/  PRMT R201, RZ, 0x7610, R201 ;  /* 0x00007610ffc97816 */ /* 0x000fe200000000c9 */
[----:B---3--:R-:W-:Y:S01]  /*1ba0*/  FMUL.FTZ R252, R251, R217 ;  /* 0x000000d9fbfc7220 */ /* 0x008fe20000410000 */
[----:B------:R0:W-:Y:S01]  /*1bb0*/  STL [R1+0x68], R0 ;  /* 0x0000680001007387 */ /* 0x0001e20000100800 */
[C---:B------:R-:W-:Y:S02]  /*1bc0*/  FMUL.FTZ R219, R2.reuse, R195 ;  /* 0x000000c302db7220 */ /* 0x040fe40000410000 */
[----:B------:R-:W-:Y:S01]  /*1bd0*/  FMUL.FTZ R249, R249, R248 ;  /* 0x000000f8f9f97220 */ /* 0x000fe20000410000 */
[----:B------:R1:W-:Y:S04]  /*1be0*/  STL [R1+0x54], R252 ;  /* 0x000054fc01007387 */ /* 0x0003e80000100800 */
[----:B------:R-:W1:Y:S01]  /*1bf0*/  LDL R251, [R1+0x178] ;  /* 0x0001780001fb7983 */ /* 0x000e620000100800 */
[----:B------:R-:W-:Y:S01]  /*1c00*/  PRMT R200, RZ, 0x5410, R202 ;  /* 0x00005410ffc87816 */ /* 0x000fe200000000ca */
[----:B------:R-:W-:-:S02]  /*1c10*/  FMUL.FTZ R220, R2, R194 ;  /* 0x000000c202dc7220 */ /* 0x000fc40000410000 */
[----:B------:R2:W-:Y:S01]  /*1c20*/  STL [R1+0x40], R249 ;  /* 0x000040f901007387 */ /* 0x0005e20000100800 */
[----:B----4-:R-:W-:-:S05]  /*1c30*/  FMUL.FTZ R195, R193, R201 ;  /* 0x000000c9c1c37220 */ /* 0x010fca0000410000 */
[----:B------:R3:W-:Y:S04]  /*1c40*/  STL [R1+0x2c], R195 ;  /* 0x00002cc301007387 */ /* 0x0007e80000100800 */
[----:B------:R-:W4:Y:S01]  /*1c50*/  LDL R194, [R1+0x174] ;  /* 0x0001740001c27983 */ /* 0x000f220000100800 */
[----:B------:R-:W-:-:S03]  /*1c60*/  FMUL.FTZ R193, R192, R200 ;  /* 0x000000c8c0c17220 */ /* 0x000fc60000410000 */
[----:B------:R-:W3:Y:S01]  /*1c70*/  LDL R192, [R1+0x170] ;  /* 0x0001700001c07983 */ /* 0x000ee20000100800 */
[----:B------:R-:W-:Y:S02]  /*1c80*/  FADD.FTZ R216, R216, R0 ;  /* 0x00000000d8d87221 */ /* 0x000fe40000010000 */
[----:B------:R-:W-:Y:S02]  /*1c90*/  FFMA.FTZ R215, R226, R0, R215 ;  /* 0x00000000e2d77223 */ /* 0x000fe400000100d7 */
[----:B------:R-:W-:Y:S01]  /*1ca0*/  FADD.FTZ R216, R216, R252 ;  /* 0x000000fcd8d87221 */ /* 0x000fe20000010000 */
[----:B0-----:R0:W5:Y:S01]  /*1cb0*/  LDL.LU R0, [R1+0x1b0] ;  /* 0x0001b00001007983 */ /* 0x0011620000300800 */
[----:B------:R-:W-:Y:S01]  /*1cc0*/  FFMA.FTZ R215, R221, R252, R215 ;  /* 0x000000fcddd77223 */ /* 0x000fe200000100d7 */
[----:B------:R-:W-:Y:S01]  /*1cd0*/  PRMT R202, RZ, 0x7610, R202 ;  /* 0x00007610ffca7816 */ /* 0x000fe200000000ca */
[----:B------:R-:W-:Y:S01]  /*1ce0*/  FADD.FTZ R216, R216, R249 ;  /* 0x000000f9d8d87221 */ /* 0x000fe20000010000 */
[----:B------:R0:W-:Y:S01]  /*1cf0*/  STL [R1+0x18], R193 ;  /* 0x000018c101007387 */ /* 0x0001e20000100800 */
[----:B------:R-:W-:-:S02]  /*1d00*/  FFMA.FTZ R215, R220, R249, R215 ;  /* 0x000000f9dcd77223 */ /* 0x000fc400000100d7 */
[----:B------:R-:W-:Y:S02]  /*1d10*/  FADD.FTZ R84, R84, R218 ;  /* 0x000000da54547221 */ /* 0x000fe40000010000 */
[----:B------:R-:W-:Y:S02]  /*1d20*/  FFMA.FTZ R40, R226, R218, R40 ;  /* 0x000000dae2287223 */ /* 0x000fe40000010028 */
[----:B------:R-:W-:Y:S02]  /*1d30*/  FMUL.FTZ R218, R2, R196 ;  /* 0x000000c402da7220 */ /* 0x000fe40000410000 */
[----:B------:R-:W-:Y:S02]  /*1d40*/  FADD.FTZ R216, R216, R195 ;  /* 0x000000c3d8d87221 */ /* 0x000fe40000010000 */
[----:B------:R-:W-:Y:S01]  /*1d50*/  FFMA.FTZ R215, R219, R195, R215 ;  /* 0x000000c3dbd77223 */ /* 0x000fe200000100d7 */
[----:B------:R-:W-:Y:S01]  /*1d60*/  PRMT R250, RZ, 0x5410, R203 ;  /* 0x00005410fffa7816 */ /* 0x000fe200000000cb */
[----:B-1----:R-:W-:-:S02]  /*1d70*/  FMUL.FTZ R252, R251, R202 ;  /* 0x000000cafbfc7220 */ /* 0x002fc40000410000 */
[----:B------:R-:W-:Y:S02]  /*1d80*/  FADD.FTZ R85, R85, R217 ;  /* 0x000000d955557221 */ /* 0x000fe40000010000 */
[----:B------:R-:W-:Y:S02]  /*1d90*/  FFMA.FTZ R41, R221, R217, R41 ;  /* 0x000000d9dd297223 */ /* 0x000fe40000010029 */
[C---:B------:R-:W-:Y:S02]  /*1da0*/  FMUL.FTZ R251, R2.reuse, R198 ;  /* 0x000000c602fb7220 */ /* 0x040fe40000410000 */
        /* <DEDUP_REMOVED lines=8> */
[----:B------:R-:W-:Y:S02]  /*1e30*/  FADD.FTZ R86, R86, R248 ;  /* 0x000000f856567221 */ /* 0x000fe40000010000 */
[----:B------:R-:W-:Y:S02]  /*1e40*/  FFMA.FTZ R42, R220, R248, R42 ;  /* 0x000000f8dc2a7223 */ /* 0x000fe4000001002a */
[----:B--2---:R-:W-:Y:S01]  /*1e50*/  FMUL.FTZ R249, R2, R199 ;  /* 0x000000c702f97220 */ /* 0x004fe20000410000 */
        /* <DEDUP_REMOVED lines=9> */
[----:B----4-:R-:W-:Y:S02]  /*1ef0*/  FMUL.FTZ R250, R194, R250 ;  /* 0x000000fac2fa7220 */ /* 0x010fe40000410000 */
[----:B---3--:R-:W-:Y:S02]  /*1f00*/  FMUL.FTZ R248, R192, R203 ;  /* 0x000000cbc0f87220 */ /* 0x008fe40000410000 */
[----:B------:R-:W-:Y:S02]  /*1f10*/  FADD.FTZ R216, R216, R250 ;  /* 0x000000fad8d87221 */ /* 0x000fe40000010000 */
[----:B------:R-:W-:Y:S02]  /*1f20*/  FFMA.FTZ R215, R251, R250, R215 ;  /* 0x000000fafbd77223 */ /* 0x000fe400000100d7 */
[----:B------:R-:W-:-:S02]  /*1f30*/  FADD.FTZ R216, R216, R248 ;  /* 0x000000f8d8d87221 */ /* 0x000fc40000010000 */
[----:B------:R-:W-:Y:S02]  /*1f40*/  FFMA.FTZ R215, R249, R248, R215 ;  /* 0x000000f8f9d77223 */ /* 0x000fe400000100d7 */
.L_x_5580:
[----:B0-----:R-:W-:Y:S05]  /*1f50*/  BSYNC B0 ;  /* 0x0000000000007941 */ /* 0x001fea0003800000 */
.L_x_5579:
[----:B------:R-:W-:Y:S01]  /*1f60*/  BSSY B0, `(.L_x_5581) ;  /* 0x0000062000007945 */ /* 0x000fe20003800000 */
[----:B------:R-:W-:Y:S05]  /*1f70*/  @!P2 BRA `(.L_x_5582) ;  /* 0x000006000000a947 */ /* 0x000fea0003800000 */
[C---:B------:R-:W-:Y:S01]  /*1f80*/  LEA R196, P4, R214.reuse, c[0x0][0x188], 0x5 ;  /* 0x00006200d6c47a11 */ /* 0x040fe200078828ff */
[----:B------:R-:W2:Y:S03]  /*1f90*/  LDL R245, [R1+0x16c] ;  /* 0x00016c0001f57983 */ /* 0x000ea60000100800 */
[----:B------:R-:W-:Y:S01]  /*1fa0*/  LEA.HI.X R197, R214, c[0x0][0x18c], RZ, 0x5, P4 ;  /* 0x00006300d6c57a11 */ /* 0x000fe200020f2cff */
[----:B------:R-:W3:Y:S01]  /*1fb0*/  LDL R243, [R1+0x168] ;  /* 0x0001680001f37983 */ /* 0x000ee20000100800 */
[----:B------:R-:W-:-:S03]  /*1fc0*/  HFMA2.MMA R200, -RZ, RZ, 0, 9.5367431640625e-07 ;  /* 0x00000010ffc87435 */ /* 0x000fc600000001ff */
[----:B------:R0:W4:Y:S01]  /*1fd0*/  LDG.E.128 R192, [R196.64] ;  /* 0x00000004c4c07981 */ /* 0x000122000c1e1d00 */
[----:B------:R-:W-:-:S04]  /*1fe0*/  ISETP.NE.U32.AND P4, PT, RZ, c[0x0][0x218], PT ;  /* 0x00008600ff007a0c */ /* 0x000fc80003f85070 */
[----:B------:R-:W-:Y:S01]  /*1ff0*/  ISETP.NE.AND.EX P4, PT, RZ, c[0x0][0x21c], PT, P4 ;  /* 0x00008700ff007a0c */ /* 0x000fe20003f85340 */
[----:B------:R-:W1:Y:S01]  /*2000*/  LDC.U8 R242, c[0x0][0x1f0] ;  /* 0x00007c00fff27b82 */ /* 0x000e620000000000 */
[C---:B------:R-:W-:Y:S01]  /*2010*/  IMAD.WIDE.U32 R200, R214.reuse, R200, c[0x0][0x208] ;  /* 0x00008200d6c87625 */ /* 0x040fe200078e00c8 */
[----:B0-----:R-:W2:Y:S05]  /*2020*/  LDG.E.128 R196, [R196.64+0x10] ;  /* 0x00001004c4c47981 */ /* 0x001eaa000c1e1d00 */
[----:B------:R-:W2:Y:S05]  /*2030*/  LDG.E.128 R200, [R200.64] ;  /* 0x00000004c8c87981 */ /* 0x000eaa000c1e1d00 */
[----:B------:R-:W-:-:S04]  /*2040*/  @P4 LEA R20, P5, R214, c[0x0][0x218], 0x5 ;  /* 0x00008600d6144a11 */ /* 0x000fc800078a28ff */
[----:B------:R-:W-:-:S05]  /*2050*/  @P4 LEA.HI.X R21, R214, c[0x0][0x21c], RZ, 0x5, P5 ;  /* 0x00008700d6154a11 */ /* 0x000fca00028f2cff */
[----:B------:R0:W5:Y:S04]  /*2060*/  @P4 LDG.E.128 R28, [R20.64] ;  /* 0x00000004141c4981 */ /* 0x000168000c1e1d00 */
[----:B------:R0:W5:Y:S02]  /*2070*/  @P4 LDG.E.128 R24, [R20.64+0x10] ;  /* 0x0000100414184981 */ /* 0x000164000c1e1d00 */
[----:B0-----:R-:W-:-:S04]  /*2080*/  LEA R20, P4, R214, c[0x0][0x190], 0x3 ;  /* 0x00006400d6147a11 */ /* 0x001fc800078818ff */
[----:B------:R-:W-:Y:S02]  /*2090*/  LEA.HI.X R21, R214, c[0x0][0x194], RZ, 0x3, P4 ;  /* 0x00006500d6157a11 */ /* 0x000fe400020f1cff */
[----:B-1----:R-:W-:Y:S02]  /*20a0*/  ISETP.NE.AND P4, PT, R242, RZ, PT ;  /* 0x000000fff200720c */ /* 0x002fe40003f85270 */
[----:B------:R-:W3:Y:S02]  /*20b0*/  LDL R242, [R1+0x164] ;  /* 0x0001640001f27983 */ /* 0x000ee40000100800 */
[----:B-----5:R-:W-:Y:S02]  /*20c0*/  FSEL R209, R207, RZ, !P4 ;  /* 0x000000ffcfd17208 */ /* 0x020fe40006000000 */
[----:B------:R-:W5:Y:S03]  /*20d0*/  LDG.E.64 R20, [R20.64] ;  /* 0x0000000414147981 */ /* 0x000f66000c1e1b00 */
[----:B----4-:R-:W-:-:S04]  /*20e0*/  FADD.FTZ R192, -R209, R192 ;  /* 0x000000c0d1c07221 */ /* 0x010fc80000010100 */
[----:B------:R-:W-:Y:S02]  /*20f0*/  FMUL.FTZ R225, R2, R192 ;  /* 0x000000c002e17220 */ /* 0x000fe40000410000 */
[----:B------:R-:W4:Y:S01]  /*2100*/  LDL R192, [R1+0x160] ;  /* 0x0001600001c07983 */ /* 0x000f220000100800 */
[C---:B------:R-:W-:Y:S02]  /*2110*/  FADD.FTZ R193, -R209.reuse, R193 ;  /* 0x000000c1d1c17221 */ /* 0x040fe40000010100 */
[C---:B------:R-:W-:Y:S02]  /*2120*/  FADD.FTZ R194, -R209.reuse, R194 ;  /* 0x000000c2d1c27221 */ /* 0x040fe40000010100 */
[C---:B------:R-:W-:Y:S01]  /*2130*/  FADD.FTZ R195, -R209.reuse, R195 ;  /* 0x000000c3d1c37221 */ /* 0x040fe20000010100 */
[----:B--2---:R-:W-:Y:S01]  /*2140*/  PRMT R210, RZ, 0x5410, R200 ;  /* 0x00005410ffd27816 */ /* 0x004fe200000000c8 */
[C---:B------:R-:W-:Y:S02]  /*2150*/  FADD.FTZ R196, -R209.reuse, R196 ;  /* 0x000000c4d1c47221 */ /* 0x040fe40000010100 */
[----:B------:R-:W-:-:S02]  /*2160*/  FADD.FTZ R197, -R209, R197 ;  /* 0x000000c5d1c57221 */ /* 0x000fc40000010100 */
[C---:B------:R-:W-:Y:S02]  /*2170*/  FADD.FTZ R198, -R209.reuse, R198 ;  /* 0x000000c6d1c67221 */ /* 0x040fe40000010100 */
[----:B------:R-:W-:Y:S01]  /*2180*/  FADD.FTZ R199, -R209, R199 ;  /* 0x000000c7d1c77221 */ /* 0x000fe20000010100 */
[----:B------:R-:W-:Y:S01]  /*2190*/  PRMT R209, RZ, 0x7610, R200 ;  /* 0x00007610ffd17816 */ /* 0x000fe200000000c8 */
[----:B------:R-:W-:Y:S01]  /*21a0*/  FMUL.FTZ R245, R245, R210 ;  /* 0x000000d2f5f57220 */ /* 0x000fe20000410000 */
[----:B------:R-:W-:-:S03]  /*21b0*/  PRMT R200, RZ, 0x5410, R201 ;  /* 0x00005410ffc87816 */ /* 0x000fc600000000c9 */
[----:B---3--:R-:W-:Y:S01]  /*21c0*/  FMUL.FTZ R243, R243, R209 ;  /* 0x000000d1f3f37220 */ /* 0x008fe20000410000 */
[----:B------:R0:W-:Y:S01]  /*21d0*/  STL [R1+0x64], R245 ;  /* 0x000064f501007387 */ /* 0x0001e20000100800 */
[----:B------:R-:W-:-:S03]  /*21e0*/  FMUL.FTZ R211, R2, R195 ;  /* 0x000000c302d37220 */ /* 0x000fc60000410000 */
[----:B------:R-:W2:Y:S01]  /*21f0*/  LDL R246, [R1+0x15c] ;  /* 0x00015c0001f67983 */ /* 0x000ea20000100800 */
[----:B------:R-:W-:-:S03]  /*2200*/  PRMT R201, RZ, 0x7610, R201 ;  /* 0x00007610ffc97816 */ /* 0x000fc600000000c9 */
[----:B------:R1:W-:Y:S01]  /*2210*/  STL [R1+0x50], R243 ;  /* 0x000050f301007387 */ /* 0x0003e20000100800 */
[----:B------:R-:W-:-:S03]  /*2220*/  FMUL.FTZ R213, R2, R193 ;  /* 0x000000c102d57220 */ /* 0x000fc60000410000 */
[----:B------:R-:W3:Y:S01]  /*2230*/  LDL R195, [R1+0x158] ;  /* 0x0001580001c37983 */ /* 0x000ee20000100800 */
[----:B------:R-:W-:Y:S02]  /*2240*/  FMUL.FTZ R212, R2, R194 ;  /* 0x000000c202d47220 */ /* 0x000fe40000410000 */
[----:B------:R-:W-:-:S05]  /*2250*/  FMUL.FTZ R242, R242, R200 ;  /* 0x000000c8f2f27220 */ /* 0x000fca0000410000 */
[----:B------:R0:W-:Y:S04]  /*2260*/  STL [R1+0x3c], R242 ;  /* 0x00003cf201007387 */ /* 0x0001e80000100800 */
[----:B------:R-:W3:Y:S01]  /*2270*/  LDL R193, [R1+0x154] ;  /* 0x0001540001c17983 */ /* 0x000ee20000100800 */
[----:B----4-:R-:W-:-:S03]  /*2280*/  FMUL.FTZ R194, R192, R201 ;  /* 0x000000c9c0c27220 */ /* 0x010fc60000410000 */
[----:B------:R-:W4:Y:S01]  /*2290*/  LDL R192, [R1+0x150] ;  /* 0x0001500001c07983 */ /* 0x000f220000100800 */
[----:B------:R-:W-:Y:S02]  /*22a0*/  FADD.FTZ R216, R216, R245 ;  /* 0x000000f5d8d87221 */ /* 0x000fe40000010000 */
[----:B------:R-:W-:Y:S02]  /*22b0*/  FFMA.FTZ R215, R225, R245, R215 ;  /* 0x000000f5e1d77223 */ /* 0x000fe400000100d7 */
[----:B------:R-:W-:Y:S02]  /*22c0*/  FADD.FTZ R216, R216, R243 ;  /* 0x000000f3d8d87221 */ /* 0x000fe40000010000 */
[----:B------:R-:W-:Y:S01]  /*22d0*/  FFMA.FTZ R215, R213, R243, R215 ;  /* 0x000000f3d5d77223 */ /* 0x000fe200000100d7 */
[----:B------:R-:W-:Y:S01]  /*22e0*/  PRMT R247, RZ, 0x5410, R202 ;  /* 0x00005410fff77816 */ /* 0x000fe200000000ca */
[----:B------:R-:W-:Y:S02]  /*22f0*/  FADD.FTZ R56, R56, R210 ;  /* 0x000000d238387221 */ /* 0x000fe40000010000 */
[----:B------:R-:W-:Y:S01]  /*2300*/  FFMA.FTZ R168, R225, R210, R168 ;  /* 0x000000d2e1a87223 */ /* 0x000fe200000100a8 */
[----:B------:R0:W-:Y:S01]  /*2310*/  STL [R1+0x28], R194 ;  /* 0x000028c201007387 */ /* 0x0001e20000100800 */
[----:B------:R-:W-:-:S02]  /*2320*/  FMUL.FTZ R210, R2, R196 ;  /* 0x000000c402d27220 */ /* 0x000fc40000410000 */
[----:B------:R-:W-:Y:S02]  /*2330*/  FADD.FTZ R216, R216, R242 ;  /* 0x000000f2d8d87221 */ /* 0x000fe40000010000 */
[----:B------:R-:W-:Y:S01]  /*2340*/  FFMA.FTZ R215, R212, R242, R215 ;  /* 0x000000f2d4d77223 */ /* 0x000fe200000100d7 */
[----:B------:R-:W-:Y:S01]  /*2350*/  PRMT R202, RZ, 0x7610, R202 ;  /* 0x00007610ffca7816 */ /* 0x000fe200000000ca */
[----:B------:R-:W-:Y:S02]  /*2360*/  FADD.FTZ R172, R172, R247 ;  /* 0x000000f7acac7221 */ /* 0x000fe40000010000 */
[-C--:B------:R-:W-:Y:S02]  /*2370*/  FFMA.FTZ R92, R210, R247.reuse, R92 ;  /* 0x000000f7d25c7223 */ /* 0x080fe4000001005c */
[----:B------:R-:W-:Y:S02]  /*2380*/  FADD.FTZ R216, R216, R194 ;  /* 0x000000c2d8d87221 */ /* 0x000fe40000010000 */
[----:B--2---:R-:W-:-:S02]  /*2390*/  FMUL.FTZ R247, R246, R247 ;  /* 0x000000f7f6f77220 */ /* 0x004fc40000410000 */
[----:B------:R-:W-:Y:S01]  /*23a0*/  FFMA.FTZ R215, R211, R194, R215 ;  /* 0x000000c2d3d77223 */ /* 0x000fe200000100d7 */
[----:B------:R-:W-:Y:S01]  /*23b0*/  PRMT R244, RZ, 0x5410, R203 ;  /* 0x00005410fff47816 */ /* 0x000fe200000000cb */
[----:B------:R-:W-:Y:S02]  /*23c0*/  FADD.FTZ R57, R57, R209 ;  /* 0x000000d139397221 */ /* 0x000fe40000010000 */
[----:B------:R-:W-:Y:S02]  /*23d0*/  FFMA.FTZ R169, R213, R209, R169 ;  /* 0x000000d1d5a97223 */ /* 0x000fe400000100a9 */
[C---:B0-----:R-:W-:Y:S02]  /*23e0*/  FMUL.FTZ R245, R2.reuse, R198 ;  /* 0x000000c602f57220 */ /* 0x041fe40000410000 */
[----:B------:R-:W-:Y:S02]  /*23f0*/  FMUL.FTZ R209, R2, R197 ;  /* 0x000000c502d17220 */ /* 0x000fe40000410000 */
[----:B---3--:R-:W-:-:S02]  /*2400*/  FMUL.FTZ R246, R195, R202 ;  /* 0x000000cac3f67220 */ /* 0x008fc40000410000 */
[----:B------:R-:W-:Y:S02]  /*2410*/  FADD.FTZ R216, R216, R247 ;  /* 0x000000f7d8d87221 */ /* 0x000fe40000010000 */
[----:B------:R-:W-:Y:S01]  /*2420*/  FFMA.FTZ R215, R210, R247, R215 ;  /* 0x000000f7d2d77223 */ /* 0x000fe200000100d7 */
[----:B------:R-:W-:Y:S01]  /*2430*/  PRMT R203, RZ, 0x7610, R203 ;  /* 0x00007610ffcb7816 */ /* 0x000fe200000000cb */
[----:B------:R-:W-:Y:S02]  /*2440*/  FADD.FTZ R174, R174, R244 ;  /* 0x000000f4aeae7221 */ /* 0x000fe40000010000 */
[----:B------:R-:W-:Y:S02]  /*2450*/  FFMA.FTZ R94, R245, R244, R94 ;  /* 0x000000f4f55e7223 */ /* 0x000fe4000001005e */
[----:B------:R-:W-:Y:S02]  /*2460*/  FADD.FTZ R216, R216, R246 ;  /* 0x000000f6d8d87221 */ /* 0x000fe40000010000 */
[----:B------:R-:W-:-:S02]  /*2470*/  FFMA.FTZ R215, R209, R246, R215 ;  /* 0x000000f6d1d77223 */ /* 0x000fc400000100d7 */
[----:B------:R-:W-:Y:S02]  /*2480*/  FMUL.FTZ R244, R193, R244 ;  /* 0x000000f4c1f47220 */ /* 0x000fe40000410000 */
[----:B-1----:R-:W-:Y:S02]  /*2490*/  FMUL.FTZ R243, R2, R199 ;  /* 0x000000c702f37220 */ /* 0x002fe40000410000 */
[----:B------:R-:W-:Y:S02]  /*24a0*/  FADD.FTZ R216, R216, R244 ;  /* 0x000000f4d8d87221 */ /* 0x000fe40000010000 */
[----:B------:R-:W-:Y:S01]  /*24b0*/  FFMA.FTZ R215, R245, R244, R215 ;  /* 0x000000f4f5d77223 */ /* 0x000fe200000100d7 */
        /* <DEDUP_REMOVED lines=9> */
[----:B----4-:R-:W-:-:S04]  /*2550*/  FMUL.FTZ R242, R192, R203 ;  /* 0x000000cbc0f27220 */ /* 0x010fc80000410000 */
[----:B------:R-:W-:Y:S02]  /*2560*/  FADD.FTZ R216, R216, R242 ;  /* 0x000000f2d8d87221 */ /* 0x000fe40000010000 */
[----:B------:R-:W-:Y:S02]  /*2570*/  FFMA.FTZ R215, R243, R242, R215 ;  /* 0x000000f2f3d77223 */ /* 0x000fe400000100d7 */
.L_x_5582:
[----:B------:R-:W-:Y:S05]  /*2580*/  BSYNC B0 ;  /* 0x0000000000007941 */ /* 0x000fea0003800000 */
.L_x_5581:
[----:B------:R-:W-:Y:S01]  /*2590*/  BSSY B0, `(.L_x_5583) ;  /* 0x0000062000007945 */ /* 0x000fe20003800000 */
[----:B------:R-:W-:Y:S05]  /*25a0*/  @!P3 BRA `(.L_x_5584) ;  /* 0x000006000000b947 */ /* 0x000fea0003800000 */
[C---:B------:R-:W-:Y:S01]  /*25b0*/  LEA R196, P4, R214.reuse, c[0x0][0x188], 0x5 ;  /* 0x00006200d6c47a11 */ /* 0x040fe200078828ff */
[----:B------:R-:W0:Y:S01]  /*25c0*/  LDC.U8 R236, c[0x0][0x1f0] ;  /* 0x00007c00ffec7b82 */ /* 0x000e220000000000 */
[----:B------:R-:W-:Y:S01]  /*25d0*/  HFMA2.MMA R200, -RZ, RZ, 0, 9.5367431640625e-07 ;  /* 0x00000010ffc87435 */ /* 0x000fe200000001ff */
[----:B------:R-:W2:Y:S01]  /*25e0*/  LDL R237, [R1+0x14c] ;  /* 0x00014c0001ed7983 */ /* 0x000ea20000100800 */
[----:B------:R-:W-:-:S03]  /*25f0*/  LEA.HI.X R197, R214, c[0x0][0x18c], RZ, 0x5, P4 ;  /* 0x00006300d6c57a11 */ /* 0x000fc600020f2cff */
[----:B------:R-:W3:Y:S04]  /*2600*/  LDL R240, [R1+0x144] ;  /* 0x0001440001f07983 */ /* 0x000ee80000100800 */
[----:B------:R1:W4:Y:S01]  /*2610*/  LDG.E.128 R192, [R196.64] ;  /* 0x00000004c4c07981 */ /* 0x000322000c1e1d00 */
[----:B------:R-:W-:Y:S01]  /*2620*/  ISETP.NE.U32.AND P4, PT, RZ, c[0x0][0x218], PT ;  /* 0x00008600ff007a0c */ /* 0x000fe20003f85070 */
[----:B------:R-:W-:-:S03]  /*2630*/  IMAD.WIDE.U32 R200, R214, R200, c[0x0][0x208] ;  /* 0x00008200d6c87625 */ /* 0x000fc600078e00c8 */
[----:B------:R-:W-:-:S03]  /*2640*/  ISETP.NE.AND.EX P4, PT, RZ, c[0x0][0x21c], PT, P4 ;  /* 0x00008700ff007a0c */ /* 0x000fc60003f85340 */
[----:B------:R-:W2:Y:S04]  /*2650*/  LDG.E.128 R200, [R200.64] ;  /* 0x00000004c8c87981 */ /* 0x000ea8000c1e1d00 */
[----:B-1----:R-:W2:Y:S06]  /*2660*/  LDG.E.128 R196, [R196.64+0x10] ;  /* 0x00001004c4c47981 */ /* 0x002eac000c1e1d00 */
[----:B------:R-:W-:-:S04]  /*2670*/  @P4 LEA R4, P5, R214, c[0x0][0x218], 0x5 ;  /* 0x00008600d6044a11 */ /* 0x000fc800078a28ff */
[----:B------:R-:W-:-:S05]  /*2680*/  @P4 LEA.HI.X R5, R214, c[0x0][0x21c], RZ, 0x5, P5 ;  /* 0x00008700d6054a11 */ /* 0x000fca00028f2cff */
[----:B------:R2:W5:Y:S04]  /*2690*/  @P4 LDG.E.128 R176, [R4.64] ;  /* 0x0000000404b04981 */ /* 0x000568000c1e1d00 */
[----:B------:R2:W5:Y:S01]  /*26a0*/  @P4 LDG.E.128 R180, [R4.64+0x10] ;  /* 0x0000100404b44981 */ /* 0x000562000c1e1d00 */
[----:B------:R-:W-:-:S04]  /*26b0*/  LEA R22, P4, R214, c[0x0][0x190], 0x3 ;  /* 0x00006400d6167a11 */ /* 0x000fc800078818ff */
[----:B------:R-:W-:Y:S02]  /*26c0*/  LEA.HI.X R23, R214, c[0x0][0x194], RZ, 0x3, P4 ;  /* 0x00006500d6177a11 */ /* 0x000fe400020f1cff */
[----:B0-----:R-:W-:Y:S02]  /*26d0*/  ISETP.NE.AND P4, PT, R236, RZ, PT ;  /* 0x000000ffec00720c */ /* 0x001fe40003f85270 */
[----:B------:R-:W3:Y:S02]  /*26e0*/  LDL R236, [R1+0x148] ;  /* 0x0001480001ec7983 */ /* 0x000ee40000100800 */
[----:B-----5:R-:W-:Y:S02]  /*26f0*/  FSEL R206, R207, RZ, !P4 ;  /* 0x000000ffcfce7208 */ /* 0x020fe40006000000 */
[----:B------:R-:W5:Y:S03]  /*2700*/  LDG.E.64 R22, [R22.64] ;  /* 0x0000000416167981 */ /* 0x000f66000c1e1b00 */
[----:B----4-:R-:W-:-:S04]  /*2710*/  FADD.FTZ R192, -R206, R192 ;  /* 0x000000c0cec07221 */ /* 0x010fc80000010100 */
[----:B------:R-:W-:Y:S02]  /*2720*/  FMUL.FTZ R224, R2, R192 ;  /* 0x000000c002e07220 */ /* 0x000fe40000410000 */
[----:B------:R-:W4:Y:S01]  /*2730*/  LDL R192, [R1+0x140] ;  /* 0x0001400001c07983 */ /* 0x000f220000100800 */
[----:B--2---:R-:W-:Y:S01]  /*2740*/  FADD.FTZ R4, -R206, R196 ;  /* 0x000000c4ce047221 */ /* 0x004fe20000010100 */
[--C-:B------:R-:W-:Y:S02]  /*2750*/  PRMT R196, RZ, 0x5410, R200.reuse ;  /* 0x00005410ffc47816 */ /* 0x100fe400000000c8 */
[----:B------:R-:W-:-:S03]  /*2760*/  PRMT R200, RZ, 0x7610, R200 ;  /* 0x00007610ffc87816 */ /* 0x000fc600000000c8 */
[----:B------:R-:W-:Y:S02]  /*2770*/  FMUL.FTZ R237, R237, R196 ;  /* 0x000000c4eded7220 */ /* 0x000fe40000410000 */
[C---:B------:R-:W-:Y:S01]  /*2780*/  FADD.FTZ R15, -R206.reuse, R195 ;  /* 0x000000c3ce0f7221 */ /* 0x040fe20000010100 */
[----:B------:R-:W-:Y:S02]  /*2790*/  PRMT R195, RZ, 0x5410, R201 ;  /* 0x00005410ffc37816 */ /* 0x000fe400000000c9 */
[----:B------:R0:W-:Y:S01]  /*27a0*/  STL [R1+0x60], R237 ;  /* 0x000060ed01007387 */ /* 0x0001e20000100800 */
[----:B------:R-:W-:-:S03]  /*27b0*/  FADD.FTZ R193, -R206, R193 ;  /* 0x000000c1cec17221 */ /* 0x000fc60000010100 */
[----:B------:R-:W2:Y:S01]  /*27c0*/  LDL R239, [R1+0x13c] ;  /* 0x00013c0001ef7983 */ /* 0x000ea20000100800 */
[----:B------:R-:W-:Y:S01]  /*27d0*/  FADD.FTZ R5, -R206, R197 ;  /* 0x000000c5ce057221 */ /* 0x000fe20000010100 */
[----:B------:R-:W-:Y:S01]  /*27e0*/  PRMT R201, RZ, 0x7610, R201 ;  /* 0x00007610ffc97816 */ /* 0x000fe200000000c9 */
[----:B------:R-:W-:Y:S01]  /*27f0*/  FADD.FTZ R96, R96, R196 ;  /* 0x000000c460607221 */ /* 0x000fe20000010000 */
[----:B------:R-:W2:Y:S01]  /*2800*/  LDL R197, [R1+0x138] ;  /* 0x0001380001c57983 */ /* 0x000ea20000100800 */
[----:B------:R-:W-:Y:S02]  /*2810*/  FFMA.FTZ R60, R224, R196, R60 ;  /* 0x000000c4e03c7223 */ /* 0x000fe4000001003c */
[----:B------:R-:W-:Y:S02]  /*2820*/  FADD.FTZ R194, -R206, R194 ;  /* 0x000000c2cec27221 */ /* 0x000fe40000010100 */
[----:B---3--:R-:W-:Y:S02]  /*2830*/  FMUL.FTZ R196, R240, R195 ;  /* 0x000000c3f0c47220 */ /* 0x008fe40000410000 */
[----:B------:R-:W-:-:S02]  /*2840*/  FMUL.FTZ R236, R236, R200 ;  /* 0x000000c8ecec7220 */ /* 0x000fc40000410000 */
[----:B------:R-:W-:-:S03]  /*2850*/  FMUL.FTZ R208, R2, R193 ;  /* 0x000000c102d07220 */ /* 0x000fc60000410000 */
[----:B------:R1:W-:Y:S01]  /*2860*/  STL [R1+0x4c], R236 ;  /* 0x00004cec01007387 */ /* 0x0003e20000100800 */
[C---:B------:R-:W-:Y:S02]  /*2870*/  FADD.FTZ R198, -R206.reuse, R198 ;  /* 0x000000c6cec67221 */ /* 0x040fe40000010100 */
[----:B------:R-:W-:Y:S01]  /*2880*/  FADD.FTZ R199, -R206, R199 ;  /* 0x000000c7cec77221 */ /* 0x000fe20000010100 */
[----:B------:R-:W3:Y:S01]  /*2890*/  LDL R193, [R1+0x134] ;  /* 0x0001340001c17983 */ /* 0x000ee20000100800 */
[----:B------:R-:W-:-:S03]  /*28a0*/  FMUL.FTZ R206, R2, R194 ;  /* 0x000000c202ce7220 */ /* 0x000fc60000410000 */
[----:B------:R0:W-:Y:S01]  /*28b0*/  STL [R1+0x38], R196 ;  /* 0x000038c401007387 */ /* 0x0001e20000100800 */
[----:B----4-:R-:W-:-:S03]  /*28c0*/  FMUL.FTZ R194, R192, R201 ;  /* 0x000000c9c0c27220 */ /* 0x010fc60000410000 */
[----:B------:R-:W1:Y:S01]  /*28d0*/  LDL R192, [R1+0x130] ;  /* 0x0001300001c07983 */ /* 0x000e620000100800 */
[----:B------:R-:W-:Y:S02]  /*28e0*/  FADD.FTZ R216, R216, R237 ;  /* 0x000000edd8d87221 */ /* 0x000fe40000010000 */
[----:B------:R-:W-:Y:S02]  /*28f0*/  FFMA.FTZ R215, R224, R237, R215 ;  /* 0x000000ede0d77223 */ /* 0x000fe400000100d7 */
[----:B------:R-:W-:Y:S02]  /*2900*/  FADD.FTZ R216, R216, R236 ;  /* 0x000000ecd8d87221 */ /* 0x000fe40000010000 */
[----:B------:R-:W-:Y:S01]  /*2910*/  FFMA.FTZ R215, R208, R236, R215 ;  /* 0x000000ecd0d77223 */ /* 0x000fe200000100d7 */
[----:B------:R-:W-:Y:S01]  /*2920*/  PRMT R241, RZ, 0x5410, R202 ;  /* 0x00005410fff17816 */ /* 0x000fe200000000ca */
[C---:B------:R-:W-:Y:S01]  /*2930*/  FMUL.FTZ R4, R2.reuse, R4 ;  /* 0x0000000402047220 */ /* 0x040fe20000410000 */
[----:B------:R4:W-:Y:S01]  /*2940*/  STL [R1+0x24], R194 ;  /* 0x000024c201007387 */ /* 0x0009e20000100800 */
[----:B------:R-:W-:-:S02]  /*2950*/  FMUL.FTZ R15, R2, R15 ;  /* 0x0000000f020f7220 */ /* 0x000fc40000410000 */
[----:B------:R-:W-:Y:S02]  /*2960*/  FADD.FTZ R216, R216, R196 ;  /* 0x000000c4d8d87221 */ /* 0x000fe40000010000 */
[----:B------:R-:W-:Y:S01]  /*2970*/  FFMA.FTZ R215, R206, R196, R215 ;  /* 0x000000c4ced77223 */ /* 0x000fe200000100d7 */
[----:B------:R-:W-:Y:S01]  /*2980*/  PRMT R202, RZ, 0x7610, R202 ;  /* 0x00007610ffca7816 */ /* 0x000fe200000000ca */
[----:B------:R-:W-:Y:S02]  /*2990*/  FADD.FTZ R100, R100, R241 ;  /* 0x000000f164647221 */ /* 0x000fe40000010000 */
[-C--:B------:R-:W-:Y:S02]  /*29a0*/  FFMA.FTZ R64, R4, R241.reuse, R64 ;  /* 0x000000f104407223 */ /* 0x080fe40000010040 */
[----:B--2---:R-:W-:Y:S02]  /*29b0*/  FMUL.FTZ R241, R239, R241 ;  /* 0x000000f1eff17220 */ /* 0x004fe40000410000 */
        /* <DEDUP_REMOVED lines=11> */
[----:B---3--:R-:W-:Y:S02]  /*2a70*/  FMUL.FTZ R238, R193, R238 ;  /* 0x000000eec1ee7220 */ /* 0x008fe40000410000 */
[----:B------:R-:W-:Y:S02]  /*2a80*/  FADD.FTZ R216, R216, R240 ;  /* 0x000000f0d8d87221 */ /* 0x000fe40000010000 */
[----:B------:R-:W-:Y:S02]  /*2a90*/  FFMA.FTZ R215, R5, R240, R215 ;  /* 0x000000f005d77223 */ /* 0x000fe400000100d7 */
[----:B0-----:R-:W-:Y:S02]  /*2aa0*/  FMUL.FTZ R237, R2, R199 ;  /* 0x000000c702ed7220 */ /* 0x001fe40000410000 */
        /* <DEDUP_REMOVED lines=12> */
[-C--:B------:R-:W-:Y:S02]  /*2b70*/  FFMA.FTZ R67, R237, R203.reuse, R67 ;  /* 0x000000cbed437223 */ /* 0x080fe40000010043 */
[----:B-1----:R-:W-:-:S04]  /*2b80*/  FMUL.FTZ R236, R192, R203 ;  /* 0x000000cbc0ec7220 */ /* 0x002fc80000410000 */
[----:B------:R-:W-:Y:S02]  /*2b90*/  FADD.FTZ R216, R216, R236 ;  /* 0x000000ecd8d87221 */ /* 0x000fe40000010000 */
[----:B------:R-:W-:Y:S02]  /*2ba0*/  FFMA.FTZ R215, R237, R236, R215 ;  /* 0x000000ecedd77223 */ /* 0x000fe400000100d7 */
.L_x_5584:
[----:B----4-:R-:W-:Y:S05]  /*2bb0*/  BSYNC B0 ;  /* 0x0000000000007941 */ /* 0x010fea0003800000 */
.L_x_5583:
[----:B------:R-:W-:Y:S01]  /*2bc0*/  ISETP.GE.U32.AND P4, PT, R6, 0x280, PT ;  /* 0x000002800600780c */ /* 0x000fe20003f86070 */
[----:B------:R-:W-:-:S12]  /*2bd0*/  BSSY B0, `(.L_x_5585) ;  /* 0x0000062000007945 */ /* 0x000fd80003800000 */
[----:B------:R-:W-:Y:S05]  /*2be0*/  @!P4 BRA `(.L_x_5586) ;  /* 0x000006000000c947 */ /* 0x000fea0003800000 */
[C---:B------:R-:W-:Y:S01]  /*2bf0*/  LEA R192, P4, R214.reuse, c[0x0][0x188], 0x5 ;  /* 0x00006200d6c07a11 */ /* 0x040fe200078828ff */
[----:B------:R-:W-:Y:S01]  /*2c00*/  HFMA2.MMA R196, -RZ, RZ, 0, 9.5367431640625e-07 ;  /* 0x00000010ffc47435 */ /* 0x000fe200000001ff */
[----:B------:R-:W0:Y:S01]  /*2c10*/  LDC.U8 R202, c[0x0][0x1f0] ;  /* 0x00007c00ffca7b82 */ /* 0x000e220000000000 */
[----:B------:R-:W2:Y:S01]  /*2c20*/  LDL R203, [R1+0x12c] ;  /* 0x00012c0001cb7983 */ /* 0x000ea20000100800 */
[C---:B------:R-:W-:Y:S02]  /*2c30*/  LEA.HI.X R193, R214.reuse, c[0x0][0x18c], RZ, 0x5, P4 ;  /* 0x00006300d6c17a11 */ /* 0x040fe400020f2cff */
[----:B------:R-:W-:Y:S01]  /*2c40*/  ISETP.NE.U32.AND P4, PT, RZ, c[0x0][0x218], PT ;  /* 0x00008600ff007a0c */ /* 0x000fe20003f85070 */
[----:B------:R-:W3:Y:S03]  /*2c50*/  LDL R234, [R1+0x128] ;  /* 0x0001280001ea7983 */ /* 0x000ee60000100800 */
[----:B------:R-:W-:Y:S01]  /*2c60*/  ISETP.NE.AND.EX P4, PT, RZ, c[0x0][0x21c], PT, P4 ;  /* 0x00008700ff007a0c */ /* 0x000fe20003f85340 */
[C---:B------:R-:W-:Y:S01]  /*2c70*/  IMAD.WIDE.U32 R196, R214.reuse, R196, c[0x0][0x208] ;  /* 0x00008200d6c47625 */ /* 0x040fe200078e00c4 */
[----:B------:R1:W4:Y:S04]  /*2c80*/  LDG.E.128 R8, [R192.64] ;  /* 0x00000004c0087981 */ /* 0x000328000c1e1d00 */
[----:B------:R-:W2:Y:S04]  /*2c90*/  LDL R232, [R1+0x120] ;  /* 0x0001200001e87983 */ /* 0x000ea80000100800 */
[----:B------:R-:W2:Y:S03]  /*2ca0*/  LDG.E.128 R196, [R196.64] ;  /* 0x00000004c4c47981 */ /* 0x000ea6000c1e1d00 */
[C---:B------:R-:W-:Y:S01]  /*2cb0*/  @P4 LEA R200, P5, R214.reuse, c[0x0][0x218], 0x5 ;  /* 0x00008600d6c84a11 */ /* 0x040fe200078a28ff */
[----:B-1----:R-:W3:Y:S03]  /*2cc0*/  LDG.E.128 R192, [R192.64+0x10] ;  /* 0x00001004c0c07981 */ /* 0x002ee6000c1e1d00 */
[C---:B------:R-:W-:Y:S01]  /*2cd0*/  @P4 LEA.HI.X R201, R214.reuse, c[0x0][0x21c], RZ, 0x5, P5 ;  /* 0x00008700d6c94a11 */ /* 0x040fe200028f2cff */
[----:B------:R-:W3:Y:S04]  /*2ce0*/  LDL R231, [R1+0x11c] ;  /* 0x00011c0001e77983 */ /* 0x000ee80000100800 */
        /* <DEDUP_REMOVED lines=8> */
[----:B----4-:R-:W-:-:S02]  /*2d70*/  FADD.FTZ R7, -R207, R9 ;  /* 0x00000009cf077221 */ /* 0x010fc40000010100 */
[C---:B------:R-:W-:Y:S01]  /*2d80*/  FADD.FTZ R9, -R207.reuse, R11 ;  /* 0x0000000bcf097221 */ /* 0x040fe20000010100 */
[--C-:B--2---:R-:W-:Y:S02]  /*2d90*/  PRMT R201, RZ, 0x5410, R196.reuse ;  /* 0x00005410ffc97816 */ /* 0x104fe400000000c4 */
[----:B------:R-:W-:Y:S01]  /*2da0*/  PRMT R200, RZ, 0x7610, R196 ;  /* 0x00007610ffc87816 */ /* 0x000fe200000000c4 */
[C---:B------:R-:W-:Y:S02]  /*2db0*/  FADD.FTZ R8, -R207.reuse, R8 ;  /* 0x00000008cf087221 */ /* 0x040fe40000010100 */
[C---:B---3--:R-:W-:Y:S01]  /*2dc0*/  FADD.FTZ R11, -R207.reuse, R193 ;  /* 0x000000c1cf0b7221 */ /* 0x048fe20000010100 */
[----:B------:R-:W-:Y:S01]  /*2dd0*/  PRMT R193, RZ, 0x5410, R197 ;  /* 0x00005410ffc17816 */ /* 0x000fe200000000c5 */
[C---:B------:R-:W-:Y:S02]  /*2de0*/  FADD.FTZ R10, -R207.reuse, R10 ;  /* 0x0000000acf0a7221 */ /* 0x040fe40000010100 */
[----:B------:R-:W-:-:S02]  /*2df0*/  FADD.FTZ R192, -R207, R192 ;  /* 0x000000c0cfc07221 */ /* 0x000fc40000010100 */
[C---:B------:R-:W-:Y:S02]  /*2e00*/  FADD.FTZ R194, -R207.reuse, R194 ;  /* 0x000000c2cfc27221 */ /* 0x040fe40000010100 */
[----:B------:R-:W-:Y:S02]  /*2e10*/  FADD.FTZ R195, -R207, R195 ;  /* 0x000000c3cfc37221 */ /* 0x000fe40000010100 */
[----:B------:R-:W-:Y:S02]  /*2e20*/  FMUL.FTZ R214, R203, R201 ;  /* 0x000000c9cbd67220 */ /* 0x000fe40000410000 */
[-C--:B------:R-:W-:Y:S01]  /*2e30*/  FMUL.FTZ R207, R234, R200.reuse ;  /* 0x000000c8eacf7220 */ /* 0x080fe20000410000 */
[----:B------:R-:W2:Y:S01]  /*2e40*/  LDL R203, [R1+0x118] ;  /* 0x0001180001cb7983 */ /* 0x000ea20000100800 */
[----:B------:R-:W-:Y:S02]  /*2e50*/  FMUL.FTZ R7, R2, R7 ;  /* 0x0000000702077220 */ /* 0x000fe40000410000 */
[----:B------:R-:W-:Y:S01]  /*2e60*/  FADD.FTZ R105, R105, R200 ;  /* 0x000000c869697221 */ /* 0x000fe20000010000 */
[----:B------:R0:W-:Y:S01]  /*2e70*/  STL [R1+0x5c], R214 ;  /* 0x00005cd601007387 */ /* 0x0001e20000100800 */
[----:B------:R-:W-:-:S02]  /*2e80*/  FFMA.FTZ R69, R7, R200, R69 ;  /* 0x000000c807457223 */ /* 0x000fc40000010045 */
[----:B------:R-:W-:Y:S01]  /*2e90*/  FMUL.FTZ R202, R202, R193 ;  /* 0x000000c1caca7220 */ /* 0x000fe20000410000 */
[----:B------:R0:W-:Y:S01]  /*2ea0*/  STL [R1+0x48], R207 ;  /* 0x000048cf01007387 */ /* 0x0001e20000100800 */
[----:B------:R-:W-:-:S03]  /*2eb0*/  FMUL.FTZ R223, R2, R8 ;  /* 0x0000000802df7220 */ /* 0x000fc60000410000 */
[----:B------:R-:W3:Y:S01]  /*2ec0*/  LDL R200, [R1+0x114] ;  /* 0x0001140001c87983 */ /* 0x000ee20000100800 */
[C---:B------:R-:W-:Y:S02]  /*2ed0*/  FMUL.FTZ R8, R2.reuse, R10 ;  /* 0x0000000a02087220 */ /* 0x040fe40000410000 */
[----:B------:R-:W-:Y:S01]  /*2ee0*/  FMUL.FTZ R10, R2, R192 ;  /* 0x000000c0020a7220 */ /* 0x000fe20000410000 */
[----:B------:R0:W-:Y:S04]  /*2ef0*/  STL [R1+0x34], R202 ;  /* 0x000034ca01007387 */ /* 0x0001e80000100800 */
[----:B------:R-:W4:Y:S01]  /*2f00*/  LDL R192, [R1+0x110] ;  /* 0x0001100001c07983 */ /* 0x000f220000100800 */
[----:B------:R-:W-:Y:S02]  /*2f10*/  PRMT R197, RZ, 0x7610, R197 ;  /* 0x00007610ffc57816 */ /* 0x000fe400000000c5 */
[----:B------:R-:W-:Y:S01]  /*2f20*/  PRMT R196, RZ, 0x5410, R198 ;  /* 0x00005410ffc47816 */ /* 0x000fe200000000c6 */
[----:B------:R-:W-:-:S02]  /*2f30*/  FADD.FTZ R216, R216, R214 ;  /* 0x000000d6d8d87221 */ /* 0x000fc40000010000 */
[C---:B------:R-:W-:Y:S02]  /*2f40*/  FFMA.FTZ R215, R223.reuse, R214, R215 ;  /* 0x000000d6dfd77223 */ /* 0x040fe400000100d7 */
[----:B------:R-:W-:Y:S02]  /*2f50*/  FADD.FTZ R104, R104, R201 ;  /* 0x000000c968687221 */ /* 0x000fe40000010000 */
[----:B------:R-:W-:Y:S02]  /*2f60*/  FFMA.FTZ R68, R223, R201, R68 ;  /* 0x000000c9df447223 */ /* 0x000fe40000010044 */
[----:B------:R-:W-:Y:S02]  /*2f70*/  FADD.FTZ R106, R106, R193 ;  /* 0x000000c16a6a7221 */ /* 0x000fe40000010000 */
[----:B------:R-:W-:Y:S02]  /*2f80*/  FFMA.FTZ R70, R8, R193, R70 ;  /* 0x000000c108467223 */ /* 0x000fe40000010046 */
[----:B------:R-:W-:-:S02]  /*2f90*/  FMUL.FTZ R201, R232, R197 ;  /* 0x000000c5e8c97220 */ /* 0x000fc40000410000 */
[----:B------:R-:W-:Y:S02]  /*2fa0*/  FMUL.FTZ R193, R231, R196 ;  /* 0x000000c4e7c17220 */ /* 0x000fe40000410000 */
[----:B------:R-:W-:Y:S02]  /*2fb0*/  FADD.FTZ R216, R216, R207 ;  /* 0x000000cfd8d87221 */ /* 0x000fe40000010000 */
[----:B------:R-:W-:Y:S01]  /*2fc0*/  FFMA.FTZ R215, R7, R207, R215 ;  /* 0x000000cf07d77223 */ /* 0x000fe200000100d7 */
[----:B------:R0:W-:Y:S01]  /*2fd0*/  STL [R1+0x20], R201 ;  /* 0x000020c901007387 */ /* 0x0001e20000100800 */
[----:B------:R-:W-:Y:S02]  /*2fe0*/  FMUL.FTZ R9, R2, R9 ;  /* 0x0000000902097220 */ /* 0x000fe40000410000 */
[----:B------:R-:W-:Y:S01]  /*2ff0*/  FADD.FTZ R216, R216, R202 ;  /* 0x000000cad8d87221 */ /* 0x000fe20000010000 */
[----:B------:R0:W-:Y:S01]  /*3000*/  STL [R1+0x14], R193 ;  /* 0x000014c101007387 */ /* 0x0001e20000100800 */
[----:B------:R-:W-:Y:S01]  /*3010*/  FFMA.FTZ R215, R8, R202, R215 ;  /* 0x000000ca08d77223 */ /* 0x000fe200000100d7 */
[----:B------:R-:W-:Y:S01]  /*3020*/  PRMT R198, RZ, 0x7610, R198 ;  /* 0x00007610ffc67816 */ /* 0x000fe200000000c6 */
[----:B------:R-:W-:-:S02]  /*3030*/  FADD.FTZ R216, R216, R201 ;  /* 0x000000c9d8d87221 */ /* 0x000fc40000010000 */
[----:B------:R-:W-:Y:S01]  /*3040*/  FFMA.FTZ R215, R9, R201, R215 ;  /* 0x000000c909d77223 */ /* 0x000fe200000100d7 */
[----:B------:R-:W-:Y:S01]  /*3050*/  PRMT R233, RZ, 0x5410, R199 ;  /* 0x00005410ffe97816 */ /* 0x000fe200000000c7 */
[C---:B------:R-:W-:Y:S02]  /*3060*/  FMUL.FTZ R234, R2.reuse, R194 ;  /* 0x000000c202ea7220 */ /* 0x040fe40000410000 */
        /* <DEDUP_REMOVED lines=18> */
[----:B---3--:R-:W-:-:S04]  /*3190*/  FMUL.FTZ R233, R200, R233 ;  /* 0x000000e9c8e97220 */ /* 0x008fc80000410000 */
[----:B------:R-:W-:Y:S02]  /*31a0*/  FADD.FTZ R216, R216, R233 ;  /* 0x000000e9d8d87221 */ /* 0x000fe40000010000 */
[----:B------:R-:W-:Y:S02]  /*31b0*/  FFMA.FTZ R215, R234, R233, R215 ;  /* 0x000000e9ead77223 */ /* 0x000fe400000100d7 */
[----:B----4-:R-:W-:-:S04]  /*31c0*/  FMUL.FTZ R231, R192, R199 ;  /* 0x000000c7c0e77220 */ /* 0x010fc80000410000 */
[----:B------:R-:W-:Y:S02]  /*31d0*/  FADD.FTZ R216, R216, R231 ;  /* 0x000000e7d8d87221 */ /* 0x000fe40000010000 */
[----:B------:R-:W-:Y:S02]  /*31e0*/  FFMA.FTZ R215, R232, R231, R215 ;  /* 0x000000e7e8d77223 */ /* 0x000fe400000100d7 */
.L_x_5586:
[----:B0-----:R-:W-:Y:S05]  /*31f0*/  BSYNC B0 ;  /* 0x0000000000007941 */ /* 0x001fea0003800000 */
.L_x_5585:
[----:B------:R-:W2:Y:S04]  /*3200*/  LDL R193, [R1+0x6c] ;  /* 0x00006c0001c17983 */ /* 0x000ea80000100800 */
[----:B------:R-:W0:Y:S02]  /*3210*/  S2R R192, SR_TID.X ;  /* 0x0000000000c07919 */ /* 0x000e240000002100 */
[----:B0-----:R-:W-:Y:S02]  /*3220*/  SHF.R.U32.HI R197, RZ, 0x5, R192 ;  /* 0x00000005ffc57819 */ /* 0x001fe400000116c0 */
[----:B------:R-:W-:-:S02]  /*3230*/  LOP3.LUT P4, RZ, R192, 0x1f, RZ, 0xc0, !PT ;  /* 0x0000001fc0ff7812 */ /* 0x000fc4000788c0ff */
[----:B------:R-:W-:Y:S02]  /*3240*/  LOP3.LUT R196, R197, 0x7fffffc, RZ, 0xc0, !PT ;  /* 0x07fffffcc5c47812 */ /* 0x000fe400078ec0ff */
[----:B--2---:R-:W-:-:S13]  /*3250*/  LOP3.LUT P5, RZ, R193, 0xff, RZ, 0xc0, !PT ;  /* 0x000000ffc1ff7812 */ /* 0x004fda00078ac0ff */
[----:B------:R-:W-:Y:S01]  /*3260*/  @!P5 IADD3 R196, R196, 0x4, RZ ;  /* 0x00000004c4c4d810 */ /* 0x000fe20007ffe0ff */
[----:B------:R-:W-:Y:S05]  /*3270*/  BRA.DIV ~URZ, `(.L_x_5587) ;  /* 0x000037327f007947 */ /* 0x000fea000b800000 */
[----:B------:R0:W1:Y:S02]  /*3280*/  SHFL.DOWN PT, R195, R216, 0x10, 0x1f ;  /* 0x0a001f00d8c37f89 */ /* 0x00006400000e0000 */
.L_x_5608:
        /* <DEDUP_REMOVED lines=18> */
.L_x_5609:
[----:B--2---:R-:W-:Y:S01]  /*33b0*/  @!P4 LOP3.LUT R194, R197, 0x3, RZ, 0xc0, !PT ;  /* 0x00000003c5c2c812 */ /* 0x004fe200078ec0ff */
[----:B------:R-:W-:Y:S01]  /*33c0*/  FADD.FTZ R192, R195, R216 ;  /* 0x000000d8c3c07221 */ /* 0x000fe20000010000 */
[----:B------:R-:W-:Y:S01]  /*33d0*/  WARPSYNC 0xffffffff ;  /* 0xffffffff00007948 */ /* 0x000fe20003800000 */
[----:B0-----:R-:W-:Y:S01]  /*33e0*/  FADD.FTZ R193, R193, R215 ;  /* 0x000000d7c1c17221 */ /* 0x001fe20000010000 */
[----:B------:R-:W-:Y:S01]  /*33f0*/  @!P4 IADD3 R194, R196, R194, RZ ;  /* 0x000000c2c4c2c210 */ /* 0x000fe20007ffe0ff */
[----:B-1----:R-:W0:Y:S01]  /*3400*/  LDC.U8 R216, c[0x0][0x1f0] ;  /* 0x00007c00ffd87b82 */ /* 0x002e220000000000 */
[----:B------:R-:W-:Y:S03]  /*3410*/  BSSY B0, `(.L_x_5589) ;  /* 0x00000a9000007945 */ /* 0x000fe60003800000 */
[----:B------:R-:W-:Y:S04]  /*3420*/  @!P4 STS.64 [R194.X8+0x5000], R192 ;  /* 0x005000c0c200c388 */ /* 0x000fe80000008a00 */
[----:B------:R-:W-:Y:S06]  /*3430*/  BAR.SYNC.DEFER_BLOCKING 0x0 ;  /* 0x0000000000007b1d */ /* 0x000fec0000010000 */
[----:B------:R-:W1:Y:S02]  /*3440*/  LDS.128 R192, [R196.X8+0x5000] ;  /* 0x00500000c4c07984 */ /* 0x000e640000008c00 */
        /* <DEDUP_REMOVED lines=12> */
[----:B0-----:R-:W-:Y:S01]  /*3510*/  HFMA2.MMA R214, -RZ, RZ, 0, 9.5367431640625e-07 ;  /* 0x00000010ffd67435 */ /* 0x001fe200000001ff */
[----:B-----5:R-:W2:Y:S04]  /*3520*/  LDL R207, [R1+0x10c] ;  /* 0x00010c0001cf7983 */ /* 0x020ea80000100800 */
[----:B------:R-:W3:Y:S04]  /*3530*/  LDL R203, [R1+0x58] ;  /* 0x0000580001cb7983 */ /* 0x000ee80000100800 */
[----:B------:R-:W4:Y:S01]  /*3540*/  LDL R215, [R1+0x108] ;  /* 0x0001080001d77983 */ /* 0x000f220000100800 */
[----:B------:R-:W-:Y:S01]  /*3550*/  IMAD.WIDE.U32 R192, R12, R214, c[0x0][0x170] ;  /* 0x00005c000cc07625 */ /* 0x000fe200078e00d6 */
[----:B------:R-:W-:-:S02]  /*3560*/  ISETP.NE.AND P4, PT, R216, RZ, PT ;  /* 0x000000ffd800720c */ /* 0x000fc40003f85270 */
[----:B------:R-:W-:Y:S01]  /*3570*/  ISETP.NE.U32.AND P5, PT, RZ, c[0x0][0x218], PT ;  /* 0x00008600ff007a0c */ /* 0x000fe20003fa5070 */
[----:B------:R-:W-:Y:S01]  /*3580*/  HFMA2.MMA R199, -RZ, RZ, 0, 0 ;  /* 0x00000000ffc77435 */ /* 0x000fe200000001ff */
[----:B------:R-:W2:Y:S04]  /*3590*/  LDL R214, [R1+0x104] ;  /* 0x0001040001d67983 */ /* 0x000ea80000100800 */
[----:B------:R-:W2:Y:S01]  /*35a0*/  LDG.E.128 R192, [R192.64] ;  /* 0x00000004c0c07981 */ /* 0x000ea2000c1e1d00 */
[----:B------:R-:W-:Y:S02]  /*35b0*/  FSEL R200, R196, RZ, !P4 ;  /* 0x000000ffc4c87208 */ /* 0x000fe40006000000 */
[----:B------:R-:W-:-:S03]  /*35c0*/  ISETP.NE.AND.EX P5, PT, RZ, c[0x0][0x21c], PT, P5 ;  /* 0x00008700ff007a0c */ /* 0x000fc60003fa5350 */
[----:B------:R-:W-:-:S04]  /*35d0*/  FFMA.FTZ R198, R13, R197, R200 ;  /* 0x000000c50dc67223 */ /* 0x000fc800000100c8 */
[----:B------:R-:W-:-:S04]  /*35e0*/  FADD.FTZ R198, R14, -R198 ;  /* 0x800000c60ec67221 */ /* 0x000fc80000010000 */
[----:B------:R-:W-:Y:S01]  /*35f0*/  FMUL.FTZ R202, R2, R198 ;  /* 0x000000c602ca7220 */ /* 0x000fe20000410000 */
[----:B------:R-:W-:-:S03]  /*3600*/  MOV R198, R16 ;  /* 0x0000001000c67202 */ /* 0x000fc60000000f00 */
[----:B------:R-:W-:Y:S01]  /*3610*/  @P5 FADD.FTZ R202, R152, R202 ;  /* 0x000000ca98ca5221 */ /* 0x000fe20000010000 */
[----:B------:R-:W-:-:S03]  /*3620*/  LOP3.LUT P4, RZ, R198, 0xff, RZ, 0xc0, !PT ;  /* 0x000000ffc6ff7812 */ /* 0x000fc6000788c0ff */
[----:B------:R-:W-:-:S04]  /*3630*/  FMUL.FTZ R201, R202, R3 ;  /* 0x00000003cac97220 */ /* 0x000fc80000410000 */
[----:B------:R-:W-:-:S06]  /*3640*/  FMUL.FTZ R201, R201, c[0x0][0x1e8] ;  /* 0x00007a00c9c97a20 */ /* 0x000fcc0000410000 */
[----:B--2---:R-:W-:-:S05]  /*3650*/  @P4 PRMT R198, RZ, 0x5410, R192 ;  /* 0x00005410ffc64816 */ /* 0x004fca00000000c0 */
[----:B------:R-:W-:Y:S01]  /*3660*/  @P4 FMUL.FTZ R199, R201, R198 ;  /* 0x000000c6c9c74220 */ /* 0x000fe20000410000 */
[----:B------:R-:W-:Y:S01]  /*3670*/  MOV R198, RZ ;  /* 0x000000ff00c67202 */ /* 0x000fe20000000f00 */
[----:B------:R-:W-:Y:S02]  /*3680*/  @P4 FMUL.FTZ R198, R207, R201 ;  /* 0x000000c9cfc64220 */ /* 0x000fe40000410000 */
[----:B------:R-:W2:Y:S01]  /*3690*/  LDL R207, [R1+0x44] ;  /* 0x0000440001cf7983 */ /* 0x000ea20000100800 */
[----:B------:R-:W-:-:S04]  /*36a0*/  FFMA.FTZ R201, R230, R197, R200 ;  /* 0x000000c5e6c97223 */ /* 0x000fc800000100c8 */
[----:B---3--:R-:W-:Y:S01]  /*36b0*/  FADD.FTZ R201, R203, -R201 ;  /* 0x800000c9cbc97221 */ /* 0x008fe20000010000 */
[----:B------:R-:W-:-:S03]  /*36c0*/  ISETP.NE.U32.AND P4, PT, RZ, c[0x0][0x258], PT ;  /* 0x00009600ff007a0c */ /* 0x000fc60003f85070 */
[----:B------:R-:W-:Y:S01]  /*36d0*/  FMUL.FTZ R201, R2, R201 ;  /* 0x000000c902c97220 */ /* 0x000fe20000410000 */
[----:B------:R-:W-:-:S03]  /*36e0*/  ISETP.NE.AND.EX P4, PT, RZ, c[0x0][0x25c], PT, P4 ;  /* 0x00009700ff007a0c */ /* 0x000fc60003f85340 */
[----:B------:R-:W-:Y:S01]  /*36f0*/  @P5 FADD.FTZ R201, R153, R201 ;  /* 0x000000c999c95221 */ /* 0x000fe20000010000 */
[----:B------:R-:W-:-:S03]  /*3700*/  SEL R52, R202, R52, P4 ;  /* 0x00000034ca347207 */ /* 0x000fc60002000000 */
[C---:B------:R-:W-:Y:S01]  /*3710*/  FMUL.FTZ R202, R201.reuse, R3 ;  /* 0x00000003c9ca7220 */ /* 0x040fe20000410000 */
[----:B------:R-:W-:Y:S01]  /*3720*/  SEL R53, R201, R53, P4 ;  /* 0x00000035c9357207 */ /* 0x000fe20002000000 */
[----:B------:R-:W-:Y:S01]  /*3730*/  FFMA.FTZ R201, R229, R197, R200 ;  /* 0x000000c5e5c97223 */ /* 0x000fe200000100c8 */
[----:B------:R-:W-:Y:S01]  /*3740*/  LOP3.LUT P6, RZ, R16, 0xff00, RZ, 0xc0, !PT ;  /* 0x0000ff0010ff7812 */ /* 0x000fe200078cc0ff */
[----:B------:R-:W-:Y:S01]  /*3750*/  HFMA2.MMA R203, -RZ, RZ, 0, 0 ;  /* 0x00000000ffcb7435 */ /* 0x000fe200000001ff */
[----:B------:R-:W-:-:S11]  /*3760*/  FMUL.FTZ R202, R202, c[0x0][0x1e8] ;  /* 0x00007a00caca7a20 */ /* 0x000fd60000410000 */
[----:B------:R-:W-:-:S05]  /*3770*/  @P6 PRMT R192, RZ, 0x7610, R192 ;  /* 0x00007610ffc06816 */ /* 0x000fca00000000c0 */
[----:B------:R-:W-:Y:S01]  /*3780*/  @P6 FMUL.FTZ R203, R202, R192 ;  /* 0x000000c0cacb6220 */ /* 0x000fe20000410000 */
[----:B------:R-:W-:Y:S01]  /*3790*/  MOV R192, RZ ;  /* 0x000000ff00c07202 */ /* 0x000fe20000000f00 */
[----:B----4-:R-:W-:Y:S01]  /*37a0*/  @P6 FMUL.FTZ R192, R215, R202 ;  /* 0x000000cad7c06220 */ /* 0x010fe20000410000 */
[----:B------:R-:W-:Y:S01]  /*37b0*/  LOP3.LUT P6, RZ, R16, 0xff0000, RZ, 0xc0, !PT ;  /* 0x00ff000010ff7812 */ /* 0x000fe200078cc0ff */
[----:B--2---:R-:W-:Y:S01]  /*37c0*/  FADD.FTZ R201, R207, -R201 ;  /* 0x800000c9cfc97221 */ /* 0x004fe20000010000 */
[----:B------:R-:W2:Y:S04]  /*37d0*/  LDL R215, [R1+0x100] ;  /* 0x0001000001d77983 */ /* 0x000ea80000100800 */
[----:B------:R-:W3:Y:S01]  /*37e0*/  LDL R207, [R1+0x30] ;  /* 0x0000300001cf7983 */ /* 0x000ee20000100800 */
[----:B------:R-:W-:-:S04]  /*37f0*/  FMUL.FTZ R201, R2, R201 ;  /* 0x000000c902c97220 */ /* 0x000fc80000410000 */
[----:B------:R-:W-:Y:S02]  /*3800*/  @P5 FADD.FTZ R201, R154, R201 ;  /* 0x000000c99ac95221 */ /* 0x000fe40000010000 */
[----:B------:R-:W-:Y:S02]  /*3810*/  FADD.FTZ R113, R113, R203 ;  /* 0x000000cb71717221 */ /* 0x000fe40000010000 */
[----:B------:R-:W-:Y:S01]  /*3820*/  FMUL.FTZ R203, R201, R3 ;  /* 0x00000003c9cb7220 */ /* 0x000fe20000410000 */
[----:B------:R-:W-:Y:S01]  /*3830*/  HFMA2.MMA R202, -RZ, RZ, 0, 0 ;  /* 0x00000000ffca7435 */ /* 0x000fe200000001ff */
[----:B------:R-:W-:Y:S01]  /*3840*/  FADD.FTZ R112, R112, R199 ;  /* 0x000000c770707221 */ /* 0x000fe20000010000 */
[----:B------:R-:W-:Y:S01]  /*3850*/  @P6 PRMT R199, RZ, 0x5410, R193 ;  /* 0x00005410ffc76816 */ /* 0x000fe200000000c1 */
[----:B------:R-:W-:-:S04]  /*3860*/  FMUL.FTZ R203, R203, c[0x0][0x1e8] ;  /* 0x00007a00cbcb7a20 */ /* 0x000fc80000410000 */
[----:B------:R-:W-:Y:S01]  /*3870*/  @P6 FMUL.FTZ R202, R203, R199 ;  /* 0x000000c7cbca6220 */ /* 0x000fe20000410000 */
[----:B------:R-:W-:Y:S01]  /*3880*/  MOV R199, RZ ;  /* 0x000000ff00c77202 */ /* 0x000fe20000000f00 */
[----:B------:R-:W-:Y:S02]  /*3890*/  @P6 FMUL.FTZ R199, R214, R203 ;  /* 0x000000cbd6c76220 */ /* 0x000fe40000410000 */
[----:B------:R-:W4:Y:S01]  /*38a0*/  LDL R214, [R1+0x1c] ;  /* 0x00001c0001d67983 */ /* 0x000f220000100800 */
[----:B------:R-:W-:Y:S01]  /*38b0*/  SEL R54, R201, R54, P4 ;  /* 0x00000036c9367207 */ /* 0x000fe20002000000 */
[----:B------:R-:W-:Y:S01]  /*38c0*/  FFMA.FTZ R201, R228, R197, R200 ;  /* 0x000000c5e4c97223 */ /* 0x000fe200000100c8 */
[----:B------:R-:W-:Y:S01]  /*38d0*/  LOP3.LUT P6, RZ, R16, 0xff000000, RZ, 0xc0, !PT ;  /* 0xff00000010ff7812 */ /* 0x000fe200078cc0ff */
[----:B------:R-:W-:Y:S01]  /*38e0*/  FADD.FTZ R114, R114, R202 ;  /* 0x000000ca72727221 */ /* 0x000fe20000010000 */
[----:B------:R-:W-:Y:S01]  /*38f0*/  HFMA2.MMA R203, -RZ, RZ, 0, 0 ;  /* 0x00000000ffcb7435 */ /* 0x000fe200000001ff */
[----:B---3--:R-:W-:-:S02]  /*3900*/  FADD.FTZ R201, R207, -R201 ;  /* 0x800000c9cfc97221 */ /* 0x008fc40000010000 */
[----:B------:R-:W3:Y:S02]  /*3910*/  LDL R207, [R1+0xfc] ;  /* 0x0000fc0001cf7983 */ /* 0x000ee40000100800 */
[----:B------:R-:W-:-:S04]  /*3920*/  FMUL.FTZ R201, R2, R201 ;  /* 0x000000c902c97220 */ /* 0x000fc80000410000 */
[----:B------:R-:W-:-:S04]  /*3930*/  @P5 FADD.FTZ R201, R155, R201 ;  /* 0x000000c99bc95221 */ /* 0x000fc80000010000 */
[C---:B------:R-:W-:Y:S01]  /*3940*/  FMUL.FTZ R202, R201.reuse, R3 ;  /* 0x00000003c9ca7220 */ /* 0x040fe20000410000 */
[----:B------:R-:W-:Y:S01]  /*3950*/  SEL R55, R201, R55, P4 ;  /* 0x00000037c9377207 */ /* 0x000fe20002000000 */
[----:B------:R-:W-:Y:S01]  /*3960*/  FFMA.FTZ R201, R227, R197, R200 ;  /* 0x000000c5e3c97223 */ /* 0x000fe200000100c8 */
[----:B------:R-:W-:Y:S01]  /*3970*/  @P6 PRMT R193, RZ, 0x7610, R193 ;  /* 0x00007610ffc16816 */ /* 0x000fe200000000c1 */
[----:B------:R-:W-:Y:S02]  /*3980*/  FMUL.FTZ R202, R202, c[0x0][0x1e8] ;  /* 0x00007a00caca7a20 */ /* 0x000fe40000410000 */
[----:B----4-:R-:W-:Y:S02]  /*3990*/  FADD.FTZ R201, R214, -R201 ;  /* 0x800000c9d6c97221 */ /* 0x010fe40000010000 */
[----:B------:R-:W-:Y:S01]  /*39a0*/  @P6 FMUL.FTZ R203, R202, R193 ;  /* 0x000000c1cacb6220 */ /* 0x000fe20000410000 */
[----:B------:R-:W-:Y:S01]  /*39b0*/  MOV R193, RZ ;  /* 0x000000ff00c17202 */ /* 0x000fe20000000f00 */
[----:B------:R-:W-:Y:S01]  /*39c0*/  FMUL.FTZ R201, R2, R201 ;  /* 0x000000c902c97220 */ /* 0x000fe20000410000 */
[----:B------:R-:W4:Y:S01]  /*39d0*/  LDL R214, [R1+0xf8] ;  /* 0x0000f80001d67983 */ /* 0x000f220000100800 */
[----:B--2---:R-:W-:Y:S01]  /*39e0*/  @P6 FMUL.FTZ R193, R215, R202 ;  /* 0x000000cad7c16220 */ /* 0x004fe20000410000 */
[----:B------:R-:W-:Y:S01]  /*39f0*/  LOP3.LUT P6, RZ, R17, 0xff, RZ, 0xc0, !PT ;  /* 0x000000ff11ff7812 */ /* 0x000fe200078cc0ff */
[----:B------:R-:W-:Y:S01]  /*3a00*/  @P5 FADD.FTZ R201, R156, R201 ;  /* 0x000000c99cc95221 */ /* 0x000fe20000010000 */
[----:B------:R-:W2:Y:S04]  /*3a10*/  LDL R215, [R1+0x8] ;  /* 0x0000080001d77983 */ /* 0x000ea80000100800 */
[C---:B------:R-:W-:Y:S01]  /*3a20*/  SEL R48, R201.reuse, R48, P4 ;  /* 0x00000030c9307207 */ /* 0x040fe20002000000 */
[----:B------:R-:W-:-:S02]  /*3a30*/  FMUL.FTZ R201, R201, R3 ;  /* 0x00000003c9c97220 */ /* 0x000fc40000410000 */
[----:B------:R-:W-:Y:S02]  /*3a40*/  FADD.FTZ R115, R115, R203 ;  /* 0x000000cb73737221 */ /* 0x000fe40000010000 */
[----:B------:R-:W-:Y:S01]  /*3a50*/  FMUL.FTZ R203, R201, c[0x0][0x1e8] ;  /* 0x00007a00c9cb7a20 */ /* 0x000fe20000410000 */
[----:B------:R-:W-:Y:S01]  /*3a60*/  HFMA2.MMA R201, -RZ, RZ, 0, 0 ;  /* 0x00000000ffc97435 */ /* 0x000fe200000001ff */
[----:B------:R-:W-:-:S05]  /*3a70*/  @P6 PRMT R202, RZ, 0x5410, R194 ;  /* 0x00005410ffca6816 */ /* 0x000fca00000000c2 */
[----:B------:R-:W-:Y:S01]  /*3a80*/  @P6 FMUL.FTZ R201, R203, R202 ;  /* 0x000000cacbc96220 */ /* 0x000fe20000410000 */
[----:B------:R-:W-:Y:S01]  /*3a90*/  MOV R202, RZ ;  /* 0x000000ff00ca7202 */ /* 0x000fe20000000f00 */
[----:B---3--:R-:W-:Y:S02]  /*3aa0*/  @P6 FMUL.FTZ R202, R207, R203 ;  /* 0x000000cbcfca6220 */ /* 0x008fe40000410000 */
[----:B------:R-:W3:Y:S01]  /*3ab0*/  LDL R203, [R1+0x10] ;  /* 0x0000100001cb7983 */ /* 0x000ee20000100800 */
[----:B------:R-:W-:Y:S02]  /*3ac0*/  FADD.FTZ R116, R116, R201 ;  /* 0x000000c974747221 */ /* 0x000fe40000010000 */
[----:B------:R-:W-:Y:S01]  /*3ad0*/  FFMA.FTZ R201, R222, R197, R200 ;  /* 0x000000c5dec97223 */ /* 0x000fe200000100c8 */
[----:B------:R-:W-:Y:S01]  /*3ae0*/  LOP3.LUT P6, RZ, R17, 0xff00, RZ, 0xc0, !PT ;  /* 0x0000ff0011ff7812 */ /* 0x000fe200078cc0ff */
[----:B------:R-:W2:-:S12]  /*3af0*/  LDL R207, [R1] ;  /* 0x0000000001cf7983 */ /* 0x000e980000100800 */
[----:B------:R-:W-:Y:S01]  /*3b00*/  @P6 PRMT R194, RZ, 0x7610, R194 ;  /* 0x00007610ffc26816 */ /* 0x000fe200000000c2 */
[----:B---3--:R-:W-:-:S04]  /*3b10*/  FADD.FTZ R201, R203, -R201 ;  /* 0x800000c9cbc97221 */ /* 0x008fc80000010000 */
[----:B------:R-:W-:-:S04]  /*3b20*/  FMUL.FTZ R201, R2, R201 ;  /* 0x000000c902c97220 */ /* 0x000fc80000410000 */
[----:B------:R-:W-:-:S05]  /*3b30*/  @P5 FADD.FTZ R201, R157, R201 ;  /* 0x000000c99dc95221 */ /* 0x000fca0000010000 */
[C---:B------:R-:W-:Y:S01]  /*3b40*/  SEL R49, R201.reuse, R49, P4 ;  /* 0x00000031c9317207 */ /* 0x040fe20002000000 */
[----:B------:R-:W-:-:S04]  /*3b50*/  FMUL.FTZ R201, R201, R3 ;  /* 0x00000003c9c97220 */ /* 0x000fc80000410000 */
[----:B------:R-:W-:Y:S01]  /*3b60*/  FMUL.FTZ R203, R201, c[0x0][0x1e8] ;  /* 0x00007a00c9cb7a20 */ /* 0x000fe20000410000 */
[----:B------:R-:W-:-:S06]  /*3b70*/  HFMA2.MMA R201, -RZ, RZ, 0, 0 ;  /* 0x00000000ffc97435 */ /* 0x000fcc00000001ff */
[----:B------:R-:W-:Y:S01]  /*3b80*/  @P6 FMUL.FTZ R201, R203, R194 ;  /* 0x000000c2cbc96220 */ /* 0x000fe20000410000 */
[----:B------:R-:W-:Y:S01]  /*3b90*/  MOV R194, RZ ;  /* 0x000000ff00c27202 */ /* 0x000fe20000000f00 */
[----:B----4-:R-:W-:Y:S02]  /*3ba0*/  @P6 FMUL.FTZ R194, R214, R203 ;  /* 0x000000cbd6c26220 */ /* 0x010fe40000410000 */
[----:B------:R-:W-:Y:S01]  /*3bb0*/  FADD.FTZ R117, R117, R201 ;  /* 0x000000c975757221 */ /* 0x000fe20000010000 */
[----:B------:R-:W3:Y:S04]  /*3bc0*/  LDL R203, [R1+0x4] ;  /* 0x0000040001cb7983 */ /* 0x000ee80000100800 */
[----:B------:R-:W4:Y:S02]  /*3bd0*/  LDL R201, [R1+0xc] ;  /* 0x00000c0001c97983 */ /* 0x000f240000100800 */
[----:B----4-:R-:W-:-:S02]  /*3be0*/  FFMA.FTZ R201, R201, R197, R200 ;  /* 0x000000c5c9c97223 */ /* 0x010fc400000100c8 */
[----:B---3--:R-:W-:Y:S02]  /*3bf0*/  FFMA.FTZ R200, R203, R197, R200 ;  /* 0x000000c5cbc87223 */ /* 0x008fe400000100c8 */
[----:B--2---:R-:W-:Y:S02]  /*3c00*/  FADD.FTZ R201, R215, -R201 ;  /* 0x800000c9d7c97221 */ /* 0x004fe40000010000 */
[----:B------:R-:W-:Y:S01]  /*3c10*/  FADD.FTZ R200, R207, -R200 ;  /* 0x800000c8cfc87221 */ /* 0x000fe20000010000 */
[----:B------:R-:W2:Y:S01]  /*3c20*/  LDL R215, [R1+0xf0] ;  /* 0x0000f00001d77983 */ /* 0x000ea20000100800 */
[C---:B------:R-:W-:Y:S02]  /*3c30*/  FMUL.FTZ R201, R2.reuse, R201 ;  /* 0x000000c902c97220 */ /* 0x040fe40000410000 */
[----:B------:R-:W-:Y:S02]  /*3c40*/  FMUL.FTZ R200, R2, R200 ;  /* 0x000000c802c87220 */ /* 0x000fe40000410000 */
[----:B------:R-:W-:-:S02]  /*3c50*/  @P5 FADD.FTZ R201, R158, R201 ;  /* 0x000000c99ec95221 */ /* 0x000fc40000010000 */
[----:B------:R-:W-:Y:S01]  /*3c60*/  @P5 FADD.FTZ R200, R159, R200 ;  /* 0x000000c89fc85221 */ /* 0x000fe20000010000 */
[----:B------:R-:W-:Y:S02]  /*3c70*/  LOP3.LUT P5, RZ, R17, 0xff0000, RZ, 0xc0, !PT ;  /* 0x00ff000011ff7812 */ /* 0x000fe400078ac0ff */
[C---:B------:R-:W-:Y:S01]  /*3c80*/  SEL R50, R201.reuse, R50, P4 ;  /* 0x00000032c9327207 */ /* 0x040fe20002000000 */
[----:B------:R-:W-:-:S04]  /*3c90*/  FMUL.FTZ R201, R201, R3 ;  /* 0x00000003c9c97220 */ /* 0x000fc80000410000 */
[----:B------:R-:W-:Y:S01]  /*3ca0*/  FMUL.FTZ R207, R201, c[0x0][0x1e8] ;  /* 0x00007a00c9cf7a20 */ /* 0x000fe20000410000 */
[----:B------:R-:W-:-:S05]  /*3cb0*/  MOV R201, RZ ;  /* 0x000000ff00c97202 */ /* 0x000fca0000000f00 */
[----:B------:R-:W-:-:S05]  /*3cc0*/  @P5 PRMT R203, RZ, 0x5410, R195 ;  /* 0x00005410ffcb5816 */ /* 0x000fca00000000c3 */
[----:B------:R-:W-:-:S04]  /*3cd0*/  @P5 FMUL.FTZ R201, R207, R203 ;  /* 0x000000cbcfc95220 */ /* 0x000fc80000410000 */
[----:B------:R-:W-:Y:S02]  /*3ce0*/  FADD.FTZ R118, R118, R201 ;  /* 0x000000c976767221 */ /* 0x000fe40000010000 */
[----:B------:R-:W3:Y:S01]  /*3cf0*/  LDL R201, [R1+0xf4] ;  /* 0x0000f40001c97983 */ /* 0x000ee20000100800 */
[----:B------:R-:W-:Y:S01]  /*3d00*/  HFMA2.MMA R203, -RZ, RZ, 0, 0 ;  /* 0x00000000ffcb7435 */ /* 0x000fe200000001ff */
[C---:B------:R-:W-:Y:S02]  /*3d10*/  SEL R51, R200.reuse, R51, P4 ;  /* 0x00000033c8337207 */ /* 0x040fe40002000000 */
[----:B------:R-:W-:Y:S01]  /*3d20*/  ISETP.NE.U32.AND P4, PT, RZ, c[0x0][0x258], PT ;  /* 0x00009600ff007a0c */ /* 0x000fe20003f85070 */
[----:B------:R-:W-:-:S03]  /*3d30*/  FMUL.FTZ R200, R200, R3 ;  /* 0x00000003c8c87220 */ /* 0x000fc60000410000 */
[----:B------:R-:W-:Y:S01]  /*3d40*/  ISETP.NE.AND.EX P4, PT, RZ, c[0x0][0x25c], PT, P4 ;  /* 0x00009700ff007a0c */ /* 0x000fe20003f85340 */
[----:B------:R-:W-:Y:S01]  /*3d50*/  HFMA2.MMA R214, -RZ, RZ, 0, 9.5367431640625e-07 ;  /* 0x00000010ffd67435 */ /* 0x000fe200000001ff */
[----:B------:R-:W-:Y:S02]  /*3d60*/  F2FP.BF16.PACK_AB R193, R193, R199 ;  /* 0x000000c7c1c1723e */ /* 0x000fe400000010ff */
[----:B------:R-:W-:Y:S02]  /*3d70*/  F2FP.BF16.PACK_AB R192, R192, R198 ;  /* 0x000000c6c0c0723e */ /* 0x000fe400000010ff */
[----:B------:R-:W-:-:S05]  /*3d80*/  F2FP.BF16.PACK_AB R194, R194, R202 ;  /* 0x000000cac2c2723e */ /* 0x000fca00000010ff */
[----:B------:R-:W-:-:S04]  /*3d90*/  IMAD.WIDE.U32 R198, R12, R214, c[0x0][0x248] ;  /* 0x000092000cc67625 */ /* 0x000fc800078e00d6 */
[----:B---3--:R-:W-:Y:S01]  /*3da0*/  @P5 FMUL.FTZ R203, R201, R207 ;  /* 0x000000cfc9cb5220 */ /* 0x008fe20000410000 */
[----:B------:R-:W-:Y:S01]  /*3db0*/  LOP3.LUT P5, RZ, R17, 0xff000000, RZ, 0xc0, !PT ;  /* 0xff00000011ff7812 */ /* 0x000fe200078ac0ff */
[----:B------:R-:W-:Y:S01]  /*3dc0*/  FMUL.FTZ R201, R200, c[0x0][0x1e8] ;  /* 0x00007a00c8c97a20 */ /* 0x000fe20000410000 */
[----:B------:R-:W-:-:S11]  /*3dd0*/  MOV R200, RZ ;  /* 0x000000ff00c87202 */ /* 0x000fd60000000f00 */
[----:B------:R-:W-:-:S05]  /*3de0*/  @P5 PRMT R195, RZ, 0x7610, R195 ;  /* 0x00007610ffc35816 */ /* 0x000fca00000000c3 */
[----:B------:R-:W-:Y:S01]  /*3df0*/  @P5 FMUL.FTZ R200, R201, R195 ;  /* 0x000000c3c9c85220 */ /* 0x000fe20000410000 */
[----:B------:R-:W-:-:S03]  /*3e00*/  HFMA2.MMA R195, -RZ, RZ, 0, 0 ;  /* 0x00000000ffc37435 */ /* 0x000fc600000001ff */
[----:B------:R-:W-:Y:S01]  /*3e10*/  FADD.FTZ R119, R119, R200 ;  /* 0x000000c877777221 */ /* 0x000fe20000010000 */
[----:B------:R-:W-:Y:S02]  /*3e20*/  @P4 MOV R200, 0x20 ;  /* 0x0000002000c84802 */ /* 0x000fe40000000f00 */
[----:B--2---:R-:W-:-:S03]  /*3e30*/  @P5 FMUL.FTZ R195, R215, R201 ;  /* 0x000000c9d7c35220 */ /* 0x004fc60000410000 */
[----:B------:R-:W-:Y:S02]  /*3e40*/  @P4 IMAD.WIDE.U32 R200, R12, R200, c[0x0][0x258] ;  /* 0x000096000cc84625 */ /* 0x000fe400078e00c8 */
[----:B------:R-:W-:-:S03]  /*3e50*/  F2FP.BF16.PACK_AB R195, R195, R203 ;  /* 0x000000cbc3c3723e */ /* 0x000fc600000010ff */
[----:B------:R0:W-:Y:S04]  /*3e60*/  @P4 STG.E.128 [R200.64], R52 ;  /* 0x00000034c8004986 */ /* 0x0001e8000c101d04 */
[----:B------:R0:W-:Y:S04]  /*3e70*/  @P4 STG.E.128 [R200.64+0x10], R48 ;  /* 0x00001030c8004986 */ /* 0x0001e8000c101d04 */
[----:B------:R0:W-:Y:S01]  /*3e80*/  STG.E.128 [R198.64], R192 ;  /* 0x000000c0c6007986 */ /* 0x0001e2000c101d04 */
[----:B------:R-:W-:-:S03]  /*3e90*/  IADD3 R12, R12, 0x80, RZ ;  /* 0x000000800c0c7810 */ /* 0x000fc60007ffe0ff */
.L_x_5590:
[----:B0-----:R-:W-:Y:S05]  /*3ea0*/  BSYNC B0 ;  /* 0x0000000000007941 */ /* 0x001fea0003800000 */
.L_x_5589:
[----:B------:R-:W-:Y:S01]  /*3eb0*/  BSSY B0, `(.L_x_5591) ;  /* 0x0000097000007945 */ /* 0x000fe20003800000 */
[----:B------:R-:W-:Y:S05]  /*3ec0*/  @!P1 BRA `(.L_x_5592) ;  /* 0x0000095000009947 */ /* 0x000fea0003800000 */
[----:B------:R-:W2:Y:S01]  /*3ed0*/  LDL R199, [R1+0x68] ;  /* 0x0000680001c77983 */ /* 0x000ea20000100800 */
[----:B------:R-:W-:-:S03]  /*3ee0*/  HFMA2.MMA R192, -RZ, RZ, 0, 9.5367431640625e-07 ;  /* 0x00000010ffc07435 */ /* 0x000fc600000001ff */
[----:B-----5:R-:W3:Y:S04]  /*3ef0*/  LDL R207, [R1+0xec] ;  /* 0x0000ec0001cf7983 */ /* 0x020ee80000100800 */
[----:B------:R-:W4:Y:S03]  /*3f00*/  LDL R203, [R1+0x54] ;  /* 0x0000540001cb7983 */ /* 0x000f260000100800 */
[----:B------:R-:W-:Y:S01]  /*3f10*/  IMAD.WIDE.U32 R192, R12, R192, c[0x0][0x170] ;  /* 0x00005c000cc07625 */ /* 0x000fe200078e00c0 */
[----:B------:R-:W3:Y:S01]  /*3f20*/  LDL R214, [R1+0xe8] ;  /* 0x0000e80001d67983 */ /* 0x000ee20000100800 */
[----:B------:R-:W-:Y:S02]  /*3f30*/  ISETP.NE.AND P4, PT, R216, RZ, PT ;  /* 0x000000ffd800720c */ /* 0x000fe40003f85270 */
[----:B------:R-:W-:Y:S01]  /*3f40*/  ISETP.NE.U32.AND P5, PT, RZ, c[0x0][0x218], PT ;  /* 0x00008600ff007a0c */ /* 0x000fe20003fa5070 */
[----:B------:R-:W3:Y:S04]  /*3f50*/  LDL R215, [R1+0xe4] ;  /* 0x0000e40001d77983 */ /* 0x000ee80000100800 */
[----:B------:R-:W3:Y:S01]  /*3f60*/  LDG.E.128 R192, [R192.64] ;  /* 0x00000004c0c07981 */ /* 0x000ee2000c1e1d00 */
[----:B------:R-:W-:-:S02]  /*3f70*/  FSEL R200, R196, RZ, !P4 ;  /* 0x000000ffc4c87208 */ /* 0x000fc40006000000 */
[----:B------:R-:W-:-:S03]  /*3f80*/  ISETP.NE.AND.EX P5, PT, RZ, c[0x0][0x21c], PT, P5 ;  /* 0x00008700ff007a0c */ /* 0x000fc60003fa5350 */
[----:B------:R-:W-:Y:S01]  /*3f90*/  FFMA.FTZ R198, R226, R197, R200 ;  /* 0x000000c5e2c67223 */ /* 0x000fe200000100c8 */
[----:B------:R-:W-:-:S03]  /*3fa0*/  LOP3.LUT P6, RZ, R18, 0xff00, RZ, 0xc0, !PT ;  /* 0x0000ff0012ff7812 */ /* 0x000fc600078cc0ff */
[----:B--2---:R-:W-:-:S04]  /*3fb0*/  FADD.FTZ R198, R199, -R198 ;  /* 0x800000c6c7c67221 */ /* 0x004fc80000010000 */
[----:B------:R-:W-:Y:S01]  /*3fc0*/  FMUL.FTZ R202, R2, R198 ;  /* 0x000000c602ca7220 */ /* 0x000fe20000410000 */
[----:B------:R-:W-:-:S04]  /*3fd0*/  MOV R198, R18 ;  /* 0x0000001200c67202 */ /* 0x000fc80000000f00 */
[----:B------:R-:W-:Y:S01]  /*3fe0*/  LOP3.LUT P4, RZ, R198, 0xff, RZ, 0xc0, !PT ;  /* 0x000000ffc6ff7812 */ /* 0x000fe2000788c0ff */
[----:B------:R-:W-:Y:S01]  /*3ff0*/  @P5 FADD.FTZ R202, R160, R202 ;  /* 0x000000caa0ca5221 */ /* 0x000fe20000010000 */
[----:B------:R-:W-:-:S03]  /*4000*/  HFMA2.MMA R199, -RZ, RZ, 0, 0 ;  /* 0x00000000ffc77435 */ /* 0x000fc600000001ff */
[----:B------:R-:W-:-:S04]  /*4010*/  FMUL.FTZ R201, R202, R3 ;  /* 0x00000003cac97220 */ /* 0x000fc80000410000 */
[----:B------:R-:W-:-:S04]  /*4020*/  FMUL.FTZ R201, R201, c[0x0][0x1e8] ;  /* 0x00007a00c9c97a20 */ /* 0x000fc80000410000 */
[----:B---3--:R-:W-:-:S05]  /*4030*/  @P4 PRMT R198, RZ, 0x5410, R192 ;  /* 0x00005410ffc64816 */ /* 0x008fca00000000c0 */
[----:B------:R-:W-:Y:S01]  /*4040*/  @P4 FMUL.FTZ R199, R201, R198 ;  /* 0x000000c6c9c74220 */ /* 0x000fe20000410000 */
[----:B------:R-:W-:Y:S01]  /*4050*/  MOV R198, RZ ;  /* 0x000000ff00c67202 */ /* 0x000fe20000000f00 */
[----:B------:R-:W-:Y:S02]  /*4060*/  @P4 FMUL.FTZ R198, R207, R201 ;  /* 0x000000c9cfc64220 */ /* 0x000fe40000410000 */
[----:B------:R-:W2:Y:S01]  /*4070*/  LDL R207, [R1+0x40] ;  /* 0x0000400001cf7983 */ /* 0x000ea20000100800 */
[----:B------:R-:W-:Y:S01]  /*4080*/  FFMA.FTZ R201, R221, R197, R200 ;  /* 0x000000c5ddc97223 */ /* 0x000fe200000100c8 */
[----:B------:R-:W-:-:S03]  /*4090*/  ISETP.NE.U32.AND P4, PT, RZ, c[0x0][0x258], PT ;  /* 0x00009600ff007a0c */ /* 0x000fc60003f85070 */
[----:B----4-:R-:W-:Y:S01]  /*40a0*/  FADD.FTZ R201, R203, -R201 ;  /* 0x800000c9cbc97221 */ /* 0x010fe20000010000 */
[----:B------:R-:W-:-:S03]  /*40b0*/  ISETP.NE.AND.EX P4, PT, RZ, c[0x0][0x25c], PT, P4 ;  /* 0x00009700ff007a0c */ /* 0x000fc60003f85340 */
[----:B------:R-:W-:Y:S01]  /*40c0*/  FMUL.FTZ R201, R2, R201 ;  /* 0x000000c902c97220 */ /* 0x000fe20000410000 */
[----:B------:R-:W-:-:S03]  /*40d0*/  SEL R52, R202, R52, P4 ;  /* 0x00000034ca347207 */ /* 0x000fc60002000000 */
[----:B------:R-:W-:Y:S01]  /*40e0*/  @P5 FADD.FTZ R201, R161, R201 ;  /* 0x000000c9a1c95221 */ /* 0x000fe20000010000 */
[----:B------:R-:W-:-:S03]  /*40f0*/  HFMA2.MMA R203, -RZ, RZ, 0, 0 ;  /* 0x00000000ffcb7435 */ /* 0x000fc600000001ff */
[----:B------:R-:W-:Y:S01]  /*4100*/  FMUL.FTZ R202, R201, R3 ;  /* 0x00000003c9ca7220 */ /* 0x000fe20000410000 */
[----:B------:R-:W-:-:S03]  /*4110*/  @P6 PRMT R192, RZ, 0x7610, R192 ;  /* 0x00007610ffc06816 */ /* 0x000fc600000000c0 */
[----:B------:R-:W-:-:S04]  /*4120*/  FMUL.FTZ R202, R202, c[0x0][0x1e8] ;  /* 0x00007a00caca7a20 */ /* 0x000fc80000410000 */
[----:B------:R-:W-:Y:S01]  /*4130*/  @P6 FMUL.FTZ R203, R202, R192 ;  /* 0x000000c0cacb6220 */ /* 0x000fe20000410000 */
[----:B------:R-:W-:Y:S01]  /*4140*/  MOV R192, RZ ;  /* 0x000000ff00c07202 */ /* 0x000fe20000000f00 */
[----:B------:R-:W-:Y:S02]  /*4150*/  @P6 FMUL.FTZ R192, R214, R202 ;  /* 0x000000cad6c06220 */ /* 0x000fe40000410000 */
[----:B------:R-:W3:Y:S01]  /*4160*/  LDL R214, [R1+0x2c] ;  /* 0x00002c0001d67983 */ /* 0x000ee20000100800 */
[----:B------:R-:W-:Y:S01]  /*4170*/  SEL R53, R201, R53, P4 ;  /* 0x00000035c9357207 */ /* 0x000fe20002000000 */
[----:B------:R-:W-:Y:S01]  /*4180*/  FFMA.FTZ R201, R220, R197, R200 ;  /* 0x000000c5dcc97223 */ /* 0x000fe200000100c8 */
[----:B------:R-:W-:Y:S01]  /*4190*/  LOP3.LUT P6, RZ, R18, 0xff0000, RZ, 0xc0, !PT ;  /* 0x00ff000012ff7812 */ /* 0x000fe200078cc0ff */
[----:B------:R-:W-:Y:S01]  /*41a0*/  FADD.FTZ R121, R121, R203 ;  /* 0x000000cb79797221 */ /* 0x000fe20000010000 */
[----:B------:R-:W-:Y:S01]  /*41b0*/  HFMA2.MMA R202, -RZ, RZ, 0, 0 ;  /* 0x00000000ffca7435 */ /* 0x000fe200000001ff */
[----:B------:R-:W-:-:S10]  /*41c0*/  FADD.FTZ R120, R120, R199 ;  /* 0x000000c778787221 */ /* 0x000fd40000010000 */
[----:B------:R-:W-:Y:S01]  /*41d0*/  @P6 PRMT R199, RZ, 0x5410, R193 ;  /* 0x00005410ffc76816 */ /* 0x000fe200000000c1 */
[----:B--2---:R-:W-:Y:S02]  /*41e0*/  FADD.FTZ R201, R207, -R201 ;  /* 0x800000c9cfc97221 */ /* 0x004fe40000010000 */
[----:B------:R-:W2:Y:S02]  /*41f0*/  LDL R207, [R1+0xe0] ;  /* 0x0000e00001cf7983 */ /* 0x000ea40000100800 */
[----:B------:R-:W-:-:S04]  /*4200*/  FMUL.FTZ R201, R2, R201 ;  /* 0x000000c902c97220 */ /* 0x000fc80000410000 */
[----:B------:R-:W-:-:S04]  /*4210*/  @P5 FADD.FTZ R201, R162, R201 ;  /* 0x000000c9a2c95221 */ /* 0x000fc80000010000 */
[----:B------:R-:W-:-:S04]  /*4220*/  FMUL.FTZ R203, R201, R3 ;  /* 0x00000003c9cb7220 */ /* 0x000fc80000410000 */
[----:B------:R-:W-:-:S04]  /*4230*/  FMUL.FTZ R203, R203, c[0x0][0x1e8] ;  /* 0x00007a00cbcb7a20 */ /* 0x000fc80000410000 */
[----:B------:R-:W-:Y:S01]  /*4240*/  @P6 FMUL.FTZ R202, R203, R199 ;  /* 0x000000c7cbca6220 */ /* 0x000fe20000410000 */
[----:B------:R-:W-:Y:S01]  /*4250*/  MOV R199, RZ ;  /* 0x000000ff00c77202 */ /* 0x000fe20000000f00 */
[----:B------:R-:W-:Y:S02]  /*4260*/  @P6 FMUL.FTZ R199, R215, R203 ;  /* 0x000000cbd7c76220 */ /* 0x000fe40000410000 */
[----:B------:R-:W4:Y:S01]  /*4270*/  LDL R215, [R1+0x18] ;  /* 0x0000180001d77983 */ /* 0x000f220000100800 */
[----:B------:R-:W-:Y:S01]  /*4280*/  SEL R54, R201, R54, P4 ;  /* 0x00000036c9367207 */ /* 0x000fe20002000000 */
[----:B------:R-:W-:-:S04]  /*4290*/  FFMA.FTZ R201, R219, R197, R200 ;  /* 0x000000c5dbc97223 */ /* 0x000fc800000100c8 */
[----:B---3--:R-:W-:Y:S02]  /*42a0*/  FADD.FTZ R201, R214, -R201 ;  /* 0x800000c9d6c97221 */ /* 0x008fe40000010000 */
[----:B------:R-:W3:Y:S01]  /*42b0*/  LDL R214, [R1+0xdc] ;  /* 0x0000dc0001d67983 */ /* 0x000ee20000100800 */
[----:B------:R-:W-:Y:S01]  /*42c0*/  LOP3.LUT P6, RZ, R18, 0xff000000, RZ, 0xc0, !PT ;  /* 0xff00000012ff7812 */ /* 0x000fe200078cc0ff */
[----:B------:R-:W-:-:S04]  /*42d0*/  FMUL.FTZ R201, R2, R201 ;  /* 0x000000c902c97220 */ /* 0x000fc80000410000 */
[----:B------:R-:W-:Y:S02]  /*42e0*/  @P5 FADD.FTZ R201, R163, R201 ;  /* 0x000000c9a3c95221 */ /* 0x000fe40000010000 */
[----:B------:R-:W-:Y:S02]  /*42f0*/  FADD.FTZ R122, R122, R202 ;  /* 0x000000ca7a7a7221 */ /* 0x000fe40000010000 */
[----:B------:R-:W-:Y:S01]  /*4300*/  FMUL.FTZ R202, R201, R3 ;  /* 0x00000003c9ca7220 */ /* 0x000fe20000410000 */
[----:B------:R-:W-:-:S03]  /*4310*/  HFMA2.MMA R203, -RZ, RZ, 0, 0 ;  /* 0x00000000ffcb7435 */ /* 0x000fc600000001ff */
[----:B------:R-:W-:Y:S01]  /*4320*/  @P6 PRMT R193, RZ, 0x7610, R193 ;  /* 0x00007610ffc16816 */ /* 0x000fe200000000c1 */
[----:B------:R-:W-:Y:S01]  /*4330*/  FMUL.FTZ R202, R202, c[0x0][0x1e8] ;  /* 0x00007a00caca7a20 */ /* 0x000fe20000410000 */
[----:B------:R-:W-:-:S03]  /*4340*/  SEL R55, R201, R55, P4 ;  /* 0x00000037c9377207 */ /* 0x000fc60002000000 */
[----:B------:R-:W-:Y:S01]  /*4350*/  @P6 FMUL.FTZ R203, R202, R193 ;  /* 0x000000c1cacb6220 */ /* 0x000fe20000410000 */
[----:B------:R-:W-:Y:S01]  /*4360*/  MOV R193, RZ ;  /* 0x000000ff00c17202 */ /* 0x000fe20000000f00 */
[----:B------:R-:W-:Y:S02]  /*4370*/  FFMA.FTZ R201, R218, R197, R200 ;  /* 0x000000c5dac97223 */ /* 0x000fe400000100c8 */
[----:B------:R-:W-:Y:S02]  /*4380*/  FADD.FTZ R123, R123, R203 ;  /* 0x000000cb7b7b7221 */ /* 0x000fe40000010000 */
[----:B--2---:R-:W-:Y:S02]  /*4390*/  @P6 FMUL.FTZ R193, R207, R202 ;  /* 0x000000cacfc16220 */ /* 0x004fe40000410000 */
[----:B------:R-:W2:Y:S01]  /*43a0*/  LDL R207, [R1+0xd8] ;  /* 0x0000d80001cf7983 */ /* 0x000ea20000100800 */
[----:B------:R-:W-:Y:S01]  /*43b0*/  LOP3.LUT P6, RZ, R19, 0xff, RZ, 0xc0, !PT ;  /* 0x000000ff13ff7812 */ /* 0x000fe200078cc0ff */
[----:B----4-:R-:W-:-:S02]  /*43c0*/  FADD.FTZ R201, R215, -R201 ;  /* 0x800000c9d7c97221 */ /* 0x010fc40000010000 */
[----:B------:R-:W4:Y:S02]  /*43d0*/  LDL R215, [R1+0xd4] ;  /* 0x0000d40001d77983 */ /* 0x000f240000100800 */
[----:B------:R-:W-:-:S04]  /*43e0*/  FMUL.FTZ R201, R2, R201 ;  /* 0x000000c902c97220 */ /* 0x000fc80000410000 */
[----:B------:R-:W-:-:S05]  /*43f0*/  @P5 FADD.FTZ R201, R164, R201 ;  /* 0x000000c9a4c95221 */ /* 0x000fca0000010000 */
[C---:B------:R-:W-:Y:S01]  /*4400*/  SEL R48, R201.reuse, R48, P4 ;  /* 0x00000030c9307207 */ /* 0x040fe20002000000 */
[----:B------:R-:W-:Y:S01]  /*4410*/  FMUL.FTZ R201, R201, R3 ;  /* 0x00000003c9c97220 */ /* 0x000fe20000410000 */
[----:B------:R-:W-:-:S03]  /*4420*/  @P6 PRMT R202, RZ, 0x5410, R194 ;  /* 0x00005410ffca6816 */ /* 0x000fc600000000c2 */
[----:B------:R-:W-:Y:S01]  /*4430*/  FMUL.FTZ R203, R201, c[0x0][0x1e8] ;  /* 0x00007a00c9cb7a20 */ /* 0x000fe20000410000 */
[----:B------:R-:W-:-:S06]  /*4440*/  HFMA2.MMA R201, -RZ, RZ, 0, 0 ;  /* 0x00000000ffc97435 */ /* 0x000fcc00000001ff */
[----:B------:R-:W-:Y:S01]  /*4450*/  @P6 FMUL.FTZ R201, R203, R202 ;  /* 0x000000cacbc96220 */ /* 0x000fe20000410000 */
[----:B------:R-:W-:Y:S01]  /*4460*/  MOV R202, RZ ;  /* 0x000000ff00ca7202 */ /* 0x000fe20000000f00 */
[----:B---3--:R-:W-:Y:S02]  /*4470*/  @P6 FMUL.FTZ R202, R214, R203 ;  /* 0x000000cbd6ca6220 */ /* 0x008fe40000410000 */
[----:B------:R-:W3:Y:S01]  /*4480*/  LDL R214, [R1+0xd0] ;  /* 0x0000d00001d67983 */ /* 0x000ee20000100800 */
[----:B------:R-:W-:Y:S02]  /*4490*/  FADD.FTZ R124, R124, R201 ;  /* 0x000000c97c7c7221 */ /* 0x000fe40000010000 */
[----:B------:R-:W-:-:S04]  /*44a0*/  FFMA.FTZ R201, R217, R197, R200 ;  /* 0x000000c5d9c97223 */ /* 0x000fc800000100c8 */
[----:B------:R-:W-:Y:S01]  /*44b0*/  FADD.FTZ R201, R252, -R201 ;  /* 0x800000c9fcc97221 */ /* 0x000fe20000010000 */
[----:B------:R-:W-:-:S03]  /*44c0*/  LOP3.LUT P6, RZ, R19, 0xff00, RZ, 0xc0, !PT ;  /* 0x0000ff0013ff7812 */ /* 0x000fc600078cc0ff */
[----:B------:R-:W-:-:S04]  /*44d0*/  FMUL.FTZ R201, R2, R201 ;  /* 0x000000c902c97220 */ /* 0x000fc80000410000 */
[----:B------:R-:W-:-:S05]  /*44e0*/  @P5 FADD.FTZ R201, R165, R201 ;  /* 0x000000c9a5c95221 */ /* 0x000fca0000010000 */
[C---:B------:R-:W-:Y:S01]  /*44f0*/  SEL R49, R201.reuse, R49, P4 ;  /* 0x00000031c9317207 */ /* 0x040fe20002000000 */
[----:B------:R-:W-:Y:S01]  /*4500*/  FMUL.FTZ R201, R201, R3 ;  /* 0x00000003c9c97220 */ /* 0x000fe20000410000 */
[----:B------:R-:W-:-:S03]  /*4510*/  @P6 PRMT R194, RZ, 0x7610, R194 ;  /* 0x00007610ffc26816 */ /* 0x000fc600000000c2 */
[----:B------:R-:W-:Y:S01]  /*4520*/  FMUL.FTZ R203, R201, c[0x0][0x1e8] ;  /* 0x00007a00c9cb7a20 */ /* 0x000fe20000410000 */
[----:B------:R-:W-:-:S06]  /*4530*/  HFMA2.MMA R201, -RZ, RZ, 0, 0 ;  /* 0x00000000ffc97435 */ /* 0x000fcc00000001ff */
[----:B------:R-:W-:-:S04]  /*4540*/  @P6 FMUL.FTZ R201, R203, R194 ;  /* 0x000000c2cbc96220 */ /* 0x000fc80000410000 */
[----:B------:R-:W-:Y:S02]  /*4550*/  FADD.FTZ R125, R125, R201 ;  /* 0x000000c97d7d7221 */ /* 0x000fe40000010000 */
        /* <DEDUP_REMOVED lines=8> */
[----:B------:R-:W-:Y:S02]  /*45e0*/  LOP3.LUT P5, RZ, R19, 0xff0000, RZ, 0xc0, !PT ;  /* 0x00ff000013ff7812 */ /* 0x000fe400078ac0ff */
[C---:B------:R-:W-:Y:S01]  /*45f0*/  SEL R50, R201.reuse, R50, P4 ;  /* 0x00000032c9327207 */ /* 0x040fe20002000000 */
[----:B------:R-:W-:Y:S01]  /*4600*/  FMUL.FTZ R201, R201, R3 ;  /* 0x00000003c9c97220 */ /* 0x000fe20000410000 */
[----:B------:R-:W-:Y:S02]  /*4610*/  MOV R194, RZ ;  /* 0x000000ff00c27202 */ /* 0x000fe40000000f00 */
[C---:B------:R-:W-:Y:S01]  /*4620*/  SEL R51, R200.reuse, R51, P4 ;  /* 0x00000033c8337207 */ /* 0x040fe20002000000 */
[----:B------:R-:W-:Y:S01]  /*4630*/  FMUL.FTZ R200, R200, R3 ;  /* 0x00000003c8c87220 */ /* 0x000fe20000410000 */
[----:B------:R-:W-:-:S04]  /*4640*/  ISETP.NE.U32.AND P4, PT, RZ, c[0x0][0x258], PT ;  /* 0x00009600ff007a0c */ /* 0x000fc80003f85070 */
[----:B------:R-:W-:Y:S02]  /*4650*/  ISETP.NE.AND.EX P4, PT, RZ, c[0x0][0x25c], PT, P4 ;  /* 0x00009700ff007a0c */ /* 0x000fe40003f85340 */
[----:B------:R-:W-:Y:S02]  /*4660*/  F2FP.BF16.PACK_AB R192, R192, R198 ;  /* 0x000000c6c0c0723e */ /* 0x000fe400000010ff */
[----:B------:R-:W-:Y:S01]  /*4670*/  F2FP.BF16.PACK_AB R193, R193, R199 ;  /* 0x000000c7c1c1723e */ /* 0x000fe200000010ff */
[----:B--2---:R-:W-:Y:S02]  /*4680*/  @P6 FMUL.FTZ R194, R207, R203 ;  /* 0x000000cbcfc26220 */ /* 0x004fe40000410000 */
[----:B------:R-:W-:Y:S01]  /*4690*/  FMUL.FTZ R207, R201, c[0x0][0x1e8] ;  /* 0x00007a00c9cf7a20 */ /* 0x000fe20000410000 */
[----:B------:R-:W-:Y:S01]  /*46a0*/  HFMA2.MMA R201, -RZ, RZ, 0, 0 ;  /* 0x00000000ffc97435 */ /* 0x000fe200000001ff */
[----:B------:R-:W-:-:S05]  /*46b0*/  @P5 PRMT R203, RZ, 0x5410, R195 ;  /* 0x00005410ffcb5816 */ /* 0x000fca00000000c3 */
[----:B------:R-:W-:Y:S01]  /*46c0*/  @P5 FMUL.FTZ R201, R207, R203 ;  /* 0x000000cbcfc95220 */ /* 0x000fe20000410000 */
[----:B------:R-:W-:Y:S01]  /*46d0*/  MOV R203, RZ ;  /* 0x000000ff00cb7202 */ /* 0x000fe20000000f00 */
[----:B----4-:R-:W-:Y:S01]  /*46e0*/  @P5 FMUL.FTZ R203, R215, R207 ;  /* 0x000000cfd7cb5220 */ /* 0x010fe20000410000 */
[----:B------:R-:W-:Y:S01]  /*46f0*/  LOP3.LUT P5, RZ, R19, 0xff000000, RZ, 0xc0, !PT ;  /* 0xff00000013ff7812 */ /* 0x000fe200078ac0ff */
[----:B------:R-:W-:Y:S02]  /*4700*/  FADD.FTZ R126, R126, R201 ;  /* 0x000000c97e7e7221 */ /* 0x000fe40000010000 */
[----:B------:R-:W-:Y:S01]  /*4710*/  FMUL.FTZ R201, R200, c[0x0][0x1e8] ;  /* 0x00007a00c8c97a20 */ /* 0x000fe20000410000 */
[----:B------:R-:W-:-:S09]  /*4720*/  HFMA2.MMA R200, -RZ, RZ, 0, 0 ;  /* 0x00000000ffc87435 */ /* 0x000fd200000001ff */
[----:B------:R-:W-:-:S05]  /*4730*/  @P5 PRMT R195, RZ, 0x7610, R195 ;  /* 0x00007610ffc35816 */ /* 0x000fca00000000c3 */
[----:B------:R-:W-:Y:S01]  /*4740*/  @P5 FMUL.FTZ R200, R201, R195 ;  /* 0x000000c3c9c85220 */ /* 0x000fe20000410000 */
[----:B------:R-:W-:-:S03]  /*4750*/  MOV R195, RZ ;  /* 0x000000ff00c37202 */ /* 0x000fc60000000f00 */
[----:B------:R-:W-:Y:S02]  /*4760*/  FADD.FTZ R127, R127, R200 ;  /* 0x000000c87f7f7221 */ /* 0x000fe40000010000 */
[----:B---3--:R-:W-:Y:S01]  /*4770*/  @P5 FMUL.FTZ R195, R214, R201 ;  /* 0x000000c9d6c35220 */ /* 0x008fe20000410000 */
[----:B------:R-:W-:-:S04]  /*4780*/  @P4 LEA R200, P5, R12, c[0x0][0x258], 0x5 ;  /* 0x000096000cc84a11 */ /* 0x000fc800078a28ff */
[----:B------:R-:W-:-:S05]  /*4790*/  @P4 LEA.HI.X R201, R12, c[0x0][0x25c], RZ, 0x5, P5 ;  /* 0x000097000cc94a11 */ /* 0x000fca00028f2cff */
[----:B------:R0:W-:Y:S04]  /*47a0*/  @P4 STG.E.128 [R200.64], R52 ;  /* 0x00000034c8004986 */ /* 0x0001e8000c101d04 */
[----:B------:R0:W-:Y:S01]  /*47b0*/  @P4 STG.E.128 [R200.64+0x10], R48 ;  /* 0x00001030c8004986 */ /* 0x0001e2000c101d04 */
[----:B------:R-:W-:Y:S02]  /*47c0*/  LEA R198, P4, R12, c[0x0][0x248], 0x4 ;  /* 0x000092000cc67a11 */ /* 0x000fe400078820ff */
[----:B------:R-:W-:Y:S02]  /*47d0*/  F2FP.BF16.PACK_AB R195, R195, R203 ;  /* 0x000000cbc3c3723e */ /* 0x000fe400000010ff */
[----:B------:R-:W-:Y:S02]  /*47e0*/  F2FP.BF16.PACK_AB R194, R194, R202 ;  /* 0x000000cac2c2723e */ /* 0x000fe400000010ff */
[----:B------:R-:W-:-:S05]  /*47f0*/  LEA.HI.X R199, R12, c[0x0][0x24c], RZ, 0x4, P4 ;  /* 0x000093000cc77a11 */ /* 0x000fca00020f24ff */
[----:B------:R0:W-:Y:S01]  /*4800*/  STG.E.128 [R198.64], R192 ;  /* 0x000000c0c6007986 */ /* 0x0001e2000c101d04 */
[----:B------:R-:W-:-:S03]  /*4810*/  IADD3 R12, R12, 0x80, RZ ;  /* 0x000000800c0c7810 */ /* 0x000fc60007ffe0ff */
.L_x_5592:
[----:B------:R-:W-:Y:S05]  /*4820*/  BSYNC B0 ;  /* 0x0000000000007941 */ /* 0x000fea0003800000 */
.L_x_5591:
[----:B------:R-:W-:Y:S01]  /*4830*/  BSSY B0, `(.L_x_5593) ;  /* 0x0000096000007945 */ /* 0x000fe20003800000 */
[----:B------:R-:W-:Y:S05]  /*4840*/  @!P2 BRA `(.L_x_5594) ;  /* 0x000009400000a947 */ /* 0x000fea0003800000 */
[----:B0-----:R-:W2:Y:S01]  /*4850*/  LDL R199, [R1+0x64] ;  /* 0x0000640001c77983 */ /* 0x001ea20000100800 */
[----:B------:R-:W-:-:S03]  /*4860*/  HFMA2.MMA R192, -RZ, RZ, 0, 9.5367431640625e-07 ;  /* 0x00000010ffc07435 */ /* 0x000fc600000001ff */
[----:B------:R-:W3:Y:S04]  /*4870*/  LDL R214, [R1+0xcc] ;  /* 0x0000cc0001d67983 */ /* 0x000ee80000100800 */
[----:B------:R-:W4:Y:S03]  /*4880*/  LDL R203, [R1+0x50] ;  /* 0x0000500001cb7983 */ /* 0x000f260000100800 */
[----:B------:R-:W-:Y:S01]  /*4890*/  IMAD.WIDE.U32 R192, R12, R192, c[0x0][0x170] ;  /* 0x00005c000cc07625 */ /* 0x000fe200078e00c0 */
[----:B-----5:R-:W3:Y:S01]  /*48a0*/  LDL R207, [R1+0xc8] ;  /* 0x0000c80001cf7983 */ /* 0x020ee20000100800 */
        /* <DEDUP_REMOVED lines=38> */
[----:B------:R-:W-:-:S03]  /*4b10*/  LOP3.LUT P6, RZ, R20, 0xff0000, RZ, 0xc0, !PT ;  /* 0x00ff000014ff7812 */ /* 0x000fc600078cc0ff */
[----:B------:R-:W-:Y:S02]  /*4b20*/  FADD.FTZ R201, R215, -R201 ;  /* 0x800000c9d7c97221 */ /* 0x000fe40000010000 */
[----:B------:R-:W4:Y:S02]  /*4b30*/  LDL R215, [R1+0xc0] ;  /* 0x0000c00001d77983 */ /* 0x000f240000100800 */
        /* <DEDUP_REMOVED lines=10> */
[----:B--2---:R-:W-:Y:S02]  /*4be0*/  @P6 FMUL.FTZ R199, R214, R203 ;  /* 0x000000cbd6c76220 */ /* 0x004fe40000410000 */
[----:B------:R-:W2:Y:S01]  /*4bf0*/  LDL R214, [R1+0xbc] ;  /* 0x0000bc0001d67983 */ /* 0x000ea20000100800 */
        /* <DEDUP_REMOVED lines=8> */
[----:B------:R-:W-:Y:S02]  /*4c80*/  @P5 FADD.FTZ R201, R31, R201 ;  /* 0x000000c91fc95221 */ /* 0x000fe40000010000 */
[----:B------:R-:W-:Y:S02]  /*4c90*/  @P6 PRMT R193, RZ, 0x7610, R193 ;  /* 0x00007610ffc16816 */ /* 0x000fe400000000c1 */
[C---:B------:R-:W-:Y:S01]  /*4ca0*/  FMUL.FTZ R202, R201.reuse, R3 ;  /* 0x00000003c9ca7220 */ /* 0x040fe20000410000 */
[----:B------:R-:W-:Y:S01]  /*4cb0*/  SEL R55, R201, R55, P4 ;  /* 0x00000037c9377207 */ /* 0x000fe20002000000 */
[----:B------:R-:W-:Y:S02]  /*4cc0*/  FFMA.FTZ R201, R210, R197, R200 ;  /* 0x000000c5d2c97223 */ /* 0x000fe400000100c8 */
[----:B------:R-:W-:Y:S02]  /*4cd0*/  FMUL.FTZ R202, R202, c[0x0][0x1e8] ;  /* 0x00007a00caca7a20 */ /* 0x000fe40000410000 */
[----:B------:R-:W-:-:S02]  /*4ce0*/  FADD.FTZ R201, R247, -R201 ;  /* 0x800000c9f7c97221 */ /* 0x000fc40000010000 */
[----:B------:R-:W-:Y:S01]  /*4cf0*/  @P6 FMUL.FTZ R203, R202, R193 ;  /* 0x000000c1cacb6220 */ /* 0x000fe20000410000 */
[----:B------:R-:W-:Y:S01]  /*4d00*/  MOV R193, RZ ;  /* 0x000000ff00c17202 */ /* 0x000fe20000000f00 */
[----:B----4-:R-:W-:Y:S02]  /*4d10*/  @P6 FMUL.FTZ R193, R215, R202 ;  /* 0x000000cad7c16220 */ /* 0x010fe40000410000 */
[----:B------:R-:W-:Y:S01]  /*4d20*/  FMUL.FTZ R201, R2, R201 ;  /* 0x000000c902c97220 */ /* 0x000fe20000410000 */
[----:B------:R-:W4:Y:S01]  /*4d30*/  LDL R215, [R1+0xb4] ;  /* 0x0000b40001d77983 */ /* 0x000f220000100800 */
[----:B------:R-:W-:Y:S02]  /*4d40*/  LOP3.LUT P6, RZ, R21, 0xff, RZ, 0xc0, !PT ;  /* 0x000000ff15ff7812 */ /* 0x000fe400078cc0ff */
[----:B------:R-:W-:-:S05]  /*4d50*/  @P5 FADD.FTZ R201, R24, R201 ;  /* 0x000000c918c95221 */ /* 0x000fca0000010000 */
[C---:B------:R-:W-:Y:S01]  /*4d60*/  SEL R48, R201.reuse, R48, P4 ;  /* 0x00000030c9307207 */ /* 0x040fe20002000000 */
[----:B------:R-:W-:Y:S02]  /*4d70*/  FMUL.FTZ R201, R201, R3 ;  /* 0x00000003c9c97220 */ /* 0x000fe40000410000 */
[----:B------:R-:W-:Y:S02]  /*4d80*/  FADD.FTZ R131, R131, R203 ;  /* 0x000000cb83837221 */ /* 0x000fe40000010000 */
[----:B------:R-:W-:Y:S01]  /*4d90*/  FMUL.FTZ R203, R201, c[0x0][0x1e8] ;  /* 0x00007a00c9cb7a20 */ /* 0x000fe20000410000 */
[----:B------:R-:W-:Y:S01]  /*4da0*/  HFMA2.MMA R201, -RZ, RZ, 0, 0 ;  /* 0x00000000ffc97435 */ /* 0x000fe200000001ff */
[----:B------:R-:W-:-:S05]  /*4db0*/  @P6 PRMT R202, RZ, 0x5410, R194 ;  /* 0x00005410ffca6816 */ /* 0x000fca00000000c2 */
[----:B------:R-:W-:Y:S01]  /*4dc0*/  @P6 FMUL.FTZ R201, R203, R202 ;  /* 0x000000cacbc96220 */ /* 0x000fe20000410000 */
[----:B------:R-:W-:-:S03]  /*4dd0*/  MOV R202, RZ ;  /* 0x000000ff00ca7202 */ /* 0x000fc60000000f00 */
[----:B------:R-:W-:Y:S02]  /*4de0*/  FADD.FTZ R132, R132, R201 ;  /* 0x000000c984847221 */ /* 0x000fe40000010000 */
[----:B------:R-:W-:-:S04]  /*4df0*/  FFMA.FTZ R201, R209, R197, R200 ;  /* 0x000000c5d1c97223 */ /* 0x000fc800000100c8 */
[----:B------:R-:W-:Y:S02]  /*4e00*/  FADD.FTZ R201, R246, -R201 ;  /* 0x800000c9f6c97221 */ /* 0x000fe40000010000 */
[----:B--2---:R-:W-:Y:S02]  /*4e10*/  @P6 FMUL.FTZ R202, R214, R203 ;  /* 0x000000cbd6ca6220 */ /* 0x004fe40000410000 */
[----:B------:R-:W2:Y:S01]  /*4e20*/  LDL R214, [R1+0xb0] ;  /* 0x0000b00001d67983 */ /* 0x000ea20000100800 */
[----:B------:R-:W-:Y:S01]  /*4e30*/  FMUL.FTZ R201, R2, R201 ;  /* 0x000000c902c97220 */ /* 0x000fe20000410000 */
[----:B------:R-:W-:-:S03]  /*4e40*/  LOP3.LUT P6, RZ, R21, 0xff00, RZ, 0xc0, !PT ;  /* 0x0000ff0015ff7812 */ /* 0x000fc600078cc0ff */
[----:B------:R-:W-:-:S05]  /*4e50*/  @P5 FADD.FTZ R201, R25, R201 ;  /* 0x000000c919c95221 */ /* 0x000fca0000010000 */
[C---:B------:R-:W-:Y:S01]  /*4e60*/  SEL R49, R201.reuse, R49, P4 ;  /* 0x00000031c9317207 */ /* 0x040fe20002000000 */
[----:B------:R-:W-:-:S04]  /*4e70*/  FMUL.FTZ R201, R201, R3 ;  /* 0x00000003c9c97220 */ /* 0x000fc80000410000 */
[----:B------:R-:W-:Y:S01]  /*4e80*/  FMUL.FTZ R203, R201, c[0x0][0x1e8] ;  /* 0x00007a00c9cb7a20 */ /* 0x000fe20000410000 */
[----:B------:R-:W-:Y:S01]  /*4e90*/  HFMA2.MMA R201, -RZ, RZ, 0, 0 ;  /* 0x00000000ffc97435 */ /* 0x000fe200000001ff */
[----:B------:R-:W-:-:S05]  /*4ea0*/  @P6 PRMT R194, RZ, 0x7610, R194 ;  /* 0x00007610ffc26816 */ /* 0x000fca00000000c2 */
        /* <DEDUP_REMOVED lines=13> */
[----:B------:R-:W-:Y:S01]  /*4f80*/  MOV R194, RZ ;  /* 0x000000ff00c27202 */ /* 0x000fe20000000f00 */
[----:B---3--:R-:W-:-:S02]  /*4f90*/  @P6 FMUL.FTZ R194, R207, R203 ;  /* 0x000000cbcfc26220 */ /* 0x008fc40000410000 */
[----:B------:R-:W-:Y:S01]  /*4fa0*/  FMUL.FTZ R207, R201, c[0x0][0x1e8] ;  /* 0x00007a00c9cf7a20 */ /* 0x000fe20000410000 */
[----:B------:R-:W-:-:S05]  /*4fb0*/  HFMA2.MMA R201, -RZ, RZ, 0, 0 ;  /* 0x00000000ffc97435 */ /* 0x000fca00000001ff */
[----:B------:R-:W-:-:S05]  /*4fc0*/  @P5 PRMT R203, RZ, 0x5410, R195 ;  /* 0x00005410ffcb5816 */ /* 0x000fca00000000c3 */
[----:B------:R-:W-:Y:S01]  /*4fd0*/  @P5 FMUL.FTZ R201, R207, R203 ;  /* 0x000000cbcfc95220 */ /* 0x000fe20000410000 */
[----:B------:R-:W-:Y:S01]  /*4fe0*/  MOV R203, RZ ;  /* 0x000000ff00cb7202 */ /* 0x000fe20000000f00 */
[----:B----4-:R-:W-:Y:S01]  /*4ff0*/  @P5 FMUL.FTZ R203, R215, R207 ;  /* 0x000000cfd7cb5220 */ /* 0x010fe20000410000 */
[----:B------:R-:W-:Y:S02]  /*5000*/  LOP3.LUT P5, RZ, R21, 0xff000000, RZ, 0xc0, !PT ;  /* 0xff00000015ff7812 */ /* 0x000fe400078ac0ff */
[C---:B------:R-:W-:Y:S01]  /*5010*/  SEL R51, R200.reuse, R51, P4 ;  /* 0x00000033c8337207 */ /* 0x040fe20002000000 */
[----:B------:R-:W-:Y:S01]  /*5020*/  FMUL.FTZ R200, R200, R3 ;  /* 0x00000003c8c87220 */ /* 0x000fe20000410000 */
[----:B------:R-:W-:Y:S01]  /*5030*/  ISETP.NE.U32.AND P4, PT, RZ, c[0x0][0x258], PT ;  /* 0x00009600ff007a0c */ /* 0x000fe20003f85070 */
[----:B------:R-:W-:Y:S02]  /*5040*/  FADD.FTZ R134, R134, R201 ;  /* 0x000000c986867221 */ /* 0x000fe40000010000 */
[----:B------:R-:W-:Y:S01]  /*5050*/  FMUL.FTZ R201, R200, c[0x0][0x1e8] ;  /* 0x00007a00c8c97a20 */ /* 0x000fe20000410000 */
[----:B------:R-:W-:Y:S01]  /*5060*/  ISETP.NE.AND.EX P4, PT, RZ, c[0x0][0x25c], PT, P4 ;  /* 0x00009700ff007a0c */ /* 0x000fe20003f85340 */
[----:B------:R-:W-:-:S04]  /*5070*/  HFMA2.MMA R200, -RZ, RZ, 0, 0 ;  /* 0x00000000ffc87435 */ /* 0x000fc800000001ff */
[----:B------:R-:W-:-:S05]  /*5080*/  @P5 PRMT R195, RZ, 0x7610, R195 ;  /* 0x00007610ffc35816 */ /* 0x000fca00000000c3 */
[----:B------:R-:W-:Y:S01]  /*5090*/  @P5 FMUL.FTZ R200, R201, R195 ;  /* 0x000000c3c9c85220 */ /* 0x000fe20000410000 */
[----:B------:R-:W-:-:S03]  /*50a0*/  MOV R195, RZ ;  /* 0x000000ff00c37202 */ /* 0x000fc60000000f00 */
[----:B------:R-:W-:Y:S01]  /*50b0*/  FADD.FTZ R135, R135, R200 ;  /* 0x000000c887877221 */ /* 0x000fe20000010000 */
[----:B------:R-:W-:Y:S02]  /*50c0*/  F2FP.BF16.PACK_AB R192, R192, R198 ;  /* 0x000000c6c0c0723e */ /* 0x000fe400000010ff */
[----:B------:R-:W-:Y:S02]  /*50d0*/  F2FP.BF16.PACK_AB R193, R193, R199 ;  /* 0x000000c7c1c1723e */ /* 0x000fe400000010ff */
[----:B------:R-:W-:Y:S01]  /*50e0*/  F2FP.BF16.PACK_AB R194, R194, R202 ;  /* 0x000000cac2c2723e */ /* 0x000fe200000010ff */
[----:B--2---:R-:W-:Y:S01]  /*50f0*/  @P5 FMUL.FTZ R195, R214, R201 ;  /* 0x000000c9d6c35220 */ /* 0x004fe20000410000 */
[----:B------:R-:W-:-:S04]  /*5100*/  @P4 LEA R200, P5, R12, c[0x0][0x258], 0x5 ;  /* 0x000096000cc84a11 */ /* 0x000fc800078a28ff */
[----:B------:R-:W-:-:S05]  /*5110*/  @P4 LEA.HI.X R201, R12, c[0x0][0x25c], RZ, 0x5, P5 ;  /* 0x000097000cc94a11 */ /* 0x000fca00028f2cff */
[----:B------:R0:W-:Y:S04]  /*5120*/  @P4 STG.E.128 [R200.64], R52 ;  /* 0x00000034c8004986 */ /* 0x0001e8000c101d04 */
[----:B------:R0:W-:Y:S01]  /*5130*/  @P4 STG.E.128 [R200.64+0x10], R48 ;  /* 0x00001030c8004986 */ /* 0x0001e2000c101d04 */
[C---:B------:R-:W-:Y:S02]  /*5140*/  LEA R198, P4, R12.reuse, c[0x0][0x248], 0x4 ;  /* 0x000092000cc67a11 */ /* 0x040fe400078820ff */
[----:B------:R-:W-:Y:S02]  /*5150*/  F2FP.BF16.PACK_AB R195, R195, R203 ;  /* 0x000000cbc3c3723e */ /* 0x000fe400000010ff */
[----:B------:R-:W-:-:S05]  /*5160*/  LEA.HI.X R199, R12, c[0x0][0x24c], RZ, 0x4, P4 ;  /* 0x000093000cc77a11 */ /* 0x000fca00020f24ff */
[----:B------:R0:W-:Y:S01]  /*5170*/  STG.E.128 [R198.64], R192 ;  /* 0x000000c0c6007986 */ /* 0x0001e2000c101d04 */
[----:B------:R-:W-:-:S03]  /*5180*/  IADD3 R12, R12, 0x80, RZ ;  /* 0x000000800c0c7810 */ /* 0x000fc60007ffe0ff */
.L_x_5594:
[----:B------:R-:W-:Y:S05]  /*5190*/  BSYNC B0 ;  /* 0x0000000000007941 */ /* 0x000fea0003800000 */
.L_x_5593:
        /* <DEDUP_REMOVED lines=150> */
.L_x_5596:
[----:B------:R-:W-:Y:S05]  /*5b00*/  BSYNC B0 ;  /* 0x0000000000007941 */ /* 0x000fea0003800000 */
.L_x_5595:
[----:B------:R-:W-:Y:S01]  /*5b10*/  ISETP.GE.U32.AND P4, PT, R6, 0x280, PT ;  /* 0x000002800600780c */ /* 0x000fe20003f86070 */
[----:B------:R-:W-:-:S12]  /*5b20*/  BSSY B0, `(.L_x_5597) ;  /* 0x0000095000007945 */ /* 0x000fd80003800000 */
[----:B------:R-:W-:Y:S05]  /*5b30*/  @!P4 BRA `(.L_x_5598) ;  /* 0x000009300000c947 */ /* 0x000fea0003800000 */
[----:B0-----:R-:W2:Y:S01]  /*5b40*/  LDL R199, [R1+0x5c] ;  /* 0x00005c0001c77983 */ /* 0x001ea20000100800 */
[----:B------:R-:W-:-:S03]  /*5b50*/  HFMA2.MMA R192, -RZ, RZ, 0, 9.5367431640625e-07 ;  /* 0x00000010ffc07435 */ /* 0x000fc600000001ff */
[----:B-----5:R-:W3:Y:S04]  /*5b60*/  LDL R207, [R1+0x8c] ;  /* 0x00008c0001cf7983 */ /* 0x020ee80000100800 */
[----:B------:R-:W4:Y:S03]  /*5b70*/  LDL R203, [R1+0x48] ;  /* 0x0000480001cb7983 */ /* 0x000f260000100800 */
[----:B------:R-:W-:Y:S01]  /*5b80*/  IMAD.WIDE.U32 R192, R12, R192, c[0x0][0x170] ;  /* 0x00005c000cc07625 */ /* 0x000fe200078e00c0 */
[----:B------:R-:W-:Y:S01]  /*5b90*/  ISETP.NE.AND P4, PT, R216, RZ, PT ;  /* 0x000000ffd800720c */ /* 0x000fe20003f85270 */
[----:B------:R-:W3:Y:S04]  /*5ba0*/  LDL R215, [R1+0x34] ;  /* 0x0000340001d77983 */ /* 0x000ee80000100800 */
[----:B------:R-:W3:Y:S01]  /*5bb0*/  LDG.E.128 R192, [R192.64] ;  /* 0x00000004c0c07981 */ /* 0x000ee2000c1e1d00 */
[----:B------:R-:W-:-:S02]  /*5bc0*/  FSEL R196, R196, RZ, !P4 ;  /* 0x000000ffc4c47208 */ /* 0x000fc40006000000 */
[----:B------:R-:W-:Y:S01]  /*5bd0*/  ISETP.NE.U32.AND P5, PT, RZ, c[0x0][0x218], PT ;  /* 0x00008600ff007a0c */ /* 0x000fe20003fa5070 */
[----:B------:R-:W3:Y:S02]  /*5be0*/  LDL R202, [R1+0x88] ;  /* 0x0000880001ca7983 */ /* 0x000ee40000100800 */
[----:B------:R-:W-:Y:S01]  /*5bf0*/  FFMA.FTZ R198, R223, R197, R196 ;  /* 0x000000c5dfc67223 */ /* 0x000fe200000100c4 */
[----:B------:R-:W-:Y:S01]  /*5c00*/  ISETP.NE.AND.EX P5, PT, RZ, c[0x0][0x21c], PT, P5 ;  /* 0x00008700ff007a0c */ /* 0x000fe20003fa5350 */
[----:B------:R-:W-:Y:S01]  /*5c10*/  HFMA2.MMA R200, -RZ, RZ, 0, 0 ;  /* 0x00000000ffc87435 */ /* 0x000fe200000001ff */
[----:B------:R-:W4:Y:S01]  /*5c20*/  LDL R214, [R1+0x84] ;  /* 0x0000840001d67983 */ /* 0x000f220000100800 */
[----:B--2---:R-:W-:-:S04]  /*5c30*/  FADD.FTZ R198, R199, -R198 ;  /* 0x800000c6c7c67221 */ /* 0x004fc80000010000 */
[----:B------:R-:W-:Y:S01]  /*5c40*/  FMUL.FTZ R201, R2, R198 ;  /* 0x000000c602c97220 */ /* 0x000fe20000410000 */
[----:B------:R-:W-:-:S04]  /*5c50*/  MOV R198, R204 ;  /* 0x000000cc00c67202 */ /* 0x000fc80000000f00 */
[----:B------:R-:W-:Y:S01]  /*5c60*/  LOP3.LUT P4, RZ, R198, 0xff, RZ, 0xc0, !PT ;  /* 0x000000ffc6ff7812 */ /* 0x000fe2000788c0ff */
[----:B------:R-:W-:-:S04]  /*5c70*/  @P5 FADD.FTZ R201, R184, R201 ;  /* 0x000000c9b8c95221 */ /* 0x000fc80000010000 */
        /* <DEDUP_REMOVED lines=8> */
[----:B------:R-:W-:-:S03]  /*5d00*/  LOP3.LUT P6, RZ, R204, 0xff00, RZ, 0xc0, !PT ;  /* 0x0000ff00ccff7812 */ /* 0x000fc600078cc0ff */
[----:B----4-:R-:W-:Y:S01]  /*5d10*/  FADD.FTZ R199, R203, -R199 ;  /* 0x800000c7cbc77221 */ /* 0x010fe20000010000 */
[----:B------:R-:W-:Y:S01]  /*5d20*/  ISETP.NE.U32.AND P4, PT, RZ, c[0x0][0x258], PT ;  /* 0x00009600ff007a0c */ /* 0x000fe20003f85070 */
[----:B------:R-:W-:Y:S01]  /*5d30*/  FADD.FTZ R144, R144, R200 ;  /* 0x000000c890907221 */ /* 0x000fe20000010000 */
[----:B------:R-:W3:Y:S01]  /*5d40*/  LDL R203, [R1+0x80] ;  /* 0x0000800001cb7983 */ /* 0x000ee20000100800 */
[----:B------:R-:W-:Y:S01]  /*5d50*/  FMUL.FTZ R199, R2, R199 ;  /* 0x000000c702c77220 */ /* 0x000fe20000410000 */
[----:B------:R-:W-:-:S03]  /*5d60*/  ISETP.NE.AND.EX P4, PT, RZ, c[0x0][0x25c], PT, P4 ;  /* 0x00009700ff007a0c */ /* 0x000fc60003f85340 */
[----:B------:R-:W-:Y:S01]  /*5d70*/  @P5 FADD.FTZ R199, R185, R199 ;  /* 0x000000c7b9c75221 */ /* 0x000fe20000010000 */
[----:B------:R-:W-:Y:S01]  /*5d80*/  SEL R52, R201, R52, P4 ;  /* 0x00000034c9347207 */ /* 0x000fe20002000000 */
[----:B------:R-:W-:Y:S02]  /*5d90*/  HFMA2.MMA R201, -RZ, RZ, 0, 0 ;  /* 0x00000000ffc97435 */ /* 0x000fe400000001ff */
[C---:B------:R-:W-:Y:S01]  /*5da0*/  FMUL.FTZ R200, R199.reuse, R3 ;  /* 0x00000003c7c87220 */ /* 0x040fe20000410000 */
[----:B------:R-:W-:Y:S01]  /*5db0*/  SEL R53, R199, R53, P4 ;  /* 0x00000035c7357207 */ /* 0x000fe20002000000 */
[----:B------:R-:W-:Y:S01]  /*5dc0*/  FFMA.FTZ R199, R8, R197, R196 ;  /* 0x000000c508c77223 */ /* 0x000fe200000100c4 */
[----:B------:R-:W-:Y:S01]  /*5dd0*/  @P6 PRMT R192, RZ, 0x7610, R192 ;  /* 0x00007610ffc06816 */ /* 0x000fe200000000c0 */
[----:B------:R-:W-:Y:S02]  /*5de0*/  FMUL.FTZ R200, R200, c[0x0][0x1e8] ;  /* 0x00007a00c8c87a20 */ /* 0x000fe40000410000 */
[----:B------:R-:W-:-:S02]  /*5df0*/  FADD.FTZ R199, R215, -R199 ;  /* 0x800000c7d7c77221 */ /* 0x000fc40000010000 */
[----:B------:R-:W-:Y:S01]  /*5e00*/  @P6 FMUL.FTZ R201, R200, R192 ;  /* 0x000000c0c8c96220 */ /* 0x000fe20000410000 */
[----:B------:R-:W-:Y:S01]  /*5e10*/  MOV R192, RZ ;  /* 0x000000ff00c07202 */ /* 0x000fe20000000f00 */
[----:B------:R-:W-:Y:S01]  /*5e20*/  FMUL.FTZ R199, R2, R199 ;  /* 0x000000c702c77220 */ /* 0x000fe20000410000 */
[----:B------:R-:W4:Y:S01]  /*5e30*/  LDL R215, [R1+0x78] ;  /* 0x0000780001d77983 */ /* 0x000f220000100800 */
[----:B------:R-:W-:Y:S01]  /*5e40*/  @P6 FMUL.FTZ R192, R202, R200 ;  /* 0x000000c8cac06220 */ /* 0x000fe20000410000 */
[----:B------:R-:W-:Y:S01]  /*5e50*/  LOP3.LUT P6, RZ, R204, 0xff0000, RZ, 0xc0, !PT ;  /* 0x00ff0000ccff7812 */ /* 0x000fe200078cc0ff */
[----:B------:R-:W-:Y:S01]  /*5e60*/  @P5 FADD.FTZ R199, R186, R199 ;  /* 0x000000c7bac75221 */ /* 0x000fe20000010000 */
[----:B------:R-:W3:Y:S04]  /*5e70*/  LDL R202, [R1+0x14] ;  /* 0x0000140001ca7983 */ /* 0x000ee80000100800 */
[C---:B------:R-:W-:Y:S01]  /*5e80*/  SEL R54, R199.reuse, R54, P4 ;  /* 0x00000036c7367207 */ /* 0x040fe20002000000 */
[----:B------:R-:W-:Y:S01]  /*5e90*/  FMUL.FTZ R199, R199, R3 ;  /* 0x00000003c7c77220 */ /* 0x000fe20000410000 */
[----:B------:R-:W-:Y:S01]  /*5ea0*/  HFMA2.MMA R200, -RZ, RZ, 0, 0 ;  /* 0x00000000ffc87435 */ /* 0x000fe200000001ff */
[----:B------:R-:W-:-:S02]  /*5eb0*/  FADD.FTZ R145, R145, R201 ;  /* 0x000000c991917221 */ /* 0x000fc40000010000 */
[----:B------:R-:W-:Y:S02]  /*5ec0*/  FMUL.FTZ R201, R199, c[0x0][0x1e8] ;  /* 0x00007a00c7c97a20 */ /* 0x000fe40000410000 */
[----:B------:R-:W-:-:S05]  /*5ed0*/  @P6 PRMT R199, RZ, 0x5410, R193 ;  /* 0x00005410ffc76816 */ /* 0x000fca00000000c1 */
[----:B------:R-:W-:-:S04]  /*5ee0*/  @P6 FMUL.FTZ R200, R201, R199 ;  /* 0x000000c7c9c86220 */ /* 0x000fc80000410000 */
[----:B------:R-:W-:Y:S02]  /*5ef0*/  FADD.FTZ R146, R146, R200 ;  /* 0x000000c892927221 */ /* 0x000fe40000010000 */
[----:B------:R-:W-:-:S04]  /*5f00*/  FFMA.FTZ R200, R9, R197, R196 ;  /* 0x000000c509c87223 */ /* 0x000fc800000100c4 */
[----:B--2---:R-:W-:Y:S02]  /*5f10*/  FADD.FTZ R200, R207, -R200 ;  /* 0x800000c8cfc87221 */ /* 0x004fe40000010000 */
[----:B------:R-:W2:Y:S01]  /*5f20*/  LDL R207, [R1+0x7c] ;  /* 0x00007c0001cf7983 */ /* 0x000ea20000100800 */
[----:B------:R-:W-:Y:S01]  /*5f30*/  MOV R199, RZ ;  /* 0x000000ff00c77202 */ /* 0x000fe20000000f00 */
[----:B------:R-:W-:Y:S01]  /*5f40*/  @P6 FMUL.FTZ R199, R214, R201 ;  /* 0x000000c9d6c76220 */ /* 0x000fe20000410000 */
[----:B------:R-:W-:Y:S01]  /*5f50*/  LOP3.LUT P6, RZ, R204, 0xff000000, RZ, 0xc0, !PT ;  /* 0xff000000ccff7812 */ /* 0x000fe200078cc0ff */
[----:B------:R-:W-:Y:S01]  /*5f60*/  FMUL.FTZ R200, R2, R200 ;  /* 0x000000c802c87220 */ /* 0x000fe20000410000 */
[----:B------:R-:W4:Y:S03]  /*5f70*/  LDL R214, [R1+0x74] ;  /* 0x0000740001d67983 */ /* 0x000f260000100800 */
[----:B------:R-:W-:-:S04]  /*5f80*/  @P5 FADD.FTZ R200, R187, R200 ;  /* 0x000000c8bbc85221 */ /* 0x000fc80000010000 */
[C---:B------:R-:W-:Y:S01]  /*5f90*/  FMUL.FTZ R201, R200.reuse, R3 ;  /* 0x00000003c8c97220 */ /* 0x040fe20000410000 */
[----:B------:R-:W-:Y:S01]  /*5fa0*/  SEL R55, R200, R55, P4 ;  /* 0x00000037c8377207 */ /* 0x000fe20002000000 */
[----:B------:R-:W-:Y:S02]  /*5fb0*/  HFMA2.MMA R200, -RZ, RZ, 0, 0 ;  /* 0x00000000ffc87435 */ /* 0x000fe400000001ff */
[----:B------:R-:W-:Y:S01]  /*5fc0*/  @P6 PRMT R193, RZ, 0x7610, R193 ;  /* 0x00007610ffc16816 */ /* 0x000fe200000000c1 */
[----:B------:R-:W-:-:S04]  /*5fd0*/  FMUL.FTZ R201, R201, c[0x0][0x1e8] ;  /* 0x00007a00c9c97a20 */ /* 0x000fc80000410000 */
[----:B------:R-:W-:-:S04]  /*5fe0*/  @P6 FMUL.FTZ R200, R201, R193 ;  /* 0x000000c1c9c86220 */ /* 0x000fc80000410000 */
[----:B------:R-:W-:Y:S02]  /*5ff0*/  FADD.FTZ R147, R147, R200 ;  /* 0x000000c893937221 */ /* 0x000fe40000010000 */
[----:B------:R-:W-:-:S04]  /*6000*/  FFMA.FTZ R200, R10, R197, R196 ;  /* 0x000000c50ac87223 */ /* 0x000fc800000100c4 */
[----:B---3--:R-:W-:Y:S01]  /*6010*/  FADD.FTZ R200, R202, -R200 ;  /* 0x800000c8cac87221 */ /* 0x008fe20000010000 */
[----:B------:R-:W-:Y:S01]  /*6020*/  MOV R193, RZ ;  /* 0x000000ff00c17202 */ /* 0x000fe20000000f00 */
[----:B------:R-:W-:Y:S02]  /*6030*/  @P6 FMUL.FTZ R193, R203, R201 ;  /* 0x000000c9cbc16220 */ /* 0x000fe40000410000 */
[----:B------:R-:W-:Y:S01]  /*6040*/  FMUL.FTZ R200, R2, R200 ;  /* 0x000000c802c87220 */ /* 0x000fe20000410000 */
[----:B------:R-:W-:-:S03]  /*6050*/  LOP3.LUT P6, RZ, R205, 0xff, RZ, 0xc0, !PT ;  /* 0x000000ffcdff7812 */ /* 0x000fc600078cc0ff */
[----:B------:R-:W-:-:S04]  /*6060*/  @P5 FADD.FTZ R200, R188, R200 ;  /* 0x000000c8bcc85221 */ /* 0x000fc80000010000 */
[----:B------:R-:W-:Y:S01]  /*6070*/  FMUL.FTZ R203, R200, R3 ;  /* 0x00000003c8cb7220 */ /* 0x000fe20000410000 */
[----:B------:R-:W-:-:S03]  /*6080*/  MOV R202, RZ ;  /* 0x000000ff00ca7202 */ /* 0x000fc60000000f00 */
[----:B------:R-:W-:Y:S01]  /*6090*/  FMUL.FTZ R203, R203, c[0x0][0x1e8] ;  /* 0x00007a00cbcb7a20 */ /* 0x000fe20000410000 */
[----:B------:R-:W-:Y:S01]  /*60a0*/  SEL R48, R200, R48, P4 ;  /* 0x00000030c8307207 */ /* 0x000fe20002000000 */
[----:B------:R-:W-:Y:S01]  /*60b0*/  HFMA2.MMA R200, -RZ, RZ, 0, 0 ;  /* 0x00000000ffc87435 */ /* 0x000fe200000001ff */
[----:B------:R-:W-:-:S05]  /*60c0*/  @P6 PRMT R201, RZ, 0x5410, R194 ;  /* 0x00005410ffc96816 */ /* 0x000fca00000000c2 */
[----:B------:R-:W-:-:S04]  /*60d0*/  @P6 FMUL.FTZ R200, R203, R201 ;  /* 0x000000c9cbc86220 */ /* 0x000fc80000410000 */
[----:B------:R-:W-:Y:S02]  /*60e0*/  FADD.FTZ R148, R148, R200 ;  /* 0x000000c894947221 */ /* 0x000fe40000010000 */
[----:B------:R-:W-:-:S04]  /*60f0*/  FFMA.FTZ R200, R11, R197, R196 ;  /* 0x000000c50bc87223 */ /* 0x000fc800000100c4 */
[----:B------:R-:W-:-:S04]  /*6100*/  FADD.FTZ R200, R235, -R200 ;  /* 0x800000c8ebc87221 */ /* 0x000fc80000010000 */
[----:B------:R-:W-:-:S04]  /*6110*/  FMUL.FTZ R200, R2, R200 ;  /* 0x000000c802c87220 */ /* 0x000fc80000410000 */
[----:B------:R-:W-:Y:S02]  /*6120*/  @P5 FADD.FTZ R200, R189, R200 ;  /* 0x000000c8bdc85221 */ /* 0x000fe40000010000 */
[----:B--2---:R-:W-:Y:S02]  /*6130*/  @P6 FMUL.FTZ R202, R207, R203 ;  /* 0x000000cbcfca6220 */ /* 0x004fe40000410000 */
[----:B------:R-:W2:Y:S01]  /*6140*/  LDL R207, [R1+0x70] ;  /* 0x0000700001cf7983 */ /* 0x000ea20000100800 */
[----:B------:R-:W-:Y:S02]  /*6150*/  LOP3.LUT P6, RZ, R205, 0xff00, RZ, 0xc0, !PT ;  /* 0x0000ff00cdff7812 */ /* 0x000fe400078cc0ff */
[C---:B------:R-:W-:Y:S01]  /*6160*/  SEL R49, R200.reuse, R49, P4 ;  /* 0x00000031c8317207 */ /* 0x040fe20002000000 */
[----:B------:R-:W-:-:S04]  /*6170*/  FMUL.FTZ R200, R200, R3 ;  /* 0x00000003c8c87220 */ /* 0x000fc80000410000 */
[----:B------:R-:W-:Y:S01]  /*6180*/  FMUL.FTZ R201, R200, c[0x0][0x1e8] ;  /* 0x00007a00c8c97a20 */ /* 0x000fe20000410000 */
[----:B------:R-:W-:-:S05]  /*6190*/  HFMA2.MMA R200, -RZ, RZ, 0, 0 ;  /* 0x00000000ffc87435 */ /* 0x000fca00000001ff */
        /* <DEDUP_REMOVED lines=11> */
[----:B------:R-:W-:Y:S01]  /*6250*/  LOP3.LUT P5, RZ, R205, 0xff0000, RZ, 0xc0, !PT ;  /* 0x00ff0000cdff7812 */ /* 0x000fe200078ac0ff */
[-C--:B------:R-:W-:Y:S02]  /*6260*/  FMUL.FTZ R196, R200, R3.reuse ;  /* 0x00000003c8c47220 */ /* 0x080fe40000410000 */
[C---:B------:R-:W-:Y:S01]  /*6270*/  FMUL.FTZ R3, R2.reuse, R3 ;  /* 0x0000000302037220 */ /* 0x040fe20000410000 */
[----:B------:R-:W-:Y:S01]  /*6280*/  SEL R51, R2, R51, P4 ;  /* 0x0000003302337207 */ /* 0x000fe20002000000 */
[----:B------:R-:W-:Y:S01]  /*6290*/  FMUL.FTZ R196, R196, c[0x0][0x1e8] ;  /* 0x00007a00c4c47a20 */ /* 0x000fe20000410000 */
[----:B------:R-:W-:Y:S01]  /*62a0*/  MOV R194, RZ ;  /* 0x000000ff00c27202 */ /* 0x000fe20000000f00 */
[----:B----4-:R-:W-:Y:S01]  /*62b0*/  @P6 FMUL.FTZ R194, R215, R201 ;  /* 0x000000c9d7c26220 */ /* 0x010fe20000410000 */
[----:B------:R-:W-:-:S02]  /*62c0*/  SEL R50, R200, R50, P4 ;  /* 0x00000032c8327207 */ /* 0x000fc40002000000 */
[----:B------:R-:W-:-:S03]  /*62d0*/  CS2R R200, SRZ ;  /* 0x0000000000c87805 */ /* 0x000fc6000001ff00 */
[----:B------:R-:W-:-:S05]  /*62e0*/  @P5 PRMT R2, RZ, 0x5410, R195 ;  /* 0x00005410ff025816 */ /* 0x000fca00000000c3 */
[----:B------:R-:W-:Y:S01]  /*62f0*/  @P5 FMUL.FTZ R200, R196, R2 ;  /* 0x00000002c4c85220 */ /* 0x000fe20000410000 */
[----:B------:R-:W-:Y:S01]  /*6300*/  HFMA2.MMA R2, -RZ, RZ, 0, 0 ;  /* 0x00000000ff027435 */ /* 0x000fe200000001ff */
[----:B------:R-:W-:-:S05]  /*6310*/  ISETP.NE.U32.AND P4, PT, RZ, c[0x0][0x258], PT ;  /* 0x00009600ff007a0c */ /* 0x000fca0003f85070 */
[----:B------:R-:W-:Y:S01]  /*6320*/  @P5 FMUL.FTZ R2, R214, R196 ;  /* 0x000000c4d6025220 */ /* 0x000fe20000410000 */
[----:B------:R-:W-:Y:S02]  /*6330*/  LOP3.LUT P5, RZ, R205, 0xff000000, RZ, 0xc0, !PT ;  /* 0xff000000cdff7812 */ /* 0x000fe400078ac0ff */
[----:B------:R-:W-:Y:S01]  /*6340*/  ISETP.NE.AND.EX P4, PT, RZ, c[0x0][0x25c], PT, P4 ;  /* 0x00009700ff007a0c */ /* 0x000fe20003f85340 */
[----:B------:R-:W-:-:S10]  /*6350*/  FMUL.FTZ R3, R3, c[0x0][0x1e8] ;  /* 0x00007a0003037a20 */ /* 0x000fd40000410000 */
[----:B------:R-:W-:-:S05]  /*6360*/  @P5 PRMT R195, RZ, 0x7610, R195 ;  /* 0x00007610ffc35816 */ /* 0x000fca00000000c3 */
[----:B------:R-:W-:Y:S01]  /*6370*/  @P5 FMUL.FTZ R201, R3, R195 ;  /* 0x000000c303c95220 */ /* 0x000fe20000410000 */
[----:B------:R-:W-:Y:S02]  /*6380*/  MOV R195, RZ ;  /* 0x000000ff00c37202 */ /* 0x000fe40000000f00 */
[----:B------:R-:W-:Y:S02]  /*6390*/  F2FP.BF16.PACK_AB R194, R194, R202 ;  /* 0x000000cac2c2723e */ /* 0x000fe400000010ff */
[----:B------:R-:W-:Y:S02]  /*63a0*/  F2FP.BF16.PACK_AB R193, R193, R199 ;  /* 0x000000c7c1c1723e */ /* 0x000fe400000010ff */
[----:B------:R-:W-:Y:S01]  /*63b0*/  F2FP.BF16.PACK_AB R192, R192, R198 ;  /* 0x000000c6c0c0723e */ /* 0x000fe200000010ff */
[----:B------:R-:W-:Y:S02]  /*63c0*/  FADD.FTZ R150, R150, R200 ;  /* 0x000000c896967221 */ /* 0x000fe40000010000 */
[----:B------:R-:W-:-:S02]  /*63d0*/  FADD.FTZ R151, R151, R201 ;  /* 0x000000c997977221 */ /* 0x000fc40000010000 */
[----:B--2---:R-:W-:Y:S01]  /*63e0*/  @P5 FMUL.FTZ R195, R207, R3 ;  /* 0x00000003cfc35220 */ /* 0x004fe20000410000 */
[----:B------:R-:W-:-:S04]  /*63f0*/  @P4 LEA R196, P5, R12, c[0x0][0x258], 0x5 ;  /* 0x000096000cc44a11 */ /* 0x000fc800078a28ff */
[----:B------:R-:W-:Y:S02]  /*6400*/  @P4 LEA.HI.X R197, R12, c[0x0][0x25c], RZ, 0x5, P5 ;  /* 0x000097000cc54a11 */ /* 0x000fe400028f2cff */
[----:B------:R-:W-:-:S03]  /*6410*/  F2FP.BF16.PACK_AB R195, R195, R2 ;  /* 0x00000002c3c3723e */ /* 0x000fc600000010ff */
[----:B------:R0:W-:Y:S04]  /*6420*/  @P4 STG.E.128 [R196.64], R52 ;  /* 0x00000034c4004986 */ /* 0x0001e8000c101d04 */
[----:B------:R0:W-:Y:S01]  /*6430*/  @P4 STG.E.128 [R196.64+0x10], R48 ;  /* 0x00001030c4004986 */ /* 0x0001e2000c101d04 */
[----:B------:R-:W-:-:S04]  /*6440*/  LEA R2, P4, R12, c[0x0][0x248], 0x4 ;  /* 0x000092000c027a11 */ /* 0x000fc800078820ff */
[----:B------:R-:W-:-:S05]  /*6450*/  LEA.HI.X R3, R12, c[0x0][0x24c], RZ, 0x4, P4 ;  /* 0x000093000c037a11 */ /* 0x000fca00020f24ff */
[----:B------:R0:W-:Y:S04]  /*6460*/  STG.E.128 [R2.64], R192 ;  /* 0x000000c002007986 */ /* 0x0001e8000c101d04 */
.L_x_5598:
[----:B------:R-:W-:Y:S05]  /*6470*/  BSYNC B0 ;  /* 0x0000000000007941 */ /* 0x000fea0003800000 */
.L_x_5597:
[----:B0----5:R-:W2:Y:S01]  /*6480*/  LDL.LU R2, [R1+0x6c] ;  /* 0x00006c0001027983 */ /* 0x021ea20000300800 */
[----:B------:R-:W-:-:S04]  /*6490*/  IADD3 R0, R0, c[0x0][0x160], RZ ;  /* 0x0000580000007a10 */ /* 0x000fc80007ffe0ff */
[----:B------:R-:W-:Y:S02]  /*64a0*/  ISETP.GE.AND P4, PT, R0, c[0x0][0x164], PT ;  /* 0x0000590000007a0c */ /* 0x000fe40003f86270 */
[----:B--2---:R-:W-:-:S04]  /*64b0*/  LOP3.LUT P5, RZ, R2, 0xff, RZ, 0xc0, !PT ;  /* 0x000000ff02ff7812 */ /* 0x004fc800078ac0ff */
[----:B------:R-:W-:-:S05]  /*64c0*/  SEL R2, RZ, 0x1, P5 ;  /* 0x00000001ff027807 */ /* 0x000fca0002800000 */
[----:B------:R0:W-:Y:S02]  /*64d0*/  STL.S16 [R1+0x6c], R2 ;  /* 0x00006c0201007387 */ /* 0x0001e40000100600 */
[----:B0-----:R-:W-:Y:S01]  /*64e0*/  @P4 CALL.REL.NOINC `(.L_x_5576) ;  /* 0x0000001000004944 */ /* 0x001fe20003c00000 */
[----:B------:R-:W-:Y:S05]  /*64f0*/  BRA `(.L_x_5599) ;  /* 0xffffac0000007947 */ /* 0x000fea000383ffff */
.L_x_5576:
        /* <DEDUP_REMOVED lines=19> */
.L_x_5601:
[----:B------:R-:W-:Y:S05]  /*6630*/  BSYNC B0 ;  /* 0x0000000000007941 */ /* 0x000fea0003800000 */
.L_x_5600:
        /* <DEDUP_REMOVED lines=13> */
.L_x_5603:
[----:B------:R-:W-:Y:S05]  /*6710*/  BSYNC B0 ;  /* 0x0000000000007941 */ /* 0x000fea0003800000 */
.L_x_5602:
        /* <DEDUP_REMOVED lines=13> */
.L_x_5605:
[----:B------:R-:W-:Y:S05]  /*67f0*/  BSYNC B0 ;  /* 0x0000000000007941 */ /* 0x000fea0003800000 */
.L_x_5604:
        /* <DEDUP_REMOVED lines=13> */
.L_x_5607:
[----:B------:R-:W-:Y:S05]  /*68d0*/  BSYNC B0 ;  /* 0x0000000000007941 */ /* 0x000fea0003800000 */
.L_x_5606:
[----:B------:R-:W-:-:S13]  /*68e0*/  ISETP.GE.U32.AND P0, PT, R6, 0x280, PT ;  /* 0x000002800600780c */ /* 0x000fda0003f06070 */
[----:B------:R-:W-:Y:S05]  /*68f0*/  @!P0 EXIT ;  /* 0x000000000000894d */ /* 0x000fea0003800000 */
[----:B------:R-:W-:-:S10]  /*6900*/  HFMA2.MMA R7, -RZ, RZ, 0, 1.9073486328125e-06 ;  /* 0x00000020ff077435 */ /* 0x000fd400000001ff */
[----:B0-----:R-:W-:-:S04]  /*6910*/  IMAD.WIDE.U32 R2, R0, R7, c[0x0][0x220] ;  /* 0x0000880000027625 */ /* 0x001fc800078e0007 */
        /* <DEDUP_REMOVED lines=9> */
.L_x_5587:
[----:B------:R-:W-:Y:S01]  /*69b0*/  HFMA2.MMA R194, -RZ, RZ, 0, 9.5367431640625e-07 ;  /* 0x00000010ffc27435 */ /* 0x000fe200000001ff */
[----:B------:R-:W-:-:S02]  /*69c0*/  MOV R193, R216 ;  /* 0x000000d800c17202 */ /* 0x000fc40000000f00 */
[----:B------:R-:W-:Y:S02]  /*69d0*/  MOV R199, 0x1f ;  /* 0x0000001f00c77802 */ /* 0x000fe40000000f00 */
[----:B------:R-:W-:Y:S02]  /*69e0*/  MOV R198, 0xffffffff ;  /* 0xffffffff00c67802 */ /* 0x000fe40000000f00 */
[----:B------:R-:W-:Y:S02]  /*69f0*/  MOV R192, 0x6a10 ;  /* 0x00006a1000c07802 */ /* 0x000fe40000000f00 */
[----:B-----5:R-:W-:Y:S05]  /*6a00*/  CALL.REL.NOINC `($__internal_74_$__cuda_sm70_shflsync_down_p) ;  /* 0x0000046000007944 */ /* 0x020fea0003c00000 */
[----:B-1----:R-:W-:Y:S01]  /*6a10*/  MOV R195, R194 ;  /* 0x000000c200c37202 */ /* 0x002fe20000000f00 */
[----:B------:R-:W-:Y:S05]  /*6a20*/  BRA `(.L_x_5608) ;  /* 0xffffc86000007947 */ /* 0x000fea000383ffff */
.L_x_5588:
[----:B------:R-:W-:Y:S01]  /*6a30*/  HFMA2.MMA R194, -RZ, RZ, 0, 9.5367431640625e-07 ;  /* 0x00000010ffc27435 */ /* 0x000fe200000001ff */
[----:B------:R-:W-:Y:S02]  /*6a40*/  MOV R193, R215 ;  /* 0x000000d700c17202 */ /* 0x000fe40000000f00 */
[----:B------:R-:W-:Y:S02]  /*6a50*/  MOV R199, 0x1f ;  /* 0x0000001f00c77802 */ /* 0x000fe40000000f00 */
[----:B------:R-:W-:-:S02]  /*6a60*/  MOV R198, 0xffffffff ;  /* 0xffffffff00c67802 */ /* 0x000fc40000000f00 */
[----:B------:R-:W-:Y:S02]  /*6a70*/  MOV R192, 0x6a90 ;  /* 0x00006a9000c07802 */ /* 0x000fe40000000f00 */
[----:B01---5:R-:W-:Y:S05]  /*6a80*/  CALL.REL.NOINC `($__internal_74_$__cuda_sm70_shflsync_down_p) ;  /* 0x000003e000007944 */ /* 0x023fea0003c00000 */
[----:B------:R-:W-:Y:S01]  /*6a90*/  FADD.FTZ R216, R195, R216 ;  /* 0x000000d8c3d87221 */ /* 0x000fe20000010000 */
[----:B------:R-:W-:Y:S01]  /*6aa0*/  MOV R199, 0x1f ;  /* 0x0000001f00c77802 */ /* 0x000fe20000000f00 */
[----:B-1----:R-:W-:Y:S01]  /*6ab0*/  FADD.FTZ R215, R215, R194 ;  /* 0x000000c2d7d77221 */ /* 0x002fe20000010000 */
[----:B------:R-:W-:Y:S01]  /*6ac0*/  HFMA2.MMA R194, -RZ, RZ, 0, 4.76837158203125e-07 ;  /* 0x00000008ffc27435 */ /* 0x000fe200000001ff */
[----:B------:R-:W-:Y:S02]  /*6ad0*/  MOV R198, 0xffffffff ;  /* 0xffffffff00c67802 */ /* 0x000fe40000000f00 */
[----:B------:R-:W-:Y:S02]  /*6ae0*/  MOV R193, R216 ;  /* 0x000000d800c17202 */ /* 0x000fe40000000f00 */
[----:B------:R-:W-:Y:S02]  /*6af0*/  MOV R192, 0x6b10 ;  /* 0x00006b1000c07802 */ /* 0x000fe40000000f00 */
[----:B------:R-:W-:Y:S05]  /*6b00*/  CALL.REL.NOINC `($__internal_74_$__cuda_sm70_shflsync_down_p) ;  /* 0x0000036000007944 */ /* 0x000fea0003c00000 */
[----:B-1----:R-:W-:Y:S01]  /*6b10*/  MOV R195, R194 ;  /* 0x000000c200c37202 */ /* 0x002fe20000000f00 */
[----:B------:R-:W-:Y:S01]  /*6b20*/  HFMA2.MMA R194, -RZ, RZ, 0, 4.76837158203125e-07 ;  /* 0x00000008ffc27435 */ /* 0x000fe200000001ff */
[----:B------:R-:W-:-:S02]  /*6b30*/  MOV R193, R215 ;  /* 0x000000d700c17202 */ /* 0x000fc40000000f00 */
[----:B------:R-:W-:Y:S02]  /*6b40*/  MOV R199, 0x1f ;  /* 0x0000001f00c77802 */ /* 0x000fe40000000f00 */
[----:B------:R-:W-:Y:S02]  /*6b50*/  MOV R198, 0xffffffff ;  /* 0xffffffff00c67802 */ /* 0x000fe40000000f00 */
[----:B------:R-:W-:Y:S02]  /*6b60*/  MOV R192, 0x6b80 ;  /* 0x00006b8000c07802 */ /* 0x000fe40000000f00 */
[----:B------:R-:W-:Y:S05]  /*6b70*/  CALL.REL.NOINC `($__internal_74_$__cuda_sm70_shflsync_down_p) ;  /* 0x000002f000007944 */ /* 0x000fea0003c00000 */
[----:B------:R-:W-:Y:S01]  /*6b80*/  FADD.FTZ R216, R195, R216 ;  /* 0x000000d8c3d87221 */ /* 0x000fe20000010000 */
[----:B------:R-:W-:Y:S01]  /*6b90*/  MOV R199, 0x1f ;  /* 0x0000001f00c77802 */ /* 0x000fe20000000f00 */
[----:B-1----:R-:W-:Y:S01]  /*6ba0*/  FADD.FTZ R215, R215, R194 ;  /* 0x000000c2d7d77221 */ /* 0x002fe20000010000 */
[----:B------:R-:W-:Y:S01]  /*6bb0*/  HFMA2.MMA R194, -RZ, RZ, 0, 2.384185791015625e-07 ;  /* 0x00000004ffc27435 */ /* 0x000fe200000001ff */
[----:B------:R-:W-:Y:S02]  /*6bc0*/  MOV R198, 0xffffffff ;  /* 0xffffffff00c67802 */ /* 0x000fe40000000f00 */
[----:B------:R-:W-:-:S02]  /*6bd0*/  MOV R193, R216 ;  /* 0x000000d800c17202 */ /* 0x000fc40000000f00 */
[----:B------:R-:W-:Y:S02]  /*6be0*/  MOV R192, 0x6c00 ;  /* 0x00006c0000c07802 */ /* 0x000fe40000000f00 */
[----:B------:R-:W-:Y:S05]  /*6bf0*/  CALL.REL.NOINC `($__internal_74_$__cuda_sm70_shflsync_down_p) ;  /* 0x0000027000007944 */ /* 0x000fea0003c00000 */
[----:B-1----:R-:W-:Y:S01]  /*6c00*/  MOV R195, R194 ;  /* 0x000000c200c37202 */ /* 0x002fe20000000f00 */
[----:B------:R-:W-:Y:S01]  /*6c10*/  HFMA2.MMA R194, -RZ, RZ, 0, 2.384185791015625e-07 ;  /* 0x00000004ffc27435 */ /* 0x000fe200000001ff */
[----:B------:R-:W-:Y:S02]  /*6c20*/  MOV R193, R215 ;  /* 0x000000d700c17202 */ /* 0x000fe40000000f00 */
[----:B------:R-:W-:Y:S02]  /*6c30*/  MOV R199, 0x1f ;  /* 0x0000001f00c77802 */ /* 0x000fe40000000f00 */
[----:B------:R-:W-:Y:S02]  /*6c40*/  MOV R198, 0xffffffff ;  /* 0xffffffff00c67802 */ /* 0x000fe40000000f00 */
[----:B------:R-:W-:Y:S02]  /*6c50*/  MOV R192, 0x6c70 ;  /* 0x00006c7000c07802 */ /* 0x000fe40000000f00 */
[----:B------:R-:W-:Y:S05]  /*6c60*/  CALL.REL.NOINC `($__internal_74_$__cuda_sm70_shflsync_down_p) ;  /* 0x0000020000007944 */ /* 0x000fea0003c00000 */
[----:B------:R-:W-:Y:S01]  /*6c70*/  FADD.FTZ R216, R195, R216 ;  /* 0x000000d8c3d87221 */ /* 0x000fe20000010000 */
[----:B------:R-:W-:Y:S01]  /*6c80*/  MOV R199, 0x1f ;  /* 0x0000001f00c77802 */ /* 0x000fe20000000f00 */
[----:B-1----:R-:W-:Y:S01]  /*6c90*/  FADD.FTZ R215, R215, R194 ;  /* 0x000000c2d7d77221 */ /* 0x002fe20000010000 */
[----:B------:R-:W-:Y:S01]  /*6ca0*/  HFMA2.MMA R194, -RZ, RZ, 0, 1.1920928955078125e-07 ;  /* 0x00000002ffc27435 */ /* 0x000fe200000001ff */
[----:B------:R-:W-:-:S02]  /*6cb0*/  MOV R198, 0xffffffff ;  /* 0xffffffff00c67802 */ /* 0x000fc40000000f00 */
[----:B------:R-:W-:Y:S02]  /*6cc0*/  MOV R193, R216 ;  /* 0x000000d800c17202 */ /* 0x000fe40000000f00 */
[----:B------:R-:W-:Y:S02]  /*6cd0*/  MOV R192, 0x6cf0 ;  /* 0x00006cf000c07802 */ /* 0x000fe40000000f00 */
[----:B------:R-:W-:Y:S05]  /*6ce0*/  CALL.REL.NOINC `($__internal_74_$__cuda_sm70_shflsync_down_p) ;  /* 0x0000018000007944 */ /* 0x000fea0003c00000 */
[----:B-1----:R-:W-:Y:S01]  /*6cf0*/  MOV R195, R194 ;  /* 0x000000c200c37202 */ /* 0x002fe20000000f00 */
[----:B------:R-:W-:Y:S01]  /*6d00*/  HFMA2.MMA R194, -RZ, RZ, 0, 1.1920928955078125e-07 ;  /* 0x00000002ffc27435 */ /* 0x000fe200000001ff */
[----:B------:R-:W-:Y:S02]  /*6d10*/  MOV R193, R215 ;  /* 0x000000d700c17202 */ /* 0x000fe40000000f00 */
[----:B------:R-:W-:Y:S02]  /*6d20*/  MOV R199, 0x1f ;  /* 0x0000001f00c77802 */ /* 0x000fe40000000f00 */
[----:B------:R-:W-:Y:S02]  /*6d30*/  MOV R198, 0xffffffff ;  /* 0xffffffff00c67802 */ /* 0x000fe40000000f00 */
[----:B------:R-:W-:-:S02]  /*6d40*/  MOV R192, 0x6d60 ;  /* 0x00006d6000c07802 */ /* 0x000fc40000000f00 */
[----:B------:R-:W-:Y:S05]  /*6d50*/  CALL.REL.NOINC `($__internal_74_$__cuda_sm70_shflsync_down_p) ;  /* 0x0000011000007944 */ /* 0x000fea0003c00000 */
[----:B------:R-:W-:Y:S01]  /*6d60*/  FADD.FTZ R216, R195, R216 ;  /* 0x000000d8c3d87221 */ /* 0x000fe20000010000 */
[----:B------:R-:W-:Y:S01]  /*6d70*/  MOV R199, 0x1f ;  /* 0x0000001f00c77802 */ /* 0x000fe20000000f00 */
[----:B-1----:R-:W-:Y:S01]  /*6d80*/  FADD.FTZ R215, R215, R194 ;  /* 0x000000c2d7d77221 */ /* 0x002fe20000010000 */
[----:B------:R-:W-:Y:S01]  /*6d90*/  HFMA2.MMA R194, -RZ, RZ, 0, 5.9604644775390625e-08 ;  /* 0x00000001ffc27435 */ /* 0x000fe200000001ff */
[----:B------:R-:W-:-:S02]  /*6da0*/  MOV R198, 0xffffffff ;  /* 0xffffffff00c67802 */ /* 0x000fc40000000f00 */
[----:B------:R-:W-:Y:S02]  /*6db0*/  MOV R193, R216 ;  /* 0x000000d800c17202 */ /* 0x000fe40000000f00 */
[----:B------:R-:W-:Y:S02]  /*6dc0*/  MOV R192, 0x6de0 ;  /* 0x00006de000c07802 */ /* 0x000fe40000000f00 */
[----:B------:R-:W-:Y:S05]  /*6dd0*/  CALL.REL.NOINC `($__internal_74_$__cuda_sm70_shflsync_down_p) ;  /* 0x0000009000007944 */ /* 0x000fea0003c00000 */
[----:B-1----:R-:W-:Y:S01]  /*6de0*/  MOV R195, R194 ;  /* 0x000000c200c37202 */ /* 0x002fe20000000f00 */
[----:B------:R-:W-:Y:S01]  /*6df0*/  HFMA2.MMA R194, -RZ, RZ, 0, 5.9604644775390625e-08 ;  /* 0x00000001ffc27435 */ /* 0x000fe200000001ff */
[----:B------:R-:W-:Y:S02]  /*6e00*/  MOV R193, R215 ;  /* 0x000000d700c17202 */ /* 0x000fe40000000f00 */
[----:B------:R-:W-:Y:S02]  /*6e10*/  MOV R199, 0x1f ;  /* 0x0000001f00c77802 */ /* 0x000fe40000000f00 */
[----:B------:R-:W-:Y:S02]  /*6e20*/  MOV R198, 0xffffffff ;  /* 0xffffffff00c67802 */ /* 0x000fe40000000f00 */
[----:B------:R-:W-:-:S02]  /*6e30*/  MOV R192, 0x6e50 ;  /* 0x00006e5000c07802 */ /* 0x000fc40000000f00 */
[----:B------:R-:W-:Y:S05]  /*6e40*/  CALL.REL.NOINC `($__internal_74_$__cuda_sm70_shflsync_down_p) ;  /* 0x0000002000007944 */ /* 0x000fea0003c00000 */
[----:B-1----:R-:W-:Y:S01]  /*6e50*/  MOV R193, R194 ;  /* 0x000000c200c17202 */ /* 0x002fe20000000f00 */
[----:B------:R-:W-:Y:S05]  /*6e60*/  BRA `(.L_x_5609) ;  /* 0xffffc54000007947 */ /* 0x000fea000383ffff */
        .weak           $__internal_74_$__cuda_sm70_shflsync_down_p
        .type           $__internal_74_$__cuda_sm70_shflsync_down_p,@function
        .size           $__internal_74_$__cuda_sm70_shflsync_down_p,(.L_x_14292 - $__internal_74_$__cuda_sm70_shflsync_down_p)
$__internal_74_$__cuda_sm70_shflsync_down_p:
[----:B------:R-:W-:Y:S04]  /*6e70*/  WARPSYNC R198 ;  /* 0x000000c600007348 */ /* 0x000fe80003800000 */
[----:B------:R0:W1:Y:S02]  /*6e80*/  SHFL.DOWN PT, R194, R193, R194, R199 ;  /* 0x080000c2c1c27389 */ /* 0x00006400000e00c7 */
[----:B0-----:R-:W-:-:S06]  /*6e90*/  HFMA2.MMA R193, -RZ, RZ, 0, 0 ;  /* 0x00000000ffc17435 */ /* 0x001fcc00000001ff */
[----:B------:R-:W-:Y:S05]  /*6ea0*/  RET.REL.NODEC R192 `(_ZN10layer_norm13ln_bwd_kernelINS_13Kernel_traitsI13__nv_bfloat16S2_fS2_fjLj5120ELj1ELj1ELj4ELj16ENS_18Kernel_traits_baseILj5120ES2_S2_fS2_fjLj128EEEEELb1ELb1ELb0ELb0EEEvNS_9BwdParamsE) ;  /* 0xffff9150c0007950 */ /* 0x000fea0003c3ffff */
.L_x_5610:
        /* <DEDUP_REMOVED lines=13> */
.L_x_14292:


//--------------------- .text._ZN10layer_norm13ln_bwd_kernelINS_13Kernel_traitsI13__nv_bfloat16S2_fS2_fjLj5120ELj1ELj1ELj4ELj16ENS_18Kernel_traits_baseILj5120ES2_S2_fS2_fjLj128EEEEELb1ELb1ELb0ELb1EEEvNS_9BwdParamsE --------------------------
	.section	.text._ZN10layer_norm13ln_bwd_kernelINS_13Kernel_traitsI13__nv_bfloat16S2_fS2_fjLj5120ELj1ELj1ELj4ELj16ENS_18Kernel_traits_baseILj5120ES2_S2_fS2_fjLj128EEEEELb1ELb1ELb0ELb1EEEvNS_9BwdParamsE,"ax",@progbits
	.sectioninfo	@"SHI_REGISTERS=255"
	.align	128
        .global         _ZN10layer_norm13ln_bwd_kernelINS_13Kernel_traitsI13__nv_bfloat16S2_fS2_fjLj5120ELj1ELj1ELj4ELj16ENS_18Kernel_traits_baseILj5120ES2_S2_fS2_fjLj128EEEEELb1ELb1ELb0ELb1EEEvNS_9BwdParamsE
        .type           _ZN10layer_norm13ln_bwd_kernelINS_13Kernel_traitsI13__nv_bfloat16S2_fS2_fjLj5120ELj1ELj1ELj4ELj16ENS_18Kernel_traits_baseILj5120ES2_S2_fS2_fjLj128EEEEELb1ELb1ELb0ELb1EEEvNS_9BwdParamsE,@function
        .size           _ZN10layer_norm13ln_bwd_kernelINS_13Kernel_traitsI13__nv_bfloat16S2_fS2_fjLj5120ELj1ELj1ELj4ELj16ENS_18Kernel_traits_baseILj5120ES2_S2_fS2_fjLj128EEEEELb1ELb1ELb0ELb1EEEvNS_9BwdParamsE,(.L_x_14293 - _ZN10layer_norm13ln_bwd_kernelINS_13Kernel_traitsI13__nv_bfloat16S2_fS2_fjLj5120ELj1ELj1ELj4ELj16ENS_18Kernel_traits_baseILj5120ES2_S2_fS2_fjLj128EEEEELb1ELb1ELb0ELb1EEEvNS_9BwdParamsE)
        .other          _ZN10layer_norm13ln_bwd_kernelINS_13Kernel_traitsI13__nv_bfloat16S2_fS2_fjLj5120ELj1ELj1ELj4ELj16ENS_18Kernel_traits_baseILj5120ES2_S2_fS2_fjLj128EEEEELb1ELb1ELb0ELb1EEEvNS_9BwdParamsE,@"STO_CUDA_ENTRY STV_DEFAULT"
_ZN10layer_norm13ln_bwd_kernelINS_13Kernel_traitsI13__nv_bfloat16S2_fS2_fjLj5120ELj1ELj1ELj4ELj16ENS_18Kernel_traits_baseILj5120ES2_S2_fS2_fjLj128EEEEELb1ELb1ELb0ELb1EEEvNS_9BwdParamsE:
.text._ZN10layer_norm13ln_bwd_kernelINS_13Kernel_traitsI13__nv_bfloat16S2_fS2_fjLj5120ELj1ELj1ELj4ELj16ENS_18Kernel_traits_baseILj5120ES2_S2_fS2_fjLj128EEEEELb1ELb1ELb0ELb1EEEvNS_9BwdParamsE:
        /* <DEDUP_REMOVED lines=79> */
.L_x_5611:
        /* <DEDUP_REMOVED lines=175> */
.L_x_5616:
[----:B------:R-:W0:Y:S01]  /*0fe0*/  S2R R104, SR_TID.X ;  /* 0x0000000000687919 */ /* 0x000e220000002100 */
[----:B------:R-:W-:Y:S01]  /*0ff0*/  ISETP.NE.U32.AND P0, PT, RZ, c[0x0][0x1c0], PT ;  /* 0x00007000ff007a0c */ /* 0x000fe20003f05070 */
[C---:B------:R-:W-:Y:S01]  /*1000*/  IMAD R100, R0.reuse, c[0x0][0x168], RZ ;  /* 0x00005a0000647a24 */ /* 0x040fe200078e02ff */
[----:B------:R-:W-:Y:S01]  /*1010*/  MOV R168, 0x4 ;  /* 0x0000000400a87802 */ /* 0x000fe20000000f00 */
[----:B------:R-:W2:Y:S01]  /*1020*/  LDL R188, [R1+0x168] ;  /* 0x0001680001bc7983 */ /* 0x000ea20000100800 */
[----:B------:R-:W-:Y:S02]  /*1030*/  ISETP.NE.AND.EX P0, PT, RZ, c[0x0][0x1c4], PT, P0 ;  /* 0x00007100ff007a0c */ /* 0x000fe40003f05300 */
[----:B------:R-:W-:Y:S01]  /*1040*/  SHF.R.S32.HI R101, RZ, 0x1f, R100 ;  /* 0x0000001fff657819 */ /* 0x000fe20000011464 */
[----:B------:R-:W-:Y:S01]  /*1050*/  IMAD.WIDE R102, R0, R168, c[0x0][0x1a0] ;  /* 0x0000680000667625 */ /* 0x000fe200078e02a8 */
[----:B------:R-:W-:Y:S01]  /*1060*/  SHF.R.S32.HI R105, RZ, 0x1f, R0 ;  /* 0x0000001fff697819 */ /* 0x000fe20000011400 */
[----:B------:R-:W3:Y:S01]  /*1070*/  LDL R182, [R1+0x170] ;  /* 0x0001700001b67983 */ /* 0x000ee20000100800 */
[----:B------:R-:W-:-:S02]  /*1080*/  LEA.HI R101, R101, R100, RZ, 0x3 ;  /* 0x0000006465657211 */ /* 0x000fc400078f18ff */
[----:B------:R-:W-:Y:S01]  /*1090*/  MOV R173, 0x20 ;  /* 0x0000002000ad7802 */ /* 0x000fe20000000f00 */
[----:B------:R4:W2:Y:S01]  /*10a0*/  LDG.E R172, [R102.64] ;  /* 0x0000000466ac7981 */ /* 0x0008a2000c1e1900 */
[----:B------:R-:W-:-:S03]  /*10b0*/  MOV R156, 0x10 ;  /* 0x00000010009c7802 */ /* 0x000fc60000000f00 */
[----:B------:R-:W-:Y:S01]  /*10c0*/  @P0 LEA R100, P1, R0, c[0x0][0x1c0], 0x1 ;  /* 0x0000700000640a11 */ /* 0x000fe200078208ff */
[----:B------:R-:W3:Y:S04]  /*10d0*/  LDL R190, [R1+0x16c] ;  /* 0x00016c0001be7983 */ /* 0x000ee80000100800 */
[----:B------:R-:W3:Y:S01]  /*10e0*/  LDL R185, [R1+0x160] ;  /* 0x0001600001b97983 */ /* 0x000ee20000100800 */
[----:B0-----:R-:W-:-:S03]  /*10f0*/  LOP3.LUT R104, R104, 0x7f, RZ, 0xc0, !PT ;  /* 0x0000007f68687812 */ /* 0x001fc600078ec0ff */
[----:B------:R-:W3:Y:S01]  /*1100*/  LDL R186, [R1+0x164] ;  /* 0x0001640001ba7983 */ /* 0x000ee20000100800 */
[----:B------:R-:W-:Y:S02]  /*1110*/  LEA.HI.SX32 R165, R101, R104, 0x1d ;  /* 0x0000006865a57211 */ /* 0x000fe400078feaff */
[----:B------:R-:W-:Y:S02]  /*1120*/  @P0 LEA.HI.X R101, R0, c[0x0][0x1c4], R105, 0x1, P1 ;  /* 0x0000710000650a11 */ /* 0x000fe400008f0c69 */
[C---:B------:R-:W-:Y:S02]  /*1130*/  IADD3 R167, R165.reuse, 0x80, RZ ;  /* 0x00000080a5a77810 */ /* 0x040fe40007ffe0ff */
[C---:B------:R-:W-:Y:S02]  /*1140*/  IADD3 R166, R165.reuse, 0x100, RZ ;  /* 0x00000100a5a67810 */ /* 0x040fe40007ffe0ff */
[C---:B------:R-:W-:Y:S01]  /*1150*/  IADD3 R164, R165.reuse, 0x180, RZ ;  /* 0x00000180a5a47810 */ /* 0x040fe20007ffe0ff */
[C---:B------:R-:W-:Y:S01]  /*1160*/  IMAD.WIDE.U32 R108, R165.reuse, R173, c[0x0][0x188] ;  /* 0x00006200a56c7625 */ /* 0x040fe200078e00ad */
[C---:B------:R-:W-:Y:S01]  /*1170*/  IADD3 R160, R165.reuse, 0x200, RZ ;  /* 0x00000200a5a07810 */ /* 0x040fe20007ffe0ff */
[----:B------:R4:W3:Y:S02]  /*1180*/  @P0 LDG.E.U16 R170, [R100.64] ;  /* 0x0000000464aa0981 */ /* 0x0008e4000c1e1500 */
[----:B------:R-:W-:-:S04]  /*1190*/  IMAD.WIDE.U32 R104, R165, R156, c[0x0][0x208] ;  /* 0x00008200a5687625 */ /* 0x000fc800078e009c */
[-C--:B------:R-:W-:Y:S02]  /*11a0*/  IMAD.WIDE.U32 R116, R167, R156.reuse, c[0x0][0x208] ;  /* 0x00008200a7747625 */ /* 0x080fe400078e009c */
[----:B------:R-:W3:Y:S02]  /*11b0*/  LDG.E.128 R104, [R104.64] ;  /* 0x0000000468687981 */ /* 0x000ee4000c1e1d00 */
[-C--:B------:R-:W-:Y:S02]  /*11c0*/  IMAD.WIDE.U32 R148, R166, R156.reuse, c[0x0][0x208] ;  /* 0x00008200a6947625 */ /* 0x080fe400078e009c */
[----:B----4-:R0:W4:Y:S02]  /*11d0*/  LDG.E.128 R100, [R108.64] ;  /* 0x000000046c647981 */ /* 0x010124000c1e1d00 */
[-C--:B------:R-:W-:Y:S02]  /*11e0*/  IMAD.WIDE.U32 R152, R164, R156.reuse, c[0x0][0x208] ;  /* 0x00008200a4987625 */ /* 0x080fe400078e009c */
[----:B------:R-:W3:Y:S02]  /*11f0*/  LDG.E.128 R148, [R148.64] ;  /* 0x0000000494947981 */ /* 0x000ee4000c1e1d00 */
[----:B------:R-:W-:-:S02]  /*1200*/  IMAD.WIDE.U32 R156, R160, R156, c[0x0][0x208] ;  /* 0x00008200a09c7625 */ /* 0x000fc400078e009c */
[----:B------:R-:W3:Y:S02]  /*1210*/  LDG.E.128 R152, [R152.64] ;  /* 0x0000000498987981 */ /* 0x000ee4000c1e1d00 */
[----:B------:R-:W-:Y:S02]  /*1220*/  IMAD.WIDE R168, R0, R168, c[0x0][0x1a8] ;  /* 0x00006a0000a87625 */ /* 0x000fe400078e02a8 */
[----:B0-----:R-:W3:Y:S04]  /*1230*/  LDG.E.128 R108, [R108.64+0x10] ;  /* 0x000010046c6c7981 */ /* 0x001ee8000c1e1d00 */
[----:B------:R-:W4:Y:S04]  /*1240*/  LDG.E.128 R156, [R156.64] ;  /* 0x000000049c9c7981 */ /* 0x000f28000c1e1d00 */
[----:B------:R-:W4:Y:S01]  /*1250*/  LDG.E R161, [R168.64] ;  /* 0x00000004a8a17981 */ /* 0x000f22000c1e1900 */
[----:B------:R-:W-:Y:S01]  /*1260*/  IMAD.WIDE.U32 R128, R166, R173, c[0x0][0x188] ;  /* 0x00006200a6807625 */ /* 0x000fe200078e00ad */
[----:B------:R-:W-:-:S02]  /*1270*/  ULDC.U8 UR6, c[0x0][0x1f0] ;  /* 0x00007c0000067ab9 */ /* 0x000fc40000000000 */
[----:B------:R-:W4:Y:S01]  /*1280*/  LDG.E.128 R116, [R116.64] ;  /* 0x0000000474747981 */ /* 0x000f22000c1e1d00 */
[----:B------:R-:W-:-:S03]  /*1290*/  IMAD.WIDE.U32 R136, R164, R173, c[0x0][0x188] ;  /* 0x00006200a4887625 */ /* 0x000fc600078e00ad */
[----:B------:R0:W4:Y:S01]  /*12a0*/  LDG.E.128 R124, [R128.64] ;  /* 0x00000004807c7981 */ /* 0x000122000c1e1d00 */
[----:B------:R-:W-:-:S03]  /*12b0*/  IMAD.WIDE.U32 R144, R160, R173, c[0x0][0x188] ;  /* 0x00006200a0907625 */ /* 0x000fc600078e00ad */
[----:B------:R1:W4:Y:S04]  /*12c0*/  LDG.E.128 R132, [R136.64] ;  /* 0x0000000488847981 */ /* 0x000328000c1e1d00 */
[----:B------:R1:W4:Y:S04]  /*12d0*/  LDG.E.128 R140, [R144.64] ;  /* 0x00000004908c7981 */ /* 0x000328000c1e1d00 */
[----:B0-----:R-:W4:Y:S01]  /*12e0*/  LDG.E.128 R128, [R128.64+0x10] ;  /* 0x0000100480807981 */ /* 0x001f22000c1e1d00 */
[----:B------:R-:W-:Y:S01]  /*12f0*/  ISETP.NE.AND P1, PT, RZ, UR6, PT ;  /* 0x00000006ff007c0c */ /* 0x000fe2000bf25270 */
[----:B------:R-:W-:Y:S01]  /*1300*/  IMAD.WIDE.U32 R120, R167, R173, c[0x0][0x188] ;  /* 0x00006200a7787625 */ /* 0x000fe200078e00ad */
[----:B------:R-:W-:Y:S01]  /*1310*/  MOV R162, 0x3f800000 ;  /* 0x3f80000000a27802 */ /* 0x000fe20000000f00 */
[----:B-1----:R-:W4:Y:S04]  /*1320*/  LDG.E.128 R136, [R136.64+0x10] ;  /* 0x0000100488887981 */ /* 0x002f28000c1e1d00 */
[----:B------:R-:W4:Y:S04]  /*1330*/  LDG.E.128 R144, [R144.64+0x10] ;  /* 0x0000100490907981 */ /* 0x000f28000c1e1d00 */
[----:B------:R0:W4:Y:S04]  /*1340*/  LDG.E.128 R112, [R120.64] ;  /* 0x0000000478707981 */ /* 0x000128000c1e1d00 */
[----:B0-----:R-:W4:Y:S01]  /*1350*/  LDG.E.128 R120, [R120.64+0x10] ;  /* 0x0000100478787981 */ /* 0x001f22000c1e1d00 */
[----:B--2---:R-:W-:-:S05]  /*1360*/  FSEL R172, R172, RZ, !P1 ;  /* 0x000000ffacac7208 */ /* 0x004fca0004800000 */
[----:B---3--:R-:W-:Y:S01]  /*1370*/  FADD.FTZ R108, -R172, R108 ;  /* 0x0000006cac6c7221 */ /* 0x008fe20000010100 */
[--C-:B----4-:R-:W-:Y:S02]  /*1380*/  PRMT R212, RZ, 0x5410, R157.reuse ;  /* 0x00005410ffd47816 */ /* 0x110fe4000000009d */
[----:B------:R-:W-:Y:S01]  /*1390*/  PRMT R213, RZ, 0x7610, R157 ;  /* 0x00007610ffd57816 */ /* 0x000fe2000000009d */
[----:B------:R-:W-:Y:S02]  /*13a0*/  FMUL.FTZ R157, R161, R108 ;  /* 0x0000006ca19d7220 */ /* 0x000fe40000410000 */
[----:B------:R-:W2:Y:S01]  /*13b0*/  LDL R108, [R1+0x144] ;  /* 0x00014400016c7983 */ /* 0x000ea20000100800 */
[----:B------:R-:W-:Y:S02]  /*13c0*/  @P0 PRMT R162, RZ, 0x5410, R170 ;  /* 0x00005410ffa20816 */ /* 0x000fe400000000aa */
[----:B------:R-:W-:-:S04]  /*13d0*/  ISETP.NE.U32.AND P0, PT, RZ, c[0x0][0x218], PT ;  /* 0x00008600ff007a0c */ /* 0x000fc80003f05070 */
[----:B------:R-:W-:Y:S01]  /*13e0*/  ISETP.NE.AND.EX P0, PT, RZ, c[0x0][0x21c], PT, P0 ;  /* 0x00008700ff007a0c */ /* 0x000fe20003f05300 */
[C---:B------:R-:W-:Y:S02]  /*13f0*/  FADD.FTZ R207, -R172.reuse, R100 ;  /* 0x00000064accf7221 */ /* 0x040fe40000010100 */
[C---:B------:R-:W-:Y:S02]  /*1400*/  FADD.FTZ R206, -R172.reuse, R101 ;  /* 0x00000065acce7221 */ /* 0x040fe40000010100 */
[C---:B------:R-:W-:Y:S02]  /*1410*/  FADD.FTZ R205, -R172.reuse, R102 ;  /* 0x00000066accd7221 */ /* 0x040fe40000010100 */
[----:B------:R-:W-:Y:S01]  /*1420*/  FADD.FTZ R204, -R172, R103 ;  /* 0x00000067accc7221 */ /* 0x000fe20000010100 */
[----:B------:R-:W-:-:S05]  /*1430*/  PRMT R203, RZ, 0x5410, R104 ;  /* 0x00005410ffcb7816 */ /* 0x000fca0000000068 */
[----:B------:R-:W-:-:S04]  /*1440*/  @P0 IMAD.WIDE.U32 R100, R165, R173, c[0x0][0x218] ;  /* 0x00008600a5640625 */ /* 0x000fc800078e00ad */
[-C--:B------:R-:W-:Y:S01]  /*1450*/  @P0 IMAD.WIDE.U32 R102, R167, R173.reuse, c[0x0][0x218] ;  /* 0x00008600a7660625 */ /* 0x080fe200078e00ad */
[----:B------:R-:W-:Y:S01]  /*1460*/  PRMT R202, RZ, 0x7610, R104 ;  /* 0x00007610ffca7816 */ /* 0x000fe20000000068 */
[----:B-----5:R0:W5:Y:S01]  /*1470*/  @P0 LDG.E.128 R52, [R100.64] ;  /* 0x0000000464340981 */ /* 0x020162000c1e1d00 */
[--C-:B------:R-:W-:Y:S01]  /*1480*/  PRMT R171, RZ, 0x5410, R105.reuse ;  /* 0x00005410ffab7816 */ /* 0x100fe20000000069 */
[----:B------:R-:W-:Y:S01]  /*1490*/  FADD.FTZ R110, -R172, R110 ;  /* 0x0000006eac6e7221 */ /* 0x000fe20000010100 */
[----:B------:R-:W-:Y:S01]  /*14a0*/  PRMT R170, RZ, 0x7610, R105 ;  /* 0x00007610ffaa7816 */ /* 0x000fe20000000069 */
[----:B------:R0:W5:Y:S01]  /*14b0*/  @P0 LDG.E.128 R56, [R100.64+0x10] ;  /* 0x0000100464380981 */ /* 0x000162000c1e1d00 */
[----:B------:R-:W-:-:S03]  /*14c0*/  @P0 IMAD.WIDE.U32 R104, R160, R173, c[0x0][0x218] ;  /* 0x00008600a0680625 */ /* 0x000fc600078e00ad */
[----:B------:R1:W5:Y:S04]  /*14d0*/  @P0 LDG.E.128 R60, [R102.64] ;  /* 0x00000004663c0981 */ /* 0x000368000c1e1d00 */
[----:B------:R1:W5:Y:S01]  /*14e0*/  @P0 LDG.E.128 R64, [R102.64+0x10] ;  /* 0x0000100466400981 */ /* 0x000362000c1e1d00 */
[-C--:B0-----:R-:W-:Y:S01]  /*14f0*/  @P0 IMAD.WIDE.U32 R100, R166, R173.reuse, c[0x0][0x218] ;  /* 0x00008600a6640625 */ /* 0x081fe200078e00ad */
[--C-:B------:R-:W-:Y:S02]  /*1500*/  PRMT R183, RZ, 0x5410, R149.reuse ;  /* 0x00005410ffb77816 */ /* 0x100fe40000000095 */
[----:B------:R0:W5:Y:S01]  /*1510*/  @P0 LDG.E.128 R84, [R104.64] ;  /* 0x0000000468540981 */ /* 0x000162000c1e1d00 */
[----:B------:R-:W-:Y:S01]  /*1520*/  PRMT R184, RZ, 0x7610, R149 ;  /* 0x00007610ffb87816 */ /* 0x000fe20000000095 */
[C---:B------:R-:W-:Y:S01]  /*1530*/  FADD.FTZ R197, -R172.reuse, R115 ;  /* 0x00000073acc57221 */ /* 0x040fe20000010100 */
[----:B------:R-:W-:Y:S01]  /*1540*/  PRMT R193, RZ, 0x7610, R117 ;  /* 0x00007610ffc17816 */ /* 0x000fe20000000075 */
[----:B------:R-:W-:Y:S01]  /*1550*/  FADD.FTZ R109, -R172, R109 ;  /* 0x0000006dac6d7221 */ /* 0x000fe20000010100 */
[----:B------:R-:W-:Y:S01]  /*1560*/  PRMT R214, RZ, 0x5410, R156 ;  /* 0x00005410ffd67816 */ /* 0x000fe2000000009c */
[----:B-1----:R-:W-:Y:S01]  /*1570*/  @P0 IMAD.WIDE.U32 R102, R164, R173, c[0x0][0x218] ;  /* 0x00008600a4660625 */ /* 0x002fe200078e00ad */
[----:B------:R-:W-:Y:S01]  /*1580*/  PRMT R149, RZ, 0x7610, R154 ;  /* 0x00007610ff957816 */ /* 0x000fe2000000009a */
[----:B------:R1:W5:Y:S02]  /*1590*/  @P0 LDG.E.128 R68, [R100.64] ;  /* 0x0000000464440981 */ /* 0x000364000c1e1d00 */
[----:B------:R-:W-:-:S02]  /*15a0*/  FADD.FTZ R173, -R172, R129 ;  /* 0x00000081acad7221 */ /* 0x000fc40000010100 */
[C---:B------:R-:W-:Y:S01]  /*15b0*/  FADD.FTZ R129, -R172.reuse, R134 ;  /* 0x00000086ac817221 */ /* 0x040fe20000010100 */
[----:B------:R-:W-:Y:S01]  /*15c0*/  PRMT R215, RZ, 0x7610, R156 ;  /* 0x00007610ffd77816 */ /* 0x000fe2000000009c */
[----:B------:R-:W-:Y:S01]  /*15d0*/  FADD.FTZ R134, -R172, R147 ;  /* 0x00000093ac867221 */ /* 0x000fe20000010100 */
[----:B------:R-:W-:Y:S01]  /*15e0*/  PRMT R147, RZ, 0x5410, R154 ;  /* 0x00005410ff937816 */ /* 0x000fe2000000009a */
[C---:B------:R-:W-:Y:S01]  /*15f0*/  FMUL.FTZ R154, R161.reuse, R110 ;  /* 0x0000006ea19a7220 */ /* 0x040fe20000410000 */
[----:B------:R-:W-:Y:S01]  /*1600*/  PRMT R191, RZ, 0x5410, R119 ;  /* 0x00005410ffbf7816 */ /* 0x000fe20000000077 */
[----:B------:R-:W3:Y:S01]  /*1610*/  LDL R110, [R1+0x138] ;  /* 0x00013800016e7983 */ /* 0x000ee20000100800 */
[C---:B------:R-:W-:Y:S02]  /*1620*/  FMUL.FTZ R197, R161.reuse, R197 ;  /* 0x000000c5a1c57220 */ /* 0x040fe40000410000 */
[----:B------:R-:W-:Y:S01]  /*1630*/  FMUL.FTZ R156, R161, R109 ;  /* 0x0000006da19c7220 */ /* 0x000fe20000410000 */
[----:B------:R1:W5:Y:S01]  /*1640*/  @P0 LDG.E.128 R72, [R100.64+0x10] ;  /* 0x0000100464480981 */ /* 0x000362000c1e1d00 */
[----:B------:R-:W-:-:S02]  /*1650*/  FADD.FTZ R236, R193, R236 ;  /* 0x000000ecc1ec7221 */ /* 0x000fc40000010000 */
[----:B------:R-:W-:Y:S01]  /*1660*/  FFMA.FTZ R21, R197, R193, R21 ;  /* 0x000000c1c5157223 */ /* 0x000fe20000010015 */
[----:B------:R-:W4:Y:S01]  /*1670*/  LDL R109, [R1+0x134] ;  /* 0x00013400016d7983 */ /* 0x000f220000100800 */
[C---:B------:R-:W-:Y:S02]  /*1680*/  FADD.FTZ R122, -R172.reuse, R122 ;  /* 0x0000007aac7a7221 */ /* 0x040fe40000010100 */
[----:B------:R-:W-:Y:S01]  /*1690*/  FMUL.FTZ R207, R161, R207 ;  /* 0x000000cfa1cf7220 */ /* 0x000fe20000410000 */
[----:B------:R0:W5:Y:S01]  /*16a0*/  @P0 LDG.E.128 R76, [R102.64] ;  /* 0x00000004664c0981 */ /* 0x000162000c1e1d00 */
[----:B------:R-:W-:Y:S02]  /*16b0*/  FADD.FTZ R111, -R172, R111 ;  /* 0x0000006fac6f7221 */ /* 0x000fe40000010100 */
[----:B------:R-:W-:Y:S01]  /*16c0*/  FMUL.FTZ R115, R188, R171 ;  /* 0x000000abbc737220 */ /* 0x000fe20000410000 */
[----:B------:R0:W5:Y:S01]  /*16d0*/  @P0 LDG.E.128 R80, [R102.64+0x10] ;  /* 0x0000100466500981 */ /* 0x000162000c1e1d00 */
[C---:B------:R-:W-:Y:S01]  /*16e0*/  FADD.FTZ R175, -R172.reuse, R128 ;  /* 0x00000080acaf7221 */ /* 0x040fe20000010100 */
[----:B------:R-:W-:Y:S01]  /*16f0*/  PRMT R211, RZ, 0x5410, R158 ;  /* 0x00005410ffd37816 */ /* 0x000fe2000000009e */
[----:B------:R-:W-:Y:S01]  /*1700*/  FADD.FTZ R174, -R172, R130 ;  /* 0x00000082acae7221 */ /* 0x000fe20000010100 */
[----:B------:R0:W5:Y:S01]  /*1710*/  @P0 LDG.E.128 R88, [R104.64+0x10] ;  /* 0x0000100468580981 */ /* 0x000162000c1e1d00 */
[----:B--2---:R-:W-:-:S03]  /*1720*/  FMUL.FTZ R193, R108, R193 ;  /* 0x000000c16cc17220 */ /* 0x004fc60000410000 */
[----:B------:R-:W2:Y:S01]  /*1730*/  LDL R108, [R1+0x128] ;  /* 0x00012800016c7983 */ /* 0x000ea20000100800 */
[----:B------:R-:W-:Y:S01]  /*1740*/  FMUL.FTZ R188, R161, R122 ;  /* 0x0000007aa1bc7220 */ /* 0x000fe20000410000 */
[----:B------:R-:W-:Y:S01]  /*1750*/  PRMT R210, RZ, 0x7610, R158 ;  /* 0x00007610ffd27816 */ /* 0x000fe2000000009e */
[C---:B------:R-:W-:Y:S02]  /*1760*/  FADD.FTZ R176, -R172.reuse, R131 ;  /* 0x00000083acb07221 */ /* 0x040fe40000010100 */
[C---:B------:R-:W-:Y:S02]  /*1770*/  FADD.FTZ R209, -R172.reuse, R132 ;  /* 0x00000084acd17221 */ /* 0x040fe40000010100 */
[----:B------:R-:W-:Y:S02]  /*1780*/  FADD.FTZ R227, R203, R227 ;  /* 0x000000e3cbe37221 */ /* 0x000fe40000010000 */
        /* <DEDUP_REMOVED lines=15> */
[C---:B0-----:R-:W-:Y:S02]  /*1880*/  FADD.FTZ R105, -R172.reuse, R138 ;  /* 0x0000008aac697221 */ /* 0x041fe40000010100 */
[C---:B------:R-:W-:Y:S02]  /*1890*/  FADD.FTZ R104, -R172.reuse, R139 ;  /* 0x0000008bac687221 */ /* 0x040fe40000010100 */
[C---:B-1----:R-:W-:Y:S02]  /*18a0*/  FADD.FTZ R100, -R172.reuse, R140 ;  /* 0x0000008cac647221 */ /* 0x042fe40000010100 */
[C---:B------:R-:W-:Y:S02]  /*18b0*/  FADD.FTZ R101, -R172.reuse, R141 ;  /* 0x0000008dac657221 */ /* 0x040fe40000010100 */
[C---:B------:R-:W-:Y:S01]  /*18c0*/  FADD.FTZ R102, -R172.reuse, R142 ;  /* 0x0000008eac667221 */ /* 0x040fe20000010100 */
[--C-:B------:R-:W-:Y:S01]  /*18d0*/  PRMT R142, RZ, 0x5410, R152.reuse ;  /* 0x00005410ff8e7816 */ /* 0x100fe20000000098 */
[C---:B------:R-:W-:Y:S01]  /*18e0*/  FADD.FTZ R103, -R172.reuse, R143 ;  /* 0x0000008fac677221 */ /* 0x040fe20000010100 */
[----:B------:R-:W-:Y:S01]  /*18f0*/  PRMT R143, RZ, 0x7610, R152 ;  /* 0x00007610ff8f7816 */ /* 0x000fe20000000098 */
[C---:B------:R-:W-:Y:S01]  /*1900*/  FADD.FTZ R128, -R172.reuse, R144 ;  /* 0x00000090ac807221 */ /* 0x040fe20000010100 */
[----:B------:R-:W2:Y:S01]  /*1910*/  LDL R152, [R1+0x15c] ;  /* 0x00015c0001987983 */ /* 0x000ea20000100800 */
[----:B------:R-:W-:-:S02]  /*1920*/  FADD.FTZ R130, -R172, R145 ;  /* 0x00000091ac827221 */ /* 0x000fc40000010100 */
[----:B------:R-:W-:Y:S01]  /*1930*/  FADD.FTZ R132, -R172, R146 ;  /* 0x00000092ac847221 */ /* 0x000fe20000010100 */
[----:B------:R-:W2:Y:S01]  /*1940*/  LDL R141, [R1+0x148] ;  /* 0x00014800018d7983 */ /* 0x000ea20000100800 */
[----:B------:R-:W-:Y:S02]  /*1950*/  FMUL.FTZ R203, R182, R203 ;  /* 0x000000cbb6cb7220 */ /* 0x000fe40000410000 */
[----:B------:R-:W-:Y:S01]  /*1960*/  FMUL.FTZ R158, R161, R111 ;  /* 0x0000006fa19e7220 */ /* 0x000fe20000410000 */
[----:B------:R-:W2:Y:S01]  /*1970*/  LDL R182, [R1+0x158] ;  /* 0x0001580001b67983 */ /* 0x000ea20000100800 */
[----:B------:R-:W-:Y:S02]  /*1980*/  FADD.FTZ R241, R191, R241 ;  /* 0x000000f1bff17221 */ /* 0x000fe40000010000 */
[-C--:B------:R-:W-:Y:S01]  /*1990*/  FFMA.FTZ R16, R188, R191.reuse, R16 ;  /* 0x000000bfbc107223 */ /* 0x080fe20000010010 */
[----:B------:R-:W2:Y:S01]  /*19a0*/  LDL R172, [R1+0x150] ;  /* 0x0001500001ac7983 */ /* 0x000ea20000100800 */
[----:B---3--:R-:W-:-:S03]  /*19b0*/  FMUL.FTZ R191, R110, R191 ;  /* 0x000000bf6ebf7220 */ /* 0x008fc60000410000 */
[----:B------:R-:W3:Y:S04]  /*19c0*/  LDL R146, [R1+0x154] ;  /* 0x0001540001927983 */ /* 0x000ee80000100800 */
[----:B------:R-:W3:Y:S04]  /*19d0*/  LDL R111, [R1+0x12c] ;  /* 0x00012c00016f7983 */ /* 0x000ee80000100800 */
[----:B------:R-:W3:Y:S01]  /*19e0*/  LDL R110, [R1+0x11c] ;  /* 0x00011c00016e7983 */ /* 0x000ee20000100800 */
[----:B------:R-:W-:Y:S01]  /*19f0*/  FMUL.FTZ R206, R161, R206 ;  /* 0x000000cea1ce7220 */ /* 0x000fe20000410000 */
[----:B------:R-:W-:Y:S01]  /*1a00*/  PRMT R192, RZ, 0x7610, R119 ;  /* 0x00007610ffc07816 */ /* 0x000fe20000000077 */
[----:B------:R-:W-:-:S02]  /*1a10*/  FADD.FTZ R226, R202, R226 ;  /* 0x000000e2cae27221 */ /* 0x000fc40000010000 */
[-C--:B------:R-:W-:Y:S02]  /*1a20*/  FFMA.FTZ R31, R206, R202.reuse, R31 ;  /* 0x000000cace1f7223 */ /* 0x080fe4000001001f */
[----:B------:R-:W-:Y:S02]  /*1a30*/  FMUL.FTZ R202, R190, R202 ;  /* 0x000000cabeca7220 */ /* 0x000fe40000410000 */
[C---:B------:R-:W-:Y:S02]  /*1a40*/  FMUL.FTZ R190, R161.reuse, R123 ;  /* 0x0000007ba1be7220 */ /* 0x040fe40000410000 */
[----:B------:R-:W-:Y:S02]  /*1a50*/  FMUL.FTZ R179, R161, R179 ;  /* 0x000000b3a1b37220 */ /* 0x000fe40000410000 */
[----:B------:R-:W-:Y:S02]  /*1a60*/  FADD.FTZ R240, R192, R240 ;  /* 0x000000f0c0f07221 */ /* 0x000fe40000010000 */
[----:B------:R-:W-:-:S02]  /*1a70*/  FFMA.FTZ R17, R190, R192, R17 ;  /* 0x000000c0be117223 */ /* 0x000fc40000010011 */
[----:B----4-:R-:W-:Y:S02]  /*1a80*/  FMUL.FTZ R192, R109, R192 ;  /* 0x000000c06dc07220 */ /* 0x010fe40000410000 */
[----:B------:R-:W4:Y:S01]  /*1a90*/  LDL R109, [R1+0x118] ;  /* 0x00011800016d7983 */ /* 0x000f220000100800 */
[----:B------:R-:W-:Y:S02]  /*1aa0*/  FADD.FTZ R245, R183, R245 ;  /* 0x000000f5b7f57221 */ /* 0x000fe40000010000 */
[----:B------:R-:W-:Y:S01]  /*1ab0*/  FFMA.FTZ R12, R179, R183, R12 ;  /* 0x000000b7b30c7223 */ /* 0x000fe2000001000c */
[----:B------:R-:W-:Y:S02]  /*1ac0*/  PRMT R169, RZ, 0x5410, R106 ;  /* 0x00005410ffa97816 */ /* 0x000fe4000000006a */
[--C-:B------:R-:W-:Y:S02]  /*1ad0*/  PRMT R139, RZ, 0x5410, R151.reuse ;  /* 0x00005410ff8b7816 */ /* 0x100fe40000000097 */
[----:B------:R-:W-:-:S02]  /*1ae0*/  PRMT R138, RZ, 0x7610, R151 ;  /* 0x00007610ff8a7816 */ /* 0x000fc40000000097 */
[--C-:B------:R-:W-:Y:S02]  /*1af0*/  PRMT R144, RZ, 0x5410, R153.reuse ;  /* 0x00005410ff907816 */ /* 0x100fe40000000099 */
[----:B------:R-:W-:Y:S02]  /*1b00*/  PRMT R145, RZ, 0x7610, R153 ;  /* 0x00007610ff917816 */ /* 0x000fe40000000099 */
[--C-:B------:R-:W-:Y:S02]  /*1b10*/  PRMT R151, RZ, 0x5410, R155.reuse ;  /* 0x00005410ff977816 */ /* 0x100fe4000000009b */
[----:B------:R-:W-:Y:S01]  /*1b20*/  PRMT R153, RZ, 0x7610, R155 ;  /* 0x00007610ff997816 */ /* 0x000fe2000000009b */
[----:B------:R-:W-:Y:S02]  /*1b30*/  FMUL.FTZ R155, R185, R169 ;  /* 0x000000a9b99b7220 */ /* 0x000fe40000410000 */
[----:B------:R-:W-:Y:S02]  /*1b40*/  FMUL.FTZ R185, R161, R120 ;  /* 0x00000078a1b97220 */ /* 0x000fe40000410000 */
[----:B------:R-:W4:Y:S01]  /*1b50*/  LDL R120, [R1+0x110] ;  /* 0x0001100001787983 */ /* 0x000f220000100800 */
[----:B--2---:R-:W-:-:S03]  /*1b60*/  FMUL.FTZ R183, R108, R183 ;  /* 0x000000b76cb77220 */ /* 0x004fc60000410000 */
[----:B------:R-:W2:Y:S01]  /*1b70*/  LDL R108, [R1+0x114] ;  /* 0x00011400016c7983 */ /* 0x000ea20000100800 */
[----:B------:R-:W-:-:S03]  /*1b80*/  PRMT R168, RZ, 0x5410, R107 ;  /* 0x00005410ffa87816 */ /* 0x000fc6000000006b */
[----:B------:R-:W0:Y:S01]  /*1b90*/  S2R R114, SR_TID.X ;  /* 0x0000000000727919 */ /* 0x000e220000002100 */
[----:B------:R-:W-:Y:S01]  /*1ba0*/  PRMT R196, RZ, 0x5410, R116 ;  /* 0x00005410ffc47816 */ /* 0x000fe20000000074 */
[C---:B------:R-:W-:Y:S01]  /*1bb0*/  FMUL.FTZ R200, R161.reuse, R200 ;  /* 0x000000c8a1c87220 */ /* 0x040fe20000410000 */
[----:B------:R-:W-:Y:S01]  /*1bc0*/  PRMT R194, RZ, 0x5410, R117 ;  /* 0x00005410ffc27816 */ /* 0x000fe20000000075 */
[C---:B------:R-:W-:Y:S01]  /*1bd0*/  FMUL.FTZ R198, R161.reuse, R198 ;  /* 0x000000c6a1c67220 */ /* 0x040fe20000410000 */
[----:B------:R-:W-:Y:S01]  /*1be0*/  PRMT R181, RZ, 0x5410, R148 ;  /* 0x00005410ffb57816 */ /* 0x000fe20000000094 */
[----:B------:R-:W-:Y:S01]  /*1bf0*/  FMUL.FTZ R205, R161, R205 ;  /* 0x000000cda1cd7220 */ /* 0x000fe20000410000 */
[----:B------:R-:W-:Y:S02]  /*1c00*/  PRMT R106, RZ, 0x7610, R106 ;  /* 0x00007610ff6a7816 */ /* 0x000fe4000000006a */
[----:B------:R-:W-:Y:S02]  /*1c10*/  PRMT R107, RZ, 0x7610, R107 ;  /* 0x00007610ff6b7816 */ /* 0x000fe4000000006b */
[----:B------:R-:W-:-:S02]  /*1c20*/  PRMT R148, RZ, 0x7610, R148 ;  /* 0x00007610ff947816 */ /* 0x000fc40000000094 */
[--C-:B------:R-:W-:Y:S02]  /*1c30*/  PRMT R140, RZ, 0x5410, R150.reuse ;  /* 0x00005410ff8c7816 */ /* 0x100fe40000000096 */
[----:B------:R-:W-:Y:S01]  /*1c40*/  PRMT R150, RZ, 0x7610, R150 ;  /* 0x00007610ff967816 */ /* 0x000fe20000000096 */
[----:B------:R-:W-:Y:S01]  /*1c50*/  FADD.FTZ R233, R168, R233 ;  /* 0x000000e9a8e97221 */ /* 0x000fe20000010000 */
[--C-:B------:R-:W-:Y:S01]  /*1c60*/  PRMT R133, RZ, 0x5410, R159.reuse ;  /* 0x00005410ff857816 */ /* 0x100fe2000000009f */
        /* <DEDUP_REMOVED lines=8> */
[----:B------:R-:W-:Y:S01]  /*1cf0*/  FADD.FTZ R230, R106, R230 ;  /* 0x000000e66ae67221 */ /* 0x000fe20000010000 */
[----:B------:R-:W2:Y:S01]  /*1d00*/  LDL R171, [R1+0x14c] ;  /* 0x00014c0001ab7983 */ /* 0x000ea20000100800 */
[----:B------:R-:W-:Y:S02]  /*1d10*/  FFMA.FTZ R27, R156, R106, R27 ;  /* 0x0000006a9c1b7223 */ /* 0x000fe4000001001b */
[----:B------:R-:W-:-:S02]  /*1d20*/  FADD.FTZ R232, R107, R232 ;  /* 0x000000e86be87221 */ /* 0x000fc40000010000 */
[----:B------:R-:W-:Y:S02]  /*1d30*/  FFMA.FTZ R25, R158, R107, R25 ;  /* 0x0000006b9e197223 */ /* 0x000fe40000010019 */
[----:B------:R-:W-:Y:S02]  /*1d40*/  FMUL.FTZ R159, R152, R106 ;  /* 0x0000006a989f7220 */ /* 0x000fe40000410000 */
[----:B------:R-:W2:Y:S01]  /*1d50*/  LDL R152, [R1+0x140] ;  /* 0x0001400001987983 */ /* 0x000ea20000100800 */
[----:B------:R-:W-:-:S03]  /*1d60*/  FMUL.FTZ R194, R141, R194 ;  /* 0x000000c28dc27220 */ /* 0x000fc60000410000 */
[----:B------:R-:W2:Y:S01]  /*1d70*/  LDL R141, [R1+0x130] ;  /* 0x00013000018d7983 */ /* 0x000ea20000100800 */
[----:B------:R-:W-:-:S03]  /*1d80*/  FMUL.FTZ R168, R182, R168 ;  /* 0x000000a8b6a87220 */ /* 0x000fc60000410000 */
[----:B------:R-:W2:Y:S01]  /*1d90*/  LDL R106, [R1+0x120] ;  /* 0x00012000016a7983 */ /* 0x000ea20000100800 */
[----:B------:R-:W-:Y:S02]  /*1da0*/  FMUL.FTZ R196, R172, R196 ;  /* 0x000000c4acc47220 */ /* 0x000fe40000410000 */
[----:B------:R-:W-:Y:S02]  /*1db0*/  FMUL.FTZ R172, R161, R173 ;  /* 0x000000ada1ac7220 */ /* 0x000fe40000410000 */
[----:B---3--:R-:W-:Y:S02]  /*1dc0*/  FMUL.FTZ R201, R146, R107 ;  /* 0x0000006b92c97220 */ /* 0x008fe40000410000 */
[----:B------:R-:W3:Y:S01]  /*1dd0*/  LDL R146, [R1+0x13c] ;  /* 0x00013c0001927983 */ /* 0x000ee20000100800 */
[----:B------:R-:W-:-:S03]  /*1de0*/  FMUL.FTZ R182, R111, R148 ;  /* 0x000000946fb67220 */ /* 0x000fc60000410000 */
[----:B------:R-:W3:Y:S01]  /*1df0*/  LDL R107, [R1+0x124] ;  /* 0x00012400016b7983 */ /* 0x000ee20000100800 */
[----:B------:R-:W-:-:S03]  /*1e00*/  FMUL.FTZ R173, R110, R150 ;  /* 0x000000966ead7220 */ /* 0x000fc60000410000 */
[----:B------:R-:W3:Y:S04]  /*1e10*/  LDL R111, [R1+0x10c] ;  /* 0x00010c00016f7983 */ /* 0x000ee80000100800 */
[----:B------:R-:W3:Y:S01]  /*1e20*/  LDL.LU R110, [R1] ;  /* 0x00000000016e7983 */ /* 0x000ee20000300800 */
[----:B------:R-:W-:Y:S01]  /*1e30*/  FMUL.FTZ R204, R161, R204 ;  /* 0x000000cca1cc7220 */ /* 0x000fe20000410000 */
[----:B0-----:R-:W-:Y:S01]  /*1e40*/  LOP3.LUT P0, RZ, R114, 0x1f, RZ, 0xc0, !PT ;  /* 0x0000001f72ff7812 */ /* 0x001fe2000780c0ff */
[----:B------:R-:W-:Y:S02]  /*1e50*/  FADD.FTZ R228, R170, R228 ;  /* 0x000000e4aae47221 */ /* 0x000fe40000010000 */
[-C--:B------:R-:W-:Y:S02]  /*1e60*/  FFMA.FTZ R29, R204, R170.reuse, R29 ;  /* 0x000000aacc1d7223 */ /* 0x080fe4000001001d */
[----:B------:R-:W-:-:S02]  /*1e70*/  FMUL.FTZ R114, R186, R170 ;  /* 0x000000aaba727220 */ /* 0x000fc40000410000 */
[----:B------:R-:W-:Y:S02]  /*1e80*/  FMUL.FTZ R170, R161, R175 ;  /* 0x000000afa1aa7220 */ /* 0x000fe40000410000 */
[----:B------:R-:W-:Y:S02]  /*1e90*/  FADD.FTZ R231, R169, R231 ;  /* 0x000000e7a9e77221 */ /* 0x000fe40000010000 */
[----:B----4-:R-:W-:Y:S02]  /*1ea0*/  FMUL.FTZ R175, R109, R139 ;  /* 0x0000008b6daf7220 */ /* 0x010fe40000410000 */
[----:B------:R-:W-:Y:S01]  /*1eb0*/  FFMA.FTZ R26, R157, R169, R26 ;  /* 0x000000a99d1a7223 */ /* 0x000fe2000001001a */
[----:B------:R-:W4:Y:S01]  /*1ec0*/  LDL R109, [R1+0x108] ;  /* 0x00010800016d7983 */ /* 0x000f220000100800 */
[----:B------:R-:W-:Y:S02]  /*1ed0*/  FMUL.FTZ R176, R161, R176 ;  /* 0x000000b0a1b07220 */ /* 0x000fe40000410000 */
[----:B------:R-:W-:-:S02]  /*1ee0*/  FADD.FTZ R248, R138, R248 ;  /* 0x000000f88af87221 */ /* 0x000fc40000010000 */
[-C--:B------:R-:W-:Y:S02]  /*1ef0*/  FFMA.FTZ R9, R176, R138.reuse, R9 ;  /* 0x0000008ab0097223 */ /* 0x080fe40000010009 */
[C---:B------:R-:W-:Y:S02]  /*1f00*/  FMUL.FTZ R186, R161.reuse, R121 ;  /* 0x00000079a1ba7220 */ /* 0x040fe40000410000 */
[----:B------:R-:W-:Y:S02]  /*1f10*/  FADD.FTZ R251, R142, R251 ;  /* 0x000000fb8efb7221 */ /* 0x000fe40000010000 */
[----:B--2---:R-:W-:Y:S02]  /*1f20*/  FMUL.FTZ R169, R108, R138 ;  /* 0x0000008a6ca97220 */ /* 0x004fe40000410000 */
[----:B------:R-:W2:Y:S01]  /*1f30*/  LDL R108, [R1+0x104] ;  /* 0x00010400016c7983 */ /* 0x000ea20000100800 */
[----:B------:R-:W-:-:S03]  /*1f40*/  FMUL.FTZ R138, R161, R209 ;  /* 0x000000d1a18a7220 */ /* 0x000fc60000410000 */
[----:B------:R-:W2:Y:S01]  /*1f50*/  LDL.LU R121, [R1+0x8] ;  /* 0x0000080001797983 */ /* 0x000ea20000300800 */
[-C--:B------:R-:W-:Y:S02]  /*1f60*/  FFMA.FTZ R6, R138, R142.reuse, R6 ;  /* 0x0000008e8a067223 */ /* 0x080fe40000010006 */
[----:B------:R-:W-:Y:S01]  /*1f70*/  FMUL.FTZ R142, R120, R142 ;  /* 0x0000008e788e7220 */ /* 0x000fe20000410000 */
[----:B------:R-:W2:Y:S04]  /*1f80*/  LDL R122, [R1+0x100] ;  /* 0x00010000017a7983 */ /* 0x000ea80000100800 */
[----:B------:R-:W2:Y:S01]  /*1f90*/  LDL.LU R120, [R1+0x4] ;  /* 0x0000040001787983 */ /* 0x000ea20000300800 */
[----:B------:R-:W-:Y:S02]  /*1fa0*/  FMUL.FTZ R174, R161, R174 ;  /* 0x000000aea1ae7220 */ /* 0x000fe40000410000 */
[----:B------:R-:W-:-:S02]  /*1fb0*/  FADD.FTZ R249, R139, R249 ;  /* 0x000000f98bf97221 */ /* 0x000fc40000010000 */
[----:B------:R-:W-:Y:S02]  /*1fc0*/  FFMA.FTZ R8, R174, R139, R8 ;  /* 0x0000008bae087223 */ /* 0x000fe40000010008 */
[----:B------:R-:W-:Y:S02]  /*1fd0*/  FMUL.FTZ R139, R161, R131 ;  /* 0x00000083a18b7220 */ /* 0x000fe40000410000 */
[----:B------:R-:W-:Y:S02]  /*1fe0*/  FADD.FTZ R250, R143, R250 ;  /* 0x000000fa8ffa7221 */ /* 0x000fe40000010000 */
[----:B------:R-:W-:Y:S01]  /*1ff0*/  FFMA.FTZ R7, R139, R143, R7 ;  /* 0x0000008f8b077223 */ /* 0x000fe20000010007 */
[----:B------:R-:W-:Y:S01]  /*2000*/  PRMT R195, RZ, 0x7610, R116 ;  /* 0x00007610ffc37816 */ /* 0x000fe20000000074 */
[C---:B------:R-:W-:Y:S02]  /*2010*/  FMUL.FTZ R199, R161.reuse, R199 ;  /* 0x000000c7a1c77220 */ /* 0x040fe40000410000 */
[----:B------:R-:W-:-:S02]  /*2020*/  FMUL.FTZ R177, R161, R177 ;  /* 0x000000b1a1b17220 */ /* 0x000fc40000410000 */
[----:B------:R-:W-:Y:S02]  /*2030*/  FADD.FTZ R234, R195, R234 ;  /* 0x000000eac3ea7221 */ /* 0x000fe40000010000 */
        /* <DEDUP_REMOVED lines=8> */
[----:B------:R-:W-:Y:S02]  /*20c0*/  FMUL.FTZ R171, R106, R140 ;  /* 0x0000008c6aab7220 */ /* 0x000fe40000410000 */
[C---:B------:R-:W-:Y:S02]  /*20d0*/  FMUL.FTZ R140, R161.reuse, R129 ;  /* 0x00000081a18c7220 */ /* 0x040fe40000410000 */
[----:B------:R-:W-:-:S02]  /*20e0*/  FMUL.FTZ R141, R161, R208 ;  /* 0x000000d0a18d7220 */ /* 0x000fc40000410000 */
[----:B---3--:R-:W-:Y:S02]  /*20f0*/  FMUL.FTZ R143, R111, R143 ;  /* 0x0000008f6f8f7220 */ /* 0x008fe40000410000 */
[----:B------:R-:W3:Y:S01]  /*2100*/  LDL R111, [R1+0xfc] ;  /* 0x0000fc00016f7983 */ /* 0x000ee20000100800 */
[----:B------:R-:W-:-:S05]  /*2110*/  FADD.FTZ R110, R144, R110 ;  /* 0x0000006e906e7221 */ /* 0x000fca0000010000 */
[----:B------:R0:W-:Y:S04]  /*2120*/  STL [R1], R110 ;  /* 0x0000006e01007387 */ /* 0x0001e80000100800 */
[----:B0-----:R-:W3:Y:S01]  /*2130*/  LDL.LU R110, [R1+0x10] ;  /* 0x00001000016e7983 */ /* 0x001ee20000300800 */
[-C--:B------:R-:W-:Y:S02]  /*2140*/  FFMA.FTZ R4, R140, R144.reuse, R4 ;  /* 0x000000908c047223 */ /* 0x080fe40000010004 */
[----:B----4-:R-:W-:Y:S02]  /*2150*/  FMUL.FTZ R144, R109, R144 ;  /* 0x000000906d907220 */ /* 0x010fe40000410000 */
[----:B------:R-:W4:Y:S01]  /*2160*/  LDL R109, [R1+0xf8] ;  /* 0x0000f800016d7983 */ /* 0x000f220000100800 */
[----:B------:R-:W-:-:S02]  /*2170*/  FFMA.FTZ R5, R141, R145, R5 ;  /* 0x000000918d057223 */ /* 0x000fc40000010005 */
[----:B--2---:R-:W-:Y:S02]  /*2180*/  FMUL.FTZ R145, R108, R145 ;  /* 0x000000916c917220 */ /* 0x004fe40000410000 */
[----:B------:R-:W2:Y:S01]  /*2190*/  LDL.LU R108, [R1+0xc] ;  /* 0x00000c00016c7983 */ /* 0x000ea20000300800 */
[----:B------:R-:W-:-:S05]  /*21a0*/  FADD.FTZ R121, R147, R121 ;  /* 0x0000007993797221 */ /* 0x000fca0000010000 */
[----:B------:R0:W-:Y:S01]  /*21b0*/  STL [R1+0x8], R121 ;  /* 0x0000087901007387 */ /* 0x0001e20000100800 */
[----:B------:R-:W-:-:S03]  /*21c0*/  FADD.FTZ R120, R149, R120 ;  /* 0x0000007895787221 */ /* 0x000fc60000010000 */
[----:B0-----:R-:W2:Y:S04]  /*21d0*/  LDL R121, [R1+0xf4] ;  /* 0x0000f40001797983 */ /* 0x001ea80000100800 */
[----:B------:R0:W-:Y:S04]  /*21e0*/  STL [R1+0x4], R120 ;  /* 0x0000047801007387 */ /* 0x0001e80000100800 */
[----:B0-----:R-:W2:Y:S01]  /*21f0*/  LDL.LU R120, [R1+0x18] ;  /* 0x0000180001787983 */ /* 0x001ea20000300800 */
[----:B------:R-:W-:Y:S02]  /*2200*/  FMUL.FTZ R180, R161, R180 ;  /* 0x000000b4a1b47220 */ /* 0x000fe40000410000 */
[----:B------:R-:W-:-:S02]  /*2210*/  FADD.FTZ R244, R184, R244 ;  /* 0x000000f4b8f47221 */ /* 0x000fc40000010000 */
[-C--:B------:R-:W-:Y:S02]  /*2220*/  FFMA.FTZ R13, R180, R184.reuse, R13 ;  /* 0x000000b8b40d7223 */ /* 0x080fe4000001000d */
[----:B------:R-:W-:Y:S02]  /*2230*/  FMUL.FTZ R184, R107, R184 ;  /* 0x000000b86bb87220 */ /* 0x000fe40000410000 */
        /* <DEDUP_REMOVED lines=8> */
[----:B------:R-:W-:Y:S01]  /*22c0*/  FFMA.FTZ R107, R200, R196, R107 ;  /* 0x000000c4c86b7223 */ /* 0x000fe2000001006b */
[----:B------:R-:W-:-:S03]  /*22d0*/  PRMT R187, RZ, 0x5410, R118 ;  /* 0x00005410ffbb7816 */ /* 0x000fc60000000076 */
[----:B------:R-:W-:Y:S01]  /*22e0*/  FFMA.FTZ R107, R199, R195, R107 ;  /* 0x000000c3c76b7223 */ /* 0x000fe2000001006b */
[----:B------:R-:W-:Y:S01]  /*22f0*/  PRMT R189, RZ, 0x7610, R118 ;  /* 0x00007610ffbd7816 */ /* 0x000fe20000000076 */
[----:B------:R-:W-:Y:S02]  /*2300*/  FMUL.FTZ R178, R161, R178 ;  /* 0x000000b2a1b27220 */ /* 0x000fe40000410000 */
[----:B------:R-:W-:Y:S02]  /*2310*/  FFMA.FTZ R107, R198, R194, R107 ;  /* 0x000000c2c66b7223 */ /* 0x000fe4000001006b */
[----:B------:R-:W-:Y:S02]  /*2320*/  FADD.FTZ R239, R187, R239 ;  /* 0x000000efbbef7221 */ /* 0x000fe40000010000 */
[-C--:B------:R-:W-:Y:S02]  /*2330*/  FFMA.FTZ R18, R185, R187.reuse, R18 ;  /* 0x000000bbb9127223 */ /* 0x080fe40000010012 */
[----:B------:R-:W-:-:S02]  /*2340*/  FMUL.FTZ R187, R152, R187 ;  /* 0x000000bb98bb7220 */ /* 0x000fc40000410000 */
[----:B------:R-:W-:Y:S02]  /*2350*/  FFMA.FTZ R107, R197, R193, R107 ;  /* 0x000000c1c56b7223 */ /* 0x000fe4000001006b */
[----:B------:R-:W-:Y:S02]  /*2360*/  FADD.FTZ R242, R148, R242 ;  /* 0x000000f294f27221 */ /* 0x000fe40000010000 */
[----:B------:R-:W-:Y:S02]  /*2370*/  FFMA.FTZ R15, R178, R148, R15 ;  /* 0x00000094b20f7223 */ /* 0x000fe4000001000f */
[----:B------:R-:W-:Y:S02]  /*2380*/  FADD.FTZ R238, R189, R238 ;  /* 0x000000eebdee7221 */ /* 0x000fe40000010000 */
[----:B------:R-:W-:Y:S02]  /*2390*/  FFMA.FTZ R19, R186, R189, R19 ;  /* 0x000000bdba137223 */ /* 0x000fe40000010013 */
[----:B------:R-:W-:-:S02]  /*23a0*/  FMUL.FTZ R148, R161, R137 ;  /* 0x00000089a1947220 */ /* 0x000fc40000410000 */
[----:B------:R-:W-:Y:S02]  /*23b0*/  FMUL.FTZ R189, R146, R189 ;  /* 0x000000bd92bd7220 */ /* 0x000fe40000410000 */
[----:B------:R-:W-:Y:S02]  /*23c0*/  FFMA.FTZ R107, R185, R187, R107 ;  /* 0x000000bbb96b7223 */ /* 0x000fe4000001006b */
[----:B---3--:R-:W-:Y:S02]  /*23d0*/  FADD.FTZ R110, R151, R110 ;  /* 0x0000006e976e7221 */ /* 0x008fe40000010000 */
[----:B------:R-:W-:Y:S02]  /*23e0*/  FFMA.FTZ R3, R148, R149, R3 ;  /* 0x0000009594037223 */ /* 0x000fe40000010003 */
[----:B------:R-:W-:Y:S02]  /*23f0*/  FFMA.FTZ R107, R186, R189, R107 ;  /* 0x000000bdba6b7223 */ /* 0x000fe4000001006b */
[----:B------:R-:W-:-:S02]  /*2400*/  FMUL.FTZ R149, R111, R149 ;  /* 0x000000956f957220 */ /* 0x000fc40000410000 */
[----:B------:R-:W3:Y:S01]  /*2410*/  LDL R111, [R1+0xf0] ;  /* 0x0000f000016f7983 */ /* 0x000ee20000100800 */
[----:B------:R-:W-:Y:S02]  /*2420*/  FADD.FTZ R246, R150, R246 ;  /* 0x000000f696f67221 */ /* 0x000fe40000010000 */
[----:B------:R-:W-:Y:S01]  /*2430*/  FFMA.FTZ R11, R172, R150, R11 ;  /* 0x00000096ac0b7223 */ /* 0x000fe2000001000b */
[----:B------:R0:W-:Y:S01]  /*2440*/  STL [R1+0x10], R110 ;  /* 0x0000106e01007387 */ /* 0x0001e20000100800 */
[----:B------:R-:W-:Y:S02]  /*2450*/  FFMA.FTZ R107, R188, R191, R107 ;  /* 0x000000bfbc6b7223 */ /* 0x000fe4000001006b */
[----:B------:R-:W-:Y:S02]  /*2460*/  FMUL.FTZ R150, R161, R105 ;  /* 0x00000069a1967220 */ /* 0x000fe40000410000 */
[----:B------:R-:W-:Y:S01]  /*2470*/  FFMA.FTZ R107, R190, R192, R107 ;  /* 0x000000c0be6b7223 */ /* 0x000fe2000001006b */
[----:B0-----:R-:W3:Y:S01]  /*2480*/  LDL.LU R110, [R1+0x14] ;  /* 0x00001400016e7983 */ /* 0x001ee20000300800 */
[----:B------:R-:W-:-:S02]  /*2490*/  FFMA.FTZ R217, R150, R151, R217 ;  /* 0x0000009796d97223 */ /* 0x000fc400000100d9 */
[----:B----4-:R-:W-:Y:S02]  /*24a0*/  FMUL.FTZ R151, R109, R151 ;  /* 0x000000976d977220 */ /* 0x010fe40000410000 */
[----:B------:R-:W4:Y:S01]  /*24b0*/  LDL R109, [R1+0xec] ;  /* 0x0000ec00016d7983 */ /* 0x000f220000100800 */
[----:B------:R-:W-:-:S04]  /*24c0*/  FFMA.FTZ R107, R177, R181, R107 ;  /* 0x000000b5b16b7223 */ /* 0x000fc8000001006b */
[----:B------:R-:W-:-:S04]  /*24d0*/  FFMA.FTZ R107, R178, R182, R107 ;  /* 0x000000b6b26b7223 */ /* 0x000fc8000001006b */
[----:B------:R-:W-:Y:S02]  /*24e0*/  FFMA.FTZ R105, R179, R183, R107 ;  /* 0x000000b7b3697223 */ /* 0x000fe4000001006b */
[----:B------:R-:W-:Y:S02]  /*24f0*/  FMUL.FTZ R146, R161, R136 ;  /* 0x00000088a1927220 */ /* 0x000fe40000410000 */
[----:B--2---:R-:W-:-:S05]  /*2500*/  FADD.FTZ R108, R153, R108 ;  /* 0x0000006c996c7221 */ /* 0x004fca0000010000 */
[----:B------:R0:W-:Y:S04]  /*2510*/  STL [R1+0xc], R108 ;  /* 0x00000c6c01007387 */ /* 0x0001e80000100800 */
[----:B0-----:R-:W2:Y:S04]  /*2520*/  LDL.LU R108, [R1+0x20] ;  /* 0x00002000016c7983 */ /* 0x001ea80000300800 */
[----:B------:R-:W2:Y:S01]  /*2530*/  LDL R107, [R1+0xe8] ;  /* 0x0000e800016b7983 */ /* 0x000ea20000100800 */
[----:B------:R-:W-:-:S05]  /*2540*/  FADD.FTZ R120, R214, R120 ;  /* 0x00000078d6787221 */ /* 0x000fca0000010000 */
[----:B------:R0:W-:Y:S04]  /*2550*/  STL [R1+0x18], R120 ;  /* 0x0000187801007387 */ /* 0x0001e80000100800 */
[----:B------:R-:W2:Y:S01]  /*2560*/  LDL.LU R136, [R1+0x1c] ;  /* 0x00001c0001887983 */ /* 0x000ea20000300800 */
[----:B------:R-:W-:Y:S02]  /*2570*/  FADD.FTZ R106, RZ, R203 ;  /* 0x000000cbff6a7221 */ /* 0x000fe40000010000 */
[----:B------:R-:W-:Y:S01]  /*2580*/  FFMA.FTZ R105, R180, R184, R105 ;  /* 0x000000b8b4697223 */ /* 0x000fe20000010069 */
[----:B------:R-:W2:Y:S01]  /*2590*/  LDL R123, [R1+0xe4] ;  /* 0x0000e400017b7983 */ /* 0x000ea20000100800 */
[----:B------:R-:W-:Y:S02]  /*25a0*/  FADD.FTZ R106, R106, R202 ;  /* 0x000000ca6a6a7221 */ /* 0x000fe40000010000 */
[----:B------:R-:W-:Y:S01]  /*25b0*/  FFMA.FTZ R105, R170, R171, R105 ;  /* 0x000000abaa697223 */ /* 0x000fe20000010069 */
[----:B------:R-:W2:Y:S01]  /*25c0*/  LDL.LU R131, [R1+0x28] ;  /* 0x0000280001837983 */ /* 0x000ea20000300800 */
[----:B------:R-:W-:-:S02]  /*25d0*/  FADD.FTZ R106, R106, R115 ;  /* 0x000000736a6a7221 */ /* 0x000fc40000010000 */
[----:B------:R-:W-:Y:S01]  /*25e0*/  FFMA.FTZ R105, R172, R173, R105 ;  /* 0x000000adac697223 */ /* 0x000fe20000010069 */
        /* <DEDUP_REMOVED lines=18> */
[----:B------:R-:W-:Y:S02]  /*2710*/  FMUL.FTZ R152, R161, R104 ;  /* 0x00000068a1987220 */ /* 0x000fe40000410000 */
[----:B------:R-:W-:Y:S02]  /*2720*/  FFMA.FTZ R105, R176, R169, R105 ;  /* 0x000000a9b0697223 */ /* 0x000fe40000010069 */
[----:B------:R-:W-:-:S02]  /*2730*/  FADD.FTZ R106, R106, R184 ;  /* 0x000000b86a6a7221 */ /* 0x000fc40000010000 */
[-C--:B------:R-:W-:Y:S02]  /*2740*/  FFMA.FTZ R216, R152, R153.reuse, R216 ;  /* 0x0000009998d87223 */ /* 0x080fe400000100d8 */
[----:B---3--:R-:W-:Y:S02]  /*2750*/  FADD.FTZ R110, R215, R110 ;  /* 0x0000006ed76e7221 */ /* 0x008fe40000010000 */
[----:B0-----:R-:W-:Y:S02]  /*2760*/  FMUL.FTZ R120, R111, R214 ;  /* 0x000000d66f787220 */ /* 0x001fe40000410000 */
[----:B------:R-:W-:Y:S01]  /*2770*/  FMUL.FTZ R153, R121, R153 ;  /* 0x0000009979997220 */ /* 0x000fe20000410000 */
[----:B------:R0:W-:Y:S01]  /*2780*/  STL [R1+0x14], R110 ;  /* 0x0000146e01007387 */ /* 0x0001e20000100800 */
[----:B------:R-:W-:Y:S02]  /*2790*/  FFMA.FTZ R105, R138, R142, R105 ;  /* 0x0000008e8a697223 */ /* 0x000fe40000010069 */
[----:B----4-:R-:W-:Y:S01]  /*27a0*/  FMUL.FTZ R121, R109, R215 ;  /* 0x000000d76d797220 */ /* 0x010fe20000410000 */
[----:B------:R-:W3:Y:S01]  /*27b0*/  LDL.LU R111, [R1+0x24] ;  /* 0x00002400016f7983 */ /* 0x000ee20000300800 */
[----:B------:R-:W-:-:S03]  /*27c0*/  FADD.FTZ R106, R106, R171 ;  /* 0x000000ab6a6a7221 */ /* 0x000fc60000010000 */
[----:B0-----:R-:W4:Y:S01]  /*27d0*/  LDL R110, [R1+0xdc] ;  /* 0x0000dc00016e7983 */ /* 0x001f220000100800 */
[----:B------:R-:W-:-:S03]  /*27e0*/  FFMA.FTZ R105, R139, R143, R105 ;  /* 0x0000008f8b697223 */ /* 0x000fc60000010069 */
[----:B------:R-:W4:Y:S01]  /*27f0*/  LDL.LU R109, [R1+0x30] ;  /* 0x00003000016d7983 */ /* 0x000f220000300800 */
[----:B------:R-:W-:Y:S02]  /*2800*/  FADD.FTZ R104, R106, R173 ;  /* 0x000000ad6a687221 */ /* 0x000fe40000010000 */
[----:B------:R-:W-:Y:S02]  /*2810*/  FFMA.FTZ R105, R140, R144, R105 ;  /* 0x000000908c697223 */ /* 0x000fe40000010069 */
[----:B------:R-:W-:Y:S02]  /*2820*/  FADD.FTZ R104, R104, R175 ;  /* 0x000000af68687221 */ /* 0x000fe40000010000 */
[-C--:B------:R-:W-:Y:S02]  /*2830*/  FFMA.FTZ R2, R146, R147.reuse, R2 ;  /* 0x0000009392027223 */ /* 0x080fe40000010002 */
[----:B------:R-:W-:Y:S02]  /*2840*/  FMUL.FTZ R147, R122, R147 ;  /* 0x000000937a937220 */ /* 0x000fe40000410000 */
[----:B------:R-:W-:-:S02]  /*2850*/  FADD.FTZ R104, R104, R169 ;  /* 0x000000a968687221 */ /* 0x000fc40000010000 */
[----:B------:R-:W-:Y:S02]  /*2860*/  FFMA.FTZ R106, R141, R145, R105 ;  /* 0x000000918d6a7223 */ /* 0x000fe40000010069 */
[----:B------:R-:W-:-:S04]  /*2870*/  FADD.FTZ R104, R104, R142 ;  /* 0x0000008e68687221 */ /* 0x000fc80000010000 */
[----:B------:R-:W-:-:S04]  /*2880*/  FADD.FTZ R104, R104, R143 ;  /* 0x0000008f68687221 */ /* 0x000fc80000010000 */
[----:B------:R-:W-:Y:S01]  /*2890*/  FADD.FTZ R104, R104, R144 ;  /* 0x0000009068687221 */ /* 0x000fe20000010000 */
[----:B------:R-:W-:-:S03]  /*28a0*/  MOV R116, 0x8 ;  /* 0x0000000800747802 */ /* 0x000fc60000000f00 */
[----:B------:R-:W-:Y:S02]  /*28b0*/  FADD.FTZ R104, R104, R145 ;  /* 0x0000009168687221 */ /* 0x000fe40000010000 */
        /* <DEDUP_REMOVED lines=10> */
[----:B--2---:R-:W-:Y:S02]  /*2960*/  FADD.FTZ R108, R212, R108 ;  /* 0x0000006cd46c7221 */ /* 0x004fe40000010000 */
[----:B------:R-:W-:-:S03]  /*2970*/  FMUL.FTZ R122, R107, R212 ;  /* 0x000000d46b7a7220 */ /* 0x000fc60000410000 */
[----:B------:R0:W-:Y:S04]  /*2980*/  STL [R1+0x20], R108 ;  /* 0x0000206c01007387 */ /* 0x0001e80000100800 */
[----:B------:R-:W2:Y:S04]  /*2990*/  LDL R107, [R1+0xd8] ;  /* 0x0000d800016b7983 */ /* 0x000ea80000100800 */
[----:B------:R-:W2:Y:S01]  /*29a0*/  LDL.LU R105, [R1+0x2c] ;  /* 0x00002c0001697983 */ /* 0x000ea20000300800 */
[----:B0-----:R-:W-:Y:S02]  /*29b0*/  FADD.FTZ R108, R104, R147 ;  /* 0x00000093686c7221 */ /* 0x001fe40000010000 */
[----:B------:R-:W-:-:S05]  /*29c0*/  FADD.FTZ R136, R213, R136 ;  /* 0x00000088d5887221 */ /* 0x000fca0000010000 */
[----:B------:R-:W-:Y:S04]  /*29d0*/  STL [R1+0x1c], R136 ;  /* 0x00001c8801007387 */ /* 0x000fe80000100800 */
[----:B------:R-:W2:Y:S01]  /*29e0*/  LDL R104, [R1+0xd4] ;  /* 0x0000d40001687983 */ /* 0x000ea20000100800 */
[----:B------:R-:W-:Y:S02]  /*29f0*/  FFMA.FTZ R106, R146, R147, R106 ;  /* 0x00000093926a7223 */ /* 0x000fe4000001006a */
[----:B------:R-:W-:Y:S02]  /*2a00*/  FADD.FTZ R108, R108, R149 ;  /* 0x000000956c6c7221 */ /* 0x000fe40000010000 */
[----:B------:R-:W-:Y:S02]  /*2a10*/  FFMA.FTZ R106, R148, R149, R106 ;  /* 0x00000095946a7223 */ /* 0x000fe4000001006a */
[----:B------:R-:W-:-:S02]  /*2a20*/  FADD.FTZ R131, R211, R131 ;  /* 0x00000083d3837221 */ /* 0x000fc40000010000 */
[----:B------:R-:W-:Y:S02]  /*2a30*/  FADD.FTZ R108, R108, R151 ;  /* 0x000000976c6c7221 */ /* 0x000fe40000010000 */
[----:B------:R-:W-:Y:S01]  /*2a40*/  FFMA.FTZ R106, R150, R151, R106 ;  /* 0x00000097966a7223 */ /* 0x000fe2000001006a */
[----:B------:R-:W-:Y:S01]  /*2a50*/  STL [R1+0x28], R131 ;  /* 0x0000288301007387 */ /* 0x000fe20000100800 */
[C---:B------:R-:W-:Y:S02]  /*2a60*/  FMUL.FTZ R100, R161.reuse, R100 ;  /* 0x00000064a1647220 */ /* 0x040fe40000410000 */
        /* <DEDUP_REMOVED lines=13> */
[----:B------:R-:W-:Y:S02]  /*2b40*/  FMUL.FTZ R129, R129, R211 ;  /* 0x000000d381817220 */ /* 0x000fe40000410000 */
[----:B------:R-:W-:-:S02]  /*2b50*/  FADD.FTZ R108, R108, R123 ;  /* 0x0000007b6c6c7221 */ /* 0x000fc40000010000 */
[----:B------:R-:W-:Y:S01]  /*2b60*/  FFMA.FTZ R106, R103, R123, R106 ;  /* 0x0000007b676a7223 */ /* 0x000fe2000001006a */
[----:B------:R-:W-:Y:S01]  /*2b70*/  LOP3.LUT P1, RZ, R163, 0xff, RZ, 0xc0, !PT ;  /* 0x000000ffa3ff7812 */ /* 0x000fe2000782c0ff */
[C---:B------:R-:W-:Y:S02]  /*2b80*/  FMUL.FTZ R132, R161.reuse, R132 ;  /* 0x00000084a1847220 */ /* 0x040fe40000410000 */
[----:B------:R-:W-:Y:S02]  /*2b90*/  FMUL.FTZ R130, R161, R130 ;  /* 0x00000082a1827220 */ /* 0x000fe40000410000 */
[----:B------:R-:W-:Y:S02]  /*2ba0*/  FADD.FTZ R108, R108, R129 ;  /* 0x000000816c6c7221 */ /* 0x000fe40000010000 */
[----:B------:R-:W-:Y:S02]  /*2bb0*/  FFMA.FTZ R106, R128, R129, R106 ;  /* 0x00000081806a7223 */ /* 0x000fe4000001006a */
[----:B------:R-:W-:-:S02]  /*2bc0*/  FFMA.FTZ R225, R132, R133, R225 ;  /* 0x0000008584e17223 */ /* 0x000fc400000100e1 */
[----:B---3--:R-:W-:-:S05]  /*2bd0*/  FADD.FTZ R111, R210, R111 ;  /* 0x0000006fd26f7221 */ /* 0x008fca0000010000 */
[----:B------:R-:W-:Y:S01]  /*2be0*/  STL [R1+0x24], R111 ;  /* 0x0000246f01007387 */ /* 0x000fe20000100800 */
[----:B----4-:R-:W-:-:S05]  /*2bf0*/  FADD.FTZ R109, R133, R109 ;  /* 0x0000006d856d7221 */ /* 0x010fca0000010000 */
[----:B------:R0:W-:Y:S04]  /*2c00*/  STL [R1+0x30], R109 ;  /* 0x0000306d01007387 */ /* 0x0001e80000100800 */
[----:B0-----:R-:W0:Y:S01]  /*2c10*/  S2R R109, SR_TID.X ;  /* 0x00000000006d7919 */ /* 0x001e220000002100 */
[----:B------:R-:W-:Y:S02]  /*2c20*/  FMUL.FTZ R131, R110, R210 ;  /* 0x000000d26e837220 */ /* 0x000fe40000410000 */
[----:B------:R-:W-:Y:S02]  /*2c30*/  FMUL.FTZ R134, R161, R134 ;  /* 0x00000086a1867220 */ /* 0x000fe40000410000 */
[----:B------:R-:W-:Y:S02]  /*2c40*/  FADD.FTZ R108, R108, R131 ;  /* 0x000000836c6c7221 */ /* 0x000fe40000010000 */
[----:B------:R-:W-:-:S02]  /*2c50*/  FFMA.FTZ R106, R130, R131, R106 ;  /* 0x00000083826a7223 */ /* 0x000fc4000001006a */
[----:B------:R-:W-:Y:S02]  /*2c60*/  FFMA.FTZ R224, R134, R135, R224 ;  /* 0x0000008786e07223 */ /* 0x000fe400000100e0 */
[----:B------:R-:W-:Y:S02]  /*2c70*/  FFMA.FTZ R219, R100, R214, R219 ;  /* 0x000000d664db7223 */ /* 0x000fe400000100db */
[----:B------:R-:W-:Y:S02]  /*2c80*/  FFMA.FTZ R218, R101, R215, R218 ;  /* 0x000000d765da7223 */ /* 0x000fe400000100da */
[----:B------:R-:W-:Y:S01]  /*2c90*/  FFMA.FTZ R221, R102, R212, R221 ;  /* 0x000000d466dd7223 */ /* 0x000fe200000100dd */
[----:B0-----:R-:W-:-:S04]  /*2ca0*/  SHF.R.U32.HI R109, RZ, 0x5, R109 ;  /* 0x00000005ff6d7819 */ /* 0x001fc8000001166d */
[----:B------:R-:W-:Y:S01]  /*2cb0*/  LOP3.LUT R136, R109, 0x7fffffc, RZ, 0xc0, !PT ;  /* 0x07fffffc6d887812 */ /* 0x000fe200078ec0ff */
[----:B------:R-:W-:Y:S02]  /*2cc0*/  FFMA.FTZ R220, R103, R213, R220 ;  /* 0x000000d567dc7223 */ /* 0x000fe400000100dc */
[----:B------:R-:W-:Y:S01]  /*2cd0*/  FFMA.FTZ R223, R128, R211, R223 ;  /* 0x000000d380df7223 */ /* 0x000fe200000100df */
[----:B------:R-:W-:Y:S01]  /*2ce0*/  @!P1 IADD3 R136, R136, 0x4, RZ ;  /* 0x0000000488889810 */ /* 0x000fe20007ffe0ff */
[----:B------:R-:W-:Y:S02]  /*2cf0*/  FFMA.FTZ R222, R130, R210, R222 ;  /* 0x000000d282de7223 */ /* 0x000fe400000100de */
[----:B--2---:R-:W-:-:S05]  /*2d00*/  FADD.FTZ R105, R135, R105 ;  /* 0x0000006987697221 */ /* 0x004fca0000010000 */
[----:B------:R0:W-:Y:S01]  /*2d10*/  STL [R1+0x2c], R105 ;  /* 0x00002c6901007387 */ /* 0x0001e20000100800 */
[----:B------:R-:W-:-:S04]  /*2d20*/  FMUL.FTZ R133, R107, R133 ;  /* 0x000000856b857220 */ /* 0x000fc80000410000 */
[----:B------:R-:W-:Y:S02]  /*2d30*/  FADD.FTZ R108, R108, R133 ;  /* 0x000000856c6c7221 */ /* 0x000fe40000010000 */
[----:B------:R-:W-:Y:S02]  /*2d40*/  FFMA.FTZ R106, R132, R133, R106 ;  /* 0x00000085846a7223 */ /* 0x000fe4000001006a */
[----:B------:R-:W-:-:S04]  /*2d50*/  FMUL.FTZ R135, R104, R135 ;  /* 0x0000008768877220 */ /* 0x000fc80000410000 */
[----:B------:R-:W-:Y:S02]  /*2d60*/  FADD.FTZ R108, R108, R135 ;  /* 0x000000876c6c7221 */ /* 0x000fe40000010000 */
[----:B------:R-:W-:Y:S01]  /*2d70*/  FFMA.FTZ R106, R134, R135, R106 ;  /* 0x00000087866a7223 */ /* 0x000fe2000001006a */
[----:B------:R-:W-:Y:S05]  /*2d80*/  BRA.DIV ~URZ, `(.L_x_5613) ;  /* 0x00003be27f007947 */ /* 0x000fea000b800000 */
[----:B0-----:R0:W1:Y:S02]  /*2d90*/  SHFL.DOWN PT, R109, R108, 0x10, 0x1f ;  /* 0x0a001f006c6d7f89 */ /* 0x00106400000e0000 */
.L_x_5617:
        /* <DEDUP_REMOVED lines=18> */
.L_x_5618:
[----:B--2---:R-:W2:Y:S01]  /*2ec0*/  S2R R107, SR_TID.X ;  /* 0x00000000006b7919 */ /* 0x004ea20000002100 */
[----:B------:R-:W-:Y:S02]  /*2ed0*/  FADD.FTZ R104, R109, R108 ;  /* 0x0000006c6d687221 */ /* 0x000fe40000010000 */
[----:B0-----:R-:W-:Y:S01]  /*2ee0*/  FADD.FTZ R105, R105, R106 ;  /* 0x0000006a69697221 */ /* 0x001fe20000010000 */
[----:B------:R-:W-:Y:S01]  /*2ef0*/  ULDC.U8 UR6, c[0x0][0x1f0] ;  /* 0x00007c0000067ab9 */ /* 0x000fe20000000000 */
[----:B------:R-:W3:Y:S01]  /*2f00*/  LDL.LU R215, [R1+0xc0] ;  /* 0x0000c00001d77983 */ /* 0x000ee20000300800 */
[----:B------:R-:W-:Y:S01]  /*2f10*/  HFMA2.MMA R209, -RZ, RZ, 0, 9.5367431640625e-07 ;  /* 0x00000010ffd17435 */ /* 0x000fe200000001ff */
[----:B------:R-:W-:Y:S02]  /*2f20*/  ISETP.NE.U32.AND P1, PT, RZ, c[0x0][0x258], PT ;  /* 0x00009600ff007a0c */ /* 0x000fe40003f25070 */
[----:B------:R-:W-:Y:S01]  /*2f30*/  ISETP.NE.U32.AND P2, PT, RZ, c[0x0][0x258], PT ;  /* 0x00009600ff007a0c */ /* 0x000fe20003f45070 */
[----:B------:R-:W4:Y:S01]  /*2f40*/  LDL.LU R214, [R1+0xbc] ;  /* 0x0000bc0001d67983 */ /* 0x000f220000300800 */
[----:B--2---:R-:W-:-:S03]  /*2f50*/  SHF.R.U32.HI R107, RZ, 0x5, R107 ;  /* 0x00000005ff6b7819 */ /* 0x004fc6000001166b */
[----:B------:R-:W2:Y:S01]  /*2f60*/  LDL.LU R213, [R1+0xc8] ;  /* 0x0000c80001d57983 */ /* 0x000ea20000300800 */
[----:B------:R-:W-:-:S03]  /*2f70*/  @!P0 LOP3.LUT R107, R107, 0x3, RZ, 0xc0, !PT ;  /* 0x000000036b6b8812 */ /* 0x000fc600078ec0ff */
[----:B------:R-:W2:Y:S01]  /*2f80*/  LDL.LU R212, [R1+0xc4] ;  /* 0x0000c40001d47983 */ /* 0x000ea20000300800 */
[----:B------:R-:W-:-:S03]  /*2f90*/  @!P0 IADD3 R107, R136, R107, RZ ;  /* 0x0000006b886b8210 */ /* 0x000fc60007ffe0ff */
[----:B------:R-:W2:Y:S04]  /*2fa0*/  LDL.LU R211, [R1+0xd0] ;  /* 0x0000d00001d37983 */ /* 0x000ea80000300800 */
[----:B------:R0:W-:Y:S01]  /*2fb0*/  @!P0 STS.64 [R107.X8+0x5000], R104 ;  /* 0x005000686b008388 */ /* 0x0001e20000008a00 */
[----:B------:R-:W-:Y:S01]  /*2fc0*/  ISETP.NE.AND P0, PT, RZ, UR6, PT ;  /* 0x00000006ff007c0c */ /* 0x000fe2000bf05270 */
[----:B------:R-:W-:Y:S02]  /*2fd0*/  WARPSYNC 0xffffffff ;  /* 0xffffffff00007948 */ /* 0x000fe40003800000 */
[----:B------:R-:W-:Y:S01]  /*2fe0*/  BAR.SYNC.DEFER_BLOCKING 0x0 ;  /* 0x0000000000007b1d */ /* 0x000fe20000010000 */
[----:B------:R-:W-:Y:S02]  /*2ff0*/  ISETP.NE.AND.EX P1, PT, RZ, c[0x0][0x25c], PT, P1 ;  /* 0x00009700ff007a0c */ /* 0x000fe40003f25310 */
[----:B------:R-:W-:-:S02]  /*3000*/  ISETP.NE.AND.EX P2, PT, RZ, c[0x0][0x25c], PT, P2 ;  /* 0x00009700ff007a0c */ /* 0x000fc40003f45320 */
[----:B-----5:R-:W-:Y:S01]  /*3010*/  LOP3.LUT P4, RZ, R113, 0xff, RZ, 0xc0, !PT ;  /* 0x000000ff71ff7812 */ /* 0x020fe2000788c0ff */
[----:B------:R-:W2:Y:S01]  /*3020*/  LDL.LU R210, [R1+0xcc] ;  /* 0x0000cc0001d27983 */ /* 0x000ea20000300800 */
[----:B0-----:R-:W-:-:S06]  /*3030*/  IMAD.WIDE.U32 R104, R165, R209, c[0x0][0x170] ;  /* 0x00005c00a5687625 */ /* 0x001fcc00078e00d1 */
[----:B-1----:R-:W2:Y:S04]  /*3040*/  LDG.E.128 R104, [R104.64] ;  /* 0x0000000468687981 */ /* 0x002ea8000c1e1d00 */
[----:B------:R-:W0:Y:S02]  /*3050*/  LDS.128 R108, [R136.X8+0x5000] ;  /* 0x00500000886c7984 */ /* 0x000e240000008c00 */
[----:B0-----:R-:W-:Y:S02]  /*3060*/  FADD.FTZ R108, RZ, R108 ;  /* 0x0000006cff6c7221 */ /* 0x001fe40000010000 */
[----:B------:R-:W-:Y:S02]  /*3070*/  FADD.FTZ R109, RZ, R109 ;  /* 0x0000006dff6d7221 */ /* 0x000fe40000010000 */
[----:B------:R-:W-:-:S02]  /*3080*/  FADD.FTZ R137, R110, R108 ;  /* 0x0000006c6e897221 */ /* 0x000fc40000010000 */
[----:B------:R-:W-:Y:S02]  /*3090*/  FADD.FTZ R208, R111, R109 ;  /* 0x0000006d6fd07221 */ /* 0x000fe40000010000 */
[----:B------:R-:W0:Y:S02]  /*30a0*/  LDS.128 R108, [R136.X8+0x5010] ;  /* 0x00501000886c7984 */ /* 0x000e240000008c00 */
[----:B0-----:R-:W-:-:S04]  /*30b0*/  FADD.FTZ R108, R137, R108 ;  /* 0x0000006c896c7221 */ /* 0x001fc80000010000 */
[----:B------:R-:W-:Y:S02]  /*30c0*/  FADD.FTZ R108, R110, R108 ;  /* 0x0000006c6e6c7221 */ /* 0x000fe40000010000 */
[----:B------:R-:W-:Y:S02]  /*30d0*/  FADD.FTZ R109, R208, R109 ;  /* 0x0000006dd06d7221 */ /* 0x000fe40000010000 */
[----:B------:R-:W-:Y:S01]  /*30e0*/  FMUL.FTZ R108, R108, c[0x0][0x1e0] ;  /* 0x000078006c6c7a20 */ /* 0x000fe20000410000 */
[----:B------:R-:W-:Y:S01]  /*30f0*/  LOP3.LUT P5, RZ, R113, 0xff00, RZ, 0xc0, !PT ;  /* 0x0000ff0071ff7812 */ /* 0x000fe200078ac0ff */
[----:B------:R-:W-:Y:S01]  /*3100*/  FADD.FTZ R109, R111, R109 ;  /* 0x0000006d6f6d7221 */ /* 0x000fe20000010000 */
[----:B------:R-:W-:Y:S01]  /*3110*/  LOP3.LUT P6, RZ, R113, 0xff0000, RZ, 0xc0, !PT ;  /* 0x00ff000071ff7812 */ /* 0x000fe200078cc0ff */
[----:B------:R-:W3:Y:S01]  /*3120*/  LDL.LU R208, [R1+0xb4] ;  /* 0x0000b40001d07983 */ /* 0x000ee20000300800 */
[----:B------:R-:W-:Y:S01]  /*3130*/  FSEL R136, R108, RZ, !P0 ;  /* 0x000000ff6c887208 */ /* 0x000fe20004000000 */
[----:B------:R-:W-:Y:S01]  /*3140*/  FMUL.FTZ R137, R109, c[0x0][0x1e0] ;  /* 0x000078006d897a20 */ /* 0x000fe20000410000 */
[----:B------:R-:W-:-:S03]  /*3150*/  ISETP.NE.U32.AND P0, PT, RZ, c[0x0][0x218], PT ;  /* 0x00008600ff007a0c */ /* 0x000fc60003f05070 */
[-CC-:B------:R-:W-:Y:S01]  /*3160*/  FFMA.FTZ R207, R207, R137.reuse, R136.reuse ;  /* 0x00000089cfcf7223 */ /* 0x180fe20000010088 */
[----:B------:R-:W-:Y:S01]  /*3170*/  ISETP.NE.AND.EX P0, PT, RZ, c[0x0][0x21c], PT, P0 ;  /* 0x00008700ff007a0c */ /* 0x000fe20003f05300 */
[-CC-:B------:R-:W-:Y:S02]  /*3180*/  FFMA.FTZ R206, R206, R137.reuse, R136.reuse ;  /* 0x00000089cece7223 */ /* 0x180fe40000010088 */
[-CC-:B------:R-:W-:Y:S02]  /*3190*/  FFMA.FTZ R205, R205, R137.reuse, R136.reuse ;  /* 0x00000089cdcd7223 */ /* 0x180fe40000010088 */
[----:B------:R-:W-:Y:S02]  /*31a0*/  FFMA.FTZ R204, R204, R137, R136 ;  /* 0x00000089cccc7223 */ /* 0x000fe40000010088 */
[----:B------:R-:W-:Y:S02]  /*31b0*/  FADD.FTZ R207, R203, -R207 ;  /* 0x800000cfcbcf7221 */ /* 0x000fe40000010000 */
[----:B------:R-:W-:-:S02]  /*31c0*/  FADD.FTZ R206, R202, -R206 ;  /* 0x800000cecace7221 */ /* 0x000fc40000010000 */
[----:B------:R-:W-:Y:S02]  /*31d0*/  FADD.FTZ R115, R115, -R205 ;  /* 0x800000cd73737221 */ /* 0x000fe40000010000 */
[----:B------:R-:W-:Y:S02]  /*31e0*/  FADD.FTZ R114, R114, -R204 ;  /* 0x800000cc72727221 */ /* 0x000fe40000010000 */
[-CC-:B------:R-:W-:Y:S02]  /*31f0*/  FFMA.FTZ R157, R157, R137.reuse, R136.reuse ;  /* 0x000000899d9d7223 */ /* 0x180fe40000010088 */
[-CC-:B------:R-:W-:Y:S02]  /*3200*/  FFMA.FTZ R156, R156, R137.reuse, R136.reuse ;  /* 0x000000899c9c7223 */ /* 0x180fe40000010088 */
[-CC-:B------:R-:W-:Y:S02]  /*3210*/  FFMA.FTZ R154, R154, R137.reuse, R136.reuse ;  /* 0x000000899a9a7223 */ /* 0x180fe40000010088 */
[----:B------:R-:W-:-:S02]  /*3220*/  FFMA.FTZ R158, R158, R137, R136 ;  /* 0x000000899e9e7223 */ /* 0x000fc40000010088 */
[C---:B------:R-:W-:Y:S02]  /*3230*/  FMUL.FTZ R205, R161.reuse, R207 ;  /* 0x000000cfa1cd7220 */ /* 0x040fe40000410000 */
[C---:B------:R-:W-:Y:S01]  /*3240*/  FMUL.FTZ R204, R161.reuse, R206 ;  /* 0x000000cea1cc7220 */ /* 0x040fe20000410000 */
[----:B------:R-:W3:Y:S01]  /*3250*/  LDL.LU R207, [R1+0xb8] ;  /* 0x0000b80001cf7983 */ /* 0x000ee20000300800 */
[C---:B------:R-:W-:Y:S02]  /*3260*/  FMUL.FTZ R203, R161.reuse, R115 ;  /* 0x00000073a1cb7220 */ /* 0x040fe40000410000 */
[----:B------:R-:W-:Y:S02]  /*3270*/  FMUL.FTZ R202, R161, R114 ;  /* 0x00000072a1ca7220 */ /* 0x000fe40000410000 */
[----:B------:R-:W-:Y:S02]  /*3280*/  FADD.FTZ R157, R155, -R157 ;  /* 0x8000009d9b9d7221 */ /* 0x000fe40000010000 */
[----:B------:R-:W-:-:S02]  /*3290*/  FADD.FTZ R156, R159, -R156 ;  /* 0x8000009c9f9c7221 */ /* 0x000fc40000010000 */
[----:B------:R-:W-:Y:S02]  /*32a0*/  FADD.FTZ R168, R168, -R154 ;  /* 0x8000009aa8a87221 */ /* 0x000fe40000010000 */
[----:B------:R-:W-:Y:S01]  /*32b0*/  FADD.FTZ R201, R201, -R158 ;  /* 0x8000009ec9c97221 */ /* 0x000fe20000010000 */
[----:B------:R-:W-:Y:S01]  /*32c0*/  @P1 MOV R114, 0x20 ;  /* 0x0000002000721802 */ /* 0x000fe20000000f00 */
[----:B------:R-:W-:Y:S01]  /*32d0*/  @P0 FADD.FTZ R205, R52, R205 ;  /* 0x000000cd34cd0221 */ /* 0x000fe20000010000 */
[----:B------:R-:W3:Y:S01]  /*32e0*/  LDL.LU R206, [R1+0xac] ;  /* 0x0000ac0001ce7983 */ /* 0x000ee20000300800 */
[----:B------:R-:W-:Y:S02]  /*32f0*/  @P0 FADD.FTZ R204, R53, R204 ;  /* 0x000000cc35cc0221 */ /* 0x000fe40000010000 */
[----:B------:R-:W-:Y:S02]  /*3300*/  @P0 FADD.FTZ R203, R54, R203 ;  /* 0x000000cb36cb0221 */ /* 0x000fe40000010000 */
[----:B------:R-:W-:-:S02]  /*3310*/  @P0 FADD.FTZ R202, R55, R202 ;  /* 0x000000ca37ca0221 */ /* 0x000fc40000010000 */
[C---:B------:R-:W-:Y:S02]  /*3320*/  FMUL.FTZ R158, R161.reuse, R157 ;  /* 0x0000009da19e7220 */ /* 0x040fe40000410000 */
[C---:B------:R-:W-:Y:S02]  /*3330*/  FMUL.FTZ R159, R161.reuse, R156 ;  /* 0x0000009ca19f7220 */ /* 0x040fe40000410000 */
[C---:B------:R-:W-:Y:S02]  /*3340*/  FMUL.FTZ R168, R161.reuse, R168 ;  /* 0x000000a8a1a87220 */ /* 0x040fe40000410000 */
[----:B------:R-:W-:Y:S01]  /*3350*/  FMUL.FTZ R201, R161, R201 ;  /* 0x000000c9a1c97220 */ /* 0x000fe20000410000 */
[----:B------:R-:W-:Y:S01]  /*3360*/  SEL R108, R205, R92, P2 ;  /* 0x0000005ccd6c7207 */ /* 0x000fe20001000000 */
[----:B------:R-:W-:Y:S01]  /*3370*/  @P1 IMAD.WIDE.U32 R114, R165, R114, c[0x0][0x258] ;  /* 0x00009600a5721625 */ /* 0x000fe200078e0072 */
[----:B------:R-:W-:Y:S02]  /*3380*/  SEL R109, R204, R93, P2 ;  /* 0x0000005dcc6d7207 */ /* 0x000fe40001000000 */
[----:B------:R-:W-:Y:S01]  /*3390*/  SEL R110, R203, R94, P2 ;  /* 0x0000005ecb6e7207 */ /* 0x000fe20001000000 */
[----:B------:R-:W-:Y:S01]  /*33a0*/  @P0 FADD.FTZ R158, R56, R158 ;  /* 0x0000009e389e0221 */ /* 0x000fe20000010000 */
[----:B------:R-:W-:Y:S01]  /*33b0*/  SEL R111, R202, R95, P2 ;  /* 0x0000005fca6f7207 */ /* 0x000fe20001000000 */
[----:B------:R-:W-:-:S02]  /*33c0*/  @P0 FADD.FTZ R159, R57, R159 ;  /* 0x0000009f399f0221 */ /* 0x000fc40000010000 */
[----:B------:R-:W-:Y:S02]  /*33d0*/  @P0 FADD.FTZ R168, R58, R168 ;  /* 0x000000a83aa80221 */ /* 0x000fe40000010000 */
[----:B------:R-:W-:Y:S01]  /*33e0*/  @P0 FADD.FTZ R201, R59, R201 ;  /* 0x000000c93bc90221 */ /* 0x000fe20000010000 */
[----:B------:R0:W-:Y:S02]  /*33f0*/  @P1 STG.E.128 [R114.64], R108 ;  /* 0x0000006c72001986 */ /* 0x0001e4000c101d04 */
[----:B0-----:R-:W-:Y:S02]  /*3400*/  SEL R108, R158, R96, P2 ;  /* 0x000000609e6c7207 */ /* 0x001fe40001000000 */
[----:B------:R-:W-:Y:S02]  /*3410*/  SEL R109, R159, R97, P2 ;  /* 0x000000619f6d7207 */ /* 0x000fe40001000000 */
[----:B------:R-:W-:Y:S02]  /*3420*/  SEL R110, R168, R98, P2 ;  /* 0x00000062a86e7207 */ /* 0x000fe40001000000 */
[----:B------:R-:W-:-:S05]  /*3430*/  SEL R111, R201, R99, P2 ;  /* 0x00000063c96f7207 */ /* 0x000fca0001000000 */
[----:B------:R0:W-:Y:S02]  /*3440*/  @P1 STG.E.128 [R114.64+0x10], R108 ;  /* 0x0000106c72001986 */ /* 0x0001e4000c101d04 */
[----:B0-----:R-:W-:-:S04]  /*3450*/  MOV R108, R112 ;  /* 0x00000070006c7202 */ /* 0x001fc80000000f00 */
[----:B------:R-:W-:Y:S01]  /*3460*/  LOP3.LUT P3, RZ, R108, 0xff, RZ, 0xc0, !PT ;  /* 0x000000ff6cff7812 */ /* 0x000fe2000786c0ff */
[----:B------:R-:W-:Y:S01]  /*3470*/  FMUL.FTZ R109, R205, R162 ;  /* 0x000000a2cd6d7220 */ /* 0x000fe20000410000 */
[----:B------:R-:W-:Y:S01]  /*3480*/  HFMA2.MMA R108, -RZ, RZ, 0, 0 ;  /* 0x00000000ff6c7435 */ /* 0x000fe200000001ff */
[----:B------:R-:W-:Y:S01]  /*3490*/  CS2R R154, SRZ ;  /* 0x00000000009a7805 */ /* 0x000fe2000001ff00 */
[----:B------:R-:W-:Y:S01]  /*34a0*/  CS2R R156, SRZ ;  /* 0x00000000009c7805 */ /* 0x000fe2000001ff00 */
[----:B------:R-:W-:Y:S01]  /*34b0*/  FMUL.FTZ R109, R109, c[0x0][0x1e8] ;  /* 0x00007a006d6d7a20 */ /* 0x000fe20000410000 */
[----:B------:R-:W3:Y:S07]  /*34c0*/  LDL.LU R205, [R1+0xb0] ;  /* 0x0000b00001cd7983 */ /* 0x000eee0000300800 */
[----:B------:R-:W-:-:S05]  /*34d0*/  @P3 PRMT R110, RZ, 0x5410, R48 ;  /* 0x00005410ff6e3816 */ /* 0x000fca0000000030 */
[----:B------:R-:W-:Y:S01]  /*34e0*/  @P3 FMUL.FTZ R108, R109, R110 ;  /* 0x0000006e6d6c3220 */ /* 0x000fe20000410000 */
[----:B--2---:R-:W-:-:S05]  /*34f0*/  @P3 PRMT R110, RZ, 0x5410, R104 ;  /* 0x00005410ff6e3816 */ /* 0x004fca0000000068 */
[----:B------:R-:W-:Y:S01]  /*3500*/  @P3 FMUL.FTZ R154, R109, R110 ;  /* 0x0000006e6d9a3220 */ /* 0x000fe20000410000 */
[----:B------:R-:W-:Y:S01]  /*3510*/  LOP3.LUT P3, RZ, R112, 0xff00, RZ, 0xc0, !PT ;  /* 0x0000ff0070ff7812 */ /* 0x000fe2000786c0ff */
[----:B------:R-:W-:Y:S02]  /*3520*/  FMUL.FTZ R109, R204, R162 ;  /* 0x000000a2cc6d7220 */ /* 0x000fe40000410000 */
[----:B------:R-:W-:Y:S01]  /*3530*/  FFMA.FTZ R200, R200, R137, R136 ;  /* 0x00000089c8c87223 */ /* 0x000fe20000010088 */
[----:B------:R-:W2:Y:S01]  /*3540*/  LDL.LU R204, [R1+0xa4] ;  /* 0x0000a40001cc7983 */ /* 0x000ea20000300800 */
[----:B------:R-:W-:-:S08]  /*3550*/  FMUL.FTZ R109, R109, c[0x0][0x1e8] ;  /* 0x00007a006d6d7a20 */ /* 0x000fd00000410000 */
[----:B------:R-:W-:Y:S02]  /*3560*/  @P3 PRMT R104, RZ, 0x7610, R104 ;  /* 0x00007610ff683816 */ /* 0x000fe40000000068 */
[----:B------:R-:W-:-:S03]  /*3570*/  @P3 PRMT R110, RZ, 0x7610, R48 ;  /* 0x00007610ff6e3816 */ /* 0x000fc60000000030 */
[C---:B------:R-:W-:Y:S01]  /*3580*/  @P3 FMUL.FTZ R155, R109.reuse, R104 ;  /* 0x000000686d9b3220 */ /* 0x040fe20000410000 */
[----:B------:R-:W-:Y:S01]  /*3590*/  MOV R104, RZ ;  /* 0x000000ff00687202 */ /* 0x000fe20000000f00 */
[----:B------:R-:W-:Y:S01]  /*35a0*/  @P3 FMUL.FTZ R104, R109, R110 ;  /* 0x0000006e6d683220 */ /* 0x000fe20000410000 */
[----:B------:R-:W-:Y:S01]  /*35b0*/  LOP3.LUT P3, RZ, R112, 0xff0000, RZ, 0xc0, !PT ;  /* 0x00ff000070ff7812 */ /* 0x000fe2000786c0ff */
[----:B------:R-:W-:Y:S02]  /*35c0*/  FMUL.FTZ R110, R203, R162 ;  /* 0x000000a2cb6e7220 */ /* 0x000fe40000410000 */
[----:B------:R-:W-:Y:S01]  /*35d0*/  FFMA.FTZ R199, R199, R137, R136 ;  /* 0x00000089c7c77223 */ /* 0x000fe20000010088 */
[----:B------:R-:W-:Y:S01]  /*35e0*/  F2FP.BF16.PACK_AB R108, R104, R108 ;  /* 0x0000006c686c723e */ /* 0x000fe200000010ff */
[----:B------:R-:W-:Y:S01]  /*35f0*/  FMUL.FTZ R110, R110, c[0x0][0x1e8] ;  /* 0x00007a006e6e7a20 */ /* 0x000fe20000410000 */
[----:B------:R-:W2:Y:S07]  /*3600*/  LDL.LU R203, [R1+0xa8] ;  /* 0x0000a80001cb7983 */ /* 0x000eae0000300800 */
[----:B------:R-:W-:-:S02]  /*3610*/  @P3 PRMT R109, RZ, 0x5410, R105 ;  /* 0x00005410ff6d3816 */ /* 0x000fc40000000069 */
[----:B------:R-:W-:-:S03]  /*3620*/  @P3 PRMT R111, RZ, 0x5410, R49 ;  /* 0x00005410ff6f3816 */ /* 0x000fc60000000031 */
[----:B------:R-:W-:Y:S01]  /*3630*/  @P3 FMUL.FTZ R156, R110, R109 ;  /* 0x0000006d6e9c3220 */ /* 0x000fe20000410000 */
[----:B------:R-:W-:-:S06]  /*3640*/  HFMA2.MMA R109, -RZ, RZ, 0, 0 ;  /* 0x00000000ff6d7435 */ /* 0x000fcc00000001ff */
[----:B------:R-:W-:Y:S01]  /*3650*/  @P3 FMUL.FTZ R109, R110, R111 ;  /* 0x0000006f6e6d3220 */ /* 0x000fe20000410000 */
[----:B------:R-:W-:Y:S01]  /*3660*/  LOP3.LUT P3, RZ, R112, 0xff000000, RZ, 0xc0, !PT ;  /* 0xff00000070ff7812 */ /* 0x000fe2000786c0ff */
[----:B------:R-:W-:Y:S01]  /*3670*/  FMUL.FTZ R110, R202, R162 ;  /* 0x000000a2ca6e7220 */ /* 0x000fe20000410000 */
[----:B------:R-:W-:Y:S01]  /*3680*/  @P4 PRMT R112, RZ, 0x5410, R50 ;  /* 0x00005410ff704816 */ /* 0x000fe20000000032 */
[----:B------:R-:W-:Y:S01]  /*3690*/  FFMA.FTZ R198, R198, R137, R136 ;  /* 0x00000089c6c67223 */ /* 0x000fe20000010088 */
[----:B------:R-:W2:Y:S01]  /*36a0*/  LDL.LU R202, [R1+0x9c] ;  /* 0x00009c0001ca7983 */ /* 0x000ea20000300800 */
[----:B------:R-:W-:-:S08]  /*36b0*/  FMUL.FTZ R110, R110, c[0x0][0x1e8] ;  /* 0x00007a006e6e7a20 */ /* 0x000fd00000410000 */
[----:B------:R-:W-:Y:S02]  /*36c0*/  @P3 PRMT R105, RZ, 0x7610, R105 ;  /* 0x00007610ff693816 */ /* 0x000fe40000000069 */
[----:B------:R-:W-:-:S03]  /*36d0*/  @P3 PRMT R111, RZ, 0x7610, R49 ;  /* 0x00007610ff6f3816 */ /* 0x000fc60000000031 */
[C---:B------:R-:W-:Y:S01]  /*36e0*/  @P3 FMUL.FTZ R157, R110.reuse, R105 ;  /* 0x000000696e9d3220 */ /* 0x040fe20000410000 */
[----:B------:R-:W-:Y:S01]  /*36f0*/  MOV R105, RZ ;  /* 0x000000ff00697202 */ /* 0x000fe20000000f00 */
[----:B------:R-:W-:Y:S02]  /*3700*/  @P3 FMUL.FTZ R105, R110, R111 ;  /* 0x0000006f6e693220 */ /* 0x000fe40000410000 */
[----:B------:R-:W-:Y:S01]  /*3710*/  FMUL.FTZ R111, R158, R162 ;  /* 0x000000a29e6f7220 */ /* 0x000fe20000410000 */
[----:B------:R-:W-:Y:S01]  /*3720*/  HFMA2.MMA R158, -RZ, RZ, 0, 0 ;  /* 0x00000000ff9e7435 */ /* 0x000fe200000001ff */
[----:B------:R-:W-:Y:S02]  /*3730*/  @P4 PRMT R110, RZ, 0x5410, R106 ;  /* 0x00005410ff6e4816 */ /* 0x000fe4000000006a */
[----:B------:R-:W-:-:S04]  /*3740*/  FMUL.FTZ R111, R111, c[0x0][0x1e8] ;  /* 0x00007a006f6f7a20 */ /* 0x000fc80000410000 */
[C---:B------:R-:W-:Y:S01]  /*3750*/  @P4 FMUL.FTZ R158, R111.reuse, R110 ;  /* 0x0000006e6f9e4220 */ /* 0x040fe20000410000 */
[----:B------:R-:W-:Y:S01]  /*3760*/  MOV R110, RZ ;  /* 0x000000ff006e7202 */ /* 0x000fe20000000f00 */
[----:B------:R-:W-:Y:S02]  /*3770*/  @P4 FMUL.FTZ R110, R111, R112 ;  /* 0x000000706f6e4220 */ /* 0x000fe40000410000 */
[----:B------:R-:W-:Y:S01]  /*3780*/  FMUL.FTZ R112, R159, R162 ;  /* 0x000000a29f707220 */ /* 0x000fe20000410000 */
[----:B------:R-:W-:Y:S01]  /*3790*/  HFMA2.MMA R159, -RZ, RZ, 0, 0 ;  /* 0x00000000ff9f7435 */ /* 0x000fe200000001ff */
[----:B------:R-:W-:Y:S02]  /*37a0*/  @P5 PRMT R106, RZ, 0x7610, R106 ;  /* 0x00007610ff6a5816 */ /* 0x000fe4000000006a */
[----:B------:R-:W-:-:S04]  /*37b0*/  FMUL.FTZ R112, R112, c[0x0][0x1e8] ;  /* 0x00007a0070707a20 */ /* 0x000fc80000410000 */
[----:B------:R-:W-:Y:S01]  /*37c0*/  @P5 FMUL.FTZ R159, R112, R106 ;  /* 0x0000006a709f5220 */ /* 0x000fe20000410000 */
[----:B------:R-:W-:Y:S02]  /*37d0*/  @P5 PRMT R106, RZ, 0x7610, R50 ;  /* 0x00007610ff6a5816 */ /* 0x000fe40000000032 */
[----:B------:R-:W-:-:S03]  /*37e0*/  MOV R111, RZ ;  /* 0x000000ff006f7202 */ /* 0x000fc60000000f00 */
[----:B------:R-:W-:Y:S01]  /*37f0*/  @P5 FMUL.FTZ R111, R112, R106 ;  /* 0x0000006a706f5220 */ /* 0x000fe20000410000 */
[----:B------:R-:W-:Y:S01]  /*3800*/  LOP3.LUT P3, RZ, R113, 0xff000000, RZ, 0xc0, !PT ;  /* 0xff00000071ff7812 */ /* 0x000fe2000786c0ff */
[----:B------:R-:W-:Y:S01]  /*3810*/  FMUL.FTZ R106, R168, R162 ;  /* 0x000000a2a86a7220 */ /* 0x000fe20000410000 */
[----:B------:R-:W-:Y:S01]  /*3820*/  HFMA2.MMA R168, -RZ, RZ, 0, 0 ;  /* 0x00000000ffa87435 */ /* 0x000fe200000001ff */
[----:B------:R-:W-:Y:S02]  /*3830*/  @P6 PRMT R112, RZ, 0x5410, R107 ;  /* 0x00005410ff706816 */ /* 0x000fe4000000006b */
[----:B------:R-:W-:Y:S01]  /*3840*/  FMUL.FTZ R106, R106, c[0x0][0x1e8] ;  /* 0x00007a006a6a7a20 */ /* 0x000fe20000410000 */
        /* <DEDUP_REMOVED lines=9> */
[----:B------:R-:W-:Y:S01]  /*38e0*/  F2FP.BF16.PACK_AB R109, R105, R109 ;  /* 0x0000006d696d723e */ /* 0x000fe200000010ff */
[----:B------:R-:W-:Y:S01]  /*38f0*/  IMAD.WIDE.U32 R104, R165, R209, c[0x0][0x248] ;  /* 0x00009200a5687625 */ /* 0x000fe200078e00d1 */
[----:B------:R-:W-:Y:S02]  /*3900*/  F2FP.BF16.PACK_AB R110, R111, R110 ;  /* 0x0000006e6f6e723e */ /* 0x000fe400000010ff */
[----:B------:R-:W-:Y:S02]  /*3910*/  F2FP.BF16.PACK_AB R111, R113, R112 ;  /* 0x00000070716f723e */ /* 0x000fe400000010ff */
[----:B------:R-:W-:-:S03]  /*3920*/  IADD3 R201, R165, 0x80, RZ ;  /* 0x00000080a5c97810 */ /* 0x000fc60007ffe0ff */
[----:B------:R0:W-:Y:S02]  /*3930*/  STG.E.128 [R104.64], R108 ;  /* 0x0000006c68007986 */ /* 0x0001e4000c101d04 */
[----:B0-----:R-:W-:-:S06]  /*3940*/  IMAD.WIDE.U32 R108, R201, R209, c[0x0][0x170] ;  /* 0x00005c00c96c7625 */ /* 0x001fcc00078e00d1 */
[----:B------:R-:W2:Y:S01]  /*3950*/  LDG.E.128 R108, [R108.64] ;  /* 0x000000046c6c7981 */ /* 0x000ea2000c1e1d00 */
[-C--:B------:R-:W-:Y:S02]  /*3960*/  FFMA.FTZ R197, R197, R137.reuse, R136 ;  /* 0x00000089c5c57223 */ /* 0x080fe40000010088 */
[----:B------:R-:W-:Y:S02]  /*3970*/  FADD.FTZ R196, R196, -R200 ;  /* 0x800000c8c4c47221 */ /* 0x000fe40000010000 */
[----:B------:R-:W-:Y:S02]  /*3980*/  FADD.FTZ R195, R195, -R199 ;  /* 0x800000c7c3c37221 */ /* 0x000fe40000010000 */
[----:B------:R-:W-:Y:S02]  /*3990*/  FADD.FTZ R194, R194, -R198 ;  /* 0x800000c6c2c27221 */ /* 0x000fe40000010000 */
[-CC-:B------:R-:W-:Y:S02]  /*39a0*/  FFMA.FTZ R185, R185, R137.reuse, R136.reuse ;  /* 0x00000089b9b97223 */ /* 0x180fe40000010088 */
[----:B------:R-:W-:-:S02]  /*39b0*/  FFMA.FTZ R186, R186, R137, R136 ;  /* 0x00000089baba7223 */ /* 0x000fc40000010088 */
[-CC-:B------:R-:W-:Y:S02]  /*39c0*/  FFMA.FTZ R188, R188, R137.reuse, R136.reuse ;  /* 0x00000089bcbc7223 */ /* 0x180fe40000010088 */
[----:B------:R-:W-:Y:S01]  /*39d0*/  FFMA.FTZ R190, R190, R137, R136 ;  /* 0x00000089bebe7223 */ /* 0x000fe20000010088 */
[----:B------:R-:W-:Y:S01]  /*39e0*/  @P1 MOV R104, 0x20 ;  /* 0x0000002000681802 */ /* 0x000fe20000000f00 */
[----:B------:R-:W-:Y:S01]  /*39f0*/  FADD.FTZ R193, R193, -R197 ;  /* 0x800000c5c1c17221 */ /* 0x000fe20000010000 */
[----:B------:R-:W-:Y:S01]  /*3a00*/  @P3 PRMT R107, RZ, 0x7610, R107 ;  /* 0x00007610ff6b3816 */ /* 0x000fe2000000006b */
[----:B------:R-:W-:Y:S01]  /*3a10*/  FMUL.FTZ R196, R161, R196 ;  /* 0x000000c4a1c47220 */ /* 0x000fe20000410000 */
[----:B------:R-:W-:Y:S01]  /*3a20*/  LOP3.LUT P5, RZ, R127, 0xff0000, RZ, 0xc0, !PT ;  /* 0x00ff00007fff7812 */ /* 0x000fe200078ac0ff */
[C---:B------:R-:W-:Y:S01]  /*3a30*/  FMUL.FTZ R195, R161.reuse, R195 ;  /* 0x000000c3a1c37220 */ /* 0x040fe20000410000 */
[----:B------:R-:W3:Y:S01]  /*3a40*/  LDL.LU R200, [R1+0xa0] ;  /* 0x0000a00001c87983 */ /* 0x000ee20000300800 */
[----:B------:R-:W-:-:S02]  /*3a50*/  FMUL.FTZ R194, R161, R194 ;  /* 0x000000c2a1c27220 */ /* 0x000fc40000410000 */
[----:B------:R-:W-:Y:S01]  /*3a60*/  FMUL.FTZ R193, R161, R193 ;  /* 0x000000c1a1c17220 */ /* 0x000fe20000410000 */
[----:B------:R-:W3:Y:S01]  /*3a70*/  LDL.LU R199, [R1+0x94] ;  /* 0x0000940001c77983 */ /* 0x000ee20000300800 */
[----:B------:R-:W-:Y:S02]  /*3a80*/  FADD.FTZ R185, R187, -R185 ;  /* 0x800000b9bbb97221 */ /* 0x000fe40000010000 */
[----:B------:R-:W-:Y:S01]  /*3a90*/  FADD.FTZ R186, R189, -R186 ;  /* 0x800000babdba7221 */ /* 0x000fe20000010000 */
[----:B------:R-:W3:Y:S01]  /*3aa0*/  LDL.LU R198, [R1+0x98] ;  /* 0x0000980001c67983 */ /* 0x000ee20000300800 */
[----:B------:R-:W-:Y:S02]  /*3ab0*/  FADD.FTZ R191, R191, -R188 ;  /* 0x800000bcbfbf7221 */ /* 0x000fe40000010000 */
[----:B------:R-:W-:Y:S01]  /*3ac0*/  FADD.FTZ R192, R192, -R190 ;  /* 0x800000bec0c07221 */ /* 0x000fe20000010000 */
[----:B------:R-:W3:Y:S01]  /*3ad0*/  LDL.LU R197, [R1+0x8c] ;  /* 0x00008c0001c57983 */ /* 0x000ee20000300800 */
[----:B------:R-:W-:-:S02]  /*3ae0*/  @P0 FADD.FTZ R196, R60, R196 ;  /* 0x000000c43cc40221 */ /* 0x000fc40000010000 */
[----:B------:R-:W-:Y:S02]  /*3af0*/  @P0 FADD.FTZ R195, R61, R195 ;  /* 0x000000c33dc30221 */ /* 0x000fe40000010000 */
[----:B------:R-:W-:Y:S02]  /*3b00*/  @P0 FADD.FTZ R194, R62, R194 ;  /* 0x000000c23ec20221 */ /* 0x000fe40000010000 */
[----:B------:R-:W-:Y:S02]  /*3b10*/  @P0 FADD.FTZ R193, R63, R193 ;  /* 0x000000c13fc10221 */ /* 0x000fe40000010000 */
[----:B------:R-:W-:Y:S01]  /*3b20*/  @P1 IMAD.WIDE.U32 R104, R167, R104, c[0x0][0x258] ;  /* 0x00009600a7681625 */ /* 0x000fe200078e0068 */
[----:B------:R-:W-:-:S03]  /*3b30*/  SEL R112, R196, R92, P2 ;  /* 0x0000005cc4707207 */ /* 0x000fc60001000000 */
[C---:B------:R-:W-:Y:S02]  /*3b40*/  FMUL.FTZ R167, R161.reuse, R185 ;  /* 0x000000b9a1a77220 */ /* 0x040fe40000410000 */
[C---:B------:R-:W-:Y:S02]  /*3b50*/  FMUL.FTZ R190, R161.reuse, R186 ;  /* 0x000000baa1be7220 */ /* 0x040fe40000410000 */
[C---:B------:R-:W-:Y:S02]  /*3b60*/  FMUL.FTZ R191, R161.reuse, R191 ;  /* 0x000000bfa1bf7220 */ /* 0x040fe40000410000 */
[----:B------:R-:W-:Y:S01]  /*3b70*/  FMUL.FTZ R192, R161, R192 ;  /* 0x000000c0a1c07220 */ /* 0x000fe20000410000 */
[----:B------:R-:W-:Y:S01]  /*3b80*/  SEL R113, R195, R93, P2 ;  /* 0x0000005dc3717207 */ /* 0x000fe20001000000 */
[----:B------:R-:W-:Y:S01]  /*3b90*/  @P0 FADD.FTZ R167, R64, R167 ;  /* 0x000000a740a70221 */ /* 0x000fe20000010000 */
[----:B------:R-:W-:Y:S01]  /*3ba0*/  SEL R114, R194, R94, P2 ;  /* 0x0000005ec2727207 */ /* 0x000fe20001000000 */
[----:B------:R-:W-:Y:S01]  /*3bb0*/  @P0 FADD.FTZ R190, R65, R190 ;  /* 0x000000be41be0221 */ /* 0x000fe20000010000 */
[----:B------:R-:W-:Y:S01]  /*3bc0*/  SEL R115, R193, R95, P2 ;  /* 0x0000005fc1737207 */ /* 0x000fe20001000000 */
[----:B------:R-:W-:-:S02]  /*3bd0*/  @P0 FADD.FTZ R191, R66, R191 ;  /* 0x000000bf42bf0221 */ /* 0x000fc40000010000 */
[----:B------:R-:W-:Y:S02]  /*3be0*/  @P0 FADD.FTZ R192, R67, R192 ;  /* 0x000000c043c00221 */ /* 0x000fe40000010000 */
[----:B------:R0:W-:Y:S01]  /*3bf0*/  @P1 STG.E.128 [R104.64], R112 ;  /* 0x0000007068001986 */ /* 0x0001e2000c101d04 */
[----:B------:R-:W-:Y:S01]  /*3c00*/  HFMA2.MMA R185, -RZ, RZ, 0, 0 ;  /* 0x00000000ffb97435 */ /* 0x000fe200000001ff */
[----:B0-----:R-:W-:Y:S02]  /*3c10*/  SEL R112, R167, R96, P2 ;  /* 0x00000060a7707207 */ /* 0x001fe40001000000 */
[----:B------:R-:W-:Y:S02]  /*3c20*/  SEL R113, R190, R97, P2 ;  /* 0x00000061be717207 */ /* 0x000fe40001000000 */
[----:B------:R-:W-:Y:S02]  /*3c30*/  SEL R114, R191, R98, P2 ;  /* 0x00000062bf727207 */ /* 0x000fe40001000000 */
[----:B------:R-:W-:-:S05]  /*3c40*/  SEL R115, R192, R99, P2 ;  /* 0x00000063c0737207 */ /* 0x000fca0001000000 */
[----:B------:R0:W-:Y:S01]  /*3c50*/  @P1 STG.E.128 [R104.64+0x10], R112 ;  /* 0x0000107068001986 */ /* 0x0001e2000c101d04 */
[----:B------:R-:W-:Y:S01]  /*3c60*/  @P3 FMUL.FTZ R185, R106, R107 ;  /* 0x0000006b6ab93220 */ /* 0x000fe20000410000 */
[----:B0-----:R-:W-:-:S04]  /*3c70*/  MOV R104, R126 ;  /* 0x0000007e00687202 */ /* 0x001fc80000000f00 */
[----:B------:R-:W-:Y:S01]  /*3c80*/  LOP3.LUT P4, RZ, R104, 0xff, RZ, 0xc0, !PT ;  /* 0x000000ff68ff7812 */ /* 0x000fe2000788c0ff */
[-C--:B------:R-:W-:Y:S01]  /*3c90*/  FMUL.FTZ R105, R196, R162.reuse ;  /* 0x000000a2c4697220 */ /* 0x080fe20000410000 */
[----:B------:R-:W-:Y:S01]  /*3ca0*/  LOP3.LUT P3, RZ, R126, 0xff00, RZ, 0xc0, !PT ;  /* 0x0000ff007eff7812 */ /* 0x000fe2000786c0ff */
[----:B------:R-:W-:Y:S01]  /*3cb0*/  CS2R R186, SRZ ;  /* 0x0000000000ba7805 */ /* 0x000fe2000001ff00 */
[----:B------:R-:W-:Y:S01]  /*3cc0*/  MOV R104, RZ ;  /* 0x000000ff00687202 */ /* 0x000fe20000000f00 */
[----:B------:R-:W-:Y:S01]  /*3cd0*/  FMUL.FTZ R105, R105, c[0x0][0x1e8] ;  /* 0x00007a0069697a20 */ /* 0x000fe20000410000 */
[----:B------:R-:W-:Y:S01]  /*3ce0*/  CS2R R188, SRZ ;  /* 0x0000000000bc7805 */ /* 0x000fe2000001ff00 */
[----:B------:R-:W-:Y:S01]  /*3cf0*/  FMUL.FTZ R113, R190, R162 ;  /* 0x000000a2be717220 */ /* 0x000fe20000410000 */
[----:B------:R-:W3:Y:S05]  /*3d00*/  LDL.LU R196, [R1+0x90] ;  /* 0x0000900001c47983 */ /* 0x000eea0000300800 */
[----:B------:R-:W-:-:S05]  /*3d10*/  @P4 PRMT R106, RZ, 0x5410, R44 ;  /* 0x00005410ff6a4816 */ /* 0x000fca000000002c */
[----:B------:R-:W-:Y:S01]  /*3d20*/  @P4 FMUL.FTZ R104, R105, R106 ;  /* 0x0000006a69684220 */ /* 0x000fe20000410000 */
[----:B------:R-:W-:Y:S01]  /*3d30*/  @P3 PRMT R107, RZ, 0x7610, R44 ;  /* 0x00007610ff6b3816 */ /* 0x000fe2000000002c */
[----:B------:R-:W-:Y:S01]  /*3d40*/  FMUL.FTZ R113, R113, c[0x0][0x1e8] ;  /* 0x00007a0071717a20 */ /* 0x000fe20000410000 */
[----:B------:R-:W-:Y:S02]  /*3d50*/  @P5 PRMT R190, RZ, 0x5410, R47 ;  /* 0x00005410ffbe5816 */ /* 0x000fe4000000002f */
[----:B--2---:R-:W-:-:S05]  /*3d60*/  @P4 PRMT R106, RZ, 0x5410, R108 ;  /* 0x00005410ff6a4816 */ /* 0x004fca000000006c */
[----:B------:R-:W-:Y:S02]  /*3d70*/  @P4 FMUL.FTZ R187, R105, R106 ;  /* 0x0000006a69bb4220 */ /* 0x000fe40000410000 */
[----:B------:R-:W-:Y:S01]  /*3d80*/  FMUL.FTZ R106, R195, R162 ;  /* 0x000000a2c36a7220 */ /* 0x000fe20000410000 */
[----:B------:R-:W-:Y:S01]  /*3d90*/  HFMA2.MMA R105, -RZ, RZ, 0, 0 ;  /* 0x00000000ff697435 */ /* 0x000fe200000001ff */
[----:B------:R-:W-:Y:S01]  /*3da0*/  @P3 PRMT R108, RZ, 0x7610, R108 ;  /* 0x00007610ff6c3816 */ /* 0x000fe2000000006c */
[----:B------:R-:W-:Y:S01]  /*3db0*/  FFMA.FTZ R177, R177, R137, R136 ;  /* 0x00000089b1b17223 */ /* 0x000fe20000010088 */
[----:B------:R-:W-:Y:S01]  /*3dc0*/  LOP3.LUT P4, RZ, R127, 0xff00, RZ, 0xc0, !PT ;  /* 0x0000ff007fff7812 */ /* 0x000fe2000788c0ff */
[----:B------:R-:W-:Y:S01]  /*3dd0*/  FMUL.FTZ R106, R106, c[0x0][0x1e8] ;  /* 0x00007a006a6a7a20 */ /* 0x000fe20000410000 */
[----:B------:R-:W2:Y:S03]  /*3de0*/  LDL.LU R195, [R1+0x84] ;  /* 0x0000840001c37983 */ /* 0x000ea60000300800 */
[----:B------:R-:W-:-:S02]  /*3df0*/  @P3 FMUL.FTZ R105, R106, R107 ;  /* 0x0000006b6a693220 */ /* 0x000fc40000410000 */
[----:B------:R-:W-:Y:S01]  /*3e00*/  @P3 FMUL.FTZ R186, R106, R108 ;  /* 0x0000006c6aba3220 */ /* 0x000fe20000410000 */
[----:B------:R-:W-:Y:S01]  /*3e10*/  LOP3.LUT P3, RZ, R126, 0xff0000, RZ, 0xc0, !PT ;  /* 0x00ff00007eff7812 */ /* 0x000fe2000786c0ff */
[----:B------:R-:W-:Y:S01]  /*3e20*/  FMUL.FTZ R107, R194, R162 ;  /* 0x000000a2c26b7220 */ /* 0x000fe20000410000 */
[----:B------:R-:W-:Y:S01]  /*3e30*/  MOV R106, RZ ;  /* 0x000000ff006a7202 */ /* 0x000fe20000000f00 */
[----:B------:R-:W-:Y:S02]  /*3e40*/  FADD.FTZ R177, R181, -R177 ;  /* 0x800000b1b5b17221 */ /* 0x000fe40000010000 */
[----:B------:R-:W-:Y:S01]  /*3e50*/  @P4 PRMT R115, RZ, 0x7610, R46 ;  /* 0x00007610ff734816 */ /* 0x000fe2000000002e */
[----:B------:R-:W-:Y:S01]  /*3e60*/  FMUL.FTZ R107, R107, c[0x0][0x1e8] ;  /* 0x00007a006b6b7a20 */ /* 0x000fe20000410000 */
[----:B------:R-:W-:Y:S01]  /*3e70*/  F2FP.BF16.PACK_AB R104, R105, R104 ;  /* 0x000000686968723e */ /* 0x000fe200000010ff */
[----:B------:R-:W-:Y:S01]  /*3e80*/  FFMA.FTZ R172, R172, R137, R136 ;  /* 0x00000089acac7223 */ /* 0x000fe20000010088 */
[----:B------:R-:W2:Y:S04]  /*3e90*/  LDL.LU R194, [R1+0x88] ;  /* 0x0000880001c27983 */ /* 0x000ea80000300800 */
[----:B------:R-:W-:-:S05]  /*3ea0*/  @P3 PRMT R108, RZ, 0x5410, R45 ;  /* 0x00005410ff6c3816 */ /* 0x000fca000000002d */
[----:B------:R-:W-:Y:S01]  /*3eb0*/  @P3 FMUL.FTZ R106, R107, R108 ;  /* 0x0000006c6b6a3220 */ /* 0x000fe20000410000 */
[----:B------:R-:W-:-:S05]  /*3ec0*/  @P3 PRMT R108, RZ, 0x5410, R109 ;  /* 0x00005410ff6c3816 */ /* 0x000fca000000006d */
[----:B------:R-:W-:Y:S01]  /*3ed0*/  @P3 FMUL.FTZ R188, R107, R108 ;  /* 0x0000006c6bbc3220 */ /* 0x000fe20000410000 */
[----:B------:R-:W-:Y:S01]  /*3ee0*/  LOP3.LUT P3, RZ, R126, 0xff000000, RZ, 0xc0, !PT ;  /* 0xff0000007eff7812 */ /* 0x000fe2000786c0ff */
[----:B------:R-:W-:Y:S01]  /*3ef0*/  FMUL.FTZ R108, R193, R162 ;  /* 0x000000a2c16c7220 */ /* 0x000fe20000410000 */
[----:B------:R-:W-:Y:S01]  /*3f00*/  HFMA2.MMA R107, -RZ, RZ, 0, 0 ;  /* 0x00000000ff6b7435 */ /* 0x000fe200000001ff */
[----:B------:R-:W-:Y:S01]  /*3f10*/  FADD.FTZ R172, R173, -R172 ;  /* 0x800000acadac7221 */ /* 0x000fe20000010000 */
[----:B------:R-:W2:Y:S01]  /*3f20*/  LDL.LU R193, [R1+0x7c] ;  /* 0x00007c0001c17983 */ /* 0x000ea20000300800 */
[----:B------:R-:W-:-:S08]  /*3f30*/  FMUL.FTZ R108, R108, c[0x0][0x1e8] ;  /* 0x00007a006c6c7a20 */ /* 0x000fd00000410000 */
[----:B------:R-:W-:Y:S02]  /*3f40*/  @P3 PRMT R112, RZ, 0x7610, R45 ;  /* 0x00007610ff703816 */ /* 0x000fe4000000002d */
[----:B------:R-:W-:-:S03]  /*3f50*/  @P3 PRMT R109, RZ, 0x7610, R109 ;  /* 0x00007610ff6d3816 */ /* 0x000fc6000000006d */
[C---:B------:R-:W-:Y:S02]  /*3f60*/  @P3 FMUL.FTZ R107, R108.reuse, R112 ;  /* 0x000000706c6b3220 */ /* 0x040fe40000410000 */
[----:B------:R-:W-:Y:S01]  /*3f70*/  @P3 FMUL.FTZ R189, R108, R109 ;  /* 0x0000006d6cbd3220 */ /* 0x000fe20000410000 */
[----:B------:R-:W-:Y:S01]  /*3f80*/  LOP3.LUT P3, RZ, R127, 0xff, RZ, 0xc0, !PT ;  /* 0x000000ff7fff7812 */ /* 0x000fe2000786c0ff */
[----:B------:R-:W-:Y:S01]  /*3f90*/  FMUL.FTZ R112, R167, R162 ;  /* 0x000000a2a7707220 */ /* 0x000fe20000410000 */
[----:B------:R-:W-:-:S03]  /*3fa0*/  LEA R108, P6, R201, c[0x0][0x248], 0x4 ;  /* 0x00009200c96c7a11 */ /* 0x000fc600078c20ff */
[----:B------:R-:W-:Y:S01]  /*3fb0*/  FMUL.FTZ R112, R112, c[0x0][0x1e8] ;  /* 0x00007a0070707a20 */ /* 0x000fe20000410000 */
[----:B------:R-:W-:Y:S02]  /*3fc0*/  LEA.HI.X R109, R201, c[0x0][0x24c], RZ, 0x4, P6 ;  /* 0x00009300c96d7a11 */ /* 0x000fe400030f24ff */
[----:B------:R-:W-:Y:S01]  /*3fd0*/  LOP3.LUT P6, RZ, R127, 0xff000000, RZ, 0xc0, !PT ;  /* 0xff0000007fff7812 */ /* 0x000fe200078cc0ff */
[----:B------:R-:W-:Y:S01]  /*3fe0*/  FFMA.FTZ R174, R174, R137, R136 ;  /* 0x00000089aeae7223 */ /* 0x000fe20000010088 */
[----:B------:R-:W-:-:S03]  /*3ff0*/  CS2R R126, SRZ ;  /* 0x00000000007e7805 */ /* 0x000fc6000001ff00 */
[----:B------:R-:W-:Y:S01]  /*4000*/  @P3 PRMT R114, RZ, 0x5410, R46 ;  /* 0x00005410ff723816 */ /* 0x000fe2000000002e */
[----:B------:R-:W-:Y:S01]  /*4010*/  FMUL.FTZ R172, R161, R172 ;  /* 0x000000aca1ac7220 */ /* 0x000fe20000410000 */
[----:B------:R-:W-:Y:S01]  /*4020*/  MOV R167, RZ ;  /* 0x000000ff00a77202 */ /* 0x000fe20000000f00 */
[----:B------:R-:W-:Y:S01]  /*4030*/  FFMA.FTZ R176, R176, R137, R136 ;  /* 0x00000089b0b07223 */ /* 0x000fe20000010088 */
[----:B------:R-:W-:Y:S01]  /*4040*/  F2FP.BF16.PACK_AB R105, R107, R106 ;  /* 0x0000006a6b69723e */ /* 0x000fe200000010ff */
[----:B------:R-:W-:Y:S01]  /*4050*/  @P3 FMUL.FTZ R126, R112, R114 ;  /* 0x00000072707e3220 */ /* 0x000fe20000410000 */
[----:B------:R-:W-:Y:S01]  /*4060*/  MOV R173, RZ ;  /* 0x000000ff00ad7202 */ /* 0x000fe20000000f00 */
[----:B------:R-:W-:Y:S01]  /*4070*/  FMUL.FTZ R114, R191, R162 ;  /* 0x000000a2bf727220 */ /* 0x000fe20000410000 */
[----:B------:R-:W2:Y:S01]  /*4080*/  LDL.LU R201, [R1+0x80] ;  /* 0x0000800001c97983 */ /* 0x000ea20000300800 */
[----:B------:R-:W-:Y:S02]  /*4090*/  @P4 FMUL.FTZ R127, R113, R115 ;  /* 0x00000073717f4220 */ /* 0x000fe40000410000 */
[----:B------:R-:W-:-:S02]  /*40a0*/  FMUL.FTZ R114, R114, c[0x0][0x1e8] ;  /* 0x00007a0072727a20 */ /* 0x000fc40000410000 */
[----:B------:R-:W-:Y:S02]  /*40b0*/  FMUL.FTZ R115, R192, R162 ;  /* 0x000000a2c0737220 */ /* 0x000fe40000410000 */
[----:B------:R-:W-:Y:S01]  /*40c0*/  @P5 FMUL.FTZ R167, R114, R190 ;  /* 0x000000be72a75220 */ /* 0x000fe20000410000 */
[----:B------:R-:W-:Y:S01]  /*40d0*/  HFMA2.MMA R190, -RZ, RZ, 0, 0 ;  /* 0x00000000ffbe7435 */ /* 0x000fe200000001ff */
[----:B------:R-:W-:Y:S01]  /*40e0*/  @P6 PRMT R191, RZ, 0x7610, R47 ;  /* 0x00007610ffbf6816 */ /* 0x000fe2000000002f */
[----:B------:R-:W-:-:S04]  /*40f0*/  FMUL.FTZ R115, R115, c[0x0][0x1e8] ;  /* 0x00007a0073737a20 */ /* 0x000fc80000410000 */
[----:B------:R-:W-:Y:S01]  /*4100*/  @P6 FMUL.FTZ R190, R115, R191 ;  /* 0x000000bf73be6220 */ /* 0x000fe20000410000 */
[----:B------:R-:W-:-:S04]  /*4110*/  F2FP.BF16.PACK_AB R106, R127, R126 ;  /* 0x0000007e7f6a723e */ /* 0x000fc800000010ff */
[----:B------:R-:W-:-:S05]  /*4120*/  F2FP.BF16.PACK_AB R107, R190, R167 ;  /* 0x000000a7be6b723e */ /* 0x000fca00000010ff */
[----:B------:R0:W-:Y:S02]  /*4130*/  STG.E.128 [R108.64], R104 ;  /* 0x000000686c007986 */ /* 0x0001e4000c101d04 */
[----:B0-----:R-:W-:-:S05]  /*4140*/  IADD3 R108, R165, 0x100, RZ ;  /* 0x00000100a56c7810 */ /* 0x001fca0007ffe0ff */
[----:B------:R-:W-:-:S06]  /*4150*/  IMAD.WIDE.U32 R104, R108, R209, c[0x0][0x170] ;  /* 0x00005c006c687625 */ /* 0x000fcc00078e00d1 */
[----:B------:R-:W2:Y:S01]  /*4160*/  LDG.E.128 R104, [R104.64] ;  /* 0x0000000468687981 */ /* 0x000ea2000c1e1d00 */
[--C-:B------:R-:W-:Y:S01]  /*4170*/  @P3 PRMT R109, RZ, 0x5410, R110.reuse ;  /* 0x00005410ff6d3816 */ /* 0x100fe2000000006e */
[----:B------:R-:W-:Y:S01]  /*4180*/  HFMA2.MMA R190, -RZ, RZ, 0, 0 ;  /* 0x00000000ffbe7435 */ /* 0x000fe200000001ff */
[----:B------:R-:W-:Y:S02]  /*4190*/  @P4 PRMT R110, RZ, 0x7610, R110 ;  /* 0x00007610ff6e4816 */ /* 0x000fe4000000006e */
[----:B------:R-:W-:Y:S01]  /*41a0*/  MOV R191, RZ ;  /* 0x000000ff00bf7202 */ /* 0x000fe20000000f00 */
[----:B------:R-:W-:Y:S01]  /*41b0*/  @P3 FMUL.FTZ R191, R112, R109 ;  /* 0x0000006d70bf3220 */ /* 0x000fe20000410000 */
[--C-:B------:R-:W-:Y:S01]  /*41c0*/  @P5 PRMT R109, RZ, 0x5410, R111.reuse ;  /* 0x00005410ff6d5816 */ /* 0x100fe2000000006f */
[----:B------:R-:W-:Y:S01]  /*41d0*/  @P4 FMUL.FTZ R190, R113, R110 ;  /* 0x0000006e71be4220 */ /* 0x000fe20000410000 */
[----:B------:R-:W-:Y:S02]  /*41e0*/  MOV R110, R124 ;  /* 0x0000007c006e7202 */ /* 0x000fe40000000f00 */
[----:B------:R-:W-:Y:S01]  /*41f0*/  MOV R192, RZ ;  /* 0x000000ff00c07202 */ /* 0x000fe20000000f00 */
[----:B------:R-:W-:Y:S01]  /*4200*/  @P5 FMUL.FTZ R192, R114, R109 ;  /* 0x0000006d72c05220 */ /* 0x000fe20000410000 */
[----:B------:R-:W-:Y:S01]  /*4210*/  LOP3.LUT P3, RZ, R110, 0xff, RZ, 0xc0, !PT ;  /* 0x000000ff6eff7812 */ /* 0x000fe2000786c0ff */
[----:B------:R-:W-:Y:S01]  /*4220*/  FMUL.FTZ R109, R161, R177 ;  /* 0x000000b1a16d7220 */ /* 0x000fe20000410000 */
[----:B------:R-:W-:Y:S01]  /*4230*/  HFMA2.MMA R177, -RZ, RZ, 0, 0 ;  /* 0x00000000ffb17435 */ /* 0x000fe200000001ff */
[----:B------:R-:W-:-:S02]  /*4240*/  @P6 PRMT R111, RZ, 0x7610, R111 ;  /* 0x00007610ff6f6816 */ /* 0x000fc4000000006f */
[----:B------:R-:W-:-:S04]  /*4250*/  @P0 FADD.FTZ R109, R68, R109 ;  /* 0x0000006d446d0221 */ /* 0x000fc80000010000 */
[----:B------:R-:W-:Y:S02]  /*4260*/  FMUL.FTZ R113, R109, R162 ;  /* 0x000000a26d717220 */ /* 0x000fe40000410000 */
[----:B------:R-:W-:Y:S02]  /*4270*/  @P6 FMUL.FTZ R177, R115, R111 ;  /* 0x0000006f73b16220 */ /* 0x000fe40000410000 */
[----:B------:R-:W-:Y:S01]  /*4280*/  @P3 PRMT R111, RZ, 0x5410, R40 ;  /* 0x00005410ff6f3816 */ /* 0x000fe20000000028 */
[----:B------:R-:W-:Y:S01]  /*4290*/  FMUL.FTZ R113, R113, c[0x0][0x1e8] ;  /* 0x00007a0071717a20 */ /* 0x000fe20000410000 */
[----:B------:R-:W-:Y:S01]  /*42a0*/  MOV R112, RZ ;  /* 0x000000ff00707202 */ /* 0x000fe20000000f00 */
[----:B------:R-:W-:Y:S01]  /*42b0*/  FFMA.FTZ R110, R178, R137, R136 ;  /* 0x00000089b26e7223 */ /* 0x000fe20000010088 */
[----:B------:R-:W-:Y:S01]  /*42c0*/  HFMA2.MMA R178, -RZ, RZ, 0, 0 ;  /* 0x00000000ffb27435 */ /* 0x000fe200000001ff */
[----:B------:R-:W-:Y:S02]  /*42d0*/  @P3 FMUL.FTZ R112, R113, R111 ;  /* 0x0000006f71703220 */ /* 0x000fe40000410000 */
[----:B------:R-:W-:-:S02]  /*42e0*/  FADD.FTZ R110, R182, -R110 ;  /* 0x8000006eb66e7221 */ /* 0x000fc40000010000 */
[----:B------:R-:W-:Y:S01]  /*42f0*/  FFMA.FTZ R126, R180, R137, R136 ;  /* 0x00000089b47e7223 */ /* 0x000fe20000010088 */
[----:B------:R-:W-:Y:S01]  /*4300*/  LOP3.LUT P6, RZ, R125, 0xff, RZ, 0xc0, !PT ;  /* 0x000000ff7dff7812 */ /* 0x000fe200078cc0ff */
[----:B------:R-:W-:Y:S01]  /*4310*/  FMUL.FTZ R110, R161, R110 ;  /* 0x0000006ea16e7220 */ /* 0x000fe20000410000 */
[----:B------:R-:W-:Y:S01]  /*4320*/  LOP3.LUT P4, RZ, R125, 0xff0000, RZ, 0xc0, !PT ;  /* 0x00ff00007dff7812 */ /* 0x000fe2000788c0ff */
[----:B------:R-:W-:Y:S01]  /*4330*/  FADD.FTZ R175, R175, -R174 ;  /* 0x800000aeafaf7221 */ /* 0x000fe20000010000 */
[----:B------:R-:W-:Y:S01]  /*4340*/  @P1 MOV R167, 0x20 ;  /* 0x0000002000a71802 */ /* 0x000fe20000000f00 */
[----:B------:R-:W-:Y:S01]  /*4350*/  @P0 FADD.FTZ R110, R69, R110 ;  /* 0x0000006e456e0221 */ /* 0x000fe20000010000 */
[----:B------:R-:W3:Y:S03]  /*4360*/  LDL.LU R182, [R1+0x74] ;  /* 0x0000740001b67983 */ /* 0x000ee60000300800 */
[----:B------:R-:W-:-:S04]  /*4370*/  FMUL.FTZ R114, R110, R162 ;  /* 0x000000a26e727220 */ /* 0x000fc80000410000 */
[----:B------:R-:W-:Y:S01]  /*4380*/  FMUL.FTZ R114, R114, c[0x0][0x1e8] ;  /* 0x00007a0072727a20 */ /* 0x000fe20000410000 */
[----:B------:R-:W-:Y:S01]  /*4390*/  CS2R R180, SRZ ;  /* 0x0000000000b47805 */ /* 0x000fe2000001ff00 */
[----:B------:R-:W-:-:S04]  /*43a0*/  FADD.FTZ R126, R184, -R126 ;  /* 0x8000007eb87e7221 */ /* 0x000fc80000010000 */
[----:B------:R-:W-:-:S04]  /*43b0*/  FMUL.FTZ R126, R161, R126 ;  /* 0x0000007ea17e7220 */ /* 0x000fc80000410000 */
[----:B------:R-:W-:Y:S02]  /*43c0*/  @P0 FADD.FTZ R126, R71, R126 ;  /* 0x0000007e477e0221 */ /* 0x000fe40000010000 */
[----:B------:R-:W-:-:S04]  /*43d0*/  @P1 IMAD.WIDE.U32 R166, R166, R167, c[0x0][0x258] ;  /* 0x00009600a6a61625 */ /* 0x000fc800078e00a7 */
[----:B------:R-:W-:Y:S02]  /*43e0*/  @P0 FADD.FTZ R172, R73, R172 ;  /* 0x000000ac49ac0221 */ /* 0x000fe40000010000 */
[----:B------:R-:W-:Y:S01]  /*43f0*/  FADD.FTZ R176, R169, -R176 ;  /* 0x800000b0a9b07221 */ /* 0x000fe20000010000 */
[----:B--2---:R-:W-:-:S05]  /*4400*/  @P3 PRMT R111, RZ, 0x5410, R104 ;  /* 0x00005410ff6f3816 */ /* 0x004fca0000000068 */
[----:B------:R-:W-:Y:S01]  /*4410*/  @P3 FMUL.FTZ R178, R113, R111 ;  /* 0x0000006f71b23220 */ /* 0x000fe20000410000 */
[----:B------:R-:W-:Y:S01]  /*4420*/  LOP3.LUT P3, RZ, R124, 0xff00, RZ, 0xc0, !PT ;  /* 0x0000ff007cff7812 */ /* 0x000fe2000786c0ff */
[-CC-:B------:R-:W-:Y:S01]  /*4430*/  FFMA.FTZ R111, R179, R137.reuse, R136.reuse ;  /* 0x00000089b36f7223 */ /* 0x180fe20000010088 */
[----:B------:R-:W-:Y:S01]  /*4440*/  HFMA2.MMA R179, -RZ, RZ, 0, 0 ;  /* 0x00000000ffb37435 */ /* 0x000fe200000001ff */
[----:B------:R-:W-:Y:S02]  /*4450*/  MOV R113, RZ ;  /* 0x000000ff00717202 */ /* 0x000fe40000000f00 */
[----:B------:R-:W-:Y:S02]  /*4460*/  FADD.FTZ R111, R183, -R111 ;  /* 0x8000006fb76f7221 */ /* 0x000fe40000010000 */
[----:B------:R-:W-:Y:S01]  /*4470*/  FFMA.FTZ R148, R148, R137, R136 ;  /* 0x0000008994947223 */ /* 0x000fe20000010088 */
[----:B------:R-:W2:Y:S05]  /*4480*/  LDL.LU R183, [R1+0x78] ;  /* 0x0000780001b77983 */ /* 0x000eaa0000300800 */
[----:B------:R-:W-:-:S02]  /*4490*/  @P3 PRMT R115, RZ, 0x7610, R40 ;  /* 0x00007610ff733816 */ /* 0x000fc40000000028 */
[----:B------:R-:W-:Y:S01]  /*44a0*/  @P3 PRMT R104, RZ, 0x7610, R104 ;  /* 0x00007610ff683816 */ /* 0x000fe20000000068 */
[----:B------:R-:W-:Y:S01]  /*44b0*/  FMUL.FTZ R111, R161, R111 ;  /* 0x0000006fa16f7220 */ /* 0x000fe20000410000 */
[----:B------:R-:W2:Y:S01]  /*44c0*/  LDL.LU R184, [R1+0x6c] ;  /* 0x00006c0001b87983 */ /* 0x000ea20000300800 */
[C---:B------:R-:W-:Y:S02]  /*44d0*/  @P3 FMUL.FTZ R113, R114.reuse, R115 ;  /* 0x0000007372713220 */ /* 0x040fe40000410000 */
[----:B------:R-:W-:Y:S01]  /*44e0*/  @P3 FMUL.FTZ R179, R114, R104 ;  /* 0x0000006872b33220 */ /* 0x000fe20000410000 */
[----:B------:R-:W-:Y:S01]  /*44f0*/  LOP3.LUT P3, RZ, R124, 0xff0000, RZ, 0xc0, !PT ;  /* 0x00ff00007cff7812 */ /* 0x000fe2000786c0ff */
[----:B------:R-:W-:-:S04]  /*4500*/  @P0 FADD.FTZ R111, R70, R111 ;  /* 0x0000006f466f0221 */ /* 0x000fc80000010000 */
[----:B------:R-:W-:Y:S01]  /*4510*/  FMUL.FTZ R104, R111, R162 ;  /* 0x000000a26f687220 */ /* 0x000fe20000410000 */
[----:B------:R-:W-:-:S03]  /*4520*/  MOV R114, RZ ;  /* 0x000000ff00727202 */ /* 0x000fc60000000f00 */
[----:B------:R-:W-:-:S04]  /*4530*/  FMUL.FTZ R104, R104, c[0x0][0x1e8] ;  /* 0x00007a0068687a20 */ /* 0x000fc80000410000 */
[----:B------:R-:W-:-:S05]  /*4540*/  @P3 PRMT R115, RZ, 0x5410, R41 ;  /* 0x00005410ff733816 */ /* 0x000fca0000000029 */
[----:B------:R-:W-:Y:S01]  /*4550*/  @P3 FMUL.FTZ R114, R104, R115 ;  /* 0x0000007368723220 */ /* 0x000fe20000410000 */
[----:B------:R-:W-:-:S05]  /*4560*/  @P3 PRMT R115, RZ, 0x5410, R105 ;  /* 0x00005410ff733816 */ /* 0x000fca0000000069 */
[----:B------:R-:W-:Y:S01]  /*4570*/  @P3 FMUL.FTZ R180, R104, R115 ;  /* 0x0000007368b43220 */ /* 0x000fe20000410000 */
[----:B------:R-:W-:Y:S01]  /*4580*/  LOP3.LUT P3, RZ, R124, 0xff000000, RZ, 0xc0, !PT ;  /* 0xff0000007cff7812 */ /* 0x000fe2000786c0ff */
[----:B------:R-:W-:Y:S01]  /*4590*/  FMUL.FTZ R104, R126, R162 ;  /* 0x000000a27e687220 */ /* 0x000fe20000410000 */
[----:B------:R-:W-:-:S03]  /*45a0*/  HFMA2.MMA R115, -RZ, RZ, 0, 0 ;  /* 0x00000000ff737435 */ /* 0x000fc600000001ff */
[----:B------:R-:W-:-:S08]  /*45b0*/  FMUL.FTZ R104, R104, c[0x0][0x1e8] ;  /* 0x00007a0068687a20 */ /* 0x000fd00000410000 */
[----:B------:R-:W-:Y:S02]  /*45c0*/  @P3 PRMT R124, RZ, 0x7610, R41 ;  /* 0x00007610ff7c3816 */ /* 0x000fe40000000029 */
[----:B------:R-:W-:-:S03]  /*45d0*/  @P3 PRMT R105, RZ, 0x7610, R105 ;  /* 0x00007610ff693816 */ /* 0x000fc60000000069 */
[C---:B------:R-:W-:Y:S02]  /*45e0*/  @P3 FMUL.FTZ R115, R104.reuse, R124 ;  /* 0x0000007c68733220 */ /* 0x040fe40000410000 */
[----:B------:R-:W-:Y:S01]  /*45f0*/  @P3 FMUL.FTZ R181, R104, R105 ;  /* 0x0000006968b53220 */ /* 0x000fe20000410000 */
[C---:B------:R-:W-:Y:S02]  /*4600*/  LEA R104, P5, R108.reuse, c[0x0][0x248], 0x4 ;  /* 0x000092006c687a11 */ /* 0x040fe400078a20ff */
[C---:B------:R-:W-:Y:S02]  /*4610*/  LOP3.LUT P3, RZ, R125.reuse, 0xff00, RZ, 0xc0, !PT ;  /* 0x0000ff007dff7812 */ /* 0x040fe4000786c0ff */
[----:B------:R-:W-:Y:S02]  /*4620*/  LEA.HI.X R105, R108, c[0x0][0x24c], RZ, 0x4, P5 ;  /* 0x000093006c697a11 */ /* 0x000fe400028f24ff */
[----:B------:R-:W-:Y:S01]  /*4630*/  LOP3.LUT P5, RZ, R125, 0xff000000, RZ, 0xc0, !PT ;  /* 0xff0000007dff7812 */ /* 0x000fe200078ac0ff */
[----:B------:R-:W-:-:S04]  /*4640*/  FFMA.FTZ R125, R170, R137, R136 ;  /* 0x00000089aa7d7223 */ /* 0x000fc80000010088 */
[----:B------:R-:W-:-:S04]  /*4650*/  FADD.FTZ R125, R171, -R125 ;  /* 0x8000007dab7d7221 */ /* 0x000fc80000010000 */
[----:B------:R-:W-:-:S04]  /*4660*/  FMUL.FTZ R125, R161, R125 ;  /* 0x0000007da17d7220 */ /* 0x000fc80000410000 */
[----:B------:R-:W-:Y:S01]  /*4670*/  @P0 FADD.FTZ R125, R72, R125 ;  /* 0x0000007d487d0221 */ /* 0x000fe20000010000 */
[----:B------:R-:W-:Y:S02]  /*4680*/  SEL R108, R109, R92, P2 ;  /* 0x0000005c6d6c7207 */ /* 0x000fe40001000000 */
[----:B------:R-:W-:Y:S01]  /*4690*/  SEL R109, R110, R93, P2 ;  /* 0x0000005d6e6d7207 */ /* 0x000fe20001000000 */
[----:B------:R-:W-:Y:S01]  /*46a0*/  FMUL.FTZ R127, R125, R162 ;  /* 0x000000a27d7f7220 */ /* 0x000fe20000410000 */
[----:B------:R-:W-:Y:S01]  /*46b0*/  SEL R110, R111, R94, P2 ;  /* 0x0000005e6f6e7207 */ /* 0x000fe20001000000 */
[----:B------:R-:W-:Y:S01]  /*46c0*/  HFMA2.MMA R124, -RZ, RZ, 0, 0 ;  /* 0x00000000ff7c7435 */ /* 0x000fe200000001ff */
[----:B------:R-:W-:Y:S01]  /*46d0*/  SEL R111, R126, R95, P2 ;  /* 0x0000005f7e6f7207 */ /* 0x000fe20001000000 */
[----:B------:R-:W-:Y:S01]  /*46e0*/  FMUL.FTZ R126, R127, c[0x0][0x1e8] ;  /* 0x00007a007f7e7a20 */ /* 0x000fe20000410000 */
[----:B------:R-:W-:-:S03]  /*46f0*/  @P6 PRMT R127, RZ, 0x5410, R42 ;  /* 0x00005410ff7f6816 */ /* 0x000fc6000000002a */
[----:B------:R0:W-:Y:S02]  /*4700*/  @P1 STG.E.128 [R166.64], R108 ;  /* 0x0000006ca6001986 */ /* 0x0001e4000c101d04 */
[----:B------:R-:W-:Y:S02]  /*4710*/  @P6 FMUL.FTZ R124, R126, R127 ;  /* 0x0000007f7e7c6220 */ /* 0x000fe40000410000 */
[----:B------:R-:W-:-:S04]  /*4720*/  FMUL.FTZ R127, R172, R162 ;  /* 0x000000a2ac7f7220 */ /* 0x000fc80000410000 */
[----:B------:R-:W-:Y:S02]  /*4730*/  FMUL.FTZ R127, R127, c[0x0][0x1e8] ;  /* 0x00007a007f7f7a20 */ /* 0x000fe40000410000 */
[C---:B0-----:R-:W-:Y:S01]  /*4740*/  FMUL.FTZ R110, R161.reuse, R175 ;  /* 0x000000afa16e7220 */ /* 0x041fe20000410000 */
[----:B------:R-:W-:Y:S01]  /*4750*/  @P3 PRMT R108, RZ, 0x7610, R42 ;  /* 0x00007610ff6c3816 */ /* 0x000fe2000000002a */
[----:B------:R-:W-:Y:S02]  /*4760*/  FMUL.FTZ R111, R161, R176 ;  /* 0x000000b0a16f7220 */ /* 0x000fe40000410000 */
[----:B------:R-:W-:Y:S01]  /*4770*/  @P0 FADD.FTZ R110, R74, R110 ;  /* 0x0000006e4a6e0221 */ /* 0x000fe20000010000 */
[----:B------:R-:W-:Y:S01]  /*4780*/  CS2R R174, SRZ ;  /* 0x0000000000ae7805 */ /* 0x000fe2000001ff00 */
[----:B------:R-:W-:Y:S01]  /*4790*/  @P0 FADD.FTZ R111, R75, R111 ;  /* 0x0000006f4b6f0221 */ /* 0x000fe20000010000 */
[----:B------:R-:W-:Y:S01]  /*47a0*/  IADD3 R171, R165, 0x180, RZ ;  /* 0x00000180a5ab7810 */ /* 0x000fe20007ffe0ff */
[----:B------:R-:W-:Y:S01]  /*47b0*/  FMUL.FTZ R169, R110, R162 ;  /* 0x000000a26ea97220 */ /* 0x000fe20000410000 */
[----:B------:R-:W-:Y:S01]  /*47c0*/  F2FP.BF16.PACK_AB R112, R113, R112 ;  /* 0x000000707170723e */ /* 0x000fe200000010ff */
[----:B------:R-:W-:Y:S01]  /*47d0*/  @P3 FMUL.FTZ R173, R127, R108 ;  /* 0x0000006c7fad3220 */ /* 0x000fe20000410000 */
[--C-:B------:R-:W-:Y:S01]  /*47e0*/  @P4 PRMT R108, RZ, 0x5410, R43.reuse ;  /* 0x00005410ff6c4816 */ /* 0x100fe2000000002b */
[----:B------:R-:W-:Y:S01]  /*47f0*/  FMUL.FTZ R169, R169, c[0x0][0x1e8] ;  /* 0x00007a00a9a97a20 */ /* 0x000fe20000410000 */
[----:B------:R-:W-:Y:S01]  /*4800*/  SEL R109, R172, R97, P2 ;  /* 0x00000061ac6d7207 */ /* 0x000fe20001000000 */
[----:B------:R-:W-:Y:S01]  /*4810*/  FMUL.FTZ R170, R111, R162 ;  /* 0x000000a26faa7220 */ /* 0x000fe20000410000 */
[----:B------:R-:W2:Y:S01]  /*4820*/  LDL.LU R176, [R1+0x70] ;  /* 0x0000700001b07983 */ /* 0x000ea20000300800 */
[----:B------:R-:W-:Y:S01]  /*4830*/  @P4 FMUL.FTZ R174, R169, R108 ;  /* 0x0000006ca9ae4220 */ /* 0x000fe20000410000 */
[----:B------:R-:W-:Y:S01]  /*4840*/  @P5 PRMT R108, RZ, 0x7610, R43 ;  /* 0x00007610ff6c5816 */ /* 0x000fe2000000002b */
[----:B------:R-:W-:Y:S01]  /*4850*/  FMUL.FTZ R170, R170, c[0x0][0x1e8] ;  /* 0x00007a00aaaa7a20 */ /* 0x000fe20000410000 */
[----:B------:R-:W-:Y:S01]  /*4860*/  F2FP.BF16.PACK_AB R113, R115, R114 ;  /* 0x000000727371723e */ /* 0x000fe200000010ff */
[----:B------:R-:W-:Y:S01]  /*4870*/  FFMA.FTZ R150, R150, R137, R136 ;  /* 0x0000008996967223 */ /* 0x000fe20000010088 */
[----:B------:R-:W-:Y:S01]  /*4880*/  SEL R110, R110, R98, P2 ;  /* 0x000000626e6e7207 */ /* 0x000fe20001000000 */
[----:B------:R-:W-:Y:S01]  /*4890*/  @P5 FMUL.FTZ R175, R170, R108 ;  /* 0x0000006caaaf5220 */ /* 0x000fe20000410000 */
[----:B------:R-:W-:Y:S01]  /*48a0*/  SEL R108, R125, R96, P2 ;  /* 0x000000607d6c7207 */ /* 0x000fe20001000000 */
[----:B------:R-:W-:Y:S01]  /*48b0*/  FADD.FTZ R148, R149, -R148 ;  /* 0x8000009495947221 */ /* 0x000fe20000010000 */
[----:B------:R-:W-:Y:S01]  /*48c0*/  SEL R111, R111, R99, P2 ;  /* 0x000000636f6f7207 */ /* 0x000fe20001000000 */
[----:B------:R-:W-:Y:S01]  /*48d0*/  FFMA.FTZ R152, R152, R137, R136 ;  /* 0x0000008998987223 */ /* 0x000fe20000010088 */
[----:B------:R-:W-:Y:S01]  /*48e0*/  F2FP.BF16.PACK_AB R114, R173, R124 ;  /* 0x0000007cad72723e */ /* 0x000fe200000010ff */
[----:B------:R-:W-:Y:S01]  /*48f0*/  IMAD.WIDE.U32 R124, R171, R209, c[0x0][0x170] ;  /* 0x00005c00ab7c7625 */ /* 0x000fe200078e00d1 */
[----:B------:R-:W-:Y:S01]  /*4900*/  F2FP.BF16.PACK_AB R115, R175, R174 ;  /* 0x000000aeaf73723e */ /* 0x000fe200000010ff */
[----:B------:R0:W-:Y:S04]  /*4910*/  @P1 STG.E.128 [R166.64+0x10], R108 ;  /* 0x0000106ca6001986 */ /* 0x0001e8000c101d04 */
[----:B------:R1:W-:Y:S04]  /*4920*/  STG.E.128 [R104.64], R112 ;  /* 0x0000007068007986 */ /* 0x0003e8000c101d04 */
[----:B------:R-:W2:Y:S01]  /*4930*/  LDL.LU R172, [R1+0x64] ;  /* 0x0000640001ac7983 */ /* 0x000ea20000300800 */
[----:B------:R-:W-:-:S03]  /*4940*/  FADD.FTZ R150, R151, -R150 ;  /* 0x8000009697967221 */ /* 0x000fc60000010000 */
[----:B0-----:R0:W2:Y:S01]  /*4950*/  LDG.E.128 R108, [R124.64] ;  /* 0x000000047c6c7981 */ /* 0x0010a2000c1e1d00 */
[-C--:B-1----:R-:W-:Y:S01]  /*4960*/  FFMA.FTZ R112, R138, R137.reuse, R136 ;  /* 0x000000898a707223 */ /* 0x082fe20000010088 */
[----:B------:R-:W-:Y:S01]  /*4970*/  HFMA2.MMA R138, -RZ, RZ, 0, 0 ;  /* 0x00000000ff8a7435 */ /* 0x000fe200000001ff */
[----:B------:R-:W-:Y:S01]  /*4980*/  @P6 PRMT R105, RZ, 0x5410, R106 ;  /* 0x00005410ff696816 */ /* 0x000fe2000000006a */
[----:B------:R-:W-:Y:S01]  /*4990*/  FFMA.FTZ R113, R139, R137, R136 ;  /* 0x000000898b717223 */ /* 0x000fe20000010088 */
[----:B------:R-:W-:Y:S01]  /*49a0*/  MOV R104, R118 ;  /* 0x0000007600687202 */ /* 0x000fe20000000f00 */
[----:B------:R-:W-:Y:S01]  /*49b0*/  FADD.FTZ R112, R142, -R112 ;  /* 0x800000708e707221 */ /* 0x000fe20000010000 */
[----:B------:R-:W3:Y:S01]  /*49c0*/  LDL.LU R173, [R1+0x68] ;  /* 0x0000680001ad7983 */ /* 0x000ee20000300800 */
[----:B------:R-:W-:Y:S01]  /*49d0*/  @P6 FMUL.FTZ R138, R126, R105 ;  /* 0x000000697e8a6220 */ /* 0x000fe20000410000 */
[----:B------:R-:W-:Y:S01]  /*49e0*/  LOP3.LUT P6, RZ, R104, 0xff, RZ, 0xc0, !PT ;  /* 0x000000ff68ff7812 */ /* 0x000fe200078cc0ff */
[----:B------:R-:W-:-:S02]  /*49f0*/  FMUL.FTZ R112, R161, R112 ;  /* 0x00000070a1707220 */ /* 0x000fc40000410000 */
[-CC-:B------:R-:W-:Y:S02]  /*4a00*/  FFMA.FTZ R114, R140, R137.reuse, R136.reuse ;  /* 0x000000898c727223 */ /* 0x180fe40000010088 */
[----:B------:R-:W-:Y:S01]  /*4a10*/  FFMA.FTZ R115, R141, R137, R136 ;  /* 0x000000898d737223 */ /* 0x000fe20000010088 */
[----:B------:R-:W-:Y:S01]  /*4a20*/  MOV R139, RZ ;  /* 0x000000ff008b7202 */ /* 0x000fe20000000f00 */
[----:B------:R-:W-:Y:S01]  /*4a30*/  @P0 FADD.FTZ R112, R76, R112 ;  /* 0x000000704c700221 */ /* 0x000fe20000010000 */
[----:B------:R-:W-:Y:S01]  /*4a40*/  HFMA2.MMA R104, -RZ, RZ, 0, 0 ;  /* 0x00000000ff687435 */ /* 0x000fe200000001ff */
[----:B------:R-:W-:Y:S01]  /*4a50*/  FADD.FTZ R113, R143, -R113 ;  /* 0x800000718f717221 */ /* 0x000fe20000010000 */
[----:B------:R-:W3:Y:S01]  /*4a60*/  LDL.LU R174, [R1+0x60] ;  /* 0x0000600001ae7983 */ /* 0x000ee20000300800 */
[----:B------:R-:W-:Y:S02]  /*4a70*/  FMUL.FTZ R105, R112, R162 ;  /* 0x000000a270697220 */ /* 0x000fe40000410000 */
[----:B0-----:R-:W-:Y:S01]  /*4a80*/  @P6 PRMT R125, RZ, 0x5410, R36 ;  /* 0x00005410ff7d6816 */ /* 0x001fe20000000024 */
[----:B------:R-:W-:Y:S01]  /*4a90*/  CS2R R140, SRZ ;  /* 0x00000000008c7805 */ /* 0x000fe2000001ff00 */
[----:B------:R-:W-:-:S02]  /*4aa0*/  FMUL.FTZ R105, R105, c[0x0][0x1e8] ;  /* 0x00007a0069697a20 */ /* 0x000fc40000410000 */
[----:B------:R-:W-:Y:S02]  /*4ab0*/  FADD.FTZ R114, R144, -R114 ;  /* 0x8000007290727221 */ /* 0x000fe40000010000 */
[----:B------:R-:W-:Y:S01]  /*4ac0*/  FADD.FTZ R115, R145, -R115 ;  /* 0x8000007391737221 */ /* 0x000fe20000010000 */
[----:B------:R-:W-:Y:S01]  /*4ad0*/  CS2R R142, SRZ ;  /* 0x00000000008e7805 */ /* 0x000fe2000001ff00 */
[----:B------:R-:W-:Y:S01]  /*4ae0*/  @P6 FMUL.FTZ R104, R105, R125 ;  /* 0x0000007d69686220 */ /* 0x000fe20000410000 */
[----:B------:R-:W-:Y:S01]  /*4af0*/  @P3 PRMT R125, RZ, 0x7610, R106 ;  /* 0x00007610ff7d3816 */ /* 0x000fe2000000006a */
[----:B------:R-:W-:Y:S01]  /*4b00*/  FMUL.FTZ R113, R161, R113 ;  /* 0x00000071a1717220 */ /* 0x000fe20000410000 */
[--C-:B------:R-:W-:Y:S01]  /*4b10*/  @P4 PRMT R106, RZ, 0x5410, R107.reuse ;  /* 0x00005410ff6a4816 */ /* 0x100fe2000000006b */
[----:B------:R-:W-:Y:S01]  /*4b20*/  HFMA2.MMA R126, -RZ, RZ, 0, 0 ;  /* 0x00000000ff7e7435 */ /* 0x000fe200000001ff */
[----:B------:R-:W-:Y:S01]  /*4b30*/  FFMA.FTZ R124, R146, R137, R136 ;  /* 0x00000089927c7223 */ /* 0x000fe20000010088 */
[----:B------:R-:W3:Y:S01]  /*4b40*/  LDL.LU R175, [R1+0x5c] ;  /* 0x00005c0001af7983 */ /* 0x000ee20000300800 */
[----:B------:R-:W-:Y:S01]  /*4b50*/  @P3 FMUL.FTZ R140, R127, R125 ;  /* 0x0000007d7f8c3220 */ /* 0x000fe20000410000 */
[C---:B------:R-:W-:Y:S01]  /*4b60*/  LOP3.LUT P3, RZ, R118.reuse, 0xff00, RZ, 0xc0, !PT ;  /* 0x0000ff0076ff7812 */ /* 0x040fe2000786c0ff */
[----:B------:R-:W-:Y:S01]  /*4b70*/  @P4 FMUL.FTZ R139, R169, R106 ;  /* 0x0000006aa98b4220 */ /* 0x000fe20000410000 */
[----:B------:R-:W-:Y:S01]  /*4b80*/  @P5 PRMT R107, RZ, 0x7610, R107 ;  /* 0x00007610ff6b5816 */ /* 0x000fe2000000006b */
[----:B------:R-:W-:Y:S01]  /*4b90*/  FMUL.FTZ R114, R161, R114 ;  /* 0x00000072a1727220 */ /* 0x000fe20000410000 */
[----:B------:R-:W-:Y:S01]  /*4ba0*/  LOP3.LUT P4, RZ, R118, 0xff0000, RZ, 0xc0, !PT ;  /* 0x00ff000076ff7812 */ /* 0x000fe2000788c0ff */
[----:B------:R-:W-:Y:S01]  /*4bb0*/  @P0 FADD.FTZ R113, R77, R113 ;  /* 0x000000714d710221 */ /* 0x000fe20000010000 */
[----:B------:R-:W-:Y:S01]  /*4bc0*/  CS2R R144, SRZ ;  /* 0x0000000000907805 */ /* 0x000fe2000001ff00 */
[----:B------:R-:W-:Y:S01]  /*4bd0*/  @P5 FMUL.FTZ R141, R170, R107 ;  /* 0x0000006baa8d5220 */ /* 0x000fe20000410000 */
[----:B------:R-:W-:Y:S01]  /*4be0*/  LOP3.LUT P5, RZ, R118, 0xff000000, RZ, 0xc0, !PT ;  /* 0xff00000076ff7812 */ /* 0x000fe200078ac0ff */
[----:B------:R-:W-:-:S02]  /*4bf0*/  @P0 FADD.FTZ R114, R78, R114 ;  /* 0x000000724e720221 */ /* 0x000fc40000010000 */
[----:B------:R-:W-:Y:S01]  /*4c00*/  FMUL.FTZ R151, R161, R148 ;  /* 0x00000094a1977220 */ /* 0x000fe20000410000 */
[----:B------:R-:W-:Y:S01]  /*4c10*/  SEL R112, R112, R92, P2 ;  /* 0x0000005c70707207 */ /* 0x000fe20001000000 */
[-C--:B------:R-:W-:Y:S01]  /*4c20*/  FMUL.FTZ R118, R113, R162.reuse ;  /* 0x000000a271767220 */ /* 0x080fe20000410000 */
[----:B------:R-:W3:Y:S01]  /*4c30*/  LDL.LU R166, [R1+0x58] ;  /* 0x0000580001a67983 */ /* 0x000ee20000300800 */
[----:B------:R-:W-:Y:S02]  /*4c40*/  FMUL.FTZ R115, R161, R115 ;  /* 0x00000073a1737220 */ /* 0x000fe40000410000 */
[----:B------:R-:W-:Y:S01]  /*4c50*/  FMUL.FTZ R107, R114, R162 ;  /* 0x000000a2726b7220 */ /* 0x000fe20000410000 */
[----:B------:R-:W-:Y:S01]  /*4c60*/  @P4 PRMT R127, RZ, 0x5410, R37 ;  /* 0x00005410ff7f4816 */ /* 0x000fe20000000025 */
[----:B------:R-:W-:Y:S02]  /*4c70*/  FMUL.FTZ R118, R118, c[0x0][0x1e8] ;  /* 0x00007a0076767a20 */ /* 0x000fe40000410000 */
[----:B------:R-:W-:Y:S01]  /*4c80*/  FADD.FTZ R124, R147, -R124 ;  /* 0x8000007c937c7221 */ /* 0x000fe20000010000 */
[----:B------:R-:W-:Y:S01]  /*4c90*/  HFMA2.MMA R125, -RZ, RZ, 0, 0 ;  /* 0x00000000ff7d7435 */ /* 0x000fe200000001ff */
[----:B------:R-:W-:-:S02]  /*4ca0*/  @P0 FADD.FTZ R115, R79, R115 ;  /* 0x000000734f730221 */ /* 0x000fc40000010000 */
[----:B------:R-:W-:Y:S01]  /*4cb0*/  @P0 FADD.FTZ R151, R81, R151 ;  /* 0x0000009751970221 */ /* 0x000fe20000010000 */
[----:B------:R-:W-:Y:S01]  /*4cc0*/  SEL R113, R113, R93, P2 ;  /* 0x0000005d71717207 */ /* 0x000fe20001000000 */
[----:B------:R-:W-:Y:S01]  /*4cd0*/  FMUL.FTZ R107, R107, c[0x0][0x1e8] ;  /* 0x00007a006b6b7a20 */ /* 0x000fe20000410000 */
[----:B------:R-:W3:Y:S01]  /*4ce0*/  LDL.LU R167, [R1+0x54] ;  /* 0x0000540001a77983 */ /* 0x000ee20000300800 */
[----:B------:R-:W-:Y:S02]  /*4cf0*/  FMUL.FTZ R124, R161, R124 ;  /* 0x0000007ca17c7220 */ /* 0x000fe40000410000 */
[----:B------:R-:W-:Y:S01]  /*4d00*/  FMUL.FTZ R149, R151, R162 ;  /* 0x000000a297957220 */ /* 0x000fe20000410000 */
[----:B------:R-:W-:Y:S01]  /*4d10*/  SEL R114, R114, R94, P2 ;  /* 0x0000005e72727207 */ /* 0x000fe20001000000 */
[----:B------:R-:W-:Y:S01]  /*4d20*/  @P0 FADD.FTZ R124, R80, R124 ;  /* 0x0000007c507c0221 */ /* 0x000fe20000010000 */
[----:B------:R-:W3:Y:S01]  /*4d30*/  LDL.LU R169, [R1+0x4c] ;  /* 0x00004c0001a97983 */ /* 0x000ee20000300800 */
[----:B------:R-:W-:-:S03]  /*4d40*/  FMUL.FTZ R149, R149, c[0x0][0x1e8] ;  /* 0x00007a0095957a20 */ /* 0x000fc60000410000 */
[----:B------:R-:W3:Y:S01]  /*4d50*/  LDL.LU R170, [R1+0x50] ;  /* 0x0000500001aa7983 */ /* 0x000ee20000300800 */
[--C-:B--2---:R-:W-:Y:S02]  /*4d60*/  @P6 PRMT R106, RZ, 0x5410, R108.reuse ;  /* 0x00005410ff6a6816 */ /* 0x104fe4000000006c */
[----:B------:R-:W-:-:S03]  /*4d70*/  @P3 PRMT R108, RZ, 0x7610, R108 ;  /* 0x00007610ff6c3816 */ /* 0x000fc6000000006c */
[----:B------:R-:W-:Y:S01]  /*4d80*/  @P6 FMUL.FTZ R142, R105, R106 ;  /* 0x0000006a698e6220 */ /* 0x000fe20000410000 */
[----:B------:R-:W-:Y:S01]  /*4d90*/  @P3 PRMT R105, RZ, 0x7610, R36 ;  /* 0x00007610ff693816 */ /* 0x000fe20000000024 */
[----:B------:R-:W-:Y:S02]  /*4da0*/  FMUL.FTZ R106, R115, R162 ;  /* 0x000000a2736a7220 */ /* 0x000fe40000410000 */
[C---:B------:R-:W-:Y:S02]  /*4db0*/  @P3 FMUL.FTZ R143, R118.reuse, R108 ;  /* 0x0000006c768f3220 */ /* 0x040fe40000410000 */
[----:B------:R-:W-:Y:S01]  /*4dc0*/  @P3 FMUL.FTZ R126, R118, R105 ;  /* 0x00000069767e3220 */ /* 0x000fe20000410000 */
[----:B------:R-:W-:Y:S01]  /*4dd0*/  MOV R105, RZ ;  /* 0x000000ff00697202 */ /* 0x000fe20000000f00 */
[----:B------:R-:W-:Y:S01]  /*4de0*/  @P4 FMUL.FTZ R105, R107, R127 ;  /* 0x0000007f6b694220 */ /* 0x000fe20000410000 */
[----:B------:R-:W-:Y:S01]  /*4df0*/  @P4 PRMT R108, RZ, 0x5410, R109 ;  /* 0x00005410ff6c4816 */ /* 0x000fe2000000006d */
[----:B------:R-:W-:Y:S01]  /*4e00*/  FMUL.FTZ R106, R106, c[0x0][0x1e8] ;  /* 0x00007a006a6a7a20 */ /* 0x000fe20000410000 */
[----:B------:R-:W-:-:S02]  /*4e10*/  @P5 PRMT R127, RZ, 0x7610, R37 ;  /* 0x00007610ff7f5816 */ /* 0x000fc40000000025 */
[----:B------:R-:W-:Y:S02]  /*4e20*/  @P5 PRMT R109, RZ, 0x7610, R109 ;  /* 0x00007610ff6d5816 */ /* 0x000fe4000000006d */
[C---:B------:R-:W-:Y:S01]  /*4e30*/  LOP3.LUT P6, RZ, R119.reuse, 0xff, RZ, 0xc0, !PT ;  /* 0x000000ff77ff7812 */ /* 0x040fe200078cc0ff */
[C---:B------:R-:W-:Y:S02]  /*4e40*/  @P5 FMUL.FTZ R125, R106.reuse, R127 ;  /* 0x0000007f6a7d5220 */ /* 0x040fe40000410000 */
[----:B------:R-:W-:Y:S01]  /*4e50*/  @P5 FMUL.FTZ R145, R106, R109 ;  /* 0x0000006d6a915220 */ /* 0x000fe20000410000 */
[----:B------:R-:W-:Y:S01]  /*4e60*/  LOP3.LUT P5, RZ, R119, 0xff00, RZ, 0xc0, !PT ;  /* 0x0000ff0077ff7812 */ /* 0x000fe200078ac0ff */
[----:B------:R-:W-:Y:S02]  /*4e70*/  @P4 FMUL.FTZ R144, R107, R108 ;  /* 0x0000006c6b904220 */ /* 0x000fe40000410000 */
[----:B------:R-:W-:Y:S01]  /*4e80*/  FMUL.FTZ R107, R124, R162 ;  /* 0x000000a27c6b7220 */ /* 0x000fe20000410000 */
[----:B------:R-:W-:Y:S01]  /*4e90*/  LOP3.LUT P3, RZ, R119, 0xff0000, RZ, 0xc0, !PT ;  /* 0x00ff000077ff7812 */ /* 0x000fe2000786c0ff */
[----:B------:R-:W-:-:S02]  /*4ea0*/  FADD.FTZ R127, R153, -R152 ;  /* 0x80000098997f7221 */ /* 0x000fc40000010000 */
[----:B------:R-:W-:Y:S01]  /*4eb0*/  FMUL.FTZ R148, R107, c[0x0][0x1e8] ;  /* 0x00007a006b947a20 */ /* 0x000fe20000410000 */
[----:B------:R-:W-:Y:S02]  /*4ec0*/  LEA R108, P4, R171, c[0x0][0x248], 0x4 ;  /* 0x00009200ab6c7a11 */ /* 0x000fe400078820ff */
[----:B------:R-:W-:Y:S01]  /*4ed0*/  @P6 PRMT R107, RZ, 0x5410, R38 ;  /* 0x00005410ff6b6816 */ /* 0x000fe20000000026 */
[----:B------:R-:W-:Y:S01]  /*4ee0*/  FMUL.FTZ R152, R161, R150 ;  /* 0x00000096a1987220 */ /* 0x000fe20000410000 */
[----:B------:R-:W-:Y:S02]  /*4ef0*/  MOV R106, RZ ;  /* 0x000000ff006a7202 */ /* 0x000fe40000000f00 */
[----:B------:R-:W-:Y:S01]  /*4f00*/  LEA.HI.X R109, R171, c[0x0][0x24c], RZ, 0x4, P4 ;  /* 0x00009300ab6d7a11 */ /* 0x000fe200020f24ff */
[----:B------:R-:W-:Y:S01]  /*4f10*/  @P6 FMUL.FTZ R106, R148, R107 ;  /* 0x0000006b946a6220 */ /* 0x000fe20000410000 */
[----:B------:R-:W-:Y:S01]  /*4f20*/  LOP3.LUT P4, RZ, R119, 0xff000000, RZ, 0xc0, !PT ;  /* 0xff00000077ff7812 */ /* 0x000fe2000788c0ff */
[----:B------:R-:W-:Y:S01]  /*4f30*/  @P0 FADD.FTZ R152, R82, R152 ;  /* 0x0000009852980221 */ /* 0x000fe20000010000 */
[----:B------:R-:W-:Y:S01]  /*4f40*/  @P5 PRMT R107, RZ, 0x7610, R38 ;  /* 0x00007610ff6b5816 */ /* 0x000fe20000000026 */
[----:B------:R-:W-:Y:S01]  /*4f50*/  FMUL.FTZ R127, R161, R127 ;  /* 0x0000007fa17f7220 */ /* 0x000fe20000410000 */
[----:B------:R-:W-:Y:S01]  /*4f60*/  CS2R R118, SRZ ;  /* 0x0000000000767805 */ /* 0x000fe2000001ff00 */
[----:B------:R-:W-:Y:S01]  /*4f70*/  FMUL.FTZ R150, R152, R162 ;  /* 0x000000a298967220 */ /* 0x000fe20000410000 */
[----:B------:R-:W-:Y:S01]  /*4f80*/  @P3 PRMT R146, RZ, 0x5410, R39 ;  /* 0x00005410ff923816 */ /* 0x000fe20000000027 */
[----:B------:R-:W-:Y:S01]  /*4f90*/  @P5 FMUL.FTZ R119, R149, R107 ;  /* 0x0000006b95775220 */ /* 0x000fe20000410000 */
[----:B------:R-:W-:Y:S01]  /*4fa0*/  HFMA2.MMA R107, -RZ, RZ, 0, 0 ;  /* 0x00000000ff6b7435 */ /* 0x000fe200000001ff */
[----:B------:R-:W-:Y:S01]  /*4fb0*/  @P0 FADD.FTZ R127, R83, R127 ;  /* 0x0000007f537f0221 */ /* 0x000fe20000010000 */
[----:B------:R-:W-:Y:S01]  /*4fc0*/  @P1 MOV R153, 0x20 ;  /* 0x0000002000991802 */ /* 0x000fe20000000f00 */
[----:B------:R-:W-:Y:S01]  /*4fd0*/  FMUL.FTZ R150, R150, c[0x0][0x1e8] ;  /* 0x00007a0096967a20 */ /* 0x000fe20000410000 */
[----:B------:R-:W-:Y:S01]  /*4fe0*/  F2FP.BF16.PACK_AB R104, R126, R104 ;  /* 0x000000687e68723e */ /* 0x000fe200000010ff */
[----:B------:R-:W-:Y:S01]  /*4ff0*/  FMUL.FTZ R147, R127, R162 ;  /* 0x000000a27f937220 */ /* 0x000fe20000410000 */
[----:B------:R-:W-:Y:S01]  /*5000*/  F2FP.BF16.PACK_AB R105, R125, R105 ;  /* 0x000000697d69723e */ /* 0x000fe200000010ff */
[----:B------:R-:W-:Y:S01]  /*5010*/  @P3 FMUL.FTZ R107, R150, R146 ;  /* 0x00000092966b3220 */ /* 0x000fe20000410000 */
[----:B------:R-:W-:Y:S01]  /*5020*/  @P4 PRMT R146, RZ, 0x7610, R39 ;  /* 0x00007610ff924816 */ /* 0x000fe20000000027 */
[----:B------:R-:W-:Y:S01]  /*5030*/  FMUL.FTZ R147, R147, c[0x0][0x1e8] ;  /* 0x00007a0093937a20 */ /* 0x000fe20000410000 */
[----:B------:R-:W-:Y:S01]  /*5040*/  SEL R115, R115, R95, P2 ;  /* 0x0000005f73737207 */ /* 0x000fe20001000000 */
[----:B------:R-:W2:Y:S02]  /*5050*/  LDL.LU R171, [R1+0x44] ;  /* 0x0000440001ab7983 */ /* 0x000ea40000300800 */
[----:B------:R-:W-:Y:S01]  /*5060*/  @P4 FMUL.FTZ R118, R147, R146 ;  /* 0x0000009293764220 */ /* 0x000fe20000410000 */
[----:B------:R-:W-:Y:S01]  /*5070*/  IADD3 R146, R165, 0x200, RZ ;  /* 0x00000200a5927810 */ /* 0x000fe20007ffe0ff */
[----:B------:R-:W-:Y:S01]  /*5080*/  @P1 IMAD.WIDE.U32 R164, R164, R153, c[0x0][0x258] ;  /* 0x00009600a4a41625 */ /* 0x000fe200078e0099 */
[----:B------:R-:W-:Y:S01]  /*5090*/  SEL R124, R124, R96, P2 ;  /* 0x000000607c7c7207 */ /* 0x000fe20001000000 */
[----:B------:R-:W4:Y:S01]  /*50a0*/  LDL.LU R153, [R1+0x48] ;  /* 0x0000480001997983 */ /* 0x000f220000300800 */
[----:B------:R-:W-:-:S02]  /*50b0*/  SEL R125, R151, R97, P2 ;  /* 0x00000061977d7207 */ /* 0x000fc40001000000 */
[----:B------:R-:W-:Y:S02]  /*50c0*/  SEL R126, R152, R98, P2 ;  /* 0x00000062987e7207 */ /* 0x000fe40001000000 */
[----:B------:R-:W-:Y:S02]  /*50d0*/  SEL R127, R127, R99, P2 ;  /* 0x000000637f7f7207 */ /* 0x000fe40001000000 */
[----:B------:R-:W-:Y:S02]  /*50e0*/  F2FP.BF16.PACK_AB R106, R119, R106 ;  /* 0x0000006a776a723e */ /* 0x000fe400000010ff */
[----:B------:R-:W-:Y:S01]  /*50f0*/  F2FP.BF16.PACK_AB R107, R118, R107 ;  /* 0x0000006b766b723e */ /* 0x000fe200000010ff */
[----:B------:R-:W-:Y:S01]  /*5100*/  IMAD.WIDE.U32 R118, R146, R209, c[0x0][0x170] ;  /* 0x00005c0092767625 */ /* 0x000fe200078e00d1 */
[----:B------:R-:W-:Y:S04]  /*5110*/  @P1 STG.E.128 [R164.64], R112 ;  /* 0x00000070a4001986 */ /* 0x000fe8000c101d04 */
[----:B------:R0:W-:Y:S04]  /*5120*/  @P1 STG.E.128 [R164.64+0x10], R124 ;  /* 0x0000107ca4001986 */ /* 0x0001e8000c101d04 */
[----:B------:R1:W-:Y:S04]  /*5130*/  STG.E.128 [R108.64], R104 ;  /* 0x000000686c007986 */ /* 0x0003e8000c101d04 */
[----:B------:R-:W4:Y:S04]  /*5140*/  LDL.LU R151, [R1+0x3c] ;  /* 0x00003c0001977983 */ /* 0x000f280000300800 */
[----:B------:R-:W4:Y:S04]  /*5150*/  LDL.LU R152, [R1+0x40] ;  /* 0x0000400001987983 */ /* 0x000f280000300800 */
[----:B------:R-:W4:Y:S04]  /*5160*/  LDL.LU R209, [R1+0x34] ;  /* 0x0000340001d17983 */ /* 0x000f280000300800 */
[----:B0-----:R-:W4:Y:S04]  /*5170*/  LDL.LU R165, [R1+0x38] ;  /* 0x0000380001a57983 */ /* 0x001f280000300800 */
[----:B-1----:R0:W4:Y:S01]  /*5180*/  LDG.E.128 R104, [R118.64] ;  /* 0x0000000476687981 */ /* 0x002122000c1e1d00 */
[-C--:B------:R-:W-:Y:S01]  /*5190*/  FFMA.FTZ R103, R103, R137.reuse, R136 ;  /* 0x0000008967677223 */ /* 0x080fe20000010088 */
[----:B------:R-:W-:Y:S01]  /*51a0*/  @P6 PRMT R109, RZ, 0x5410, R110 ;  /* 0x00005410ff6d6816 */ /* 0x000fe2000000006e */
[----:B------:R-:W-:-:S02]  /*51b0*/  FFMA.FTZ R100, R100, R137, R136 ;  /* 0x0000008964647223 */ /* 0x000fc40000010088 */
[----:B------:R-:W-:Y:S01]  /*51c0*/  FADD.FTZ R123, R123, -R103 ;  /* 0x800000677b7b7221 */ /* 0x000fe20000010000 */
[----:B------:R-:W-:Y:S01]  /*51d0*/  HFMA2.MMA R103, -RZ, RZ, 0, 0 ;  /* 0x00000000ff677435 */ /* 0x000fe200000001ff */
[----:B------:R-:W-:Y:S01]  /*51e0*/  FFMA.FTZ R101, R101, R137, R136 ;  /* 0x0000008965657223 */ /* 0x000fe20000010088 */
[----:B------:R-:W-:Y:S01]  /*51f0*/  @P5 PRMT R110, RZ, 0x7610, R110 ;  /* 0x00007610ff6e5816 */ /* 0x000fe2000000006e */
[----:B------:R-:W-:Y:S01]  /*5200*/  CS2R R112, SRZ ;  /* 0x0000000000707805 */ /* 0x000fe2000001ff00 */
[----:B------:R-:W-:Y:S01]  /*5210*/  MOV R108, R116 ;  /* 0x00000074006c7202 */ /* 0x000fe20000000f00 */
[----:B------:R-:W-:Y:S02]  /*5220*/  FADD.FTZ R100, R120, -R100 ;  /* 0x8000006478647221 */ /* 0x000fe40000010000 */
[----:B------:R-:W-:Y:S01]  /*5230*/  @P6 FMUL.FTZ R112, R148, R109 ;  /* 0x0000006d94706220 */ /* 0x000fe20000410000 */
[----:B------:R-:W-:Y:S01]  /*5240*/  LOP3.LUT P6, RZ, R108, 0xff, RZ, 0xc0, !PT ;  /* 0x000000ff6cff7812 */ /* 0x000fe200078cc0ff */
[----:B------:R-:W-:-:S02]  /*5250*/  FADD.FTZ R101, R121, -R101 ;  /* 0x8000006579657221 */ /* 0x000fc40000010000 */
[----:B------:R-:W-:Y:S01]  /*5260*/  @P5 FMUL.FTZ R103, R149, R110 ;  /* 0x0000006e95675220 */ /* 0x000fe20000410000 */
[----:B------:R-:W-:Y:S01]  /*5270*/  LOP3.LUT P5, RZ, R116, 0xff00, RZ, 0xc0, !PT ;  /* 0x0000ff0074ff7812 */ /* 0x000fe200078ac0ff */
[-CC-:B------:R-:W-:Y:S02]  /*5280*/  FFMA.FTZ R102, R102, R137.reuse, R136.reuse ;  /* 0x0000008966667223 */ /* 0x180fe40000010088 */
[-CC-:B------:R-:W-:Y:S02]  /*5290*/  FFMA.FTZ R128, R128, R137.reuse, R136.reuse ;  /* 0x0000008980807223 */ /* 0x180fe40000010088 */
[-CC-:B------:R-:W-:Y:S02]  /*52a0*/  FFMA.FTZ R130, R130, R137.reuse, R136.reuse ;  /* 0x0000008982827223 */ /* 0x180fe40000010088 */
[-CC-:B------:R-:W-:Y:S02]  /*52b0*/  FFMA.FTZ R132, R132, R137.reuse, R136.reuse ;  /* 0x0000008984847223 */ /* 0x180fe40000010088 */
[----:B------:R-:W-:-:S02]  /*52c0*/  FFMA.FTZ R134, R134, R137, R136 ;  /* 0x0000008986867223 */ /* 0x000fc40000010088 */
[C---:B------:R-:W-:Y:S02]  /*52d0*/  FMUL.FTZ R100, R161.reuse, R100 ;  /* 0x00000064a1647220 */ /* 0x040fe40000410000 */
[----:B------:R-:W-:Y:S02]  /*52e0*/  FMUL.FTZ R101, R161, R101 ;  /* 0x00000065a1657220 */ /* 0x000fe40000410000 */
[----:B------:R-:W-:Y:S02]  /*52f0*/  FADD.FTZ R102, R122, -R102 ;  /* 0x800000667a667221 */ /* 0x000fe40000010000 */
[----:B------:R-:W-:Y:S02]  /*5300*/  FADD.FTZ R128, R129, -R128 ;  /* 0x8000008081807221 */ /* 0x000fe40000010000 */
[----:B------:R-:W-:Y:S02]  /*5310*/  FADD.FTZ R130, R131, -R130 ;  /* 0x8000008283827221 */ /* 0x000fe40000010000 */
[----:B------:R-:W-:-:S02]  /*5320*/  FADD.FTZ R132, R133, -R132 ;  /* 0x8000008485847221 */ /* 0x000fc40000010000 */
[----:B------:R-:W-:Y:S02]  /*5330*/  FADD.FTZ R134, R135, -R134 ;  /* 0x8000008687867221 */ /* 0x000fe40000010000 */
[----:B------:R-:W-:Y:S02]  /*5340*/  @P0 FADD.FTZ R100, R84, R100 ;  /* 0x0000006454640221 */ /* 0x000fe40000010000 */
[----:B------:R-:W-:Y:S02]  /*5350*/  @P0 FADD.FTZ R101, R85, R101 ;  /* 0x0000006555650221 */ /* 0x000fe40000010000 */
[C---:B------:R-:W-:Y:S02]  /*5360*/  FMUL.FTZ R102, R161.reuse, R102 ;  /* 0x00000066a1667220 */ /* 0x040fe40000410000 */
[C---:B------:R-:W-:Y:S02]  /*5370*/  FMUL.FTZ R123, R161.reuse, R123 ;  /* 0x0000007ba17b7220 */ /* 0x040fe40000410000 */
[----:B------:R-:W-:-:S02]  /*5380*/  FMUL.FTZ R128, R161, R128 ;  /* 0x00000080a1807220 */ /* 0x000fc40000410000 */
[C---:B------:R-:W-:Y:S02]  /*5390*/  FMUL.FTZ R130, R161.reuse, R130 ;  /* 0x00000082a1827220 */ /* 0x040fe40000410000 */
[C---:B------:R-:W-:Y:S02]  /*53a0*/  FMUL.FTZ R132, R161.reuse, R132 ;  /* 0x00000084a1847220 */ /* 0x040fe40000410000 */
[----:B------:R-:W-:Y:S02]  /*53b0*/  FMUL.FTZ R134, R161, R134 ;  /* 0x00000086a1867220 */ /* 0x000fe40000410000 */
[-C--:B------:R-:W-:Y:S02]  /*53c0*/  FMUL.FTZ R108, R100, R162.reuse ;  /* 0x000000a2646c7220 */ /* 0x080fe40000410000 */
[----:B------:R-:W-:Y:S01]  /*53d0*/  FMUL.FTZ R109, R101, R162 ;  /* 0x000000a2656d7220 */ /* 0x000fe20000410000 */
[----:B------:R-:W-:Y:S01]  /*53e0*/  @P6 PRMT R114, RZ, 0x5410, R32 ;  /* 0x00005410ff726816 */ /* 0x000fe20000000020 */
[----:B------:R-:W-:Y:S01]  /*53f0*/  @P0 FADD.FTZ R102, R86, R102 ;  /* 0x0000006656660221 */ /* 0x000fe20000010000 */
[----:B------:R-:W-:Y:S01]  /*5400*/  @P1 MOV R161, 0x20 ;  /* 0x0000002000a11802 */ /* 0x000fe20000000f00 */
[----:B------:R-:W-:Y:S01]  /*5410*/  @P0 FADD.FTZ R123, R87, R123 ;  /* 0x0000007b577b0221 */ /* 0x000fe20000010000 */
[----:B------:R-:W-:Y:S01]  /*5420*/  @P5 PRMT R115, RZ, 0x7610, R32 ;  /* 0x00007610ff735816 */ /* 0x000fe20000000020 */
[----:B------:R-:W-:-:S02]  /*5430*/  @P0 FADD.FTZ R128, R88, R128 ;  /* 0x0000008058800221 */ /* 0x000fc40000010000 */
[----:B------:R-:W-:Y:S02]  /*5440*/  @P0 FADD.FTZ R130, R89, R130 ;  /* 0x0000008259820221 */ /* 0x000fe40000010000 */
[----:B------:R-:W-:Y:S02]  /*5450*/  @P0 FADD.FTZ R132, R90, R132 ;  /* 0x000000845a840221 */ /* 0x000fe40000010000 */
[----:B------:R-:W-:Y:S02]  /*5460*/  @P0 FADD.FTZ R134, R91, R134 ;  /* 0x000000865b860221 */ /* 0x000fe40000010000 */
[----:B------:R-:W-:Y:S02]  /*5470*/  FMUL.FTZ R108, R108, c[0x0][0x1e8] ;  /* 0x00007a006c6c7a20 */ /* 0x000fe40000410000 */
[----:B------:R-:W-:Y:S01]  /*5480*/  FMUL.FTZ R109, R109, c[0x0][0x1e8] ;  /* 0x00007a006d6d7a20 */ /* 0x000fe20000410000 */
[----:B------:R-:W-:Y:S01]  /*5490*/  MOV R110, RZ ;  /* 0x000000ff006e7202 */ /* 0x000fe20000000f00 */
[----:B------:R-:W-:Y:S01]  /*54a0*/  @P6 FMUL.FTZ R110, R108, R114 ;  /* 0x000000726c6e6220 */ /* 0x000fe20000410000 */
[----:B------:R-:W-:Y:S01]  /*54b0*/  SEL R92, R100, R92, P2 ;  /* 0x0000005c645c7207 */ /* 0x000fe20001000000 */
[----:B------:R-:W-:Y:S01]  /*54c0*/  @P1 IMAD.WIDE.U32 R160, R160, R161, c[0x0][0x258] ;  /* 0x00009600a0a01625 */ /* 0x000fe200078e00a1 */
[----:B------:R-:W-:Y:S01]  /*54d0*/  SEL R93, R101, R93, P2 ;  /* 0x0000005d655d7207 */ /* 0x000fe20001000000 */
[----:B------:R-:W-:Y:S01]  /*54e0*/  HFMA2.MMA R114, -RZ, RZ, 0, 0 ;  /* 0x00000000ff727435 */ /* 0x000fe200000001ff */
[----:B------:R-:W-:Y:S01]  /*54f0*/  SEL R94, R102, R94, P2 ;  /* 0x0000005e665e7207 */ /* 0x000fe20001000000 */
[----:B------:R-:W-:Y:S01]  /*5500*/  @P5 FMUL.FTZ R113, R109, R115 ;  /* 0x000000736d715220 */ /* 0x000fe20000410000 */
[----:B------:R-:W-:-:S02]  /*5510*/  SEL R95, R123, R95, P2 ;  /* 0x0000005f7b5f7207 */ /* 0x000fc40001000000 */
[----:B------:R-:W-:Y:S02]  /*5520*/  SEL R96, R128, R96, P2 ;  /* 0x0000006080607207 */ /* 0x000fe40001000000 */
[----:B------:R-:W-:Y:S02]  /*5530*/  SEL R97, R130, R97, P2 ;  /* 0x0000006182617207 */ /* 0x000fe40001000000 */
[----:B------:R-:W-:Y:S02]  /*5540*/  SEL R98, R132, R98, P2 ;  /* 0x0000006284627207 */ /* 0x000fe40001000000 */
[----:B------:R-:W-:Y:S02]  /*5550*/  SEL R99, R134, R99, P2 ;  /* 0x0000006386637207 */ /* 0x000fe40001000000 */
[--C-:B------:R-:W-:Y:S01]  /*5560*/  @P3 PRMT R115, RZ, 0x5410, R111.reuse ;  /* 0x00005410ff733816 */ /* 0x100fe2000000006f */
[----:B------:R1:W-:Y:S01]  /*5570*/  @P1 STG.E.128 [R160.64], R92 ;  /* 0x0000005ca0001986 */ /* 0x0003e2000c101d04 */
[----:B------:R-:W-:Y:S01]  /*5580*/  HFMA2.MMA R100, -RZ, RZ, 0, 0 ;  /* 0x00000000ff647435 */ /* 0x000fe200000001ff */
[----:B------:R-:W-:-:S02]  /*5590*/  @P4 PRMT R111, RZ, 0x7610, R111 ;  /* 0x00007610ff6f4816 */ /* 0x000fc4000000006f */
[----:B------:R1:W-:Y:S01]  /*55a0*/  @P1 STG.E.128 [R160.64+0x10], R96 ;  /* 0x00001060a0001986 */ /* 0x0003e2000c101d04 */
[----:B------:R-:W-:Y:S01]  /*55b0*/  LOP3.LUT P1, RZ, R116, 0xff0000, RZ, 0xc0, !PT ;  /* 0x00ff000074ff7812 */ /* 0x000fe2000782c0ff */
[----:B------:R-:W-:Y:S01]  /*55c0*/  @P3 FMUL.FTZ R114, R150, R115 ;  /* 0x0000007396723220 */ /* 0x000fe20000410000 */
[----:B------:R-:W-:Y:S01]  /*55d0*/  HFMA2.MMA R115, -RZ, RZ, 0, 0 ;  /* 0x00000000ff737435 */ /* 0x000fe200000001ff */
[----:B------:R-:W-:Y:S01]  /*55e0*/  @P4 FMUL.FTZ R100, R147, R111 ;  /* 0x0000006f93644220 */ /* 0x000fe20000410000 */
[----:B------:R-:W-:Y:S02]  /*55f0*/  LOP3.LUT P2, RZ, R116, 0xff000000, RZ, 0xc0, !PT ;  /* 0xff00000074ff7812 */ /* 0x000fe4000784c0ff */
[----:B------:R-:W-:Y:S02]  /*5600*/  MOV R111, RZ ;  /* 0x000000ff006f7202 */ /* 0x000fe40000000f00 */
[C---:B------:R-:W-:Y:S02]  /*5610*/  LOP3.LUT P3, RZ, R117.reuse, 0xff, RZ, 0xc0, !PT ;  /* 0x000000ff75ff7812 */ /* 0x040fe4000786c0ff */
[----:B------:R-:W-:Y:S01]  /*5620*/  LOP3.LUT P4, RZ, R117, 0xff00, RZ, 0xc0, !PT ;  /* 0x0000ff0075ff7812 */ /* 0x000fe2000788c0ff */
[----:B------:R-:W-:Y:S01]  /*5630*/  FMUL.FTZ R116, R128, R162 ;  /* 0x000000a280747220 */ /* 0x000fe20000410000 */
[----:B------:R-:W-:Y:S01]  /*5640*/  HFMA2.MMA R121, -RZ, RZ, 0, 0 ;  /* 0x00000000ff797435 */ /* 0x000fe200000001ff */
[----:B---3--:R-:W-:-:S02]  /*5650*/  FADD.FTZ R170, R168, R170 ;  /* 0x000000aaa8aa7221 */ /* 0x008fc40000010000 */
[----:B------:R-:W-:Y:S02]  /*5660*/  FADD.FTZ R169, R185, R169 ;  /* 0x000000a9b9a97221 */ /* 0x000fe40000010000 */
[----:B------:R-:W-:Y:S02]  /*5670*/  FMUL.FTZ R116, R116, c[0x0][0x1e8] ;  /* 0x00007a0074747a20 */ /* 0x000fe40000410000 */
[----:B------:R-:W-:Y:S02]  /*5680*/  FADD.FTZ R166, R187, R166 ;  /* 0x000000a6bba67221 */ /* 0x000fe40000010000 */
[----:B------:R-:W-:Y:S02]  /*5690*/  FADD.FTZ R167, R186, R167 ;  /* 0x000000a7baa77221 */ /* 0x000fe40000010000 */
[----:B0-----:R-:W-:Y:S02]  /*56a0*/  FMUL.FTZ R118, R130, R162 ;  /* 0x000000a282767220 */ /* 0x001fe40000410000 */
[----:B------:R-:W-:Y:S01]  /*56b0*/  FADD.FTZ R174, R188, R174 ;  /* 0x000000aebcae7221 */ /* 0x000fe20000010000 */
[----:B------:R-:W-:Y:S01]  /*56c0*/  HFMA2.MMA R122, -RZ, RZ, 0, 0 ;  /* 0x00000000ff7a7435 */ /* 0x000fe200000001ff */
[----:B------:R-:W-:-:S02]  /*56d0*/  FADD.FTZ R175, R189, R175 ;  /* 0x000000afbdaf7221 */ /* 0x000fc40000010000 */
[----:B------:R-:W-:Y:S02]  /*56e0*/  FMUL.FTZ R119, R132, R162 ;  /* 0x000000a284777220 */ /* 0x000fe40000410000 */
[----:B------:R-:W-:Y:S02]  /*56f0*/  FADD.FTZ R173, R191, R173 ;  /* 0x000000adbfad7221 */ /* 0x000fe40000010000 */
[----:B------:R-:W-:Y:S02]  /*5700*/  FADD.FTZ R172, R190, R172 ;  /* 0x000000acbeac7221 */ /* 0x000fe40000010000 */
[----:B------:R-:W-:Y:S02]  /*5710*/  FMUL.FTZ R118, R118, c[0x0][0x1e8] ;  /* 0x00007a0076767a20 */ /* 0x000fe40000410000 */
[----:B------:R-:W-:Y:S02]  /*5720*/  FADD.FTZ R176, R192, R176 ;  /* 0x000000b0c0b07221 */ /* 0x000fe40000010000 */
[----:B------:R-:W-:-:S02]  /*5730*/  FADD.FTZ R184, R177, R184 ;  /* 0x000000b8b1b87221 */ /* 0x000fc40000010000 */
[----:B------:R-:W-:Y:S02]  /*5740*/  FMUL.FTZ R119, R119, c[0x0][0x1e8] ;  /* 0x00007a0077777a20 */ /* 0x000fe40000410000 */
[----:B------:R-:W-:Y:S02]  /*5750*/  FADD.FTZ R183, R178, R183 ;  /* 0x000000b7b2b77221 */ /* 0x000fe40000010000 */
[----:B------:R-:W-:Y:S02]  /*5760*/  FADD.FTZ R182, R179, R182 ;  /* 0x000000b6b3b67221 */ /* 0x000fe40000010000 */
[----:B------:R-:W-:Y:S02]  /*5770*/  FMUL.FTZ R120, R134, R162 ;  /* 0x000000a286787220 */ /* 0x000fe40000410000 */
[----:B------:R-:W-:Y:S02]  /*5780*/  FADD.FTZ R201, R180, R201 ;  /* 0x000000c9b4c97221 */ /* 0x000fe40000010000 */
[----:B------:R-:W-:Y:S01]  /*5790*/  FADD.FTZ R203, R112, R203 ;  /* 0x000000cb70cb7221 */ /* 0x000fe20000010000 */
[----:B------:R-:W-:Y:S01]  /*57a0*/  HFMA2.MMA R124, -RZ, RZ, 0, 0 ;  /* 0x00000000ff7c7435 */ /* 0x000fe200000001ff */
[----:B------:R-:W-:-:S02]  /*57b0*/  FADD.FTZ R193, R181, R193 ;  /* 0x000000c1b5c17221 */ /* 0x000fc40000010000 */
[----:B------:R-:W-:Y:S02]  /*57c0*/  FADD.FTZ R194, R138, R194 ;  /* 0x000000c28ac27221 */ /* 0x000fe40000010000 */
[----:B------:R-:W-:Y:S02]  /*57d0*/  FADD.FTZ R195, R140, R195 ;  /* 0x000000c38cc37221 */ /* 0x000fe40000010000 */
[----:B------:R-:W-:Y:S01]  /*57e0*/  FADD.FTZ R206, R100, R206 ;  /* 0x000000ce64ce7221 */ /* 0x000fe20000010000 */
[----:B------:R-:W-:Y:S01]  /*57f0*/  F2FP.BF16.PACK_AB R100, R113, R110 ;  /* 0x0000006e7164723e */ /* 0x000fe200000010ff */
[----:B------:R-:W-:Y:S01]  /*5800*/  FMUL.FTZ R120, R120, c[0x0][0x1e8] ;  /* 0x00007a0078787a20 */ /* 0x000fe20000410000 */
[----:B------:R-:W-:Y:S01]  /*5810*/  MOV R110, RZ ;  /* 0x000000ff006e7202 */ /* 0x000fe20000000f00 */
        /* <DEDUP_REMOVED lines=8> */
[----:B------:R-:W-:-:S02]  /*58a0*/  MOV R114, RZ ;  /* 0x000000ff00727202 */ /* 0x000fc40000000f00 */
[----:B------:R-:W-:Y:S01]  /*58b0*/  IADD3 R0, R0, c[0x0][0x160], RZ ;  /* 0x0000580000007a10 */ /* 0x000fe20007ffe0ff */
[----:B--2---:R-:W-:Y:S02]  /*58c0*/  FADD.FTZ R171, R159, R171 ;  /* 0x000000ab9fab7221 */ /* 0x004fe40000010000 */
[----:B----4-:R-:W-:Y:S02]  /*58d0*/  FADD.FTZ R153, R158, R153 ;  /* 0x000000999e997221 */ /* 0x010fe40000010000 */
[----:B------:R-:W-:Y:S01]  /*58e0*/  FADD.FTZ R151, R157, R151 ;  /* 0x000000979d977221 */ /* 0x000fe20000010000 */
[--C-:B------:R-:W-:Y:S02]  /*58f0*/  @P6 PRMT R101, RZ, 0x5410, R104.reuse ;  /* 0x00005410ff656816 */ /* 0x100fe40000000068 */
[----:B------:R-:W-:-:S03]  /*5900*/  @P5 PRMT R104, RZ, 0x7610, R104 ;  /* 0x00007610ff685816 */ /* 0x000fc60000000068 */
[----:B------:R-:W-:Y:S01]  /*5910*/  @P6 FMUL.FTZ R111, R108, R101 ;  /* 0x000000656c6f6220 */ /* 0x000fe20000410000 */
[----:B------:R-:W-:Y:S01]  /*5920*/  LOP3.LUT P6, RZ, R117, 0xff000000, RZ, 0xc0, !PT ;  /* 0xff00000075ff7812 */ /* 0x000fe200078cc0ff */
[----:B------:R-:W-:Y:S01]  /*5930*/  @P5 FMUL.FTZ R115, R109, R104 ;  /* 0x000000686d735220 */ /* 0x000fe20000410000 */
[----:B------:R-:W-:Y:S01]  /*5940*/  LOP3.LUT P5, RZ, R117, 0xff0000, RZ, 0xc0, !PT ;  /* 0x00ff000075ff7812 */ /* 0x000fe200078ac0ff */
[-C--:B------:R-:W-:Y:S01]  /*5950*/  FMUL.FTZ R117, R102, R162.reuse ;  /* 0x000000a266757220 */ /* 0x080fe20000410000 */
[----:B------:R-:W-:Y:S01]  /*5960*/  @P1 PRMT R102, RZ, 0x5410, R33 ;  /* 0x00005410ff661816 */ /* 0x000fe20000000021 */
[----:B------:R-:W-:Y:S02]  /*5970*/  FADD.FTZ R165, R154, R165 ;  /* 0x000000a59aa57221 */ /* 0x000fe40000010000 */
[----:B------:R-:W-:Y:S02]  /*5980*/  FMUL.FTZ R117, R117, c[0x0][0x1e8] ;  /* 0x00007a0075757a20 */ /* 0x000fe40000410000 */
[----:B------:R-:W-:Y:S01]  /*5990*/  FADD.FTZ R209, R155, R209 ;  /* 0x000000d19bd17221 */ /* 0x000fe20000010000 */
[----:B------:R-:W-:Y:S01]  /*59a0*/  MOV R101, RZ ;  /* 0x000000ff00657202 */ /* 0x000fe20000000f00 */
[----:B------:R-:W-:-:S02]  /*59b0*/  FMUL.FTZ R104, R123, R162 ;  /* 0x000000a27b687220 */ /* 0x000fc40000410000 */
[----:B------:R-:W-:Y:S01]  /*59c0*/  FADD.FTZ R152, R156, R152 ;  /* 0x000000989c987221 */ /* 0x000fe20000010000 */
[----:B------:R1:W-:Y:S01]  /*59d0*/  STL [R1+0x38], R165 ;  /* 0x000038a501007387 */ /* 0x0003e20000100800 */
[----:B------:R-:W-:Y:S01]  /*59e0*/  @P1 FMUL.FTZ R101, R117, R102 ;  /* 0x0000006675651220 */ /* 0x000fe20000410000 */
[----:B------:R-:W-:Y:S01]  /*59f0*/  @P2 PRMT R102, RZ, 0x7610, R33 ;  /* 0x00007610ff662816 */ /* 0x000fe20000000021 */
[----:B------:R-:W-:Y:S01]  /*5a00*/  FMUL.FTZ R104, R104, c[0x0][0x1e8] ;  /* 0x00007a0068687a20 */ /* 0x000fe20000410000 */
[----:B------:R1:W-:Y:S01]  /*5a10*/  STL [R1+0x34], R209 ;  /* 0x000034d101007387 */ /* 0x0003e20000100800 */
[----:B------:R-:W-:-:S03]  /*5a20*/  @P3 PRMT R123, RZ, 0x5410, R34 ;  /* 0x00005410ff7b3816 */ /* 0x000fc60000000022 */
[----:B------:R1:W-:Y:S01]  /*5a30*/  STL [R1+0x40], R152 ;  /* 0x0000409801007387 */ /* 0x0003e20000100800 */
[----:B------:R-:W-:-:S03]  /*5a40*/  @P2 FMUL.FTZ R121, R104, R102 ;  /* 0x0000006668792220 */ /* 0x000fc60000410000 */
[----:B------:R1:W-:Y:S01]  /*5a50*/  STL [R1+0x3c], R151 ;  /* 0x00003c9701007387 */ /* 0x0003e20000100800 */
[----:B------:R-:W-:-:S03]  /*5a60*/  MOV R102, RZ ;  /* 0x000000ff00667202 */ /* 0x000fc60000000f00 */
[----:B------:R1:W-:Y:S01]  /*5a70*/  STL [R1+0x48], R153 ;  /* 0x0000489901007387 */ /* 0x0003e20000100800 */
[----:B------:R-:W-:-:S03]  /*5a80*/  @P3 FMUL.FTZ R102, R116, R123 ;  /* 0x0000007b74663220 */ /* 0x000fc60000410000 */
[----:B------:R1:W-:Y:S01]  /*5a90*/  STL [R1+0x44], R171 ;  /* 0x000044ab01007387 */ /* 0x0003e20000100800 */
[----:B------:R-:W-:-:S03]  /*5aa0*/  @P4 PRMT R123, RZ, 0x7610, R34 ;  /* 0x00007610ff7b4816 */ /* 0x000fc60000000022 */
[----:B------:R1:W-:Y:S01]  /*5ab0*/  STL [R1+0x50], R170 ;  /* 0x000050aa01007387 */ /* 0x0003e20000100800 */
[----:B------:R-:W-:-:S03]  /*5ac0*/  @P5 PRMT R125, RZ, 0x5410, R35 ;  /* 0x00005410ff7d5816 */ /* 0x000fc60000000023 */
[----:B------:R1:W-:Y:S04]  /*5ad0*/  STL [R1+0x4c], R169 ;  /* 0x00004ca901007387 */ /* 0x0003e80000100800 */
[----:B------:R1:W-:Y:S04]  /*5ae0*/  STL [R1+0x58], R166 ;  /* 0x000058a601007387 */ /* 0x0003e80000100800 */
[----:B------:R1:W-:Y:S01]  /*5af0*/  STL [R1+0x54], R167 ;  /* 0x000054a701007387 */ /* 0x0003e20000100800 */
[----:B------:R-:W-:-:S03]  /*5b00*/  @P4 FMUL.FTZ R122, R118, R123 ;  /* 0x0000007b767a4220 */ /* 0x000fc60000410000 */
[----:B------:R1:W-:Y:S01]  /*5b10*/  STL [R1+0x60], R174 ;  /* 0x000060ae01007387 */ /* 0x0003e20000100800 */
[----:B------:R-:W-:-:S03]  /*5b20*/  MOV R123, RZ ;  /* 0x000000ff007b7202 */ /* 0x000fc60000000f00 */
[----:B------:R1:W-:Y:S01]  /*5b30*/  STL [R1+0x5c], R175 ;  /* 0x00005caf01007387 */ /* 0x0003e20000100800 */
[----:B------:R-:W-:-:S03]  /*5b40*/  @P1 PRMT R112, RZ, 0x5410, R105 ;  /* 0x00005410ff701816 */ /* 0x000fc60000000069 */
[----:B------:R1:W-:Y:S01]  /*5b50*/  STL [R1+0x68], R173 ;  /* 0x000068ad01007387 */ /* 0x0003e20000100800 */
[----:B------:R-:W-:-:S03]  /*5b60*/  @P5 FMUL.FTZ R123, R119, R125 ;  /* 0x0000007d777b5220 */ /* 0x000fc60000410000 */
[----:B------:R1:W-:Y:S01]  /*5b70*/  STL [R1+0x64], R172 ;  /* 0x000064ac01007387 */ /* 0x0003e20000100800 */
[----:B------:R-:W-:-:S03]  /*5b80*/  @P6 PRMT R125, RZ, 0x7610, R35 ;  /* 0x00007610ff7d6816 */ /* 0x000fc60000000023 */
[----:B------:R1:W-:Y:S04]  /*5b90*/  STL [R1+0x70], R176 ;  /* 0x000070b001007387 */ /* 0x0003e80000100800 */
[----:B------:R1:W-:Y:S01]  /*5ba0*/  STL [R1+0x6c], R184 ;  /* 0x00006cb801007387 */ /* 0x0003e20000100800 */
[----:B------:R-:W-:-:S03]  /*5bb0*/  @P1 FMUL.FTZ R110, R117, R112 ;  /* 0x00000070756e1220 */ /* 0x000fc60000410000 */
[----:B------:R1:W-:Y:S01]  /*5bc0*/  STL [R1+0x78], R183 ;  /* 0x000078b701007387 */ /* 0x0003e20000100800 */
[----:B------:R-:W-:-:S03]  /*5bd0*/  HFMA2.MMA R112, -RZ, RZ, 0, 0 ;  /* 0x00000000ff707435 */ /* 0x000fc600000001ff */
[----:B------:R1:W-:Y:S01]  /*5be0*/  STL [R1+0x74], R182 ;  /* 0x000074b601007387 */ /* 0x0003e20000100800 */
[----:B------:R-:W-:-:S03]  /*5bf0*/  @P6 FMUL.FTZ R124, R120, R125 ;  /* 0x0000007d787c6220 */ /* 0x000fc60000410000 */
[----:B------:R1:W-:Y:S01]  /*5c00*/  STL [R1+0x80], R201 ;  /* 0x000080c901007387 */ /* 0x0003e20000100800 */
[----:B------:R-:W-:-:S03]  /*5c10*/  F2FP.BF16.PACK_AB R101, R121, R101 ;  /* 0x000000657965723e */ /* 0x000fc600000010ff */
[----:B------:R1:W-:Y:S01]  /*5c20*/  STL [R1+0x7c], R193 ;  /* 0x00007cc101007387 */ /* 0x0003e20000100800 */
[----:B------:R-:W-:Y:S01]  /*5c30*/  @P2 PRMT R113, RZ, 0x7610, R105 ;  /* 0x00007610ff712816 */ /* 0x000fe20000000069 */
[----:B------:R-:W-:Y:S02]  /*5c40*/  HFMA2.MMA R117, -RZ, RZ, 0, 0 ;  /* 0x00000000ff757435 */ /* 0x000fe400000001ff */
[----:B------:R1:W-:Y:S01]  /*5c50*/  STL [R1+0x88], R194 ;  /* 0x000088c201007387 */ /* 0x0003e20000100800 */
[--C-:B------:R-:W-:Y:S02]  /*5c60*/  @P3 PRMT R105, RZ, 0x5410, R106.reuse ;  /* 0x00005410ff693816 */ /* 0x100fe4000000006a */
[----:B------:R-:W-:Y:S01]  /*5c70*/  @P4 PRMT R121, RZ, 0x7610, R106 ;  /* 0x00007610ff794816 */ /* 0x000fe2000000006a */
[----:B------:R1:W-:Y:S01]  /*5c80*/  STL [R1+0x84], R195 ;  /* 0x000084c301007387 */ /* 0x0003e20000100800 */
[----:B------:R-:W-:-:S03]  /*5c90*/  @P5 PRMT R106, RZ, 0x5410, R107 ;  /* 0x00005410ff6a5816 */ /* 0x000fc6000000006b */
[----:B------:R1:W-:Y:S01]  /*5ca0*/  STL [R1+0x90], R196 ;  /* 0x000090c401007387 */ /* 0x0003e20000100800 */
[----:B------:R-:W-:-:S03]  /*5cb0*/  @P6 PRMT R107, RZ, 0x7610, R107 ;  /* 0x00007610ff6b6816 */ /* 0x000fc6000000006b */
[----:B------:R1:W-:Y:S01]  /*5cc0*/  STL [R1+0x8c], R197 ;  /* 0x00008cc501007387 */ /* 0x0003e20000100800 */
[----:B------:R-:W-:Y:S01]  /*5cd0*/  F2FP.BF16.PACK_AB R103, R124, R123 ;  /* 0x0000007b7c67723e */ /* 0x000fe200000010ff */
[----:B------:R-:W-:Y:S02]  /*5ce0*/  @P2 FMUL.FTZ R112, R104, R113 ;  /* 0x0000007168702220 */ /* 0x000fe40000410000 */
[----:B------:R1:W-:Y:S01]  /*5cf0*/  STL [R1+0x98], R198 ;  /* 0x000098c601007387 */ /* 0x0003e20000100800 */
[----:B------:R-:W-:Y:S01]  /*5d00*/  F2FP.BF16.PACK_AB R102, R122, R102 ;  /* 0x000000667a66723e */ /* 0x000fe200000010ff */
[----:B------:R-:W-:Y:S02]  /*5d10*/  @P3 FMUL.FTZ R114, R116, R105 ;  /* 0x0000006974723220 */ /* 0x000fe40000410000 */
[----:B------:R1:W-:Y:S01]  /*5d20*/  STL [R1+0x94], R199 ;  /* 0x000094c701007387 */ /* 0x0003e20000100800 */
[----:B------:R-:W-:Y:S01]  /*5d30*/  CS2R R122, SRZ ;  /* 0x00000000007a7805 */ /* 0x000fe2000001ff00 */
[----:B------:R-:W-:-:S02]  /*5d40*/  FADD.FTZ R207, R111, R207 ;  /* 0x000000cf6fcf7221 */ /* 0x000fc40000010000 */
[----:B------:R1:W-:Y:S01]  /*5d50*/  STL [R1+0xa0], R200 ;  /* 0x0000a0c801007387 */ /* 0x0003e20000100800 */
[----:B------:R-:W-:Y:S02]  /*5d60*/  @P4 FMUL.FTZ R117, R118, R121 ;  /* 0x0000007976754220 */ /* 0x000fe40000410000 */
[----:B------:R-:W-:Y:S01]  /*5d70*/  FADD.FTZ R208, R115, R208 ;  /* 0x000000d073d07221 */ /* 0x000fe20000010000 */
[----:B------:R1:W-:Y:S01]  /*5d80*/  STL [R1+0x9c], R202 ;  /* 0x00009cca01007387 */ /* 0x0003e20000100800 */
[----:B------:R-:W-:Y:S01]  /*5d90*/  @P6 FMUL.FTZ R123, R120, R107 ;  /* 0x0000006b787b6220 */ /* 0x000fe20000410000 */
[----:B------:R-:W-:Y:S01]  /*5da0*/  LEA R108, P0, R146, c[0x0][0x248], 0x4 ;  /* 0x00009200926c7a11 */ /* 0x000fe200078020ff */
[----:B------:R-:W-:Y:S01]  /*5db0*/  FADD.FTZ R215, R110, R215 ;  /* 0x000000d76ed77221 */ /* 0x000fe20000010000 */
[----:B------:R1:W-:Y:S01]  /*5dc0*/  STL [R1+0xa8], R203 ;  /* 0x0000a8cb01007387 */ /* 0x0003e20000100800 */
[----:B------:R-:W-:Y:S02]  /*5dd0*/  @P5 FMUL.FTZ R122, R119, R106 ;  /* 0x0000006a777a5220 */ /* 0x000fe40000410000 */
[----:B------:R-:W-:Y:S01]  /*5de0*/  FADD.FTZ R214, R112, R214 ;  /* 0x000000d670d67221 */ /* 0x000fe20000010000 */
[----:B------:R1:W-:Y:S01]  /*5df0*/  STL [R1+0xa4], R204 ;  /* 0x0000a4cc01007387 */ /* 0x0003e20000100800 */
[----:B------:R-:W-:-:S03]  /*5e00*/  FADD.FTZ R213, R114, R213 ;  /* 0x000000d572d57221 */ /* 0x000fc60000010000 */
[----:B------:R1:W-:Y:S01]  /*5e10*/  STL [R1+0xb0], R205 ;  /* 0x0000b0cd01007387 */ /* 0x0003e20000100800 */
[----:B------:R-:W-:-:S03]  /*5e20*/  FADD.FTZ R212, R117, R212 ;  /* 0x000000d475d47221 */ /* 0x000fc60000010000 */
[----:B------:R1:W-:Y:S01]  /*5e30*/  STL [R1+0xac], R206 ;  /* 0x0000acce01007387 */ /* 0x0003e20000100800 */
[----:B------:R-:W-:Y:S01]  /*5e40*/  FADD.FTZ R210, R123, R210 ;  /* 0x000000d27bd27221 */ /* 0x000fe20000010000 */
[----:B------:R-:W-:Y:S02]  /*5e50*/  LEA.HI.X R109, R146, c[0x0][0x24c], RZ, 0x4, P0 ;  /* 0x00009300926d7a11 */ /* 0x000fe400000f24ff */
        /* <DEDUP_REMOVED lines=10> */
[----:B------:R-:W-:-:S02]  /*5f00*/  ISETP.GE.AND P1, PT, R0, c[0x0][0x164], PT ;  /* 0x0000590000007a0c */ /* 0x000fc40003f26270 */
[----:B------:R-:W-:-:S04]  /*5f10*/  LOP3.LUT P0, RZ, R163, 0xff, RZ, 0xc0, !PT ;  /* 0x000000ffa3ff7812 */ /* 0x000fc8000780c0ff */
[----:B------:R-:W-:-:S07]  /*5f20*/  SEL R163, RZ, 0x1, P0 ;  /* 0x00000001ffa37807 */ /* 0x000fce0000000000 */
[----:B-1----:R-:W-:Y:S01]  /*5f30*/  @P1 CALL.REL.NOINC `(.L_x_5615) ;  /* 0x0000001000001944 */ /* 0x002fe20003c00000 */
[----:B------:R-:W-:Y:S05]  /*5f40*/  BRA `(.L_x_5616) ;  /* 0xffffb09000007947 */ /* 0x000fea000383ffff */
.L_x_5615:
        /* <DEDUP_REMOVED lines=120> */
.L_x_5612:
[----:B0-----:R-:W0:Y:S01]  /*66d0*/  S2UR UR6, SR_CTAID.X ;  /* 0x00000000000679c3 */ /* 0x001e220000002500 */
[----:B------:R-:W0:Y:S01]  /*66e0*/  S2R R0, SR_TID.X ;  /* 0x0000000000007919 */ /* 0x000e220000002100 */
[----:B------:R-:W-:-:S03]  /*66f0*/  MOV R103, 0x20 ;  /* 0x0000002000677802 */ /* 0x000fc60000000f00 */
        /* <DEDUP_REMOVED lines=26> */
[----:B-----5:R-:W-:Y:S04]  /*68a0*/  STG.E.128 [R2.64+0x3000], R60 ;  /* 0x0030003c02007986 */ /* 0x020fe8000c101d04 */
        /* <DEDUP_REMOVED lines=12> */
.L_x_5613:
[----:B0-----:R-:W-:Y:S01]  /*6970*/  HFMA2.MMA R107, -RZ, RZ, 0, 9.5367431640625e-07 ;  /* 0x00000010ff6b7435 */ /* 0x001fe200000001ff */
[----:B------:R-:W-:-:S02]  /*6980*/  MOV R105, R108 ;  /* 0x0000006c00697202 */ /* 0x000fc40000000f00 */
[----:B------:R-:W-:Y:S02]  /*6990*/  MOV R111, 0x1f ;  /* 0x0000001f006f7802 */ /* 0x000fe40000000f00 */
[----:B------:R-:W-:Y:S02]  /*69a0*/  MOV R110, 0xffffffff ;  /* 0xffffffff006e7802 */ /* 0x000fe40000000f00 */
[----:B------:R-:W-:Y:S02]  /*69b0*/  MOV R104, 0x69d0 ;  /* 0x000069d000687802 */ /* 0x000fe40000000f00 */
[----:B-----5:R-:W-:Y:S05]  /*69c0*/  CALL.REL.NOINC `($__internal_75_$__cuda_sm70_shflsync_down_p) ;  /* 0x0000046000007944 */ /* 0x020fea0003c00000 */
[----:B-1----:R-:W-:Y:S01]  /*69d0*/  MOV R109, R107 ;  /* 0x0000006b006d7202 */ /* 0x002fe20000000f00 */
[----:B------:R-:W-:Y:S05]  /*69e0*/  BRA `(.L_x_5617) ;  /* 0xffffc3b000007947 */ /* 0x000fea000383ffff */
.L_x_5614:
[----:B------:R-:W-:Y:S01]  /*69f0*/  HFMA2.MMA R107, -RZ, RZ, 0, 9.5367431640625e-07 ;  /* 0x00000010ff6b7435 */ /* 0x000fe200000001ff */
[----:B------:R-:W-:Y:S02]  /*6a00*/  MOV R105, R106 ;  /* 0x0000006a00697202 */ /* 0x000fe40000000f00 */
[----:B------:R-:W-:Y:S02]  /*6a10*/  MOV R111, 0x1f ;  /* 0x0000001f006f7802 */ /* 0x000fe40000000f00 */
[----:B------:R-:W-:-:S02]  /*6a20*/  MOV R110, 0xffffffff ;  /* 0xffffffff006e7802 */ /* 0x000fc40000000f00 */
[----:B------:R-:W-:Y:S02]  /*6a30*/  MOV R104, 0x6a50 ;  /* 0x00006a5000687802 */ /* 0x000fe40000000f00 */
[----:B01---5:R-:W-:Y:S05]  /*6a40*/  CALL.REL.NOINC `($__internal_75_$__cuda_sm70_shflsync_down_p) ;  /* 0x000003e000007944 */ /* 0x023fea0003c00000 */
[----:B------:R-:W-:Y:S01]  /*6a50*/  FADD.FTZ R108, R108, R109 ;  /* 0x0000006d6c6c7221 */ /* 0x000fe20000010000 */
[----:B------:R-:W-:Y:S01]  /*6a60*/  MOV R111, 0x1f ;  /* 0x0000001f006f7802 */ /* 0x000fe20000000f00 */
[----:B-1----:R-:W-:Y:S01]  /*6a70*/  FADD.FTZ R106, R106, R107 ;  /* 0x0000006b6a6a7221 */ /* 0x002fe20000010000 */
[----:B------:R-:W-:Y:S01]  /*6a80*/  HFMA2.MMA R107, -RZ, RZ, 0, 4.76837158203125e-07 ;  /* 0x00000008ff6b7435 */ /* 0x000fe200000001ff */
[----:B------:R-:W-:Y:S02]  /*6a90*/  MOV R110, 0xffffffff ;  /* 0xffffffff006e7802 */ /* 0x000fe40000000f00 */
[----:B------:R-:W-:Y:S02]  /*6aa0*/  MOV R105, R108 ;  /* 0x0000006c00697202 */ /* 0x000fe40000000f00 */
[----:B------:R-:W-:Y:S02]  /*6ab0*/  MOV R104, 0x6ad0 ;  /* 0x00006ad000687802 */ /* 0x000fe40000000f00 */
[----:B------:R-:W-:Y:S05]  /*6ac0*/  CALL.REL.NOINC `($__internal_75_$__cuda_sm70_shflsync_down_p) ;  /* 0x0000036000007944 */ /* 0x000fea0003c00000 */
[----:B-1----:R-:W-:Y:S01]  /*6ad0*/  MOV R109, R107 ;  /* 0x0000006b006d7202 */ /* 0x002fe20000000f00 */
[----:B------:R-:W-:Y:S01]  /*6ae0*/  HFMA2.MMA R107, -RZ, RZ, 0, 4.76837158203125e-07 ;  /* 0x00000008ff6b7435 */ /* 0x000fe200000001ff */
[----:B------:R-:W-:-:S02]  /*6af0*/  MOV R105, R106 ;  /* 0x0000006a00697202 */ /* 0x000fc40000000f00 */
[----:B------:R-:W-:Y:S02]  /*6b00*/  MOV R111, 0x1f ;  /* 0x0000001f006f7802 */ /* 0x000fe40000000f00 */
[----:B------:R-:W-:Y:S02]  /*6b10*/  MOV R110, 0xffffffff ;  /* 0xffffffff006e7802 */ /* 0x000fe40000000f00 */
[----:B------:R-:W-:Y:S02]  /*6b20*/  MOV R104, 0x6b40 ;  /* 0x00006b4000687802 */ /* 0x000fe40000000f00 */
[----:B------:R-:W-:Y:S05]  /*6b30*/  CALL.REL.NOINC `($__internal_75_$__cuda_sm70_shflsync_down_p) ;  /* 0x000002f000007944 */ /* 0x000fea0003c00000 */
[----:B------:R-:W-:Y:S01]  /*6b40*/  FADD.FTZ R108, R109, R108 ;  /* 0x0000006c6d6c7221 */ /* 0x000fe20000010000 */
[----:B------:R-:W-:Y:S01]  /*6b50*/  MOV R111, 0x1f ;  /* 0x0000001f006f7802 */ /* 0x000fe20000000f00 */
[----:B-1----:R-:W-:Y:S01]  /*6b60*/  FADD.FTZ R106, R106, R107 ;  /* 0x0000006b6a6a7221 */ /* 0x002fe20000010000 */
[----:B------:R-:W-:Y:S01]  /*6b70*/  HFMA2.MMA R107, -RZ, RZ, 0, 2.384185791015625e-07 ;  /* 0x00000004ff6b7435 */ /* 0x000fe200000001ff */
[----:B------:R-:W-:Y:S02]  /*6b80*/  MOV R110, 0xffffffff ;  /* 0xffffffff006e7802 */ /* 0x000fe40000000f00 */
[----:B------:R-:W-:-:S02]  /*6b90*/  MOV R105, R108 ;  /* 0x0000006c00697202 */ /* 0x000fc40000000f00 */
[----:B------:R-:W-:Y:S02]  /*6ba0*/  MOV R104, 0x6bc0 ;  /* 0x00006bc000687802 */ /* 0x000fe40000000f00 */
[----:B------:R-:W-:Y:S05]  /*6bb0*/  CALL.REL.NOINC `($__internal_75_$__cuda_sm70_shflsync_down_p) ;  /* 0x0000027000007944 */ /* 0x000fea0003c00000 */
[----:B-1----:R-:W-:Y:S01]  /*6bc0*/  MOV R109, R107 ;  /* 0x0000006b006d7202 */ /* 0x002fe20000000f00 */
[----:B------:R-:W-:Y:S01]  /*6bd0*/  HFMA2.MMA R107, -RZ, RZ, 0, 2.384185791015625e-07 ;  /* 0x00000004ff6b7435 */ /* 0x000fe200000001ff */
[----:B------:R-:W-:Y:S02]  /*6be0*/  MOV R105, R106 ;  /* 0x0000006a00697202 */ /* 0x000fe40000000f00 */
[----:B------:R-:W-:Y:S02]  /*6bf0*/  MOV R111, 0x1f ;  /* 0x0000001f006f7802 */ /* 0x000fe40000000f00 */
[----:B------:R-:W-:Y:S02]  /*6c00*/  MOV R110, 0xffffffff ;  /* 0xffffffff006e7802 */ /* 0x000fe40000000f00 */
[----:B------:R-:W-:Y:S02]  /*6c10*/  MOV R104, 0x6c30 ;  /* 0x00006c3000687802 */ /* 0x000fe40000000f00 */
[----:B------:R-:W-:Y:S05]  /*6c20*/  CALL.REL.NOINC `($__internal_75_$__cuda_sm70_shflsync_down_p) ;  /* 0x0000020000007944 */ /* 0x000fea0003c00000 */
[----:B------:R-:W-:Y:S01]  /*6c30*/  FADD.FTZ R108, R109, R108 ;  /* 0x0000006c6d6c7221 */ /* 0x000fe20000010000 */
[----:B------:R-:W-:Y:S01]  /*6c40*/  MOV R111, 0x1f ;  /* 0x0000001f006f7802 */ /* 0x000fe20000000f00 */
[----:B-1----:R-:W-:Y:S01]  /*6c50*/  FADD.FTZ R106, R106, R107 ;  /* 0x0000006b6a6a7221 */ /* 0x002fe20000010000 */
[----:B------:R-:W-:Y:S01]  /*6c60*/  HFMA2.MMA R107, -RZ, RZ, 0, 1.1920928955078125e-07 ;  /* 0x00000002ff6b7435 */ /* 0x000fe200000001ff */
[----:B------:R-:W-:-:S02]  /*6c70*/  MOV R110, 0xffffffff ;  /* 0xffffffff006e7802 */ /* 0x000fc40000000f00 */
[----:B------:R-:W-:Y:S02]  /*6c80*/  MOV R105, R108 ;  /* 0x0000006c00697202 */ /* 0x000fe40000000f00 */
[----:B------:R-:W-:Y:S02]  /*6c90*/  MOV R104, 0x6cb0 ;  /* 0x00006cb000687802 */ /* 0x000fe40000000f00 */
[----:B------:R-:W-:Y:S05]  /*6ca0*/  CALL.REL.NOINC `($__internal_75_$__cuda_sm70_shflsync_down_p) ;  /* 0x0000018000007944 */ /* 0x000fea0003c00000 */
[----:B-1----:R-:W-:Y:S01]  /*6cb0*/  MOV R109, R107 ;  /* 0x0000006b006d7202 */ /* 0x002fe20000000f00 */
[----:B------:R-:W-:Y:S01]  /*6cc0*/  HFMA2.MMA R107, -RZ, RZ, 0, 1.1920928955078125e-07 ;  /* 0x00000002ff6b7435 */ /* 0x000fe200000001ff */
[----:B------:R-:W-:Y:S02]  /*6cd0*/  MOV R105, R106 ;  /* 0x0000006a00697202 */ /* 0x000fe40000000f00 */
[----:B------:R-:W-:Y:S02]  /*6ce0*/  MOV R111, 0x1f ;  /* 0x0000001f006f7802 */ /* 0x000fe40000000f00 */
[----:B------:R-:W-:Y:S02]  /*6cf0*/  MOV R110, 0xffffffff ;  /* 0xffffffff006e7802 */ /* 0x000fe40000000f00 */
[----:B------:R-:W-:-:S02]  /*6d00*/  MOV R104, 0x6d20 ;  /* 0x00006d2000687802 */ /* 0x000fc40000000f00 */
[----:B------:R-:W-:Y:S05]  /*6d10*/  CALL.REL.NOINC `($__internal_75_$__cuda_sm70_shflsync_down_p) ;  /* 0x0000011000007944 */ /* 0x000fea0003c00000 */
[----:B------:R-:W-:Y:S01]  /*6d20*/  FADD.FTZ R108, R109, R108 ;  /* 0x0000006c6d6c7221 */ /* 0x000fe20000010000 */
[----:B------:R-:W-:Y:S01]  /*6d30*/  MOV R111, 0x1f ;  /* 0x0000001f006f7802 */ /* 0x000fe20000000f00 */
[----:B-1----:R-:W-:Y:S01]  /*6d40*/  FADD.FTZ R106, R106, R107 ;  /* 0x0000006b6a6a7221 */ /* 0x002fe20000010000 */
[----:B------:R-:W-:Y:S01]  /*6d50*/  HFMA2.MMA R107, -RZ, RZ, 0, 5.9604644775390625e-08 ;  /* 0x00000001ff6b7435 */ /* 0x000fe200000001ff */
[----:B------:R-:W-:-:S02]  /*6d60*/  MOV R110, 0xffffffff ;  /* 0xffffffff006e7802 */ /* 0x000fc40000000f00 */
[----:B------:R-:W-:Y:S02]  /*6d70*/  MOV R105, R108 ;  /* 0x0000006c00697202 */ /* 0x000fe40000000f00 */
[----:B------:R-:W-:Y:S02]  /*6d80*/  MOV R104, 0x6da0 ;  /* 0x00006da000687802 */ /* 0x000fe40000000f00 */
[----:B------:R-:W-:Y:S05]  /*6d90*/  CALL.REL.NOINC `($__internal_75_$__cuda_sm70_shflsync_down_p) ;  /* 0x0000009000007944 */ /* 0x000fea0003c00000 */
[----:B-1----:R-:W-:Y:S01]  /*6da0*/  MOV R109, R107 ;  /* 0x0000006b006d7202 */ /* 0x002fe20000000f00 */
[----:B------:R-:W-:Y:S01]  /*6db0*/  HFMA2.MMA R107, -RZ, RZ, 0, 5.9604644775390625e-08 ;  /* 0x00000001ff6b7435 */ /* 0x000fe200000001ff */
[----:B------:R-:W-:Y:S02]  /*6dc0*/  MOV R105, R106 ;  /* 0x0000006a00697202 */ /* 0x000fe40000000f00 */
[----:B------:R-:W-:Y:S02]  /*6dd0*/  MOV R111, 0x1f ;  /* 0x0000001f006f7802 */ /* 0x000fe40000000f00 */
[----:B------:R-:W-:Y:S02]  /*6de0*/  MOV R110, 0xffffffff ;  /* 0xffffffff006e7802 */ /* 0x000fe40000000f00 */
[----:B------:R-:W-:-:S02]  /*6df0*/  MOV R104, 0x6e10 ;  /* 0x00006e1000687802 */ /* 0x000fc40000000f00 */
[----:B------:R-:W-:Y:S05]  /*6e00*/  CALL.REL.NOINC `($__internal_75_$__cuda_sm70_shflsync_down_p) ;  /* 0x0000002000007944 */ /* 0x000fea0003c00000 */
[----:B-1----:R-:W-:Y:S01]  /*6e10*/  MOV R105, R107 ;  /* 0x0000006b00697202 */ /* 0x002fe20000000f00 */
[----:B------:R-:W-:Y:S05]  /*6e20*/  BRA `(.L_x_5618) ;  /* 0xffffc09000007947 */ /* 0x000fea000383ffff */
        .weak           $__internal_75_$__cuda_sm70_shflsync_down_p
        .type           $__internal_75_$__cuda_sm70_shflsync_down_p,@function
        .size           $__internal_75_$__cuda_sm70_shflsync_down_p,(.L_x_14293 - $__internal_75_$__cuda_sm70_shflsync_down_p)
$__internal_75_$__cuda_sm70_shflsync_down_p:
[----:B------:R-:W-:Y:S04]  /*6e30*/  WARPSYNC R110 ;  /* 0x0000006e00007348 */ /* 0x000fe80003800000 */
[----:B------:R0:W1:Y:S02]  /*6e40*/  SHFL.DOWN PT, R107, R105, R107, R111 ;  /* 0x0800006b696b7389 */ /* 0x00006400000e006f */
[----:B0-----:R-:W-:-:S06]  /*6e50*/  HFMA2.MMA R105, -RZ, RZ, 0, 0 ;  /* 0x00000000ff697435 */ /* 0x001fcc00000001ff */
[----:B------:R-:W-:Y:S05]  /*6e60*/  RET.REL.NODEC R104 `(_ZN10layer_norm13ln_bwd_kernelINS_13Kernel_traitsI13__nv_bfloat16S2_fS2_fjLj5120ELj1ELj1ELj4ELj16ENS_18Kernel_traits_baseILj5120ES2_S2_fS2_fjLj128EEEEELb1ELb1ELb0ELb1EEEvNS_9BwdParamsE) ;  /* 0xffff919068007950 */ /* 0x000fea0003c3ffff */
.L_x_5619:
        /* <DEDUP_REMOVED lines=9> */
.L_x_14293:


//--------------------- .text._ZN10layer_norm22ln_bwd_finalize_kernelINS_22Kernel_traits_finalizeILj5120E13__nv_bfloat16S2_fS2_fjLb1ELj1024ELj4ENS_18Kernel_traits_baseILj5120ES2_S2_fS2_fjLj1024EEEEELb1ELb0EEEvNS_9BwdParamsE --------------------------
	.section	.text._ZN10layer_norm22ln_bwd_finalize_kernelINS_22Kernel_traits_finalizeILj5120E13__nv_bfloat16S2_fS2_fjLb1ELj1024ELj4ENS_18Kernel_traits_baseILj5120ES2_S2_fS2_fjLj1024EEEEELb1ELb0EEEvNS_9BwdParamsE,"ax",@progbits
	.sectioninfo	@"SHI_REGISTERS=32"
	.align	128
        .global         _ZN10layer_norm22ln_bwd_finalize_kernelINS_22Kernel_traits_finalizeILj5120E13__nv_bfloat16S2_fS2_fjLb1ELj1024ELj4ENS_18Kernel_traits_baseILj5120ES2_S2_fS2_fjLj1024EEEEELb1ELb0EEEvNS_9BwdParamsE
        .type           _ZN10layer_norm22ln_bwd_finalize_kernelINS_22Kernel_traits_finalizeILj5120E13__nv_bfloat16S2_fS2_fjLb1ELj1024ELj4ENS_18Kernel_traits_baseILj5120ES2_S2_fS2_fjLj1024EEEEELb1ELb0EEEvNS_9BwdParamsE,@function
        .size           _ZN10layer_norm22ln_bwd_finalize_kernelINS_22Kernel_traits_finalizeILj5120E13__nv_bfloat16S2_fS2_fjLb1ELj1024ELj4ENS_18Kernel_traits_baseILj5120ES2_S2_fS2_fjLj1024EEEEELb1ELb0EEEvNS_9BwdParamsE,(.L_x_14294 - _ZN10layer_norm22ln_bwd_finalize_kernelINS_22Kernel_traits_finalizeILj5120E13__nv_bfloat16S2_fS2_fjLb1ELj1024ELj4ENS_18Kernel_traits_baseILj5120ES2_S2_fS2_fjLj1024EEEEELb1ELb0EEEvNS_9BwdParamsE)
        .other          _ZN10layer_norm22ln_bwd_finalize_kernelINS_22Kernel_traits_finalizeILj5120E13__nv_bfloat16S2_fS2_fjLb1ELj1024ELj4ENS_18Kernel_traits_baseILj5120ES2_S2_fS2_fjLj1024EEEEELb1ELb0EEEvNS_9BwdParamsE,@"STO_CUDA_ENTRY STV_DEFAULT"
_ZN10layer_norm22ln_bwd_finalize_kernelINS_22Kernel_traits_finalizeILj5120E13__nv_bfloat16S2_fS2_fjLb1ELj1024ELj4ENS_18Kernel_traits_baseILj5120ES2_S2_fS2_fjLj1024EEEEELb1ELb0EEEvNS_9BwdParamsE:
.text._ZN10layer_norm22ln_bwd_finalize_kernelINS_22Kernel_traits_finalizeILj5120E13__nv_bfloat16S2_fS2_fjLb1ELj1024ELj4ENS_18Kernel_traits_baseILj5120ES2_S2_fS2_fjLj1024EEEEELb1ELb0EEEvNS_9BwdParamsE:
        /* <DEDUP_REMOVED lines=19> */
.L_x_5633:
        /* <DEDUP_REMOVED lines=33> */
.L_x_5624:
        /* <DEDUP_REMOVED lines=47> */
.L_x_5623:
[----:B------:R-:W-:Y:S05]  /*0630*/  BSYNC B1 ;  /* 0x0000000000017941 */ /* 0x000fea0003800000 */
.L_x_5622:
        /* <DEDUP_REMOVED lines=29> */
.L_x_5626:
[----:B------:R-:W-:Y:S05]  /*0810*/  BSYNC B1 ;  /* 0x0000000000017941 */ /* 0x000fea0003800000 */
.L_x_5625:
        /* <DEDUP_REMOVED lines=14> */
.L_x_5627:
[----:B------:R-:W-:Y:S05]  /*0900*/  BSYNC B1 ;  /* 0x0000000000017941 */ /* 0x000fea0003800000 */
.L_x_5621:
[----:B------:R-:W-:Y:S05]  /*0910*/  BSYNC B0 ;  /* 0x0000000000007941 */ /* 0x000fea0003800000 */
.L_x_5620:
        /* <DEDUP_REMOVED lines=12> */
.L_x_5634:
        /* <DEDUP_REMOVED lines=27> */
.L_x_5635:
        /* <DEDUP_REMOVED lines=9> */
.L_x_5628:
        /* <DEDUP_REMOVED lines=21> */
.L_x_5632:
[----:B------:R-:W-:Y:S05]  /*0d70*/  BSYNC B0 ;  /* 0x0000000000007941 */ /* 0x000fea0003800000 */
.L_x_5631:
[C---:B------:R-:W-:Y:S02]  /*0d80*/  ISETP.GT.U32.AND P1, PT, R4.reuse, -0x1401, PT ;  /* 0xffffebff0400780c */ /* 0x040fe40003f24070 */
[----:B------:R-:W-:-:S02]  /*0d90*/  IADD3 R4, R4, 0x1400, RZ ;  /* 0x0000140004047810 */ /* 0x000fc40007ffe0ff */
[----:B------:R-:W-:-:S09]  /*0da0*/  IADD3 R5, R5, 0xa00, RZ ;  /* 0x00000a0005057810 */ /* 0x000fd20007ffe0ff */
[----:B01----:R-:W-:Y:S05]  /*0db0*/  @P1 BRA `(.L_x_5633) ;  /* 0xfffff37000001947 */ /* 0x003fea000383ffff */
[----:B------:R-:W-:Y:S05]  /*0dc0*/  EXIT ;  /* 0x000000000000794d */ /* 0x000fea0003800000 */
.L_x_5629:
[----:B------:R-:W-:Y:S01]  /*0dd0*/  HFMA2.MMA R17, -RZ, RZ, 0, 5.9604644775390625e-08 ;  /* 0x00000001ff117435 */ /* 0x000fe200000001ff */
[----:B---3--:R-:W-:Y:S01]  /*0de0*/  MOV R18, R10 ;  /* 0x0000000a00127202 */ /* 0x008fe20000000f00 */
[----:B------:R-:W-:Y:S01]  /*0df0*/  IMAD.MOV.U32 R14, RZ, RZ, 0x1f ;  /* 0x0000001fff0e7424 */ /* 0x000fe200078e00ff */
[----:B------:R-:W-:Y:S02]  /*0e00*/  MOV R19, 0xffffffff ;  /* 0xffffffff00137802 */ /* 0x000fe40000000f00 */
[----:B------:R-:W-:Y:S02]  /*0e10*/  MOV R8, 0xe30 ;  /* 0x00000e3000087802 */ /* 0x000fe40000000f00 */
[----:B012---:R-:W-:Y:S05]  /*0e20*/  CALL.REL.NOINC `($__internal_76_$__cuda_sm70_shflsync_bfly_p) ;  /* 0x0000059000007944 */ /* 0x007fea0003c00000 */
[----:B01----:R-:W-:Y:S05]  /*0e30*/  BRA `(.L_x_5634) ;  /* 0xfffffba000007947 */ /* 0x003fea000383ffff */
.L_x_5630:
[----:B------:R-:W-:Y:S01]  /*0e40*/  HFMA2.MMA R17, -RZ, RZ, 0, 1.1920928955078125e-07 ;  /* 0x00000002ff117435 */ /* 0x000fe200000001ff */
[----:B------:R-:W-:Y:S01]  /*0e50*/  IMAD.MOV.U32 R14, RZ, RZ, 0x1f ;  /* 0x0000001fff0e7424 */ /* 0x000fe200078e00ff */
[----:B------:R-:W-:Y:S02]  /*0e60*/  MOV R19, 0xffffffff ;  /* 0xffffffff00137802 */ /* 0x000fe40000000f00 */
[----:B------:R-:W-:Y:S02]  /*0e70*/  MOV R8, 0xe90 ;  /* 0x00000e9000087802 */ /* 0x000fe40000000f00 */
[----:B0123--:R-:W-:Y:S05]  /*0e80*/  CALL.REL.NOINC `($__internal_76_$__cuda_sm70_shflsync_bfly_p) ;  /* 0x0000053000007944 */ /* 0x00ffea0003c00000 */
[----:B0-----:R-:W-:Y:S01]  /*0e90*/  HFMA2.MMA R17, -RZ, RZ, 0, 2.384185791015625e-07 ;  /* 0x00000004ff117435 */ /* 0x001fe200000001ff */
[----:B-1----:R-:W-:Y:S01]  /*0ea0*/  FADD.FTZ R18, R18, R14 ;  /* 0x0000000e12127221 */ /* 0x002fe20000010000 */
[----:B------:R-:W-:Y:S01]  /*0eb0*/  MOV R19, 0xffffffff ;  /* 0xffffffff00137802 */ /* 0x000fe20000000f00 */
[----:B------:R-:W-:Y:S01]  /*0ec0*/  IMAD.MOV.U32 R14, RZ, RZ, 0x1f ;  /* 0x0000001fff0e7424 */ /* 0x000fe200078e00ff */
[----:B------:R-:W-:-:S02]  /*0ed0*/  MOV R8, 0xef0 ;  /* 0x00000ef000087802 */ /* 0x000fc40000000f00 */
[----:B------:R-:W-:Y:S05]  /*0ee0*/  CALL.REL.NOINC `($__internal_76_$__cuda_sm70_shflsync_bfly_p) ;  /* 0x000004d000007944 */ /* 0x000fea0003c00000 */
[----:B0-----:R-:W-:Y:S01]  /*0ef0*/  HFMA2.MMA R17, -RZ, RZ, 0, 4.76837158203125e-07 ;  /* 0x00000008ff117435 */ /* 0x001fe200000001ff */
[----:B-1----:R-:W-:Y:S01]  /*0f00*/  FADD.FTZ R18, R18, R14 ;  /* 0x0000000e12127221 */ /* 0x002fe20000010000 */
[----:B------:R-:W-:Y:S01]  /*0f10*/  MOV R19, 0xffffffff ;  /* 0xffffffff00137802 */ /* 0x000fe20000000f00 */
[----:B------:R-:W-:Y:S01]  /*0f20*/  IMAD.MOV.U32 R14, RZ, RZ, 0x1f ;  /* 0x0000001fff0e7424 */ /* 0x000fe200078e00ff */
[----:B------:R-:W-:-:S02]  /*0f30*/  MOV R8, 0xf50 ;  /* 0x00000f5000087802 */ /* 0x000fc40000000f00 */
[----:B------:R-:W-:Y:S05]  /*0f40*/  CALL.REL.NOINC `($__internal_76_$__cuda_sm70_shflsync_bfly_p) ;  /* 0x0000047000007944 */ /* 0x000fea0003c00000 */
[----:B-1----:R-:W-:Y:S01]  /*0f50*/  FADD.FTZ R10, R18, R14 ;  /* 0x0000000e120a7221 */ /* 0x002fe20000010000 */
[----:B0-----:R-:W-:Y:S01]  /*0f60*/  HFMA2.MMA R17, -RZ, RZ, 0, 9.5367431640625e-07 ;  /* 0x00000010ff117435 */ /* 0x001fe200000001ff */
[----:B------:R-:W-:Y:S01]  /*0f70*/  IMAD.MOV.U32 R14, RZ, RZ, 0x1f ;  /* 0x0000001fff0e7424 */ /* 0x000fe200078e00ff */
[----:B------:R-:W-:-:S02]  /*0f80*/  MOV R19, 0xffffffff ;  /* 0xffffffff00137802 */ /* 0x000fc40000000f00 */
[----:B------:R-:W-:Y:S02]  /*0f90*/  MOV R18, R10 ;  /* 0x0000000a00127202 */ /* 0x000fe40000000f00 */
[----:B------:R-:W-:Y:S02]  /*0fa0*/  MOV R8, 0xfc0 ;  /* 0x00000fc000087802 */ /* 0x000fe40000000f00 */
[----:B------:R-:W-:Y:S05]  /*0fb0*/  CALL.REL.NOINC `($__internal_76_$__cuda_sm70_shflsync_bfly_p) ;  /* 0x0000040000007944 */ /* 0x000fea0003c00000 */
[----:B0-----:R-:W-:Y:S01]  /*0fc0*/  HFMA2.MMA R17, -RZ, RZ, 0, 5.9604644775390625e-08 ;  /* 0x00000001ff117435 */ /* 0x001fe200000001ff */
[----:B-1----:R-:W-:Y:S01]  /*0fd0*/  IMAD.MOV.U32 R13, RZ, RZ, R14 ;  /* 0x000000ffff0d7224 */ /* 0x002fe200078e000e */
[----:B------:R-:W-:Y:S01]  /*0fe0*/  MOV R18, R15 ;  /* 0x0000000f00127202 */ /* 0x000fe20000000f00 */
[----:B------:R-:W-:Y:S01]  /*0ff0*/  IMAD.MOV.U32 R14, RZ, RZ, 0x1f ;  /* 0x0000001fff0e7424 */ /* 0x000fe200078e00ff */
[----:B------:R-:W-:Y:S02]  /*1000*/  MOV R19, 0xffffffff ;  /* 0xffffffff00137802 */ /* 0x000fe40000000f00 */
[----:B------:R-:W-:Y:S02]  /*1010*/  MOV R8, 0x1030 ;  /* 0x0000103000087802 */ /* 0x000fe40000000f00 */
[----:B------:R-:W-:Y:S05]  /*1020*/  CALL.REL.NOINC `($__internal_76_$__cuda_sm70_shflsync_bfly_p) ;  /* 0x0000039000007944 */ /* 0x000fea0003c00000 */
[----:B0-----:R-:W-:Y:S01]  /*1030*/  HFMA2.MMA R17, -RZ, RZ, 0, 1.1920928955078125e-07 ;  /* 0x00000002ff117435 */ /* 0x001fe200000001ff */
[----:B-1----:R-:W-:Y:S01]  /*1040*/  FADD.FTZ R18, R15, R14 ;  /* 0x0000000e0f127221 */ /* 0x002fe20000010000 */
[----:B------:R-:W-:Y:S01]  /*1050*/  MOV R19, 0xffffffff ;  /* 0xffffffff00137802 */ /* 0x000fe20000000f00 */
[----:B------:R-:W-:Y:S01]  /*1060*/  IMAD.MOV.U32 R14, RZ, RZ, 0x1f ;  /* 0x0000001fff0e7424 */ /* 0x000fe200078e00ff */
[----:B------:R-:W-:-:S02]  /*1070*/  MOV R8, 0x1090 ;  /* 0x0000109000087802 */ /* 0x000fc40000000f00 */
[----:B------:R-:W-:Y:S05]  /*1080*/  CALL.REL.NOINC `($__internal_76_$__cuda_sm70_shflsync_bfly_p) ;  /* 0x0000033000007944 */ /* 0x000fea0003c00000 */
        /* <DEDUP_REMOVED lines=35> */
[----:B------:R-:W-:Y:S01]  /*12c0*/  IMAD.MOV.U32 R19, RZ, RZ, -0x1 ;  /* 0xffffffffff137424 */ /* 0x000fe200078e00ff */
[----:B------:R-:W-:-:S02]  /*12d0*/  MOV R8, 0x12f0 ;  /* 0x000012f000087802 */ /* 0x000fc40000000f00 */
[----:B------:R-:W-:Y:S05]  /*12e0*/  CALL.REL.NOINC `($__internal_76_$__cuda_sm70_shflsync_bfly_p) ;  /* 0x000000d000007944 */ /* 0x000fea0003c00000 */
[----:B0-----:R-:W-:Y:S01]  /*12f0*/  HFMA2.MMA R17, -RZ, RZ, 0, 4.76837158203125e-07 ;  /* 0x00000008ff117435 */ /* 0x001fe200000001ff */
[----:B-1----:R-:W-:Y:S01]  /*1300*/  FADD.FTZ R18, R18, R14 ;  /* 0x0000000e12127221 */ /* 0x002fe20000010000 */
[----:B------:R-:W-:-:S02]  /*1310*/  MOV R14, 0x1f ;  /* 0x0000001f000e7802 */ /* 0x000fc40000000f00 */
[----:B------:R-:W-:Y:S02]  /*1320*/  MOV R19, 0xffffffff ;  /* 0xffffffff00137802 */ /* 0x000fe40000000f00 */
[----:B------:R-:W-:Y:S02]  /*1330*/  MOV R8, 0x1350 ;  /* 0x0000135000087802 */ /* 0x000fe40000000f00 */
[----:B------:R-:W-:Y:S05]  /*1340*/  CALL.REL.NOINC `($__internal_76_$__cuda_sm70_shflsync_bfly_p) ;  /* 0x0000007000007944 */ /* 0x000fea0003c00000 */
[----:B01----:R-:W-:Y:S01]  /*1350*/  FADD.FTZ R18, R18, R14 ;  /* 0x0000000e12127221 */ /* 0x003fe20000010000 */
[----:B------:R-:W-:Y:S01]  /*1360*/  HFMA2.MMA R14, -RZ, RZ, 0, 1.847743988037109375e-06 ;  /* 0x0000001fff0e7435 */ /* 0x000fe200000001ff */
[----:B------:R-:W-:Y:S01]  /*1370*/  IMAD.MOV.U32 R17, RZ, RZ, 0x10 ;  /* 0x00000010ff117424 */ /* 0x000fe200078e00ff */
[----:B------:R-:W-:Y:S02]  /*1380*/  MOV R19, 0xffffffff ;  /* 0xffffffff00137802 */ /* 0x000fe40000000f00 */
[----:B------:R-:W-:Y:S02]  /*1390*/  MOV R8, 0x13b0 ;  /* 0x000013b000087802 */ /* 0x000fe40000000f00 */
[----:B------:R-:W-:Y:S05]  /*13a0*/  CALL.REL.NOINC `($__internal_76_$__cuda_sm70_shflsync_bfly_p) ;  /* 0x0000001000007944 */ /* 0x000fea0003c00000 */
[----:B01----:R-:W-:Y:S05]  /*13b0*/  BRA `(.L_x_5635) ;  /* 0xfffff7d000007947 */ /* 0x003fea000383ffff */
        .weak           $__internal_76_$__cuda_sm70_shflsync_bfly_p
        .type           $__internal_76_$__cuda_sm70_shflsync_bfly_p,@function
        .size           $__internal_76_$__cuda_sm70_shflsync_bfly_p,(.L_x_14294 - $__internal_76_$__cuda_sm70_shflsync_bfly_p)
$__internal_76_$__cuda_sm70_shflsync_bfly_p:
[----:B------:R-:W-:Y:S01]  /*13c0*/  HFMA2.MMA R9, -RZ, RZ, 0, 0 ;  /* 0x00000000ff097435 */ /* 0x000fe200000001ff */
[----:B------:R-:W-:Y:S04]  /*13d0*/  WARPSYNC R19 ;  /* 0x0000001300007348 */ /* 0x000fe80003800000 */
[----:B------:R0:W1:Y:S01]  /*13e0*/  SHFL.BFLY PT, R14, R18, R17, R14 ;  /* 0x0c000011120e7389 */ /* 0x00006200000e000e */
[----:B------:R-:W-:Y:S05]  /*13f0*/  RET.REL.NODEC R8 `(_ZN10layer_norm22ln_bwd_finalize_kernelINS_22Kernel_traits_finalizeILj5120E13__nv_bfloat16S2_fS2_fjLb1ELj1024ELj4ENS_18Kernel_traits_baseILj5120ES2_S2_fS2_fjLj1024EEEEELb1ELb0EEEvNS_9BwdParamsE) ;  /* 0xffffec0008007950 */ /* 0x000fea0003c3ffff */
.L_x_5636:
        /* <DEDUP_REMOVED lines=16> */
.L_x_14294:


//--------------------- .text._ZN10layer_norm13ln_bwd_kernelINS_13Kernel_traitsI13__nv_bfloat16S2_fS2_fjLj5120ELj1ELj1ELj4ELj16ENS_18Kernel_traits_baseILj5120ES2_S2_fS2_fjLj128EEEEELb1ELb1ELb1ELb0EEEvNS_9BwdParamsE --------------------------
	.section	.text._ZN10layer_norm13ln_bwd_kernelINS_13Kernel_traitsI13__nv_bfloat16S2_fS2_fjLj5120ELj1ELj1ELj4ELj16ENS_18Kernel_traits_baseILj5120ES2_S2_fS2_fjLj128EEEEELb1ELb1ELb1ELb0EEEvNS_9BwdParamsE,"ax",@progbits
	.sectioninfo	@"SHI_REGISTERS=32"
	.align	128
        .global         _ZN10layer_norm13ln_bwd_kernelINS_13Kernel_traitsI13__nv_bfloat16S2_fS2_fjLj5120ELj1ELj1ELj4ELj16ENS_18Kernel_traits_baseILj5120ES2_S2_fS2_fjLj128EEEEELb1ELb1ELb1ELb0EEEvNS_9BwdParamsE
        .type           _ZN10layer_norm13ln_bwd_kernelINS_13Kernel_traitsI13__nv_bfloat16S2_fS2_fjLj5120ELj1ELj1ELj4ELj16ENS_18Kernel_traits_baseILj5120ES2_S2_fS2_fjLj128EEEEELb1ELb1ELb1ELb0EEEvNS_9BwdParamsE,@function
        .size           _ZN10layer_norm13ln_bwd_kernelINS_13Kernel_traitsI13__nv_bfloat16S2_fS2_fjLj5120ELj1ELj1ELj4ELj16ENS_18Kernel_traits_baseILj5120ES2_S2_fS2_fjLj128EEEEELb1ELb1ELb1ELb0EEEvNS_9BwdParamsE,(.L_x_14295 - _ZN10layer_norm13ln_bwd_kernelINS_13Kernel_traitsI13__nv_bfloat16S2_fS2_fjLj5120ELj1ELj1ELj4ELj16ENS_18Kernel_traits_baseILj5120ES2_S2_fS2_fjLj128EEEEELb1ELb1ELb1ELb0EEEvNS_9BwdParamsE)
        .other          _ZN10layer_norm13ln_bwd_kernelINS_13Kernel_traitsI13__nv_bfloat16S2_fS2_fjLj5120ELj1ELj1ELj4ELj16ENS_18Kernel_traits_baseILj5120ES2_S2_fS2_fjLj128EEEEELb1ELb1ELb1ELb0EEEvNS_9BwdParamsE,@"STO_CUDA_ENTRY STV_DEFAULT"
_ZN10layer_norm13ln_bwd_kernelINS_13Kernel_traitsI13__nv_bfloat16S2_fS2_fjLj5120ELj1ELj1ELj4ELj16ENS_18Kernel_traits_baseILj5120ES2_S2_fS2_fjLj128EEEEELb1ELb1ELb1ELb0EEEvNS_9BwdParamsE:
.text._ZN10layer_norm13ln_bwd_kernelINS_13Kernel_traitsI13__nv_bfloat16S2_fS2_fjLj5120ELj1ELj1ELj4ELj16ENS_18Kernel_traits_baseILj5120ES2_S2_fS2_fjLj128EEEEELb1ELb1ELb1ELb0EEEvNS_9BwdParamsE:
[----:B------:R-:W-:-:S03]  /*0000*/  IMAD.MOV.U32 R1, RZ, RZ, c[0x0][0x28] ;  /* 0x00000a00ff017624 */ /* 0x000fc600078e00ff */
[----:B------:R-:W0:Y:S01]  /*0010*/  S2R R28, SR_TID.X ;  /* 0x00000000001c7919 */ /* 0x000e220000002100 */
[----:B------:R-:W-:Y:S01]  /*0020*/  IMAD.MOV.U32 R0, RZ, RZ, c[0x0][0x168] ;  /* 0x00005a00ff007624 */ /* 0x000fe200078e00ff */
[----:B------:R-:W-:-:S04]  /*0030*/  IADD3 R1, R1, -0x5d8, RZ ;  /* 0xfffffa2801017810 */ /* 0x000fc80007ffe0ff */
[----:B------:R-:W-:Y:S01]  /*0040*/  SHF.R.S32.HI R0, RZ, 0x1f, R0 ;  /* 0x0000001fff007819 */ /* 0x000fe20000011400 */
[----:B------:R1:W-:Y:S03]  /*0050*/  STL.64 [R1+0x5c0], R6 ;  /* 0x0005c00601007387 */ /* 0x0003e60000100a00 */
[----:B------:R-:W-:Y:S01]  /*0060*/  LEA.HI R0, R0, c[0x0][0x168], RZ, 0x3 ;  /* 0x00005a0000007a11 */ /* 0x000fe200078f18ff */
[----:B------:R-:W-:Y:S04]  /*0070*/  STL.64 [R1+0x5b8], R10 ;  /* 0x0005b80a01007387 */ /* 0x000fe80000100a00 */
[----:B------:R-:W-:Y:S04]  /*0080*/  STL.64 [R1+0x5b0], R8 ;  /* 0x0005b00801007387 */ /* 0x000fe80000100a00 */
[----:B------:R-:W-:Y:S04]  /*0090*/  STL.64 [R1+0x5a8], R20 ;  /* 0x0005a81401007387 */ /* 0x000fe80000100a00 */
[----:B------:R-:W-:Y:S01]  /*00a0*/  STL.64 [R1+0x5a0], R14 ;  /* 0x0005a00e01007387 */ /* 0x000fe20000100a00 */
[----:B0-----:R-:W-:-:S03]  /*00b0*/  LOP3.LUT R2, R28, 0x7f, RZ, 0xc, !PT ;  /* 0x0000007f1c027812 */ /* 0x001fc600078e0cff */
[----:B------:R-:W-:Y:S01]  /*00c0*/  STL.64 [R1+0x598], R12 ;  /* 0x0005980c01007387 */ /* 0x000fe20000100a00 */
[----:B------:R-:W-:Y:S02]  /*00d0*/  LEA.HI.SX32 R3, R0, R2, 0x1d ;  /* 0x0000000200037211 */ /* 0x000fe400078feaff */
[----:B------:R-:W-:Y:S01]  /*00e0*/  LOP3.LUT R0, R28, 0x7f, RZ, 0xc0, !PT ;  /* 0x0000007f1c007812 */ /* 0x000fe200078ec0ff */
[----:B------:R-:W-:Y:S01]  /*00f0*/  STL.64 [R1+0x590], R18 ;  /* 0x0005901201007387 */ /* 0x000fe20000100a00 */
[C---:B------:R-:W-:Y:S01]  /*0100*/  LOP3.LUT P4, RZ, R3.reuse, 0xffffff80, RZ, 0xc0, !PT ;  /* 0xffffff8003ff7812 */ /* 0x040fe2000788c0ff */
[----:B------:R-:W-:Y:S01]  /*0110*/  ULDC.64 UR4, c[0x0][0x118] ;  /* 0x0000460000047ab9 */ /* 0x000fe20000000a00 */
[C---:B------:R-:W-:Y:S01]  /*0120*/  ISETP.GE.U32.AND P0, PT, R3.reuse, 0x100, PT ;  /* 0x000001000300780c */ /* 0x040fe20003f06070 */
[----:B------:R-:W-:Y:S01]  /*0130*/  STL.64 [R1+0x588], R16 ;  /* 0x0005881001007387 */ /* 0x000fe20000100a00 */
[C---:B------:R-:W-:Y:S02]  /*0140*/  ISETP.GE.U32.AND P3, PT, R3.reuse, 0x280, PT ;  /* 0x000002800300780c */ /* 0x040fe40003f66070 */
[C---:B------:R-:W-:Y:S01]  /*0150*/  ISETP.GE.U32.AND P1, PT, R3.reuse, 0x180, PT ;  /* 0x000001800300780c */ /* 0x040fe20003f26070 */
[----:B------:R-:W-:Y:S01]  /*0160*/  STL.64 [R1+0x580], R22 ;  /* 0x0005801601007387 */ /* 0x000fe20000100a00 */
[----:B------:R-:W-:-:S03]  /*0170*/  ISETP.GE.U32.AND P2, PT, R3, 0x200, PT ;  /* 0x000002000300780c */ /* 0x000fc60003f46070 */
[----:B------:R0:W-:Y:S02]  /*0180*/  STL.64 [R1+0x578], R24 ;  /* 0x0005781801007387 */ /* 0x0001e40000100a00 */
[----:B------:R-:W-:Y:S02]  /*0190*/  @P4 MOV R2, 0x10 ;  /* 0x0000001000024802 */ /* 0x000fe40000000f00 */
[----:B------:R-:W-:Y:S01]  /*01a0*/  STL.64 [R1+0x570], R26 ;  /* 0x0005701a01007387 */ /* 0x000fe20000100a00 */
[----:B------:R-:W-:Y:S02]  /*01b0*/  @P0 IMAD.MOV.U32 R28, RZ, RZ, 0x10 ;  /* 0x00000010ff1c0424 */ /* 0x000fe400078e00ff */
[CC--:B-1----:R-:W-:Y:S01]  /*01c0*/  @P4 IMAD.WIDE.U32 R6, R0.reuse, R2.reuse, c[0x0][0x1c8] ;  /* 0x0000720000064625 */ /* 0x0c2fe200078e0002 */
[----:B------:R-:W-:Y:S04]  /*01d0*/  STL [R1+0x68], R3 ;  /* 0x0000680301007387 */ /* 0x000fe80000100800 */
[----:B------:R1:W-:Y:S01]  /*01e0*/  STL.64 [R1+0x5d0], R6 ;  /* 0x0005d00601007387 */ /* 0x0003e20000100a00 */
[----:B0-----:R-:W-:-:S03]  /*01f0*/  @P4 IMAD.WIDE.U32 R24, R0, R2, c[0x0][0x1b0] ;  /* 0x00006c0000184625 */ /* 0x001fc600078e0002 */
[----:B------:R0:W-:Y:S04]  /*0200*/  STL.64 [R1+0x5c8], R4 ;  /* 0x0005c80401007387 */ /* 0x0001e80000100a00 */
[----:B------:R2:W3:Y:S04]  /*0210*/  LDL.64 R8, [R1+0x20] ;  /* 0x0000200001087983 */ /* 0x0004e80000100a00 */
[----:B-1----:R2:W4:Y:S04]  /*0220*/  LDL.64 R6, [R1+0x38] ;  /* 0x0000380001067983 */ /* 0x0025280000100a00 */
[----:B0-----:R2:W4:Y:S04]  /*0230*/  LDL.64 R4, [R1+0x30] ;  /* 0x0000300001047983 */ /* 0x0015280000100a00 */
[----:B------:R2:W3:Y:S04]  /*0240*/  LDL.64 R10, [R1+0x28] ;  /* 0x00002800010a7983 */ /* 0x0004e80000100a00 */
[----:B------:R2:W2:Y:S04]  /*0250*/  LDL.64 R12, [R1+0x10] ;  /* 0x00001000010c7983 */ /* 0x0004a80000100a00 */
[----:B------:R0:W2:Y:S04]  /*0260*/  LDL.64 R14, [R1+0x18] ;  /* 0x00001800010e7983 */ /* 0x0000a80000100a00 */
[----:B------:R0:W2:Y:S04]  /*0270*/  LDL.64 R16, [R1] ;  /* 0x0000000001107983 */ /* 0x0000a80000100a00 */
[----:B------:R0:W2:Y:S04]  /*0280*/  LDL.64 R18, [R1+0x8] ;  /* 0x0000080001127983 */ /* 0x0000a80000100a00 */
[----:B----4-:R-:W4:Y:S01]  /*0290*/  @P4 LDG.E.128 R4, [R24.64] ;  /* 0x0000000418044981 */ /* 0x010f22000c1e1d00 */
[----:B------:R-:W-:-:S03]  /*02a0*/  @P4 LOP3.LUT R0, R0, 0x80, RZ, 0xfc, !PT ;  /* 0x0000008000004812 */ /* 0x000fc600078efcff */
[----:B----4-:R-:W-:Y:S04]  /*02b0*/  @P4 STL.64 [R1+0x30], R4 ;  /* 0x0000300401004387 */ /* 0x010fe80000100a00 */
[----:B------:R1:W-:Y:S04]  /*02c0*/  @P4 STL.64 [R1+0x38], R6 ;  /* 0x0000380601004387 */ /* 0x0003e80000100a00 */
[----:B-1----:R-:W3:Y:S01]  /*02d0*/  LDL.LU.64 R6, [R1+0x5d0] ;  /* 0x0005d00001067983 */ /* 0x002ee20000300a00 */
[----:B------:R-:W-:-:S03]  /*02e0*/  @P0 IMAD.WIDE.U32 R20, R0, R28, c[0x0][0x1b0] ;  /* 0x00006c0000140625 */ /* 0x000fc600078e001c */
[----:B------:R0:W4:Y:S01]  /*02f0*/  LDL.LU.64 R4, [R1+0x5c8] ;  /* 0x0005c80001047983 */ /* 0x0001220000300a00 */
[----:B------:R-:W-:-:S03]  /*0300*/  @P0 IMAD.WIDE.U32 R28, R0, R28, c[0x0][0x1c8] ;  /* 0x00007200001c0625 */ /* 0x000fc600078e001c */
[----:B--2---:R1:W2:Y:S04]  /*0310*/  @P0 LDG.E.128 R12, [R20.64] ;  /* 0x00000004140c0981 */ /* 0x0042a8000c1e1d00 */
[----:B------:R-:W2:Y:S01]  /*0320*/  @P0 LDG.E.128 R16, [R28.64] ;  /* 0x000000041c100981 */ /* 0x000ea2000c1e1d00 */
[----:B------:R-:W-:-:S05]  /*0330*/  @P3 IMAD.MOV.U32 R27, RZ, RZ, 0x10 ;  /* 0x00000010ff1b3424 */ /* 0x000fca00078e00ff */
[----:B------:R-:W-:Y:S04]  /*0340*/  @P3 STL [R1+0x6c], R27 ;  /* 0x00006c1b01003387 */ /* 0x000fe80000100800 */
[----:B---3--:R3:W2:Y:S04]  /*0350*/  @P4 LDG.E.128 R8, [R6.64] ;  /* 0x0000000406084981 */ /* 0x0086a8000c1e1d00 */
[----:B---3--:R0:W4:Y:S01]  /*0360*/  LDL.LU.64 R6, [R1+0x5c0] ;  /* 0x0005c00001067983 */ /* 0x0081220000300a00 */
[----:B------:R-:W-:Y:S01]  /*0370*/  @P0 IADD3 R0, R0, 0x80, RZ ;  /* 0x0000008000000810 */ /* 0x000fe20007ffe0ff */
[----:B------:R-:W-:-:S04]  /*0380*/  @P1 IMAD.MOV.U32 R22, RZ, RZ, 0x10 ;  /* 0x00000010ff161424 */ /* 0x000fc800078e00ff */
[CC--:B------:R-:W-:Y:S01]  /*0390*/  @P1 IMAD.WIDE.U32 R2, R0.reuse, R22.reuse, c[0x0][0x1b0] ;  /* 0x00006c0000021625 */ /* 0x0c0fe200078e0016 */
[----:B--2---:R-:W-:Y:S04]  /*03a0*/  @P4 STL.64 [R1+0x20], R8 ;  /* 0x0000200801004387 */ /* 0x004fe80000100a00 */
[----:B------:R2:W-:Y:S04]  /*03b0*/  @P4 STL.64 [R1+0x28], R10 ;  /* 0x0000280a01004387 */ /* 0x0005e80000100a00 */
[----:B----4-:R3:W5:Y:S04]  /*03c0*/  @P1 LDG.E.128 R4, [R2.64] ;  /* 0x0000000402041981 */ /* 0x010768000c1e1d00 */
[----:B--2---:R0:W2:Y:S04]  /*03d0*/  LDL.LU.64 R10, [R1+0x5b8] ;  /* 0x0005b800010a7983 */ /* 0x0040a80000300a00 */
[----:B------:R0:W2:Y:S04]  /*03e0*/  LDL.LU.64 R8, [R1+0x5b0] ;  /* 0x0005b00001087983 */ /* 0x0000a80000300a00 */
[----:B-1----:R0:W4:Y:S04]  /*03f0*/  LDL.LU.64 R20, [R1+0x5a8] ;  /* 0x0005a80001147983 */ /* 0x0021280000300a00 */
[----:B------:R-:W-:Y:S04]  /*0400*/  @P0 STL.64 [R1+0x10], R12 ;  /* 0x0000100c01000387 */ /* 0x000fe80000100a00 */
[----:B------:R1:W-:Y:S04]  /*0410*/  @P0 STL.64 [R1+0x18], R14 ;  /* 0x0000180e01000387 */ /* 0x0003e80000100a00 */
[----:B-1----:R0:W4:Y:S04]  /*0420*/  LDL.LU.64 R14, [R1+0x5a0] ;  /* 0x0005a000010e7983 */ /* 0x0021280000300a00 */
[----:B------:R0:W4:Y:S04]  /*0430*/  LDL.LU.64 R12, [R1+0x598] ;  /* 0x00059800010c7983 */ /* 0x0001280000300a00 */
[----:B------:R-:W-:Y:S04]  /*0440*/  @P0 STL.64 [R1], R16 ;  /* 0x0000001001000387 */ /* 0x000fe80000100a00 */
[----:B------:R1:W-:Y:S04]  /*0450*/  @P0 STL.64 [R1+0x8], R18 ;  /* 0x0000081201000387 */ /* 0x0003e80000100a00 */
[----:B-1----:R0:W4:Y:S04]  /*0460*/  LDL.LU.64 R18, [R1+0x590] ;  /* 0x0005900001127983 */ /* 0x0021280000300a00 */
[----:B------:R0:W4:Y:S04]  /*0470*/  LDL.LU.64 R16, [R1+0x588] ;  /* 0x0005880001107983 */ /* 0x0001280000300a00 */
[----:B---3--:R-:W3:Y:S01]  /*0480*/  LDL.LU R3, [R1+0x6c] ;  /* 0x00006c0001037983 */ /* 0x008ee20000300800 */
[----:B------:R-:W-:Y:S01]  /*0490*/  @P1 IMAD.WIDE.U32 R22, R0, R22, c[0x0][0x1c8] ;  /* 0x0000720000161625 */ /* 0x000fe200078e0016 */
[----:B------:R-:W-:-:S02]  /*04a0*/  @P2 MOV R26, 0x10 ;  /* 0x00000010001a2802 */ /* 0x000fc40000000f00 */
[----:B------:R-:W-:-:S05]  /*04b0*/  @P1 IADD3 R0, R0, 0x80, RZ ;  /* 0x0000008000001810 */ /* 0x000fca0007ffe0ff */
[----:B------:R-:W-:-:S04]  /*04c0*/  @P2 IMAD.WIDE.U32 R24, R0, R26, c[0x0][0x1b0] ;  /* 0x00006c0000182625 */ /* 0x000fc800078e001a */
[C---:B------:R-:W-:Y:S01]  /*04d0*/  @P2 IMAD.WIDE.U32 R26, R0.reuse, R26, c[0x0][0x1c8] ;  /* 0x00007200001a2625 */ /* 0x040fe200078e001a */
[----:B--2---:R1:W5:Y:S04]  /*04e0*/  @P1 LDG.E.128 R8, [R22.64] ;  /* 0x0000000416081981 */ /* 0x004368000c1e1d00 */
[----:B-1----:R0:W2:Y:S04]  /*04f0*/  LDL.LU.64 R22, [R1+0x580] ;  /* 0x0005800001167983 */ /* 0x0020a80000300a00 */
[----:B----4-:R1:W5:Y:S04]  /*0500*/  @P2 LDG.E.128 R12, [R24.64] ;  /* 0x00000004180c2981 */ /* 0x010368000c1e1d00 */
[----:B-1----:R0:W4:Y:S04]  /*0510*/  LDL.LU.64 R24, [R1+0x578] ;  /* 0x0005780001187983 */ /* 0x0021280000300a00 */
[----:B------:R1:W5:Y:S04]  /*0520*/  @P2 LDG.E.128 R16, [R26.64] ;  /* 0x000000041a102981 */ /* 0x000368000c1e1d00 */
[----:B-1----:R0:W4:Y:S04]  /*0530*/  LDL.LU.64 R26, [R1+0x570] ;  /* 0x00057000011a7983 */ /* 0x0021280000300a00 */
        /* <DEDUP_REMOVED lines=86> */
[----:B------:R-:W-:-:S03]  /*0aa0*/  @P2 IADD3 R0, R0, 0x80, RZ ;  /* 0x0000008000002810 */ /* 0x000fc60007ffe0ff */
[----:B------:R0:W-:Y:S04]  /*0ab0*/  STL [R1+0x1ac], RZ ;  /* 0x0001acff01007387 */ /* 0x0001e80000100800 */
[----:B------:R0:W-:Y:S04]  /*0ac0*/  STL [R1+0x1a8], RZ ;  /* 0x0001a8ff01007387 */ /* 0x0001e80000100800 */
[----:B------:R0:W-:Y:S04]  /*0ad0*/  STL [R1+0x194], RZ ;  /* 0x000194ff01007387 */ /* 0x0001e80000100800 */
[----:B------:R0:W-:Y:S04]  /*0ae0*/  STL [R1+0x190], RZ ;  /* 0x000190ff01007387 */ /* 0x0001e80000100800 */
[----:B------:R0:W-:Y:S01]  /*0af0*/  STL [R1+0x19c], RZ ;  /* 0x00019cff01007387 */ /* 0x0001e20000100800 */
[----:B---3--:R-:W-:-:S03]  /*0b00*/  @P3 IMAD.WIDE.U32 R28, R0, R3, c[0x0][0x1b0] ;  /* 0x00006c00001c3625 */ /* 0x008fc600078e0003 */
[----:B------:R0:W-:Y:S01]  /*0b10*/  STL [R1+0x198], RZ ;  /* 0x000198ff01007387 */ /* 0x0001e20000100800 */
[----:B------:R-:W-:-:S03]  /*0b20*/  @P3 IMAD.WIDE.U32 R2, R0, R3, c[0x0][0x1c8] ;  /* 0x0000720000023625 */ /* 0x000fc600078e0003 */
[----:B------:R0:W-:Y:S01]  /*0b30*/  STL [R1+0x184], RZ ;  /* 0x000184ff01007387 */ /* 0x0001e20000100800 */
[----:B------:R-:W1:Y:S03]  /*0b40*/  S2UR UR6, SR_CTAID.X ;  /* 0x00000000000679c3 */ /* 0x000e660000002500 */
[----:B------:R0:W-:Y:S04]  /*0b50*/  STL [R1+0x180], RZ ;  /* 0x000180ff01007387 */ /* 0x0001e80000100800 */
[----:B------:R0:W-:Y:S04]  /*0b60*/  STL [R1+0x18c], RZ ;  /* 0x00018cff01007387 */ /* 0x0001e80000100800 */
[----:B------:R0:W-:Y:S04]  /*0b70*/  STL [R1+0x188], RZ ;  /* 0x000188ff01007387 */ /* 0x0001e80000100800 */
[----:B------:R0:W-:Y:S04]  /*0b80*/  STL [R1+0x174], RZ ;  /* 0x000174ff01007387 */ /* 0x0001e80000100800 */
[----:B------:R-:W1:Y:S04]  /*0b90*/  S2R R0, SR_TID.X ;  /* 0x0000000000007919 */ /* 0x000e680000002100 */
        /* <DEDUP_REMOVED lines=20> */
[----:B-1----:R-:W-:-:S03]  /*0ce0*/  LEA.HI R0, R0, UR6, RZ, 0x19 ;  /* 0x0000000600007c11 */ /* 0x002fc6000f8fc8ff */
[----:B------:R0:W-:Y:S04]  /*0cf0*/  STL [R1+0x120], RZ ;  /* 0x000120ff01007387 */ /* 0x0001e80000100800 */
[----:B------:R0:W-:Y:S04]  /*0d00*/  STL [R1+0x12c], RZ ;  /* 0x00012cff01007387 */ /* 0x0001e80000100800 */
[----:B------:R0:W-:Y:S04]  /*0d10*/  STL [R1+0x128], RZ ;  /* 0x000128ff01007387 */ /* 0x0001e80000100800 */
[----:B--2---:R0:W5:Y:S04]  /*0d20*/  @P3 LDG.E.128 R20, [R28.64] ;  /* 0x000000041c143981 */ /* 0x004168000c1e1d00 */
[----:B----4-:R0:W5:Y:S01]  /*0d30*/  @P3 LDG.E.128 R24, [R2.64] ;  /* 0x0000000402183981 */ /* 0x010162000c1e1d00 */
[----:B------:R-:W-:-:S13]  /*0d40*/  ISETP.GE.AND P3, PT, R0, c[0x0][0x164], PT ;  /* 0x0000590000007a0c */ /* 0x000fda0003f66270 */
[----:B------:R-:W-:Y:S05]  /*0d50*/  @P3 BRA `(.L_x_5637) ;  /* 0x0000c16000003947 */ /* 0x000fea0003800000 */
[----:B0-----:R-:W-:Y:S04]  /*0d60*/  STL [R1+0x57c], R0 ;  /* 0x00057c0001007387 */ /* 0x001fe80000100800 */
[----:B-----5:R0:W-:Y:S04]  /*0d70*/  STL [R1+0x578], R24 ;  /* 0x0005781801007387 */ /* 0x0201e80000100800 */
[----:B0-----:R-:W2:Y:S04]  /*0d80*/  LDL.LU R24, [R1+0x30] ;  /* 0x0000300001187983 */ /* 0x001ea80000300800 */
[----:B------:R0:W-:Y:S04]  /*0d90*/  STL [R1+0x574], R25 ;  /* 0x0005741901007387 */ /* 0x0001e80000100800 */
[----:B0-----:R-:W3:Y:S04]  /*0da0*/  LDL.LU R25, [R1+0x34] ;  /* 0x0000340001197983 */ /* 0x001ee80000300800 */
[----:B------:R0:W-:Y:S04]  /*0db0*/  STL [R1+0x570], R26 ;  /* 0x0005701a01007387 */ /* 0x0001e80000100800 */
[----:B0-----:R-:W4:Y:S04]  /*0dc0*/  LDL.LU R26, [R1+0x38] ;  /* 0x00003800011a7983 */ /* 0x001f280000300800 */
[----:B------:R-:W4:Y:S04]  /*0dd0*/  LDL.LU R2, [R1+0x10] ;  /* 0x0000100001027983 */ /* 0x000f280000300800 */
[----:B------:R-:W4:Y:S04]  /*0de0*/  LDL.LU R3, [R1+0x14] ;  /* 0x0000140001037983 */ /* 0x000f280000300800 */
[----:B------:R-:W4:Y:S04]  /*0df0*/  LDL.LU R28, [R1+0x18] ;  /* 0x00001800011c7983 */ /* 0x000f280000300800 */
[----:B------:R-:W4:Y:S04]  /*0e00*/  LDL.LU R29, [R1+0x1c] ;  /* 0x00001c00011d7983 */ /* 0x000f280000300800 */
[----:B------:R0:W-:Y:S04]  /*0e10*/  STL [R1+0x56c], R27 ;  /* 0x00056c1b01007387 */ /* 0x0001e80000100800 */
[----:B0-----:R-:W4:Y:S01]  /*0e20*/  LDL.LU R27, [R1+0x3c] ;  /* 0x00003c00011b7983 */ /* 0x001f220000300800 */
[----:B--2---:R-:W-:-:S02]  /*0e30*/  PRMT R0, RZ, 0x5410, R24 ;  /* 0x00005410ff007816 */ /* 0x004fc40000000018 */
[----:B------:R-:W-:-:S03]  /*0e40*/  PRMT R24, RZ, 0x7610, R24 ;  /* 0x00007610ff187816 */ /* 0x000fc60000000018 */
[----:B------:R0:W-:Y:S04]  /*0e50*/  STL [R1+0x568], R0 ;  /* 0x0005680001007387 */ /* 0x0001e80000100800 */
[----:B0-----:R-:W2:Y:S04]  /*0e60*/  LDL.LU R0, [R1+0x57c] ;  /* 0x00057c0001007983 */ /* 0x001ea80000300800 */
[----:B------:R3:W-:Y:S02]  /*0e70*/  STL [R1+0x564], R24 ;  /* 0x0005641801007387 */ /* 0x0007e40000100800 */
[----:B---3--:R-:W-:-:S02]  /*0e80*/  PRMT R24, RZ, 0x5410, R25 ;  /* 0x00005410ff187816 */ /* 0x008fc40000000019 */
[----:B------:R-:W-:-:S03]  /*0e90*/  PRMT R25, RZ, 0x7610, R25 ;  /* 0x00007610ff197816 */ /* 0x000fc60000000019 */
[----:B------:R0:W-:Y:S04]  /*0ea0*/  STL [R1+0x560], R24 ;  /* 0x0005601801007387 */ /* 0x0001e80000100800 */
[----:B0-----:R-:W3:Y:S04]  /*0eb0*/  LDL.LU R24, [R1+0x578] ;  /* 0x0005780001187983 */ /* 0x001ee80000300800 */
[----:B------:R4:W-:Y:S02]  /*0ec0*/  STL [R1+0x55c], R25 ;  /* 0x00055c1901007387 */ /* 0x0009e40000100800 */
[----:B----4-:R-:W-:-:S02]  /*0ed0*/  PRMT R25, RZ, 0x5410, R26 ;  /* 0x00005410ff197816 */ /* 0x010fc4000000001a */
[----:B------:R-:W-:-:S03]  /*0ee0*/  PRMT R26, RZ, 0x7610, R26 ;  /* 0x00007610ff1a7816 */ /* 0x000fc6000000001a */
[----:B------:R0:W-:Y:S04]  /*0ef0*/  STL [R1+0x558], R25 ;  /* 0x0005581901007387 */ /* 0x0001e80000100800 */
[----:B0-----:R-:W4:Y:S04]  /*0f00*/  LDL.LU R25, [R1+0x574] ;  /* 0x0005740001197983 */ /* 0x001f280000300800 */
[----:B------:R0:W-:Y:S02]  /*0f10*/  STL [R1+0x554], R26 ;  /* 0x0005541a01007387 */ /* 0x0001e40000100800 */
[----:B0-----:R-:W-:-:S02]  /*0f20*/  PRMT R26, RZ, 0x5410, R27 ;  /* 0x00005410ff1a7816 */ /* 0x001fc4000000001b */
[----:B------:R-:W-:-:S03]  /*0f30*/  PRMT R27, RZ, 0x7610, R27 ;  /* 0x00007610ff1b7816 */ /* 0x000fc6000000001b */
[----:B------:R0:W-:Y:S04]  /*0f40*/  STL [R1+0x550], R26 ;  /* 0x0005501a01007387 */ /* 0x0001e80000100800 */
[----:B0-----:R-:W2:Y:S04]  /*0f50*/  LDL.LU R26, [R1+0x570] ;  /* 0x00057000011a7983 */ /* 0x001ea80000300800 */
[----:B------:R0:W-:Y:S02]  /*0f60*/  STL [R1+0x54c], R27 ;  /* 0x00054c1b01007387 */ /* 0x0001e40000100800 */
[----:B0-----:R-:W-:-:S05]  /*0f70*/  PRMT R27, RZ, 0x5410, R2 ;  /* 0x00005410ff1b7816 */ /* 0x001fca0000000002 */
[----:B------:R0:W-:Y:S02]  /*0f80*/  STL [R1+0x548], R27 ;  /* 0x0005481b01007387 */ /* 0x0001e40000100800 */
[----:B0-----:R-:W-:Y:S02]  /*0f90*/  PRMT R27, RZ, 0x7610, R2 ;  /* 0x00007610ff1b7816 */ /* 0x001fe40000000002 */
[----:B------:R-:W-:-:S03]  /*0fa0*/  PRMT R2, RZ, 0x5410, R3 ;  /* 0x00005410ff027816 */ /* 0x000fc60000000003 */
[----:B------:R0:W-:Y:S04]  /*0fb0*/  STL [R1+0x544], R27 ;  /* 0x0005441b01007387 */ /* 0x0001e80000100800 */
[----:B------:R1:W-:Y:S01]  /*0fc0*/  STL [R1+0x540], R2 ;  /* 0x0005400201007387 */ /* 0x0003e20000100800 */
        /* <DEDUP_REMOVED lines=8> */
[----:B------:R-:W-:Y:S01]  /*1050*/  STL [R1+0x530], R27 ;  /* 0x0005301b01007387 */ /* 0x000fe20000100800 */
[----:B------:R-:W-:-:S03]  /*1060*/  PRMT R2, RZ, 0x5410, R4 ;  /* 0x00005410ff027816 */ /* 0x000fc60000000004 */
[----:B------:R0:W-:Y:S01]  /*1070*/  STL [R1+0x52c], R3 ;  /* 0x00052c0301007387 */ /* 0x0001e20000100800 */
[----:B------:R-:W-:-:S03]  /*1080*/  PRMT R4, RZ, 0x7610, R4 ;  /* 0x00007610ff047816 */ /* 0x000fc60000000004 */
[----:B------:R1:W-:Y:S04]  /*1090*/  STL [R1+0x528], R2 ;  /* 0x0005280201007387 */ /* 0x0003e80000100800 */
[----:B------:R1:W-:Y:S01]  /*10a0*/  STL [R1+0x524], R4 ;  /* 0x0005240401007387 */ /* 0x0003e20000100800 */
[--C-:B0-----:R-:W-:Y:S02]  /*10b0*/  PRMT R3, RZ, 0x5410, R5.reuse ;  /* 0x00005410ff037816 */ /* 0x101fe40000000005 */
[----:B-1----:R-:W-:Y:S02]  /*10c0*/  PRMT R2, RZ, 0x7610, R5 ;  /* 0x00007610ff027816 */ /* 0x002fe40000000005 */
[----:B------:R-:W2:Y:S04]  /*10d0*/  LDL.LU R5, [R1+0x28] ;  /* 0x0000280001057983 */ /* 0x000ea80000300800 */
[----:B------:R0:W-:Y:S01]  /*10e0*/  STL [R1+0x520], R3 ;  /* 0x0005200301007387 */ /* 0x0001e20000100800 */
[----:B------:R-:W-:-:S03]  /*10f0*/  PRMT R27, RZ, 0x7610, R6 ;  /* 0x00007610ff1b7816 */ /* 0x000fc60000000006 */
[----:B------:R-:W2:Y:S01]  /*1100*/  LDL.LU R4, [R1+0x2c] ;  /* 0x00002c0001047983 */ /* 0x000ea20000300800 */
[----:B------:R-:W-:-:S03]  /*1110*/  PRMT R29, RZ, 0x5410, R7 ;  /* 0x00005410ff1d7816 */ /* 0x000fc60000000007 */
[----:B------:R1:W-:Y:S01]  /*1120*/  STL [R1+0x51c], R2 ;  /* 0x00051c0201007387 */ /* 0x0003e20000100800 */
[----:B0-----:R-:W-:-:S03]  /*1130*/  PRMT R3, RZ, 0x5410, R6 ;  /* 0x00005410ff037816 */ /* 0x001fc60000000006 */
[----:B-1----:R-:W2:Y:S04]  /*1140*/  LDL.LU R2, [R1] ;  /* 0x0000000001027983 */ /* 0x002ea80000300800 */
[----:B------:R0:W-:Y:S04]  /*1150*/  STL [R1+0x518], R3 ;  /* 0x0005180301007387 */ /* 0x0001e80000100800 */
[----:B------:R-:W2:Y:S04]  /*1160*/  LDL.LU R6, [R1+0x24] ;  /* 0x0000240001067983 */ /* 0x000ea80000300800 */
[----:B0-----:R-:W3:Y:S04]  /*1170*/  LDL.LU R3, [R1+0x4] ;  /* 0x0000040001037983 */ /* 0x001ee80000300800 */
[----:B------:R0:W-:Y:S04]  /*1180*/  STL [R1+0x514], R27 ;  /* 0x0005141b01007387 */ /* 0x0001e80000100800 */
[----:B------:R-:W3:Y:S04]  /*1190*/  LDL.LU R28, [R1+0x8] ;  /* 0x00000800011c7983 */ /* 0x000ee80000300800 */
[----:B------:R1:W-:Y:S01]  /*11a0*/  STL [R1+0x510], R29 ;  /* 0x0005101d01007387 */ /* 0x0003e20000100800 */
[----:B0-----:R-:W-:-:S03]  /*11b0*/  PRMT R27, RZ, 0x7610, R7 ;  /* 0x00007610ff1b7816 */ /* 0x001fc60000000007 */
[----:B------:R-:W3:Y:S04]  /*11c0*/  LDL.LU R7, [R1+0x20] ;  /* 0x0000200001077983 */ /* 0x000ee80000300800 */
[----:B-1----:R-:W4:Y:S04]  /*11d0*/  LDL.LU R29, [R1+0xc] ;  /* 0x00000c00011d7983 */ /* 0x002f280000300800 */
[----:B------:R0:W-:Y:S02]  /*11e0*/  STL [R1+0x50c], R27 ;  /* 0x00050c1b01007387 */ /* 0x0001e40000100800 */
[----:B0-----:R-:W-:-:S05]  /*11f0*/  PRMT R27, RZ, 0x5410, R12 ;  /* 0x00005410ff1b7816 */ /* 0x001fca000000000c */
[----:B------:R0:W-:Y:S04]  /*1200*/  STL [R1+0x508], R27 ;  /* 0x0005081b01007387 */ /* 0x0001e80000100800 */
[----:B0-----:R-:W4:Y:S01]  /*1210*/  LDL.LU R27, [R1+0x56c] ;  /* 0x00056c00011b7983 */ /* 0x001f220000300800 */
[----:B------:R-:W-:-:S05]  /*1220*/  PRMT R12, RZ, 0x7610, R12 ;  /* 0x00007610ff0c7816 */ /* 0x000fca000000000c */
        /* <DEDUP_REMOVED lines=22> */
[----:B------:R-:W-:-:S03]  /*1390*/  PRMT R14, RZ, 0x7610, R22 ;  /* 0x00007610ff0e7816 */ /* 0x000fc60000000016 */
[----:B------:R1:W-:Y:S04]  /*13a0*/  STL [R1+0x4d8], R13 ;  /* 0x0004d80d01007387 */ /* 0x0003e80000100800 */
[----:B------:R-:W-:Y:S01]  /*13b0*/  STL [R1+0x4d4], R14 ;  /* 0x0004d40e01007387 */ /* 0x000fe20000100800 */
[--C-:B0-----:R-:W-:Y:S02]  /*13c0*/  PRMT R12, RZ, 0x5410, R23.reuse ;  /* 0x00005410ff0c7816 */ /* 0x101fe40000000017 */
[----:B-1----:R-:W-:-:S03]  /*13d0*/  PRMT R13, RZ, 0x7610, R23 ;  /* 0x00007610ff0d7816 */ /* 0x002fc60000000017 */
[----:B------:R-:W-:Y:S04]  /*13e0*/  STL [R1+0x4d0], R12 ;  /* 0x0004d00c01007387 */ /* 0x000fe80000100800 */
[----:B------:R2:W-:Y:S02]  /*13f0*/  STL [R1+0x4cc], R13 ;  /* 0x0004cc0d01007387 */ /* 0x0005e40000100800 */
[----:B--2---:R-:W-:Y:S02]  /*1400*/  PRMT R13, RZ, 0x5410, R6 ;  /* 0x00005410ff0d7816 */ /* 0x004fe40000000006 */
[--C-:B---3--:R-:W-:Y:S02]  /*1410*/  PRMT R14, RZ, 0x5410, R7.reuse ;  /* 0x00005410ff0e7816 */ /* 0x108fe40000000007 */
[----:B------:R-:W-:-:S02]  /*1420*/  PRMT R12, RZ, 0x7610, R7 ;  /* 0x00007610ff0c7816 */ /* 0x000fc40000000007 */
[----:B------:R-:W-:Y:S01]  /*1430*/  PRMT R7, RZ, 0x7610, R6 ;  /* 0x00007610ff077816 */ /* 0x000fe20000000006 */
[----:B------:R-:W-:Y:S01]  /*1440*/  STL [R1+0x4c8], R14 ;  /* 0x0004c80e01007387 */ /* 0x000fe20000100800 */
[----:B------:R-:W-:-:S03]  /*1450*/  PRMT R6, RZ, 0x7610, R5 ;  /* 0x00007610ff067816 */ /* 0x000fc60000000005 */
[----:B------:R0:W-:Y:S04]  /*1460*/  STL [R1+0x4c4], R12 ;  /* 0x0004c40c01007387 */ /* 0x0001e80000100800 */
[----:B------:R-:W-:Y:S04]  /*1470*/  STL [R1+0x4c0], R13 ;  /* 0x0004c00d01007387 */ /* 0x000fe80000100800 */
[----:B------:R1:W-:Y:S01]  /*1480*/  STL [R1+0x4bc], R7 ;  /* 0x0004bc0701007387 */ /* 0x0003e20000100800 */
[----:B0-----:R-:W-:Y:S02]  /*1490*/  PRMT R12, RZ, 0x5410, R5 ;  /* 0x00005410ff0c7816 */ /* 0x001fe40000000005 */
[----:B------:R-:W-:-:S03]  /*14a0*/  PRMT R5, RZ, 0x7610, R4 ;  /* 0x00007610ff057816 */ /* 0x000fc60000000004 */
[----:B------:R-:W-:Y:S01]  /*14b0*/  STL [R1+0x4b8], R12 ;  /* 0x0004b80c01007387 */ /* 0x000fe20000100800 */
[----:B-1----:R-:W-:-:S03]  /*14c0*/  PRMT R7, RZ, 0x5410, R4 ;  /* 0x00005410ff077816 */ /* 0x002fc60000000004 */
        /* <DEDUP_REMOVED lines=12> */
[----:B0-----:R-:W-:-:S05]  /*1590*/  PRMT R4, RZ, 0x5410, R28 ;  /* 0x00005410ff047816 */ /* 0x001fca000000001c */
        /* <DEDUP_REMOVED lines=37> */
[----:B--2---:R-:W-:-:S03]  /*17f0*/  IMAD.MOV.U32 R2, RZ, RZ, 0x1 ;  /* 0x00000001ff027424 */ /* 0x004fc600078e00ff */
[----:B------:R0:W-:Y:S04]  /*1800*/  STL [R1+0x44c], R3 ;  /* 0x00044c0301007387 */ /* 0x0001e80000100800 */
[----:B------:R1:W-:Y:S04]  /*1810*/  STL [R1+0x54], R0 ;  /* 0x0000540001007387 */ /* 0x0003e80000100800 */
[----:B------:R-:W-:Y:S01]  /*1820*/  STL [R1+0x114], RZ ;  /* 0x000114ff01007387 */ /* 0x000fe20000100800 */
[----:B0-----:R-:W-:Y:S02]  /*1830*/  PRMT R3, RZ, 0x5410, R25 ;  /* 0x00005410ff037816 */ /* 0x001fe40000000019 */
[----:B-1----:R-:W-:-:S05]  /*1840*/  PRMT R0, RZ, 0x5410, R24 ;  /* 0x00005410ff007816 */ /* 0x002fca0000000018 */
[----:B------:R0:W-:Y:S04]  /*1850*/  STL [R1+0x448], R0 ;  /* 0x0004480001007387 */ /* 0x0001e80000100800 */
[----:B------:R1:W-:Y:S01]  /*1860*/  STL.S16 [R1+0x424], R2 ;  /* 0x0004240201007387 */ /* 0x0003e20000100600 */
[----:B0-----:R-:W-:Y:S02]  /*1870*/  PRMT R0, RZ, 0x7610, R24 ;  /* 0x00007610ff007816 */ /* 0x001fe40000000018 */
[----:B-1----:R-:W-:-:S03]  /*1880*/  PRMT R2, RZ, 0x7610, R25 ;  /* 0x00007610ff027816 */ /* 0x002fc60000000019 */
[----:B------:R0:W-:Y:S04]  /*1890*/  STL [R1+0x444], R0 ;  /* 0x0004440001007387 */ /* 0x0001e80000100800 */
[----:B------:R1:W-:Y:S04]  /*18a0*/  STL [R1+0x440], R3 ;  /* 0x0004400301007387 */ /* 0x0003e80000100800 */
[----:B------:R2:W-:Y:S01]  /*18b0*/  STL [R1+0x43c], R2 ;  /* 0x00043c0201007387 */ /* 0x0005e20000100800 */
[--C-:B0-----:R-:W-:Y:S02]  /*18c0*/  PRMT R0, RZ, 0x5410, R26.reuse ;  /* 0x00005410ff007816 */ /* 0x101fe4000000001a */
[----:B-1----:R-:W-:-:S03]  /*18d0*/  PRMT R3, RZ, 0x7610, R26 ;  /* 0x00007610ff037816 */ /* 0x002fc6000000001a */
[----:B------:R0:W-:Y:S01]  /*18e0*/  STL [R1+0x438], R0 ;  /* 0x0004380001007387 */ /* 0x0001e20000100800 */
[----:B--2---:R-:W-:-:S03]  /*18f0*/  PRMT R2, RZ, 0x5410, R27 ;  /* 0x00005410ff027816 */ /* 0x004fc6000000001b */
[----:B------:R1:W-:Y:S01]  /*1900*/  STL [R1+0x434], R3 ;  /* 0x0004340301007387 */ /* 0x0003e20000100800 */
[----:B0-----:R-:W-:-:S05]  /*1910*/  PRMT R0, RZ, 0x7610, R27 ;  /* 0x00007610ff007816 */ /* 0x001fca000000001b */
[----:B------:R1:W-:Y:S04]  /*1920*/  STL [R1+0x42c], R0 ;  /* 0x00042c0001007387 */ /* 0x0003e80000100800 */
[----:B------:R1:W-:Y:S02]  /*1930*/  STL [R1+0x430], R2 ;  /* 0x0004300201007387 */ /* 0x0003e40000100800 */
.L_x_5839:
[----:B------:R-:W2:Y:S01]  /*1940*/  LDL R24, [R1+0x54] ;  /* 0x0000540001187983 */ /* 0x000ea20000100800 */
[----:B-1----:R-:W-:-:S03]  /*1950*/  HFMA2.MMA R0, -RZ, RZ, 0, 2.384185791015625e-07 ;  /* 0x00000004ff007435 */ /* 0x002fc600000001ff */
[----:B------:R-:W0:Y:S07]  /*1960*/  S2R R21, SR_TID.X ;  /* 0x0000000000157919 */ /* 0x000e2e0000002100 */
[----:B--2---:R-:W-:-:S05]  /*1970*/  IMAD.WIDE R2, R24, R0, c[0x0][0x1d8] ;  /* 0x0000760018027625 */ /* 0x004fca00078e0200 */
[----:B------:R1:W2:Y:S01]  /*1980*/  LDG.E R20, [R2.64] ;  /* 0x0000000402147981 */ /* 0x0002a2000c1e1900 */
[----:B------:R-:W-:-:S04]  /*1990*/  IMAD.WIDE R22, R24, R0, c[0x0][0x1a8] ;  /* 0x00006a0018167625 */ /* 0x000fc800078e0200 */
[----:B-1----:R-:W-:-:S05]  /*19a0*/  IMAD.WIDE R2, R24, R0, c[0x0][0x1a0] ;  /* 0x0000680018027625 */ /* 0x002fca00078e0200 */
[----:B------:R1:W3:Y:S02]  /*19b0*/  LDG.E R26, [R2.64] ;  /* 0x00000004021a7981 */ /* 0x0002e4000c1e1900 */
[C---:B-1----:R-:W-:Y:S02]  /*19c0*/  IMAD.WIDE R2, R24.reuse, R0, c[0x0][0x1d0] ;  /* 0x0000740018027625 */ /* 0x042fe400078e0200 */
[----:B------:R1:W5:Y:S04]  /*19d0*/  LDG.E R0, [R22.64] ;  /* 0x0000000416007981 */ /* 0x000368000c1e1900 */
[----:B-1----:R1:W4:Y:S01]  /*19e0*/  LDG.E R22, [R2.64] ;  /* 0x0000000402167981 */ /* 0x002322000c1e1900 */
[----:B0-----:R-:W-:Y:S01]  /*19f0*/  LOP3.LUT R23, R21, 0x7f, RZ, 0xc0, !PT ;  /* 0x0000007f15177812 */ /* 0x001fe200078ec0ff */
[----:B------:R-:W-:Y:S01]  /*1a00*/  IMAD.MOV.U32 R25, RZ, RZ, 0x20 ;  /* 0x00000020ff197424 */ /* 0x000fe200078e00ff */
[----:B------:R-:W-:Y:S01]  /*1a10*/  BSSY B0, `(.L_x_5638) ;  /* 0x00004c1000007945 */ /* 0x000fe20003800000 */
[----:B-1----:R-:W-:-:S05]  /*1a20*/  IMAD R2, R24, c[0x0][0x168], RZ ;  /* 0x00005a0018027a24 */ /* 0x002fca00078e02ff */
[----:B------:R-:W-:-:S04]  /*1a30*/  SHF.R.S32.HI R3, RZ, 0x1f, R2 ;  /* 0x0000001fff037819 */ /* 0x000fc80000011402 */
[----:B------:R-:W-:-:S04]  /*1a40*/  LEA.HI R3, R3, R2, RZ, 0x3 ;  /* 0x0000000203037211 */ /* 0x000fc800078f18ff */
[----:B------:R-:W-:-:S05]  /*1a50*/  LEA.HI.SX32 R24, R3, R23, 0x1d ;  /* 0x0000001703187211 */ /* 0x000fca00078feaff */
[----:B------:R-:W-:Y:S01]  /*1a60*/  IMAD.MOV.U32 R27, RZ, RZ, R24 ;  /* 0x000000ffff1b7224 */ /* 0x000fe200078e0018 */
[----:B------:R0:W-:Y:S01]  /*1a70*/  STL [R1+0x18], R24 ;  /* 0x0000181801007387 */ /* 0x0001e20000100800 */
[----:B------:R-:W-:Y:S01]  /*1a80*/  IMAD.WIDE.U32 R2, R24, R25, c[0x0][0x218] ;  /* 0x0000860018027625 */ /* 0x000fe200078e0019 */
[----:B--2---:R-:W-:Y:S02]  /*1a90*/  ISETP.GT.AND P3, PT, R20, RZ, PT ;  /* 0x000000ff1400720c */ /* 0x004fe40003f64270 */
[----:B---3--:R0:W-:Y:S04]  /*1aa0*/  STL [R1+0x4c], R26 ;  /* 0x00004c1a01007387 */ /* 0x0081e80000100800 */
[----:B------:R0:W-:Y:S04]  /*1ab0*/  STL [R1+0x18], R27 ;  /* 0x0000181b01007387 */ /* 0x0001e80000100800 */
[----:B----4-:R0:W-:Y:S03]  /*1ac0*/  STL [R1+0x50], R22 ;  /* 0x0000501601007387 */ /* 0x0101e60000100800 */
[----:B------:R-:W-:Y:S05]  /*1ad0*/  @P3 BRA `(.L_x_5639) ;  /* 0x00000a0000003947 */ /* 0x000fea0003800000 */
[----:B------:R-:W-:Y:S01]  /*1ae0*/  ISETP.GE.AND P4, PT, R22, 0x1, PT ;  /* 0x000000011600780c */ /* 0x000fe20003f86270 */
[----:B------:R-:W-:Y:S01]  /*1af0*/  BSSY B1, `(.L_x_5640) ;  /* 0x0000029000017945 */ /* 0x000fe20003800000 */
[----:B------:R-:W-:-:S02]  /*1b00*/  MOV R28, c[0x0][0x168] ;  /* 0x00005a00001c7a02 */ /* 0x000fc40000000f00 */
[----:B------:R-:W-:Y:S02]  /*1b10*/  LOP3.LUT R29, R21, 0x7f, RZ, 0xc, !PT ;  /* 0x0000007f151d7812 */ /* 0x000fe400078e0cff */
[----:B------:R-:W-:-:S04]  /*1b20*/  SHF.R.S32.HI R28, RZ, 0x1f, R28 ;  /* 0x0000001fff1c7819 */ /* 0x000fc8000001141c */
[----:B------:R-:W-:-:S03]  /*1b30*/  LEA.HI R28, R28, c[0x0][0x168], RZ, 0x3 ;  /* 0x00005a001c1c7a11 */ /* 0x000fc600078f18ff */
[----:B------:R-:W-:Y:S02]  /*1b40*/  @P4 IADD3 R20, R22, -0x1, RZ ;  /* 0xffffffff16144810 */ /* 0x000fe40007ffe0ff */
[----:B------:R-:W-:-:S03]  /*1b50*/  LEA.HI.SX32 R28, R28, R29, 0x1d ;  /* 0x0000001d1c1c7211 */ /* 0x000fc600078feaff */
[----:B------:R-:W-:Y:S01]  /*1b60*/  @P4 IMAD R20, R20, c[0x0][0x168], RZ ;  /* 0x00005a0014144a24 */ /* 0x000fe200078e02ff */
[----:B------:R-:W-:-:S04]  /*1b70*/  LOP3.LUT P5, RZ, R28, 0xffffff80, RZ, 0xc0, !PT ;  /* 0xffffff801cff7812 */ /* 0x000fc800078ac0ff */
[----:B------:R-:W-:-:S04]  /*1b80*/  @P4 SHF.R.S32.HI R21, RZ, 0x1f, R20 ;  /* 0x0000001fff154819 */ /* 0x000fc80000011414 */
[----:B------:R-:W-:Y:S01]  /*1b90*/  @P4 LEA.HI R20, R21, R20, RZ, 0x3 ;  /* 0x0000001415144211 */ /* 0x000fe200078f18ff */
[----:B------:R-:W-:-:S03]  /*1ba0*/  IMAD.MOV.U32 R21, RZ, RZ, RZ ;  /* 0x000000ffff157224 */ /* 0x000fc600078e00ff */
[----:B------:R-:W-:Y:S01]  /*1bb0*/  @P4 LEA.HI.SX32 R21, R20, R23, 0x1d ;  /* 0x0000001714154211 */ /* 0x000fe200078feaff */
[----:B------:R-:W-:Y:S01]  /*1bc0*/  IMAD.MOV.U32 R20, RZ, RZ, R27 ;  /* 0x000000ffff147224 */ /* 0x000fe200078e001b */
[----:B------:R-:W-:Y:S05]  /*1bd0*/  @!P5 BRA `(.L_x_5641) ;  /* 0x000001a00000d947 */ /* 0x000fea0003800000 */
[----:B------:R1:W-:Y:S04]  /*1be0*/  STL.64 [R1+0x588], R10 ;  /* 0x0005880a01007387 */ /* 0x0003e80000100a00 */
[----:B------:R2:W-:Y:S04]  /*1bf0*/  STL.64 [R1+0x580], R8 ;  /* 0x0005800801007387 */ /* 0x0005e80000100a00 */
[----:B-1----:R1:W3:Y:S04]  /*1c00*/  LDL.64 R10, [R1+0x108] ;  /* 0x00010800010a7983 */ /* 0x0022e80000100a00 */
[----:B--2---:R1:W3:Y:S04]  /*1c10*/  LDL.64 R8, [R1+0x100] ;  /* 0x0001000001087983 */ /* 0x0042e80000100a00 */
[----:B------:R2:W-:Y:S04]  /*1c20*/  STL.64 [R1+0x578], R6 ;  /* 0x0005780601007387 */ /* 0x0005e80000100a00 */
[----:B------:R4:W-:Y:S04]  /*1c30*/  STL.64 [R1+0x570], R4 ;  /* 0x0005700401007387 */ /* 0x0009e80000100a00 */
[----:B--2---:R1:W2:Y:S04]  /*1c40*/  LDL.64 R6, [R1+0xf8] ;  /* 0x0000f80001067983 */ /* 0x0042a80000100a00 */
[----:B----4-:R1:W2:Y:S01]  /*1c50*/  LDL.64 R4, [R1+0xf0] ;  /* 0x0000f00001047983 */ /* 0x0102a20000100a00 */
[----:B------:R-:W-:-:S04]  /*1c60*/  ISETP.NE.U32.AND P4, PT, RZ, c[0x0][0x218], PT ;  /* 0x00008600ff007a0c */ /* 0x000fc80003f85070 */
[----:B------:R-:W-:-:S13]  /*1c70*/  ISETP.NE.AND.EX P4, PT, RZ, c[0x0][0x21c], PT, P4 ;  /* 0x00008700ff007a0c */ /* 0x000fda0003f85340 */
[----:B---3--:R3:W4:Y:S04]  /*1c80*/  @P4 LDG.E.128 R8, [R2.64] ;  /* 0x0000000402084981 */ /* 0x008728000c1e1d00 */
[----:B--2---:R3:W2:Y:S02]  /*1c90*/  @P4 LDG.E.128 R4, [R2.64+0x10] ;  /* 0x0000100402044981 */ /* 0x0046a4000c1e1d00 */
[----:B---3--:R-:W-:-:S05]  /*1ca0*/  MOV R2, 0x8 ;  /* 0x0000000800027802 */ /* 0x008fca0000000f00 */
[----:B------:R-:W-:-:S06]  /*1cb0*/  IMAD.WIDE.U32 R2, R21, R2, c[0x0][0x190] ;  /* 0x0000640015027625 */ /* 0x000fcc00078e0002 */
[----:B------:R-:W3:Y:S01]  /*1cc0*/  LDG.E.64 R2, [R2.64] ;  /* 0x0000000402027981 */ /* 0x000ee2000c1e1b00 */
[----:B------:R-:W-:Y:S02]  /*1cd0*/  IADD3 R21, R21, 0x80, RZ ;  /* 0x0000008015157810 */ /* 0x000fe40007ffe0ff */
[----:B------:R-:W-:Y:S01]  /*1ce0*/  IADD3 R20, R27, 0x80, RZ ;  /* 0x000000801b147810 */ /* 0x000fe20007ffe0ff */
[----:B----4-:R-:W-:Y:S04]  /*1cf0*/  @P4 STL.64 [R1+0x100], R8 ;  /* 0x0001000801004387 */ /* 0x010fe80000100a00 */
[----:B------:R4:W-:Y:S04]  /*1d00*/  @P4 STL.64 [R1+0x108], R10 ;  /* 0x0001080a01004387 */ /* 0x0009e80000100a00 */
[----:B----4-:R1:W5:Y:S04]  /*1d10*/  LDL.LU.64 R10, [R1+0x588] ;  /* 0x00058800010a7983 */ /* 0x0103680000300a00 */
[----:B------:R1:W5:Y:S04]  /*1d20*/  LDL.LU.64 R8, [R1+0x580] ;  /* 0x0005800001087983 */ /* 0x0003680000300a00 */
[----:B--2---:R-:W-:Y:S04]  /*1d30*/  @P4 STL.64 [R1+0xf0], R4 ;  /* 0x0000f00401004387 */ /* 0x004fe80000100a00 */
[----:B------:R2:W-:Y:S04]  /*1d40*/  @P4 STL.64 [R1+0xf8], R6 ;  /* 0x0000f80601004387 */ /* 0x0005e80000100a00 */
[----:B--2---:R1:W5:Y:S04]  /*1d50*/  LDL.LU.64 R6, [R1+0x578] ;  /* 0x0005780001067983 */ /* 0x0043680000300a00 */
[----:B------:R1:W5:Y:S04]  /*1d60*/  LDL.LU.64 R4, [R1+0x570] ;  /* 0x0005700001047983 */ /* 0x0003680000300a00 */
[----:B---3--:R1:W-:Y:S02]  /*1d70*/  STL.64 [R1+0x60], R2 ;  /* 0x0000600201007387 */ /* 0x0083e40000100a00 */
.L_x_5641:
[----:B------:R-:W-:Y:S05]  /*1d80*/  BSYNC B1 ;  /* 0x0000000000017941 */ /* 0x000fea0003800000 */
.L_x_5640:
[----:B------:R-:W-:Y:S01]  /*1d90*/  BSSY B1, `(.L_x_5642) ;  /* 0x000001d000017945 */ /* 0x000fe20003800000 */
[----:B------:R-:W-:Y:S05]  /*1da0*/  @!P0 BRA `(.L_x_5643) ;  /* 0x000001b000008947 */ /* 0x000fea0003800000 */
[----:B-----5:R2:W-:Y:S04]  /*1db0*/  STL.64 [R1+0x588], R10 ;  /* 0x0005880a01007387 */ /* 0x0205e80000100a00 */
[----:B------:R3:W-:Y:S04]  /*1dc0*/  STL.64 [R1+0x580], R8 ;  /* 0x0005800801007387 */ /* 0x0007e80000100a00 */
[----:B--2---:R2:W4:Y:S04]  /*1dd0*/  LDL.64 R10, [R1+0xe8] ;  /* 0x0000e800010a7983 */ /* 0x0045280000100a00 */
[----:B---3--:R2:W4:Y:S04]  /*1de0*/  LDL.64 R8, [R1+0xe0] ;  /* 0x0000e00001087983 */ /* 0x0085280000100a00 */
[----:B------:R3:W-:Y:S04]  /*1df0*/  STL.64 [R1+0x578], R6 ;  /* 0x0005780601007387 */ /* 0x0007e80000100a00 */
[----:B------:R0:W-:Y:S04]  /*1e00*/  STL.64 [R1+0x570], R4 ;  /* 0x0005700401007387 */ /* 0x0001e80000100a00 */
[----:B---3--:R2:W3:Y:S04]  /*1e10*/  LDL.64 R6, [R1+0xd8] ;  /* 0x0000d80001067983 */ /* 0x0084e80000100a00 */
[----:B0-----:R2:W3:Y:S01]  /*1e20*/  LDL.64 R4, [R1+0xd0] ;  /* 0x0000d00001047983 */ /* 0x0014e20000100a00 */
[----:B------:R-:W-:-:S04]  /*1e30*/  ISETP.NE.U32.AND P4, PT, RZ, c[0x0][0x218], PT ;  /* 0x00008600ff007a0c */ /* 0x000fc80003f85070 */
[----:B------:R-:W-:-:S13]  /*1e40*/  ISETP.NE.AND.EX P4, PT, RZ, c[0x0][0x21c], PT, P4 ;  /* 0x00008700ff007a0c */ /* 0x000fda0003f85340 */
[----:B-1----:R-:W-:-:S05]  /*1e50*/  @P4 IMAD.WIDE.U32 R2, R20, R25, c[0x0][0x218] ;  /* 0x0000860014024625 */ /* 0x002fca00078e0019 */
[----:B----4-:R0:W4:Y:S04]  /*1e60*/  @P4 LDG.E.128 R8, [R2.64] ;  /* 0x0000000402084981 */ /* 0x010128000c1e1d00 */
[----:B---3--:R0:W3:Y:S02]  /*1e70*/  @P4 LDG.E.128 R4, [R2.64+0x10] ;  /* 0x0000100402044981 */ /* 0x0080e4000c1e1d00 */
[----:B0-----:R-:W-:-:S04]  /*1e80*/  IMAD.MOV.U32 R2, RZ, RZ, 0x8 ;  /* 0x00000008ff027424 */ /* 0x001fc800078e00ff */
[----:B------:R-:W-:-:S06]  /*1e90*/  IMAD.WIDE.U32 R2, R21, R2, c[0x0][0x190] ;  /* 0x0000640015027625 */ /* 0x000fcc00078e0002 */
[----:B------:R-:W2:Y:S01]  /*1ea0*/  LDG.E.64 R2, [R2.64] ;  /* 0x0000000402027981 */ /* 0x000ea2000c1e1b00 */
[----:B------:R-:W-:Y:S02]  /*1eb0*/  IADD3 R21, R21, 0x80, RZ ;  /* 0x0000008015157810 */ /* 0x000fe40007ffe0ff */
[----:B------:R-:W-:Y:S01]  /*1ec0*/  IADD3 R20, R20, 0x80, RZ ;  /* 0x0000008014147810 */ /* 0x000fe20007ffe0ff */
[----:B----4-:R-:W-:Y:S04]  /*1ed0*/  @P4 STL.64 [R1+0xe0], R8 ;  /* 0x0000e00801004387 */ /* 0x010fe80000100a00 */
[----:B------:R0:W-:Y:S04]  /*1ee0*/  @P4 STL.64 [R1+0xe8], R10 ;  /* 0x0000e80a01004387 */ /* 0x0001e80000100a00 */
[----:B0-----:R0:W5:Y:S04]  /*1ef0*/  LDL.LU.64 R10, [R1+0x588] ;  /* 0x00058800010a7983 */ /* 0x0011680000300a00 */
[----:B------:R0:W5:Y:S04]  /*1f00*/  LDL.LU.64 R8, [R1+0x580] ;  /* 0x0005800001087983 */ /* 0x0001680000300a00 */
[----:B---3--:R-:W-:Y:S04]  /*1f10*/  @P4 STL.64 [R1+0xd0], R4 ;  /* 0x0000d00401004387 */ /* 0x008fe80000100a00 */
[----:B------:R1:W-:Y:S04]  /*1f20*/  @P4 STL.64 [R1+0xd8], R6 ;  /* 0x0000d80601004387 */ /* 0x0003e80000100a00 */
[----:B-1----:R0:W5:Y:S04]  /*1f30*/  LDL.LU.64 R6, [R1+0x578] ;  /* 0x0005780001067983 */ /* 0x0021680000300a00 */
[----:B------:R0:W5:Y:S04]  /*1f40*/  LDL.LU.64 R4, [R1+0x570] ;  /* 0x0005700001047983 */ /* 0x0001680000300a00 */
[----:B--2---:R0:W-:Y:S02]  /*1f50*/  STL.64 [R1+0x20], R2 ;  /* 0x0000200201007387 */ /* 0x0041e40000100a00 */
.L_x_5643:
[----:B------:R-:W-:Y:S05]  /*1f60*/  BSYNC B1 ;  /* 0x0000000000017941 */ /* 0x000fea0003800000 */
.L_x_5642:
        /* <DEDUP_REMOVED lines=29> */
.L_x_5645:
[----:B------:R-:W-:Y:S05]  /*2140*/  BSYNC B1 ;  /* 0x0000000000017941 */ /* 0x000fea0003800000 */
.L_x_5644:
        /* <DEDUP_REMOVED lines=15> */
[----:B0-----:R-:W-:-:S10]  /*2240*/  HFMA2.MMA R2, -RZ, RZ, 0, 4.76837158203125e-07 ;  /* 0x00000008ff027435 */ /* 0x001fd400000001ff */
        /* <DEDUP_REMOVED lines=13> */
.L_x_5647:
[----:B------:R-:W-:Y:S05]  /*2320*/  BSYNC B1 ;  /* 0x0000000000017941 */ /* 0x000fea0003800000 */
.L_x_5646:
[----:B------:R2:W-:Y:S01]  /*2330*/  STL [R1+0x10], RZ ;  /* 0x000010ff01007387 */ /* 0x0005e20000100800 */
[----:B------:R-:W-:Y:S01]  /*2340*/  ISETP.GE.U32.AND P4, PT, R28, 0x280, PT ;  /* 0x000002801c00780c */ /* 0x000fe20003f86070 */
[----:B------:R-:W-:-:S12]  /*2350*/  IMAD.MOV.U32 R29, RZ, RZ, RZ ;  /* 0x000000ffff1d7224 */ /* 0x000fd800078e00ff */
[----:B------:R-:W-:Y:S05]  /*2360*/  @!P4 BRA `(.L_x_5648) ;  /* 0x000042b00000c947 */ /* 0x000fea0003800000 */
[----:B--2---:R-:W-:Y:S01]  /*2370*/  ISETP.NE.U32.AND P4, PT, RZ, c[0x0][0x218], PT ;  /* 0x00008600ff007a0c */ /* 0x004fe20003f85070 */
[----:B-----5:R2:W-:Y:S03]  /*2380*/  STL.64 [R1+0x578], R6 ;  /* 0x0005780601007387 */ /* 0x0205e60000100a00 */
[----:B------:R-:W-:Y:S01]  /*2390*/  ISETP.NE.AND.EX P4, PT, RZ, c[0x0][0x21c], PT, P4 ;  /* 0x00008700ff007a0c */ /* 0x000fe20003f85340 */
[----:B------:R3:W-:Y:S04]  /*23a0*/  STL.64 [R1+0x570], R4 ;  /* 0x0005700401007387 */ /* 0x0007e80000100a00 */
[----:B0-----:R0:W4:Y:S04]  /*23b0*/  LDL.64 R26, [R1+0x78] ;  /* 0x00007800011a7983 */ /* 0x0011280000100a00 */
[----:B--2---:R0:W2:Y:S04]  /*23c0*/  LDL.64 R6, [R1+0x88] ;  /* 0x0000880001067983 */ /* 0x0040a80000100a00 */
[----:B-1----:R-:W-:Y:S01]  /*23d0*/  @P4 IMAD.WIDE.U32 R2, R20, R25, c[0x0][0x218] ;  /* 0x0000860014024625 */ /* 0x002fe200078e0019 */
[----:B---3--:R0:W2:Y:S04]  /*23e0*/  LDL.64 R4, [R1+0x80] ;  /* 0x0000800001047983 */ /* 0x0080a80000100a00 */
[----:B------:R0:W4:Y:S04]  /*23f0*/  LDL.64 R24, [R1+0x70] ;  /* 0x0000700001187983 */ /* 0x0001280000100a00 */
[----:B--2---:R1:W2:Y:S04]  /*2400*/  @P4 LDG.E.128 R4, [R2.64] ;  /* 0x0000000402044981 */ /* 0x0042a8000c1e1d00 */
[----:B----4-:R1:W3:Y:S02]  /*2410*/  @P4 LDG.E.128 R24, [R2.64+0x10] ;  /* 0x0000100402184981 */ /* 0x0102e4000c1e1d00 */
[----:B-1----:R-:W-:-:S04]  /*2420*/  IMAD.MOV.U32 R2, RZ, RZ, 0x8 ;  /* 0x00000008ff027424 */ /* 0x002fc800078e00ff */
[----:B------:R-:W-:-:S06]  /*2430*/  IMAD.WIDE.U32 R2, R21, R2, c[0x0][0x190] ;  /* 0x0000640015027625 */ /* 0x000fcc00078e0002 */
[----:B------:R-:W4:Y:S01]  /*2440*/  LDG.E.64 R2, [R2.64] ;  /* 0x0000000402027981 */ /* 0x000f22000c1e1b00 */
[----:B------:R-:W-:-:S03]  /*2450*/  MOV R29, RZ ;  /* 0x000000ff001d7202 */ /* 0x000fc60000000f00 */
[----:B--2---:R-:W-:Y:S04]  /*2460*/  @P4 STL.64 [R1+0x80], R4 ;  /* 0x0000800401004387 */ /* 0x004fe80000100a00 */
[----:B------:R1:W-:Y:S04]  /*2470*/  @P4 STL.64 [R1+0x88], R6 ;  /* 0x0000880601004387 */ /* 0x0003e80000100a00 */
[----:B-1----:R0:W5:Y:S04]  /*2480*/  LDL.LU.64 R6, [R1+0x578] ;  /* 0x0005780001067983 */ /* 0x0021680000300a00 */
[----:B------:R0:W5:Y:S04]  /*2490*/  LDL.LU.64 R4, [R1+0x570] ;  /* 0x0005700001047983 */ /* 0x0001680000300a00 */
[----:B----4-:R0:W-:Y:S04]  /*24a0*/  STL.64 [R1+0x58], R2 ;  /* 0x0000580201007387 */ /* 0x0101e80000100a00 */
[----:B---3--:R0:W-:Y:S04]  /*24b0*/  @P4 STL.64 [R1+0x70], R24 ;  /* 0x0000701801004387 */ /* 0x0081e80000100a00 */
[----:B------:R0:W-:Y:S01]  /*24c0*/  @P4 STL.64 [R1+0x78], R26 ;  /* 0x0000781a01004387 */ /* 0x0001e20000100a00 */
[----:B------:R-:W-:Y:S05]  /*24d0*/  BRA `(.L_x_5648) ;  /* 0x0000414000007947 */ /* 0x000fea0003800000 */
.L_x_5639:
[----:B------:R-:W2:Y:S01]  /*24e0*/  LDL R28, [R1+0x68] ;  /* 0x00006800011c7983 */ /* 0x000ea20000100800 */
[----:B------:R-:W-:Y:S01]  /*24f0*/  IADD3 R21, R20, -0x1, RZ ;  /* 0xffffffff14157810 */ /* 0x000fe20007ffe0ff */
[----:B------:R-:W-:Y:S01]  /*2500*/  IMAD.MOV.U32 R29, RZ, RZ, RZ ;  /* 0x000000ffff1d7224 */ /* 0x000fe200078e00ff */
[----:B------:R-:W-:Y:S01]  /*2510*/  ISETP.GE.AND P4, PT, R22, 0x1, PT ;  /* 0x000000011600780c */ /* 0x000fe20003f86270 */
[----:B------:R-:W-:Y:S02]  /*2520*/  BSSY B1, `(.L_x_5649) ;  /* 0x00000d6000017945 */ /* 0x000fe40003800000 */
[----:B------:R-:W-:-:S05]  /*2530*/  IMAD R21, R21, c[0x0][0x168], RZ ;  /* 0x00005a0015157a24 */ /* 0x000fca00078e02ff */
[----:B------:R-:W-:-:S04]  /*2540*/  SHF.R.S32.HI R20, RZ, 0x1f, R21 ;  /* 0x0000001fff147819 */ /* 0x000fc80000011415 */
[----:B------:R-:W-:Y:S02]  /*2550*/  LEA.HI R21, R20, R21, RZ, 0x3 ;  /* 0x0000001514157211 */ /* 0x000fe400078f18ff */
[----:B------:R-:W-:Y:S02]  /*2560*/  @P4 IADD3 R20, R22, -0x1, RZ ;  /* 0xffffffff16144810 */ /* 0x000fe40007ffe0ff */
[----:B------:R-:W-:-:S03]  /*2570*/  LEA.HI.SX32 R21, R21, R23, 0x1d ;  /* 0x0000001715157211 */ /* 0x000fc600078feaff */
[----:B------:R-:W-:Y:S02]  /*2580*/  @P4 IMAD R20, R20, c[0x0][0x168], RZ ;  /* 0x00005a0014144a24 */ /* 0x000fe400078e02ff */
[----:B------:R-:W-:Y:S03]  /*2590*/  STL [R1+0x14], R21 ;  /* 0x0000141501007387 */ /* 0x000fe60000100800 */
[----:B0-----:R-:W-:Y:S01]  /*25a0*/  @P4 SHF.R.S32.HI R22, RZ, 0x1f, R20 ;  /* 0x0000001fff164819 */ /* 0x001fe20000011414 */
[----:B------:R-:W-:Y:S03]  /*25b0*/  STL [R1+0x10], RZ ;  /* 0x000010ff01007387 */ /* 0x000fe60000100800 */
[----:B------:R-:W-:-:S04]  /*25c0*/  @P4 LEA.HI R20, R22, R20, RZ, 0x3 ;  /* 0x0000001416144211 */ /* 0x000fc800078f18ff */
[----:B------:R-:W-:-:S05]  /*25d0*/  @P4 LEA.HI.SX32 R29, R20, R23, 0x1d ;  /* 0x00000017141d4211 */ /* 0x000fca00078feaff */
[----:B------:R0:W-:Y:S02]  /*25e0*/  STL [R1+0x1c], R29 ;  /* 0x00001c1d01007387 */ /* 0x0001e40000100800 */
[----:B0-----:R-:W-:Y:S01]  /*25f0*/  IMAD.MOV.U32 R29, RZ, RZ, RZ ;  /* 0x000000ffff1d7224 */ /* 0x001fe200078e00ff */
[----:B--2---:R-:W-:Y:S02]  /*2600*/  LOP3.LUT P5, RZ, R28, 0xffffff80, RZ, 0xc0, !PT ;  /* 0xffffff801cff7812 */ /* 0x004fe400078ac0ff */
[----:B------:R-:W-:-:S11]  /*2610*/  MOV R28, R27 ;  /* 0x0000001b001c7202 */ /* 0x000fd60000000f00 */
[----:B------:R-:W-:Y:S05]  /*2620*/  @!P5 BRA `(.L_x_5650) ;  /* 0x00000c500000d947 */ /* 0x000fea0003800000 */
[----:B------:R-:W-:Y:S01]  /*2630*/  STL [R1+0x5a8], R19 ;  /* 0x0005a81301007387 */ /* 0x000fe20000100800 */
[----:B------:R-:W-:-:S03]  /*2640*/  IMAD.MOV.U32 R28, RZ, RZ, R26 ;  /* 0x000000ffff1c7224 */ /* 0x000fc600078e001a */
[----:B------:R0:W-:Y:S04]  /*2650*/  STL [R1+0x5a4], R18 ;  /* 0x0005a41201007387 */ /* 0x0001e80000100800 */
[----:B------:R1:W-:Y:S04]  /*2660*/  STL [R1+0x5a0], R17 ;  /* 0x0005a01101007387 */ /* 0x0003e80000100800 */
[----:B------:R2:W-:Y:S04]  /*2670*/  STL [R1+0x59c], R16 ;  /* 0x00059c1001007387 */ /* 0x0005e80000100800 */
[----:B0-----:R0:W3:Y:S04]  /*2680*/  LDL R18, [R1+0xf8] ;  /* 0x0000f80001127983 */ /* 0x0010e80000100800 */
[----:B-1----:R0:W3:Y:S04]  /*2690*/  LDL R17, [R1+0xf4] ;  /* 0x0000f40001117983 */ /* 0x0020e80000100800 */
[----:B--2---:R0:W3:Y:S04]  /*26a0*/  LDL R16, [R1+0xf0] ;  /* 0x0000f00001107983 */ /* 0x0040e80000100800 */
[----:B------:R0:W3:Y:S04]  /*26b0*/  LDL R19, [R1+0xfc] ;  /* 0x0000fc0001137983 */ /* 0x0000e80000100800 */
[----:B------:R-:W-:Y:S04]  /*26c0*/  STL [R1+0x598], R15 ;  /* 0x0005980f01007387 */ /* 0x000fe80000100800 */
[----:B------:R1:W-:Y:S04]  /*26d0*/  STL [R1+0x594], R14 ;  /* 0x0005940e01007387 */ /* 0x0003e80000100800 */
[----:B------:R2:W-:Y:S04]  /*26e0*/  STL [R1+0x590], R13 ;  /* 0x0005900d01007387 */ /* 0x0005e80000100800 */
[----:B------:R4:W-:Y:S04]  /*26f0*/  STL [R1+0x58c], R12 ;  /* 0x00058c0c01007387 */ /* 0x0009e80000100800 */
[----:B-1----:R0:W3:Y:S04]  /*2700*/  LDL R14, [R1+0x108] ;  /* 0x00010800010e7983 */ /* 0x0020e80000100800 */
[----:B--2---:R0:W2:Y:S04]  /*2710*/  LDL R13, [R1+0x104] ;  /* 0x00010400010d7983 */ /* 0x0040a80000100800 */
[----:B----4-:R0:W2:Y:S04]  /*2720*/  LDL R12, [R1+0x100] ;  /* 0x00010000010c7983 */ /* 0x0100a80000100800 */
[----:B------:R0:W2:Y:S01]  /*2730*/  LDL R15, [R1+0x10c] ;  /* 0x00010c00010f7983 */ /* 0x0000a20000100800 */
[----:B------:R-:W-:-:S03]  /*2740*/  IMAD.WIDE.U32 R20, R24, R25, c[0x0][0x188] ;  /* 0x0000620018147625 */ /* 0x000fc600078e0019 */
[----:B------:R-:W-:Y:S01]  /*2750*/  STL [R1+0x588], R11 ;  /* 0x0005880b01007387 */ /* 0x000fe20000100800 */
[----:B------:R-:W-:-:S03]  /*2760*/  ISETP.NE.U32.AND P4, PT, RZ, c[0x0][0x218], PT ;  /* 0x00008600ff007a0c */ /* 0x000fc60003f85070 */
[----:B------:R-:W-:Y:S04]  /*2770*/  STL [R1+0x584], R10 ;  /* 0x0005840a01007387 */ /* 0x000fe80000100800 */
[----:B------:R-:W-:Y:S04]  /*2780*/  STL [R1+0x580], R9 ;  /* 0x0005800901007387 */ /* 0x000fe80000100800 */
[----:B------:R-:W-:Y:S01]  /*2790*/  STL [R1+0x57c], R8 ;  /* 0x00057c0801007387 */ /* 0x000fe20000100800 */
[----:B------:R-:W-:-:S03]  /*27a0*/  ISETP.NE.AND.EX P4, PT, RZ, c[0x0][0x21c], PT, P4 ;  /* 0x00008700ff007a0c */ /* 0x000fc60003f85340 */
[----:B------:R-:W-:Y:S04]  /*27b0*/  STL [R1+0x578], R7 ;  /* 0x0005780701007387 */ /* 0x000fe80000100800 */
[----:B------:R-:W-:Y:S04]  /*27c0*/  STL [R1+0x574], R6 ;  /* 0x0005740601007387 */ /* 0x000fe80000100800 */
[----:B------:R1:W-:Y:S04]  /*27d0*/  STL [R1+0x570], R5 ;  /* 0x0005700501007387 */ /* 0x0003e80000100800 */
[----:B------:R-:W4:Y:S04]  /*27e0*/  LDG.E.128 R24, [R20.64] ;  /* 0x0000000414187981 */ /* 0x000f28000c1e1d00 */
[----:B-1----:R-:W4:Y:S04]  /*27f0*/  LDL.LU R5, [R1+0x14] ;  /* 0x0000140001057983 */ /* 0x002f280000300800 */
[----:B------:R1:W-:Y:S04]  /*2800*/  STL [R1+0x56c], R4 ;  /* 0x00056c0401007387 */ /* 0x0003e80000100800 */
[----:B-1----:R-:W4:Y:S01]  /*2810*/  LDL.LU R4, [R1+0x1c] ;  /* 0x00001c0001047983 */ /* 0x002f220000300800 */
[----:B------:R-:W-:-:S03]  /*2820*/  IMAD.MOV.U32 R22, RZ, RZ, 0x10 ;  /* 0x00000010ff167424 */ /* 0x000fc600078e00ff */
[----:B---3--:R1:W3:Y:S04]  /*2830*/  @P4 LDG.E.128 R16, [R2.64+0x10] ;  /* 0x0000100402104981 */ /* 0x0082e8000c1e1d00 */
[----:B--2---:R1:W2:Y:S02]  /*2840*/  @P4 LDG.E.128 R12, [R2.64] ;  /* 0x00000004020c4981 */ /* 0x0042a4000c1e1d00 */
[----:B-1----:R-:W-:Y:S01]  /*2850*/  IMAD.MOV.U32 R2, RZ, RZ, 0x8 ;  /* 0x00000008ff027424 */ /* 0x002fe200078e00ff */
[----:B----4-:R-:W-:Y:S01]  /*2860*/  MOV R8, R24 ;  /* 0x0000001800087202 */ /* 0x010fe20000000f00 */
[----:B------:R-:W-:Y:S02]  /*2870*/  IMAD.MOV.U32 R7, RZ, RZ, R25 ;  /* 0x000000ffff077224 */ /* 0x000fe400078e0019 */
[----:B------:R-:W-:-:S02]  /*2880*/  IMAD.MOV.U32 R6, RZ, RZ, R26 ;  /* 0x000000ffff067224 */ /* 0x000fc400078e001a */
[----:B------:R-:W-:Y:S01]  /*2890*/  IMAD.WIDE.U32 R22, R5, R22, c[0x0][0x208] ;  /* 0x0000820005167625 */ /* 0x000fe200078e0016 */
[----:B------:R1:W-:Y:S02]  /*28a0*/  STL [R1+0x5ac], R5 ;  /* 0x0005ac0501007387 */ /* 0x0003e40000100800 */
[----:B-1----:R-:W-:Y:S02]  /*28b0*/  MOV R5, R27 ;  /* 0x0000001b00057202 */ /* 0x002fe40000000f00 */
[----:B------:R1:W4:Y:S01]  /*28c0*/  LDG.E.128 R24, [R20.64+0x10] ;  /* 0x0000100414187981 */ /* 0x000322000c1e1d00 */
[----:B------:R-:W-:Y:S01]  /*28d0*/  IMAD.WIDE.U32 R2, R4, R2, c[0x0][0x190] ;  /* 0x0000640004027625 */ /* 0x000fe200078e0002 */
[----:B------:R-:W0:Y:S02]  /*28e0*/  LDC.U8 R9, c[0x0][0x1f0] ;  /* 0x00007c00ff097b82 */ /* 0x000e240000000000 */
[----:B-1----:R-:W4:Y:S04]  /*28f0*/  LDG.E.128 R20, [R22.64] ;  /* 0x0000000416147981 */ /* 0x002f28000c1e1d00 */
[----:B--2---:R1:W-:Y:S04]  /*2900*/  @P4 STL.64 [R1+0x100], R12 ;  /* 0x0001000c01004387 */ /* 0x0043e80000100a00 */
[----:B-1----:R1:W2:Y:S04]  /*2910*/  LDG.E.64 R12, [R2.64] ;  /* 0x00000004020c7981 */ /* 0x0022a8000c1e1b00 */
[----:B------:R1:W-:Y:S04]  /*2920*/  @P4 STL.64 [R1+0x108], R14 ;  /* 0x0001080e01004387 */ /* 0x0003e80000100a00 */
[----:B---3--:R-:W-:Y:S04]  /*2930*/  @P4 STL.64 [R1+0xf0], R16 ;  /* 0x0000f01001004387 */ /* 0x008fe80000100a00 */
[----:B------:R3:W-:Y:S01]  /*2940*/  @P4 STL.64 [R1+0xf8], R18 ;  /* 0x0000f81201004387 */ /* 0x0007e20000100a00 */
[----:B0-----:R-:W-:-:S04]  /*2950*/  ISETP.NE.AND P4, PT, R9, RZ, PT ;  /* 0x000000ff0900720c */ /* 0x001fc80003f85270 */
[----:B-1----:R-:W-:-:S05]  /*2960*/  FSEL R2, R28, RZ, !P4 ;  /* 0x000000ff1c027208 */ /* 0x002fca0006000000 */
[C---:B------:R-:W-:Y:S02]  /*2970*/  FADD.FTZ R9, -R2.reuse, R8 ;  /* 0x0000000802097221 */ /* 0x040fe40000010100 */
[C---:B------:R-:W-:Y:S02]  /*2980*/  FADD.FTZ R8, -R2.reuse, R7 ;  /* 0x0000000702087221 */ /* 0x040fe40000010100 */
[C---:B------:R-:W-:Y:S02]  /*2990*/  FADD.FTZ R7, -R2.reuse, R6 ;  /* 0x0000000602077221 */ /* 0x040fe40000010100 */
[----:B------:R-:W-:Y:S02]  /*29a0*/  FADD.FTZ R6, -R2, R5 ;  /* 0x0000000502067221 */ /* 0x000fe40000010100 */
[C---:B-----5:R-:W-:Y:S02]  /*29b0*/  FMUL.FTZ R9, R0.reuse, R9 ;  /* 0x0000000900097220 */ /* 0x060fe40000410000 */
[----:B------:R-:W-:-:S02]  /*29c0*/  FMUL.FTZ R14, R0, R7 ;  /* 0x00000007000e7220 */ /* 0x000fc40000410000 */
[----:B----4-:R-:W-:Y:S01]  /*29d0*/  FADD.FTZ R5, -R2, R24 ;  /* 0x0000001802057221 */ /* 0x010fe20000010100 */
[----:B------:R-:W-:Y:S03]  /*29e0*/  STL [R1+0x324], R9 ;  /* 0x0003240901007387 */ /* 0x000fe60000100800 */
[----:B------:R-:W-:Y:S02]  /*29f0*/  FMUL.FTZ R7, R0, R5 ;  /* 0x0000000500077220 */ /* 0x000fe40000410000 */
[----:B------:R-:W4:Y:S01]  /*2a00*/  LDL.LU R5, [R1+0x110] ;  /* 0x0001100001057983 */ /* 0x000f220000300800 */
[C---:B------:R-:W-:Y:S02]  /*2a10*/  FADD.FTZ R29, -R2.reuse, R25 ;  /* 0x00000019021d7221 */ /* 0x040fe40000010100 */
[C---:B------:R-:W-:Y:S01]  /*2a20*/  FADD.FTZ R28, -R2.reuse, R26 ;  /* 0x0000001a021c7221 */ /* 0x040fe20000010100 */
[----:B------:R-:W4:Y:S01]  /*2a30*/  LDL R10, [R1+0x568] ;  /* 0x00056800010a7983 */ /* 0x000f220000100800 */
[----:B------:R-:W-:-:S03]  /*2a40*/  FADD.FTZ R2, -R2, R27 ;  /* 0x0000001b02027221 */ /* 0x000fc60000010100 */
[----:B---3--:R-:W3:Y:S01]  /*2a50*/  LDL.LU R19, [R1+0x114] ;  /* 0x0001140001137983 */ /* 0x008ee20000300800 */
[----:B------:R-:W-:-:S03]  /*2a60*/  FMUL.FTZ R17, R0, R8 ;  /* 0x0000000800117220 */ /* 0x000fc60000410000 */
[----:B------:R-:W3:Y:S04]  /*2a70*/  LDL.LU R18, [R1+0x214] ;  /* 0x0002140001127983 */ /* 0x000ee80000300800 */
[----:B------:R-:W3:Y:S01]  /*2a80*/  LDL.LU R27, [R1+0x118] ;  /* 0x00011800011b7983 */ /* 0x000ee20000300800 */
[----:B------:R-:W-:-:S03]  /*2a90*/  FMUL.FTZ R11, R0, R6 ;  /* 0x00000006000b7220 */ /* 0x000fc60000410000 */
[----:B------:R-:W3:Y:S01]  /*2aa0*/  LDL.LU R16, [R1+0x218] ;  /* 0x0002180001107983 */ /* 0x000ee20000300800 */
[C---:B------:R-:W-:Y:S02]  /*2ab0*/  FMUL.FTZ R6, R0.reuse, R29 ;  /* 0x0000001d00067220 */ /* 0x040fe40000410000 */
[C---:B------:R-:W-:Y:S01]  /*2ac0*/  FMUL.FTZ R29, R0.reuse, R2 ;  /* 0x00000002001d7220 */ /* 0x040fe20000410000 */
[----:B--2---:R0:W-:Y:S04]  /*2ad0*/  STL.64 [R1+0x60], R12 ;  /* 0x0000600c01007387 */ /* 0x0041e80000100a00 */
[----:B------:R-:W2:Y:S04]  /*2ae0*/  LDL R15, [R1+0x560] ;  /* 0x00056000010f7983 */ /* 0x000ea80000100800 */
[----:B------:R-:W2:Y:S04]  /*2af0*/  LDL.LU R8, [R1+0x11c] ;  /* 0x00011c0001087983 */ /* 0x000ea80000300800 */
[----:B0-----:R-:W2:Y:S04]  /*2b00*/  LDL.LU R13, [R1+0x21c] ;  /* 0x00021c00010d7983 */ /* 0x001ea80000300800 */
[----:B------:R-:W2:Y:S04]  /*2b10*/  LDL R12, [R1+0x55c] ;  /* 0x00055c00010c7983 */ /* 0x000ea80000100800 */
[----:B------:R-:W-:Y:S04]  /*2b20*/  STL [R1+0x420], R17 ;  /* 0x0004201101007387 */ /* 0x000fe80000100800 */
[----:B------:R-:W-:Y:S04]  /*2b30*/  STL [R1+0x41c], R14 ;  /* 0x00041c0e01007387 */ /* 0x000fe80000100800 */
[----:B------:R-:W-:Y:S04]  /*2b40*/  STL [R1+0x408], R11 ;  /* 0x0004080b01007387 */ /* 0x000fe80000100800 */
[----:B------:R-:W2:Y:S01]  /*2b50*/  LDL.LU R2, [R1+0x210] ;  /* 0x0002100001027983 */ /* 0x000ea20000300800 */
[----:B------:R-:W-:Y:S01]  /*2b60*/  PRMT R26, RZ, 0x5410, R20 ;  /* 0x00005410ff1a7816 */ /* 0x000fe20000000014 */
[----:B------:R-:W-:-:S02]  /*2b70*/  FMUL.FTZ R28, R0, R28 ;  /* 0x0000001c001c7220 */ /* 0x000fc40000410000 */
[----:B------:R-:W-:Y:S02]  /*2b80*/  STL [R1+0x3f4], R7 ;  /* 0x0003f40701007387 */ /* 0x000fe40000100800 */
[----:B----4-:R-:W-:-:S05]  /*2b90*/  FFMA.FTZ R5, R9, R26, R5 ;  /* 0x0000001a09057223 */ /* 0x010fca0000010005 */
[----:B------:R0:W-:Y:S01]  /*2ba0*/  STL [R1+0x110], R5 ;  /* 0x0001100501007387 */ /* 0x0001e20000100800 */
[----:B------:R-:W-:-:S03]  /*2bb0*/  FMUL.FTZ R10, R10, R26 ;  /* 0x0000001a0a0a7220 */ /* 0x000fc60000410000 */
[----:B0-----:R-:W4:Y:S04]  /*2bc0*/  LDL.LU R5, [R1+0x5ac] ;  /* 0x0005ac0001057983 */ /* 0x001f280000300800 */
[----:B------:R-:W-:Y:S04]  /*2bd0*/  STL [R1+0x3e0], R6 ;  /* 0x0003e00601007387 */ /* 0x000fe80000100800 */
[----:B------:R-:W-:Y:S01]  /*2be0*/  STL [R1+0x3cc], R28 ;  /* 0x0003cc1c01007387 */ /* 0x000fe20000100800 */
[----:B--2---:R-:W-:-:S03]  /*2bf0*/  FADD.FTZ R2, R2, R26 ;  /* 0x0000001a02027221 */ /* 0x004fc60000010000 */
[----:B------:R-:W2:Y:S01]  /*2c00*/  LDL R26, [R1+0x564] ;  /* 0x00056400011a7983 */ /* 0x000ea20000100800 */
[----:B------:R-:W-:Y:S02]  /*2c10*/  PRMT R25, RZ, 0x7610, R20 ;  /* 0x00007610ff197816 */ /* 0x000fe40000000014 */
[----:B------:R-:W-:Y:S01]  /*2c20*/  PRMT R24, RZ, 0x5410, R21 ;  /* 0x00005410ff187816 */ /* 0x000fe20000000015 */
[----:B------:R0:W-:Y:S02]  /*2c30*/  STL [R1+0x210], R2 ;  /* 0x0002100201007387 */ /* 0x0001e40000100800 */
[----:B---3--:R-:W-:Y:S02]  /*2c40*/  FFMA.FTZ R19, R17, R25, R19 ;  /* 0x0000001911137223 */ /* 0x008fe40000010013 */
[----:B------:R-:W-:Y:S01]  /*2c50*/  FADD.FTZ R18, R18, R25 ;  /* 0x0000001912127221 */ /* 0x000fe20000010000 */
[----:B------:R-:W-:Y:S01]  /*2c60*/  PRMT R3, RZ, 0x7610, R21 ;  /* 0x00007610ff037816 */ /* 0x000fe20000000015 */
[----:B------:R-:W-:Y:S01]  /*2c70*/  FFMA.FTZ R27, R14, R24, R27 ;  /* 0x000000180e1b7223 */ /* 0x000fe2000001001b */
[----:B0-----:R-:W3:Y:S04]  /*2c80*/  LDL.LU R2, [R1+0x200] ;  /* 0x0002000001027983 */ /* 0x001ee80000300800 */
[----:B------:R-:W-:Y:S01]  /*2c90*/  STL [R1+0x3b8], R29 ;  /* 0x0003b81d01007387 */ /* 0x000fe20000100800 */
[----:B------:R-:W-:-:S03]  /*2ca0*/  FADD.FTZ R16, R16, R24 ;  /* 0x0000001810107221 */ /* 0x000fc60000010000 */
[----:B------:R0:W-:Y:S01]  /*2cb0*/  STL [R1+0x114], R19 ;  /* 0x0001141301007387 */ /* 0x0001e20000100800 */
[----:B------:R-:W-:Y:S02]  /*2cc0*/  FMUL.FTZ R15, R15, R24 ;  /* 0x000000180f0f7220 */ /* 0x000fe40000410000 */
[----:B------:R-:W-:Y:S01]  /*2cd0*/  FFMA.FTZ R8, R11, R3, R8 ;  /* 0x000000030b087223 */ /* 0x000fe20000010008 */
[----:B0-----:R0:W5:Y:S04]  /*2ce0*/  LDL.LU R19, [R1+0x5a8] ;  /* 0x0005a80001137983 */ /* 0x0011680000300800 */
[----:B------:R1:W-:Y:S01]  /*2cf0*/  STL [R1+0x214], R18 ;  /* 0x0002141201007387 */ /* 0x0003e20000100800 */
[----:B------:R-:W-:-:S03]  /*2d00*/  FADD.FTZ R13, R13, R3 ;  /* 0x000000030d0d7221 */ /* 0x000fc60000010000 */
[----:B-1----:R0:W5:Y:S04]  /*2d10*/  LDL.LU R18, [R1+0x5a4] ;  /* 0x0005a40001127983 */ /* 0x0021680000300800 */
[----:B------:R-:W-:Y:S04]  /*2d20*/  STL [R1+0x6c], R10 ;  /* 0x00006c0a01007387 */ /* 0x000fe80000100800 */
[----:B------:R-:W3:Y:S04]  /*2d30*/  LDL.LU R24, [R1+0x260] ;  /* 0x0002600001187983 */ /* 0x000ee80000300800 */
[----:B------:R-:W-:Y:S01]  /*2d40*/  STL [R1+0x118], R27 ;  /* 0x0001181b01007387 */ /* 0x000fe20000100800 */
[----:B--2---:R-:W-:-:S05]  /*2d50*/  FMUL.FTZ R25, R26, R25 ;  /* 0x000000191a197220 */ /* 0x004fca0000410000 */
[----:B------:R-:W-:Y:S04]  /*2d60*/  STL [R1+0x394], R25 ;  /* 0x0003941901007387 */ /* 0x000fe80000100800 */
[----:B------:R-:W-:Y:S04]  /*2d70*/  STL [R1+0x218], R16 ;  /* 0x0002181001007387 */ /* 0x000fe80000100800 */
[----:B------:R1:W-:Y:S04]  /*2d80*/  STL [R1+0x11c], R8 ;  /* 0x00011c0801007387 */ /* 0x0003e80000100800 */
[----:B-1----:R-:W2:Y:S04]  /*2d90*/  LDL R8, [R1+0x558] ;  /* 0x0005580001087983 */ /* 0x002ea80000100800 */
[----:B------:R-:W4:Y:S04]  /*2da0*/  LDL.LU R16, [R1+0x204] ;  /* 0x0002040001107983 */ /* 0x000f280000300800 */
[----:B------:R-:W-:Y:S04]  /*2db0*/  STL [R1+0x380], R15 ;  /* 0x0003800f01007387 */ /* 0x000fe80000100800 */
[----:B------:R1:W-:Y:S04]  /*2dc0*/  STL [R1+0x21c], R13 ;  /* 0x00021c0d01007387 */ /* 0x0003e80000100800 */
[----:B-1----:R-:W4:Y:S04]  /*2dd0*/  LDL.LU R13, [R1+0x264] ;  /* 0x00026400010d7983 */ /* 0x002f280000300800 */
[----:B------:R-:W4:Y:S01]  /*2de0*/  LDL R26, [R1+0x554] ;  /* 0x00055400011a7983 */ /* 0x000f220000100800 */
[----:B------:R-:W-:Y:S01]  /*2df0*/  PRMT R21, RZ, 0x5410, R22 ;  /* 0x00005410ff157816 */ /* 0x000fe20000000016 */
[----:B------:R-:W-:-:S02]  /*2e00*/  FMUL.FTZ R12, R12, R3 ;  /* 0x000000030c0c7220 */ /* 0x000fc40000410000 */
[----:B------:R-:W4:Y:S02]  /*2e10*/  LDL R27, [R1+0x18] ;  /* 0x00001800011b7983 */ /* 0x000f240000100800 */
[----:B---3--:R-:W-:Y:S02]  /*2e20*/  FADD.FTZ R2, R2, R21 ;  /* 0x0000001502027221 */ /* 0x008fe40000010000 */
[----:B------:R-:W-:Y:S01]  /*2e30*/  STL [R1+0x36c], R12 ;  /* 0x00036c0c01007387 */ /* 0x000fe20000100800 */
[----:B------:R-:W-:Y:S01]  /*2e40*/  PRMT R22, RZ, 0x7610, R22 ;  /* 0x00007610ff167816 */ /* 0x000fe20000000016 */
[----:B------:R-:W-:Y:S02]  /*2e50*/  FFMA.FTZ R24, R7, R21, R24 ;  /* 0x0000001507187223 */ /* 0x000fe40000010018 */
[----:B------:R1:W-:Y:S01]  /*2e60*/  STL [R1+0x200], R2 ;  /* 0x0002000201007387 */ /* 0x0003e20000100800 */
[----:B------:R-:W-:Y:S02]  /*2e70*/  FADD.FTZ R3, RZ, R10 ;  /* 0x0000000aff037221 */ /* 0x000fe40000010000 */
[----:B-1----:R-:W-:-:S02]  /*2e80*/  FFMA.FTZ R2, R9, R10, RZ ;  /* 0x0000000a09027223 */ /* 0x002fc400000100ff */
[----:B------:R-:W3:Y:S02]  /*2e90*/  LDL.LU R10, [R1+0x208] ;  /* 0x00020800010a7983 */ /* 0x000ee40000300800 */
[----:B------:R-:W-:Y:S02]  /*2ea0*/  FFMA.FTZ R2, R17, R25, R2 ;  /* 0x0000001911027223 */ /* 0x000fe40000010002 */
[----:B------:R-:W3:Y:S01]  /*2eb0*/  LDL.LU R9, [R1+0x268] ;  /* 0x0002680001097983 */ /* 0x000ee20000300800 */
[----:B------:R-:W-:-:S03]  /*2ec0*/  FADD.FTZ R3, R3, R25 ;  /* 0x0000001903037221 */ /* 0x000fc60000010000 */
[----:B------:R0:W5:Y:S04]  /*2ed0*/  LDL.LU R17, [R1+0x5a0] ;  /* 0x0005a00001117983 */ /* 0x0001680000300800 */
[----:B------:R1:W-:Y:S01]  /*2ee0*/  STL [R1+0x260], R24 ;  /* 0x0002601801007387 */ /* 0x0003e20000100800 */
[----:B------:R-:W-:Y:S02]  /*2ef0*/  FADD.FTZ R3, R3, R15 ;  /* 0x0000000f03037221 */ /* 0x000fe40000010000 */
[----:B------:R-:W-:Y:S02]  /*2f00*/  FFMA.FTZ R2, R14, R15, R2 ;  /* 0x0000000f0e027223 */ /* 0x000fe40000010002 */
[----:B--2---:R-:W-:Y:S02]  /*2f10*/  FMUL.FTZ R8, R8, R21 ;  /* 0x0000001508087220 */ /* 0x004fe40000410000 */
[----:B------:R-:W2:Y:S01]  /*2f20*/  LDL R21, [R1+0x550] ;  /* 0x0005500001157983 */ /* 0x000ea20000100800 */
[----:B----4-:R-:W-:-:S03]  /*2f30*/  FADD.FTZ R16, R16, R22 ;  /* 0x0000001610107221 */ /* 0x010fc60000010000 */
[----:B------:R-:W4:Y:S04]  /*2f40*/  LDL.LU R25, [R1+0x26c] ;  /* 0x00026c0001197983 */ /* 0x000f280000300800 */
[----:B-1----:R-:W4:Y:S04]  /*2f50*/  LDL R24, [R1+0x54c] ;  /* 0x00054c0001187983 */ /* 0x002f280000100800 */
[----:B------:R-:W-:Y:S04]  /*2f60*/  STL [R1+0x338], R8 ;  /* 0x0003380801007387 */ /* 0x000fe80000100800 */
[----:B------:R1:W-:Y:S01]  /*2f70*/  STL [R1+0x204], R16 ;  /* 0x0002041001007387 */ /* 0x0003e20000100800 */
[----:B------:R-:W-:-:S03]  /*2f80*/  FFMA.FTZ R13, R6, R22, R13 ;  /* 0x00000016060d7223 */ /* 0x000fc6000001000d */
[----:B-1----:R0:W5:Y:S01]  /*2f90*/  LDL.LU R16, [R1+0x59c] ;  /* 0x00059c0001107983 */ /* 0x0021620000300800 */
[----:B------:R-:W-:-:S03]  /*2fa0*/  FMUL.FTZ R26, R26, R22 ;  /* 0x000000161a1a7220 */ /* 0x000fc60000410000 */
[----:B------:R0:W5:Y:S04]  /*2fb0*/  LDL.LU R15, [R1+0x598] ;  /* 0x00059800010f7983 */ /* 0x0001680000300800 */
[----:B------:R0:W5:Y:S04]  /*2fc0*/  LDL.LU R14, [R1+0x594] ;  /* 0x00059400010e7983 */ /* 0x0001680000300800 */
[----:B------:R1:W-:Y:S04]  /*2fd0*/  STL [R1+0x264], R13 ;  /* 0x0002640d01007387 */ /* 0x0003e80000100800 */
[----:B-1----:R0:W5:Y:S04]  /*2fe0*/  LDL.LU R13, [R1+0x590] ;  /* 0x00059000010d7983 */ /* 0x0021680000300800 */
[----:B------:R-:W4:Y:S01]  /*2ff0*/  LDL.LU R22, [R1+0x20c] ;  /* 0x00020c0001167983 */ /* 0x000f220000300800 */
[--C-:B------:R-:W-:Y:S01]  /*3000*/  PRMT R20, RZ, 0x5410, R23.reuse ;  /* 0x00005410ff147816 */ /* 0x100fe20000000017 */
[----:B------:R-:W-:Y:S01]  /*3010*/  FADD.FTZ R3, R3, R12 ;  /* 0x0000000c03037221 */ /* 0x000fe20000010000 */
[----:B------:R-:W-:Y:S01]  /*3020*/  PRMT R23, RZ, 0x7610, R23 ;  /* 0x00007610ff177816 */ /* 0x000fe20000000017 */
[----:B------:R-:W-:-:S02]  /*3030*/  FFMA.FTZ R2, R11, R12, R2 ;  /* 0x0000000c0b027223 */ /* 0x000fc40000010002 */
[----:B---3--:R-:W-:Y:S01]  /*3040*/  FADD.FTZ R10, R10, R20 ;  /* 0x000000140a0a7221 */ /* 0x008fe20000010000 */
[----:B------:R0:W5:Y:S01]  /*3050*/  LDL.LU R12, [R1+0x58c] ;  /* 0x00058c00010c7983 */ /* 0x0001620000300800 */
[----:B------:R-:W-:Y:S02]  /*3060*/  FFMA.FTZ R9, R28, R20, R9 ;  /* 0x000000141c097223 */ /* 0x000fe40000010009 */
[----:B------:R-:W-:Y:S01]  /*3070*/  FADD.FTZ R3, R3, R8 ;  /* 0x0000000803037221 */ /* 0x000fe20000010000 */
[----:B------:R0:W5:Y:S01]  /*3080*/  LDL.LU R11, [R1+0x588] ;  /* 0x00058800010b7983 */ /* 0x0001620000300800 */
[----:B------:R-:W-:-:S03]  /*3090*/  FFMA.FTZ R2, R7, R8, R2 ;  /* 0x0000000807027223 */ /* 0x000fc60000010002 */
[----:B------:R1:W-:Y:S01]  /*30a0*/  STL [R1+0x208], R10 ;  /* 0x0002080a01007387 */ /* 0x0003e20000100800 */
[----:B------:R-:W-:Y:S01]  /*30b0*/  FADD.FTZ R3, R3, R26 ;  /* 0x0000001a03037221 */ /* 0x000fe20000010000 */
[----:B------:R-:W-:Y:S01]  /*30c0*/  IADD3 R5, R5, 0x80, RZ ;  /* 0x0000008005057810 */ /* 0x000fe20007ffe0ff */
[----:B------:R-:W-:Y:S01]  /*30d0*/  FFMA.FTZ R2, R6, R26, R2 ;  /* 0x0000001a06027223 */ /* 0x000fe20000010002 */
[----:B-1----:R0:W5:Y:S04]  /*30e0*/  LDL.LU R10, [R1+0x584] ;  /* 0x00058400010a7983 */ /* 0x0021680000300800 */
[----:B------:R-:W-:Y:S04]  /*30f0*/  STL [R1+0x320], R26 ;  /* 0x0003201a01007387 */ /* 0x000fe80000100800 */
[----:B------:R1:W-:Y:S01]  /*3100*/  STL [R1+0x268], R9 ;  /* 0x0002680901007387 */ /* 0x0003e20000100800 */
[----:B------:R-:W-:-:S03]  /*3110*/  IADD3 R4, R4, 0x80, RZ ;  /* 0x0000008004047810 */ /* 0x000fc60007ffe0ff */
[----:B-1----:R0:W5:Y:S04]  /*3120*/  LDL.LU R9, [R1+0x580] ;  /* 0x0005800001097983 */ /* 0x0021680000300800 */
[----:B------:R0:W5:Y:S04]  /*3130*/  LDL.LU R8, [R1+0x57c] ;  /* 0x00057c0001087983 */ /* 0x0001680000300800 */
[----:B------:R0:W5:Y:S04]  /*3140*/  LDL.LU R7, [R1+0x578] ;  /* 0x0005780001077983 */ /* 0x0001680000300800 */
[----:B------:R0:W5:Y:S01]  /*3150*/  LDL.LU R6, [R1+0x574] ;  /* 0x0005740001067983 */ /* 0x0001620000300800 */
[----:B--2---:R-:W-:-:S02]  /*3160*/  FMUL.FTZ R21, R21, R20 ;  /* 0x0000001415157220 */ /* 0x004fc40000410000 */
[-C--:B----4-:R-:W-:Y:S02]  /*3170*/  FFMA.FTZ R25, R29, R23.reuse, R25 ;  /* 0x000000171d197223 */ /* 0x090fe40000010019 */
[----:B------:R-:W-:Y:S02]  /*3180*/  FADD.FTZ R3, R3, R21 ;  /* 0x0000001503037221 */ /* 0x000fe40000010000 */
[----:B------:R-:W-:-:S04]  /*3190*/  FMUL.FTZ R20, R24, R23 ;  /* 0x0000001718147220 */ /* 0x000fc80000410000 */
[----:B------:R-:W-:Y:S02]  /*31a0*/  FADD.FTZ R3, R3, R20 ;  /* 0x0000001403037221 */ /* 0x000fe40000010000 */
[----:B------:R-:W-:Y:S01]  /*31b0*/  FFMA.FTZ R2, R28, R21, R2 ;  /* 0x000000151c027223 */ /* 0x000fe20000010002 */
[----:B------:R-:W-:-:S03]  /*31c0*/  IADD3 R28, R27, 0x80, RZ ;  /* 0x000000801b1c7810 */ /* 0x000fc60007ffe0ff */
[----:B------:R-:W-:Y:S02]  /*31d0*/  FFMA.FTZ R29, R29, R20, R2 ;  /* 0x000000141d1d7223 */ /* 0x000fe40000010002 */
[----:B------:R-:W-:-:S05]  /*31e0*/  FADD.FTZ R22, R22, R23 ;  /* 0x0000001716167221 */ /* 0x000fca0000010000 */
[----:B------:R-:W-:Y:S04]  /*31f0*/  STL [R1+0x20c], R22 ;  /* 0x00020c1601007387 */ /* 0x000fe80000100800 */
[----:B------:R-:W-:Y:S04]  /*3200*/  STL [R1+0x30c], R21 ;  /* 0x00030c1501007387 */ /* 0x000fe80000100800 */
[----:B------:R-:W-:Y:S04]  /*3210*/  STL [R1+0x26c], R25 ;  /* 0x00026c1901007387 */ /* 0x000fe80000100800 */
[----:B------:R1:W-:Y:S04]  /*3220*/  STL [R1+0x14], R5 ;  /* 0x0000140501007387 */ /* 0x0003e80000100800 */
[----:B-1----:R0:W5:Y:S04]  /*3230*/  LDL.LU R5, [R1+0x570] ;  /* 0x0005700001057983 */ /* 0x0021680000300800 */
[----:B------:R-:W-:Y:S04]  /*3240*/  STL [R1+0x2fc], R20 ;  /* 0x0002fc1401007387 */ /* 0x000fe80000100800 */
[----:B------:R1:W-:Y:S04]  /*3250*/  STL [R1+0x1c], R4 ;  /* 0x00001c0401007387 */ /* 0x0003e80000100800 */
[----:B-1----:R0:W5:Y:S04]  /*3260*/  LDL.LU R4, [R1+0x56c] ;  /* 0x00056c0001047983 */ /* 0x0021680000300800 */
[----:B------:R0:W-:Y:S02]  /*3270*/  STL [R1+0x10], R3 ;  /* 0x0000100301007387 */ /* 0x0001e40000100800 */
.L_x_5650:
[----:B------:R-:W-:Y:S05]  /*3280*/  BSYNC B1 ;  /* 0x0000000000017941 */ /* 0x000fea0003800000 */
.L_x_5649:
[----:B------:R-:W-:Y:S01]  /*3290*/  BSSY B1, `(.L_x_5651) ;  /* 0x00000cd000017945 */ /* 0x000fe20003800000 */
[----:B------:R-:W-:Y:S05]  /*32a0*/  @!P0 BRA `(.L_x_5652) ;  /* 0x00000cb000008947 */ /* 0x000fea0003800000 */
[----:B------:R1:W-:Y:S04]  /*32b0*/  STL [R1+0x5ac], R29 ;  /* 0x0005ac1d01007387 */ /* 0x0003e80000100800 */
[----:B-1----:R-:W2:Y:S04]  /*32c0*/  LDL.LU R29, [R1+0x14] ;  /* 0x00001400011d7983 */ /* 0x002ea80000300800 */
[----:B-----5:R1:W-:Y:S04]  /*32d0*/  STL [R1+0x5a8], R19 ;  /* 0x0005a81301007387 */ /* 0x0203e80000100800 */
[----:B-1----:R-:W3:Y:S04]  /*32e0*/  LDL R19, [R1+0x4c] ;  /* 0x00004c0001137983 */ /* 0x002ee80000100800 */
[----:B------:R-:W-:Y:S04]  /*32f0*/  STL [R1+0x5a4], R18 ;  /* 0x0005a41201007387 */ /* 0x000fe80000100800 */
[----:B------:R-:W-:Y:S04]  /*3300*/  STL [R1+0x5a0], R17 ;  /* 0x0005a01101007387 */ /* 0x000fe80000100800 */
[----:B------:R1:W-:Y:S04]  /*3310*/  STL [R1+0x59c], R16 ;  /* 0x00059c1001007387 */ /* 0x0003e80000100800 */
[----:B---3--:R3:W-:Y:S04]  /*3320*/  STL [R1+0x5b4], R19 ;  /* 0x0005b41301007387 */ /* 0x0087e80000100800 */
[----:B-1----:R1:W4:Y:S04]  /*3330*/  LDL R16, [R1+0xe0] ;  /* 0x0000e00001107983 */ /* 0x0023280000100800 */
[----:B------:R1:W4:Y:S04]  /*3340*/  LDL R17, [R1+0xe4] ;  /* 0x0000e40001117983 */ /* 0x0003280000100800 */
[----:B------:R1:W4:Y:S04]  /*3350*/  LDL R18, [R1+0xe8] ;  /* 0x0000e80001127983 */ /* 0x0003280000100800 */
[----:B---3--:R1:W4:Y:S04]  /*3360*/  LDL R19, [R1+0xec] ;  /* 0x0000ec0001137983 */ /* 0x0083280000100800 */
[----:B------:R-:W-:Y:S04]  /*3370*/  STL [R1+0x598], R15 ;  /* 0x0005980f01007387 */ /* 0x000fe80000100800 */
[----:B------:R3:W-:Y:S04]  /*3380*/  STL [R1+0x594], R14 ;  /* 0x0005940e01007387 */ /* 0x0007e80000100800 */
[----:B------:R0:W-:Y:S04]  /*3390*/  STL [R1+0x590], R13 ;  /* 0x0005900d01007387 */ /* 0x0001e80000100800 */
[----:B------:R1:W-:Y:S04]  /*33a0*/  STL [R1+0x58c], R12 ;  /* 0x00058c0c01007387 */ /* 0x0003e80000100800 */
[----:B---3--:R3:W2:Y:S04]  /*33b0*/  LDL R14, [R1+0xd8] ;  /* 0x0000d800010e7983 */ /* 0x0086a80000100800 */
[----:B0-----:R3:W2:Y:S04]  /*33c0*/  LDL R13, [R1+0xd4] ;  /* 0x0000d400010d7983 */ /* 0x0016a80000100800 */
[----:B-1----:R3:W2:Y:S04]  /*33d0*/  LDL R12, [R1+0xd0] ;  /* 0x0000d000010c7983 */ /* 0x0026a80000100800 */
[----:B------:R3:W2:Y:S04]  /*33e0*/  LDL R15, [R1+0xdc] ;  /* 0x0000dc00010f7983 */ /* 0x0006a80000100800 */
[----:B------:R0:W-:Y:S02]  /*33f0*/  STL [R1+0x588], R11 ;  /* 0x0005880b01007387 */ /* 0x0001e40000100800 */
[----:B0-----:R-:W-:-:S04]  /*3400*/  IMAD.MOV.U32 R11, RZ, RZ, 0x20 ;  /* 0x00000020ff0b7424 */ /* 0x001fc800078e00ff */
[----:B------:R-:W-:-:S05]  /*3410*/  IMAD.WIDE.U32 R2, R28, R11, c[0x0][0x188] ;  /* 0x000062001c027625 */ /* 0x000fca00078e000b */
[----:B------:R-:W2:Y:S01]  /*3420*/  LDG.E.128 R24, [R2.64] ;  /* 0x0000000402187981 */ /* 0x000ea2000c1e1d00 */
[----:B------:R-:W-:-:S04]  /*3430*/  ISETP.NE.U32.AND P4, PT, RZ, c[0x0][0x218], PT ;  /* 0x00008600ff007a0c */ /* 0x000fc80003f85070 */
[----:B------:R-:W-:Y:S01]  /*3440*/  ISETP.NE.AND.EX P4, PT, RZ, c[0x0][0x21c], PT, P4 ;  /* 0x00008700ff007a0c */ /* 0x000fe20003f85340 */
[----:B------:R-:W-:Y:S04]  /*3450*/  STL [R1+0x584], R10 ;  /* 0x0005840a01007387 */ /* 0x000fe80000100800 */
[----:B------:R-:W-:Y:S04]  /*3460*/  STL [R1+0x580], R9 ;  /* 0x0005800901007387 */ /* 0x000fe80000100800 */
[----:B------:R-:W-:Y:S04]  /*3470*/  STL [R1+0x57c], R8 ;  /* 0x00057c0801007387 */ /* 0x000fe80000100800 */
[----:B------:R-:W-:Y:S04]  /*3480*/  STL [R1+0x578], R7 ;  /* 0x0005780701007387 */ /* 0x000fe80000100800 */
[----:B------:R-:W-:Y:S04]  /*3490*/  STL [R1+0x574], R6 ;  /* 0x0005740601007387 */ /* 0x000fe80000100800 */
[----:B------:R-:W-:Y:S04]  /*34a0*/  STL [R1+0x570], R5 ;  /* 0x0005700501007387 */ /* 0x000fe80000100800 */
[----:B------:R0:W-:Y:S04]  /*34b0*/  STL [R1+0x56c], R4 ;  /* 0x00056c0401007387 */ /* 0x0001e80000100800 */
[----:B0-----:R-:W3:Y:S01]  /*34c0*/  LDL.LU R4, [R1+0x1c] ;  /* 0x00001c0001047983 */ /* 0x001ee20000300800 */
[----:B--2---:R-:W-:Y:S01]  /*34d0*/  IMAD.MOV.U32 R8, RZ, RZ, R24 ;  /* 0x000000ffff087224 */ /* 0x004fe200078e0018 */
[----:B------:R-:W-:Y:S01]  /*34e0*/  MOV R6, R26 ;  /* 0x0000001a00067202 */ /* 0x000fe20000000f00 */
[----:B------:R-:W-:-:S02]  /*34f0*/  IMAD.MOV.U32 R7, RZ, RZ, R25 ;  /* 0x000000ffff077224 */ /* 0x000fc400078e0019 */
[----:B------:R-:W-:Y:S02]  /*3500*/  IMAD.MOV.U32 R5, RZ, RZ, R27 ;  /* 0x000000ffff057224 */ /* 0x000fe400078e001b */
[----:B------:R0:W2:Y:S02]  /*3510*/  LDG.E.128 R24, [R2.64+0x10] ;  /* 0x0000100402187981 */ /* 0x0000a4000c1e1d00 */
[----:B0-----:R-:W-:-:S05]  /*3520*/  @P4 IMAD.WIDE.U32 R2, R28, R11, c[0x0][0x218] ;  /* 0x000086001c024625 */ /* 0x001fca00078e000b */
[----:B----4-:R0:W4:Y:S04]  /*3530*/  @P4 LDG.E.128 R16, [R2.64] ;  /* 0x0000000402104981 */ /* 0x010128000c1e1d00 */
[----:B------:R0:W2:Y:S04]  /*3540*/  @P4 LDG.E.128 R12, [R2.64+0x10] ;  /* 0x00001004020c4981 */ /* 0x0000a8000c1e1d00 */
[----:B------:R-:W-:Y:S01]  /*3550*/  STL [R1+0x5b0], R28 ;  /* 0x0005b01c01007387 */ /* 0x000fe20000100800 */
[----:B0-----:R-:W-:-:S04]  /*3560*/  IMAD.MOV.U32 R2, RZ, RZ, 0x8 ;  /* 0x00000008ff027424 */ /* 0x001fc800078e00ff */
[----:B---3--:R-:W-:Y:S01]  /*3570*/  IMAD.WIDE.U32 R2, R4, R2, c[0x0][0x190] ;  /* 0x0000640004027625 */ /* 0x008fe200078e0002 */
[----:B----4-:R-:W-:Y:S04]  /*3580*/  @P4 STL.64 [R1+0xe0], R16 ;  /* 0x0000e01001004387 */ /* 0x010fe80000100a00 */
[----:B------:R0:W-:Y:S04]  /*3590*/  @P4 STL.64 [R1+0xe8], R18 ;  /* 0x0000e81201004387 */ /* 0x0001e80000100a00 */
[----:B0-----:R-:W3:Y:S04]  /*35a0*/  LDL.LU R19, [R1+0x5b4] ;  /* 0x0005b40001137983 */ /* 0x001ee80000300800 */
[----:B--2---:R-:W-:Y:S04]  /*35b0*/  @P4 STL.64 [R1+0xd0], R12 ;  /* 0x0000d00c01004387 */ /* 0x004fe80000100a00 */
[----:B------:R0:W-:Y:S04]  /*35c0*/  @P4 STL.64 [R1+0xd8], R14 ;  /* 0x0000d80e01004387 */ /* 0x0001e80000100a00 */
[----:B0-----:R3:W2:Y:S01]  /*35d0*/  LDG.E.64 R14, [R2.64] ;  /* 0x00000004020e7981 */ /* 0x0016a2000c1e1b00 */
[----:B------:R-:W0:Y:S01]  /*35e0*/  LDC.U8 R18, c[0x0][0x1f0] ;  /* 0x00007c00ff127b82 */ /* 0x000e220000000000 */
[----:B------:R-:W-:-:S10]  /*35f0*/  HFMA2.MMA R20, -RZ, RZ, 0, 9.5367431640625e-07 ;  /* 0x00000010ff147435 */ /* 0x000fd400000001ff */
[C---:B------:R-:W-:Y:S01]  /*3600*/  IMAD.WIDE.U32 R20, R29.reuse, R20, c[0x0][0x208] ;  /* 0x000082001d147625 */ /* 0x040fe200078e0014 */
[----:B------:R-:W-:-:S05]  /*3610*/  IADD3 R29, R29, 0x80, RZ ;  /* 0x000000801d1d7810 */ /* 0x000fca0007ffe0ff */
[----:B------:R-:W4:Y:S01]  /*3620*/  LDG.E.128 R20, [R20.64] ;  /* 0x0000000414147981 */ /* 0x000f22000c1e1d00 */
[----:B0-----:R-:W-:-:S03]  /*3630*/  ISETP.NE.AND P4, PT, R18, RZ, PT ;  /* 0x000000ff1200720c */ /* 0x001fc60003f85270 */
[----:B------:R0:W-:Y:S04]  /*3640*/  STL [R1+0x14], R29 ;  /* 0x0000141d01007387 */ /* 0x0001e80000100800 */
[----:B------:R-:W4:Y:S01]  /*3650*/  LDL.LU R12, [R1+0x10] ;  /* 0x00001000010c7983 */ /* 0x000f220000300800 */
[----:B---3--:R-:W-:-:S05]  /*3660*/  FSEL R2, R19, RZ, !P4 ;  /* 0x000000ff13027208 */ /* 0x008fca0006000000 */
[----:B------:R-:W-:-:S04]  /*3670*/  FADD.FTZ R8, -R2, R8 ;  /* 0x0000000802087221 */ /* 0x000fc80000010100 */
[----:B------:R-:W-:Y:S02]  /*3680*/  FMUL.FTZ R8, R0, R8 ;  /* 0x0000000800087220 */ /* 0x000fe40000410000 */
[----:B------:R-:W-:-:S03]  /*3690*/  FADD.FTZ R10, -R2, R7 ;  /* 0x00000007020a7221 */ /* 0x000fc60000010100 */
[----:B------:R-:W-:Y:S01]  /*36a0*/  STL [R1+0x418], R8 ;  /* 0x0004180801007387 */ /* 0x000fe20000100800 */
[----:B------:R-:W-:-:S03]  /*36b0*/  FMUL.FTZ R16, R0, R10 ;  /* 0x0000000a00107220 */ /* 0x000fc60000410000 */
[----:B------:R-:W3:Y:S01]  /*36c0*/  LDL.LU R28, [R1+0x250] ;  /* 0x00025000011c7983 */ /* 0x000ee20000300800 */
[----:B------:R-:W-:-:S03]  /*36d0*/  FADD.FTZ R9, -R2, R6 ;  /* 0x0000000602097221 */ /* 0x000fc60000010100 */
[----:B0-----:R-:W3:Y:S01]  /*36e0*/  LDL.LU R29, [R1+0x1f0] ;  /* 0x0001f000011d7983 */ /* 0x001ee20000300800 */
[----:B------:R-:W-:-:S03]  /*36f0*/  FMUL.FTZ R13, R0, R9 ;  /* 0x00000009000d7220 */ /* 0x000fc60000410000 */
[----:B------:R-:W-:Y:S04]  /*3700*/  STL [R1+0x404], R16 ;  /* 0x0004041001007387 */ /* 0x000fe80000100800 */
[----:B--2---:R0:W-:Y:S04]  /*3710*/  STL.64 [R1+0x20], R14 ;  /* 0x0000200e01007387 */ /* 0x0041e80000100a00 */
[----:B------:R-:W2:Y:S01]  /*3720*/  LDL R9, [R1+0x548] ;  /* 0x0005480001097983 */ /* 0x000ea20000100800 */
[C---:B------:R-:W-:Y:S02]  /*3730*/  FADD.FTZ R7, -R2.reuse, R5 ;  /* 0x0000000502077221 */ /* 0x040fe40000010100 */
[C---:B------:R-:W-:Y:S01]  /*3740*/  FADD.FTZ R5, -R2.reuse, R25 ;  /* 0x0000001902057221 */ /* 0x040fe20000010100 */
[----:B----4-:R-:W-:Y:S01]  /*3750*/  PRMT R25, RZ, 0x5410, R20 ;  /* 0x00005410ff197816 */ /* 0x010fe20000000014 */
[----:B------:R-:W-:Y:S01]  /*3760*/  FADD.FTZ R6, -R2, R24 ;  /* 0x0000001802067221 */ /* 0x000fe20000010100 */
[----:B------:R-:W4:Y:S01]  /*3770*/  LDL.LU R19, [R1+0x254] ;  /* 0x0002540001137983 */ /* 0x000f220000300800 */
[----:B------:R-:W-:-:S03]  /*3780*/  FMUL.FTZ R10, R0, R7 ;  /* 0x00000007000a7220 */ /* 0x000fc60000410000 */
[----:B------:R-:W4:Y:S01]  /*3790*/  LDL.LU R18, [R1+0x1f4] ;  /* 0x0001f40001127983 */ /* 0x000f220000300800 */
[----:B------:R-:W-:-:S03]  /*37a0*/  FMUL.FTZ R6, R0, R6 ;  /* 0x0000000600067220 */ /* 0x000fc60000410000 */
[----:B------:R-:W4:Y:S01]  /*37b0*/  LDL.LU R17, [R1+0x258] ;  /* 0x0002580001117983 */ /* 0x000f220000300800 */
[----:B------:R-:W-:-:S03]  /*37c0*/  FADD.FTZ R26, -R2, R26 ;  /* 0x0000001a021a7221 */ /* 0x000fc60000010100 */
[----:B0-----:R-:W4:Y:S01]  /*37d0*/  LDL.LU R14, [R1+0x1f8] ;  /* 0x0001f800010e7983 */ /* 0x001f220000300800 */
[----:B------:R-:W-:-:S03]  /*37e0*/  FMUL.FTZ R5, R0, R5 ;  /* 0x0000000500057220 */ /* 0x000fc60000410000 */
[----:B------:R-:W4:Y:S04]  /*37f0*/  LDL R7, [R1+0x540] ;  /* 0x0005400001077983 */ /* 0x000f280000100800 */
[----:B------:R-:W4:Y:S04]  /*3800*/  LDL.LU R15, [R1+0x1fc] ;  /* 0x0001fc00010f7983 */ /* 0x000f280000300800 */
[----:B------:R-:W4:Y:S01]  /*3810*/  LDL R11, [R1+0x53c] ;  /* 0x00053c00010b7983 */ /* 0x000f220000100800 */
[----:B------:R-:W-:-:S03]  /*3820*/  FMUL.FTZ R26, R0, R26 ;  /* 0x0000001a001a7220 */ /* 0x000fc60000410000 */
[----:B------:R-:W-:Y:S04]  /*3830*/  STL [R1+0x3f0], R13 ;  /* 0x0003f00d01007387 */ /* 0x000fe80000100800 */
[----:B------:R-:W-:Y:S04]  /*3840*/  STL [R1+0x3dc], R10 ;  /* 0x0003dc0a01007387 */ /* 0x000fe80000100800 */
[----:B------:R-:W-:Y:S01]  /*3850*/  STL [R1+0x3c8], R6 ;  /* 0x0003c80601007387 */ /* 0x000fe20000100800 */
[----:B---3--:R-:W-:Y:S02]  /*3860*/  FFMA.FTZ R28, R8, R25, R28 ;  /* 0x00000019081c7223 */ /* 0x008fe4000001001c */
[----:B------:R-:W-:-:S03]  /*3870*/  FADD.FTZ R29, R29, R25 ;  /* 0x000000191d1d7221 */ /* 0x000fc60000010000 */
[----:B------:R0:W-:Y:S04]  /*3880*/  STL [R1+0x250], R28 ;  /* 0x0002501c01007387 */ /* 0x0001e80000100800 */
[----:B0-----:R-:W3:Y:S01]  /*3890*/  LDL.LU R28, [R1+0x5b0] ;  /* 0x0005b000011c7983 */ /* 0x001ee20000300800 */
[----:B--2---:R-:W-:-:S03]  /*38a0*/  FMUL.FTZ R9, R9, R25 ;  /* 0x0000001909097220 */ /* 0x004fc60000410000 */
[----:B------:R-:W-:Y:S04]  /*38b0*/  STL [R1+0x3b4], R5 ;  /* 0x0003b40501007387 */ /* 0x000fe80000100800 */
[----:B------:R0:W-:Y:S04]  /*38c0*/  STL [R1+0x1f0], R29 ;  /* 0x0001f01d01007387 */ /* 0x0001e80000100800 */
[----:B0-----:R-:W2:Y:S04]  /*38d0*/  LDL.LU R29, [R1+0x5ac] ;  /* 0x0005ac00011d7983 */ /* 0x001ea80000300800 */
[----:B------:R-:W-:Y:S04]  /*38e0*/  STL [R1+0x3a4], R26 ;  /* 0x0003a41a01007387 */ /* 0x000fe80000100800 */
[----:B------:R-:W2:Y:S01]  /*38f0*/  LDL R25, [R1+0x544] ;  /* 0x0005440001197983 */ /* 0x000ea20000100800 */
[----:B------:R-:W-:Y:S01]  /*3900*/  FADD.FTZ R27, -R2, R27 ;  /* 0x0000001b021b7221 */ /* 0x000fe20000010100 */
[----:B------:R-:W-:-:S03]  /*3910*/  PRMT R2, RZ, 0x7610, R20 ;  /* 0x00007610ff027816 */ /* 0x000fc60000000014 */
[----:B------:R-:W-:Y:S02]  /*3920*/  FMUL.FTZ R27, R0, R27 ;  /* 0x0000001b001b7220 */ /* 0x000fe40000410000 */
[-C--:B----4-:R-:W-:Y:S02]  /*3930*/  FFMA.FTZ R19, R16, R2.reuse, R19 ;  /* 0x0000000210137223 */ /* 0x090fe40000010013 */
[----:B------:R-:W-:Y:S01]  /*3940*/  FADD.FTZ R18, R18, R2 ;  /* 0x0000000212127221 */ /* 0x000fe20000010000 */
[----:B------:R-:W-:Y:S04]  /*3950*/  STL [R1+0x390], R27 ;  /* 0x0003901b01007387 */ /* 0x000fe80000100800 */
[----:B------:R0:W-:Y:S04]  /*3960*/  STL [R1+0x254], R19 ;  /* 0x0002541301007387 */ /* 0x0001e80000100800 */
[----:B0-----:R0:W5:Y:S04]  /*3970*/  LDL.LU R19, [R1+0x5a8] ;  /* 0x0005a80001137983 */ /* 0x0011680000300800 */
[----:B------:R1:W-:Y:S04]  /*3980*/  STL [R1+0x1f4], R18 ;  /* 0x0001f41201007387 */ /* 0x0003e80000100800 */
[----:B-1----:R0:W5:Y:S04]  /*3990*/  LDL.LU R18, [R1+0x5a4] ;  /* 0x0005a40001127983 */ /* 0x0021680000300800 */
[----:B------:R-:W-:Y:S01]  /*39a0*/  STL [R1+0x37c], R9 ;  /* 0x00037c0901007387 */ /* 0x000fe20000100800 */
[----:B--2---:R-:W-:-:S03]  /*39b0*/  FMUL.FTZ R25, R25, R2 ;  /* 0x0000000219197220 */ /* 0x004fc60000410000 */
[----:B------:R-:W2:Y:S01]  /*39c0*/  LDL.LU R2, [R1+0x25c] ;  /* 0x00025c0001027983 */ /* 0x000ea20000300800 */
[--C-:B------:R-:W-:Y:S02]  /*39d0*/  PRMT R3, RZ, 0x5410, R21.reuse ;  /* 0x00005410ff037816 */ /* 0x100fe40000000015 */
[----:B------:R-:W-:-:S03]  /*39e0*/  PRMT R21, RZ, 0x7610, R21 ;  /* 0x00007610ff157816 */ /* 0x000fc60000000015 */
[----:B------:R-:W-:Y:S02]  /*39f0*/  FFMA.FTZ R17, R13, R3, R17 ;  /* 0x000000030d117223 */ /* 0x000fe40000010011 */
[----:B------:R-:W-:-:S03]  /*3a00*/  FADD.FTZ R14, R14, R3 ;  /* 0x000000030e0e7221 */ /* 0x000fc60000010000 */
[----:B------:R1:W-:Y:S01]  /*3a10*/  STL [R1+0x258], R17 ;  /* 0x0002581101007387 */ /* 0x0003e20000100800 */
[----:B------:R-:W-:Y:S02]  /*3a20*/  FADD.FTZ R15, R15, R21 ;  /* 0x000000150f0f7221 */ /* 0x000fe40000010000 */
[----:B------:R-:W-:Y:S01]  /*3a30*/  FMUL.FTZ R11, R11, R21 ;  /* 0x000000150b0b7220 */ /* 0x000fe20000410000 */
[----:B-1----:R0:W5:Y:S04]  /*3a40*/  LDL.LU R17, [R1+0x5a0] ;  /* 0x0005a00001117983 */ /* 0x0021680000300800 */
[----:B------:R1:W-:Y:S04]  /*3a50*/  STL [R1+0x1f8], R14 ;  /* 0x0001f80e01007387 */ /* 0x0003e80000100800 */
[----:B------:R-:W-:Y:S01]  /*3a60*/  STL [R1+0x368], R25 ;  /* 0x0003681901007387 */ /* 0x000fe20000100800 */
[----:B-1----:R-:W-:-:S03]  /*3a70*/  FMUL.FTZ R14, R7, R3 ;  /* 0x00000003070e7220 */ /* 0x002fc60000410000 */
[----:B------:R-:W4:Y:S01]  /*3a80*/  LDL R7, [R1+0x538] ;  /* 0x0005380001077983 */ /* 0x000f220000100800 */
[----:B--2---:R-:W-:-:S03]  /*3a90*/  FFMA.FTZ R2, R10, R21, R2 ;  /* 0x000000150a027223 */ /* 0x004fc60000010002 */
[----:B------:R-:W2:Y:S04]  /*3aa0*/  LDL.LU R21, [R1+0x240] ;  /* 0x0002400001157983 */ /* 0x000ea80000300800 */
[----:B------:R1:W-:Y:S04]  /*3ab0*/  STL [R1+0x25c], R2 ;  /* 0x00025c0201007387 */ /* 0x0003e80000100800 */
[----:B------:R0:W-:Y:S01]  /*3ac0*/  STL [R1+0x1fc], R15 ;  /* 0x0001fc0f01007387 */ /* 0x0001e20000100800 */
[----:B-1----:R-:W-:-:S03]  /*3ad0*/  FFMA.FTZ R2, R8, R9, R29 ;  /* 0x0000000908027223 */ /* 0x002fc6000001001d */
[----:B0-----:R-:W3:Y:S04]  /*3ae0*/  LDL.LU R15, [R1+0x1e4] ;  /* 0x0001e400010f7983 */ /* 0x001ee80000300800 */
[----:B------:R-:W-:Y:S04]  /*3af0*/  STL [R1+0x358], R14 ;  /* 0x0003580e01007387 */ /* 0x000fe80000100800 */
[----:B------:R-:W3:Y:S01]  /*3b00*/  LDL.LU R29, [R1+0x1e0] ;  /* 0x0001e000011d7983 */ /* 0x000ee20000300800 */
[----:B------:R-:W-:Y:S01]  /*3b10*/  PRMT R20, RZ, 0x5410, R22 ;  /* 0x00005410ff147816 */ /* 0x000fe20000000016 */
[----:B------:R-:W-:-:S02]  /*3b20*/  FADD.FTZ R3, R12, R9 ;  /* 0x000000090c037221 */ /* 0x000fc40000010000 */
[----:B------:R-:W3:Y:S01]  /*3b30*/  LDL.LU R12, [R1+0x244] ;  /* 0x00024400010c7983 */ /* 0x000ee20000300800 */
[----:B------:R-:W-:-:S03]  /*3b40*/  FFMA.FTZ R2, R16, R25, R2 ;  /* 0x0000001910027223 */ /* 0x000fc60000010002 */
[----:B------:R-:W3:Y:S04]  /*3b50*/  LDL.LU R9, [R1+0x1e8] ;  /* 0x0001e80001097983 */ /* 0x000ee80000300800 */
[----:B------:R-:W-:Y:S01]  /*3b60*/  STL [R1+0x348], R11 ;  /* 0x0003480b01007387 */ /* 0x000fe20000100800 */
[----:B----4-:R-:W-:-:S03]  /*3b70*/  FMUL.FTZ R7, R7, R20 ;  /* 0x0000001407077220 */ /* 0x010fc60000410000 */
[----:B------:R-:W4:Y:S01]  /*3b80*/  LDL.LU R8, [R1+0x248] ;  /* 0x0002480001087983 */ /* 0x000f220000300800 */
[----:B--2---:R-:W-:Y:S02]  /*3b90*/  FFMA.FTZ R21, R6, R20, R21 ;  /* 0x0000001406157223 */ /* 0x004fe40000010015 */
[----:B---3--:R-:W-:-:S05]  /*3ba0*/  FADD.FTZ R29, R29, R20 ;  /* 0x000000141d1d7221 */ /* 0x008fca0000010000 */
[----:B------:R-:W-:Y:S04]  /*3bb0*/  STL [R1+0x1e0], R29 ;  /* 0x0001e01d01007387 */ /* 0x000fe80000100800 */
[----:B------:R0:W5:Y:S04]  /*3bc0*/  LDL.LU R16, [R1+0x59c] ;  /* 0x00059c0001107983 */ /* 0x0001680000300800 */
[----:B------:R1:W-:Y:S04]  /*3bd0*/  STL [R1+0x240], R21 ;  /* 0x0002401501007387 */ /* 0x0003e80000100800 */
[----:B------:R-:W2:Y:S01]  /*3be0*/  LDL R20, [R1+0x534] ;  /* 0x0005340001147983 */ /* 0x000ea20000100800 */
[----:B------:R-:W-:Y:S01]  /*3bf0*/  PRMT R22, RZ, 0x7610, R22 ;  /* 0x00007610ff167816 */ /* 0x000fe20000000016 */
[----:B------:R-:W-:-:S04]  /*3c00*/  FADD.FTZ R3, R3, R25 ;  /* 0x0000001903037221 */ /* 0x000fc80000010000 */
[----:B------:R-:W-:Y:S01]  /*3c10*/  FADD.FTZ R15, R15, R22 ;  /* 0x000000160f0f7221 */ /* 0x000fe20000010000 */
[----:B-1----:R-:W3:Y:S01]  /*3c20*/  LDL R21, [R1+0x530] ;  /* 0x0005300001157983 */ /* 0x002ee20000100800 */
[----:B------:R-:W-:-:S03]  /*3c30*/  FFMA.FTZ R12, R5, R22, R12 ;  /* 0x00000016050c7223 */ /* 0x000fc6000001000c */
[----:B------:R-:W3:Y:S01]  /*3c40*/  LDL.LU R29, [R1+0x24c] ;  /* 0x00024c00011d7983 */ /* 0x000ee20000300800 */
[----:B------:R-:W-:-:S03]  /*3c50*/  FADD.FTZ R3, R3, R14 ;  /* 0x0000000e03037221 */ /* 0x000fc60000010000 */
[----:B------:R-:W3:Y:S01]  /*3c60*/  LDL R25, [R1+0x52c] ;  /* 0x00052c0001197983 */ /* 0x000ee20000100800 */
[----:B------:R-:W-:-:S03]  /*3c70*/  FFMA.FTZ R2, R13, R14, R2 ;  /* 0x0000000e0d027223 */ /* 0x000fc60000010002 */
[----:B------:R1:W-:Y:S04]  /*3c80*/  STL [R1+0x1e4], R15 ;  /* 0x0001e40f01007387 */ /* 0x0003e80000100800 */
[----:B-1----:R0:W5:Y:S04]  /*3c90*/  LDL.LU R15, [R1+0x598] ;  /* 0x00059800010f7983 */ /* 0x0021680000300800 */
[----:B------:R-:W-:Y:S04]  /*3ca0*/  STL [R1+0x334], R7 ;  /* 0x0003340701007387 */ /* 0x000fe80000100800 */
[----:B------:R0:W5:Y:S04]  /*3cb0*/  LDL.LU R14, [R1+0x594] ;  /* 0x00059400010e7983 */ /* 0x0001680000300800 */
[----:B------:R0:W5:Y:S04]  /*3cc0*/  LDL.LU R13, [R1+0x590] ;  /* 0x00059000010d7983 */ /* 0x0001680000300800 */
[----:B------:R1:W-:Y:S04]  /*3cd0*/  STL [R1+0x244], R12 ;  /* 0x0002440c01007387 */ /* 0x0003e80000100800 */
[----:B-1----:R0:W5:Y:S01]  /*3ce0*/  LDL.LU R12, [R1+0x58c] ;  /* 0x00058c00010c7983 */ /* 0x0021620000300800 */
[----:B--2---:R-:W-:-:S03]  /*3cf0*/  FMUL.FTZ R20, R20, R22 ;  /* 0x0000001614147220 */ /* 0x004fc60000410000 */
[----:B------:R-:W2:Y:S01]  /*3d00*/  LDL.LU R22, [R1+0x1ec] ;  /* 0x0001ec0001167983 */ /* 0x000ea20000300800 */
[----:B------:R-:W-:Y:S01]  /*3d10*/  PRMT R24, RZ, 0x5410, R23 ;  /* 0x00005410ff187816 */ /* 0x000fe20000000017 */
[----:B------:R-:W-:Y:S02]  /*3d20*/  FADD.FTZ R3, R3, R11 ;  /* 0x0000000b03037221 */ /* 0x000fe40000010000 */
[----:B------:R-:W-:Y:S02]  /*3d30*/  FFMA.FTZ R2, R10, R11, R2 ;  /* 0x0000000b0a027223 */ /* 0x000fe40000010002 */
[----:B------:R-:W-:Y:S01]  /*3d40*/  FADD.FTZ R9, R9, R24 ;  /* 0x0000001809097221 */ /* 0x000fe20000010000 */
[----:B------:R-:W-:Y:S01]  /*3d50*/  PRMT R23, RZ, 0x7610, R23 ;  /* 0x00007610ff177816 */ /* 0x000fe20000000017 */
[----:B------:R-:W-:Y:S01]  /*3d60*/  FADD.FTZ R3, R3, R7 ;  /* 0x0000000703037221 */ /* 0x000fe20000010000 */
[----:B------:R0:W5:Y:S01]  /*3d70*/  LDL.LU R11, [R1+0x588] ;  /* 0x00058800010b7983 */ /* 0x0001620000300800 */
[----:B----4-:R-:W-:-:S02]  /*3d80*/  FFMA.FTZ R8, R26, R24, R8 ;  /* 0x000000181a087223 */ /* 0x010fc40000010008 */
[----:B------:R-:W-:Y:S01]  /*3d90*/  FFMA.FTZ R2, R6, R7, R2 ;  /* 0x0000000706027223 */ /* 0x000fe20000010002 */
[----:B------:R0:W5:Y:S01]  /*3da0*/  LDL.LU R10, [R1+0x584] ;  /* 0x00058400010a7983 */ /* 0x0001620000300800 */
[----:B---3--:R-:W-:Y:S02]  /*3db0*/  FMUL.FTZ R21, R21, R24 ;  /* 0x0000001815157220 */ /* 0x008fe40000410000 */
[----:B------:R-:W-:Y:S01]  /*3dc0*/  FADD.FTZ R3, R3, R20 ;  /* 0x0000001403037221 */ /* 0x000fe20000010000 */
[----:B------:R1:W-:Y:S01]  /*3dd0*/  STL [R1+0x1e8], R9 ;  /* 0x0001e80901007387 */ /* 0x0003e20000100800 */
[----:B------:R-:W-:Y:S01]  /*3de0*/  FFMA.FTZ R2, R5, R20, R2 ;  /* 0x0000001405027223 */ /* 0x000fe20000010002 */
[----:B------:R-:W-:Y:S01]  /*3df0*/  IADD3 R4, R4, 0x80, RZ ;  /* 0x0000008004047810 */ /* 0x000fe20007ffe0ff */
[-C--:B------:R-:W-:Y:S02]  /*3e00*/  FFMA.FTZ R29, R27, R23.reuse, R29 ;  /* 0x000000171b1d7223 */ /* 0x080fe4000001001d */
[----:B------:R-:W-:Y:S01]  /*3e10*/  FADD.FTZ R3, R3, R21 ;  /* 0x0000001503037221 */ /* 0x000fe20000010000 */
[----:B-1----:R0:W5:Y:S04]  /*3e20*/  LDL.LU R9, [R1+0x580] ;  /* 0x0005800001097983 */ /* 0x0021680000300800 */
[----:B------:R1:W-:Y:S04]  /*3e30*/  STL [R1+0x31c], R20 ;  /* 0x00031c1401007387 */ /* 0x0003e80000100800 */
[----:B------:R3:W-:Y:S01]  /*3e40*/  STL [R1+0x248], R8 ;  /* 0x0002480801007387 */ /* 0x0007e20000100800 */
[----:B-1----:R-:W-:-:S03]  /*3e50*/  FMUL.FTZ R20, R25, R23 ;  /* 0x0000001719147220 */ /* 0x002fc60000410000 */
[----:B---3--:R0:W5:Y:S04]  /*3e60*/  LDL.LU R8, [R1+0x57c] ;  /* 0x00057c0001087983 */ /* 0x0081680000300800 */
[----:B------:R0:W5:Y:S01]  /*3e70*/  LDL.LU R7, [R1+0x578] ;  /* 0x0005780001077983 */ /* 0x0001620000300800 */
[----:B------:R-:W-:-:S03]  /*3e80*/  FADD.FTZ R3, R3, R20 ;  /* 0x0000001403037221 */ /* 0x000fc60000010000 */
[----:B------:R0:W5:Y:S04]  /*3e90*/  LDL.LU R6, [R1+0x574] ;  /* 0x0005740001067983 */ /* 0x0001680000300800 */
[----:B------:R0:W5:Y:S01]  /*3ea0*/  LDL.LU R5, [R1+0x570] ;  /* 0x0005700001057983 */ /* 0x0001620000300800 */
[----:B------:R-:W-:Y:S01]  /*3eb0*/  FFMA.FTZ R2, R26, R21, R2 ;  /* 0x000000151a027223 */ /* 0x000fe20000010002 */
[----:B------:R-:W-:Y:S01]  /*3ec0*/  IADD3 R28, R28, 0x80, RZ ;  /* 0x000000801c1c7810 */ /* 0x000fe20007ffe0ff */
[----:B--2---:R-:W-:-:S05]  /*3ed0*/  FADD.FTZ R22, R22, R23 ;  /* 0x0000001716167221 */ /* 0x004fca0000010000 */
[----:B------:R-:W-:Y:S04]  /*3ee0*/  STL [R1+0x1ec], R22 ;  /* 0x0001ec1601007387 */ /* 0x000fe80000100800 */
[----:B------:R-:W-:Y:S04]  /*3ef0*/  STL [R1+0x308], R21 ;  /* 0x0003081501007387 */ /* 0x000fe80000100800 */
[----:B------:R-:W-:Y:S04]  /*3f00*/  STL [R1+0x24c], R29 ;  /* 0x00024c1d01007387 */ /* 0x000fe80000100800 */
[----:B------:R1:W-:Y:S04]  /*3f10*/  STL [R1+0x1c], R4 ;  /* 0x00001c0401007387 */ /* 0x0003e80000100800 */
[----:B-1----:R0:W5:Y:S04]  /*3f20*/  LDL.LU R4, [R1+0x56c] ;  /* 0x00056c0001047983 */ /* 0x0021680000300800 */
[----:B------:R0:W-:Y:S04]  /*3f30*/  STL [R1+0x2f8], R20 ;  /* 0x0002f81401007387 */ /* 0x0001e80000100800 */
[----:B------:R0:W-:Y:S01]  /*3f40*/  STL [R1+0x10], R3 ;  /* 0x0000100301007387 */ /* 0x0001e20000100800 */
[----:B------:R-:W-:-:S03]  /*3f50*/  FFMA.FTZ R29, R27, R20, R2 ;  /* 0x000000141b1d7223 */ /* 0x000fc60000010002 */
.L_x_5652:
[----:B------:R-:W-:Y:S05]  /*3f60*/  BSYNC B1 ;  /* 0x0000000000017941 */ /* 0x000fea0003800000 */
.L_x_5651:
        /* <DEDUP_REMOVED lines=23> */
[----:B0-----:R-:W-:-:S10]  /*40e0*/  HFMA2.MMA R11, -RZ, RZ, 0, 1.9073486328125e-06 ;  /* 0x00000020ff0b7435 */ /* 0x001fd400000001ff */
        /* <DEDUP_REMOVED lines=21> */
[----:B0-----:R-:W-:-:S10]  /*4240*/  HFMA2.MMA R2, -RZ, RZ, 0, 4.76837158203125e-07 ;  /* 0x00000008ff027435 */ /* 0x001fd400000001ff */
        /* <DEDUP_REMOVED lines=8> */
[----:B------:R-:W-:-:S04]  /*42d0*/  IMAD.MOV.U32 R20, RZ, RZ, 0x10 ;  /* 0x00000010ff147424 */ /* 0x000fc800078e00ff */
        /* <DEDUP_REMOVED lines=150> */
.L_x_5654:
[----:B------:R-:W-:Y:S05]  /*4c40*/  BSYNC B1 ;  /* 0x0000000000017941 */ /* 0x000fea0003800000 */
.L_x_5653:
[----:B------:R-:W-:Y:S01]  /*4c50*/  BSSY B1, `(.L_x_5655) ;  /* 0x00000d1000017945 */ /* 0x000fe20003800000 */
[----:B------:R-:W-:Y:S05]  /*4c60*/  @!P2 BRA `(.L_x_5656) ;  /* 0x00000cf00000a947 */ /* 0x000fea0003800000 */
[----:B------:R1:W-:Y:S04]  /*4c70*/  STL [R1+0x5ac], R29 ;  /* 0x0005ac1d01007387 */ /* 0x0003e80000100800 */
[----:B-1----:R-:W2:Y:S04]  /*4c80*/  LDL R29, [R1+0x4c] ;  /* 0x00004c00011d7983 */ /* 0x002ea80000100800 */
[----:B-----5:R1:W-:Y:S04]  /*4c90*/  STL [R1+0x5a8], R19 ;  /* 0x0005a81301007387 */ /* 0x0203e80000100800 */
[----:B-1----:R-:W3:Y:S04]  /*4ca0*/  LDL.LU R19, [R1+0x14] ;  /* 0x0000140001137983 */ /* 0x002ee80000300800 */
[----:B------:R-:W-:Y:S04]  /*4cb0*/  STL [R1+0x5a4], R18 ;  /* 0x0005a41201007387 */ /* 0x000fe80000100800 */
[----:B------:R-:W-:Y:S04]  /*4cc0*/  STL [R1+0x5a0], R17 ;  /* 0x0005a01101007387 */ /* 0x000fe80000100800 */
[----:B------:R-:W-:Y:S04]  /*4cd0*/  STL [R1+0x59c], R16 ;  /* 0x00059c1001007387 */ /* 0x000fe80000100800 */
[----:B------:R-:W-:Y:S04]  /*4ce0*/  STL [R1+0x598], R15 ;  /* 0x0005980f01007387 */ /* 0x000fe80000100800 */
[----:B------:R1:W-:Y:S04]  /*4cf0*/  STL [R1+0x594], R14 ;  /* 0x0005940e01007387 */ /* 0x0003e80000100800 */
[----:B------:R-:W-:Y:S04]  /*4d00*/  STL [R1+0x590], R13 ;  /* 0x0005900d01007387 */ /* 0x000fe80000100800 */
[----:B------:R4:W-:Y:S04]  /*4d10*/  STL [R1+0x58c], R12 ;  /* 0x00058c0c01007387 */ /* 0x0009e80000100800 */
[----:B-1----:R-:W2:Y:S04]  /*4d20*/  LDL R14, [R1+0x98] ;  /* 0x00009800010e7983 */ /* 0x002ea80000100800 */
[----:B------:R-:W2:Y:S04]  /*4d30*/  LDL R15, [R1+0x9c] ;  /* 0x00009c00010f7983 */ /* 0x000ea80000100800 */
[----:B----4-:R-:W4:Y:S04]  /*4d40*/  LDL R12, [R1+0x90] ;  /* 0x00009000010c7983 */ /* 0x010f280000100800 */
[----:B------:R-:W4:Y:S01]  /*4d50*/  LDL R13, [R1+0x94] ;  /* 0x00009400010d7983 */ /* 0x000f220000100800 */
[----:B------:R-:W-:-:S04]  /*4d60*/  IMAD.MOV.U32 R18, RZ, RZ, 0x20 ;  /* 0x00000020ff127424 */ /* 0x000fc800078e00ff */
[----:B0-----:R-:W-:-:S05]  /*4d70*/  IMAD.WIDE.U32 R2, R28, R18, c[0x0][0x188] ;  /* 0x000062001c027625 */ /* 0x001fca00078e0012 */
[----:B------:R-:W3:Y:S01]  /*4d80*/  LDG.E.128 R20, [R2.64] ;  /* 0x0000000402147981 */ /* 0x000ee2000c1e1d00 */
[----:B------:R-:W-:-:S03]  /*4d90*/  ISETP.NE.U32.AND P4, PT, RZ, c[0x0][0x218], PT ;  /* 0x00008600ff007a0c */ /* 0x000fc60003f85070 */
[----:B--2---:R0:W-:Y:S04]  /*4da0*/  STL.64 [R1+0x5c0], R14 ;  /* 0x0005c00e01007387 */ /* 0x0041e80000100a00 */
[----:B----4-:R1:W-:Y:S04]  /*4db0*/  STL.64 [R1+0x5b8], R12 ;  /* 0x0005b80c01007387 */ /* 0x0103e80000100a00 */
[----:B0-----:R0:W2:Y:S04]  /*4dc0*/  LDL R14, [R1+0xa8] ;  /* 0x0000a800010e7983 */ /* 0x0010a80000100800 */
[----:B------:R0:W2:Y:S04]  /*4dd0*/  LDL R15, [R1+0xac] ;  /* 0x0000ac00010f7983 */ /* 0x0000a80000100800 */
[----:B-1----:R0:W2:Y:S04]  /*4de0*/  LDL R12, [R1+0xa0] ;  /* 0x0000a000010c7983 */ /* 0x0020a80000100800 */
[----:B------:R0:W2:Y:S01]  /*4df0*/  LDL R13, [R1+0xa4] ;  /* 0x0000a400010d7983 */ /* 0x0000a20000100800 */
[----:B------:R-:W-:-:S03]  /*4e00*/  ISETP.NE.AND.EX P4, PT, RZ, c[0x0][0x21c], PT, P4 ;  /* 0x00008700ff007a0c */ /* 0x000fc60003f85340 */
[----:B------:R-:W-:Y:S04]  /*4e10*/  STL [R1+0x588], R11 ;  /* 0x0005880b01007387 */ /* 0x000fe80000100800 */
[----:B------:R-:W-:Y:S04]  /*4e20*/  STL [R1+0x584], R10 ;  /* 0x0005840a01007387 */ /* 0x000fe80000100800 */
[----:B------:R-:W-:Y:S04]  /*4e30*/  STL [R1+0x580], R9 ;  /* 0x0005800901007387 */ /* 0x000fe80000100800 */
[----:B------:R3:W-:Y:S04]  /*4e40*/  STL [R1+0x57c], R8 ;  /* 0x00057c0801007387 */ /* 0x0007e80000100800 */
[----:B------:R1:W-:Y:S04]  /*4e50*/  STL [R1+0x578], R7 ;  /* 0x0005780701007387 */ /* 0x0003e80000100800 */
[----:B------:R4:W-:Y:S01]  /*4e60*/  STL [R1+0x574], R6 ;  /* 0x0005740601007387 */ /* 0x0009e20000100800 */
[----:B---3--:R-:W-:-:S03]  /*4e70*/  MOV R8, R20 ;  /* 0x0000001400087202 */ /* 0x008fc60000000f00 */
[----:B------:R3:W-:Y:S01]  /*4e80*/  STL [R1+0x570], R5 ;  /* 0x0005700501007387 */ /* 0x0007e20000100800 */
[----:B-1----:R-:W-:Y:S02]  /*4e90*/  IMAD.MOV.U32 R7, RZ, RZ, R21 ;  /* 0x000000ffff077224 */ /* 0x002fe400078e0015 */
[----:B----4-:R-:W-:Y:S01]  /*4ea0*/  IMAD.MOV.U32 R6, RZ, RZ, R22 ;  /* 0x000000ffff067224 */ /* 0x010fe200078e0016 */
[----:B---3--:R-:W-:Y:S02]  /*4eb0*/  MOV R5, R23 ;  /* 0x0000001700057202 */ /* 0x008fe40000000f00 */
[----:B------:R1:W3:Y:S02]  /*4ec0*/  LDG.E.128 R20, [R2.64+0x10] ;  /* 0x0000100402147981 */ /* 0x0002e4000c1e1d00 */
[----:B-1----:R-:W-:-:S05]  /*4ed0*/  @P4 IMAD.WIDE.U32 R2, R28, R18, c[0x0][0x218] ;  /* 0x000086001c024625 */ /* 0x002fca00078e0012 */
[----:B--2---:R-:W2:Y:S04]  /*4ee0*/  @P4 LDG.E.128 R12, [R2.64] ;  /* 0x00000004020c4981 */ /* 0x004ea8000c1e1d00 */
[----:B------:R1:W-:Y:S04]  /*4ef0*/  STL [R1+0x56c], R4 ;  /* 0x00056c0401007387 */ /* 0x0003e80000100800 */
[----:B-1----:R-:W4:Y:S04]  /*4f00*/  LDL.LU R4, [R1+0x1c] ;  /* 0x00001c0001047983 */ /* 0x002f280000300800 */
[----:B------:R-:W-:Y:S04]  /*4f10*/  STL [R1+0x5b0], R28 ;  /* 0x0005b01c01007387 */ /* 0x000fe80000100800 */
[----:B--2---:R-:W-:Y:S04]  /*4f20*/  @P4 STL.64 [R1+0xa0], R12 ;  /* 0x0000a00c01004387 */ /* 0x004fe80000100a00 */
[----:B------:R1:W-:Y:S04]  /*4f30*/  @P4 STL.64 [R1+0xa8], R14 ;  /* 0x0000a80e01004387 */ /* 0x0003e80000100a00 */
[----:B-1----:R0:W2:Y:S04]  /*4f40*/  LDL.LU.64 R14, [R1+0x5c0] ;  /* 0x0005c000010e7983 */ /* 0x0020a80000300a00 */
[----:B------:R0:W2:Y:S01]  /*4f50*/  LDL.LU.64 R12, [R1+0x5b8] ;  /* 0x0005b800010c7983 */ /* 0x0000a20000300a00 */
[----:B------:R-:W-:-:S04]  /*4f60*/  IMAD.MOV.U32 R24, RZ, RZ, 0x10 ;  /* 0x00000010ff187424 */ /* 0x000fc800078e00ff */
[----:B------:R-:W-:Y:S01]  /*4f70*/  IMAD.WIDE.U32 R24, R19, R24, c[0x0][0x208] ;  /* 0x0000820013187625 */ /* 0x000fe200078e0018 */
[----:B----4-:R-:W-:Y:S05]  /*4f80*/  STL [R1+0x5b4], R4 ;  /* 0x0005b40401007387 */ /* 0x010fea0000100800 */
[----:B------:R-:W2:Y:S04]  /*4f90*/  LDG.E.128 R24, [R24.64] ;  /* 0x0000000418187981 */ /* 0x000ea8000c1e1d00 */
[----:B--2---:R1:W2:Y:S02]  /*4fa0*/  @P4 LDG.E.128 R12, [R2.64+0x10] ;  /* 0x00001004020c4981 */ /* 0x0042a4000c1e1d00 */
[----:B-1----:R-:W-:-:S04]  /*4fb0*/  IMAD.MOV.U32 R2, RZ, RZ, 0x8 ;  /* 0x00000008ff027424 */ /* 0x002fc800078e00ff */
[----:B------:R-:W-:Y:S01]  /*4fc0*/  IMAD.WIDE.U32 R2, R4, R2, c[0x0][0x190] ;  /* 0x0000640004027625 */ /* 0x000fe200078e0002 */
[----:B------:R-:W1:Y:S01]  /*4fd0*/  LDC.U8 R18, c[0x0][0x1f0] ;  /* 0x00007c00ff127b82 */ /* 0x000e620000000000 */
[----:B--2---:R-:W-:Y:S04]  /*4fe0*/  @P4 STL.64 [R1+0x90], R12 ;  /* 0x0000900c01004387 */ /* 0x004fe80000100a00 */
[----:B------:R2:W-:Y:S04]  /*4ff0*/  @P4 STL.64 [R1+0x98], R14 ;  /* 0x0000980e01004387 */ /* 0x0005e80000100a00 */
[----:B--2---:R2:W4:Y:S01]  /*5000*/  LDG.E.64 R14, [R2.64] ;  /* 0x00000004020e7981 */ /* 0x004522000c1e1b00 */
[----:B-1----:R-:W-:-:S02]  /*5010*/  ISETP.NE.AND P4, PT, R18, RZ, PT ;  /* 0x000000ff1200720c */ /* 0x002fc40003f85270 */
[----:B------:R-:W-:Y:S02]  /*5020*/  IADD3 R19, R19, 0x80, RZ ;  /* 0x0000008013137810 */ /* 0x000fe40007ffe0ff */
[----:B--2---:R-:W-:-:S05]  /*5030*/  FSEL R2, R29, RZ, !P4 ;  /* 0x000000ff1d027208 */ /* 0x004fca0006000000 */
[C---:B------:R-:W-:Y:S02]  /*5040*/  FADD.FTZ R8, -R2.reuse, R8 ;  /* 0x0000000802087221 */ /* 0x040fe40000010100 */
[C---:B------:R-:W-:Y:S02]  /*5050*/  FADD.FTZ R10, -R2.reuse, R7 ;  /* 0x00000007020a7221 */ /* 0x040fe40000010100 */
[C---:B------:R-:W-:Y:S02]  /*5060*/  FADD.FTZ R9, -R2.reuse, R6 ;  /* 0x0000000602097221 */ /* 0x040fe40000010100 */
[C---:B------:R-:W-:Y:S02]  /*5070*/  FADD.FTZ R6, -R2.reuse, R5 ;  /* 0x0000000502067221 */ /* 0x040fe40000010100 */
[C---:B---3--:R-:W-:Y:S02]  /*5080*/  FADD.FTZ R4, -R2.reuse, R20 ;  /* 0x0000001402047221 */ /* 0x048fe40000010100 */
[C---:B------:R-:W-:Y:S01]  /*5090*/  FADD.FTZ R5, -R2.reuse, R21 ;  /* 0x0000001502057221 */ /* 0x040fe20000010100 */
[----:B------:R-:W-:Y:S01]  /*50a0*/  PRMT R21, RZ, 0x5410, R26 ;  /* 0x00005410ff157816 */ /* 0x000fe2000000001a */
[----:B------:R-:W-:Y:S01]  /*50b0*/  FADD.FTZ R11, -R2, R22 ;  /* 0x00000016020b7221 */ /* 0x000fe20000010100 */
[----:B------:R-:W-:Y:S01]  /*50c0*/  PRMT R22, RZ, 0x7610, R26 ;  /* 0x00007610ff167816 */ /* 0x000fe2000000001a */
[C---:B------:R-:W-:Y:S01]  /*50d0*/  FMUL.FTZ R8, R0.reuse, R8 ;  /* 0x0000000800087220 */ /* 0x040fe20000410000 */
[----:B------:R1:W-:Y:S01]  /*50e0*/  STL [R1+0x14], R19 ;  /* 0x0000141301007387 */ /* 0x0003e20000100800 */
[----:B------:R-:W-:-:S02]  /*50f0*/  FMUL.FTZ R26, R0, R10 ;  /* 0x0000000a001a7220 */ /* 0x000fc40000410000 */
[C---:B------:R-:W-:Y:S01]  /*5100*/  FMUL.FTZ R10, R0.reuse, R6 ;  /* 0x00000006000a7220 */ /* 0x040fe20000410000 */
[----:B------:R-:W2:Y:S01]  /*5110*/  LDL.LU R12, [R1+0x10] ;  /* 0x00001000010c7983 */ /* 0x000ea20000300800 */
[----:B------:R-:W-:-:S03]  /*5120*/  FMUL.FTZ R6, R0, R4 ;  /* 0x0000000400067220 */ /* 0x000fc60000410000 */
[----:B------:R-:W-:Y:S01]  /*5130*/  STL [R1+0x40c], R8 ;  /* 0x00040c0801007387 */ /* 0x000fe20000100800 */
[----:B------:R-:W-:-:S03]  /*5140*/  FMUL.FTZ R13, R0, R9 ;  /* 0x00000009000d7220 */ /* 0x000fc60000410000 */
[----:B------:R-:W3:Y:S04]  /*5150*/  LDL.LU R4, [R1+0x2d0] ;  /* 0x0002d00001047983 */ /* 0x000ee80000300800 */
[----:B------:R-:W-:Y:S04]  /*5160*/  STL [R1+0x3f8], R26 ;  /* 0x0003f81a01007387 */ /* 0x000fe80000100800 */
[----:B----4-:R4:W-:Y:S04]  /*5170*/  STL.64 [R1+0x40], R14 ;  /* 0x0000400e01007387 */ /* 0x0109e80000100a00 */
[----:B------:R-:W2:Y:S04]  /*5180*/  LDL.LU R28, [R1+0x2a0] ;  /* 0x0002a000011c7983 */ /* 0x000ea80000300800 */
[----:B------:R-:W2:Y:S04]  /*5190*/  LDL R9, [R1+0x508] ;  /* 0x0005080001097983 */ /* 0x000ea80000100800 */
[----:B------:R-:W-:Y:S04]  /*51a0*/  STL [R1+0x3e4], R13 ;  /* 0x0003e40d01007387 */ /* 0x000fe80000100800 */
[----:B-1----:R-:W2:Y:S04]  /*51b0*/  LDL.LU R19, [R1+0x2d4] ;  /* 0x0002d40001137983 */ /* 0x002ea80000300800 */
[----:B------:R-:W2:Y:S04]  /*51c0*/  LDL.LU R17, [R1+0x2a4] ;  /* 0x0002a40001117983 */ /* 0x000ea80000300800 */
[----:B------:R-:W2:Y:S01]  /*51d0*/  LDL R16, [R1+0x504] ;  /* 0x0005040001107983 */ /* 0x000ea20000100800 */
[----:B------:R-:W-:Y:S01]  /*51e0*/  FADD.FTZ R7, -R2, R23 ;  /* 0x0000001702077221 */ /* 0x000fe20000010100 */
[----:B------:R-:W-:-:S02]  /*51f0*/  PRMT R29, RZ, 0x5410, R24 ;  /* 0x00005410ff1d7816 */ /* 0x000fc40000000018 */
[----:B------:R-:W-:Y:S01]  /*5200*/  STL [R1+0x3d0], R10 ;  /* 0x0003d00a01007387 */ /* 0x000fe20000100800 */
[----:B------:R-:W-:Y:S01]  /*5210*/  PRMT R2, RZ, 0x7610, R24 ;  /* 0x00007610ff027816 */ /* 0x000fe20000000018 */
[C---:B------:R-:W-:Y:S02]  /*5220*/  FMUL.FTZ R24, R0.reuse, R7 ;  /* 0x0000000700187220 */ /* 0x040fe40000410000 */
[----:B------:R-:W2:Y:S01]  /*5230*/  LDL.LU R18, [R1+0x2d8] ;  /* 0x0002d80001127983 */ /* 0x000ea20000300800 */
[--C-:B------:R-:W-:Y:S01]  /*5240*/  PRMT R3, RZ, 0x5410, R25.reuse ;  /* 0x00005410ff037816 */ /* 0x100fe20000000019 */
[C---:B------:R-:W-:Y:S01]  /*5250*/  FMUL.FTZ R5, R0.reuse, R5 ;  /* 0x0000000500057220 */ /* 0x040fe20000410000 */
[----:B------:R-:W-:Y:S01]  /*5260*/  PRMT R20, RZ, 0x7610, R25 ;  /* 0x00007610ff147816 */ /* 0x000fe20000000019 */
[----:B----4-:R-:W4:Y:S01]  /*5270*/  LDL.LU R14, [R1+0x2a8] ;  /* 0x0002a800010e7983 */ /* 0x010f220000300800 */
[----:B------:R-:W-:-:S03]  /*5280*/  FMUL.FTZ R25, R0, R11 ;  /* 0x0000000b00197220 */ /* 0x000fc60000410000 */
[----:B------:R-:W4:Y:S01]  /*5290*/  LDL R7, [R1+0x500] ;  /* 0x0005000001077983 */ /* 0x000f220000100800 */
[----:B---3--:R-:W-:-:S03]  /*52a0*/  FFMA.FTZ R4, R8, R29, R4 ;  /* 0x0000001d08047223 */ /* 0x008fc60000010004 */
[----:B------:R-:W3:Y:S04]  /*52b0*/  LDL.LU R15, [R1+0x2ac] ;  /* 0x0002ac00010f7983 */ /* 0x000ee80000300800 */
[----:B------:R-:W3:Y:S04]  /*52c0*/  LDL R11, [R1+0x4fc] ;  /* 0x0004fc00010b7983 */ /* 0x000ee80000100800 */
[----:B------:R-:W-:Y:S04]  /*52d0*/  STL [R1+0x3bc], R6 ;  /* 0x0003bc0601007387 */ /* 0x000fe80000100800 */
[----:B------:R1:W-:Y:S04]  /*52e0*/  STL [R1+0x2d0], R4 ;  /* 0x0002d00401007387 */ /* 0x0003e80000100800 */
[----:B-1----:R-:W3:Y:S04]  /*52f0*/  LDL.LU R4, [R1+0x5b4] ;  /* 0x0005b40001047983 */ /* 0x002ee80000300800 */
[----:B------:R-:W-:Y:S01]  /*5300*/  STL [R1+0x3a8], R5 ;  /* 0x0003a80501007387 */ /* 0x000fe20000100800 */
[----:B--2---:R-:W-:-:S05]  /*5310*/  FADD.FTZ R28, R28, R29 ;  /* 0x0000001d1c1c7221 */ /* 0x004fca0000010000 */
[----:B------:R1:W-:Y:S01]  /*5320*/  STL [R1+0x2a0], R28 ;  /* 0x0002a01c01007387 */ /* 0x0003e20000100800 */
[----:B------:R-:W-:Y:S02]  /*5330*/  FMUL.FTZ R9, R9, R29 ;  /* 0x0000001d09097220 */ /* 0x000fe40000410000 */
[----:B------:R-:W-:Y:S01]  /*5340*/  FFMA.FTZ R19, R26, R2, R19 ;  /* 0x000000021a137223 */ /* 0x000fe20000010013 */
[----:B-1----:R-:W2:Y:S04]  /*5350*/  LDL.LU R28, [R1+0x5b0] ;  /* 0x0005b000011c7983 */ /* 0x002ea80000300800 */
[----:B------:R-:W-:Y:S04]  /*5360*/  STL [R1+0x398], R25 ;  /* 0x0003981901007387 */ /* 0x000fe80000100800 */
[----:B------:R-:W2:Y:S01]  /*5370*/  LDL.LU R29, [R1+0x5ac] ;  /* 0x0005ac00011d7983 */ /* 0x000ea20000300800 */
[----:B------:R-:W-:-:S03]  /*5380*/  FADD.FTZ R17, R17, R2 ;  /* 0x0000000211117221 */ /* 0x000fc60000010000 */
[----:B------:R-:W-:Y:S01]  /*5390*/  STL [R1+0x384], R24 ;  /* 0x0003841801007387 */ /* 0x000fe20000100800 */
[----:B------:R-:W-:-:S03]  /*53a0*/  FMUL.FTZ R16, R16, R2 ;  /* 0x0000000210107220 */ /* 0x000fc60000410000 */
[----:B------:R1:W-:Y:S04]  /*53b0*/  STL [R1+0x2d4], R19 ;  /* 0x0002d41301007387 */ /* 0x0003e80000100800 */
[----:B-1----:R0:W5:Y:S04]  /*53c0*/  LDL.LU R19, [R1+0x5a8] ;  /* 0x0005a80001137983 */ /* 0x0021680000300800 */
[----:B------:R-:W-:Y:S04]  /*53d0*/  STL [R1+0x374], R9 ;  /* 0x0003740901007387 */ /* 0x000fe80000100800 */
[----:B------:R-:W2:Y:S01]  /*53e0*/  LDL.LU R2, [R1+0x2dc] ;  /* 0x0002dc0001027983 */ /* 0x000ea20000300800 */
[----:B------:R-:W-:-:S02]  /*53f0*/  FFMA.FTZ R18, R13, R3, R18 ;  /* 0x000000030d127223 */ /* 0x000fc40000010012 */
[----:B----4-:R-:W-:Y:S01]  /*5400*/  FADD.FTZ R14, R14, R3 ;  /* 0x000000030e0e7221 */ /* 0x010fe20000010000 */
[----:B------:R1:W-:Y:S01]  /*5410*/  STL [R1+0x2a4], R17 ;  /* 0x0002a41101007387 */ /* 0x0003e20000100800 */
[----:B---3--:R-:W-:Y:S02]  /*5420*/  FADD.FTZ R15, R15, R20 ;  /* 0x000000140f0f7221 */ /* 0x008fe40000010000 */
[----:B------:R-:W-:Y:S01]  /*5430*/  FMUL.FTZ R11, R11, R20 ;  /* 0x000000140b0b7220 */ /* 0x000fe20000410000 */
[----:B-1----:R-:W3:Y:S04]  /*5440*/  LDL.LU R17, [R1+0x290] ;  /* 0x0002900001117983 */ /* 0x002ee80000300800 */
[----:B------:R1:W-:Y:S04]  /*5450*/  STL [R1+0x2d8], R18 ;  /* 0x0002d81201007387 */ /* 0x0003e80000100800 */
[----:B-1----:R0:W5:Y:S04]  /*5460*/  LDL.LU R18, [R1+0x5a4] ;  /* 0x0005a40001127983 */ /* 0x0021680000300800 */
[----:B------:R1:W-:Y:S04]  /*5470*/  STL [R1+0x2a8], R14 ;  /* 0x0002a80e01007387 */ /* 0x0003e80000100800 */
[----:B------:R-:W-:Y:S01]  /*5480*/  STL [R1+0x360], R16 ;  /* 0x0003601001007387 */ /* 0x000fe20000100800 */
[----:B-1----:R-:W-:-:S03]  /*5490*/  FMUL.FTZ R14, R7, R3 ;  /* 0x00000003070e7220 */ /* 0x002fc60000410000 */
[----:B------:R-:W4:Y:S01]  /*54a0*/  LDL R7, [R1+0x4f8] ;  /* 0x0004f80001077983 */ /* 0x000f220000100800 */
[----:B------:R-:W-:Y:S02]  /*54b0*/  FADD.FTZ R3, R12, R9 ;  /* 0x000000090c037221 */ /* 0x000fe40000010000 */
[----:B--2---:R-:W-:Y:S02]  /*54c0*/  FFMA.FTZ R2, R10, R20, R2 ;  /* 0x000000140a027223 */ /* 0x004fe40000010002 */
[----:B------:R-:W2:Y:S04]  /*54d0*/  LDL.LU R20, [R1+0x2c0] ;  /* 0x0002c00001147983 */ /* 0x000ea80000300800 */
[----:B------:R-:W-:Y:S04]  /*54e0*/  STL [R1+0x2dc], R2 ;  /* 0x0002dc0201007387 */ /* 0x000fe80000100800 */
[----:B------:R1:W-:Y:S04]  /*54f0*/  STL [R1+0x2ac], R15 ;  /* 0x0002ac0f01007387 */ /* 0x0003e80000100800 */
[----:B-1----:R-:W2:Y:S04]  /*5500*/  LDL.LU R15, [R1+0x294] ;  /* 0x00029400010f7983 */ /* 0x002ea80000300800 */
[----:B------:R-:W-:Y:S04]  /*5510*/  STL [R1+0x350], R14 ;  /* 0x0003500e01007387 */ /* 0x000fe80000100800 */
[----:B------:R-:W2:Y:S01]  /*5520*/  LDL.LU R12, [R1+0x2c4] ;  /* 0x0002c400010c7983 */ /* 0x000ea20000300800 */
[----:B------:R-:W-:-:S03]  /*5530*/  FFMA.FTZ R2, R8, R9, R29 ;  /* 0x0000000908027223 */ /* 0x000fc6000001001d */
[----:B------:R-:W2:Y:S01]  /*5540*/  LDL R29, [R1+0x4f4] ;  /* 0x0004f400011d7983 */ /* 0x000ea20000100800 */
[----:B---3--:R-:W-:-:S03]  /*5550*/  FADD.FTZ R17, R17, R21 ;  /* 0x0000001511117221 */ /* 0x008fc60000010000 */
[----:B------:R-:W3:Y:S01]  /*5560*/  LDL.LU R9, [R1+0x298] ;  /* 0x0002980001097983 */ /* 0x000ee20000300800 */
[----:B------:R-:W-:-:S03]  /*5570*/  FADD.FTZ R3, R3, R16 ;  /* 0x0000001003037221 */ /* 0x000fc60000010000 */
[----:B------:R-:W-:Y:S01]  /*5580*/  STL [R1+0x340], R11 ;  /* 0x0003400b01007387 */ /* 0x000fe20000100800 */
[----:B------:R-:W-:-:S03]  /*5590*/  FFMA.FTZ R2, R26, R16, R2 ;  /* 0x000000101a027223 */ /* 0x000fc60000010002 */
[----:B------:R-:W3:Y:S01]  /*55a0*/  LDL.LU R8, [R1+0x2c8] ;  /* 0x0002c80001087983 */ /* 0x000ee20000300800 */
[----:B----4-:R-:W-:-:S03]  /*55b0*/  FMUL.FTZ R7, R7, R21 ;  /* 0x0000001507077220 */ /* 0x010fc60000410000 */
[----:B------:R1:W-:Y:S01]  /*55c0*/  STL [R1+0x290], R17 ;  /* 0x0002901101007387 */ /* 0x0003e20000100800 */
[----:B------:R-:W-:-:S03]  /*55d0*/  FADD.FTZ R3, R3, R14 ;  /* 0x0000000e03037221 */ /* 0x000fc60000010000 */
[----:B-1----:R0:W5:Y:S04]  /*55e0*/  LDL.LU R17, [R1+0x5a0] ;  /* 0x0005a00001117983 */ /* 0x0021680000300800 */
[----:B------:R0:W5:Y:S01]  /*55f0*/  LDL.LU R16, [R1+0x59c] ;  /* 0x00059c0001107983 */ /* 0x0001620000300800 */
[----:B------:R-:W-:Y:S02]  /*5600*/  FFMA.FTZ R2, R13, R14, R2 ;  /* 0x0000000e0d027223 */ /* 0x000fe40000010002 */
[----:B--2---:R-:W-:-:S05]  /*5610*/  FFMA.FTZ R20, R6, R21, R20 ;  /* 0x0000001506147223 */ /* 0x004fca0000010014 */
[----:B------:R1:W-:Y:S04]  /*5620*/  STL [R1+0x2c0], R20 ;  /* 0x0002c01401007387 */ /* 0x0003e80000100800 */
[----:B------:R-:W2:Y:S04]  /*5630*/  LDL R21, [R1+0x4f0] ;  /* 0x0004f00001157983 */ /* 0x000ea80000100800 */
[----:B------:R-:W4:Y:S04]  /*5640*/  LDL.LU R26, [R1+0x2cc] ;  /* 0x0002cc00011a7983 */ /* 0x000f280000300800 */
[----:B-1----:R-:W4:Y:S01]  /*5650*/  LDL R20, [R1+0x4ec] ;  /* 0x0004ec0001147983 */ /* 0x002f220000100800 */
[----:B------:R-:W-:-:S03]  /*5660*/  FADD.FTZ R15, R15, R22 ;  /* 0x000000160f0f7221 */ /* 0x000fc60000010000 */
[----:B------:R-:W-:Y:S04]  /*5670*/  STL [R1+0x32c], R7 ;  /* 0x00032c0701007387 */ /* 0x000fe80000100800 */
[----:B------:R1:W-:Y:S01]  /*5680*/  STL [R1+0x294], R15 ;  /* 0x0002940f01007387 */ /* 0x0003e20000100800 */
[-C--:B------:R-:W-:Y:S02]  /*5690*/  FFMA.FTZ R12, R5, R22.reuse, R12 ;  /* 0x00000016050c7223 */ /* 0x080fe4000001000c */
[----:B------:R-:W-:Y:S01]  /*56a0*/  FMUL.FTZ R29, R29, R22 ;  /* 0x000000161d1d7220 */ /* 0x000fe20000410000 */
[----:B-1----:R0:W5:Y:S04]  /*56b0*/  LDL.LU R15, [R1+0x598] ;  /* 0x00059800010f7983 */ /* 0x0021680000300800 */
[----:B------:R0:W5:Y:S04]  /*56c0*/  LDL.LU R14, [R1+0x594] ;  /* 0x00059400010e7983 */ /* 0x0001680000300800 */
[----:B------:R0:W5:Y:S04]  /*56d0*/  LDL.LU R13, [R1+0x590] ;  /* 0x00059000010d7983 */ /* 0x0001680000300800 */
[----:B------:R1:W-:Y:S04]  /*56e0*/  STL [R1+0x2c4], R12 ;  /* 0x0002c40c01007387 */ /* 0x0003e80000100800 */
[----:B-1----:R0:W5:Y:S04]  /*56f0*/  LDL.LU R12, [R1+0x58c] ;  /* 0x00058c00010c7983 */ /* 0x0021680000300800 */
[----:B------:R-:W4:Y:S01]  /*5700*/  LDL.LU R22, [R1+0x29c] ;  /* 0x00029c0001167983 */ /* 0x000f220000300800 */
[----:B------:R-:W-:Y:S01]  /*5710*/  PRMT R23, RZ, 0x5410, R27 ;  /* 0x00005410ff177816 */ /* 0x000fe2000000001b */
[----:B------:R-:W-:Y:S01]  /*5720*/  FADD.FTZ R3, R3, R11 ;  /* 0x0000000b03037221 */ /* 0x000fe20000010000 */
[----:B------:R-:W-:Y:S01]  /*5730*/  PRMT R27, RZ, 0x7610, R27 ;  /* 0x00007610ff1b7816 */ /* 0x000fe2000000001b */
[----:B------:R-:W-:-:S02]  /*5740*/  FFMA.FTZ R2, R10, R11, R2 ;  /* 0x0000000b0a027223 */ /* 0x000fc40000010002 */
[----:B---3--:R-:W-:Y:S01]  /*5750*/  FADD.FTZ R9, R9, R23 ;  /* 0x0000001709097221 */ /* 0x008fe20000010000 */
[----:B------:R0:W5:Y:S01]  /*5760*/  LDL.LU R11, [R1+0x588] ;  /* 0x00058800010b7983 */ /* 0x0001620000300800 */
[----:B------:R-:W-:Y:S02]  /*5770*/  FADD.FTZ R3, R3, R7 ;  /* 0x0000000703037221 */ /* 0x000fe40000010000 */
[----:B------:R-:W-:Y:S01]  /*5780*/  FFMA.FTZ R8, R25, R23, R8 ;  /* 0x0000001719087223 */ /* 0x000fe20000010008 */
[----:B------:R0:W5:Y:S01]  /*5790*/  LDL.LU R10, [R1+0x584] ;  /* 0x00058400010a7983 */ /* 0x0001620000300800 */
[----:B------:R-:W-:-:S03]  /*57a0*/  FADD.FTZ R3, R3, R29 ;  /* 0x0000001d03037221 */ /* 0x000fc60000010000 */
[----:B------:R1:W-:Y:S01]  /*57b0*/  STL [R1+0x298], R9 ;  /* 0x0002980901007387 */ /* 0x0003e20000100800 */
[----:B------:R-:W-:Y:S01]  /*57c0*/  FFMA.FTZ R2, R6, R7, R2 ;  /* 0x0000000706027223 */ /* 0x000fe20000010002 */
[----:B------:R-:W-:-:S03]  /*57d0*/  IADD3 R4, R4, 0x80, RZ ;  /* 0x0000008004047810 */ /* 0x000fc60007ffe0ff */
[----:B------:R-:W-:Y:S01]  /*57e0*/  FFMA.FTZ R2, R5, R29, R2 ;  /* 0x0000001d05027223 */ /* 0x000fe20000010002 */
[----:B-1----:R0:W5:Y:S04]  /*57f0*/  LDL.LU R9, [R1+0x580] ;  /* 0x0005800001097983 */ /* 0x0021680000300800 */
[----:B------:R-:W-:Y:S04]  /*5800*/  STL [R1+0x314], R29 ;  /* 0x0003141d01007387 */ /* 0x000fe80000100800 */
[----:B------:R1:W-:Y:S04]  /*5810*/  STL [R1+0x2c8], R8 ;  /* 0x0002c80801007387 */ /* 0x0003e80000100800 */
[----:B-1----:R0:W5:Y:S04]  /*5820*/  LDL.LU R8, [R1+0x57c] ;  /* 0x00057c0001087983 */ /* 0x0021680000300800 */
[----:B------:R0:W5:Y:S04]  /*5830*/  LDL.LU R7, [R1+0x578] ;  /* 0x0005780001077983 */ /* 0x0001680000300800 */
[----:B------:R0:W5:Y:S04]  /*5840*/  LDL.LU R6, [R1+0x574] ;  /* 0x0005740001067983 */ /* 0x0001680000300800 */
[----:B------:R0:W5:Y:S01]  /*5850*/  LDL.LU R5, [R1+0x570] ;  /* 0x0005700001057983 */ /* 0x0001620000300800 */
[----:B------:R-:W-:Y:S01]  /*5860*/  IADD3 R28, R28, 0x80, RZ ;  /* 0x000000801c1c7810 */ /* 0x000fe20007ffe0ff */
[----:B--2---:R-:W-:-:S02]  /*5870*/  FMUL.FTZ R21, R21, R23 ;  /* 0x0000001715157220 */ /* 0x004fc40000410000 */
[-C--:B----4-:R-:W-:Y:S02]  /*5880*/  FFMA.FTZ R26, R24, R27.reuse, R26 ;  /* 0x0000001b181a7223 */ /* 0x090fe4000001001a */
[----:B------:R-:W-:Y:S02]  /*5890*/  FADD.FTZ R3, R3, R21 ;  /* 0x0000001503037221 */ /* 0x000fe40000010000 */
[----:B------:R-:W-:-:S04]  /*58a0*/  FMUL.FTZ R20, R20, R27 ;  /* 0x0000001b14147220 */ /* 0x000fc80000410000 */
[----:B------:R-:W-:Y:S02]  /*58b0*/  FADD.FTZ R3, R3, R20 ;  /* 0x0000001403037221 */ /* 0x000fe40000010000 */
[----:B------:R-:W-:-:S04]  /*58c0*/  FFMA.FTZ R2, R25, R21, R2 ;  /* 0x0000001519027223 */ /* 0x000fc80000010002 */
[----:B------:R-:W-:Y:S02]  /*58d0*/  FFMA.FTZ R29, R24, R20, R2 ;  /* 0x00000014181d7223 */ /* 0x000fe40000010002 */
[----:B------:R-:W-:-:S05]  /*58e0*/  FADD.FTZ R22, R22, R27 ;  /* 0x0000001b16167221 */ /* 0x000fca0000010000 */
[----:B------:R-:W-:Y:S04]  /*58f0*/  STL [R1+0x29c], R22 ;  /* 0x00029c1601007387 */ /* 0x000fe80000100800 */
[----:B------:R-:W-:Y:S04]  /*5900*/  STL [R1+0x48], R21 ;  /* 0x0000481501007387 */ /* 0x000fe80000100800 */
[----:B------:R-:W-:Y:S04]  /*5910*/  STL [R1+0x2cc], R26 ;  /* 0x0002cc1a01007387 */ /* 0x000fe80000100800 */
[----:B------:R1:W-:Y:S04]  /*5920*/  STL [R1+0x1c], R4 ;  /* 0x00001c0401007387 */ /* 0x0003e80000100800 */
[----:B-1----:R0:W5:Y:S04]  /*5930*/  LDL.LU R4, [R1+0x56c] ;  /* 0x00056c0001047983 */ /* 0x0021680000300800 */
[----:B------:R0:W-:Y:S04]  /*5940*/  STL [R1+0x3c], R20 ;  /* 0x00003c1401007387 */ /* 0x0001e80000100800 */
[----:B------:R0:W-:Y:S02]  /*5950*/  STL [R1+0x10], R3 ;  /* 0x0000100301007387 */ /* 0x0001e40000100800 */
.L_x_5656:
[----:B------:R-:W-:Y:S05]  /*5960*/  BSYNC B1 ;  /* 0x0000000000017941 */ /* 0x000fea0003800000 */
.L_x_5655:
[----:B------:R-:W1:Y:S02]  /*5970*/  S2R R2, SR_TID.X ;  /* 0x0000000000027919 */ /* 0x000e640000002100 */
[----:B01----:R-:W-:Y:S01]  /*5980*/  LOP3.LUT R3, R2, 0x7f, RZ, 0xc, !PT ;  /* 0x0000007f02037812 */ /* 0x003fe200078e0cff */
[----:B------:R-:W-:-:S05]  /*5990*/  IMAD.MOV.U32 R2, RZ, RZ, c[0x0][0x168] ;  /* 0x00005a00ff027624 */ /* 0x000fca00078e00ff */
[----:B------:R-:W-:-:S04]  /*59a0*/  SHF.R.S32.HI R2, RZ, 0x1f, R2 ;  /* 0x0000001fff027819 */ /* 0x000fc80000011402 */
[----:B------:R-:W-:-:S04]  /*59b0*/  LEA.HI R2, R2, c[0x0][0x168], RZ, 0x3 ;  /* 0x00005a0002027a11 */ /* 0x000fc800078f18ff */
[----:B------:R-:W-:-:S04]  /*59c0*/  LEA.HI.SX32 R2, R2, R3, 0x1d ;  /* 0x0000000302027211 */ /* 0x000fc800078feaff */
[----:B------:R-:W-:-:S13]  /*59d0*/  ISETP.GE.U32.AND P4, PT, R2, 0x280, PT ;  /* 0x000002800200780c */ /* 0x000fda0003f86070 */
[----:B------:R-:W-:Y:S05]  /*59e0*/  @!P4 BRA `(.L_x_5648) ;  /* 0x00000c300000c947 */ /* 0x000fea0003800000 */
[----:B------:R-:W2:Y:S04]  /*59f0*/  LDL.LU R2, [R1+0x1c] ;  /* 0x00001c0001027983 */ /* 0x000ea80000300800 */
[----:B------:R-:W3:Y:S04]  /*5a00*/  LDL.LU R21, [R1+0x14] ;  /* 0x0000140001157983 */ /* 0x000ee80000300800 */
[----:B------:R-:W-:Y:S04]  /*5a10*/  STL [R1+0x5ac], R29 ;  /* 0x0005ac1d01007387 */ /* 0x000fe80000100800 */
[----:B-----5:R-:W-:Y:S04]  /*5a20*/  STL [R1+0x5a8], R19 ;  /* 0x0005a81301007387 */ /* 0x020fe80000100800 */
[----:B------:R0:W-:Y:S04]  /*5a30*/  STL [R1+0x5a4], R18 ;  /* 0x0005a41201007387 */ /* 0x0001e80000100800 */
[----:B------:R1:W-:Y:S04]  /*5a40*/  STL [R1+0x5a0], R17 ;  /* 0x0005a01101007387 */ /* 0x0003e80000100800 */
[----:B------:R4:W-:Y:S04]  /*5a50*/  STL [R1+0x59c], R16 ;  /* 0x00059c1001007387 */ /* 0x0009e80000100800 */
[----:B0-----:R0:W3:Y:S04]  /*5a60*/  LDL R18, [R1+0x78] ;  /* 0x0000780001127983 */ /* 0x0010e80000100800 */
[----:B-1----:R0:W3:Y:S04]  /*5a70*/  LDL R17, [R1+0x74] ;  /* 0x0000740001117983 */ /* 0x0020e80000100800 */
[----:B----4-:R0:W4:Y:S04]  /*5a80*/  LDL R16, [R1+0x70] ;  /* 0x0000700001107983 */ /* 0x0101280000100800 */
[----:B------:R0:W4:Y:S04]  /*5a90*/  LDL R19, [R1+0x7c] ;  /* 0x00007c0001137983 */ /* 0x0001280000100800 */
[----:B------:R-:W-:Y:S04]  /*5aa0*/  STL [R1+0x598], R15 ;  /* 0x0005980f01007387 */ /* 0x000fe80000100800 */
[----:B------:R1:W-:Y:S04]  /*5ab0*/  STL [R1+0x594], R14 ;  /* 0x0005940e01007387 */ /* 0x0003e80000100800 */
[----:B------:R0:W-:Y:S04]  /*5ac0*/  STL [R1+0x590], R13 ;  /* 0x0005900d01007387 */ /* 0x0001e80000100800 */
[----:B------:R0:W-:Y:S04]  /*5ad0*/  STL [R1+0x58c], R12 ;  /* 0x00058c0c01007387 */ /* 0x0001e80000100800 */
[----:B-1----:R1:W4:Y:S04]  /*5ae0*/  LDL R14, [R1+0x88] ;  /* 0x00008800010e7983 */ /* 0x0023280000100800 */
[----:B0-----:R1:W4:Y:S04]  /*5af0*/  LDL R13, [R1+0x84] ;  /* 0x00008400010d7983 */ /* 0x0013280000100800 */
[----:B------:R1:W4:Y:S04]  /*5b00*/  LDL R12, [R1+0x80] ;  /* 0x00008000010c7983 */ /* 0x0003280000100800 */
[----:B------:R1:W4:Y:S04]  /*5b10*/  LDL R15, [R1+0x8c] ;  /* 0x00008c00010f7983 */ /* 0x0003280000100800 */
[----:B------:R-:W-:Y:S04]  /*5b20*/  STL [R1+0x588], R11 ;  /* 0x0005880b01007387 */ /* 0x000fe80000100800 */
[----:B------:R0:W-:Y:S04]  /*5b30*/  STL [R1+0x584], R10 ;  /* 0x0005840a01007387 */ /* 0x0001e80000100800 */
[----:B0-----:R-:W4:Y:S01]  /*5b40*/  LDL.LU R10, [R1+0x4c] ;  /* 0x00004c00010a7983 */ /* 0x001f220000300800 */
[----:B------:R-:W-:Y:S01]  /*5b50*/  IMAD.MOV.U32 R11, RZ, RZ, 0x20 ;  /* 0x00000020ff0b7424 */ /* 0x000fe200078e00ff */
[----:B--2---:R-:W-:-:S03]  /*5b60*/  MOV R29, R2 ;  /* 0x00000002001d7202 */ /* 0x004fc60000000f00 */
[----:B------:R-:W-:-:S05]  /*5b70*/  IMAD.WIDE.U32 R2, R28, R11, c[0x0][0x188] ;  /* 0x000062001c027625 */ /* 0x000fca00078e000b */
[----:B------:R-:W2:Y:S04]  /*5b80*/  LDG.E.128 R24, [R2.64] ;  /* 0x0000000402187981 */ /* 0x000ea8000c1e1d00 */
[----:B------:R0:W-:Y:S02]  /*5b90*/  STL [R1+0x580], R9 ;  /* 0x0005800901007387 */ /* 0x0001e40000100800 */
[----:B0-----:R-:W0:Y:S02]  /*5ba0*/  LDC.U8 R9, c[0x0][0x1f0] ;  /* 0x00007c00ff097b82 */ /* 0x001e240000000000 */
[----:B------:R-:W-:Y:S04]  /*5bb0*/  STL [R1+0x57c], R8 ;  /* 0x00057c0801007387 */ /* 0x000fe80000100800 */
[----:B------:R2:W-:Y:S01]  /*5bc0*/  STL [R1+0x578], R7 ;  /* 0x0005780701007387 */ /* 0x0005e20000100800 */
[----:B0-----:R-:W-:-:S03]  /*5bd0*/  ISETP.NE.AND P4, PT, R9, RZ, PT ;  /* 0x000000ff0900720c */ /* 0x001fc60003f85270 */
[----:B------:R0:W-:Y:S01]  /*5be0*/  STL [R1+0x574], R6 ;  /* 0x0005740601007387 */ /* 0x0001e20000100800 */
[----:B------:R-:W-:-:S03]  /*5bf0*/  IMAD.MOV.U32 R20, RZ, RZ, 0x10 ;  /* 0x00000010ff147424 */ /* 0x000fc600078e00ff */
[----:B------:R-:W-:Y:S04]  /*5c00*/  STL [R1+0x570], R5 ;  /* 0x0005700501007387 */ /* 0x000fe80000100800 */
[----:B------:R0:W-:Y:S01]  /*5c10*/  STL [R1+0x56c], R4 ;  /* 0x00056c0401007387 */ /* 0x0001e20000100800 */
[----:B---3--:R-:W-:-:S06]  /*5c20*/  IMAD.WIDE.U32 R20, R21, R20, c[0x0][0x208] ;  /* 0x0000820015147625 */ /* 0x008fcc00078e0014 */
[----:B------:R-:W3:Y:S01]  /*5c30*/  LDG.E.128 R20, [R20.64] ;  /* 0x0000000414147981 */ /* 0x000ee2000c1e1d00 */
[----:B----4-:R-:W-:Y:S02]  /*5c40*/  FSEL R10, R10, RZ, !P4 ;  /* 0x000000ff0a0a7208 */ /* 0x010fe40006000000 */
[----:B------:R-:W-:-:S04]  /*5c50*/  ISETP.NE.U32.AND P4, PT, RZ, c[0x0][0x218], PT ;  /* 0x00008600ff007a0c */ /* 0x000fc80003f85070 */
[----:B------:R-:W-:Y:S02]  /*5c60*/  ISETP.NE.AND.EX P4, PT, RZ, c[0x0][0x21c], PT, P4 ;  /* 0x00008700ff007a0c */ /* 0x000fe40003f85340 */
[----:B--2---:R-:W-:Y:S01]  /*5c70*/  MOV R7, R24 ;  /* 0x0000001800077202 */ /* 0x004fe20000000f00 */
[----:B0-----:R-:W-:Y:S01]  /*5c80*/  IMAD.MOV.U32 R6, RZ, RZ, R25 ;  /* 0x000000ffff067224 */ /* 0x001fe200078e0019 */
[----:B------:R-:W-:Y:S01]  /*5c90*/  MOV R4, R27 ;  /* 0x0000001b00047202 */ /* 0x000fe20000000f00 */
[----:B------:R-:W-:Y:S02]  /*5ca0*/  IMAD.MOV.U32 R5, RZ, RZ, R26 ;  /* 0x000000ffff057224 */ /* 0x000fe400078e001a */
[----:B------:R0:W2:Y:S06]  /*5cb0*/  LDG.E.128 R24, [R2.64+0x10] ;  /* 0x0000100402187981 */ /* 0x0000ac000c1e1d00 */
[----:B0-----:R-:W-:-:S05]  /*5cc0*/  @P4 IMAD.WIDE.U32 R2, R28, R11, c[0x0][0x218] ;  /* 0x000086001c024625 */ /* 0x001fca00078e000b */
[----:B------:R0:W4:Y:S04]  /*5cd0*/  @P4 LDG.E.128 R12, [R2.64] ;  /* 0x00000004020c4981 */ /* 0x000128000c1e1d00 */
[----:B------:R0:W4:Y:S01]  /*5ce0*/  @P4 LDG.E.128 R16, [R2.64+0x10] ;  /* 0x0000100402104981 */ /* 0x000122000c1e1d00 */
[C---:B------:R-:W-:Y:S02]  /*5cf0*/  FADD.FTZ R7, -R10.reuse, R7 ;  /* 0x000000070a077221 */ /* 0x040fe40000010100 */
[----:B------:R-:W-:Y:S02]  /*5d00*/  FADD.FTZ R9, -R10, R6 ;  /* 0x000000060a097221 */ /* 0x000fe40000010100 */
[----:B0-----:R-:W-:-:S04]  /*5d10*/  IMAD.MOV.U32 R2, RZ, RZ, 0x8 ;  /* 0x00000008ff027424 */ /* 0x001fc800078e00ff */
[----:B------:R-:W-:-:S04]  /*5d20*/  IMAD.WIDE.U32 R2, R29, R2, c[0x0][0x190] ;  /* 0x000064001d027625 */ /* 0x000fc800078e0002 */
[----:B------:R-:W-:Y:S02]  /*5d30*/  FMUL.FTZ R7, R0, R7 ;  /* 0x0000000700077220 */ /* 0x000fe40000410000 */
[C---:B------:R-:W-:Y:S02]  /*5d40*/  FADD.FTZ R8, -R10.reuse, R5 ;  /* 0x000000050a087221 */ /* 0x040fe40000010100 */
[C---:B------:R-:W-:Y:S02]  /*5d50*/  FADD.FTZ R6, -R10.reuse, R4 ;  /* 0x000000040a067221 */ /* 0x040fe40000010100 */
[----:B--2---:R-:W-:Y:S01]  /*5d60*/  FADD.FTZ R5, -R10, R24 ;  /* 0x000000180a057221 */ /* 0x004fe20000010100 */
[----:B---3--:R-:W-:Y:S01]  /*5d70*/  PRMT R24, RZ, 0x5410, R21 ;  /* 0x00005410ff187816 */ /* 0x008fe20000000015 */
[----:B----4-:R0:W-:Y:S04]  /*5d80*/  @P4 STL.64 [R1+0x80], R12 ;  /* 0x0000800c01004387 */ /* 0x0101e80000100a00 */
[----:B------:R2:W-:Y:S01]  /*5d90*/  @P4 STL.64 [R1+0x88], R14 ;  /* 0x0000880e01004387 */ /* 0x0005e20000100a00 */
[----:B0-----:R-:W-:-:S03]  /*5da0*/  FMUL.FTZ R13, R0, R9 ;  /* 0x00000009000d7220 */ /* 0x001fc60000410000 */
[----:B--2---:R0:W2:Y:S02]  /*5db0*/  LDG.E.64 R14, [R2.64] ;  /* 0x00000004020e7981 */ /* 0x0040a4000c1e1b00 */
[----:B0-----:R-:W-:Y:S02]  /*5dc0*/  PRMT R2, RZ, 0x7610, R21 ;  /* 0x00007610ff027816 */ /* 0x001fe40000000015 */
[----:B------:R-:W3:Y:S04]  /*5dd0*/  LDL.LU R21, [R1+0x10] ;  /* 0x0000100001157983 */ /* 0x000ee80000300800 */
[----:B------:R-:W-:Y:S04]  /*5de0*/  STL [R1+0x414], R7 ;  /* 0x0004140701007387 */ /* 0x000fe80000100800 */
[----:B------:R-:W4:Y:S04]  /*5df0*/  LDL.LU R29, [R1+0x2e0] ;  /* 0x0002e000011d7983 */ /* 0x000f280000300800 */
[----:B------:R-:W-:Y:S04]  /*5e00*/  STL [R1+0x400], R13 ;  /* 0x0004000d01007387 */ /* 0x000fe80000100800 */
[----:B------:R-:W-:Y:S04]  /*5e10*/  @P4 STL.64 [R1+0x70], R16 ;  /* 0x0000701001004387 */ /* 0x000fe80000100a00 */
[----:B------:R0:W-:Y:S01]  /*5e20*/  @P4 STL.64 [R1+0x78], R18 ;  /* 0x0000781201004387 */ /* 0x0001e20000100a00 */
[----:B------:R-:W-:-:S02]  /*5e30*/  FADD.FTZ R4, -R10, R25 ;  /* 0x000000190a047221 */ /* 0x000fc40000010100 */
[C---:B------:R-:W-:Y:S02]  /*5e40*/  FADD.FTZ R28, -R10.reuse, R26 ;  /* 0x0000001a0a1c7221 */ /* 0x040fe40000010100 */
[----:B------:R-:W-:Y:S01]  /*5e50*/  FADD.FTZ R27, -R10, R27 ;  /* 0x0000001b0a1b7221 */ /* 0x000fe20000010100 */
[----:B0-----:R-:W3:Y:S04]  /*5e60*/  LDL.LU R19, [R1+0x280] ;  /* 0x0002800001137983 */ /* 0x001ee80000300800 */
[----:B------:R-:W3:Y:S01]  /*5e70*/  LDL R10, [R1+0x4e8] ;  /* 0x0004e800010a7983 */ /* 0x000ee20000100800 */
[C---:B------:R-:W-:Y:S01]  /*5e80*/  FMUL.FTZ R11, R0.reuse, R8 ;  /* 0x00000008000b7220 */ /* 0x040fe20000410000 */
[----:B------:R-:W-:Y:S02]  /*5e90*/  PRMT R26, RZ, 0x5410, R20 ;  /* 0x00005410ff1a7816 */ /* 0x000fe40000000014 */
[----:B------:R-:W3:Y:S01]  /*5ea0*/  LDL.LU R18, [R1+0x2e4] ;  /* 0x0002e40001127983 */ /* 0x000ee20000300800 */
[----:B------:R-:W-:-:S03]  /*5eb0*/  FMUL.FTZ R8, R0, R6 ;  /* 0x0000000600087220 */ /* 0x000fc60000410000 */
[----:B------:R-:W3:Y:S01]  /*5ec0*/  LDL.LU R17, [R1+0x284] ;  /* 0x0002840001117983 */ /* 0x000ee20000300800 */
[C---:B------:R-:W-:Y:S02]  /*5ed0*/  FMUL.FTZ R5, R0.reuse, R5 ;  /* 0x0000000500057220 */ /* 0x040fe40000410000 */
[C---:B------:R-:W-:Y:S02]  /*5ee0*/  FMUL.FTZ R4, R0.reuse, R4 ;  /* 0x0000000400047220 */ /* 0x040fe40000410000 */
[----:B------:R-:W-:Y:S01]  /*5ef0*/  FMUL.FTZ R28, R0, R28 ;  /* 0x0000001c001c7220 */ /* 0x000fe20000410000 */
[----:B--2---:R0:W-:Y:S04]  /*5f00*/  STL.64 [R1+0x58], R14 ;  /* 0x0000580e01007387 */ /* 0x0041e80000100a00 */
[----:B------:R-:W2:Y:S04]  /*5f10*/  LDL R6, [R1+0x4e4] ;  /* 0x0004e40001067983 */ /* 0x000ea80000100800 */
[----:B------:R-:W2:Y:S04]  /*5f20*/  LDL.LU R16, [R1+0x2e8] ;  /* 0x0002e80001107983 */ /* 0x000ea80000300800 */
[----:B0-----:R-:W2:Y:S04]  /*5f30*/  LDL.LU R15, [R1+0x288] ;  /* 0x00028800010f7983 */ /* 0x001ea80000300800 */
[----:B------:R-:W2:Y:S04]  /*5f40*/  LDL R12, [R1+0x4e0] ;  /* 0x0004e000010c7983 */ /* 0x000ea80000100800 */
[----:B------:R-:W2:Y:S01]  /*5f50*/  LDL.LU R14, [R1+0x2ec] ;  /* 0x0002ec00010e7983 */ /* 0x000ea20000300800 */
[----:B----4-:R-:W-:-:S03]  /*5f60*/  FFMA.FTZ R29, R7, R26, R29 ;  /* 0x0000001a071d7223 */ /* 0x010fc6000001001d */
[----:B------:R-:W4:Y:S04]  /*5f70*/  LDL R9, [R1+0x4dc] ;  /* 0x0004dc0001097983 */ /* 0x000f280000100800 */
[----:B------:R-:W-:Y:S04]  /*5f80*/  STL [R1+0x3ec], R11 ;  /* 0x0003ec0b01007387 */ /* 0x000fe80000100800 */
[----:B------:R-:W-:Y:S04]  /*5f90*/  STL [R1+0x3d8], R8 ;  /* 0x0003d80801007387 */ /* 0x000fe80000100800 */
[----:B------:R-:W-:Y:S04]  /*5fa0*/  STL [R1+0x3c4], R5 ;  /* 0x0003c40501007387 */ /* 0x000fe80000100800 */
[----:B------:R0:W-:Y:S01]  /*5fb0*/  STL [R1+0x2e0], R29 ;  /* 0x0002e01d01007387 */ /* 0x0001e20000100800 */
[----:B---3--:R-:W-:-:S03]  /*5fc0*/  FADD.FTZ R19, R19, R26 ;  /* 0x0000001a13137221 */ /* 0x008fc60000010000 */
[----:B0-----:R-:W3:Y:S01]  /*5fd0*/  LDL.LU R29, [R1+0x5ac] ;  /* 0x0005ac00011d7983 */ /* 0x001ee20000300800 */
[----:B------:R-:W-:-:S03]  /*5fe0*/  FMUL.FTZ R10, R10, R26 ;  /* 0x0000001a0a0a7220 */ /* 0x000fc60000410000 */
[----:B------:R-:W-:Y:S04]  /*5ff0*/  STL [R1+0x3b0], R4 ;  /* 0x0003b00401007387 */ /* 0x000fe80000100800 */
[----:B------:R0:W-:Y:S04]  /*6000*/  STL [R1+0x280], R19 ;  /* 0x0002801301007387 */ /* 0x0001e80000100800 */
[----:B0-----:R1:W5:Y:S04]  /*6010*/  LDL.LU R19, [R1+0x5a8] ;  /* 0x0005a80001137983 */ /* 0x0013680000300800 */
[----:B------:R-:W-:Y:S04]  /*6020*/  STL [R1+0x3a0], R28 ;  /* 0x0003a01c01007387 */ /* 0x000fe80000100800 */
[----:B------:R-:W3:Y:S01]  /*6030*/  LDL.LU R26, [R1+0x28c] ;  /* 0x00028c00011a7983 */ /* 0x000ee20000300800 */
[----:B------:R-:W-:Y:S01]  /*6040*/  PRMT R25, RZ, 0x7610, R20 ;  /* 0x00007610ff197816 */ /* 0x000fe20000000014 */
[----:B------:R-:W-:-:S04]  /*6050*/  FMUL.FTZ R27, R0, R27 ;  /* 0x0000001b001b7220 */ /* 0x000fc80000410000 */
[-C--:B------:R-:W-:Y:S02]  /*6060*/  FFMA.FTZ R18, R13, R25.reuse, R18 ;  /* 0x000000190d127223 */ /* 0x080fe40000010012 */
[----:B------:R-:W-:Y:S01]  /*6070*/  FADD.FTZ R17, R17, R25 ;  /* 0x0000001911117221 */ /* 0x000fe20000010000 */
[----:B------:R-:W-:Y:S04]  /*6080*/  STL [R1+0x38c], R27 ;  /* 0x00038c1b01007387 */ /* 0x000fe80000100800 */
[----:B------:R0:W-:Y:S04]  /*6090*/  STL [R1+0x2e4], R18 ;  /* 0x0002e41201007387 */ /* 0x0001e80000100800 */
[----:B0-----:R1:W5:Y:S04]  /*60a0*/  LDL.LU R18, [R1+0x5a4] ;  /* 0x0005a40001127983 */ /* 0x0013680000300800 */
[----:B------:R0:W-:Y:S04]  /*60b0*/  STL [R1+0x284], R17 ;  /* 0x0002841101007387 */ /* 0x0001e80000100800 */
[----:B0-----:R1:W5:Y:S04]  /*60c0*/  LDL.LU R17, [R1+0x5a0] ;  /* 0x0005a00001117983 */ /* 0x0013680000300800 */
[----:B------:R-:W-:Y:S01]  /*60d0*/  STL [R1+0x370], R10 ;  /* 0x0003700a01007387 */ /* 0x000fe20000100800 */
[----:B--2---:R-:W-:-:S03]  /*60e0*/  FMUL.FTZ R25, R6, R25 ;  /* 0x0000001906197220 */ /* 0x004fc60000410000 */
[----:B------:R-:W2:Y:S01]  /*60f0*/  LDL R6, [R1+0x4d8] ;  /* 0x0004d80001067983 */ /* 0x000ea20000100800 */
[----:B------:R-:W-:Y:S02]  /*6100*/  FFMA.FTZ R16, R11, R24, R16 ;  /* 0x000000180b107223 */ /* 0x000fe40000010010 */
[----:B------:R-:W-:-:S03]  /*6110*/  FADD.FTZ R15, R15, R24 ;  /* 0x000000180f0f7221 */ /* 0x000fc60000010000 */
[----:B------:R0:W-:Y:S01]  /*6120*/  STL [R1+0x2e8], R16 ;  /* 0x0002e81001007387 */ /* 0x0001e20000100800 */
[----:B------:R-:W-:Y:S02]  /*6130*/  FMUL.FTZ R12, R12, R24 ;  /* 0x000000180c0c7220 */ /* 0x000fe40000410000 */
[-C--:B------:R-:W-:Y:S01]  /*6140*/  FFMA.FTZ R14, R8, R2.reuse, R14 ;  /* 0x00000002080e7223 */ /* 0x080fe2000001000e */
[----:B0-----:R1:W5:Y:S04]  /*6150*/  LDL.LU R16, [R1+0x59c] ;  /* 0x00059c0001107983 */ /* 0x0013680000300800 */
[----:B------:R0:W-:Y:S01]  /*6160*/  STL [R1+0x288], R15 ;  /* 0x0002880f01007387 */ /* 0x0001e20000100800 */
[----:B----4-:R-:W-:-:S03]  /*6170*/  FMUL.FTZ R9, R9, R2 ;  /* 0x0000000209097220 */ /* 0x010fc60000410000 */
[----:B0-----:R1:W5:Y:S04]  /*6180*/  LDL.LU R15, [R1+0x598] ;  /* 0x00059800010f7983 */ /* 0x0013680000300800 */
[----:B------:R-:W-:Y:S04]  /*6190*/  STL [R1+0x35c], R25 ;  /* 0x00035c1901007387 */ /* 0x000fe80000100800 */
[----:B------:R-:W4:Y:S04]  /*61a0*/  LDL.LU R24, [R1+0x2b0] ;  /* 0x0002b00001187983 */ /* 0x000f280000300800 */
[----:B------:R0:W-:Y:S04]  /*61b0*/  STL [R1+0x2ec], R14 ;  /* 0x0002ec0e01007387 */ /* 0x0001e80000100800 */
[----:B0-----:R1:W5:Y:S04]  /*61c0*/  LDL.LU R14, [R1+0x594] ;  /* 0x00059400010e7983 */ /* 0x0013680000300800 */
[----:B------:R-:W-:Y:S01]  /*61d0*/  STL [R1+0x34c], R12 ;  /* 0x00034c0c01007387 */ /* 0x000fe20000100800 */
[----:B---3--:R-:W-:-:S02]  /*61e0*/  FADD.FTZ R26, R26, R2 ;  /* 0x000000021a1a7221 */ /* 0x008fc40000010000 */
[----:B------:R-:W-:Y:S02]  /*61f0*/  FADD.FTZ R2, R21, R10 ;  /* 0x0000000a15027221 */ /* 0x000fe40000010000 */
[----:B------:R-:W-:Y:S01]  /*6200*/  FFMA.FTZ R21, R7, R10, R29 ;  /* 0x0000000a07157223 */ /* 0x000fe2000001001d */
[----:B------:R0:W-:Y:S04]  /*6210*/  STL [R1+0x28c], R26 ;  /* 0x00028c1a01007387 */ /* 0x0001e80000100800 */
[----:B------:R-:W3:Y:S01]  /*6220*/  LDL.LU R29, [R1+0x270] ;  /* 0x00027000011d7983 */ /* 0x000ee20000300800 */
[----:B------:R-:W-:-:S03]  /*6230*/  PRMT R3, RZ, 0x5410, R22 ;  /* 0x00005410ff037816 */ /* 0x000fc60000000016 */
[----:B------:R-:W3:Y:S01]  /*6240*/  LDL.LU R10, [R1+0x2b4] ;  /* 0x0002b400010a7983 */ /* 0x000ee20000300800 */
[----:B------:R-:W-:-:S03]  /*6250*/  FFMA.FTZ R21, R13, R25, R21 ;  /* 0x000000190d157223 */ /* 0x000fc60000010015 */
[----:B0-----:R-:W3:Y:S04]  /*6260*/  LDL R26, [R1+0x4d4] ;  /* 0x0004d400011a7983 */ /* 0x001ee80000100800 */
[----:B------:R-:W3:Y:S04]  /*6270*/  LDL.LU R7, [R1+0x278] ;  /* 0x0002780001077983 */ /* 0x000ee80000300800 */
[----:B------:R-:W-:Y:S01]  /*6280*/  STL [R1+0x33c], R9 ;  /* 0x00033c0901007387 */ /* 0x000fe20000100800 */
[-C--:B--2---:R-:W-:Y:S02]  /*6290*/  FMUL.FTZ R6, R6, R3.reuse ;  /* 0x0000000306067220 */ /* 0x084fe40000410000 */
[----:B----4-:R-:W-:-:S02]  /*62a0*/  FFMA.FTZ R24, R5, R3, R24 ;  /* 0x0000000305187223 */ /* 0x010fc40000010018 */
[----:B---3--:R-:W-:-:S05]  /*62b0*/  FADD.FTZ R29, R29, R3 ;  /* 0x000000031d1d7221 */ /* 0x008fca0000010000 */
[----:B------:R0:W-:Y:S04]  /*62c0*/  STL [R1+0x270], R29 ;  /* 0x0002701d01007387 */ /* 0x0001e80000100800 */
[----:B------:R1:W5:Y:S04]  /*62d0*/  LDL.LU R13, [R1+0x590] ;  /* 0x00059000010d7983 */ /* 0x0003680000300800 */
[----:B------:R2:W-:Y:S04]  /*62e0*/  STL [R1+0x2b0], R24 ;  /* 0x0002b01801007387 */ /* 0x0005e80000100800 */
[----:B0-----:R-:W3:Y:S04]  /*62f0*/  LDL.LU R29, [R1+0x27c] ;  /* 0x00027c00011d7983 */ /* 0x001ee80000300800 */
[----:B------:R-:W4:Y:S01]  /*6300*/  LDL.LU R3, [R1+0x274] ;  /* 0x0002740001037983 */ /* 0x000f220000300800 */
[----:B------:R-:W-:Y:S01]  /*6310*/  PRMT R22, RZ, 0x7610, R22 ;  /* 0x00007610ff167816 */ /* 0x000fe20000000016 */
[----:B------:R-:W-:-:S02]  /*6320*/  FADD.FTZ R2, R2, R25 ;  /* 0x0000001902027221 */ /* 0x000fc40000010000 */
[----:B------:R-:W3:Y:S02]  /*6330*/  LDL.LU R25, [R1+0x2bc] ;  /* 0x0002bc0001197983 */ /* 0x000ee40000300800 */
[----:B------:R-:W-:Y:S02]  /*6340*/  FFMA.FTZ R10, R4, R22, R10 ;  /* 0x00000016040a7223 */ /* 0x000fe4000001000a */
[----:B--2---:R-:W2:Y:S01]  /*6350*/  LDL R24, [R1+0x4cc] ;  /* 0x0004cc0001187983 */ /* 0x004ea20000100800 */
[----:B------:R-:W-:-:S03]  /*6360*/  FADD.FTZ R2, R2, R12 ;  /* 0x0000000c02027221 */ /* 0x000fc60000010000 */
[----:B------:R-:W-:Y:S01]  /*6370*/  STL [R1+0x328], R6 ;  /* 0x0003280601007387 */ /* 0x000fe20000100800 */
[----:B------:R-:W-:Y:S02]  /*6380*/  FMUL.FTZ R26, R26, R22 ;  /* 0x000000161a1a7220 */ /* 0x000fe40000410000 */
[----:B----4-:R-:W-:-:S05]  /*6390*/  FADD.FTZ R3, R3, R22 ;  /* 0x0000001603037221 */ /* 0x010fca0000010000 */
[----:B------:R0:W-:Y:S02]  /*63a0*/  STL [R1+0x274], R3 ;  /* 0x0002740301007387 */ /* 0x0001e40000100800 */
[----:B0-----:R-:W-:Y:S02]  /*63b0*/  FFMA.FTZ R3, R11, R12, R21 ;  /* 0x0000000c0b037223 */ /* 0x001fe40000010015 */
[----:B------:R1:W5:Y:S04]  /*63c0*/  LDL.LU R12, [R1+0x58c] ;  /* 0x00058c00010c7983 */ /* 0x0003680000300800 */
[----:B------:R1:W5:Y:S04]  /*63d0*/  LDL.LU R11, [R1+0x588] ;  /* 0x00058800010b7983 */ /* 0x0003680000300800 */
[----:B------:R-:W4:Y:S04]  /*63e0*/  LDL R21, [R1+0x4d0] ;  /* 0x0004d00001157983 */ /* 0x000f280000100800 */
[----:B------:R0:W-:Y:S04]  /*63f0*/  STL [R1+0x2b4], R10 ;  /* 0x0002b40a01007387 */ /* 0x0001e80000100800 */
[----:B0-----:R1:W5:Y:S04]  /*6400*/  LDL.LU R10, [R1+0x584] ;  /* 0x00058400010a7983 */ /* 0x0013680000300800 */
[----:B------:R-:W2:Y:S01]  /*6410*/  LDL.LU R22, [R1+0x2b8] ;  /* 0x0002b80001167983 */ /* 0x000ea20000300800 */
[----:B------:R-:W-:Y:S01]  /*6420*/  PRMT R20, RZ, 0x5410, R23 ;  /* 0x00005410ff147816 */ /* 0x000fe20000000017 */
[----:B------:R-:W-:Y:S01]  /*6430*/  FADD.FTZ R2, R2, R9 ;  /* 0x0000000902027221 */ /* 0x000fe20000010000 */
[----:B------:R-:W-:-:S03]  /*6440*/  PRMT R23, RZ, 0x7610, R23 ;  /* 0x00007610ff177816 */ /* 0x000fc60000000017 */
[----:B------:R-:W-:Y:S02]  /*6450*/  FADD.FTZ R2, R2, R6 ;  /* 0x0000000602027221 */ /* 0x000fe40000010000 */
[----:B------:R-:W-:Y:S02]  /*6460*/  FADD.FTZ R7, R7, R20 ;  /* 0x0000001407077221 */ /* 0x000fe40000010000 */
[----:B------:R-:W-:Y:S02]  /*6470*/  FFMA.FTZ R3, R8, R9, R3 ;  /* 0x0000000908037223 */ /* 0x000fe40000010003 */
[----:B------:R1:W5:Y:S01]  /*6480*/  LDL.LU R9, [R1+0x580] ;  /* 0x0005800001097983 */ /* 0x0003620000300800 */
[----:B------:R-:W-:-:S03]  /*6490*/  FADD.FTZ R2, R2, R26 ;  /* 0x0000001a02027221 */ /* 0x000fc60000010000 */
[----:B------:R1:W5:Y:S01]  /*64a0*/  LDL.LU R8, [R1+0x57c] ;  /* 0x00057c0001087983 */ /* 0x0003620000300800 */
[----:B------:R-:W-:-:S03]  /*64b0*/  FFMA.FTZ R3, R5, R6, R3 ;  /* 0x0000000605037223 */ /* 0x000fc60000010003 */
[----:B------:R0:W-:Y:S01]  /*64c0*/  STL [R1+0x278], R7 ;  /* 0x0002780701007387 */ /* 0x0001e20000100800 */
[----:B---3--:R-:W-:Y:S02]  /*64d0*/  FADD.FTZ R29, R29, R23 ;  /* 0x000000171d1d7221 */ /* 0x008fe40000010000 */
[----:B------:R-:W-:Y:S02]  /*64e0*/  FFMA.FTZ R25, R27, R23, R25 ;  /* 0x000000171b197223 */ /* 0x000fe40000010019 */
[----:B------:R-:W-:Y:S01]  /*64f0*/  FFMA.FTZ R3, R4, R26, R3 ;  /* 0x0000001a04037223 */ /* 0x000fe20000010003 */
[----:B0-----:R1:W5:Y:S04]  /*6500*/  LDL.LU R7, [R1+0x578] ;  /* 0x0005780001077983 */ /* 0x0013680000300800 */
[----:B------:R-:W-:Y:S04]  /*6510*/  STL [R1+0x310], R26 ;  /* 0x0003101a01007387 */ /* 0x000fe80000100800 */
[----:B------:R1:W5:Y:S01]  /*6520*/  LDL.LU R6, [R1+0x574] ;  /* 0x0005740001067983 */ /* 0x0003620000300800 */
[----:B----4-:R-:W-:-:S04]  /*6530*/  FMUL.FTZ R21, R21, R20 ;  /* 0x0000001415157220 */ /* 0x010fc80000410000 */
[----:B------:R-:W-:Y:S02]  /*6540*/  FADD.FTZ R2, R2, R21 ;  /* 0x0000001502027221 */ /* 0x000fe40000010000 */
[----:B--2---:R-:W-:Y:S02]  /*6550*/  FFMA.FTZ R22, R28, R20, R22 ;  /* 0x000000141c167223 */ /* 0x004fe40000010016 */
[----:B------:R-:W-:-:S03]  /*6560*/  FMUL.FTZ R20, R24, R23 ;  /* 0x0000001718147220 */ /* 0x000fc60000410000 */
[----:B------:R-:W-:Y:S01]  /*6570*/  STL [R1+0x2b8], R22 ;  /* 0x0002b81601007387 */ /* 0x000fe20000100800 */
[----:B------:R-:W-:-:S03]  /*6580*/  FADD.FTZ R2, R2, R20 ;  /* 0x0000001402027221 */ /* 0x000fc60000010000 */
[----:B------:R1:W5:Y:S04]  /*6590*/  LDL.LU R5, [R1+0x570] ;  /* 0x0005700001057983 */ /* 0x0003680000300800 */
[----:B------:R1:W5:Y:S04]  /*65a0*/  LDL.LU R4, [R1+0x56c] ;  /* 0x00056c0001047983 */ /* 0x0003680000300800 */
[----:B------:R0:W-:Y:S04]  /*65b0*/  STL [R1+0x27c], R29 ;  /* 0x00027c1d01007387 */ /* 0x0001e80000100800 */
[----:B------:R1:W-:Y:S04]  /*65c0*/  STL [R1+0x300], R21 ;  /* 0x0003001501007387 */ /* 0x0003e80000100800 */
[----:B------:R1:W-:Y:S04]  /*65d0*/  STL [R1+0x2bc], R25 ;  /* 0x0002bc1901007387 */ /* 0x0003e80000100800 */
[----:B------:R1:W-:Y:S04]  /*65e0*/  STL [R1+0x2f0], R20 ;  /* 0x0002f01401007387 */ /* 0x0003e80000100800 */
[----:B------:R1:W-:Y:S01]  /*65f0*/  STL [R1+0x10], R2 ;  /* 0x0000100201007387 */ /* 0x0003e20000100800 */
[----:B------:R-:W-:-:S04]  /*6600*/  FFMA.FTZ R3, R28, R21, R3 ;  /* 0x000000151c037223 */ /* 0x000fc80000010003 */
[----:B0-----:R-:W-:Y:S02]  /*6610*/  FFMA.FTZ R29, R27, R20, R3 ;  /* 0x000000141b1d7223 */ /* 0x001fe40000010003 */
.L_x_5648:
[----:B--2---:R-:W-:Y:S05]  /*6620*/  BSYNC B0 ;  /* 0x0000000000007941 */ /* 0x004fea0003800000 */
.L_x_5638:
[----:B01----:R-:W2:Y:S04]  /*6630*/  LDL R3, [R1+0x424] ;  /* 0x0004240001037983 */ /* 0x003ea80000100800 */
[----:B------:R-:W0:Y:S02]  /*6640*/  S2R R2, SR_TID.X ;  /* 0x0000000000027919 */ /* 0x000e240000002100 */
[----:B0-----:R-:W-:Y:S02]  /*6650*/  SHF.R.U32.HI R25, RZ, 0x5, R2 ;  /* 0x00000005ff197819 */ /* 0x001fe40000011602 */
[----:B--2---:R-:W-:Y:S02]  /*6660*/  LOP3.LUT P4, RZ, R3, 0xff, RZ, 0xc0, !PT ;  /* 0x000000ff03ff7812 */ /* 0x004fe4000788c0ff */
[----:B------:R-:W-:-:S11]  /*6670*/  LOP3.LUT R3, R25, 0x7fffffc, RZ, 0xc0, !PT ;  /* 0x07fffffc19037812 */ /* 0x000fd600078ec0ff */
[----:B------:R-:W-:Y:S02]  /*6680*/  @!P4 IADD3 R3, R3, 0x4, RZ ;  /* 0x000000040303c810 */ /* 0x000fe40007ffe0ff */
[----:B------:R-:W-:Y:S01]  /*6690*/  LOP3.LUT P4, RZ, R2, 0x1f, RZ, 0xc0, !PT ;  /* 0x0000001f02ff7812 */ /* 0x000fe2000788c0ff */
[----:B------:R-:W-:Y:S06]  /*66a0*/  BRA.DIV ~URZ, `(.L_x_5657) ;  /* 0x000073f27f007947 */ /* 0x000fec000b800000 */
[----:B------:R-:W2:Y:S04]  /*66b0*/  LDL R2, [R1+0x10] ;  /* 0x0000100001027983 */ /* 0x000ea80000100800 */
[----:B--2---:R0:W1:Y:S02]  /*66c0*/  SHFL.DOWN PT, R22, R2, 0x10, 0x1f ;  /* 0x0a001f0002167f89 */ /* 0x00406400000e0000 */
.L_x_5848:
[----:B------:R-:W-:Y:S05]  /*66d0*/  BRA.DIV ~URZ, `(.L_x_5658) ;  /* 0x000074427f007947 */ /* 0x000fea000b800000 */
[----:B------:R-:W2:Y:S02]  /*66e0*/  LDL.LU R20, [R1+0x10] ;  /* 0x0000100001147983 */ /* 0x000ea40000300800 */
[----:B012---:R-:W-:Y:S02]  /*66f0*/  FADD.FTZ R2, R22, R20 ;  /* 0x0000001416027221 */ /* 0x007fe40000010000 */
[----:B------:R-:W0:Y:S04]  /*6700*/  SHFL.DOWN PT, R20, R29, 0x10, 0x1f ;  /* 0x0a001f001d147f89 */ /* 0x000e2800000e0000 */
[----:B------:R-:W1:Y:S01]  /*6710*/  SHFL.DOWN PT, R21, R2, 0x8, 0x1f ;  /* 0x09001f0002157f89 */ /* 0x000e6200000e0000 */
[----:B0-----:R-:W-:-:S02]  /*6720*/  FADD.FTZ R20, R20, R29 ;  /* 0x0000001d14147221 */ /* 0x001fc40000010000 */
[----:B-1----:R-:W-:-:S03]  /*6730*/  FADD.FTZ R2, R21, R2 ;  /* 0x0000000215027221 */ /* 0x002fc60000010000 */
[----:B------:R-:W0:Y:S02]  /*6740*/  SHFL.DOWN PT, R21, R20, 0x8, 0x1f ;  /* 0x09001f0014157f89 */ /* 0x000e2400000e0000 */
[----:B0-----:R-:W-:Y:S02]  /*6750*/  FADD.FTZ R20, R20, R21 ;  /* 0x0000001514147221 */ /* 0x001fe40000010000 */
[----:B------:R-:W0:Y:S02]  /*6760*/  SHFL.DOWN PT, R21, R2, 0x4, 0x1f ;  /* 0x08801f0002157f89 */ /* 0x000e2400000e0000 */
[----:B0-----:R-:W-:Y:S02]  /*6770*/  FADD.FTZ R2, R2, R21 ;  /* 0x0000001502027221 */ /* 0x001fe40000010000 */
[----:B------:R-:W0:Y:S04]  /*6780*/  SHFL.DOWN PT, R21, R20, 0x4, 0x1f ;  /* 0x08801f0014157f89 */ /* 0x000e2800000e0000 */
[----:B------:R-:W1:Y:S01]  /*6790*/  SHFL.DOWN PT, R22, R2, 0x2, 0x1f ;  /* 0x08401f0002167f89 */ /* 0x000e6200000e0000 */
[----:B0-----:R-:W-:-:S02]  /*67a0*/  FADD.FTZ R20, R20, R21 ;  /* 0x0000001514147221 */ /* 0x001fc40000010000 */
[----:B-1----:R-:W-:-:S03]  /*67b0*/  FADD.FTZ R22, R2, R22 ;  /* 0x0000001602167221 */ /* 0x002fc60000010000 */
[----:B------:R-:W0:Y:S04]  /*67c0*/  SHFL.DOWN PT, R2, R20, 0x2, 0x1f ;  /* 0x08401f0014027f89 */ /* 0x000e2800000e0000 */
[----:B------:R1:W2:Y:S01]  /*67d0*/  SHFL.DOWN PT, R24, R22, 0x1, 0x1f ;  /* 0x08201f0016187f89 */ /* 0x0002a200000e0000 */
[----:B0-----:R-:W-:-:S05]  /*67e0*/  FADD.FTZ R23, R20, R2 ;  /* 0x0000000214177221 */ /* 0x001fca0000010000 */
[----:B------:R1:W0:Y:S02]  /*67f0*/  SHFL.DOWN PT, R2, R23, 0x1, 0x1f ;  /* 0x08201f0017027f89 */ /* 0x00022400000e0000 */
.L_x_5849:
[----:B--2---:R-:W2:Y:S01]  /*6800*/  LDL.LU R20, [R1+0x50] ;  /* 0x0000500001147983 */ /* 0x004ea20000300800 */
[----:B01----:R-:W-:Y:S01]  /*6810*/  FADD.FTZ R23, R2, R23 ;  /* 0x0000001702177221 */ /* 0x003fe20000010000 */
[----:B------:R-:W-:Y:S01]  /*6820*/  @!P4 LOP3.LUT R2, R25, 0x3, RZ, 0xc0, !PT ;  /* 0x000000031902c812 */ /* 0x000fe200078ec0ff */
[----:B------:R-:W-:Y:S01]  /*6830*/  FADD.FTZ R22, R24, R22 ;  /* 0x0000001618167221 */ /* 0x000fe20000010000 */
[----:B------:R-:W0:Y:S01]  /*6840*/  S2R R26, SR_TID.X ;  /* 0x00000000001a7919 */ /* 0x000e220000002100 */
[----:B------:R-:W-:Y:S01]  /*6850*/  WARPSYNC 0xffffffff ;  /* 0xffffffff00007948 */ /* 0x000fe20003800000 */
[----:B------:R-:W-:Y:S01]  /*6860*/  BSSY B0, `(.L_x_5659) ;  /* 0x000015d000007945 */ /* 0x000fe20003800000 */
[----:B------:R-:W-:-:S05]  /*6870*/  @!P4 IMAD.IADD R2, R3, 0x1, R2 ;  /* 0x000000010302c824 */ /* 0x000fca00078e0202 */
[----:B------:R1:W-:Y:S01]  /*6880*/  @!P4 STS.64 [R2.X8+0x5000], R22 ;  /* 0x005000160200c388 */ /* 0x0003e20000008a00 */
[----:B0-----:R-:W-:-:S03]  /*6890*/  LOP3.LUT R27, R26, 0x7f, RZ, 0xc, !PT ;  /* 0x0000007f1a1b7812 */ /* 0x001fc600078e0cff */
[----:B------:R-:W-:Y:S01]  /*68a0*/  BAR.SYNC.DEFER_BLOCKING 0x0 ;  /* 0x0000000000007b1d */ /* 0x000fe20000010000 */
[----:B--2---:R-:W-:-:S13]  /*68b0*/  ISETP.GE.AND P4, PT, R20, 0x1, PT ;  /* 0x000000011400780c */ /* 0x004fda0003f86270 */
[----:B-1----:R-:W-:Y:S02]  /*68c0*/  @P4 IADD3 R2, R20, -0x1, RZ ;  /* 0xffffffff14024810 */ /* 0x002fe40007ffe0ff */
[----:B------:R-:W-:Y:S01]  /*68d0*/  @P4 LOP3.LUT R21, R26, 0x7f, RZ, 0xc0, !PT ;  /* 0x0000007f1a154812 */ /* 0x000fe200078ec0ff */
[----:B------:R-:W-:Y:S02]  /*68e0*/  IMAD.MOV.U32 R26, RZ, RZ, c[0x0][0x168] ;  /* 0x00005a00ff1a7624 */ /* 0x000fe400078e00ff */
[----:B------:R-:W-:-:S03]  /*68f0*/  @P4 IMAD R2, R2, c[0x0][0x168], RZ ;  /* 0x00005a0002024a24 */ /* 0x000fc600078e02ff */
[----:B------:R-:W-:Y:S02]  /*6900*/  SHF.R.S32.HI R26, RZ, 0x1f, R26 ;  /* 0x0000001fff1a7819 */ /* 0x000fe4000001141a */
[----:B------:R-:W-:Y:S02]  /*6910*/  @P4 SHF.R.S32.HI R20, RZ, 0x1f, R2 ;  /* 0x0000001fff144819 */ /* 0x000fe40000011402 */
[----:B------:R-:W-:Y:S02]  /*6920*/  LEA.HI R26, R26, c[0x0][0x168], RZ, 0x3 ;  /* 0x00005a001a1a7a11 */ /* 0x000fe400078f18ff */
[----:B------:R-:W-:Y:S01]  /*6930*/  @P4 LEA.HI R20, R20, R2, RZ, 0x3 ;  /* 0x0000000214144211 */ /* 0x000fe200078f18ff */
[----:B------:R-:W-:Y:S01]  /*6940*/  HFMA2.MMA R2, -RZ, RZ, 0, 0 ;  /* 0x00000000ff027435 */ /* 0x000fe200000001ff */
[----:B------:R-:W-:-:S04]  /*6950*/  LEA.HI.SX32 R26, R26, R27, 0x1d ;  /* 0x0000001b1a1a7211 */ /* 0x000fc800078feaff */
[----:B------:R-:W-:Y:S02]  /*6960*/  LOP3.LUT P5, RZ, R26, 0xffffff80, RZ, 0xc0, !PT ;  /* 0xffffff801aff7812 */ /* 0x000fe400078ac0ff */
[----:B------:R-:W-:Y:S02]  /*6970*/  @P4 LEA.HI.SX32 R2, R20, R21, 0x1d ;  /* 0x0000001514024211 */ /* 0x000fe400078feaff */
[----:B------:R-:W0:Y:S02]  /*6980*/  LDS.128 R20, [R3.X8+0x5000] ;  /* 0x0050000003147984 */ /* 0x000e240000008c00 */
[----:B0-----:R-:W-:Y:S02]  /*6990*/  FADD.FTZ R20, RZ, R20 ;  /* 0x00000014ff147221 */ /* 0x001fe40000010000 */
[----:B------:R-:W-:Y:S02]  /*69a0*/  FADD.FTZ R21, RZ, R21 ;  /* 0x00000015ff157221 */ /* 0x000fe40000010000 */
[----:B------:R-:W-:-:S02]  /*69b0*/  FADD.FTZ R25, R22, R20 ;  /* 0x0000001416197221 */ /* 0x000fc40000010000 */
[----:B------:R-:W-:Y:S02]  /*69c0*/  FADD.FTZ R24, R23, R21 ;  /* 0x0000001517187221 */ /* 0x000fe40000010000 */
[----:B------:R-:W0:Y:S02]  /*69d0*/  LDS.128 R20, [R3.X8+0x5010] ;  /* 0x0050100003147984 */ /* 0x000e240000008c00 */
[----:B0-----:R-:W-:Y:S02]  /*69e0*/  FADD.FTZ R3, R25, R20 ;  /* 0x0000001419037221 */ /* 0x001fe40000010000 */
[----:B------:R-:W-:Y:S02]  /*69f0*/  FADD.FTZ R21, R24, R21 ;  /* 0x0000001518157221 */ /* 0x000fe40000010000 */
[----:B------:R-:W-:Y:S02]  /*6a00*/  FADD.FTZ R3, R22, R3 ;  /* 0x0000000316037221 */ /* 0x000fe40000010000 */
[----:B------:R-:W-:-:S02]  /*6a10*/  FADD.FTZ R20, R23, R21 ;  /* 0x0000001517147221 */ /* 0x000fc40000010000 */
[----:B------:R-:W-:Y:S02]  /*6a20*/  FMUL.FTZ R3, R3, c[0x0][0x1e0] ;  /* 0x0000780003037a20 */ /* 0x000fe40000410000 */
[----:B------:R-:W-:Y:S01]  /*6a30*/  FMUL.FTZ R20, R20, c[0x0][0x1e0] ;  /* 0x0000780014147a20 */ /* 0x000fe20000410000 */
[----:B------:R-:W-:Y:S05]  /*6a40*/  @!P5 BRA `(.L_x_5660) ;  /* 0x000013e00000d947 */ /* 0x000fea0003800000 */
[----:B------:R-:W-:Y:S01]  /*6a50*/  BSSY B1, `(.L_x_5661) ;  /* 0x0000005000017945 */ /* 0x000fe20003800000 */
[----:B------:R-:W-:Y:S05]  /*6a60*/  @!P4 BRA `(.L_x_5662) ;  /* 0x000000300000c947 */ /* 0x000fea0003800000 */
[----:B-----5:R-:W-:-:S04]  /*6a70*/  IMAD.MOV.U32 R4, RZ, RZ, 0x10 ;  /* 0x00000010ff047424 */ /* 0x020fc800078e00ff */
[----:B------:R-:W-:-:S06]  /*6a80*/  IMAD.WIDE.U32 R4, R2, R4, c[0x0][0x170] ;  /* 0x00005c0002047625 */ /* 0x000fcc00078e0004 */
[----:B------:R-:W5:Y:S02]  /*6a90*/  LDG.E.128 R4, [R4.64] ;  /* 0x0000000404047981 */ /* 0x000f64000c1e1d00 */
.L_x_5662:
[----:B------:R-:W-:Y:S05]  /*6aa0*/  BSYNC B1 ;  /* 0x0000000000017941 */ /* 0x000fea0003800000 */
.L_x_5661:
[----:B------:R-:W2:Y:S01]  /*6ab0*/  LDL R22, [R1+0x100] ;  /* 0x0001000001167983 */ /* 0x000ea20000100800 */
[----:B------:R-:W-:Y:S01]  /*6ac0*/  @!P3 ISETP.NE.U32.AND P5, PT, RZ, c[0x0][0x218], PT ;  /* 0x00008600ff00ba0c */ /* 0x000fe20003fa5070 */
[----:B------:R-:W-:Y:S03]  /*6ad0*/  BSSY B1, `(.L_x_5663) ;  /* 0x000000f000017945 */ /* 0x000fe60003800000 */
[----:B------:R-:W-:-:S04]  /*6ae0*/  @!P3 ISETP.NE.AND.EX P5, PT, RZ, c[0x0][0x21c], PT, P5 ;  /* 0x00008700ff00ba0c */ /* 0x000fc80003fa5350 */
[----:B--2---:R-:W-:Y:S01]  /*6af0*/  @!P3 FSEL R21, R22, RZ, P5 ;  /* 0x000000ff1615b208 */ /* 0x004fe20002800000 */
[----:B------:R-:W-:Y:S05]  /*6b00*/  @!P3 BRA `(.L_x_5664) ;  /* 0x000000b00000b947 */ /* 0x000fea0003800000 */
[----:B------:R-:W2:Y:S01]  /*6b10*/  LDL R24, [R1+0x324] ;  /* 0x0003240001187983 */ /* 0x000ea20000100800 */
[----:B------:R-:W0:Y:S03]  /*6b20*/  LDC.U8 R25, c[0x0][0x1f0] ;  /* 0x00007c00ff197b82 */ /* 0x000e260000000000 */
[----:B------:R-:W3:Y:S01]  /*6b30*/  LDL R23, [R1+0x6c] ;  /* 0x00006c0001177983 */ /* 0x000ee20000100800 */
[----:B0-----:R-:W-:-:S04]  /*6b40*/  ISETP.NE.AND P5, PT, R25, RZ, PT ;  /* 0x000000ff1900720c */ /* 0x001fc80003fa5270 */
[----:B------:R-:W-:Y:S02]  /*6b50*/  FSEL R21, R3, RZ, !P5 ;  /* 0x000000ff03157208 */ /* 0x000fe40006800000 */
[----:B------:R-:W-:-:S04]  /*6b60*/  ISETP.NE.U32.AND P5, PT, RZ, c[0x0][0x218], PT ;  /* 0x00008600ff007a0c */ /* 0x000fc80003fa5070 */
[----:B------:R-:W-:Y:S01]  /*6b70*/  ISETP.NE.AND.EX P5, PT, RZ, c[0x0][0x21c], PT, P5 ;  /* 0x00008700ff007a0c */ /* 0x000fe20003fa5350 */
[----:B--2---:R-:W-:-:S04]  /*6b80*/  FFMA.FTZ R21, R24, R20, R21 ;  /* 0x0000001418157223 */ /* 0x004fc80000010015 */
[----:B---3--:R-:W-:-:S04]  /*6b90*/  FADD.FTZ R21, R23, -R21 ;  /* 0x8000001517157221 */ /* 0x008fc80000010000 */
[----:B-----5:R-:W-:-:S04]  /*6ba0*/  FMUL.FTZ R21, R0, R21 ;  /* 0x0000001500157220 */ /* 0x020fc80000410000 */
[----:B------:R-:W-:Y:S02]  /*6bb0*/  @P5 FADD.FTZ R21, R22, R21 ;  /* 0x0000001516155221 */ /* 0x000fe40000010000 */
.L_x_5664:
[----:B------:R-:W-:Y:S05]  /*6bc0*/  BSYNC B1 ;  /* 0x0000000000017941 */ /* 0x000fea0003800000 */
.L_x_5663:
[----:B------:R-:W-:Y:S01]  /*6bd0*/  ISETP.NE.U32.AND P5, PT, RZ, c[0x0][0x258], PT ;  /* 0x00009600ff007a0c */ /* 0x000fe20003fa5070 */
[----:B------:R-:W-:Y:S03]  /*6be0*/  BSSY B1, `(.L_x_5665) ;  /* 0x0000013000017945 */ /* 0x000fe60003800000 */
[----:B------:R-:W-:-:S04]  /*6bf0*/  ISETP.NE.AND.EX P5, PT, RZ, c[0x0][0x25c], PT, P5 ;  /* 0x00009700ff007a0c */ /* 0x000fc80003fa5350 */
[----:B-----5:R-:W-:Y:S01]  /*6c00*/  SEL R8, R21, R8, P5 ;  /* 0x0000000815087207 */ /* 0x020fe20002800000 */
[----:B------:R-:W-:Y:S05]  /*6c10*/  @!P4 BRA `(.L_x_5666) ;  /* 0x000000f00000c947 */ /* 0x000fea0003800000 */
[----:B------:R-:W2:Y:S04]  /*6c20*/  LDL R23, [R1+0x60] ;  /* 0x0000600001177983 */ /* 0x000ea80000100800 */
[----:B------:R-:W3:Y:S04]  /*6c30*/  LDL.LU R25, [R1+0x1b0] ;  /* 0x0001b00001197983 */ /* 0x000ee80000300800 */
[----:B------:R-:W4:Y:S01]  /*6c40*/  LDL R24, [R1+0x4c8] ;  /* 0x0004c80001187983 */ /* 0x000f220000100800 */
[----:B------:R-:W-:Y:S01]  /*6c50*/  FMUL.FTZ R21, R21, c[0x0][0x1ec] ;  /* 0x00007b0015157a20 */ /* 0x000fe20000410000 */
[----:B------:R-:W-:-:S03]  /*6c60*/  HFMA2.MMA R22, -RZ, RZ, 0, 0 ;  /* 0x00000000ff167435 */ /* 0x000fc600000001ff */
[----:B------:R-:W-:Y:S01]  /*6c70*/  FMUL.FTZ R21, R21, c[0x0][0x1e8] ;  /* 0x00007a0015157a20 */ /* 0x000fe20000410000 */
[----:B--2---:R-:W-:-:S13]  /*6c80*/  LOP3.LUT P6, RZ, R23, 0xff, RZ, 0xc0, !PT ;  /* 0x000000ff17ff7812 */ /* 0x004fda00078cc0ff */
[----:B------:R-:W-:-:S05]  /*6c90*/  @P6 PRMT R23, RZ, 0x5410, R4 ;  /* 0x00005410ff176816 */ /* 0x000fca0000000004 */
[----:B------:R-:W-:-:S04]  /*6ca0*/  @P6 FMUL.FTZ R22, R21, R23 ;  /* 0x0000001715166220 */ /* 0x000fc80000410000 */
[----:B---3--:R-:W-:Y:S02]  /*6cb0*/  FADD.FTZ R25, R25, R22 ;  /* 0x0000001619197221 */ /* 0x008fe40000010000 */
[----:B------:R-:W-:Y:S02]  /*6cc0*/  IMAD.MOV.U32 R22, RZ, RZ, RZ ;  /* 0x000000ffff167224 */ /* 0x000fe400078e00ff */
[----:B----4-:R-:W-:Y:S01]  /*6cd0*/  @P6 FMUL.FTZ R22, R24, R21 ;  /* 0x0000001518166220 */ /* 0x010fe20000410000 */
[----:B------:R0:W-:Y:S04]  /*6ce0*/  STL [R1+0x1b0], R25 ;  /* 0x0001b01901007387 */ /* 0x0001e80000100800 */
[----:B------:R-:W-:-:S04]  /*6cf0*/  F2FP.BF16.PACK_AB R22, RZ, R22 ;  /* 0x00000016ff16723e */ /* 0x000fc800000010ff */
[----:B------:R-:W-:Y:S02]  /*6d00*/  PRMT R12, R22, 0x7610, R12 ;  /* 0x00007610160c7816 */ /* 0x000fe4000000000c */
.L_x_5666:
[----:B------:R-:W-:Y:S05]  /*6d10*/  BSYNC B1 ;  /* 0x0000000000017941 */ /* 0x000fea0003800000 */
.L_x_5665:
[----:B------:R-:W2:Y:S01]  /*6d20*/  LDL R22, [R1+0x104] ;  /* 0x0001040001167983 */ /* 0x000ea20000100800 */
[----:B------:R-:W-:Y:S01]  /*6d30*/  @!P3 ISETP.NE.U32.AND P6, PT, RZ, c[0x0][0x218], PT ;  /* 0x00008600ff00ba0c */ /* 0x000fe20003fc5070 */
[----:B------:R-:W-:Y:S03]  /*6d40*/  BSSY B1, `(.L_x_5667) ;  /* 0x000000f000017945 */ /* 0x000fe60003800000 */
[----:B------:R-:W-:-:S04]  /*6d50*/  @!P3 ISETP.NE.AND.EX P6, PT, RZ, c[0x0][0x21c], PT, P6 ;  /* 0x00008700ff00ba0c */ /* 0x000fc80003fc5360 */
[----:B--2---:R-:W-:Y:S01]  /*6d60*/  @!P3 FSEL R21, R22, RZ, P6 ;  /* 0x000000ff1615b208 */ /* 0x004fe20003000000 */
[----:B------:R-:W-:Y:S05]  /*6d70*/  @!P3 BRA `(.L_x_5668) ;  /* 0x000000b00000b947 */ /* 0x000fea0003800000 */
[----:B------:R-:W2:Y:S01]  /*6d80*/  LDL R24, [R1+0x420] ;  /* 0x0004200001187983 */ /* 0x000ea20000100800 */
[----:B0-----:R-:W0:Y:S03]  /*6d90*/  LDC.U8 R25, c[0x0][0x1f0] ;  /* 0x00007c00ff197b82 */ /* 0x001e260000000000 */
[----:B------:R-:W3:Y:S01]  /*6da0*/  LDL R23, [R1+0x394] ;  /* 0x0003940001177983 */ /* 0x000ee20000100800 */
[----:B0-----:R-:W-:-:S04]  /*6db0*/  ISETP.NE.AND P6, PT, R25, RZ, PT ;  /* 0x000000ff1900720c */ /* 0x001fc80003fc5270 */
[----:B------:R-:W-:Y:S02]  /*6dc0*/  FSEL R21, R3, RZ, !P6 ;  /* 0x000000ff03157208 */ /* 0x000fe40007000000 */
[----:B------:R-:W-:-:S04]  /*6dd0*/  ISETP.NE.U32.AND P6, PT, RZ, c[0x0][0x218], PT ;  /* 0x00008600ff007a0c */ /* 0x000fc80003fc5070 */
[----:B------:R-:W-:Y:S01]  /*6de0*/  ISETP.NE.AND.EX P6, PT, RZ, c[0x0][0x21c], PT, P6 ;  /* 0x00008700ff007a0c */ /* 0x000fe20003fc5360 */
[----:B--2---:R-:W-:-:S04]  /*6df0*/  FFMA.FTZ R21, R24, R20, R21 ;  /* 0x0000001418157223 */ /* 0x004fc80000010015 */
[----:B---3--:R-:W-:-:S04]  /*6e00*/  FADD.FTZ R21, R23, -R21 ;  /* 0x8000001517157221 */ /* 0x008fc80000010000 */
[----:B------:R-:W-:-:S04]  /*6e10*/  FMUL.FTZ R21, R0, R21 ;  /* 0x0000001500157220 */ /* 0x000fc80000410000 */
[----:B------:R-:W-:Y:S02]  /*6e20*/  @P6 FADD.FTZ R21, R22, R21 ;  /* 0x0000001516156221 */ /* 0x000fe40000010000 */
.L_x_5668:
[----:B------:R-:W-:Y:S05]  /*6e30*/  BSYNC B1 ;  /* 0x0000000000017941 */ /* 0x000fea0003800000 */
.L_x_5667:
[----:B------:R-:W-:Y:S01]  /*6e40*/  BSSY B1, `(.L_x_5669) ;  /* 0x0000012000017945 */ /* 0x000fe20003800000 */
[----:B------:R-:W-:Y:S01]  /*6e50*/  SEL R9, R21, R9, P5 ;  /* 0x0000000915097207 */ /* 0x000fe20002800000 */
[----:B------:R-:W-:Y:S05]  /*6e60*/  @!P4 BRA `(.L_x_5670) ;  /* 0x000000f00000c947 */ /* 0x000fea0003800000 */
[----:B------:R-:W2:Y:S04]  /*6e70*/  LDL R23, [R1+0x60] ;  /* 0x0000600001177983 */ /* 0x000ea80000100800 */
[----:B0-----:R-:W3:Y:S04]  /*6e80*/  LDL.LU R25, [R1+0x1b4] ;  /* 0x0001b40001197983 */ /* 0x001ee80000300800 */
        /* <DEDUP_REMOVED lines=13> */
.L_x_5670:
[----:B------:R-:W-:Y:S05]  /*6f60*/  BSYNC B1 ;  /* 0x0000000000017941 */ /* 0x000fea0003800000 */
.L_x_5669:
        /* <DEDUP_REMOVED lines=17> */
.L_x_5672:
[----:B------:R-:W-:Y:S05]  /*7080*/  BSYNC B1 ;  /* 0x0000000000017941 */ /* 0x000fea0003800000 */
.L_x_5671:
        /* <DEDUP_REMOVED lines=18> */
.L_x_5674:
[----:B------:R-:W-:Y:S05]  /*71b0*/  BSYNC B1 ;  /* 0x0000000000017941 */ /* 0x000fea0003800000 */
.L_x_5673:
        /* <DEDUP_REMOVED lines=17> */
.L_x_5676:
[----:B------:R-:W-:Y:S05]  /*72d0*/  BSYNC B1 ;  /* 0x0000000000017941 */ /* 0x000fea0003800000 */
.L_x_5675:
        /* <DEDUP_REMOVED lines=18> */
.L_x_5678:
[----:B------:R-:W-:Y:S05]  /*7400*/  BSYNC B1 ;  /* 0x0000000000017941 */ /* 0x000fea0003800000 */
.L_x_5677:
        /* <DEDUP_REMOVED lines=17> */
.L_x_5680:
[----:B------:R-:W-:Y:S05]  /*7520*/  BSYNC B1 ;  /* 0x0000000000017941 */ /* 0x000fea0003800000 */
.L_x_5679:
        /* <DEDUP_REMOVED lines=18> */
.L_x_5682:
[----:B------:R-:W-:Y:S05]  /*7650*/  BSYNC B1 ;  /* 0x0000000000017941 */ /* 0x000fea0003800000 */
.L_x_5681:
        /* <DEDUP_REMOVED lines=17> */
.L_x_5684:
[----:B------:R-:W-:Y:S05]  /*7770*/  BSYNC B1 ;  /* 0x0000000000017941 */ /* 0x000fea0003800000 */
.L_x_5683:
        /* <DEDUP_REMOVED lines=18> */
.L_x_5686:
[----:B------:R-:W-:Y:S05]  /*78a0*/  BSYNC B1 ;  /* 0x0000000000017941 */ /* 0x000fea0003800000 */
.L_x_5685:
        /* <DEDUP_REMOVED lines=17> */
.L_x_5688:
[----:B------:R-:W-:Y:S05]  /*79c0*/  BSYNC B1 ;  /* 0x0000000000017941 */ /* 0x000fea0003800000 */
.L_x_5687:
        /* <DEDUP_REMOVED lines=18> */
.L_x_5690:
[----:B------:R-:W-:Y:S05]  /*7af0*/  BSYNC B1 ;  /* 0x0000000000017941 */ /* 0x000fea0003800000 */
.L_x_5689:
        /* <DEDUP_REMOVED lines=17> */
.L_x_5692:
[----:B------:R-:W-:Y:S05]  /*7c10*/  BSYNC B1 ;  /* 0x0000000000017941 */ /* 0x000fea0003800000 */
.L_x_5691:
        /* <DEDUP_REMOVED lines=18> */
.L_x_5694:
[----:B------:R-:W-:Y:S05]  /*7d40*/  BSYNC B1 ;  /* 0x0000000000017941 */ /* 0x000fea0003800000 */
.L_x_5693:
[----:B------:R-:W2:Y:S04]  /*7d50*/  LDL R23, [R1+0x18] ;  /* 0x0000180001177983 */ /* 0x000ea80000100800 */
[----:B------:R-:W3:Y:S01]  /*7d60*/  LDL.LU R21, [R1+0x18] ;  /* 0x0000180001157983 */ /* 0x000ee20000300800 */
[----:B------:R-:W-:-:S04]  /*7d70*/  ISETP.NE.U32.AND P5, PT, RZ, c[0x0][0x258], PT ;  /* 0x00009600ff007a0c */ /* 0x000fc80003fa5070 */
[----:B------:R-:W-:-:S13]  /*7d80*/  ISETP.NE.AND.EX P5, PT, RZ, c[0x0][0x25c], PT, P5 ;  /* 0x00009700ff007a0c */ /* 0x000fda0003fa5350 */
[----:B------:R-:W-:-:S05]  /*7d90*/  @P5 MOV R22, 0x20 ;  /* 0x0000002000165802 */ /* 0x000fca0000000f00 */
[----:B--2---:R-:W-:Y:S01]  /*7da0*/  @P5 IMAD.WIDE.U32 R22, R23, R22, c[0x0][0x258] ;  /* 0x0000960017165625 */ /* 0x004fe200078e0016 */
[----:B---3--:R-:W-:-:S04]  /*7db0*/  IADD3 R21, R21, 0x80, RZ ;  /* 0x0000008015157810 */ /* 0x008fc80007ffe0ff */
[----:B------:R-:W-:Y:S04]  /*7dc0*/  @P5 STG.E.128 [R22.64], R8 ;  /* 0x0000000816005986 */ /* 0x000fe8000c101d04 */
[----:B------:R1:W-:Y:S04]  /*7dd0*/  @P5 STG.E.128 [R22.64+0x10], R16 ;  /* 0x0000101016005986 */ /* 0x0003e8000c101d04 */
[----:B------:R2:W-:Y:S01]  /*7de0*/  STL [R1+0x18], R21 ;  /* 0x0000181501007387 */ /* 0x0005e20000100800 */
[----:B-1----:R-:W-:-:S04]  /*7df0*/  @P4 IMAD.MOV.U32 R22, RZ, RZ, 0x10 ;  /* 0x00000010ff164424 */ /* 0x002fc800078e00ff */
[C---:B------:R-:W-:Y:S01]  /*7e00*/  @P4 IMAD.WIDE.U32 R22, R2.reuse, R22, c[0x0][0x248] ;  /* 0x0000920002164625 */ /* 0x040fe200078e0016 */
[----:B------:R-:W-:-:S04]  /*7e10*/  IADD3 R2, R2, 0x80, RZ ;  /* 0x0000008002027810 */ /* 0x000fc80007ffe0ff */
[----:B------:R2:W-:Y:S03]  /*7e20*/  @P4 STG.E.128 [R22.64], R12 ;  /* 0x0000000c16004986 */ /* 0x0005e6000c101d04 */
.L_x_5660:
[----:B------:R-:W-:Y:S05]  /*7e30*/  BSYNC B0 ;  /* 0x0000000000007941 */ /* 0x000fea0003800000 */
.L_x_5659:
[----:B------:R-:W-:Y:S01]  /*7e40*/  BSSY B0, `(.L_x_5695) ;  /* 0x000013f000007945 */ /* 0x000fe20003800000 */
[----:B------:R-:W-:Y:S05]  /*7e50*/  @!P0 BRA `(.L_x_5696) ;  /* 0x000013d000008947 */ /* 0x000fea0003800000 */
[----:B------:R-:W-:Y:S01]  /*7e60*/  BSSY B1, `(.L_x_5697) ;  /* 0x0000005000017945 */ /* 0x000fe20003800000 */
[----:B------:R-:W-:Y:S05]  /*7e70*/  @!P4 BRA `(.L_x_5698) ;  /* 0x000000300000c947 */ /* 0x000fea0003800000 */
[----:B-----5:R-:W-:-:S10]  /*7e80*/  HFMA2.MMA R4, -RZ, RZ, 0, 9.5367431640625e-07 ;  /* 0x00000010ff047435 */ /* 0x020fd400000001ff */
[----:B------:R-:W-:-:S06]  /*7e90*/  IMAD.WIDE.U32 R4, R2, R4, c[0x0][0x170] ;  /* 0x00005c0002047625 */ /* 0x000fcc00078e0004 */
[----:B------:R-:W5:Y:S02]  /*7ea0*/  LDG.E.128 R4, [R4.64] ;  /* 0x0000000404047981 */ /* 0x000f64000c1e1d00 */
.L_x_5698:
[----:B------:R-:W-:Y:S05]  /*7eb0*/  BSYNC B1 ;  /* 0x0000000000017941 */ /* 0x000fea0003800000 */
.L_x_5697:
[----:B--2---:R-:W2:Y:S01]  /*7ec0*/  LDL R22, [R1+0xe0] ;  /* 0x0000e00001167983 */ /* 0x004ea20000100800 */
        /* <DEDUP_REMOVED lines=16> */
.L_x_5700:
[----:B------:R-:W-:Y:S05]  /*7fd0*/  BSYNC B1 ;  /* 0x0000000000017941 */ /* 0x000fea0003800000 */
.L_x_5699:
[----:B------:R-:W-:Y:S01]  /*7fe0*/  ISETP.NE.U32.AND P5, PT, RZ, c[0x0][0x258], PT ;  /* 0x00009600ff007a0c */ /* 0x000fe20003fa5070 */
[----:B------:R-:W-:Y:S03]  /*7ff0*/  BSSY B1, `(.L_x_5701) ;  /* 0x0000013000017945 */ /* 0x000fe60003800000 */
[----:B------:R-:W-:-:S04]  /*8000*/  ISETP.NE.AND.EX P5, PT, RZ, c[0x0][0x25c], PT, P5 ;  /* 0x00009700ff007a0c */ /* 0x000fc80003fa5350 */
[----:B-----5:R-:W-:Y:S01]  /*8010*/  SEL R8, R21, R8, P5 ;  /* 0x0000000815087207 */ /* 0x020fe20002800000 */
[----:B------:R-:W-:Y:S05]  /*8020*/  @!P4 BRA `(.L_x_5702) ;  /* 0x000000f00000c947 */ /* 0x000fea0003800000 */
[----:B------:R-:W2:Y:S04]  /*8030*/  LDL R23, [R1+0x20] ;  /* 0x0000200001177983 */ /* 0x000ea80000100800 */
[----:B0-----:R-:W3:Y:S04]  /*8040*/  LDL.LU R25, [R1+0x190] ;  /* 0x0001900001197983 */ /* 0x001ee80000300800 */
[----:B------:R-:W4:Y:S01]  /*8050*/  LDL R24, [R1+0x4a8] ;  /* 0x0004a80001187983 */ /* 0x000f220000100800 */
[----:B------:R-:W-:-:S02]  /*8060*/  FMUL.FTZ R21, R21, c[0x0][0x1ec] ;  /* 0x00007b0015157a20 */ /* 0x000fc40000410000 */
[----:B------:R-:W-:Y:S02]  /*8070*/  IMAD.MOV.U32 R22, RZ, RZ, RZ ;  /* 0x000000ffff167224 */ /* 0x000fe400078e00ff */
[----:B------:R-:W-:Y:S01]  /*8080*/  FMUL.FTZ R21, R21, c[0x0][0x1e8] ;  /* 0x00007a0015157a20 */ /* 0x000fe20000410000 */
[----:B--2---:R-:W-:-:S13]  /*8090*/  LOP3.LUT P6, RZ, R23, 0xff, RZ, 0xc0, !PT ;  /* 0x000000ff17ff7812 */ /* 0x004fda00078cc0ff */
[----:B------:R-:W-:-:S05]  /*80a0*/  @P6 PRMT R23, RZ, 0x5410, R4 ;  /* 0x00005410ff176816 */ /* 0x000fca0000000004 */
[----:B------:R-:W-:-:S04]  /*80b0*/  @P6 FMUL.FTZ R22, R23, R21 ;  /* 0x0000001517166220 */ /* 0x000fc80000410000 */
[----:B---3--:R-:W-:Y:S01]  /*80c0*/  FADD.FTZ R25, R25, R22 ;  /* 0x0000001619197221 */ /* 0x008fe20000010000 */
[----:B------:R-:W-:-:S04]  /*80d0*/  HFMA2.MMA R22, -RZ, RZ, 0, 0 ;  /* 0x00000000ff167435 */ /* 0x000fc800000001ff */
[----:B------:R0:W-:Y:S02]  /*80e0*/  STL [R1+0x190], R25 ;  /* 0x0001901901007387 */ /* 0x0001e40000100800 */
[----:B----4-:R-:W-:-:S05]  /*80f0*/  @P6 FMUL.FTZ R22, R24, R21 ;  /* 0x0000001518166220 */ /* 0x010fca0000410000 */
[----:B------:R-:W-:-:S04]  /*8100*/  F2FP.BF16.PACK_AB R22, RZ, R22 ;  /* 0x00000016ff16723e */ /* 0x000fc800000010ff */
[----:B------:R-:W-:Y:S02]  /*8110*/  PRMT R12, R22, 0x7610, R12 ;  /* 0x00007610160c7816 */ /* 0x000fe4000000000c */
.L_x_5702:
[----:B0-----:R-:W-:Y:S05]  /*8120*/  BSYNC B1 ;  /* 0x0000000000017941 */ /* 0x001fea0003800000 */
.L_x_5701:
        /* <DEDUP_REMOVED lines=17> */
.L_x_5704:
[----:B------:R-:W-:Y:S05]  /*8240*/  BSYNC B1 ;  /* 0x0000000000017941 */ /* 0x000fea0003800000 */
.L_x_5703:
[----:B------:R-:W-:Y:S01]  /*8250*/  BSSY B1, `(.L_x_5705) ;  /* 0x0000012000017945 */ /* 0x000fe20003800000 */
[----:B------:R-:W-:Y:S01]  /*8260*/  SEL R9, R21, R9, P5 ;  /* 0x0000000915097207 */ /* 0x000fe20002800000 */
[----:B------:R-:W-:Y:S05]  /*8270*/  @!P4 BRA `(.L_x_5706) ;  /* 0x000000f00000c947 */ /* 0x000fea0003800000 */
[----:B------:R-:W2:Y:S04]  /*8280*/  LDL R23, [R1+0x20] ;  /* 0x0000200001177983 */ /* 0x000ea80000100800 */
[----:B------:R-:W3:Y:S04]  /*8290*/  LDL.LU R25, [R1+0x194] ;  /* 0x0001940001197983 */ /* 0x000ee80000300800 */
        /* <DEDUP_REMOVED lines=13> */
.L_x_5706:
[----:B0-----:R-:W-:Y:S05]  /*8370*/  BSYNC B1 ;  /* 0x0000000000017941 */ /* 0x001fea0003800000 */
.L_x_5705:
        /* <DEDUP_REMOVED lines=17> */
.L_x_5708:
[----:B------:R-:W-:Y:S05]  /*8490*/  BSYNC B1 ;  /* 0x0000000000017941 */ /* 0x000fea0003800000 */
.L_x_5707:
        /* <DEDUP_REMOVED lines=18> */
.L_x_5710:
[----:B0-----:R-:W-:Y:S05]  /*85c0*/  BSYNC B1 ;  /* 0x0000000000017941 */ /* 0x001fea0003800000 */
.L_x_5709:
        /* <DEDUP_REMOVED lines=17> */
.L_x_5712:
[----:B------:R-:W-:Y:S05]  /*86e0*/  BSYNC B1 ;  /* 0x0000000000017941 */ /* 0x000fea0003800000 */
.L_x_5711:
        /* <DEDUP_REMOVED lines=18> */
.L_x_5714:
[----:B0-----:R-:W-:Y:S05]  /*8810*/  BSYNC B1 ;  /* 0x0000000000017941 */ /* 0x001fea0003800000 */
.L_x_5713:
        /* <DEDUP_REMOVED lines=17> */
.L_x_5716:
[----:B------:R-:W-:Y:S05]  /*8930*/  BSYNC B1 ;  /* 0x0000000000017941 */ /* 0x000fea0003800000 */
.L_x_5715:
        /* <DEDUP_REMOVED lines=18> */
.L_x_5718:
[----:B0-----:R-:W-:Y:S05]  /*8a60*/  BSYNC B1 ;  /* 0x0000000000017941 */ /* 0x001fea0003800000 */
.L_x_5717:
        /* <DEDUP_REMOVED lines=17> */
.L_x_5720:
[----:B------:R-:W-:Y:S05]  /*8b80*/  BSYNC B1 ;  /* 0x0000000000017941 */ /* 0x000fea0003800000 */
.L_x_5719:
        /* <DEDUP_REMOVED lines=18> */
.L_x_5722:
[----:B0-----:R-:W-:Y:S05]  /*8cb0*/  BSYNC B1 ;  /* 0x0000000000017941 */ /* 0x001fea0003800000 */
.L_x_5721:
        /* <DEDUP_REMOVED lines=17> */
.L_x_5724:
[----:B------:R-:W-:Y:S05]  /*8dd0*/  BSYNC B1 ;  /* 0x0000000000017941 */ /* 0x000fea0003800000 */
.L_x_5723:
        /* <DEDUP_REMOVED lines=18> */
.L_x_5726:
[----:B0-----:R-:W-:Y:S05]  /*8f00*/  BSYNC B1 ;  /* 0x0000000000017941 */ /* 0x001fea0003800000 */
.L_x_5725:
        /* <DEDUP_REMOVED lines=17> */
.L_x_5728:
[----:B------:R-:W-:Y:S05]  /*9020*/  BSYNC B1 ;  /* 0x0000000000017941 */ /* 0x000fea0003800000 */
.L_x_5727:
        /* <DEDUP_REMOVED lines=18> */
.L_x_5730:
[----:B0-----:R-:W-:Y:S05]  /*9150*/  BSYNC B1 ;  /* 0x0000000000017941 */ /* 0x001fea0003800000 */
.L_x_5729:
[----:B------:R-:W2:Y:S01]  /*9160*/  LDL.LU R21, [R1+0x18] ;  /* 0x0000180001157983 */ /* 0x000ea20000300800 */
[----:B------:R-:W-:-:S04]  /*9170*/  ISETP.NE.U32.AND P5, PT, RZ, c[0x0][0x258], PT ;  /* 0x00009600ff007a0c */ /* 0x000fc80003fa5070 */
[----:B------:R-:W-:-:S13]  /*9180*/  ISETP.NE.AND.EX P5, PT, RZ, c[0x0][0x25c], PT, P5 ;  /* 0x00009700ff007a0c */ /* 0x000fda0003fa5350 */
[----:B------:R-:W-:-:S04]  /*9190*/  @P5 IMAD.MOV.U32 R22, RZ, RZ, 0x20 ;  /* 0x00000020ff165424 */ /* 0x000fc800078e00ff */
[C---:B--2---:R-:W-:Y:S01]  /*91a0*/  @P5 IMAD.WIDE.U32 R22, R21.reuse, R22, c[0x0][0x258] ;  /* 0x0000960015165625 */ /* 0x044fe200078e0016 */
[----:B------:R-:W-:-:S04]  /*91b0*/  IADD3 R21, R21, 0x80, RZ ;  /* 0x0000008015157810 */ /* 0x000fc80007ffe0ff */
[----:B------:R-:W-:Y:S04]  /*91c0*/  @P5 STG.E.128 [R22.64], R8 ;  /* 0x0000000816005986 */ /* 0x000fe8000c101d04 */
[----:B------:R0:W-:Y:S04]  /*91d0*/  @P5 STG.E.128 [R22.64+0x10], R16 ;  /* 0x0000101016005986 */ /* 0x0001e8000c101d04 */
[----:B------:R1:W-:Y:S01]  /*91e0*/  STL [R1+0x18], R21 ;  /* 0x0000181501007387 */ /* 0x0003e20000100800 */
[----:B0-----:R-:W-:-:S05]  /*91f0*/  @P4 MOV R22, 0x10 ;  /* 0x0000001000164802 */ /* 0x001fca0000000f00 */
[C---:B------:R-:W-:Y:S01]  /*9200*/  @P4 IMAD.WIDE.U32 R22, R2.reuse, R22, c[0x0][0x248] ;  /* 0x0000920002164625 */ /* 0x040fe200078e0016 */
[----:B------:R-:W-:-:S04]  /*9210*/  IADD3 R2, R2, 0x80, RZ ;  /* 0x0000008002027810 */ /* 0x000fc80007ffe0ff */
[----:B------:R1:W-:Y:S03]  /*9220*/  @P4 STG.E.128 [R22.64], R12 ;  /* 0x0000000c16004986 */ /* 0x0003e6000c101d04 */
.L_x_5696:
[----:B------:R-:W-:Y:S05]  /*9230*/  BSYNC B0 ;  /* 0x0000000000007941 */ /* 0x000fea0003800000 */
.L_x_5695:
[----:B------:R-:W-:Y:S01]  /*9240*/  BSSY B0, `(.L_x_5731) ;  /* 0x000013f000007945 */ /* 0x000fe20003800000 */
[----:B------:R-:W-:Y:S05]  /*9250*/  @!P1 BRA `(.L_x_5732) ;  /* 0x000013d000009947 */ /* 0x000fea0003800000 */
[----:B------:R-:W-:Y:S01]  /*9260*/  BSSY B1, `(.L_x_5733) ;  /* 0x0000005000017945 */ /* 0x000fe20003800000 */
[----:B------:R-:W-:Y:S05]  /*9270*/  @!P4 BRA `(.L_x_5734) ;  /* 0x000000300000c947 */ /* 0x000fea0003800000 */
[----:B-----5:R-:W-:-:S04]  /*9280*/  IMAD.MOV.U32 R4, RZ, RZ, 0x10 ;  /* 0x00000010ff047424 */ /* 0x020fc800078e00ff */
[----:B------:R-:W-:-:S06]  /*9290*/  IMAD.WIDE.U32 R4, R2, R4, c[0x0][0x170] ;  /* 0x00005c0002047625 */ /* 0x000fcc00078e0004 */
[----:B------:R-:W5:Y:S02]  /*92a0*/  LDG.E.128 R4, [R4.64] ;  /* 0x0000000404047981 */ /* 0x000f64000c1e1d00 */
.L_x_5734:
[----:B------:R-:W-:Y:S05]  /*92b0*/  BSYNC B1 ;  /* 0x0000000000017941 */ /* 0x000fea0003800000 */
.L_x_5733:
[----:B-12---:R-:W2:Y:S01]  /*92c0*/  LDL R22, [R1+0xc0] ;  /* 0x0000c00001167983 */ /* 0x006ea20000100800 */
        /* <DEDUP_REMOVED lines=16> */
.L_x_5736:
[----:B------:R-:W-:Y:S05]  /*93d0*/  BSYNC B1 ;  /* 0x0000000000017941 */ /* 0x000fea0003800000 */
.L_x_5735:
        /* <DEDUP_REMOVED lines=20> */
.L_x_5738:
[----:B------:R-:W-:Y:S05]  /*9520*/  BSYNC B1 ;  /* 0x0000000000017941 */ /* 0x000fea0003800000 */
.L_x_5737:
        /* <DEDUP_REMOVED lines=17> */
.L_x_5740:
[----:B------:R-:W-:Y:S05]  /*9640*/  BSYNC B1 ;  /* 0x0000000000017941 */ /* 0x000fea0003800000 */
.L_x_5739:
        /* <DEDUP_REMOVED lines=18> */
.L_x_5742:
[----:B------:R-:W-:Y:S05]  /*9770*/  BSYNC B1 ;  /* 0x0000000000017941 */ /* 0x000fea0003800000 */
.L_x_5741:
        /* <DEDUP_REMOVED lines=17> */
.L_x_5744:
[----:B------:R-:W-:Y:S05]  /*9890*/  BSYNC B1 ;  /* 0x0000000000017941 */ /* 0x000fea0003800000 */
.L_x_5743:
        /* <DEDUP_REMOVED lines=18> */
.L_x_5746:
[----:B------:R-:W-:Y:S05]  /*99c0*/  BSYNC B1 ;  /* 0x0000000000017941 */ /* 0x000fea0003800000 */
.L_x_5745:
        /* <DEDUP_REMOVED lines=17> */
.L_x_5748:
[----:B------:R-:W-:Y:S05]  /*9ae0*/  BSYNC B1 ;  /* 0x0000000000017941 */ /* 0x000fea0003800000 */
.L_x_5747:
        /* <DEDUP_REMOVED lines=18> */
.L_x_5750:
[----:B------:R-:W-:Y:S05]  /*9c10*/  BSYNC B1 ;  /* 0x0000000000017941 */ /* 0x000fea0003800000 */
.L_x_5749:
        /* <DEDUP_REMOVED lines=17> */
.L_x_5752:
[----:B------:R-:W-:Y:S05]  /*9d30*/  BSYNC B1 ;  /* 0x0000000000017941 */ /* 0x000fea0003800000 */
.L_x_5751:
        /* <DEDUP_REMOVED lines=18> */
.L_x_5754:
[----:B------:R-:W-:Y:S05]  /*9e60*/  BSYNC B1 ;  /* 0x0000000000017941 */ /* 0x000fea0003800000 */
.L_x_5753:
        /* <DEDUP_REMOVED lines=17> */
.L_x_5756:
[----:B------:R-:W-:Y:S05]  /*9f80*/  BSYNC B1 ;  /* 0x0000000000017941 */ /* 0x000fea0003800000 */
.L_x_5755:
        /* <DEDUP_REMOVED lines=18> */
.L_x_5758:
[----:B------:R-:W-:Y:S05]  /*a0b0*/  BSYNC B1 ;  /* 0x0000000000017941 */ /* 0x000fea0003800000 */
.L_x_5757:
        /* <DEDUP_REMOVED lines=17> */
.L_x_5760:
[----:B------:R-:W-:Y:S05]  /*a1d0*/  BSYNC B1 ;  /* 0x0000000000017941 */ /* 0x000fea0003800000 */
.L_x_5759:
        /* <DEDUP_REMOVED lines=18> */
.L_x_5762:
[----:B------:R-:W-:Y:S05]  /*a300*/  BSYNC B1 ;  /* 0x0000000000017941 */ /* 0x000fea0003800000 */
.L_x_5761:
        /* <DEDUP_REMOVED lines=17> */
.L_x_5764:
[----:B------:R-:W-:Y:S05]  /*a420*/  BSYNC B1 ;  /* 0x0000000000017941 */ /* 0x000fea0003800000 */
.L_x_5763:
        /* <DEDUP_REMOVED lines=18> */
.L_x_5766:
[----:B------:R-:W-:Y:S05]  /*a550*/  BSYNC B1 ;  /* 0x0000000000017941 */ /* 0x000fea0003800000 */
.L_x_5765:
[----:B------:R-:W2:Y:S01]  /*a560*/  LDL.LU R21, [R1+0x18] ;  /* 0x0000180001157983 */ /* 0x000ea20000300800 */
[----:B------:R-:W-:-:S04]  /*a570*/  ISETP.NE.U32.AND P5, PT, RZ, c[0x0][0x258], PT ;  /* 0x00009600ff007a0c */ /* 0x000fc80003fa5070 */
[----:B------:R-:W-:-:S13]  /*a580*/  ISETP.NE.AND.EX P5, PT, RZ, c[0x0][0x25c], PT, P5 ;  /* 0x00009700ff007a0c */ /* 0x000fda0003fa5350 */
[----:B------:R-:W-:-:S05]  /*a590*/  @P5 MOV R22, 0x20 ;  /* 0x0000002000165802 */ /* 0x000fca0000000f00 */
[C---:B--2---:R-:W-:Y:S01]  /*a5a0*/  @P5 IMAD.WIDE.U32 R22, R21.reuse, R22, c[0x0][0x258] ;  /* 0x0000960015165625 */ /* 0x044fe200078e0016 */
[----:B------:R-:W-:-:S04]  /*a5b0*/  IADD3 R21, R21, 0x80, RZ ;  /* 0x0000008015157810 */ /* 0x000fc80007ffe0ff */
[----:B------:R-:W-:Y:S04]  /*a5c0*/  @P5 STG.E.128 [R22.64], R8 ;  /* 0x0000000816005986 */ /* 0x000fe8000c101d04 */
[----:B------:R1:W-:Y:S04]  /*a5d0*/  @P5 STG.E.128 [R22.64+0x10], R16 ;  /* 0x0000101016005986 */ /* 0x0003e8000c101d04 */
[----:B------:R2:W-:Y:S01]  /*a5e0*/  STL [R1+0x18], R21 ;  /* 0x0000181501007387 */ /* 0x0005e20000100800 */
[----:B-1----:R-:W-:-:S04]  /*a5f0*/  @P4 IMAD.MOV.U32 R22, RZ, RZ, 0x10 ;  /* 0x00000010ff164424 */ /* 0x002fc800078e00ff */
[C---:B------:R-:W-:Y:S01]  /*a600*/  @P4 IMAD.WIDE.U32 R22, R2.reuse, R22, c[0x0][0x248] ;  /* 0x0000920002164625 */ /* 0x040fe200078e0016 */
[----:B------:R-:W-:-:S04]  /*a610*/  IADD3 R2, R2, 0x80, RZ ;  /* 0x0000008002027810 */ /* 0x000fc80007ffe0ff */
[----:B------:R2:W-:Y:S03]  /*a620*/  @P4 STG.E.128 [R22.64], R12 ;  /* 0x0000000c16004986 */ /* 0x0005e6000c101d04 */
.L_x_5732:
[----:B------:R-:W-:Y:S05]  /*a630*/  BSYNC B0 ;  /* 0x0000000000007941 */ /* 0x000fea0003800000 */
.L_x_5731:
[----:B------:R-:W-:Y:S01]  /*a640*/  BSSY B0, `(.L_x_5767) ;  /* 0x000013f000007945 */ /* 0x000fe20003800000 */
[----:B------:R-:W-:Y:S05]  /*a650*/  @!P2 BRA `(.L_x_5768) ;  /* 0x000013d00000a947 */ /* 0x000fea0003800000 */
[----:B------:R-:W-:Y:S01]  /*a660*/  BSSY B1, `(.L_x_5769) ;  /* 0x0000005000017945 */ /* 0x000fe20003800000 */
[----:B------:R-:W-:Y:S05]  /*a670*/  @!P4 BRA `(.L_x_5770) ;  /* 0x000000300000c947 */ /* 0x000fea0003800000 */
[----:B-----5:R-:W-:-:S10]  /*a680*/  HFMA2.MMA R4, -RZ, RZ, 0, 9.5367431640625e-07 ;  /* 0x00000010ff047435 */ /* 0x020fd400000001ff */
[----:B------:R-:W-:-:S06]  /*a690*/  IMAD.WIDE.U32 R4, R2, R4, c[0x0][0x170] ;  /* 0x00005c0002047625 */ /* 0x000fcc00078e0004 */
[----:B------:R-:W5:Y:S02]  /*a6a0*/  LDG.E.128 R4, [R4.64] ;  /* 0x0000000404047981 */ /* 0x000f64000c1e1d00 */
.L_x_5770:
[----:B------:R-:W-:Y:S05]  /*a6b0*/  BSYNC B1 ;  /* 0x0000000000017941 */ /* 0x000fea0003800000 */
.L_x_5769:
        /* <DEDUP_REMOVED lines=17> */
.L_x_5772:
[----:B------:R-:W-:Y:S05]  /*a7d0*/  BSYNC B1 ;  /* 0x0000000000017941 */ /* 0x000fea0003800000 */
.L_x_5771:
        /* <DEDUP_REMOVED lines=20> */
.L_x_5774:
[----:B0-----:R-:W-:Y:S05]  /*a920*/  BSYNC B1 ;  /* 0x0000000000017941 */ /* 0x001fea0003800000 */
.L_x_5773:
        /* <DEDUP_REMOVED lines=17> */
.L_x_5776:
[----:B------:R-:W-:Y:S05]  /*aa40*/  BSYNC B1 ;  /* 0x0000000000017941 */ /* 0x000fea0003800000 */
.L_x_5775:
        /* <DEDUP_REMOVED lines=18> */
.L_x_5778:
[----:B0-----:R-:W-:Y:S05]  /*ab70*/  BSYNC B1 ;  /* 0x0000000000017941 */ /* 0x001fea0003800000 */
.L_x_5777:
        /* <DEDUP_REMOVED lines=17> */
.L_x_5780:
[----:B------:R-:W-:Y:S05]  /*ac90*/  BSYNC B1 ;  /* 0x0000000000017941 */ /* 0x000fea0003800000 */
.L_x_5779:
        /* <DEDUP_REMOVED lines=18> */
.L_x_5782:
[----:B0-----:R-:W-:Y:S05]  /*adc0*/  BSYNC B1 ;  /* 0x0000000000017941 */ /* 0x001fea0003800000 */
.L_x_5781:
        /* <DEDUP_REMOVED lines=17> */
.L_x_5784:
[----:B------:R-:W-:Y:S05]  /*aee0*/  BSYNC B1 ;  /* 0x0000000000017941 */ /* 0x000fea0003800000 */
.L_x_5783:
        /* <DEDUP_REMOVED lines=18> */
.L_x_5786:
[----:B0-----:R-:W-:Y:S05]  /*b010*/  BSYNC B1 ;  /* 0x0000000000017941 */ /* 0x001fea0003800000 */
.L_x_5785:
        /* <DEDUP_REMOVED lines=17> */
.L_x_5788:
[----:B------:R-:W-:Y:S05]  /*b130*/  BSYNC B1 ;  /* 0x0000000000017941 */ /* 0x000fea0003800000 */
.L_x_5787:
        /* <DEDUP_REMOVED lines=18> */
.L_x_5790:
[----:B0-----:R-:W-:Y:S05]  /*b260*/  BSYNC B1 ;  /* 0x0000000000017941 */ /* 0x001fea0003800000 */
.L_x_5789:
        /* <DEDUP_REMOVED lines=17> */
.L_x_5792:
[----:B------:R-:W-:Y:S05]  /*b380*/  BSYNC B1 ;  /* 0x0000000000017941 */ /* 0x000fea0003800000 */
.L_x_5791:
        /* <DEDUP_REMOVED lines=18> */
.L_x_5794:
[----:B0-----:R-:W-:Y:S05]  /*b4b0*/  BSYNC B1 ;  /* 0x0000000000017941 */ /* 0x001fea0003800000 */
.L_x_5793:
        /* <DEDUP_REMOVED lines=17> */
.L_x_5796:
[----:B------:R-:W-:Y:S05]  /*b5d0*/  BSYNC B1 ;  /* 0x0000000000017941 */ /* 0x000fea0003800000 */
.L_x_5795:
        /* <DEDUP_REMOVED lines=18> */
.L_x_5798:
[----:B0-----:R-:W-:Y:S05]  /*b700*/  BSYNC B1 ;  /* 0x0000000000017941 */ /* 0x001fea0003800000 */
.L_x_5797:
        /* <DEDUP_REMOVED lines=17> */
.L_x_5800:
[----:B------:R-:W-:Y:S05]  /*b820*/  BSYNC B1 ;  /* 0x0000000000017941 */ /* 0x000fea0003800000 */
.L_x_5799:
        /* <DEDUP_REMOVED lines=18> */
.L_x_5802:
[----:B0-----:R-:W-:Y:S05]  /*b950*/  BSYNC B1 ;  /* 0x0000000000017941 */ /* 0x001fea0003800000 */
.L_x_5801:
        /* <DEDUP_REMOVED lines=13> */
.L_x_5768:
[----:B------:R-:W-:Y:S05]  /*ba30*/  BSYNC B0 ;  /* 0x0000000000007941 */ /* 0x000fea0003800000 */
.L_x_5767:
[----:B------:R-:W-:Y:S01]  /*ba40*/  ISETP.GE.U32.AND P5, PT, R26, 0x280, PT ;  /* 0x000002801a00780c */ /* 0x000fe20003fa6070 */
[----:B------:R-:W-:-:S12]  /*ba50*/  BSSY B0, `(.L_x_5803) ;  /* 0x000013c000007945 */ /* 0x000fd80003800000 */
[----:B------:R-:W-:Y:S05]  /*ba60*/  @!P5 BRA `(.L_x_5804) ;  /* 0x000013a00000d947 */ /* 0x000fea0003800000 */
[----:B------:R-:W-:Y:S01]  /*ba70*/  BSSY B1, `(.L_x_5805) ;  /* 0x0000005000017945 */ /* 0x000fe20003800000 */
[----:B------:R-:W-:Y:S05]  /*ba80*/  @!P4 BRA `(.L_x_5806) ;  /* 0x000000300000c947 */ /* 0x000fea0003800000 */
[----:B-----5:R-:W-:-:S04]  /*ba90*/  IMAD.MOV.U32 R4, RZ, RZ, 0x10 ;  /* 0x00000010ff047424 */ /* 0x020fc800078e00ff */
[----:B------:R-:W-:-:S06]  /*baa0*/  IMAD.WIDE.U32 R4, R2, R4, c[0x0][0x170] ;  /* 0x00005c0002047625 */ /* 0x000fcc00078e0004 */
[----:B------:R-:W5:Y:S02]  /*bab0*/  LDG.E.128 R4, [R4.64] ;  /* 0x0000000404047981 */ /* 0x000f64000c1e1d00 */
.L_x_5806:
[----:B------:R-:W-:Y:S05]  /*bac0*/  BSYNC B1 ;  /* 0x0000000000017941 */ /* 0x000fea0003800000 */
.L_x_5805:
        /* <DEDUP_REMOVED lines=17> */
.L_x_5808:
[----:B------:R-:W-:Y:S05]  /*bbe0*/  BSYNC B1 ;  /* 0x0000000000017941 */ /* 0x000fea0003800000 */
.L_x_5807:
        /* <DEDUP_REMOVED lines=20> */
.L_x_5810:
[----:B------:R-:W-:Y:S05]  /*bd30*/  BSYNC B1 ;  /* 0x0000000000017941 */ /* 0x000fea0003800000 */
.L_x_5809:
        /* <DEDUP_REMOVED lines=17> */
.L_x_5812:
[----:B------:R-:W-:Y:S05]  /*be50*/  BSYNC B1 ;  /* 0x0000000000017941 */ /* 0x000fea0003800000 */
.L_x_5811:
        /* <DEDUP_REMOVED lines=18> */
.L_x_5814:
[----:B------:R-:W-:Y:S05]  /*bf80*/  BSYNC B1 ;  /* 0x0000000000017941 */ /* 0x000fea0003800000 */
.L_x_5813:
        /* <DEDUP_REMOVED lines=17> */
.L_x_5816:
[----:B------:R-:W-:Y:S05]  /*c0a0*/  BSYNC B1 ;  /* 0x0000000000017941 */ /* 0x000fea0003800000 */
.L_x_5815:
        /* <DEDUP_REMOVED lines=18> */
.L_x_5818:
[----:B------:R-:W-:Y:S05]  /*c1d0*/  BSYNC B1 ;  /* 0x0000000000017941 */ /* 0x000fea0003800000 */
.L_x_5817:
        /* <DEDUP_REMOVED lines=17> */
.L_x_5820:
[----:B------:R-:W-:Y:S05]  /*c2f0*/  BSYNC B1 ;  /* 0x0000000000017941 */ /* 0x000fea0003800000 */
.L_x_5819:
        /* <DEDUP_REMOVED lines=18> */
.L_x_5822:
[----:B------:R-:W-:Y:S05]  /*c420*/  BSYNC B1 ;  /* 0x0000000000017941 */ /* 0x000fea0003800000 */
.L_x_5821:
        /* <DEDUP_REMOVED lines=17> */
.L_x_5824:
[----:B------:R-:W-:Y:S05]  /*c540*/  BSYNC B1 ;  /* 0x0000000000017941 */ /* 0x000fea0003800000 */
.L_x_5823:
        /* <DEDUP_REMOVED lines=18> */
.L_x_5826:
[----:B------:R-:W-:Y:S05]  /*c670*/  BSYNC B1 ;  /* 0x0000000000017941 */ /* 0x000fea0003800000 */
.L_x_5825:
        /* <DEDUP_REMOVED lines=17> */
.L_x_5828:
[----:B------:R-:W-:Y:S05]  /*c790*/  BSYNC B1 ;  /* 0x0000000000017941 */ /* 0x000fea0003800000 */
.L_x_5827:
        /* <DEDUP_REMOVED lines=18> */
.L_x_5830:
[----:B------:R-:W-:Y:S05]  /*c8c0*/  BSYNC B1 ;  /* 0x0000000000017941 */ /* 0x000fea0003800000 */
.L_x_5829:
        /* <DEDUP_REMOVED lines=17> */
.L_x_5832:
[----:B------:R-:W-:Y:S05]  /*c9e0*/  BSYNC B1 ;  /* 0x0000000000017941 */ /* 0x000fea0003800000 */
.L_x_5831:
        /* <DEDUP_REMOVED lines=18> */
.L_x_5834:
[----:B------:R-:W-:Y:S05]  /*cb10*/  BSYNC B1 ;  /* 0x0000000000017941 */ /* 0x000fea0003800000 */
.L_x_5833:
        /* <DEDUP_REMOVED lines=17> */
.L_x_5836:
[----:B------:R-:W-:Y:S05]  /*cc30*/  BSYNC B1 ;  /* 0x0000000000017941 */ /* 0x000fea0003800000 */
.L_x_5835:
[----:B------:R-:W2:Y:S01]  /*cc40*/  LDL.LU R0, [R1+0x18] ;  /* 0x0000180001007983 */ /* 0x000ea20000300800 */
[----:B------:R-:W-:Y:S01]  /*cc50*/  ISETP.NE.U32.AND P3, PT, RZ, c[0x0][0x258], PT ;  /* 0x00009600ff007a0c */ /* 0x000fe20003f65070 */
[----:B------:R-:W-:Y:S01]  /*cc60*/  @P4 IMAD.MOV.U32 R3, RZ, RZ, 0x10 ;  /* 0x00000010ff034424 */ /* 0x000fe200078e00ff */
[----:B------:R-:W-:Y:S01]  /*cc70*/  SEL R19, R21, R19, P5 ;  /* 0x0000001315137207 */ /* 0x000fe20002800000 */
[----:B------:R-:W-:Y:S01]  /*cc80*/  BSSY B1, `(.L_x_5837) ;  /* 0x0000017000017945 */ /* 0x000fe20003800000 */
[----:B------:R-:W-:Y:S01]  /*cc90*/  ISETP.NE.AND.EX P3, PT, RZ, c[0x0][0x25c], PT, P3 ;  /* 0x00009700ff007a0c */ /* 0x000fe20003f65330 */
[----:B------:R-:W-:-:S12]  /*cca0*/  @P4 IMAD.WIDE.U32 R2, R2, R3, c[0x0][0x248] ;  /* 0x0000920002024625 */ /* 0x000fd800078e0003 */
[----:B------:R-:W-:-:S05]  /*ccb0*/  @P3 MOV R22, 0x20 ;  /* 0x0000002000163802 */ /* 0x000fca0000000f00 */
[----:B--2---:R-:W-:-:S05]  /*ccc0*/  @P3 IMAD.WIDE.U32 R22, R0, R22, c[0x0][0x258] ;  /* 0x0000960000163625 */ /* 0x004fca00078e0016 */
[----:B------:R1:W-:Y:S04]  /*ccd0*/  @P3 STG.E.128 [R22.64], R8 ;  /* 0x0000000816003986 */ /* 0x0003e8000c101d04 */
[----:B------:R1:W-:Y:S01]  /*cce0*/  @P3 STG.E.128 [R22.64+0x10], R16 ;  /* 0x0000101016003986 */ /* 0x0003e2000c101d04 */
[----:B------:R-:W-:Y:S05]  /*ccf0*/  @!P4 BRA `(.L_x_5838) ;  /* 0x000000f00000c947 */ /* 0x000fea0003800000 */
[----:B------:R-:W2:Y:S04]  /*cd00*/  LDL R0, [R1+0x5c] ;  /* 0x00005c0001007983 */ /* 0x000ea80000100800 */
[----:B0-----:R-:W3:Y:S04]  /*cd10*/  LDL.LU R25, [R1+0x12c] ;  /* 0x00012c0001197983 */ /* 0x001ee80000300800 */
[----:B------:R-:W4:Y:S01]  /*cd20*/  LDL R24, [R1+0x42c] ;  /* 0x00042c0001187983 */ /* 0x000f220000100800 */
[----:B------:R-:W-:Y:S01]  /*cd30*/  HFMA2.MMA R20, -RZ, RZ, 0, 0 ;  /* 0x00000000ff147435 */ /* 0x000fe200000001ff */
[----:B--2---:R-:W-:Y:S01]  /*cd40*/  LOP3.LUT P3, RZ, R0, 0xff000000, RZ, 0xc0, !PT ;  /* 0xff00000000ff7812 */ /* 0x004fe2000786c0ff */
[----:B------:R-:W-:-:S04]  /*cd50*/  FMUL.FTZ R0, R21, c[0x0][0x1ec] ;  /* 0x00007b0015007a20 */ /* 0x000fc80000410000 */
[----:B------:R-:W-:-:S08]  /*cd60*/  FMUL.FTZ R0, R0, c[0x0][0x1e8] ;  /* 0x00007a0000007a20 */ /* 0x000fd00000410000 */
        /* <DEDUP_REMOVED lines=8> */
.L_x_5838:
[----:B------:R-:W-:Y:S05]  /*cdf0*/  BSYNC B1 ;  /* 0x0000000000017941 */ /* 0x000fea0003800000 */
.L_x_5837:
[----:B------:R2:W-:Y:S02]  /*ce00*/  @P4 STG.E.128 [R2.64], R12 ;  /* 0x0000000c02004986 */ /* 0x0005e4000c101d04 */
.L_x_5804:
[----:B------:R-:W-:Y:S05]  /*ce10*/  BSYNC B0 ;  /* 0x0000000000007941 */ /* 0x000fea0003800000 */
.L_x_5803:
[----:B--2---:R-:W2:Y:S04]  /*ce20*/  LDL.LU R2, [R1+0x424] ;  /* 0x0004240001027983 */ /* 0x004ea80000300800 */
[----:B-----5:R-:W3:Y:S01]  /*ce30*/  LDL.LU R0, [R1+0x54] ;  /* 0x0000540001007983 */ /* 0x020ee20000300800 */
[----:B--2---:R-:W-:Y:S02]  /*ce40*/  LOP3.LUT P4, RZ, R2, 0xff, RZ, 0xc0, !PT ;  /* 0x000000ff02ff7812 */ /* 0x004fe4000788c0ff */
[----:B---3--:R-:W-:-:S04]  /*ce50*/  IADD3 R0, R0, c[0x0][0x160], RZ ;  /* 0x0000580000007a10 */ /* 0x008fc80007ffe0ff */
[----:B------:R-:W-:Y:S01]  /*ce60*/  ISETP.GE.AND P3, PT, R0, c[0x0][0x164], PT ;  /* 0x0000590000007a0c */ /* 0x000fe20003f66270 */
[----:B------:R2:W-:Y:S02]  /*ce70*/  STL [R1+0x54], R0 ;  /* 0x0000540001007387 */ /* 0x0005e40000100800 */
[----:B--2---:R-:W-:-:S05]  /*ce80*/  SEL R0, RZ, 0x1, P4 ;  /* 0x00000001ff007807 */ /* 0x004fca0002000000 */
[----:B------:R2:W-:Y:S05]  /*ce90*/  STL.S16 [R1+0x424], R0 ;  /* 0x0004240001007387 */ /* 0x0005ea0000100600 */
[----:B012---:R-:W-:Y:S01]  /*cea0*/  @P3 CALL.REL.NOINC `(.L_x_5637) ;  /* 0x0000001000003944 */ /* 0x007fe20003c00000 */
[----:B------:R-:W-:Y:S05]  /*ceb0*/  BRA `(.L_x_5839) ;  /* 0xffff4a8000007947 */ /* 0x000fea000383ffff */
.L_x_5637:
[----:B0-----:R-:W0:Y:S01]  /*cec0*/  S2R R0, SR_TID.X ;  /* 0x0000000000007919 */ /* 0x001e220000002100 */
[----:B------:R-:W1:Y:S01]  /*ced0*/  S2UR UR6, SR_CTAID.X ;  /* 0x00000000000679c3 */ /* 0x000e620000002500 */
[----:B-----5:R-:W-:Y:S01]  /*cee0*/  MOV R20, c[0x0][0x168] ;  /* 0x00005a0000147a02 */ /* 0x020fe20000000f00 */
[----:B------:R-:W-:Y:S01]  /*cef0*/  BSSY B0, `(.L_x_5840) ;  /* 0x000002d000007945 */ /* 0x000fe20003800000 */
[----:B------:R-:W1:Y:S02]  /*cf00*/  S2R R2, SR_TID.X ;  /* 0x0000000000027919 */ /* 0x000e640000002100 */
[----:B------:R-:W-:-:S04]  /*cf10*/  SHF.R.S32.HI R20, RZ, 0x1f, R20 ;  /* 0x0000001fff147819 */ /* 0x000fc80000011414 */
[----:B------:R-:W-:Y:S02]  /*cf20*/  LEA.HI R20, R20, c[0x0][0x168], RZ, 0x3 ;  /* 0x00005a0014147a11 */ /* 0x000fe400078f18ff */
[----:B0-----:R-:W-:-:S04]  /*cf30*/  LOP3.LUT R21, R0, 0x7f, RZ, 0xc, !PT ;  /* 0x0000007f00157812 */ /* 0x001fc800078e0cff */
[----:B------:R-:W-:Y:S02]  /*cf40*/  LEA.HI.SX32 R20, R20, R21, 0x1d ;  /* 0x0000001514147211 */ /* 0x000fe400078feaff */
[----:B-1----:R-:W-:Y:S02]  /*cf50*/  LEA.HI R0, R2, UR6, RZ, 0x19 ;  /* 0x0000000602007c11 */ /* 0x002fe4000f8fc8ff */
[----:B------:R-:W-:Y:S02]  /*cf60*/  LOP3.LUT P3, RZ, R20, 0xffffff80, RZ, 0xc0, !PT ;  /* 0xffffff8014ff7812 */ /* 0x000fe4000786c0ff */
[----:B------:R-:W-:Y:S01]  /*cf70*/  LOP3.LUT R2, R2, 0x7f, RZ, 0xc0, !PT ;  /* 0x0000007f02027812 */ /* 0x000fe200078ec0ff */
[----:B------:R-:W-:-:S05]  /*cf80*/  IMAD R0, R0, c[0x0][0x168], RZ ;  /* 0x00005a0000007a24 */ /* 0x000fca00078e02ff */
[----:B------:R-:W-:-:S05]  /*cf90*/  LEA.HI R0, R0, R2, RZ, 0x1d ;  /* 0x0000000200007211 */ /* 0x000fca00078fe8ff */
[----:B------:R-:W-:Y:S05]  /*cfa0*/  @!P3 BRA `(.L_x_5841) ;  /* 0x000002100000b947 */ /* 0x000fea0003800000 */
[----:B------:R0:W-:Y:S04]  /*cfb0*/  STL [R1+0x56c], R20 ;  /* 0x00056c1401007387 */ /* 0x0001e80000100800 */
[----:B0-----:R-:W2:Y:S04]  /*cfc0*/  LDL.LU.64 R20, [R1+0x200] ;  /* 0x0002000001147983 */ /* 0x001ea80000300a00 */
[----:B------:R-:W3:Y:S01]  /*cfd0*/  LDL.LU.64 R22, [R1+0x208] ;  /* 0x0002080001167983 */ /* 0x000ee20000300a00 */
[----:B------:R-:W-:-:S03]  /*cfe0*/  IMAD.MOV.U32 R2, RZ, RZ, 0x20 ;  /* 0x00000020ff027424 */ /* 0x000fc600078e00ff */
[----:B---3--:R-:W-:Y:S04]  /*cff0*/  STL.64 [R1+0x578], R22 ;  /* 0x0005781601007387 */ /* 0x008fe80000100a00 */
[----:B--2---:R0:W-:Y:S04]  /*d000*/  STL.64 [R1+0x570], R20 ;  /* 0x0005701401007387 */ /* 0x0041e80000100a00 */
[----:B0-----:R-:W2:Y:S04]  /*d010*/  LDL.LU.64 R20, [R1+0x210] ;  /* 0x0002100001147983 */ /* 0x001ea80000300a00 */
        /* <DEDUP_REMOVED lines=17> */
[----:B0-----:R-:W2:Y:S04]  /*d130*/  LDL.LU.64 R22, [R1+0x578] ;  /* 0x0005780001167983 */ /* 0x001ea80000300a00 */
[----:B------:R-:W2:Y:S01]  /*d140*/  LDL.LU.64 R20, [R1+0x570] ;  /* 0x0005700001147983 */ /* 0x000ea20000300a00 */
[----:B------:R-:W-:-:S03]  /*d150*/  IADD3 R0, R0, 0x80, RZ ;  /* 0x0000008000007810 */ /* 0x000fc60007ffe0ff */
[----:B--2---:R0:W-:Y:S04]  /*d160*/  STG.E.128 [R6.64+0x10], R20 ;  /* 0x0000101406007986 */ /* 0x0041e8000c101d04 */
[----:B0-----:R0:W5:Y:S04]  /*d170*/  LDL.LU R20, [R1+0x56c] ;  /* 0x00056c0001147983 */ /* 0x0011680000300800 */
[----:B---3--:R0:W-:Y:S04]  /*d180*/  STG.E.128 [R4.64], R12 ;  /* 0x0000000c04007986 */ /* 0x0081e8000c101d04 */
[----:B----4-:R0:W-:Y:S04]  /*d190*/  STG.E.128 [R4.64+0x10], R8 ;  /* 0x0000100804007986 */ /* 0x0101e8000c101d04 */
[----:B------:R0:W-:Y:S04]  /*d1a0*/  STG.E.128 [R2.64], R16 ;  /* 0x0000001002007986 */ /* 0x0001e8000c101d04 */
[----:B------:R0:W-:Y:S02]  /*d1b0*/  STG.E.128 [R2.64+0x10], R24 ;  /* 0x0000101802007986 */ /* 0x0001e4000c101d04 */
.L_x_5841:
[----:B------:R-:W-:Y:S05]  /*d1c0*/  BSYNC B0 ;  /* 0x0000000000007941 */ /* 0x000fea0003800000 */
.L_x_5840:
[----:B------:R-:W-:Y:S01]  /*d1d0*/  BSSY B0, `(.L_x_5842) ;  /* 0x0000023000007945 */ /* 0x000fe20003800000 */
[----:B------:R-:W-:Y:S05]  /*d1e0*/  @!P0 BRA `(.L_x_5843) ;  /* 0x0000021000008947 */ /* 0x000fea0003800000 */
[----:B-----5:R1:W-:Y:S04]  /*d1f0*/  STL [R1+0x56c], R20 ;  /* 0x00056c1401007387 */ /* 0x0203e80000100800 */
[----:B-1----:R-:W2:Y:S04]  /*d200*/  LDL.LU.64 R20, [R1+0x1e0] ;  /* 0x0001e00001147983 */ /* 0x002ea80000300a00 */
[----:B------:R-:W3:Y:S01]  /*d210*/  LDL.LU.64 R22, [R1+0x1e8] ;  /* 0x0001e80001167983 */ /* 0x000ee20000300a00 */
[----:B0-----:R-:W-:-:S03]  /*d220*/  HFMA2.MMA R2, -RZ, RZ, 0, 1.9073486328125e-06 ;  /* 0x00000020ff027435 */ /* 0x001fc600000001ff */
        /* <DEDUP_REMOVED lines=29> */
.L_x_5843:
[----:B------:R-:W-:Y:S05]  /*d400*/  BSYNC B0 ;  /* 0x0000000000007941 */ /* 0x000fea0003800000 */
.L_x_5842:
[----:B------:R-:W-:Y:S01]  /*d410*/  BSSY B0, `(.L_x_5844) ;  /* 0x0000023000007945 */ /* 0x000fe20003800000 */
[----:B------:R-:W-:Y:S05]  /*d420*/  @!P1 BRA `(.L_x_5845) ;  /* 0x0000021000009947 */ /* 0x000fea0003800000 */
[----:B-----5:R1:W-:Y:S04]  /*d430*/  STL [R1+0x56c], R20 ;  /* 0x00056c1401007387 */ /* 0x0203e80000100800 */
[----:B-1----:R-:W2:Y:S04]  /*d440*/  LDL.LU.64 R20, [R1+0x1c0] ;  /* 0x0001c00001147983 */ /* 0x002ea80000300a00 */
[----:B------:R-:W3:Y:S01]  /*d450*/  LDL.LU.64 R22, [R1+0x1c8] ;  /* 0x0001c80001167983 */ /* 0x000ee20000300a00 */
[----:B0-----:R-:W-:-:S03]  /*d460*/  IMAD.MOV.U32 R2, RZ, RZ, 0x20 ;  /* 0x00000020ff027424 */ /* 0x001fc600078e00ff */
        /* <DEDUP_REMOVED lines=29> */
.L_x_5845:
[----:B------:R-:W-:Y:S05]  /*d640*/  BSYNC B0 ;  /* 0x0000000000007941 */ /* 0x000fea0003800000 */
.L_x_5844:
[----:B------:R-:W-:Y:S01]  /*d650*/  BSSY B0, `(.L_x_5846) ;  /* 0x0000023000007945 */ /* 0x000fe20003800000 */
[----:B------:R-:W-:Y:S05]  /*d660*/  @!P2 BRA `(.L_x_5847) ;  /* 0x000002100000a947 */ /* 0x000fea0003800000 */
[----:B-----5:R1:W-:Y:S04]  /*d670*/  STL [R1+0x56c], R20 ;  /* 0x00056c1401007387 */ /* 0x0203e80000100800 */
[----:B-1----:R-:W2:Y:S04]  /*d680*/  LDL.LU.64 R20, [R1+0x290] ;  /* 0x0002900001147983 */ /* 0x002ea80000300a00 */
[----:B------:R-:W3:Y:S01]  /*d690*/  LDL.LU.64 R22, [R1+0x298] ;  /* 0x0002980001167983 */ /* 0x000ee20000300a00 */
[----:B------:R-:W-:-:S03]  /*d6a0*/  MOV R6, 0x20 ;  /* 0x0000002000067802 */ /* 0x000fc60000000f00 */
[----:B---3--:R-:W-:Y:S04]  /*d6b0*/  STL.64 [R1+0x578], R22 ;  /* 0x0005781601007387 */ /* 0x008fe80000100a00 */
[----:B--2---:R1:W-:Y:S04]  /*d6c0*/  STL.64 [R1+0x570], R20 ;  /* 0x0005701401007387 */ /* 0x0043e80000100a00 */
[----:B-1----:R-:W2:Y:S04]  /*d6d0*/  LDL.LU.64 R20, [R1+0x2a0] ;  /* 0x0002a00001147983 */ /* 0x002ea80000300a00 */
[----:B------:R-:W2:Y:S04]  /*d6e0*/  LDL.LU.64 R22, [R1+0x2a8] ;  /* 0x0002a80001167983 */ /* 0x000ea80000300a00 */
[----:B0-----:R-:W3:Y:S04]  /*d6f0*/  LDL.LU.64 R24, [R1+0x2d0] ;  /* 0x0002d00001187983 */ /* 0x001ee80000300a00 */
        /* <DEDUP_REMOVED lines=24> */
.L_x_5847:
[----:B------:R-:W-:Y:S05]  /*d880*/  BSYNC B0 ;  /* 0x0000000000007941 */ /* 0x000fea0003800000 */
.L_x_5846:
[----:B-----5:R-:W-:-:S13]  /*d890*/  ISETP.GE.U32.AND P0, PT, R20, 0x280, PT ;  /* 0x000002801400780c */ /* 0x020fda0003f06070 */
[----:B------:R-:W-:Y:S05]  /*d8a0*/  @!P0 EXIT ;  /* 0x000000000000894d */ /* 0x000fea0003800000 */
        /* <DEDUP_REMOVED lines=12> */
[----:B------:R-:W5:Y:S04]  /*d970*/  LDL.LU R12, [R1+0x130] ;  /* 0x00013000010c7983 */ /* 0x000f680000300800 */
[----:B------:R-:W5:Y:S04]  /*d980*/  LDL.LU R13, [R1+0x134] ;  /* 0x00013400010d7983 */ /* 0x000f680000300800 */
[----:B------:R-:W5:Y:S04]  /*d990*/  LDL.LU R14, [R1+0x138] ;  /* 0x00013800010e7983 */ /* 0x000f680000300800 */
[----:B------:R-:W5:Y:S04]  /*d9a0*/  LDL.LU R15, [R1+0x13c] ;  /* 0x00013c00010f7983 */ /* 0x000f680000300800 */
[----:B------:R-:W3:Y:S04]  /*d9b0*/  LDL.LU R8, [R1+0x120] ;  /* 0x0001200001087983 */ /* 0x000ee80000300800 */
[----:B------:R-:W3:Y:S04]  /*d9c0*/  LDL.LU R9, [R1+0x124] ;  /* 0x0001240001097983 */ /* 0x000ee80000300800 */
[----:B------:R-:W3:Y:S04]  /*d9d0*/  LDL.LU R10, [R1+0x128] ;  /* 0x00012800010a7983 */ /* 0x000ee80000300800 */
[----:B------:R-:W3:Y:S01]  /*d9e0*/  LDL.LU R11, [R1+0x12c] ;  /* 0x00012c00010b7983 */ /* 0x000ee20000300800 */
[----:B------:R-:W-:-:S04]  /*d9f0*/  IMAD.WIDE.U32 R4, R0, R6, c[0x0][0x228] ;  /* 0x00008a0000047625 */ /* 0x000fc800078e0006 */
[----:B------:R-:W-:Y:S01]  /*da00*/  IMAD.WIDE.U32 R6, R0, R6, c[0x0][0x240] ;  /* 0x0000900000067625 */ /* 0x000fe200078e0006 */
[----:B--2---:R0:W-:Y:S04]  /*da10*/  STG.E.128 [R2.64], R24 ;  /* 0x0000001802007986 */ /* 0x0041e8000c101d04 */
[----:B0-----:R-:W2:Y:S04]  /*da20*/  LDL.LU.64 R26, [R1+0x578] ;  /* 0x00057800011a7983 */ /* 0x001ea80000300a00 */
[----:B------:R-:W2:Y:S04]  /*da30*/  LDL.LU.64 R24, [R1+0x570] ;  /* 0x0005700001187983 */ /* 0x000ea80000300a00 */
[----:B--2---:R-:W-:Y:S04]  /*da40*/  STG.E.128 [R2.64+0x10], R24 ;  /* 0x0000101802007986 */ /* 0x004fe8000c101d04 */
[----:B---3--:R-:W-:Y:S04]  /*da50*/  STG.E.128 [R4.64], R20 ;  /* 0x0000001404007986 */ /* 0x008fe8000c101d04 */
[----:B----4-:R-:W-:Y:S04]  /*da60*/  STG.E.128 [R4.64+0x10], R16 ;  /* 0x0000101004007986 */ /* 0x010fe8000c101d04 */
[----:B-----5:R-:W-:Y:S04]  /*da70*/  STG.E.128 [R6.64], R12 ;  /* 0x0000000c06007986 */ /* 0x020fe8000c101d04 */
[----:B------:R-:W-:Y:S01]  /*da80*/  STG.E.128 [R6.64+0x10], R8 ;  /* 0x0000100806007986 */ /* 0x000fe2000c101d04 */
[----:B------:R-:W-:Y:S05]  /*da90*/  EXIT ;  /* 0x000000000000794d */ /* 0x000fea0003800000 */
.L_x_5657:
[----:B------:R0:W5:Y:S01]  /*daa0*/  LDL R21, [R1+0x10] ;  /* 0x0000100001157983 */ /* 0x0001620000100800 */
[----:B------:R-:W-:Y:S01]  /*dab0*/  HFMA2.MMA R2, -RZ, RZ, 0, 9.5367431640625e-07 ;  /* 0x00000010ff027435 */ /* 0x000fe200000001ff */
[----:B------:R-:W-:Y:S01]  /*dac0*/  IMAD.MOV.U32 R27, RZ, RZ, 0x1f ;  /* 0x0000001fff1b7424 */ /* 0x000fe200078e00ff */
[----:B------:R-:W-:-:S02]  /*dad0*/  MOV R26, 0xffffffff ;  /* 0xffffffff001a7802 */ /* 0x000fc40000000f00 */
[----:B------:R-:W-:Y:S02]  /*dae0*/  MOV R20, 0xdb00 ;  /* 0x0000db0000147802 */ /* 0x000fe40000000f00 */
[----:B0----5:R-:W-:Y:S05]  /*daf0*/  CALL.REL.NOINC `($__internal_77_$__cuda_sm70_shflsync_down_p) ;  /* 0x0000046000007944 */ /* 0x021fea0003c00000 */
[----:B-1----:R-:W-:Y:S01]  /*db00*/  IMAD.MOV.U32 R22, RZ, RZ, R2 ;  /* 0x000000ffff167224 */ /* 0x002fe200078e0002 */
[----:B------:R-:W-:Y:S05]  /*db10*/  BRA `(.L_x_5848) ;  /* 0xffff8bb000007947 */ /* 0x000fea000383ffff */
.L_x_5658:
[----:B------:R-:W-:Y:S01]  /*db20*/  HFMA2.MMA R27, -RZ, RZ, 0, 1.847743988037109375e-06 ;  /* 0x0000001fff1b7435 */ /* 0x000fe200000001ff */
[----:B------:R-:W-:Y:S01]  /*db30*/  MOV R21, R29 ;  /* 0x0000001d00157202 */ /* 0x000fe20000000f00 */
[----:B0-----:R-:W-:Y:S01]  /*db40*/  IMAD.MOV.U32 R2, RZ, RZ, 0x10 ;  /* 0x00000010ff027424 */ /* 0x001fe200078e00ff */
[----:B------:R-:W-:Y:S01]  /*db50*/  MOV R20, 0xdb80 ;  /* 0x0000db8000147802 */ /* 0x000fe20000000f00 */
[----:B------:R-:W-:Y:S02]  /*db60*/  IMAD.MOV.U32 R26, RZ, RZ, -0x1 ;  /* 0xffffffffff1a7424 */ /* 0x000fe400078e00ff */
[----:B-1---5:R-:W-:Y:S05]  /*db70*/  CALL.REL.NOINC `($__internal_77_$__cuda_sm70_shflsync_down_p) ;  /* 0x000003e000007944 */ /* 0x022fea0003c00000 */
[----:B------:R-:W2:Y:S01]  /*db80*/  LDL.LU R20, [R1+0x10] ;  /* 0x0000100001147983 */ /* 0x000ea20000300800 */
[----:B-1----:R-:W-:Y:S01]  /*db90*/  FADD.FTZ R23, R29, R2 ;  /* 0x000000021d177221 */ /* 0x002fe20000010000 */
[----:B------:R-:W-:Y:S01]  /*dba0*/  MOV R2, 0x8 ;  /* 0x0000000800027802 */ /* 0x000fe20000000f00 */
[----:B------:R-:W-:Y:S01]  /*dbb0*/  IMAD.MOV.U32 R27, RZ, RZ, 0x1f ;  /* 0x0000001fff1b7424 */ /* 0x000fe200078e00ff */
[----:B------:R-:W-:Y:S01]  /*dbc0*/  MOV R26, 0xffffffff ;  /* 0xffffffff001a7802 */ /* 0x000fe20000000f00 */
[----:B--2---:R-:W-:Y:S01]  /*dbd0*/  FADD.FTZ R22, R22, R20 ;  /* 0x0000001416167221 */ /* 0x004fe20000010000 */
[----:B------:R-:W-:-:S03]  /*dbe0*/  MOV R20, 0xdc10 ;  /* 0x0000dc1000147802 */ /* 0x000fc60000000f00 */
[----:B------:R-:W-:Y:S02]  /*dbf0*/  IMAD.MOV.U32 R21, RZ, RZ, R22 ;  /* 0x000000ffff157224 */ /* 0x000fe400078e0016 */
[----:B------:R-:W-:Y:S05]  /*dc00*/  CALL.REL.NOINC `($__internal_77_$__cuda_sm70_shflsync_down_p) ;  /* 0x0000035000007944 */ /* 0x000fea0003c00000 */
[----:B-1----:R-:W-:Y:S01]  /*dc10*/  MOV R24, R2 ;  /* 0x0000000200187202 */ /* 0x002fe20000000f00 */
[----:B------:R-:W-:Y:S01]  /*dc20*/  HFMA2.MMA R2, -RZ, RZ, 0, 4.76837158203125e-07 ;  /* 0x00000008ff027435 */ /* 0x000fe200000001ff */
[----:B------:R-:W-:Y:S01]  /*dc30*/  IMAD.MOV.U32 R21, RZ, RZ, R23 ;  /* 0x000000ffff157224 */ /* 0x000fe200078e0017 */
[----:B------:R-:W-:Y:S01]  /*dc40*/  MOV R26, 0xffffffff ;  /* 0xffffffff001a7802 */ /* 0x000fe20000000f00 */
[----:B------:R-:W-:Y:S01]  /*dc50*/  IMAD.MOV.U32 R27, RZ, RZ, 0x1f ;  /* 0x0000001fff1b7424 */ /* 0x000fe200078e00ff */
[----:B------:R-:W-:Y:S02]  /*dc60*/  MOV R20, 0xdc80 ;  /* 0x0000dc8000147802 */ /* 0x000fe40000000f00 */
[----:B------:R-:W-:Y:S05]  /*dc70*/  CALL.REL.NOINC `($__internal_77_$__cuda_sm70_shflsync_down_p) ;  /* 0x000002e000007944 */ /* 0x000fea0003c00000 */
[----:B------:R-:W-:Y:S01]  /*dc80*/  FADD.FTZ R22, R24, R22 ;  /* 0x0000001618167221 */ /* 0x000fe20000010000 */
[----:B------:R-:W-:Y:S01]  /*dc90*/  HFMA2.MMA R27, -RZ, RZ, 0, 1.847743988037109375e-06 ;  /* 0x0000001fff1b7435 */ /* 0x000fe200000001ff */
[----:B-1----:R-:W-:Y:S01]  /*dca0*/  FADD.FTZ R23, R23, R2 ;  /* 0x0000000217177221 */ /* 0x002fe20000010000 */
[----:B------:R-:W-:Y:S01]  /*dcb0*/  MOV R20, 0xdd00 ;  /* 0x0000dd0000147802 */ /* 0x000fe20000000f00 */
[----:B------:R-:W-:Y:S01]  /*dcc0*/  IMAD.MOV.U32 R2, RZ, RZ, 0x4 ;  /* 0x00000004ff027424 */ /* 0x000fe200078e00ff */
[----:B------:R-:W-:Y:S01]  /*dcd0*/  MOV R21, R22 ;  /* 0x0000001600157202 */ /* 0x000fe20000000f00 */
[----:B------:R-:W-:-:S02]  /*dce0*/  IMAD.MOV.U32 R26, RZ, RZ, -0x1 ;  /* 0xffffffffff1a7424 */ /* 0x000fc400078e00ff */
[----:B------:R-:W-:Y:S05]  /*dcf0*/  CALL.REL.NOINC `($__internal_77_$__cuda_sm70_shflsync_down_p) ;  /* 0x0000026000007944 */ /* 0x000fea0003c00000 */
[----:B------:R-:W-:Y:S01]  /*dd00*/  HFMA2.MMA R27, -RZ, RZ, 0, 1.847743988037109375e-06 ;  /* 0x0000001fff1b7435 */ /* 0x000fe200000001ff */
[----:B-1----:R-:W-:Y:S01]  /*dd10*/  IMAD.MOV.U32 R24, RZ, RZ, R2 ;  /* 0x000000ffff187224 */ /* 0x002fe200078e0002 */
[----:B------:R-:W-:Y:S01]  /*dd20*/  MOV R21, R23 ;  /* 0x0000001700157202 */ /* 0x000fe20000000f00 */
[----:B------:R-:W-:Y:S01]  /*dd30*/  IMAD.MOV.U32 R2, RZ, RZ, 0x4 ;  /* 0x00000004ff027424 */ /* 0x000fe200078e00ff */
[----:B------:R-:W-:Y:S01]  /*dd40*/  MOV R20, 0xdd70 ;  /* 0x0000dd7000147802 */ /* 0x000fe20000000f00 */
[----:B------:R-:W-:-:S02]  /*dd50*/  IMAD.MOV.U32 R26, RZ, RZ, -0x1 ;  /* 0xffffffffff1a7424 */ /* 0x000fc400078e00ff */
[----:B------:R-:W-:Y:S05]  /*dd60*/  CALL.REL.NOINC `($__internal_77_$__cuda_sm70_shflsync_down_p) ;  /* 0x000001f000007944 */ /* 0x000fea0003c00000 */
[----:B------:R-:W-:Y:S01]  /*dd70*/  FADD.FTZ R22, R24, R22 ;  /* 0x0000001618167221 */ /* 0x000fe20000010000 */
[----:B------:R-:W-:Y:S01]  /*dd80*/  MOV R26, 0xffffffff ;  /* 0xffffffff001a7802 */ /* 0x000fe20000000f00 */
[----:B-1----:R-:W-:Y:S01]  /*dd90*/  FADD.FTZ R23, R23, R2 ;  /* 0x0000000217177221 */ /* 0x002fe20000010000 */
[----:B------:R-:W-:Y:S01]  /*dda0*/  MOV R2, 0x2 ;  /* 0x0000000200027802 */ /* 0x000fe20000000f00 */
[----:B------:R-:W-:Y:S01]  /*ddb0*/  IMAD.MOV.U32 R27, RZ, RZ, 0x1f ;  /* 0x0000001fff1b7424 */ /* 0x000fe200078e00ff */
[----:B------:R-:W-:Y:S01]  /*ddc0*/  MOV R20, 0xddf0 ;  /* 0x0000ddf000147802 */ /* 0x000fe20000000f00 */
[----:B------:R-:W-:-:S02]  /*ddd0*/  IMAD.MOV.U32 R21, RZ, RZ, R22 ;  /* 0x000000ffff157224 */ /* 0x000fc400078e0016 */
[----:B------:R-:W-:Y:S05]  /*dde0*/  CALL.REL.NOINC `($__internal_77_$__cuda_sm70_shflsync_down_p) ;  /* 0x0000017000007944 */ /* 0x000fea0003c00000 */
[----:B-1----:R-:W-:Y:S01]  /*ddf0*/  MOV R24, R2 ;  /* 0x0000000200187202 */ /* 0x002fe20000000f00 */
[----:B------:R-:W-:Y:S01]  /*de00*/  HFMA2.MMA R2, -RZ, RZ, 0, 1.1920928955078125e-07 ;  /* 0x00000002ff027435 */ /* 0x000fe200000001ff */
[----:B------:R-:W-:Y:S01]  /*de10*/  IMAD.MOV.U32 R21, RZ, RZ, R23 ;  /* 0x000000ffff157224 */ /* 0x000fe200078e0017 */
[----:B------:R-:W-:Y:S01]  /*de20*/  MOV R26, 0xffffffff ;  /* 0xffffffff001a7802 */ /* 0x000fe20000000f00 */
[----:B------:R-:W-:Y:S01]  /*de30*/  IMAD.MOV.U32 R27, RZ, RZ, 0x1f ;  /* 0x0000001fff1b7424 */ /* 0x000fe200078e00ff */
[----:B------:R-:W-:-:S02]  /*de40*/  MOV R20, 0xde60 ;  /* 0x0000de6000147802 */ /* 0x000fc40000000f00 */
        /* <DEDUP_REMOVED lines=16> */
[----:B-1----:R-:W-:Y:S05]  /*df50*/  BRA `(.L_x_5849) ;  /* 0xffff88a000007947 */ /* 0x002fea000383ffff */
        .weak           $__internal_77_$__cuda_sm70_shflsync_down_p
        .type           $__internal_77_$__cuda_sm70_shflsync_down_p,@function
        .size           $__internal_77_$__cuda_sm70_shflsync_down_p,(.L_x_14295 - $__internal_77_$__cuda_sm70_shflsync_down_p)
$__internal_77_$__cuda_sm70_shflsync_down_p:
[----:B------:R-:W-:Y:S04]  /*df60*/  WARPSYNC R26 ;  /* 0x0000001a00007348 */ /* 0x000fe80003800000 */
[----:B------:R0:W1:Y:S02]  /*df70*/  SHFL.DOWN PT, R2, R21, R2, R27 ;  /* 0x0800000215027389 */ /* 0x00006400000e001b */
[----:B0-----:R-:W-:-:S04]  /*df80*/  MOV R21, 0x0 ;  /* 0x0000000000157802 */ /* 0x001fc80000000f00 */
[----:B------:R-:W-:Y:S05]  /*df90*/  RET.REL.NODEC R20 `(_ZN10layer_norm13ln_bwd_kernelINS_13Kernel_traitsI13__nv_bfloat16S2_fS2_fjLj5120ELj1ELj1ELj4ELj16ENS_18Kernel_traits_baseILj5120ES2_S2_fS2_fjLj128EEEEELb1ELb1ELb1ELb0EEEvNS_9BwdParamsE) ;  /* 0xffff206014007950 */ /* 0x000fea0003c3ffff */
.L_x_5850:
        /* <DEDUP_REMOVED lines=14> */
.L_x_14295:


//--------------------- .text._ZN10layer_norm22ln_bwd_finalize_kernelINS_22Kernel_traits_finalizeILj5120E13__nv_bfloat16S2_fS2_fjLb1ELj1024ELj4ENS_18Kernel_traits_baseILj5120ES2_S2_fS2_fjLj1024EEEEELb1ELb1EEEvNS_9BwdParamsE --------------------------
	.section	.text._ZN10layer_norm22ln_bwd_finalize_kernelINS_22Kernel_traits_finalizeILj5120E13__nv_bfloat16S2_fS2_fjLb1ELj1024ELj4ENS_18Kernel_traits_baseILj5120ES2_S2_fS2_fjLj1024EEEEELb1ELb1EEEvNS_9BwdParamsE,"ax",@progbits
	.sectioninfo	@"SHI_REGISTERS=32"
	.align	128
        .global         _ZN10layer_norm22ln_bwd_finalize_kernelINS_22Kernel_traits_finalizeILj5120E13__nv_bfloat16S2_fS2_fjLb1ELj1024ELj4ENS_18Kernel_traits_baseILj5120ES2_S2_fS2_fjLj1024EEEEELb1ELb1EEEvNS_9BwdParamsE
        .type           _ZN10layer_norm22ln_bwd_finalize_kernelINS_22Kernel_traits_finalizeILj5120E13__nv_bfloat16S2_fS2_fjLb1ELj1024ELj4ENS_18Kernel_traits_baseILj5120ES2_S2_fS2_fjLj1024EEEEELb1ELb1EEEvNS_9BwdParamsE,@function
        .size           _ZN10layer_norm22ln_bwd_finalize_kernelINS_22Kernel_traits_finalizeILj5120E13__nv_bfloat16S2_fS2_fjLb1ELj1024ELj4ENS_18Kernel_traits_baseILj5120ES2_S2_fS2_fjLj1024EEEEELb1ELb1EEEvNS_9BwdParamsE,(.L_x_14296 - _ZN10layer_norm22ln_bwd_finalize_kernelINS_22Kernel_traits_finalizeILj5120E13__nv_bfloat16S2_fS2_fjLb1ELj1024ELj4ENS_18Kernel_traits_baseILj5120ES2_S2_fS2_fjLj1024EEEEELb1ELb1EEEvNS_9BwdParamsE)
        .other          _ZN10layer_norm22ln_bwd_finalize_kernelINS_22Kernel_traits_finalizeILj5120E13__nv_bfloat16S2_fS2_fjLb1ELj1024ELj4ENS_18Kernel_traits_baseILj5120ES2_S2_fS2_fjLj1024EEEEELb1ELb1EEEvNS_9BwdParamsE,@"STO_CUDA_ENTRY STV_DEFAULT"
_ZN10layer_norm22ln_bwd_finalize_kernelINS_22Kernel_traits_finalizeILj5120E13__nv_bfloat16S2_fS2_fjLb1ELj1024ELj4ENS_18Kernel_traits_baseILj5120ES2_S2_fS2_fjLj1024EEEEELb1ELb1EEEvNS_9BwdParamsE:
.text._ZN10layer_norm22ln_bwd_finalize_kernelINS_22Kernel_traits_finalizeILj5120E13__nv_bfloat16S2_fS2_fjLb1ELj1024ELj4ENS_18Kernel_traits_baseILj5120ES2_S2_fS2_fjLj1024EEEEELb1ELb1EEEvNS_9BwdParamsE:
        /* <DEDUP_REMOVED lines=19> */
.L_x_5863:
        /* <DEDUP_REMOVED lines=32> */
.L_x_5855:
        /* <DEDUP_REMOVED lines=47> */
.L_x_5854:
[----:B------:R-:W-:Y:S05]  /*0620*/  BSYNC B1 ;  /* 0x0000000000017941 */ /* 0x000fea0003800000 */
.L_x_5853:
        /* <DEDUP_REMOVED lines=29> */
.L_x_5857:
[----:B------:R-:W-:Y:S05]  /*0800*/  BSYNC B1 ;  /* 0x0000000000017941 */ /* 0x000fea0003800000 */
.L_x_5856:
        /* <DEDUP_REMOVED lines=13> */
.L_x_5852:
[----:B------:R-:W-:Y:S05]  /*08e0*/  BSYNC B0 ;  /* 0x0000000000007941 */ /* 0x000fea0003800000 */
.L_x_5851:
        /* <DEDUP_REMOVED lines=12> */
.L_x_5864:
        /* <DEDUP_REMOVED lines=27> */
.L_x_5865:
        /* <DEDUP_REMOVED lines=9> */
.L_x_5858:
        /* <DEDUP_REMOVED lines=19> */
.L_x_5862:
[----:B------:R-:W-:Y:S05]  /*0d20*/  BSYNC B0 ;  /* 0x0000000000007941 */ /* 0x000fea0003800000 */
.L_x_5861:
[C---:B------:R-:W-:Y:S02]  /*0d30*/  ISETP.GT.U32.AND P1, PT, R4.reuse, -0x1401, PT ;  /* 0xffffebff0400780c */ /* 0x040fe40003f24070 */
[----:B------:R-:W-:-:S02]  /*0d40*/  IADD3 R4, R4, 0x1400, RZ ;  /* 0x0000140004047810 */ /* 0x000fc40007ffe0ff */
[----:B------:R-:W-:-:S09]  /*0d50*/  IADD3 R5, R5, 0xa00, RZ ;  /* 0x00000a0005057810 */ /* 0x000fd20007ffe0ff */
[----:B012---:R-:W-:Y:S05]  /*0d60*/  @P1 BRA `(.L_x_5863) ;  /* 0xfffff3c000001947 */ /* 0x007fea000383ffff */
[----:B------:R-:W-:Y:S05]  /*0d70*/  EXIT ;  /* 0x000000000000794d */ /* 0x000fea0003800000 */
.L_x_5859:
[----:B------:R-:W-:Y:S01]  /*0d80*/  HFMA2.MMA R14, -RZ, RZ, 0, 1.847743988037109375e-06 ;  /* 0x0000001fff0e7435 */ /* 0x000fe200000001ff */
[----:B---3--:R-:W-:Y:S01]  /*0d90*/  IMAD.MOV.U32 R18, RZ, RZ, R10 ;  /* 0x000000ffff127224 */ /* 0x008fe200078e000a */
[----:B------:R-:W-:Y:S01]  /*0da0*/  MOV R17, 0x1 ;  /* 0x0000000100117802 */ /* 0x000fe20000000f00 */
[----:B------:R-:W-:Y:S01]  /*0db0*/  IMAD.MOV.U32 R19, RZ, RZ, -0x1 ;  /* 0xffffffffff137424 */ /* 0x000fe200078e00ff */
[----:B------:R-:W-:Y:S02]  /*0dc0*/  MOV R8, 0xde0 ;  /* 0x00000de000087802 */ /* 0x000fe40000000f00 */
[----:B012---:R-:W-:Y:S05]  /*0dd0*/  CALL.REL.NOINC `($__internal_78_$__cuda_sm70_shflsync_bfly_p) ;  /* 0x0000059000007944 */ /* 0x007fea0003c00000 */
[----:B01----:R-:W-:Y:S05]  /*0de0*/  BRA `(.L_x_5864) ;  /* 0xfffffbc000007947 */ /* 0x003fea000383ffff */
.L_x_5860:
[----:B------:R-:W-:Y:S01]  /*0df0*/  HFMA2.MMA R14, -RZ, RZ, 0, 1.847743988037109375e-06 ;  /* 0x0000001fff0e7435 */ /* 0x000fe200000001ff */
[----:B------:R-:W-:Y:S01]  /*0e00*/  MOV R17, 0x2 ;  /* 0x0000000200117802 */ /* 0x000fe20000000f00 */
[----:B------:R-:W-:Y:S01]  /*0e10*/  IMAD.MOV.U32 R19, RZ, RZ, -0x1 ;  /* 0xffffffffff137424 */ /* 0x000fe200078e00ff */
[----:B------:R-:W-:-:S03]  /*0e20*/  MOV R8, 0xe40 ;  /* 0x00000e4000087802 */ /* 0x000fc60000000f00 */
[----:B0123--:R-:W-:Y:S05]  /*0e30*/  CALL.REL.NOINC `($__internal_78_$__cuda_sm70_shflsync_bfly_p) ;  /* 0x0000053000007944 */ /* 0x00ffea0003c00000 */
[----:B01----:R-:W-:Y:S01]  /*0e40*/  FADD.FTZ R18, R18, R14 ;  /* 0x0000000e12127221 */ /* 0x003fe20000010000 */
[----:B------:R-:W-:Y:S01]  /*0e50*/  HFMA2.MMA R14, -RZ, RZ, 0, 1.847743988037109375e-06 ;  /* 0x0000001fff0e7435 */ /* 0x000fe200000001ff */
[----:B------:R-:W-:Y:S01]  /*0e60*/  MOV R17, 0x4 ;  /* 0x0000000400117802 */ /* 0x000fe20000000f00 */
[----:B------:R-:W-:Y:S01]  /*0e70*/  IMAD.MOV.U32 R19, RZ, RZ, -0x1 ;  /* 0xffffffffff137424 */ /* 0x000fe200078e00ff */
[----:B------:R-:W-:-:S03]  /*0e80*/  MOV R8, 0xea0 ;  /* 0x00000ea000087802 */ /* 0x000fc60000000f00 */
[----:B------:R-:W-:Y:S05]  /*0e90*/  CALL.REL.NOINC `($__internal_78_$__cuda_sm70_shflsync_bfly_p) ;  /* 0x000004d000007944 */ /* 0x000fea0003c00000 */
[----:B01----:R-:W-:Y:S01]  /*0ea0*/  FADD.FTZ R18, R18, R14 ;  /* 0x0000000e12127221 */ /* 0x003fe20000010000 */
[----:B------:R-:W-:Y:S01]  /*0eb0*/  HFMA2.MMA R14, -RZ, RZ, 0, 1.847743988037109375e-06 ;  /* 0x0000001fff0e7435 */ /* 0x000fe200000001ff */
[----:B------:R-:W-:Y:S01]  /*0ec0*/  MOV R17, 0x8 ;  /* 0x0000000800117802 */ /* 0x000fe20000000f00 */
[----:B------:R-:W-:Y:S01]  /*0ed0*/  IMAD.MOV.U32 R19, RZ, RZ, -0x1 ;  /* 0xffffffffff137424 */ /* 0x000fe200078e00ff */
[----:B------:R-:W-:-:S03]  /*0ee0*/  MOV R8, 0xf00 ;  /* 0x00000f0000087802 */ /* 0x000fc60000000f00 */
[----:B------:R-:W-:Y:S05]  /*0ef0*/  CALL.REL.NOINC `($__internal_78_$__cuda_sm70_shflsync_bfly_p) ;  /* 0x0000047000007944 */ /* 0x000fea0003c00000 */
[----:B-1----:R-:W-:Y:S01]  /*0f00*/  FADD.FTZ R10, R18, R14 ;  /* 0x0000000e120a7221 */ /* 0x002fe20000010000 */
[----:B------:R-:W-:Y:S01]  /*0f10*/  HFMA2.MMA R14, -RZ, RZ, 0, 1.847743988037109375e-06 ;  /* 0x0000001fff0e7435 */ /* 0x000fe200000001ff */
[----:B0-----:R-:W-:Y:S01]  /*0f20*/  MOV R17, 0x10 ;  /* 0x0000001000117802 */ /* 0x001fe20000000f00 */
[----:B------:R-:W-:Y:S01]  /*0f30*/  IMAD.MOV.U32 R19, RZ, RZ, -0x1 ;  /* 0xffffffffff137424 */ /* 0x000fe200078e00ff */
[----:B------:R-:W-:-:S02]  /*0f40*/  MOV R8, 0xf70 ;  /* 0x00000f7000087802 */ /* 0x000fc40000000f00 */
[----:B------:R-:W-:Y:S02]  /*0f50*/  MOV R18, R10 ;  /* 0x0000000a00127202 */ /* 0x000fe40000000f00 */
[----:B------:R-:W-:Y:S05]  /*0f60*/  CALL.REL.NOINC `($__internal_78_$__cuda_sm70_shflsync_bfly_p) ;  /* 0x0000040000007944 */ /* 0x000fea0003c00000 */
[----:B0-----:R-:W-:Y:S01]  /*0f70*/  HFMA2.MMA R17, -RZ, RZ, 0, 5.9604644775390625e-08 ;  /* 0x00000001ff117435 */ /* 0x001fe200000001ff */
[----:B-1----:R-:W-:Y:S01]  /*0f80*/  MOV R13, R14 ;  /* 0x0000000e000d7202 */ /* 0x002fe20000000f00 */
[----:B------:R-:W-:Y:S01]  /*0f90*/  IMAD.MOV.U32 R18, RZ, RZ, R15 ;  /* 0x000000ffff127224 */ /* 0x000fe200078e000f */
[----:B------:R-:W-:Y:S01]  /*0fa0*/  MOV R14, 0x1f ;  /* 0x0000001f000e7802 */ /* 0x000fe20000000f00 */
[----:B------:R-:W-:Y:S01]  /*0fb0*/  IMAD.MOV.U32 R19, RZ, RZ, -0x1 ;  /* 0xffffffffff137424 */ /* 0x000fe200078e00ff */
[----:B------:R-:W-:Y:S02]  /*0fc0*/  MOV R8, 0xfe0 ;  /* 0x00000fe000087802 */ /* 0x000fe40000000f00 */
[----:B------:R-:W-:Y:S05]  /*0fd0*/  CALL.REL.NOINC `($__internal_78_$__cuda_sm70_shflsync_bfly_p) ;  /* 0x0000039000007944 */ /* 0x000fea0003c00000 */
[----:B0-----:R-:W-:Y:S01]  /*0fe0*/  HFMA2.MMA R17, -RZ, RZ, 0, 1.1920928955078125e-07 ;  /* 0x00000002ff117435 */ /* 0x001fe200000001ff */
[----:B-1----:R-:W-:Y:S01]  /*0ff0*/  FADD.FTZ R18, R15, R14 ;  /* 0x0000000e0f127221 */ /* 0x002fe20000010000 */
[----:B------:R-:W-:Y:S01]  /*1000*/  MOV R14, 0x1f ;  /* 0x0000001f000e7802 */ /* 0x000fe20000000f00 */
[----:B------:R-:W-:Y:S01]  /*1010*/  IMAD.MOV.U32 R19, RZ, RZ, -0x1 ;  /* 0xffffffffff137424 */ /* 0x000fe200078e00ff */
[----:B------:R-:W-:Y:S02]  /*1020*/  MOV R8, 0x1040 ;  /* 0x0000104000087802 */ /* 0x000fe40000000f00 */
[----:B------:R-:W-:Y:S05]  /*1030*/  CALL.REL.NOINC `($__internal_78_$__cuda_sm70_shflsync_bfly_p) ;  /* 0x0000033000007944 */ /* 0x000fea0003c00000 */
[----:B0-----:R-:W-:Y:S01]  /*1040*/  HFMA2.MMA R17, -RZ, RZ, 0, 2.384185791015625e-07 ;  /* 0x00000004ff117435 */ /* 0x001fe200000001ff */
[----:B-1----:R-:W-:Y:S01]  /*1050*/  FADD.FTZ R18, R18, R14 ;  /* 0x0000000e12127221 */ /* 0x002fe20000010000 */
[----:B------:R-:W-:Y:S01]  /*1060*/  MOV R14, 0x1f ;  /* 0x0000001f000e7802 */ /* 0x000fe20000000f00 */
[----:B------:R-:W-:Y:S01]  /*1070*/  IMAD.MOV.U32 R19, RZ, RZ, -0x1 ;  /* 0xffffffffff137424 */ /* 0x000fe200078e00ff */
[----:B------:R-:W-:-:S02]  /*1080*/  MOV R8, 0x10a0 ;  /* 0x000010a000087802 */ /* 0x000fc40000000f00 */
[----:B------:R-:W-:Y:S05]  /*1090*/  CALL.REL.NOINC `($__internal_78_$__cuda_sm70_shflsync_bfly_p) ;  /* 0x000002d000007944 */ /* 0x000fea0003c00000 */
[----:B0-----:R-:W-:Y:S01]  /*10a0*/  HFMA2.MMA R17, -RZ, RZ, 0, 4.76837158203125e-07 ;  /* 0x00000008ff117435 */ /* 0x001fe200000001ff */
[----:B-1----:R-:W-:Y:S01]  /*10b0*/  FADD.FTZ R18, R18, R14 ;  /* 0x0000000e12127221 */ /* 0x002fe20000010000 */
[----:B------:R-:W-:Y:S01]  /*10c0*/  MOV R14, 0x1f ;  /* 0x0000001f000e7802 */ /* 0x000fe20000000f00 */
[----:B------:R-:W-:Y:S01]  /*10d0*/  IMAD.MOV.U32 R19, RZ, RZ, -0x1 ;  /* 0xffffffffff137424 */ /* 0x000fe200078e00ff */
[----:B------:R-:W-:-:S02]  /*10e0*/  MOV R8, 0x1100 ;  /* 0x0000110000087802 */ /* 0x000fc40000000f00 */
[----:B------:R-:W-:Y:S05]  /*10f0*/  CALL.REL.NOINC `($__internal_78_$__cuda_sm70_shflsync_bfly_p) ;  /* 0x0000027000007944 */ /* 0x000fea0003c00000 */
[----:B-1----:R-:W-:Y:S01]  /*1100*/  FADD.FTZ R12, R18, R14 ;  /* 0x0000000e120c7221 */ /* 0x002fe20000010000 */
[----:B0-----:R-:W-:Y:S01]  /*1110*/  HFMA2.MMA R17, -RZ, RZ, 0, 9.5367431640625e-07 ;  /* 0x00000010ff117435 */ /* 0x001fe200000001ff */
[----:B------:R-:W-:Y:S01]  /*1120*/  MOV R14, 0x1f ;  /* 0x0000001f000e7802 */ /* 0x000fe20000000f00 */
[----:B------:R-:W-:Y:S01]  /*1130*/  IMAD.MOV.U32 R19, RZ, RZ, -0x1 ;  /* 0xffffffffff137424 */ /* 0x000fe200078e00ff */
[----:B------:R-:W-:-:S02]  /*1140*/  MOV R8, 0x1170 ;  /* 0x0000117000087802 */ /* 0x000fc40000000f00 */
[----:B------:R-:W-:Y:S02]  /*1150*/  MOV R18, R12 ;  /* 0x0000000c00127202 */ /* 0x000fe40000000f00 */
[----:B------:R-:W-:Y:S05]  /*1160*/  CALL.REL.NOINC `($__internal_78_$__cuda_sm70_shflsync_bfly_p) ;  /* 0x0000020000007944 */ /* 0x000fea0003c00000 */
[----:B-1----:R-:W-:Y:S01]  /*1170*/  MOV R15, R14 ;  /* 0x0000000e000f7202 */ /* 0x002fe20000000f00 */
[----:B------:R-:W-:Y:S01]  /*1180*/  HFMA2.MMA R14, -RZ, RZ, 0, 1.847743988037109375e-06 ;  /* 0x0000001fff0e7435 */ /* 0x000fe200000001ff */
[----:B0-----:R-:W-:Y:S01]  /*1190*/  MOV R18, R11 ;  /* 0x0000000b00127202 */ /* 0x001fe20000000f00 */
[----:B------:R-:W-:Y:S01]  /*11a0*/  IMAD.MOV.U32 R17, RZ, RZ, 0x1 ;  /* 0x00000001ff117424 */ /* 0x000fe200078e00ff */
[----:B------:R-:W-:Y:S02]  /*11b0*/  MOV R19, 0xffffffff ;  /* 0xffffffff00137802 */ /* 0x000fe40000000f00 */
[----:B------:R-:W-:Y:S02]  /*11c0*/  MOV R8, 0x11e0 ;  /* 0x000011e000087802 */ /* 0x000fe40000000f00 */
[----:B------:R-:W-:Y:S05]  /*11d0*/  CALL.REL.NOINC `($__internal_78_$__cuda_sm70_shflsync_bfly_p) ;  /* 0x0000019000007944 */ /* 0x000fea0003c00000 */
[----:B0-----:R-:W-:Y:S01]  /*11e0*/  HFMA2.MMA R17, -RZ, RZ, 0, 1.1920928955078125e-07 ;  /* 0x00000002ff117435 */ /* 0x001fe200000001ff */
[----:B-1----:R-:W-:Y:S01]  /*11f0*/  FADD.FTZ R18, R11, R14 ;  /* 0x0000000e0b127221 */ /* 0x002fe20000010000 */
[----:B------:R-:W-:Y:S01]  /*1200*/  MOV R19, 0xffffffff ;  /* 0xffffffff00137802 */ /* 0x000fe20000000f00 */
[----:B------:R-:W-:Y:S01]  /*1210*/  IMAD.MOV.U32 R14, RZ, RZ, 0x1f ;  /* 0x0000001fff0e7424 */ /* 0x000fe200078e00ff */
[----:B------:R-:W-:-:S02]  /*1220*/  MOV R8, 0x1240 ;  /* 0x0000124000087802 */ /* 0x000fc40000000f00 */
        /* <DEDUP_REMOVED lines=9> */
[----:B------:R-:W-:-:S02]  /*12c0*/  MOV R14, 0x1f ;  /* 0x0000001f000e7802 */ /* 0x000fc40000000f00 */
[----:B------:R-:W-:Y:S02]  /*12d0*/  MOV R19, 0xffffffff ;  /* 0xffffffff00137802 */ /* 0x000fe40000000f00 */
[----:B------:R-:W-:Y:S02]  /*12e0*/  MOV R8, 0x1300 ;  /* 0x0000130000087802 */ /* 0x000fe40000000f00 */
[----:B------:R-:W-:Y:S05]  /*12f0*/  CALL.REL.NOINC `($__internal_78_$__cuda_sm70_shflsync_bfly_p) ;  /* 0x0000007000007944 */ /* 0x000fea0003c00000 */
[----:B01----:R-:W-:Y:S01]  /*1300*/  FADD.FTZ R18, R18, R14 ;  /* 0x0000000e12127221 */ /* 0x003fe20000010000 */
[----:B------:R-:W-:Y:S01]  /*1310*/  HFMA2.MMA R14, -RZ, RZ, 0, 1.847743988037109375e-06 ;  /* 0x0000001fff0e7435 */ /* 0x000fe200000001ff */
[----:B------:R-:W-:Y:S01]  /*1320*/  IMAD.MOV.U32 R17, RZ, RZ, 0x10 ;  /* 0x00000010ff117424 */ /* 0x000fe200078e00ff */
[----:B------:R-:W-:Y:S02]  /*1330*/  MOV R19, 0xffffffff ;  /* 0xffffffff00137802 */ /* 0x000fe40000000f00 */
[----:B------:R-:W-:Y:S02]  /*1340*/  MOV R8, 0x1360 ;  /* 0x0000136000087802 */ /* 0x000fe40000000f00 */
[----:B------:R-:W-:Y:S05]  /*1350*/  CALL.REL.NOINC `($__internal_78_$__cuda_sm70_shflsync_bfly_p) ;  /* 0x0000001000007944 */ /* 0x000fea0003c00000 */
[----:B01----:R-:W-:Y:S05]  /*1360*/  BRA `(.L_x_5865) ;  /* 0xfffff7f000007947 */ /* 0x003fea000383ffff */
        .weak           $__internal_78_$__cuda_sm70_shflsync_bfly_p
        .type           $__internal_78_$__cuda_sm70_shflsync_bfly_p,@function
        .size           $__internal_78_$__cuda_sm70_shflsync_bfly_p,(.L_x_14296 - $__internal_78_$__cuda_sm70_shflsync_bfly_p)
$__internal_78_$__cuda_sm70_shflsync_bfly_p:
[----:B------:R-:W-:Y:S01]  /*1370*/  HFMA2.MMA R9, -RZ, RZ, 0, 0 ;  /* 0x00000000ff097435 */ /* 0x000fe200000001ff */
[----:B------:R-:W-:Y:S04]  /*1380*/  WARPSYNC R19 ;  /* 0x0000001300007348 */ /* 0x000fe80003800000 */
[----:B------:R0:W1:Y:S01]  /*1390*/  SHFL.BFLY PT, R14, R18, R17, R14 ;  /* 0x0c000011120e7389 */ /* 0x00006200000e000e */
[----:B------:R-:W-:Y:S05]  /*13a0*/  RET.REL.NODEC R8 `(_ZN10layer_norm22ln_bwd_finalize_kernelINS_22Kernel_traits_finalizeILj5120E13__nv_bfloat16S2_fS2_fjLb1ELj1024ELj4ENS_18Kernel_traits_baseILj5120ES2_S2_fS2_fjLj1024EEEEELb1ELb1EEEvNS_9BwdParamsE) ;  /* 0xffffec5008007950 */ /* 0x000fea0003c3ffff */
.L_x_5866:
        /* <DEDUP_REMOVED lines=13> */
.L_x_14296:


//--------------------- .text._ZN10layer_norm13ln_bwd_kernelINS_13Kernel_traitsI13__nv_bfloat16S2_fS2_fjLj5120ELj1ELj1ELj4ELj16ENS_18Kernel_traits_baseILj5120ES2_S2_fS2_fjLj128EEEEELb1ELb1ELb1ELb1EEEvNS_9BwdParamsE --------------------------
	.section	.text._ZN10layer_norm13ln_bwd_kernelINS_13Kernel_traitsI13__nv_bfloat16S2_fS2_fjLj5120ELj1ELj1ELj4ELj16ENS_18Kernel_traits_baseILj5120ES2_S2_fS2_fjLj128EEEEELb1ELb1ELb1ELb1EEEvNS_9BwdParamsE,"ax",@progbits
	.sectioninfo	@"SHI_REGISTERS=255"
	.align	128
        .global         _ZN10layer_norm13ln_bwd_kernelINS_13Kernel_traitsI13__nv_bfloat16S2_fS2_fjLj5120ELj1ELj1ELj4ELj16ENS_18Kernel_traits_baseILj5120ES2_S2_fS2_fjLj128EEEEELb1ELb1ELb1ELb1EEEvNS_9BwdParamsE
        .type           _ZN10layer_norm13ln_bwd_kernelINS_13Kernel_traitsI13__nv_bfloat16S2_fS2_fjLj5120ELj1ELj1ELj4ELj16ENS_18Kernel_traits_baseILj5120ES2_S2_fS2_fjLj128EEEEELb1ELb1ELb1ELb1EEEvNS_9BwdParamsE,@function
        .size           _ZN10layer_norm13ln_bwd_kernelINS_13Kernel_traitsI13__nv_bfloat16S2_fS2_fjLj5120ELj1ELj1ELj4ELj16ENS_18Kernel_traits_baseILj5120ES2_S2_fS2_fjLj128EEEEELb1ELb1ELb1ELb1EEEvNS_9BwdParamsE,(.L_x_14297 - _ZN10layer_norm13ln_bwd_kernelINS_13Kernel_traitsI13__nv_bfloat16S2_fS2_fjLj5120ELj1ELj1ELj4ELj16ENS_18Kernel_traits_baseILj5120ES2_S2_fS2_fjLj128EEEEELb1ELb1ELb1ELb1EEEvNS_9BwdParamsE)
        .other          _ZN10layer_norm13ln_bwd_kernelINS_13Kernel_traitsI13__nv_bfloat16S2_fS2_fjLj5120ELj1ELj1ELj4ELj16ENS_18Kernel_traits_baseILj5120ES2_S2_fS2_fjLj128EEEEELb1ELb1ELb1ELb1EEEvNS_9BwdParamsE,@"STO_CUDA_ENTRY STV_DEFAULT"
_ZN10layer_norm13ln_bwd_kernelINS_13Kernel_traitsI13__nv_bfloat16S2_fS2_fjLj5120ELj1ELj1ELj4ELj16ENS_18Kernel_traits_baseILj5120ES2_S2_fS2_fjLj128EEEEELb1ELb1ELb1ELb1EEEvNS_9BwdParamsE:
.text._ZN10layer_norm13ln_bwd_kernelINS_13Kernel_traitsI13__nv_bfloat16S2_fS2_fjLj5120ELj1ELj1ELj4ELj16ENS_18Kernel_traits_baseILj5120ES2_S2_fS2_fjLj128EEEEELb1ELb1ELb1ELb1EEEvNS_9BwdParamsE:
[----:B------:R-:W-:Y:S02]  /*0000*/  MOV R1, c[0x0][0x28] ;  /* 0x00000a0000017a02 */ /* 0x000fe40000000f00 */
        /* <DEDUP_REMOVED lines=78> */
.L_x_5867:
        /* <DEDUP_REMOVED lines=150> */
.L_x_6042:
[----:B------:R-:W-:-:S04]  /*0e50*/  IMAD.MOV.U32 R203, RZ, RZ, 0x4 ;  /* 0x00000004ffcb7424 */ /* 0x000fc800078e00ff */
[----:B------:R-:W-:-:S05]  /*0e60*/  IMAD.WIDE R200, R252, R203, c[0x0][0x1d8] ;  /* 0x00007600fcc87625 */ /* 0x000fca00078e02cb */
[----:B------:R1:W2:Y:S02]  /*0e70*/  LDG.E R202, [R200.64] ;  /* 0x00000004c8ca7981 */ /* 0x0002a4000c1e1900 */
[----:B-1----:R-:W-:-:S05]  /*0e80*/  IMAD.WIDE R200, R252, R203, c[0x0][0x1a8] ;  /* 0x00006a00fcc87625 */ /* 0x002fca00078e02cb */
[----:B0----5:R0:W5:Y:S02]  /*0e90*/  LDG.E R0, [R200.64] ;  /* 0x00000004c8007981 */ /* 0x021164000c1e1900 */
[----:B0-----:R-:W-:-:S05]  /*0ea0*/  IMAD.WIDE R200, R252, R203, c[0x0][0x1d0] ;  /* 0x00007400fcc87625 */ /* 0x001fca00078e02cb */
[----:B------:R0:W3:Y:S01]  /*0eb0*/  LDG.E R213, [R200.64] ;  /* 0x00000004c8d57981 */ /* 0x0000e2000c1e1900 */
[----:B------:R-:W-:Y:S01]  /*0ec0*/  IMAD R3, R252, c[0x0][0x168], RZ ;  /* 0x00005a00fc037a24 */ /* 0x000fe200078e02ff */
[----:B------:R-:W-:Y:S01]  /*0ed0*/  MOV R205, 0x20 ;  /* 0x0000002000cd7802 */ /* 0x000fe20000000f00 */
[----:B------:R-:W-:Y:S01]  /*0ee0*/  BSSY B0, `(.L_x_5869) ;  /* 0x00002ad000007945 */ /* 0x000fe20003800000 */
[----:B------:R-:W1:Y:S02]  /*0ef0*/  S2R R204, SR_TID.X ;  /* 0x0000000000cc7919 */ /* 0x000e640000002100 */
[----:B0-----:R-:W-:-:S04]  /*0f00*/  SHF.R.S32.HI R200, RZ, 0x1f, R3 ;  /* 0x0000001fffc87819 */ /* 0x001fc80000011403 */
[----:B------:R-:W-:Y:S01]  /*0f10*/  LEA.HI R3, R200, R3, RZ, 0x3 ;  /* 0x00000003c8037211 */ /* 0x000fe200078f18ff */
[C---:B------:R-:W-:Y:S01]  /*0f20*/  IMAD.WIDE R200, R252.reuse, R203, c[0x0][0x1a0] ;  /* 0x00006800fcc87625 */ /* 0x040fe200078e02cb */
[----:B------:R-:W-:-:S04]  /*0f30*/  IADD3 R252, R252, c[0x0][0x160], RZ ;  /* 0x00005800fcfc7a10 */ /* 0x000fc80007ffe0ff */
[----:B------:R-:W-:Y:S02]  /*0f40*/  ISETP.GE.AND P3, PT, R252, c[0x0][0x164], PT ;  /* 0x00005900fc007a0c */ /* 0x000fe40003f66270 */
[----:B-1----:R-:W-:-:S04]  /*0f50*/  LOP3.LUT R204, R204, 0x7f, RZ, 0xc0, !PT ;  /* 0x0000007fcccc7812 */ /* 0x002fc800078ec0ff */
[----:B------:R-:W-:-:S04]  /*0f60*/  LEA.HI.SX32 R3, R3, R204, 0x1d ;  /* 0x000000cc03037211 */ /* 0x000fc800078feaff */
[C---:B------:R-:W-:Y:S01]  /*0f70*/  IADD3 R214, R3.reuse, 0x80, RZ ;  /* 0x0000008003d67810 */ /* 0x040fe20007ffe0ff */
[CC--:B------:R-:W-:Y:S01]  /*0f80*/  IMAD.WIDE.U32 R218, R3.reuse, R205.reuse, c[0x0][0x218] ;  /* 0x0000860003da7625 */ /* 0x0c0fe200078e00cd */
[C---:B------:R-:W-:Y:S02]  /*0f90*/  IADD3 R224, R3.reuse, 0x180, RZ ;  /* 0x0000018003e07810 */ /* 0x040fe40007ffe0ff */
[----:B------:R-:W-:Y:S01]  /*0fa0*/  IADD3 R212, R3, 0x100, RZ ;  /* 0x0000010003d47810 */ /* 0x000fe20007ffe0ff */
[-C--:B------:R-:W-:Y:S01]  /*0fb0*/  IMAD.WIDE.U32 R208, R214, R205.reuse, c[0x0][0x218] ;  /* 0x00008600d6d07625 */ /* 0x080fe200078e00cd */
[----:B------:R0:W-:Y:S03]  /*0fc0*/  STL [R1+0x44], R214 ;  /* 0x000044d601007387 */ /* 0x0001e60000100800 */
[-C--:B------:R-:W-:Y:S01]  /*0fd0*/  IMAD.WIDE.U32 R206, R224, R205.reuse, c[0x0][0x218] ;  /* 0x00008600e0ce7625 */ /* 0x080fe200078e00cd */
[----:B------:R0:W-:Y:S03]  /*0fe0*/  STL [R1+0x50], R212 ;  /* 0x000050d401007387 */ /* 0x0001e60000100800 */
[----:B------:R-:W-:Y:S01]  /*0ff0*/  IMAD.WIDE.U32 R248, R212, R205, c[0x0][0x218] ;  /* 0x00008600d4f87625 */ /* 0x000fe200078e00cd */
[----:B------:R0:W-:Y:S04]  /*1000*/  STL.64 [R1+0x30], R208 ;  /* 0x000030d001007387 */ /* 0x0001e80000100a00 */
[----:B------:R0:W-:Y:S01]  /*1010*/  STL [R1+0x54], R224 ;  /* 0x000054e001007387 */ /* 0x0001e20000100800 */
[----:B--2---:R-:W-:-:S03]  /*1020*/  ISETP.GT.AND P4, PT, R202, RZ, PT ;  /* 0x000000ffca00720c */ /* 0x004fc60003f84270 */
[----:B---3--:R0:W-:Y:S04]  /*1030*/  STL [R1+0x38], R213 ;  /* 0x000038d501007387 */ /* 0x0081e80000100800 */
[----:B------:R0:W-:Y:S06]  /*1040*/  STL.64 [R1+0x20], R206 ;  /* 0x000020ce01007387 */ /* 0x0001ec0000100a00 */
[----:B------:R-:W-:Y:S05]  /*1050*/  @P4 BRA `(.L_x_5870) ;  /* 0x0000027000004947 */ /* 0x000fea0003800000 */
[----:B------:R-:W-:Y:S02]  /*1060*/  ISETP.GE.AND P1, PT, R213, 0x1, PT ;  /* 0x00000001d500780c */ /* 0x000fe40003f26270 */
[----:B------:R-:W-:-:S04]  /*1070*/  ISETP.NE.U32.AND P0, PT, RZ, c[0x0][0x218], PT ;  /* 0x00008600ff007a0c */ /* 0x000fc80003f05070 */
[----:B------:R-:W-:-:S07]  /*1080*/  ISETP.NE.AND.EX P0, PT, RZ, c[0x0][0x21c], PT, P0 ;  /* 0x00008700ff007a0c */ /* 0x000fce0003f05300 */
[----:B------:R-:W-:-:S05]  /*1090*/  @P1 IADD3 R202, R213, -0x1, RZ ;  /* 0xffffffffd5ca1810 */ /* 0x000fca0007ffe0ff */
[----:B------:R-:W-:Y:S01]  /*10a0*/  @P1 IMAD R202, R202, c[0x0][0x168], RZ ;  /* 0x00005a00caca1a24 */ /* 0x000fe200078e02ff */
[----:B------:R-:W-:Y:S01]  /*10b0*/  @P0 IADD3 R200, R3, 0x200, RZ ;  /* 0x0000020003c80810 */ /* 0x000fe20007ffe0ff */
[----:B------:R1:W5:Y:S03]  /*10c0*/  @P0 LDG.E.128 R152, [R208.64] ;  /* 0x00000004d0980981 */ /* 0x000366000c1e1d00 */
[----:B------:R-:W-:Y:S01]  /*10d0*/  @P1 SHF.R.S32.HI R201, RZ, 0x1f, R202 ;  /* 0x0000001fffc91819 */ /* 0x000fe200000114ca */
[----:B------:R1:W5:Y:S03]  /*10e0*/  @P0 LDG.E.128 R156, [R208.64+0x10] ;  /* 0x00001004d09c0981 */ /* 0x000366000c1e1d00 */
[----:B------:R-:W-:Y:S01]  /*10f0*/  @P1 LEA.HI R202, R201, R202, RZ, 0x3 ;  /* 0x000000cac9ca1211 */ /* 0x000fe200078f18ff */
[----:B------:R-:W-:Y:S01]  /*1100*/  @P0 IMAD.WIDE.U32 R200, R200, R205, c[0x0][0x218] ;  /* 0x00008600c8c80625 */ /* 0x000fe200078e00cd */
[----:B------:R2:W5:Y:S04]  /*1110*/  @P0 LDG.E.128 R168, [R206.64] ;  /* 0x00000004cea80981 */ /* 0x000568000c1e1d00 */
[----:B------:R2:W5:Y:S01]  /*1120*/  @P0 LDG.E.128 R172, [R206.64+0x10] ;  /* 0x00001004ceac0981 */ /* 0x000562000c1e1d00 */
[----:B01----:R-:W-:Y:S01]  /*1130*/  IMAD.MOV.U32 R208, RZ, RZ, RZ ;  /* 0x000000ffffd07224 */ /* 0x003fe200078e00ff */
[----:B------:R-:W-:-:S02]  /*1140*/  @P1 LEA.HI.SX32 R208, R202, R204, 0x1d ;  /* 0x000000cccad01211 */ /* 0x000fc400078feaff */
[----:B------:R0:W5:Y:S02]  /*1150*/  @P0 LDG.E.128 R176, [R200.64] ;  /* 0x00000004c8b00981 */ /* 0x000164000c1e1d00 */
[C---:B------:R-:W-:Y:S02]  /*1160*/  IADD3 R204, R208.reuse, 0x100, RZ ;  /* 0x00000100d0cc7810 */ /* 0x040fe40007ffe0ff */
[----:B------:R0:W5:Y:S01]  /*1170*/  @P0 LDG.E.128 R180, [R200.64+0x10] ;  /* 0x00001004c8b40981 */ /* 0x000162000c1e1d00 */
[C---:B------:R-:W-:Y:S02]  /*1180*/  IADD3 R202, R208.reuse, 0x180, RZ ;  /* 0x00000180d0ca7810 */ /* 0x040fe40007ffe0ff */
[----:B--2---:R-:W-:Y:S01]  /*1190*/  IADD3 R206, R208, 0x80, RZ ;  /* 0x00000080d0ce7810 */ /* 0x004fe20007ffe0ff */
[----:B------:R1:W5:Y:S04]  /*11a0*/  @P0 LDG.E.128 R144, [R218.64] ;  /* 0x00000004da900981 */ /* 0x000368000c1e1d00 */
[----:B------:R1:W5:Y:S01]  /*11b0*/  @P0 LDG.E.128 R148, [R218.64+0x10] ;  /* 0x00001004da940981 */ /* 0x000362000c1e1d00 */
[----:B0-----:R-:W-:-:S02]  /*11c0*/  MOV R201, 0x8 ;  /* 0x0000000800c97802 */ /* 0x001fc40000000f00 */
[C---:B------:R-:W-:Y:S01]  /*11d0*/  IADD3 R200, R208.reuse, 0x200, RZ ;  /* 0x00000200d0c87810 */ /* 0x040fe20007ffe0ff */
[----:B------:R1:W5:Y:S02]  /*11e0*/  @P0 LDG.E.128 R160, [R248.64] ;  /* 0x00000004f8a00981 */ /* 0x000364000c1e1d00 */
[-C--:B------:R-:W-:Y:S02]  /*11f0*/  IMAD.WIDE.U32 R208, R208, R201.reuse, c[0x0][0x190] ;  /* 0x00006400d0d07625 */ /* 0x080fe400078e00c9 */
[----:B------:R1:W5:Y:S02]  /*1200*/  @P0 LDG.E.128 R164, [R248.64+0x10] ;  /* 0x00001004f8a40981 */ /* 0x000364000c1e1d00 */
[-C--:B------:R-:W-:Y:S02]  /*1210*/  IMAD.WIDE.U32 R206, R206, R201.reuse, c[0x0][0x190] ;  /* 0x00006400cece7625 */ /* 0x080fe400078e00c9 */
[----:B------:R-:W5:Y:S02]  /*1220*/  LDG.E.64 R208, [R208.64] ;  /* 0x00000004d0d07981 */ /* 0x000f64000c1e1b00 */
[----:B------:R-:W-:-:S02]  /*1230*/  IMAD.WIDE.U32 R204, R204, R201, c[0x0][0x190] ;  /* 0x00006400cccc7625 */ /* 0x000fc400078e00c9 */
[----:B------:R-:W5:Y:S02]  /*1240*/  LDG.E.64 R206, [R206.64] ;  /* 0x00000004cece7981 */ /* 0x000f64000c1e1b00 */
[-C--:B------:R-:W-:Y:S02]  /*1250*/  IMAD.WIDE.U32 R202, R202, R201.reuse, c[0x0][0x190] ;  /* 0x00006400caca7625 */ /* 0x080fe400078e00c9 */
[----:B------:R-:W5:Y:S02]  /*1260*/  LDG.E.64 R204, [R204.64] ;  /* 0x00000004cccc7981 */ /* 0x000f64000c1e1b00 */
[----:B------:R-:W-:Y:S02]  /*1270*/  IMAD.WIDE.U32 R200, R200, R201, c[0x0][0x190] ;  /* 0x00006400c8c87625 */ /* 0x000fe400078e00c9 */
[----:B------:R-:W5:Y:S04]  /*1280*/  LDG.E.64 R202, [R202.64] ;  /* 0x00000004caca7981 */ /* 0x000f68000c1e1b00 */
[----:B------:R-:W5:Y:S01]  /*1290*/  LDG.E.64 R200, [R200.64] ;  /* 0x00000004c8c87981 */ /* 0x000f62000c1e1b00 */
[----:B------:R-:W-:Y:S01]  /*12a0*/  HFMA2.MMA R215, -RZ, RZ, 0, 0 ;  /* 0x00000000ffd77435 */ /* 0x000fe200000001ff */
[----:B------:R-:W-:Y:S01]  /*12b0*/  IMAD.MOV.U32 R217, RZ, RZ, RZ ;  /* 0x000000ffffd97224 */ /* 0x000fe200078e00ff */
[----:B------:R-:W-:Y:S05]  /*12c0*/  BRA `(.L_x_5871) ;  /* 0x000026e000007947 */ /* 0x000fea0003800000 */
.L_x_5870:
[----:B------:R-:W2:Y:S04]  /*12d0*/  LDL.LU.64 R220, [R1+0x30] ;  /* 0x0000300001dc7983 */ /* 0x000ea80000300a00 */
[----:B------:R-:W3:Y:S01]  /*12e0*/  LDL.LU.64 R222, [R1+0x20] ;  /* 0x0000200001de7983 */ /* 0x000ee20000300a00 */
[----:B------:R-:W-:Y:S01]  /*12f0*/  IADD3 R2, R202, -0x1, RZ ;  /* 0xffffffffca027810 */ /* 0x000fe20007ffe0ff */
[----:B------:R-:W-:Y:S01]  /*1300*/  IMAD.MOV.U32 R228, RZ, RZ, R218 ;  /* 0x000000ffffe47224 */ /* 0x000fe200078e00da */
[----:B------:R-:W-:Y:S01]  /*1310*/  MOV R227, R249 ;  /* 0x000000f900e37202 */ /* 0x000fe20000000f00 */
[----:B------:R-:W-:Y:S01]  /*1320*/  STL [R1+0x260], R135 ;  /* 0x0002608701007387 */ /* 0x000fe20000100800 */
[----:B------:R-:W-:Y:S01]  /*1330*/  MOV R229, R219 ;  /* 0x000000db00e57202 */ /* 0x000fe20000000f00 */
[----:B------:R-:W-:-:S02]  /*1340*/  IMAD R2, R2, c[0x0][0x168], RZ ;  /* 0x00005a0002027a24 */ /* 0x000fc400078e02ff */
[----:B------:R-:W-:Y:S01]  /*1350*/  STL [R1+0x25c], R134 ;  /* 0x00025c8601007387 */ /* 0x000fe20000100800 */
[----:B------:R-:W-:Y:S02]  /*1360*/  IMAD.MOV.U32 R226, RZ, RZ, R248 ;  /* 0x000000ffffe27224 */ /* 0x000fe400078e00f8 */
[----:B------:R-:W-:Y:S01]  /*1370*/  SHF.R.S32.HI R202, RZ, 0x1f, R2 ;  /* 0x0000001fffca7819 */ /* 0x000fe20000011402 */
[----:B------:R-:W-:Y:S01]  /*1380*/  STL [R1+0x258], R133 ;  /* 0x0002588501007387 */ /* 0x000fe20000100800 */
[----:B------:R-:W-:Y:S02]  /*1390*/  HFMA2.MMA R249, -RZ, RZ, 0, 9.5367431640625e-07 ;  /* 0x00000010fff97435 */ /* 0x000fe400000001ff */
[----:B------:R-:W-:Y:S01]  /*13a0*/  LEA.HI R2, R202, R2, RZ, 0x3 ;  /* 0x00000002ca027211 */ /* 0x000fe200078f18ff */
        /* <DEDUP_REMOVED lines=16> */
[----:B0-----:R-:W3:Y:S04]  /*14b0*/  LDG.E.128 R208, [R204.64] ;  /* 0x00000004ccd07981 */ /* 0x001ee8000c1e1d00 */
[----:B------:R-:W-:Y:S04]  /*14c0*/  STL [R1+0x21c], R78 ;  /* 0x00021c4e01007387 */ /* 0x000fe80000100800 */
[----:B------:R-:W-:Y:S04]  /*14d0*/  STL [R1+0x218], R77 ;  /* 0x0002184d01007387 */ /* 0x000fe80000100800 */
[----:B------:R-:W0:Y:S04]  /*14e0*/  S2R R127, SR_TID.X ;  /* 0x00000000007f7919 */ /* 0x000e280000002100 */
[----:B------:R-:W-:Y:S04]  /*14f0*/  STL [R1+0x214], R76 ;  /* 0x0002144c01007387 */ /* 0x000fe80000100800 */
[----:B------:R-:W-:Y:S04]  /*1500*/  STL [R1+0x210], R75 ;  /* 0x0002104b01007387 */ /* 0x000fe80000100800 */
[----:B------:R-:W-:Y:S04]  /*1510*/  STL [R1+0x20c], R74 ;  /* 0x00020c4a01007387 */ /* 0x000fe80000100800 */
[----:B------:R-:W-:Y:S04]  /*1520*/  STL [R1+0x208], R73 ;  /* 0x0002084901007387 */ /* 0x000fe80000100800 */
[----:B------:R-:W-:Y:S04]  /*1530*/  STL [R1+0x204], R72 ;  /* 0x0002044801007387 */ /* 0x000fe80000100800 */
[----:B------:R-:W-:Y:S01]  /*1540*/  STL [R1+0x200], R71 ;  /* 0x0002004701007387 */ /* 0x000fe20000100800 */
[----:B0-----:R-:W-:-:S03]  /*1550*/  LOP3.LUT R127, R127, 0x7f, RZ, 0xc0, !PT ;  /* 0x0000007f7f7f7812 */ /* 0x001fc600078ec0ff */
        /* <DEDUP_REMOVED lines=18> */
[----:B------:R1:W4:Y:S01]  /*1680*/  LDG.E R126, [R200.64] ;  /* 0x00000004c87e7981 */ /* 0x000322000c1e1900 */
[----:B------:R-:W-:-:S03]  /*1690*/  LEA.HI.SX32 R2, R2, R127, 0x1d ;  /* 0x0000007f02027211 */ /* 0x000fc600078feaff */
[----:B------:R-:W-:Y:S04]  /*16a0*/  STL [R1+0x1b4], R52 ;  /* 0x0001b43401007387 */ /* 0x000fe80000100800 */
[----:B------:R-:W-:Y:S04]  /*16b0*/  STL [R1+0x1b0], R51 ;  /* 0x0001b03301007387 */ /* 0x000fe80000100800 */
[----:B------:R-:W-:Y:S04]  /*16c0*/  STL [R1+0x1ac], R50 ;  /* 0x0001ac3201007387 */ /* 0x000fe80000100800 */
[----:B------:R-:W-:Y:S01]  /*16d0*/  STL [R1+0x1a8], R49 ;  /* 0x0001a83101007387 */ /* 0x000fe20000100800 */
[----:B------:R-:W-:-:S03]  /*16e0*/  IADD3 R244, R2, 0x180, RZ ;  /* 0x0000018002f47810 */ /* 0x000fc60007ffe0ff */
[----:B------:R-:W-:Y:S04]  /*16f0*/  STL [R1+0x1a4], R48 ;  /* 0x0001a43001007387 */ /* 0x000fe80000100800 */
[----:B------:R-:W-:Y:S01]  /*1700*/  STL [R1+0x1a0], R47 ;  /* 0x0001a02f01007387 */ /* 0x000fe20000100800 */
[----:B------:R-:W-:-:S03]  /*1710*/  IADD3 R240, R2, 0x100, RZ ;  /* 0x0000010002f07810 */ /* 0x000fc60007ffe0ff */
[----:B------:R-:W-:Y:S04]  /*1720*/  STL [R1+0x19c], R46 ;  /* 0x00019c2e01007387 */ /* 0x000fe80000100800 */
[----:B------:R0:W-:Y:S01]  /*1730*/  STL [R1+0x198], R45 ;  /* 0x0001982d01007387 */ /* 0x0001e20000100800 */
[----:B-1----:R-:W-:-:S03]  /*1740*/  IMAD.WIDE.U32 R200, R2, R249, c[0x0][0x208] ;  /* 0x0000820002c87625 */ /* 0x002fc600078e00f9 */
[----:B0-----:R0:W4:Y:S01]  /*1750*/  LDG.E.128 R56, [R204.64+0x10] ;  /* 0x00001004cc387981 */ /* 0x001122000c1e1d00 */
[----:B------:R-:W-:Y:S01]  /*1760*/  IMAD.WIDE.U32 R244, R244, R249, c[0x0][0x208] ;  /* 0x00008200f4f47625 */ /* 0x000fe200078e00f9 */
[----:B------:R-:W-:Y:S02]  /*1770*/  MOV R128, R228 ;  /* 0x000000e400807202 */ /* 0x000fe40000000f00 */
[----:B------:R-:W4:Y:S01]  /*1780*/  LDG.E.128 R200, [R200.64] ;  /* 0x00000004c8c87981 */ /* 0x000f22000c1e1d00 */
[----:B------:R-:W-:Y:S01]  /*1790*/  IADD3 R45, R3, 0x200, RZ ;  /* 0x00000200032d7810 */ /* 0x000fe20007ffe0ff */
[-C--:B------:R-:W-:Y:S02]  /*17a0*/  IMAD.WIDE.U32 R216, R212, R83.reuse, c[0x0][0x188] ;  /* 0x00006200d4d87625 */ /* 0x080fe400078e0053 */
[----:B------:R-:W4:Y:S02]  /*17b0*/  LDG.E.128 R244, [R244.64] ;  /* 0x00000004f4f47981 */ /* 0x000f24000c1e1d00 */
[----:B------:R-:W-:-:S04]  /*17c0*/  IMAD.WIDE.U32 R232, R45, R83, c[0x0][0x188] ;  /* 0x000062002de87625 */ /* 0x000fc800078e0053 */
[----:B------:R-:W-:-:S04]  /*17d0*/  IMAD.WIDE.U32 R224, R224, R83, c[0x0][0x188] ;  /* 0x00006200e0e07625 */ /* 0x000fc800078e0053 */
[----:B------:R-:W-:Y:S02]  /*17e0*/  IMAD.MOV.U32 R129, RZ, RZ, R229 ;  /* 0x000000ffff817224 */ /* 0x000fe400078e00e5 */
[----:B------:R-:W-:Y:S01]  /*17f0*/  IMAD.MOV.U32 R125, RZ, RZ, R213 ;  /* 0x000000ffff7d7224 */ /* 0x000fe200078e00d5 */
[----:B------:R1:W4:Y:S01]  /*1800*/  LDG.E.128 R228, [R232.64] ;  /* 0x00000004e8e47981 */ /* 0x000322000c1e1d00 */
[----:B------:R-:W-:Y:S01]  /*1810*/  IMAD.WIDE.U32 R240, R240, R249, c[0x0][0x208] ;  /* 0x00008200f0f07625 */ /* 0x000fe200078e00f9 */
[----:B------:R-:W-:-:S03]  /*1820*/  MOV R134, R226 ;  /* 0x000000e200867202 */ /* 0x000fc60000000f00 */
[----:B------:R-:W-:Y:S01]  /*1830*/  IMAD.MOV.U32 R135, RZ, RZ, R227 ;  /* 0x000000ffff877224 */ /* 0x000fe200078e00e3 */
[----:B--2---:R-:W-:Y:S01]  /*1840*/  MOV R130, R220 ;  /* 0x000000dc00827202 */ /* 0x004fe20000000f00 */
[----:B------:R-:W-:Y:S01]  /*1850*/  IMAD.MOV.U32 R131, RZ, RZ, R221 ;  /* 0x000000ffff837224 */ /* 0x000fe200078e00dd */
[----:B-1----:R-:W2:Y:S01]  /*1860*/  LDG.E.128 R232, [R232.64+0x10] ;  /* 0x00001004e8e87981 */ /* 0x002ea2000c1e1d00 */
[----:B---3--:R-:W-:Y:S01]  /*1870*/  MOV R132, R222 ;  /* 0x000000de00847202 */ /* 0x008fe20000000f00 */
[----:B------:R-:W-:Y:S02]  /*1880*/  IMAD.MOV.U32 R133, RZ, RZ, R223 ;  /* 0x000000ffff857224 */ /* 0x000fe400078e00df */
[----:B------:R-:W3:Y:S04]  /*1890*/  LDG.E.128 R240, [R240.64] ;  /* 0x00000004f0f07981 */ /* 0x000ee8000c1e1d00 */
[----:B------:R1:W3:Y:S01]  /*18a0*/  LDG.E.128 R220, [R224.64] ;  /* 0x00000004e0dc7981 */ /* 0x0002e2000c1e1d00 */
[----:B------:R-:W-:Y:S01]  /*18b0*/  IMAD.MOV.U32 R55, RZ, RZ, R208 ;  /* 0x000000ffff377224 */ /* 0x000fe200078e00d0 */
[----:B------:R-:W-:Y:S01]  /*18c0*/  MOV R54, R209 ;  /* 0x000000d100367202 */ /* 0x000fe20000000f00 */
[----:B------:R-:W-:Y:S01]  /*18d0*/  IMAD.WIDE.U32 R208, R214, R83, c[0x0][0x188] ;  /* 0x00006200d6d07625 */ /* 0x000fe200078e0053 */
[----:B------:R-:W-:Y:S01]  /*18e0*/  MOV R50, R211 ;  /* 0x000000d300327202 */ /* 0x000fe20000000f00 */
[----:B------:R1:W3:Y:S02]  /*18f0*/  LDG.E.128 R212, [R216.64] ;  /* 0x00000004d8d47981 */ /* 0x0002e4000c1e1d00 */
[----:B------:R-:W-:-:S02]  /*1900*/  IMAD.MOV.U32 R51, RZ, RZ, R210 ;  /* 0x000000ffff337224 */ /* 0x000fc400078e00d2 */
[----:B0-----:R0:W3:Y:S04]  /*1910*/  LDG.E.128 R204, [R208.64] ;  /* 0x00000004d0cc7981 */ /* 0x0010e8000c1e1d00 */
[----:B-1----:R-:W3:Y:S04]  /*1920*/  LDG.E.128 R224, [R224.64+0x10] ;  /* 0x00001004e0e07981 */ /* 0x002ee8000c1e1d00 */
[----:B------:R-:W3:Y:S04]  /*1930*/  LDG.E.128 R216, [R216.64+0x10] ;  /* 0x00001004d8d87981 */ /* 0x000ee8000c1e1d00 */
[----:B0-----:R-:W3:Y:S01]  /*1940*/  LDG.E.128 R208, [R208.64+0x10] ;  /* 0x00001004d0d07981 */ /* 0x001ee2000c1e1d00 */
[----:B------:R-:W-:Y:S01]  /*1950*/  ISETP.GE.AND P1, PT, R125, 0x1, PT ;  /* 0x000000017d00780c */ /* 0x000fe20003f26270 */
[----:B------:R-:W0:Y:S01]  /*1960*/  LDC.U8 R48, c[0x0][0x1f0] ;  /* 0x00007c00ff307b82 */ /* 0x000e220000000000 */
[C---:B------:R-:W-:Y:S01]  /*1970*/  IADD3 R236, R2.reuse, 0x80, RZ ;  /* 0x0000008002ec7810 */ /* 0x040fe20007ffe0ff */
[----:B------:R1:W-:Y:S01]  /*1980*/  STL [R1+0x194], R44 ;  /* 0x0001942c01007387 */ /* 0x0003e20000100800 */
[----:B------:R-:W-:-:S09]  /*1990*/  IADD3 R248, R2, 0x200, RZ ;  /* 0x0000020002f87810 */ /* 0x000fd20007ffe0ff */
[----:B------:R-:W-:-:S05]  /*19a0*/  @P1 IADD3 R2, R125, -0x1, RZ ;  /* 0xffffffff7d021810 */ /* 0x000fca0007ffe0ff */
[----:B------:R-:W-:-:S05]  /*19b0*/  @P1 IMAD R2, R2, c[0x0][0x168], RZ ;  /* 0x00005a0002021a24 */ /* 0x000fca00078e02ff */
[----:B-1----:R-:W-:Y:S02]  /*19c0*/  @P1 SHF.R.S32.HI R44, RZ, 0x1f, R2 ;  /* 0x0000001fff2c1819 */ /* 0x002fe40000011402 */
[----:B0-----:R-:W-:Y:S02]  /*19d0*/  ISETP.NE.AND P0, PT, R48, RZ, PT ;  /* 0x000000ff3000720c */ /* 0x001fe40003f05270 */
[----:B------:R-:W-:Y:S01]  /*19e0*/  @P1 LEA.HI R48, R44, R2, RZ, 0x3 ;  /* 0x000000022c301211 */ /* 0x000fe200078f18ff */
[----:B------:R-:W-:Y:S01]  /*19f0*/  HFMA2.MMA R44, -RZ, RZ, 0, 0 ;  /* 0x00000000ff2c7435 */ /* 0x000fe200000001ff */
[----:B------:R-:W-:Y:S01]  /*1a00*/  MOV R49, R129 ;  /* 0x0000008100317202 */ /* 0x000fe20000000f00 */
[----:B------:R-:W-:Y:S01]  /*1a10*/  IMAD.MOV.U32 R124, RZ, RZ, R134 ;  /* 0x000000ffff7c7224 */ /* 0x000fe200078e0086 */
[----:B------:R-:W-:-:S03]  /*1a20*/  MOV R125, R135 ;  /* 0x00000087007d7202 */ /* 0x000fc60000000f00 */
[----:B------:R-:W-:Y:S02]  /*1a30*/  @P1 LEA.HI.SX32 R44, R48, R127, 0x1d ;  /* 0x0000007f302c1211 */ /* 0x000fe400078feaff */
[----:B------:R-:W-:Y:S01]  /*1a40*/  MOV R127, R133 ;  /* 0x00000085007f7202 */ /* 0x000fe20000000f00 */
[----:B------:R-:W-:Y:S01]  /*1a50*/  IMAD.MOV.U32 R48, RZ, RZ, R128 ;  /* 0x000000ffff307224 */ /* 0x000fe200078e0080 */
[----:B----4-:R-:W-:Y:S02]  /*1a60*/  FSEL R2, R126, RZ, !P0 ;  /* 0x000000ff7e027208 */ /* 0x010fe40004000000 */
[----:B------:R-:W-:-:S04]  /*1a70*/  ISETP.NE.U32.AND P0, PT, RZ, c[0x0][0x218], PT ;  /* 0x00008600ff007a0c */ /* 0x000fc80003f05070 */
[----:B------:R-:W-:Y:S01]  /*1a80*/  ISETP.NE.AND.EX P0, PT, RZ, c[0x0][0x21c], PT, P0 ;  /* 0x00008700ff007a0c */ /* 0x000fe20003f05300 */
[----:B------:R-:W-:Y:S02]  /*1a90*/  IMAD.MOV.U32 R126, RZ, RZ, R132 ;  /* 0x000000ffff7e7224 */ /* 0x000fe400078e0084 */
[C---:B------:R-:W-:Y:S02]  /*1aa0*/  FADD.FTZ R81, -R2.reuse, R55 ;  /* 0x0000003702517221 */ /* 0x040fe40000010100 */
[C---:B------:R-:W-:Y:S02]  /*1ab0*/  FADD.FTZ R80, -R2.reuse, R54 ;  /* 0x0000003602507221 */ /* 0x040fe40000010100 */
[C---:B------:R-:W-:Y:S01]  /*1ac0*/  FADD.FTZ R79, -R2.reuse, R51 ;  /* 0x00000033024f7221 */ /* 0x040fe20000010100 */
[----:B------:R-:W-:Y:S01]  /*1ad0*/  MOV R51, R131 ;  /* 0x0000008300337202 */ /* 0x000fe20000000f00 */
[----:B------:R-:W-:Y:S02]  /*1ae0*/  FADD.FTZ R78, -R2, R50 ;  /* 0x00000032024e7221 */ /* 0x000fe40000010100 */
[----:B------:R-:W-:-:S02]  /*1af0*/  IMAD.MOV.U32 R50, RZ, RZ, R130 ;  /* 0x000000ffff327224 */ /* 0x000fc400078e0082 */
[----:B------:R0:W5:Y:S04]  /*1b00*/  @P0 LDG.E.128 R168, [R126.64] ;  /* 0x000000047ea80981 */ /* 0x000168000c1e1d00 */
[----:B------:R0:W5:Y:S04]  /*1b10*/  @P0 LDG.E.128 R172, [R126.64+0x10] ;  /* 0x000010047eac0981 */ /* 0x000168000c1e1d00 */
[----:B------:R1:W5:Y:S04]  /*1b20*/  @P0 LDG.E.128 R144, [R48.64] ;  /* 0x0000000430900981 */ /* 0x000368000c1e1d00 */
[----:B------:R1:W5:Y:S01]  /*1b30*/  @P0 LDG.E.128 R148, [R48.64+0x10] ;  /* 0x0000100430940981 */ /* 0x000362000c1e1d00 */
[----:B------:R-:W-:Y:S01]  /*1b40*/  MOV R53, R56 ;  /* 0x0000003800357202 */ /* 0x000fe20000000f00 */
[----:B------:R-:W-:Y:S01]  /*1b50*/  IMAD.MOV.U32 R52, RZ, RZ, R57 ;  /* 0x000000ffff347224 */ /* 0x000fe200078e0039 */
[----:B------:R-:W-:Y:S01]  /*1b60*/  MOV R47, R58 ;  /* 0x0000003a002f7202 */ /* 0x000fe20000000f00 */
[----:B------:R-:W-:Y:S01]  /*1b70*/  IMAD.MOV.U32 R46, RZ, RZ, R59 ;  /* 0x000000ffff2e7224 */ /* 0x000fe200078e003b */
[--C-:B------:R-:W-:Y:S01]  /*1b80*/  PRMT R135, RZ, 0x5410, R200.reuse ;  /* 0x00005410ff877816 */ /* 0x100fe200000000c8 */
[----:B------:R-:W-:Y:S01]  /*1b90*/  FADD.FTZ R77, -R2, R53 ;  /* 0x00000035024d7221 */ /* 0x000fe20000010100 */
[----:B------:R-:W-:Y:S01]  /*1ba0*/  PRMT R134, RZ, 0x7610, R200 ;  /* 0x00007610ff867816 */ /* 0x000fe200000000c8 */
[----:B0----5:R-:W-:Y:S01]  /*1bb0*/  FMUL.FTZ R127, R0, R81 ;  /* 0x00000051007f7220 */ /* 0x021fe20000410000 */
[--C-:B------:R-:W-:Y:S01]  /*1bc0*/  PRMT R133, RZ, 0x5410, R201.reuse ;  /* 0x00005410ff857816 */ /* 0x100fe200000000c9 */
[----:B------:R0:W5:Y:S01]  /*1bd0*/  @P0 LDG.E.128 R160, [R124.64] ;  /* 0x000000047ca00981 */ /* 0x000162000c1e1d00 */
[----:B------:R-:W-:Y:S01]  /*1be0*/  PRMT R132, RZ, 0x7610, R201 ;  /* 0x00007610ff847816 */ /* 0x000fe200000000c9 */
[----:B------:R-:W-:Y:S01]  /*1bf0*/  @P0 IMAD.WIDE.U32 R200, R45, R83, c[0x0][0x218] ;  /* 0x000086002dc80625 */ /* 0x000fe200078e0053 */
[--C-:B------:R-:W-:Y:S01]  /*1c00*/  PRMT R74, RZ, 0x5410, R244.reuse ;  /* 0x00005410ff4a7816 */ /* 0x100fe200000000f4 */
[----:B------:R0:W5:Y:S01]  /*1c10*/  @P0 LDG.E.128 R164, [R124.64+0x10] ;  /* 0x000010047ca40981 */ /* 0x000162000c1e1d00 */
[----:B------:R-:W-:Y:S01]  /*1c20*/  PRMT R72, RZ, 0x7610, R244 ;  /* 0x00007610ff487816 */ /* 0x000fe200000000f4 */
[----:B------:R-:W-:-:S02]  /*1c30*/  FADD.FTZ R76, -R2, R52 ;  /* 0x00000034024c7221 */ /* 0x000fc40000010100 */
[----:B------:R-:W-:Y:S01]  /*1c40*/  FADD.FTZ R75, -R2, R47 ;  /* 0x0000002f024b7221 */ /* 0x000fe20000010100 */
[----:B------:R4:W5:Y:S01]  /*1c50*/  @P0 LDG.E.128 R152, [R50.64] ;  /* 0x0000000432980981 */ /* 0x000962000c1e1d00 */
[----:B------:R-:W-:Y:S02]  /*1c60*/  FMUL.FTZ R244, R0, R80 ;  /* 0x0000005000f47220 */ /* 0x000fe40000410000 */
[----:B------:R-:W-:Y:S01]  /*1c70*/  FADD.FTZ R73, -R2, R46 ;  /* 0x0000002e02497221 */ /* 0x000fe20000010100 */
[----:B------:R4:W5:Y:S01]  /*1c80*/  @P0 LDG.E.128 R156, [R50.64+0x10] ;  /* 0x00001004329c0981 */ /* 0x000962000c1e1d00 */
[C---:B0-----:R-:W-:Y:S02]  /*1c90*/  FMUL.FTZ R125, R0.reuse, R79 ;  /* 0x0000004f007d7220 */ /* 0x041fe40000410000 */
[C---:B------:R-:W-:Y:S01]  /*1ca0*/  FMUL.FTZ R124, R0.reuse, R76 ;  /* 0x0000004c007c7220 */ /* 0x040fe20000410000 */
[----:B------:R0:W-:Y:S01]  /*1cb0*/  STL [R1+0xac], R127 ;  /* 0x0000ac7f01007387 */ /* 0x0001e20000100800 */
[----:B------:R-:W-:-:S03]  /*1cc0*/  FMUL.FTZ R83, R0, R73 ;  /* 0x0000004900537220 */ /* 0x000fc60000410000 */
[----:B------:R-:W-:Y:S04]  /*1cd0*/  STL [R1+0xec], R244 ;  /* 0x0000ecf401007387 */ /* 0x000fe80000100800 */
[----:B------:R-:W-:Y:S01]  /*1ce0*/  STL [R1+0xe8], R125 ;  /* 0x0000e87d01007387 */ /* 0x000fe20000100800 */
[C---:B------:R-:W-:Y:S02]  /*1cf0*/  FADD.FTZ R228, -R2.reuse, R228 ;  /* 0x000000e402e47221 */ /* 0x040fe40000010100 */
[C---:B------:R-:W-:Y:S02]  /*1d00*/  FADD.FTZ R229, -R2.reuse, R229 ;  /* 0x000000e502e57221 */ /* 0x040fe40000010100 */
[C---:B------:R-:W-:Y:S02]  /*1d10*/  FADD.FTZ R230, -R2.reuse, R230 ;  /* 0x000000e602e67221 */ /* 0x040fe40000010100 */
[----:B------:R-:W-:Y:S01]  /*1d20*/  FADD.FTZ R231, -R2, R231 ;  /* 0x000000e702e77221 */ /* 0x000fe20000010100 */
[----:B------:R-:W-:-:S02]  /*1d30*/  PRMT R64, RZ, 0x5410, R246 ;  /* 0x00005410ff407816 */ /* 0x000fc400000000f6 */
[----:B------:R-:W-:Y:S02]  /*1d40*/  PRMT R62, RZ, 0x7610, R246 ;  /* 0x00007610ff3e7816 */ /* 0x000fe400000000f6 */
[--C-:B------:R-:W-:Y:S02]  /*1d50*/  PRMT R69, RZ, 0x5410, R245.reuse ;  /* 0x00005410ff457816 */ /* 0x100fe400000000f5 */
[----:B------:R-:W-:Y:S01]  /*1d60*/  PRMT R67, RZ, 0x7610, R245 ;  /* 0x00007610ff437816 */ /* 0x000fe200000000f5 */
[C---:B--2---:R-:W-:Y:S02]  /*1d70*/  FADD.FTZ R232, -R2.reuse, R232 ;  /* 0x000000e802e87221 */ /* 0x044fe40000010100 */
[C---:B------:R-:W-:Y:S02]  /*1d80*/  FADD.FTZ R233, -R2.reuse, R233 ;  /* 0x000000e902e97221 */ /* 0x040fe40000010100 */
[C---:B------:R-:W-:Y:S02]  /*1d90*/  FADD.FTZ R234, -R2.reuse, R234 ;  /* 0x000000ea02ea7221 */ /* 0x040fe40000010100 */
[----:B---3--:R-:W-:-:S02]  /*1da0*/  FADD.FTZ R221, -R2, R221 ;  /* 0x000000dd02dd7221 */ /* 0x008fc40000010100 */
[C---:B------:R-:W-:Y:S02]  /*1db0*/  FADD.FTZ R222, -R2.reuse, R222 ;  /* 0x000000de02de7221 */ /* 0x040fe40000010100 */
[C---:B------:R-:W-:Y:S02]  /*1dc0*/  FADD.FTZ R223, -R2.reuse, R223 ;  /* 0x000000df02df7221 */ /* 0x040fe40000010100 */
[C---:B------:R-:W-:Y:S02]  /*1dd0*/  FADD.FTZ R58, -R2.reuse, R212 ;  /* 0x000000d4023a7221 */ /* 0x040fe40000010100 */
[C---:B------:R-:W-:Y:S01]  /*1de0*/  FADD.FTZ R45, -R2.reuse, R220 ;  /* 0x000000dc022d7221 */ /* 0x040fe20000010100 */
[----:B------:R-:W-:Y:S01]  /*1df0*/  PRMT R220, RZ, 0x7610, R243 ;  /* 0x00007610ffdc7816 */ /* 0x000fe200000000f3 */
[C---:B------:R-:W-:Y:S01]  /*1e00*/  FADD.FTZ R71, -R2.reuse, R204 ;  /* 0x000000cc02477221 */ /* 0x040fe20000010100 */
[----:B------:R-:W-:Y:S01]  /*1e10*/  PRMT R212, RZ, 0x7610, R240 ;  /* 0x00007610ffd47816 */ /* 0x000fe200000000f0 */
[----:B------:R-:W-:-:S02]  /*1e20*/  FADD.FTZ R70, -R2, R205 ;  /* 0x000000cd02467221 */ /* 0x000fc40000010100 */
[C---:B------:R-:W-:Y:S02]  /*1e30*/  FADD.FTZ R68, -R2.reuse, R206 ;  /* 0x000000ce02447221 */ /* 0x040fe40000010100 */
[C---:B-1----:R-:W-:Y:S01]  /*1e40*/  FADD.FTZ R49, -R2.reuse, R218 ;  /* 0x000000da02317221 */ /* 0x042fe20000010100 */
[----:B------:R-:W-:Y:S01]  /*1e50*/  PRMT R218, RZ, 0x7610, R242 ;  /* 0x00007610ffda7816 */ /* 0x000fe200000000f2 */
        /* <DEDUP_REMOVED lines=11> */
[----:B------:R-:W-:Y:S02]  /*1f10*/  FADD.FTZ R227, -R2, R227 ;  /* 0x000000e302e37221 */ /* 0x000fe40000010100 */
[----:B------:R-:W-:Y:S01]  /*1f20*/  IMAD.WIDE.U32 R236, R236, R249, c[0x0][0x208] ;  /* 0x00008200ecec7625 */ /* 0x000fe200078e00f9 */
[----:B------:R-:W-:Y:S01]  /*1f30*/  PRMT R219, RZ, 0x5410, R242 ;  /* 0x00005410ffdb7816 */ /* 0x000fe200000000f2 */
[----:B------:R1:W5:Y:S02]  /*1f40*/  @P0 LDG.E.128 R176, [R200.64] ;  /* 0x00000004c8b00981 */ /* 0x000364000c1e1d00 */
[----:B------:R-:W-:Y:S01]  /*1f50*/  FADD.FTZ R210, -R2, R235 ;  /* 0x000000eb02d27221 */ /* 0x000fe20000010100 */
[----:B------:R-:W-:Y:S01]  /*1f60*/  PRMT R235, RZ, 0x5410, R243 ;  /* 0x00005410ffeb7816 */ /* 0x000fe200000000f3 */
[----:B------:R-:W-:Y:S01]  /*1f70*/  FMUL.FTZ R243, R0, R78 ;  /* 0x0000004e00f37220 */ /* 0x000fe20000410000 */
[----:B------:R-:W-:Y:S01]  /*1f80*/  PRMT R211, RZ, 0x5410, R240 ;  /* 0x00005410ffd37816 */ /* 0x000fe200000000f0 */
[----:B----4-:R-:W-:Y:S01]  /*1f90*/  FADD.FTZ R50, -R2, R217 ;  /* 0x000000d902327221 */ /* 0x010fe20000010100 */
[--C-:B------:R-:W-:Y:S01]  /*1fa0*/  PRMT R217, RZ, 0x5410, R241.reuse ;  /* 0x00005410ffd97816 */ /* 0x100fe200000000f1 */
[C---:B------:R-:W-:Y:S01]  /*1fb0*/  FMUL.FTZ R242, R0.reuse, R77 ;  /* 0x0000004d00f27220 */ /* 0x040fe20000410000 */
[----:B------:R-:W-:Y:S01]  /*1fc0*/  PRMT R240, RZ, 0x7610, R241 ;  /* 0x00007610fff07816 */ /* 0x000fe200000000f1 */
[C---:B------:R-:W-:Y:S01]  /*1fd0*/  FMUL.FTZ R241, R0.reuse, R75 ;  /* 0x0000004b00f17220 */ /* 0x040fe20000410000 */
[----:B------:R-:W-:Y:S01]  /*1fe0*/  STL [R1+0xe4], R243 ;  /* 0x0000e4f301007387 */ /* 0x000fe20000100800 */
[----:B------:R-:W-:-:S02]  /*1ff0*/  FMUL.FTZ R82, R0, R71 ;  /* 0x0000004700527220 */ /* 0x000fc40000410000 */
[C---:B------:R-:W-:Y:S01]  /*2000*/  FMUL.FTZ R81, R0.reuse, R70 ;  /* 0x0000004600517220 */ /* 0x040fe20000410000 */
[----:B------:R-:W-:Y:S01]  /*2010*/  STL [R1+0xe0], R242 ;  /* 0x0000e0f201007387 */ /* 0x000fe20000100800 */
[C---:B------:R-:W-:Y:S02]  /*2020*/  FMUL.FTZ R80, R0.reuse, R68 ;  /* 0x0000004400507220 */ /* 0x040fe40000410000 */
[C---:B------:R-:W-:Y:S01]  /*2030*/  FMUL.FTZ R79, R0.reuse, R66 ;  /* 0x00000042004f7220 */ /* 0x040fe20000410000 */
[----:B------:R-:W-:Y:S01]  /*2040*/  STL [R1+0xdc], R124 ;  /* 0x0000dc7c01007387 */ /* 0x000fe20000100800 */
[----:B------:R-:W-:-:S03]  /*2050*/  FMUL.FTZ R78, R0, R65 ;  /* 0x00000041004e7220 */ /* 0x000fc60000410000 */
[----:B------:R-:W-:Y:S01]  /*2060*/  STL [R1+0xd8], R241 ;  /* 0x0000d8f101007387 */ /* 0x000fe20000100800 */
[----:B------:R-:W-:-:S03]  /*2070*/  FMUL.FTZ R77, R0, R63 ;  /* 0x0000003f004d7220 */ /* 0x000fc60000410000 */
[----:B------:R-:W-:Y:S01]  /*2080*/  STL [R1+0xd4], R83 ;  /* 0x0000d45301007387 */ /* 0x000fe20000100800 */
[----:B------:R-:W-:-:S03]  /*2090*/  FMUL.FTZ R76, R0, R61 ;  /* 0x0000003d004c7220 */ /* 0x000fc60000410000 */
[----:B------:R-:W-:Y:S01]  /*20a0*/  STL [R1+0xd0], R82 ;  /* 0x0000d05201007387 */ /* 0x000fe20000100800 */
[----:B------:R-:W-:Y:S02]  /*20b0*/  FADD.FTZ R53, -R2, R215 ;  /* 0x000000d702357221 */ /* 0x000fe40000010100 */
[----:B------:R-:W-:Y:S01]  /*20c0*/  FMUL.FTZ R75, R0, R60 ;  /* 0x0000003c004b7220 */ /* 0x000fe20000410000 */
[----:B------:R-:W-:Y:S01]  /*20d0*/  STL [R1+0xcc], R81 ;  /* 0x0000cc5101007387 */ /* 0x000fe20000100800 */
[----:B------:R-:W-:Y:S02]  /*20e0*/  FADD.FTZ R52, -R2, R216 ;  /* 0x000000d802347221 */ /* 0x000fe40000010100 */
        /* <DEDUP_REMOVED lines=8> */
[----:B------:R-:W-:-:S03]  /*2170*/  FMUL.FTZ R66, R0, R52 ;  /* 0x0000003400427220 */ /* 0x000fc60000410000 */
[----:B------:R-:W-:Y:S04]  /*2180*/  STL [R1+0xb8], R76 ;  /* 0x0000b84c01007387 */ /* 0x000fe80000100800 */
[----:B------:R-:W-:Y:S04]  /*2190*/  STL [R1+0xb4], R75 ;  /* 0x0000b44b01007387 */ /* 0x000fe80000100800 */
[----:B------:R-:W-:Y:S04]  /*21a0*/  STL [R1+0xb0], R73 ;  /* 0x0000b04901007387 */ /* 0x000fe80000100800 */
[----:B------:R-:W-:Y:S04]  /*21b0*/  STL [R1+0xa8], R71 ;  /* 0x0000a84701007387 */ /* 0x000fe80000100800 */
[----:B------:R-:W-:Y:S04]  /*21c0*/  STL [R1+0xa4], R70 ;  /* 0x0000a44601007387 */ /* 0x000fe80000100800 */
[----:B------:R-:W-:Y:S04]  /*21d0*/  STL [R1+0xa0], R68 ;  /* 0x0000a04401007387 */ /* 0x000fe80000100800 */
[----:B------:R-:W-:Y:S04]  /*21e0*/  STL [R1+0x9c], R66 ;  /* 0x00009c4201007387 */ /* 0x000fe80000100800 */
[----:B------:R-:W2:Y:S04]  /*21f0*/  LDL R2, [R1+0x190] ;  /* 0x0001900001027983 */ /* 0x000ea80000100800 */
[----:B------:R-:W3:Y:S04]  /*2200*/  LDL R126, [R1+0x18c] ;  /* 0x00018c00017e7983 */ /* 0x000ee80000100800 */
[----:B------:R-:W4:Y:S04]  /*2210*/  LDL R246, [R1+0x188] ;  /* 0x0001880001f67983 */ /* 0x000f280000100800 */
[----:B------:R-:W4:Y:S01]  /*2220*/  LDL R245, [R1+0x184] ;  /* 0x0001840001f57983 */ /* 0x000f220000100800 */
[----:B------:R-:W-:-:S02]  /*2230*/  FMUL.FTZ R65, R0, R50 ;  /* 0x0000003200417220 */ /* 0x000fc40000410000 */
[C---:B------:R-:W-:Y:S01]  /*2240*/  FMUL.FTZ R63, R0.reuse, R49 ;  /* 0x00000031003f7220 */ /* 0x040fe20000410000 */
[--C-:B------:R-:W-:Y:S01]  /*2250*/  PRMT R131, RZ, 0x5410, R202.reuse ;  /* 0x00005410ff837816 */ /* 0x100fe200000000ca */
[C---:B------:R-:W-:Y:S01]  /*2260*/  FMUL.FTZ R61, R0.reuse, R47 ;  /* 0x0000002f003d7220 */ /* 0x040fe20000410000 */
[----:B------:R-:W-:Y:S01]  /*2270*/  PRMT R130, RZ, 0x7610, R202 ;  /* 0x00007610ff827816 */ /* 0x000fe200000000ca */
[C---:B------:R-:W-:Y:S01]  /*2280*/  FMUL.FTZ R60, R0.reuse, R45 ;  /* 0x0000002d003c7220 */ /* 0x040fe20000410000 */
[----:B------:R-:W-:Y:S01]  /*2290*/  STL [R1+0x98], R65 ;  /* 0x0000984101007387 */ /* 0x000fe20000100800 */
[C---:B------:R-:W-:Y:S02]  /*22a0*/  FMUL.FTZ R58, R0.reuse, R221 ;  /* 0x000000dd003a7220 */ /* 0x040fe40000410000 */
        /* <DEDUP_REMOVED lines=25> */
[----:B------:R-:W-:Y:S01]  /*2440*/  STL [R1+0x64], R47 ;  /* 0x0000642f01007387 */ /* 0x000fe20000100800 */
[----:B------:R-:W-:-:S03]  /*2450*/  FFMA.FTZ R4, R127, R135, R4 ;  /* 0x000000877f047223 */ /* 0x000fc60000010004 */
[----:B------:R-:W-:Y:S01]  /*2460*/  STL [R1+0x60], R45 ;  /* 0x0000602d01007387 */ /* 0x000fe20000100800 */
[----:B------:R-:W-:-:S03]  /*2470*/  FADD.FTZ R120, R120, R135 ;  /* 0x0000008778787221 */ /* 0x000fc60000010000 */
[----:B------:R-:W-:Y:S04]  /*2480*/  STL [R1+0x5c], R221 ;  /* 0x00005cdd01007387 */ /* 0x000fe80000100800 */
[----:B------:R-:W-:Y:S01]  /*2490*/  STL [R1+0x58], R222 ;  /* 0x000058de01007387 */ /* 0x000fe20000100800 */
[----:B------:R-:W-:-:S03]  /*24a0*/  IMAD.WIDE.U32 R248, R248, R249, c[0x0][0x208] ;  /* 0x00008200f8f87625 */ /* 0x000fc600078e00f9 */
[----:B------:R-:W-:Y:S01]  /*24b0*/  STL [R1+0x4c], R224 ;  /* 0x00004ce001007387 */ /* 0x000fe20000100800 */
[----:B------:R-:W-:Y:S02]  /*24c0*/  FFMA.FTZ R5, R244, R134, R5 ;  /* 0x00000086f4057223 */ /* 0x000fe40000010005 */
[----:B------:R-:W-:Y:S01]  /*24d0*/  FADD.FTZ R121, R121, R134 ;  /* 0x0000008679797221 */ /* 0x000fe20000010000 */
[----:B------:R-:W4:Y:S01]  /*24e0*/  LDG.E.128 R248, [R248.64] ;  /* 0x00000004f8f87981 */ /* 0x000f22000c1e1d00 */
[----:B------:R-:W-:Y:S02]  /*24f0*/  FFMA.FTZ R6, R125, R133, R6 ;  /* 0x000000857d067223 */ /* 0x000fe40000010006 */
[----:B------:R-:W-:Y:S01]  /*2500*/  FADD.FTZ R122, R122, R133 ;  /* 0x000000857a7a7221 */ /* 0x000fe20000010000 */
[----:B------:R-:W-:Y:S01]  /*2510*/  PRMT R129, RZ, 0x5410, R203 ;  /* 0x00005410ff817816 */ /* 0x000fe200000000cb */
[----:B------:R-:W-:Y:S01]  /*2520*/  FFMA.FTZ R7, R243, R132, R7 ;  /* 0x00000084f3077223 */ /* 0x000fe20000010007 */
[----:B------:R-:W4:Y:S01]  /*2530*/  LDG.E.128 R236, [R236.64] ;  /* 0x00000004ecec7981 */ /* 0x000f22000c1e1d00 */
[----:B------:R-:W-:Y:S01]  /*2540*/  FADD.FTZ R123, R123, R132 ;  /* 0x000000847b7b7221 */ /* 0x000fe20000010000 */
[----:B------:R-:W-:-:S02]  /*2550*/  PRMT R128, RZ, 0x7610, R203 ;  /* 0x00007610ff807816 */ /* 0x000fc400000000cb */
[----:B------:R-:W-:Y:S01]  /*2560*/  PRMT R59, RZ, 0x5410, R247 ;  /* 0x00005410ff3b7816 */ /* 0x000fe200000000f7 */
[----:B------:R1:W5:Y:S01]  /*2570*/  @P0 LDG.E.128 R180, [R200.64+0x10] ;  /* 0x00001004c8b40981 */ /* 0x000362000c1e1d00 */
[----:B--2---:R-:W-:-:S03]  /*2580*/  FMUL.FTZ R2, R2, R135 ;  /* 0x0000008702027220 */ /* 0x004fc60000410000 */
[----:B------:R2:W5:Y:S01]  /*2590*/  LDL.LU R135, [R1+0x260] ;  /* 0x0002600001877983 */ /* 0x0005620000300800 */
[----:B---3--:R-:W-:-:S03]  /*25a0*/  FMUL.FTZ R126, R126, R134 ;  /* 0x000000867e7e7220 */ /* 0x008fc60000410000 */
[----:B------:R-:W3:Y:S01]  /*25b0*/  LDL R227, [R1+0x180] ;  /* 0x0001800001e37983 */ /* 0x000ee20000100800 */
[----:B----4-:R-:W-:-:S03]  /*25c0*/  FMUL.FTZ R230, R246, R133 ;  /* 0x00000085f6e67220 */ /* 0x010fc60000410000 */
[----:B------:R2:W5:Y:S04]  /*25d0*/  LDL.LU R134, [R1+0x25c] ;  /* 0x00025c0001867983 */ /* 0x0005680000300800 */
[----:B------:R-:W4:Y:S01]  /*25e0*/  LDL R226, [R1+0x17c] ;  /* 0x00017c0001e27983 */ /* 0x000f220000100800 */
[----:B------:R-:W-:-:S03]  /*25f0*/  FMUL.FTZ R234, R245, R132 ;  /* 0x00000084f5ea7220 */ /* 0x000fc60000410000 */
[----:B------:R2:W5:Y:S04]  /*2600*/  LDL.LU R133, [R1+0x258] ;  /* 0x0002580001857983 */ /* 0x0005680000300800 */
[----:B------:R-:W2:Y:S04]  /*2610*/  LDL R229, [R1+0x178] ;  /* 0x0001780001e57983 */ /* 0x000ea80000100800 */
[----:B------:R0:W-:Y:S04]  /*2620*/  STL [R1+0x48], R126 ;  /* 0x0000487e01007387 */ /* 0x0001e80000100800 */
[----:B------:R0:W5:Y:S04]  /*2630*/  LDL.LU R132, [R1+0x254] ;  /* 0x0002540001847983 */ /* 0x0001680000300800 */
[----:B------:R-:W2:Y:S01]  /*2640*/  LDL R228, [R1+0x174] ;  /* 0x0001740001e47983 */ /* 0x000ea20000100800 */
[----:B------:R-:W-:-:S02]  /*2650*/  FADD.FTZ R116, R116, R131 ;  /* 0x0000008374747221 */ /* 0x000fc40000010000 */
[----:B------:R-:W-:Y:S01]  /*2660*/  FFMA.FTZ R8, R242, R131, R8 ;  /* 0x00000083f2087223 */ /* 0x000fe20000010008 */
[----:B------:R0:W-:Y:S01]  /*2670*/  STL [R1+0x40], R230 ;  /* 0x000040e601007387 */ /* 0x0001e20000100800 */
[----:B------:R-:W-:Y:S02]  /*2680*/  FADD.FTZ R117, R117, R130 ;  /* 0x0000008275757221 */ /* 0x000fe40000010000 */
[----:B------:R-:W-:Y:S02]  /*2690*/  FFMA.FTZ R9, R124, R130, R9 ;  /* 0x000000827c097223 */ /* 0x000fe40000010009 */
[----:B------:R-:W-:Y:S02]  /*26a0*/  FADD.FTZ R118, R118, R129 ;  /* 0x0000008176767221 */ /* 0x000fe40000010000 */
[----:B------:R-:W-:Y:S01]  /*26b0*/  FFMA.FTZ R10, R241, R129, R10 ;  /* 0x00000081f10a7223 */ /* 0x000fe2000001000a */
[----:B------:R-:W-:Y:S01]  /*26c0*/  PRMT R57, RZ, 0x7610, R247 ;  /* 0x00007610ff397816 */ /* 0x000fe200000000f7 */
[----:B------:R-:W-:-:S02]  /*26d0*/  FADD.FTZ R119, R119, R128 ;  /* 0x0000008077777221 */ /* 0x000fc40000010000 */
[----:B------:R-:W-:Y:S01]  /*26e0*/  FFMA.FTZ R11, R83, R128, R11 ;  /* 0x00000080530b7223 */ /* 0x000fe2000001000b */
[--C-:B------:R-:W-:Y:S02]  /*26f0*/  PRMT R48, RZ, 0x5410, R250.reuse ;  /* 0x00005410ff307816 */ /* 0x100fe400000000fa */
[----:B------:R-:W-:Y:S01]  /*2700*/  PRMT R46, RZ, 0x7610, R250 ;  /* 0x00007610ff2e7816 */ /* 0x000fe200000000fa */
[----:B---3--:R-:W-:Y:S02]  /*2710*/  FMUL.FTZ R233, R227, R131 ;  /* 0x00000083e3e97220 */ /* 0x008fe40000410000 */
[----:B------:R3:W5:Y:S04]  /*2720*/  LDL.LU R131, [R1+0x250] ;  /* 0x0002500001837983 */ /* 0x0007680000300800 */
[----:B------:R-:W3:Y:S01]  /*2730*/  LDL R227, [R1+0x170] ;  /* 0x0001700001e37983 */ /* 0x000ee20000100800 */
[----:B----4-:R-:W-:-:S03]  /*2740*/  FMUL.FTZ R232, R226, R130 ;  /* 0x00000082e2e87220 */ /* 0x010fc60000410000 */
[----:B------:R-:W-:Y:S04]  /*2750*/  STL [R1+0x3c], R234 ;  /* 0x00003cea01007387 */ /* 0x000fe80000100800 */
[----:B------:R4:W5:Y:S01]  /*2760*/  LDL.LU R130, [R1+0x24c] ;  /* 0x00024c0001827983 */ /* 0x0009620000300800 */
[----:B--2---:R-:W-:-:S03]  /*2770*/  FMUL.FTZ R231, R229, R129 ;  /* 0x00000081e5e77220 */ /* 0x004fc60000410000 */
[----:B------:R-:W2:Y:S04]  /*2780*/  LDL R226, [R1+0x16c] ;  /* 0x00016c0001e27983 */ /* 0x000ea80000100800 */
[----:B------:R-:W-:Y:S04]  /*2790*/  STL [R1+0x18], R233 ;  /* 0x000018e901007387 */ /* 0x000fe80000100800 */
[----:B------:R4:W5:Y:S01]  /*27a0*/  LDL.LU R129, [R1+0x248] ;  /* 0x0002480001817983 */ /* 0x0009620000300800 */
[----:B------:R-:W-:-:S03]  /*27b0*/  FMUL.FTZ R229, R228, R128 ;  /* 0x00000080e4e57220 */ /* 0x000fc60000410000 */
[----:B------:R-:W4:Y:S04]  /*27c0*/  LDL R250, [R1+0x168] ;  /* 0x0001680001fa7983 */ /* 0x000f280000100800 */
[----:B------:R-:W-:Y:S04]  /*27d0*/  STL [R1+0x14], R232 ;  /* 0x000014e801007387 */ /* 0x000fe80000100800 */
[----:B------:R0:W5:Y:S04]  /*27e0*/  LDL.LU R128, [R1+0x244] ;  /* 0x0002440001807983 */ /* 0x0001680000300800 */
[----:B------:R-:W4:Y:S04]  /*27f0*/  LDL R247, [R1+0x164] ;  /* 0x0001640001f77983 */ /* 0x000f280000100800 */
[----:B------:R-:W-:Y:S04]  /*2800*/  STL [R1+0x10], R231 ;  /* 0x000010e701007387 */ /* 0x000fe80000100800 */
[----:B------:R-:W4:Y:S04]  /*2810*/  LDL R246, [R1+0x160] ;  /* 0x0001600001f67983 */ /* 0x000f280000100800 */
[----:B------:R-:W-:Y:S04]  /*2820*/  STL [R1+0xc], R229 ;  /* 0x00000ce501007387 */ /* 0x000fe80000100800 */
[----:B------:R-:W4:Y:S04]  /*2830*/  LDL R228, [R1+0x15c] ;  /* 0x00015c0001e47983 */ /* 0x000f280000100800 */
[----:B------:R-:W4:Y:S01]  /*2840*/  LDL R245, [R1+0x158] ;  /* 0x0001580001f57983 */ /* 0x000f220000100800 */
[----:B------:R-:W-:-:S02]  /*2850*/  PRMT R216, RZ, 0x5410, R236 ;  /* 0x00005410ffd87816 */ /* 0x000fc400000000ec */
[----:B------:R-:W-:Y:S02]  /*2860*/  PRMT R236, RZ, 0x7610, R236 ;  /* 0x00007610ffec7816 */ /* 0x000fe400000000ec */
[--C-:B------:R-:W-:Y:S01]  /*2870*/  PRMT R215, RZ, 0x5410, R237.reuse ;  /* 0x00005410ffd77816 */ /* 0x100fe200000000ed */
[----:B------:R-:W-:Y:S01]  /*2880*/  FFMA.FTZ R12, R82, R216, R12 ;  /* 0x000000d8520c7223 */ /* 0x000fe2000001000c */
[----:B------:R-:W-:Y:S01]  /*2890*/  PRMT R237, RZ, 0x7610, R237 ;  /* 0x00007610ffed7816 */ /* 0x000fe200000000ed */
[----:B------:R-:W-:Y:S01]  /*28a0*/  FADD.FTZ R112, R112, R216 ;  /* 0x000000d870707221 */ /* 0x000fe20000010000 */
[--C-:B------:R-:W-:Y:S02]  /*28b0*/  PRMT R214, RZ, 0x5410, R238.reuse ;  /* 0x00005410ffd67816 */ /* 0x100fe400000000ee */
[----:B------:R-:W-:Y:S01]  /*28c0*/  PRMT R238, RZ, 0x7610, R238 ;  /* 0x00007610ffee7816 */ /* 0x000fe200000000ee */
[----:B------:R-:W-:Y:S02]  /*28d0*/  FFMA.FTZ R13, R81, R236, R13 ;  /* 0x000000ec510d7223 */ /* 0x000fe4000001000d */
[----:B------:R-:W-:Y:S01]  /*28e0*/  FADD.FTZ R113, R113, R236 ;  /* 0x000000ec71717221 */ /* 0x000fe20000010000 */
[----:B------:R-:W-:Y:S01]  /*28f0*/  PRMT R213, RZ, 0x5410, R239 ;  /* 0x00005410ffd57816 */ /* 0x000fe200000000ef */
[----:B------:R-:W-:-:S02]  /*2900*/  FFMA.FTZ R14, R80, R215, R14 ;  /* 0x000000d7500e7223 */ /* 0x000fc4000001000e */
[----:B------:R-:W-:Y:S02]  /*2910*/  FADD.FTZ R114, R114, R215 ;  /* 0x000000d772727221 */ /* 0x000fe40000010000 */
[----:B------:R-:W-:Y:S02]  /*2920*/  FADD.FTZ R110, R110, R213 ;  /* 0x000000d56e6e7221 */ /* 0x000fe40000010000 */
[----:B------:R-:W-:Y:S02]  /*2930*/  FFMA.FTZ R18, R76, R213, R18 ;  /* 0x000000d54c127223 */ /* 0x000fe40000010012 */
[----:B---3--:R-:W-:-:S05]  /*2940*/  FMUL.FTZ R227, R227, R216 ;  /* 0x000000d8e3e37220 */ /* 0x008fca0000410000 */
[----:B------:R-:W-:Y:S01]  /*2950*/  STL [R1+0x8], R227 ;  /* 0x000008e301007387 */ /* 0x000fe20000100800 */
[----:B--2---:R-:W-:-:S05]  /*2960*/  FMUL.FTZ R226, R226, R236 ;  /* 0x000000ece2e27220 */ /* 0x004fca0000410000 */
[----:B------:R-:W-:Y:S04]  /*2970*/  STL [R1+0x4], R226 ;  /* 0x000004e201007387 */ /* 0x000fe80000100800 */
[----:B------:R-:W2:Y:S01]  /*2980*/  LDL R236, [R1+0x154] ;  /* 0x0001540001ec7983 */ /* 0x000ea20000100800 */
[----:B----4-:R-:W-:-:S05]  /*2990*/  FMUL.FTZ R216, R250, R215 ;  /* 0x000000d7fad87220 */ /* 0x010fca0000410000 */
[----:B------:R3:W-:Y:S01]  /*29a0*/  STL [R1], R216 ;  /* 0x000000d801007387 */ /* 0x0007e20000100800 */
[----:B------:R-:W-:Y:S02]  /*29b0*/  FMUL.FTZ R250, R247, R237 ;  /* 0x000000edf7fa7220 */ /* 0x000fe40000410000 */
[----:B------:R-:W-:Y:S02]  /*29c0*/  FMUL.FTZ R247, R246, R214 ;  /* 0x000000d6f6f77220 */ /* 0x000fe40000410000 */
[----:B------:R-:W-:Y:S02]  /*29d0*/  FMUL.FTZ R246, R228, R238 ;  /* 0x000000eee4f67220 */ /* 0x000fe40000410000 */
[----:B------:R-:W4:Y:S01]  /*29e0*/  LDL R228, [R1+0x150] ;  /* 0x0001500001e47983 */ /* 0x000f220000100800 */
[----:B------:R-:W-:Y:S02]  /*29f0*/  FMUL.FTZ R245, R245, R213 ;  /* 0x000000d5f5f57220 */ /* 0x000fe40000410000 */
[----:B------:R-:W-:-:S02]  /*2a00*/  FFMA.FTZ R213, R127, R2, RZ ;  /* 0x000000027fd57223 */ /* 0x000fc400000100ff */
[----:B0-----:R0:W5:Y:S04]  /*2a10*/  LDL.LU R127, [R1+0x240] ;  /* 0x00024000017f7983 */ /* 0x0011680000300800 */
[----:B------:R-:W2:Y:S01]  /*2a20*/  LDL R215, [R1+0x14c] ;  /* 0x00014c0001d77983 */ /* 0x000ea20000100800 */
[----:B------:R-:W-:Y:S02]  /*2a30*/  FADD.FTZ R108, R108, R214 ;  /* 0x000000d66c6c7221 */ /* 0x000fe40000010000 */
[----:B------:R-:W-:Y:S02]  /*2a40*/  FFMA.FTZ R16, R78, R214, R16 ;  /* 0x000000d64e107223 */ /* 0x000fe40000010010 */
[----:B------:R-:W-:Y:S02]  /*2a50*/  FADD.FTZ R214, RZ, R2 ;  /* 0x00000002ffd67221 */ /* 0x000fe40000010000 */
[----:B------:R-:W-:-:S02]  /*2a60*/  FFMA.FTZ R213, R244, R126, R213 ;  /* 0x0000007ef4d57223 */ /* 0x000fc400000100d5 */
[----:B------:R-:W-:Y:S02]  /*2a70*/  FADD.FTZ R214, R214, R126 ;  /* 0x0000007ed6d67221 */ /* 0x000fe40000010000 */
[----:B------:R-:W-:Y:S01]  /*2a80*/  FFMA.FTZ R213, R125, R230, R213 ;  /* 0x000000e67dd57223 */ /* 0x000fe200000100d5 */
[----:B------:R0:W5:Y:S01]  /*2a90*/  LDL.LU R126, [R1+0x23c] ;  /* 0x00023c00017e7983 */ /* 0x0001620000300800 */
[----:B------:R-:W-:Y:S02]  /*2aa0*/  FADD.FTZ R214, R214, R230 ;  /* 0x000000e6d6d67221 */ /* 0x000fe40000010000 */
[----:B------:R-:W-:Y:S01]  /*2ab0*/  FFMA.FTZ R213, R243, R234, R213 ;  /* 0x000000eaf3d57223 */ /* 0x000fe200000100d5 */
[----:B------:R0:W5:Y:S01]  /*2ac0*/  LDL.LU R125, [R1+0x238] ;  /* 0x00023800017d7983 */ /* 0x0001620000300800 */
[----:B------:R-:W-:Y:S02]  /*2ad0*/  FADD.FTZ R214, R214, R234 ;  /* 0x000000ead6d67221 */ /* 0x000fe40000010000 */
[----:B------:R-:W-:Y:S01]  /*2ae0*/  FFMA.FTZ R20, R73, R211, R20 ;  /* 0x000000d349147223 */ /* 0x000fe20000010014 */
[----:B------:R-:W3:Y:S01]  /*2af0*/  LDL R230, [R1+0x148] ;  /* 0x0001480001e67983 */ /* 0x000ee20000100800 */
[----:B------:R-:W-:-:S02]  /*2b00*/  FADD.FTZ R104, R104, R211 ;  /* 0x000000d368687221 */ /* 0x000fc40000010000 */
[----:B------:R-:W-:Y:S02]  /*2b10*/  FFMA.FTZ R213, R242, R233, R213 ;  /* 0x000000e9f2d57223 */ /* 0x000fe400000100d5 */
[----:B------:R-:W-:Y:S02]  /*2b20*/  FFMA.FTZ R21, R71, R212, R21 ;  /* 0x000000d447157223 */ /* 0x000fe40000010015 */
[----:B------:R-:W-:Y:S02]  /*2b30*/  FFMA.FTZ R213, R124, R232, R213 ;  /* 0x000000e87cd57223 */ /* 0x000fe400000100d5 */
[----:B------:R-:W-:Y:S02]  /*2b40*/  FADD.FTZ R105, R105, R212 ;  /* 0x000000d469697221 */ /* 0x000fe40000010000 */
[----:B----4-:R-:W-:Y:S02]  /*2b50*/  FMUL.FTZ R243, R228, R211 ;  /* 0x000000d3e4f37220 */ /* 0x010fe40000410000 */
[----:B------:R-:W-:Y:S01]  /*2b60*/  FADD.FTZ R211, R214, R233 ;  /* 0x000000e9d6d37221 */ /* 0x000fe20000010000 */
[----:B------:R-:W4:Y:S03]  /*2b70*/  LDL R228, [R1+0x144] ;  /* 0x0001440001e47983 */ /* 0x000f260000100800 */
[----:B------:R-:W-:Y:S01]  /*2b80*/  FADD.FTZ R211, R211, R232 ;  /* 0x000000e8d3d37221 */ /* 0x000fe20000010000 */
[----:B------:R0:W5:Y:S01]  /*2b90*/  LDL.LU R124, [R1+0x234] ;  /* 0x00023400017c7983 */ /* 0x0001620000300800 */
[----:B--2---:R-:W-:-:S03]  /*2ba0*/  FMUL.FTZ R242, R215, R212 ;  /* 0x000000d4d7f27220 */ /* 0x004fc60000410000 */
[----:B------:R-:W2:Y:S01]  /*2bb0*/  LDL R215, [R1+0x140] ;  /* 0x0001400001d77983 */ /* 0x000ea20000100800 */
[----:B------:R-:W-:Y:S02]  /*2bc0*/  FADD.FTZ R212, R211, R231 ;  /* 0x000000e7d3d47221 */ /* 0x000fe40000010000 */
[----:B------:R-:W-:-:S04]  /*2bd0*/  FFMA.FTZ R211, R241, R231, R213 ;  /* 0x000000e7f1d37223 */ /* 0x000fc800000100d5 */
[----:B------:R-:W-:Y:S02]  /*2be0*/  FFMA.FTZ R211, R83, R229, R211 ;  /* 0x000000e553d37223 */ /* 0x000fe400000100d3 */
[----:B------:R0:W5:Y:S04]  /*2bf0*/  LDL.LU R83, [R1+0x230] ;  /* 0x0002300001537983 */ /* 0x0001680000300800 */
[----:B------:R-:W4:Y:S01]  /*2c00*/  LDL R213, [R1+0x13c] ;  /* 0x00013c0001d57983 */ /* 0x000f220000100800 */
[----:B------:R-:W-:Y:S02]  /*2c10*/  FADD.FTZ R212, R212, R229 ;  /* 0x000000e5d4d47221 */ /* 0x000fe40000010000 */
[----:B------:R-:W-:Y:S01]  /*2c20*/  FFMA.FTZ R211, R82, R227, R211 ;  /* 0x000000e352d37223 */ /* 0x000fe200000100d3 */
[----:B------:R-:W-:Y:S01]  /*2c30*/  PRMT R239, RZ, 0x7610, R239 ;  /* 0x00007610ffef7816 */ /* 0x000fe200000000ef */
[----:B------:R-:W-:Y:S01]  /*2c40*/  FADD.FTZ R212, R212, R227 ;  /* 0x000000e3d4d47221 */ /* 0x000fe20000010000 */
[----:B------:R0:W5:Y:S01]  /*2c50*/  LDL.LU R82, [R1+0x22c] ;  /* 0x00022c0001527983 */ /* 0x0001620000300800 */
[----:B------:R-:W-:-:S02]  /*2c60*/  FFMA.FTZ R211, R81, R226, R211 ;  /* 0x000000e251d37223 */ /* 0x000fc400000100d3 */
[----:B------:R-:W-:Y:S01]  /*2c70*/  FADD.FTZ R212, R212, R226 ;  /* 0x000000e2d4d47221 */ /* 0x000fe20000010000 */
[----:B------:R-:W4:Y:S01]  /*2c80*/  LDL R214, [R1+0x138] ;  /* 0x0001380001d67983 */ /* 0x000f220000100800 */
[----:B------:R-:W-:Y:S02]  /*2c90*/  FADD.FTZ R111, R111, R239 ;  /* 0x000000ef6f6f7221 */ /* 0x000fe40000010000 */
[-C--:B------:R-:W-:Y:S01]  /*2ca0*/  FFMA.FTZ R19, R75, R239.reuse, R19 ;  /* 0x000000ef4b137223 */ /* 0x080fe20000010013 */
[----:B------:R0:W5:Y:S01]  /*2cb0*/  LDL.LU R81, [R1+0x228] ;  /* 0x0002280001517983 */ /* 0x0001620000300800 */
[----:B------:R-:W-:Y:S02]  /*2cc0*/  FMUL.FTZ R244, R236, R239 ;  /* 0x000000efecf47220 */ /* 0x000fe40000410000 */
[----:B------:R-:W-:Y:S02]  /*2cd0*/  FFMA.FTZ R211, R80, R216, R211 ;  /* 0x000000d850d37223 */ /* 0x000fe400000100d3 */
[----:B------:R0:W5:Y:S01]  /*2ce0*/  LDL.LU R80, [R1+0x224] ;  /* 0x0002240001507983 */ /* 0x0001620000300800 */
[----:B------:R-:W-:-:S03]  /*2cf0*/  FADD.FTZ R212, R212, R216 ;  /* 0x000000d8d4d47221 */ /* 0x000fc60000010000 */
[----:B---3--:R-:W3:Y:S01]  /*2d00*/  LDL R216, [R1+0x130] ;  /* 0x0001300001d87983 */ /* 0x008ee20000100800 */
[----:B------:R-:W-:Y:S02]  /*2d10*/  FADD.FTZ R109, R109, R238 ;  /* 0x000000ee6d6d7221 */ /* 0x000fe40000010000 */
[----:B------:R-:W-:Y:S02]  /*2d20*/  FFMA.FTZ R17, R77, R238, R17 ;  /* 0x000000ee4d117223 */ /* 0x000fe40000010011 */
[----:B--2---:R-:W-:Y:S02]  /*2d30*/  FMUL.FTZ R239, R215, R219 ;  /* 0x000000dbd7ef7220 */ /* 0x004fe40000410000 */
[----:B------:R-:W2:Y:S01]  /*2d40*/  LDL R215, [R1+0x134] ;  /* 0x0001340001d77983 */ /* 0x000ea20000100800 */
[----:B----4-:R-:W-:-:S03]  /*2d50*/  FMUL.FTZ R238, R213, R218 ;  /* 0x000000dad5ee7220 */ /* 0x010fc60000410000 */
[----:B------:R-:W4:Y:S01]  /*2d60*/  LDL R213, [R1+0x12c] ;  /* 0x00012c0001d57983 */ /* 0x000f220000100800 */
[----:B------:R-:W-:-:S04]  /*2d70*/  FFMA.FTZ R211, R79, R250, R211 ;  /* 0x000000fa4fd37223 */ /* 0x000fc800000100d3 */
[----:B------:R-:W-:-:S04]  /*2d80*/  FFMA.FTZ R211, R78, R247, R211 ;  /* 0x000000f74ed37223 */ /* 0x000fc800000100d3 */
[----:B------:R-:W-:Y:S02]  /*2d90*/  FFMA.FTZ R211, R77, R246, R211 ;  /* 0x000000f64dd37223 */ /* 0x000fe400000100d3 */
[----:B------:R-:W-:Y:S02]  /*2da0*/  FFMA.FTZ R15, R79, R237, R15 ;  /* 0x000000ed4f0f7223 */ /* 0x000fe4000001000f */
[----:B------:R0:W5:Y:S01]  /*2db0*/  LDL.LU R79, [R1+0x220] ;  /* 0x00022000014f7983 */ /* 0x0001620000300800 */
[----:B------:R-:W-:Y:S02]  /*2dc0*/  FFMA.FTZ R211, R76, R245, R211 ;  /* 0x000000f54cd37223 */ /* 0x000fe400000100d3 */
[----:B------:R-:W-:Y:S01]  /*2dd0*/  FADD.FTZ R115, R115, R237 ;  /* 0x000000ed73737221 */ /* 0x000fe20000010000 */
[----:B------:R0:W5:Y:S01]  /*2de0*/  LDL.LU R78, [R1+0x21c] ;  /* 0x00021c00014e7983 */ /* 0x0001620000300800 */
[----:B------:R-:W-:-:S03]  /*2df0*/  FMUL.FTZ R237, R214, R235 ;  /* 0x000000ebd6ed7220 */ /* 0x000fc60000410000 */
[----:B------:R0:W5:Y:S01]  /*2e00*/  LDL.LU R77, [R1+0x218] ;  /* 0x00021800014d7983 */ /* 0x0001620000300800 */
[----:B------:R-:W-:Y:S02]  /*2e10*/  FADD.FTZ R102, R102, R235 ;  /* 0x000000eb66667221 */ /* 0x000fe40000010000 */
[----:B------:R-:W-:Y:S01]  /*2e20*/  FFMA.FTZ R26, R63, R235, R26 ;  /* 0x000000eb3f1a7223 */ /* 0x000fe2000001001a */
[----:B------:R-:W4:Y:S01]  /*2e30*/  LDL R214, [R1+0x128] ;  /* 0x0001280001d67983 */ /* 0x000f220000100800 */
[-C--:B------:R-:W-:Y:S02]  /*2e40*/  FFMA.FTZ R28, R60, R74.reuse, R28 ;  /* 0x0000004a3c1c7223 */ /* 0x080fe4000001001c */
[----:B------:R-:W-:Y:S01]  /*2e50*/  FADD.FTZ R96, R96, R74 ;  /* 0x0000004a60607221 */ /* 0x000fe20000010000 */
[----:B------:R0:W5:Y:S01]  /*2e60*/  LDL.LU R76, [R1+0x214] ;  /* 0x00021400014c7983 */ /* 0x0001620000300800 */
[----:B---3--:R-:W-:Y:S02]  /*2e70*/  FMUL.FTZ R235, R216, R74 ;  /* 0x0000004ad8eb7220 */ /* 0x008fe40000410000 */
[----:B------:R-:W-:-:S02]  /*2e80*/  FFMA.FTZ R29, R58, R72, R29 ;  /* 0x000000483a1d7223 */ /* 0x000fc4000001001d */
[----:B------:R-:W-:Y:S02]  /*2e90*/  FADD.FTZ R97, R97, R72 ;  /* 0x0000004861617221 */ /* 0x000fe40000010000 */
[----:B--2---:R-:W-:Y:S02]  /*2ea0*/  FMUL.FTZ R236, R215, R220 ;  /* 0x000000dcd7ec7220 */ /* 0x004fe40000410000 */
[----:B------:R-:W-:Y:S02]  /*2eb0*/  FFMA.FTZ R215, R75, R244, R211 ;  /* 0x000000f44bd77223 */ /* 0x000fe400000100d3 */
[----:B------:R0:W5:Y:S04]  /*2ec0*/  LDL.LU R75, [R1+0x210] ;  /* 0x00021000014b7983 */ /* 0x0001680000300800 */
[----:B------:R0:W5:Y:S01]  /*2ed0*/  LDL.LU R74, [R1+0x20c] ;  /* 0x00020c00014a7983 */ /* 0x0001620000300800 */
[----:B------:R-:W-:-:S03]  /*2ee0*/  FFMA.FTZ R215, R73, R243, R215 ;  /* 0x000000f349d77223 */ /* 0x000fc600000100d7 */
[----:B------:R-:W2:Y:S01]  /*2ef0*/  LDL R211, [R1+0x124] ;  /* 0x0001240001d37983 */ /* 0x000ea20000100800 */
[----:B----4-:R-:W-:-:S03]  /*2f00*/  FMUL.FTZ R234, R213, R72 ;  /* 0x00000048d5ea7220 */ /* 0x010fc60000410000 */
[----:B------:R0:W5:Y:S04]  /*2f10*/  LDL.LU R73, [R1+0x208] ;  /* 0x0002080001497983 */ /* 0x0001680000300800 */
[----:B------:R0:W5:Y:S04]  /*2f20*/  LDL.LU R72, [R1+0x204] ;  /* 0x0002040001487983 */ /* 0x0001680000300800 */
[----:B------:R-:W3:Y:S01]  /*2f30*/  LDL R213, [R1+0x120] ;  /* 0x0001200001d57983 */ /* 0x000ee20000100800 */
[----:B------:R-:W-:-:S04]  /*2f40*/  FADD.FTZ R212, R212, R250 ;  /* 0x000000fad4d47221 */ /* 0x000fc80000010000 */
[----:B------:R-:W-:Y:S02]  /*2f50*/  FADD.FTZ R212, R212, R247 ;  /* 0x000000f7d4d47221 */ /* 0x000fe40000010000 */
[----:B------:R-:W-:Y:S02]  /*2f60*/  FMUL.FTZ R241, R230, R217 ;  /* 0x000000d9e6f17220 */ /* 0x000fe40000410000 */
[----:B------:R-:W-:Y:S02]  /*2f70*/  FADD.FTZ R212, R212, R246 ;  /* 0x000000f6d4d47221 */ /* 0x000fe40000010000 */
[----:B------:R-:W-:Y:S02]  /*2f80*/  FFMA.FTZ R215, R71, R242, R215 ;  /* 0x000000f247d77223 */ /* 0x000fe400000100d7 */
[----:B------:R-:W-:Y:S01]  /*2f90*/  FFMA.FTZ R23, R68, R240, R23 ;  /* 0x000000f044177223 */ /* 0x000fe20000010017 */
[----:B------:R0:W5:Y:S01]  /*2fa0*/  LDL.LU R71, [R1+0x200] ;  /* 0x0002000001477983 */ /* 0x0001620000300800 */
[----:B------:R-:W-:-:S02]  /*2fb0*/  FADD.FTZ R107, R107, R240 ;  /* 0x000000f06b6b7221 */ /* 0x000fc40000010000 */
[----:B------:R-:W-:Y:S02]  /*2fc0*/  FADD.FTZ R212, R212, R245 ;  /* 0x000000f5d4d47221 */ /* 0x000fe40000010000 */
[----:B------:R-:W-:Y:S02]  /*2fd0*/  FMUL.FTZ R240, R228, R240 ;  /* 0x000000f0e4f07220 */ /* 0x000fe40000410000 */
[C---:B------:R-:W-:Y:S02]  /*2fe0*/  FFMA.FTZ R215, R70.reuse, R241, R215 ;  /* 0x000000f146d77223 */ /* 0x040fe400000100d7 */
[----:B------:R-:W-:Y:S02]  /*2ff0*/  FFMA.FTZ R22, R70, R217, R22 ;  /* 0x000000d946167223 */ /* 0x000fe40000010016 */
[----:B------:R-:W-:Y:S01]  /*3000*/  FADD.FTZ R106, R106, R217 ;  /* 0x000000d96a6a7221 */ /* 0x000fe20000010000 */
[----:B------:R0:W5:Y:S01]  /*3010*/  LDL.LU R70, [R1+0x1fc] ;  /* 0x0001fc0001467983 */ /* 0x0001620000300800 */
[----:B------:R-:W-:-:S02]  /*3020*/  FFMA.FTZ R30, R56, R69, R30 ;  /* 0x00000045381e7223 */ /* 0x000fc4000001001e */
[----:B------:R-:W-:Y:S02]  /*3030*/  FADD.FTZ R98, R98, R69 ;  /* 0x0000004562627221 */ /* 0x000fe40000010000 */
[----:B------:R-:W-:Y:S02]  /*3040*/  FMUL.FTZ R233, R214, R69 ;  /* 0x00000045d6e97220 */ /* 0x000fe40000410000 */
[----:B------:R-:W-:Y:S01]  /*3050*/  FADD.FTZ R217, R212, R244 ;  /* 0x000000f4d4d97221 */ /* 0x000fe20000010000 */
[----:B------:R0:W5:Y:S01]  /*3060*/  LDL.LU R69, [R1+0x1f8] ;  /* 0x0001f80001457983 */ /* 0x0001620000300800 */
[----:B------:R-:W-:-:S03]  /*3070*/  FFMA.FTZ R215, R68, R240, R215 ;  /* 0x000000f044d77223 */ /* 0x000fc600000100d7 */
[----:B------:R-:W4:Y:S01]  /*3080*/  LDL R212, [R1+0x11c] ;  /* 0x00011c0001d47983 */ /* 0x000f220000100800 */
[----:B------:R-:W-:Y:S02]  /*3090*/  FFMA.FTZ R31, R55, R67, R31 ;  /* 0x00000043371f7223 */ /* 0x000fe4000001001f */
[----:B------:R-:W-:Y:S01]  /*30a0*/  FADD.FTZ R99, R99, R67 ;  /* 0x0000004363637221 */ /* 0x000fe20000010000 */
[----:B------:R0:W5:Y:S01]  /*30b0*/  LDL.LU R68, [R1+0x1f4] ;  /* 0x0001f40001447983 */ /* 0x0001620000300800 */
[C---:B------:R-:W-:Y:S02]  /*30c0*/  FFMA.FTZ R24, R66.reuse, R219, R24 ;  /* 0x000000db42187223 */ /* 0x040fe40000010018 */
[----:B------:R-:W-:Y:S02]  /*30d0*/  FFMA.FTZ R215, R66, R239, R215 ;  /* 0x000000ef42d77223 */ /* 0x000fe400000100d7 */
[C---:B------:R-:W-:Y:S02]  /*30e0*/  FFMA.FTZ R25, R65.reuse, R218, R25 ;  /* 0x000000da41197223 */ /* 0x040fe40000010019 */
[----:B------:R-:W-:-:S02]  /*30f0*/  FFMA.FTZ R215, R65, R238, R215 ;  /* 0x000000ee41d77223 */ /* 0x000fc400000100d7 */
[----:B------:R-:W-:Y:S02]  /*3100*/  FADD.FTZ R92, R92, R64 ;  /* 0x000000405c5c7221 */ /* 0x000fe40000010000 */
[-C--:B------:R-:W-:Y:S02]  /*3110*/  FFMA.FTZ R32, R53, R64.reuse, R32 ;  /* 0x0000004035207223 */ /* 0x080fe40000010020 */
[----:B--2---:R-:W-:Y:S02]  /*3120*/  FMUL.FTZ R232, R211, R67 ;  /* 0x00000043d3e87220 */ /* 0x004fe40000410000 */
[----:B------:R0:W5:Y:S04]  /*3130*/  LDL.LU R67, [R1+0x1f0] ;  /* 0x0001f00001437983 */ /* 0x0001680000300800 */
[----:B------:R0:W5:Y:S04]  /*3140*/  LDL.LU R66, [R1+0x1ec] ;  /* 0x0001ec0001427983 */ /* 0x0001680000300800 */
[----:B------:R-:W2:Y:S01]  /*3150*/  LDL R211, [R1+0x118] ;  /* 0x0001180001d37983 */ /* 0x000ea20000100800 */
[----:B---3--:R-:W-:-:S03]  /*3160*/  FMUL.FTZ R231, R213, R64 ;  /* 0x00000040d5e77220 */ /* 0x008fc60000410000 */
[----:B------:R0:W5:Y:S04]  /*3170*/  LDL.LU R65, [R1+0x1e8] ;  /* 0x0001e80001417983 */ /* 0x0001680000300800 */
[----:B------:R0:W5:Y:S04]  /*3180*/  LDL.LU R64, [R1+0x1e4] ;  /* 0x0001e40001407983 */ /* 0x0001680000300800 */
[----:B------:R-:W3:Y:S01]  /*3190*/  LDL R213, [R1+0x114] ;  /* 0x0001140001d57983 */ /* 0x000ee20000100800 */
[----:B------:R-:W-:Y:S02]  /*31a0*/  FFMA.FTZ R215, R63, R237, R215 ;  /* 0x000000ed3fd77223 */ /* 0x000fe400000100d7 */
[----:B------:R-:W-:Y:S01]  /*31b0*/  FADD.FTZ R93, R93, R62 ;  /* 0x0000003e5d5d7221 */ /* 0x000fe20000010000 */
[----:B------:R0:W5:Y:S01]  /*31c0*/  LDL.LU R63, [R1+0x1e0] ;  /* 0x0001e000013f7983 */ /* 0x0001620000300800 */
[----:B------:R-:W-:-:S02]  /*31d0*/  FFMA.FTZ R215, R61, R236, R215 ;  /* 0x000000ec3dd77223 */ /* 0x000fc400000100d7 */
[----:B------:R-:W-:Y:S02]  /*31e0*/  FFMA.FTZ R33, R52, R62, R33 ;  /* 0x0000003e34217223 */ /* 0x000fe40000010021 */
[----:B------:R-:W-:Y:S02]  /*31f0*/  FFMA.FTZ R27, R61, R220, R27 ;  /* 0x000000dc3d1b7223 */ /* 0x000fe4000001001b */
[----:B------:R-:W-:Y:S02]  /*3200*/  FFMA.FTZ R215, R60, R235, R215 ;  /* 0x000000eb3cd77223 */ /* 0x000fe400000100d7 */
[----:B------:R-:W-:Y:S02]  /*3210*/  FADD.FTZ R94, R94, R59 ;  /* 0x0000003b5e5e7221 */ /* 0x000fe40000010000 */
[----:B------:R-:W-:Y:S02]  /*3220*/  FFMA.FTZ R34, R225, R59, R34 ;  /* 0x0000003be1227223 */ /* 0x000fe40000010022 */
[----:B------:R-:W-:-:S02]  /*3230*/  FFMA.FTZ R215, R58, R234, R215 ;  /* 0x000000ea3ad77223 */ /* 0x000fc400000100d7 */
[----:B----4-:R-:W-:Y:S02]  /*3240*/  FMUL.FTZ R230, R212, R62 ;  /* 0x0000003ed4e67220 */ /* 0x010fe40000410000 */
[----:B------:R0:W5:Y:S04]  /*3250*/  LDL.LU R62, [R1+0x1dc] ;  /* 0x0001dc00013e7983 */ /* 0x0001680000300800 */
[----:B------:R0:W5:Y:S04]  /*3260*/  LDL.LU R61, [R1+0x1d8] ;  /* 0x0001d800013d7983 */ /* 0x0001680000300800 */
[----:B------:R-:W4:Y:S04]  /*3270*/  LDL R212, [R1+0x110] ;  /* 0x0001100001d47983 */ /* 0x000f280000100800 */
[----:B------:R0:W5:Y:S01]  /*3280*/  LDL.LU R60, [R1+0x1d4] ;  /* 0x0001d400013c7983 */ /* 0x0001620000300800 */
[----:B------:R-:W-:-:S02]  /*3290*/  FADD.FTZ R95, R95, R57 ;  /* 0x000000395f5f7221 */ /* 0x000fc40000010000 */
[----:B------:R-:W-:Y:S02]  /*32a0*/  FFMA.FTZ R35, R223, R57, R35 ;  /* 0x00000039df237223 */ /* 0x000fe40000010023 */
[----:B------:R-:W-:Y:S02]  /*32b0*/  FFMA.FTZ R215, R56, R233, R215 ;  /* 0x000000e938d77223 */ /* 0x000fe400000100d7 */
[----:B--2---:R-:W-:Y:S02]  /*32c0*/  FMUL.FTZ R229, R211, R59 ;  /* 0x0000003bd3e57220 */ /* 0x004fe40000410000 */
[----:B------:R0:W5:Y:S04]  /*32d0*/  LDL.LU R59, [R1+0x1d0] ;  /* 0x0001d000013b7983 */ /* 0x0001680000300800 */
[----:B------:R-:W2:Y:S04]  /*32e0*/  LDL R211, [R1+0x10c] ;  /* 0x00010c0001d37983 */ /* 0x000ea80000100800 */
[----:B------:R0:W5:Y:S01]  /*32f0*/  LDL.LU R58, [R1+0x1cc] ;  /* 0x0001cc00013a7983 */ /* 0x0001620000300800 */
[----:B---3--:R-:W-:-:S03]  /*3300*/  FMUL.FTZ R228, R213, R57 ;  /* 0x00000039d5e47220 */ /* 0x008fc60000410000 */
[----:B------:R0:W5:Y:S04]  /*3310*/  LDL.LU R57, [R1+0x1c8] ;  /* 0x0001c80001397983 */ /* 0x0001680000300800 */
[----:B------:R0:W5:Y:S04]  /*3320*/  LDL.LU R56, [R1+0x1c4] ;  /* 0x0001c40001387983 */ /* 0x0001680000300800 */
[----:B------:R-:W3:Y:S01]  /*3330*/  LDL R213, [R1+0x108] ;  /* 0x0001080001d57983 */ /* 0x000ee20000100800 */
[----:B------:R-:W-:Y:S01]  /*3340*/  FFMA.FTZ R215, R55, R232, R215 ;  /* 0x000000e837d77223 */ /* 0x000fe200000100d7 */
[----:B------:R-:W-:-:S02]  /*3350*/  PRMT R54, RZ, 0x5410, R248 ;  /* 0x00005410ff367816 */ /* 0x000fc400000000f8 */
[----:B------:R0:W5:Y:S01]  /*3360*/  LDL.LU R55, [R1+0x1c0] ;  /* 0x0001c00001377983 */ /* 0x0001620000300800 */
[----:B------:R-:W-:Y:S01]  /*3370*/  FFMA.FTZ R215, R53, R231, R215 ;  /* 0x000000e735d77223 */ /* 0x000fe200000100d7 */
[----:B------:R-:W-:Y:S01]  /*3380*/  PRMT R248, RZ, 0x7610, R248 ;  /* 0x00007610fff87816 */ /* 0x000fe200000000f8 */
[----:B------:R-:W-:Y:S02]  /*3390*/  FFMA.FTZ R36, R50, R54, R36 ;  /* 0x0000003632247223 */ /* 0x000fe40000010024 */
[----:B------:R-:W-:Y:S02]  /*33a0*/  FADD.FTZ R88, R88, R54 ;  /* 0x0000003658587221 */ /* 0x000fe40000010000 */
[----:B------:R-:W-:Y:S01]  /*33b0*/  FFMA.FTZ R215, R52, R230, R215 ;  /* 0x000000e634d77223 */ /* 0x000fe200000100d7 */
[----:B------:R-:W-:-:S03]  /*33c0*/  PRMT R51, RZ, 0x5410, R249 ;  /* 0x00005410ff337816 */ /* 0x000fc600000000f9 */
[----:B------:R-:W-:Y:S02]  /*33d0*/  FFMA.FTZ R215, R225, R229, R215 ;  /* 0x000000e5e1d77223 */ /* 0x000fe400000100d7 */
[----:B------:R-:W-:Y:S02]  /*33e0*/  FFMA.FTZ R38, R47, R51, R38 ;  /* 0x000000332f267223 */ /* 0x000fe40000010026 */
[----:B------:R-:W-:Y:S02]  /*33f0*/  FFMA.FTZ R215, R223, R228, R215 ;  /* 0x000000e4dfd77223 */ /* 0x000fe400000100d7 */
[----:B----4-:R-:W-:Y:S02]  /*3400*/  FMUL.FTZ R227, R212, R54 ;  /* 0x00000036d4e37220 */ /* 0x010fe40000410000 */
[----:B------:R0:W5:Y:S04]  /*3410*/  LDL.LU R54, [R1+0x1bc] ;  /* 0x0001bc0001367983 */ /* 0x0001680000300800 */
[----:B------:R-:W4:Y:S04]  /*3420*/  LDL R212, [R1+0x104] ;  /* 0x0001040001d47983 */ /* 0x000f280000100800 */
[----:B------:R0:W5:Y:S04]  /*3430*/  LDL.LU R53, [R1+0x1b8] ;  /* 0x0001b80001357983 */ /* 0x0001680000300800 */
[----:B------:R0:W5:Y:S01]  /*3440*/  LDL.LU R52, [R1+0x1b4] ;  /* 0x0001b40001347983 */ /* 0x0001620000300800 */
[----:B------:R-:W-:-:S02]  /*3450*/  FADD.FTZ R90, R90, R51 ;  /* 0x000000335a5a7221 */ /* 0x000fc40000010000 */
[----:B------:R-:W-:Y:S02]  /*3460*/  FFMA.FTZ R215, R50, R227, R215 ;  /* 0x000000e332d77223 */ /* 0x000fe400000100d7 */
[----:B--2---:R-:W-:Y:S02]  /*3470*/  FMUL.FTZ R226, R211, R248 ;  /* 0x000000f8d3e27220 */ /* 0x004fe40000410000 */
[----:B------:R-:W2:Y:S01]  /*3480*/  LDL R211, [R1+0x100] ;  /* 0x0001000001d37983 */ /* 0x000ea20000100800 */
[----:B---3--:R-:W-:-:S03]  /*3490*/  FMUL.FTZ R225, R213, R51 ;  /* 0x00000033d5e17220 */ /* 0x008fc60000410000 */
[----:B------:R0:W5:Y:S04]  /*34a0*/  LDL.LU R51, [R1+0x1b0] ;  /* 0x0001b00001337983 */ /* 0x0001680000300800 */
[----:B------:R-:W3:Y:S04]  /*34b0*/  LDL R214, [R1+0xfc] ;  /* 0x0000fc0001d67983 */ /* 0x000ee80000100800 */
[----:B------:R0:W5:Y:S04]  /*34c0*/  LDL.LU R50, [R1+0x1ac] ;  /* 0x0001ac0001327983 */ /* 0x0001680000300800 */
[----:B------:R-:W3:Y:S01]  /*34d0*/  LDL R213, [R1+0xf8] ;  /* 0x0000f80001d57983 */ /* 0x000ee20000100800 */
[----:B------:R-:W-:Y:S01]  /*34e0*/  PRMT R249, RZ, 0x7610, R249 ;  /* 0x00007610fff97816 */ /* 0x000fe200000000f9 */
[C---:B------:R-:W-:Y:S01]  /*34f0*/  FFMA.FTZ R215, R49.reuse, R226, R215 ;  /* 0x000000e231d77223 */ /* 0x040fe200000100d7 */
[C---:B------:R-:W-:Y:S01]  /*3500*/  IADD3 R206, R44.reuse, 0x80, RZ ;  /* 0x000000802cce7810 */ /* 0x040fe20007ffe0ff */
[----:B-1----:R-:W-:Y:S01]  /*3510*/  IMAD.MOV.U32 R201, RZ, RZ, 0x8 ;  /* 0x00000008ffc97424 */ /* 0x002fe200078e00ff */
[C---:B------:R-:W-:Y:S01]  /*3520*/  IADD3 R204, R44.reuse, 0x100, RZ ;  /* 0x000001002ccc7810 */ /* 0x040fe20007ffe0ff */
[----:B------:R-:W-:Y:S01]  /*3530*/  FFMA.FTZ R37, R49, R248, R37 ;  /* 0x000000f831257223 */ /* 0x000fe20000010025 */
[----:B------:R-:W-:Y:S01]  /*3540*/  IADD3 R202, R44, 0x180, RZ ;  /* 0x000001802cca7810 */ /* 0x000fe20007ffe0ff */
[----:B------:R-:W-:Y:S01]  /*3550*/  FADD.FTZ R84, R84, R48 ;  /* 0x0000003054547221 */ /* 0x000fe20000010000 */
[----:B------:R-:W-:Y:S01]  /*3560*/  IADD3 R200, R44, 0x200, RZ ;  /* 0x000002002cc87810 */ /* 0x000fe20007ffe0ff */
[----:B------:R-:W-:Y:S01]  /*3570*/  FFMA.FTZ R40, R221, R48, R40 ;  /* 0x00000030dd287223 */ /* 0x000fe20000010028 */
[----:B------:R0:W5:Y:S01]  /*3580*/  LDL.LU R49, [R1+0x1a8] ;  /* 0x0001a80001317983 */ /* 0x0001620000300800 */
[----:B------:R-:W-:-:S02]  /*3590*/  FFMA.FTZ R215, R47, R225, R215 ;  /* 0x000000e12fd77223 */ /* 0x000fc400000100d7 */
[----:B------:R-:W-:Y:S01]  /*35a0*/  IMAD.WIDE.U32 R208, R44, R201, c[0x0][0x190] ;  /* 0x000064002cd07625 */ /* 0x000fe200078e00c9 */
[----:B------:R-:W-:-:S03]  /*35b0*/  PRMT R44, RZ, 0x5410, R251 ;  /* 0x00005410ff2c7816 */ /* 0x000fc600000000fb */
[----:B----4-:R-:W-:Y:S02]  /*35c0*/  FMUL.FTZ R223, R212, R249 ;  /* 0x000000f9d4df7220 */ /* 0x010fe40000410000 */
[----:B------:R-:W5:Y:S01]  /*35d0*/  LDG.E.64 R208, [R208.64] ;  /* 0x00000004d0d07981 */ /* 0x000f62000c1e1b00 */
[----:B------:R-:W-:-:S04]  /*35e0*/  IMAD.WIDE.U32 R206, R206, R201, c[0x0][0x190] ;  /* 0x00006400cece7625 */ /* 0x000fc800078e00c9 */
[-C--:B------:R-:W-:Y:S02]  /*35f0*/  IMAD.WIDE.U32 R204, R204, R201.reuse, c[0x0][0x190] ;  /* 0x00006400cccc7625 */ /* 0x080fe400078e00c9 */
[----:B------:R-:W5:Y:S02]  /*3600*/  LDG.E.64 R206, [R206.64] ;  /* 0x00000004cece7981 */ /* 0x000f64000c1e1b00 */
[-C--:B------:R-:W-:Y:S02]  /*3610*/  IMAD.WIDE.U32 R202, R202, R201.reuse, c[0x0][0x190] ;  /* 0x00006400caca7625 */ /* 0x080fe400078e00c9 */
[----:B------:R-:W5:Y:S02]  /*3620*/  LDG.E.64 R204, [R204.64] ;  /* 0x00000004cccc7981 */ /* 0x000f64000c1e1b00 */
[----:B------:R-:W-:Y:S02]  /*3630*/  IMAD.WIDE.U32 R200, R200, R201, c[0x0][0x190] ;  /* 0x00006400c8c87625 */ /* 0x000fe400078e00c9 */
[----:B------:R-:W5:Y:S02]  /*3640*/  LDG.E.64 R202, [R202.64] ;  /* 0x00000004caca7981 */ /* 0x000f64000c1e1b00 */
[----:B------:R-:W-:-:S02]  /*3650*/  FFMA.FTZ R215, R45, R223, R215 ;  /* 0x000000df2dd77223 */ /* 0x000fc400000100d7 */
[----:B------:R-:W-:Y:S01]  /*3660*/  FADD.FTZ R103, R103, R220 ;  /* 0x000000dc67677221 */ /* 0x000fe20000010000 */
[----:B------:R-:W5:Y:S01]  /*3670*/  LDG.E.64 R200, [R200.64] ;  /* 0x00000004c8c87981 */ /* 0x000f62000c1e1b00 */
[----:B------:R-:W-:Y:S02]  /*3680*/  FADD.FTZ R85, R85, R46 ;  /* 0x0000002e55557221 */ /* 0x000fe40000010000 */
[----:B------:R-:W-:Y:S02]  /*3690*/  FFMA.FTZ R41, R222, R46, R41 ;  /* 0x0000002ede297223 */ /* 0x000fe40000010029 */
[----:B------:R-:W-:Y:S02]  /*36a0*/  FFMA.FTZ R39, R45, R249, R39 ;  /* 0x000000f92d277223 */ /* 0x000fe40000010027 */
[----:B------:R-:W-:Y:S02]  /*36b0*/  FADD.FTZ R86, R86, R44 ;  /* 0x0000002c56567221 */ /* 0x000fe40000010000 */
[----:B------:R-:W-:-:S02]  /*36c0*/  FFMA.FTZ R42, R224, R44, R42 ;  /* 0x0000002ce02a7223 */ /* 0x000fc4000001002a */
[----:B------:R-:W-:Y:S02]  /*36d0*/  FADD.FTZ R217, R217, R243 ;  /* 0x000000f3d9d97221 */ /* 0x000fe40000010000 */
[----:B--2---:R-:W-:Y:S02]  /*36e0*/  FMUL.FTZ R211, R211, R48 ;  /* 0x00000030d3d37220 */ /* 0x004fe40000410000 */
[----:B------:R0:W5:Y:S04]  /*36f0*/  LDL.LU R48, [R1+0x1a4] ;  /* 0x0001a40001307983 */ /* 0x0001680000300800 */
[----:B------:R-:W2:Y:S01]  /*3700*/  LDL R212, [R1+0xf4] ;  /* 0x0000f40001d47983 */ /* 0x000ea20000100800 */
[----:B------:R-:W-:-:S03]  /*3710*/  FFMA.FTZ R215, R221, R211, R215 ;  /* 0x000000d3ddd77223 */ /* 0x000fc600000100d7 */
[----:B------:R0:W5:Y:S01]  /*3720*/  LDL.LU R47, [R1+0x1a0] ;  /* 0x0001a000012f7983 */ /* 0x0001620000300800 */
[----:B---3--:R-:W-:-:S03]  /*3730*/  FMUL.FTZ R220, R214, R46 ;  /* 0x0000002ed6dc7220 */ /* 0x008fc60000410000 */
[----:B------:R0:W5:Y:S04]  /*3740*/  LDL.LU R46, [R1+0x19c] ;  /* 0x00019c00012e7983 */ /* 0x0001680000300800 */
[----:B------:R0:W5:Y:S01]  /*3750*/  LDL.LU R45, [R1+0x198] ;  /* 0x00019800012d7983 */ /* 0x0001620000300800 */
[----:B------:R-:W-:-:S03]  /*3760*/  FMUL.FTZ R221, R213, R44 ;  /* 0x0000002cd5dd7220 */ /* 0x000fc60000410000 */
[----:B------:R0:W5:Y:S01]  /*3770*/  LDL.LU R44, [R1+0x194] ;  /* 0x00019400012c7983 */ /* 0x0001620000300800 */
        /* <DEDUP_REMOVED lines=18> */
[----:B------:R-:W-:Y:S01]  /*38a0*/  FADD.FTZ R217, R217, R223 ;  /* 0x000000dfd9d97221 */ /* 0x000fe20000010000 */
[----:B------:R-:W-:-:S03]  /*38b0*/  PRMT R251, RZ, 0x7610, R251 ;  /* 0x00007610fffb7816 */ /* 0x000fc600000000fb */
[----:B------:R-:W-:Y:S02]  /*38c0*/  FADD.FTZ R217, R217, R211 ;  /* 0x000000d3d9d97221 */ /* 0x000fe40000010000 */
[----:B------:R-:W-:Y:S02]  /*38d0*/  FFMA.FTZ R215, R222, R220, R215 ;  /* 0x000000dcded77223 */ /* 0x000fe400000100d7 */
[----:B------:R-:W-:Y:S02]  /*38e0*/  FADD.FTZ R217, R217, R220 ;  /* 0x000000dcd9d97221 */ /* 0x000fe40000010000 */
[----:B------:R-:W-:Y:S02]  /*38f0*/  FMUL.FTZ R210, R0, R210 ;  /* 0x000000d200d27220 */ /* 0x000fe40000410000 */
[----:B------:R-:W-:Y:S02]  /*3900*/  FADD.FTZ R217, R217, R221 ;  /* 0x000000ddd9d97221 */ /* 0x000fe40000010000 */
[----:B------:R-:W-:-:S02]  /*3910*/  FFMA.FTZ R215, R224, R221, R215 ;  /* 0x000000dde0d77223 */ /* 0x000fc400000100d7 */
[----:B------:R-:W-:Y:S02]  /*3920*/  FADD.FTZ R100, R100, R219 ;  /* 0x000000db64647221 */ /* 0x000fe40000010000 */
[----:B------:R-:W-:Y:S02]  /*3930*/  FADD.FTZ R101, R101, R218 ;  /* 0x000000da65657221 */ /* 0x000fe40000010000 */
[----:B------:R-:W-:Y:S02]  /*3940*/  FADD.FTZ R89, R89, R248 ;  /* 0x000000f859597221 */ /* 0x000fe40000010000 */
[----:B------:R-:W-:Y:S02]  /*3950*/  FADD.FTZ R91, R91, R249 ;  /* 0x000000f95b5b7221 */ /* 0x000fe40000010000 */
[----:B------:R-:W-:Y:S02]  /*3960*/  FADD.FTZ R87, R87, R251 ;  /* 0x000000fb57577221 */ /* 0x000fe40000010000 */
[----:B------:R-:W-:-:S02]  /*3970*/  FFMA.FTZ R43, R210, R251, R43 ;  /* 0x000000fbd22b7223 */ /* 0x000fc4000001002b */
[----:B--2---:R-:W-:-:S04]  /*3980*/  FMUL.FTZ R222, R212, R251 ;  /* 0x000000fbd4de7220 */ /* 0x004fc80000410000 */
[----:B------:R-:W-:Y:S02]  /*3990*/  FADD.FTZ R217, R217, R222 ;  /* 0x000000ded9d97221 */ /* 0x000fe40000010000 */
[----:B------:R-:W-:Y:S02]  /*39a0*/  FFMA.FTZ R215, R210, R222, R215 ;  /* 0x000000ded2d77223 */ /* 0x000fe400000100d7 */
.L_x_5871:
[----:B01----:R-:W-:Y:S05]  /*39b0*/  BSYNC B0 ;  /* 0x0000000000007941 */ /* 0x003fea0003800000 */
.L_x_5869:
[----:B------:R-:W2:Y:S01]  /*39c0*/  LDL R212, [R1+0xf0] ;  /* 0x0000f00001d47983 */ /* 0x000ea20000100800 */
[----:B-----5:R-:W-:Y:S01]  /*39d0*/  IMAD.MOV.U32 R213, RZ, RZ, R206 ;  /* 0x000000ffffd57224 */ /* 0x020fe200078e00ce */
[----:B------:R-:W-:Y:S02]  /*39e0*/  MOV R214, R204 ;  /* 0x000000cc00d67202 */ /* 0x000fe40000000f00 */
[----:B------:R-:W0:Y:S02]  /*39f0*/  S2R R219, SR_TID.X ;  /* 0x0000000000db7919 */ /* 0x000e240000002100 */
[----:B------:R-:W-:Y:S02]  /*3a00*/  PRMT R216, R214, 0x7610, R216 ;  /* 0x00007610d6d87816 */ /* 0x000fe400000000d8 */
[----:B------:R1:W-:Y:S04]  /*3a10*/  STL.S16 [R1+0x20], R213 ;  /* 0x000020d501007387 */ /* 0x0003e80000100600 */
[----:B------:R3:W-:Y:S01]  /*3a20*/  STL.S16 [R1+0x24], R216 ;  /* 0x000024d801007387 */ /* 0x0007e20000100600 */
[----:B-1----:R-:W-:-:S02]  /*3a30*/  MOV R213, R200 ;  /* 0x000000c800d57202 */ /* 0x002fc40000000f00 */
[----:B0-----:R-:W-:Y:S02]  /*3a40*/  LOP3.LUT P0, RZ, R219, 0x1f, RZ, 0xc0, !PT ;  /* 0x0000001fdbff7812 */ /* 0x001fe4000780c0ff */
[----:B------:R-:W-:-:S04]  /*3a50*/  SHF.R.U32.HI R219, RZ, 0x5, R219 ;  /* 0x00000005ffdb7819 */ /* 0x000fc800000116db */
[----:B---3--:R-:W-:Y:S02]  /*3a60*/  LOP3.LUT R216, R219, 0x7fffffc, RZ, 0xc0, !PT ;  /* 0x07fffffcdbd87812 */ /* 0x008fe400078ec0ff */
[----:B--2---:R-:W-:Y:S02]  /*3a70*/  LOP3.LUT P1, RZ, R212, 0xff, RZ, 0xc0, !PT ;  /* 0x000000ffd4ff7812 */ /* 0x004fe4000782c0ff */
[----:B------:R-:W-:-:S04]  /*3a80*/  MOV R212, R208 ;  /* 0x000000d000d47202 */ /* 0x000fc80000000f00 */
[----:B------:R-:W-:Y:S01]  /*3a90*/  PRMT R248, R212, 0x7610, R248 ;  /* 0x00007610d4f87816 */ /* 0x000fe200000000f8 */
[----:B------:R-:W-:-:S05]  /*3aa0*/  IMAD.MOV.U32 R212, RZ, RZ, R202 ;  /* 0x000000ffffd47224 */ /* 0x000fca00078e00ca */
[----:B------:R-:W-:Y:S02]  /*3ab0*/  PRMT R214, R212, 0x7610, R214 ;  /* 0x00007610d4d67816 */ /* 0x000fe400000000d6 */
[----:B------:R-:W-:Y:S02]  /*3ac0*/  PRMT R212, R213, 0x7610, R212 ;  /* 0x00007610d5d47816 */ /* 0x000fe400000000d4 */
[----:B------:R-:W-:Y:S01]  /*3ad0*/  @!P1 IADD3 R216, R216, 0x4, RZ ;  /* 0x00000004d8d89810 */ /* 0x000fe20007ffe0ff */
[----:B------:R0:W-:Y:S04]  /*3ae0*/  STL.S16 [R1+0x28], R214 ;  /* 0x000028d601007387 */ /* 0x0001e80000100600 */
[----:B------:R0:W-:Y:S01]  /*3af0*/  STL.S16 [R1+0x2c], R212 ;  /* 0x00002cd401007387 */ /* 0x0001e20000100600 */
[----:B------:R-:W-:Y:S05]  /*3b00*/  BRA.DIV ~URZ, `(.L_x_5872) ;  /* 0x00005bc27f007947 */ /* 0x000fea000b800000 */
[----:B------:R1:W2:Y:S02]  /*3b10*/  SHFL.DOWN PT, R218, R217, 0x10, 0x1f ;  /* 0x0a001f00d9da7f89 */ /* 0x0002a400000e0000 */
.L_x_6043:
[----:B------:R-:W-:Y:S05]  /*3b20*/  BRA.DIV ~URZ, `(.L_x_5873) ;  /* 0x00005c227f007947 */ /* 0x000fea000b800000 */
[----:B0-----:R-:W0:Y:S01]  /*3b30*/  SHFL.DOWN PT, R212, R215, 0x10, 0x1f ;  /* 0x0a001f00d7d47f89 */ /* 0x001e2200000e0000 */
[----:B-12---:R-:W-:-:S02]  /*3b40*/  FADD.FTZ R217, R218, R217 ;  /* 0x000000d9dad97221 */ /* 0x006fc40000010000 */
        /* <DEDUP_REMOVED lines=15> */
.L_x_6044:
[----:B--2---:R-:W2:Y:S01]  /*3c40*/  LDL.LU R224, [R1+0x38] ;  /* 0x0000380001e07983 */ /* 0x004ea20000300800 */
[----:B------:R-:W-:Y:S01]  /*3c50*/  @!P0 LOP3.LUT R214, R219, 0x3, RZ, 0xc0, !PT ;  /* 0x00000003dbd68812 */ /* 0x000fe200078ec0ff */
[----:B------:R-:W-:Y:S01]  /*3c60*/  FADD.FTZ R212, R218, R217 ;  /* 0x000000d9dad47221 */ /* 0x000fe20000010000 */
[----:B------:R-:W-:Y:S01]  /*3c70*/  WARPSYNC 0xffffffff ;  /* 0xffffffff00007948 */ /* 0x000fe20003800000 */
[----:B0-----:R-:W-:Y:S01]  /*3c80*/  FADD.FTZ R213, R213, R215 ;  /* 0x000000d7d5d57221 */ /* 0x001fe20000010000 */
[----:B------:R-:W0:Y:S01]  /*3c90*/  S2R R249, SR_TID.X ;  /* 0x0000000000f97919 */ /* 0x000e220000002100 */
[----:B------:R-:W-:-:S05]  /*3ca0*/  @!P0 IMAD.IADD R214, R216, 0x1, R214 ;  /* 0x00000001d8d68824 */ /* 0x000fca00078e02d6 */
[----:B------:R-:W-:Y:S04]  /*3cb0*/  @!P0 STS.64 [R214.X8+0x5000], R212 ;  /* 0x005000d4d6008388 */ /* 0x000fe80000008a00 */
[----:B------:R-:W-:Y:S01]  /*3cc0*/  BAR.SYNC.DEFER_BLOCKING 0x0 ;  /* 0x0000000000007b1d */ /* 0x000fe20000010000 */
[----:B------:R-:W-:Y:S02]  /*3cd0*/  @!P4 ISETP.NE.U32.AND P1, PT, RZ, c[0x0][0x218], PT ;  /* 0x00008600ff00ca0c */ /* 0x000fe40003f25070 */
[----:B0-----:R-:W-:-:S03]  /*3ce0*/  LOP3.LUT R249, R249, 0x7f, RZ, 0xc0, !PT ;  /* 0x0000007ff9f97812 */ /* 0x001fc600078ec0ff */
[----:B-1----:R-:W0:Y:S04]  /*3cf0*/  LDS.128 R212, [R216.X8+0x5000] ;  /* 0x00500000d8d47984 */ /* 0x002e280000008c00 */
[----:B------:R-:W1:Y:S01]  /*3d00*/  LDS.128 R216, [R216.X8+0x5010] ;  /* 0x00501000d8d87984 */ /* 0x000e620000008c00 */
[----:B------:R-:W-:Y:S01]  /*3d10*/  @!P4 ISETP.NE.AND.EX P1, PT, RZ, c[0x0][0x21c], PT, P1 ;  /* 0x00008700ff00ca0c */ /* 0x000fe20003f25310 */
[----:B------:R-:W-:Y:S01]  /*3d20*/  BSSY B0, `(.L_x_5874) ;  /* 0x0000023000007945 */ /* 0x000fe20003800000 */
[----:B0-----:R-:W-:Y:S02]  /*3d30*/  FADD.FTZ R212, RZ, R212 ;  /* 0x000000d4ffd47221 */ /* 0x001fe40000010000 */
[----:B------:R-:W-:Y:S02]  /*3d40*/  FADD.FTZ R213, RZ, R213 ;  /* 0x000000d5ffd57221 */ /* 0x000fe40000010000 */
[----:B------:R-:W-:-:S02]  /*3d50*/  FADD.FTZ R214, R214, R212 ;  /* 0x000000d4d6d67221 */ /* 0x000fc40000010000 */
[----:B------:R-:W-:Y:S02]  /*3d60*/  FADD.FTZ R215, R215, R213 ;  /* 0x000000d5d7d77221 */ /* 0x000fe40000010000 */
[----:B-1----:R-:W-:Y:S02]  /*3d70*/  FADD.FTZ R216, R214, R216 ;  /* 0x000000d8d6d87221 */ /* 0x002fe40000010000 */
[----:B------:R-:W-:Y:S02]  /*3d80*/  FADD.FTZ R217, R215, R217 ;  /* 0x000000d9d7d97221 */ /* 0x000fe40000010000 */
[----:B------:R-:W-:Y:S02]  /*3d90*/  FADD.FTZ R216, R218, R216 ;  /* 0x000000d8dad87221 */ /* 0x000fe40000010000 */
[----:B------:R-:W-:Y:S01]  /*3da0*/  FADD.FTZ R217, R219, R217 ;  /* 0x000000d9dbd97221 */ /* 0x000fe20000010000 */
[----:B------:R-:W-:Y:S01]  /*3db0*/  @!P4 ISETP.NE.U32.AND P2, PT, RZ, c[0x0][0x218], PT ;  /* 0x00008600ff00ca0c */ /* 0x000fe20003f45070 */
[----:B------:R-:W-:Y:S01]  /*3dc0*/  FMUL.FTZ R216, R216, c[0x0][0x1e0] ;  /* 0x00007800d8d87a20 */ /* 0x000fe20000410000 */
[----:B------:R-:W-:Y:S01]  /*3dd0*/  @!P4 ISETP.NE.U32.AND P0, PT, RZ, c[0x0][0x218], PT ;  /* 0x00008600ff00ca0c */ /* 0x000fe20003f05070 */
[----:B------:R-:W-:Y:S01]  /*3de0*/  FMUL.FTZ R217, R217, c[0x0][0x1e0] ;  /* 0x00007800d9d97a20 */ /* 0x000fe20000410000 */
[----:B--2---:R-:W-:-:S13]  /*3df0*/  ISETP.GE.AND P5, PT, R224, 0x1, PT ;  /* 0x00000001e000780c */ /* 0x004fda0003fa6270 */
[----:B------:R-:W-:Y:S01]  /*3e00*/  @P5 IADD3 R212, R224, -0x1, RZ ;  /* 0xffffffffe0d45810 */ /* 0x000fe20007ffe0ff */
[----:B------:R-:W-:-:S04]  /*3e10*/  HFMA2.MMA R224, -RZ, RZ, 0, 0 ;  /* 0x00000000ffe07435 */ /* 0x000fc800000001ff */
[----:B------:R-:W-:-:S05]  /*3e20*/  @P5 IMAD R212, R212, c[0x0][0x168], RZ ;  /* 0x00005a00d4d45a24 */ /* 0x000fca00078e02ff */
[----:B------:R-:W-:-:S04]  /*3e30*/  @P5 SHF.R.S32.HI R213, RZ, 0x1f, R212 ;  /* 0x0000001fffd55819 */ /* 0x000fc800000114d4 */
[----:B------:R-:W-:Y:S01]  /*3e40*/  @P5 LEA.HI R213, R213, R212, RZ, 0x3 ;  /* 0x000000d4d5d55211 */ /* 0x000fe200078f18ff */
[----:B------:R-:W-:-:S03]  /*3e50*/  @P5 IMAD.MOV.U32 R212, RZ, RZ, 0x10 ;  /* 0x00000010ffd45424 */ /* 0x000fc600078e00ff */
[----:B------:R-:W-:-:S05]  /*3e60*/  @P5 LEA.HI.SX32 R224, R213, R249, 0x1d ;  /* 0x000000f9d5e05211 */ /* 0x000fca00078feaff */
[----:B------:R-:W-:-:S05]  /*3e70*/  @P5 IMAD.WIDE.U32 R212, R224, R212, c[0x0][0x170] ;  /* 0x00005c00e0d45625 */ /* 0x000fca00078e00d4 */
[----:B------:R0:W5:Y:S02]  /*3e80*/  @P5 LDG.E.128 R184, [R212.64] ;  /* 0x00000004d4b85981 */ /* 0x000164000c1e1d00 */
        /* <DEDUP_REMOVED lines=12> */
.L_x_5875:
[----:B------:R-:W-:Y:S05]  /*3f50*/  BSYNC B0 ;  /* 0x0000000000007941 */ /* 0x000fea0003800000 */
.L_x_5874:
[----:B------:R-:W-:Y:S01]  /*3f60*/  BSSY B0, `(.L_x_5876) ;  /* 0x0000010000007945 */ /* 0x000fe20003800000 */
[----:B------:R-:W-:Y:S02]  /*3f70*/  @!P4 ISETP.NE.U32.AND P1, PT, RZ, c[0x0][0x218], PT ;  /* 0x00008600ff00ca0c */ /* 0x000fe40003f25070 */
[----:B------:R-:W-:Y:S01]  /*3f80*/  @!P4 ISETP.NE.AND.EX P2, PT, RZ, c[0x0][0x21c], PT, P2 ;  /* 0x00008700ff00ca0c */ /* 0x000fe20003f45320 */
[----:B------:R-:W-:Y:S07]  /*3f90*/  @!P5 BRA `(.L_x_5877) ;  /* 0x000000c00000d947 */ /* 0x000fee0003800000 */
[----:B------:R-:W-:Y:S01]  /*3fa0*/  LOP3.LUT P6, RZ, R248, 0xff, RZ, 0xc0, !PT ;  /* 0x000000fff8ff7812 */ /* 0x000fe200078cc0ff */
[----:B------:R-:W-:Y:S01]  /*3fb0*/  FMUL.FTZ R213, R212, c[0x0][0x1ec] ;  /* 0x00007b00d4d57a20 */ /* 0x000fe20000410000 */
[----:B------:R-:W-:-:S03]  /*3fc0*/  MOV R214, RZ ;  /* 0x000000ff00d67202 */ /* 0x000fc60000000f00 */
        /* <DEDUP_REMOVED lines=9> */
.L_x_5877:
[----:B------:R-:W-:Y:S05]  /*4060*/  BSYNC B0 ;  /* 0x0000000000007941 */ /* 0x000fea0003800000 */
.L_x_5876:
[----:B------:R-:W-:Y:S01]  /*4070*/  BSSY B0, `(.L_x_5878) ;  /* 0x000000e000007945 */ /* 0x000fe20003800000 */
[----:B------:R-:W-:Y:S01]  /*4080*/  @!P4 FSEL R213, R145, RZ, P2 ;  /* 0x000000ff91d5c208 */ /* 0x000fe20001000000 */
[----:B------:R-:W-:Y:S05]  /*4090*/  @!P4 BRA `(.L_x_5879) ;  /* 0x000000b00000c947 */ /* 0x000fea0003800000 */
[----:B------:R-:W2:Y:S01]  /*40a0*/  LDL R215, [R1+0xec] ;  /* 0x0000ec0001d77983 */ /* 0x000ea20000100800 */
[----:B------:R-:W0:Y:S03]  /*40b0*/  LDC.U8 R218, c[0x0][0x1f0] ;  /* 0x00007c00ffda7b82 */ /* 0x000e260000000000 */
[----:B------:R-:W3:Y:S01]  /*40c0*/  LDL R214, [R1+0x48] ;  /* 0x0000480001d67983 */ /* 0x000ee20000100800 */
[----:B------:R-:W-:-:S04]  /*40d0*/  ISETP.NE.U32.AND P2, PT, RZ, c[0x0][0x218], PT ;  /* 0x00008600ff007a0c */ /* 0x000fc80003f45070 */
[----:B------:R-:W-:Y:S02]  /*40e0*/  ISETP.NE.AND.EX P2, PT, RZ, c[0x0][0x21c], PT, P2 ;  /* 0x00008700ff007a0c */ /* 0x000fe40003f45320 */
[----:B0-----:R-:W-:-:S04]  /*40f0*/  ISETP.NE.AND P6, PT, R218, RZ, PT ;  /* 0x000000ffda00720c */ /* 0x001fc80003fc5270 */
[----:B------:R-:W-:-:S05]  /*4100*/  FSEL R213, R216, RZ, !P6 ;  /* 0x000000ffd8d57208 */ /* 0x000fca0007000000 */
[----:B--2---:R-:W-:-:S04]  /*4110*/  FFMA.FTZ R213, R215, R217, R213 ;  /* 0x000000d9d7d57223 */ /* 0x004fc800000100d5 */
[----:B---3--:R-:W-:-:S04]  /*4120*/  FADD.FTZ R213, R214, -R213 ;  /* 0x800000d5d6d57221 */ /* 0x008fc80000010000 */
[----:B------:R-:W-:-:S04]  /*4130*/  FMUL.FTZ R213, R0, R213 ;  /* 0x000000d500d57220 */ /* 0x000fc80000410000 */
[----:B------:R-:W-:Y:S02]  /*4140*/  @P2 FADD.FTZ R213, R145, R213 ;  /* 0x000000d591d52221 */ /* 0x000fe40000010000 */
.L_x_5879:
[----:B------:R-:W-:Y:S05]  /*4150*/  BSYNC B0 ;  /* 0x0000000000007941 */ /* 0x000fea0003800000 */
.L_x_5878:
[----:B------:R-:W-:Y:S01]  /*4160*/  BSSY B0, `(.L_x_5880) ;  /* 0x0000010000007945 */ /* 0x000fe20003800000 */
[----:B------:R-:W-:Y:S02]  /*4170*/  @!P4 ISETP.NE.U32.AND P2, PT, RZ, c[0x0][0x218], PT ;  /* 0x00008600ff00ca0c */ /* 0x000fe40003f45070 */
[----:B------:R-:W-:Y:S01]  /*4180*/  @!P4 ISETP.NE.AND.EX P0, PT, RZ, c[0x0][0x21c], PT, P0 ;  /* 0x00008700ff00ca0c */ /* 0x000fe20003f05300 */
[----:B------:R-:W-:Y:S07]  /*4190*/  @!P5 BRA `(.L_x_5881) ;  /* 0x000000c00000d947 */ /* 0x000fee0003800000 */
        /* <DEDUP_REMOVED lines=12> */
.L_x_5881:
[----:B------:R-:W-:Y:S05]  /*4260*/  BSYNC B0 ;  /* 0x0000000000007941 */ /* 0x000fea0003800000 */
.L_x_5880:
        /* <DEDUP_REMOVED lines=14> */
.L_x_5883:
[----:B------:R-:W-:Y:S05]  /*4350*/  BSYNC B0 ;  /* 0x0000000000007941 */ /* 0x000fea0003800000 */
.L_x_5882:
        /* <DEDUP_REMOVED lines=16> */
.L_x_5885:
[----:B------:R-:W-:Y:S05]  /*4460*/  BSYNC B0 ;  /* 0x0000000000007941 */ /* 0x000fea0003800000 */
.L_x_5884:
        /* <DEDUP_REMOVED lines=14> */
.L_x_5887:
[----:B------:R-:W-:Y:S05]  /*4550*/  BSYNC B0 ;  /* 0x0000000000007941 */ /* 0x000fea0003800000 */
.L_x_5886:
        /* <DEDUP_REMOVED lines=16> */
.L_x_5889:
[----:B------:R-:W-:Y:S05]  /*4660*/  BSYNC B0 ;  /* 0x0000000000007941 */ /* 0x000fea0003800000 */
.L_x_5888:
        /* <DEDUP_REMOVED lines=14> */
.L_x_5891:
[----:B------:R-:W-:Y:S05]  /*4750*/  BSYNC B0 ;  /* 0x0000000000007941 */ /* 0x000fea0003800000 */
.L_x_5890:
[----:B------:R-:W-:Y:S01]  /*4760*/  @!P4 ISETP.NE.U32.AND P2, PT, RZ, c[0x0][0x218], PT ;  /* 0x00008600ff00ca0c */ /* 0x000fe20003f45070 */
[----:B------:R-:W-:Y:S01]  /*4770*/  BSSY B0, `(.L_x_5892) ;  /* 0x0000011000007945 */ /* 0x000fe20003800000 */
[----:B------:R-:W-:Y:S02]  /*4780*/  @!P4 ISETP.NE.AND.EX P0, PT, RZ, c[0x0][0x21c], PT, P0 ;  /* 0x00008700ff00ca0c */ /* 0x000fe40003f05300 */
[----:B------:R-:W-:Y:S02]  /*4790*/  @!P4 ISETP.NE.AND.EX P1, PT, RZ, c[0x0][0x21c], PT, P1 ;  /* 0x00008700ff00ca0c */ /* 0x000fe40003f25310 */
        /* <DEDUP_REMOVED lines=14> */
.L_x_5893:
[----:B------:R-:W-:Y:S05]  /*4880*/  BSYNC B0 ;  /* 0x0000000000007941 */ /* 0x000fea0003800000 */
.L_x_5892:
        /* <DEDUP_REMOVED lines=14> */
.L_x_5895:
[----:B------:R-:W-:Y:S05]  /*4970*/  BSYNC B0 ;  /* 0x0000000000007941 */ /* 0x000fea0003800000 */
.L_x_5894:
[----:B------:R-:W-:Y:S01]  /*4980*/  BSSY B0, `(.L_x_5896) ;  /* 0x000000e000007945 */ /* 0x000fe20003800000 */
        /* <DEDUP_REMOVED lines=13> */
.L_x_5897:
[----:B------:R-:W-:Y:S05]  /*4a60*/  BSYNC B0 ;  /* 0x0000000000007941 */ /* 0x000fea0003800000 */
.L_x_5896:
        /* <DEDUP_REMOVED lines=14> */
.L_x_5899:
[----:B------:R-:W-:Y:S05]  /*4b50*/  BSYNC B0 ;  /* 0x0000000000007941 */ /* 0x000fea0003800000 */
.L_x_5898:
[----:B------:R-:W-:Y:S01]  /*4b60*/  BSSY B0, `(.L_x_5900) ;  /* 0x0000010000007945 */ /* 0x000fe20003800000 */
[----:B------:R-:W-:Y:S05]  /*4b70*/  @!P5 BRA `(.L_x_5901) ;  /* 0x000000e00000d947 */ /* 0x000fea0003800000 */
[----:B------:R-:W-:Y:S01]  /*4b80*/  LOP3.LUT P0, RZ, R209, 0xff0000, RZ, 0xc0, !PT ;  /* 0x00ff0000d1ff7812 */ /* 0x000fe2000780c0ff */
[----:B------:R-:W-:Y:S01]  /*4b90*/  FMUL.FTZ R218, R219, c[0x0][0x1ec] ;  /* 0x00007b00dbda7a20 */ /* 0x000fe20000410000 */
[----:B------:R0:W-:Y:S01]  /*4ba0*/  STL [R1+0x194], R0 ;  /* 0x0001940001007387 */ /* 0x0001e20000100800 */
[----:B------:R-:W-:Y:S02]  /*4bb0*/  HFMA2.MMA R251, -RZ, RZ, 0, 0 ;  /* 0x00000000fffb7435 */ /* 0x000fe400000001ff */
[----:B------:R-:W-:-:S08]  /*4bc0*/  FMUL.FTZ R218, R218, c[0x0][0x1e8] ;  /* 0x00007a00dada7a20 */ /* 0x000fd00000410000 */
[----:B0----5:R-:W-:-:S05]  /*4bd0*/  @P0 PRMT R0, RZ, 0x5410, R187 ;  /* 0x00005410ff000816 */ /* 0x021fca00000000bb */
[----:B------:R-:W-:Y:S01]  /*4be0*/  @P0 FMUL.FTZ R251, R218, R0 ;  /* 0x00000000dafb0220 */ /* 0x000fe20000410000 */
[----:B------:R-:W-:-:S03]  /*4bf0*/  @P0 PRMT R0, RZ, 0x5410, R143 ;  /* 0x00005410ff000816 */ /* 0x000fc6000000008f */
[----:B------:R-:W-:Y:S02]  /*4c00*/  FADD.FTZ R78, R78, R251 ;  /* 0x000000fb4e4e7221 */ /* 0x000fe40000010000 */
[----:B------:R-:W-:Y:S02]  /*4c10*/  IMAD.MOV.U32 R251, RZ, RZ, RZ ;  /* 0x000000fffffb7224 */ /* 0x000fe400078e00ff */
[----:B------:R-:W-:Y:S02]  /*4c20*/  @P0 FMUL.FTZ R251, R218, R0 ;  /* 0x00000000dafb0220 */ /* 0x000fe40000410000 */
[----:B------:R0:W5:Y:S03]  /*4c30*/  LDL.LU R0, [R1+0x194] ;  /* 0x0001940001007983 */ /* 0x0001660000300800 */
[----:B------:R-:W-:-:S04]  /*4c40*/  F2FP.BF16.PACK_AB R251, RZ, R251 ;  /* 0x000000fbfffb723e */ /* 0x000fc800000010ff */
[----:B------:R-:W-:Y:S02]  /*4c50*/  PRMT R191, R251, 0x7610, R191 ;  /* 0x00007610fbbf7816 */ /* 0x000fe400000000bf */
.L_x_5901:
[----:B------:R-:W-:Y:S05]  /*4c60*/  BSYNC B0 ;  /* 0x0000000000007941 */ /* 0x000fea0003800000 */
.L_x_5900:
[----:B------:R-:W-:Y:S01]  /*4c70*/  BSSY B0, `(.L_x_5902) ;  /* 0x0000010000007945 */ /* 0x000fe20003800000 */
[----:B------:R-:W-:Y:S01]  /*4c80*/  @!P4 FSEL R218, R151, RZ, P2 ;  /* 0x000000ff97dac208 */ /* 0x000fe20001000000 */
[----:B------:R-:W-:Y:S05]  /*4c90*/  @!P4 BRA `(.L_x_5903) ;  /* 0x000000d00000c947 */ /* 0x000fea0003800000 */
[----:B------:R1:W-:Y:S01]  /*4ca0*/  STL [R1+0x194], R2 ;  /* 0x0001940201007387 */ /* 0x0003e20000100800 */
[----:B------:R-:W2:Y:S03]  /*4cb0*/  LDC.U8 R218, c[0x0][0x1f0] ;  /* 0x00007c00ffda7b82 */ /* 0x000ea60000000000 */
[----:B------:R-:W3:Y:S04]  /*4cc0*/  LDL R251, [R1+0xc] ;  /* 0x00000c0001fb7983 */ /* 0x000ee80000100800 */
[----:B-1----:R-:W4:Y:S01]  /*4cd0*/  LDL R2, [R1+0xd4] ;  /* 0x0000d40001027983 */ /* 0x002f220000100800 */
[----:B--2---:R-:W-:-:S04]  /*4ce0*/  ISETP.NE.AND P1, PT, R218, RZ, PT ;  /* 0x000000ffda00720c */ /* 0x004fc80003f25270 */
[----:B------:R-:W-:-:S05]  /*4cf0*/  FSEL R218, R216, RZ, !P1 ;  /* 0x000000ffd8da7208 */ /* 0x000fca0004800000 */
[----:B----4-:R-:W-:Y:S02]  /*4d00*/  FFMA.FTZ R218, R2, R217, R218 ;  /* 0x000000d902da7223 */ /* 0x010fe400000100da */
[----:B------:R1:W5:Y:S01]  /*4d10*/  LDL.LU R2, [R1+0x194] ;  /* 0x0001940001027983 */ /* 0x0003620000300800 */
[----:B------:R-:W-:-:S04]  /*4d20*/  ISETP.NE.U32.AND P0, PT, RZ, c[0x0][0x218], PT ;  /* 0x00008600ff007a0c */ /* 0x000fc80003f05070 */
[----:B------:R-:W-:Y:S01]  /*4d30*/  ISETP.NE.AND.EX P0, PT, RZ, c[0x0][0x21c], PT, P0 ;  /* 0x00008700ff007a0c */ /* 0x000fe20003f05300 */
[----:B---3--:R-:W-:-:S04]  /*4d40*/  FADD.FTZ R218, R251, -R218 ;  /* 0x800000dafbda7221 */ /* 0x008fc80000010000 */
[----:B-----5:R-:W-:-:S08]  /*4d50*/  FMUL.FTZ R218, R0, R218 ;  /* 0x000000da00da7220 */ /* 0x020fd00000410000 */
[----:B------:R-:W-:Y:S02]  /*4d60*/  @P0 FADD.FTZ R218, R151, R218 ;  /* 0x000000da97da0221 */ /* 0x000fe40000010000 */
.L_x_5903:
[----:B-1----:R-:W-:Y:S05]  /*4d70*/  BSYNC B0 ;  /* 0x0000000000007941 */ /* 0x002fea0003800000 */
.L_x_5902:
        /* <DEDUP_REMOVED lines=14> */
.L_x_5905:
[----:B------:R-:W-:Y:S05]  /*4e60*/  BSYNC B0 ;  /* 0x0000000000007941 */ /* 0x000fea0003800000 */
.L_x_5904:
[----:B------:R-:W-:Y:S01]  /*4e70*/  ISETP.NE.U32.AND P0, PT, RZ, c[0x0][0x258], PT ;  /* 0x00009600ff007a0c */ /* 0x000fe20003f05070 */
[----:B------:R-:W-:Y:S01]  /*4e80*/  BSSY B0, `(.L_x_5906) ;  /* 0x000001a000007945 */ /* 0x000fe20003800000 */
[----:B------:R-:W-:Y:S02]  /*4e90*/  ISETP.NE.U32.AND P1, PT, RZ, c[0x0][0x258], PT ;  /* 0x00009600ff007a0c */ /* 0x000fe40003f25070 */
[----:B------:R-:W-:Y:S02]  /*4ea0*/  ISETP.NE.AND.EX P0, PT, RZ, c[0x0][0x25c], PT, P0 ;  /* 0x00009700ff007a0c */ /* 0x000fe40003f05300 */
[----:B------:R-:W-:Y:S02]  /*4eb0*/  ISETP.NE.AND.EX P1, PT, RZ, c[0x0][0x25c], PT, P1 ;  /* 0x00009700ff007a0c */ /* 0x000fe40003f25310 */
[----:B------:R-:W-:Y:S02]  /*4ec0*/  @!P4 ISETP.NE.U32.AND P2, PT, RZ, c[0x0][0x218], PT ;  /* 0x00008600ff00ca0c */ /* 0x000fe40003f45070 */
[----:B------:R-:W-:-:S02]  /*4ed0*/  SEL R212, R212, R192, P1 ;  /* 0x000000c0d4d47207 */ /* 0x000fc40000800000 */
[----:B------:R-:W-:Y:S02]  /*4ee0*/  SEL R213, R213, R193, P1 ;  /* 0x000000c1d5d57207 */ /* 0x000fe40000800000 */
[----:B------:R-:W-:Y:S02]  /*4ef0*/  SEL R214, R214, R194, P1 ;  /* 0x000000c2d6d67207 */ /* 0x000fe40000800000 */
[----:B------:R-:W-:Y:S02]  /*4f00*/  SEL R215, R215, R195, P1 ;  /* 0x000000c3d7d77207 */ /* 0x000fe40000800000 */
[----:B------:R-:W-:Y:S02]  /*4f10*/  @P0 MOV R208, 0x20 ;  /* 0x0000002000d00802 */ /* 0x000fe40000000f00 */
[----:B------:R-:W-:-:S03]  /*4f20*/  @!P4 ISETP.NE.AND.EX P2, PT, RZ, c[0x0][0x21c], PT, P2 ;  /* 0x00008700ff00ca0c */ /* 0x000fc60003f45320 */
[----:B------:R-:W-:-:S05]  /*4f30*/  @P0 IMAD.WIDE.U32 R208, R3, R208, c[0x0][0x258] ;  /* 0x0000960003d00625 */ /* 0x000fca00078e00d0 */
[----:B------:R1:W-:Y:S02]  /*4f40*/  @P0 STG.E.128 [R208.64], R212 ;  /* 0x000000d4d0000986 */ /* 0x0003e4000c101d04 */
[----:B-1----:R-:W-:Y:S02]  /*4f50*/  SEL R212, R249, R196, P1 ;  /* 0x000000c4f9d47207 */ /* 0x002fe40000800000 */
[----:B------:R-:W-:Y:S02]  /*4f60*/  SEL R213, R248, R197, P1 ;  /* 0x000000c5f8d57207 */ /* 0x000fe40000800000 */
[----:B------:R-:W-:Y:S02]  /*4f70*/  SEL R214, R219, R198, P1 ;  /* 0x000000c6dbd67207 */ /* 0x000fe40000800000 */
[----:B------:R-:W-:-:S05]  /*4f80*/  SEL R215, R218, R199, P1 ;  /* 0x000000c7dad77207 */ /* 0x000fca0000800000 */
[----:B------:R1:W-:Y:S02]  /*4f90*/  @P0 STG.E.128 [R208.64+0x10], R212 ;  /* 0x000010d4d0000986 */ /* 0x0003e4000c101d04 */
[----:B-1----:R-:W-:-:S04]  /*4fa0*/  @P5 IMAD.MOV.U32 R208, RZ, RZ, 0x10 ;  /* 0x00000010ffd05424 */ /* 0x002fc800078e00ff */
[----:B------:R-:W-:-:S05]  /*4fb0*/  @P5 IMAD.WIDE.U32 R208, R224, R208, c[0x0][0x248] ;  /* 0x00009200e0d05625 */ /* 0x000fca00078e00d0 */
[----:B------:R1:W-:Y:S01]  /*4fc0*/  @P5 STG.E.128 [R208.64], R188 ;  /* 0x000000bcd0005986 */ /* 0x0003e2000c101d04 */
[----:B------:R-:W-:Y:S05]  /*4fd0*/  @!P5 BRA `(.L_x_5907) ;  /* 0x000000400000d947 */ /* 0x000fea0003800000 */
[----:B-----5:R-:W-:Y:S01]  /*4fe0*/  HFMA2.MMA R185, -RZ, RZ, 0, 9.5367431640625e-07 ;  /* 0x00000010ffb97435 */ /* 0x020fe200000001ff */
[----:B------:R-:W-:-:S09]  /*4ff0*/  IADD3 R184, R224, 0x80, RZ ;  /* 0x00000080e0b87810 */ /* 0x000fd20007ffe0ff */
[----:B------:R-:W-:-:S06]  /*5000*/  IMAD.WIDE.U32 R184, R184, R185, c[0x0][0x170] ;  /* 0x00005c00b8b87625 */ /* 0x000fcc00078e00b9 */
[----:B------:R-:W5:Y:S02]  /*5010*/  LDG.E.128 R184, [R184.64] ;  /* 0x00000004b8b87981 */ /* 0x000f64000c1e1d00 */
.L_x_5907:
[----:B------:R-:W-:Y:S05]  /*5020*/  BSYNC B0 ;  /* 0x0000000000007941 */ /* 0x000fea0003800000 */
.L_x_5906:
[----:B------:R-:W-:Y:S01]  /*5030*/  BSSY B0, `(.L_x_5908) ;  /* 0x000000e000007945 */ /* 0x000fe20003800000 */
[----:B------:R-:W-:Y:S01]  /*5040*/  @!P4 FSEL R212, R152, RZ, P2 ;  /* 0x000000ff98d4c208 */ /* 0x000fe20001000000 */
[----:B------:R-:W-:Y:S05]  /*5050*/  @!P4 BRA `(.L_x_5909) ;  /* 0x000000b00000c947 */ /* 0x000fea0003800000 */
[----:B------:R-:W2:Y:S01]  /*5060*/  LDL R213, [R1+0xd0] ;  /* 0x0000d00001d57983 */ /* 0x000ea20000100800 */
[----:B-1----:R-:W1:Y:S03]  /*5070*/  LDC.U8 R208, c[0x0][0x1f0] ;  /* 0x00007c00ffd07b82 */ /* 0x002e660000000000 */
[----:B------:R-:W3:Y:S01]  /*5080*/  LDL R209, [R1+0x8] ;  /* 0x0000080001d17983 */ /* 0x000ee20000100800 */
[----:B------:R-:W-:-:S04]  /*5090*/  ISETP.NE.U32.AND P2, PT, RZ, c[0x0][0x218], PT ;  /* 0x00008600ff007a0c */ /* 0x000fc80003f45070 */
[----:B------:R-:W-:Y:S02]  /*50a0*/  ISETP.NE.AND.EX P2, PT, RZ, c[0x0][0x21c], PT, P2 ;  /* 0x00008700ff007a0c */ /* 0x000fe40003f45320 */
[----:B-1----:R-:W-:-:S04]  /*50b0*/  ISETP.NE.AND P6, PT, R208, RZ, PT ;  /* 0x000000ffd000720c */ /* 0x002fc80003fc5270 */
[----:B------:R-:W-:-:S05]  /*50c0*/  FSEL R208, R216, RZ, !P6 ;  /* 0x000000ffd8d07208 */ /* 0x000fca0007000000 */
[----:B--2---:R-:W-:-:S04]  /*50d0*/  FFMA.FTZ R208, R213, R217, R208 ;  /* 0x000000d9d5d07223 */ /* 0x004fc800000100d0 */
[----:B---3--:R-:W-:-:S04]  /*50e0*/  FADD.FTZ R208, R209, -R208 ;  /* 0x800000d0d1d07221 */ /* 0x008fc80000010000 */
[----:B-----5:R-:W-:-:S04]  /*50f0*/  FMUL.FTZ R212, R0, R208 ;  /* 0x000000d000d47220 */ /* 0x020fc80000410000 */
[----:B------:R-:W-:Y:S02]  /*5100*/  @P2 FADD.FTZ R212, R152, R212 ;  /* 0x000000d498d42221 */ /* 0x000fe40000010000 */
.L_x_5909:
[----:B------:R-:W-:Y:S05]  /*5110*/  BSYNC B0 ;  /* 0x0000000000007941 */ /* 0x000fea0003800000 */
.L_x_5908:
[----:B------:R-:W-:Y:S01]  /*5120*/  @!P4 ISETP.NE.U32.AND P2, PT, RZ, c[0x0][0x218], PT ;  /* 0x00008600ff00ca0c */ /* 0x000fe20003f45070 */
[----:B------:R-:W-:Y:S03]  /*5130*/  BSSY B0, `(.L_x_5910) ;  /* 0x0000010000007945 */ /* 0x000fe60003800000 */
[----:B------:R-:W-:Y:S01]  /*5140*/  @!P4 ISETP.NE.AND.EX P2, PT, RZ, c[0x0][0x21c], PT, P2 ;  /* 0x00008700ff00ca0c */ /* 0x000fe20003f45320 */
[----:B------:R-:W-:Y:S07]  /*5150*/  @!P5 BRA `(.L_x_5911) ;  /* 0x000000d00000d947 */ /* 0x000fee0003800000 */
[----:B-1----:R-:W2:Y:S01]  /*5160*/  LDL.LU R208, [R1+0x20] ;  /* 0x0000200001d07983 */ /* 0x002ea20000300800 */
        /* <DEDUP_REMOVED lines=12> */
.L_x_5911:
[----:B------:R-:W-:Y:S05]  /*5230*/  BSYNC B0 ;  /* 0x0000000000007941 */ /* 0x000fea0003800000 */
.L_x_5910:
        /* <DEDUP_REMOVED lines=14> */
.L_x_5913:
[----:B------:R-:W-:Y:S05]  /*5320*/  BSYNC B0 ;  /* 0x0000000000007941 */ /* 0x000fea0003800000 */
.L_x_5912:
[----:B------:R-:W-:Y:S01]  /*5330*/  @!P4 ISETP.NE.U32.AND P2, PT, RZ, c[0x0][0x218], PT ;  /* 0x00008600ff00ca0c */ /* 0x000fe20003f45070 */
[----:B------:R-:W-:Y:S03]  /*5340*/  BSSY B0, `(.L_x_5914) ;  /* 0x000000f000007945 */ /* 0x000fe60003800000 */
[----:B------:R-:W-:Y:S01]  /*5350*/  @!P4 ISETP.NE.AND.EX P2, PT, RZ, c[0x0][0x21c], PT, P2 ;  /* 0x00008700ff00ca0c */ /* 0x000fe20003f45320 */
[----:B------:R-:W-:Y:S07]  /*5360*/  @!P5 BRA `(.L_x_5915) ;  /* 0x000000c00000d947 */ /* 0x000fee0003800000 */
[----:B------:R-:W-:Y:S01]  /*5370*/  LOP3.LUT P6, RZ, R206, 0xff00, RZ, 0xc0, !PT ;  /* 0x0000ff00ceff7812 */ /* 0x000fe200078cc0ff */
[----:B-1----:R-:W-:Y:S02]  /*5380*/  FMUL.FTZ R208, R213, c[0x0][0x1ec] ;  /* 0x00007b00d5d07a20 */ /* 0x002fe40000410000 */
        /* <DEDUP_REMOVED lines=10> */
.L_x_5915:
[----:B------:R-:W-:Y:S05]  /*5430*/  BSYNC B0 ;  /* 0x0000000000007941 */ /* 0x000fea0003800000 */
.L_x_5914:
[----:B------:R-:W-:Y:S01]  /*5440*/  BSSY B0, `(.L_x_5916) ;  /* 0x000000e000007945 */ /* 0x000fe20003800000 */
[----:B------:R-:W-:Y:S01]  /*5450*/  @!P4 FSEL R214, R154, RZ, P2 ;  /* 0x000000ff9ad6c208 */ /* 0x000fe20001000000 */
[----:B------:R-:W-:Y:S05]  /*5460*/  @!P4 BRA `(.L_x_5917) ;  /* 0x000000b00000c947 */ /* 0x000fea0003800000 */
[----:B------:R-:W2:Y:S01]  /*5470*/  LDL R215, [R1+0xc8] ;  /* 0x0000c80001d77983 */ /* 0x000ea20000100800 */
[----:B-1----:R-:W1:Y:S03]  /*5480*/  LDC.U8 R208, c[0x0][0x1f0] ;  /* 0x00007c00ffd07b82 */ /* 0x002e660000000000 */
[----:B------:R-:W3:Y:S01]  /*5490*/  LDL R209, [R1] ;  /* 0x0000000001d17983 */ /* 0x000ee20000100800 */
        /* <DEDUP_REMOVED lines=8> */
.L_x_5917:
[----:B------:R-:W-:Y:S05]  /*5520*/  BSYNC B0 ;  /* 0x0000000000007941 */ /* 0x000fea0003800000 */
.L_x_5916:
[----:B-1----:R-:W2:Y:S01]  /*5530*/  LDL.LU R209, [R1+0x44] ;  /* 0x0000440001d17983 */ /* 0x002ea20000300800 */
[----:B------:R-:W-:Y:S01]  /*5540*/  @!P4 ISETP.NE.U32.AND P2, PT, RZ, c[0x0][0x218], PT ;  /* 0x00008600ff00ca0c */ /* 0x000fe20003f45070 */
[----:B------:R-:W-:Y:S01]  /*5550*/  @P0 IMAD.MOV.U32 R208, RZ, RZ, 0x20 ;  /* 0x00000020ffd00424 */ /* 0x000fe200078e00ff */
[----:B------:R-:W-:Y:S01]  /*5560*/  BSSY B0, `(.L_x_5918) ;  /* 0x0000012000007945 */ /* 0x000fe20003800000 */
[----:B------:R-:W-:Y:S02]  /*5570*/  SEL R212, R212, R192, P1 ;  /* 0x000000c0d4d47207 */ /* 0x000fe40000800000 */
[----:B------:R-:W-:Y:S02]  /*5580*/  @!P4 ISETP.NE.AND.EX P2, PT, RZ, c[0x0][0x21c], PT, P2 ;  /* 0x00008700ff00ca0c */ /* 0x000fe40003f45320 */
[----:B------:R-:W-:Y:S01]  /*5590*/  SEL R213, R213, R193, P1 ;  /* 0x000000c1d5d57207 */ /* 0x000fe20000800000 */
[----:B--2---:R-:W-:Y:S01]  /*55a0*/  @P0 IMAD.WIDE.U32 R208, R209, R208, c[0x0][0x258] ;  /* 0x00009600d1d00625 */ /* 0x004fe200078e00d0 */
        /* <DEDUP_REMOVED lines=13> */
.L_x_5919:
[----:B------:R-:W-:Y:S05]  /*5680*/  BSYNC B0 ;  /* 0x0000000000007941 */ /* 0x000fea0003800000 */
.L_x_5918:
[----:B------:R-:W-:Y:S01]  /*5690*/  BSSY B0, `(.L_x_5920) ;  /* 0x000000e000007945 */ /* 0x000fe20003800000 */
[----:B------:R-:W-:Y:S02]  /*56a0*/  SEL R214, R214, R194, P1 ;  /* 0x000000c2d6d67207 */ /* 0x000fe40000800000 */
[----:B------:R-:W-:Y:S01]  /*56b0*/  @!P4 FSEL R215, R155, RZ, P2 ;  /* 0x000000ff9bd7c208 */ /* 0x000fe20001000000 */
[----:B------:R-:W-:Y:S05]  /*56c0*/  @!P4 BRA `(.L_x_5921) ;  /* 0x000000a00000c947 */ /* 0x000fea0003800000 */
[----:B------:R-:W2:Y:S01]  /*56d0*/  LDL R218, [R1+0xc4] ;  /* 0x0000c40001da7983 */ /* 0x000ea20000100800 */
[----:B------:R-:W1:Y:S01]  /*56e0*/  LDC.U8 R219, c[0x0][0x1f0] ;  /* 0x00007c00ffdb7b82 */ /* 0x000e620000000000 */
[----:B------:R-:W-:-:S04]  /*56f0*/  ISETP.NE.U32.AND P2, PT, RZ, c[0x0][0x218], PT ;  /* 0x00008600ff007a0c */ /* 0x000fc80003f45070 */
[----:B------:R-:W-:Y:S02]  /*5700*/  ISETP.NE.AND.EX P2, PT, RZ, c[0x0][0x21c], PT, P2 ;  /* 0x00008700ff007a0c */ /* 0x000fe40003f45320 */
[----:B-1----:R-:W-:-:S04]  /*5710*/  ISETP.NE.AND P6, PT, R219, RZ, PT ;  /* 0x000000ffdb00720c */ /* 0x002fc80003fc5270 */
[----:B------:R-:W-:-:S05]  /*5720*/  FSEL R215, R216, RZ, !P6 ;  /* 0x000000ffd8d77208 */ /* 0x000fca0007000000 */
[----:B--2---:R-:W-:-:S04]  /*5730*/  FFMA.FTZ R215, R218, R217, R215 ;  /* 0x000000d9dad77223 */ /* 0x004fc800000100d7 */
[----:B------:R-:W-:-:S04]  /*5740*/  FADD.FTZ R215, R250, -R215 ;  /* 0x800000d7fad77221 */ /* 0x000fc80000010000 */
[----:B-----5:R-:W-:-:S04]  /*5750*/  FMUL.FTZ R215, R0, R215 ;  /* 0x000000d700d77220 */ /* 0x020fc80000410000 */
[----:B------:R-:W-:Y:S02]  /*5760*/  @P2 FADD.FTZ R215, R155, R215 ;  /* 0x000000d79bd72221 */ /* 0x000fe40000010000 */
.L_x_5921:
[----:B------:R-:W-:Y:S05]  /*5770*/  BSYNC B0 ;  /* 0x0000000000007941 */ /* 0x000fea0003800000 */
.L_x_5920:
        /* <DEDUP_REMOVED lines=14> */
.L_x_5923:
[----:B------:R-:W-:Y:S05]  /*5860*/  BSYNC B0 ;  /* 0x0000000000007941 */ /* 0x000fea0003800000 */
.L_x_5922:
[----:B------:R-:W-:Y:S01]  /*5870*/  @!P4 ISETP.NE.U32.AND P2, PT, RZ, c[0x0][0x218], PT ;  /* 0x00008600ff00ca0c */ /* 0x000fe20003f45070 */
[----:B------:R-:W-:Y:S01]  /*5880*/  BSSY B0, `(.L_x_5924) ;  /* 0x0000010000007945 */ /* 0x000fe20003800000 */
[----:B------:R-:W-:Y:S02]  /*5890*/  SEL R215, R215, R195, P1 ;  /* 0x000000c3d7d77207 */ /* 0x000fe40000800000 */
[----:B------:R-:W-:-:S03]  /*58a0*/  @!P4 ISETP.NE.AND.EX P2, PT, RZ, c[0x0][0x21c], PT, P2 ;  /* 0x00008700ff00ca0c */ /* 0x000fc60003f45320 */
[----:B------:R1:W-:Y:S02]  /*58b0*/  @P0 STG.E.128 [R208.64], R212 ;  /* 0x000000d4d0000986 */ /* 0x0003e4000c101d04 */
[----:B-1----:R-:W-:Y:S01]  /*58c0*/  @!P4 FSEL R212, R156, RZ, P2 ;  /* 0x000000ff9cd4c208 */ /* 0x002fe20001000000 */
        /* <DEDUP_REMOVED lines=11> */
.L_x_5925:
[----:B------:R-:W-:Y:S05]  /*5980*/  BSYNC B0 ;  /* 0x0000000000007941 */ /* 0x000fea0003800000 */
.L_x_5924:
[----:B------:R-:W-:Y:S01]  /*5990*/  @!P4 ISETP.NE.U32.AND P2, PT, RZ, c[0x0][0x218], PT ;  /* 0x00008600ff00ca0c */ /* 0x000fe20003f45070 */
[----:B------:R-:W-:Y:S03]  /*59a0*/  BSSY B0, `(.L_x_5926) ;  /* 0x000000f000007945 */ /* 0x000fe60003800000 */
        /* <DEDUP_REMOVED lines=14> */
.L_x_5927:
[----:B------:R-:W-:Y:S05]  /*5a90*/  BSYNC B0 ;  /* 0x0000000000007941 */ /* 0x000fea0003800000 */
.L_x_5926:
[----:B------:R-:W-:Y:S01]  /*5aa0*/  BSSY B0, `(.L_x_5928) ;  /* 0x000000d000007945 */ /* 0x000fe20003800000 */
        /* <DEDUP_REMOVED lines=12> */
.L_x_5929:
[----:B------:R-:W-:Y:S05]  /*5b70*/  BSYNC B0 ;  /* 0x0000000000007941 */ /* 0x000fea0003800000 */
.L_x_5928:
        /* <DEDUP_REMOVED lines=16> */
.L_x_5931:
[----:B------:R-:W-:Y:S05]  /*5c80*/  BSYNC B0 ;  /* 0x0000000000007941 */ /* 0x000fea0003800000 */
.L_x_5930:
        /* <DEDUP_REMOVED lines=13> */
.L_x_5933:
[----:B------:R-:W-:Y:S05]  /*5d60*/  BSYNC B0 ;  /* 0x0000000000007941 */ /* 0x000fea0003800000 */
.L_x_5932:
        /* <DEDUP_REMOVED lines=16> */
.L_x_5935:
[----:B------:R-:W-:Y:S05]  /*5e70*/  BSYNC B0 ;  /* 0x0000000000007941 */ /* 0x000fea0003800000 */
.L_x_5934:
        /* <DEDUP_REMOVED lines=13> */
.L_x_5937:
[----:B------:R-:W-:Y:S05]  /*5f50*/  BSYNC B0 ;  /* 0x0000000000007941 */ /* 0x000fea0003800000 */
.L_x_5936:
        /* <DEDUP_REMOVED lines=14> */
.L_x_5939:
[----:B------:R-:W-:Y:S05]  /*6040*/  BSYNC B0 ;  /* 0x0000000000007941 */ /* 0x000fea0003800000 */
.L_x_5938:
[----:B------:R-:W-:Y:S01]  /*6050*/  @P5 MOV R206, 0x10 ;  /* 0x0000001000ce5802 */ /* 0x000fe20000000f00 */
[----:B------:R-:W-:Y:S01]  /*6060*/  BSSY B0, `(.L_x_5940) ;  /* 0x0000010000007945 */ /* 0x000fe20003800000 */
[----:B------:R-:W-:Y:S02]  /*6070*/  @P5 IADD3 R207, R224, 0x80, RZ ;  /* 0x00000080e0cf5810 */ /* 0x000fe40007ffe0ff */
[----:B------:R-:W-:Y:S02]  /*6080*/  SEL R212, R212, R196, P1 ;  /* 0x000000c4d4d47207 */ /* 0x000fe40000800000 */
[----:B------:R-:W-:Y:S01]  /*6090*/  SEL R213, R213, R197, P1 ;  /* 0x000000c5d5d57207 */ /* 0x000fe20000800000 */
[----:B------:R-:W-:Y:S01]  /*60a0*/  @P5 IMAD.WIDE.U32 R206, R207, R206, c[0x0][0x248] ;  /* 0x00009200cfce5625 */ /* 0x000fe200078e00ce */
[----:B------:R-:W-:Y:S02]  /*60b0*/  SEL R214, R214, R198, P1 ;  /* 0x000000c6d6d67207 */ /* 0x000fe40000800000 */
[----:B------:R-:W-:-:S02]  /*60c0*/  SEL R215, R215, R199, P1 ;  /* 0x000000c7d7d77207 */ /* 0x000fc40000800000 */
[----:B------:R-:W-:Y:S02]  /*60d0*/  @!P4 ISETP.NE.U32.AND P2, PT, RZ, c[0x0][0x218], PT ;  /* 0x00008600ff00ca0c */ /* 0x000fe40003f45070 */
[----:B------:R-:W-:Y:S01]  /*60e0*/  IADD3 R218, R224, 0x100, RZ ;  /* 0x00000100e0da7810 */ /* 0x000fe20007ffe0ff */
[----:B------:R1:W-:Y:S01]  /*60f0*/  @P0 STG.E.128 [R208.64+0x10], R212 ;  /* 0x000010d4d0000986 */ /* 0x0003e2000c101d04 */
[----:B------:R-:W-:-:S03]  /*6100*/  @!P4 ISETP.NE.AND.EX P2, PT, RZ, c[0x0][0x21c], PT, P2 ;  /* 0x00008700ff00ca0c */ /* 0x000fc60003f45320 */
[----:B------:R1:W-:Y:S01]  /*6110*/  @P5 STG.E.128 [R206.64], R188 ;  /* 0x000000bcce005986 */ /* 0x0003e2000c101d04 */
[----:B------:R-:W-:Y:S05]  /*6120*/  @!P5 BRA `(.L_x_5941) ;  /* 0x000000300000d947 */ /* 0x000fea0003800000 */
[----:B-----5:R-:W-:-:S04]  /*6130*/  IMAD.MOV.U32 R184, RZ, RZ, 0x10 ;  /* 0x00000010ffb87424 */ /* 0x020fc800078e00ff */
[----:B------:R-:W-:-:S06]  /*6140*/  IMAD.WIDE.U32 R184, R218, R184, c[0x0][0x170] ;  /* 0x00005c00dab87625 */ /* 0x000fcc00078e00b8 */
[----:B------:R-:W5:Y:S02]  /*6150*/  LDG.E.128 R184, [R184.64] ;  /* 0x00000004b8b87981 */ /* 0x000f64000c1e1d00 */
.L_x_5941:
[----:B------:R-:W-:Y:S05]  /*6160*/  BSYNC B0 ;  /* 0x0000000000007941 */ /* 0x000fea0003800000 */
.L_x_5940:
[----:B------:R-:W-:Y:S01]  /*6170*/  BSSY B0, `(.L_x_5942) ;  /* 0x000000d000007945 */ /* 0x000fe20003800000 */
        /* <DEDUP_REMOVED lines=12> */
.L_x_5943:
[----:B------:R-:W-:Y:S05]  /*6240*/  BSYNC B0 ;  /* 0x0000000000007941 */ /* 0x000fea0003800000 */
.L_x_5942:
[----:B------:R-:W-:Y:S01]  /*6250*/  @!P4 ISETP.NE.U32.AND P2, PT, RZ, c[0x0][0x218], PT ;  /* 0x00008600ff00ca0c */ /* 0x000fe20003f45070 */
[----:B------:R-:W-:Y:S03]  /*6260*/  BSSY B0, `(.L_x_5944) ;  /* 0x0000010000007945 */ /* 0x000fe60003800000 */
[----:B------:R-:W-:Y:S01]  /*6270*/  @!P4 ISETP.NE.AND.EX P2, PT, RZ, c[0x0][0x21c], PT, P2 ;  /* 0x00008700ff00ca0c */ /* 0x000fe20003f45320 */
[----:B------:R-:W-:Y:S07]  /*6280*/  @!P5 BRA `(.L_x_5945) ;  /* 0x000000d00000d947 */ /* 0x000fee0003800000 */
[----:B------:R-:W2:Y:S01]  /*6290*/  LDL.LU R206, [R1+0x24] ;  /* 0x0000240001ce7983 */ /* 0x000ea20000300800 */
[----:B------:R-:W-:Y:S01]  /*62a0*/  HFMA2.MMA R207, -RZ, RZ, 0, 0 ;  /* 0x00000000ffcf7435 */ /* 0x000fe200000001ff */
[----:B--2---:R-:W-:Y:S01]  /*62b0*/  LOP3.LUT P6, RZ, R206, 0xff, RZ, 0xc0, !PT ;  /* 0x000000ffceff7812 */ /* 0x004fe200078cc0ff */
[----:B------:R-:W-:-:S04]  /*62c0*/  FMUL.FTZ R206, R212, c[0x0][0x1ec] ;  /* 0x00007b00d4ce7a20 */ /* 0x000fc80000410000 */
        /* <DEDUP_REMOVED lines=9> */
.L_x_5945:
[----:B------:R-:W-:Y:S05]  /*6360*/  BSYNC B0 ;  /* 0x0000000000007941 */ /* 0x000fea0003800000 */
.L_x_5944:
        /* <DEDUP_REMOVED lines=13> */
.L_x_5947:
[----:B------:R-:W-:Y:S05]  /*6440*/  BSYNC B0 ;  /* 0x0000000000007941 */ /* 0x000fea0003800000 */
.L_x_5946:
        /* <DEDUP_REMOVED lines=16> */
.L_x_5949:
[----:B------:R-:W-:Y:S05]  /*6550*/  BSYNC B0 ;  /* 0x0000000000007941 */ /* 0x000fea0003800000 */
.L_x_5948:
        /* <DEDUP_REMOVED lines=13> */
.L_x_5951:
[----:B------:R-:W-:Y:S05]  /*6630*/  BSYNC B0 ;  /* 0x0000000000007941 */ /* 0x000fea0003800000 */
.L_x_5950:
[----:B------:R-:W2:Y:S01]  /*6640*/  LDL.LU R206, [R1+0x50] ;  /* 0x0000500001ce7983 */ /* 0x000ea20000300800 */
[----:B------:R-:W-:Y:S01]  /*6650*/  @P0 MOV R208, 0x20 ;  /* 0x0000002000d00802 */ /* 0x000fe20000000f00 */
[----:B------:R-:W-:Y:S01]  /*6660*/  BSSY B0, `(.L_x_5952) ;  /* 0x0000013000007945 */ /* 0x000fe20003800000 */
[----:B------:R-:W-:Y:S02]  /*6670*/  @!P4 ISETP.NE.U32.AND P2, PT, RZ, c[0x0][0x218], PT ;  /* 0x00008600ff00ca0c */ /* 0x000fe40003f45070 */
[----:B------:R-:W-:Y:S02]  /*6680*/  SEL R212, R212, R192, P1 ;  /* 0x000000c0d4d47207 */ /* 0x000fe40000800000 */
[----:B------:R-:W-:Y:S02]  /*6690*/  @!P4 ISETP.NE.AND.EX P2, PT, RZ, c[0x0][0x21c], PT, P2 ;  /* 0x00008700ff00ca0c */ /* 0x000fe40003f45320 */
[----:B------:R-:W-:Y:S01]  /*66a0*/  SEL R213, R213, R193, P1 ;  /* 0x000000c1d5d57207 */ /* 0x000fe20000800000 */
[----:B--2---:R-:W-:Y:S01]  /*66b0*/  @P0 IMAD.WIDE.U32 R208, R206, R208, c[0x0][0x258] ;  /* 0x00009600ced00625 */ /* 0x004fe200078e00d0 */
[----:B------:R-:W-:Y:S05]  /*66c0*/  @!P5 BRA `(.L_x_5953) ;  /* 0x000000c00000d947 */ /* 0x000fea0003800000 */
[----:B------:R-:W-:Y:S01]  /*66d0*/  LOP3.LUT P6, RZ, R204, 0xff0000, RZ, 0xc0, !PT ;  /* 0x00ff0000ccff7812 */ /* 0x000fe200078cc0ff */
[----:B------:R-:W-:-:S02]  /*66e0*/  FMUL.FTZ R206, R214, c[0x0][0x1ec] ;  /* 0x00007b00d6ce7a20 */ /* 0x000fc40000410000 */
        /* <DEDUP_REMOVED lines=10> */
.L_x_5953:
[----:B------:R-:W-:Y:S05]  /*6790*/  BSYNC B0 ;  /* 0x0000000000007941 */ /* 0x000fea0003800000 */
.L_x_5952:
        /* <DEDUP_REMOVED lines=14> */
.L_x_5955:
[----:B------:R-:W-:Y:S05]  /*6880*/  BSYNC B0 ;  /* 0x0000000000007941 */ /* 0x000fea0003800000 */
.L_x_5954:
[----:B------:R-:W-:Y:S01]  /*6890*/  BSSY B0, `(.L_x_5956) ;  /* 0x000000e000007945 */ /* 0x000fe20003800000 */
        /* <DEDUP_REMOVED lines=13> */
.L_x_5957:
[----:B------:R-:W-:Y:S05]  /*6970*/  BSYNC B0 ;  /* 0x0000000000007941 */ /* 0x000fea0003800000 */
.L_x_5956:
        /* <DEDUP_REMOVED lines=17> */
.L_x_5959:
[----:B------:R-:W-:Y:S05]  /*6a90*/  BSYNC B0 ;  /* 0x0000000000007941 */ /* 0x000fea0003800000 */
.L_x_5958:
[----:B------:R-:W-:Y:S01]  /*6aa0*/  @!P4 ISETP.NE.U32.AND P2, PT, RZ, c[0x0][0x218], PT ;  /* 0x00008600ff00ca0c */ /* 0x000fe20003f45070 */
[----:B------:R-:W-:Y:S03]  /*6ab0*/  BSSY B0, `(.L_x_5960) ;  /* 0x000000f000007945 */ /* 0x000fe60003800000 */
[----:B------:R-:W-:Y:S01]  /*6ac0*/  @!P4 ISETP.NE.AND.EX P2, PT, RZ, c[0x0][0x21c], PT, P2 ;  /* 0x00008700ff00ca0c */ /* 0x000fe20003f45320 */
[----:B------:R-:W-:Y:S07]  /*6ad0*/  @!P5 BRA `(.L_x_5961) ;  /* 0x000000c00000d947 */ /* 0x000fee0003800000 */
        /* <DEDUP_REMOVED lines=12> */
.L_x_5961:
[----:B------:R-:W-:Y:S05]  /*6ba0*/  BSYNC B0 ;  /* 0x0000000000007941 */ /* 0x000fea0003800000 */
.L_x_5960:
        /* <DEDUP_REMOVED lines=13> */
.L_x_5963:
[----:B------:R-:W-:Y:S05]  /*6c80*/  BSYNC B0 ;  /* 0x0000000000007941 */ /* 0x000fea0003800000 */
.L_x_5962:
        /* <DEDUP_REMOVED lines=16> */
.L_x_5965:
[----:B------:R-:W-:Y:S05]  /*6d90*/  BSYNC B0 ;  /* 0x0000000000007941 */ /* 0x000fea0003800000 */
.L_x_5964:
        /* <DEDUP_REMOVED lines=13> */
.L_x_5967:
[----:B------:R-:W-:Y:S05]  /*6e70*/  BSYNC B0 ;  /* 0x0000000000007941 */ /* 0x000fea0003800000 */
.L_x_5966:
        /* <DEDUP_REMOVED lines=16> */
.L_x_5969:
[----:B------:R-:W-:Y:S05]  /*6f80*/  BSYNC B0 ;  /* 0x0000000000007941 */ /* 0x000fea0003800000 */
.L_x_5968:
        /* <DEDUP_REMOVED lines=13> */
.L_x_5971:
[----:B------:R-:W-:Y:S05]  /*7060*/  BSYNC B0 ;  /* 0x0000000000007941 */ /* 0x000fea0003800000 */
.L_x_5970:
        /* <DEDUP_REMOVED lines=14> */
.L_x_5973:
[----:B------:R-:W-:Y:S05]  /*7150*/  BSYNC B0 ;  /* 0x0000000000007941 */ /* 0x000fea0003800000 */
.L_x_5972:
[----:B------:R-:W-:Y:S01]  /*7160*/  SEL R204, R213, R196, P1 ;  /* 0x000000c4d5cc7207 */ /* 0x000fe20000800000 */
[----:B------:R-:W-:Y:S01]  /*7170*/  BSSY B0, `(.L_x_5974) ;  /* 0x000000f000007945 */ /* 0x000fe20003800000 */
[----:B------:R-:W-:Y:S02]  /*7180*/  SEL R205, R212, R197, P1 ;  /* 0x000000c5d4cd7207 */ /* 0x000fe40000800000 */
[----:B------:R-:W-:Y:S02]  /*7190*/  SEL R206, R206, R198, P1 ;  /* 0x000000c6cece7207 */ /* 0x000fe40000800000 */
[----:B------:R-:W-:Y:S02]  /*71a0*/  SEL R207, R207, R199, P1 ;  /* 0x000000c7cfcf7207 */ /* 0x000fe40000800000 */
[----:B------:R-:W-:Y:S02]  /*71b0*/  @!P4 ISETP.NE.U32.AND P2, PT, RZ, c[0x0][0x218], PT ;  /* 0x00008600ff00ca0c */ /* 0x000fe40003f45070 */
[----:B------:R-:W-:Y:S01]  /*71c0*/  IADD3 R212, R224, 0x180, RZ ;  /* 0x00000180e0d47810 */ /* 0x000fe20007ffe0ff */
[----:B------:R1:W-:Y:S01]  /*71d0*/  @P0 STG.E.128 [R208.64+0x10], R204 ;  /* 0x000010ccd0000986 */ /* 0x0003e2000c101d04 */
[----:B------:R-:W-:Y:S01]  /*71e0*/  @!P4 ISETP.NE.AND.EX P2, PT, RZ, c[0x0][0x21c], PT, P2 ;  /* 0x00008700ff00ca0c */ /* 0x000fe20003f45320 */
[----:B-1----:R-:W-:-:S04]  /*71f0*/  @P5 IMAD.MOV.U32 R204, RZ, RZ, 0x10 ;  /* 0x00000010ffcc5424 */ /* 0x002fc800078e00ff */
[----:B------:R-:W-:-:S05]  /*7200*/  @P5 IMAD.WIDE.U32 R204, R218, R204, c[0x0][0x248] ;  /* 0x00009200dacc5625 */ /* 0x000fca00078e00cc */
[----:B------:R1:W-:Y:S01]  /*7210*/  @P5 STG.E.128 [R204.64], R188 ;  /* 0x000000bccc005986 */ /* 0x0003e2000c101d04 */
[----:B------:R-:W-:Y:S05]  /*7220*/  @!P5 BRA `(.L_x_5975) ;  /* 0x000000300000d947 */ /* 0x000fea0003800000 */
[----:B-----5:R-:W-:-:S05]  /*7230*/  MOV R184, 0x10 ;  /* 0x0000001000b87802 */ /* 0x020fca0000000f00 */
[----:B------:R-:W-:-:S06]  /*7240*/  IMAD.WIDE.U32 R184, R212, R184, c[0x0][0x170] ;  /* 0x00005c00d4b87625 */ /* 0x000fcc00078e00b8 */
[----:B------:R-:W5:Y:S02]  /*7250*/  LDG.E.128 R184, [R184.64] ;  /* 0x00000004b8b87981 */ /* 0x000f64000c1e1d00 */
.L_x_5975:
[----:B------:R-:W-:Y:S05]  /*7260*/  BSYNC B0 ;  /* 0x0000000000007941 */ /* 0x000fea0003800000 */
.L_x_5974:
        /* <DEDUP_REMOVED lines=13> */
.L_x_5977:
[----:B------:R-:W-:Y:S05]  /*7340*/  BSYNC B0 ;  /* 0x0000000000007941 */ /* 0x000fea0003800000 */
.L_x_5976:
[----:B------:R-:W-:Y:S01]  /*7350*/  @!P4 ISETP.NE.U32.AND P2, PT, RZ, c[0x0][0x218], PT ;  /* 0x00008600ff00ca0c */ /* 0x000fe20003f45070 */
[----:B------:R-:W-:Y:S03]  /*7360*/  BSSY B0, `(.L_x_5978) ;  /* 0x0000010000007945 */ /* 0x000fe60003800000 */
[----:B------:R-:W-:Y:S01]  /*7370*/  @!P4 ISETP.NE.AND.EX P2, PT, RZ, c[0x0][0x21c], PT, P2 ;  /* 0x00008700ff00ca0c */ /* 0x000fe20003f45320 */
[----:B------:R-:W-:Y:S07]  /*7380*/  @!P5 BRA `(.L_x_5979) ;  /* 0x000000d00000d947 */ /* 0x000fee0003800000 */
        /* <DEDUP_REMOVED lines=13> */
.L_x_5979:
[----:B------:R-:W-:Y:S05]  /*7460*/  BSYNC B0 ;  /* 0x0000000000007941 */ /* 0x000fea0003800000 */
.L_x_5978:
        /* <DEDUP_REMOVED lines=13> */
.L_x_5981:
[----:B------:R-:W-:Y:S05]  /*7540*/  BSYNC B0 ;  /* 0x0000000000007941 */ /* 0x000fea0003800000 */
.L_x_5980:
        /* <DEDUP_REMOVED lines=16> */
.L_x_5983:
[----:B------:R-:W-:Y:S05]  /*7650*/  BSYNC B0 ;  /* 0x0000000000007941 */ /* 0x000fea0003800000 */
.L_x_5982:
        /* <DEDUP_REMOVED lines=13> */
.L_x_5985:
[----:B------:R-:W-:Y:S05]  /*7730*/  BSYNC B0 ;  /* 0x0000000000007941 */ /* 0x000fea0003800000 */
.L_x_5984:
[----:B------:R-:W2:Y:S01]  /*7740*/  LDL.LU R207, [R1+0x54] ;  /* 0x0000540001cf7983 */ /* 0x000ea20000300800 */
        /* <DEDUP_REMOVED lines=20> */
.L_x_5987:
[----:B------:R-:W-:Y:S05]  /*7890*/  BSYNC B0 ;  /* 0x0000000000007941 */ /* 0x000fea0003800000 */
.L_x_5986:
        /* <DEDUP_REMOVED lines=14> */
.L_x_5989:
[----:B------:R-:W-:Y:S05]  /*7980*/  BSYNC B0 ;  /* 0x0000000000007941 */ /* 0x000fea0003800000 */
.L_x_5988:
        /* <DEDUP_REMOVED lines=14> */
.L_x_5991:
[----:B------:R-:W-:Y:S05]  /*7a70*/  BSYNC B0 ;  /* 0x0000000000007941 */ /* 0x000fea0003800000 */
.L_x_5990:
        /* <DEDUP_REMOVED lines=17> */
.L_x_5993:
[----:B------:R-:W-:Y:S05]  /*7b90*/  BSYNC B0 ;  /* 0x0000000000007941 */ /* 0x000fea0003800000 */
.L_x_5992:
        /* <DEDUP_REMOVED lines=16> */
.L_x_5995:
[----:B------:R-:W-:Y:S05]  /*7ca0*/  BSYNC B0 ;  /* 0x0000000000007941 */ /* 0x000fea0003800000 */
.L_x_5994:
        /* <DEDUP_REMOVED lines=13> */
.L_x_5997:
[----:B------:R-:W-:Y:S05]  /*7d80*/  BSYNC B0 ;  /* 0x0000000000007941 */ /* 0x000fea0003800000 */
.L_x_5996:
        /* <DEDUP_REMOVED lines=16> */
.L_x_5999:
[----:B------:R-:W-:Y:S05]  /*7e90*/  BSYNC B0 ;  /* 0x0000000000007941 */ /* 0x000fea0003800000 */
.L_x_5998:
        /* <DEDUP_REMOVED lines=13> */
.L_x_6001:
[----:B------:R-:W-:Y:S05]  /*7f70*/  BSYNC B0 ;  /* 0x0000000000007941 */ /* 0x000fea0003800000 */
.L_x_6000:
        /* <DEDUP_REMOVED lines=16> */
.L_x_6003:
[----:B------:R-:W-:Y:S05]  /*8080*/  BSYNC B0 ;  /* 0x0000000000007941 */ /* 0x000fea0003800000 */
.L_x_6002:
        /* <DEDUP_REMOVED lines=13> */
.L_x_6005:
[----:B------:R-:W-:Y:S05]  /*8160*/  BSYNC B0 ;  /* 0x0000000000007941 */ /* 0x000fea0003800000 */
.L_x_6004:
        /* <DEDUP_REMOVED lines=14> */
.L_x_6007:
[----:B------:R-:W-:Y:S05]  /*8250*/  BSYNC B0 ;  /* 0x0000000000007941 */ /* 0x000fea0003800000 */
.L_x_6006:
[----:B------:R-:W-:Y:S01]  /*8260*/  @P5 MOV R202, 0x10 ;  /* 0x0000001000ca5802 */ /* 0x000fe20000000f00 */
[----:B------:R-:W-:Y:S01]  /*8270*/  BSSY B0, `(.L_x_6008) ;  /* 0x000000f000007945 */ /* 0x000fe20003800000 */
[----:B------:R-:W-:Y:S02]  /*8280*/  SEL R204, R204, R196, P1 ;  /* 0x000000c4cccc7207 */ /* 0x000fe40000800000 */
[----:B------:R-:W-:Y:S01]  /*8290*/  SEL R205, R205, R197, P1 ;  /* 0x000000c5cdcd7207 */ /* 0x000fe20000800000 */
[----:B------:R-:W-:Y:S01]  /*82a0*/  @P5 IMAD.WIDE.U32 R202, R212, R202, c[0x0][0x248] ;  /* 0x00009200d4ca5625 */ /* 0x000fe200078e00ca */
[----:B------:R-:W-:Y:S02]  /*82b0*/  SEL R206, R206, R198, P1 ;  /* 0x000000c6cece7207 */ /* 0x000fe40000800000 */
[----:B------:R-:W-:Y:S02]  /*82c0*/  SEL R207, R207, R199, P1 ;  /* 0x000000c7cfcf7207 */ /* 0x000fe40000800000 */
[----:B------:R-:W-:-:S02]  /*82d0*/  @!P4 ISETP.NE.U32.AND P2, PT, RZ, c[0x0][0x218], PT ;  /* 0x00008600ff00ca0c */ /* 0x000fc40003f45070 */
[----:B------:R-:W-:Y:S01]  /*82e0*/  IADD3 R224, R224, 0x200, RZ ;  /* 0x00000200e0e07810 */ /* 0x000fe20007ffe0ff */
[----:B------:R1:W-:Y:S01]  /*82f0*/  @P0 STG.E.128 [R208.64+0x10], R204 ;  /* 0x000010ccd0000986 */ /* 0x0003e2000c101d04 */
[----:B------:R-:W-:-:S03]  /*8300*/  @!P4 ISETP.NE.AND.EX P2, PT, RZ, c[0x0][0x21c], PT, P2 ;  /* 0x00008700ff00ca0c */ /* 0x000fc60003f45320 */
[----:B------:R1:W-:Y:S01]  /*8310*/  @P5 STG.E.128 [R202.64], R188 ;  /* 0x000000bcca005986 */ /* 0x0003e2000c101d04 */
[----:B------:R-:W-:Y:S05]  /*8320*/  @!P5 BRA `(.L_x_6009) ;  /* 0x000000300000d947 */ /* 0x000fea0003800000 */
[----:B-----5:R-:W-:-:S10]  /*8330*/  HFMA2.MMA R184, -RZ, RZ, 0, 9.5367431640625e-07 ;  /* 0x00000010ffb87435 */ /* 0x020fd400000001ff */
[----:B------:R-:W-:-:S06]  /*8340*/  IMAD.WIDE.U32 R184, R224, R184, c[0x0][0x170] ;  /* 0x00005c00e0b87625 */ /* 0x000fcc00078e00b8 */
[----:B------:R-:W5:Y:S02]  /*8350*/  LDG.E.128 R184, [R184.64] ;  /* 0x00000004b8b87981 */ /* 0x000f64000c1e1d00 */
.L_x_6009:
[----:B------:R-:W-:Y:S05]  /*8360*/  BSYNC B0 ;  /* 0x0000000000007941 */ /* 0x000fea0003800000 */
.L_x_6008:
        /* <DEDUP_REMOVED lines=13> */
.L_x_6011:
[----:B------:R-:W-:Y:S05]  /*8440*/  BSYNC B0 ;  /* 0x0000000000007941 */ /* 0x000fea0003800000 */
.L_x_6010:
        /* <DEDUP_REMOVED lines=17> */
.L_x_6013:
[----:B------:R-:W-:Y:S05]  /*8560*/  BSYNC B0 ;  /* 0x0000000000007941 */ /* 0x000fea0003800000 */
.L_x_6012:
        /* <DEDUP_REMOVED lines=13> */
.L_x_6015:
[----:B------:R-:W-:Y:S05]  /*8640*/  BSYNC B0 ;  /* 0x0000000000007941 */ /* 0x000fea0003800000 */
.L_x_6014:
        /* <DEDUP_REMOVED lines=16> */
.L_x_6017:
[----:B------:R-:W-:Y:S05]  /*8750*/  BSYNC B0 ;  /* 0x0000000000007941 */ /* 0x000fea0003800000 */
.L_x_6016:
        /* <DEDUP_REMOVED lines=13> */
.L_x_6019:
[----:B------:R-:W-:Y:S05]  /*8830*/  BSYNC B0 ;  /* 0x0000000000007941 */ /* 0x000fea0003800000 */
.L_x_6018:
        /* <DEDUP_REMOVED lines=16> */
.L_x_6021:
[----:B------:R-:W-:Y:S05]  /*8940*/  BSYNC B0 ;  /* 0x0000000000007941 */ /* 0x000fea0003800000 */
.L_x_6020:
        /* <DEDUP_REMOVED lines=13> */
.L_x_6023:
[----:B------:R-:W-:Y:S05]  /*8a20*/  BSYNC B0 ;  /* 0x0000000000007941 */ /* 0x000fea0003800000 */
.L_x_6022:
        /* <DEDUP_REMOVED lines=16> */
.L_x_6025:
[----:B------:R-:W-:Y:S05]  /*8b30*/  BSYNC B0 ;  /* 0x0000000000007941 */ /* 0x000fea0003800000 */
.L_x_6024:
        /* <DEDUP_REMOVED lines=13> */
.L_x_6027:
[----:B------:R-:W-:Y:S05]  /*8c10*/  BSYNC B0 ;  /* 0x0000000000007941 */ /* 0x000fea0003800000 */
.L_x_6026:
        /* <DEDUP_REMOVED lines=16> */
.L_x_6029:
[----:B------:R-:W-:Y:S05]  /*8d20*/  BSYNC B0 ;  /* 0x0000000000007941 */ /* 0x000fea0003800000 */
.L_x_6028:
        /* <DEDUP_REMOVED lines=13> */
.L_x_6031:
[----:B------:R-:W-:Y:S05]  /*8e00*/  BSYNC B0 ;  /* 0x0000000000007941 */ /* 0x000fea0003800000 */
.L_x_6030:
        /* <DEDUP_REMOVED lines=16> */
.L_x_6033:
[----:B------:R-:W-:Y:S05]  /*8f10*/  BSYNC B0 ;  /* 0x0000000000007941 */ /* 0x000fea0003800000 */
.L_x_6032:
        /* <DEDUP_REMOVED lines=13> */
.L_x_6035:
[----:B------:R-:W-:Y:S05]  /*8ff0*/  BSYNC B0 ;  /* 0x0000000000007941 */ /* 0x000fea0003800000 */
.L_x_6034:
        /* <DEDUP_REMOVED lines=16> */
.L_x_6037:
[----:B------:R-:W-:Y:S05]  /*9100*/  BSYNC B0 ;  /* 0x0000000000007941 */ /* 0x000fea0003800000 */
.L_x_6036:
[----:B------:R-:W-:Y:S01]  /*9110*/  BSSY B0, `(.L_x_6038) ;  /* 0x000000c000007945 */ /* 0x000fe20003800000 */
[----:B------:R-:W-:Y:S01]  /*9120*/  @!P4 FSEL R209, R183, RZ, P2 ;  /* 0x000000ffb7d1c208 */ /* 0x000fe20001000000 */
[----:B------:R-:W-:Y:S05]  /*9130*/  @!P4 BRA `(.L_x_6039) ;  /* 0x000000900000c947 */ /* 0x000fea0003800000 */
[----:B------:R-:W1:Y:S02]  /*9140*/  LDC.U8 R212, c[0x0][0x1f0] ;  /* 0x00007c00ffd47b82 */ /* 0x000e640000000000 */
[----:B-1----:R-:W-:-:S04]  /*9150*/  ISETP.NE.AND P2, PT, R212, RZ, PT ;  /* 0x000000ffd400720c */ /* 0x002fc80003f45270 */
[----:B------:R-:W-:Y:S02]  /*9160*/  FSEL R216, R216, RZ, !P2 ;  /* 0x000000ffd8d87208 */ /* 0x000fe40005000000 */
[----:B------:R-:W-:-:S03]  /*9170*/  ISETP.NE.U32.AND P2, PT, RZ, c[0x0][0x218], PT ;  /* 0x00008600ff007a0c */ /* 0x000fc60003f45070 */
[----:B------:R-:W-:Y:S01]  /*9180*/  FFMA.FTZ R216, R210, R217, R216 ;  /* 0x000000d9d2d87223 */ /* 0x000fe200000100d8 */
[----:B------:R-:W-:-:S03]  /*9190*/  ISETP.NE.AND.EX P2, PT, RZ, c[0x0][0x21c], PT, P2 ;  /* 0x00008700ff007a0c */ /* 0x000fc60003f45320 */
[----:B------:R-:W-:-:S04]  /*91a0*/  FADD.FTZ R216, R222, -R216 ;  /* 0x800000d8ded87221 */ /* 0x000fc80000010000 */
[----:B-----5:R-:W-:-:S06]  /*91b0*/  FMUL.FTZ R209, R0, R216 ;  /* 0x000000d800d17220 */ /* 0x020fcc0000410000 */
[----:B------:R-:W-:Y:S02]  /*91c0*/  @P2 FADD.FTZ R209, R183, R209 ;  /* 0x000000d1b7d12221 */ /* 0x000fe40000010000 */
.L_x_6039:
[----:B------:R-:W-:Y:S05]  /*91d0*/  BSYNC B0 ;  /* 0x0000000000007941 */ /* 0x000fea0003800000 */
.L_x_6038:
[----:B------:R-:W-:Y:S01]  /*91e0*/  BSSY B0, `(.L_x_6040) ;  /* 0x0000016000007945 */ /* 0x000fe20003800000 */
[----:B------:R-:W-:Y:S02]  /*91f0*/  SEL R192, R203, R192, P1 ;  /* 0x000000c0cbc07207 */ /* 0x000fe40000800000 */
[----:B------:R-:W-:Y:S02]  /*9200*/  SEL R193, R204, R193, P1 ;  /* 0x000000c1ccc17207 */ /* 0x000fe40000800000 */
[----:B------:R-:W-:Y:S02]  /*9210*/  SEL R194, R205, R194, P1 ;  /* 0x000000c2cdc27207 */ /* 0x000fe40000800000 */
[----:B------:R-:W-:Y:S02]  /*9220*/  SEL R195, R206, R195, P1 ;  /* 0x000000c3cec37207 */ /* 0x000fe40000800000 */
[----:B------:R-:W-:Y:S02]  /*9230*/  SEL R196, R207, R196, P1 ;  /* 0x000000c4cfc47207 */ /* 0x000fe40000800000 */
[----:B------:R-:W-:-:S02]  /*9240*/  SEL R197, R208, R197, P1 ;  /* 0x000000c5d0c57207 */ /* 0x000fc40000800000 */
[----:B------:R-:W-:Y:S02]  /*9250*/  SEL R198, R202, R198, P1 ;  /* 0x000000c6cac67207 */ /* 0x000fe40000800000 */
[----:B------:R-:W-:Y:S01]  /*9260*/  SEL R199, R209, R199, P1 ;  /* 0x000000c7d1c77207 */ /* 0x000fe20000800000 */
[----:B------:R-:W-:Y:S05]  /*9270*/  @!P5 BRA `(.L_x_6041) ;  /* 0x000000c00000d947 */ /* 0x000fea0003800000 */
[----:B------:R-:W-:Y:S01]  /*9280*/  LOP3.LUT P1, RZ, R201, 0xff000000, RZ, 0xc0, !PT ;  /* 0xff000000c9ff7812 */ /* 0x000fe2000782c0ff */
[----:B-----5:R-:W-:Y:S01]  /*9290*/  FMUL.FTZ R0, R209, c[0x0][0x1ec] ;  /* 0x00007b00d1007a20 */ /* 0x020fe20000410000 */
[----:B------:R-:W-:-:S03]  /*92a0*/  HFMA2.MMA R200, -RZ, RZ, 0, 0 ;  /* 0x00000000ffc87435 */ /* 0x000fc600000001ff */
[----:B------:R-:W-:-:S08]  /*92b0*/  FMUL.FTZ R0, R0, c[0x0][0x1e8] ;  /* 0x00007a0000007a20 */ /* 0x000fd00000410000 */
[----:B------:R-:W-:-:S05]  /*92c0*/  @P1 PRMT R201, RZ, 0x7610, R187 ;  /* 0x00007610ffc91816 */ /* 0x000fca00000000bb */
[----:B------:R-:W-:Y:S01]  /*92d0*/  @P1 FMUL.FTZ R200, R201, R0 ;  /* 0x00000000c9c81220 */ /* 0x000fe20000410000 */
[----:B------:R-:W-:-:S03]  /*92e0*/  @P1 PRMT R201, RZ, 0x7610, R127 ;  /* 0x00007610ffc91816 */ /* 0x000fc6000000007f */
[----:B------:R-:W-:Y:S02]  /*92f0*/  FADD.FTZ R47, R47, R200 ;  /* 0x000000c82f2f7221 */ /* 0x000fe40000010000 */
[----:B------:R-:W-:Y:S02]  /*9300*/  IMAD.MOV.U32 R200, RZ, RZ, RZ ;  /* 0x000000ffffc87224 */ /* 0x000fe400078e00ff */
[----:B------:R-:W-:-:S05]  /*9310*/  @P1 FMUL.FTZ R200, R0, R201 ;  /* 0x000000c900c81220 */ /* 0x000fca0000410000 */
[----:B------:R-:W-:-:S04]  /*9320*/  F2FP.BF16.PACK_AB R200, RZ, R200 ;  /* 0x000000c8ffc8723e */ /* 0x000fc800000010ff */
[----:B------:R-:W-:Y:S02]  /*9330*/  PRMT R191, R191, 0x5410, R200 ;  /* 0x00005410bfbf7816 */ /* 0x000fe400000000c8 */
.L_x_6041:
[----:B------:R-:W-:Y:S05]  /*9340*/  BSYNC B0 ;  /* 0x0000000000007941 */ /* 0x000fea0003800000 */
.L_x_6040:
[----:B-----5:R-:W2:Y:S01]  /*9350*/  LDL.LU R0, [R1+0xf0] ;  /* 0x0000f00001007983 */ /* 0x020ea20000300800 */
[----:B------:R-:W-:Y:S02]  /*9360*/  @P0 IADD3 R200, R3, 0x200, RZ ;  /* 0x0000020003c80810 */ /* 0x000fe40007ffe0ff */
[----:B------:R-:W-:-:S05]  /*9370*/  @P0 MOV R201, 0x20 ;  /* 0x0000002000c90802 */ /* 0x000fca0000000f00 */
[----:B------:R-:W-:-:S05]  /*9380*/  @P0 IMAD.WIDE.U32 R200, R200, R201, c[0x0][0x258] ;  /* 0x00009600c8c80625 */ /* 0x000fca00078e00c9 */
[----:B------:R-:W-:Y:S04]  /*9390*/  @P0 STG.E.128 [R200.64], R192 ;  /* 0x000000c0c8000986 */ /* 0x000fe8000c101d04 */
[----:B------:R1:W-:Y:S02]  /*93a0*/  @P0 STG.E.128 [R200.64+0x10], R196 ;  /* 0x000010c4c8000986 */ /* 0x0003e4000c101d04 */
[----:B-1----:R-:W-:-:S05]  /*93b0*/  @P5 MOV R200, 0x10 ;  /* 0x0000001000c85802 */ /* 0x002fca0000000f00 */
[----:B------:R-:W-:-:S05]  /*93c0*/  @P5 IMAD.WIDE.U32 R200, R224, R200, c[0x0][0x248] ;  /* 0x00009200e0c85625 */ /* 0x000fca00078e00c8 */
[----:B------:R1:W-:Y:S01]  /*93d0*/  @P5 STG.E.128 [R200.64], R188 ;  /* 0x000000bcc8005986 */ /* 0x0003e2000c101d04 */
[----:B--2---:R-:W-:-:S04]  /*93e0*/  LOP3.LUT P0, RZ, R0, 0xff, RZ, 0xc0, !PT ;  /* 0x000000ff00ff7812 */ /* 0x004fc8000780c0ff */
[----:B------:R-:W-:-:S05]  /*93f0*/  SEL R0, RZ, 0x1, P0 ;  /* 0x00000001ff007807 */ /* 0x000fca0000000000 */
[----:B------:R1:W-:Y:S02]  /*9400*/  STL.S16 [R1+0xf0], R0 ;  /* 0x0000f00001007387 */ /* 0x0003e40000100600 */
[----:B01----:R-:W-:Y:S01]  /*9410*/  @P3 CALL.REL.NOINC `(.L_x_5868) ;  /* 0x0000001000003944 */ /* 0x003fe20003c00000 */
[----:B------:R-:W-:Y:S05]  /*9420*/  BRA `(.L_x_6042) ;  /* 0xffff7a2000007947 */ /* 0x000fea000383ffff */
.L_x_5868:
[----:B------:R-:W0:Y:S01]  /*9430*/  S2UR UR6, SR_CTAID.X ;  /* 0x00000000000679c3 */ /* 0x000e220000002500 */
[----:B------:R-:W0:Y:S01]  /*9440*/  S2R R0, SR_TID.X ;  /* 0x0000000000007919 */ /* 0x000e220000002100 */
[----:B-----5:R-:W-:-:S03]  /*9450*/  IMAD.MOV.U32 R127, RZ, RZ, 0x20 ;  /* 0x00000020ff7f7424 */ /* 0x020fc600078e00ff */
        /* <DEDUP_REMOVED lines=39> */
.L_x_5872:
[----:B0-----:R-:W-:Y:S01]  /*96d0*/  HFMA2.MMA R214, -RZ, RZ, 0, 9.5367431640625e-07 ;  /* 0x00000010ffd67435 */ /* 0x001fe200000001ff */
[----:B------:R-:W-:Y:S01]  /*96e0*/  MOV R213, R217 ;  /* 0x000000d900d57202 */ /* 0x000fe20000000f00 */
[----:B------:R-:W-:Y:S01]  /*96f0*/  IMAD.MOV.U32 R249, RZ, RZ, 0x1f ;  /* 0x0000001ffff97424 */ /* 0x000fe200078e00ff */
[----:B------:R-:W-:-:S02]  /*9700*/  MOV R224, 0xffffffff ;  /* 0xffffffff00e07802 */ /* 0x000fc40000000f00 */
[----:B------:R-:W-:Y:S02]  /*9710*/  MOV R212, 0x9730 ;  /* 0x0000973000d47802 */ /* 0x000fe40000000f00 */
[----:B------:R-:W-:Y:S05]  /*9720*/  CALL.REL.NOINC `($__internal_79_$__cuda_sm70_shflsync_down_p) ;  /* 0x0000046000007944 */ /* 0x000fea0003c00000 */
[----:B-1----:R-:W-:Y:S01]  /*9730*/  MOV R218, R214 ;  /* 0x000000d600da7202 */ /* 0x002fe20000000f00 */
[----:B------:R-:W-:Y:S05]  /*9740*/  BRA `(.L_x_6043) ;  /* 0xffffa3d000007947 */ /* 0x000fea000383ffff */
.L_x_5873:
[----:B0-----:R-:W-:Y:S01]  /*9750*/  HFMA2.MMA R214, -RZ, RZ, 0, 9.5367431640625e-07 ;  /* 0x00000010ffd67435 */ /* 0x001fe200000001ff */
[----:B------:R-:W-:Y:S01]  /*9760*/  IMAD.MOV.U32 R213, RZ, RZ, R215 ;  /* 0x000000ffffd57224 */ /* 0x000fe200078e00d7 */
[----:B------:R-:W-:Y:S01]  /*9770*/  MOV R249, 0x1f ;  /* 0x0000001f00f97802 */ /* 0x000fe20000000f00 */
[----:B------:R-:W-:Y:S01]  /*9780*/  IMAD.MOV.U32 R224, RZ, RZ, -0x1 ;  /* 0xffffffffffe07424 */ /* 0x000fe200078e00ff */
[----:B------:R-:W-:Y:S02]  /*9790*/  MOV R212, 0x97b0 ;  /* 0x000097b000d47802 */ /* 0x000fe40000000f00 */
[----:B-12---:R-:W-:Y:S05]  /*97a0*/  CALL.REL.NOINC `($__internal_79_$__cuda_sm70_shflsync_down_p) ;  /* 0x000003e000007944 */ /* 0x006fea0003c00000 */
[----:B------:R-:W-:Y:S01]  /*97b0*/  FADD.FTZ R217, R218, R217 ;  /* 0x000000d9dad97221 */ /* 0x000fe20000010000 */
[----:B------:R-:W-:Y:S01]  /*97c0*/  MOV R249, 0x1f ;  /* 0x0000001f00f97802 */ /* 0x000fe20000000f00 */
[----:B-1----:R-:W-:Y:S01]  /*97d0*/  FADD.FTZ R215, R215, R214 ;  /* 0x000000d6d7d77221 */ /* 0x002fe20000010000 */
[----:B------:R-:W-:Y:S01]  /*97e0*/  HFMA2.MMA R214, -RZ, RZ, 0, 4.76837158203125e-07 ;  /* 0x00000008ffd67435 */ /* 0x000fe200000001ff */
[----:B------:R-:W-:Y:S01]  /*97f0*/  IMAD.MOV.U32 R224, RZ, RZ, -0x1 ;  /* 0xffffffffffe07424 */ /* 0x000fe200078e00ff */
[----:B------:R-:W-:-:S02]  /*9800*/  MOV R213, R217 ;  /* 0x000000d900d57202 */ /* 0x000fc40000000f00 */
[----:B------:R-:W-:Y:S02]  /*9810*/  MOV R212, 0x9830 ;  /* 0x0000983000d47802 */ /* 0x000fe40000000f00 */
[----:B------:R-:W-:Y:S05]  /*9820*/  CALL.REL.NOINC `($__internal_79_$__cuda_sm70_shflsync_down_p) ;  /* 0x0000036000007944 */ /* 0x000fea0003c00000 */
[----:B-1----:R-:W-:Y:S01]  /*9830*/  MOV R218, R214 ;  /* 0x000000d600da7202 */ /* 0x002fe20000000f00 */
[----:B------:R-:W-:Y:S01]  /*9840*/  HFMA2.MMA R214, -RZ, RZ, 0, 4.76837158203125e-07 ;  /* 0x00000008ffd67435 */ /* 0x000fe200000001ff */
[----:B------:R-:W-:Y:S01]  /*9850*/  IMAD.MOV.U32 R213, RZ, RZ, R215 ;  /* 0x000000ffffd57224 */ /* 0x000fe200078e00d7 */
[----:B------:R-:W-:Y:S01]  /*9860*/  MOV R249, 0x1f ;  /* 0x0000001f00f97802 */ /* 0x000fe20000000f00 */
[----:B------:R-:W-:Y:S01]  /*9870*/  IMAD.MOV.U32 R224, RZ, RZ, -0x1 ;  /* 0xffffffffffe07424 */ /* 0x000fe200078e00ff */
[----:B------:R-:W-:Y:S02]  /*9880*/  MOV R212, 0x98a0 ;  /* 0x000098a000d47802 */ /* 0x000fe40000000f00 */
[----:B------:R-:W-:Y:S05]  /*9890*/  CALL.REL.NOINC `($__internal_79_$__cuda_sm70_shflsync_down_p) ;  /* 0x000002f000007944 */ /* 0x000fea0003c00000 */
[----:B------:R-:W-:Y:S01]  /*98a0*/  FADD.FTZ R217, R218, R217 ;  /* 0x000000d9dad97221 */ /* 0x000fe20000010000 */
[----:B------:R-:W-:Y:S01]  /*98b0*/  MOV R249, 0x1f ;  /* 0x0000001f00f97802 */ /* 0x000fe20000000f00 */
[----:B-1----:R-:W-:Y:S01]  /*98c0*/  FADD.FTZ R215, R215, R214 ;  /* 0x000000d6d7d77221 */ /* 0x002fe20000010000 */
[----:B------:R-:W-:Y:S01]  /*98d0*/  HFMA2.MMA R214, -RZ, RZ, 0, 2.384185791015625e-07 ;  /* 0x00000004ffd67435 */ /* 0x000fe200000001ff */
[----:B------:R-:W-:Y:S01]  /*98e0*/  IMAD.MOV.U32 R224, RZ, RZ, -0x1 ;  /* 0xffffffffffe07424 */ /* 0x000fe200078e00ff */
[----:B------:R-:W-:-:S02]  /*98f0*/  MOV R213, R217 ;  /* 0x000000d900d57202 */ /* 0x000fc40000000f00 */
[----:B------:R-:W-:Y:S02]  /*9900*/  MOV R212, 0x9920 ;  /* 0x0000992000d47802 */ /* 0x000fe40000000f00 */
[----:B------:R-:W-:Y:S05]  /*9910*/  CALL.REL.NOINC `($__internal_79_$__cuda_sm70_shflsync_down_p) ;  /* 0x0000027000007944 */ /* 0x000fea0003c00000 */
[----:B-1----:R-:W-:Y:S01]  /*9920*/  MOV R218, R214 ;  /* 0x000000d600da7202 */ /* 0x002fe20000000f00 */
[----:B------:R-:W-:Y:S01]  /*9930*/  HFMA2.MMA R214, -RZ, RZ, 0, 2.384185791015625e-07 ;  /* 0x00000004ffd67435 */ /* 0x000fe200000001ff */
        /* <DEDUP_REMOVED lines=8> */
[----:B------:R-:W-:Y:S01]  /*99c0*/  HFMA2.MMA R214, -RZ, RZ, 0, 1.1920928955078125e-07 ;  /* 0x00000002ffd67435 */ /* 0x000fe200000001ff */
[----:B------:R-:W-:Y:S01]  /*99d0*/  IMAD.MOV.U32 R224, RZ, RZ, -0x1 ;  /* 0xffffffffffe07424 */ /* 0x000fe200078e00ff */
[----:B------:R-:W-:-:S02]  /*99e0*/  MOV R213, R217 ;  /* 0x000000d900d57202 */ /* 0x000fc40000000f00 */
[----:B------:R-:W-:Y:S02]  /*99f0*/  MOV R212, 0x9a10 ;  /* 0x00009a1000d47802 */ /* 0x000fe40000000f00 */
[----:B------:R-:W-:Y:S05]  /*9a00*/  CALL.REL.NOINC `($__internal_79_$__cuda_sm70_shflsync_down_p) ;  /* 0x0000018000007944 */ /* 0x000fea0003c00000 */
[----:B-1----:R-:W-:Y:S01]  /*9a10*/  MOV R218, R214 ;  /* 0x000000d600da7202 */ /* 0x002fe20000000f00 */
[----:B------:R-:W-:Y:S01]  /*9a20*/  HFMA2.MMA R214, -RZ, RZ, 0, 1.1920928955078125e-07 ;  /* 0x00000002ffd67435 */ /* 0x000fe200000001ff */
        /* <DEDUP_REMOVED lines=8> */
[----:B------:R-:W-:Y:S01]  /*9ab0*/  HFMA2.MMA R214, -RZ, RZ, 0, 5.9604644775390625e-08 ;  /* 0x00000001ffd67435 */ /* 0x000fe200000001ff */
[----:B------:R-:W-:Y:S01]  /*9ac0*/  IMAD.MOV.U32 R224, RZ, RZ, -0x1 ;  /* 0xffffffffffe07424 */ /* 0x000fe200078e00ff */
[----:B------:R-:W-:-:S02]  /*9ad0*/  MOV R213, R217 ;  /* 0x000000d900d57202 */ /* 0x000fc40000000f00 */
[----:B------:R-:W-:Y:S02]  /*9ae0*/  MOV R212, 0x9b00 ;  /* 0x00009b0000d47802 */ /* 0x000fe40000000f00 */
[----:B------:R-:W-:Y:S05]  /*9af0*/  CALL.REL.NOINC `($__internal_79_$__cuda_sm70_shflsync_down_p) ;  /* 0x0000009000007944 */ /* 0x000fea0003c00000 */
[----:B-1----:R-:W-:Y:S01]  /*9b00*/  MOV R218, R214 ;  /* 0x000000d600da7202 */ /* 0x002fe20000000f00 */
[----:B------:R-:W-:Y:S01]  /*9b10*/  HFMA2.MMA R214, -RZ, RZ, 0, 5.9604644775390625e-08 ;  /* 0x00000001ffd67435 */ /* 0x000fe200000001ff */
[----:B------:R-:W-:Y:S01]  /*9b20*/  IMAD.MOV.U32 R213, RZ, RZ, R215 ;  /* 0x000000ffffd57224 */ /* 0x000fe200078e00d7 */
[----:B------:R-:W-:Y:S01]  /*9b30*/  MOV R249, 0x1f ;  /* 0x0000001f00f97802 */ /* 0x000fe20000000f00 */
[----:B------:R-:W-:Y:S01]  /*9b40*/  IMAD.MOV.U32 R224, RZ, RZ, -0x1 ;  /* 0xffffffffffe07424 */ /* 0x000fe200078e00ff */
[----:B------:R-:W-:Y:S02]  /*9b50*/  MOV R212, 0x9b70 ;  /* 0x00009b7000d47802 */ /* 0x000fe40000000f00 */
[----:B------:R-:W-:Y:S05]  /*9b60*/  CALL.REL.NOINC `($__internal_79_$__cuda_sm70_shflsync_down_p) ;  /* 0x0000002000007944 */ /* 0x000fea0003c00000 */
[----:B-1----:R-:W-:Y:S01]  /*9b70*/  MOV R213, R214 ;  /* 0x000000d600d57202 */ /* 0x002fe20000000f00 */
[----:B------:R-:W-:Y:S05]  /*9b80*/  BRA `(.L_x_6044) ;  /* 0xffffa0b000007947 */ /* 0x000fea000383ffff */
        .weak           $__internal_79_$__cuda_sm70_shflsync_down_p
        .type           $__internal_79_$__cuda_sm70_shflsync_down_p,@function
        .size           $__internal_79_$__cuda_sm70_shflsync_down_p,(.L_x_14297 - $__internal_79_$__cuda_sm70_shflsync_down_p)
$__internal_79_$__cuda_sm70_shflsync_down_p:
[----:B------:R-:W-:Y:S04]  /*9b90*/  WARPSYNC R224 ;  /* 0x000000e000007348 */ /* 0x000fe80003800000 */
[----:B------:R0:W1:Y:S02]  /*9ba0*/  SHFL.DOWN PT, R214, R213, R214, R249 ;  /* 0x080000d6d5d67389 */ /* 0x00006400000e00f9 */
[----:B0-----:R-:W-:-:S06]  /*9bb0*/  HFMA2.MMA R213, -RZ, RZ, 0, 0 ;  /* 0x00000000ffd57435 */ /* 0x001fcc00000001ff */
[----:B------:R-:W-:Y:S05]  /*9bc0*/  RET.REL.NODEC R212 `(_ZN10layer_norm13ln_bwd_kernelINS_13Kernel_traitsI13__nv_bfloat16S2_fS2_fjLj5120ELj1ELj1ELj4ELj16ENS_18Kernel_traits_baseILj5120ES2_S2_fS2_fjLj128EEEEELb1ELb1ELb1ELb1EEEvNS_9BwdParamsE) ;  /* 0xffff6430d4007950 */ /* 0x000fea0003c3ffff */
.L_x_6045:
        /* <DEDUP_REMOVED lines=11> */
.L_x_14297:


//--------------------- .text._ZN10layer_norm13ln_bwd_kernelINS_13Kernel_traitsIf13__nv_bfloat16fS2_fjLj5120ELj1ELj1ELj4ELj16ENS_18Kernel_traits_baseILj5120EfS2_fS2_fjLj128EEEEELb0ELb0ELb0ELb0EEEvNS_9BwdParamsE --------------------------
	.section	.text._ZN10layer_norm13ln_bwd_kernelINS_13Kernel_traitsIf13__nv_bfloat16fS2_fjLj5120ELj1ELj1ELj4ELj16ENS_18Kernel_traits_baseILj5120EfS2_fS2_fjLj128EEEEELb0ELb0ELb0ELb0EEEvNS_9BwdParamsE,"ax",@progbits
	.sectioninfo	@"SHI_REGISTERS=255"
	.align	128
        .global         _ZN10layer_norm13ln_bwd_kernelINS_13Kernel_traitsIf13__nv_bfloat16fS2_fjLj5120ELj1ELj1ELj4ELj16ENS_18Kernel_traits_baseILj5120EfS2_fS2_fjLj128EEEEELb0ELb0ELb0ELb0EEEvNS_9BwdParamsE
        .type           _ZN10layer_norm13ln_bwd_kernelINS_13Kernel_traitsIf13__nv_bfloat16fS2_fjLj5120ELj1ELj1ELj4ELj16ENS_18Kernel_traits_baseILj5120EfS2_fS2_fjLj128EEEEELb0ELb0ELb0ELb0EEEvNS_9BwdParamsE,@function
        .size           _ZN10layer_norm13ln_bwd_kernelINS_13Kernel_traitsIf13__nv_bfloat16fS2_fjLj5120ELj1ELj1ELj4ELj16ENS_18Kernel_traits_baseILj5120EfS2_fS2_fjLj128EEEEELb0ELb0ELb0ELb0EEEvNS_9BwdParamsE,(.L_x_14298 - _ZN10layer_norm13ln_bwd_kernelINS_13Kernel_traitsIf13__nv_bfloat16fS2_fjLj5120ELj1ELj1ELj4ELj16ENS_18Kernel_traits_baseILj5120EfS2_fS2_fjLj128EEEEELb0ELb0ELb0ELb0EEEvNS_9BwdParamsE)
        .other          _ZN10layer_norm13ln_bwd_kernelINS_13Kernel_traitsIf13__nv_bfloat16fS2_fjLj5120ELj1ELj1ELj4ELj16ENS_18Kernel_traits_baseILj5120EfS2_fS2_fjLj128EEEEELb0ELb0ELb0ELb0EEEvNS_9BwdParamsE,@"STO_CUDA_ENTRY STV_DEFAULT"
_ZN10layer_norm13ln_bwd_kernelINS_13Kernel_traitsIf13__nv_bfloat16fS2_fjLj5120ELj1ELj1ELj4ELj16ENS_18Kernel_traits_baseILj5120EfS2_fS2_fjLj128EEEEELb0ELb0ELb0ELb0EEEvNS_9BwdParamsE:
.text._ZN10layer_norm13ln_bwd_kernelINS_13Kernel_traitsIf13__nv_bfloat16fS2_fjLj5120ELj1ELj1ELj4ELj16ENS_18Kernel_traits_baseILj5120EfS2_fS2_fjLj128EEEEELb0ELb0ELb0ELb0EEEvNS_9BwdParamsE:
        /* <DEDUP_REMOVED lines=27> */
[----:B------:R-:W-:-:S04]  /*01b0*/  @P2 IADD3 R4, R4, 0x80, RZ ;  /* 0x0000008004042810 */ /* 0x000fc80007ffe0ff */
[----:B------:R0:W5:Y:S01]  /*01c0*/  @P2 LDG.E.128 R28, [R6.64] ;  /* 0x00000004061c2981 */ /* 0x000162000c1e1d00 */
[C---:B------:R-:W-:Y:S01]  /*01d0*/  @P3 IMAD.WIDE.U32 R8, R4.reuse, R9, c[0x0][0x1b0] ;  /* 0x00006c0004083625 */ /* 0x040fe200078e0009 */
[----:B------:R-:W-:Y:S02]  /*01e0*/  @P3 IADD3 R4, R4, 0x80, RZ ;  /* 0x0000008004043810 */ /* 0x000fe40007ffe0ff */
[----:B------:R0:W5:Y:S03]  /*01f0*/  @P2 LDG.E.128 R32, [R6.64+0x10] ;  /* 0x0000100406202981 */ /* 0x000166000c1e1d00 */
[C---:B------:R-:W-:Y:S01]  /*0200*/  @P4 IMAD.WIDE.U32 R10, R4.reuse, R11, c[0x0][0x1b0] ;  /* 0x00006c00040a4625 */ /* 0x040fe200078e000b */
[----:B------:R-:W-:Y:S01]  /*0210*/  @P4 IADD3 R4, R4, 0x80, RZ ;  /* 0x0000008004044810 */ /* 0x000fe20007ffe0ff */
[----:B------:R0:W5:Y:S04]  /*0220*/  @P3 LDG.E.128 R36, [R8.64] ;  /* 0x0000000408243981 */ /* 0x000168000c1e1d00 */
[----:B------:R-:W-:Y:S01]  /*0230*/  @P5 IMAD.WIDE.U32 R4, R4, R5, c[0x0][0x1b0] ;  /* 0x00006c0004045625 */ /* 0x000fe200078e0005 */
[----:B------:R0:W5:Y:S04]  /*0240*/  @P3 LDG.E.128 R40, [R8.64+0x10] ;  /* 0x0000100408283981 */ /* 0x000168000c1e1d00 */
[----:B------:R0:W5:Y:S04]  /*0250*/  @P4 LDG.E.128 R44, [R10.64] ;  /* 0x000000040a2c4981 */ /* 0x000168000c1e1d00 */
[----:B------:R0:W5:Y:S04]  /*0260*/  @P4 LDG.E.128 R48, [R10.64+0x10] ;  /* 0x000010040a304981 */ /* 0x000168000c1e1d00 */
[----:B------:R0:W5:Y:S04]  /*0270*/  @P5 LDG.E.128 R52, [R4.64] ;  /* 0x0000000404345981 */ /* 0x000168000c1e1d00 */
[----:B------:R0:W5:Y:S04]  /*0280*/  @P5 LDG.E.128 R56, [R4.64+0x10] ;  /* 0x0000100404385981 */ /* 0x000168000c1e1d00 */
[----:B--2---:R-:W2:Y:S04]  /*0290*/  @P1 LDG.E.128 R20, [R2.64] ;  /* 0x0000000402141981 */ /* 0x004ea8000c1e1d00 */
[----:B---3--:R-:W3:Y:S01]  /*02a0*/  @P1 LDG.E.128 R16, [R2.64+0x10] ;  /* 0x0000100402101981 */ /* 0x008ee2000c1e1d00 */
        /* <DEDUP_REMOVED lines=45> */
[----:B---3--:R0:W-:Y:S04]  /*0580*/  @P1 STL.64 [R1+0x28], R16 ;  /* 0x0000281001001387 */ /* 0x0081e80000100a00 */
[----:B------:R0:W-:Y:S01]  /*0590*/  @P1 STL.64 [R1+0x30], R18 ;  /* 0x0000301201001387 */ /* 0x0001e20000100a00 */
[----:B------:R-:W-:Y:S05]  /*05a0*/  @P0 BRA `(.L_x_6046) ;  /* 0x000034f000000947 */ /* 0x000fea0003800000 */
[----:B------:R-:W-:Y:S01]  /*05b0*/  HFMA2.MMA R2, -RZ, RZ, 0, 5.9604644775390625e-08 ;  /* 0x00000001ff027435 */ /* 0x000fe200000001ff */
[----:B------:R-:W-:-:S06]  /*05c0*/  MOV R61, RZ ;  /* 0x000000ff003d7202 */ /* 0x000fcc0000000f00 */
[----:B------:R1:W-:Y:S04]  /*05d0*/  STL.S16 [R1+0x20], R2 ;  /* 0x0000200201007387 */ /* 0x0003e80000100600 */
.L_x_6069:
[----:B------:R-:W-:Y:S02]  /*05e0*/  ISETP.NE.U32.AND P0, PT, RZ, c[0x0][0x1c0], PT ;  /* 0x00007000ff007a0c */ /* 0x000fe40003f05070 */
[----:B-1----:R-:W-:Y:S02]  /*05f0*/  SHF.R.S32.HI R2, RZ, 0x1f, R0 ;  /* 0x0000001fff027819 */ /* 0x002fe40000011400 */
[----:B------:R-:W-:-:S13]  /*0600*/  ISETP.NE.AND.EX P0, PT, RZ, c[0x0][0x1c4], PT, P0 ;  /* 0x00007100ff007a0c */ /* 0x000fda0003f05300 */
[----:B0-----:R-:W-:-:S04]  /*0610*/  @P0 LEA R10, P6, R0, c[0x0][0x1c0], 0x1 ;  /* 0x00007000000a0a11 */ /* 0x001fc800078c08ff */
[----:B------:R-:W-:-:S05]  /*0620*/  @P0 LEA.HI.X R11, R0, c[0x0][0x1c4], R2, 0x1, P6 ;  /* 0x00007100000b0a11 */ /* 0x000fca00030f0c02 */
[----:B------:R0:W2:Y:S01]  /*0630*/  @P0 LDG.E.U16 R2, [R10.64] ;  /* 0x000000040a020981 */ /* 0x0000a2000c1e1500 */
[----:B------:R-:W-:-:S05]  /*0640*/  MOV R181, 0x4 ;  /* 0x0000000400b57802 */ /* 0x000fca0000000f00 */
[----:B0-----:R-:W-:-:S05]  /*0650*/  IMAD.WIDE R10, R0, R181, c[0x0][0x1a0] ;  /* 0x00006800000a7625 */ /* 0x001fca00078e02b5 */
[----:B------:R0:W3:Y:S04]  /*0660*/  LDG.E R180, [R10.64] ;  /* 0x000000040ab47981 */ /* 0x0000e8000c1e1900 */
[----:B------:R-:W1:Y:S01]  /*0670*/  S2R R182, SR_TID.X ;  /* 0x0000000000b67919 */ /* 0x000e620000002100 */
[----:B------:R-:W4:Y:S01]  /*0680*/  LDC.U8 R183, c[0x0][0x1f0] ;  /* 0x00007c00ffb77b82 */ /* 0x000f220000000000 */
[----:B0-----:R-:W-:-:S06]  /*0690*/  IMAD.WIDE R10, R0, R181, c[0x0][0x1a8] ;  /* 0x00006a00000a7625 */ /* 0x001fcc00078e02b5 */
[----:B-----5:R0:W5:Y:S01]  /*06a0*/  LDG.E R10, [R10.64] ;  /* 0x000000040a0a7981 */ /* 0x020162000c1e1900 */
[----:B------:R-:W-:Y:S01]  /*06b0*/  BSSY B0, `(.L_x_6047) ;  /* 0x000006a000007945 */ /* 0x000fe20003800000 */
[----:B------:R-:W-:Y:S01]  /*06c0*/  CS2R R214, SRZ ;  /* 0x0000000000d67805 */ /* 0x000fe2000001ff00 */
[----:B0-----:R-:W-:Y:S02]  /*06d0*/  MOV R11, 0x3f800000 ;  /* 0x3f800000000b7802 */ /* 0x001fe40000000f00 */
[----:B--2---:R-:W-:Y:S01]  /*06e0*/  @P0 PRMT R11, RZ, 0x5410, R2 ;  /* 0x00005410ff0b0816 */ /* 0x004fe20000000002 */
[----:B------:R-:W-:Y:S01]  /*06f0*/  IMAD R2, R0, c[0x0][0x168], RZ ;  /* 0x00005a0000027a24 */ /* 0x000fe200078e02ff */
[----:B----4-:R-:W-:-:S04]  /*0700*/  ISETP.NE.AND P0, PT, R183, RZ, PT ;  /* 0x000000ffb700720c */ /* 0x010fc80003f05270 */
[----:B------:R-:W-:-:S04]  /*0710*/  SHF.R.S32.HI R181, RZ, 0x1f, R2 ;  /* 0x0000001fffb57819 */ /* 0x000fc80000011402 */
        /* <DEDUP_REMOVED lines=8> */
[----:B------:R-:W2:Y:S03]  /*07a0*/  LDL R209, [R1+0x3c] ;  /* 0x00003c0001d17983 */ /* 0x000ea60000100800 */
[C---:B------:R-:W-:Y:S01]  /*07b0*/  LEA.HI.X R13, R2.reuse, c[0x0][0x18c], RZ, 0x5, P0 ;  /* 0x00006300020d7a11 */ /* 0x040fe200000f2cff */
[----:B------:R-:W3:Y:S04]  /*07c0*/  LDL R207, [R1+0x40] ;  /* 0x0000400001cf7983 */ /* 0x000ee80000100800 */
[----:B------:R-:W-:Y:S01]  /*07d0*/  IMAD.WIDE.U32 R180, R2, R181, c[0x0][0x208] ;  /* 0x0000820002b47625 */ /* 0x000fe200078e00b5 */
[----:B------:R0:W4:Y:S04]  /*07e0*/  LDG.E.128 R184, [R12.64] ;  /* 0x000000040cb87981 */ /* 0x000128000c1e1d00 */
[----:B------:R1:W2:Y:S04]  /*07f0*/  LDG.E.128 R188, [R180.64] ;  /* 0x00000004b4bc7981 */ /* 0x0002a8000c1e1d00 */
[----:B------:R-:W3:Y:S01]  /*0800*/  LDL R210, [R1+0x38] ;  /* 0x0000380001d27983 */ /* 0x000ee20000100800 */
[----:B------:R-:W-:-:S03]  /*0810*/  ISETP.NE.U32.AND P0, PT, RZ, c[0x0][0x218], PT ;  /* 0x00008600ff007a0c */ /* 0x000fc60003f05070 */
[----:B------:R-:W3:Y:S01]  /*0820*/  LDL R208, [R1+0x28] ;  /* 0x0000280001d07983 */ /* 0x000ee20000100800 */
[----:B------:R-:W-:-:S03]  /*0830*/  ISETP.NE.AND.EX P0, PT, RZ, c[0x0][0x21c], PT, P0 ;  /* 0x00008700ff007a0c */ /* 0x000fc60003f05300 */
[----:B-1----:R0:W3:Y:S04]  /*0840*/  LDG.E.128 R180, [R12.64+0x10] ;  /* 0x000010040cb47981 */ /* 0x0020e8000c1e1d00 */
[----:B------:R-:W3:Y:S06]  /*0850*/  LDL R216, [R1+0x2c] ;  /* 0x00002c0001d87983 */ /* 0x000eec0000100800 */
[----:B0-----:R-:W-:-:S04]  /*0860*/  @P0 LEA R12, P6, R2, c[0x0][0x218], 0x5 ;  /* 0x00008600020c0a11 */ /* 0x001fc800078c28ff */
[----:B------:R-:W-:-:S05]  /*0870*/  @P0 LEA.HI.X R13, R2, c[0x0][0x21c], RZ, 0x5, P6 ;  /* 0x00008700020d0a11 */ /* 0x000fca00030f2cff */
[----:B------:R4:W5:Y:S04]  /*0880*/  @P0 LDG.E.128 R136, [R12.64] ;  /* 0x000000040c880981 */ /* 0x000968000c1e1d00 */
[----:B------:R4:W5:Y:S02]  /*0890*/  @P0 LDG.E.128 R140, [R12.64+0x10] ;  /* 0x000010040c8c0981 */ /* 0x000964000c1e1d00 */
[C---:B----4-:R-:W-:Y:S02]  /*08a0*/  FADD.FTZ R12, -R204.reuse, R184 ;  /* 0x000000b8cc0c7221 */ /* 0x050fe40000010100 */
[----:B------:R-:W-:Y:S01]  /*08b0*/  FADD.FTZ R13, -R204, R185 ;  /* 0x000000b9cc0d7221 */ /* 0x000fe20000010100 */
[--C-:B--2---:R-:W-:Y:S02]  /*08c0*/  PRMT R206, RZ, 0x5410, R188.reuse ;  /* 0x00005410ffce7816 */ /* 0x104fe400000000bc */
[----:B------:R-:W-:-:S02]  /*08d0*/  PRMT R188, RZ, 0x7610, R188 ;  /* 0x00007610ffbc7816 */ /* 0x000fc400000000bc */
[----:B------:R-:W-:Y:S01]  /*08e0*/  PRMT R185, RZ, 0x5410, R189 ;  /* 0x00005410ffb97816 */ /* 0x000fe200000000bd */
[----:B------:R-:W-:Y:S02]  /*08f0*/  FADD.FTZ R186, -R204, R186 ;  /* 0x000000baccba7221 */ /* 0x000fe40000010100 */
[C---:B-----5:R-:W-:Y:S02]  /*0900*/  FMUL.FTZ R12, R10.reuse, R12 ;  /* 0x0000000c0a0c7220 */ /* 0x060fe40000410000 */
[----:B------:R-:W-:Y:S02]  /*0910*/  FMUL.FTZ R215, R209, R188 ;  /* 0x000000bcd1d77220 */ /* 0x000fe40000410000 */
[----:B---3--:R-:W-:Y:S02]  /*0920*/  FMUL.FTZ R207, R207, R185 ;  /* 0x000000b9cfcf7220 */ /* 0x008fe40000410000 */
[----:B------:R-:W-:Y:S02]  /*0930*/  FMUL.FTZ R219, R10, R13 ;  /* 0x0000000d0adb7220 */ /* 0x000fe40000410000 */
[----:B------:R-:W-:-:S02]  /*0940*/  FADD.FTZ R100, R100, R206 ;  /* 0x000000ce64647221 */ /* 0x000fc40000010000 */
[-C--:B------:R-:W-:Y:S02]  /*0950*/  FFMA.FTZ R60, R12, R206.reuse, R60 ;  /* 0x000000ce0c3c7223 */ /* 0x080fe4000001003c */
[----:B------:R-:W-:Y:S02]  /*0960*/  FMUL.FTZ R13, R210, R206 ;  /* 0x000000ced20d7220 */ /* 0x000fe40000410000 */
[----:B------:R-:W-:Y:S01]  /*0970*/  FMUL.FTZ R211, R10, R186 ;  /* 0x000000ba0ad37220 */ /* 0x000fe20000410000 */
[----:B------:R-:W2:Y:S01]  /*0980*/  LDL R206, [R1+0x44] ;  /* 0x0000440001ce7983 */ /* 0x000ea20000100800 */
[----:B------:R-:W-:Y:S02]  /*0990*/  FADD.FTZ R101, R101, R188 ;  /* 0x000000bc65657221 */ /* 0x000fe40000010000 */
[----:B------:R-:W-:Y:S01]  /*09a0*/  FFMA.FTZ R61, R219, R188, R61 ;  /* 0x000000bcdb3d7223 */ /* 0x000fe2000001003d */
[----:B------:R-:W-:Y:S01]  /*09b0*/  STL [R1+0x1c], R215 ;  /* 0x00001cd701007387 */ /* 0x000fe20000100800 */
[----:B------:R-:W-:-:S02]  /*09c0*/  FADD.FTZ R102, R102, R185 ;  /* 0x000000b966667221 */ /* 0x000fc40000010000 */
[----:B------:R-:W-:Y:S01]  /*09d0*/  FFMA.FTZ R62, R211, R185, R62 ;  /* 0x000000b9d33e7223 */ /* 0x000fe2000001003e */
[----:B------:R0:W-:Y:S04]  /*09e0*/  STL [R1+0x18], R207 ;  /* 0x000018cf01007387 */ /* 0x0001e80000100800 */
[----:B------:R-:W3:Y:S04]  /*09f0*/  LDL R188, [R1+0x30] ;  /* 0x0000300001bc7983 */ /* 0x000ee80000100800 */
[----:B------:R-:W4:Y:S01]  /*0a00*/  LDL R185, [R1+0x34] ;  /* 0x0000340001b97983 */ /* 0x000f220000100800 */
[----:B------:R-:W-:Y:S01]  /*0a10*/  PRMT R184, RZ, 0x7610, R189 ;  /* 0x00007610ffb87816 */ /* 0x000fe200000000bd */
[C---:B------:R-:W-:Y:S01]  /*0a20*/  FADD.FTZ R187, -R204.reuse, R187 ;  /* 0x000000bbccbb7221 */ /* 0x040fe20000010100 */
[----:B------:R-:W-:Y:S01]  /*0a30*/  PRMT R189, RZ, 0x5410, R190 ;  /* 0x00005410ffbd7816 */ /* 0x000fe200000000be */
[----:B------:R-:W-:-:S02]  /*0a40*/  FADD.FTZ R180, -R204, R180 ;  /* 0x000000b4ccb47221 */ /* 0x000fc40000010100 */
[----:B------:R-:W-:Y:S02]  /*0a50*/  FADD.FTZ R181, -R204, R181 ;  /* 0x000000b5ccb57221 */ /* 0x000fe40000010100 */
[----:B------:R-:W-:Y:S02]  /*0a60*/  FMUL.FTZ R210, R10, R187 ;  /* 0x000000bb0ad27220 */ /* 0x000fe40000410000 */
[----:B------:R-:W-:Y:S02]  /*0a70*/  FMUL.FTZ R187, R208, R189 ;  /* 0x000000bdd0bb7220 */ /* 0x000fe40000410000 */
[C---:B------:R-:W-:Y:S02]  /*0a80*/  FMUL.FTZ R209, R10.reuse, R180 ;  /* 0x000000b40ad17220 */ /* 0x040fe40000410000 */
[----:B------:R-:W-:Y:S02]  /*0a90*/  FMUL.FTZ R208, R10, R181 ;  /* 0x000000b50ad07220 */ /* 0x000fe40000410000 */
[----:B------:R-:W-:-:S02]  /*0aa0*/  FADD.FTZ R181, RZ, R13 ;  /* 0x0000000dffb57221 */ /* 0x000fc40000010000 */
[----:B------:R-:W-:Y:S01]  /*0ab0*/  FFMA.FTZ R180, R12, R13, RZ ;  /* 0x0000000d0cb47223 */ /* 0x000fe200000100ff */
[----:B------:R-:W-:Y:S01]  /*0ac0*/  PRMT R190, RZ, 0x7610, R190 ;  /* 0x00007610ffbe7816 */ /* 0x000fe200000000be */
[----:B------:R-:W-:Y:S01]  /*0ad0*/  FADD.FTZ R181, R181, R215 ;  /* 0x000000d7b5b57221 */ /* 0x000fe20000010000 */
[--C-:B------:R-:W-:Y:S01]  /*0ae0*/  PRMT R214, RZ, 0x5410, R191.reuse ;  /* 0x00005410ffd67816 */ /* 0x100fe200000000bf */
[----:B------:R-:W-:Y:S01]  /*0af0*/  FFMA.FTZ R180, R219, R215, R180 ;  /* 0x000000d7dbb47223 */ /* 0x000fe200000100b4 */
[----:B------:R-:W-:Y:S01]  /*0b00*/  PRMT R191, RZ, 0x7610, R191 ;  /* 0x00007610ffbf7816 */ /* 0x000fe200000000bf */
[----:B------:R-:W-:Y:S02]  /*0b10*/  FADD.FTZ R182, -R204, R182 ;  /* 0x000000b6ccb67221 */ /* 0x000fe40000010100 */
[----:B------:R-:W-:Y:S02]  /*0b20*/  FADD.FTZ R103, R103, R184 ;  /* 0x000000b867677221 */ /* 0x000fe40000010000 */
[----:B------:R-:W-:-:S02]  /*0b30*/  FFMA.FTZ R63, R210, R184, R63 ;  /* 0x000000b8d23f7223 */ /* 0x000fc4000001003f */
[----:B------:R-:W-:Y:S02]  /*0b40*/  FMUL.FTZ R186, R216, R190 ;  /* 0x000000bed8ba7220 */ /* 0x000fe40000410000 */
[----:B------:R-:W-:Y:S02]  /*0b50*/  FADD.FTZ R181, R181, R207 ;  /* 0x000000cfb5b57221 */ /* 0x000fe40000010000 */
[----:B------:R-:W-:Y:S02]  /*0b60*/  FFMA.FTZ R180, R211, R207, R180 ;  /* 0x000000cfd3b47223 */ /* 0x000fe400000100b4 */
[----:B0-----:R-:W-:Y:S02]  /*0b70*/  FMUL.FTZ R207, R10, R182 ;  /* 0x000000b60acf7220 */ /* 0x001fe40000410000 */
[----:B------:R-:W-:Y:S01]  /*0b80*/  FADD.FTZ R183, -R204, R183 ;  /* 0x000000b7ccb77221 */ /* 0x000fe20000010100 */
        /* <DEDUP_REMOVED lines=8> */
[----:B--2---:R-:W-:-:S05]  /*0c10*/  FMUL.FTZ R206, R206, R184 ;  /* 0x000000b8cece7220 */ /* 0x004fca0000410000 */
[----:B------:R0:W-:Y:S04]  /*0c20*/  STL [R1+0x14], R206 ;  /* 0x000014ce01007387 */ /* 0x0001e80000100800 */
[----:B------:R1:W-:Y:S01]  /*0c30*/  STL [R1+0x10], R187 ;  /* 0x000010bb01007387 */ /* 0x0003e20000100800 */
[----:B---3--:R-:W-:-:S03]  /*0c40*/  FMUL.FTZ R184, R188, R214 ;  /* 0x000000d6bcb87220 */ /* 0x008fc60000410000 */
[----:B------:R1:W-:Y:S01]  /*0c50*/  STL [R1+0xc], R186 ;  /* 0x00000cba01007387 */ /* 0x0003e20000100800 */
        /* <DEDUP_REMOVED lines=9> */
[----:B0-----:R-:W-:Y:S02]  /*0cf0*/  FMUL.FTZ R206, R10, R183 ;  /* 0x000000b70ace7220 */ /* 0x001fe40000410000 */
[----:B------:R-:W-:Y:S02]  /*0d00*/  FADD.FTZ R181, R181, R184 ;  /* 0x000000b8b5b57221 */ /* 0x000fe40000010000 */
[----:B------:R-:W-:Y:S02]  /*0d10*/  FFMA.FTZ R180, R207, R184, R180 ;  /* 0x000000b8cfb47223 */ /* 0x000fe400000100b4 */
[----:B------:R-:W-:-:S02]  /*0d20*/  FFMA.FTZ R67, R206, R191, R67 ;  /* 0x000000bfce437223 */ /* 0x000fc40000010043 */
[----:B------:R-:W-:Y:S02]  /*0d30*/  FADD.FTZ R215, R181, R182 ;  /* 0x000000b6b5d77221 */ /* 0x000fe40000010000 */
[----:B------:R-:W-:Y:S02]  /*0d40*/  FFMA.FTZ R214, R206, R182, R180 ;  /* 0x000000b6ced67223 */ /* 0x000fe400000100b4 */
.L_x_6048:
[----:B-1----:R-:W-:Y:S05]  /*0d50*/  BSYNC B0 ;  /* 0x0000000000007941 */ /* 0x002fea0003800000 */
.L_x_6047:
[----:B------:R-:W-:Y:S01]  /*0d60*/  BSSY B0, `(.L_x_6049) ;  /* 0x0000052000007945 */ /* 0x000fe20003800000 */
[----:B------:R-:W-:Y:S05]  /*0d70*/  @!P2 BRA `(.L_x_6050) ;  /* 0x000005000000a947 */ /* 0x000fea0003800000 */
[----:B------:R-:W-:Y:S02]  /*0d80*/  MOV R185, 0x10 ;  /* 0x0000001000b97802 */ /* 0x000fe40000000f00 */
[----:B------:R-:W-:-:S03]  /*0d90*/  LEA R188, P0, R216, c[0x0][0x188], 0x5 ;  /* 0x00006200d8bc7a11 */ /* 0x000fc600078028ff */
[C---:B------:R-:W-:Y:S01]  /*0da0*/  IMAD.WIDE.U32 R184, R216.reuse, R185, c[0x0][0x208] ;  /* 0x00008200d8b87625 */ /* 0x040fe200078e00b9 */
[----:B------:R-:W-:-:S05]  /*0db0*/  LEA.HI.X R189, R216, c[0x0][0x18c], RZ, 0x5, P0 ;  /* 0x00006300d8bd7a11 */ /* 0x000fca00000f2cff */
[----:B------:R-:W2:Y:S04]  /*0dc0*/  LDG.E.128 R184, [R184.64] ;  /* 0x00000004b8b87981 */ /* 0x000ea8000c1e1d00 */
[----:B------:R0:W3:Y:S04]  /*0dd0*/  LDG.E.128 R180, [R188.64] ;  /* 0x00000004bcb47981 */ /* 0x0000e8000c1e1d00 */
[----:B0-----:R-:W4:Y:S01]  /*0de0*/  LDG.E.128 R188, [R188.64+0x10] ;  /* 0x00001004bcbc7981 */ /* 0x001f22000c1e1d00 */
[----:B------:R-:W-:-:S04]  /*0df0*/  ISETP.NE.U32.AND P0, PT, RZ, c[0x0][0x218], PT ;  /* 0x00008600ff007a0c */ /* 0x000fc80003f05070 */
[----:B------:R-:W-:-:S13]  /*0e00*/  ISETP.NE.AND.EX P0, PT, RZ, c[0x0][0x21c], PT, P0 ;  /* 0x00008700ff007a0c */ /* 0x000fda0003f05300 */
[----:B------:R-:W-:-:S04]  /*0e10*/  @P0 LEA R200, P6, R216, c[0x0][0x218], 0x5 ;  /* 0x00008600d8c80a11 */ /* 0x000fc800078c28ff */
[----:B------:R-:W-:-:S05]  /*0e20*/  @P0 LEA.HI.X R201, R216, c[0x0][0x21c], RZ, 0x5, P6 ;  /* 0x00008700d8c90a11 */ /* 0x000fca00030f2cff */
[----:B------:R0:W5:Y:S04]  /*0e30*/  @P0 LDG.E.128 R144, [R200.64] ;  /* 0x00000004c8900981 */ /* 0x000168000c1e1d00 */
[----:B------:R0:W5:Y:S01]  /*0e40*/  @P0 LDG.E.128 R148, [R200.64+0x10] ;  /* 0x00001004c8940981 */ /* 0x000162000c1e1d00 */
[----:B------:R-:W-:Y:S02]  /*0e50*/  IADD3 R216, R216, 0x80, RZ ;  /* 0x00000080d8d87810 */ /* 0x000fe40007ffe0ff */
[----:B--2---:R-:W-:Y:S02]  /*0e60*/  PRMT R199, RZ, 0x5410, R184 ;  /* 0x00005410ffc77816 */ /* 0x004fe400000000b8 */
[----:B------:R-:W-:Y:S01]  /*0e70*/  PRMT R202, RZ, 0x5410, R187 ;  /* 0x00005410ffca7816 */ /* 0x000fe200000000bb */
[C---:B---3--:R-:W-:Y:S01]  /*0e80*/  FADD.FTZ R180, -R204.reuse, R180 ;  /* 0x000000b4ccb47221 */ /* 0x048fe20000010100 */
[----:B0-----:R-:W-:Y:S01]  /*0e90*/  PRMT R200, RZ, 0x7610, R184 ;  /* 0x00007610ffc87816 */ /* 0x001fe200000000b8 */
[C---:B------:R-:W-:Y:S01]  /*0ea0*/  FADD.FTZ R182, -R204.reuse, R182 ;  /* 0x000000b6ccb67221 */ /* 0x040fe20000010100 */
[----:B------:R-:W-:Y:S01]  /*0eb0*/  PRMT R201, RZ, 0x5410, R185 ;  /* 0x00005410ffc97816 */ /* 0x000fe200000000b9 */
[C---:B------:R-:W-:Y:S01]  /*0ec0*/  FADD.FTZ R183, -R204.reuse, R183 ;  /* 0x000000b7ccb77221 */ /* 0x040fe20000010100 */
[----:B------:R-:W-:Y:S01]  /*0ed0*/  PRMT R246, RZ, 0x7610, R185 ;  /* 0x00007610fff67816 */ /* 0x000fe200000000b9 */
[----:B------:R-:W-:-:S02]  /*0ee0*/  FADD.FTZ R193, -R204, R181 ;  /* 0x000000b5ccc17221 */ /* 0x000fc40000010100 */
[----:B-----5:R-:W-:Y:S02]  /*0ef0*/  FMUL.FTZ R218, R10, R180 ;  /* 0x000000b40ada7220 */ /* 0x020fe40000410000 */
[----:B------:R-:W-:Y:S02]  /*0f00*/  FMUL.FTZ R248, R28, R199 ;  /* 0x000000c71cf87220 */ /* 0x000fe40000410000 */
[----:B----4-:R-:W-:Y:S01]  /*0f10*/  FADD.FTZ R185, -R204, R188 ;  /* 0x000000bcccb97221 */ /* 0x010fe20000010100 */
[----:B------:R-:W-:Y:S01]  /*0f20*/  MOV R188, R202 ;  /* 0x000000ca00bc7202 */ /* 0x000fe20000000f00 */
[C---:B------:R-:W-:Y:S02]  /*0f30*/  FMUL.FTZ R203, R10.reuse, R182 ;  /* 0x000000b60acb7220 */ /* 0x040fe40000410000 */
[C---:B------:R-:W-:Y:S02]  /*0f40*/  FMUL.FTZ R202, R10.reuse, R183 ;  /* 0x000000b70aca7220 */ /* 0x040fe40000410000 */
[----:B------:R-:W-:-:S02]  /*0f50*/  FMUL.FTZ R205, R10, R193 ;  /* 0x000000c10acd7220 */ /* 0x000fc40000410000 */
[----:B------:R-:W-:Y:S02]  /*0f60*/  FMUL.FTZ R252, R29, R200 ;  /* 0x000000c81dfc7220 */ /* 0x000fe40000410000 */
[----:B------:R-:W-:Y:S02]  /*0f70*/  FADD.FTZ R182, R215, R248 ;  /* 0x000000f8d7b67221 */ /* 0x000fe40000010000 */
[----:B------:R-:W-:Y:S02]  /*0f80*/  FFMA.FTZ R183, R218, R248, R214 ;  /* 0x000000f8dab77223 */ /* 0x000fe400000100d6 */
[----:B------:R-:W-:Y:S02]  /*0f90*/  FMUL.FTZ R251, R30, R201 ;  /* 0x000000c91efb7220 */ /* 0x000fe40000410000 */
[----:B------:R-:W-:Y:S02]  /*0fa0*/  FADD.FTZ R182, R182, R252 ;  /* 0x000000fcb6b67221 */ /* 0x000fe40000010000 */
[----:B------:R-:W-:Y:S01]  /*0fb0*/  FFMA.FTZ R183, R205, R252, R183 ;  /* 0x000000fccdb77223 */ /* 0x000fe200000100b7 */
[----:B------:R-:W-:Y:S01]  /*0fc0*/  PRMT R247, RZ, 0x5410, R186 ;  /* 0x00005410fff77816 */ /* 0x000fe200000000ba */
[----:B------:R-:W-:-:S02]  /*0fd0*/  FMUL.FTZ R250, R31, R246 ;  /* 0x000000f61ffa7220 */ /* 0x000fc40000410000 */
[----:B------:R-:W-:Y:S02]  /*0fe0*/  FADD.FTZ R182, R182, R251 ;  /* 0x000000fbb6b67221 */ /* 0x000fe40000010000 */
[C---:B------:R-:W-:Y:S01]  /*0ff0*/  FFMA.FTZ R183, R203.reuse, R251, R183 ;  /* 0x000000fbcbb77223 */ /* 0x040fe200000100b7 */
[----:B------:R-:W-:Y:S01]  /*1000*/  PRMT R186, RZ, 0x7610, R186 ;  /* 0x00007610ffba7816 */ /* 0x000fe200000000ba */
[----:B------:R-:W-:Y:S02]  /*1010*/  FADD.FTZ R110, R110, R201 ;  /* 0x000000c96e6e7221 */ /* 0x000fe40000010000 */
[----:B------:R-:W-:Y:S02]  /*1020*/  FFMA.FTZ R70, R203, R201, R70 ;  /* 0x000000c9cb467223 */ /* 0x000fe40000010046 */
[----:B------:R-:W-:Y:S02]  /*1030*/  FADD.FTZ R184, -R204, R189 ;  /* 0x000000bdccb87221 */ /* 0x000fe40000010100 */
[----:B------:R-:W-:-:S02]  /*1040*/  FMUL.FTZ R201, R10, R185 ;  /* 0x000000b90ac97220 */ /* 0x000fc40000410000 */
[----:B------:R-:W-:Y:S02]  /*1050*/  FMUL.FTZ R249, R32, R247 ;  /* 0x000000f720f97220 */ /* 0x000fe40000410000 */
[----:B------:R-:W-:Y:S02]  /*1060*/  FADD.FTZ R182, R182, R250 ;  /* 0x000000fab6b67221 */ /* 0x000fe40000010000 */
[----:B------:R-:W-:Y:S01]  /*1070*/  FFMA.FTZ R183, R202, R250, R183 ;  /* 0x000000facab77223 */ /* 0x000fe200000100b7 */
[----:B------:R0:W-:Y:S01]  /*1080*/  STL [R1], R248 ;  /* 0x000000f801007387 */ /* 0x0001e20000100800 */
[----:B------:R-:W-:Y:S02]  /*1090*/  FADD.FTZ R109, R109, R200 ;  /* 0x000000c86d6d7221 */ /* 0x000fe40000010000 */
[----:B------:R-:W-:Y:S02]  /*10a0*/  FFMA.FTZ R69, R205, R200, R69 ;  /* 0x000000c8cd457223 */ /* 0x000fe40000010045 */
[----:B------:R-:W-:-:S02]  /*10b0*/  FADD.FTZ R181, -R204, R190 ;  /* 0x000000beccb57221 */ /* 0x000fc40000010100 */
[----:B------:R-:W-:Y:S02]  /*10c0*/  FMUL.FTZ R200, R10, R184 ;  /* 0x000000b80ac87220 */ /* 0x000fe40000410000 */
[----:B------:R-:W-:Y:S02]  /*10d0*/  FADD.FTZ R182, R182, R249 ;  /* 0x000000f9b6b67221 */ /* 0x000fe40000010000 */
[----:B0-----:R-:W-:Y:S02]  /*10e0*/  FMUL.FTZ R248, R33, R186 ;  /* 0x000000ba21f87220 */ /* 0x001fe40000410000 */
[----:B------:R-:W-:Y:S01]  /*10f0*/  FFMA.FTZ R183, R201, R249, R183 ;  /* 0x000000f9c9b77223 */ /* 0x000fe200000100b7 */
[----:B------:R-:W-:Y:S01]  /*1100*/  PRMT R187, RZ, 0x7610, R187 ;  /* 0x00007610ffbb7816 */ /* 0x000fe200000000bb */
[----:B------:R-:W-:Y:S02]  /*1110*/  FADD.FTZ R108, R108, R199 ;  /* 0x000000c76c6c7221 */ /* 0x000fe40000010000 */
[----:B------:R-:W-:-:S02]  /*1120*/  FFMA.FTZ R68, R218, R199, R68 ;  /* 0x000000c7da447223 */ /* 0x000fc40000010044 */
[----:B------:R-:W-:Y:S02]  /*1130*/  FADD.FTZ R112, R112, R247 ;  /* 0x000000f770707221 */ /* 0x000fe40000010000 */
[----:B------:R-:W-:Y:S02]  /*1140*/  FFMA.FTZ R72, R201, R247, R72 ;  /* 0x000000f7c9487223 */ /* 0x000fe40000010048 */
[----:B------:R-:W-:Y:S02]  /*1150*/  FADD.FTZ R180, -R204, R191 ;  /* 0x000000bfccb47221 */ /* 0x000fe40000010100 */
        /* <DEDUP_REMOVED lines=18> */
.L_x_6050:
[----:B------:R-:W-:Y:S05]  /*1280*/  BSYNC B0 ;  /* 0x0000000000007941 */ /* 0x000fea0003800000 */
.L_x_6049:
[----:B------:R-:W-:Y:S01]  /*1290*/  BSSY B0, `(.L_x_6051) ;  /* 0x0000050000007945 */ /* 0x000fe20003800000 */
[----:B------:R-:W-:Y:S05]  /*12a0*/  @!P3 BRA `(.L_x_6052) ;  /* 0x000004e00000b947 */ /* 0x000fea0003800000 */
[----:B------:R-:W-:Y:S01]  /*12b0*/  HFMA2.MMA R181, -RZ, RZ, 0, 9.5367431640625e-07 ;  /* 0x00000010ffb57435 */ /* 0x000fe200000001ff */
[----:B------:R-:W-:-:S04]  /*12c0*/  LEA R14, P0, R216, c[0x0][0x188], 0x5 ;  /* 0x00006200d80e7a11 */ /* 0x000fc800078028ff */
[----:B------:R-:W-:-:S05]  /*12d0*/  LEA.HI.X R15, R216, c[0x0][0x18c], RZ, 0x5, P0 ;  /* 0x00006300d80f7a11 */ /* 0x000fca00000f2cff */
[----:B------:R-:W-:Y:S01]  /*12e0*/  IMAD.WIDE.U32 R180, R216, R181, c[0x0][0x208] ;  /* 0x00008200d8b47625 */ /* 0x000fe200078e00b5 */
[----:B------:R0:W2:Y:S04]  /*12f0*/  LDG.E.128 R16, [R14.64] ;  /* 0x000000040e107981 */ /* 0x0000a8000c1e1d00 */
[----:B------:R0:W3:Y:S04]  /*1300*/  LDG.E.128 R184, [R14.64+0x10] ;  /* 0x000010040eb87981 */ /* 0x0000e8000c1e1d00 */
[----:B------:R-:W4:Y:S01]  /*1310*/  LDG.E.128 R180, [R180.64] ;  /* 0x00000004b4b47981 */ /* 0x000f22000c1e1d00 */
[----:B------:R-:W-:-:S04]  /*1320*/  ISETP.NE.U32.AND P0, PT, RZ, c[0x0][0x218], PT ;  /* 0x00008600ff007a0c */ /* 0x000fc80003f05070 */
[----:B------:R-:W-:-:S13]  /*1330*/  ISETP.NE.AND.EX P0, PT, RZ, c[0x0][0x21c], PT, P0 ;  /* 0x00008700ff007a0c */ /* 0x000fda0003f05300 */
[----:B0-----:R-:W-:-:S04]  /*1340*/  @P0 LEA R14, P6, R216, c[0x0][0x218], 0x5 ;  /* 0x00008600d80e0a11 */ /* 0x001fc800078c28ff */
[----:B------:R-:W-:-:S05]  /*1350*/  @P0 LEA.HI.X R15, R216, c[0x0][0x21c], RZ, 0x5, P6 ;  /* 0x00008700d80f0a11 */ /* 0x000fca00030f2cff */
[----:B------:R0:W5:Y:S04]  /*1360*/  @P0 LDG.E.128 R152, [R14.64] ;  /* 0x000000040e980981 */ /* 0x000168000c1e1d00 */
[----:B------:R0:W5:Y:S01]  /*1370*/  @P0 LDG.E.128 R156, [R14.64+0x10] ;  /* 0x000010040e9c0981 */ /* 0x000162000c1e1d00 */
[----:B------:R-:W-:Y:S01]  /*1380*/  IADD3 R216, R216, 0x80, RZ ;  /* 0x00000080d8d87810 */ /* 0x000fe20007ffe0ff */
[C---:B--2---:R-:W-:Y:S02]  /*1390*/  FADD.FTZ R188, -R204.reuse, R16 ;  /* 0x00000010ccbc7221 */ /* 0x044fe40000010100 */
[----:B0-----:R-:W-:Y:S02]  /*13a0*/  FADD.FTZ R14, -R204, R17 ;  /* 0x00000011cc0e7221 */ /* 0x001fe40000010100 */
[----:B-----5:R-:W-:Y:S01]  /*13b0*/  FMUL.FTZ R217, R10, R188 ;  /* 0x000000bc0ad97220 */ /* 0x020fe20000410000 */
[----:B----4-:R-:W-:-:S02]  /*13c0*/  PRMT R17, RZ, 0x5410, R180 ;  /* 0x00005410ff117816 */ /* 0x010fc400000000b4 */
[--C-:B------:R-:W-:Y:S02]  /*13d0*/  PRMT R190, RZ, 0x5410, R181.reuse ;  /* 0x00005410ffbe7816 */ /* 0x100fe400000000b5 */
[----:B------:R-:W-:Y:S01]  /*13e0*/  PRMT R191, RZ, 0x7610, R181 ;  /* 0x00007610ffbf7816 */ /* 0x000fe200000000b5 */
[----:B---3--:R-:W-:Y:S01]  /*13f0*/  FADD.FTZ R181, -R204, R184 ;  /* 0x000000b8ccb57221 */ /* 0x008fe20000010100 */
[----:B------:R-:W-:Y:S01]  /*1400*/  PRMT R189, RZ, 0x7610, R180 ;  /* 0x00007610ffbd7816 */ /* 0x000fe200000000b4 */
[-C--:B------:R-:W-:Y:S02]  /*1410*/  FMUL.FTZ R245, R36, R17.reuse ;  /* 0x0000001124f57220 */ /* 0x080fe40000410000 */
[----:B------:R-:W-:Y:S02]  /*1420*/  FADD.FTZ R15, -R204, R18 ;  /* 0x00000012cc0f7221 */ /* 0x000fe40000010100 */
[----:B------:R-:W-:Y:S02]  /*1430*/  FADD.FTZ R116, R116, R17 ;  /* 0x0000001174747221 */ /* 0x000fe40000010000 */
[----:B------:R-:W-:-:S02]  /*1440*/  FFMA.FTZ R76, R217, R17, R76 ;  /* 0x00000011d94c7223 */ /* 0x000fc4000001004c */
[----:B------:R-:W-:Y:S02]  /*1450*/  FADD.FTZ R18, -R204, R185 ;  /* 0x000000b9cc127221 */ /* 0x000fe40000010100 */
[C---:B------:R-:W-:Y:S01]  /*1460*/  FMUL.FTZ R17, R10.reuse, R181 ;  /* 0x000000b50a117220 */ /* 0x040fe20000410000 */
[----:B------:R-:W-:Y:S01]  /*1470*/  PRMT R192, RZ, 0x5410, R182 ;  /* 0x00005410ffc07816 */ /* 0x000fe200000000b6 */
[C---:B------:R-:W-:Y:S02]  /*1480*/  FMUL.FTZ R14, R10.reuse, R14 ;  /* 0x0000000e0a0e7220 */ /* 0x040fe40000410000 */
[----:B------:R-:W-:Y:S02]  /*1490*/  FMUL.FTZ R244, R37, R189 ;  /* 0x000000bd25f47220 */ /* 0x000fe40000410000 */
[----:B------:R-:W-:Y:S02]  /*14a0*/  FADD.FTZ R181, R215, R245 ;  /* 0x000000f5d7b57221 */ /* 0x000fe40000010000 */
[----:B------:R-:W-:Y:S01]  /*14b0*/  FFMA.FTZ R184, R217, R245, R214 ;  /* 0x000000f5d9b87223 */ /* 0x000fe200000100d6 */
[----:B------:R-:W-:Y:S01]  /*14c0*/  PRMT R182, RZ, 0x7610, R182 ;  /* 0x00007610ffb67816 */ /* 0x000fe200000000b6 */
[----:B------:R-:W-:-:S02]  /*14d0*/  FMUL.FTZ R18, R10, R18 ;  /* 0x000000120a127220 */ /* 0x000fc40000410000 */
[----:B------:R-:W-:Y:S02]  /*14e0*/  FADD.FTZ R16, -R204, R19 ;  /* 0x00000013cc107221 */ /* 0x000fe40000010100 */
        /* <DEDUP_REMOVED lines=8> */
[----:B------:R-:W-:Y:S02]  /*1570*/  FMUL.FTZ R242, R39, R191 ;  /* 0x000000bf27f27220 */ /* 0x000fe40000410000 */
[----:B------:R-:W-:Y:S02]  /*1580*/  FADD.FTZ R181, R181, R243 ;  /* 0x000000f3b5b57221 */ /* 0x000fe40000010000 */
[----:B------:R-:W-:-:S02]  /*1590*/  FFMA.FTZ R182, R15, R243, R184 ;  /* 0x000000f30fb67223 */ /* 0x000fc400000100b8 */
[----:B------:R-:W-:Y:S02]  /*15a0*/  FADD.FTZ R19, -R204, R186 ;  /* 0x000000bacc137221 */ /* 0x000fe40000010100 */
        /* <DEDUP_REMOVED lines=30> */
.L_x_6052:
[----:B------:R-:W-:Y:S05]  /*1790*/  BSYNC B0 ;  /* 0x0000000000007941 */ /* 0x000fea0003800000 */
.L_x_6051:
[----:B------:R-:W-:Y:S01]  /*17a0*/  BSSY B0, `(.L_x_6053) ;  /* 0x0000050000007945 */ /* 0x000fe20003800000 */
[----:B------:R-:W-:Y:S05]  /*17b0*/  @!P4 BRA `(.L_x_6054) ;  /* 0x000004e00000c947 */ /* 0x000fea0003800000 */
[----:B------:R-:W-:Y:S02]  /*17c0*/  LEA R8, P0, R216, c[0x0][0x188], 0x5 ;  /* 0x00006200d8087a11 */ /* 0x000fe400078028ff */
[----:B------:R-:W-:-:S02]  /*17d0*/  MOV R181, 0x10 ;  /* 0x0000001000b57802 */ /* 0x000fc40000000f00 */
[----:B------:R-:W-:-:S03]  /*17e0*/  LEA.HI.X R9, R216, c[0x0][0x18c], RZ, 0x5, P0 ;  /* 0x00006300d8097a11 */ /* 0x000fc600000f2cff */
[----:B------:R-:W-:Y:S02]  /*17f0*/  IMAD.WIDE.U32 R180, R216, R181, c[0x0][0x208] ;  /* 0x00008200d8b47625 */ /* 0x000fe400078e00b5 */
[----:B------:R0:W2:Y:S04]  /*1800*/  LDG.E.128 R4, [R8.64] ;  /* 0x0000000408047981 */ /* 0x0000a8000c1e1d00 */
[----:B------:R-:W3:Y:S04]  /*1810*/  LDG.E.128 R180, [R180.64] ;  /* 0x00000004b4b47981 */ /* 0x000ee8000c1e1d00 */
[----:B------:R0:W4:Y:S01]  /*1820*/  LDG.E.128 R184, [R8.64+0x10] ;  /* 0x0000100408b87981 */ /* 0x000122000c1e1d00 */
        /* <DEDUP_REMOVED lines=8> */
[C---:B------:R-:W-:Y:S02]  /*18b0*/  FADD.FTZ R3, -R204.reuse, R5 ;  /* 0x00000005cc037221 */ /* 0x040fe40000010100 */
[C---:B------:R-:W-:Y:S01]  /*18c0*/  FADD.FTZ R4, -R204.reuse, R6 ;  /* 0x00000006cc047221 */ /* 0x040fe20000010100 */
[--C-:B---3--:R-:W-:Y:S01]  /*18d0*/  PRMT R6, RZ, 0x5410, R180.reuse ;  /* 0x00005410ff067816 */ /* 0x108fe200000000b4 */
[----:B------:R-:W-:Y:S01]  /*18e0*/  FADD.FTZ R5, -R204, R7 ;  /* 0x00000007cc057221 */ /* 0x000fe20000010100 */
[--C-:B------:R-:W-:Y:S01]  /*18f0*/  PRMT R189, RZ, 0x5410, R181.reuse ;  /* 0x00005410ffbd7816 */ /* 0x100fe200000000b5 */
[----:B-----5:R-:W-:Y:S01]  /*1900*/  FMUL.FTZ R213, R10, R9 ;  /* 0x000000090ad57220 */ /* 0x020fe20000410000 */
[----:B------:R-:W-:Y:S01]  /*1910*/  PRMT R188, RZ, 0x7610, R180 ;  /* 0x00007610ffbc7816 */ /* 0x000fe200000000b4 */
[----:B----4-:R-:W-:Y:S01]  /*1920*/  FADD.FTZ R180, -R204, R184 ;  /* 0x000000b8ccb47221 */ /* 0x010fe20000010100 */
[----:B------:R-:W-:Y:S01]  /*1930*/  PRMT R181, RZ, 0x7610, R181 ;  /* 0x00007610ffb57816 */ /* 0x000fe200000000b5 */
[----:B------:R-:W-:Y:S01]  /*1940*/  FMUL.FTZ R5, R10, R5 ;  /* 0x000000050a057220 */ /* 0x000fe20000410000 */
[--C-:B------:R-:W-:Y:S01]  /*1950*/  PRMT R190, RZ, 0x5410, R182.reuse ;  /* 0x00005410ffbe7816 */ /* 0x100fe200000000b6 */
[-C--:B------:R-:W-:Y:S01]  /*1960*/  FMUL.FTZ R237, R44, R6.reuse ;  /* 0x000000062ced7220 */ /* 0x080fe20000410000 */
[----:B------:R-:W-:Y:S01]  /*1970*/  PRMT R182, RZ, 0x7610, R182 ;  /* 0x00007610ffb67816 */ /* 0x000fe200000000b6 */
[----:B------:R-:W-:Y:S01]  /*1980*/  FADD.FTZ R124, R124, R6 ;  /* 0x000000067c7c7221 */ /* 0x000fe20000010000 */
[--C-:B------:R-:W-:Y:S01]  /*1990*/  PRMT R191, RZ, 0x5410, R183.reuse ;  /* 0x00005410ffbf7816 */ /* 0x100fe200000000b7 */
[----:B------:R-:W-:Y:S01]  /*19a0*/  FFMA.FTZ R84, R213, R6, R84 ;  /* 0x00000006d5547223 */ /* 0x000fe20000010054 */
[----:B------:R-:W-:Y:S01]  /*19b0*/  PRMT R183, RZ, 0x7610, R183 ;  /* 0x00007610ffb77816 */ /* 0x000fe200000000b7 */
[----:B------:R-:W-:-:S02]  /*19c0*/  FADD.FTZ R127, R127, R181 ;  /* 0x000000b57f7f7221 */ /* 0x000fc40000010000 */
[C---:B------:R-:W-:Y:S02]  /*19d0*/  FMUL.FTZ R6, R10.reuse, R180 ;  /* 0x000000b40a067220 */ /* 0x040fe40000410000 */
[-C--:B------:R-:W-:Y:S02]  /*19e0*/  FFMA.FTZ R87, R5, R181.reuse, R87 ;  /* 0x000000b505577223 */ /* 0x080fe40000010057 */
[----:B------:R-:W-:Y:S02]  /*19f0*/  FMUL.FTZ R234, R47, R181 ;  /* 0x000000b52fea7220 */ /* 0x000fe40000410000 */
        /* <DEDUP_REMOVED lines=10> */
[----:B------:R-:W-:Y:S02]  /*1aa0*/  FADD.FTZ R7, -R204, R185 ;  /* 0x000000b9cc077221 */ /* 0x000fe40000010100 */
[----:B------:R-:W-:Y:S02]  /*1ab0*/  FMUL.FTZ R233, R48, R190 ;  /* 0x000000be30e97220 */ /* 0x000fe40000410000 */
[----:B------:R-:W-:Y:S02]  /*1ac0*/  FADD.FTZ R180, R180, R234 ;  /* 0x000000eab4b47221 */ /* 0x000fe40000010000 */
[----:B------:R-:W-:Y:S02]  /*1ad0*/  FFMA.FTZ R181, R5, R234, R181 ;  /* 0x000000ea05b57223 */ /* 0x000fe400000100b5 */
[----:B------:R-:W-:-:S02]  /*1ae0*/  FADD.FTZ R8, -R204, R186 ;  /* 0x000000bacc087221 */ /* 0x000fc40000010100 */
[----:B------:R-:W-:Y:S02]  /*1af0*/  FMUL.FTZ R7, R10, R7 ;  /* 0x000000070a077220 */ /* 0x000fe40000410000 */
[----:B------:R-:W-:Y:S02]  /*1b00*/  FMUL.FTZ R232, R49, R182 ;  /* 0x000000b631e87220 */ /* 0x000fe40000410000 */
[----:B------:R-:W-:Y:S02]  /*1b10*/  FADD.FTZ R180, R180, R233 ;  /* 0x000000e9b4b47221 */ /* 0x000fe40000010000 */
[----:B------:R-:W-:Y:S02]  /*1b20*/  FFMA.FTZ R181, R6, R233, R181 ;  /* 0x000000e906b57223 */ /* 0x000fe400000100b5 */
[----:B------:R-:W-:Y:S02]  /*1b30*/  FADD.FTZ R9, -R204, R187 ;  /* 0x000000bbcc097221 */ /* 0x000fe40000010100 */
[----:B------:R-:W-:-:S02]  /*1b40*/  FMUL.FTZ R8, R10, R8 ;  /* 0x000000080a087220 */ /* 0x000fc40000410000 */
        /* <DEDUP_REMOVED lines=21> */
.L_x_6054:
[----:B------:R-:W-:Y:S05]  /*1ca0*/  BSYNC B0 ;  /* 0x0000000000007941 */ /* 0x000fea0003800000 */
.L_x_6053:
        /* <DEDUP_REMOVED lines=14> */
[----:B------:R2:W5:Y:S02]  /*1d90*/  @P0 LDG.E.128 R20, [R194.64+0x10] ;  /* 0x00001004c2140981 */ /* 0x000564000c1e1d00 */
[C---:B--2---:R-:W-:Y:S02]  /*1da0*/  FADD.FTZ R194, -R204.reuse, R180 ;  /* 0x000000b4ccc27221 */ /* 0x044fe40000010100 */
[C---:B------:R-:W-:Y:S02]  /*1db0*/  FADD.FTZ R197, -R204.reuse, R181 ;  /* 0x000000b5ccc57221 */ /* 0x040fe40000010100 */
[----:B------:R-:W-:-:S02]  /*1dc0*/  FADD.FTZ R195, -R204, R182 ;  /* 0x000000b6ccc37221 */ /* 0x000fc40000010100 */
[C---:B------:R-:W-:Y:S02]  /*1dd0*/  FADD.FTZ R196, -R204.reuse, R183 ;  /* 0x000000b7ccc47221 */ /* 0x040fe40000010100 */
[C---:B----4-:R-:W-:Y:S02]  /*1de0*/  FADD.FTZ R183, -R204.reuse, R184 ;  /* 0x000000b8ccb77221 */ /* 0x050fe40000010100 */
[C---:B------:R-:W-:Y:S02]  /*1df0*/  FADD.FTZ R182, -R204.reuse, R185 ;  /* 0x000000b9ccb67221 */ /* 0x040fe40000010100 */
[C---:B------:R-:W-:Y:S02]  /*1e00*/  FADD.FTZ R180, -R204.reuse, R186 ;  /* 0x000000baccb47221 */ /* 0x040fe40000010100 */
[----:B------:R-:W-:Y:S01]  /*1e10*/  FADD.FTZ R181, -R204, R187 ;  /* 0x000000bbccb57221 */ /* 0x000fe20000010100 */
[----:B---3--:R-:W-:Y:S01]  /*1e20*/  PRMT R204, RZ, 0x5410, R188 ;  /* 0x00005410ffcc7816 */ /* 0x008fe200000000bc */
[C---:B-----5:R-:W-:Y:S01]  /*1e30*/  FMUL.FTZ R212, R10.reuse, R194 ;  /* 0x000000c20ad47220 */ /* 0x060fe20000410000 */
[----:B------:R-:W-:Y:S01]  /*1e40*/  PRMT R185, RZ, 0x5410, R190 ;  /* 0x00005410ffb97816 */ /* 0x000fe200000000be */
[C---:B------:R-:W-:Y:S01]  /*1e50*/  FMUL.FTZ R194, R10.reuse, R197 ;  /* 0x000000c50ac27220 */ /* 0x040fe20000410000 */
[----:B------:R-:W-:Y:S01]  /*1e60*/  PRMT R198, RZ, 0x7610, R188 ;  /* 0x00007610ffc67816 */ /* 0x000fe200000000bc */
[----:B------:R-:W-:-:S02]  /*1e70*/  FMUL.FTZ R197, R10, R183 ;  /* 0x000000b70ac57220 */ /* 0x000fc40000410000 */
[----:B------:R-:W-:Y:S01]  /*1e80*/  FMUL.FTZ R229, R52, R204 ;  /* 0x000000cc34e57220 */ /* 0x000fe20000410000 */
[----:B------:R-:W-:Y:S01]  /*1e90*/  PRMT R187, RZ, 0x5410, R189 ;  /* 0x00005410ffbb7816 */ /* 0x000fe200000000bd */
[----:B------:R-:W-:Y:S02]  /*1ea0*/  FADD.FTZ R172, R172, R185 ;  /* 0x000000b9acac7221 */ /* 0x000fe40000010000 */
[-C--:B------:R-:W-:Y:S02]  /*1eb0*/  FFMA.FTZ R132, R197, R185.reuse, R132 ;  /* 0x000000b9c5847223 */ /* 0x080fe40000010084 */
[----:B------:R-:W-:Y:S02]  /*1ec0*/  FMUL.FTZ R225, R56, R185 ;  /* 0x000000b938e17220 */ /* 0x000fe40000410000 */
[----:B------:R-:W-:Y:S02]  /*1ed0*/  FMUL.FTZ R228, R53, R198 ;  /* 0x000000c635e47220 */ /* 0x000fe40000410000 */
[----:B------:R-:W-:-:S02]  /*1ee0*/  FADD.FTZ R183, R215, R229 ;  /* 0x000000e5d7b77221 */ /* 0x000fc40000010000 */
[----:B------:R-:W-:Y:S01]  /*1ef0*/  FFMA.FTZ R185, R212, R229, R214 ;  /* 0x000000e5d4b97223 */ /* 0x000fe200000100d6 */
[----:B------:R-:W-:Y:S01]  /*1f00*/  PRMT R186, RZ, 0x7610, R189 ;  /* 0x00007610ffba7816 */ /* 0x000fe200000000bd */
[----:B------:R-:W-:Y:S02]  /*1f10*/  FADD.FTZ R97, R97, R198 ;  /* 0x000000c661617221 */ /* 0x000fe40000010000 */
[----:B------:R-:W-:Y:S02]  /*1f20*/  FFMA.FTZ R169, R194, R198, R169 ;  /* 0x000000c6c2a97223 */ /* 0x000fe400000100a9 */
[C---:B------:R-:W-:Y:S02]  /*1f30*/  FMUL.FTZ R198, R10.reuse, R182 ;  /* 0x000000b60ac67220 */ /* 0x040fe40000410000 */
[----:B------:R-:W-:Y:S02]  /*1f40*/  FMUL.FTZ R195, R10, R195 ;  /* 0x000000c30ac37220 */ /* 0x000fe40000410000 */
[----:B------:R-:W-:-:S02]  /*1f50*/  FMUL.FTZ R227, R54, R187 ;  /* 0x000000bb36e37220 */ /* 0x000fc40000410000 */
        /* <DEDUP_REMOVED lines=36> */
.L_x_6056:
[----:B------:R-:W-:Y:S05]  /*21a0*/  BSYNC B0 ;  /* 0x0000000000007941 */ /* 0x000fea0003800000 */
.L_x_6055:
        /* <DEDUP_REMOVED lines=9> */
.L_x_6070:
        /* <DEDUP_REMOVED lines=18> */
.L_x_6071:
[----:B---3--:R-:W-:Y:S01]  /*2360*/  @!P0 LOP3.LUT R182, R187, 0x3, RZ, 0xc0, !PT ;  /* 0x00000003bbb68812 */ /* 0x008fe200078ec0ff */
[----:B------:R-:W-:Y:S01]  /*2370*/  FADD.FTZ R180, R186, R185 ;  /* 0x000000b9bab47221 */ /* 0x000fe20000010000 */
[----:B------:R-:W-:Y:S01]  /*2380*/  WARPSYNC 0xffffffff ;  /* 0xffffffff00007948 */ /* 0x000fe20003800000 */
[----:B-1----:R-:W-:Y:S01]  /*2390*/  FADD.FTZ R181, R181, R183 ;  /* 0x000000b7b5b57221 */ /* 0x002fe20000010000 */
[----:B------:R-:W-:Y:S01]  /*23a0*/  @!P0 IADD3 R182, R184, R182, RZ ;  /* 0x000000b6b8b68210 */ /* 0x000fe20007ffe0ff */
[----:B------:R-:W1:Y:S01]  /*23b0*/  LDC.U8 R188, c[0x0][0x1f0] ;  /* 0x00007c00ffbc7b82 */ /* 0x000e620000000000 */
[----:B------:R-:W-:Y:S03]  /*23c0*/  BSSY B0, `(.L_x_6059) ;  /* 0x0000059000007945 */ /* 0x000fe60003800000 */
[----:B------:R-:W-:Y:S04]  /*23d0*/  @!P0 STS.64 [R182.X8+0x5000], R180 ;  /* 0x005000b4b6008388 */ /* 0x000fe80000008a00 */
[----:B------:R-:W-:Y:S01]  /*23e0*/  BAR.SYNC.DEFER_BLOCKING 0x0 ;  /* 0x0000000000007b1d */ /* 0x000fe20000010000 */
[----:B-1----:R-:W-:-:S05]  /*23f0*/  ISETP.NE.AND P0, PT, R188, RZ, PT ;  /* 0x000000ffbc00720c */ /* 0x002fca0003f05270 */
[----:B--2---:R-:W1:Y:S02]  /*2400*/  LDS.128 R180, [R184.X8+0x5000] ;  /* 0x00500000b8b47984 */ /* 0x004e640000008c00 */
        /* <DEDUP_REMOVED lines=16> */
[----:B------:R-:W3:Y:S04]  /*2510*/  LDL R189, [R1+0x10] ;  /* 0x0000100001bd7983 */ /* 0x000ee80000100800 */
[----:B------:R-:W3:Y:S01]  /*2520*/  LDL R184, [R1+0xc] ;  /* 0x00000c0001b87983 */ /* 0x000ee20000100800 */
[-CC-:B------:R-:W-:Y:S01]  /*2530*/  FFMA.FTZ R180, R219, R186.reuse, R187.reuse ;  /* 0x000000badbb47223 */ /* 0x180fe200000100bb */
[----:B------:R-:W-:Y:S01]  /*2540*/  ISETP.NE.U32.AND P0, PT, RZ, c[0x0][0x218], PT ;  /* 0x00008600ff007a0c */ /* 0x000fe20003f05070 */
[----:B------:R-:W-:Y:S01]  /*2550*/  FFMA.FTZ R181, R12, R186, R187 ;  /* 0x000000ba0cb57223 */ /* 0x000fe200000100bb */
[----:B------:R-:W3:Y:S02]  /*2560*/  LDL R185, [R1+0x4] ;  /* 0x0000040001b97983 */ /* 0x000ee40000100800 */
[----:B------:R-:W-:Y:S01]  /*2570*/  ISETP.NE.AND.EX P0, PT, RZ, c[0x0][0x21c], PT, P0 ;  /* 0x00008700ff007a0c */ /* 0x000fe20003f05300 */
[----:B------:R-:W-:Y:S01]  /*2580*/  FADD.FTZ R181, R13, -R181 ;  /* 0x800000b50db57221 */ /* 0x000fe20000010000 */
[----:B------:R-:W-:-:S03]  /*2590*/  ISETP.NE.U32.AND P6, PT, RZ, c[0x0][0x258], PT ;  /* 0x00009600ff007a0c */ /* 0x000fc60003fc5070 */
[----:B-----5:R-:W-:Y:S01]  /*25a0*/  FMUL.FTZ R181, R10, R181 ;  /* 0x000000b50ab57220 */ /* 0x020fe20000410000 */
[----:B------:R-:W-:-:S07]  /*25b0*/  ISETP.NE.AND.EX P6, PT, RZ, c[0x0][0x25c], PT, P6 ;  /* 0x00009700ff007a0c */ /* 0x000fce0003fc5360 */
[----:B------:R-:W-:-:S05]  /*25c0*/  @P0 FADD.FTZ R181, R136, R181 ;  /* 0x000000b588b50221 */ /* 0x000fca0000010000 */
[C---:B------:R-:W-:Y:S01]  /*25d0*/  SEL R176, R181.reuse, R176, P6 ;  /* 0x000000b0b5b07207 */ /* 0x040fe20003000000 */
[----:B------:R-:W-:Y:S02]  /*25e0*/  FMUL.FTZ R181, R181, R11 ;  /* 0x0000000bb5b57220 */ /* 0x000fe40000410000 */
[----:B--2---:R-:W-:Y:S02]  /*25f0*/  FADD.FTZ R180, R188, -R180 ;  /* 0x800000b4bcb47221 */ /* 0x004fe40000010000 */
[----:B------:R-:W2:Y:S02]  /*2600*/  LDL R188, [R1+0x8] ;  /* 0x0000080001bc7983 */ /* 0x000ea40000100800 */
[----:B------:R-:W-:-:S04]  /*2610*/  FMUL.FTZ R180, R10, R180 ;  /* 0x000000b40ab47220 */ /* 0x000fc80000410000 */
[----:B------:R-:W-:-:S04]  /*2620*/  @P0 FADD.FTZ R180, R137, R180 ;  /* 0x000000b489b40221 */ /* 0x000fc80000010000 */
[C---:B------:R-:W-:Y:S01]  /*2630*/  FMUL.FTZ R182, R180.reuse, R11 ;  /* 0x0000000bb4b67220 */ /* 0x040fe20000410000 */
[----:B------:R-:W-:-:S04]  /*2640*/  SEL R177, R180, R177, P6 ;  /* 0x000000b1b4b17207 */ /* 0x000fc80003000000 */
[----:B------:R-:W-:Y:S01]  /*2650*/  F2FP.BF16.PACK_AB R180, R182, R181 ;  /* 0x000000b5b6b4723e */ /* 0x000fe200000010ff */
[-CC-:B------:R-:W-:Y:S02]  /*2660*/  FFMA.FTZ R182, R211, R186.reuse, R187.reuse ;  /* 0x000000bad3b67223 */ /* 0x180fe400000100bb */
[----:B------:R-:W-:Y:S02]  /*2670*/  FFMA.FTZ R181, R210, R186, R187 ;  /* 0x000000bad2b57223 */ /* 0x000fe400000100bb */
[----:B---3--:R-:W-:Y:S02]  /*2680*/  FADD.FTZ R182, R191, -R182 ;  /* 0x800000b6bfb67221 */ /* 0x008fe40000010000 */
[----:B----4-:R-:W-:Y:S02]  /*2690*/  FADD.FTZ R181, R190, -R181 ;  /* 0x800000b5beb57221 */ /* 0x010fe40000010000 */
[C---:B------:R-:W-:Y:S02]  /*26a0*/  FMUL.FTZ R182, R10.reuse, R182 ;  /* 0x000000b60ab67220 */ /* 0x040fe40000410000 */
[----:B------:R-:W-:-:S02]  /*26b0*/  FMUL.FTZ R181, R10, R181 ;  /* 0x000000b50ab57220 */ /* 0x000fc40000410000 */
[----:B------:R-:W-:Y:S02]  /*26c0*/  @P0 FADD.FTZ R182, R138, R182 ;  /* 0x000000b68ab60221 */ /* 0x000fe40000010000 */
[----:B------:R-:W-:-:S03]  /*26d0*/  @P0 FADD.FTZ R181, R139, R181 ;  /* 0x000000b58bb50221 */ /* 0x000fc60000010000 */
[C---:B------:R-:W-:Y:S01]  /*26e0*/  SEL R178, R182.reuse, R178, P6 ;  /* 0x000000b2b6b27207 */ /* 0x040fe20003000000 */
[----:B------:R-:W-:Y:S01]  /*26f0*/  FMUL.FTZ R182, R182, R11 ;  /* 0x0000000bb6b67220 */ /* 0x000fe20000410000 */
[C---:B------:R-:W-:Y:S01]  /*2700*/  SEL R179, R181.reuse, R179, P6 ;  /* 0x000000b3b5b37207 */ /* 0x040fe20003000000 */
[----:B------:R-:W-:Y:S02]  /*2710*/  FMUL.FTZ R181, R181, R11 ;  /* 0x0000000bb5b57220 */ /* 0x000fe40000410000 */
[----:B------:R-:W-:-:S03]  /*2720*/  FFMA.FTZ R183, R209, R186, R187 ;  /* 0x000000bad1b77223 */ /* 0x000fc600000100bb */
[----:B------:R-:W-:Y:S01]  /*2730*/  F2FP.BF16.PACK_AB R181, R181, R182 ;  /* 0x000000b6b5b5723e */ /* 0x000fe200000010ff */
[----:B------:R-:W-:Y:S02]  /*2740*/  FFMA.FTZ R182, R208, R186, R187 ;  /* 0x000000bad0b67223 */ /* 0x000fe400000100bb */
[----:B------:R-:W-:Y:S02]  /*2750*/  FADD.FTZ R183, R189, -R183 ;  /* 0x800000b7bdb77221 */ /* 0x000fe40000010000 */
[----:B------:R-:W-:Y:S02]  /*2760*/  FADD.FTZ R182, R184, -R182 ;  /* 0x800000b6b8b67221 */ /* 0x000fe40000010000 */
[C---:B------:R-:W-:Y:S02]  /*2770*/  FMUL.FTZ R183, R10.reuse, R183 ;  /* 0x000000b70ab77220 */ /* 0x040fe40000410000 */
[----:B------:R-:W-:Y:S02]  /*2780*/  FMUL.FTZ R182, R10, R182 ;  /* 0x000000b60ab67220 */ /* 0x000fe40000410000 */
[----:B------:R-:W-:-:S02]  /*2790*/  @P0 FADD.FTZ R183, R140, R183 ;  /* 0x000000b78cb70221 */ /* 0x000fc40000010000 */
[----:B------:R-:W-:-:S03]  /*27a0*/  @P0 FADD.FTZ R182, R141, R182 ;  /* 0x000000b68db60221 */ /* 0x000fc60000010000 */
[C---:B------:R-:W-:Y:S01]  /*27b0*/  SEL R92, R183.reuse, R92, P6 ;  /* 0x0000005cb75c7207 */ /* 0x040fe20003000000 */
[----:B------:R-:W-:Y:S01]  /*27c0*/  FMUL.FTZ R183, R183, R11 ;  /* 0x0000000bb7b77220 */ /* 0x000fe20000410000 */
[C---:B------:R-:W-:Y:S01]  /*27d0*/  SEL R93, R182.reuse, R93, P6 ;  /* 0x0000005db65d7207 */ /* 0x040fe20003000000 */
[----:B------:R-:W-:Y:S02]  /*27e0*/  FMUL.FTZ R182, R182, R11 ;  /* 0x0000000bb6b67220 */ /* 0x000fe40000410000 */
[----:B------:R-:W-:-:S03]  /*27f0*/  FFMA.FTZ R184, R207, R186, R187 ;  /* 0x000000bacfb87223 */ /* 0x000fc600000100bb */
[----:B------:R-:W-:Y:S01]  /*2800*/  F2FP.BF16.PACK_AB R182, R182, R183 ;  /* 0x000000b7b6b6723e */ /* 0x000fe200000010ff */
[----:B------:R-:W-:-:S04]  /*2810*/  FFMA.FTZ R183, R206, R186, R187 ;  /* 0x000000baceb77223 */ /* 0x000fc800000100bb */
[----:B------:R-:W-:-:S04]  /*2820*/  FADD.FTZ R183, R185, -R183 ;  /* 0x800000b7b9b77221 */ /* 0x000fc80000010000 */
[----:B------:R-:W-:-:S04]  /*2830*/  FMUL.FTZ R183, R10, R183 ;  /* 0x000000b70ab77220 */ /* 0x000fc80000410000 */
[----:B------:R-:W-:-:S05]  /*2840*/  @P0 FADD.FTZ R183, R143, R183 ;  /* 0x000000b78fb70221 */ /* 0x000fca0000010000 */
[C---:B------:R-:W-:Y:S01]  /*2850*/  SEL R95, R183.reuse, R95, P6 ;  /* 0x0000005fb75f7207 */ /* 0x040fe20003000000 */
[----:B------:R-:W-:Y:S02]  /*2860*/  FMUL.FTZ R183, R183, R11 ;  /* 0x0000000bb7b77220 */ /* 0x000fe40000410000 */
[----:B--2---:R-:W-:-:S04]  /*2870*/  FADD.FTZ R184, R188, -R184 ;  /* 0x800000b8bcb87221 */ /* 0x004fc80000010000 */
        /* <DEDUP_REMOVED lines=9> */
[----:B-1----:R-:W-:-:S10]  /*2910*/  HFMA2.MMA R184, -RZ, RZ, 0, 9.5367431640625e-07 ;  /* 0x00000010ffb87435 */ /* 0x002fd400000001ff */
[----:B------:R-:W-:-:S05]  /*2920*/  IMAD.WIDE.U32 R184, R2, R184, c[0x0][0x248] ;  /* 0x0000920002b87625 */ /* 0x000fca00078e00b8 */
[----:B------:R1:W-:Y:S01]  /*2930*/  STG.E.128 [R184.64], R180 ;  /* 0x000000b4b8007986 */ /* 0x0003e2000c101d04 */
[----:B------:R-:W-:-:S03]  /*2940*/  IADD3 R2, R2, 0x80, RZ ;  /* 0x0000008002027810 */ /* 0x000fc60007ffe0ff */
.L_x_6060:
[----:B------:R-:W-:Y:S05]  /*2950*/  BSYNC B0 ;  /* 0x0000000000007941 */ /* 0x000fea0003800000 */
.L_x_6059:
[----:B------:R-:W-:Y:S01]  /*2960*/  BSSY B0, `(.L_x_6061) ;  /* 0x0000043000007945 */ /* 0x000fe20003800000 */
[----:B------:R-:W-:Y:S05]  /*2970*/  @!P2 BRA `(.L_x_6062) ;  /* 0x000004100000a947 */ /* 0x000fea0003800000 */
[----:B-1----:R-:W2:Y:S01]  /*2980*/  LDL R180, [R1] ;  /* 0x0000000001b47983 */ /* 0x002ea20000100800 */
[----:B------:R-:W-:Y:S01]  /*2990*/  ISETP.NE.U32.AND P0, PT, RZ, c[0x0][0x218], PT ;  /* 0x00008600ff007a0c */ /* 0x000fe20003f05070 */
[-CC-:B------:R-:W-:Y:S01]  /*29a0*/  FFMA.FTZ R181, R218, R186.reuse, R187.reuse ;  /* 0x000000badab57223 */ /* 0x180fe200000100bb */
[----:B------:R-:W-:Y:S01]  /*29b0*/  ISETP.NE.U32.AND P6, PT, RZ, c[0x0][0x258], PT ;  /* 0x00009600ff007a0c */ /* 0x000fe20003fc5070 */
[-CC-:B------:R-:W-:Y:S01]  /*29c0*/  FFMA.FTZ R183, R201, R186.reuse, R187.reuse ;  /* 0x000000bac9b77223 */ /* 0x180fe200000100bb */
[----:B------:R-:W-:Y:S01]  /*29d0*/  ISETP.NE.AND.EX P0, PT, RZ, c[0x0][0x21c], PT, P0 ;  /* 0x00008700ff007a0c */ /* 0x000fe20003f05300 */
[----:B------:R-:W-:Y:S01]  /*29e0*/  FFMA.FTZ R184, R199, R186, R187 ;  /* 0x000000bac7b87223 */ /* 0x000fe200000100bb */
[----:B------:R-:W-:Y:S01]  /*29f0*/  ISETP.NE.AND.EX P6, PT, RZ, c[0x0][0x25c], PT, P6 ;  /* 0x00009700ff007a0c */ /* 0x000fe20003fc5360 */
[----:B------:R-:W-:-:S02]  /*2a00*/  FADD.FTZ R183, R249, -R183 ;  /* 0x800000b7f9b77221 */ /* 0x000fc40000010000 */
[----:B------:R-:W-:Y:S02]  /*2a10*/  FADD.FTZ R184, R247, -R184 ;  /* 0x800000b8f7b87221 */ /* 0x000fe40000010000 */
[C---:B-----5:R-:W-:Y:S02]  /*2a20*/  FMUL.FTZ R183, R10.reuse, R183 ;  /* 0x000000b70ab77220 */ /* 0x060fe40000410000 */
[----:B------:R-:W-:-:S04]  /*2a30*/  FMUL.FTZ R184, R10, R184 ;  /* 0x000000b80ab87220 */ /* 0x000fc80000410000 */
[----:B------:R-:W-:Y:S02]  /*2a40*/  @P0 FADD.FTZ R183, R148, R183 ;  /* 0x000000b794b70221 */ /* 0x000fe40000010000 */
[----:B------:R-:W-:-:S03]  /*2a50*/  @P0 FADD.FTZ R184, R150, R184 ;  /* 0x000000b896b80221 */ /* 0x000fc60000010000 */
[C---:B------:R-:W-:Y:S01]  /*2a60*/  SEL R92, R183.reuse, R92, P6 ;  /* 0x0000005cb75c7207 */ /* 0x040fe20003000000 */
[-C--:B------:R-:W-:Y:S01]  /*2a70*/  FMUL.FTZ R183, R183, R11.reuse ;  /* 0x0000000bb7b77220 */ /* 0x080fe20000410000 */
[C---:B------:R-:W-:Y:S01]  /*2a80*/  SEL R94, R184.reuse, R94, P6 ;  /* 0x0000005eb85e7207 */ /* 0x040fe20003000000 */
[----:B------:R-:W-:Y:S02]  /*2a90*/  FMUL.FTZ R184, R184, R11 ;  /* 0x0000000bb8b87220 */ /* 0x000fe40000410000 */
[----:B--2---:R-:W-:Y:S02]  /*2aa0*/  FADD.FTZ R181, R180, -R181 ;  /* 0x800000b5b4b57221 */ /* 0x004fe40000010000 */
[----:B------:R-:W-:Y:S02]  /*2ab0*/  FFMA.FTZ R180, R205, R186, R187 ;  /* 0x000000bacdb47223 */ /* 0x000fe400000100bb */
[----:B------:R-:W-:Y:S02]  /*2ac0*/  FMUL.FTZ R181, R10, R181 ;  /* 0x000000b50ab57220 */ /* 0x000fe40000410000 */
[----:B------:R-:W-:-:S02]  /*2ad0*/  FADD.FTZ R180, R252, -R180 ;  /* 0x800000b4fcb47221 */ /* 0x000fc40000010000 */
[----:B------:R-:W-:Y:S02]  /*2ae0*/  @P0 FADD.FTZ R181, R144, R181 ;  /* 0x000000b590b50221 */ /* 0x000fe40000010000 */
[----:B------:R-:W-:-:S03]  /*2af0*/  FMUL.FTZ R180, R10, R180 ;  /* 0x000000b40ab47220 */ /* 0x000fc60000410000 */
[----:B------:R-:W-:Y:S01]  /*2b00*/  SEL R176, R181, R176, P6 ;  /* 0x000000b0b5b07207 */ /* 0x000fe20003000000 */
[----:B------:R-:W-:Y:S02]  /*2b10*/  @P0 FADD.FTZ R180, R145, R180 ;  /* 0x000000b491b40221 */ /* 0x000fe40000010000 */
[-C--:B------:R-:W-:Y:S02]  /*2b20*/  FMUL.FTZ R181, R181, R11.reuse ;  /* 0x0000000bb5b57220 */ /* 0x080fe40000410000 */
[C---:B------:R-:W-:Y:S01]  /*2b30*/  FMUL.FTZ R182, R180.reuse, R11 ;  /* 0x0000000bb4b67220 */ /* 0x040fe20000410000 */
[----:B------:R-:W-:-:S04]  /*2b40*/  SEL R177, R180, R177, P6 ;  /* 0x000000b1b4b17207 */ /* 0x000fc80003000000 */
        /* <DEDUP_REMOVED lines=33> */
[C---:B------:R-:W-:Y:S01]  /*2d60*/  IMAD.WIDE.U32 R184, R2.reuse, R184, c[0x0][0x248] ;  /* 0x0000920002b87625 */ /* 0x040fe200078e00b8 */
[----:B------:R-:W-:-:S04]  /*2d70*/  IADD3 R2, R2, 0x80, RZ ;  /* 0x0000008002027810 */ /* 0x000fc80007ffe0ff */
[----:B------:R1:W-:Y:S03]  /*2d80*/  STG.E.128 [R184.64], R180 ;  /* 0x000000b4b8007986 */ /* 0x0003e6000c101d04 */
.L_x_6062:
[----:B------:R-:W-:Y:S05]  /*2d90*/  BSYNC B0 ;  /* 0x0000000000007941 */ /* 0x000fea0003800000 */
.L_x_6061:
[----:B------:R-:W-:Y:S01]  /*2da0*/  BSSY B0, `(.L_x_6063) ;  /* 0x0000042000007945 */ /* 0x000fe20003800000 */
[----:B------:R-:W-:Y:S05]  /*2db0*/  @!P3 BRA `(.L_x_6064) ;  /* 0x000004000000b947 */ /* 0x000fea0003800000 */
[----:B------:R-:W-:Y:S01]  /*2dc0*/  ISETP.NE.U32.AND P0, PT, RZ, c[0x0][0x218], PT ;  /* 0x00008600ff007a0c */ /* 0x000fe20003f05070 */
[-CC-:B-1----:R-:W-:Y:S01]  /*2dd0*/  FFMA.FTZ R181, R217, R186.reuse, R187.reuse ;  /* 0x000000bad9b57223 */ /* 0x182fe200000100bb */
        /* <DEDUP_REMOVED lines=62> */
.L_x_6064:
[----:B------:R-:W-:Y:S05]  /*31c0*/  BSYNC B0 ;  /* 0x0000000000007941 */ /* 0x000fea0003800000 */
.L_x_6063:
        /* <DEDUP_REMOVED lines=66> */
.L_x_6066:
[----:B------:R-:W-:Y:S05]  /*35f0*/  BSYNC B0 ;  /* 0x0000000000007941 */ /* 0x000fea0003800000 */
.L_x_6065:
        /* <DEDUP_REMOVED lines=32> */
[----:B------:R-:W-:-:S03]  /*3800*/  @P0 FADD.FTZ R183, R20, R183 ;  /* 0x000000b714b70221 */ /* 0x000fc60000010000 */
[C---:B------:R-:W-:Y:S01]  /*3810*/  SEL R179, R181.reuse, R179, P6 ;  /* 0x000000b3b5b37207 */ /* 0x040fe20003000000 */
[-C--:B------:R-:W-:Y:S01]  /*3820*/  FMUL.FTZ R181, R181, R11.reuse ;  /* 0x0000000bb5b57220 */ /* 0x080fe20000410000 */
[C---:B------:R-:W-:Y:S01]  /*3830*/  SEL R92, R183.reuse, R92, P6 ;  /* 0x0000005cb75c7207 */ /* 0x040fe20003000000 */
[----:B------:R-:W-:-:S03]  /*3840*/  FMUL.FTZ R183, R183, R11 ;  /* 0x0000000bb7b77220 */ /* 0x000fc60000410000 */
        /* <DEDUP_REMOVED lines=27> */
[----:B------:R1:W-:Y:S02]  /*3a00*/  STG.E.128 [R10.64], R180 ;  /* 0x000000b40a007986 */ /* 0x0003e4000c101d04 */
.L_x_6068:
[----:B------:R-:W-:Y:S05]  /*3a10*/  BSYNC B0 ;  /* 0x0000000000007941 */ /* 0x000fea0003800000 */
.L_x_6067:
        /* <DEDUP_REMOVED lines=8> */
.L_x_6046:
[----:B------:R-:W1:Y:S01]  /*3aa0*/  S2UR UR6, SR_CTAID.X ;  /* 0x00000000000679c3 */ /* 0x000e620000002500 */
[----:B------:R-:W1:Y:S01]  /*3ab0*/  S2R R2, SR_TID.X ;  /* 0x0000000000027919 */ /* 0x000e620000002100 */
[----:B0-----:R-:W-:Y:S02]  /*3ac0*/  @P1 MOV R5, 0x20 ;  /* 0x0000002000051802 */ /* 0x001fe40000000f00 */
[----:B------:R-:W-:Y:S02]  /*3ad0*/  @P2 MOV R9, 0x20 ;  /* 0x0000002000092802 */ /* 0x000fe40000000f00 */
[----:B------:R-:W-:Y:S02]  /*3ae0*/  @P3 MOV R13, 0x20 ;  /* 0x00000020000d3802 */ /* 0x000fe40000000f00 */
[----:B------:R-:W-:-:S02]  /*3af0*/  @P4 MOV R15, 0x20 ;  /* 0x00000020000f4802 */ /* 0x000fc40000000f00 */
        /* <DEDUP_REMOVED lines=41> */
.L_x_6057:
[----:B------:R-:W-:Y:S01]  /*3d90*/  HFMA2.MMA R182, -RZ, RZ, 0, 9.5367431640625e-07 ;  /* 0x00000010ffb67435 */ /* 0x000fe200000001ff */
[----:B------:R-:W-:-:S02]  /*3da0*/  MOV R181, R215 ;  /* 0x000000d700b57202 */ /* 0x000fc40000000f00 */
[----:B------:R-:W-:Y:S02]  /*3db0*/  MOV R189, 0x1f ;  /* 0x0000001f00bd7802 */ /* 0x000fe40000000f00 */
[----:B------:R-:W-:Y:S02]  /*3dc0*/  MOV R188, 0xffffffff ;  /* 0xffffffff00bc7802 */ /* 0x000fe40000000f00 */
[----:B------:R-:W-:Y:S02]  /*3dd0*/  MOV R180, 0x3df0 ;  /* 0x00003df000b47802 */ /* 0x000fe40000000f00 */
[----:B-----5:R-:W-:Y:S05]  /*3de0*/  CALL.REL.NOINC `($__internal_80_$__cuda_sm70_shflsync_down_p) ;  /* 0x0000046000007944 */ /* 0x020fea0003c00000 */
[----:B-1----:R-:W-:Y:S01]  /*3df0*/  MOV R183, R182 ;  /* 0x000000b600b77202 */ /* 0x002fe20000000f00 */
[----:B------:R-:W-:Y:S05]  /*3e00*/  BRA `(.L_x_6070) ;  /* 0xffffe43000007947 */ /* 0x000fea000383ffff */
.L_x_6058:
[----:B------:R-:W-:Y:S01]  /*3e10*/  HFMA2.MMA R182, -RZ, RZ, 0, 9.5367431640625e-07 ;  /* 0x00000010ffb67435 */ /* 0x000fe200000001ff */
[----:B------:R-:W-:Y:S02]  /*3e20*/  MOV R181, R214 ;  /* 0x000000d600b57202 */ /* 0x000fe40000000f00 */
[----:B------:R-:W-:Y:S02]  /*3e30*/  MOV R189, 0x1f ;  /* 0x0000001f00bd7802 */ /* 0x000fe40000000f00 */
[----:B------:R-:W-:-:S02]  /*3e40*/  MOV R188, 0xffffffff ;  /* 0xffffffff00bc7802 */ /* 0x000fc40000000f00 */
[----:B------:R-:W-:Y:S02]  /*3e50*/  MOV R180, 0x3e70 ;  /* 0x00003e7000b47802 */ /* 0x000fe40000000f00 */
[----:B01---5:R-:W-:Y:S05]  /*3e60*/  CALL.REL.NOINC `($__internal_80_$__cuda_sm70_shflsync_down_p) ;  /* 0x000003e000007944 */ /* 0x023fea0003c00000 */
[----:B------:R-:W-:Y:S01]  /*3e70*/  FADD.FTZ R183, R183, R215 ;  /* 0x000000d7b7b77221 */ /* 0x000fe20000010000 */
[----:B------:R-:W-:Y:S01]  /*3e80*/  MOV R189, 0x1f ;  /* 0x0000001f00bd7802 */ /* 0x000fe20000000f00 */
[----:B-1----:R-:W-:Y:S01]  /*3e90*/  FADD.FTZ R185, R214, R182 ;  /* 0x000000b6d6b97221 */ /* 0x002fe20000010000 */
[----:B------:R-:W-:Y:S01]  /*3ea0*/  HFMA2.MMA R182, -RZ, RZ, 0, 4.76837158203125e-07 ;  /* 0x00000008ffb67435 */ /* 0x000fe200000001ff */
[----:B------:R-:W-:Y:S02]  /*3eb0*/  MOV R188, 0xffffffff ;  /* 0xffffffff00bc7802 */ /* 0x000fe40000000f00 */
[----:B------:R-:W-:Y:S02]  /*3ec0*/  MOV R181, R183 ;  /* 0x000000b700b57202 */ /* 0x000fe40000000f00 */
[----:B------:R-:W-:Y:S02]  /*3ed0*/  MOV R180, 0x3ef0 ;  /* 0x00003ef000b47802 */ /* 0x000fe40000000f00 */
[----:B------:R-:W-:Y:S05]  /*3ee0*/  CALL.REL.NOINC `($__internal_80_$__cuda_sm70_shflsync_down_p) ;  /* 0x0000036000007944 */ /* 0x000fea0003c00000 */
[----:B-1----:R-:W-:Y:S01]  /*3ef0*/  MOV R186, R182 ;  /* 0x000000b600ba7202 */ /* 0x002fe20000000f00 */
[----:B------:R-:W-:Y:S01]  /*3f00*/  HFMA2.MMA R182, -RZ, RZ, 0, 4.76837158203125e-07 ;  /* 0x00000008ffb67435 */ /* 0x000fe200000001ff */
[----:B------:R-:W-:-:S02]  /*3f10*/  MOV R181, R185 ;  /* 0x000000b900b57202 */ /* 0x000fc40000000f00 */
[----:B------:R-:W-:Y:S02]  /*3f20*/  MOV R189, 0x1f ;  /* 0x0000001f00bd7802 */ /* 0x000fe40000000f00 */
[----:B------:R-:W-:Y:S02]  /*3f30*/  MOV R188, 0xffffffff ;  /* 0xffffffff00bc7802 */ /* 0x000fe40000000f00 */
[----:B------:R-:W-:Y:S02]  /*3f40*/  MOV R180, 0x3f60 ;  /* 0x00003f6000b47802 */ /* 0x000fe40000000f00 */
[----:B------:R-:W-:Y:S05]  /*3f50*/  CALL.REL.NOINC `($__internal_80_$__cuda_sm70_shflsync_down_p) ;  /* 0x000002f000007944 */ /* 0x000fea0003c00000 */
[----:B------:R-:W-:Y:S01]  /*3f60*/  FADD.FTZ R183, R186, R183 ;  /* 0x000000b7bab77221 */ /* 0x000fe20000010000 */
[----:B------:R-:W-:Y:S01]  /*3f70*/  MOV R189, 0x1f ;  /* 0x0000001f00bd7802 */ /* 0x000fe20000000f00 */
[----:B-1----:R-:W-:Y:S01]  /*3f80*/  FADD.FTZ R185, R185, R182 ;  /* 0x000000b6b9b97221 */ /* 0x002fe20000010000 */
[----:B------:R-:W-:Y:S01]  /*3f90*/  HFMA2.MMA R182, -RZ, RZ, 0, 2.384185791015625e-07 ;  /* 0x00000004ffb67435 */ /* 0x000fe200000001ff */
[----:B------:R-:W-:Y:S02]  /*3fa0*/  MOV R188, 0xffffffff ;  /* 0xffffffff00bc7802 */ /* 0x000fe40000000f00 */
[----:B------:R-:W-:-:S02]  /*3fb0*/  MOV R181, R183 ;  /* 0x000000b700b57202 */ /* 0x000fc40000000f00 */
[----:B------:R-:W-:Y:S02]  /*3fc0*/  MOV R180, 0x3fe0 ;  /* 0x00003fe000b47802 */ /* 0x000fe40000000f00 */
[----:B------:R-:W-:Y:S05]  /*3fd0*/  CALL.REL.NOINC `($__internal_80_$__cuda_sm70_shflsync_down_p) ;  /* 0x0000027000007944 */ /* 0x000fea0003c00000 */
[----:B-1----:R-:W-:Y:S01]  /*3fe0*/  MOV R186, R182 ;  /* 0x000000b600ba7202 */ /* 0x002fe20000000f00 */
[----:B------:R-:W-:Y:S01]  /*3ff0*/  HFMA2.MMA R182, -RZ, RZ, 0, 2.384185791015625e-07 ;  /* 0x00000004ffb67435 */ /* 0x000fe200000001ff */
[----:B------:R-:W-:Y:S02]  /*4000*/  MOV R181, R185 ;  /* 0x000000b900b57202 */ /* 0x000fe40000000f00 */
[----:B------:R-:W-:Y:S02]  /*4010*/  MOV R189, 0x1f ;  /* 0x0000001f00bd7802 */ /* 0x000fe40000000f00 */
[----:B------:R-:W-:Y:S02]  /*4020*/  MOV R188, 0xffffffff ;  /* 0xffffffff00bc7802 */ /* 0x000fe40000000f00 */
[----:B------:R-:W-:Y:S02]  /*4030*/  MOV R180, 0x4050 ;  /* 0x0000405000b47802 */ /* 0x000fe40000000f00 */
[----:B------:R-:W-:Y:S05]  /*4040*/  CALL.REL.NOINC `($__internal_80_$__cuda_sm70_shflsync_down_p) ;  /* 0x0000020000007944 */ /* 0x000fea0003c00000 */
[----:B------:R-:W-:Y:S01]  /*4050*/  FADD.FTZ R183, R186, R183 ;  /* 0x000000b7bab77221 */ /* 0x000fe20000010000 */
[----:B------:R-:W-:Y:S01]  /*4060*/  MOV R189, 0x1f ;  /* 0x0000001f00bd7802 */ /* 0x000fe20000000f00 */
[----:B-1----:R-:W-:Y:S01]  /*4070*/  FADD.FTZ R186, R185, R182 ;  /* 0x000000b6b9ba7221 */ /* 0x002fe20000010000 */
[----:B------:R-:W-:Y:S01]  /*4080*/  HFMA2.MMA R182, -RZ, RZ, 0, 1.1920928955078125e-07 ;  /* 0x00000002ffb67435 */ /* 0x000fe200000001ff */
[----:B------:R-:W-:-:S02]  /*4090*/  MOV R188, 0xffffffff ;  /* 0xffffffff00bc7802 */ /* 0x000fc40000000f00 */
[----:B------:R-:W-:Y:S02]  /*40a0*/  MOV R181, R183 ;  /* 0x000000b700b57202 */ /* 0x000fe40000000f00 */
[----:B------:R-:W-:Y:S02]  /*40b0*/  MOV R180, 0x40d0 ;  /* 0x000040d000b47802 */ /* 0x000fe40000000f00 */
[----:B------:R-:W-:Y:S05]  /*40c0*/  CALL.REL.NOINC `($__internal_80_$__cuda_sm70_shflsync_down_p) ;  /* 0x0000018000007944 */ /* 0x000fea0003c00000 */
[----:B-1----:R-:W-:Y:S01]  /*40d0*/  MOV R185, R182 ;  /* 0x000000b600b97202 */ /* 0x002fe20000000f00 */
[----:B------:R-:W-:Y:S01]  /*40e0*/  HFMA2.MMA R182, -RZ, RZ, 0, 1.1920928955078125e-07 ;  /* 0x00000002ffb67435 */ /* 0x000fe200000001ff */
[----:B------:R-:W-:Y:S02]  /*40f0*/  MOV R181, R186 ;  /* 0x000000ba00b57202 */ /* 0x000fe40000000f00 */
[----:B------:R-:W-:Y:S02]  /*4100*/  MOV R189, 0x1f ;  /* 0x0000001f00bd7802 */ /* 0x000fe40000000f00 */
[----:B------:R-:W-:Y:S02]  /*4110*/  MOV R188, 0xffffffff ;  /* 0xffffffff00bc7802 */ /* 0x000fe40000000f00 */
[----:B------:R-:W-:-:S02]  /*4120*/  MOV R180, 0x4140 ;  /* 0x0000414000b47802 */ /* 0x000fc40000000f00 */
[----:B------:R-:W-:Y:S05]  /*4130*/  CALL.REL.NOINC `($__internal_80_$__cuda_sm70_shflsync_down_p) ;  /* 0x0000011000007944 */ /* 0x000fea0003c00000 */
[----:B------:R-:W-:Y:S01]  /*4140*/  FADD.FTZ R185, R185, R183 ;  /* 0x000000b7b9b97221 */ /* 0x000fe20000010000 */
[----:B------:R-:W-:Y:S01]  /*4150*/  MOV R189, 0x1f ;  /* 0x0000001f00bd7802 */ /* 0x000fe20000000f00 */
[----:B-1----:R-:W-:Y:S01]  /*4160*/  FADD.FTZ R183, R186, R182 ;  /* 0x000000b6bab77221 */ /* 0x002fe20000010000 */
[----:B------:R-:W-:Y:S01]  /*4170*/  HFMA2.MMA R182, -RZ, RZ, 0, 5.9604644775390625e-08 ;  /* 0x00000001ffb67435 */ /* 0x000fe200000001ff */
[----:B------:R-:W-:-:S02]  /*4180*/  MOV R188, 0xffffffff ;  /* 0xffffffff00bc7802 */ /* 0x000fc40000000f00 */
[----:B------:R-:W-:Y:S02]  /*4190*/  MOV R181, R185 ;  /* 0x000000b900b57202 */ /* 0x000fe40000000f00 */
[----:B------:R-:W-:Y:S02]  /*41a0*/  MOV R180, 0x41c0 ;  /* 0x000041c000b47802 */ /* 0x000fe40000000f00 */
[----:B------:R-:W-:Y:S05]  /*41b0*/  CALL.REL.NOINC `($__internal_80_$__cuda_sm70_shflsync_down_p) ;  /* 0x0000009000007944 */ /* 0x000fea0003c00000 */
[----:B-1----:R-:W-:Y:S01]  /*41c0*/  MOV R186, R182 ;  /* 0x000000b600ba7202 */ /* 0x002fe20000000f00 */
[----:B------:R-:W-:Y:S01]  /*41d0*/  HFMA2.MMA R182, -RZ, RZ, 0, 5.9604644775390625e-08 ;  /* 0x00000001ffb67435 */ /* 0x000fe200000001ff */
[----:B------:R-:W-:Y:S02]  /*41e0*/  MOV R181, R183 ;  /* 0x000000b700b57202 */ /* 0x000fe40000000f00 */
[----:B------:R-:W-:Y:S02]  /*41f0*/  MOV R189, 0x1f ;  /* 0x0000001f00bd7802 */ /* 0x000fe40000000f00 */
[----:B------:R-:W-:Y:S02]  /*4200*/  MOV R188, 0xffffffff ;  /* 0xffffffff00bc7802 */ /* 0x000fe40000000f00 */
[----:B------:R-:W-:-:S02]  /*4210*/  MOV R180, 0x4230 ;  /* 0x0000423000b47802 */ /* 0x000fc40000000f00 */
[----:B------:R-:W-:Y:S05]  /*4220*/  CALL.REL.NOINC `($__internal_80_$__cuda_sm70_shflsync_down_p) ;  /* 0x0000002000007944 */ /* 0x000fea0003c00000 */
[----:B-1----:R-:W-:Y:S01]  /*4230*/  MOV R181, R182 ;  /* 0x000000b600b57202 */ /* 0x002fe20000000f00 */
[----:B------:R-:W-:Y:S05]  /*4240*/  BRA `(.L_x_6071) ;  /* 0xffffe11000007947 */ /* 0x000fea000383ffff */
        .weak           $__internal_80_$__cuda_sm70_shflsync_down_p
        .type           $__internal_80_$__cuda_sm70_shflsync_down_p,@function
        .size           $__internal_80_$__cuda_sm70_shflsync_down_p,(.L_x_14298 - $__internal_80_$__cuda_sm70_shflsync_down_p)
$__internal_80_$__cuda_sm70_shflsync_down_p:
[----:B------:R-:W-:Y:S04]  /*4250*/  WARPSYNC R188 ;  /* 0x000000bc00007348 */ /* 0x000fe80003800000 */
[----:B------:R0:W1:Y:S02]  /*4260*/  SHFL.DOWN PT, R182, R181, R182, R189 ;  /* 0x080000b6b5b67389 */ /* 0x00006400000e00bd */
[----:B0-----:R-:W-:-:S06]  /*4270*/  HFMA2.MMA R181, -RZ, RZ, 0, 0 ;  /* 0x00000000ffb57435 */ /* 0x001fcc00000001ff */
[----:B------:R-:W-:Y:S05]  /*4280*/  RET.REL.NODEC R180 `(_ZN10layer_norm13ln_bwd_kernelINS_13Kernel_traitsIf13__nv_bfloat16fS2_fjLj5120ELj1ELj1ELj4ELj16ENS_18Kernel_traits_baseILj5120EfS2_fS2_fjLj128EEEEELb0ELb0ELb0ELb0EEEvNS_9BwdParamsE) ;  /* 0xffffbd70b4007950 */ /* 0x000fea0003c3ffff */
.L_x_6072:
        /* <DEDUP_REMOVED lines=15> */
.L_x_14298:


//--------------------- .text._ZN10layer_norm13ln_bwd_kernelINS_13Kernel_traitsIf13__nv_bfloat16fS2_fjLj5120ELj1ELj1ELj4ELj16ENS_18Kernel_traits_baseILj5120EfS2_fS2_fjLj128EEEEELb0ELb0ELb0ELb1EEEvNS_9BwdParamsE --------------------------
	.section	.text._ZN10layer_norm13ln_bwd_kernelINS_13Kernel_traitsIf13__nv_bfloat16fS2_fjLj5120ELj1ELj1ELj4ELj16ENS_18Kernel_traits_baseILj5120EfS2_fS2_fjLj128EEEEELb0ELb0ELb0ELb1EEEvNS_9BwdParamsE,"ax",@progbits
	.sectioninfo	@"SHI_REGISTERS=255"
	.align	128
        .global         _ZN10layer_norm13ln_bwd_kernelINS_13Kernel_traitsIf13__nv_bfloat16fS2_fjLj5120ELj1ELj1ELj4ELj16ENS_18Kernel_traits_baseILj5120EfS2_fS2_fjLj128EEEEELb0ELb0ELb0ELb1EEEvNS_9BwdParamsE
        .type           _ZN10layer_norm13ln_bwd_kernelINS_13Kernel_traitsIf13__nv_bfloat16fS2_fjLj5120ELj1ELj1ELj4ELj16ENS_18Kernel_traits_baseILj5120EfS2_fS2_fjLj128EEEEELb0ELb0ELb0ELb1EEEvNS_9BwdParamsE,@function
        .size           _ZN10layer_norm13ln_bwd_kernelINS_13Kernel_traitsIf13__nv_bfloat16fS2_fjLj5120ELj1ELj1ELj4ELj16ENS_18Kernel_traits_baseILj5120EfS2_fS2_fjLj128EEEEELb0ELb0ELb0ELb1EEEvNS_9BwdParamsE,(.L_x_14299 - _ZN10layer_norm13ln_bwd_kernelINS_13Kernel_traitsIf13__nv_bfloat16fS2_fjLj5120ELj1ELj1ELj4ELj16ENS_18Kernel_traits_baseILj5120EfS2_fS2_fjLj128EEEEELb0ELb0ELb0ELb1EEEvNS_9BwdParamsE)
        .other          _ZN10layer_norm13ln_bwd_kernelINS_13Kernel_traitsIf13__nv_bfloat16fS2_fjLj5120ELj1ELj1ELj4ELj16ENS_18Kernel_traits_baseILj5120EfS2_fS2_fjLj128EEEEELb0ELb0ELb0ELb1EEEvNS_9BwdParamsE,@"STO_CUDA_ENTRY STV_DEFAULT"
_ZN10layer_norm13ln_bwd_kernelINS_13Kernel_traitsIf13__nv_bfloat16fS2_fjLj5120ELj1ELj1ELj4ELj16ENS_18Kernel_traits_baseILj5120EfS2_fS2_fjLj128EEEEELb0ELb0ELb0ELb1EEEvNS_9BwdParamsE:
.text._ZN10layer_norm13ln_bwd_kernelINS_13Kernel_traitsIf13__nv_bfloat16fS2_fjLj5120ELj1ELj1ELj4ELj16ENS_18Kernel_traits_baseILj5120EfS2_fS2_fjLj128EEEEELb0ELb0ELb0ELb1EEEvNS_9BwdParamsE:
        /* <DEDUP_REMOVED lines=49> */
.L_x_6073:
[----:B------:R0:W-:Y:S01]  /*0310*/  STL [R1+0x38], RZ ;  /* 0x000038ff01007387 */ /* 0x0001e20000100800 */
[----:B------:R-:W-:-:S03]  /*0320*/  SHF.L.U32 R0, R0, 0x5, RZ ;  /* 0x0000000500007819 */ /* 0x000fc600000006ff */
[----:B------:R0:W-:Y:S01]  /*0330*/  STL [R1+0x34], RZ ;  /* 0x000034ff01007387 */ /* 0x0001e20000100800 */
[----:B------:R-:W-:-:S03]  /*0340*/  LOP3.LUT R0, R0, 0xfe0, RZ, 0xc0, !PT ;  /* 0x00000fe000007812 */ /* 0x000fc600078ec0ff */
[----:B------:R0:W-:Y:S01]  /*0350*/  STL [R1+0x30], RZ ;  /* 0x000030ff01007387 */ /* 0x0001e20000100800 */
[----:B------:R-:W-:-:S03]  /*0360*/  IADD3 R2, P0, R0, c[0x0][0x1b0], RZ ;  /* 0x00006c0000027a10 */ /* 0x000fc60007f1e0ff */
[----:B------:R0:W-:Y:S01]  /*0370*/  STL [R1+0x2c], RZ ;  /* 0x00002cff01007387 */ /* 0x0001e20000100800 */
[----:B------:R-:W-:-:S03]  /*0380*/  IADD3.X R3, RZ, c[0x0][0x1b4], RZ, P0, !PT ;  /* 0x00006d00ff037a10 */ /* 0x000fc600007fe4ff */
        /* <DEDUP_REMOVED lines=11> */
[----:B------:R-:W-:Y:S01]  /*0440*/  ULDC.U8 UR6, c[0x0][0x1f0] ;  /* 0x00007c0000067ab9 */ /* 0x000fe20000000000 */
[----:B------:R-:W-:-:S02]  /*0450*/  HFMA2.MMA R219, -RZ, RZ, 0, 5.9604644775390625e-08 ;  /* 0x00000001ffdb7435 */ /* 0x000fc400000001ff */
[----:B------:R-:W-:Y:S01]  /*0460*/  HFMA2.MMA R246, -RZ, RZ, 0, 0 ;  /* 0x00000000fff67435 */ /* 0x000fe200000001ff */
[----:B------:R1:W5:Y:S01]  /*0470*/  LDG.E.128 R64, [R2.64] ;  /* 0x0000000402407981 */ /* 0x000362000c1e1d00 */
[----:B------:R-:W-:Y:S01]  /*0480*/  HFMA2.MMA R218, -RZ, RZ, 0, 0 ;  /* 0x00000000ffda7435 */ /* 0x000fe200000001ff */
[----:B------:R-:W-:Y:S01]  /*0490*/  MOV R252, RZ ;  /* 0x000000ff00fc7202 */ /* 0x000fe20000000f00 */
[----:B------:R-:W-:Y:S01]  /*04a0*/  CS2R R244, SRZ ;  /* 0x0000000000f47805 */ /* 0x000fe2000001ff00 */
[----:B------:R1:W5:Y:S01]  /*04b0*/  LDG.E.128 R60, [R2.64+0x10] ;  /* 0x00001004023c7981 */ /* 0x000362000c1e1d00 */
[----:B------:R-:W-:Y:S01]  /*04c0*/  MOV R243, RZ ;  /* 0x000000ff00f37202 */ /* 0x000fe20000000f00 */
        /* <DEDUP_REMOVED lines=37> */
[----:B------:R-:W-:Y:S01]  /*0720*/  MOV R0, UR6 ;  /* 0x0000000600007c02 */ /* 0x000fe20008000f00 */
[----:B01----:R-:W-:-:S02]  /*0730*/  CS2R R2, SRZ ;  /* 0x0000000000027805 */ /* 0x003fc4000001ff00 */
.L_x_6078:
[----:B------:R-:W0:Y:S01]  /*0740*/  S2R R118, SR_TID.X ;  /* 0x0000000000767919 */ /* 0x000e220000002100 */
[----:B------:R-:W-:Y:S01]  /*0750*/  ISETP.NE.U32.AND P0, PT, RZ, c[0x0][0x1c0], PT ;  /* 0x00007000ff007a0c */ /* 0x000fe20003f05070 */
[----:B------:R-:W-:Y:S01]  /*0760*/  IMAD R116, R192, c[0x0][0x168], RZ ;  /* 0x00005a00c0747a24 */ /* 0x000fe200078e02ff */
[----:B------:R-:W-:-:S02]  /*0770*/  MOV R200, 0x4 ;  /* 0x0000000400c87802 */ /* 0x000fc40000000f00 */
[----:B------:R-:W-:Y:S02]  /*0780*/  ISETP.NE.AND.EX P0, PT, RZ, c[0x0][0x1c4], PT, P0 ;  /* 0x00007100ff007a0c */ /* 0x000fe40003f05300 */
[----:B------:R-:W-:Y:S01]  /*0790*/  SHF.R.S32.HI R117, RZ, 0x1f, R116 ;  /* 0x0000001fff757819 */ /* 0x000fe20000011474 */
[C---:B------:R-:W-:Y:S01]  /*07a0*/  IMAD.WIDE R224, R192.reuse, R200, c[0x0][0x1a0] ;  /* 0x00006800c0e07625 */ /* 0x040fe200078e02c8 */
[----:B------:R-:W-:Y:S02]  /*07b0*/  SHF.R.S32.HI R119, RZ, 0x1f, R192 ;  /* 0x0000001fff777819 */ /* 0x000fe400000114c0 */
[----:B------:R-:W-:Y:S02]  /*07c0*/  LEA.HI R117, R117, R116, RZ, 0x3 ;  /* 0x0000007475757211 */ /* 0x000fe400078f18ff */
[----:B------:R-:W-:Y:S01]  /*07d0*/  MOV R231, 0x20 ;  /* 0x0000002000e77802 */ /* 0x000fe20000000f00 */
[----:B------:R-:W2:Y:S04]  /*07e0*/  LDG.E R224, [R224.64] ;  /* 0x00000004e0e07981 */ /* 0x000ea8000c1e1900 */
[----:B------:R-:W-:-:S04]  /*07f0*/  @P0 LEA R220, P1, R192, c[0x0][0x1c0], 0x1 ;  /* 0x00007000c0dc0a11 */ /* 0x000fc800078208ff */
[----:B------:R-:W-:Y:S02]  /*0800*/  @P0 LEA.HI.X R221, R192, c[0x0][0x1c4], R119, 0x1, P1 ;  /* 0x00007100c0dd0a11 */ /* 0x000fe400008f0c77 */
[----:B0-----:R-:W-:-:S03]  /*0810*/  LOP3.LUT R116, R118, 0x7f, RZ, 0xc0, !PT ;  /* 0x0000007f76747812 */ /* 0x001fc600078ec0ff */
[----:B------:R-:W3:Y:S01]  /*0820*/  @P0 LDG.E.U16 R220, [R220.64] ;  /* 0x00000004dcdc0981 */ /* 0x000ee2000c1e1500 */
[----:B------:R-:W-:-:S04]  /*0830*/  LEA.HI.SX32 R195, R117, R116, 0x1d ;  /* 0x0000007475c37211 */ /* 0x000fc800078feaff */
[----:B------:R-:W-:-:S05]  /*0840*/  IADD3 R210, R195, 0x80, RZ ;  /* 0x00000080c3d27810 */ /* 0x000fca0007ffe0ff */
[----:B------:R-:W-:-:S05]  /*0850*/  IMAD.WIDE.U32 R136, R210, R231, c[0x0][0x188] ;  /* 0x00006200d2887625 */ /* 0x000fca00078e00e7 */
[----:B------:R0:W4:Y:S01]  /*0860*/  LDG.E.128 R128, [R136.64] ;  /* 0x0000000488807981 */ /* 0x000122000c1e1d00 */
[CC--:B------:R-:W-:Y:S01]  /*0870*/  IMAD.WIDE.U32 R124, R195.reuse, R231.reuse, c[0x0][0x188] ;  /* 0x00006200c37c7625 */ /* 0x0c0fe200078e00e7 */
[C---:B------:R-:W-:Y:S02]  /*0880*/  IADD3 R207, R195.reuse, 0x180, RZ ;  /* 0x00000180c3cf7810 */ /* 0x040fe40007ffe0ff */
[----:B------:R-:W-:Y:S02]  /*0890*/  MOV R172, 0x10 ;  /* 0x0000001000ac7802 */ /* 0x000fe40000000f00 */
[----:B------:R1:W4:Y:S01]  /*08a0*/  LDG.E.128 R116, [R124.64] ;  /* 0x000000047c747981 */ /* 0x000322000c1e1d00 */
[----:B------:R-:W-:Y:S01]  /*08b0*/  IADD3 R193, R195, 0x200, RZ ;  /* 0x00000200c3c17810 */ /* 0x000fe20007ffe0ff */
[----:B------:R-:W-:Y:S01]  /*08c0*/  IMAD.WIDE.U32 R152, R207, R231, c[0x0][0x188] ;  /* 0x00006200cf987625 */ /* 0x000fe200078e00e7 */
[C---:B------:R-:W-:Y:S01]  /*08d0*/  IADD3 R206, R195.reuse, 0x100, RZ ;  /* 0x00000100c3ce7810 */ /* 0x040fe20007ffe0ff */
[----:B0-----:R-:W4:Y:S02]  /*08e0*/  LDG.E.128 R136, [R136.64+0x10] ;  /* 0x0000100488887981 */ /* 0x001f24000c1e1d00 */
[----:B------:R-:W-:-:S02]  /*08f0*/  IMAD.WIDE.U32 R120, R195, R172, c[0x0][0x208] ;  /* 0x00008200c3787625 */ /* 0x000fc400078e00ac */
[----:B------:R0:W4:Y:S02]  /*0900*/  LDG.E.128 R148, [R152.64] ;  /* 0x0000000498947981 */ /* 0x000124000c1e1d00 */
[-C--:B------:R-:W-:Y:S02]  /*0910*/  IMAD.WIDE.U32 R160, R193, R231.reuse, c[0x0][0x188] ;  /* 0x00006200c1a07625 */ /* 0x080fe400078e00e7 */
[----:B-1----:R-:W4:Y:S02]  /*0920*/  LDG.E.128 R124, [R124.64+0x10] ;  /* 0x000010047c7c7981 */ /* 0x002f24000c1e1d00 */
[----:B------:R-:W-:Y:S02]  /*0930*/  IMAD.WIDE R200, R192, R200, c[0x0][0x1a8] ;  /* 0x00006a00c0c87625 */ /* 0x000fe400078e02c8 */
[----:B------:R1:W4:Y:S02]  /*0940*/  LDG.E.128 R156, [R160.64] ;  /* 0x00000004a09c7981 */ /* 0x000324000c1e1d00 */
[----:B------:R-:W-:-:S02]  /*0950*/  IMAD.WIDE.U32 R144, R206, R231, c[0x0][0x188] ;  /* 0x00006200ce907625 */ /* 0x000fc400078e00e7 */
[----:B0-----:R-:W4:Y:S02]  /*0960*/  LDG.E.128 R152, [R152.64+0x10] ;  /* 0x0000100498987981 */ /* 0x001f24000c1e1d00 */
[----:B------:R-:W-:Y:S02]  /*0970*/  IMAD.WIDE.U32 R164, R206, R172, c[0x0][0x208] ;  /* 0x00008200cea47625 */ /* 0x000fe400078e00ac */
[----:B------:R-:W4:Y:S04]  /*0980*/  LDG.E.128 R120, [R120.64] ;  /* 0x0000000478787981 */ /* 0x000f28000c1e1d00 */
[----:B-1----:R-:W4:Y:S04]  /*0990*/  LDG.E.128 R160, [R160.64+0x10] ;  /* 0x00001004a0a07981 */ /* 0x002f28000c1e1d00 */
[----:B------:R0:W4:Y:S04]  /*09a0*/  LDG.E R200, [R200.64] ;  /* 0x00000004c8c87981 */ /* 0x000128000c1e1900 */
[----:B------:R1:W4:Y:S04]  /*09b0*/  LDG.E.128 R140, [R144.64] ;  /* 0x00000004908c7981 */ /* 0x000328000c1e1d00 */
[----:B------:R-:W4:Y:S04]  /*09c0*/  LDG.E.128 R164, [R164.64] ;  /* 0x00000004a4a47981 */ /* 0x000f28000c1e1d00 */
[----:B-1----:R-:W4:Y:S01]  /*09d0*/  LDG.E.128 R144, [R144.64+0x10] ;  /* 0x0000100490907981 */ /* 0x002f22000c1e1d00 */
[----:B------:R-:W-:-:S02]  /*09e0*/  ISETP.NE.AND P1, PT, R0, RZ, PT ;  /* 0x000000ff0000720c */ /* 0x000fc40003f25270 */
[----:B------:R-:W-:Y:S01]  /*09f0*/  MOV R194, 0x3f800000 ;  /* 0x3f80000000c27802 */ /* 0x000fe20000000f00 */
[----:B------:R-:W-:-:S04]  /*0a00*/  IMAD.WIDE.U32 R132, R210, R172, c[0x0][0x208] ;  /* 0x00008200d2847625 */ /* 0x000fc800078e00ac */
[----:B------:R-:W-:Y:S02]  /*0a10*/  IMAD.WIDE.U32 R168, R207, R172, c[0x0][0x208] ;  /* 0x00008200cfa87625 */ /* 0x000fe400078e00ac */
[----:B------:R-:W4:Y:S04]  /*0a20*/  LDG.E.128 R132, [R132.64] ;  /* 0x0000000484847981 */ /* 0x000f28000c1e1d00 */
[----:B------:R-:W4:Y:S01]  /*0a30*/  LDG.E.128 R168, [R168.64] ;  /* 0x00000004a8a87981 */ /* 0x000f22000c1e1d00 */
[----:B--2---:R-:W-:Y:S02]  /*0a40*/  FSEL R224, R224, RZ, !P1 ;  /* 0x000000ffe0e07208 */ /* 0x004fe40004800000 */
[----:B---3--:R-:W-:Y:S02]  /*0a50*/  @P0 PRMT R194, RZ, 0x5410, R220 ;  /* 0x00005410ffc20816 */ /* 0x008fe400000000dc */
[----:B------:R-:W-:-:S04]  /*0a60*/  ISETP.NE.U32.AND P0, PT, RZ, c[0x0][0x218], PT ;  /* 0x00008600ff007a0c */ /* 0x000fc80003f05070 */
[----:B------:R-:W-:Y:S01]  /*0a70*/  ISETP.NE.AND.EX P0, PT, RZ, c[0x0][0x21c], PT, P0 ;  /* 0x00008700ff007a0c */ /* 0x000fe20003f05300 */
[C---:B----4-:R-:W-:Y:S02]  /*0a80*/  FADD.FTZ R239, -R224.reuse, R128 ;  /* 0x00000080e0ef7221 */ /* 0x050fe40000010100 */
[----:B------:R-:W1:Y:S01]  /*0a90*/  S2R R128, SR_TID.X ;  /* 0x0000000000807919 */ /* 0x000e620000002100 */
[C---:B------:R-:W-:Y:S02]  /*0aa0*/  FADD.FTZ R230, -R224.reuse, R116 ;  /* 0x00000074e0e67221 */ /* 0x040fe40000010100 */
[----:B------:R-:W-:-:S07]  /*0ab0*/  FADD.FTZ R229, -R224, R117 ;  /* 0x00000075e0e57221 */ /* 0x000fce0000010100 */
[----:B------:R-:W-:-:S05]  /*0ac0*/  @P0 IMAD.WIDE.U32 R116, R195, R231, c[0x0][0x218] ;  /* 0x00008600c3740625 */ /* 0x000fca00078e00e7 */
[----:B-----5:R2:W5:Y:S04]  /*0ad0*/  @P0 LDG.E.128 R68, [R116.64] ;  /* 0x0000000474440981 */ /* 0x020568000c1e1d00 */
[----:B------:R2:W5:Y:S01]  /*0ae0*/  @P0 LDG.E.128 R72, [R116.64+0x10] ;  /* 0x0000100474480981 */ /* 0x000562000c1e1d00 */
[C---:B------:R-:W-:Y:S02]  /*0af0*/  FADD.FTZ R232, -R224.reuse, R126 ;  /* 0x0000007ee0e87221 */ /* 0x040fe40000010100 */
[C---:B------:R-:W-:Y:S02]  /*0b00*/  FADD.FTZ R238, -R224.reuse, R129 ;  /* 0x00000081e0ee7221 */ /* 0x040fe40000010100 */
[----:B------:R-:W-:Y:S02]  /*0b10*/  FADD.FTZ R126, -R224, R158 ;  /* 0x0000009ee07e7221 */ /* 0x000fe40000010100 */
[----:B--2---:R-:W-:Y:S01]  /*0b20*/  @P0 IMAD.WIDE.U32 R116, R207, R231, c[0x0][0x218] ;  /* 0x00008600cf740625 */ /* 0x004fe200078e00e7 */
[----:B------:R-:W-:-:S02]  /*0b30*/  PRMT R0, RZ, 0x5410, R120 ;  /* 0x00005410ff007816 */ /* 0x000fc40000000078 */
[----:B-1----:R-:W-:Y:S01]  /*0b40*/  LOP3.LUT P1, RZ, R128, 0x1f, RZ, 0xc0, !PT ;  /* 0x0000001f80ff7812 */ /* 0x002fe2000782c0ff */
[C---:B------:R-:W-:Y:S01]  /*0b50*/  FADD.FTZ R129, -R224.reuse, R155 ;  /* 0x0000009be0817221 */ /* 0x040fe20000010100 */
[----:B------:R1:W5:Y:S01]  /*0b60*/  @P0 LDG.E.128 R92, [R116.64] ;  /* 0x00000004745c0981 */ /* 0x000362000c1e1d00 */
[C---:B------:R-:W-:Y:S02]  /*0b70*/  FADD.FTZ R233, -R224.reuse, R127 ;  /* 0x0000007fe0e97221 */ /* 0x040fe40000010100 */
[C---:B------:R-:W-:Y:S01]  /*0b80*/  FADD.FTZ R237, -R224.reuse, R130 ;  /* 0x00000082e0ed7221 */ /* 0x040fe20000010100 */
[----:B------:R1:W5:Y:S01]  /*0b90*/  @P0 LDG.E.128 R96, [R116.64+0x10] ;  /* 0x0000100474600981 */ /* 0x000362000c1e1d00 */
[C---:B------:R-:W-:Y:S01]  /*0ba0*/  FADD.FTZ R127, -R224.reuse, R159 ;  /* 0x0000009fe07f7221 */ /* 0x040fe20000010100 */
[----:B0-----:R-:W-:Y:S01]  /*0bb0*/  PRMT R201, RZ, 0x7610, R120 ;  /* 0x00007610ffc97816 */ /* 0x001fe20000000078 */
[----:B------:R-:W-:Y:S01]  /*0bc0*/  FADD.FTZ R130, -R224, R161 ;  /* 0x000000a1e0827221 */ /* 0x000fe20000010100 */
[--C-:B------:R-:W-:Y:S01]  /*0bd0*/  PRMT R220, RZ, 0x5410, R121.reuse ;  /* 0x00005410ffdc7816 */ /* 0x100fe20000000079 */
[----:B------:R-:W-:Y:S01]  /*0be0*/  FMUL.FTZ R128, R200, R230 ;  /* 0x000000e6c8807220 */ /* 0x000fe20000410000 */
[----:B------:R-:W-:Y:S01]  /*0bf0*/  PRMT R221, RZ, 0x7610, R121 ;  /* 0x00007610ffdd7816 */ /* 0x000fe20000000079 */
[----:B------:R-:W-:-:S02]  /*0c00*/  FADD.FTZ R228, -R224, R118 ;  /* 0x00000076e0e47221 */ /* 0x000fc40000010100 */
[----:B-1----:R-:W-:Y:S01]  /*0c10*/  @P0 IMAD.WIDE.U32 R116, R193, R231, c[0x0][0x218] ;  /* 0x00008600c1740625 */ /* 0x002fe200078e00e7 */
[----:B------:R-:W-:-:S03]  /*0c20*/  MOV R230, R129 ;  /* 0x0000008100e67202 */ /* 0x000fc60000000f00 */
[C---:B------:R-:W-:Y:S01]  /*0c30*/  FADD.FTZ R227, -R224.reuse, R119 ;  /* 0x00000077e0e37221 */ /* 0x040fe20000010100 */
[----:B------:R0:W5:Y:S01]  /*0c40*/  @P0 LDG.E.128 R100, [R116.64] ;  /* 0x0000000474640981 */ /* 0x000162000c1e1d00 */
[C---:B------:R-:W-:Y:S02]  /*0c50*/  FADD.FTZ R236, -R224.reuse, R131 ;  /* 0x00000083e0ec7221 */ /* 0x040fe40000010100 */
[----:B------:R-:W-:Y:S01]  /*0c60*/  FADD.FTZ R225, -R224, R124 ;  /* 0x0000007ce0e17221 */ /* 0x000fe20000010100 */
[----:B------:R0:W5:Y:S01]  /*0c70*/  @P0 LDG.E.128 R104, [R116.64+0x10] ;  /* 0x0000100474680981 */ /* 0x000162000c1e1d00 */
[----:B------:R-:W-:Y:S01]  /*0c80*/  @P0 IMAD.WIDE.U32 R120, R210, R231, c[0x0][0x218] ;  /* 0x00008600d2780625 */ /* 0x000fe200078e00e7 */
[----:B------:R-:W-:-:S03]  /*0c90*/  MOV R161, R127 ;  /* 0x0000007f00a17202 */ /* 0x000fc60000000f00 */
[----:B------:R-:W-:-:S04]  /*0ca0*/  @P0 IMAD.WIDE.U32 R118, R206, R231, c[0x0][0x218] ;  /* 0x00008600ce760625 */ /* 0x000fc800078e00e7 */
[C---:B------:R-:W-:Y:S02]  /*0cb0*/  FADD.FTZ R142, -R224.reuse, R142 ;  /* 0x0000008ee08e7221 */ /* 0x040fe40000010100 */
[C---:B------:R-:W-:Y:S01]  /*0cc0*/  FADD.FTZ R131, -R224.reuse, R162 ;  /* 0x000000a2e0837221 */ /* 0x040fe20000010100 */
[----:B------:R-:W-:Y:S01]  /*0cd0*/  MOV R162, R126 ;  /* 0x0000007e00a27202 */ /* 0x000fe20000000f00 */
[C---:B------:R-:W-:Y:S01]  /*0ce0*/  FADD.FTZ R231, -R224.reuse, R144 ;  /* 0x00000090e0e77221 */ /* 0x040fe20000010100 */
[----:B0-----:R-:W-:Y:S01]  /*0cf0*/  PRMT R117, RZ, 0x5410, R165 ;  /* 0x00005410ff757816 */ /* 0x001fe200000000a5 */
[C---:B------:R-:W-:Y:S01]  /*0d00*/  FADD.FTZ R226, -R224.reuse, R125 ;  /* 0x0000007de0e27221 */ /* 0x040fe20000010100 */
[----:B------:R0:W5:Y:S01]  /*0d10*/  @P0 LDG.E.128 R84, [R118.64] ;  /* 0x0000000476540981 */ /* 0x000162000c1e1d00 */
[----:B------:R-:W-:Y:S02]  /*0d20*/  FADD.FTZ R163, -R224, R163 ;  /* 0x000000a3e0a37221 */ /* 0x000fe40000010100 */
[----:B------:R-:W-:Y:S01]  /*0d30*/  FADD.FTZ R191, R0, R191 ;  /* 0x000000bf00bf7221 */ /* 0x000fe20000010000 */
[----:B------:R0:W5:Y:S01]  /*0d40*/  @P0 LDG.E.128 R88, [R118.64+0x10] ;  /* 0x0000100476580981 */ /* 0x000162000c1e1d00 */
[----:B------:R-:W-:-:S02]  /*0d50*/  FFMA.FTZ R3, R128, R0, R3 ;  /* 0x0000000080037223 */ /* 0x000fc40000010003 */
[----:B------:R-:W-:Y:S01]  /*0d60*/  FMUL.FTZ R129, R64, R0 ;  /* 0x0000000040817220 */ /* 0x000fe20000410000 */
[----:B------:R-:W-:Y:S01]  /*0d70*/  MOV R0, R130 ;  /* 0x0000008200007202 */ /* 0x000fe20000000f00 */
[C---:B------:R-:W-:Y:S01]  /*0d80*/  FMUL.FTZ R127, R200.reuse, R229 ;  /* 0x000000e5c87f7220 */ /* 0x040fe20000410000 */
[----:B------:R-:W-:Y:S01]  /*0d90*/  MOV R229, R131 ;  /* 0x0000008300e57202 */ /* 0x000fe20000000f00 */
[C---:B------:R-:W-:Y:S01]  /*0da0*/  FMUL.FTZ R130, R200.reuse, R225 ;  /* 0x000000e1c8827220 */ /* 0x040fe20000410000 */
[----:B------:R-:W-:Y:S01]  /*0db0*/  MOV R225, R162 ;  /* 0x000000a200e17202 */ /* 0x000fe20000000f00 */
[----:B------:R-:W-:Y:S02]  /*0dc0*/  FMUL.FTZ R142, R200, R142 ;  /* 0x0000008ec88e7220 */ /* 0x000fe40000410000 */
[C---:B------:R-:W-:Y:S02]  /*0dd0*/  FADD.FTZ R156, -R224.reuse, R156 ;  /* 0x0000009ce09c7221 */ /* 0x040fe40000010100 */
[----:B------:R-:W-:Y:S01]  /*0de0*/  FADD.FTZ R248, -R224, R148 ;  /* 0x00000094e0f87221 */ /* 0x000fe20000010100 */
[----:B------:R-:W-:Y:S01]  /*0df0*/  PRMT R124, RZ, 0x5410, R166 ;  /* 0x00005410ff7c7816 */ /* 0x000fe200000000a6 */
[C---:B------:R-:W-:Y:S01]  /*0e00*/  FMUL.FTZ R131, R200.reuse, R226 ;  /* 0x000000e2c8837220 */ /* 0x040fe20000410000 */
[----:B------:R-:W-:Y:S01]  /*0e10*/  MOV R226, R163 ;  /* 0x000000a300e27202 */ /* 0x000fe20000000f00 */
[----:B------:R-:W-:-:S02]  /*0e20*/  FMUL.FTZ R162, R200, R231 ;  /* 0x000000e7c8a27220 */ /* 0x000fc40000410000 */
[----:B------:R-:W-:Y:S01]  /*0e30*/  FADD.FTZ R136, -R224, R136 ;  /* 0x00000088e0887221 */ /* 0x000fe20000010100 */
[----:B------:R-:W2:Y:S01]  /*0e40*/  LDL.LU R231, [R1] ;  /* 0x0000000001e77983 */ /* 0x000ea20000300800 */
[----:B------:R-:W-:Y:S02]  /*0e50*/  FADD.FTZ R218, R117, R218 ;  /* 0x000000da75da7221 */ /* 0x000fe40000010000 */
[----:B------:R-:W-:Y:S02]  /*0e60*/  FFMA.FTZ R21, R142, R117, R21 ;  /* 0x000000758e157223 */ /* 0x000fe40000010015 */
        /* <DEDUP_REMOVED lines=16> */
[----:B------:R-:W-:Y:S01]  /*0f70*/  FMUL.FTZ R163, R50, R117 ;  /* 0x0000007532a37220 */ /* 0x000fe20000410000 */
[----:B------:R-:W-:Y:S01]  /*0f80*/  PRMT R155, RZ, 0x5410, R171 ;  /* 0x00005410ff9b7816 */ /* 0x000fe200000000ab */
[----:B------:R-:W3:Y:S01]  /*0f90*/  LDL.LU R117, [R1+0x8] ;  /* 0x0000080001757983 */ /* 0x000ee20000300800 */
[----:B------:R-:W-:Y:S01]  /*0fa0*/  FADD.FTZ R125, -R224, R157 ;  /* 0x0000009de07d7221 */ /* 0x000fe20000010100 */
[----:B0-----:R-:W-:Y:S01]  /*0fb0*/  PRMT R119, RZ, 0x5410, R133 ;  /* 0x00005410ff777816 */ /* 0x001fe20000000085 */
[----:B------:R-:W-:-:S02]  /*0fc0*/  FMUL.FTZ R148, R200, R237 ;  /* 0x000000edc8947220 */ /* 0x000fc40000410000 */
[----:B------:R-:W-:Y:S01]  /*0fd0*/  IMAD.WIDE.U32 R172, R193, R172, c[0x0][0x208] ;  /* 0x00008200c1ac7625 */ /* 0x000fe200078e00ac */
[----:B------:R-:W-:Y:S01]  /*0fe0*/  PRMT R147, RZ, 0x5410, R168 ;  /* 0x00005410ff937816 */ /* 0x000fe200000000a8 */
[----:B------:R0:W5:Y:S02]  /*0ff0*/  @P0 LDG.E.128 R76, [R120.64] ;  /* 0x00000004784c0981 */ /* 0x000164000c1e1d00 */
[----:B------:R-:W-:Y:S01]  /*1000*/  FADD.FTZ R144, -R224, R160 ;  /* 0x000000a0e0907221 */ /* 0x000fe20000010100 */
[----:B------:R-:W-:Y:S01]  /*1010*/  MOV R224, R125 ;  /* 0x0000007d00e07202 */ /* 0x000fe20000000f00 */
[----:B------:R-:W-:Y:S01]  /*1020*/  FMUL.FTZ R126, R200, R228 ;  /* 0x000000e4c87e7220 */ /* 0x000fe20000410000 */
[----:B------:R-:W-:Y:S01]  /*1030*/  MOV R228, R156 ;  /* 0x0000009c00e47202 */ /* 0x000fe20000000f00 */
[----:B------:R-:W-:Y:S01]  /*1040*/  FADD.FTZ R209, R119, R209 ;  /* 0x000000d177d17221 */ /* 0x000fe20000010000 */
[----:B------:R-:W-:Y:S01]  /*1050*/  PRMT R122, RZ, 0x7610, R122 ;  /* 0x00007610ff7a7816 */ /* 0x000fe2000000007a */
[-C--:B------:R-:W-:Y:S01]  /*1060*/  FFMA.FTZ R13, R148, R119.reuse, R13 ;  /* 0x00000077940d7223 */ /* 0x080fe2000001000d */
[----:B------:R-:W-:Y:S01]  /*1070*/  PRMT R118, RZ, 0x5410, R132 ;  /* 0x00005410ff767816 */ /* 0x000fe20000000084 */
[----:B------:R-:W-:Y:S01]  /*1080*/  FMUL.FTZ R156, R58, R119 ;  /* 0x000000773a9c7220 */ /* 0x000fe20000410000 */
[----:B------:R-:W-:Y:S01]  /*1090*/  PRMT R152, RZ, 0x5410, R169 ;  /* 0x00005410ff987816 */ /* 0x000fe200000000a9 */
[C---:B------:R-:W-:Y:S01]  /*10a0*/  FMUL.FTZ R125, R200.reuse, R227 ;  /* 0x000000e3c87d7220 */ /* 0x040fe20000410000 */
[----:B------:R-:W-:Y:S01]  /*10b0*/  MOV R119, R0 ;  /* 0x0000000000777202 */ /* 0x000fe20000000f00 */
[----:B------:R-:W-:Y:S01]  /*10c0*/  FMUL.FTZ R150, R200, R239 ;  /* 0x000000efc8967220 */ /* 0x000fe20000410000 */
[----:B------:R-:W-:Y:S01]  /*10d0*/  MOV R0, R224 ;  /* 0x000000e000007202 */ /* 0x000fe20000000f00 */
[----:B------:R-:W-:Y:S01]  /*10e0*/  FADD.FTZ R244, R124, R244 ;  /* 0x000000f47cf47221 */ /* 0x000fe20000010000 */
[----:B------:R-:W-:Y:S01]  /*10f0*/  PRMT R166, RZ, 0x7610, R166 ;  /* 0x00007610ffa67816 */ /* 0x000fe200000000a6 */
[----:B------:R-:W-:Y:S01]  /*1100*/  FFMA.FTZ R23, R162, R124, R23 ;  /* 0x0000007ca2177223 */ /* 0x000fe20000010017 */
[----:B------:R-:W-:Y:S01]  /*1110*/  MOV R227, R144 ;  /* 0x0000009000e37202 */ /* 0x000fe20000000f00 */
[----:B------:R-:W-:Y:S01]  /*1120*/  FMUL.FTZ R224, R44, R124 ;  /* 0x0000007c2ce07220 */ /* 0x000fe20000410000 */
[----:B------:R-:W-:Y:S01]  /*1130*/  PRMT R146, RZ, 0x5410, R167 ;  /* 0x00005410ff927816 */ /* 0x000fe200000000a7 */
[----:B------:R-:W-:Y:S01]  /*1140*/  FMUL.FTZ R124, R200, R234 ;  /* 0x000000eac87c7220 */ /* 0x000fe20000410000 */
[----:B------:R-:W-:Y:S01]  /*1150*/  PRMT R154, RZ, 0x5410, R170 ;  /* 0x00005410ff9a7816 */ /* 0x000fe200000000aa */
[----:B------:R-:W-:Y:S01]  /*1160*/  FADD.FTZ R198, R122, R198 ;  /* 0x000000c67ac67221 */ /* 0x000fe20000010000 */
[----:B------:R-:W-:Y:S01]  /*1170*/  PRMT R223, RZ, 0x5410, R123 ;  /* 0x00005410ffdf7816 */ /* 0x000fe2000000007b */
[-C--:B------:R-:W-:Y:S01]  /*1180*/  FFMA.FTZ R6, R131, R122.reuse, R6 ;  /* 0x0000007a83067223 */ /* 0x080fe20000010006 */
[----:B------:R-:W-:Y:S01]  /*1190*/  PRMT R116, RZ, 0x5410, R164 ;  /* 0x00005410ff747816 */ /* 0x000fe200000000a4 */
[----:B------:R-:W-:Y:S01]  /*11a0*/  FMUL.FTZ R145, R61, R122 ;  /* 0x0000007a3d917220 */ /* 0x000fe20000410000 */
[----:B------:R0:W5:Y:S01]  /*11b0*/  @P0 LDG.E.128 R80, [R120.64+0x10] ;  /* 0x0000100478500981 */ /* 0x000162000c1e1d00 */
[----:B------:R-:W-:Y:S01]  /*11c0*/  FMUL.FTZ R122, R200, R233 ;  /* 0x000000e9c87a7220 */ /* 0x000fe20000410000 */
[----:B------:R-:W-:Y:S01]  /*11d0*/  MOV R233, R225 ;  /* 0x000000e100e97202 */ /* 0x000fe20000000f00 */
[----:B------:R-:W-:-:S02]  /*11e0*/  FADD.FTZ R205, R118, R205 ;  /* 0x000000cd76cd7221 */ /* 0x000fc40000010000 */
[----:B------:R-:W-:Y:S01]  /*11f0*/  FMUL.FTZ R149, R200, R238 ;  /* 0x000000eec8957220 */ /* 0x000fe20000410000 */
[----:B------:R-:W-:Y:S01]  /*1200*/  PRMT R171, RZ, 0x7610, R171 ;  /* 0x00007610ffab7816 */ /* 0x000fe200000000ab */
[-C--:B------:R-:W-:Y:S01]  /*1210*/  FFMA.FTZ R11, R150, R118.reuse, R11 ;  /* 0x00000076960b7223 */ /* 0x080fe2000001000b */
[----:B------:R-:W4:Y:S01]  /*1220*/  LDG.E.128 R172, [R172.64] ;  /* 0x00000004acac7981 */ /* 0x000f22000c1e1d00 */
[----:B------:R-:W-:Y:S01]  /*1230*/  FMUL.FTZ R153, R56, R118 ;  /* 0x0000007638997220 */ /* 0x000fe20000410000 */
[----:B------:R-:W-:Y:S01]  /*1240*/  MOV R118, R227 ;  /* 0x000000e300767202 */ /* 0x000fe20000000f00 */
[----:B------:R-:W-:Y:S02]  /*1250*/  FADD.FTZ R243, R166, R243 ;  /* 0x000000f3a6f37221 */ /* 0x000fe40000010000 */
[-C--:B------:R-:W-:Y:S02]  /*1260*/  FFMA.FTZ R22, R124, R166.reuse, R22 ;  /* 0x000000a67c167223 */ /* 0x080fe40000010016 */
[----:B------:R-:W-:-:S02]  /*1270*/  FMUL.FTZ R225, R45, R166 ;  /* 0x000000a62de17220 */ /* 0x000fc40000410000 */
[----:B------:R-:W-:Y:S01]  /*1280*/  FMUL.FTZ R166, R200, R235 ;  /* 0x000000ebc8a67220 */ /* 0x000fe20000410000 */
[----:B------:R-:W-:Y:S01]  /*1290*/  MOV R239, R226 ;  /* 0x000000e200ef7202 */ /* 0x000fe20000000f00 */
[----:B------:R-:W-:Y:S02]  /*12a0*/  FADD.FTZ R246, R146, R246 ;  /* 0x000000f692f67221 */ /* 0x000fe40000010000 */
[-C--:B------:R-:W-:Y:S02]  /*12b0*/  FFMA.FTZ R25, R166, R146.reuse, R25 ;  /* 0x00000092a6197223 */ /* 0x080fe40000010019 */
[----:B------:R-:W-:Y:S02]  /*12c0*/  FMUL.FTZ R226, R46, R146 ;  /* 0x000000922ee27220 */ /* 0x000fe40000410000 */
[----:B------:R-:W-:Y:S02]  /*12d0*/  FMUL.FTZ R146, R200, R240 ;  /* 0x000000f0c8927220 */ /* 0x000fe40000410000 */
[----:B--2---:R-:W-:-:S05]  /*12e0*/  FADD.FTZ R231, R147, R231 ;  /* 0x000000e793e77221 */ /* 0x004fca0000010000 */
[----:B------:R1:W-:Y:S04]  /*12f0*/  STL [R1], R231 ;  /* 0x000000e701007387 */ /* 0x0003e80000100800 */
[----:B-1----:R-:W2:Y:S01]  /*1300*/  LDL.LU R231, [R1+0x4] ;  /* 0x0000040001e77983 */ /* 0x002ea20000300800 */
[----:B---3--:R-:W-:-:S05]  /*1310*/  FADD.FTZ R117, R152, R117 ;  /* 0x0000007598757221 */ /* 0x008fca0000010000 */
[----:B------:R1:W-:Y:S02]  /*1320*/  STL [R1+0x8], R117 ;  /* 0x0000087501007387 */ /* 0x0003e40000100800 */
[----:B-1----:R-:W-:Y:S02]  /*1330*/  MOV R117, R118 ;  /* 0x0000007600757202 */ /* 0x002fe40000000f00 */
[----:B------:R-:W3:Y:S04]  /*1340*/  LDL.LU R118, [R1+0x10] ;  /* 0x0000100001767983 */ /* 0x000ee80000300800 */
[----:B------:R-:W4:Y:S01]  /*1350*/  LDL.LU R240, [R1+0xc] ;  /* 0x00000c0001f07983 */ /* 0x000f220000300800 */
[----:B------:R-:W-:Y:S01]  /*1360*/  PRMT R169, RZ, 0x7610, R169 ;  /* 0x00007610ffa97816 */ /* 0x000fe200000000a9 */
[----:B------:R-:W-:Y:S01]  /*1370*/  FMUL.FTZ R144, R200, R232 ;  /* 0x000000e8c8907220 */ /* 0x000fe20000410000 */
[----:B------:R-:W-:-:S02]  /*1380*/  MOV R232, R161 ;  /* 0x000000a100e87202 */ /* 0x000fc40000000f00 */
[----:B------:R-:W-:Y:S02]  /*1390*/  PRMT R170, RZ, 0x7610, R170 ;  /* 0x00007610ffaa7816 */ /* 0x000fe400000000aa */
[----:B------:R-:W-:Y:S02]  /*13a0*/  MOV R234, R232 ;  /* 0x000000e800ea7202 */ /* 0x000fe40000000f00 */
[----:B------:R-:W-:Y:S01]  /*13b0*/  MOV R238, R229 ;  /* 0x000000e500ee7202 */ /* 0x000fe20000000f00 */
[----:B------:R-:W-:Y:S01]  /*13c0*/  FMUL.FTZ R229, R200, R248 ;  /* 0x000000f8c8e57220 */ /* 0x000fe20000410000 */
[----:B------:R-:W-:Y:S02]  /*13d0*/  MOV R235, R234 ;  /* 0x000000ea00eb7202 */ /* 0x000fe40000000f00 */
[----:B------:R-:W-:Y:S01]  /*13e0*/  MOV R248, R117 ;  /* 0x0000007500f87202 */ /* 0x000fe20000000f00 */
[----:B--2---:R-:W-:-:S05]  /*13f0*/  FADD.FTZ R231, R169, R231 ;  /* 0x000000e7a9e77221 */ /* 0x004fca0000010000 */
[----:B------:R-:W-:Y:S01]  /*1400*/  STL [R1+0x4], R231 ;  /* 0x000004e701007387 */ /* 0x000fe20000100800 */
[----:B---3--:R-:W-:Y:S02]  /*1410*/  FADD.FTZ R118, R154, R118 ;  /* 0x000000769a767221 */ /* 0x008fe40000010000 */
[----:B----4-:R-:W-:-:S03]  /*1420*/  FADD.FTZ R240, R170, R240 ;  /* 0x000000f0aaf07221 */ /* 0x010fc60000010000 */
[----:B------:R-:W-:Y:S04]  /*1430*/  STL [R1+0x10], R118 ;  /* 0x0000107601007387 */ /* 0x000fe80000100800 */
[----:B------:R-:W2:Y:S04]  /*1440*/  LDL.LU R234, [R1+0x18] ;  /* 0x0000180001ea7983 */ /* 0x000ea80000300800 */
[----:B------:R-:W-:Y:S04]  /*1450*/  STL [R1+0xc], R240 ;  /* 0x00000cf001007387 */ /* 0x000fe80000100800 */
[----:B------:R-:W3:Y:S01]  /*1460*/  LDL.LU R117, [R1+0x14] ;  /* 0x0000140001757983 */ /* 0x000ee20000300800 */
[----:B--2---:R-:W-:-:S02]  /*1470*/  FADD.FTZ R234, R155, R234 ;  /* 0x000000ea9bea7221 */ /* 0x004fc40000010000 */
[----:B---3--:R-:W-:-:S03]  /*1480*/  FADD.FTZ R117, R171, R117 ;  /* 0x00000075ab757221 */ /* 0x008fc60000010000 */
[----:B------:R-:W-:Y:S04]  /*1490*/  STL [R1+0x18], R234 ;  /* 0x000018ea01007387 */ /* 0x000fe80000100800 */
[----:B------:R1:W-:Y:S04]  /*14a0*/  STL [R1+0x14], R117 ;  /* 0x0000147501007387 */ /* 0x0003e80000100800 */
[----:B-1----:R-:W2:Y:S01]  /*14b0*/  LDL.LU R117, [R1+0x20] ;  /* 0x0000200001757983 */ /* 0x002ea20000300800 */
[----:B------:R-:W-:Y:S02]  /*14c0*/  PRMT R167, RZ, 0x7610, R167 ;  /* 0x00007610ffa77816 */ /* 0x000fe400000000a7 */
[----:B------:R-:W-:-:S02]  /*14d0*/  PRMT R157, RZ, 0x5410, R172 ;  /* 0x00005410ff9d7816 */ /* 0x000fc400000000ac */
[----:B------:R-:W-:Y:S01]  /*14e0*/  MOV R232, R230 ;  /* 0x000000e600e87202 */ /* 0x000fe20000000f00 */
[----:B------:R-:W-:Y:S02]  /*14f0*/  FADD.FTZ R245, R167, R245 ;  /* 0x000000f5a7f57221 */ /* 0x000fe40000010000 */
[-C--:B------:R-:W-:Y:S02]  /*1500*/  FFMA.FTZ R24, R146, R167.reuse, R24 ;  /* 0x000000a792187223 */ /* 0x080fe40000010018 */
[----:B------:R-:W-:Y:S02]  /*1510*/  FMUL.FTZ R230, R47, R167 ;  /* 0x000000a72fe67220 */ /* 0x000fe40000410000 */
[----:B------:R-:W-:Y:S02]  /*1520*/  FMUL.FTZ R167, R200, R241 ;  /* 0x000000f1c8a77220 */ /* 0x000fe40000410000 */
[----:B------:R-:W3:Y:S01]  /*1530*/  LDL.LU R241, [R1+0x1c] ;  /* 0x00001c0001f17983 */ /* 0x000ee20000300800 */
[----:B------:R-:W-:-:S03]  /*1540*/  MOV R240, R119 ;  /* 0x0000007700f07202 */ /* 0x000fc60000000f00 */
[----:B------:R-:W4:Y:S01]  /*1550*/  LDL.LU R119, [R1+0x28] ;  /* 0x0000280001777983 */ /* 0x000f220000300800 */
[----:B--2---:R-:W-:-:S05]  /*1560*/  FADD.FTZ R117, R157, R117 ;  /* 0x000000759d757221 */ /* 0x004fca0000010000 */
[----:B------:R1:W-:Y:S04]  /*1570*/  STL [R1+0x20], R117 ;  /* 0x0000207501007387 */ /* 0x0003e80000100800 */
[----:B-1----:R-:W2:Y:S01]  /*1580*/  LDL.LU R117, [R1+0x24] ;  /* 0x0000240001757983 */ /* 0x002ea20000300800 */
[-C--:B------:R-:W-:Y:S02]  /*1590*/  FFMA.FTZ R176, R167, R169.reuse, R176 ;  /* 0x000000a9a7b07223 */ /* 0x080fe400000100b0 */
[----:B------:R-:W-:Y:S02]  /*15a0*/  FMUL.FTZ R231, R43, R169 ;  /* 0x000000a92be77220 */ /* 0x000fe40000410000 */
[----:B------:R-:W-:Y:S01]  /*15b0*/  FMUL.FTZ R169, R200, R249 ;  /* 0x000000f9c8a97220 */ /* 0x000fe20000410000 */
[----:B------:R-:W-:Y:S01]  /*15c0*/  MOV R118, R232 ;  /* 0x000000e800767202 */ /* 0x000fe20000000f00 */
[----:B------:R-:W-:Y:S01]  /*15d0*/  FMUL.FTZ R232, R36, R154 ;  /* 0x0000009a24e87220 */ /* 0x000fe20000410000 */
[----:B------:R-:W-:Y:S01]  /*15e0*/  MOV R237, R228 ;  /* 0x000000e400ed7202 */ /* 0x000fe20000000f00 */
[----:B------:R-:W-:-:S02]  /*15f0*/  FFMA.FTZ R179, R169, R154, R179 ;  /* 0x0000009aa9b37223 */ /* 0x000fc400000100b3 */
[C---:B------:R-:W-:Y:S02]  /*1600*/  FMUL.FTZ R154, R200.reuse, R250 ;  /* 0x000000fac89a7220 */ /* 0x040fe40000410000 */
[----:B------:R-:W-:Y:S01]  /*1610*/  FMUL.FTZ R228, R200, R247 ;  /* 0x000000f7c8e47220 */ /* 0x000fe20000410000 */
[----:B------:R-:W-:Y:S01]  /*1620*/  MOV R247, R235 ;  /* 0x000000eb00f77202 */ /* 0x000fe20000000f00 */
[-C--:B------:R-:W-:Y:S01]  /*1630*/  FFMA.FTZ R178, R154, R170.reuse, R178 ;  /* 0x000000aa9ab27223 */ /* 0x080fe200000100b2 */
[----:B------:R-:W-:Y:S01]  /*1640*/  MOV R235, R233 ;  /* 0x000000e900eb7202 */ /* 0x000fe20000000f00 */
[----:B------:R-:W-:Y:S01]  /*1650*/  FMUL.FTZ R233, R37, R170 ;  /* 0x000000aa25e97220 */ /* 0x000fe20000410000 */
[----:B------:R-:W-:Y:S01]  /*1660*/  PRMT R172, RZ, 0x7610, R172 ;  /* 0x00007610ffac7816 */ /* 0x000fe200000000ac */
[----:B------:R-:W-:Y:S01]  /*1670*/  FMUL.FTZ R170, R200, R251 ;  /* 0x000000fbc8aa7220 */ /* 0x000fe20000410000 */
[----:B------:R-:W-:Y:S01]  /*1680*/  PRMT R158, RZ, 0x5410, R173 ;  /* 0x00005410ff9e7816 */ /* 0x000fe200000000ad */
[----:B------:R-:W-:-:S02]  /*1690*/  FMUL.FTZ R234, R38, R155 ;  /* 0x0000009b26ea7220 */ /* 0x000fc40000410000 */
[----:B------:R-:W-:Y:S01]  /*16a0*/  FFMA.FTZ R181, R170, R155, R181 ;  /* 0x0000009baab57223 */ /* 0x000fe200000100b5 */
[----:B------:R-:W-:Y:S01]  /*16b0*/  PRMT R173, RZ, 0x7610, R173 ;  /* 0x00007610ffad7816 */ /* 0x000fe200000000ad */
[----:B------:R-:W-:Y:S02]  /*16c0*/  FMUL.FTZ R155, R200, R118 ;  /* 0x00000076c89b7220 */ /* 0x000fe40000410000 */
[----:B---3--:R-:W-:Y:S01]  /*16d0*/  FADD.FTZ R241, R172, R241 ;  /* 0x000000f1acf17221 */ /* 0x008fe20000010000 */
[----:B------:R-:W-:Y:S01]  /*16e0*/  MOV R118, R238 ;  /* 0x000000ee00767202 */ /* 0x000fe20000000f00 */
[-C--:B------:R-:W-:Y:S02]  /*16f0*/  FFMA.FTZ R180, R155, R171.reuse, R180 ;  /* 0x000000ab9bb47223 */ /* 0x080fe400000100b4 */
[----:B------:R-:W-:Y:S02]  /*1700*/  FMUL.FTZ R238, R39, R171 ;  /* 0x000000ab27ee7220 */ /* 0x000fe40000410000 */
[----:B----4-:R-:W-:Y:S01]  /*1710*/  FADD.FTZ R119, R158, R119 ;  /* 0x000000779e777221 */ /* 0x010fe20000010000 */
[----:B------:R1:W-:Y:S01]  /*1720*/  STL [R1+0x1c], R241 ;  /* 0x00001cf101007387 */ /* 0x0003e20000100800 */
[----:B------:R-:W-:Y:S01]  /*1730*/  FMUL.FTZ R171, R200, R247 ;  /* 0x000000f7c8ab7220 */ /* 0x000fe20000410000 */
[----:B------:R-:W-:-:S02]  /*1740*/  MOV R247, R240 ;  /* 0x000000f000f77202 */ /* 0x000fc40000000f00 */
[----:B------:R-:W3:Y:S04]  /*1750*/  LDL.LU R240, [R1+0x30] ;  /* 0x0000300001f07983 */ /* 0x000ee80000300800 */
[----:B-1----:R-:W4:Y:S04]  /*1760*/  LDL.LU R241, [R1+0x2c] ;  /* 0x00002c0001f17983 */ /* 0x002f280000300800 */
[----:B------:R1:W-:Y:S04]  /*1770*/  STL [R1+0x28], R119 ;  /* 0x0000287701007387 */ /* 0x0003e80000100800 */
[----:B-1----:R-:W3:Y:S01]  /*1780*/  LDL.LU R119, [R1+0x38] ;  /* 0x0000380001777983 */ /* 0x002ee20000300800 */
[----:B------:R-:W-:Y:S01]  /*1790*/  PRMT R123, RZ, 0x7610, R123 ;  /* 0x00007610ff7b7816 */ /* 0x000fe2000000007b */
[----:B------:R-:W-:-:S02]  /*17a0*/  FMUL.FTZ R140, R200, R140 ;  /* 0x0000008cc88c7220 */ /* 0x000fc40000410000 */
[----:B------:R-:W-:Y:S02]  /*17b0*/  FADD.FTZ R190, R201, R190 ;  /* 0x000000bec9be7221 */ /* 0x000fe40000010000 */
[----:B------:R-:W-:Y:S02]  /*17c0*/  FADD.FTZ R202, R123, R202 ;  /* 0x000000ca7bca7221 */ /* 0x000fe40000010000 */
[-C--:B------:R-:W-:Y:S02]  /*17d0*/  FFMA.FTZ R8, R122, R123.reuse, R8 ;  /* 0x0000007b7a087223 */ /* 0x080fe40000010008 */
[----:B------:R-:W-:Y:S02]  /*17e0*/  FMUL.FTZ R151, R63, R123 ;  /* 0x0000007b3f977220 */ /* 0x000fe40000410000 */
[----:B------:R-:W-:Y:S01]  /*17f0*/  FMUL.FTZ R123, R200, R236 ;  /* 0x000000ecc87b7220 */ /* 0x000fe20000410000 */
[----:B------:R-:W-:Y:S01]  /*1800*/  MOV R236, R0 ;  /* 0x0000000000ec7202 */ /* 0x000fe20000000f00 */
[----:B------:R-:W-:-:S02]  /*1810*/  FFMA.FTZ R2, R127, R201, R2 ;  /* 0x000000c97f027223 */ /* 0x000fc40000010002 */
[----:B------:R-:W-:Y:S02]  /*1820*/  FADD.FTZ R216, R116, R216 ;  /* 0x000000d874d87221 */ /* 0x000fe40000010000 */
[-C--:B------:R-:W-:Y:S02]  /*1830*/  FFMA.FTZ R19, R140, R116.reuse, R19 ;  /* 0x000000748c137223 */ /* 0x080fe40000010013 */
[----:B------:R-:W-:Y:S02]  /*1840*/  FMUL.FTZ R161, R48, R116 ;  /* 0x0000007430a17220 */ /* 0x000fe40000410000 */
[----:B------:R-:W-:Y:S02]  /*1850*/  FMUL.FTZ R201, R65, R201 ;  /* 0x000000c941c97220 */ /* 0x000fe40000410000 */
[----:B------:R-:W-:Y:S02]  /*1860*/  FADD.FTZ R116, RZ, R129 ;  /* 0x00000081ff747221 */ /* 0x000fe40000010000 */
[----:B------:R-:W-:-:S02]  /*1870*/  FFMA.FTZ R0, R128, R129, RZ ;  /* 0x0000008180007223 */ /* 0x000fc400000100ff */
        /* <DEDUP_REMOVED lines=14> */
[----:B--2---:R-:W-:-:S05]  /*1960*/  FADD.FTZ R117, R173, R117 ;  /* 0x00000075ad757221 */ /* 0x004fca0000010000 */
[----:B------:R1:W-:Y:S04]  /*1970*/  STL [R1+0x24], R117 ;  /* 0x0000247501007387 */ /* 0x0003e80000100800 */
[----:B-1----:R-:W2:Y:S01]  /*1980*/  LDL.LU R117, [R1+0x34] ;  /* 0x0000340001757983 */ /* 0x002ea20000300800 */
[----:B------:R-:W-:Y:S02]  /*1990*/  FFMA.FTZ R0, R125, R221, R0 ;  /* 0x000000dd7d007223 */ /* 0x000fe40000010000 */
        /* <DEDUP_REMOVED lines=11> */
[----:B------:R-:W-:Y:S02]  /*1a50*/  FFMA.FTZ R0, R122, R151, R0 ;  /* 0x000000977a007223 */ /* 0x000fe40000010000 */
[----:B------:R-:W-:Y:S02]  /*1a60*/  FADD.FTZ R204, R132, R204 ;  /* 0x000000cc84cc7221 */ /* 0x000fe40000010000 */
[-C--:B------:R-:W-:Y:S02]  /*1a70*/  FFMA.FTZ R10, R149, R132.reuse, R10 ;  /* 0x00000084950a7223 */ /* 0x080fe4000001000a */
[----:B------:R-:W-:Y:S02]  /*1a80*/  FMUL.FTZ R132, R57, R132 ;  /* 0x0000008439847220 */ /* 0x000fe40000410000 */
[----:B------:R-:W-:Y:S02]  /*1a90*/  FADD.FTZ R116, R116, R153 ;  /* 0x0000009974747221 */ /* 0x000fe40000010000 */
[----:B------:R-:W-:Y:S01]  /*1aa0*/  FFMA.FTZ R0, R150, R153, R0 ;  /* 0x0000009996007223 */ /* 0x000fe20000010000 */
[----:B------:R-:W-:Y:S01]  /*1ab0*/  PRMT R133, RZ, 0x7610, R133 ;  /* 0x00007610ff857816 */ /* 0x000fe20000000085 */
[----:B------:R-:W-:-:S02]  /*1ac0*/  FADD.FTZ R116, R116, R132 ;  /* 0x0000008474747221 */ /* 0x000fc40000010000 */
[----:B------:R-:W-:Y:S01]  /*1ad0*/  FFMA.FTZ R0, R149, R132, R0 ;  /* 0x0000008495007223 */ /* 0x000fe20000010000 */
[----:B0-----:R-:W-:Y:S01]  /*1ae0*/  PRMT R120, RZ, 0x5410, R134 ;  /* 0x00005410ff787816 */ /* 0x001fe20000000086 */
[----:B------:R-:W-:Y:S02]  /*1af0*/  FADD.FTZ R208, R133, R208 ;  /* 0x000000d085d07221 */ /* 0x000fe40000010000 */
[----:B------:R-:W-:Y:S02]  /*1b00*/  FMUL.FTZ R136, R200, R136 ;  /* 0x00000088c8887220 */ /* 0x000fe40000410000 */
[-C--:B------:R-:W-:Y:S02]  /*1b10*/  FFMA.FTZ R12, R123, R133.reuse, R12 ;  /* 0x000000857b0c7223 */ /* 0x080fe4000001000c */
[----:B------:R-:W-:Y:S02]  /*1b20*/  FMUL.FTZ R133, R59, R133 ;  /* 0x000000853b857220 */ /* 0x000fe40000410000 */
[----:B------:R-:W-:-:S02]  /*1b30*/  FADD.FTZ R116, R116, R156 ;  /* 0x0000009c74747221 */ /* 0x000fc40000010000 */
[----:B------:R-:W-:Y:S01]  /*1b40*/  FFMA.FTZ R0, R148, R156, R0 ;  /* 0x0000009c94007223 */ /* 0x000fe20000010000 */
[----:B------:R-:W-:Y:S01]  /*1b50*/  PRMT R134, RZ, 0x7610, R134 ;  /* 0x00007610ff867816 */ /* 0x000fe20000000086 */
        /* <DEDUP_REMOVED lines=51> */
[----:B------:R-:W-:Y:S01]  /*1e90*/  PRMT R168, RZ, 0x7610, R168 ;  /* 0x00007610ffa87816 */ /* 0x000fe200000000a8 */
        /* <DEDUP_REMOVED lines=23> */
[----:B------:R-:W-:Y:S02]  /*2010*/  FADD.FTZ R116, R116, R234 ;  /* 0x000000ea74747221 */ /* 0x000fe40000010000 */
[----:B------:R-:W-:Y:S01]  /*2020*/  FFMA.FTZ R0, R170, R234, R0 ;  /* 0x000000eaaa007223 */ /* 0x000fe20000010000 */
[--C-:B------:R-:W-:Y:S01]  /*2030*/  PRMT R159, RZ, 0x5410, R174.reuse ;  /* 0x00005410ff9f7816 */ /* 0x100fe200000000ae */
[----:B------:R-:W-:Y:S01]  /*2040*/  FMUL.FTZ R236, R200, R236 ;  /* 0x000000ecc8ec7220 */ /* 0x000fe20000410000 */
[----:B------:R-:W-:Y:S01]  /*2050*/  PRMT R174, RZ, 0x7610, R174 ;  /* 0x00007610ffae7816 */ /* 0x000fe200000000ae */
[-C--:B------:R-:W-:Y:S01]  /*2060*/  FFMA.FTZ R183, R237, R157.reuse, R183 ;  /* 0x0000009dedb77223 */ /* 0x080fe200000100b7 */
[----:B------:R-:W-:Y:S01]  /*2070*/  PRMT R160, RZ, 0x5410, R175 ;  /* 0x00005410ffa07816 */ /* 0x000fe200000000af */
[----:B------:R-:W-:-:S02]  /*2080*/  FMUL.FTZ R157, R32, R157 ;  /* 0x0000009d209d7220 */ /* 0x000fc40000410000 */
[----:B------:R-:W-:Y:S02]  /*2090*/  FADD.FTZ R116, R116, R238 ;  /* 0x000000ee74747221 */ /* 0x000fe40000010000 */
[----:B------:R-:W-:Y:S01]  /*20a0*/  FFMA.FTZ R0, R155, R238, R0 ;  /* 0x000000ee9b007223 */ /* 0x000fe20000010000 */
[----:B------:R-:W-:Y:S01]  /*20b0*/  PRMT R175, RZ, 0x7610, R175 ;  /* 0x00007610ffaf7816 */ /* 0x000fe200000000af */
[----:B------:R-:W-:Y:S01]  /*20c0*/  FMUL.FTZ R235, R200, R235 ;  /* 0x000000ebc8eb7220 */ /* 0x000fe20000410000 */
[----:B------:R-:W-:Y:S01]  /*20d0*/  MOV R242, R248 ;  /* 0x000000f800f27202 */ /* 0x000fe20000000f00 */
[----:B------:R-:W-:Y:S01]  /*20e0*/  FFMA.FTZ R182, R236, R172, R182 ;  /* 0x000000acecb67223 */ /* 0x000fe200000100b6 */
[----:B------:R-:W-:Y:S01]  /*20f0*/  MOV R248, R118 ;  /* 0x0000007600f87202 */ /* 0x000fe20000000f00 */
[----:B------:R-:W-:Y:S02]  /*2100*/  FMUL.FTZ R172, R33, R172 ;  /* 0x000000ac21ac7220 */ /* 0x000fe40000410000 */
[----:B---3--:R-:W-:-:S02]  /*2110*/  FADD.FTZ R240, R159, R240 ;  /* 0x000000f09ff07221 */ /* 0x008fc40000010000 */
[----:B------:R-:W-:Y:S02]  /*2120*/  FADD.FTZ R116, R116, R157 ;  /* 0x0000009d74747221 */ /* 0x000fe40000010000 */
[----:B------:R-:W-:Y:S01]  /*2130*/  FFMA.FTZ R0, R237, R157, R0 ;  /* 0x0000009ded007223 */ /* 0x000fe20000010000 */
[----:B------:R-:W-:Y:S01]  /*2140*/  MOV R118, R239 ;  /* 0x000000ef00767202 */ /* 0x000fe20000000f00 */
[----:B----4-:R-:W-:Y:S02]  /*2150*/  FADD.FTZ R241, R174, R241 ;  /* 0x000000f1aef17221 */ /* 0x010fe40000010000 */
[----:B------:R-:W-:Y:S02]  /*2160*/  FADD.FTZ R119, R160, R119 ;  /* 0x00000077a0777221 */ /* 0x000fe40000010000 */
[----:B------:R-:W-:Y:S02]  /*2170*/  FFMA.FTZ R185, R235, R158, R185 ;  /* 0x0000009eebb97223 */ /* 0x000fe400000100b9 */
[----:B------:R-:W-:-:S02]  /*2180*/  FFMA.FTZ R184, R171, R173, R184 ;  /* 0x000000adabb87223 */ /* 0x000fc400000100b8 */
[----:B------:R-:W-:Y:S01]  /*2190*/  FMUL.FTZ R239, R35, R173 ;  /* 0x000000ad23ef7220 */ /* 0x000fe20000410000 */
[----:B------:R0:W-:Y:S01]  /*21a0*/  STL [R1+0x30], R240 ;  /* 0x000030f001007387 */ /* 0x0001e20000100800 */
[----:B------:R-:W-:Y:S02]  /*21b0*/  FMUL.FTZ R158, R34, R158 ;  /* 0x0000009e229e7220 */ /* 0x000fe40000410000 */
[----:B------:R-:W-:Y:S02]  /*21c0*/  FMUL.FTZ R173, R200, R242 ;  /* 0x000000f2c8ad7220 */ /* 0x000fe40000410000 */
[----:B------:R-:W-:Y:S02]  /*21d0*/  FADD.FTZ R116, R116, R172 ;  /* 0x000000ac74747221 */ /* 0x000fe40000010000 */
[----:B------:R-:W-:Y:S01]  /*21e0*/  FFMA.FTZ R0, R236, R172, R0 ;  /* 0x000000acec007223 */ /* 0x000fe20000010000 */
[----:B------:R1:W-:Y:S01]  /*21f0*/  STL [R1+0x2c], R241 ;  /* 0x00002cf101007387 */ /* 0x0003e20000100800 */
[----:B------:R-:W-:-:S02]  /*2200*/  FFMA.FTZ R187, R173, R159, R187 ;  /* 0x0000009fadbb7223 */ /* 0x000fc400000100bb */
[----:B0-----:R-:W-:Y:S01]  /*2210*/  FMUL.FTZ R240, R28, R159 ;  /* 0x0000009f1cf07220 */ /* 0x001fe20000410000 */
[----:B------:R0:W-:Y:S01]  /*2220*/  STL [R1+0x38], R119 ;  /* 0x0000387701007387 */ /* 0x0001e20000100800 */
[----:B------:R-:W-:Y:S02]  /*2230*/  FADD.FTZ R116, R116, R158 ;  /* 0x0000009e74747221 */ /* 0x000fe40000010000 */
[----:B------:R-:W-:Y:S02]  /*2240*/  FFMA.FTZ R0, R235, R158, R0 ;  /* 0x0000009eeb007223 */ /* 0x000fe40000010000 */
[----:B------:R-:W-:Y:S02]  /*2250*/  FMUL.FTZ R159, R200, R247 ;  /* 0x000000f7c89f7220 */ /* 0x000fe40000410000 */
[----:B------:R-:W-:Y:S02]  /*2260*/  FADD.FTZ R116, R116, R239 ;  /* 0x000000ef74747221 */ /* 0x000fe40000010000 */
[----:B------:R-:W-:-:S02]  /*2270*/  FFMA.FTZ R0, R171, R239, R0 ;  /* 0x000000efab007223 */ /* 0x000fc40000010000 */
[-C--:B------:R-:W-:Y:S02]  /*2280*/  FFMA.FTZ R186, R159, R174.reuse, R186 ;  /* 0x000000ae9fba7223 */ /* 0x080fe400000100ba */
[----:B-1----:R-:W-:Y:S02]  /*2290*/  FMUL.FTZ R241, R29, R174 ;  /* 0x000000ae1df17220 */ /* 0x002fe40000410000 */
        /* <DEDUP_REMOVED lines=9> */
[----:B------:R-:W-:-:S02]  /*2330*/  FADD.FTZ R116, R116, R242 ;  /* 0x000000f274747221 */ /* 0x000fc40000010000 */
[----:B------:R-:W-:Y:S02]  /*2340*/  FFMA.FTZ R0, R174, R242, R0 ;  /* 0x000000f2ae007223 */ /* 0x000fe40000010000 */
[----:B--2---:R-:W-:-:S05]  /*2350*/  FADD.FTZ R117, R175, R117 ;  /* 0x00000075af757221 */ /* 0x004fca0000010000 */
[----:B------:R1:W-:Y:S01]  /*2360*/  STL [R1+0x34], R117 ;  /* 0x0000347501007387 */ /* 0x0003e20000100800 */
[----:B------:R-:W-:-:S04]  /*2370*/  FMUL.FTZ R175, R31, R175 ;  /* 0x000000af1faf7220 */ /* 0x000fc80000410000 */
[----:B0-----:R-:W-:Y:S02]  /*2380*/  FADD.FTZ R119, R116, R175 ;  /* 0x000000af74777221 */ /* 0x001fe40000010000 */
[----:B------:R-:W-:Y:S01]  /*2390*/  FFMA.FTZ R0, R160, R175, R0 ;  /* 0x000000afa0007223 */ /* 0x000fe20000010000 */
[----:B------:R-:W-:Y:S05]  /*23a0*/  BRA.DIV ~URZ, `(.L_x_6075) ;  /* 0x00001d327f007947 */ /* 0x000fea000b800000 */
[----:B------:R0:W2:Y:S02]  /*23b0*/  SHFL.DOWN PT, R247, R119, 0x10, 0x1f ;  /* 0x0a001f0077f77f89 */ /* 0x0000a400000e0000 */
.L_x_6079:
        /* <DEDUP_REMOVED lines=17> */
[----:B-1----:R2:W0:Y:S02]  /*24d0*/  SHFL.DOWN PT, R117, R0, 0x1, 0x1f ;  /* 0x08201f0000757f89 */ /* 0x00242400000e0000 */
.L_x_6080:
[----:B---3--:R-:W1:Y:S01]  /*24e0*/  S2R R118, SR_TID.X ;  /* 0x0000000000767919 */ /* 0x008e620000002100 */
        /* <DEDUP_REMOVED lines=9> */
[----:B-1----:R-:W-:-:S04]  /*2580*/  SHF.R.U32.HI R247, RZ, 0x5, R118 ;  /* 0x00000005fff77819 */ /* 0x002fc80000011676 */
[----:B--2---:R-:W-:-:S04]  /*2590*/  @!P1 LOP3.LUT R0, R247, 0x7fffffc, RZ, 0xc0, !PT ;  /* 0x07fffffcf7009812 */ /* 0x004fc800078ec0ff */
        /* <DEDUP_REMOVED lines=34> */
[----:B------:R-:W-:Y:S02]  /*27c0*/  FADD.FTZ R128, R129, -R128 ;  /* 0x8000008081807221 */ /* 0x000fe40000010000 */
[----:B------:R-:W-:Y:S02]  /*27d0*/  FADD.FTZ R127, R201, -R127 ;  /* 0x8000007fc97f7221 */ /* 0x000fe40000010000 */
[----:B------:R-:W-:Y:S02]  /*27e0*/  FADD.FTZ R126, R220, -R126 ;  /* 0x8000007edc7e7221 */ /* 0x000fe40000010000 */
[----:B------:R-:W-:Y:S02]  /*27f0*/  FADD.FTZ R125, R221, -R125 ;  /* 0x8000007ddd7d7221 */ /* 0x000fe40000010000 */
[-CC-:B------:R-:W-:Y:S02]  /*2800*/  FFMA.FTZ R130, R130, R117.reuse, R116.reuse ;  /* 0x0000007582827223 */ /* 0x180fe40000010074 */
[----:B------:R-:W-:-:S02]  /*2810*/  FFMA.FTZ R131, R131, R117, R116 ;  /* 0x0000007583837223 */ /* 0x000fc40000010074 */
[----:B------:R-:W-:Y:S02]  /*2820*/  FADD.FTZ R136, R120, -R136 ;  /* 0x8000008878887221 */ /* 0x000fe40000010000 */
[----:B------:R-:W-:Y:S02]  /*2830*/  FADD.FTZ R138, R121, -R138 ;  /* 0x8000008a798a7221 */ /* 0x000fe40000010000 */
[-CC-:B------:R-:W-:Y:S02]  /*2840*/  FFMA.FTZ R144, R144, R117.reuse, R116.reuse ;  /* 0x0000007590907223 */ /* 0x180fe40000010074 */
[----:B------:R-:W-:Y:S02]  /*2850*/  FFMA.FTZ R122, R122, R117, R116 ;  /* 0x000000757a7a7223 */ /* 0x000fe40000010074 */
[C---:B------:R-:W-:Y:S02]  /*2860*/  FMUL.FTZ R120, R200.reuse, R128 ;  /* 0x00000080c8787220 */ /* 0x040fe40000410000 */
[----:B------:R-:W-:-:S02]  /*2870*/  FMUL.FTZ R121, R200, R127 ;  /* 0x0000007fc8797220 */ /* 0x000fc40000410000 */
[C---:B------:R-:W-:Y:S02]  /*2880*/  FMUL.FTZ R126, R200.reuse, R126 ;  /* 0x0000007ec87e7220 */ /* 0x040fe40000410000 */
[----:B------:R-:W-:Y:S02]  /*2890*/  FMUL.FTZ R125, R200, R125 ;  /* 0x0000007dc87d7220 */ /* 0x000fe40000410000 */
[-CC-:B------:R-:W-:Y:S02]  /*28a0*/  FFMA.FTZ R142, R142, R117.reuse, R116.reuse ;  /* 0x000000758e8e7223 */ /* 0x180fe40000010074 */
[-CC-:B------:R-:W-:Y:S02]  /*28b0*/  FFMA.FTZ R141, R141, R117.reuse, R116.reuse ;  /* 0x000000758d8d7223 */ /* 0x180fe40000010074 */
[----:B------:R-:W-:Y:S02]  /*28c0*/  FFMA.FTZ R143, R143, R117, R116 ;  /* 0x000000758f8f7223 */ /* 0x000fe40000010074 */
[----:B------:R-:W-:-:S02]  /*28d0*/  FADD.FTZ R130, R222, -R130 ;  /* 0x80000082de827221 */ /* 0x000fc40000010000 */
[----:B------:R-:W-:Y:S02]  /*28e0*/  FADD.FTZ R131, R145, -R131 ;  /* 0x8000008391837221 */ /* 0x000fe40000010000 */
[----:B------:R-:W-:Y:S02]  /*28f0*/  FADD.FTZ R144, R223, -R144 ;  /* 0x80000090df907221 */ /* 0x000fe40000010000 */
[----:B------:R-:W-:Y:S02]  /*2900*/  FADD.FTZ R122, R151, -R122 ;  /* 0x8000007a977a7221 */ /* 0x000fe40000010000 */
[----:B-----5:R-:W-:Y:S02]  /*2910*/  @P0 FADD.FTZ R120, R68, R120 ;  /* 0x0000007844780221 */ /* 0x020fe40000010000 */
[----:B------:R-:W-:Y:S02]  /*2920*/  @P0 FADD.FTZ R121, R69, R121 ;  /* 0x0000007945790221 */ /* 0x000fe40000010000 */
[----:B------:R-:W-:-:S02]  /*2930*/  @P0 FADD.FTZ R126, R70, R126 ;  /* 0x0000007e467e0221 */ /* 0x000fc40000010000 */
        /* <DEDUP_REMOVED lines=26> */
[-C--:B------:R-:W-:Y:S02]  /*2ae0*/  FFMA.FTZ R174, R174, R117.reuse, R116 ;  /* 0x00000075aeae7223 */ /* 0x080fe40000010074 */
[----:B------:R-:W-:Y:S02]  /*2af0*/  FADD.FTZ R142, R163, -R142 ;  /* 0x8000008ea38e7221 */ /* 0x000fe40000010000 */
[----:B------:R-:W-:Y:S02]  /*2b00*/  FFMA.FTZ R116, R160, R117, R116 ;  /* 0x00000075a0747223 */ /* 0x000fe40000010074 */
[----:B------:R-:W-:-:S02]  /*2b10*/  FADD.FTZ R141, R164, -R141 ;  /* 0x8000008da48d7221 */ /* 0x000fc40000010000 */
[----:B------:R-:W-:Y:S02]  /*2b20*/  FADD.FTZ R143, R165, -R143 ;  /* 0x8000008fa58f7221 */ /* 0x000fe40000010000 */
[C---:B------:R-:W-:Y:S01]  /*2b30*/  FMUL.FTZ R127, R200.reuse, R130 ;  /* 0x00000082c87f7220 */ /* 0x040fe20000410000 */
[----:B------:R-:W-:Y:S01]  /*2b40*/  @P1 MOV R130, 0x20 ;  /* 0x0000002000821802 */ /* 0x000fe20000000f00 */
[----:B------:R-:W-:Y:S02]  /*2b50*/  FMUL.FTZ R163, R200, R131 ;  /* 0x00000083c8a37220 */ /* 0x000fe40000410000 */
[C---:B------:R-:W-:Y:S01]  /*2b60*/  FMUL.FTZ R117, R120.reuse, R194 ;  /* 0x000000c278757220 */ /* 0x040fe20000410000 */
[----:B------:R-:W-:Y:S01]  /*2b70*/  SEL R120, R120, R108, P3 ;  /* 0x0000006c78787207 */ /* 0x000fe20001800000 */
[C---:B------:R-:W-:Y:S01]  /*2b80*/  FMUL.FTZ R118, R121.reuse, R194 ;  /* 0x000000c279767220 */ /* 0x040fe20000410000 */
[----:B------:R-:W-:Y:S01]  /*2b90*/  SEL R121, R121, R109, P3 ;  /* 0x0000006d79797207 */ /* 0x000fe20001800000 */
[----:B------:R-:W-:-:S02]  /*2ba0*/  FMUL.FTZ R164, R200, R144 ;  /* 0x00000090c8a47220 */ /* 0x000fc40000410000 */
[----:B------:R-:W-:Y:S02]  /*2bb0*/  FMUL.FTZ R165, R200, R122 ;  /* 0x0000007ac8a57220 */ /* 0x000fe40000410000 */
[-C--:B------:R-:W-:Y:S02]  /*2bc0*/  FMUL.FTZ R119, R126, R194.reuse ;  /* 0x000000c27e777220 */ /* 0x080fe40000410000 */
[----:B------:R-:W-:Y:S02]  /*2bd0*/  FMUL.FTZ R128, R125, R194 ;  /* 0x000000c27d807220 */ /* 0x000fe40000410000 */
[----:B------:R-:W-:Y:S02]  /*2be0*/  @P0 FADD.FTZ R127, R72, R127 ;  /* 0x0000007f487f0221 */ /* 0x000fe40000010000 */
[----:B------:R-:W-:Y:S02]  /*2bf0*/  @P0 FADD.FTZ R163, R73, R163 ;  /* 0x000000a349a30221 */ /* 0x000fe40000010000 */
[----:B------:R-:W-:Y:S01]  /*2c00*/  FADD.FTZ R175, R175, -R116 ;  /* 0x80000074afaf7221 */ /* 0x000fe20000010000 */
[----:B------:R-:W-:Y:S01]  /*2c10*/  F2FP.BF16.PACK_AB R116, R118, R117 ;  /* 0x000000757674723e */ /* 0x000fe200000010ff */
[----:B------:R-:W-:Y:S01]  /*2c20*/  @P0 FADD.FTZ R164, R74, R164 ;  /* 0x000000a44aa40221 */ /* 0x000fe20000010000 */
[----:B------:R-:W-:Y:S01]  /*2c30*/  F2FP.BF16.PACK_AB R117, R128, R119 ;  /* 0x000000778075723e */ /* 0x000fe200000010ff */
[----:B------:R-:W-:-:S02]  /*2c40*/  @P0 FADD.FTZ R165, R75, R165 ;  /* 0x000000a54ba50221 */ /* 0x000fc40000010000 */
[----:B------:R-:W-:Y:S02]  /*2c50*/  FADD.FTZ R150, R153, -R150 ;  /* 0x8000009699967221 */ /* 0x000fe40000010000 */
[----:B------:R-:W-:Y:S02]  /*2c60*/  FADD.FTZ R149, R132, -R149 ;  /* 0x8000009584957221 */ /* 0x000fe40000010000 */
[----:B------:R-:W-:Y:S01]  /*2c70*/  FADD.FTZ R228, R168, -R228 ;  /* 0x800000e4a8e47221 */ /* 0x000fe20000010000 */
[----:B------:R-:W-:Y:S01]  /*2c80*/  HFMA2.MMA R168, -RZ, RZ, 0, 9.5367431640625e-07 ;  /* 0x00000010ffa87435 */ /* 0x000fe200000001ff */
[-C--:B------:R-:W-:Y:S02]  /*2c90*/  FMUL.FTZ R118, R127, R194.reuse ;  /* 0x000000c27f767220 */ /* 0x080fe40000410000 */
[----:B------:R-:W-:Y:S02]  /*2ca0*/  FMUL.FTZ R119, R163, R194 ;  /* 0x000000c2a3777220 */ /* 0x000fe40000410000 */
[----:B------:R-:W-:-:S02]  /*2cb0*/  FADD.FTZ R123, R133, -R123 ;  /* 0x8000007b857b7221 */ /* 0x000fc40000010000 */
[----:B------:R-:W-:Y:S01]  /*2cc0*/  FMUL.FTZ R122, R164, R194 ;  /* 0x000000c2a47a7220 */ /* 0x000fe20000410000 */
[----:B------:R-:W-:Y:S01]  /*2cd0*/  F2FP.BF16.PACK_AB R118, R119, R118 ;  /* 0x000000767776723e */ /* 0x000fe200000010ff */
[----:B------:R-:W-:Y:S02]  /*2ce0*/  FMUL.FTZ R129, R165, R194 ;  /* 0x000000c2a5817220 */ /* 0x000fe40000410000 */
[----:B------:R-:W-:Y:S02]  /*2cf0*/  FADD.FTZ R124, R225, -R124 ;  /* 0x8000007ce17c7221 */ /* 0x000fe40000010000 */
[C---:B------:R-:W-:Y:S01]  /*2d00*/  FMUL.FTZ R132, R200.reuse, R150 ;  /* 0x00000096c8847220 */ /* 0x040fe20000410000 */
[----:B------:R-:W-:Y:S01]  /*2d10*/  F2FP.BF16.PACK_AB R119, R129, R122 ;  /* 0x0000007a8177723e */ /* 0x000fe200000010ff */
[----:B------:R-:W-:Y:S01]  /*2d20*/  FMUL.FTZ R133, R200, R149 ;  /* 0x00000095c8857220 */ /* 0x000fe20000410000 */
[----:B------:R-:W-:Y:S01]  /*2d30*/  SEL R122, R126, R110, P3 ;  /* 0x0000006e7e7a7207 */ /* 0x000fe20001800000 */
[----:B------:R-:W-:Y:S01]  /*2d40*/  FADD.FTZ R148, R156, -R148 ;  /* 0x800000949c947221 */ /* 0x000fe20000010000 */
[----:B------:R-:W-:Y:S01]  /*2d50*/  SEL R126, R164, R114, P3 ;  /* 0x00000072a47e7207 */ /* 0x000fe20001800000 */
[----:B------:R-:W-:-:S02]  /*2d60*/  FADD.FTZ R137, R134, -R137 ;  /* 0x8000008986897221 */ /* 0x000fc40000010000 */
[----:B------:R-:W-:Y:S02]  /*2d70*/  FADD.FTZ R139, R135, -R139 ;  /* 0x8000008b878b7221 */ /* 0x000fe40000010000 */
[----:B------:R-:W-:Y:S02]  /*2d80*/  FADD.FTZ R241, R241, -R159 ;  /* 0x8000009ff1f17221 */ /* 0x000fe40000010000 */
[C---:B------:R-:W-:Y:S01]  /*2d90*/  FMUL.FTZ R135, R200.reuse, R123 ;  /* 0x0000007bc8877220 */ /* 0x040fe20000410000 */
[----:B------:R-:W-:Y:S01]  /*2da0*/  SEL R123, R125, R111, P3 ;  /* 0x0000006f7d7b7207 */ /* 0x000fe20001800000 */
[----:B------:R-:W-:Y:S01]  /*2db0*/  FMUL.FTZ R159, R200, R124 ;  /* 0x0000007cc89f7220 */ /* 0x000fe20000410000 */
[----:B------:R-:W-:Y:S01]  /*2dc0*/  SEL R124, R127, R112, P3 ;  /* 0x000000707f7c7207 */ /* 0x000fe20001800000 */
[----:B------:R-:W-:Y:S01]  /*2dd0*/  @P0 FADD.FTZ R132, R76, R132 ;  /* 0x000000844c840221 */ /* 0x000fe20000010000 */
[----:B------:R-:W-:Y:S01]  /*2de0*/  SEL R125, R163, R113, P3 ;  /* 0x00000071a37d7207 */ /* 0x000fe20001800000 */
[----:B------:R-:W-:Y:S01]  /*2df0*/  @P0 FADD.FTZ R133, R77, R133 ;  /* 0x000000854d850221 */ /* 0x000fe20000010000 */
[----:B------:R-:W-:Y:S01]  /*2e00*/  SEL R127, R165, R115, P3 ;  /* 0x00000073a57f7207 */ /* 0x000fe20001800000 */
        /* <DEDUP_REMOVED lines=8> */
[----:B------:R-:W-:Y:S02]  /*2e90*/  FMUL.FTZ R161, R200, R139 ;  /* 0x0000008bc8a17220 */ /* 0x000fe40000410000 */
[----:B------:R-:W-:-:S04]  /*2ea0*/  IMAD.WIDE.U32 R128, R195, R168, c[0x0][0x248] ;  /* 0x00009200c3807625 */ /* 0x000fc800078e00a8 */
[-C--:B------:R-:W-:Y:S01]  /*2eb0*/  FMUL.FTZ R163, R132, R194.reuse ;  /* 0x000000c284a37220 */ /* 0x080fe20000410000 */
[----:B------:R1:W-:Y:S01]  /*2ec0*/  STG.E.128 [R128.64], R116 ;  /* 0x0000007480007986 */ /* 0x0003e2000c101d04 */
[----:B------:R-:W-:Y:S02]  /*2ed0*/  FMUL.FTZ R164, R133, R194 ;  /* 0x000000c285a47220 */ /* 0x000fe40000410000 */
[----:B------:R-:W-:Y:S02]  /*2ee0*/  @P0 FADD.FTZ R134, R78, R134 ;  /* 0x000000864e860221 */ /* 0x000fe40000010000 */
[----:B------:R-:W-:Y:S02]  /*2ef0*/  @P0 FADD.FTZ R135, R79, R135 ;  /* 0x000000874f870221 */ /* 0x000fe40000010000 */
[----:B------:R-:W-:Y:S01]  /*2f00*/  @P0 FADD.FTZ R136, R80, R136 ;  /* 0x0000008850880221 */ /* 0x000fe20000010000 */
[----:B0-----:R-:W-:Y:S01]  /*2f10*/  @P1 MOV R131, 0x20 ;  /* 0x0000002000831802 */ /* 0x001fe20000000f00 */
[----:B------:R-:W-:Y:S01]  /*2f20*/  @P0 FADD.FTZ R137, R81, R137 ;  /* 0x0000008951890221 */ /* 0x000fe20000010000 */
[----:B------:R-:W-:Y:S01]  /*2f30*/  SEL R123, R135, R111, P3 ;  /* 0x0000006f877b7207 */ /* 0x000fe20001800000 */
[----:B------:R-:W-:Y:S01]  /*2f40*/  @P0 FADD.FTZ R160, R82, R160 ;  /* 0x000000a052a00221 */ /* 0x000fe20000010000 */
[----:B------:R-:W-:Y:S01]  /*2f50*/  SEL R124, R136, R112, P3 ;  /* 0x00000070887c7207 */ /* 0x000fe20001800000 */
[----:B------:R-:W-:Y:S01]  /*2f60*/  @P0 FADD.FTZ R161, R83, R161 ;  /* 0x000000a153a10221 */ /* 0x000fe20000010000 */
[----:B------:R-:W-:Y:S01]  /*2f70*/  SEL R125, R137, R113, P3 ;  /* 0x00000071897d7207 */ /* 0x000fe20001800000 */
[----:B------:R-:W-:Y:S01]  /*2f80*/  FADD.FTZ R238, R238, -R155 ;  /* 0x8000009beeee7221 */ /* 0x000fe20000010000 */
[----:B------:R-:W-:Y:S01]  /*2f90*/  SEL R126, R160, R114, P3 ;  /* 0x00000072a07e7207 */ /* 0x000fe20001800000 */
[----:B------:R-:W-:Y:S01]  /*2fa0*/  FADD.FTZ R237, R157, -R237 ;  /* 0x800000ed9ded7221 */ /* 0x000fe20000010000 */
[----:B-1----:R-:W-:Y:S01]  /*2fb0*/  F2FP.BF16.PACK_AB R116, R164, R163 ;  /* 0x000000a3a474723e */ /* 0x002fe200000010ff */
[----:B------:R-:W-:Y:S01]  /*2fc0*/  FADD.FTZ R235, R158, -R235 ;  /* 0x800000eb9eeb7221 */ /* 0x000fe20000010000 */
[----:B------:R-:W-:Y:S01]  /*2fd0*/  IADD3 R129, R195, 0x80, RZ ;  /* 0x00000080c3817810 */ /* 0x000fe20007ffe0ff */
[C---:B------:R-:W-:Y:S01]  /*2fe0*/  FMUL.FTZ R155, R200.reuse, R140 ;  /* 0x0000008cc89b7220 */ /* 0x040fe20000410000 */
[----:B------:R-:W-:Y:S01]  /*2ff0*/  SEL R127, R161, R115, P3 ;  /* 0x00000073a17f7207 */ /* 0x000fe20001800000 */
[----:B------:R-:W-:-:S02]  /*3000*/  FMUL.FTZ R156, R200, R141 ;  /* 0x0000008dc89c7220 */ /* 0x000fc40000410000 */
[C---:B------:R-:W-:Y:S02]  /*3010*/  FMUL.FTZ R157, R200.reuse, R142 ;  /* 0x0000008ec89d7220 */ /* 0x040fe40000410000 */
[----:B------:R-:W-:Y:S02]  /*3020*/  FMUL.FTZ R158, R200, R143 ;  /* 0x0000008fc89e7220 */ /* 0x000fe40000410000 */
[-C--:B------:R-:W-:Y:S02]  /*3030*/  FMUL.FTZ R163, R134, R194.reuse ;  /* 0x000000c286a37220 */ /* 0x080fe40000410000 */
[-C--:B------:R-:W-:Y:S01]  /*3040*/  FMUL.FTZ R120, R135, R194.reuse ;  /* 0x000000c287787220 */ /* 0x080fe20000410000 */
[----:B------:R-:W-:Y:S01]  /*3050*/  IADD3 R135, R195, 0x100, RZ ;  /* 0x00000100c3877810 */ /* 0x000fe20007ffe0ff */
        /* <DEDUP_REMOVED lines=13> */
[----:B------:R-:W-:Y:S01]  /*3130*/  @P0 FADD.FTZ R155, R84, R155 ;  /* 0x0000009b549b0221 */ /* 0x000fe20000010000 */
[----:B------:R-:W-:Y:S01]  /*3140*/  @P1 MOV R137, 0x20 ;  /* 0x0000002000891802 */ /* 0x000fe20000000f00 */
[----:B------:R-:W-:-:S02]  /*3150*/  @P0 FADD.FTZ R156, R85, R156 ;  /* 0x0000009c559c0221 */ /* 0x000fc40000010000 */
[----:B------:R-:W-:Y:S02]  /*3160*/  @P0 FADD.FTZ R157, R86, R157 ;  /* 0x0000009d569d0221 */ /* 0x000fe40000010000 */
[----:B------:R-:W-:Y:S02]  /*3170*/  @P0 FADD.FTZ R158, R87, R158 ;  /* 0x0000009e579e0221 */ /* 0x000fe40000010000 */
[----:B------:R-:W-:Y:S02]  /*3180*/  FADD.FTZ R233, R233, -R154 ;  /* 0x8000009ae9e97221 */ /* 0x000fe40000010000 */
        /* <DEDUP_REMOVED lines=20> */
[C---:B------:R-:W-:Y:S01]  /*32d0*/  SEL R125, R159.reuse, R113, P3 ;  /* 0x000000719f7d7207 */ /* 0x040fe20001800000 */
[-C--:B------:R-:W-:Y:S01]  /*32e0*/  FMUL.FTZ R120, R154, R194.reuse ;  /* 0x000000c29a787220 */ /* 0x080fe20000410000 */
[----:B--2---:R-:W-:Y:S01]  /*32f0*/  F2FP.BF16.PACK_AB R116, R132, R163 ;  /* 0x000000a38474723e */ /* 0x004fe200000010ff */
[-C--:B------:R-:W-:Y:S01]  /*3300*/  FMUL.FTZ R132, R162, R194.reuse ;  /* 0x000000c2a2847220 */ /* 0x080fe20000410000 */
[----:B------:R-:W-:Y:S01]  /*3310*/  F2FP.BF16.PACK_AB R117, R134, R133 ;  /* 0x000000858675723e */ /* 0x000fe200000010ff */
[----:B------:R-:W-:Y:S01]  /*3320*/  FMUL.FTZ R133, R159, R194 ;  /* 0x000000c29f857220 */ /* 0x000fe20000410000 */
[----:B------:R-:W-:Y:S01]  /*3330*/  SEL R126, R154, R114, P3 ;  /* 0x000000729a7e7207 */ /* 0x000fe20001800000 */
[C---:B------:R-:W-:Y:S01]  /*3340*/  FMUL.FTZ R121, R153.reuse, R194 ;  /* 0x000000c299797220 */ /* 0x040fe20000410000 */
[----:B------:R-:W-:Y:S01]  /*3350*/  SEL R127, R153, R115, P3 ;  /* 0x00000073997f7207 */ /* 0x000fe20001800000 */
[----:B------:R-:W-:Y:S01]  /*3360*/  FADD.FTZ R229, R147, -R229 ;  /* 0x800000e593e57221 */ /* 0x000fe20000010000 */
[----:B------:R-:W-:Y:S01]  /*3370*/  F2FP.BF16.PACK_AB R118, R133, R132 ;  /* 0x000000848576723e */ /* 0x000fe200000010ff */
[----:B------:R-:W-:Y:S01]  /*3380*/  FADD.FTZ R227, R152, -R227 ;  /* 0x800000e398e37221 */ /* 0x000fe20000010000 */
[----:B------:R-:W-:Y:S01]  /*3390*/  F2FP.BF16.PACK_AB R119, R121, R120 ;  /* 0x000000787977723e */ /* 0x000fe200000010ff */
[----:B------:R-:W-:Y:S01]  /*33a0*/  FADD.FTZ R167, R231, -R167 ;  /* 0x800000a7e7a77221 */ /* 0x000fe20000010000 */
[----:B------:R-:W-:Y:S01]  /*33b0*/  SEL R120, R155, R108, P3 ;  /* 0x0000006c9b787207 */ /* 0x000fe20001800000 */
[----:B------:R-:W-:Y:S01]  /*33c0*/  FMUL.FTZ R144, R200, R169 ;  /* 0x000000a9c8907220 */ /* 0x000fe20000410000 */
[----:B------:R-:W-:Y:S01]  /*33d0*/  SEL R121, R156, R109, P3 ;  /* 0x0000006d9c797207 */ /* 0x000fe20001800000 */
[----:B------:R-:W-:-:S02]  /*33e0*/  FMUL.FTZ R142, R200, R233 ;  /* 0x000000e9c88e7220 */ /* 0x000fc40000410000 */
[C---:B------:R-:W-:Y:S02]  /*33f0*/  FMUL.FTZ R152, R200.reuse, R229 ;  /* 0x000000e5c8987220 */ /* 0x040fe40000410000 */
[C---:B------:R-:W-:Y:S02]  /*3400*/  FMUL.FTZ R151, R200.reuse, R228 ;  /* 0x000000e4c8977220 */ /* 0x040fe40000410000 */
[C---:B------:R-:W-:Y:S02]  /*3410*/  FMUL.FTZ R149, R200.reuse, R227 ;  /* 0x000000e3c8957220 */ /* 0x040fe40000410000 */
[----:B------:R-:W-:Y:S02]  /*3420*/  FMUL.FTZ R150, R200, R167 ;  /* 0x000000a7c8967220 */ /* 0x000fe40000410000 */
[----:B------:R-:W-:Y:S01]  /*3430*/  @P1 IMAD.WIDE.U32 R132, R207, R122, c[0x0][0x258] ;  /* 0x00009600cf841625 */ /* 0x000fe200078e007a */
[----:B------:R-:W-:-:S03]  /*3440*/  SEL R122, R157, R110, P3 ;  /* 0x0000006e9d7a7207 */ /* 0x000fc60001800000 */
[----:B------:R-:W-:Y:S02]  /*3450*/  FADD.FTZ R170, R234, -R170 ;  /* 0x800000aaeaaa7221 */ /* 0x000fe40000010000 */
[----:B------:R-:W-:Y:S02]  /*3460*/  FADD.FTZ R236, R172, -R236 ;  /* 0x800000ecacec7221 */ /* 0x000fe40000010000 */
[----:B------:R-:W-:Y:S02]  /*3470*/  FADD.FTZ R171, R239, -R171 ;  /* 0x800000abefab7221 */ /* 0x000fe40000010000 */
[----:B------:R-:W-:Y:S02]  /*3480*/  FADD.FTZ R173, R240, -R173 ;  /* 0x800000adf0ad7221 */ /* 0x000fe40000010000 */
[----:B------:R-:W-:-:S04]  /*3490*/  @P1 IMAD.WIDE.U32 R136, R206, R137, c[0x0][0x258] ;  /* 0x00009600ce881625 */ /* 0x000fc800078e0089 */
[----:B------:R-:W-:Y:S01]  /*34a0*/  @P0 FADD.FTZ R144, R96, R144 ;  /* 0x0000009060900221 */ /* 0x000fe20000010000 */
[----:B------:R0:W-:Y:S01]  /*34b0*/  @P1 STG.E.128 [R136.64], R120 ;  /* 0x0000007888001986 */ /* 0x0001e2000c101d04 */
[----:B------:R-:W-:Y:S02]  /*34c0*/  @P0 FADD.FTZ R142, R97, R142 ;  /* 0x0000008e618e0221 */ /* 0x000fe40000010000 */
[----:B------:R-:W-:Y:S01]  /*34d0*/  FADD.FTZ R174, R242, -R174 ;  /* 0x800000aef2ae7221 */ /* 0x000fe20000010000 */
[----:B------:R-:W-:Y:S01]  /*34e0*/  @P1 STG.E.128 [R136.64+0x10], R124 ;  /* 0x0000107c88001986 */ /* 0x000fe2000c101d04 */
[----:B------:R-:W-:Y:S02]  /*34f0*/  @P0 FADD.FTZ R152, R92, R152 ;  /* 0x000000985c980221 */ /* 0x000fe40000010000 */
[----:B------:R-:W-:Y:S02]  /*3500*/  @P0 FADD.FTZ R151, R93, R151 ;  /* 0x000000975d970221 */ /* 0x000fe40000010000 */
[----:B------:R-:W-:Y:S01]  /*3510*/  @P0 FADD.FTZ R149, R94, R149 ;  /* 0x000000955e950221 */ /* 0x000fe20000010000 */
[----:B------:R-:W-:Y:S01]  /*3520*/  SEL R128, R152, R108, P3 ;  /* 0x0000006c98807207 */ /* 0x000fe20001800000 */
[----:B------:R-:W-:Y:S01]  /*3530*/  @P0 FADD.FTZ R150, R95, R150 ;  /* 0x000000965f960221 */ /* 0x000fe20000010000 */
[----:B------:R-:W-:Y:S01]  /*3540*/  SEL R129, R151, R109, P3 ;  /* 0x0000006d97817207 */ /* 0x000fe20001800000 */
[C---:B------:R-:W-:Y:S01]  /*3550*/  FMUL.FTZ R140, R200.reuse, R170 ;  /* 0x000000aac88c7220 */ /* 0x040fe20000410000 */
[----:B------:R-:W-:Y:S01]  /*3560*/  SEL R130, R149, R110, P3 ;  /* 0x0000006e95827207 */ /* 0x000fe20001800000 */
[----:B------:R-:W-:Y:S01]  /*3570*/  FMUL.FTZ R138, R200, R238 ;  /* 0x000000eec88a7220 */ /* 0x000fe20000410000 */
[----:B------:R-:W-:Y:S01]  /*3580*/  SEL R131, R150, R111, P3 ;  /* 0x0000006f96837207 */ /* 0x000fe20001800000 */
[----:B------:R-:W-:-:S02]  /*3590*/  FMUL.FTZ R147, R200, R237 ;  /* 0x000000edc8937220 */ /* 0x000fc40000410000 */
[C---:B------:R-:W-:Y:S02]  /*35a0*/  FMUL.FTZ R148, R200.reuse, R236 ;  /* 0x000000ecc8947220 */ /* 0x040fe40000410000 */
        /* <DEDUP_REMOVED lines=8> */
[C---:B------:R-:W-:Y:S01]  /*3630*/  FMUL.FTZ R139, R200.reuse, R174 ;  /* 0x000000aec88b7220 */ /* 0x040fe20000410000 */
[----:B------:R1:W-:Y:S01]  /*3640*/  @P1 STG.E.128 [R132.64], R128 ;  /* 0x0000008084001986 */ /* 0x0003e2000c101d04 */
[----:B------:R-:W-:Y:S02]  /*3650*/  FMUL.FTZ R200, R200, R175 ;  /* 0x000000afc8c87220 */ /* 0x000fe40000410000 */
[----:B------:R-:W-:Y:S02]  /*3660*/  @P0 FADD.FTZ R140, R98, R140 ;  /* 0x0000008c628c0221 */ /* 0x000fe40000010000 */
[----:B------:R-:W-:-:S02]  /*3670*/  @P0 FADD.FTZ R138, R99, R138 ;  /* 0x0000008a638a0221 */ /* 0x000fc40000010000 */
[----:B------:R-:W-:Y:S02]  /*3680*/  @P0 FADD.FTZ R147, R100, R147 ;  /* 0x0000009364930221 */ /* 0x000fe40000010000 */
[----:B------:R-:W-:Y:S02]  /*3690*/  @P0 FADD.FTZ R148, R101, R148 ;  /* 0x0000009465940221 */ /* 0x000fe40000010000 */
[----:B------:R-:W-:Y:S01]  /*36a0*/  @P0 FADD.FTZ R145, R102, R145 ;  /* 0x0000009166910221 */ /* 0x000fe20000010000 */
[----:B------:R-:W-:Y:S01]  /*36b0*/  SEL R108, R147, R108, P3 ;  /* 0x0000006c936c7207 */ /* 0x000fe20001800000 */
[----:B------:R-:W-:Y:S01]  /*36c0*/  @P0 FADD.FTZ R146, R103, R146 ;  /* 0x0000009267920221 */ /* 0x000fe20000010000 */
[----:B0-----:R-:W-:Y:S01]  /*36d0*/  F2FP.BF16.PACK_AB R118, R121, R120 ;  /* 0x000000787976723e */ /* 0x001fe200000010ff */
[----:B------:R-:W-:Y:S01]  /*36e0*/  @P0 FADD.FTZ R143, R104, R143 ;  /* 0x0000008f688f0221 */ /* 0x000fe20000010000 */
[----:B------:R-:W-:Y:S01]  /*36f0*/  IADD3 R135, R195, 0x200, RZ ;  /* 0x00000200c3877810 */ /* 0x000fe20007ffe0ff */
[----:B------:R-:W-:Y:S01]  /*3700*/  @P0 FADD.FTZ R141, R105, R141 ;  /* 0x0000008d698d0221 */ /* 0x000fe20000010000 */
[----:B-1----:R-:W-:Y:S01]  /*3710*/  IADD3 R129, R195, 0x180, RZ ;  /* 0x00000180c3817810 */ /* 0x002fe20007ffe0ff */
[----:B------:R-:W-:Y:S01]  /*3720*/  @P0 FADD.FTZ R139, R106, R139 ;  /* 0x0000008b6a8b0221 */ /* 0x000fe20000010000 */
[----:B------:R-:W-:Y:S01]  /*3730*/  @P1 MOV R130, 0x20 ;  /* 0x0000002000821802 */ /* 0x000fe20000000f00 */
[-C--:B------:R-:W-:Y:S01]  /*3740*/  FMUL.FTZ R119, R140, R194.reuse ;  /* 0x000000c28c777220 */ /* 0x080fe20000410000 */
[----:B------:R-:W-:Y:S01]  /*3750*/  SEL R109, R148, R109, P3 ;  /* 0x0000006d946d7207 */ /* 0x000fe20001800000 */
[----:B------:R-:W-:Y:S01]  /*3760*/  FMUL.FTZ R122, R138, R194 ;  /* 0x000000c28a7a7220 */ /* 0x000fe20000410000 */
[----:B------:R-:W-:Y:S01]  /*3770*/  SEL R110, R145, R110, P3 ;  /* 0x0000006e916e7207 */ /* 0x000fe20001800000 */
        /* <DEDUP_REMOVED lines=40> */
.L_x_6077:
[----:B------:R0:W5:Y:S01]  /*3a00*/  LDL.LU R60, [R1] ;  /* 0x00000000013c7983 */ /* 0x0001620000300800 */
        /* <DEDUP_REMOVED lines=79> */
.L_x_6074:
        /* <DEDUP_REMOVED lines=30> */
.L_x_6075:
[----:B------:R-:W-:Y:S01]  /*40e0*/  HFMA2.MMA R118, -RZ, RZ, 0, 9.5367431640625e-07 ;  /* 0x00000010ff767435 */ /* 0x000fe200000001ff */
[----:B-1----:R-:W-:-:S02]  /*40f0*/  MOV R117, R119 ;  /* 0x0000007700757202 */ /* 0x002fc40000000f00 */
[----:B------:R-:W-:Y:S02]  /*4100*/  MOV R249, 0x1f ;  /* 0x0000001f00f97802 */ /* 0x000fe40000000f00 */
[----:B------:R-:W-:Y:S02]  /*4110*/  MOV R248, 0xffffffff ;  /* 0xffffffff00f87802 */ /* 0x000fe40000000f00 */
[----:B------:R-:W-:Y:S02]  /*4120*/  MOV R116, 0x4140 ;  /* 0x0000414000747802 */ /* 0x000fe40000000f00 */
[----:B-----5:R-:W-:Y:S05]  /*4130*/  CALL.REL.NOINC `($__internal_81_$__cuda_sm70_shflsync_down_p) ;  /* 0x0000046000007944 */ /* 0x020fea0003c00000 */
[----:B-1----:R-:W-:Y:S01]  /*4140*/  MOV R247, R118 ;  /* 0x0000007600f77202 */ /* 0x002fe20000000f00 */
[----:B------:R-:W-:Y:S05]  /*4150*/  BRA `(.L_x_6079) ;  /* 0xffffe26000007947 */ /* 0x000fea000383ffff */
.L_x_6076:
[----:B------:R-:W-:Y:S01]  /*4160*/  HFMA2.MMA R118, -RZ, RZ, 0, 9.5367431640625e-07 ;  /* 0x00000010ff767435 */ /* 0x000fe200000001ff */
[----:B-1----:R-:W-:Y:S02]  /*4170*/  MOV R117, R0 ;  /* 0x0000000000757202 */ /* 0x002fe40000000f00 */
[----:B------:R-:W-:Y:S02]  /*4180*/  MOV R249, 0x1f ;  /* 0x0000001f00f97802 */ /* 0x000fe40000000f00 */
[----:B------:R-:W-:-:S02]  /*4190*/  MOV R248, 0xffffffff ;  /* 0xffffffff00f87802 */ /* 0x000fc40000000f00 */
[----:B------:R-:W-:Y:S02]  /*41a0*/  MOV R116, 0x41c0 ;  /* 0x000041c000747802 */ /* 0x000fe40000000f00 */
[----:B0-2--5:R-:W-:Y:S05]  /*41b0*/  CALL.REL.NOINC `($__internal_81_$__cuda_sm70_shflsync_down_p) ;  /* 0x000003e000007944 */ /* 0x025fea0003c00000 */
[----:B------:R-:W-:Y:S01]  /*41c0*/  FADD.FTZ R119, R119, R247 ;  /* 0x000000f777777221 */ /* 0x000fe20000010000 */
[----:B------:R-:W-:Y:S01]  /*41d0*/  MOV R249, 0x1f ;  /* 0x0000001f00f97802 */ /* 0x000fe20000000f00 */
[----:B-1----:R-:W-:Y:S01]  /*41e0*/  FADD.FTZ R0, R0, R118 ;  /* 0x0000007600007221 */ /* 0x002fe20000010000 */
[----:B------:R-:W-:Y:S01]  /*41f0*/  HFMA2.MMA R118, -RZ, RZ, 0, 4.76837158203125e-07 ;  /* 0x00000008ff767435 */ /* 0x000fe200000001ff */
[----:B------:R-:W-:Y:S02]  /*4200*/  MOV R248, 0xffffffff ;  /* 0xffffffff00f87802 */ /* 0x000fe40000000f00 */
[----:B------:R-:W-:Y:S02]  /*4210*/  MOV R117, R119 ;  /* 0x0000007700757202 */ /* 0x000fe40000000f00 */
[----:B------:R-:W-:Y:S02]  /*4220*/  MOV R116, 0x4240 ;  /* 0x0000424000747802 */ /* 0x000fe40000000f00 */
[----:B------:R-:W-:Y:S05]  /*4230*/  CALL.REL.NOINC `($__internal_81_$__cuda_sm70_shflsync_down_p) ;  /* 0x0000036000007944 */ /* 0x000fea0003c00000 */
[----:B-1----:R-:W-:Y:S01]  /*4240*/  MOV R247, R118 ;  /* 0x0000007600f77202 */ /* 0x002fe20000000f00 */
[----:B------:R-:W-:Y:S01]  /*4250*/  HFMA2.MMA R118, -RZ, RZ, 0, 4.76837158203125e-07 ;  /* 0x00000008ff767435 */ /* 0x000fe200000001ff */
[----:B------:R-:W-:-:S02]  /*4260*/  MOV R117, R0 ;  /* 0x0000000000757202 */ /* 0x000fc40000000f00 */
[----:B------:R-:W-:Y:S02]  /*4270*/  MOV R249, 0x1f ;  /* 0x0000001f00f97802 */ /* 0x000fe40000000f00 */
[----:B------:R-:W-:Y:S02]  /*4280*/  MOV R248, 0xffffffff ;  /* 0xffffffff00f87802 */ /* 0x000fe40000000f00 */
[----:B------:R-:W-:Y:S02]  /*4290*/  MOV R116, 0x42b0 ;  /* 0x000042b000747802 */ /* 0x000fe40000000f00 */
[----:B------:R-:W-:Y:S05]  /*42a0*/  CALL.REL.NOINC `($__internal_81_$__cuda_sm70_shflsync_down_p) ;  /* 0x000002f000007944 */ /* 0x000fea0003c00000 */
[----:B------:R-:W-:Y:S01]  /*42b0*/  FADD.FTZ R119, R247, R119 ;  /* 0x00000077f7777221 */ /* 0x000fe20000010000 */
[----:B------:R-:W-:Y:S01]  /*42c0*/  MOV R249, 0x1f ;  /* 0x0000001f00f97802 */ /* 0x000fe20000000f00 */
[----:B-1----:R-:W-:Y:S01]  /*42d0*/  FADD.FTZ R0, R0, R118 ;  /* 0x0000007600007221 */ /* 0x002fe20000010000 */
[----:B------:R-:W-:Y:S01]  /*42e0*/  HFMA2.MMA R118, -RZ, RZ, 0, 2.384185791015625e-07 ;  /* 0x00000004ff767435 */ /* 0x000fe200000001ff */
[----:B------:R-:W-:Y:S02]  /*42f0*/  MOV R248, 0xffffffff ;  /* 0xffffffff00f87802 */ /* 0x000fe40000000f00 */
[----:B------:R-:W-:-:S02]  /*4300*/  MOV R117, R119 ;  /* 0x0000007700757202 */ /* 0x000fc40000000f00 */
[----:B------:R-:W-:Y:S02]  /*4310*/  MOV R116, 0x4330 ;  /* 0x0000433000747802 */ /* 0x000fe40000000f00 */
[----:B------:R-:W-:Y:S05]  /*4320*/  CALL.REL.NOINC `($__internal_81_$__cuda_sm70_shflsync_down_p) ;  /* 0x0000027000007944 */ /* 0x000fea0003c00000 */
[----:B-1----:R-:W-:Y:S01]  /*4330*/  MOV R247, R118 ;  /* 0x0000007600f77202 */ /* 0x002fe20000000f00 */
[----:B------:R-:W-:Y:S01]  /*4340*/  HFMA2.MMA R118, -RZ, RZ, 0, 2.384185791015625e-07 ;  /* 0x00000004ff767435 */ /* 0x000fe200000001ff */
[----:B------:R-:W-:Y:S02]  /*4350*/  MOV R117, R0 ;  /* 0x0000000000757202 */ /* 0x000fe40000000f00 */
[----:B------:R-:W-:Y:S02]  /*4360*/  MOV R249, 0x1f ;  /* 0x0000001f00f97802 */ /* 0x000fe40000000f00 */
[----:B------:R-:W-:Y:S02]  /*4370*/  MOV R248, 0xffffffff ;  /* 0xffffffff00f87802 */ /* 0x000fe40000000f00 */
[----:B------:R-:W-:Y:S02]  /*4380*/  MOV R116, 0x43a0 ;  /* 0x000043a000747802 */ /* 0x000fe40000000f00 */
[----:B------:R-:W-:Y:S05]  /*4390*/  CALL.REL.NOINC `($__internal_81_$__cuda_sm70_shflsync_down_p) ;  /* 0x0000020000007944 */ /* 0x000fea0003c00000 */
[----:B------:R-:W-:Y:S01]  /*43a0*/  FADD.FTZ R119, R247, R119 ;  /* 0x00000077f7777221 */ /* 0x000fe20000010000 */
[----:B------:R-:W-:Y:S01]  /*43b0*/  MOV R249, 0x1f ;  /* 0x0000001f00f97802 */ /* 0x000fe20000000f00 */
[----:B-1----:R-:W-:Y:S01]  /*43c0*/  FADD.FTZ R0, R0, R118 ;  /* 0x0000007600007221 */ /* 0x002fe20000010000 */
[----:B------:R-:W-:Y:S01]  /*43d0*/  HFMA2.MMA R118, -RZ, RZ, 0, 1.1920928955078125e-07 ;  /* 0x00000002ff767435 */ /* 0x000fe200000001ff */
[----:B------:R-:W-:-:S02]  /*43e0*/  MOV R248, 0xffffffff ;  /* 0xffffffff00f87802 */ /* 0x000fc40000000f00 */
[----:B------:R-:W-:Y:S02]  /*43f0*/  MOV R117, R119 ;  /* 0x0000007700757202 */ /* 0x000fe40000000f00 */
[----:B------:R-:W-:Y:S02]  /*4400*/  MOV R116, 0x4420 ;  /* 0x0000442000747802 */ /* 0x000fe40000000f00 */
[----:B------:R-:W-:Y:S05]  /*4410*/  CALL.REL.NOINC `($__internal_81_$__cuda_sm70_shflsync_down_p) ;  /* 0x0000018000007944 */ /* 0x000fea0003c00000 */
[----:B-1----:R-:W-:Y:S01]  /*4420*/  MOV R247, R118 ;  /* 0x0000007600f77202 */ /* 0x002fe20000000f00 */
[----:B------:R-:W-:Y:S01]  /*4430*/  HFMA2.MMA R118, -RZ, RZ, 0, 1.1920928955078125e-07 ;  /* 0x00000002ff767435 */ /* 0x000fe200000001ff */
[----:B------:R-:W-:Y:S02]  /*4440*/  MOV R117, R0 ;  /* 0x0000000000757202 */ /* 0x000fe40000000f00 */
[----:B------:R-:W-:Y:S02]  /*4450*/  MOV R249, 0x1f ;  /* 0x0000001f00f97802 */ /* 0x000fe40000000f00 */
[----:B------:R-:W-:Y:S02]  /*4460*/  MOV R248, 0xffffffff ;  /* 0xffffffff00f87802 */ /* 0x000fe40000000f00 */
[----:B------:R-:W-:-:S02]  /*4470*/  MOV R116, 0x4490 ;  /* 0x0000449000747802 */ /* 0x000fc40000000f00 */
[----:B------:R-:W-:Y:S05]  /*4480*/  CALL.REL.NOINC `($__internal_81_$__cuda_sm70_shflsync_down_p) ;  /* 0x0000011000007944 */ /* 0x000fea0003c00000 */
[----:B------:R-:W-:Y:S01]  /*4490*/  FADD.FTZ R119, R247, R119 ;  /* 0x00000077f7777221 */ /* 0x000fe20000010000 */
[----:B------:R-:W-:Y:S01]  /*44a0*/  MOV R249, 0x1f ;  /* 0x0000001f00f97802 */ /* 0x000fe20000000f00 */
[----:B-1----:R-:W-:Y:S01]  /*44b0*/  FADD.FTZ R0, R0, R118 ;  /* 0x0000007600007221 */ /* 0x002fe20000010000 */
[----:B------:R-:W-:Y:S01]  /*44c0*/  HFMA2.MMA R118, -RZ, RZ, 0, 5.9604644775390625e-08 ;  /* 0x00000001ff767435 */ /* 0x000fe200000001ff */
[----:B------:R-:W-:-:S02]  /*44d0*/  MOV R248, 0xffffffff ;  /* 0xffffffff00f87802 */ /* 0x000fc40000000f00 */
[----:B------:R-:W-:Y:S02]  /*44e0*/  MOV R117, R119 ;  /* 0x0000007700757202 */ /* 0x000fe40000000f00 */
[----:B------:R-:W-:Y:S02]  /*44f0*/  MOV R116, 0x4510 ;  /* 0x0000451000747802 */ /* 0x000fe40000000f00 */
[----:B------:R-:W-:Y:S05]  /*4500*/  CALL.REL.NOINC `($__internal_81_$__cuda_sm70_shflsync_down_p) ;  /* 0x0000009000007944 */ /* 0x000fea0003c00000 */
[----:B-1----:R-:W-:Y:S01]  /*4510*/  MOV R247, R118 ;  /* 0x0000007600f77202 */ /* 0x002fe20000000f00 */
[----:B------:R-:W-:Y:S01]  /*4520*/  HFMA2.MMA R118, -RZ, RZ, 0, 5.9604644775390625e-08 ;  /* 0x00000001ff767435 */ /* 0x000fe200000001ff */
[----:B------:R-:W-:Y:S02]  /*4530*/  MOV R117, R0 ;  /* 0x0000000000757202 */ /* 0x000fe40000000f00 */
[----:B------:R-:W-:Y:S02]  /*4540*/  MOV R249, 0x1f ;  /* 0x0000001f00f97802 */ /* 0x000fe40000000f00 */
[----:B------:R-:W-:Y:S02]  /*4550*/  MOV R248, 0xffffffff ;  /* 0xffffffff00f87802 */ /* 0x000fe40000000f00 */
[----:B------:R-:W-:-:S02]  /*4560*/  MOV R116, 0x4580 ;  /* 0x0000458000747802 */ /* 0x000fc40000000f00 */
[----:B------:R-:W-:Y:S05]  /*4570*/  CALL.REL.NOINC `($__internal_81_$__cuda_sm70_shflsync_down_p) ;  /* 0x0000002000007944 */ /* 0x000fea0003c00000 */
[----:B-1----:R-:W-:Y:S01]  /*4580*/  MOV R117, R118 ;  /* 0x0000007600757202 */ /* 0x002fe20000000f00 */
[----:B------:R-:W-:Y:S05]  /*4590*/  BRA `(.L_x_6080) ;  /* 0xffffdf4000007947 */ /* 0x000fea000383ffff */
        .weak           $__internal_81_$__cuda_sm70_shflsync_down_p
        .type           $__internal_81_$__cuda_sm70_shflsync_down_p,@function
        .size           $__internal_81_$__cuda_sm70_shflsync_down_p,(.L_x_14299 - $__internal_81_$__cuda_sm70_shflsync_down_p)
$__internal_81_$__cuda_sm70_shflsync_down_p:
[----:B------:R-:W-:Y:S04]  /*45a0*/  WARPSYNC R248 ;  /* 0x000000f800007348 */ /* 0x000fe80003800000 */
[----:B------:R0:W1:Y:S02]  /*45b0*/  SHFL.DOWN PT, R118, R117, R118, R249 ;  /* 0x0800007675767389 */ /* 0x00006400000e00f9 */
[----:B0-----:R-:W-:-:S06]  /*45c0*/  HFMA2.MMA R117, -RZ, RZ, 0, 0 ;  /* 0x00000000ff757435 */ /* 0x001fcc00000001ff */
[----:B------:R-:W-:Y:S05]  /*45d0*/  RET.REL.NODEC R116 `(_ZN10layer_norm13ln_bwd_kernelINS_13Kernel_traitsIf13__nv_bfloat16fS2_fjLj5120ELj1ELj1ELj4ELj16ENS_18Kernel_traits_baseILj5120EfS2_fS2_fjLj128EEEEELb0ELb0ELb0ELb1EEEvNS_9BwdParamsE) ;  /* 0xffffba2074007950 */ /* 0x000fea0003c3ffff */
.L_x_6081:
        /* <DEDUP_REMOVED lines=10> */
.L_x_14299:


//--------------------- .text._ZN10layer_norm13ln_bwd_kernelINS_13Kernel_traitsIf13__nv_bfloat16fS2_fjLj5120ELj1ELj1ELj4ELj16ENS_18Kernel_traits_baseILj5120EfS2_fS2_fjLj128EEEEELb0ELb0ELb1ELb0EEEvNS_9BwdParamsE --------------------------
	.section	.text._ZN10layer_norm13ln_bwd_kernelINS_13Kernel_traitsIf13__nv_bfloat16fS2_fjLj5120ELj1ELj1ELj4ELj16ENS_18Kernel_traits_baseILj5120EfS2_fS2_fjLj128EEEEELb0ELb0ELb1ELb0EEEvNS_9BwdParamsE,"ax",@progbits
	.sectioninfo	@"SHI_REGISTERS=255"
	.align	128
        .global         _ZN10layer_norm13ln_bwd_kernelINS_13Kernel_traitsIf13__nv_bfloat16fS2_fjLj5120ELj1ELj1ELj4ELj16ENS_18Kernel_traits_baseILj5120EfS2_fS2_fjLj128EEEEELb0ELb0ELb1ELb0EEEvNS_9BwdParamsE
        .type           _ZN10layer_norm13ln_bwd_kernelINS_13Kernel_traitsIf13__nv_bfloat16fS2_fjLj5120ELj1ELj1ELj4ELj16ENS_18Kernel_traits_baseILj5120EfS2_fS2_fjLj128EEEEELb0ELb0ELb1ELb0EEEvNS_9BwdParamsE,@function
        .size           _ZN10layer_norm13ln_bwd_kernelINS_13Kernel_traitsIf13__nv_bfloat16fS2_fjLj5120ELj1ELj1ELj4ELj16ENS_18Kernel_traits_baseILj5120EfS2_fS2_fjLj128EEEEELb0ELb0ELb1ELb0EEEvNS_9BwdParamsE,(.L_x_14300 - _ZN10layer_norm13ln_bwd_kernelINS_13Kernel_traitsIf13__nv_bfloat16fS2_fjLj5120ELj1ELj1ELj4ELj16ENS_18Kernel_traits_baseILj5120EfS2_fS2_fjLj128EEEEELb0ELb0ELb1ELb0EEEvNS_9BwdParamsE)
        .other          _ZN10layer_norm13ln_bwd_kernelINS_13Kernel_traitsIf13__nv_bfloat16fS2_fjLj5120ELj1ELj1ELj4ELj16ENS_18Kernel_traits_baseILj5120EfS2_fS2_fjLj128EEEEELb0ELb0ELb1ELb0EEEvNS_9BwdParamsE,@"STO_CUDA_ENTRY STV_DEFAULT"
_ZN10layer_norm13ln_bwd_kernelINS_13Kernel_traitsIf13__nv_bfloat16fS2_fjLj5120ELj1ELj1ELj4ELj16ENS_18Kernel_traits_baseILj5120EfS2_fS2_fjLj128EEEEELb0ELb0ELb1ELb0EEEvNS_9BwdParamsE:
.text._ZN10layer_norm13ln_bwd_kernelINS_13Kernel_traitsIf13__nv_bfloat16fS2_fjLj5120ELj1ELj1ELj4ELj16ENS_18Kernel_traits_baseILj5120EfS2_fS2_fjLj128EEEEELb0ELb0ELb1ELb0EEEvNS_9BwdParamsE:
[----:B------:R-:W-:-:S04]  /*0000*/  MOV R1, c[0x0][0x28] ;  /* 0x00000a0000017a02 */ /* 0x000fc80000000f00 */
[----:B------:R-:W-:-:S05]  /*0010*/  IADD3 R1, R1, -0x70, RZ ;  /* 0xffffff9001017810 */ /* 0x000fca0007ffe0ff */
[----:B------:R0:W2:Y:S04]  /*0020*/  LDL.64 R24, [R1+0x58] ;  /* 0x0000580001187983 */ /* 0x0000a80000100a00 */
[----:B------:R0:W2:Y:S04]  /*0030*/  LDL.64 R26, [R1+0x60] ;  /* 0x00006000011a7983 */ /* 0x0000a80000100a00 */
[----:B------:R0:W3:Y:S04]  /*0040*/  LDL.64 R20, [R1+0x48] ;  /* 0x0000480001147983 */ /* 0x0000e80000100a00 */
[----:B------:R0:W3:Y:S04]  /*0050*/  LDL.64 R22, [R1+0x50] ;  /* 0x0000500001167983 */ /* 0x0000e80000100a00 */
[----:B------:R0:W4:Y:S04]  /*0060*/  LDL.64 R16, [R1+0x38] ;  /* 0x0000380001107983 */ /* 0x0001280000100a00 */
[----:B------:R0:W4:Y:S01]  /*0070*/  LDL.64 R18, [R1+0x40] ;  /* 0x0000400001127983 */ /* 0x0001220000100a00 */
        /* <DEDUP_REMOVED lines=23> */
[----:B------:R0:W5:Y:S01]  /*01f0*/  @P0 LDG.E.128 R28, [R6.64+0x10] ;  /* 0x00001004061c0981 */ /* 0x000162000c1e1d00 */
[C---:B------:R-:W-:Y:S01]  /*0200*/  @P1 IMAD.WIDE.U32 R8, R4.reuse, R9, c[0x0][0x1b0] ;  /* 0x00006c0004081625 */ /* 0x040fe200078e0009 */
[----:B------:R-:W-:-:S04]  /*0210*/  @P1 IADD3 R4, R4, 0x80, RZ ;  /* 0x0000008004041810 */ /* 0x000fc80007ffe0ff */
[----:B------:R0:W5:Y:S01]  /*0220*/  @P1 LDG.E.128 R32, [R8.64] ;  /* 0x0000000408201981 */ /* 0x000162000c1e1d00 */
[C---:B------:R-:W-:Y:S01]  /*0230*/  @P2 IMAD.WIDE.U32 R10, R4.reuse, R11, c[0x0][0x1b0] ;  /* 0x00006c00040a2625 */ /* 0x040fe200078e000b */
[----:B------:R-:W-:Y:S02]  /*0240*/  @P2 IADD3 R4, R4, 0x80, RZ ;  /* 0x0000008004042810 */ /* 0x000fe40007ffe0ff */
[----:B------:R0:W5:Y:S04]  /*0250*/  @P1 LDG.E.128 R36, [R8.64+0x10] ;  /* 0x0000100408241981 */ /* 0x000168000c1e1d00 */
[----:B------:R0:W5:Y:S04]  /*0260*/  @P2 LDG.E.128 R40, [R10.64] ;  /* 0x000000040a282981 */ /* 0x000168000c1e1d00 */
[----:B------:R0:W5:Y:S04]  /*0270*/  @P2 LDG.E.128 R44, [R10.64+0x10] ;  /* 0x000010040a2c2981 */ /* 0x000168000c1e1d00 */
[----:B--2---:R1:W2:Y:S04]  /*0280*/  @P4 LDG.E.128 R24, [R2.64] ;  /* 0x0000000402184981 */ /* 0x0042a8000c1e1d00 */
[----:B---3--:R1:W3:Y:S04]  /*0290*/  @P4 LDG.E.128 R20, [R2.64+0x10] ;  /* 0x0000100402144981 */ /* 0x0082e8000c1e1d00 */
[----:B----4-:R-:W4:Y:S01]  /*02a0*/  @P0 LDG.E.128 R16, [R6.64] ;  /* 0x0000000406100981 */ /* 0x010f22000c1e1d00 */
[----:B------:R-:W-:Y:S01]  /*02b0*/  @P3 IMAD.WIDE.U32 R4, R4, R5, c[0x0][0x1b0] ;  /* 0x00006c0004043625 */ /* 0x000fe200078e0005 */
[----:B-1----:R-:W-:-:S04]  /*02c0*/  LEA.HI R2, R12, UR6, RZ, 0x19 ;  /* 0x000000060c027c11 */ /* 0x002fc8000f8fc8ff */
[----:B------:R0:W5:Y:S04]  /*02d0*/  @P3 LDG.E.128 R48, [R4.64] ;  /* 0x0000000404303981 */ /* 0x000168000c1e1d00 */
        /* <DEDUP_REMOVED lines=45> */
[----:B------:R0:W-:Y:S04]  /*05b0*/  @P4 STL.64 [R1+0x50], R22 ;  /* 0x0000501601004387 */ /* 0x0001e80000100a00 */
[----:B----4-:R0:W-:Y:S04]  /*05c0*/  @P0 STL.64 [R1+0x38], R16 ;  /* 0x0000381001000387 */ /* 0x0101e80000100a00 */
[----:B------:R0:W-:Y:S01]  /*05d0*/  @P0 STL.64 [R1+0x40], R18 ;  /* 0x0000401201000387 */ /* 0x0001e20000100a00 */
[----:B------:R-:W-:Y:S05]  /*05e0*/  @P3 BRA `(.L_x_6082) ;  /* 0x000051f000003947 */ /* 0x000fea0003800000 */
[----:B------:R-:W-:Y:S01]  /*05f0*/  HFMA2.MMA R3, -RZ, RZ, 0, 5.9604644775390625e-08 ;  /* 0x00000001ff037435 */ /* 0x000fe200000001ff */
[----:B------:R-:W-:-:S06]  /*0600*/  IMAD.MOV.U32 R57, RZ, RZ, RZ ;  /* 0x000000ffff397224 */ /* 0x000fcc00078e00ff */
[----:B------:R1:W-:Y:S04]  /*0610*/  STL.S16 [R1+0x30], R3 ;  /* 0x0000300301007387 */ /* 0x0003e80000100600 */
.L_x_6198:
[----:B------:R-:W-:-:S05]  /*0620*/  MOV R181, 0x4 ;  /* 0x0000000400b57802 */ /* 0x000fca0000000f00 */
[----:B0-----:R-:W-:-:S05]  /*0630*/  IMAD.WIDE R4, R2, R181, c[0x0][0x1d8] ;  /* 0x0000760002047625 */ /* 0x001fca00078e02b5 */
[----:B------:R0:W2:Y:S02]  /*0640*/  LDG.E R180, [R4.64] ;  /* 0x0000000404b47981 */ /* 0x0000a4000c1e1900 */
[----:B0-----:R-:W-:-:S05]  /*0650*/  IMAD.WIDE R4, R2, R181, c[0x0][0x1a8] ;  /* 0x00006a0002047625 */ /* 0x001fca00078e02b5 */
[----:B-1---5:R0:W5:Y:S02]  /*0660*/  LDG.E R3, [R4.64] ;  /* 0x0000000404037981 */ /* 0x022164000c1e1900 */
[----:B0-----:R-:W-:-:S05]  /*0670*/  IMAD.WIDE R4, R2, R181, c[0x0][0x1d0] ;  /* 0x0000740002047625 */ /* 0x001fca00078e02b5 */
[----:B------:R0:W3:Y:S01]  /*0680*/  LDG.E R183, [R4.64] ;  /* 0x0000000404b77981 */ /* 0x0000e2000c1e1900 */
[----:B------:R-:W-:Y:S03]  /*0690*/  BSSY B0, `(.L_x_6083) ;  /* 0x00001f6000007945 */ /* 0x000fe60003800000 */
[----:B------:R-:W1:Y:S01]  /*06a0*/  S2R R182, SR_TID.X ;  /* 0x0000000000b67919 */ /* 0x000e620000002100 */
[----:B0-----:R-:W-:-:S05]  /*06b0*/  IMAD R4, R2, c[0x0][0x168], RZ ;  /* 0x00005a0002047a24 */ /* 0x001fca00078e02ff */
[----:B------:R-:W-:-:S04]  /*06c0*/  SHF.R.S32.HI R5, RZ, 0x1f, R4 ;  /* 0x0000001fff057819 */ /* 0x000fc80000011404 */
[----:B------:R-:W-:Y:S02]  /*06d0*/  LEA.HI R4, R5, R4, RZ, 0x3 ;  /* 0x0000000405047211 */ /* 0x000fe400078f18ff */
[----:B-1----:R-:W-:Y:S02]  /*06e0*/  LOP3.LUT R213, R182, 0x7f, RZ, 0xc0, !PT ;  /* 0x0000007fb6d57812 */ /* 0x002fe400078ec0ff */
[----:B------:R-:W-:Y:S02]  /*06f0*/  MOV R182, 0x20 ;  /* 0x0000002000b67802 */ /* 0x000fe40000000f00 */
[----:B------:R-:W-:-:S05]  /*0700*/  LEA.HI.SX32 R4, R4, R213, 0x1d ;  /* 0x000000d504047211 */ /* 0x000fca00078feaff */
[----:B------:R-:W-:Y:S01]  /*0710*/  IMAD.WIDE.U32 R210, R4, R182, c[0x0][0x218] ;  /* 0x0000860004d27625 */ /* 0x000fe200078e00b6 */
[----:B--2---:R-:W-:Y:S01]  /*0720*/  ISETP.GT.AND P3, PT, R180, RZ, PT ;  /* 0x000000ffb400720c */ /* 0x004fe20003f64270 */
[----:B---3--:R0:W-:-:S12]  /*0730*/  STL [R1+0x2c], R183 ;  /* 0x00002cb701007387 */ /* 0x0081d80000100800 */
[----:B------:R-:W-:Y:S05]  /*0740*/  @P3 BRA `(.L_x_6084) ;  /* 0x0000032000003947 */ /* 0x000fea0003800000 */
[----:B------:R-:W-:Y:S01]  /*0750*/  LOP3.LUT P4, RZ, R0, 0xffffff80, RZ, 0xc0, !PT ;  /* 0xffffff8000ff7812 */ /* 0x000fe2000788c0ff */
[----:B------:R-:W-:Y:S01]  /*0760*/  BSSY B1, `(.L_x_6085) ;  /* 0x0000009000017945 */ /* 0x000fe20003800000 */
[----:B------:R-:W-:-:S11]  /*0770*/  MOV R5, R4 ;  /* 0x0000000400057202 */ /* 0x000fd60000000f00 */
[----:B------:R-:W-:Y:S05]  /*0780*/  @!P4 BRA `(.L_x_6086) ;  /* 0x000000600000c947 */ /* 0x000fea0003800000 */
[----:B------:R-:W-:-:S04]  /*0790*/  ISETP.NE.U32.AND P4, PT, RZ, c[0x0][0x218], PT ;  /* 0x00008600ff007a0c */ /* 0x000fc80003f85070 */
[----:B------:R-:W-:-:S13]  /*07a0*/  ISETP.NE.AND.EX P4, PT, RZ, c[0x0][0x21c], PT, P4 ;  /* 0x00008700ff007a0c */ /* 0x000fda0003f85340 */
[----:B------:R-:W-:Y:S05]  /*07b0*/  @!P4 BRA `(.L_x_6087) ;  /* 0x000000200000c947 */ /* 0x000fea0003800000 */
[----:B------:R1:W5:Y:S04]  /*07c0*/  LDG.E.128 R132, [R210.64] ;  /* 0x00000004d2847981 */ /* 0x000368000c1e1d00 */
[----:B------:R1:W5:Y:S02]  /*07d0*/  LDG.E.128 R136, [R210.64+0x10] ;  /* 0x00001004d2887981 */ /* 0x000364000c1e1d00 */
.L_x_6087:
[----:B------:R-:W-:Y:S02]  /*07e0*/  IADD3 R5, R4, 0x80, RZ ;  /* 0x0000008004057810 */ /* 0x000fe40007ffe0ff */
.L_x_6086:
[----:B------:R-:W-:Y:S05]  /*07f0*/  BSYNC B1 ;  /* 0x0000000000017941 */ /* 0x000fea0003800000 */
.L_x_6085:
        /* <DEDUP_REMOVED lines=8> */
.L_x_6090:
[----:B------:R-:W-:Y:S02]  /*0880*/  IADD3 R5, R5, 0x80, RZ ;  /* 0x0000008005057810 */ /* 0x000fe40007ffe0ff */
.L_x_6089:
[----:B------:R-:W-:Y:S05]  /*0890*/  BSYNC B1 ;  /* 0x0000000000017941 */ /* 0x000fea0003800000 */
.L_x_6088:
        /* <DEDUP_REMOVED lines=8> */
.L_x_6093:
[----:B------:R-:W-:Y:S02]  /*0920*/  IADD3 R5, R5, 0x80, RZ ;  /* 0x0000008005057810 */ /* 0x000fe40007ffe0ff */
.L_x_6092:
[----:B------:R-:W-:Y:S05]  /*0930*/  BSYNC B1 ;  /* 0x0000000000017941 */ /* 0x000fea0003800000 */
.L_x_6091:
        /* <DEDUP_REMOVED lines=8> */
.L_x_6096:
[----:B------:R-:W-:Y:S02]  /*09c0*/  IADD3 R5, R5, 0x80, RZ ;  /* 0x0000008005057810 */ /* 0x000fe40007ffe0ff */
.L_x_6095:
[----:B------:R-:W-:Y:S05]  /*09d0*/  BSYNC B1 ;  /* 0x0000000000017941 */ /* 0x000fea0003800000 */
.L_x_6094:
        /* <DEDUP_REMOVED lines=9> */
.L_x_6084:
[----:B------:R-:W-:Y:S01]  /*0a70*/  IADD3 R5, R180, -0x1, RZ ;  /* 0xffffffffb4057810 */ /* 0x000fe20007ffe0ff */
[----:B0-----:R-:W0:Y:S04]  /*0a80*/  LDC.U8 R183, c[0x0][0x1f0] ;  /* 0x00007c00ffb77b82 */ /* 0x001e280000000000 */
[----:B------:R-:W-:-:S05]  /*0a90*/  IMAD R5, R5, c[0x0][0x168], RZ ;  /* 0x00005a0005057a24 */ /* 0x000fca00078e02ff */
[----:B------:R-:W-:-:S04]  /*0aa0*/  SHF.R.S32.HI R180, RZ, 0x1f, R5 ;  /* 0x0000001fffb47819 */ /* 0x000fc80000011405 */
[----:B------:R-:W-:Y:S01]  /*0ab0*/  LEA.HI R5, R180, R5, RZ, 0x3 ;  /* 0x00000005b4057211 */ /* 0x000fe200078f18ff */
[----:B------:R-:W-:-:S03]  /*0ac0*/  IMAD.WIDE R180, R2, R181, c[0x0][0x1a0] ;  /* 0x0000680002b47625 */ /* 0x000fc600078e02b5 */
[----:B------:R-:W-:Y:S02]  /*0ad0*/  LEA.HI.SX32 R213, R5, R213, 0x1d ;  /* 0x000000d505d57211 */ /* 0x000fe400078feaff */
[----:B------:R-:W2:Y:S01]  /*0ae0*/  LDG.E R5, [R180.64] ;  /* 0x00000004b4057981 */ /* 0x000ea2000c1e1900 */
[----:B------:R-:W-:Y:S01]  /*0af0*/  LOP3.LUT P5, RZ, R0, 0xffffff80, RZ, 0xc0, !PT ;  /* 0xffffff8000ff7812 */ /* 0x000fe200078ac0ff */
[----:B------:R-:W-:Y:S01]  /*0b00*/  BSSY B1, `(.L_x_6098) ;  /* 0x0000063000017945 */ /* 0x000fe20003800000 */
[----:B------:R-:W-:Y:S01]  /*0b10*/  CS2R R214, SRZ ;  /* 0x0000000000d67805 */ /* 0x000fe2000001ff00 */
[----:B------:R-:W-:Y:S02]  /*0b20*/  MOV R212, R4 ;  /* 0x0000000400d47202 */ /* 0x000fe40000000f00 */
[----:B0-----:R-:W-:-:S04]  /*0b30*/  ISETP.NE.AND P4, PT, R183, RZ, PT ;  /* 0x000000ffb700720c */ /* 0x001fc80003f85270 */
[----:B--2---:R-:W-:-:S04]  /*0b40*/  FSEL R5, R5, RZ, !P4 ;  /* 0x000000ff05057208 */ /* 0x004fc80006000000 */
[----:B------:R-:W-:Y:S05]  /*0b50*/  @!P5 BRA `(.L_x_6099) ;  /* 0x000005d00000d947 */ /* 0x000fea0003800000 */
[----:B------:R-:W-:Y:S01]  /*0b60*/  HFMA2.MMA R184, -RZ, RZ, 0, 9.5367431640625e-07 ;  /* 0x00000010ffb87435 */ /* 0x000fe200000001ff */
[----:B------:R-:W-:Y:S01]  /*0b70*/  IMAD.WIDE.U32 R6, R4, R182, c[0x0][0x188] ;  /* 0x0000620004067625 */ /* 0x000fe200078e00b6 */
[----:B------:R0:W-:Y:S04]  /*0b80*/  STL [R1+0x68], R0 ;  /* 0x0000680001007387 */ /* 0x0001e80000100800 */
[----:B------:R-:W2:Y:S04]  /*0b90*/  LDG.E.128 R180, [R6.64] ;  /* 0x0000000406b47981 */ /* 0x000ea8000c1e1d00 */
[----:B------:R-:W-:Y:S01]  /*0ba0*/  IMAD.WIDE.U32 R184, R213, R184, c[0x0][0x208] ;  /* 0x00008200d5b87625 */ /* 0x000fe200078e00b8 */
[----:B------:R1:W3:Y:S05]  /*0bb0*/  LDG.E.128 R188, [R6.64+0x10] ;  /* 0x0000100406bc7981 */ /* 0x0002ea000c1e1d00 */
[----:B------:R-:W1:Y:S01]  /*0bc0*/  LDG.E.128 R184, [R184.64] ;  /* 0x00000004b8b87981 */ /* 0x000e62000c1e1d00 */
[----:B------:R-:W-:-:S04]  /*0bd0*/  ISETP.NE.U32.AND P4, PT, RZ, c[0x0][0x218], PT ;  /* 0x00008600ff007a0c */ /* 0x000fc80003f85070 */
[----:B------:R-:W-:-:S13]  /*0be0*/  ISETP.NE.AND.EX P4, PT, RZ, c[0x0][0x21c], PT, P4 ;  /* 0x00008700ff007a0c */ /* 0x000fda0003f85340 */
[----:B------:R2:W5:Y:S04]  /*0bf0*/  @P4 LDG.E.128 R132, [R210.64] ;  /* 0x00000004d2844981 */ /* 0x000568000c1e1d00 */
[----:B------:R2:W5:Y:S02]  /*0c00*/  @P4 LDG.E.128 R136, [R210.64+0x10] ;  /* 0x00001004d2884981 */ /* 0x000564000c1e1d00 */
[C---:B--2---:R-:W-:Y:S02]  /*0c10*/  FADD.FTZ R210, -R5.reuse, R181 ;  /* 0x000000b505d27221 */ /* 0x044fe40000010100 */
[C---:B------:R-:W-:Y:S02]  /*0c20*/  FADD.FTZ R183, -R5.reuse, R183 ;  /* 0x000000b705b77221 */ /* 0x040fe40000010100 */
[----:B------:R-:W-:Y:S01]  /*0c30*/  FADD.FTZ R211, -R5, R182 ;  /* 0x000000b605d37221 */ /* 0x000fe20000010100 */
[----:B-1----:R-:W-:-:S02]  /*0c40*/  PRMT R6, RZ, 0x5410, R184 ;  /* 0x00005410ff067816 */ /* 0x002fc400000000b8 */
[----:B------:R-:W-:Y:S01]  /*0c50*/  PRMT R181, RZ, 0x7610, R184 ;  /* 0x00007610ffb57816 */ /* 0x000fe200000000b8 */
[----:B---3--:R-:W-:Y:S02]  /*0c60*/  FADD.FTZ R184, -R5, R188 ;  /* 0x000000bc05b87221 */ /* 0x008fe40000010100 */
[C---:B-----5:R-:W-:Y:S01]  /*0c70*/  FMUL.FTZ R221, R3.reuse, R183 ;  /* 0x000000b703dd7220 */ /* 0x060fe20000410000 */
[----:B0-----:R-:W-:Y:S01]  /*0c80*/  PRMT R0, RZ, 0x5410, R187 ;  /* 0x00005410ff007816 */ /* 0x001fe200000000bb */
[C---:B------:R-:W-:Y:S01]  /*0c90*/  FMUL.FTZ R220, R3.reuse, R184 ;  /* 0x000000b803dc7220 */ /* 0x040fe20000410000 */
[----:B------:R-:W2:Y:S01]  /*0ca0*/  LDL R183, [R1+0x64] ;  /* 0x0000640001b77983 */ /* 0x000ea20000100800 */
[----:B------:R-:W-:-:S03]  /*0cb0*/  FMUL.FTZ R223, R3, R211 ;  /* 0x000000d303df7220 */ /* 0x000fc60000410000 */
[----:B------:R-:W3:Y:S01]  /*0cc0*/  LDL R184, [R1+0x58] ;  /* 0x0000580001b87983 */ /* 0x000ee20000100800 */
[----:B------:R-:W-:-:S03]  /*0cd0*/  PRMT R215, RZ, 0x7610, R187 ;  /* 0x00007610ffd77816 */ /* 0x000fc600000000bb */
[----:B------:R-:W4:Y:S01]  /*0ce0*/  LDL R211, [R1+0x5c] ;  /* 0x00005c0001d37983 */ /* 0x000f220000100800 */
[----:B------:R-:W-:-:S03]  /*0cf0*/  FADD.FTZ R187, -R5, R191 ;  /* 0x000000bf05bb7221 */ /* 0x000fc60000010100 */
[----:B------:R-:W4:Y:S01]  /*0d00*/  LDL R191, [R1+0x60] ;  /* 0x0000600001bf7983 */ /* 0x000f220000100800 */
[----:B------:R-:W-:Y:S01]  /*0d10*/  FMUL.FTZ R224, R3, R210 ;  /* 0x000000d203e07220 */ /* 0x000fe20000410000 */
[--C-:B------:R-:W-:Y:S02]  /*0d20*/  PRMT R214, RZ, 0x5410, R186.reuse ;  /* 0x00005410ffd67816 */ /* 0x100fe400000000ba */
[----:B------:R-:W4:Y:S01]  /*0d30*/  LDL R210, [R1+0x48] ;  /* 0x0000480001d27983 */ /* 0x000f220000100800 */
[----:B------:R-:W-:Y:S01]  /*0d40*/  PRMT R212, RZ, 0x7610, R186 ;  /* 0x00007610ffd47816 */ /* 0x000fe200000000ba */
[C---:B------:R-:W-:Y:S01]  /*0d50*/  FADD.FTZ R7, -R5.reuse, R180 ;  /* 0x000000b405077221 */ /* 0x040fe20000010100 */
[--C-:B------:R-:W-:Y:S01]  /*0d60*/  PRMT R182, RZ, 0x5410, R185.reuse ;  /* 0x00005410ffb67816 */ /* 0x100fe200000000b9 */
[C---:B------:R-:W-:Y:S01]  /*0d70*/  FADD.FTZ R186, -R5.reuse, R190 ;  /* 0x000000be05ba7221 */ /* 0x040fe20000010100 */
[----:B------:R-:W-:Y:S01]  /*0d80*/  PRMT R180, RZ, 0x7610, R185 ;  /* 0x00007610ffb47816 */ /* 0x000fe200000000b9 */
[----:B------:R-:W4:Y:S01]  /*0d90*/  LDL R190, [R1+0x4c] ;  /* 0x00004c0001be7983 */ /* 0x000f220000100800 */
[----:B------:R-:W-:-:S03]  /*0da0*/  FADD.FTZ R185, -R5, R189 ;  /* 0x000000bd05b97221 */ /* 0x000fc60000010100 */
[----:B------:R-:W4:Y:S04]  /*0db0*/  LDL R189, [R1+0x50] ;  /* 0x0000500001bd7983 */ /* 0x000f280000100800 */
[----:B------:R-:W4:Y:S01]  /*0dc0*/  LDL R188, [R1+0x54] ;  /* 0x0000540001bc7983 */ /* 0x000f220000100800 */
[----:B------:R-:W-:Y:S02]  /*0dd0*/  FMUL.FTZ R7, R3, R7 ;  /* 0x0000000703077220 */ /* 0x000fe40000410000 */
[----:B------:R-:W-:Y:S02]  /*0de0*/  FADD.FTZ R92, R92, R6 ;  /* 0x000000065c5c7221 */ /* 0x000fe40000010000 */
[----:B------:R-:W-:Y:S02]  /*0df0*/  FFMA.FTZ R56, R7, R6, R56 ;  /* 0x0000000607387223 */ /* 0x000fe40000010038 */
        /* <DEDUP_REMOVED lines=18> */
[----:B--2---:R-:W-:Y:S02]  /*0f20*/  FMUL.FTZ R185, R183, R180 ;  /* 0x000000b4b7b97220 */ /* 0x004fe40000410000 */
[----:B---3--:R-:W-:-:S02]  /*0f30*/  FMUL.FTZ R6, R184, R6 ;  /* 0x00000006b8067220 */ /* 0x008fc40000410000 */
[----:B----4-:R-:W-:Y:S02]  /*0f40*/  FMUL.FTZ R211, R211, R181 ;  /* 0x000000b5d3d37220 */ /* 0x010fe40000410000 */
[----:B------:R-:W-:Y:S02]  /*0f50*/  FADD.FTZ R180, RZ, R6 ;  /* 0x00000006ffb47221 */ /* 0x000fe40000010000 */
[----:B------:R-:W-:Y:S02]  /*0f60*/  FFMA.FTZ R181, R7, R6, RZ ;  /* 0x0000000607b57223 */ /* 0x000fe400000100ff */
[----:B------:R-:W-:Y:S02]  /*0f70*/  FMUL.FTZ R191, R191, R182 ;  /* 0x000000b6bfbf7220 */ /* 0x000fe40000410000 */
[----:B------:R-:W-:Y:S02]  /*0f80*/  FADD.FTZ R180, R180, R211 ;  /* 0x000000d3b4b47221 */ /* 0x000fe40000010000 */
[----:B------:R-:W-:-:S02]  /*0f90*/  FFMA.FTZ R181, R224, R211, R181 ;  /* 0x000000d3e0b57223 */ /* 0x000fc400000100b5 */
[----:B------:R-:W-:Y:S02]  /*0fa0*/  FADD.FTZ R180, R180, R191 ;  /* 0x000000bfb4b47221 */ /* 0x000fe40000010000 */
[----:B------:R-:W-:Y:S02]  /*0fb0*/  FFMA.FTZ R181, R223, R191, R181 ;  /* 0x000000bfdfb57223 */ /* 0x000fe400000100b5 */
[----:B------:R-:W-:Y:S02]  /*0fc0*/  FMUL.FTZ R183, R210, R214 ;  /* 0x000000d6d2b77220 */ /* 0x000fe40000410000 */
[----:B------:R-:W-:Y:S01]  /*0fd0*/  FADD.FTZ R180, R180, R185 ;  /* 0x000000b9b4b47221 */ /* 0x000fe20000010000 */
[----:B------:R-:W-:Y:S01]  /*0fe0*/  STL [R1+0x28], R211 ;  /* 0x000028d301007387 */ /* 0x000fe20000100800 */
[----:B------:R-:W-:Y:S02]  /*0ff0*/  FFMA.FTZ R182, R221, R185, R181 ;  /* 0x000000b9ddb67223 */ /* 0x000fe400000100b5 */
[----:B------:R-:W-:Y:S01]  /*1000*/  FMUL.FTZ R184, R190, R212 ;  /* 0x000000d4beb87220 */ /* 0x000fe20000410000 */
[----:B------:R-:W-:Y:S01]  /*1010*/  STL [R1+0x24], R191 ;  /* 0x000024bf01007387 */ /* 0x000fe20000100800 */
[----:B------:R-:W-:-:S02]  /*1020*/  FADD.FTZ R181, R180, R183 ;  /* 0x000000b7b4b57221 */ /* 0x000fc40000010000 */
[----:B------:R-:W-:Y:S01]  /*1030*/  FFMA.FTZ R180, R220, R183, R182 ;  /* 0x000000b7dcb47223 */ /* 0x000fe200000100b6 */
[----:B------:R-:W-:Y:S01]  /*1040*/  STL [R1+0x20], R185 ;  /* 0x000020b901007387 */ /* 0x000fe20000100800 */
[----:B------:R-:W-:-:S03]  /*1050*/  FMUL.FTZ R182, R188, R215 ;  /* 0x000000d7bcb67220 */ /* 0x000fc60000410000 */
[----:B------:R0:W-:Y:S04]  /*1060*/  STL [R1+0x1c], R183 ;  /* 0x00001cb701007387 */ /* 0x0001e80000100800 */
[----:B------:R1:W-:Y:S01]  /*1070*/  STL [R1+0x18], R184 ;  /* 0x000018b801007387 */ /* 0x0003e20000100800 */
[----:B0-----:R-:W-:-:S03]  /*1080*/  FMUL.FTZ R183, R189, R0 ;  /* 0x00000000bdb77220 */ /* 0x001fc60000410000 */
[----:B------:R1:W5:Y:S04]  /*1090*/  LDL.LU R0, [R1+0x68] ;  /* 0x0000680001007983 */ /* 0x0003680000300800 */
[----:B------:R1:W-:Y:S04]  /*10a0*/  STL [R1+0x14], R183 ;  /* 0x000014b701007387 */ /* 0x0003e80000100800 */
[----:B------:R1:W-:Y:S01]  /*10b0*/  STL [R1+0x10], R182 ;  /* 0x000010b601007387 */ /* 0x0003e20000100800 */
[----:B------:R-:W-:Y:S02]  /*10c0*/  FADD.FTZ R181, R181, R184 ;  /* 0x000000b8b5b57221 */ /* 0x000fe40000010000 */
[----:B------:R-:W-:-:S02]  /*10d0*/  FFMA.FTZ R180, R219, R184, R180 ;  /* 0x000000b8dbb47223 */ /* 0x000fc400000100b4 */
[----:B------:R-:W-:Y:S02]  /*10e0*/  FADD.FTZ R181, R181, R183 ;  /* 0x000000b7b5b57221 */ /* 0x000fe40000010000 */
[----:B------:R-:W-:Y:S01]  /*10f0*/  FFMA.FTZ R180, R218, R183, R180 ;  /* 0x000000b7dab47223 */ /* 0x000fe200000100b4 */
[----:B------:R-:W-:Y:S01]  /*1100*/  IADD3 R212, R4, 0x80, RZ ;  /* 0x0000008004d47810 */ /* 0x000fe20007ffe0ff */
[----:B------:R-:W-:Y:S02]  /*1110*/  FADD.FTZ R215, R181, R182 ;  /* 0x000000b6b5d77221 */ /* 0x000fe40000010000 */
[----:B------:R-:W-:Y:S02]  /*1120*/  FFMA.FTZ R214, R217, R182, R180 ;  /* 0x000000b6d9d67223 */ /* 0x000fe400000100b4 */
.L_x_6099:
[----:B-1----:R-:W-:Y:S05]  /*1130*/  BSYNC B1 ;  /* 0x0000000000017941 */ /* 0x002fea0003800000 */
.L_x_6098:
[----:B------:R-:W-:Y:S01]  /*1140*/  BSSY B1, `(.L_x_6100) ;  /* 0x0000058000017945 */ /* 0x000fe20003800000 */
[----:B------:R-:W-:Y:S05]  /*1150*/  @!P0 BRA `(.L_x_6101) ;  /* 0x0000056000008947 */ /* 0x000fea0003800000 */
[----:B------:R-:W-:Y:S01]  /*1160*/  MOV R188, 0x20 ;  /* 0x0000002000bc7802 */ /* 0x000fe20000000f00 */
[----:B------:R-:W-:Y:S01]  /*1170*/  HFMA2.MMA R180, -RZ, RZ, 0, 9.5367431640625e-07 ;  /* 0x00000010ffb47435 */ /* 0x000fe200000001ff */
[----:B------:R-:W2:Y:S03]  /*1180*/  LDL R252, [R1+0x38] ;  /* 0x0000380001fc7983 */ /* 0x000ea60000100800 */
[----:B------:R-:W-:Y:S01]  /*1190*/  IMAD.WIDE.U32 R184, R212, R188, c[0x0][0x188] ;  /* 0x00006200d4b87625 */ /* 0x000fe200078e00bc */
[----:B------:R-:W3:Y:S04]  /*11a0*/  LDL R251, [R1+0x3c] ;  /* 0x00003c0001fb7983 */ /* 0x000ee80000100800 */
[----:B------:R0:W4:Y:S01]  /*11b0*/  LDG.E.128 R8, [R184.64] ;  /* 0x00000004b8087981 */ /* 0x000122000c1e1d00 */
[----:B------:R-:W-:-:S03]  /*11c0*/  IMAD.WIDE.U32 R180, R213, R180, c[0x0][0x208] ;  /* 0x00008200d5b47625 */ /* 0x000fc600078e00b4 */
[----:B------:R-:W2:Y:S04]  /*11d0*/  LDL R250, [R1+0x40] ;  /* 0x0000400001fa7983 */ /* 0x000ea80000100800 */
[----:B------:R-:W2:Y:S04]  /*11e0*/  LDG.E.128 R180, [R180.64] ;  /* 0x00000004b4b47981 */ /* 0x000ea8000c1e1d00 */
[----:B0-----:R-:W2:Y:S01]  /*11f0*/  LDG.E.128 R184, [R184.64+0x10] ;  /* 0x00001004b8b87981 */ /* 0x001ea2000c1e1d00 */
[----:B------:R-:W-:-:S04]  /*1200*/  ISETP.NE.U32.AND P4, PT, RZ, c[0x0][0x218], PT ;  /* 0x00008600ff007a0c */ /* 0x000fc80003f85070 */
[----:B------:R-:W-:Y:S01]  /*1210*/  ISETP.NE.AND.EX P4, PT, RZ, c[0x0][0x21c], PT, P4 ;  /* 0x00008700ff007a0c */ /* 0x000fe20003f85340 */
[C---:B----4-:R-:W-:Y:S02]  /*1220*/  FADD.FTZ R12, -R5.reuse, R8 ;  /* 0x00000008050c7221 */ /* 0x050fe40000010100 */
[C---:B------:R-:W-:Y:S02]  /*1230*/  FADD.FTZ R8, -R5.reuse, R11 ;  /* 0x0000000b05087221 */ /* 0x040fe40000010100 */
[----:B--2---:R-:W-:Y:S02]  /*1240*/  FADD.FTZ R11, -R5, R184 ;  /* 0x000000b8050b7221 */ /* 0x004fe40000010100 */
[----:B------:R-:W2:Y:S06]  /*1250*/  LDL R184, [R1+0x44] ;  /* 0x0000440001b87983 */ /* 0x000eac0000100800 */
[----:B------:R-:W-:Y:S01]  /*1260*/  @P4 IMAD.WIDE.U32 R188, R212, R188, c[0x0][0x218] ;  /* 0x00008600d4bc4625 */ /* 0x000fe200078e00bc */
[----:B------:R-:W-:-:S03]  /*1270*/  PRMT R190, RZ, 0x5410, R181 ;  /* 0x00005410ffbe7816 */ /* 0x000fc600000000b5 */
[C---:B------:R-:W-:Y:S01]  /*1280*/  FADD.FTZ R9, -R5.reuse, R9 ;  /* 0x0000000905097221 */ /* 0x040fe20000010100 */
[----:B------:R0:W5:Y:S04]  /*1290*/  @P4 LDG.E.128 R140, [R188.64] ;  /* 0x00000004bc8c4981 */ /* 0x000168000c1e1d00 */
[----:B------:R0:W5:Y:S01]  /*12a0*/  @P4 LDG.E.128 R144, [R188.64+0x10] ;  /* 0x00001004bc904981 */ /* 0x000162000c1e1d00 */
[----:B------:R-:W-:Y:S02]  /*12b0*/  FADD.FTZ R10, -R5, R10 ;  /* 0x0000000a050a7221 */ /* 0x000fe40000010100 */
[C---:B-----5:R-:W-:Y:S01]  /*12c0*/  FMUL.FTZ R209, R3.reuse, R9 ;  /* 0x0000000903d17220 */ /* 0x060fe20000410000 */
[----:B------:R-:W-:Y:S01]  /*12d0*/  PRMT R210, RZ, 0x5410, R182 ;  /* 0x00005410ffd27816 */ /* 0x000fe200000000b6 */
[----:B------:R-:W-:Y:S01]  /*12e0*/  FMUL.FTZ R216, R3, R12 ;  /* 0x0000000c03d87220 */ /* 0x000fe20000410000 */
[----:B0-----:R-:W-:-:S02]  /*12f0*/  PRMT R188, RZ, 0x5410, R180 ;  /* 0x00005410ffbc7816 */ /* 0x001fc400000000b4 */
[----:B------:R-:W-:Y:S02]  /*1300*/  PRMT R180, RZ, 0x7610, R180 ;  /* 0x00007610ffb47816 */ /* 0x000fe400000000b4 */
[----:B------:R-:W-:Y:S01]  /*1310*/  PRMT R189, RZ, 0x7610, R181 ;  /* 0x00007610ffbd7816 */ /* 0x000fe200000000b5 */
[C---:B------:R-:W-:Y:S01]  /*1320*/  FADD.FTZ R181, -R5.reuse, R185 ;  /* 0x000000b905b57221 */ /* 0x040fe20000010100 */
[----:B------:R-:W-:Y:S01]  /*1330*/  PRMT R191, RZ, 0x7610, R182 ;  /* 0x00007610ffbf7816 */ /* 0x000fe200000000b6 */
[----:B------:R-:W-:Y:S02]  /*1340*/  FMUL.FTZ R252, R252, R188 ;  /* 0x000000bcfcfc7220 */ /* 0x000fe40000410000 */
[----:B------:R-:W-:Y:S02]  /*1350*/  FADD.FTZ R182, -R5, R186 ;  /* 0x000000ba05b67221 */ /* 0x000fe40000010100 */
[C---:B------:R-:W-:Y:S02]  /*1360*/  FMUL.FTZ R208, R3.reuse, R10 ;  /* 0x0000000a03d07220 */ /* 0x040fe40000410000 */
[----:B------:R-:W-:-:S02]  /*1370*/  FMUL.FTZ R10, R3, R181 ;  /* 0x000000b5030a7220 */ /* 0x000fc40000410000 */
[-C--:B------:R-:W-:Y:S02]  /*1380*/  FFMA.FTZ R65, R209, R180.reuse, R65 ;  /* 0x000000b4d1417223 */ /* 0x080fe40000010041 */
[----:B------:R-:W-:Y:S02]  /*1390*/  FADD.FTZ R101, R101, R180 ;  /* 0x000000b465657221 */ /* 0x000fe40000010000 */
[----:B---3--:R-:W-:Y:S02]  /*13a0*/  FMUL.FTZ R251, R251, R180 ;  /* 0x000000b4fbfb7220 */ /* 0x008fe40000410000 */
[----:B------:R-:W-:Y:S02]  /*13b0*/  FADD.FTZ R181, R215, R252 ;  /* 0x000000fcd7b57221 */ /* 0x000fe40000010000 */
[----:B------:R-:W-:Y:S02]  /*13c0*/  FFMA.FTZ R180, R216, R252, R214 ;  /* 0x000000fcd8b47223 */ /* 0x000fe400000100d6 */
[----:B------:R-:W-:-:S02]  /*13d0*/  FMUL.FTZ R9, R3, R11 ;  /* 0x0000000b03097220 */ /* 0x000fc40000410000 */
[----:B------:R-:W-:Y:S02]  /*13e0*/  FMUL.FTZ R11, R3, R182 ;  /* 0x000000b6030b7220 */ /* 0x000fe40000410000 */
[----:B------:R-:W-:Y:S01]  /*13f0*/  FMUL.FTZ R250, R250, R190 ;  /* 0x000000befafa7220 */ /* 0x000fe20000410000 */
[----:B------:R0:W-:Y:S01]  /*1400*/  STL [R1+0xc], R252 ;  /* 0x00000cfc01007387 */ /* 0x0001e20000100800 */
[----:B------:R-:W-:Y:S02]  /*1410*/  FADD.FTZ R181, R181, R251 ;  /* 0x000000fbb5b57221 */ /* 0x000fe40000010000 */
[----:B------:R-:W-:Y:S01]  /*1420*/  FFMA.FTZ R180, R209, R251, R180 ;  /* 0x000000fbd1b47223 */ /* 0x000fe200000100b4 */
[----:B------:R1:W-:Y:S01]  /*1430*/  STL [R1+0x8], R251 ;  /* 0x000008fb01007387 */ /* 0x0003e20000100800 */
[----:B------:R-:W-:Y:S02]  /*1440*/  FMUL.FTZ R8, R3, R8 ;  /* 0x0000000803087220 */ /* 0x000fe40000410000 */
[----:B------:R-:W-:Y:S01]  /*1450*/  FADD.FTZ R181, R181, R250 ;  /* 0x000000fab5b57221 */ /* 0x000fe20000010000 */
[----:B------:R3:W-:Y:S01]  /*1460*/  STL [R1+0x4], R250 ;  /* 0x000004fa01007387 */ /* 0x0007e20000100800 */
[----:B------:R-:W-:-:S02]  /*1470*/  FFMA.FTZ R180, R208, R250, R180 ;  /* 0x000000fad0b47223 */ /* 0x000fc400000100b4 */
[----:B0-----:R-:W-:Y:S01]  /*1480*/  FMUL.FTZ R252, R28, R210 ;  /* 0x000000d21cfc7220 */ /* 0x001fe20000410000 */
[--C-:B------:R-:W-:Y:S02]  /*1490*/  PRMT R211, RZ, 0x5410, R183.reuse ;  /* 0x00005410ffd37816 */ /* 0x100fe400000000b7 */
[----:B------:R-:W-:Y:S01]  /*14a0*/  PRMT R249, RZ, 0x7610, R183 ;  /* 0x00007610fff97816 */ /* 0x000fe200000000b7 */
[----:B------:R-:W-:Y:S02]  /*14b0*/  FADD.FTZ R183, -R5, R187 ;  /* 0x000000bb05b77221 */ /* 0x000fe40000010100 */
[----:B-1----:R-:W-:Y:S02]  /*14c0*/  FMUL.FTZ R251, R29, R191 ;  /* 0x000000bf1dfb7220 */ /* 0x002fe40000410000 */
[----:B------:R-:W-:Y:S02]  /*14d0*/  FMUL.FTZ R12, R3, R183 ;  /* 0x000000b7030c7220 */ /* 0x000fe40000410000 */
[----:B---3--:R-:W-:-:S02]  /*14e0*/  FMUL.FTZ R250, R30, R211 ;  /* 0x000000d31efa7220 */ /* 0x008fc40000410000 */
[----:B------:R-:W-:Y:S02]  /*14f0*/  FADD.FTZ R107, R107, R249 ;  /* 0x000000f96b6b7221 */ /* 0x000fe40000010000 */
[-C--:B------:R-:W-:Y:S02]  /*1500*/  FFMA.FTZ R71, R12, R249.reuse, R71 ;  /* 0x000000f90c477223 */ /* 0x080fe40000010047 */
[----:B------:R-:W-:Y:S01]  /*1510*/  FMUL.FTZ R249, R31, R249 ;  /* 0x000000f91ff97220 */ /* 0x000fe20000410000 */
[----:B------:R-:W-:Y:S01]  /*1520*/  IADD3 R213, R213, 0x80, RZ ;  /* 0x00000080d5d57810 */ /* 0x000fe20007ffe0ff */
[----:B------:R-:W-:Y:S01]  /*1530*/  FFMA.FTZ R64, R216, R188, R64 ;  /* 0x000000bcd8407223 */ /* 0x000fe20000010040 */
[----:B------:R-:W-:Y:S01]  /*1540*/  IADD3 R212, R212, 0x80, RZ ;  /* 0x00000080d4d47810 */ /* 0x000fe20007ffe0ff */
        /* <DEDUP_REMOVED lines=11> */
[----:B--2---:R-:W-:-:S05]  /*1600*/  FMUL.FTZ R182, R184, R189 ;  /* 0x000000bdb8b67220 */ /* 0x004fca0000410000 */
[----:B------:R0:W-:Y:S01]  /*1610*/  STL [R1], R182 ;  /* 0x000000b601007387 */ /* 0x0001e20000100800 */
        /* <DEDUP_REMOVED lines=10> */
.L_x_6101:
[----:B0-----:R-:W-:Y:S05]  /*16c0*/  BSYNC B1 ;  /* 0x0000000000017941 */ /* 0x001fea0003800000 */
.L_x_6100:
[----:B------:R-:W-:Y:S01]  /*16d0*/  BSSY B1, `(.L_x_6102) ;  /* 0x0000050000017945 */ /* 0x000fe20003800000 */
[----:B------:R-:W-:Y:S05]  /*16e0*/  @!P1 BRA `(.L_x_6103) ;  /* 0x000004e000009947 */ /* 0x000fea0003800000 */
[----:B------:R-:W-:Y:S01]  /*16f0*/  MOV R180, 0x10 ;  /* 0x0000001000b47802 */ /* 0x000fe20000000f00 */
[----:B------:R-:W-:-:S04]  /*1700*/  IMAD.MOV.U32 R188, RZ, RZ, 0x20 ;  /* 0x00000020ffbc7424 */ /* 0x000fc800078e00ff */
[----:B------:R-:W-:-:S04]  /*1710*/  IMAD.WIDE.U32 R180, R213, R180, c[0x0][0x208] ;  /* 0x00008200d5b47625 */ /* 0x000fc800078e00b4 */
[----:B------:R-:W-:Y:S02]  /*1720*/  IMAD.WIDE.U32 R14, R212, R188, c[0x0][0x188] ;  /* 0x00006200d40e7625 */ /* 0x000fe400078e00bc */
[----:B------:R-:W2:Y:S04]  /*1730*/  LDG.E.128 R180, [R180.64] ;  /* 0x00000004b4b47981 */ /* 0x000ea8000c1e1d00 */
[----:B------:R0:W3:Y:S04]  /*1740*/  LDG.E.128 R16, [R14.64] ;  /* 0x000000040e107981 */ /* 0x0000e8000c1e1d00 */
[----:B------:R0:W4:Y:S01]  /*1750*/  LDG.E.128 R184, [R14.64+0x10] ;  /* 0x000010040eb87981 */ /* 0x000122000c1e1d00 */
[----:B------:R-:W-:-:S04]  /*1760*/  ISETP.NE.U32.AND P4, PT, RZ, c[0x0][0x218], PT ;  /* 0x00008600ff007a0c */ /* 0x000fc80003f85070 */
[----:B------:R-:W-:-:S13]  /*1770*/  ISETP.NE.AND.EX P4, PT, RZ, c[0x0][0x21c], PT, P4 ;  /* 0x00008700ff007a0c */ /* 0x000fda0003f85340 */
[----:B0-----:R-:W-:-:S05]  /*1780*/  @P4 IMAD.WIDE.U32 R14, R212, R188, c[0x0][0x218] ;  /* 0x00008600d40e4625 */ /* 0x001fca00078e00bc */
[----:B------:R3:W5:Y:S04]  /*1790*/  @P4 LDG.E.128 R148, [R14.64] ;  /* 0x000000040e944981 */ /* 0x000768000c1e1d00 */
[----:B------:R3:W5:Y:S01]  /*17a0*/  @P4 LDG.E.128 R152, [R14.64+0x10] ;  /* 0x000010040e984981 */ /* 0x000762000c1e1d00 */
[----:B------:R-:W-:Y:S02]  /*17b0*/  IADD3 R213, R213, 0x80, RZ ;  /* 0x00000080d5d57810 */ /* 0x000fe40007ffe0ff */
[----:B------:R-:W-:Y:S02]  /*17c0*/  IADD3 R212, R212, 0x80, RZ ;  /* 0x00000080d4d47810 */ /* 0x000fe40007ffe0ff */
[----:B--2---:R-:W-:Y:S01]  /*17d0*/  PRMT R188, RZ, 0x5410, R180 ;  /* 0x00005410ffbc7816 */ /* 0x004fe200000000b4 */
[----:B---3--:R-:W-:-:S02]  /*17e0*/  FADD.FTZ R14, -R5, R17 ;  /* 0x00000011050e7221 */ /* 0x008fc40000010100 */
[----:B------:R-:W-:Y:S01]  /*17f0*/  FADD.FTZ R13, -R5, R16 ;  /* 0x00000010050d7221 */ /* 0x000fe20000010100 */
[----:B------:R-:W-:Y:S01]  /*1800*/  PRMT R180, RZ, 0x7610, R180 ;  /* 0x00007610ffb47816 */ /* 0x000fe200000000b4 */
[----:B-----5:R-:W-:Y:S01]  /*1810*/  FMUL.FTZ R14, R3, R14 ;  /* 0x0000000e030e7220 */ /* 0x020fe20000410000 */
[--C-:B------:R-:W-:Y:S02]  /*1820*/  PRMT R190, RZ, 0x5410, R181.reuse ;  /* 0x00005410ffbe7816 */ /* 0x100fe400000000b5 */
[----:B------:R-:W-:Y:S01]  /*1830*/  PRMT R189, RZ, 0x7610, R181 ;  /* 0x00007610ffbd7816 */ /* 0x000fe200000000b5 */
[----:B----4-:R-:W-:Y:S02]  /*1840*/  FADD.FTZ R181, -R5, R187 ;  /* 0x000000bb05b57221 */ /* 0x010fe40000010100 */
[----:B------:R-:W-:Y:S02]  /*1850*/  FMUL.FTZ R13, R3, R13 ;  /* 0x0000000d030d7220 */ /* 0x000fe40000410000 */
[----:B------:R-:W-:-:S02]  /*1860*/  FMUL.FTZ R248, R32, R188 ;  /* 0x000000bc20f87220 */ /* 0x000fc40000410000 */
[----:B------:R-:W-:Y:S02]  /*1870*/  FMUL.FTZ R192, R3, R181 ;  /* 0x000000b503c07220 */ /* 0x000fe40000410000 */
[-C--:B------:R-:W-:Y:S02]  /*1880*/  FFMA.FTZ R73, R14, R180.reuse, R73 ;  /* 0x000000b40e497223 */ /* 0x080fe40000010049 */
[----:B------:R-:W-:Y:S02]  /*1890*/  FADD.FTZ R109, R109, R180 ;  /* 0x000000b46d6d7221 */ /* 0x000fe40000010000 */
[----:B------:R-:W-:Y:S02]  /*18a0*/  FMUL.FTZ R247, R33, R180 ;  /* 0x000000b421f77220 */ /* 0x000fe40000410000 */
[----:B------:R-:W-:Y:S02]  /*18b0*/  FADD.FTZ R15, -R5, R18 ;  /* 0x00000012050f7221 */ /* 0x000fe40000010100 */
[----:B------:R-:W-:-:S02]  /*18c0*/  FADD.FTZ R181, R215, R248 ;  /* 0x000000f8d7b57221 */ /* 0x000fc40000010000 */
[----:B------:R-:W-:Y:S02]  /*18d0*/  FFMA.FTZ R180, R13, R248, R214 ;  /* 0x000000f80db47223 */ /* 0x000fe400000100d6 */
[----:B------:R-:W-:Y:S02]  /*18e0*/  FADD.FTZ R16, -R5, R19 ;  /* 0x0000001305107221 */ /* 0x000fe40000010100 */
[----:B------:R-:W-:Y:S02]  /*18f0*/  FMUL.FTZ R15, R3, R15 ;  /* 0x0000000f030f7220 */ /* 0x000fe40000410000 */
[----:B------:R-:W-:Y:S02]  /*1900*/  FMUL.FTZ R246, R34, R190 ;  /* 0x000000be22f67220 */ /* 0x000fe40000410000 */
[----:B------:R-:W-:Y:S02]  /*1910*/  FADD.FTZ R181, R181, R247 ;  /* 0x000000f7b5b57221 */ /* 0x000fe40000010000 */
[----:B------:R-:W-:Y:S01]  /*1920*/  FFMA.FTZ R180, R14, R247, R180 ;  /* 0x000000f70eb47223 */ /* 0x000fe200000100b4 */
[----:B------:R-:W-:Y:S01]  /*1930*/  PRMT R191, RZ, 0x5410, R182 ;  /* 0x00005410ffbf7816 */ /* 0x000fe200000000b6 */
[----:B------:R-:W-:-:S02]  /*1940*/  FADD.FTZ R17, -R5, R184 ;  /* 0x000000b805117221 */ /* 0x000fc40000010100 */
[----:B------:R-:W-:Y:S02]  /*1950*/  FMUL.FTZ R16, R3, R16 ;  /* 0x0000001003107220 */ /* 0x000fe40000410000 */
[----:B------:R-:W-:Y:S02]  /*1960*/  FMUL.FTZ R245, R35, R189 ;  /* 0x000000bd23f57220 */ /* 0x000fe40000410000 */
[----:B------:R-:W-:Y:S02]  /*1970*/  FADD.FTZ R181, R181, R246 ;  /* 0x000000f6b5b57221 */ /* 0x000fe40000010000 */
[----:B------:R-:W-:Y:S01]  /*1980*/  FFMA.FTZ R180, R15, R246, R180 ;  /* 0x000000f60fb47223 */ /* 0x000fe200000100b4 */
[----:B------:R-:W-:Y:S01]  /*1990*/  PRMT R182, RZ, 0x7610, R182 ;  /* 0x00007610ffb67816 */ /* 0x000fe200000000b6 */
[----:B------:R-:W-:Y:S02]  /*19a0*/  FADD.FTZ R18, -R5, R185 ;  /* 0x000000b905127221 */ /* 0x000fe40000010100 */
[----:B------:R-:W-:-:S02]  /*19b0*/  FMUL.FTZ R17, R3, R17 ;  /* 0x0000001103117220 */ /* 0x000fc40000410000 */
[----:B------:R-:W-:Y:S02]  /*19c0*/  FMUL.FTZ R244, R36, R191 ;  /* 0x000000bf24f47220 */ /* 0x000fe40000410000 */
[----:B------:R-:W-:Y:S02]  /*19d0*/  FADD.FTZ R181, R181, R245 ;  /* 0x000000f5b5b57221 */ /* 0x000fe40000010000 */
[----:B------:R-:W-:Y:S01]  /*19e0*/  FFMA.FTZ R180, R16, R245, R180 ;  /* 0x000000f510b47223 */ /* 0x000fe200000100b4 */
[----:B------:R-:W-:Y:S01]  /*19f0*/  PRMT R210, RZ, 0x5410, R183 ;  /* 0x00005410ffd27816 */ /* 0x000fe200000000b7 */
[----:B------:R-:W-:Y:S02]  /*1a00*/  FADD.FTZ R19, -R5, R186 ;  /* 0x000000ba05137221 */ /* 0x000fe40000010100 */
[----:B------:R-:W-:Y:S02]  /*1a10*/  FMUL.FTZ R18, R3, R18 ;  /* 0x0000001203127220 */ /* 0x000fe40000410000 */
[----:B------:R-:W-:-:S02]  /*1a20*/  FMUL.FTZ R243, R37, R182 ;  /* 0x000000b625f37220 */ /* 0x000fc40000410000 */
[----:B------:R-:W-:Y:S02]  /*1a30*/  FADD.FTZ R181, R181, R244 ;  /* 0x000000f4b5b57221 */ /* 0x000fe40000010000 */
[----:B------:R-:W-:Y:S01]  /*1a40*/  FFMA.FTZ R180, R17, R244, R180 ;  /* 0x000000f411b47223 */ /* 0x000fe200000100b4 */
[----:B------:R-:W-:Y:S01]  /*1a50*/  PRMT R183, RZ, 0x7610, R183 ;  /* 0x00007610ffb77816 */ /* 0x000fe200000000b7 */
[----:B------:R-:W-:Y:S02]  /*1a60*/  FMUL.FTZ R19, R3, R19 ;  /* 0x0000001303137220 */ /* 0x000fe40000410000 */
[----:B------:R-:W-:Y:S02]  /*1a70*/  FMUL.FTZ R242, R38, R210 ;  /* 0x000000d226f27220 */ /* 0x000fe40000410000 */
[----:B------:R-:W-:Y:S02]  /*1a80*/  FADD.FTZ R181, R181, R243 ;  /* 0x000000f3b5b57221 */ /* 0x000fe40000010000 */
[----:B------:R-:W-:-:S02]  /*1a90*/  FFMA.FTZ R180, R18, R243, R180 ;  /* 0x000000f312b47223 */ /* 0x000fc400000100b4 */
[----:B------:R-:W-:Y:S02]  /*1aa0*/  FMUL.FTZ R241, R39, R183 ;  /* 0x000000b727f17220 */ /* 0x000fe40000410000 */
[----:B------:R-:W-:Y:S02]  /*1ab0*/  FADD.FTZ R181, R181, R242 ;  /* 0x000000f2b5b57221 */ /* 0x000fe40000010000 */
[----:B------:R-:W-:Y:S02]  /*1ac0*/  FFMA.FTZ R180, R19, R242, R180 ;  /* 0x000000f213b47223 */ /* 0x000fe400000100b4 */
[----:B------:R-:W-:Y:S02]  /*1ad0*/  FFMA.FTZ R72, R13, R188, R72 ;  /* 0x000000bc0d487223 */ /* 0x000fe40000010048 */
        /* <DEDUP_REMOVED lines=15> */
.L_x_6103:
[----:B------:R-:W-:Y:S05]  /*1bd0*/  BSYNC B1 ;  /* 0x0000000000017941 */ /* 0x000fea0003800000 */
.L_x_6102:
[----:B------:R-:W-:Y:S01]  /*1be0*/  BSSY B1, `(.L_x_6104) ;  /* 0x0000052000017945 */ /* 0x000fe20003800000 */
[----:B------:R-:W-:Y:S05]  /*1bf0*/  @!P2 BRA `(.L_x_6105) ;  /* 0x000005000000a947 */ /* 0x000fea0003800000 */
[----:B------:R-:W-:Y:S01]  /*1c00*/  HFMA2.MMA R210, -RZ, RZ, 0, 1.9073486328125e-06 ;  /* 0x00000020ffd27435 */ /* 0x000fe200000001ff */
[----:B------:R-:W-:-:S05]  /*1c10*/  MOV R184, 0x10 ;  /* 0x0000001000b87802 */ /* 0x000fca0000000f00 */
[----:B------:R-:W-:-:S04]  /*1c20*/  IMAD.WIDE.U32 R184, R213, R184, c[0x0][0x208] ;  /* 0x00008200d5b87625 */ /* 0x000fc800078e00b8 */
[----:B------:R-:W-:Y:S02]  /*1c30*/  IMAD.WIDE.U32 R188, R212, R210, c[0x0][0x188] ;  /* 0x00006200d4bc7625 */ /* 0x000fe400078e00d2 */
[----:B------:R-:W2:Y:S04]  /*1c40*/  LDG.E.128 R184, [R184.64] ;  /* 0x00000004b8b87981 */ /* 0x000ea8000c1e1d00 */
[----:B------:R0:W3:Y:S04]  /*1c50*/  LDG.E.128 R180, [R188.64] ;  /* 0x00000004bcb47981 */ /* 0x0000e8000c1e1d00 */
[----:B0-----:R-:W4:Y:S01]  /*1c60*/  LDG.E.128 R188, [R188.64+0x10] ;  /* 0x00001004bcbc7981 */ /* 0x001f22000c1e1d00 */
[----:B------:R-:W-:-:S04]  /*1c70*/  ISETP.NE.U32.AND P4, PT, RZ, c[0x0][0x218], PT ;  /* 0x00008600ff007a0c */ /* 0x000fc80003f85070 */
[----:B------:R-:W-:-:S13]  /*1c80*/  ISETP.NE.AND.EX P4, PT, RZ, c[0x0][0x21c], PT, P4 ;  /* 0x00008700ff007a0c */ /* 0x000fda0003f85340 */
[----:B------:R-:W-:-:S05]  /*1c90*/  @P4 IMAD.WIDE.U32 R194, R212, R210, c[0x0][0x218] ;  /* 0x00008600d4c24625 */ /* 0x000fca00078e00d2 */
        /* <DEDUP_REMOVED lines=8> */
[C---:B0----5:R-:W-:Y:S02]  /*1d20*/  FMUL.FTZ R194, R3.reuse, R181 ;  /* 0x000000b503c27220 */ /* 0x061fe40000410000 */
[----:B------:R-:W-:Y:S02]  /*1d30*/  FMUL.FTZ R193, R3, R193 ;  /* 0x000000c103c17220 */ /* 0x000fe40000410000 */
[----:B------:R-:W-:Y:S01]  /*1d40*/  FMUL.FTZ R240, R40, R210 ;  /* 0x000000d228f07220 */ /* 0x000fe20000410000 */
[----:B------:R-:W-:Y:S01]  /*1d50*/  PRMT R233, RZ, 0x5410, R185 ;  /* 0x00005410ffe97816 */ /* 0x000fe200000000b9 */
[----:B------:R-:W-:Y:S02]  /*1d60*/  FFMA.FTZ R81, R194, R180, R81 ;  /* 0x000000b4c2517223 */ /* 0x000fe40000010051 */
[----:B------:R-:W-:-:S02]  /*1d70*/  FADD.FTZ R117, R117, R180 ;  /* 0x000000b475757221 */ /* 0x000fc40000010000 */
[----:B------:R-:W-:Y:S02]  /*1d80*/  FMUL.FTZ R239, R41, R180 ;  /* 0x000000b429ef7220 */ /* 0x000fe40000410000 */
[----:B------:R-:W-:Y:S02]  /*1d90*/  FADD.FTZ R182, -R5, R182 ;  /* 0x000000b605b67221 */ /* 0x000fe40000010100 */
[----:B------:R-:W-:Y:S02]  /*1da0*/  FADD.FTZ R181, R215, R240 ;  /* 0x000000f0d7b57221 */ /* 0x000fe40000010000 */
[----:B------:R-:W-:Y:S01]  /*1db0*/  FFMA.FTZ R180, R193, R240, R214 ;  /* 0x000000f0c1b47223 */ /* 0x000fe200000100d6 */
[----:B------:R-:W-:Y:S01]  /*1dc0*/  PRMT R211, RZ, 0x7610, R185 ;  /* 0x00007610ffd37816 */ /* 0x000fe200000000b9 */
[----:B------:R-:W-:Y:S01]  /*1dd0*/  FADD.FTZ R183, -R5, R183 ;  /* 0x000000b705b77221 */ /* 0x000fe20000010100 */
[----:B------:R-:W-:Y:S01]  /*1de0*/  PRMT R196, RZ, 0x5410, R187 ;  /* 0x00005410ffc47816 */ /* 0x000fe200000000bb */
[----:B------:R-:W-:-:S02]  /*1df0*/  FMUL.FTZ R195, R3, R182 ;  /* 0x000000b603c37220 */ /* 0x000fc40000410000 */
[----:B------:R-:W-:Y:S02]  /*1e00*/  FMUL.FTZ R238, R42, R233 ;  /* 0x000000e92aee7220 */ /* 0x000fe40000410000 */
[----:B------:R-:W-:Y:S02]  /*1e10*/  FADD.FTZ R181, R181, R239 ;  /* 0x000000efb5b57221 */ /* 0x000fe40000010000 */
[----:B------:R-:W-:Y:S01]  /*1e20*/  FFMA.FTZ R180, R194, R239, R180 ;  /* 0x000000efc2b47223 */ /* 0x000fe200000100b4 */
[----:B------:R-:W-:Y:S01]  /*1e30*/  PRMT R234, RZ, 0x5410, R186 ;  /* 0x00005410ffea7816 */ /* 0x000fe200000000ba */
[C---:B----4-:R-:W-:Y:S01]  /*1e40*/  FADD.FTZ R185, -R5.reuse, R189 ;  /* 0x000000bd05b97221 */ /* 0x050fe20000010100 */
[----:B------:R-:W-:Y:S01]  /*1e50*/  PRMT R197, RZ, 0x7610, R187 ;  /* 0x00007610ffc57816 */ /* 0x000fe200000000bb */
[----:B------:R-:W-:Y:S01]  /*1e60*/  FADD.FTZ R184, -R5, R188 ;  /* 0x000000bc05b87221 */ /* 0x000fe20000010100 */
[----:B------:R-:W-:Y:S01]  /*1e70*/  MOV R189, R196 ;  /* 0x000000c400bd7202 */ /* 0x000fe20000000f00 */
[----:B------:R-:W-:-:S02]  /*1e80*/  FMUL.FTZ R196, R3, R183 ;  /* 0x000000b703c47220 */ /* 0x000fc40000410000 */
[----:B------:R-:W-:Y:S02]  /*1e90*/  FMUL.FTZ R237, R43, R211 ;  /* 0x000000d32bed7220 */ /* 0x000fe40000410000 */
[----:B------:R-:W-:Y:S02]  /*1ea0*/  FADD.FTZ R181, R181, R238 ;  /* 0x000000eeb5b57221 */ /* 0x000fe40000010000 */
[----:B------:R-:W-:Y:S01]  /*1eb0*/  FFMA.FTZ R180, R195, R238, R180 ;  /* 0x000000eec3b47223 */ /* 0x000fe200000100b4 */
[----:B------:R-:W-:Y:S01]  /*1ec0*/  PRMT R235, RZ, 0x7610, R186 ;  /* 0x00007610ffeb7816 */ /* 0x000fe200000000ba */
[C---:B------:R-:W-:Y:S01]  /*1ed0*/  FMUL.FTZ R198, R3.reuse, R185 ;  /* 0x000000b903c67220 */ /* 0x040fe20000410000 */
[----:B------:R-:W-:Y:S01]  /*1ee0*/  MOV R188, R197 ;  /* 0x000000c500bc7202 */ /* 0x000fe20000000f00 */
        /* <DEDUP_REMOVED lines=9> */
[C---:B------:R-:W-:Y:S02]  /*1f80*/  FFMA.FTZ R180, R197.reuse, R236, R180 ;  /* 0x000000ecc5b47223 */ /* 0x040fe400000100b4 */
[----:B------:R-:W-:Y:S02]  /*1f90*/  FADD.FTZ R120, R120, R234 ;  /* 0x000000ea78787221 */ /* 0x000fe40000010000 */
[----:B------:R-:W-:Y:S02]  /*1fa0*/  FFMA.FTZ R84, R197, R234, R84 ;  /* 0x000000eac5547223 */ /* 0x000fe40000010054 */
[----:B------:R-:W-:Y:S02]  /*1fb0*/  FADD.FTZ R187, -R5, R191 ;  /* 0x000000bf05bb7221 */ /* 0x000fe40000010100 */
[----:B------:R-:W-:-:S02]  /*1fc0*/  FMUL.FTZ R199, R3, R186 ;  /* 0x000000ba03c77220 */ /* 0x000fc40000410000 */
[----:B------:R-:W-:Y:S02]  /*1fd0*/  FMUL.FTZ R234, R46, R189 ;  /* 0x000000bd2eea7220 */ /* 0x000fe40000410000 */
[----:B------:R-:W-:Y:S02]  /*1fe0*/  FADD.FTZ R181, R181, R235 ;  /* 0x000000ebb5b57221 */ /* 0x000fe40000010000 */
[----:B------:R-:W-:Y:S02]  /*1ff0*/  FFMA.FTZ R180, R198, R235, R180 ;  /* 0x000000ebc6b47223 */ /* 0x000fe400000100b4 */
        /* <DEDUP_REMOVED lines=9> */
[----:B------:R-:W-:Y:S02]  /*2090*/  FADD.FTZ R119, R119, R211 ;  /* 0x000000d377777221 */ /* 0x000fe40000010000 */
[----:B------:R-:W-:Y:S02]  /*20a0*/  FADD.FTZ R122, R122, R189 ;  /* 0x000000bd7a7a7221 */ /* 0x000fe40000010000 */
[----:B------:R-:W-:Y:S02]  /*20b0*/  FFMA.FTZ R86, R199, R189, R86 ;  /* 0x000000bdc7567223 */ /* 0x000fe40000010056 */
[----:B------:R-:W-:Y:S02]  /*20c0*/  FADD.FTZ R123, R123, R188 ;  /* 0x000000bc7b7b7221 */ /* 0x000fe40000010000 */
[----:B------:R-:W-:Y:S02]  /*20d0*/  FFMA.FTZ R87, R200, R188, R87 ;  /* 0x000000bcc8577223 */ /* 0x000fe40000010057 */
[----:B------:R-:W-:-:S02]  /*20e0*/  FADD.FTZ R215, R181, R233 ;  /* 0x000000e9b5d77221 */ /* 0x000fc40000010000 */
[----:B------:R-:W-:Y:S02]  /*20f0*/  FFMA.FTZ R214, R200, R233, R180 ;  /* 0x000000e9c8d67223 */ /* 0x000fe400000100b4 */
.L_x_6105:
[----:B------:R-:W-:Y:S05]  /*2100*/  BSYNC B1 ;  /* 0x0000000000017941 */ /* 0x000fea0003800000 */
.L_x_6104:
[----:B-----5:R-:W-:-:S13]  /*2110*/  ISETP.GE.U32.AND P4, PT, R0, 0x280, PT ;  /* 0x000002800000780c */ /* 0x020fda0003f86070 */
        /* <DEDUP_REMOVED lines=13> */
[----:B--2---:R-:W-:Y:S01]  /*21f0*/  PRMT R210, RZ, 0x5410, R188 ;  /* 0x00005410ffd27816 */ /* 0x004fe200000000bc */
[C---:B---3--:R-:W-:Y:S02]  /*2200*/  FADD.FTZ R180, -R5.reuse, R180 ;  /* 0x000000b405b47221 */ /* 0x048fe40000010100 */
[C---:B------:R-:W-:Y:S02]  /*2210*/  FADD.FTZ R181, -R5.reuse, R181 ;  /* 0x000000b505b57221 */ /* 0x040fe40000010100 */
[----:B------:R-:W-:-:S02]  /*2220*/  FADD.FTZ R182, -R5, R182 ;  /* 0x000000b605b67221 */ /* 0x000fc40000010100 */
[C---:B------:R-:W-:Y:S02]  /*2230*/  FADD.FTZ R183, -R5.reuse, R183 ;  /* 0x000000b705b77221 */ /* 0x040fe40000010100 */
[C---:B----4-:R-:W-:Y:S02]  /*2240*/  FADD.FTZ R184, -R5.reuse, R184 ;  /* 0x000000b805b87221 */ /* 0x050fe40000010100 */
[C---:B------:R-:W-:Y:S02]  /*2250*/  FADD.FTZ R185, -R5.reuse, R185 ;  /* 0x000000b905b97221 */ /* 0x040fe40000010100 */
[C---:B------:R-:W-:Y:S02]  /*2260*/  FADD.FTZ R186, -R5.reuse, R186 ;  /* 0x000000ba05ba7221 */ /* 0x040fe40000010100 */
[----:B------:R-:W-:Y:S01]  /*2270*/  FADD.FTZ R5, -R5, R187 ;  /* 0x000000bb05057221 */ /* 0x000fe20000010100 */
[----:B------:R-:W-:Y:S01]  /*2280*/  PRMT R187, RZ, 0x7610, R188 ;  /* 0x00007610ffbb7816 */ /* 0x000fe200000000bc */
[----:B------:R-:W-:-:S02]  /*2290*/  FMUL.FTZ R201, R3, R180 ;  /* 0x000000b403c97220 */ /* 0x000fc40000410000 */
[----:B------:R-:W-:Y:S01]  /*22a0*/  FMUL.FTZ R232, R48, R210 ;  /* 0x000000d230e87220 */ /* 0x000fe20000410000 */
[--C-:B------:R-:W-:Y:S01]  /*22b0*/  PRMT R188, RZ, 0x5410, R189.reuse ;  /* 0x00005410ffbc7816 */ /* 0x100fe200000000bd */
[C---:B------:R-:W-:Y:S02]  /*22c0*/  FMUL.FTZ R225, R3.reuse, R5 ;  /* 0x0000000503e17220 */ /* 0x040fe40000410000 */
[----:B0-----:R-:W-:Y:S02]  /*22d0*/  FMUL.FTZ R202, R3, R181 ;  /* 0x000000b503ca7220 */ /* 0x001fe40000410000 */
        /* <DEDUP_REMOVED lines=10> */
[----:B------:R-:W-:Y:S02]  /*2380*/  FMUL.FTZ R229, R51, R189 ;  /* 0x000000bd33e57220 */ /* 0x000fe40000410000 */
[----:B------:R-:W-:-:S02]  /*2390*/  FADD.FTZ R5, R5, R230 ;  /* 0x000000e605057221 */ /* 0x000fc40000010000 */
[----:B------:R-:W-:Y:S01]  /*23a0*/  FFMA.FTZ R180, R203, R230, R180 ;  /* 0x000000e6cbb47223 */ /* 0x000fe200000100b4 */
[----:B------:R-:W-:Y:S01]  /*23b0*/  PRMT R190, RZ, 0x7610, R190 ;  /* 0x00007610ffbe7816 */ /* 0x000fe200000000be */
[----:B------:R-:W-:Y:S02]  /*23c0*/  FMUL.FTZ R205, R3, R184 ;  /* 0x000000b803cd7220 */ /* 0x000fe40000410000 */
        /* <DEDUP_REMOVED lines=12> */
[----:B------:R-:W-:Y:S02]  /*2490*/  FFMA.FTZ R180, R206, R227, R180 ;  /* 0x000000e3ceb47223 */ /* 0x000fe400000100b4 */
        /* <DEDUP_REMOVED lines=21> */
.L_x_6097:
[----:B------:R-:W-:Y:S05]  /*25f0*/  BSYNC B0 ;  /* 0x0000000000007941 */ /* 0x000fea0003800000 */
.L_x_6083:
        /* <DEDUP_REMOVED lines=8> */
[----:B0-----:R0:W2:Y:S02]  /*2680*/  SHFL.DOWN PT, R183, R215, 0x10, 0x1f ;  /* 0x0a001f00d7b77f89 */ /* 0x0010a400000e0000 */
.L_x_6199:
        /* <DEDUP_REMOVED lines=15> */
[----:B------:R3:W4:Y:S01]  /*2780*/  SHFL.DOWN PT, R185, R184, 0x1, 0x1f ;  /* 0x08201f00b8b97f89 */ /* 0x00072200000e0000 */
[----:B--2---:R-:W-:-:S05]  /*2790*/  FADD.FTZ R183, R180, R183 ;  /* 0x000000b7b4b77221 */ /* 0x004fca0000010000 */
[----:B------:R3:W2:Y:S02]  /*27a0*/  SHFL.DOWN PT, R181, R183, 0x1, 0x1f ;  /* 0x08201f00b7b57f89 */ /* 0x0006a400000e0000 */
.L_x_6200:
[----:B----4-:R-:W4:Y:S01]  /*27b0*/  LDL.LU R187, [R1+0x2c] ;  /* 0x00002c0001bb7983 */ /* 0x010f220000300800 */
[----:B------:R-:W-:Y:S01]  /*27c0*/  @!P4 LOP3.LUT R182, R186, 0x3, RZ, 0xc0, !PT ;  /* 0x00000003bab6c812 */ /* 0x000fe200078ec0ff */
[----:B------:R-:W-:Y:S01]  /*27d0*/  FADD.FTZ R180, R185, R184 ;  /* 0x000000b8b9b47221 */ /* 0x000fe20000010000 */
[----:B------:R-:W-:Y:S01]  /*27e0*/  WARPSYNC 0xffffffff ;  /* 0xffffffff00007948 */ /* 0x000fe20003800000 */
[----:B--2---:R-:W-:Y:S01]  /*27f0*/  FADD.FTZ R181, R181, R183 ;  /* 0x000000b7b5b57221 */ /* 0x004fe20000010000 */
[----:B------:R-:W-:Y:S01]  /*2800*/  @!P4 IADD3 R182, R5, R182, RZ ;  /* 0x000000b605b6c210 */ /* 0x000fe20007ffe0ff */
[----:B---3--:R-:W-:Y:S01]  /*2810*/  IMAD.MOV.U32 R184, RZ, RZ, RZ ;  /* 0x000000ffffb87224 */ /* 0x008fe200078e00ff */
[----:B------:R-:W-:Y:S01]  /*2820*/  LOP3.LUT P6, RZ, R0, 0xffffff80, RZ, 0xc0, !PT ;  /* 0xffffff8000ff7812 */ /* 0x000fe200078cc0ff */
[----:B------:R-:W-:Y:S02]  /*2830*/  BSSY B0, `(.L_x_6108) ;  /* 0x00000af000007945 */ /* 0x000fe40003800000 */
        /* <DEDUP_REMOVED lines=8> */
[----:B--2---:R-:W-:Y:S02]  /*28c0*/  @P4 LOP3.LUT R181, R187, 0x7f, RZ, 0xc0, !PT ;  /* 0x0000007fbbb54812 */ /* 0x004fe400078ec0ff */
[----:B------:R-:W2:Y:S02]  /*28d0*/  LDC.U8 R187, c[0x0][0x1f0] ;  /* 0x00007c00ffbb7b82 */ /* 0x000ea40000000000 */
[----:B------:R-:W-:Y:S02]  /*28e0*/  @P4 LEA.HI.SX32 R184, R180, R181, 0x1d ;  /* 0x000000b5b4b84211 */ /* 0x000fe400078feaff */
[----:B------:R-:W3:Y:S01]  /*28f0*/  LDS.128 R180, [R5.X8+0x5000] ;  /* 0x0050000005b47984 */ /* 0x000ee20000008c00 */
[----:B--2---:R-:W-:Y:S01]  /*2900*/  ISETP.NE.AND P5, PT, R187, RZ, PT ;  /* 0x000000ffbb00720c */ /* 0x004fe20003fa5270 */
[----:B---3--:R-:W-:-:S02]  /*2910*/  FADD.FTZ R180, RZ, R180 ;  /* 0x000000b4ffb47221 */ /* 0x008fc40000010000 */
[----:B------:R-:W-:Y:S02]  /*2920*/  FADD.FTZ R181, RZ, R181 ;  /* 0x000000b5ffb57221 */ /* 0x000fe40000010000 */
[----:B------:R-:W-:Y:S02]  /*2930*/  FADD.FTZ R186, R182, R180 ;  /* 0x000000b4b6ba7221 */ /* 0x000fe40000010000 */
[----:B------:R-:W-:Y:S02]  /*2940*/  FADD.FTZ R185, R183, R181 ;  /* 0x000000b5b7b97221 */ /* 0x000fe40000010000 */
[----:B------:R-:W2:Y:S02]  /*2950*/  LDS.128 R180, [R5.X8+0x5010] ;  /* 0x0050100005b47984 */ /* 0x000ea40000008c00 */
[----:B--2---:R-:W-:Y:S02]  /*2960*/  FADD.FTZ R5, R186, R180 ;  /* 0x000000b4ba057221 */ /* 0x004fe40000010000 */
[----:B------:R-:W-:-:S02]  /*2970*/  FADD.FTZ R181, R185, R181 ;  /* 0x000000b5b9b57221 */ /* 0x000fc40000010000 */
[----:B------:R-:W-:Y:S02]  /*2980*/  FADD.FTZ R5, R182, R5 ;  /* 0x00000005b6057221 */ /* 0x000fe40000010000 */
        /* <DEDUP_REMOVED lines=16> */
.L_x_6111:
[----:B------:R-:W-:Y:S05]  /*2a90*/  BSYNC B1 ;  /* 0x0000000000017941 */ /* 0x000fea0003800000 */
.L_x_6110:
        /* <DEDUP_REMOVED lines=11> */
[----:B------:R-:W2:Y:S01]  /*2b50*/  LDL R181, [R1+0x28] ;  /* 0x0000280001b57983 */ /* 0x000ea20000100800 */
[----:B------:R-:W-:Y:S01]  /*2b60*/  ISETP.NE.U32.AND P6, PT, RZ, c[0x0][0x218], PT ;  /* 0x00008600ff007a0c */ /* 0x000fe20003fc5070 */
[----:B------:R-:W-:-:S03]  /*2b70*/  FFMA.FTZ R180, R224, R182, R5 ;  /* 0x000000b6e0b47223 */ /* 0x000fc60000010005 */
[----:B------:R-:W-:Y:S01]  /*2b80*/  ISETP.NE.AND.EX P6, PT, RZ, c[0x0][0x21c], PT, P6 ;  /* 0x00008700ff007a0c */ /* 0x000fe20003fc5360 */
[----:B--2---:R-:W-:-:S04]  /*2b90*/  FADD.FTZ R180, R181, -R180 ;  /* 0x800000b4b5b47221 */ /* 0x004fc80000010000 */
[----:B------:R-:W-:-:S08]  /*2ba0*/  FMUL.FTZ R180, R3, R180 ;  /* 0x000000b403b47220 */ /* 0x000fd00000410000 */
[----:B------:R-:W-:Y:S02]  /*2bb0*/  @P6 FADD.FTZ R180, R133, R180 ;  /* 0x000000b485b46221 */ /* 0x000fe40000010000 */
.L_x_6113:
[----:B------:R-:W-:Y:S05]  /*2bc0*/  BSYNC B1 ;  /* 0x0000000000017941 */ /* 0x000fea0003800000 */
.L_x_6112:
        /* <DEDUP_REMOVED lines=16> */
.L_x_6115:
[----:B------:R-:W-:Y:S05]  /*2cd0*/  BSYNC B1 ;  /* 0x0000000000017941 */ /* 0x000fea0003800000 */
.L_x_6114:
        /* <DEDUP_REMOVED lines=16> */
.L_x_6117:
[----:B------:R-:W-:Y:S05]  /*2de0*/  BSYNC B1 ;  /* 0x0000000000017941 */ /* 0x000fea0003800000 */
.L_x_6116:
        /* <DEDUP_REMOVED lines=16> */
.L_x_6119:
[----:B------:R-:W-:Y:S05]  /*2ef0*/  BSYNC B1 ;  /* 0x0000000000017941 */ /* 0x000fea0003800000 */
.L_x_6118:
        /* <DEDUP_REMOVED lines=16> */
.L_x_6121:
[----:B------:R-:W-:Y:S05]  /*3000*/  BSYNC B1 ;  /* 0x0000000000017941 */ /* 0x000fea0003800000 */
.L_x_6120:
        /* <DEDUP_REMOVED lines=16> */
.L_x_6123:
[----:B------:R-:W-:Y:S05]  /*3110*/  BSYNC B1 ;  /* 0x0000000000017941 */ /* 0x000fea0003800000 */
.L_x_6122:
        /* <DEDUP_REMOVED lines=16> */
.L_x_6125:
[----:B------:R-:W-:Y:S05]  /*3220*/  BSYNC B1 ;  /* 0x0000000000017941 */ /* 0x000fea0003800000 */
.L_x_6124:
        /* <DEDUP_REMOVED lines=11> */
[----:B--2---:R-:W-:-:S05]  /*32e0*/  @P4 MOV R180, 0x10 ;  /* 0x0000001000b44802 */ /* 0x004fca0000000f00 */
[C---:B------:R-:W-:Y:S01]  /*32f0*/  @P4 IMAD.WIDE.U32 R180, R184.reuse, R180, c[0x0][0x248] ;  /* 0x00009200b8b44625 */ /* 0x040fe200078e00b4 */
[----:B------:R-:W-:-:S04]  /*3300*/  IADD3 R184, R184, 0x80, RZ ;  /* 0x00000080b8b87810 */ /* 0x000fc80007ffe0ff */
[----:B------:R2:W-:Y:S03]  /*3310*/  @P4 STG.E.128 [R180.64], R176 ;  /* 0x000000b0b4004986 */ /* 0x0005e6000c101d04 */
.L_x_6109:
[----:B------:R-:W-:Y:S05]  /*3320*/  BSYNC B0 ;  /* 0x0000000000007941 */ /* 0x000fea0003800000 */
.L_x_6108:
[----:B------:R-:W-:Y:S01]  /*3330*/  BSSY B0, `(.L_x_6126) ;  /* 0x0000093000007945 */ /* 0x000fe20003800000 */
[----:B------:R-:W-:Y:S05]  /*3340*/  @!P0 BRA `(.L_x_6127) ;  /* 0x0000091000008947 */ /* 0x000fea0003800000 */
[----:B------:R-:W-:Y:S01]  /*3350*/  @!P3 ISETP.NE.U32.AND P5, PT, RZ, c[0x0][0x218], PT ;  /* 0x00008600ff00ba0c */ /* 0x000fe20003fa5070 */
[----:B------:R-:W-:Y:S03]  /*3360*/  BSSY B1, `(.L_x_6128) ;  /* 0x000000b000017945 */ /* 0x000fe60003800000 */
[----:B------:R-:W-:-:S04]  /*3370*/  @!P3 ISETP.NE.AND.EX P5, PT, RZ, c[0x0][0x21c], PT, P5 ;  /* 0x00008700ff00ba0c */ /* 0x000fc80003fa5350 */
[----:B--2--5:R-:W-:Y:S01]  /*3380*/  @!P3 FSEL R180, R140, RZ, P5 ;  /* 0x000000ff8cb4b208 */ /* 0x024fe20002800000 */
        /* <DEDUP_REMOVED lines=8> */
.L_x_6129:
[----:B------:R-:W-:Y:S05]  /*3410*/  BSYNC B1 ;  /* 0x0000000000017941 */ /* 0x000fea0003800000 */
.L_x_6128:
        /* <DEDUP_REMOVED lines=18> */
.L_x_6131:
[----:B------:R-:W-:Y:S05]  /*3540*/  BSYNC B1 ;  /* 0x0000000000017941 */ /* 0x000fea0003800000 */
.L_x_6130:
        /* <DEDUP_REMOVED lines=16> */
.L_x_6133:
[----:B------:R-:W-:Y:S05]  /*3650*/  BSYNC B1 ;  /* 0x0000000000017941 */ /* 0x000fea0003800000 */
.L_x_6132:
        /* <DEDUP_REMOVED lines=9> */
[----:B------:R-:W2:Y:S01]  /*36f0*/  LDL R181, [R1] ;  /* 0x0000000001b57983 */ /* 0x000ea20000100800 */
[----:B------:R-:W-:Y:S01]  /*3700*/  ISETP.NE.U32.AND P6, PT, RZ, c[0x0][0x218], PT ;  /* 0x00008600ff007a0c */ /* 0x000fe20003fc5070 */
[----:B------:R-:W-:-:S03]  /*3710*/  FFMA.FTZ R180, R8, R182, R5 ;  /* 0x000000b608b47223 */ /* 0x000fc60000010005 */
[----:B------:R-:W-:Y:S01]  /*3720*/  ISETP.NE.AND.EX P6, PT, RZ, c[0x0][0x21c], PT, P6 ;  /* 0x00008700ff007a0c */ /* 0x000fe20003fc5360 */
[----:B--2---:R-:W-:-:S04]  /*3730*/  FADD.FTZ R180, R181, -R180 ;  /* 0x800000b4b5b47221 */ /* 0x004fc80000010000 */
[----:B------:R-:W-:-:S08]  /*3740*/  FMUL.FTZ R180, R3, R180 ;  /* 0x000000b403b47220 */ /* 0x000fd00000410000 */
[----:B------:R-:W-:Y:S02]  /*3750*/  @P6 FADD.FTZ R180, R143, R180 ;  /* 0x000000b48fb46221 */ /* 0x000fe40000010000 */
.L_x_6135:
[----:B------:R-:W-:Y:S05]  /*3760*/  BSYNC B1 ;  /* 0x0000000000017941 */ /* 0x000fea0003800000 */
.L_x_6134:
        /* <DEDUP_REMOVED lines=15> */
.L_x_6137:
[----:B------:R-:W-:Y:S05]  /*3860*/  BSYNC B1 ;  /* 0x0000000000017941 */ /* 0x000fea0003800000 */
.L_x_6136:
        /* <DEDUP_REMOVED lines=15> */
.L_x_6139:
[----:B------:R-:W-:Y:S05]  /*3960*/  BSYNC B1 ;  /* 0x0000000000017941 */ /* 0x000fea0003800000 */
.L_x_6138:
        /* <DEDUP_REMOVED lines=15> */
.L_x_6141:
[----:B------:R-:W-:Y:S05]  /*3a60*/  BSYNC B1 ;  /* 0x0000000000017941 */ /* 0x000fea0003800000 */
.L_x_6140:
        /* <DEDUP_REMOVED lines=15> */
.L_x_6143:
[----:B------:R-:W-:Y:S05]  /*3b60*/  BSYNC B1 ;  /* 0x0000000000017941 */ /* 0x000fea0003800000 */
.L_x_6142:
        /* <DEDUP_REMOVED lines=15> */
.L_x_6127:
[----:B------:R-:W-:Y:S05]  /*3c60*/  BSYNC B0 ;  /* 0x0000000000007941 */ /* 0x000fea0003800000 */
.L_x_6126:
[----:B------:R-:W-:Y:S01]  /*3c70*/  BSSY B0, `(.L_x_6144) ;  /* 0x000008f000007945 */ /* 0x000fe20003800000 */
[----:B------:R-:W-:Y:S05]  /*3c80*/  @!P1 BRA `(.L_x_6145) ;  /* 0x000008d000009947 */ /* 0x000fea0003800000 */
[----:B------:R-:W-:Y:S01]  /*3c90*/  @!P3 ISETP.NE.U32.AND P5, PT, RZ, c[0x0][0x218], PT ;  /* 0x00008600ff00ba0c */ /* 0x000fe20003fa5070 */
[----:B------:R-:W-:Y:S03]  /*3ca0*/  BSSY B1, `(.L_x_6146) ;  /* 0x000000a000017945 */ /* 0x000fe60003800000 */
[----:B------:R-:W-:-:S04]  /*3cb0*/  @!P3 ISETP.NE.AND.EX P5, PT, RZ, c[0x0][0x21c], PT, P5 ;  /* 0x00008700ff00ba0c */ /* 0x000fc80003fa5350 */
[----:B--2--5:R-:W-:Y:S01]  /*3cc0*/  @!P3 FSEL R180, R148, RZ, P5 ;  /* 0x000000ff94b4b208 */ /* 0x024fe20002800000 */
[----:B------:R-:W-:Y:S05]  /*3cd0*/  @!P3 BRA `(.L_x_6147) ;  /* 0x000000600000b947 */ /* 0x000fea0003800000 */
[----:B------:R-:W-:Y:S01]  /*3ce0*/  ISETP.NE.U32.AND P5, PT, RZ, c[0x0][0x218], PT ;  /* 0x00008600ff007a0c */ /* 0x000fe20003fa5070 */
[----:B------:R-:W-:-:S03]  /*3cf0*/  FFMA.FTZ R180, R13, R182, R5 ;  /* 0x000000b60db47223 */ /* 0x000fc60000010005 */
[----:B------:R-:W-:Y:S01]  /*3d00*/  ISETP.NE.AND.EX P5, PT, RZ, c[0x0][0x21c], PT, P5 ;  /* 0x00008700ff007a0c */ /* 0x000fe20003fa5350 */
[----:B------:R-:W-:-:S04]  /*3d10*/  FADD.FTZ R180, R248, -R180 ;  /* 0x800000b4f8b47221 */ /* 0x000fc80000010000 */
[----:B------:R-:W-:-:S08]  /*3d20*/  FMUL.FTZ R180, R3, R180 ;  /* 0x000000b403b47220 */ /* 0x000fd00000410000 */
[----:B------:R-:W-:Y:S02]  /*3d30*/  @P5 FADD.FTZ R180, R148, R180 ;  /* 0x000000b494b45221 */ /* 0x000fe40000010000 */
.L_x_6147:
[----:B------:R-:W-:Y:S05]  /*3d40*/  BSYNC B1 ;  /* 0x0000000000017941 */ /* 0x000fea0003800000 */
.L_x_6146:
        /* <DEDUP_REMOVED lines=17> */
.L_x_6149:
[----:B------:R-:W-:Y:S05]  /*3e60*/  BSYNC B1 ;  /* 0x0000000000017941 */ /* 0x000fea0003800000 */
.L_x_6148:
        /* <DEDUP_REMOVED lines=15> */
.L_x_6151:
[----:B------:R-:W-:Y:S05]  /*3f60*/  BSYNC B1 ;  /* 0x0000000000017941 */ /* 0x000fea0003800000 */
.L_x_6150:
        /* <DEDUP_REMOVED lines=15> */
.L_x_6153:
[----:B------:R-:W-:Y:S05]  /*4060*/  BSYNC B1 ;  /* 0x0000000000017941 */ /* 0x000fea0003800000 */
.L_x_6152:
        /* <DEDUP_REMOVED lines=15> */
.L_x_6155:
[----:B------:R-:W-:Y:S05]  /*4160*/  BSYNC B1 ;  /* 0x0000000000017941 */ /* 0x000fea0003800000 */
.L_x_6154:
        /* <DEDUP_REMOVED lines=15> */
.L_x_6157:
[----:B------:R-:W-:Y:S05]  /*4260*/  BSYNC B1 ;  /* 0x0000000000017941 */ /* 0x000fea0003800000 */
.L_x_6156:
        /* <DEDUP_REMOVED lines=15> */
.L_x_6159:
[----:B------:R-:W-:Y:S05]  /*4360*/  BSYNC B1 ;  /* 0x0000000000017941 */ /* 0x000fea0003800000 */
.L_x_6158:
        /* <DEDUP_REMOVED lines=15> */
.L_x_6161:
[----:B------:R-:W-:Y:S05]  /*4460*/  BSYNC B1 ;  /* 0x0000000000017941 */ /* 0x000fea0003800000 */
.L_x_6160:
        /* <DEDUP_REMOVED lines=15> */
.L_x_6145:
[----:B------:R-:W-:Y:S05]  /*4560*/  BSYNC B0 ;  /* 0x0000000000007941 */ /* 0x000fea0003800000 */
.L_x_6144:
        /* <DEDUP_REMOVED lines=13> */
.L_x_6165:
[----:B------:R-:W-:Y:S05]  /*4640*/  BSYNC B1 ;  /* 0x0000000000017941 */ /* 0x000fea0003800000 */
.L_x_6164:
        /* <DEDUP_REMOVED lines=17> */
.L_x_6167:
[----:B------:R-:W-:Y:S05]  /*4760*/  BSYNC B1 ;  /* 0x0000000000017941 */ /* 0x000fea0003800000 */
.L_x_6166:
        /* <DEDUP_REMOVED lines=15> */
.L_x_6169:
[----:B------:R-:W-:Y:S05]  /*4860*/  BSYNC B1 ;  /* 0x0000000000017941 */ /* 0x000fea0003800000 */
.L_x_6168:
        /* <DEDUP_REMOVED lines=15> */
.L_x_6171:
[----:B------:R-:W-:Y:S05]  /*4960*/  BSYNC B1 ;  /* 0x0000000000017941 */ /* 0x000fea0003800000 */
.L_x_6170:
        /* <DEDUP_REMOVED lines=15> */
.L_x_6173:
[----:B------:R-:W-:Y:S05]  /*4a60*/  BSYNC B1 ;  /* 0x0000000000017941 */ /* 0x000fea0003800000 */
.L_x_6172:
        /* <DEDUP_REMOVED lines=15> */
.L_x_6175:
[----:B------:R-:W-:Y:S05]  /*4b60*/  BSYNC B1 ;  /* 0x0000000000017941 */ /* 0x000fea0003800000 */
.L_x_6174:
        /* <DEDUP_REMOVED lines=15> */
.L_x_6177:
[----:B------:R-:W-:Y:S05]  /*4c60*/  BSYNC B1 ;  /* 0x0000000000017941 */ /* 0x000fea0003800000 */
.L_x_6176:
        /* <DEDUP_REMOVED lines=15> */
.L_x_6179:
[----:B------:R-:W-:Y:S05]  /*4d60*/  BSYNC B1 ;  /* 0x0000000000017941 */ /* 0x000fea0003800000 */
.L_x_6178:
        /* <DEDUP_REMOVED lines=15> */
.L_x_6163:
[----:B------:R-:W-:Y:S05]  /*4e60*/  BSYNC B0 ;  /* 0x0000000000007941 */ /* 0x000fea0003800000 */
.L_x_6162:
[----:B------:R-:W-:Y:S01]  /*4e70*/  ISETP.GE.U32.AND P5, PT, R0, 0x280, PT ;  /* 0x000002800000780c */ /* 0x000fe20003fa6070 */
[----:B------:R-:W-:-:S12]  /*4e80*/  BSSY B0, `(.L_x_6180) ;  /* 0x000008d000007945 */ /* 0x000fd80003800000 */
        /* <DEDUP_REMOVED lines=12> */
.L_x_6183:
[----:B------:R-:W-:Y:S05]  /*4f50*/  BSYNC B1 ;  /* 0x0000000000017941 */ /* 0x000fea0003800000 */
.L_x_6182:
        /* <DEDUP_REMOVED lines=17> */
.L_x_6185:
[----:B------:R-:W-:Y:S05]  /*5070*/  BSYNC B1 ;  /* 0x0000000000017941 */ /* 0x000fea0003800000 */
.L_x_6184:
        /* <DEDUP_REMOVED lines=15> */
.L_x_6187:
[----:B------:R-:W-:Y:S05]  /*5170*/  BSYNC B1 ;  /* 0x0000000000017941 */ /* 0x000fea0003800000 */
.L_x_6186:
        /* <DEDUP_REMOVED lines=15> */
.L_x_6189:
[----:B------:R-:W-:Y:S05]  /*5270*/  BSYNC B1 ;  /* 0x0000000000017941 */ /* 0x000fea0003800000 */
.L_x_6188:
        /* <DEDUP_REMOVED lines=15> */
.L_x_6191:
[----:B------:R-:W-:Y:S05]  /*5370*/  BSYNC B1 ;  /* 0x0000000000017941 */ /* 0x000fea0003800000 */
.L_x_6190:
        /* <DEDUP_REMOVED lines=15> */
.L_x_6193:
[----:B------:R-:W-:Y:S05]  /*5470*/  BSYNC B1 ;  /* 0x0000000000017941 */ /* 0x000fea0003800000 */
.L_x_6192:
        /* <DEDUP_REMOVED lines=15> */
.L_x_6195:
[----:B------:R-:W-:Y:S05]  /*5570*/  BSYNC B1 ;  /* 0x0000000000017941 */ /* 0x000fea0003800000 */
.L_x_6194:
        /* <DEDUP_REMOVED lines=15> */
.L_x_6197:
[----:B------:R-:W-:Y:S05]  /*5670*/  BSYNC B1 ;  /* 0x0000000000017941 */ /* 0x000fea0003800000 */
.L_x_6196:
[----:B------:R-:W-:Y:S01]  /*5680*/  ISETP.NE.U32.AND P3, PT, RZ, c[0x0][0x258], PT ;  /* 0x00009600ff007a0c */ /* 0x000fe20003f65070 */
[C---:B------:R-:W-:Y:S01]  /*5690*/  @P4 FMUL.FTZ R3, R180.reuse, c[0x0][0x1ec] ;  /* 0x00007b00b4034a20 */ /* 0x040fe20000410000 */
[----:B------:R-:W-:Y:S02]  /*56a0*/  SEL R167, R180, R167, P5 ;  /* 0x000000a7b4a77207 */ /* 0x000fe40002800000 */
[----:B------:R-:W-:Y:S02]  /*56b0*/  ISETP.NE.AND.EX P3, PT, RZ, c[0x0][0x25c], PT, P3 ;  /* 0x00009700ff007a0c */ /* 0x000fe40003f65330 */
[----:B------:R-:W-:-:S04]  /*56c0*/  @P4 F2FP.BF16.PACK_AB R3, RZ, R3 ;  /* 0x00000003ff03423e */ /* 0x000fc800000010ff */
[----:B------:R-:W-:-:S07]  /*56d0*/  @P4 PRMT R179, R179, 0x5410, R3 ;  /* 0x00005410b3b34816 */ /* 0x000fce0000000003 */
[----:B------:R-:W-:-:S04]  /*56e0*/  @P3 IMAD.MOV.U32 R3, RZ, RZ, 0x20 ;  /* 0x00000020ff033424 */ /* 0x000fc800078e00ff */
[----:B------:R-:W-:Y:S01]  /*56f0*/  @P3 IMAD.WIDE.U32 R4, R4, R3, c[0x0][0x258] ;  /* 0x0000960004043625 */ /* 0x000fe200078e0003 */
[----:B------:R-:W-:-:S04]  /*5700*/  @P4 MOV R3, 0x10 ;  /* 0x0000001000034802 */ /* 0x000fc80000000f00 */
[----:B------:R-:W-:Y:S04]  /*5710*/  @P3 STG.E.128 [R4.64], R172 ;  /* 0x000000ac04003986 */ /* 0x000fe8000c101d04 */
[----:B------:R2:W-:Y:S02]  /*5720*/  @P3 STG.E.128 [R4.64+0x10], R164 ;  /* 0x000010a404003986 */ /* 0x0005e4000c101d04 */
[----:B--2---:R-:W-:-:S05]  /*5730*/  @P4 IMAD.WIDE.U32 R4, R184, R3, c[0x0][0x248] ;  /* 0x00009200b8044625 */ /* 0x004fca00078e0003 */
[----:B------:R2:W-:Y:S02]  /*5740*/  @P4 STG.E.128 [R4.64], R176 ;  /* 0x000000b004004986 */ /* 0x0005e4000c101d04 */
.L_x_6181:
[----:B------:R-:W-:Y:S05]  /*5750*/  BSYNC B0 ;  /* 0x0000000000007941 */ /* 0x000fea0003800000 */
.L_x_6180:
[----:B-----5:R-:W3:Y:S01]  /*5760*/  LDL.LU R3, [R1+0x30] ;  /* 0x0000300001037983 */ /* 0x020ee20000300800 */
[----:B------:R-:W-:-:S04]  /*5770*/  IADD3 R2, R2, c[0x0][0x160], RZ ;  /* 0x0000580002027a10 */ /* 0x000fc80007ffe0ff */
[----:B------:R-:W-:Y:S02]  /*5780*/  ISETP.GE.AND P3, PT, R2, c[0x0][0x164], PT ;  /* 0x0000590002007a0c */ /* 0x000fe40003f66270 */
[----:B---3--:R-:W-:-:S04]  /*5790*/  LOP3.LUT P4, RZ, R3, 0xff, RZ, 0xc0, !PT ;  /* 0x000000ff03ff7812 */ /* 0x008fc8000788c0ff */
[----:B------:R-:W-:-:S05]  /*57a0*/  SEL R3, RZ, 0x1, P4 ;  /* 0x00000001ff037807 */ /* 0x000fca0002000000 */
[----:B------:R3:W-:Y:S02]  /*57b0*/  STL.S16 [R1+0x30], R3 ;  /* 0x0000300301007387 */ /* 0x0007e40000100600 */
[----:B0123--:R-:W-:Y:S01]  /*57c0*/  @P3 CALL.REL.NOINC `(.L_x_6082) ;  /* 0x0000001000003944 */ /* 0x00ffe20003c00000 */
[----:B------:R-:W-:Y:S05]  /*57d0*/  BRA `(.L_x_6198) ;  /* 0xffffae4000007947 */ /* 0x000fea000383ffff */
.L_x_6082:
[----:B------:R-:W1:Y:S01]  /*57e0*/  S2UR UR6, SR_CTAID.X ;  /* 0x00000000000679c3 */ /* 0x000e620000002500 */
[----:B------:R-:W1:Y:S01]  /*57f0*/  S2R R3, SR_TID.X ;  /* 0x0000000000037919 */ /* 0x000e620000002100 */
[----:B------:R-:W-:Y:S02]  /*5800*/  LOP3.LUT P3, RZ, R0, 0xffffff80, RZ, 0xc0, !PT ;  /* 0xffffff8000ff7812 */ /* 0x000fe4000786c0ff */
[----:B0-----:R-:W-:Y:S02]  /*5810*/  @P0 MOV R9, 0x20 ;  /* 0x0000002000090802 */ /* 0x001fe40000000f00 */
[----:B------:R-:W-:Y:S02]  /*5820*/  @P1 MOV R13, 0x20 ;  /* 0x00000020000d1802 */ /* 0x000fe40000000f00 */
[----:B------:R-:W-:-:S07]  /*5830*/  @P2 MOV R15, 0x20 ;  /* 0x00000020000f2802 */ /* 0x000fce0000000f00 */
        /* <DEDUP_REMOVED lines=43> */
.L_x_6106:
[----:B------:R-:W-:Y:S01]  /*5af0*/  HFMA2.MMA R182, -RZ, RZ, 0, 9.5367431640625e-07 ;  /* 0x00000010ffb67435 */ /* 0x000fe200000001ff */
[----:B------:R-:W-:Y:S01]  /*5b00*/  MOV R181, R215 ;  /* 0x000000d700b57202 */ /* 0x000fe20000000f00 */
[----:B------:R-:W-:Y:S01]  /*5b10*/  IMAD.MOV.U32 R188, RZ, RZ, 0x1f ;  /* 0x0000001fffbc7424 */ /* 0x000fe200078e00ff */
[----:B------:R-:W-:-:S02]  /*5b20*/  MOV R187, 0xffffffff ;  /* 0xffffffff00bb7802 */ /* 0x000fc40000000f00 */
[----:B------:R-:W-:Y:S02]  /*5b30*/  MOV R180, 0x5b50 ;  /* 0x00005b5000b47802 */ /* 0x000fe40000000f00 */
[----:B01---5:R-:W-:Y:S05]  /*5b40*/  CALL.REL.NOINC `($__internal_82_$__cuda_sm70_shflsync_down_p) ;  /* 0x0000046000007944 */ /* 0x023fea0003c00000 */
[----:B-1----:R-:W-:Y:S01]  /*5b50*/  MOV R183, R182 ;  /* 0x000000b600b77202 */ /* 0x002fe20000000f00 */
[----:B------:R-:W-:Y:S05]  /*5b60*/  BRA `(.L_x_6199) ;  /* 0xffffcb2000007947 */ /* 0x000fea000383ffff */
.L_x_6107:
[----:B------:R-:W-:Y:S01]  /*5b70*/  HFMA2.MMA R182, -RZ, RZ, 0, 9.5367431640625e-07 ;  /* 0x00000010ffb67435 */ /* 0x000fe200000001ff */
[----:B------:R-:W-:Y:S02]  /*5b80*/  MOV R181, R214 ;  /* 0x000000d600b57202 */ /* 0x000fe40000000f00 */
[----:B------:R-:W-:Y:S02]  /*5b90*/  MOV R188, 0x1f ;  /* 0x0000001f00bc7802 */ /* 0x000fe40000000f00 */
[----:B------:R-:W-:Y:S02]  /*5ba0*/  MOV R187, 0xffffffff ;  /* 0xffffffff00bb7802 */ /* 0x000fe40000000f00 */
[----:B------:R-:W-:Y:S02]  /*5bb0*/  MOV R180, 0x5bd0 ;  /* 0x00005bd000b47802 */ /* 0x000fe40000000f00 */
[----:B012--5:R-:W-:Y:S05]  /*5bc0*/  CALL.REL.NOINC `($__internal_82_$__cuda_sm70_shflsync_down_p) ;  /* 0x000003e000007944 */ /* 0x027fea0003c00000 */
[----:B------:R-:W-:Y:S01]  /*5bd0*/  FADD.FTZ R183, R183, R215 ;  /* 0x000000d7b7b77221 */ /* 0x000fe20000010000 */
[----:B------:R-:W-:Y:S01]  /*5be0*/  MOV R188, 0x1f ;  /* 0x0000001f00bc7802 */ /* 0x000fe20000000f00 */
[----:B-1----:R-:W-:Y:S01]  /*5bf0*/  FADD.FTZ R184, R214, R182 ;  /* 0x000000b6d6b87221 */ /* 0x002fe20000010000 */
[----:B------:R-:W-:Y:S01]  /*5c00*/  HFMA2.MMA R182, -RZ, RZ, 0, 4.76837158203125e-07 ;  /* 0x00000008ffb67435 */ /* 0x000fe200000001ff */
[----:B------:R-:W-:Y:S01]  /*5c10*/  IMAD.MOV.U32 R187, RZ, RZ, -0x1 ;  /* 0xffffffffffbb7424 */ /* 0x000fe200078e00ff */
[----:B------:R-:W-:-:S02]  /*5c20*/  MOV R181, R183 ;  /* 0x000000b700b57202 */ /* 0x000fc40000000f00 */
[----:B------:R-:W-:Y:S02]  /*5c30*/  MOV R180, 0x5c50 ;  /* 0x00005c5000b47802 */ /* 0x000fe40000000f00 */
[----:B------:R-:W-:Y:S05]  /*5c40*/  CALL.REL.NOINC `($__internal_82_$__cuda_sm70_shflsync_down_p) ;  /* 0x0000036000007944 */ /* 0x000fea0003c00000 */
[----:B-1----:R-:W-:Y:S01]  /*5c50*/  MOV R185, R182 ;  /* 0x000000b600b97202 */ /* 0x002fe20000000f00 */
[----:B------:R-:W-:Y:S01]  /*5c60*/  HFMA2.MMA R182, -RZ, RZ, 0, 4.76837158203125e-07 ;  /* 0x00000008ffb67435 */ /* 0x000fe200000001ff */
[----:B------:R-:W-:Y:S02]  /*5c70*/  MOV R181, R184 ;  /* 0x000000b800b57202 */ /* 0x000fe40000000f00 */
[----:B------:R-:W-:Y:S02]  /*5c80*/  MOV R188, 0x1f ;  /* 0x0000001f00bc7802 */ /* 0x000fe40000000f00 */
[----:B------:R-:W-:Y:S02]  /*5c90*/  MOV R187, 0xffffffff ;  /* 0xffffffff00bb7802 */ /* 0x000fe40000000f00 */
[----:B------:R-:W-:Y:S02]  /*5ca0*/  MOV R180, 0x5cc0 ;  /* 0x00005cc000b47802 */ /* 0x000fe40000000f00 */
[----:B------:R-:W-:Y:S05]  /*5cb0*/  CALL.REL.NOINC `($__internal_82_$__cuda_sm70_shflsync_down_p) ;  /* 0x000002f000007944 */ /* 0x000fea0003c00000 */
[----:B------:R-:W-:Y:S01]  /*5cc0*/  FADD.FTZ R183, R185, R183 ;  /* 0x000000b7b9b77221 */ /* 0x000fe20000010000 */
[----:B------:R-:W-:Y:S01]  /*5cd0*/  MOV R188, 0x1f ;  /* 0x0000001f00bc7802 */ /* 0x000fe20000000f00 */
[----:B-1----:R-:W-:Y:S01]  /*5ce0*/  FADD.FTZ R184, R184, R182 ;  /* 0x000000b6b8b87221 */ /* 0x002fe20000010000 */
[----:B------:R-:W-:Y:S01]  /*5cf0*/  HFMA2.MMA R182, -RZ, RZ, 0, 2.384185791015625e-07 ;  /* 0x00000004ffb67435 */ /* 0x000fe200000001ff */
[----:B------:R-:W-:Y:S01]  /*5d00*/  IMAD.MOV.U32 R187, RZ, RZ, -0x1 ;  /* 0xffffffffffbb7424 */ /* 0x000fe200078e00ff */
[----:B------:R-:W-:-:S02]  /*5d10*/  MOV R181, R183 ;  /* 0x000000b700b57202 */ /* 0x000fc40000000f00 */
[----:B------:R-:W-:Y:S02]  /*5d20*/  MOV R180, 0x5d40 ;  /* 0x00005d4000b47802 */ /* 0x000fe40000000f00 */
[----:B------:R-:W-:Y:S05]  /*5d30*/  CALL.REL.NOINC `($__internal_82_$__cuda_sm70_shflsync_down_p) ;  /* 0x0000027000007944 */ /* 0x000fea0003c00000 */
[----:B-1----:R-:W-:Y:S01]  /*5d40*/  MOV R185, R182 ;  /* 0x000000b600b97202 */ /* 0x002fe20000000f00 */
[----:B------:R-:W-:Y:S01]  /*5d50*/  HFMA2.MMA R182, -RZ, RZ, 0, 2.384185791015625e-07 ;  /* 0x00000004ffb67435 */ /* 0x000fe200000001ff */
        /* <DEDUP_REMOVED lines=8> */
[----:B------:R-:W-:Y:S01]  /*5de0*/  HFMA2.MMA R182, -RZ, RZ, 0, 1.1920928955078125e-07 ;  /* 0x00000002ffb67435 */ /* 0x000fe200000001ff */
[----:B------:R-:W-:Y:S01]  /*5df0*/  IMAD.MOV.U32 R187, RZ, RZ, -0x1 ;  /* 0xffffffffffbb7424 */ /* 0x000fe200078e00ff */
[----:B------:R-:W-:-:S02]  /*5e00*/  MOV R181, R183 ;  /* 0x000000b700b57202 */ /* 0x000fc40000000f00 */
[----:B------:R-:W-:Y:S02]  /*5e10*/  MOV R180, 0x5e30 ;  /* 0x00005e3000b47802 */ /* 0x000fe40000000f00 */
[----:B------:R-:W-:Y:S05]  /*5e20*/  CALL.REL.NOINC `($__internal_82_$__cuda_sm70_shflsync_down_p) ;  /* 0x0000018000007944 */ /* 0x000fea0003c00000 */
[----:B-1----:R-:W-:Y:S01]  /*5e30*/  MOV R184, R182 ;  /* 0x000000b600b87202 */ /* 0x002fe20000000f00 */
[----:B------:R-:W-:Y:S01]  /*5e40*/  HFMA2.MMA R182, -RZ, RZ, 0, 1.1920928955078125e-07 ;  /* 0x00000002ffb67435 */ /* 0x000fe200000001ff */
        /* <DEDUP_REMOVED lines=8> */
[----:B------:R-:W-:Y:S01]  /*5ed0*/  HFMA2.MMA R182, -RZ, RZ, 0, 5.9604644775390625e-08 ;  /* 0x00000001ffb67435 */ /* 0x000fe200000001ff */
[----:B------:R-:W-:Y:S01]  /*5ee0*/  IMAD.MOV.U32 R187, RZ, RZ, -0x1 ;  /* 0xffffffffffbb7424 */ /* 0x000fe200078e00ff */
[----:B------:R-:W-:-:S02]  /*5ef0*/  MOV R181, R184 ;  /* 0x000000b800b57202 */ /* 0x000fc40000000f00 */
[----:B------:R-:W-:Y:S02]  /*5f00*/  MOV R180, 0x5f20 ;  /* 0x00005f2000b47802 */ /* 0x000fe40000000f00 */
[----:B------:R-:W-:Y:S05]  /*5f10*/  CALL.REL.NOINC `($__internal_82_$__cuda_sm70_shflsync_down_p) ;  /* 0x0000009000007944 */ /* 0x000fea0003c00000 */
[----:B-1----:R-:W-:Y:S01]  /*5f20*/  MOV R185, R182 ;  /* 0x000000b600b97202 */ /* 0x002fe20000000f00 */
[----:B------:R-:W-:Y:S01]  /*5f30*/  HFMA2.MMA R182, -RZ, RZ, 0, 5.9604644775390625e-08 ;  /* 0x00000001ffb67435 */ /* 0x000fe200000001ff */
[----:B------:R-:W-:Y:S02]  /*5f40*/  MOV R181, R183 ;  /* 0x000000b700b57202 */ /* 0x000fe40000000f00 */
[----:B------:R-:W-:Y:S02]  /*5f50*/  MOV R188, 0x1f ;  /* 0x0000001f00bc7802 */ /* 0x000fe40000000f00 */
[----:B------:R-:W-:Y:S02]  /*5f60*/  MOV R187, 0xffffffff ;  /* 0xffffffff00bb7802 */ /* 0x000fe40000000f00 */
[----:B------:R-:W-:Y:S02]  /*5f70*/  MOV R180, 0x5f90 ;  /* 0x00005f9000b47802 */ /* 0x000fe40000000f00 */
[----:B------:R-:W-:Y:S05]  /*5f80*/  CALL.REL.NOINC `($__internal_82_$__cuda_sm70_shflsync_down_p) ;  /* 0x0000002000007944 */ /* 0x000fea0003c00000 */
[----:B-1----:R-:W-:Y:S01]  /*5f90*/  MOV R181, R182 ;  /* 0x000000b600b57202 */ /* 0x002fe20000000f00 */
[----:B------:R-:W-:Y:S05]  /*5fa0*/  BRA `(.L_x_6200) ;  /* 0xffffc80000007947 */ /* 0x000fea000383ffff */
        .weak           $__internal_82_$__cuda_sm70_shflsync_down_p
        .type           $__internal_82_$__cuda_sm70_shflsync_down_p,@function
        .size           $__internal_82_$__cuda_sm70_shflsync_down_p,(.L_x_14300 - $__internal_82_$__cuda_sm70_shflsync_down_p)
$__internal_82_$__cuda_sm70_shflsync_down_p:
[----:B------:R-:W-:Y:S04]  /*5fb0*/  WARPSYNC R187 ;  /* 0x000000bb00007348 */ /* 0x000fe80003800000 */
[----:B------:R0:W1:Y:S02]  /*5fc0*/  SHFL.DOWN PT, R182, R181, R182, R188 ;  /* 0x080000b6b5b67389 */ /* 0x00006400000e00bc */
[----:B0-----:R-:W-:-:S06]  /*5fd0*/  HFMA2.MMA R181, -RZ, RZ, 0, 0 ;  /* 0x00000000ffb57435 */ /* 0x001fcc00000001ff */
[----:B------:R-:W-:Y:S05]  /*5fe0*/  RET.REL.NODEC R180 `(_ZN10layer_norm13ln_bwd_kernelINS_13Kernel_traitsIf13__nv_bfloat16fS2_fjLj5120ELj1ELj1ELj4ELj16ENS_18Kernel_traits_baseILj5120EfS2_fS2_fjLj128EEEEELb0ELb0ELb1ELb0EEEvNS_9BwdParamsE) ;  /* 0xffffa010b4007950 */ /* 0x000fea0003c3ffff */
.L_x_6201:
        /* <DEDUP_REMOVED lines=9> */
.L_x_14300:


//--------------------- .text._ZN10layer_norm13ln_bwd_kernelINS_13Kernel_traitsIf13__nv_bfloat16fS2_fjLj5120ELj1ELj1ELj4ELj16ENS_18Kernel_traits_baseILj5120EfS2_fS2_fjLj128EEEEELb0ELb0ELb1ELb1EEEvNS_9BwdParamsE --------------------------
	.section	.text._ZN10layer_norm13ln_bwd_kernelINS_13Kernel_traitsIf13__nv_bfloat16fS2_fjLj5120ELj1ELj1ELj4ELj16ENS_18Kernel_traits_baseILj5120EfS2_fS2_fjLj128EEEEELb0ELb0ELb1ELb1EEEvNS_9BwdParamsE,"ax",@progbits
	.sectioninfo	@"SHI_REGISTERS=255"
	.align	128
        .global         _ZN10layer_norm13ln_bwd_kernelINS_13Kernel_traitsIf13__nv_bfloat16fS2_fjLj5120ELj1ELj1ELj4ELj16ENS_18Kernel_traits_baseILj5120EfS2_fS2_fjLj128EEEEELb0ELb0ELb1ELb1EEEvNS_9BwdParamsE
        .type           _ZN10layer_norm13ln_bwd_kernelINS_13Kernel_traitsIf13__nv_bfloat16fS2_fjLj5120ELj1ELj1ELj4ELj16ENS_18Kernel_traits_baseILj5120EfS2_fS2_fjLj128EEEEELb0ELb0ELb1ELb1EEEvNS_9BwdParamsE,@function
        .size           _ZN10layer_norm13ln_bwd_kernelINS_13Kernel_traitsIf13__nv_bfloat16fS2_fjLj5120ELj1ELj1ELj4ELj16ENS_18Kernel_traits_baseILj5120EfS2_fS2_fjLj128EEEEELb0ELb0ELb1ELb1EEEvNS_9BwdParamsE,(.L_x_14301 - _ZN10layer_norm13ln_bwd_kernelINS_13Kernel_traitsIf13__nv_bfloat16fS2_fjLj5120ELj1ELj1ELj4ELj16ENS_18Kernel_traits_baseILj5120EfS2_fS2_fjLj128EEEEELb0ELb0ELb1ELb1EEEvNS_9BwdParamsE)
        .other          _ZN10layer_norm13ln_bwd_kernelINS_13Kernel_traitsIf13__nv_bfloat16fS2_fjLj5120ELj1ELj1ELj4ELj16ENS_18Kernel_traits_baseILj5120EfS2_fS2_fjLj128EEEEELb0ELb0ELb1ELb1EEEvNS_9BwdParamsE,@"STO_CUDA_ENTRY STV_DEFAULT"
_ZN10layer_norm13ln_bwd_kernelINS_13Kernel_traitsIf13__nv_bfloat16fS2_fjLj5120ELj1ELj1ELj4ELj16ENS_18Kernel_traits_baseILj5120EfS2_fS2_fjLj128EEEEELb0ELb0ELb1ELb1EEEvNS_9BwdParamsE:
.text._ZN10layer_norm13ln_bwd_kernelINS_13Kernel_traitsIf13__nv_bfloat16fS2_fjLj5120ELj1ELj1ELj4ELj16ENS_18Kernel_traits_baseILj5120EfS2_fS2_fjLj128EEEEELb0ELb0ELb1ELb1EEEvNS_9BwdParamsE:
        /* <DEDUP_REMOVED lines=49> */
.L_x_6202:
[----:B------:R-:W-:-:S04]  /*0310*/  SHF.L.U32 R0, R0, 0x5, RZ ;  /* 0x0000000500007819 */ /* 0x000fc800000006ff */
[----:B------:R-:W-:-:S04]  /*0320*/  LOP3.LUT R0, R0, 0xfe0, RZ, 0xc0, !PT ;  /* 0x00000fe000007812 */ /* 0x000fc800078ec0ff */
[----:B------:R-:W-:-:S04]  /*0330*/  IADD3 R4, P0, R0, c[0x0][0x1b0], RZ ;  /* 0x00006c0000047a10 */ /* 0x000fc80007f1e0ff */
[----:B------:R-:W-:-:S05]  /*0340*/  IADD3.X R5, RZ, c[0x0][0x1b4], RZ, P0, !PT ;  /* 0x00006d00ff057a10 */ /* 0x000fca00007fe4ff */
[----:B------:R-:W2:Y:S04]  /*0350*/  LDG.E.128 R20, [R4.64] ;  /* 0x0000000404147981 */ /* 0x000ea8000c1e1d00 */
[----:B------:R-:W3:Y:S04]  /*0360*/  LDG.E.128 R16, [R4.64+0x10] ;  /* 0x0000100404107981 */ /* 0x000ee8000c1e1d00 */
[----:B------:R-:W4:Y:S04]  /*0370*/  LDG.E.128 R12, [R4.64+0x1000] ;  /* 0x00100004040c7981 */ /* 0x000f28000c1e1d00 */
[----:B------:R-:W4:Y:S04]  /*0380*/  LDG.E.128 R8, [R4.64+0x1010] ;  /* 0x0010100404087981 */ /* 0x000f28000c1e1d00 */
[----:B------:R0:W5:Y:S04]  /*0390*/  LDG.E.128 R84, [R4.64+0x2000] ;  /* 0x0020000404547981 */ /* 0x000168000c1e1d00 */
[----:B------:R0:W5:Y:S04]  /*03a0*/  LDG.E.128 R80, [R4.64+0x2010] ;  /* 0x0020100404507981 */ /* 0x000168000c1e1d00 */
[----:B------:R0:W5:Y:S04]  /*03b0*/  LDG.E.128 R76, [R4.64+0x3000] ;  /* 0x00300004044c7981 */ /* 0x000168000c1e1d00 */
[----:B------:R0:W5:Y:S04]  /*03c0*/  LDG.E.128 R72, [R4.64+0x3010] ;  /* 0x0030100404487981 */ /* 0x000168000c1e1d00 */
        /* <DEDUP_REMOVED lines=46> */
[----:B------:R0:W-:Y:S04]  /*06b0*/  STL.64 [R1+0x30], R18 ;  /* 0x0000301201007387 */ /* 0x0001e80000100a00 */
[----:B----4-:R0:W-:Y:S04]  /*06c0*/  STL.64 [R1+0x18], R12 ;  /* 0x0000180c01007387 */ /* 0x0101e80000100a00 */
[----:B------:R0:W-:Y:S04]  /*06d0*/  STL.64 [R1+0x20], R14 ;  /* 0x0000200e01007387 */ /* 0x0001e80000100a00 */
[----:B------:R0:W-:Y:S04]  /*06e0*/  STL.64 [R1+0x8], R8 ;  /* 0x0000080801007387 */ /* 0x0001e80000100a00 */
[----:B------:R0:W-:Y:S04]  /*06f0*/  STL.64 [R1+0x10], R10 ;  /* 0x0000100a01007387 */ /* 0x0001e80000100a00 */
[----:B------:R0:W-:Y:S02]  /*0700*/  STL.S16 [R1+0x4], R0 ;  /* 0x0000040001007387 */ /* 0x0001e40000100600 */
.L_x_6289:
[----:B------:R-:W-:-:S05]  /*0710*/  MOV R251, 0x4 ;  /* 0x0000000400fb7802 */ /* 0x000fca0000000f00 */
[----:B------:R-:W-:-:S05]  /*0720*/  IMAD.WIDE R180, R3, R251, c[0x0][0x1d8] ;  /* 0x0000760003b47625 */ /* 0x000fca00078e02fb */
[----:B------:R1:W2:Y:S04]  /*0730*/  LDG.E R186, [R180.64] ;  /* 0x00000004b4ba7981 */ /* 0x0002a8000c1e1900 */
[----:B------:R-:W3:Y:S01]  /*0740*/  S2R R182, SR_TID.X ;  /* 0x0000000000b67919 */ /* 0x000ee20000002100 */
[----:B-1----:R-:W-:-:S05]  /*0750*/  IMAD.WIDE R180, R3, R251, c[0x0][0x1a8] ;  /* 0x00006a0003b47625 */ /* 0x002fca00078e02fb */
[----:B-----5:R1:W5:Y:S01]  /*0760*/  LDG.E R2, [R180.64] ;  /* 0x00000004b4027981 */ /* 0x020362000c1e1900 */
[C---:B0-----:R-:W-:Y:S02]  /*0770*/  IMAD R0, R3.reuse, c[0x0][0x168], RZ ;  /* 0x00005a0003007a24 */ /* 0x041fe400078e02ff */
[----:B-1----:R-:W-:-:S05]  /*0780*/  IMAD.WIDE R180, R3, R251, c[0x0][0x1d0] ;  /* 0x0000740003b47625 */ /* 0x002fca00078e02fb */
[----:B------:R0:W5:Y:S01]  /*0790*/  LDG.E R217, [R180.64] ;  /* 0x00000004b4d97981 */ /* 0x000162000c1e1900 */
[----:B---3--:R-:W-:Y:S01]  /*07a0*/  LOP3.LUT R187, R182, 0x7f, RZ, 0xc0, !PT ;  /* 0x0000007fb6bb7812 */ /* 0x008fe200078ec0ff */
[----:B------:R-:W-:Y:S01]  /*07b0*/  BSSY B0, `(.L_x_6204) ;  /* 0x00001ba000007945 */ /* 0x000fe20003800000 */
[----:B------:R-:W-:Y:S02]  /*07c0*/  MOV R250, 0x20 ;  /* 0x0000002000fa7802 */ /* 0x000fe40000000f00 */
[----:B0-----:R-:W-:-:S04]  /*07d0*/  SHF.R.S32.HI R180, RZ, 0x1f, R0 ;  /* 0x0000001fffb47819 */ /* 0x001fc80000011400 */
[----:B------:R-:W-:-:S04]  /*07e0*/  LEA.HI R0, R180, R0, RZ, 0x3 ;  /* 0x00000000b4007211 */ /* 0x000fc800078f18ff */
[----:B------:R-:W-:-:S04]  /*07f0*/  LEA.HI.SX32 R0, R0, R187, 0x1d ;  /* 0x000000bb00007211 */ /* 0x000fc800078feaff */
        /* <DEDUP_REMOVED lines=18> */
[----:B------:R1:W5:Y:S04]  /*0920*/  LDG.E.128 R32, [R26.64+0x10] ;  /* 0x000010041a207981 */ /* 0x000368000c1e1d00 */
[----:B------:R1:W5:Y:S04]  /*0930*/  LDG.E.128 R28, [R24.64] ;  /* 0x00000004181c7981 */ /* 0x000368000c1e1d00 */
[----:B------:R0:W5:Y:S04]  /*0940*/  LDG.E.128 R52, [R182.64] ;  /* 0x00000004b6347981 */ /* 0x000168000c1e1d00 */
[----:B------:R0:W5:Y:S04]  /*0950*/  LDG.E.128 R48, [R182.64+0x10] ;  /* 0x00001004b6307981 */ /* 0x000168000c1e1d00 */
[----:B------:R0:W5:Y:S04]  /*0960*/  LDG.E.128 R44, [R180.64] ;  /* 0x00000004b42c7981 */ /* 0x000168000c1e1d00 */
[----:B------:R0:W5:Y:S04]  /*0970*/  LDG.E.128 R40, [R180.64+0x10] ;  /* 0x00001004b4287981 */ /* 0x000168000c1e1d00 */
[----:B-1----:R-:W5:Y:S01]  /*0980*/  LDG.E.128 R24, [R24.64+0x10] ;  /* 0x0000100418187981 */ /* 0x002f62000c1e1d00 */
[----:B------:R-:W-:Y:S01]  /*0990*/  CS2R R186, SRZ ;  /* 0x0000000000ba7805 */ /* 0x000fe2000001ff00 */
[----:B------:R-:W-:Y:S05]  /*09a0*/  BRA `(.L_x_6206) ;  /* 0x000019a000007947 */ /* 0x000fea0003800000 */
.L_x_6205:
[----:B------:R-:W-:Y:S01]  /*09b0*/  IADD3 R186, R186, -0x1, RZ ;  /* 0xffffffffbaba7810 */ /* 0x000fe20007ffe0ff */
[----:B------:R-:W-:Y:S01]  /*09c0*/  IMAD.WIDE R20, R3, R251, c[0x0][0x1a0] ;  /* 0x0000680003147625 */ /* 0x000fe200078e02fb */
[----:B------:R-:W-:Y:S03]  /*09d0*/  STL [R1+0x64], R175 ;  /* 0x000064af01007387 */ /* 0x000fe60000100800 */
[----:B------:R-:W-:Y:S01]  /*09e0*/  IMAD R186, R186, c[0x0][0x168], RZ ;  /* 0x00005a00baba7a24 */ /* 0x000fe200078e02ff */
[----:B------:R-:W-:Y:S01]  /*09f0*/  MOV R224, 0x10 ;  /* 0x0000001000e07802 */ /* 0x000fe20000000f00 */
[C---:B------:R-:W-:Y:S01]  /*0a00*/  IMAD.WIDE.U32 R200, R0.reuse, R250, c[0x0][0x188] ;  /* 0x0000620000c87625 */ /* 0x040fe200078e00fa */
[----:B------:R-:W-:-:S03]  /*0a10*/  IADD3 R216, R0, 0x180, RZ ;  /* 0x0000018000d87810 */ /* 0x000fc60007ffe0ff */
[----:B------:R-:W-:Y:S01]  /*0a20*/  IMAD.WIDE.U32 R214, R226, R250, c[0x0][0x188] ;  /* 0x00006200e2d67625 */ /* 0x000fe200078e00fa */
[----:B------:R-:W-:Y:S01]  /*0a30*/  SHF.R.S32.HI R5, RZ, 0x1f, R186 ;  /* 0x0000001fff057819 */ /* 0x000fe200000114ba */
[----:B------:R0:W2:Y:S03]  /*0a40*/  LDG.E.128 R12, [R200.64+0x10] ;  /* 0x00001004c80c7981 */ /* 0x0000a6000c1e1d00 */
[----:B------:R-:W-:Y:S01]  /*0a50*/  LEA.HI R4, R5, R186, RZ, 0x3 ;  /* 0x000000ba05047211 */ /* 0x000fe200078f18ff */
[-C--:B------:R-:W-:Y:S01]  /*0a60*/  IMAD.WIDE.U32 R228, R218, R250.reuse, c[0x0][0x188] ;  /* 0x00006200dae47625 */ /* 0x080fe200078e00fa */
[----:B------:R1:W3:Y:S02]  /*0a70*/  LDG.E R186, [R20.64] ;  /* 0x0000000414ba7981 */ /* 0x0002e4000c1e1900 */
[----:B------:R-:W-:Y:S01]  /*0a80*/  LEA.HI.SX32 R219, R4, R187, 0x1d ;  /* 0x000000bb04db7211 */ /* 0x000fe200078feaff */
[----:B------:R-:W-:Y:S01]  /*0a90*/  IMAD.WIDE.U32 R232, R216, R250, c[0x0][0x188] ;  /* 0x00006200d8e87625 */ /* 0x000fe200078e00fa */
[----:B------:R4:W2:Y:S02]  /*0aa0*/  LDG.E.128 R16, [R214.64] ;  /* 0x00000004d6107981 */ /* 0x0008a4000c1e1d00 */
[C---:B------:R-:W-:Y:S01]  /*0ab0*/  IADD3 R23, R219.reuse, 0x80, RZ ;  /* 0x00000080db177810 */ /* 0x040fe20007ffe0ff */
[CC--:B------:R-:W-:Y:S01]  /*0ac0*/  IMAD.WIDE.U32 R8, R219.reuse, R224.reuse, c[0x0][0x208] ;  /* 0x00008200db087625 */ /* 0x0c0fe200078e00e0 */
[----:B------:R-:W-:Y:S01]  /*0ad0*/  IADD3 R187, R0, 0x200, RZ ;  /* 0x0000020000bb7810 */ /* 0x000fe20007ffe0ff */
[----:B------:R0:W2:Y:S01]  /*0ae0*/  LDG.E.128 R192, [R228.64] ;  /* 0x00000004e4c07981 */ /* 0x0000a2000c1e1d00 */
[----:B------:R-:W-:Y:S01]  /*0af0*/  IADD3 R221, R219, 0x100, RZ ;  /* 0x00000100dbdd7810 */ /* 0x000fe20007ffe0ff */
[----:B------:R-:W-:Y:S01]  /*0b00*/  IMAD.WIDE.U32 R22, R23, R224, c[0x0][0x208] ;  /* 0x0000820017167625 */ /* 0x000fe200078e00e0 */
[----:B------:R-:W-:Y:S01]  /*0b10*/  IADD3 R225, R219, 0x180, RZ ;  /* 0x00000180dbe17810 */ /* 0x000fe20007ffe0ff */
[----:B------:R-:W2:Y:S02]  /*0b20*/  LDG.E.128 R8, [R8.64] ;  /* 0x0000000408087981 */ /* 0x000ea4000c1e1d00 */
[----:B------:R-:W-:-:S02]  /*0b30*/  IMAD.WIDE.U32 R212, R187, R250, c[0x0][0x188] ;  /* 0x00006200bbd47625 */ /* 0x000fc400078e00fa */
[----:B------:R0:W2:Y:S02]  /*0b40*/  LDG.E.128 R196, [R228.64+0x10] ;  /* 0x00001004e4c47981 */ /* 0x0000a4000c1e1d00 */
[-C--:B------:R-:W-:Y:S02]  /*0b50*/  IMAD.WIDE.U32 R220, R221, R224.reuse, c[0x0][0x208] ;  /* 0x00008200dddc7625 */ /* 0x080fe400078e00e0 */
[----:B-1----:R-:W2:Y:S04]  /*0b60*/  LDG.E.128 R20, [R22.64] ;  /* 0x0000000416147981 */ /* 0x002ea8000c1e1d00 */
[----:B------:R1:W2:Y:S01]  /*0b70*/  LDG.E.128 R4, [R200.64] ;  /* 0x00000004c8047981 */ /* 0x0002a2000c1e1d00 */
[----:B0-----:R-:W-:-:S03]  /*0b80*/  IMAD.WIDE.U32 R228, R225, R224, c[0x0][0x208] ;  /* 0x00008200e1e47625 */ /* 0x001fc600078e00e0 */
[----:B------:R4:W2:Y:S04]  /*0b90*/  LDG.E.128 R188, [R214.64+0x10] ;  /* 0x00001004d6bc7981 */ /* 0x0008a8000c1e1d00 */
[----:B------:R0:W2:Y:S04]  /*0ba0*/  LDG.E.128 R204, [R232.64+0x10] ;  /* 0x00001004e8cc7981 */ /* 0x0000a8000c1e1d00 */
[----:B-1----:R0:W2:Y:S04]  /*0bb0*/  LDG.E.128 R200, [R232.64] ;  /* 0x00000004e8c87981 */ /* 0x0020a8000c1e1d00 */
[----:B------:R4:W2:Y:S04]  /*0bc0*/  LDG.E.128 R208, [R212.64] ;  /* 0x00000004d4d07981 */ /* 0x0008a8000c1e1d00 */
[----:B------:R-:W2:Y:S04]  /*0bd0*/  LDG.E.128 R220, [R220.64] ;  /* 0x00000004dcdc7981 */ /* 0x000ea8000c1e1d00 */
[----:B------:R-:W2:Y:S04]  /*0be0*/  LDG.E.128 R228, [R228.64] ;  /* 0x00000004e4e47981 */ /* 0x000ea8000c1e1d00 */
[----:B----4-:R-:W4:Y:S01]  /*0bf0*/  LDG.E.128 R212, [R212.64+0x10] ;  /* 0x00001004d4d47981 */ /* 0x010f22000c1e1d00 */
[----:B------:R-:W1:Y:S01]  /*0c00*/  LDC.U8 R252, c[0x0][0x1f0] ;  /* 0x00007c00fffc7b82 */ /* 0x000e620000000000 */
[----:B------:R-:W-:-:S02]  /*0c10*/  ISETP.NE.U32.AND P0, PT, RZ, c[0x0][0x218], PT ;  /* 0x00008600ff007a0c */ /* 0x000fc40003f05070 */
[----:B------:R-:W-:Y:S02]  /*0c20*/  STL [R1+0x60], R174 ;  /* 0x000060ae01007387 */ /* 0x000fe40000100800 */
[----:B------:R-:W-:Y:S02]  /*0c30*/  ISETP.NE.AND.EX P0, PT, RZ, c[0x0][0x21c], PT, P0 ;  /* 0x00008700ff007a0c */ /* 0x000fe40003f05300 */
[----:B------:R-:W-:Y:S01]  /*0c40*/  IADD3 R225, R219, 0x200, RZ ;  /* 0x00000200dbe17810 */ /* 0x000fe20007ffe0ff */
[----:B------:R-:W-:Y:S04]  /*0c50*/  STL [R1+0x5c], R173 ;  /* 0x00005cad01007387 */ /* 0x000fe80000100800 */
[----:B------:R-:W-:Y:S01]  /*0c60*/  STL [R1+0x58], R172 ;  /* 0x000058ac01007387 */ /* 0x000fe20000100800 */
[----:B------:R-:W-:-:S03]  /*0c70*/  IMAD.WIDE.U32 R224, R225, R224, c[0x0][0x208] ;  /* 0x00008200e1e07625 */ /* 0x000fc600078e00e0 */
[----:B------:R-:W-:Y:S04]  /*0c80*/  STL [R1+0x54], R171 ;  /* 0x000054ab01007387 */ /* 0x000fe80000100800 */
[----:B------:R0:W5:Y:S01]  /*0c90*/  @P0 LDG.E.128 R52, [R182.64] ;  /* 0x00000004b6340981 */ /* 0x000162000c1e1d00 */
[----:B-1----:R-:W-:-:S03]  /*0ca0*/  ISETP.NE.AND P1, PT, R252, RZ, PT ;  /* 0x000000fffc00720c */ /* 0x002fc60003f25270 */
[----:B------:R0:W5:Y:S04]  /*0cb0*/  @P0 LDG.E.128 R48, [R182.64+0x10] ;  /* 0x00001004b6300981 */ /* 0x000168000c1e1d00 */
[----:B------:R-:W-:Y:S04]  /*0cc0*/  STL [R1+0x50], R170 ;  /* 0x000050aa01007387 */ /* 0x000fe80000100800 */
[----:B------:R-:W-:Y:S01]  /*0cd0*/  STL [R1+0x4c], R169 ;  /* 0x00004ca901007387 */ /* 0x000fe20000100800 */
[----:B0-----:R-:W-:-:S03]  /*0ce0*/  @P0 IMAD.WIDE.U32 R182, R216, R250, c[0x0][0x218] ;  /* 0x00008600d8b60625 */ /* 0x001fc600078e00fa */
[----:B------:R0:W-:Y:S04]  /*0cf0*/  STL [R1+0x48], R168 ;  /* 0x000048a801007387 */ /* 0x0001e80000100800 */
[----:B------:R1:W5:Y:S04]  /*0d00*/  @P0 LDG.E.128 R44, [R180.64] ;  /* 0x00000004b42c0981 */ /* 0x000368000c1e1d00 */
[----:B------:R1:W5:Y:S04]  /*0d10*/  @P0 LDG.E.128 R40, [R180.64+0x10] ;  /* 0x00001004b4280981 */ /* 0x000368000c1e1d00 */
[----:B------:R0:W5:Y:S04]  /*0d20*/  @P0 LDG.E.128 R36, [R182.64] ;  /* 0x00000004b6240981 */ /* 0x000168000c1e1d00 */
[----:B------:R0:W5:Y:S04]  /*0d30*/  @P0 LDG.E.128 R32, [R182.64+0x10] ;  /* 0x00001004b6200981 */ /* 0x000168000c1e1d00 */
[----:B------:R0:W4:Y:S04]  /*0d40*/  LDG.E.128 R232, [R224.64] ;  /* 0x00000004e0e87981 */ /* 0x000128000c1e1d00 */
[----:B------:R0:W5:Y:S04]  /*0d50*/  @P0 LDG.E.128 R60, [R184.64] ;  /* 0x00000004b83c0981 */ /* 0x000168000c1e1d00 */
[----:B------:R0:W5:Y:S04]  /*0d60*/  @P0 LDG.E.128 R56, [R184.64+0x10] ;  /* 0x00001004b8380981 */ /* 0x000168000c1e1d00 */
[----:B------:R-:W4:Y:S04]  /*0d70*/  LDL R249, [R1+0x40] ;  /* 0x0000400001f97983 */ /* 0x000f280000100800 */
[----:B------:R-:W4:Y:S01]  /*0d80*/  LDL R248, [R1+0x44] ;  /* 0x0000440001f87983 */ /* 0x000f220000100800 */
[----:B---3--:R-:W-:-:S02]  /*0d90*/  FSEL R186, R186, RZ, !P1 ;  /* 0x000000ffbaba7208 */ /* 0x008fc40004800000 */
[--C-:B--2---:R-:W-:Y:S02]  /*0da0*/  PRMT R241, RZ, 0x5410, R8.reuse ;  /* 0x00005410fff17816 */ /* 0x104fe40000000008 */
[----:B------:R-:W-:Y:S01]  /*0db0*/  PRMT R240, RZ, 0x7610, R8 ;  /* 0x00007610fff07816 */ /* 0x000fe20000000008 */
[C---:B------:R-:W-:Y:S01]  /*0dc0*/  FADD.FTZ R8, -R186.reuse, R12 ;  /* 0x0000000cba087221 */ /* 0x040fe20000010100 */
[--C-:B------:R-:W-:Y:S02]  /*0dd0*/  PRMT R243, RZ, 0x5410, R9.reuse ;  /* 0x00005410fff37816 */ /* 0x100fe40000000009 */
[----:B------:R-:W-:Y:S01]  /*0de0*/  PRMT R242, RZ, 0x7610, R9 ;  /* 0x00007610fff27816 */ /* 0x000fe20000000009 */
[C---:B------:R-:W-:Y:S02]  /*0df0*/  FADD.FTZ R9, -R186.reuse, R13 ;  /* 0x0000000dba097221 */ /* 0x040fe40000010100 */
[C---:B------:R-:W-:Y:S02]  /*0e00*/  FADD.FTZ R12, -R186.reuse, R16 ;  /* 0x00000010ba0c7221 */ /* 0x040fe40000010100 */
[----:B------:R-:W-:-:S02]  /*0e10*/  FADD.FTZ R13, -R186, R17 ;  /* 0x00000011ba0d7221 */ /* 0x000fc40000010100 */
[----:B------:R-:W-:Y:S01]  /*0e20*/  @P0 IMAD.WIDE.U32 R16, R187, R250, c[0x0][0x218] ;  /* 0x00008600bb100625 */ /* 0x000fe200078e00fa */
[--C-:B------:R-:W-:Y:S02]  /*0e30*/  PRMT R247, RZ, 0x5410, R10.reuse ;  /* 0x00005410fff77816 */ /* 0x100fe4000000000a */
[----:B------:R-:W-:Y:S01]  /*0e40*/  PRMT R246, RZ, 0x7610, R10 ;  /* 0x00007610fff67816 */ /* 0x000fe2000000000a */
[C---:B------:R-:W-:Y:S01]  /*0e50*/  FADD.FTZ R10, -R186.reuse, R14 ;  /* 0x0000000eba0a7221 */ /* 0x040fe20000010100 */
[--C-:B------:R-:W-:Y:S01]  /*0e60*/  PRMT R245, RZ, 0x5410, R11.reuse ;  /* 0x00005410fff57816 */ /* 0x100fe2000000000b */
[C---:B-1----:R-:W-:Y:S01]  /*0e70*/  FADD.FTZ R180, -R186.reuse, R196 ;  /* 0x000000c4bab47221 */ /* 0x042fe20000010100 */
[----:B------:R-:W-:Y:S01]  /*0e80*/  PRMT R244, RZ, 0x7610, R11 ;  /* 0x00007610fff47816 */ /* 0x000fe2000000000b */
        /* <DEDUP_REMOVED lines=12> */
[----:B------:R0:W5:Y:S01]  /*0f50*/  @P0 LDG.E.128 R28, [R16.64] ;  /* 0x00000004101c0981 */ /* 0x000162000c1e1d00 */
[--C-:B------:R-:W-:Y:S01]  /*0f60*/  PRMT R239, RZ, 0x5410, R22.reuse ;  /* 0x00005410ffef7816 */ /* 0x100fe20000000016 */
[C---:B------:R-:W-:Y:S01]  /*0f70*/  FADD.FTZ R183, -R186.reuse, R199 ;  /* 0x000000c7bab77221 */ /* 0x040fe20000010100 */
[----:B------:R-:W-:Y:S01]  /*0f80*/  PRMT R238, RZ, 0x7610, R22 ;  /* 0x00007610ffee7816 */ /* 0x000fe20000000016 */
[----:B------:R0:W5:Y:S01]  /*0f90*/  @P0 LDG.E.128 R24, [R16.64+0x10] ;  /* 0x0000100410180981 */ /* 0x000162000c1e1d00 */
        /* <DEDUP_REMOVED lines=11> */
[C---:B0-----:R-:W-:Y:S02]  /*1050*/  FADD.FTZ R16, -R186.reuse, R188 ;  /* 0x000000bcba107221 */ /* 0x041fe40000010100 */
        /* <DEDUP_REMOVED lines=11> */
[C---:B----4-:R-:W-:Y:S02]  /*1110*/  FADD.FTZ R204, -R186.reuse, R212 ;  /* 0x000000d4bacc7221 */ /* 0x050fe40000010100 */
[----:B------:R-:W-:-:S02]  /*1120*/  FADD.FTZ R205, -R186, R213 ;  /* 0x000000d5bacd7221 */ /* 0x000fc40000010100 */
[C---:B------:R-:W-:Y:S01]  /*1130*/  FADD.FTZ R206, -R186.reuse, R214 ;  /* 0x000000d6bace7221 */ /* 0x040fe20000010100 */
[----:B------:R-:W-:Y:S01]  /*1140*/  PRMT R212, RZ, 0x5410, R221 ;  /* 0x00005410ffd47816 */ /* 0x000fe200000000dd */
[----:B------:R-:W-:Y:S01]  /*1150*/  FADD.FTZ R186, -R186, R215 ;  /* 0x000000d7baba7221 */ /* 0x000fe20000010100 */
[----:B------:R-:W-:Y:S01]  /*1160*/  PRMT R211, RZ, 0x7610, R221 ;  /* 0x00007610ffd37816 */ /* 0x000fe200000000dd */
[----:B------:R-:W2:Y:S01]  /*1170*/  LDL R207, [R1+0x38] ;  /* 0x0000380001cf7983 */ /* 0x000ea20000100800 */
[--C-:B------:R-:W-:Y:S02]  /*1180*/  PRMT R216, RZ, 0x5410, R223.reuse ;  /* 0x00005410ffd87816 */ /* 0x100fe400000000df */
[----:B------:R-:W-:Y:S02]  /*1190*/  PRMT R215, RZ, 0x7610, R223 ;  /* 0x00007610ffd77816 */ /* 0x000fe400000000df */
[--C-:B------:R-:W-:Y:S02]  /*11a0*/  PRMT R221, RZ, 0x5410, R229.reuse ;  /* 0x00005410ffdd7816 */ /* 0x100fe400000000e5 */
[----:B------:R-:W-:-:S02]  /*11b0*/  PRMT R223, RZ, 0x7610, R229 ;  /* 0x00007610ffdf7816 */ /* 0x000fc400000000e5 */
[----:B------:R-:W3:Y:S01]  /*11c0*/  LDL R229, [R1+0x3c] ;  /* 0x00003c0001e57983 */ /* 0x000ee20000100800 */
[--C-:B------:R-:W-:Y:S02]  /*11d0*/  PRMT R210, RZ, 0x5410, R220.reuse ;  /* 0x00005410ffd27816 */ /* 0x100fe400000000dc */
[----:B------:R-:W-:Y:S02]  /*11e0*/  PRMT R208, RZ, 0x7610, R220 ;  /* 0x00007610ffd07816 */ /* 0x000fe400000000dc */
[--C-:B------:R-:W-:Y:S02]  /*11f0*/  PRMT R220, RZ, 0x5410, R228.reuse ;  /* 0x00005410ffdc7816 */ /* 0x100fe400000000e4 */
[----:B------:R-:W-:Y:S01]  /*1200*/  PRMT R219, RZ, 0x7610, R228 ;  /* 0x00007610ffdb7816 */ /* 0x000fe200000000e4 */
[C---:B-----5:R-:W-:Y:S01]  /*1210*/  FMUL.FTZ R192, R2.reuse, R184 ;  /* 0x000000b802c07220 */ /* 0x060fe20000410000 */
[--C-:B------:R-:W-:Y:S01]  /*1220*/  PRMT R214, RZ, 0x5410, R222.reuse ;  /* 0x00005410ffd67816 */ /* 0x100fe200000000de */
[----:B------:R-:W-:Y:S01]  /*1230*/  FMUL.FTZ R193, R2, R185 ;  /* 0x000000b902c17220 */ /* 0x000fe20000410000 */
[----:B------:R-:W-:Y:S01]  /*1240*/  PRMT R213, RZ, 0x7610, R222 ;  /* 0x00007610ffd57816 */ /* 0x000fe200000000de */
[----:B------:R-:W4:Y:S01]  /*1250*/  LDL R184, [R1+0x2c] ;  /* 0x00002c0001b87983 */ /* 0x000f220000100800 */
[----:B------:R-:W-:-:S02]  /*1260*/  MOV R228, R168 ;  /* 0x000000a800e47202 */ /* 0x000fc40000000f00 */
[--C-:B------:R-:W-:Y:S01]  /*1270*/  PRMT R222, RZ, 0x5410, R230.reuse ;  /* 0x00005410ffde7816 */ /* 0x100fe200000000e6 */
[----:B------:R-:W2:Y:S01]  /*1280*/  LDL R185, [R1+0x28] ;  /* 0x0000280001b97983 */ /* 0x000ea20000100800 */
[----:B------:R-:W-:Y:S02]  /*1290*/  PRMT R250, RZ, 0x7610, R230 ;  /* 0x00007610fffa7816 */ /* 0x000fe400000000e6 */
[--C-:B------:R-:W-:Y:S01]  /*12a0*/  PRMT R252, RZ, 0x5410, R231.reuse ;  /* 0x00005410fffc7816 */ /* 0x100fe200000000e7 */
[----:B------:R-:W2:Y:S01]  /*12b0*/  LDL R230, [R1+0x24] ;  /* 0x0000240001e67983 */ /* 0x000ea20000100800 */
[----:B------:R-:W-:Y:S02]  /*12c0*/  PRMT R251, RZ, 0x7610, R231 ;  /* 0x00007610fffb7816 */ /* 0x000fe400000000e7 */
[--C-:B------:R-:W-:Y:S01]  /*12d0*/  PRMT R175, RZ, 0x5410, R232.reuse ;  /* 0x00005410ffaf7816 */ /* 0x100fe200000000e8 */
[----:B------:R-:W2:Y:S01]  /*12e0*/  LDL R231, [R1+0x20] ;  /* 0x0000200001e77983 */ /* 0x000ea20000100800 */
[----:B------:R-:W-:-:S02]  /*12f0*/  PRMT R174, RZ, 0x7610, R232 ;  /* 0x00007610ffae7816 */ /* 0x000fc400000000e8 */
[--C-:B------:R-:W-:Y:S01]  /*1300*/  PRMT R173, RZ, 0x5410, R233.reuse ;  /* 0x00005410ffad7816 */ /* 0x100fe200000000e9 */
[----:B------:R-:W2:Y:S01]  /*1310*/  LDL R232, [R1+0x1c] ;  /* 0x00001c0001e87983 */ /* 0x000ea20000100800 */
[----:B------:R-:W-:Y:S02]  /*1320*/  PRMT R172, RZ, 0x7610, R233 ;  /* 0x00007610ffac7816 */ /* 0x000fe400000000e9 */
[--C-:B------:R-:W-:Y:S01]  /*1330*/  PRMT R171, RZ, 0x5410, R234.reuse ;  /* 0x00005410ffab7816 */ /* 0x100fe200000000ea */
[----:B------:R-:W4:Y:S01]  /*1340*/  LDL R233, [R1+0x18] ;  /* 0x0000180001e97983 */ /* 0x000f220000100800 */
[----:B------:R-:W-:Y:S02]  /*1350*/  PRMT R170, RZ, 0x7610, R234 ;  /* 0x00007610ffaa7816 */ /* 0x000fe400000000ea */
[--C-:B------:R-:W-:Y:S01]  /*1360*/  PRMT R169, RZ, 0x5410, R235.reuse ;  /* 0x00005410ffa97816 */ /* 0x100fe200000000eb */
[----:B------:R-:W4:Y:S01]  /*1370*/  LDL R234, [R1+0x34] ;  /* 0x0000340001ea7983 */ /* 0x000f220000100800 */
[----:B------:R-:W-:Y:S01]  /*1380*/  PRMT R168, RZ, 0x7610, R235 ;  /* 0x00007610ffa87816 */ /* 0x000fe200000000eb */
[----:B------:R-:W-:-:S02]  /*1390*/  FMUL.FTZ R188, R2, R180 ;  /* 0x000000b402bc7220 */ /* 0x000fc40000410000 */
[----:B------:R-:W4:Y:S01]  /*13a0*/  LDL R235, [R1+0x30] ;  /* 0x0000300001eb7983 */ /* 0x000f220000100800 */
[C---:B------:R-:W-:Y:S02]  /*13b0*/  FMUL.FTZ R189, R2.reuse, R181 ;  /* 0x000000b502bd7220 */ /* 0x040fe40000410000 */
[C---:B------:R-:W-:Y:S02]  /*13c0*/  FMUL.FTZ R190, R2.reuse, R182 ;  /* 0x000000b602be7220 */ /* 0x040fe40000410000 */
[----:B------:R-:W-:Y:S02]  /*13d0*/  FMUL.FTZ R191, R2, R183 ;  /* 0x000000b702bf7220 */ /* 0x000fe40000410000 */
[----:B---3--:R-:W-:-:S05]  /*13e0*/  FMUL.FTZ R229, R229, R240 ;  /* 0x000000f0e5e57220 */ /* 0x008fca0000410000 */
[----:B------:R0:W-:Y:S04]  /*13f0*/  STL [R1], R229 ;  /* 0x000000e501007387 */ /* 0x0001e80000100800 */
[----:B------:R-:W3:Y:S04]  /*1400*/  LDL R181, [R1+0xc] ;  /* 0x00000c0001b57983 */ /* 0x000ee80000100800 */
[----:B------:R-:W3:Y:S04]  /*1410*/  LDL R180, [R1+0x10] ;  /* 0x0000100001b47983 */ /* 0x000ee80000100800 */
[----:B------:R-:W3:Y:S04]  /*1420*/  LDL R182, [R1+0x14] ;  /* 0x0000140001b67983 */ /* 0x000ee80000100800 */
[----:B------:R-:W3:Y:S01]  /*1430*/  LDL R183, [R1+0x8] ;  /* 0x0000080001b77983 */ /* 0x000ee20000100800 */
[----:B------:R-:W-:-:S02]  /*1440*/  FMUL.FTZ R17, R2, R17 ;  /* 0x0000001102117220 */ /* 0x000fc40000410000 */
[C---:B------:R-:W-:Y:S02]  /*1450*/  FMUL.FTZ R18, R2.reuse, R18 ;  /* 0x0000001202127220 */ /* 0x040fe40000410000 */
[----:B------:R-:W-:Y:S02]  /*1460*/  FMUL.FTZ R4, R2, R4 ;  /* 0x0000000402047220 */ /* 0x000fe40000410000 */
[----:B--2---:R-:W-:Y:S02]  /*1470*/  FMUL.FTZ R207, R207, R241 ;  /* 0x000000f1cfcf7220 */ /* 0x004fe40000410000 */
[----:B------:R-:W-:Y:S02]  /*1480*/  FADD.FTZ R153, R153, R238 ;  /* 0x000000ee99997221 */ /* 0x000fe40000010000 */
[----:B------:R-:W-:Y:S02]  /*1490*/  FFMA.FTZ R101, R17, R238, R101 ;  /* 0x000000ee11657223 */ /* 0x000fe40000010065 */
[----:B------:R-:W-:-:S02]  /*14a0*/  FADD.FTZ R154, R154, R237 ;  /* 0x000000ed9a9a7221 */ /* 0x000fc40000010000 */
[----:B------:R-:W-:Y:S02]  /*14b0*/  FFMA.FTZ R102, R18, R237, R102 ;  /* 0x000000ed12667223 */ /* 0x000fe40000010066 */
[C---:B------:R-:W-:Y:S02]  /*14c0*/  FMUL.FTZ R5, R2.reuse, R5 ;  /* 0x0000000502057220 */ /* 0x040fe40000410000 */
[C---:B------:R-:W-:Y:S02]  /*14d0*/  FMUL.FTZ R14, R2.reuse, R14 ;  /* 0x0000000e020e7220 */ /* 0x040fe40000410000 */
[C---:B------:R-:W-:Y:S02]  /*14e0*/  FMUL.FTZ R19, R2.reuse, R19 ;  /* 0x0000001302137220 */ /* 0x040fe40000410000 */
[C---:B------:R-:W-:Y:S02]  /*14f0*/  FMUL.FTZ R200, R2.reuse, R200 ;  /* 0x000000c802c87220 */ /* 0x040fe40000410000 */
        /* <DEDUP_REMOVED lines=9> */
[C---:B------:R-:W-:Y:S02]  /*1590*/  FMUL.FTZ R10, R2.reuse, R10 ;  /* 0x0000000a020a7220 */ /* 0x040fe40000410000 */
[C---:B------:R-:W-:Y:S02]  /*15a0*/  FMUL.FTZ R22, R2.reuse, R22 ;  /* 0x0000001602167220 */ /* 0x040fe40000410000 */
[----:B------:R-:W-:Y:S02]  /*15b0*/  FMUL.FTZ R203, R2, R203 ;  /* 0x000000cb02cb7220 */ /* 0x000fe40000410000 */
[----:B------:R-:W-:-:S02]  /*15c0*/  FADD.FTZ R155, R155, R228 ;  /* 0x000000e49b9b7221 */ /* 0x000fc40000010000 */
[----:B------:R-:W-:Y:S02]  /*15d0*/  FFMA.FTZ R103, R19, R228, R103 ;  /* 0x000000e413677223 */ /* 0x000fe40000010067 */
[----:B------:R-:W-:Y:S02]  /*15e0*/  FADD.FTZ R146, R146, R216 ;  /* 0x000000d892927221 */ /* 0x000fe40000010000 */
[----:B------:R-:W-:Y:S02]  /*15f0*/  FFMA.FTZ R110, R190, R216, R110 ;  /* 0x000000d8be6e7223 */ /* 0x000fe4000001006e */
[C---:B------:R-:W-:Y:S02]  /*1600*/  FMUL.FTZ R11, R2.reuse, R11 ;  /* 0x0000000b020b7220 */ /* 0x040fe40000410000 */
[C---:B------:R-:W-:Y:S02]  /*1610*/  FMUL.FTZ R23, R2.reuse, R23 ;  /* 0x0000001702177220 */ /* 0x040fe40000410000 */
[----:B------:R-:W-:-:S02]  /*1620*/  FMUL.FTZ R204, R2, R204 ;  /* 0x000000cc02cc7220 */ /* 0x000fc40000410000 */
[----:B------:R-:W-:Y:S02]  /*1630*/  FFMA.FTZ R89, R5, R240, R89 ;  /* 0x000000f005597223 */ /* 0x000fe40000010059 */
[----:B------:R-:W-:Y:S02]  /*1640*/  FADD.FTZ R165, R165, R240 ;  /* 0x000000f0a5a57221 */ /* 0x000fe40000010000 */
[----:B------:R-:W-:Y:S02]  /*1650*/  FADD.FTZ R147, R147, R215 ;  /* 0x000000d793937221 */ /* 0x000fe40000010000 */
[----:B------:R-:W-:Y:S02]  /*1660*/  FFMA.FTZ R111, R191, R215, R111 ;  /* 0x000000d7bf6f7223 */ /* 0x000fe4000001006f */
[----:B------:R-:W-:Y:S02]  /*1670*/  FFMA.FTZ R120, R200, R175, R120 ;  /* 0x000000afc8787223 */ /* 0x000fe40000010078 */
[----:B------:R-:W-:-:S02]  /*1680*/  FADD.FTZ R132, R132, R175 ;  /* 0x000000af84847221 */ /* 0x000fc40000010000 */
[C---:B------:R-:W-:Y:S02]  /*1690*/  FMUL.FTZ R20, R2.reuse, R20 ;  /* 0x0000001402147220 */ /* 0x040fe40000410000 */
[----:B------:R-:W-:Y:S02]  /*16a0*/  FMUL.FTZ R205, R2, R205 ;  /* 0x000000cd02cd7220 */ /* 0x000fe40000410000 */
[-C--:B------:R-:W-:Y:S02]  /*16b0*/  FFMA.FTZ R90, R6, R243.reuse, R90 ;  /* 0x000000f3065a7223 */ /* 0x080fe4000001005a */
[----:B------:R-:W-:Y:S02]  /*16c0*/  FADD.FTZ R166, R166, R243 ;  /* 0x000000f3a6a67221 */ /* 0x000fe40000010000 */
[----:B------:R-:W-:Y:S02]  /*16d0*/  FMUL.FTZ R249, R249, R243 ;  /* 0x000000f3f9f97220 */ /* 0x000fe40000410000 */
[----:B------:R-:W-:-:S02]  /*16e0*/  FMUL.FTZ R240, R230, R227 ;  /* 0x000000e3e6f07220 */ /* 0x000fc40000410000 */
[----:B------:R-:W-:Y:S02]  /*16f0*/  FADD.FTZ R144, R144, R214 ;  /* 0x000000d690907221 */ /* 0x000fe40000010000 */
[-C--:B------:R-:W-:Y:S02]  /*1700*/  FFMA.FTZ R108, R188, R214.reuse, R108 ;  /* 0x000000d6bc6c7223 */ /* 0x080fe4000001006c */
[----:B------:R-:W-:Y:S02]  /*1710*/  FMUL.FTZ R231, R80, R214 ;  /* 0x000000d650e77220 */ /* 0x000fe40000410000 */
[----:B------:R-:W-:Y:S02]  /*1720*/  FFMA.FTZ R121, R201, R174, R121 ;  /* 0x000000aec9797223 */ /* 0x000fe40000010079 */
[----:B------:R-:W-:Y:S02]  /*1730*/  FADD.FTZ R133, R133, R174 ;  /* 0x000000ae85857221 */ /* 0x000fe40000010000 */
[----:B------:R-:W-:-:S02]  /*1740*/  FMUL.FTZ R21, R2, R21 ;  /* 0x0000001502157220 */ /* 0x000fc40000410000 */
[----:B------:R-:W-:Y:S02]  /*1750*/  FMUL.FTZ R206, R2, R206 ;  /* 0x000000ce02ce7220 */ /* 0x000fe40000410000 */
[-C--:B------:R-:W-:Y:S02]  /*1760*/  FFMA.FTZ R91, R7, R242.reuse, R91 ;  /* 0x000000f2075b7223 */ /* 0x080fe4000001005b */
[----:B------:R-:W-:Y:S02]  /*1770*/  FADD.FTZ R167, R167, R242 ;  /* 0x000000f2a7a77221 */ /* 0x000fe40000010000 */
[----:B------:R-:W-:Y:S02]  /*1780*/  FMUL.FTZ R248, R248, R242 ;  /* 0x000000f2f8f87220 */ /* 0x000fe40000410000 */
[----:B----4-:R-:W-:Y:S02]  /*1790*/  FMUL.FTZ R243, R233, R225 ;  /* 0x000000e1e9f37220 */ /* 0x010fe40000410000 */
[----:B------:R-:W-:-:S02]  /*17a0*/  FADD.FTZ R145, R145, R213 ;  /* 0x000000d591917221 */ /* 0x000fc40000010000 */
[-C--:B------:R-:W-:Y:S02]  /*17b0*/  FFMA.FTZ R109, R189, R213.reuse, R109 ;  /* 0x000000d5bd6d7223 */ /* 0x080fe4000001006d */
[----:B------:R-:W-:Y:S02]  /*17c0*/  FMUL.FTZ R230, R81, R213 ;  /* 0x000000d551e67220 */ /* 0x000fe40000410000 */
[-C--:B------:R-:W-:Y:S02]  /*17d0*/  FFMA.FTZ R122, R202, R173.reuse, R122 ;  /* 0x000000adca7a7223 */ /* 0x080fe4000001007a */
[----:B------:R-:W-:Y:S02]  /*17e0*/  FADD.FTZ R134, R134, R173 ;  /* 0x000000ad86867221 */ /* 0x000fe40000010000 */
[----:B------:R-:W-:Y:S02]  /*17f0*/  FMUL.FTZ R214, R70, R173 ;  /* 0x000000ad46d67220 */ /* 0x000fe40000410000 */
[----:B------:R-:W-:-:S02]  /*1800*/  FMUL.FTZ R209, R2, R186 ;  /* 0x000000ba02d17220 */ /* 0x000fc40000410000 */
[----:B------:R-:W-:Y:S02]  /*1810*/  FADD.FTZ R162, R162, R245 ;  /* 0x000000f5a2a27221 */ /* 0x000fe40000010000 */
[----:B------:R-:W-:Y:S02]  /*1820*/  FFMA.FTZ R94, R10, R245, R94 ;  /* 0x000000f50a5e7223 */ /* 0x000fe4000001005e */
[----:B------:R-:W-:Y:S02]  /*1830*/  FMUL.FTZ R242, R232, R224 ;  /* 0x000000e0e8f27220 */ /* 0x000fe40000410000 */
[-C--:B------:R-:W-:Y:S02]  /*1840*/  FFMA.FTZ R106, R22, R212.reuse, R106 ;  /* 0x000000d4166a7223 */ /* 0x080fe4000001006a */
[----:B------:R-:W-:Y:S02]  /*1850*/  FADD.FTZ R150, R150, R212 ;  /* 0x000000d496967221 */ /* 0x000fe40000010000 */
[----:B------:R-:W-:-:S02]  /*1860*/  FMUL.FTZ R233, R86, R212 ;  /* 0x000000d456e97220 */ /* 0x000fc40000410000 */
[-C--:B------:R-:W-:Y:S02]  /*1870*/  FFMA.FTZ R123, R203, R172.reuse, R123 ;  /* 0x000000accb7b7223 */ /* 0x080fe4000001007b */
[----:B------:R-:W-:Y:S02]  /*1880*/  FADD.FTZ R135, R135, R172 ;  /* 0x000000ac87877221 */ /* 0x000fe40000010000 */
[----:B------:R-:W-:Y:S02]  /*1890*/  FMUL.FTZ R213, R71, R172 ;  /* 0x000000ac47d57220 */ /* 0x000fe40000410000 */
[----:B------:R-:W-:Y:S02]  /*18a0*/  FMUL.FTZ R245, R235, R245 ;  /* 0x000000f5ebf57220 */ /* 0x000fe40000410000 */
[----:B------:R-:W-:Y:S02]  /*18b0*/  FADD.FTZ R163, R163, R244 ;  /* 0x000000f4a3a37221 */ /* 0x000fe40000010000 */
[----:B------:R-:W-:-:S02]  /*18c0*/  FFMA.FTZ R95, R11, R244, R95 ;  /* 0x000000f40b5f7223 */ /* 0x000fc4000001005f */
[-C--:B------:R-:W-:Y:S02]  /*18d0*/  FFMA.FTZ R107, R23, R211.reuse, R107 ;  /* 0x000000d3176b7223 */ /* 0x080fe4000001006b */
[----:B------:R-:W-:Y:S02]  /*18e0*/  FADD.FTZ R151, R151, R211 ;  /* 0x000000d397977221 */ /* 0x000fe40000010000 */
[----:B------:R-:W-:Y:S02]  /*18f0*/  FMUL.FTZ R232, R87, R211 ;  /* 0x000000d357e87220 */ /* 0x000fe40000410000 */
[----:B------:R-:W-:Y:S02]  /*1900*/  FADD.FTZ R128, R128, R171 ;  /* 0x000000ab80807221 */ /* 0x000fe40000010000 */
[-C--:B------:R-:W-:Y:S02]  /*1910*/  FFMA.FTZ R124, R204, R171.reuse, R124 ;  /* 0x000000abcc7c7223 */ /* 0x080fe4000001007c */
[----:B------:R-:W-:-:S02]  /*1920*/  FMUL.FTZ R212, R64, R171 ;  /* 0x000000ab40d47220 */ /* 0x000fc40000410000 */
        /* <DEDUP_REMOVED lines=13> */
[----:B------:R-:W-:Y:S02]  /*1a00*/  FADD.FTZ R131, R131, R168 ;  /* 0x000000a883837221 */ /* 0x000fe40000010000 */
[-C--:B------:R-:W-:Y:S02]  /*1a10*/  FFMA.FTZ R127, R209, R168.reuse, R127 ;  /* 0x000000a8d17f7223 */ /* 0x080fe4000001007f */
[----:B------:R-:W-:Y:S02]  /*1a20*/  FMUL.FTZ R208, R67, R168 ;  /* 0x000000a843d07220 */ /* 0x000fe40000410000 */
[----:B---3--:R-:W-:Y:S02]  /*1a30*/  FMUL.FTZ R238, R181, R238 ;  /* 0x000000eeb5ee7220 */ /* 0x008fe40000410000 */
[----:B------:R-:W-:-:S02]  /*1a40*/  FFMA.FTZ R181, R4, R207, RZ ;  /* 0x000000cf04b57223 */ /* 0x000fc400000100ff */
[----:B------:R-:W-:Y:S02]  /*1a50*/  FMUL.FTZ R237, R180, R237 ;  /* 0x000000edb4ed7220 */ /* 0x000fe40000410000 */
[----:B------:R-:W-:Y:S02]  /*1a60*/  FADD.FTZ R180, RZ, R207 ;  /* 0x000000cfffb47221 */ /* 0x000fe40000010000 */
[----:B------:R-:W-:Y:S02]  /*1a70*/  FFMA.FTZ R181, R5, R229, R181 ;  /* 0x000000e505b57223 */ /* 0x000fe400000100b5 */
[----:B------:R-:W-:Y:S02]  /*1a80*/  FADD.FTZ R180, R180, R229 ;  /* 0x000000e5b4b47221 */ /* 0x000fe40000010000 */
[----:B------:R-:W-:Y:S02]  /*1a90*/  FMUL.FTZ R236, R182, R228 ;  /* 0x000000e4b6ec7220 */ /* 0x000fe40000410000 */
[----:B0-----:R-:W-:-:S02]  /*1aa0*/  FMUL.FTZ R229, R82, R216 ;  /* 0x000000d852e57220 */ /* 0x001fc40000410000 */
[----:B------:R-:W-:Y:S02]  /*1ab0*/  FMUL.FTZ R228, R83, R215 ;  /* 0x000000d753e47220 */ /* 0x000fe40000410000 */
[----:B------:R-:W-:Y:S02]  /*1ac0*/  FMUL.FTZ R216, R68, R175 ;  /* 0x000000af44d87220 */ /* 0x000fe40000410000 */
[----:B------:R0:W5:Y:S01]  /*1ad0*/  LDL.LU R175, [R1+0x64] ;  /* 0x0000640001af7983 */ /* 0x0001620000300800 */
[----:B------:R-:W-:-:S03]  /*1ae0*/  FMUL.FTZ R215, R69, R174 ;  /* 0x000000ae45d77220 */ /* 0x000fc60000410000 */
[----:B------:R0:W5:Y:S04]  /*1af0*/  LDL.LU R174, [R1+0x60] ;  /* 0x0000600001ae7983 */ /* 0x0001680000300800 */
[----:B------:R0:W5:Y:S04]  /*1b00*/  LDL.LU R173, [R1+0x5c] ;  /* 0x00005c0001ad7983 */ /* 0x0001680000300800 */
[----:B------:R0:W5:Y:S04]  /*1b10*/  LDL.LU R172, [R1+0x58] ;  /* 0x0000580001ac7983 */ /* 0x0001680000300800 */
[----:B------:R0:W5:Y:S04]  /*1b20*/  LDL.LU R171, [R1+0x54] ;  /* 0x0000540001ab7983 */ /* 0x0001680000300800 */
[----:B------:R0:W5:Y:S04]  /*1b30*/  LDL.LU R170, [R1+0x50] ;  /* 0x0000500001aa7983 */ /* 0x0001680000300800 */
[----:B------:R0:W5:Y:S04]  /*1b40*/  LDL.LU R169, [R1+0x4c] ;  /* 0x00004c0001a97983 */ /* 0x0001680000300800 */
[----:B------:R0:W5:Y:S01]  /*1b50*/  LDL.LU R168, [R1+0x48] ;  /* 0x0000480001a87983 */ /* 0x0001620000300800 */
[----:B------:R-:W-:-:S02]  /*1b60*/  FMUL.FTZ R8, R2, R8 ;  /* 0x0000000802087220 */ /* 0x000fc40000410000 */
[----:B------:R-:W-:Y:S02]  /*1b70*/  FADD.FTZ R180, R180, R249 ;  /* 0x000000f9b4b47221 */ /* 0x000fe40000010000 */
[----:B------:R-:W-:Y:S02]  /*1b80*/  FFMA.FTZ R181, R6, R249, R181 ;  /* 0x000000f906b57223 */ /* 0x000fe400000100b5 */
[----:B------:R-:W-:Y:S02]  /*1b90*/  FMUL.FTZ R9, R2, R9 ;  /* 0x0000000902097220 */ /* 0x000fe40000410000 */
        /* <DEDUP_REMOVED lines=15> */
[----:B------:R-:W-:Y:S02]  /*1c90*/  FMUL.FTZ R12, R2, R12 ;  /* 0x0000000c020c7220 */ /* 0x000fe40000410000 */
[----:B------:R-:W-:Y:S02]  /*1ca0*/  FFMA.FTZ R181, R11, R244, R181 ;  /* 0x000000f40bb57223 */ /* 0x000fe400000100b5 */
[----:B------:R-:W-:Y:S02]  /*1cb0*/  FADD.FTZ R180, R180, R243 ;  /* 0x000000f3b4b47221 */ /* 0x000fe40000010000 */
[----:B------:R-:W-:Y:S02]  /*1cc0*/  FMUL.FTZ R13, R2, R13 ;  /* 0x0000000d020d7220 */ /* 0x000fe40000410000 */
[----:B------:R-:W-:Y:S02]  /*1cd0*/  FFMA.FTZ R181, R12, R243, R181 ;  /* 0x000000f30cb57223 */ /* 0x000fe400000100b5 */
[----:B------:R-:W-:-:S02]  /*1ce0*/  FADD.FTZ R180, R180, R242 ;  /* 0x000000f2b4b47221 */ /* 0x000fc40000010000 */
[----:B------:R-:W-:Y:S02]  /*1cf0*/  FFMA.FTZ R181, R13, R242, R181 ;  /* 0x000000f20db57223 */ /* 0x000fe400000100b5 */
[----:B------:R-:W-:Y:S02]  /*1d00*/  FMUL.FTZ R16, R2, R16 ;  /* 0x0000001002107220 */ /* 0x000fe40000410000 */
[----:B------:R-:W-:Y:S02]  /*1d10*/  FADD.FTZ R180, R180, R241 ;  /* 0x000000f1b4b47221 */ /* 0x000fe40000010000 */
[----:B------:R-:W-:Y:S02]  /*1d20*/  FMUL.FTZ R15, R2, R15 ;  /* 0x0000000f020f7220 */ /* 0x000fe40000410000 */
        /* <DEDUP_REMOVED lines=30> */
[----:B------:R-:W-:Y:S02]  /*1f10*/  FMUL.FTZ R227, R76, R220 ;  /* 0x000000dc4ce37220 */ /* 0x000fe40000410000 */
[----:B------:R-:W-:-:S02]  /*1f20*/  FADD.FTZ R180, R180, R228 ;  /* 0x000000e4b4b47221 */ /* 0x000fc40000010000 */
[----:B------:R-:W-:Y:S02]  /*1f30*/  FFMA.FTZ R181, R191, R228, R181 ;  /* 0x000000e4bfb57223 */ /* 0x000fe400000100b5 */
[----:B------:R-:W-:Y:S02]  /*1f40*/  FFMA.FTZ R96, R12, R225, R96 ;  /* 0x000000e10c607223 */ /* 0x000fe40000010060 */
[----:B------:R-:W-:Y:S02]  /*1f50*/  FADD.FTZ R156, R156, R225 ;  /* 0x000000e19c9c7221 */ /* 0x000fe40000010000 */
[----:B------:R-:W-:Y:S02]  /*1f60*/  FMUL.FTZ R225, R77, R219 ;  /* 0x000000db4de17220 */ /* 0x000fe40000410000 */
[----:B------:R-:W-:Y:S02]  /*1f70*/  FADD.FTZ R180, R180, R227 ;  /* 0x000000e3b4b47221 */ /* 0x000fe40000010000 */
[----:B------:R-:W-:-:S02]  /*1f80*/  FFMA.FTZ R181, R192, R227, R181 ;  /* 0x000000e3c0b57223 */ /* 0x000fc400000100b5 */
[----:B------:R-:W-:Y:S02]  /*1f90*/  FMUL.FTZ R195, R2, R195 ;  /* 0x000000c302c37220 */ /* 0x000fe40000410000 */
[----:B------:R-:W-:Y:S02]  /*1fa0*/  FFMA.FTZ R97, R13, R224, R97 ;  /* 0x000000e00d617223 */ /* 0x000fe40000010061 */
[----:B------:R-:W-:Y:S02]  /*1fb0*/  FADD.FTZ R157, R157, R224 ;  /* 0x000000e09d9d7221 */ /* 0x000fe40000010000 */
[----:B------:R-:W-:Y:S02]  /*1fc0*/  FMUL.FTZ R224, R78, R221 ;  /* 0x000000dd4ee07220 */ /* 0x000fe40000410000 */
[----:B------:R-:W-:Y:S02]  /*1fd0*/  FADD.FTZ R180, R180, R225 ;  /* 0x000000e1b4b47221 */ /* 0x000fe40000010000 */
[----:B------:R-:W-:-:S02]  /*1fe0*/  FMUL.FTZ R194, R2, R187 ;  /* 0x000000bb02c27220 */ /* 0x000fc40000410000 */
[----:B------:R-:W-:Y:S02]  /*1ff0*/  FFMA.FTZ R181, R193, R225, R181 ;  /* 0x000000e1c1b57223 */ /* 0x000fe400000100b5 */
[----:B------:R-:W-:Y:S02]  /*2000*/  FMUL.FTZ R196, R2, R196 ;  /* 0x000000c402c47220 */ /* 0x000fe40000410000 */
[-C--:B------:R-:W-:Y:S02]  /*2010*/  FFMA.FTZ R115, R195, R223.reuse, R115 ;  /* 0x000000dfc3737223 */ /* 0x080fe40000010073 */
[----:B------:R-:W-:Y:S02]  /*2020*/  FADD.FTZ R143, R143, R223 ;  /* 0x000000df8f8f7221 */ /* 0x000fe40000010000 */
        /* <DEDUP_REMOVED lines=8> */
[----:B------:R-:W-:Y:S02]  /*20b0*/  FFMA.FTZ R114, R194, R221, R114 ;  /* 0x000000ddc2727223 */ /* 0x000fe40000010072 */
[----:B------:R-:W-:Y:S02]  /*20c0*/  FADD.FTZ R142, R142, R221 ;  /* 0x000000dd8e8e7221 */ /* 0x000fe40000010000 */
[----:B------:R-:W-:Y:S02]  /*20d0*/  FMUL.FTZ R221, R73, R250 ;  /* 0x000000fa49dd7220 */ /* 0x000fe40000410000 */
[----:B------:R-:W-:Y:S02]  /*20e0*/  FADD.FTZ R180, R180, R222 ;  /* 0x000000deb4b47221 */ /* 0x000fe40000010000 */
[----:B------:R-:W-:Y:S02]  /*20f0*/  FMUL.FTZ R197, R2, R197 ;  /* 0x000000c502c57220 */ /* 0x000fe40000410000 */
        /* <DEDUP_REMOVED lines=37> */
.L_x_6206:
[----:B0-----:R-:W-:Y:S05]  /*2350*/  BSYNC B0 ;  /* 0x0000000000007941 */ /* 0x001fea0003800000 */
.L_x_6204:
[----:B------:R-:W2:Y:S04]  /*2360*/  LDL R181, [R1+0x4] ;  /* 0x0000040001b57983 */ /* 0x000ea80000100800 */
[----:B------:R-:W0:Y:S02]  /*2370*/  S2R R180, SR_TID.X ;  /* 0x0000000000b47919 */ /* 0x000e240000002100 */
[----:B0-----:R-:W-:-:S02]  /*2380*/  SHF.R.U32.HI R250, RZ, 0x5, R180 ;  /* 0x00000005fffa7819 */ /* 0x001fc400000116b4 */
[----:B------:R-:W-:Y:S02]  /*2390*/  LOP3.LUT P0, RZ, R180, 0x1f, RZ, 0xc0, !PT ;  /* 0x0000001fb4ff7812 */ /* 0x000fe4000780c0ff */
[----:B------:R-:W-:Y:S02]  /*23a0*/  LOP3.LUT R184, R250, 0x7fffffc, RZ, 0xc0, !PT ;  /* 0x07fffffcfab87812 */ /* 0x000fe400078ec0ff */
[----:B--2---:R-:W-:-:S13]  /*23b0*/  LOP3.LUT P1, RZ, R181, 0xff, RZ, 0xc0, !PT ;  /* 0x000000ffb5ff7812 */ /* 0x004fda000782c0ff */
[----:B------:R-:W-:Y:S01]  /*23c0*/  @!P1 IADD3 R184, R184, 0x4, RZ ;  /* 0x00000004b8b89810 */ /* 0x000fe20007ffe0ff */
[----:B------:R-:W-:Y:S05]  /*23d0*/  BRA.DIV ~URZ, `(.L_x_6207) ;  /* 0x000030627f007947 */ /* 0x000fea000b800000 */
[----:B------:R0:W1:Y:S02]  /*23e0*/  SHFL.DOWN PT, R183, R186, 0x10, 0x1f ;  /* 0x0a001f00bab77f89 */ /* 0x00006400000e0000 */
.L_x_6290:
        /* <DEDUP_REMOVED lines=18> */
.L_x_6291:
[----:B---3--:R-:W-:Y:S01]  /*2510*/  @!P0 LOP3.LUT R182, R250, 0x3, RZ, 0xc0, !PT ;  /* 0x00000003fab68812 */ /* 0x008fe200078ec0ff */
[----:B------:R-:W-:Y:S01]  /*2520*/  FADD.FTZ R180, R185, R183 ;  /* 0x000000b7b9b47221 */ /* 0x000fe20000010000 */
[----:B------:R-:W-:Y:S01]  /*2530*/  WARPSYNC 0xffffffff ;  /* 0xffffffff00007948 */ /* 0x000fe20003800000 */
[----:B-1----:R-:W-:Y:S01]  /*2540*/  FADD.FTZ R181, R181, R187 ;  /* 0x000000bbb5b57221 */ /* 0x002fe20000010000 */
[----:B------:R-:W-:Y:S01]  /*2550*/  @!P0 IADD3 R182, R184, R182, RZ ;  /* 0x000000b6b8b68210 */ /* 0x000fe20007ffe0ff */
[----:B------:R-:W1:Y:S01]  /*2560*/  S2R R251, SR_TID.X ;  /* 0x0000000000fb7919 */ /* 0x000e620000002100 */
        /* <DEDUP_REMOVED lines=8> */
[----:B------:R-:W-:Y:S01]  /*25f0*/  @P3 IADD3 R217, R217, -0x1, RZ ;  /* 0xffffffffd9d93810 */ /* 0x000fe20007ffe0ff */
[----:B--2---:R-:W2:Y:S04]  /*2600*/  LDS.128 R180, [R184.X8+0x5000] ;  /* 0x00500000b8b47984 */ /* 0x004ea80000008c00 */
[----:B0-----:R-:W0:Y:S01]  /*2610*/  LDS.128 R184, [R184.X8+0x5010] ;  /* 0x00501000b8b87984 */ /* 0x001e220000008c00 */
[----:B--2---:R-:W-:-:S02]  /*2620*/  FADD.FTZ R180, RZ, R180 ;  /* 0x000000b4ffb47221 */ /* 0x004fc40000010000 */
[----:B------:R-:W-:Y:S02]  /*2630*/  FADD.FTZ R181, RZ, R181 ;  /* 0x000000b5ffb57221 */ /* 0x000fe40000010000 */
[----:B------:R-:W-:Y:S02]  /*2640*/  FADD.FTZ R180, R182, R180 ;  /* 0x000000b4b6b47221 */ /* 0x000fe40000010000 */
[----:B------:R-:W-:Y:S01]  /*2650*/  @P3 IMAD R182, R217, c[0x0][0x168], RZ ;  /* 0x00005a00d9b63a24 */ /* 0x000fe200078e02ff */
[----:B------:R-:W-:Y:S01]  /*2660*/  HFMA2.MMA R217, -RZ, RZ, 0, 0 ;  /* 0x00000000ffd97435 */ /* 0x000fe200000001ff */
[----:B------:R-:W-:Y:S02]  /*2670*/  FADD.FTZ R181, R183, R181 ;  /* 0x000000b5b7b57221 */ /* 0x000fe40000010000 */
[----:B0-----:R-:W-:Y:S01]  /*2680*/  FADD.FTZ R180, R180, R184 ;  /* 0x000000b8b4b47221 */ /* 0x001fe20000010000 */
[----:B------:R-:W-:Y:S01]  /*2690*/  @P3 SHF.R.S32.HI R183, RZ, 0x1f, R182 ;  /* 0x0000001fffb73819 */ /* 0x000fe200000114b6 */
[----:B------:R-:W-:Y:S01]  /*26a0*/  FADD.FTZ R181, R181, R185 ;  /* 0x000000b9b5b57221 */ /* 0x000fe20000010000 */
[----:B------:R-:W-:Y:S01]  /*26b0*/  @!P4 FSEL R184, R60, RZ, P1 ;  /* 0x000000ff3cb8c208 */ /* 0x000fe20000800000 */
[----:B------:R-:W-:Y:S01]  /*26c0*/  FADD.FTZ R180, R186, R180 ;  /* 0x000000b4bab47221 */ /* 0x000fe20000010000 */
[----:B------:R-:W-:Y:S01]  /*26d0*/  @P3 LEA.HI R182, R183, R182, RZ, 0x3 ;  /* 0x000000b6b7b63211 */ /* 0x000fe200078f18ff */
[----:B------:R-:W-:Y:S01]  /*26e0*/  FADD.FTZ R181, R187, R181 ;  /* 0x000000b5bbb57221 */ /* 0x000fe20000010000 */
[----:B-1----:R-:W-:Y:S01]  /*26f0*/  @P3 LOP3.LUT R183, R251, 0x7f, RZ, 0xc0, !PT ;  /* 0x0000007ffbb73812 */ /* 0x002fe200078ec0ff */
[----:B------:R-:W-:Y:S01]  /*2700*/  FMUL.FTZ R180, R180, c[0x0][0x1e0] ;  /* 0x00007800b4b47a20 */ /* 0x000fe20000410000 */
[----:B------:R-:W0:Y:S01]  /*2710*/  LDC.U8 R251, c[0x0][0x1f0] ;  /* 0x00007c00fffb7b82 */ /* 0x000e220000000000 */
[----:B------:R-:W-:Y:S01]  /*2720*/  FMUL.FTZ R186, R181, c[0x0][0x1e0] ;  /* 0x00007800b5ba7a20 */ /* 0x000fe20000410000 */
[----:B------:R-:W-:-:S02]  /*2730*/  @P3 LEA.HI.SX32 R217, R182, R183, 0x1d ;  /* 0x000000b7b6d93211 */ /* 0x000fc400078feaff */
[----:B0-----:R-:W-:-:S04]  /*2740*/  ISETP.NE.AND P2, PT, R251, RZ, PT ;  /* 0x000000fffb00720c */ /* 0x001fc80003f45270 */
        /* <DEDUP_REMOVED lines=8> */
.L_x_6210:
[----:B------:R-:W-:Y:S05]  /*27d0*/  BSYNC B0 ;  /* 0x0000000000007941 */ /* 0x000fea0003800000 */
.L_x_6209:
[----:B------:R-:W-:Y:S01]  /*27e0*/  BSSY B0, `(.L_x_6211) ;  /* 0x000000a000007945 */ /* 0x000fe20003800000 */
        /* <DEDUP_REMOVED lines=9> */
.L_x_6212:
[----:B------:R-:W-:Y:S05]  /*2880*/  BSYNC B0 ;  /* 0x0000000000007941 */ /* 0x000fea0003800000 */
.L_x_6211:
[----:B------:R-:W-:Y:S01]  /*2890*/  @P3 FMUL.FTZ R180, R184, c[0x0][0x1ec] ;  /* 0x00007b00b8b43a20 */ /* 0x000fe20000410000 */
[----:B------:R-:W-:Y:S01]  /*28a0*/  @!P4 ISETP.NE.U32.AND P2, PT, RZ, c[0x0][0x218], PT ;  /* 0x00008600ff00ca0c */ /* 0x000fe20003f45070 */
[----:B------:R-:W-:Y:S01]  /*28b0*/  @P3 FMUL.FTZ R182, R181, c[0x0][0x1ec] ;  /* 0x00007b00b5b63a20 */ /* 0x000fe20000410000 */
[----:B------:R-:W-:Y:S01]  /*28c0*/  @!P4 ISETP.NE.U32.AND P1, PT, RZ, c[0x0][0x218], PT ;  /* 0x00008600ff00ca0c */ /* 0x000fe20003f25070 */
[----:B------:R-:W-:Y:S01]  /*28d0*/  BSSY B0, `(.L_x_6213) ;  /* 0x0000010000007945 */ /* 0x000fe20003800000 */
[----:B------:R-:W-:Y:S02]  /*28e0*/  @P3 F2FP.BF16.PACK_AB R180, RZ, R180 ;  /* 0x000000b4ffb4323e */ /* 0x000fe400000010ff */
[----:B------:R-:W-:Y:S02]  /*28f0*/  @P3 F2FP.BF16.PACK_AB R182, RZ, R182 ;  /* 0x000000b6ffb6323e */ /* 0x000fe400000010ff */
[----:B------:R-:W-:Y:S02]  /*2900*/  @P3 PRMT R168, R180, 0x7610, R168 ;  /* 0x00007610b4a83816 */ /* 0x000fe400000000a8 */
[----:B------:R-:W-:-:S02]  /*2910*/  @!P4 ISETP.NE.AND.EX P2, PT, RZ, c[0x0][0x21c], PT, P2 ;  /* 0x00008700ff00ca0c */ /* 0x000fc40003f45320 */
[----:B------:R-:W-:Y:S02]  /*2920*/  @P3 PRMT R168, R168, 0x5410, R182 ;  /* 0x00005410a8a83816 */ /* 0x000fe400000000b6 */
[----:B------:R-:W-:Y:S02]  /*2930*/  @!P4 ISETP.NE.U32.AND P0, PT, RZ, c[0x0][0x218], PT ;  /* 0x00008600ff00ca0c */ /* 0x000fe40003f05070 */
[----:B------:R-:W-:Y:S02]  /*2940*/  @!P4 ISETP.NE.AND.EX P1, PT, RZ, c[0x0][0x21c], PT, P1 ;  /* 0x00008700ff00ca0c */ /* 0x000fe40003f25310 */
        /* <DEDUP_REMOVED lines=8> */
.L_x_6214:
[----:B------:R-:W-:Y:S05]  /*29d0*/  BSYNC B0 ;  /* 0x0000000000007941 */ /* 0x000fea0003800000 */
.L_x_6213:
        /* <DEDUP_REMOVED lines=9> */
.L_x_6216:
[----:B------:R-:W-:Y:S05]  /*2a70*/  BSYNC B0 ;  /* 0x0000000000007941 */ /* 0x000fea0003800000 */
.L_x_6215:
        /* <DEDUP_REMOVED lines=14> */
.L_x_6218:
[----:B------:R-:W-:Y:S05]  /*2b60*/  BSYNC B0 ;  /* 0x0000000000007941 */ /* 0x000fea0003800000 */
.L_x_6217:
        /* <DEDUP_REMOVED lines=16> */
.L_x_6220:
[----:B------:R-:W-:Y:S05]  /*2c70*/  BSYNC B0 ;  /* 0x0000000000007941 */ /* 0x000fea0003800000 */
.L_x_6219:
        /* <DEDUP_REMOVED lines=14> */
.L_x_6222:
[----:B------:R-:W-:Y:S05]  /*2d60*/  BSYNC B0 ;  /* 0x0000000000007941 */ /* 0x000fea0003800000 */
.L_x_6221:
        /* <DEDUP_REMOVED lines=8> */
[----:B------:R-:W-:Y:S02]  /*2df0*/  SEL R180, R184, R172, P1 ;  /* 0x000000acb8b47207 */ /* 0x000fe40000800000 */
[----:B------:R-:W-:Y:S02]  /*2e00*/  @!P4 ISETP.NE.U32.AND P2, PT, RZ, c[0x0][0x218], PT ;  /* 0x00008600ff00ca0c */ /* 0x000fe40003f45070 */
        /* <DEDUP_REMOVED lines=18> */
.L_x_6224:
[----:B------:R-:W-:Y:S05]  /*2f30*/  BSYNC B0 ;  /* 0x0000000000007941 */ /* 0x000fea0003800000 */
.L_x_6223:
        /* <DEDUP_REMOVED lines=21> */
.L_x_6226:
[----:B------:R-:W-:Y:S05]  /*3090*/  BSYNC B0 ;  /* 0x0000000000007941 */ /* 0x000fea0003800000 */
.L_x_6225:
        /* <DEDUP_REMOVED lines=9> */
.L_x_6228:
[----:B------:R-:W-:Y:S05]  /*3130*/  BSYNC B0 ;  /* 0x0000000000007941 */ /* 0x000fea0003800000 */
.L_x_6227:
        /* <DEDUP_REMOVED lines=20> */
.L_x_6230:
[----:B------:R-:W-:Y:S05]  /*3280*/  BSYNC B0 ;  /* 0x0000000000007941 */ /* 0x000fea0003800000 */
.L_x_6229:
        /* <DEDUP_REMOVED lines=9> */
.L_x_6232:
[----:B------:R-:W-:Y:S05]  /*3320*/  BSYNC B0 ;  /* 0x0000000000007941 */ /* 0x000fea0003800000 */
.L_x_6231:
        /* <DEDUP_REMOVED lines=14> */
.L_x_6234:
[----:B------:R-:W-:Y:S05]  /*3410*/  BSYNC B0 ;  /* 0x0000000000007941 */ /* 0x000fea0003800000 */
.L_x_6233:
        /* <DEDUP_REMOVED lines=16> */
.L_x_6236:
[----:B------:R-:W-:Y:S05]  /*3520*/  BSYNC B0 ;  /* 0x0000000000007941 */ /* 0x000fea0003800000 */
.L_x_6235:
        /* <DEDUP_REMOVED lines=14> */
.L_x_6238:
[----:B------:R-:W-:Y:S05]  /*3610*/  BSYNC B0 ;  /* 0x0000000000007941 */ /* 0x000fea0003800000 */
.L_x_6237:
        /* <DEDUP_REMOVED lines=24> */
.L_x_6240:
[----:B------:R-:W-:Y:S05]  /*37a0*/  BSYNC B0 ;  /* 0x0000000000007941 */ /* 0x000fea0003800000 */
.L_x_6239:
        /* <DEDUP_REMOVED lines=21> */
.L_x_6242:
[----:B------:R-:W-:Y:S05]  /*3900*/  BSYNC B0 ;  /* 0x0000000000007941 */ /* 0x000fea0003800000 */
.L_x_6241:
        /* <DEDUP_REMOVED lines=15> */
.L_x_6244:
[----:B------:R-:W-:Y:S05]  /*3a00*/  BSYNC B0 ;  /* 0x0000000000007941 */ /* 0x000fea0003800000 */
.L_x_6243:
        /* <DEDUP_REMOVED lines=9> */
.L_x_6246:
[----:B------:R-:W-:Y:S05]  /*3aa0*/  BSYNC B0 ;  /* 0x0000000000007941 */ /* 0x000fea0003800000 */
.L_x_6245:
        /* <DEDUP_REMOVED lines=20> */
.L_x_6248:
[----:B------:R-:W-:Y:S05]  /*3bf0*/  BSYNC B0 ;  /* 0x0000000000007941 */ /* 0x000fea0003800000 */
.L_x_6247:
        /* <DEDUP_REMOVED lines=9> */
.L_x_6250:
[----:B------:R-:W-:Y:S05]  /*3c90*/  BSYNC B0 ;  /* 0x0000000000007941 */ /* 0x000fea0003800000 */
.L_x_6249:
        /* <DEDUP_REMOVED lines=14> */
.L_x_6252:
[----:B------:R-:W-:Y:S05]  /*3d80*/  BSYNC B0 ;  /* 0x0000000000007941 */ /* 0x000fea0003800000 */
.L_x_6251:
        /* <DEDUP_REMOVED lines=16> */
.L_x_6254:
[----:B------:R-:W-:Y:S05]  /*3e90*/  BSYNC B0 ;  /* 0x0000000000007941 */ /* 0x000fea0003800000 */
.L_x_6253:
        /* <DEDUP_REMOVED lines=24> */
.L_x_6256:
[----:B------:R-:W-:Y:S05]  /*4020*/  BSYNC B0 ;  /* 0x0000000000007941 */ /* 0x000fea0003800000 */
.L_x_6255:
        /* <DEDUP_REMOVED lines=22> */
.L_x_6258:
[----:B------:R-:W-:Y:S05]  /*4190*/  BSYNC B0 ;  /* 0x0000000000007941 */ /* 0x000fea0003800000 */
.L_x_6257:
        /* <DEDUP_REMOVED lines=9> */
.L_x_6260:
[----:B------:R-:W-:Y:S05]  /*4230*/  BSYNC B0 ;  /* 0x0000000000007941 */ /* 0x000fea0003800000 */
.L_x_6259:
        /* <DEDUP_REMOVED lines=19> */
.L_x_6262:
[----:B------:R-:W-:Y:S05]  /*4370*/  BSYNC B0 ;  /* 0x0000000000007941 */ /* 0x000fea0003800000 */
.L_x_6261:
        /* <DEDUP_REMOVED lines=9> */
.L_x_6264:
[----:B------:R-:W-:Y:S05]  /*4410*/  BSYNC B0 ;  /* 0x0000000000007941 */ /* 0x000fea0003800000 */
.L_x_6263:
        /* <DEDUP_REMOVED lines=20> */
.L_x_6266:
[----:B------:R-:W-:Y:S05]  /*4560*/  BSYNC B0 ;  /* 0x0000000000007941 */ /* 0x000fea0003800000 */
.L_x_6265:
        /* <DEDUP_REMOVED lines=9> */
.L_x_6268:
[----:B------:R-:W-:Y:S05]  /*4600*/  BSYNC B0 ;  /* 0x0000000000007941 */ /* 0x000fea0003800000 */
.L_x_6267:
        /* <DEDUP_REMOVED lines=14> */
.L_x_6270:
[----:B------:R-:W-:Y:S05]  /*46f0*/  BSYNC B0 ;  /* 0x0000000000007941 */ /* 0x000fea0003800000 */
.L_x_6269:
[----:B------:R-:W-:Y:S01]  /*4700*/  @P3 FMUL.FTZ R185, R218, c[0x0][0x1ec] ;  /* 0x00007b00dab93a20 */ /* 0x000fe20000410000 */
[----:B------:R-:W-:Y:S01]  /*4710*/  @P3 PRMT R170, R251, 0x7610, R170 ;  /* 0x00007610fbaa3816 */ /* 0x000fe200000000aa */
[----:B------:R-:W-:Y:S01]  /*4720*/  BSSY B0, `(.L_x_6271) ;  /* 0x0000019000007945 */ /* 0x000fe20003800000 */
[----:B------:R-:W-:Y:S02]  /*4730*/  @!P4 ISETP.NE.U32.AND P2, PT, RZ, c[0x0][0x218], PT ;  /* 0x00008600ff00ca0c */ /* 0x000fe40003f45070 */
[----:B------:R-:W-:Y:S02]  /*4740*/  @P3 F2FP.BF16.PACK_AB R185, RZ, R185 ;  /* 0x000000b9ffb9323e */ /* 0x000fe400000010ff */
[----:B------:R-:W-:Y:S02]  /*4750*/  @P3 PRMT R170, R170, 0x5410, R184 ;  /* 0x00005410aaaa3816 */ /* 0x000fe400000000b8 */
[----:B------:R-:W-:Y:S02]  /*4760*/  @P3 PRMT R171, R185, 0x7610, R171 ;  /* 0x00007610b9ab3816 */ /* 0x000fe400000000ab */
[----:B------:R-:W-:-:S02]  /*4770*/  @P0 IADD3 R184, R0, 0x180, RZ ;  /* 0x0000018000b80810 */ /* 0x000fc40007ffe0ff */
[----:B------:R-:W-:Y:S02]  /*4780*/  @P0 MOV R185, 0x20 ;  /* 0x0000002000b90802 */ /* 0x000fe40000000f00 */
[----:B------:R-:W-:Y:S02]  /*4790*/  SEL R180, R180, R172, P1 ;  /* 0x000000acb4b47207 */ /* 0x000fe40000800000 */
[----:B------:R-:W-:Y:S01]  /*47a0*/  SEL R181, R181, R173, P1 ;  /* 0x000000adb5b57207 */ /* 0x000fe20000800000 */
[----:B------:R-:W-:Y:S01]  /*47b0*/  @P0 IMAD.WIDE.U32 R184, R184, R185, c[0x0][0x258] ;  /* 0x00009600b8b80625 */ /* 0x000fe200078e00b9 */
[----:B------:R-:W-:Y:S02]  /*47c0*/  SEL R182, R182, R174, P1 ;  /* 0x000000aeb6b67207 */ /* 0x000fe40000800000 */
[----:B------:R-:W-:Y:S02]  /*47d0*/  SEL R183, R183, R175, P1 ;  /* 0x000000afb7b77207 */ /* 0x000fe40000800000 */
[----:B------:R-:W-:-:S03]  /*47e0*/  @!P4 ISETP.NE.AND.EX P2, PT, RZ, c[0x0][0x21c], PT, P2 ;  /* 0x00008700ff00ca0c */ /* 0x000fc60003f45320 */
        /* <DEDUP_REMOVED lines=12> */
.L_x_6272:
[----:B------:R-:W-:Y:S05]  /*48b0*/  BSYNC B0 ;  /* 0x0000000000007941 */ /* 0x000fea0003800000 */
.L_x_6271:
        /* <DEDUP_REMOVED lines=21> */
.L_x_6274:
[----:B------:R-:W-:Y:S05]  /*4a10*/  BSYNC B0 ;  /* 0x0000000000007941 */ /* 0x000fea0003800000 */
.L_x_6273:
        /* <DEDUP_REMOVED lines=16> */
.L_x_6276:
[----:B------:R-:W-:Y:S05]  /*4b20*/  BSYNC B0 ;  /* 0x0000000000007941 */ /* 0x000fea0003800000 */
.L_x_6275:
        /* <DEDUP_REMOVED lines=11> */
.L_x_6278:
[----:B------:R-:W-:Y:S05]  /*4be0*/  BSYNC B0 ;  /* 0x0000000000007941 */ /* 0x000fea0003800000 */
.L_x_6277:
        /* <DEDUP_REMOVED lines=19> */
.L_x_6280:
[----:B------:R-:W-:Y:S05]  /*4d20*/  BSYNC B0 ;  /* 0x0000000000007941 */ /* 0x000fea0003800000 */
.L_x_6279:
        /* <DEDUP_REMOVED lines=11> */
.L_x_6282:
[----:B------:R-:W-:Y:S05]  /*4de0*/  BSYNC B0 ;  /* 0x0000000000007941 */ /* 0x000fea0003800000 */
.L_x_6281:
        /* <DEDUP_REMOVED lines=19> */
.L_x_6284:
[----:B------:R-:W-:Y:S05]  /*4f20*/  BSYNC B0 ;  /* 0x0000000000007941 */ /* 0x000fea0003800000 */
.L_x_6283:
        /* <DEDUP_REMOVED lines=11> */
.L_x_6286:
[----:B------:R-:W-:Y:S05]  /*4fe0*/  BSYNC B0 ;  /* 0x0000000000007941 */ /* 0x000fea0003800000 */
.L_x_6285:
[C---:B------:R-:W-:Y:S01]  /*4ff0*/  @P3 FMUL.FTZ R182, R181.reuse, c[0x0][0x1ec] ;  /* 0x00007b00b5b63a20 */ /* 0x040fe20000410000 */
        /* <DEDUP_REMOVED lines=16> */
.L_x_6288:
[----:B------:R-:W-:Y:S05]  /*5100*/  BSYNC B0 ;  /* 0x0000000000007941 */ /* 0x000fea0003800000 */
.L_x_6287:
[----:B------:R-:W2:Y:S01]  /*5110*/  LDL.LU R182, [R1+0x4] ;  /* 0x0000040001b67983 */ /* 0x000ea20000300800 */
[----:B------:R-:W-:Y:S01]  /*5120*/  @P3 FMUL.FTZ R2, R180, c[0x0][0x1ec] ;  /* 0x00007b00b4023a20 */ /* 0x000fe20000410000 */
[----:B------:R-:W-:Y:S02]  /*5130*/  @P0 IADD3 R0, R0, 0x200, RZ ;  /* 0x0000020000000810 */ /* 0x000fe40007ffe0ff */
[----:B------:R-:W-:Y:S02]  /*5140*/  SEL R179, R180, R179, P1 ;  /* 0x000000b3b4b37207 */ /* 0x000fe40000800000 */
[----:B------:R-:W-:Y:S02]  /*5150*/  @P3 F2FP.BF16.PACK_AB R2, RZ, R2 ;  /* 0x00000002ff02323e */ /* 0x000fe400000010ff */
[----:B------:R-:W-:Y:S02]  /*5160*/  IADD3 R3, R3, c[0x0][0x160], RZ ;  /* 0x0000580003037a10 */ /* 0x000fe40007ffe0ff */
[----:B------:R-:W-:-:S02]  /*5170*/  @P3 PRMT R171, R171, 0x5410, R2 ;  /* 0x00005410abab3816 */ /* 0x000fc40000000002 */
[----:B------:R-:W-:-:S05]  /*5180*/  @P0 MOV R2, 0x20 ;  /* 0x0000002000020802 */ /* 0x000fca0000000f00 */
[----:B------:R-:W-:Y:S01]  /*5190*/  @P0 IMAD.WIDE.U32 R180, R0, R2, c[0x0][0x258] ;  /* 0x0000960000b40625 */ /* 0x000fe200078e0002 */
[----:B------:R-:W-:Y:S02]  /*51a0*/  @P3 IADD3 R0, R217, 0x200, RZ ;  /* 0x00000200d9003810 */ /* 0x000fe40007ffe0ff */
[----:B------:R-:W-:Y:S02]  /*51b0*/  @P3 MOV R2, 0x10 ;  /* 0x0000001000023802 */ /* 0x000fe40000000f00 */
[----:B------:R-:W-:Y:S04]  /*51c0*/  @P0 STG.E.128 [R180.64], R172 ;  /* 0x000000acb4000986 */ /* 0x000fe8000c101d04 */
[----:B------:R0:W-:Y:S01]  /*51d0*/  @P0 STG.E.128 [R180.64+0x10], R176 ;  /* 0x000010b0b4000986 */ /* 0x0001e2000c101d04 */
[----:B------:R-:W-:Y:S01]  /*51e0*/  ISETP.GE.AND P0, PT, R3, c[0x0][0x164], PT ;  /* 0x0000590003007a0c */ /* 0x000fe20003f06270 */
[----:B0-----:R-:W-:-:S05]  /*51f0*/  @P3 IMAD.WIDE.U32 R180, R0, R2, c[0x0][0x248] ;  /* 0x0000920000b43625 */ /* 0x001fca00078e0002 */
[----:B------:R0:W-:Y:S01]  /*5200*/  @P3 STG.E.128 [R180.64], R168 ;  /* 0x000000a8b4003986 */ /* 0x0001e2000c101d04 */
[----:B--2---:R-:W-:-:S04]  /*5210*/  LOP3.LUT P1, RZ, R182, 0xff, RZ, 0xc0, !PT ;  /* 0x000000ffb6ff7812 */ /* 0x004fc8000782c0ff */
[----:B------:R-:W-:-:S05]  /*5220*/  SEL R0, RZ, 0x1, P1 ;  /* 0x00000001ff007807 */ /* 0x000fca0000800000 */
[----:B------:R0:W-:Y:S02]  /*5230*/  STL.S16 [R1+0x4], R0 ;  /* 0x0000040001007387 */ /* 0x0001e40000100600 */
[----:B0-----:R-:W-:Y:S01]  /*5240*/  @P0 CALL.REL.NOINC `(.L_x_6203) ;  /* 0x0000001000000944 */ /* 0x001fe20003c00000 */
[----:B------:R-:W-:Y:S05]  /*5250*/  BRA `(.L_x_6289) ;  /* 0xffffb4b000007947 */ /* 0x000fea000383ffff */
.L_x_6203:
        /* <DEDUP_REMOVED lines=30> */
.L_x_6207:
[----:B------:R-:W-:Y:S01]  /*5440*/  HFMA2.MMA R182, -RZ, RZ, 0, 9.5367431640625e-07 ;  /* 0x00000010ffb67435 */ /* 0x000fe200000001ff */
[----:B------:R-:W-:-:S02]  /*5450*/  MOV R181, R186 ;  /* 0x000000ba00b57202 */ /* 0x000fc40000000f00 */
[----:B------:R-:W-:Y:S02]  /*5460*/  MOV R252, 0x1f ;  /* 0x0000001f00fc7802 */ /* 0x000fe40000000f00 */
[----:B------:R-:W-:Y:S02]  /*5470*/  MOV R251, 0xffffffff ;  /* 0xffffffff00fb7802 */ /* 0x000fe40000000f00 */
[----:B------:R-:W-:Y:S02]  /*5480*/  MOV R180, 0x54a0 ;  /* 0x000054a000b47802 */ /* 0x000fe40000000f00 */
[----:B-----5:R-:W-:Y:S05]  /*5490*/  CALL.REL.NOINC `($__internal_83_$__cuda_sm70_shflsync_down_p) ;  /* 0x0000046000007944 */ /* 0x020fea0003c00000 */
[----:B-1----:R-:W-:Y:S01]  /*54a0*/  MOV R183, R182 ;  /* 0x000000b600b77202 */ /* 0x002fe20000000f00 */
[----:B------:R-:W-:Y:S05]  /*54b0*/  BRA `(.L_x_6290) ;  /* 0xffffcf3000007947 */ /* 0x000fea000383ffff */
.L_x_6208:
[----:B------:R-:W-:Y:S01]  /*54c0*/  HFMA2.MMA R182, -RZ, RZ, 0, 9.5367431640625e-07 ;  /* 0x00000010ffb67435 */ /* 0x000fe200000001ff */
[----:B------:R-:W-:Y:S02]  /*54d0*/  MOV R181, R187 ;  /* 0x000000bb00b57202 */ /* 0x000fe40000000f00 */
[----:B------:R-:W-:Y:S02]  /*54e0*/  MOV R252, 0x1f ;  /* 0x0000001f00fc7802 */ /* 0x000fe40000000f00 */
[----:B------:R-:W-:-:S02]  /*54f0*/  MOV R251, 0xffffffff ;  /* 0xffffffff00fb7802 */ /* 0x000fc40000000f00 */
[----:B------:R-:W-:Y:S02]  /*5500*/  MOV R180, 0x5520 ;  /* 0x0000552000b47802 */ /* 0x000fe40000000f00 */
[----:B01---5:R-:W-:Y:S05]  /*5510*/  CALL.REL.NOINC `($__internal_83_$__cuda_sm70_shflsync_down_p) ;  /* 0x000003e000007944 */ /* 0x023fea0003c00000 */
[----:B------:R-:W-:Y:S01]  /*5520*/  FADD.FTZ R183, R183, R186 ;  /* 0x000000bab7b77221 */ /* 0x000fe20000010000 */
[----:B------:R-:W-:Y:S01]  /*5530*/  MOV R252, 0x1f ;  /* 0x0000001f00fc7802 */ /* 0x000fe20000000f00 */
[----:B-1----:R-:W-:Y:S01]  /*5540*/  FADD.FTZ R187, R187, R182 ;  /* 0x000000b6bbbb7221 */ /* 0x002fe20000010000 */
[----:B------:R-:W-:Y:S01]  /*5550*/  HFMA2.MMA R182, -RZ, RZ, 0, 4.76837158203125e-07 ;  /* 0x00000008ffb67435 */ /* 0x000fe200000001ff */
[----:B------:R-:W-:Y:S02]  /*5560*/  MOV R251, 0xffffffff ;  /* 0xffffffff00fb7802 */ /* 0x000fe40000000f00 */
[----:B------:R-:W-:Y:S02]  /*5570*/  MOV R181, R183 ;  /* 0x000000b700b57202 */ /* 0x000fe40000000f00 */
[----:B------:R-:W-:Y:S02]  /*5580*/  MOV R180, 0x55a0 ;  /* 0x000055a000b47802 */ /* 0x000fe40000000f00 */
[----:B------:R-:W-:Y:S05]  /*5590*/  CALL.REL.NOINC `($__internal_83_$__cuda_sm70_shflsync_down_p) ;  /* 0x0000036000007944 */ /* 0x000fea0003c00000 */
[----:B-1----:R-:W-:Y:S01]  /*55a0*/  MOV R185, R182 ;  /* 0x000000b600b97202 */ /* 0x002fe20000000f00 */
[----:B------:R-:W-:Y:S01]  /*55b0*/  HFMA2.MMA R182, -RZ, RZ, 0, 4.76837158203125e-07 ;  /* 0x00000008ffb67435 */ /* 0x000fe200000001ff */
[----:B------:R-:W-:-:S02]  /*55c0*/  MOV R181, R187 ;  /* 0x000000bb00b57202 */ /* 0x000fc40000000f00 */
[----:B------:R-:W-:Y:S02]  /*55d0*/  MOV R252, 0x1f ;  /* 0x0000001f00fc7802 */ /* 0x000fe40000000f00 */
[----:B------:R-:W-:Y:S02]  /*55e0*/  MOV R251, 0xffffffff ;  /* 0xffffffff00fb7802 */ /* 0x000fe40000000f00 */
[----:B------:R-:W-:Y:S02]  /*55f0*/  MOV R180, 0x5610 ;  /* 0x0000561000b47802 */ /* 0x000fe40000000f00 */
[----:B------:R-:W-:Y:S05]  /*5600*/  CALL.REL.NOINC `($__internal_83_$__cuda_sm70_shflsync_down_p) ;  /* 0x000002f000007944 */ /* 0x000fea0003c00000 */
[----:B------:R-:W-:Y:S01]  /*5610*/  FADD.FTZ R183, R185, R183 ;  /* 0x000000b7b9b77221 */ /* 0x000fe20000010000 */
[----:B------:R-:W-:Y:S01]  /*5620*/  MOV R252, 0x1f ;  /* 0x0000001f00fc7802 */ /* 0x000fe20000000f00 */
[----:B-1----:R-:W-:Y:S01]  /*5630*/  FADD.FTZ R187, R187, R182 ;  /* 0x000000b6bbbb7221 */ /* 0x002fe20000010000 */
[----:B------:R-:W-:Y:S01]  /*5640*/  HFMA2.MMA R182, -RZ, RZ, 0, 2.384185791015625e-07 ;  /* 0x00000004ffb67435 */ /* 0x000fe200000001ff */
[----:B------:R-:W-:Y:S02]  /*5650*/  MOV R251, 0xffffffff ;  /* 0xffffffff00fb7802 */ /* 0x000fe40000000f00 */
[----:B------:R-:W-:-:S02]  /*5660*/  MOV R181, R183 ;  /* 0x000000b700b57202 */ /* 0x000fc40000000f00 */
[----:B------:R-:W-:Y:S02]  /*5670*/  MOV R180, 0x5690 ;  /* 0x0000569000b47802 */ /* 0x000fe40000000f00 */
[----:B------:R-:W-:Y:S05]  /*5680*/  CALL.REL.NOINC `($__internal_83_$__cuda_sm70_shflsync_down_p) ;  /* 0x0000027000007944 */ /* 0x000fea0003c00000 */
[----:B-1----:R-:W-:Y:S01]  /*5690*/  MOV R185, R182 ;  /* 0x000000b600b97202 */ /* 0x002fe20000000f00 */
[----:B------:R-:W-:Y:S01]  /*56a0*/  HFMA2.MMA R182, -RZ, RZ, 0, 2.384185791015625e-07 ;  /* 0x00000004ffb67435 */ /* 0x000fe200000001ff */
[----:B------:R-:W-:Y:S02]  /*56b0*/  MOV R181, R187 ;  /* 0x000000bb00b57202 */ /* 0x000fe40000000f00 */
[----:B------:R-:W-:Y:S02]  /*56c0*/  MOV R252, 0x1f ;  /* 0x0000001f00fc7802 */ /* 0x000fe40000000f00 */
[----:B------:R-:W-:Y:S02]  /*56d0*/  MOV R251, 0xffffffff ;  /* 0xffffffff00fb7802 */ /* 0x000fe40000000f00 */
[----:B------:R-:W-:Y:S02]  /*56e0*/  MOV R180, 0x5700 ;  /* 0x0000570000b47802 */ /* 0x000fe40000000f00 */
[----:B------:R-:W-:Y:S05]  /*56f0*/  CALL.REL.NOINC `($__internal_83_$__cuda_sm70_shflsync_down_p) ;  /* 0x0000020000007944 */ /* 0x000fea0003c00000 */
[----:B------:R-:W-:Y:S01]  /*5700*/  FADD.FTZ R183, R185, R183 ;  /* 0x000000b7b9b77221 */ /* 0x000fe20000010000 */
[----:B------:R-:W-:Y:S01]  /*5710*/  MOV R252, 0x1f ;  /* 0x0000001f00fc7802 */ /* 0x000fe20000000f00 */
[----:B-1----:R-:W-:Y:S01]  /*5720*/  FADD.FTZ R187, R187, R182 ;  /* 0x000000b6bbbb7221 */ /* 0x002fe20000010000 */
[----:B------:R-:W-:Y:S01]  /*5730*/  HFMA2.MMA R182, -RZ, RZ, 0, 1.1920928955078125e-07 ;  /* 0x00000002ffb67435 */ /* 0x000fe200000001ff */
[----:B------:R-:W-:-:S02]  /*5740*/  MOV R251, 0xffffffff ;  /* 0xffffffff00fb7802 */ /* 0x000fc40000000f00 */
[----:B------:R-:W-:Y:S02]  /*5750*/  MOV R181, R183 ;  /* 0x000000b700b57202 */ /* 0x000fe40000000f00 */
[----:B------:R-:W-:Y:S02]  /*5760*/  MOV R180, 0x5780 ;  /* 0x0000578000b47802 */ /* 0x000fe40000000f00 */
[----:B------:R-:W-:Y:S05]  /*5770*/  CALL.REL.NOINC `($__internal_83_$__cuda_sm70_shflsync_down_p) ;  /* 0x0000018000007944 */ /* 0x000fea0003c00000 */
[----:B-1----:R-:W-:Y:S01]  /*5780*/  MOV R185, R182 ;  /* 0x000000b600b97202 */ /* 0x002fe20000000f00 */
[----:B------:R-:W-:Y:S01]  /*5790*/  HFMA2.MMA R182, -RZ, RZ, 0, 1.1920928955078125e-07 ;  /* 0x00000002ffb67435 */ /* 0x000fe200000001ff */
[----:B------:R-:W-:Y:S02]  /*57a0*/  MOV R181, R187 ;  /* 0x000000bb00b57202 */ /* 0x000fe40000000f00 */
[----:B------:R-:W-:Y:S02]  /*57b0*/  MOV R252, 0x1f ;  /* 0x0000001f00fc7802 */ /* 0x000fe40000000f00 */
[----:B------:R-:W-:Y:S02]  /*57c0*/  MOV R251, 0xffffffff ;  /* 0xffffffff00fb7802 */ /* 0x000fe40000000f00 */
[----:B------:R-:W-:-:S02]  /*57d0*/  MOV R180, 0x57f0 ;  /* 0x000057f000b47802 */ /* 0x000fc40000000f00 */
[----:B------:R-:W-:Y:S05]  /*57e0*/  CALL.REL.NOINC `($__internal_83_$__cuda_sm70_shflsync_down_p) ;  /* 0x0000011000007944 */ /* 0x000fea0003c00000 */
[----:B------:R-:W-:Y:S01]  /*57f0*/  FADD.FTZ R183, R185, R183 ;  /* 0x000000b7b9b77221 */ /* 0x000fe20000010000 */
[----:B------:R-:W-:Y:S01]  /*5800*/  MOV R252, 0x1f ;  /* 0x0000001f00fc7802 */ /* 0x000fe20000000f00 */
[----:B-1----:R-:W-:Y:S01]  /*5810*/  FADD.FTZ R187, R187, R182 ;  /* 0x000000b6bbbb7221 */ /* 0x002fe20000010000 */
[----:B------:R-:W-:Y:S01]  /*5820*/  HFMA2.MMA R182, -RZ, RZ, 0, 5.9604644775390625e-08 ;  /* 0x00000001ffb67435 */ /* 0x000fe200000001ff */
[----:B------:R-:W-:-:S02]  /*5830*/  MOV R251, 0xffffffff ;  /* 0xffffffff00fb7802 */ /* 0x000fc40000000f00 */
[----:B------:R-:W-:Y:S02]  /*5840*/  MOV R181, R183 ;  /* 0x000000b700b57202 */ /* 0x000fe40000000f00 */
[----:B------:R-:W-:Y:S02]  /*5850*/  MOV R180, 0x5870 ;  /* 0x0000587000b47802 */ /* 0x000fe40000000f00 */
[----:B------:R-:W-:Y:S05]  /*5860*/  CALL.REL.NOINC `($__internal_83_$__cuda_sm70_shflsync_down_p) ;  /* 0x0000009000007944 */ /* 0x000fea0003c00000 */
[----:B-1----:R-:W-:Y:S01]  /*5870*/  MOV R185, R182 ;  /* 0x000000b600b97202 */ /* 0x002fe20000000f00 */
[----:B------:R-:W-:Y:S01]  /*5880*/  HFMA2.MMA R182, -RZ, RZ, 0, 5.9604644775390625e-08 ;  /* 0x00000001ffb67435 */ /* 0x000fe200000001ff */
[----:B------:R-:W-:Y:S02]  /*5890*/  MOV R181, R187 ;  /* 0x000000bb00b57202 */ /* 0x000fe40000000f00 */
[----:B------:R-:W-:Y:S02]  /*58a0*/  MOV R252, 0x1f ;  /* 0x0000001f00fc7802 */ /* 0x000fe40000000f00 */
[----:B------:R-:W-:Y:S02]  /*58b0*/  MOV R251, 0xffffffff ;  /* 0xffffffff00fb7802 */ /* 0x000fe40000000f00 */
[----:B------:R-:W-:-:S02]  /*58c0*/  MOV R180, 0x58e0 ;  /* 0x000058e000b47802 */ /* 0x000fc40000000f00 */
[----:B------:R-:W-:Y:S05]  /*58d0*/  CALL.REL.NOINC `($__internal_83_$__cuda_sm70_shflsync_down_p) ;  /* 0x0000002000007944 */ /* 0x000fea0003c00000 */
[----:B-1----:R-:W-:Y:S01]  /*58e0*/  MOV R181, R182 ;  /* 0x000000b600b57202 */ /* 0x002fe20000000f00 */
[----:B------:R-:W-:Y:S05]  /*58f0*/  BRA `(.L_x_6291) ;  /* 0xffffcc1000007947 */ /* 0x000fea000383ffff */
        .weak           $__internal_83_$__cuda_sm70_shflsync_down_p
        .type           $__internal_83_$__cuda_sm70_shflsync_down_p,@function
        .size           $__internal_83_$__cuda_sm70_shflsync_down_p,(.L_x_14301 - $__internal_83_$__cuda_sm70_shflsync_down_p)
$__internal_83_$__cuda_sm70_shflsync_down_p:
[----:B------:R-:W-:Y:S04]  /*5900*/  WARPSYNC R251 ;  /* 0x000000fb00007348 */ /* 0x000fe80003800000 */
[----:B------:R0:W1:Y:S02]  /*5910*/  SHFL.DOWN PT, R182, R181, R182, R252 ;  /* 0x080000b6b5b67389 */ /* 0x00006400000e00fc */
[----:B0-----:R-:W-:-:S06]  /*5920*/  HFMA2.MMA R181, -RZ, RZ, 0, 0 ;  /* 0x00000000ffb57435 */ /* 0x001fcc00000001ff */
[----:B------:R-:W-:Y:S05]  /*5930*/  RET.REL.NODEC R180 `(_ZN10layer_norm13ln_bwd_kernelINS_13Kernel_traitsIf13__nv_bfloat16fS2_fjLj5120ELj1ELj1ELj4ELj16ENS_18Kernel_traits_baseILj5120EfS2_fS2_fjLj128EEEEELb0ELb0ELb1ELb1EEEvNS_9BwdParamsE) ;  /* 0xffffa6c0b4007950 */ /* 0x000fea0003c3ffff */
.L_x_6292:
        /* <DEDUP_REMOVED lines=12> */
.L_x_14301:


//--------------------- .text._ZN10layer_norm13ln_bwd_kernelINS_13Kernel_traitsIf13__nv_bfloat16fS2_fjLj5120ELj1ELj1ELj4ELj16ENS_18Kernel_traits_baseILj5120EfS2_fS2_fjLj128EEEEELb0ELb1ELb0ELb0EEEvNS_9BwdParamsE --------------------------
	.section	.text._ZN10layer_norm13ln_bwd_kernelINS_13Kernel_traitsIf13__nv_bfloat16fS2_fjLj5120ELj1ELj1ELj4ELj16ENS_18Kernel_traits_baseILj5120EfS2_fS2_fjLj128EEEEELb0ELb1ELb0ELb0EEEvNS_9BwdParamsE,"ax",@progbits
	.sectioninfo	@"SHI_REGISTERS=32"
	.align	128
        .global         _ZN10layer_norm13ln_bwd_kernelINS_13Kernel_traitsIf13__nv_bfloat16fS2_fjLj5120ELj1ELj1ELj4ELj16ENS_18Kernel_traits_baseILj5120EfS2_fS2_fjLj128EEEEELb0ELb1ELb0ELb0EEEvNS_9BwdParamsE
        .type           _ZN10layer_norm13ln_bwd_kernelINS_13Kernel_traitsIf13__nv_bfloat16fS2_fjLj5120ELj1ELj1ELj4ELj16ENS_18Kernel_traits_baseILj5120EfS2_fS2_fjLj128EEEEELb0ELb1ELb0ELb0EEEvNS_9BwdParamsE,@function
        .size           _ZN10layer_norm13ln_bwd_kernelINS_13Kernel_traitsIf13__nv_bfloat16fS2_fjLj5120ELj1ELj1ELj4ELj16ENS_18Kernel_traits_baseILj5120EfS2_fS2_fjLj128EEEEELb0ELb1ELb0ELb0EEEvNS_9BwdParamsE,(.L_x_14302 - _ZN10layer_norm13ln_bwd_kernelINS_13Kernel_traitsIf13__nv_bfloat16fS2_fjLj5120ELj1ELj1ELj4ELj16ENS_18Kernel_traits_baseILj5120EfS2_fS2_fjLj128EEEEELb0ELb1ELb0ELb0EEEvNS_9BwdParamsE)
        .other          _ZN10layer_norm13ln_bwd_kernelINS_13Kernel_traitsIf13__nv_bfloat16fS2_fjLj5120ELj1ELj1ELj4ELj16ENS_18Kernel_traits_baseILj5120EfS2_fS2_fjLj128EEEEELb0ELb1ELb0ELb0EEEvNS_9BwdParamsE,@"STO_CUDA_ENTRY STV_DEFAULT"
_ZN10layer_norm13ln_bwd_kernelINS_13Kernel_traitsIf13__nv_bfloat16fS2_fjLj5120ELj1ELj1ELj4ELj16ENS_18Kernel_traits_baseILj5120EfS2_fS2_fjLj128EEEEELb0ELb1ELb0ELb0EEEvNS_9BwdParamsE:
.text._ZN10layer_norm13ln_bwd_kernelINS_13Kernel_traitsIf13__nv_bfloat16fS2_fjLj5120ELj1ELj1ELj4ELj16ENS_18Kernel_traits_baseILj5120EfS2_fS2_fjLj128EEEEELb0ELb1ELb0ELb0EEEvNS_9BwdParamsE:
[----:B------:R-:W-:-:S04]  /*0000*/  MOV R1, c[0x0][0x28] ;  /* 0x00000a0000017a02 */ /* 0x000fc80000000f00 */
[----:B------:R-:W-:-:S05]  /*0010*/  IADD3 R1, R1, -0x5c8, RZ ;  /* 0xfffffa3801017810 */ /* 0x000fca0007ffe0ff */
[----:B------:R-:W2:Y:S04]  /*0020*/  LDL.64 R26, [R1+0x4a8] ;  /* 0x0004a800011a7983 */ /* 0x000ea80000100a00 */
[----:B------:R-:W3:Y:S04]  /*0030*/  LDL.64 R24, [R1+0x4a0] ;  /* 0x0004a00001187983 */ /* 0x000ee80000100a00 */
[----:B--2---:R0:W-:Y:S04]  /*0040*/  STL.64 [R1+0x590], R26 ;  /* 0x0005901a01007387 */ /* 0x0041e80000100a00 */
[----:B---3--:R1:W-:Y:S04]  /*0050*/  STL.64 [R1+0x588], R24 ;  /* 0x0005881801007387 */ /* 0x0083e80000100a00 */
[----:B0-----:R-:W2:Y:S04]  /*0060*/  LDL.64 R26, [R1+0x4d8] ;  /* 0x0004d800011a7983 */ /* 0x001ea80000100a00 */
[----:B-1----:R-:W3:Y:S04]  /*0070*/  LDL.64 R24, [R1+0x4d0] ;  /* 0x0004d00001187983 */ /* 0x002ee80000100a00 */
        /* <DEDUP_REMOVED lines=8> */
[----:B------:R-:W0:Y:S01]  /*0100*/  S2R R11, SR_TID.X ;  /* 0x00000000000b7919 */ /* 0x000e220000002100 */
[----:B------:R-:W-:-:S04]  /*0110*/  MOV R2, c[0x0][0x168] ;  /* 0x00005a0000027a02 */ /* 0x000fc80000000f00 */
[----:B------:R-:W-:-:S04]  /*0120*/  SHF.R.S32.HI R2, RZ, 0x1f, R2 ;  /* 0x0000001fff027819 */ /* 0x000fc80000011402 */
[----:B------:R-:W-:Y:S01]  /*0130*/  LEA.HI R2, R2, c[0x0][0x168], RZ, 0x3 ;  /* 0x00005a0002027a11 */ /* 0x000fe200078f18ff */
[----:B--2---:R1:W-:Y:S04]  /*0140*/  STL.64 [R1+0x5c0], R26 ;  /* 0x0005c01a01007387 */ /* 0x0043e80000100a00 */
[----:B---3--:R2:W-:Y:S01]  /*0150*/  STL.64 [R1+0x5b8], R24 ;  /* 0x0005b81801007387 */ /* 0x0085e20000100a00 */
[----:B0-----:R-:W-:Y:S01]  /*0160*/  LOP3.LUT R0, R11, 0x7f, RZ, 0xc, !PT ;  /* 0x0000007f0b007812 */ /* 0x001fe200078e0cff */
[----:B------:R-:W-:Y:S02]  /*0170*/  ULDC.64 UR4, c[0x0][0x118] ;  /* 0x0000460000047ab9 */ /* 0x000fe40000000a00 */
[----:B------:R0:W3:Y:S04]  /*0180*/  LDL.64 R20, [R1+0x490] ;  /* 0x0004900001147983 */ /* 0x0000e80000100a00 */
[----:B-1----:R0:W4:Y:S04]  /*0190*/  LDL.64 R26, [R1+0x508] ;  /* 0x00050800011a7983 */ /* 0x0021280000100a00 */
[----:B--2---:R0:W4:Y:S01]  /*01a0*/  LDL.64 R24, [R1+0x500] ;  /* 0x0005000001187983 */ /* 0x0041220000100a00 */
[----:B------:R-:W-:-:S03]  /*01b0*/  LEA.HI.SX32 R2, R2, R0, 0x1d ;  /* 0x0000000002027211 */ /* 0x000fc600078feaff */
[----:B------:R0:W3:Y:S01]  /*01c0*/  LDL.64 R22, [R1+0x498] ;  /* 0x0004980001167983 */ /* 0x0000e20000100a00 */
[----:B------:R-:W-:Y:S02]  /*01d0*/  LOP3.LUT P1, RZ, R2, 0xffffff80, RZ, 0xc0, !PT ;  /* 0xffffff8002ff7812 */ /* 0x000fe4000782c0ff */
[----:B------:R-:W-:Y:S01]  /*01e0*/  LOP3.LUT R0, R11, 0x7f, RZ, 0xc0, !PT ;  /* 0x0000007f0b007812 */ /* 0x000fe200078ec0ff */
[----:B------:R0:W2:Y:S04]  /*01f0*/  LDL.64 R16, [R1+0x4c0] ;  /* 0x0004c00001107983 */ /* 0x0000a80000100a00 */
[----:B------:R0:W2:Y:S04]  /*0200*/  LDL.64 R18, [R1+0x4c8] ;  /* 0x0004c80001127983 */ /* 0x0000a80000100a00 */
[----:B------:R0:W5:Y:S02]  /*0210*/  LDL.64 R12, [R1+0x4b0] ;  /* 0x0004b000010c7983 */ /* 0x0001640000100a00 */
[----:B------:R-:W-:-:S02]  /*0220*/  @P1 MOV R4, 0x20 ;  /* 0x0000002000041802 */ /* 0x000fc40000000f00 */
[----:B------:R0:W5:Y:S03]  /*0230*/  LDL.64 R14, [R1+0x4b8] ;  /* 0x0004b800010e7983 */ /* 0x0001660000100a00 */
[----:B------:R-:W-:-:S05]  /*0240*/  @P1 IMAD.WIDE.U32 R6, R0, R4, c[0x0][0x1b0] ;  /* 0x00006c0000061625 */ /* 0x000fca00078e0004 */
[----:B----4-:R-:W4:Y:S04]  /*0250*/  @P1 LDG.E.128 R24, [R6.64] ;  /* 0x0000000406181981 */ /* 0x010f28000c1e1d00 */
[----:B----4-:R-:W-:Y:S04]  /*0260*/  @P1 STL.64 [R1+0x500], R24 ;  /* 0x0005001801001387 */ /* 0x010fe80000100a00 */
[----:B------:R1:W-:Y:S04]  /*0270*/  @P1 STL.64 [R1+0x508], R26 ;  /* 0x0005081a01001387 */ /* 0x0003e80000100a00 */
[----:B-1----:R0:W4:Y:S04]  /*0280*/  LDL.LU.64 R26, [R1+0x5c0] ;  /* 0x0005c000011a7983 */ /* 0x0021280000300a00 */
[----:B------:R0:W4:Y:S04]  /*0290*/  LDL.LU.64 R24, [R1+0x5b8] ;  /* 0x0005b80001187983 */ /* 0x0001280000300a00 */
[----:B----4-:R-:W4:Y:S01]  /*02a0*/  @P1 LDG.E.128 R24, [R6.64+0x10] ;  /* 0x0000100406181981 */ /* 0x010f22000c1e1d00 */
[----:B------:R-:W-:-:S03]  /*02b0*/  @P1 IMAD.WIDE.U32 R4, R0, R4, c[0x0][0x1c8] ;  /* 0x0000720000041625 */ /* 0x000fc600078e0004 */
[----:B----4-:R-:W-:Y:S04]  /*02c0*/  @P1 STL.64 [R1+0x4f0], R24 ;  /* 0x0004f01801001387 */ /* 0x010fe80000100a00 */
[----:B------:R1:W-:Y:S04]  /*02d0*/  @P1 STL.64 [R1+0x4f8], R26 ;  /* 0x0004f81a01001387 */ /* 0x0003e80000100a00 */
[----:B-1----:R0:W4:Y:S04]  /*02e0*/  LDL.LU.64 R26, [R1+0x5b0] ;  /* 0x0005b000011a7983 */ /* 0x0021280000300a00 */
[----:B------:R0:W4:Y:S04]  /*02f0*/  LDL.LU.64 R24, [R1+0x5a8] ;  /* 0x0005a80001187983 */ /* 0x0001280000300a00 */
[----:B----4-:R-:W4:Y:S04]  /*0300*/  @P1 LDG.E.128 R24, [R4.64] ;  /* 0x0000000404181981 */ /* 0x010f28000c1e1d00 */
[----:B----4-:R-:W-:Y:S04]  /*0310*/  @P1 STL.64 [R1+0x4e0], R24 ;  /* 0x0004e01801001387 */ /* 0x010fe80000100a00 */
[----:B------:R1:W-:Y:S04]  /*0320*/  @P1 STL.64 [R1+0x4e8], R26 ;  /* 0x0004e81a01001387 */ /* 0x0003e80000100a00 */
[----:B-1----:R0:W4:Y:S04]  /*0330*/  LDL.LU.64 R26, [R1+0x5a0] ;  /* 0x0005a000011a7983 */ /* 0x0021280000300a00 */
[----:B------:R0:W4:Y:S04]  /*0340*/  LDL.LU.64 R24, [R1+0x598] ;  /* 0x0005980001187983 */ /* 0x0001280000300a00 */
[----:B----4-:R-:W4:Y:S01]  /*0350*/  @P1 LDG.E.128 R24, [R4.64+0x10] ;  /* 0x0000100404181981 */ /* 0x010f22000c1e1d00 */
[----:B------:R-:W-:-:S02]  /*0360*/  ISETP.GE.U32.AND P2, PT, R2, 0x100, PT ;  /* 0x000001000200780c */ /* 0x000fc40003f46070 */
[----:B------:R-:W-:Y:S01]  /*0370*/  @P1 LOP3.LUT R0, R0, 0x80, RZ, 0xfc, !PT ;  /* 0x0000008000001812 */ /* 0x000fe200078efcff */
[----:B----4-:R-:W-:Y:S04]  /*0380*/  @P1 STL.64 [R1+0x4d0], R24 ;  /* 0x0004d01801001387 */ /* 0x010fe80000100a00 */
[----:B------:R1:W-:Y:S04]  /*0390*/  @P1 STL.64 [R1+0x4d8], R26 ;  /* 0x0004d81a01001387 */ /* 0x0003e80000100a00 */
[----:B-1----:R0:W4:Y:S04]  /*03a0*/  LDL.LU.64 R26, [R1+0x590] ;  /* 0x00059000011a7983 */ /* 0x0021280000300a00 */
[----:B------:R0:W4:Y:S01]  /*03b0*/  LDL.LU.64 R24, [R1+0x588] ;  /* 0x0005880001187983 */ /* 0x0001220000300a00 */
[----:B------:R-:W-:-:S02]  /*03c0*/  @P2 MOV R8, 0x20 ;  /* 0x0000002000082802 */ /* 0x000fc40000000f00 */
[C---:B------:R-:W-:Y:S02]  /*03d0*/  ISETP.GE.U32.AND P3, PT, R2.reuse, 0x180, PT ;  /* 0x000001800200780c */ /* 0x040fe40003f66070 */
[C---:B------:R-:W-:Y:S02]  /*03e0*/  ISETP.GE.U32.AND P4, PT, R2.reuse, 0x200, PT ;  /* 0x000002000200780c */ /* 0x040fe40003f86070 */
[----:B------:R-:W-:Y:S01]  /*03f0*/  ISETP.GE.U32.AND P5, PT, R2, 0x280, PT ;  /* 0x000002800200780c */ /* 0x000fe20003fa6070 */
[----:B------:R-:W-:-:S04]  /*0400*/  @P2 IMAD.WIDE.U32 R2, R0, R8, c[0x0][0x1b0] ;  /* 0x00006c0000022625 */ /* 0x000fc800078e0008 */
[C---:B------:R-:W-:Y:S01]  /*0410*/  @P2 IMAD.WIDE.U32 R6, R0.reuse, R8, c[0x0][0x1c8] ;  /* 0x0000720000062625 */ /* 0x040fe200078e0008 */
[----:B---3--:R-:W3:Y:S04]  /*0420*/  @P2 LDG.E.128 R20, [R2.64+0x10] ;  /* 0x0000100402142981 */ /* 0x008ee8000c1e1d00 */
[----:B----4-:R-:W4:Y:S01]  /*0430*/  @P2 LDG.E.128 R24, [R2.64] ;  /* 0x0000000402182981 */ /* 0x010f22000c1e1d00 */
[----:B------:R-:W-:Y:S02]  /*0440*/  @P3 MOV R9, 0x20 ;  /* 0x0000002000093802 */ /* 0x000fe40000000f00 */
[----:B------:R-:W-:Y:S01]  /*0450*/  @P2 IADD3 R0, R0, 0x80, RZ ;  /* 0x0000008000002810 */ /* 0x000fe20007ffe0ff */
[----:B--2---:R1:W2:Y:S04]  /*0460*/  @P2 LDG.E.128 R16, [R6.64] ;  /* 0x0000000406102981 */ /* 0x0042a8000c1e1d00 */
[CC--:B------:R-:W-:Y:S01]  /*0470*/  @P3 IMAD.WIDE.U32 R4, R0.reuse, R9.reuse, c[0x0][0x1c8] ;  /* 0x0000720000043625 */ /* 0x0c0fe200078e0009 */
[----:B-----5:R1:W5:Y:S04]  /*0480*/  @P2 LDG.E.128 R12, [R6.64+0x10] ;  /* 0x00001004060c2981 */ /* 0x020368000c1e1d00 */
[----:B------:R0:W-:Y:S04]  /*0490*/  STL.64 [R1+0x580], R4 ;  /* 0x0005800401007387 */ /* 0x0001e80000100a00 */
[----:B-1----:R1:W2:Y:S04]  /*04a0*/  LDL.64 R6, [R1+0x468] ;  /* 0x0004680001067983 */ /* 0x0022a80000100a00 */
[----:B0-----:R1:W2:Y:S04]  /*04b0*/  LDL.64 R4, [R1+0x460] ;  /* 0x0004600001047983 */ /* 0x0012a80000100a00 */
[----:B----4-:R0:W-:Y:S04]  /*04c0*/  @P2 STL.64 [R1+0x4a0], R24 ;  /* 0x0004a01801002387 */ /* 0x0101e80000100a00 */
[----:B------:R4:W-:Y:S04]  /*04d0*/  @P2 STL.64 [R1+0x4a8], R26 ;  /* 0x0004a81a01002387 */ /* 0x0009e80000100a00 */
[----:B0-----:R-:W2:Y:S04]  /*04e0*/  LDL.64 R24, [R1+0x400] ;  /* 0x0004000001187983 */ /* 0x001ea80000100a00 */
[----:B----4-:R-:W4:Y:S04]  /*04f0*/  LDL.64 R26, [R1+0x408] ;  /* 0x00040800011a7983 */ /* 0x010f280000100a00 */
[----:B----4-:R0:W-:Y:S04]  /*0500*/  STL.64 [R1+0x518], R26 ;  /* 0x0005181a01007387 */ /* 0x0101e80000100a00 */
[----:B--2---:R2:W-:Y:S04]  /*0510*/  STL.64 [R1+0x510], R24 ;  /* 0x0005101801007387 */ /* 0x0045e80000100a00 */
[----:B0-----:R-:W4:Y:S04]  /*0520*/  LDL.64 R26, [R1+0x438] ;  /* 0x00043800011a7983 */ /* 0x001f280000100a00 */
[----:B--2---:R-:W2:Y:S04]  /*0530*/  LDL.64 R24, [R1+0x430] ;  /* 0x0004300001187983 */ /* 0x004ea80000100a00 */
        /* <DEDUP_REMOVED lines=16> */
[----:B---3--:R-:W-:Y:S04]  /*0640*/  @P2 STL.64 [R1+0x490], R20 ;  /* 0x0004901401002387 */ /* 0x008fe80000100a00 */
[----:B------:R-:W-:Y:S04]  /*0650*/  @P2 STL.64 [R1+0x498], R22 ;  /* 0x0004981601002387 */ /* 0x000fe80000100a00 */
[----:B----4-:R0:W-:Y:S04]  /*0660*/  STL.64 [R1+0x568], R26 ;  /* 0x0005681a01007387 */ /* 0x0101e80000100a00 */
[----:B--2---:R2:W-:Y:S04]  /*0670*/  STL.64 [R1+0x560], R24 ;  /* 0x0005601801007387 */ /* 0x0045e80000100a00 */
[----:B0-----:R-:W3:Y:S04]  /*0680*/  LDL.64 R26, [R1+0x488] ;  /* 0x00048800011a7983 */ /* 0x001ee80000100a00 */
[----:B--2---:R-:W2:Y:S04]  /*0690*/  LDL.64 R24, [R1+0x480] ;  /* 0x0004800001187983 */ /* 0x004ea80000100a00 */
[----:B---3--:R-:W-:Y:S04]  /*06a0*/  STL.64 [R1+0x578], R26 ;  /* 0x0005781a01007387 */ /* 0x008fe80000100a00 */
[----:B------:R-:W-:Y:S04]  /*06b0*/  @P2 STL.64 [R1+0x4c0], R16 ;  /* 0x0004c01001002387 */ /* 0x000fe80000100a00 */
[----:B------:R-:W-:Y:S04]  /*06c0*/  @P2 STL.64 [R1+0x4c8], R18 ;  /* 0x0004c81201002387 */ /* 0x000fe80000100a00 */
[----:B--2---:R0:W-:Y:S04]  /*06d0*/  STL.64 [R1+0x570], R24 ;  /* 0x0005701801007387 */ /* 0x0041e80000100a00 */
[----:B-----5:R2:W-:Y:S04]  /*06e0*/  @P2 STL.64 [R1+0x4b0], R12 ;  /* 0x0004b00c01002387 */ /* 0x0205e80000100a00 */
[----:B------:R3:W-:Y:S04]  /*06f0*/  @P2 STL.64 [R1+0x4b8], R14 ;  /* 0x0004b80e01002387 */ /* 0x0007e80000100a00 */
[----:B0-----:R1:W4:Y:S04]  /*0700*/  LDL.64 R24, [R1+0x450] ;  /* 0x0004500001187983 */ /* 0x0013280000100a00 */
[----:B------:R1:W4:Y:S01]  /*0710*/  LDL.64 R26, [R1+0x458] ;  /* 0x00045800011a7983 */ /* 0x0003220000100a00 */
[----:B------:R-:W-:-:S03]  /*0720*/  @P3 IMAD.WIDE.U32 R2, R0, R9, c[0x0][0x1b0] ;  /* 0x00006c0000023625 */ /* 0x000fc600078e0009 */
[----:B------:R1:W5:Y:S04]  /*0730*/  LDL.64 R20, [R1+0x3f0] ;  /* 0x0003f00001147983 */ /* 0x0003680000100a00 */
[----:B------:R-:W5:Y:S04]  /*0740*/  @P3 LDG.E.128 R4, [R2.64] ;  /* 0x0000000402043981 */ /* 0x000f68000c1e1d00 */
[----:B------:R1:W5:Y:S04]  /*0750*/  LDL.64 R22, [R1+0x3f8] ;  /* 0x0003f80001167983 */ /* 0x0003680000100a00 */
[----:B------:R1:W5:Y:S04]  /*0760*/  LDL.64 R16, [R1+0x3e0] ;  /* 0x0003e00001107983 */ /* 0x0003680000100a00 */
[----:B------:R1:W5:Y:S04]  /*0770*/  LDL.64 R18, [R1+0x3e8] ;  /* 0x0003e80001127983 */ /* 0x0003680000100a00 */
[----:B--2---:R1:W2:Y:S04]  /*0780*/  LDL.64 R12, [R1+0x3d0] ;  /* 0x0003d000010c7983 */ /* 0x0042a80000100a00 */
[----:B---3--:R1:W2:Y:S04]  /*0790*/  LDL.64 R14, [R1+0x3d8] ;  /* 0x0003d800010e7983 */ /* 0x0082a80000100a00 */
[----:B----4-:R-:W3:Y:S04]  /*07a0*/  @P3 LDG.E.128 R24, [R2.64+0x10] ;  /* 0x0000100402183981 */ /* 0x010ee8000c1e1d00 */
[----:B-----5:R0:W-:Y:S04]  /*07b0*/  @P3 STL.64 [R1+0x460], R4 ;  /* 0x0004600401003387 */ /* 0x0201e80000100a00 */
[----:B------:R-:W-:Y:S04]  /*07c0*/  @P3 STL.64 [R1+0x468], R6 ;  /* 0x0004680601003387 */ /* 0x000fe80000100a00 */
[----:B0-----:R-:W4:Y:S04]  /*07d0*/  LDL.LU.64 R4, [R1+0x580] ;  /* 0x0005800001047983 */ /* 0x001f280000300a00 */
[----:B---3--:R-:W-:Y:S04]  /*07e0*/  @P3 STL.64 [R1+0x450], R24 ;  /* 0x0004501801003387 */ /* 0x008fe80000100a00 */
[----:B------:R0:W-:Y:S04]  /*07f0*/  @P3 STL.64 [R1+0x458], R26 ;  /* 0x0004581a01003387 */ /* 0x0001e80000100a00 */
[----:B0-----:R1:W4:Y:S04]  /*0800*/  LDL.LU.64 R26, [R1+0x578] ;  /* 0x00057800011a7983 */ /* 0x0013280000300a00 */
[----:B------:R1:W4:Y:S04]  /*0810*/  LDL.LU.64 R24, [R1+0x570] ;  /* 0x0005700001187983 */ /* 0x0003280000300a00 */
[----:B----4-:R-:W3:Y:S04]  /*0820*/  @P3 LDG.E.128 R24, [R4.64] ;  /* 0x0000000404183981 */ /* 0x010ee8000c1e1d00 */
[----:B---3--:R-:W-:Y:S04]  /*0830*/  @P3 STL.64 [R1+0x480], R24 ;  /* 0x0004801801003387 */ /* 0x008fe80000100a00 */
[----:B------:R0:W-:Y:S04]  /*0840*/  @P3 STL.64 [R1+0x488], R26 ;  /* 0x0004881a01003387 */ /* 0x0001e80000100a00 */
[----:B0-----:R1:W3:Y:S04]  /*0850*/  LDL.LU.64 R26, [R1+0x568] ;  /* 0x00056800011a7983 */ /* 0x0012e80000300a00 */
[----:B------:R1:W3:Y:S04]  /*0860*/  LDL.LU.64 R24, [R1+0x560] ;  /* 0x0005600001187983 */ /* 0x0002e80000300a00 */
[----:B---3--:R-:W3:Y:S01]  /*0870*/  @P3 LDG.E.128 R24, [R4.64+0x10] ;  /* 0x0000100404183981 */ /* 0x008ee2000c1e1d00 */
[----:B------:R-:W-:-:S02]  /*0880*/  @P4 MOV R8, 0x20 ;  /* 0x0000002000084802 */ /* 0x000fc40000000f00 */
[----:B------:R-:W-:Y:S01]  /*0890*/  @P3 IADD3 R0, R0, 0x80, RZ ;  /* 0x0000008000003810 */ /* 0x000fe20007ffe0ff */
[----:B---3--:R-:W-:Y:S04]  /*08a0*/  @P3 STL.64 [R1+0x470], R24 ;  /* 0x0004701801003387 */ /* 0x008fe80000100a00 */
[----:B------:R0:W-:Y:S04]  /*08b0*/  @P3 STL.64 [R1+0x478], R26 ;  /* 0x0004781a01003387 */ /* 0x0001e80000100a00 */
[----:B0-----:R1:W3:Y:S04]  /*08c0*/  LDL.LU.64 R26, [R1+0x558] ;  /* 0x00055800011a7983 */ /* 0x0012e80000300a00 */
[----:B------:R1:W3:Y:S01]  /*08d0*/  LDL.LU.64 R24, [R1+0x550] ;  /* 0x0005500001187983 */ /* 0x0002e20000300a00 */
[----:B------:R-:W-:-:S05]  /*08e0*/  @P4 IMAD.WIDE.U32 R6, R0, R8, c[0x0][0x1b0] ;  /* 0x00006c0000064625 */ /* 0x000fca00078e0008 */
[----:B---3--:R-:W3:Y:S04]  /*08f0*/  @P4 LDG.E.128 R24, [R6.64] ;  /* 0x0000000406184981 */ /* 0x008ee8000c1e1d00 */
[----:B---3--:R-:W-:Y:S04]  /*0900*/  @P4 STL.64 [R1+0x420], R24 ;  /* 0x0004201801004387 */ /* 0x008fe80000100a00 */
[----:B------:R0:W-:Y:S04]  /*0910*/  @P4 STL.64 [R1+0x428], R26 ;  /* 0x0004281a01004387 */ /* 0x0001e80000100a00 */
[----:B0-----:R1:W3:Y:S04]  /*0920*/  LDL.LU.64 R26, [R1+0x548] ;  /* 0x00054800011a7983 */ /* 0x0012e80000300a00 */
[----:B------:R1:W3:Y:S04]  /*0930*/  LDL.LU.64 R24, [R1+0x540] ;  /* 0x0005400001187983 */ /* 0x0002e80000300a00 */
[----:B---3--:R-:W3:Y:S01]  /*0940*/  @P4 LDG.E.128 R24, [R6.64+0x10] ;  /* 0x0000100406184981 */ /* 0x008ee2000c1e1d00 */
[----:B------:R-:W-:-:S03]  /*0950*/  @P4 IMAD.WIDE.U32 R8, R0, R8, c[0x0][0x1c8] ;  /* 0x0000720000084625 */ /* 0x000fc600078e0008 */
[----:B---3--:R-:W-:Y:S04]  /*0960*/  @P4 STL.64 [R1+0x410], R24 ;  /* 0x0004101801004387 */ /* 0x008fe80000100a00 */
[----:B------:R0:W-:Y:S04]  /*0970*/  @P4 STL.64 [R1+0x418], R26 ;  /* 0x0004181a01004387 */ /* 0x0001e80000100a00 */
[----:B0-----:R1:W3:Y:S04]  /*0980*/  LDL.LU.64 R26, [R1+0x538] ;  /* 0x00053800011a7983 */ /* 0x0012e80000300a00 */
[----:B------:R1:W3:Y:S04]  /*0990*/  LDL.LU.64 R24, [R1+0x530] ;  /* 0x0005300001187983 */ /* 0x0002e80000300a00 */
[----:B---3--:R-:W3:Y:S04]  /*09a0*/  @P4 LDG.E.128 R24, [R8.64] ;  /* 0x0000000408184981 */ /* 0x008ee8000c1e1d00 */
        /* <DEDUP_REMOVED lines=11> */
[----:B------:R-:W-:-:S04]  /*0a60*/  @P5 IMAD.WIDE.U32 R2, R0, R10, c[0x0][0x1c8] ;  /* 0x0000720000025625 */ /* 0x000fc800078e000a */
[----:B------:R-:W-:Y:S01]  /*0a70*/  @P5 IMAD.WIDE.U32 R4, R0, R10, c[0x0][0x1b0] ;  /* 0x00006c0000045625 */ /* 0x000fe200078e000a */
[----:B------:R-:W4:Y:S04]  /*0a80*/  @P5 LDG.E.128 R20, [R2.64+0x10] ;  /* 0x0000100402145981 */ /* 0x000f28000c1e1d00 */
[----:B------:R-:W5:Y:S04]  /*0a90*/  @P5 LDG.E.128 R16, [R4.64] ;  /* 0x0000000404105981 */ /* 0x000f68000c1e1d00 */
[----:B--2---:R-:W2:Y:S04]  /*0aa0*/  @P5 LDG.E.128 R12, [R4.64+0x10] ;  /* 0x00001004040c5981 */ /* 0x004ea8000c1e1d00 */
[----:B---3--:R-:W3:Y:S04]  /*0ab0*/  @P5 LDG.E.128 R24, [R2.64] ;  /* 0x0000000402185981 */ /* 0x008ee8000c1e1d00 */
        /* <DEDUP_REMOVED lines=13> */
[----:B------:R-:W0:Y:S02]  /*0b90*/  S2UR UR6, SR_CTAID.X ;  /* 0x00000000000679c3 */ /* 0x000e240000002500 */
[----:B0-----:R-:W-:-:S04]  /*0ba0*/  LEA.HI R0, R11, UR6, RZ, 0x19 ;  /* 0x000000060b007c11 */ /* 0x001fc8000f8fc8ff */
[----:B------:R-:W-:Y:S01]  /*0bb0*/  ISETP.GE.AND P0, PT, R0, c[0x0][0x164], PT ;  /* 0x0000590000007a0c */ /* 0x000fe20003f06270 */
[----:B---3--:R1:W-:Y:S04]  /*0bc0*/  @P5 STL.64 [R1+0x400], R24 ;  /* 0x0004001801005387 */ /* 0x0083e80000100a00 */
[----:B------:R1:W-:Y:S04]  /*0bd0*/  @P5 STL.64 [R1+0x408], R26 ;  /* 0x0004081a01005387 */ /* 0x0003e80000100a00 */
[----:B------:R1:W-:Y:S04]  /*0be0*/  STL [R1+0x1a8], RZ ;  /* 0x0001a8ff01007387 */ /* 0x0003e80000100800 */
[----:B----4-:R1:W-:Y:S04]  /*0bf0*/  @P5 STL.64 [R1+0x3f0], R20 ;  /* 0x0003f01401005387 */ /* 0x0103e80000100a00 */
[----:B------:R1:W-:Y:S04]  /*0c00*/  @P5 STL.64 [R1+0x3f8], R22 ;  /* 0x0003f81601005387 */ /* 0x0003e80000100a00 */
[----:B-----5:R1:W-:Y:S04]  /*0c10*/  @P5 STL.64 [R1+0x3e0], R16 ;  /* 0x0003e01001005387 */ /* 0x0203e80000100a00 */
[----:B------:R1:W-:Y:S04]  /*0c20*/  @P5 STL.64 [R1+0x3e8], R18 ;  /* 0x0003e81201005387 */ /* 0x0003e80000100a00 */
[----:B------:R1:W-:Y:S04]  /*0c30*/  STL [R1+0x1b4], RZ ;  /* 0x0001b4ff01007387 */ /* 0x0003e80000100800 */
[----:B--2---:R1:W-:Y:S04]  /*0c40*/  @P5 STL.64 [R1+0x3d0], R12 ;  /* 0x0003d00c01005387 */ /* 0x0043e80000100a00 */
[----:B------:R1:W-:Y:S04]  /*0c50*/  @P5 STL.64 [R1+0x3d8], R14 ;  /* 0x0003d80e01005387 */ /* 0x0003e80000100a00 */
        /* <DEDUP_REMOVED lines=106> */
[----:B------:R-:W-:Y:S01]  /*1300*/  HFMA2.MMA R2, -RZ, RZ, 0, 5.9604644775390625e-08 ;  /* 0x00000001ff027435 */ /* 0x000fe200000001ff */
[----:B------:R0:W-:Y:S04]  /*1310*/  STL [R1+0x10], R0 ;  /* 0x0000100001007387 */ /* 0x0001e80000100800 */
[----:B------:R2:W-:Y:S05]  /*1320*/  STL [R1+0x4], RZ ;  /* 0x000004ff01007387 */ /* 0x0005ea0000100800 */
[----:B0-----:R-:W-:-:S05]  /*1330*/  PRMT R0, R2, 0x7610, R0 ;  /* 0x0000761002007816 */ /* 0x001fca0000000000 */
[----:B------:R2:W-:Y:S02]  /*1340*/  STL.S16 [R1+0x3c8], R0 ;  /* 0x0003c80001007387 */ /* 0x0005e40000100600 */
.L_x_6316:
[----:B-1----:R-:W3:Y:S01]  /*1350*/  LDL R14, [R1+0x10] ;  /* 0x00001000010e7983 */ /* 0x002ee20000100800 */
[----:B------:R-:W-:-:S04]  /*1360*/  ISETP.NE.U32.AND P0, PT, RZ, c[0x0][0x1c0], PT ;  /* 0x00007000ff007a0c */ /* 0x000fc80003f05070 */
[----:B------:R-:W-:Y:S02]  /*1370*/  ISETP.NE.AND.EX P0, PT, RZ, c[0x0][0x1c4], PT, P0 ;  /* 0x00007100ff007a0c */ /* 0x000fe40003f05300 */
[----:B--23--:R-:W-:-:S11]  /*1380*/  SHF.R.S32.HI R0, RZ, 0x1f, R14 ;  /* 0x0000001fff007819 */ /* 0x00cfd6000001140e */
        /* <DEDUP_REMOVED lines=24> */
[----:B------:R-:W-:Y:S04]  /*1510*/  STL [R1+0x524], R9 ;  /* 0x0005240901007387 */ /* 0x000fe80000100800 */
[----:B------:R0:W-:Y:S04]  /*1520*/  STL [R1+0x520], R8 ;  /* 0x0005200801007387 */ /* 0x0001e80000100800 */
[----:B------:R1:W-:Y:S04]  /*1530*/  STL [R1+0x52c], R11 ;  /* 0x00052c0b01007387 */ /* 0x0003e80000100800 */
        /* <DEDUP_REMOVED lines=19> */
[----:B--2---:R-:W2:Y:S04]  /*1670*/  @P0 LDG.E.128 R8, [R26.64] ;  /* 0x000000041a080981 */ /* 0x004ea8000c1e1d00 */
[----:B----4-:R-:W4:Y:S01]  /*1680*/  @P0 LDG.E.128 R4, [R26.64+0x10] ;  /* 0x000010041a040981 */ /* 0x010f22000c1e1d00 */
[C---:B---3--:R-:W-:Y:S01]  /*1690*/  FADD.FTZ R3, -R2.reuse, R12 ;  /* 0x0000000c02037221 */ /* 0x048fe20000010100 */
[----:B------:R-:W-:Y:S01]  /*16a0*/  PRMT R29, RZ, 0x7610, R16 ;  /* 0x00007610ff1d7816 */ /* 0x000fe20000000010 */
[C---:B------:R-:W-:Y:S01]  /*16b0*/  FADD.FTZ R12, -R2.reuse, R20 ;  /* 0x00000014020c7221 */ /* 0x040fe20000010100 */
[----:B--2---:R-:W-:Y:S04]  /*16c0*/  @P0 STL.64 [R1+0x278], R8 ;  /* 0x0002780801000387 */ /* 0x004fe80000100a00 */
[----:B------:R1:W-:Y:S04]  /*16d0*/  @P0 STL.64 [R1+0x280], R10 ;  /* 0x0002800a01000387 */ /* 0x0003e80000100a00 */
[----:B-1----:R0:W5:Y:S04]  /*16e0*/  LDL.LU R11, [R1+0x52c] ;  /* 0x00052c00010b7983 */ /* 0x0021680000300800 */
[----:B------:R-:W2:Y:S04]  /*16f0*/  LDL.LU R9, [R1] ;  /* 0x0000000001097983 */ /* 0x000ea80000300800 */
[----:B----4-:R1:W-:Y:S04]  /*1700*/  @P0 STL.64 [R1+0x268], R4 ;  /* 0x0002680401000387 */ /* 0x0103e80000100a00 */
[----:B------:R3:W-:Y:S04]  /*1710*/  @P0 STL.64 [R1+0x270], R6 ;  /* 0x0002700601000387 */ /* 0x0007e80000100a00 */
[----:B-1----:R-:W4:Y:S04]  /*1720*/  LDL R5, [R1+0x500] ;  /* 0x0005000001057983 */ /* 0x002f280000100800 */
[----:B------:R-:W4:Y:S01]  /*1730*/  LDL.LU R10, [R1+0x4] ;  /* 0x00000400010a7983 */ /* 0x000f220000300800 */
[----:B---3--:R-:W-:Y:S01]  /*1740*/  PRMT R7, RZ, 0x5410, R16 ;  /* 0x00005410ff077816 */ /* 0x008fe20000000010 */
[----:B------:R-:W-:-:S02]  /*1750*/  FADD.FTZ R16, -R2, R21 ;  /* 0x0000001502107221 */ /* 0x000fc40000010100 */
[----:B------:R-:W3:Y:S04]  /*1760*/  LDL R6, [R1+0x504] ;  /* 0x0005040001067983 */ /* 0x000ee80000100800 */
[----:B------:R-:W3:Y:S04]  /*1770*/  LDL.LU R20, [R1+0x14c] ;  /* 0x00014c0001147983 */ /* 0x000ee80000300800 */
[----:B------:R-:W3:Y:S01]  /*1780*/  LDL.LU R21, [R1+0x148] ;  /* 0x0001480001157983 */ /* 0x000ee20000300800 */
[----:B-----5:R-:W-:Y:S02]  /*1790*/  FMUL.FTZ R8, R0, R3 ;  /* 0x0000000300087220 */ /* 0x020fe40000410000 */
[----:B------:R-:W-:-:S03]  /*17a0*/  FADD.FTZ R13, -R2, R13 ;  /* 0x0000000d020d7221 */ /* 0x000fc60000010100 */
[----:B------:R-:W-:Y:S01]  /*17b0*/  STL [R1+0x2c0], R8 ;  /* 0x0002c00801007387 */ /* 0x000fe20000100800 */
[----:B------:R-:W-:Y:S01]  /*17c0*/  PRMT R28, RZ, 0x5410, R17 ;  /* 0x00005410ff1c7816 */ /* 0x000fe20000000011 */
[C---:B------:R-:W-:Y:S01]  /*17d0*/  FADD.FTZ R3, -R2.reuse, R23 ;  /* 0x0000001702037221 */ /* 0x040fe20000010100 */
[----:B------:R-:W-:Y:S01]  /*17e0*/  PRMT R27, RZ, 0x7610, R17 ;  /* 0x00007610ff1b7816 */ /* 0x000fe20000000011 */
[----:B------:R-:W-:Y:S02]  /*17f0*/  FADD.FTZ R17, -R2, R22 ;  /* 0x0000001602117221 */ /* 0x000fe40000010100 */
[----:B------:R-:W-:Y:S02]  /*1800*/  FMUL.FTZ R23, R0, R13 ;  /* 0x0000000d00177220 */ /* 0x000fe40000410000 */
[----:B------:R-:W-:Y:S02]  /*1810*/  FADD.FTZ R14, -R2, R14 ;  /* 0x0000000e020e7221 */ /* 0x000fe40000010100 */
[----:B--2---:R-:W-:-:S02]  /*1820*/  FFMA.FTZ R9, R8, R7, R9 ;  /* 0x0000000708097223 */ /* 0x004fc40000010009 */
[----:B---3--:R-:W-:-:S05]  /*1830*/  FADD.FTZ R21, R21, R7 ;  /* 0x0000000715157221 */ /* 0x008fca0000010000 */
[----:B------:R-:W-:Y:S01]  /*1840*/  STL [R1+0x148], R21 ;  /* 0x0001481501007387 */ /* 0x000fe20000100800 */
[----:B------:R-:W-:-:S03]  /*1850*/  FADD.FTZ R20, R20, R29 ;  /* 0x0000001d14147221 */ /* 0x000fc60000010000 */
[----:B------:R1:W-:Y:S01]  /*1860*/  STL [R1], R9 ;  /* 0x0000000901007387 */ /* 0x0003e20000100800 */
[----:B----4-:R-:W-:Y:S02]  /*1870*/  FFMA.FTZ R10, R23, R29, R10 ;  /* 0x0000001d170a7223 */ /* 0x010fe4000001000a */
[----:B-1----:R-:W-:Y:S02]  /*1880*/  FMUL.FTZ R9, R5, R7 ;  /* 0x0000000705097220 */ /* 0x002fe40000410000 */
[----:B------:R-:W2:Y:S04]  /*1890*/  LDL.LU R7, [R1+0x154] ;  /* 0x0001540001077983 */ /* 0x000ea80000300800 */
[----:B------:R-:W3:Y:S04]  /*18a0*/  LDL.LU R22, [R1+0xc] ;  /* 0x00000c0001167983 */ /* 0x000ee80000300800 */
[----:B------:R-:W4:Y:S04]  /*18b0*/  LDL R5, [R1+0x50c] ;  /* 0x00050c0001057983 */ /* 0x000f280000100800 */
[----:B------:R-:W2:Y:S04]  /*18c0*/  LDL.LU R21, [R1+0x1c8] ;  /* 0x0001c80001157983 */ /* 0x000ea80000300800 */
[----:B------:R-:W2:Y:S04]  /*18d0*/  LDL R13, [R1+0x4f0] ;  /* 0x0004f000010d7983 */ /* 0x000ea80000100800 */
[----:B------:R-:W-:Y:S04]  /*18e0*/  STL [R1+0x340], R23 ;  /* 0x0003401701007387 */ /* 0x000fe80000100800 */
[----:B------:R1:W-:Y:S01]  /*18f0*/  STL [R1+0x14c], R20 ;  /* 0x00014c1401007387 */ /* 0x0003e20000100800 */
[----:B------:R-:W-:-:S02]  /*1900*/  FMUL.FTZ R6, R6, R29 ;  /* 0x0000001d06067220 */ /* 0x000fc40000410000 */
[----:B-1----:R-:W-:Y:S02]  /*1910*/  FMUL.FTZ R20, R0, R14 ;  /* 0x0000000e00147220 */ /* 0x002fe40000410000 */
[----:B------:R-:W2:Y:S04]  /*1920*/  LDL R14, [R1+0x508] ;  /* 0x00050800010e7983 */ /* 0x000ea80000100800 */
[----:B------:R-:W-:Y:S04]  /*1930*/  STL [R1+0x2a8], R9 ;  /* 0x0002a80901007387 */ /* 0x000fe80000100800 */
[----:B------:R1:W-:Y:S04]  /*1940*/  STL [R1+0x4], R10 ;  /* 0x0000040a01007387 */ /* 0x0003e80000100800 */
[----:B-1----:R0:W5:Y:S04]  /*1950*/  LDL.LU R10, [R1+0x528] ;  /* 0x00052800010a7983 */ /* 0x0021680000300800 */
[----:B------:R-:W2:Y:S01]  /*1960*/  LDL.LU R29, [R1+0x150] ;  /* 0x00015000011d7983 */ /* 0x000ea20000300800 */
[----:B------:R-:W-:-:S03]  /*1970*/  FADD.FTZ R15, -R2, R15 ;  /* 0x0000000f020f7221 */ /* 0x000fc60000010100 */
        /* <DEDUP_REMOVED lines=17> */
[----:B------:R-:W4:Y:S04]  /*1a90*/  LDL.LU R5, [R1+0x1cc] ;  /* 0x0001cc0001057983 */ /* 0x000f280000300800 */
[----:B------:R1:W-:Y:S04]  /*1aa0*/  STL [R1+0xc], R22 ;  /* 0x00000c1601007387 */ /* 0x0003e80000100800 */
[----:B-1----:R-:W4:Y:S01]  /*1ab0*/  LDL R22, [R1+0x4f4] ;  /* 0x0004f40001167983 */ /* 0x002f220000100800 */
        /* <DEDUP_REMOVED lines=18> */
[----:B------:R-:W2:Y:S01]  /*1be0*/  LDL.LU R26, [R1+0x1d0] ;  /* 0x0001d000011a7983 */ /* 0x000ea20000300800 */
[----:B----4-:R-:W-:-:S03]  /*1bf0*/  FFMA.FTZ R5, R21, R18, R5 ;  /* 0x0000001215057223 */ /* 0x010fc60000010005 */
[----:B------:R-:W3:Y:S01]  /*1c00*/  LDL R16, [R1+0x4f8] ;  /* 0x0004f80001107983 */ /* 0x000ee20000100800 */
[----:B------:R-:W-:-:S03]  /*1c10*/  FADD.FTZ R13, R13, R6 ;  /* 0x000000060d0d7221 */ /* 0x000fc60000010000 */
[----:B------:R-:W-:Y:S04]  /*1c20*/  STL [R1+0x378], R28 ;  /* 0x0003781c01007387 */ /* 0x000fe80000100800 */
[----:B------:R1:W-:Y:S01]  /*1c30*/  STL [R1+0x13c], R7 ;  /* 0x00013c0701007387 */ /* 0x0003e20000100800 */
[----:B------:R-:W-:Y:S02]  /*1c40*/  FMUL.FTZ R22, R22, R18 ;  /* 0x0000001216167220 */ /* 0x000fe40000410000 */
[----:B------:R-:W-:Y:S01]  /*1c50*/  FADD.FTZ R13, R13, R15 ;  /* 0x0000000f0d0d7221 */ /* 0x000fe20000010000 */
[----:B-1----:R0:W5:Y:S04]  /*1c60*/  LDL.LU R7, [R1+0x51c] ;  /* 0x00051c0001077983 */ /* 0x0021680000300800 */
[----:B------:R-:W-:Y:S04]  /*1c70*/  STL [R1+0x2d4], R21 ;  /* 0x0002d41501007387 */ /* 0x000fe80000100800 */
[----:B------:R0:W5:Y:S04]  /*1c80*/  LDL.LU R6, [R1+0x518] ;  /* 0x0005180001067983 */ /* 0x0001680000300800 */
[----:B------:R-:W4:Y:S04]  /*1c90*/  LDL.LU R23, [R1+0x144] ;  /* 0x0001440001177983 */ /* 0x000f280000300800 */
[----:B------:R1:W-:Y:S01]  /*1ca0*/  STL [R1+0x1cc], R5 ;  /* 0x0001cc0501007387 */ /* 0x0003e20000100800 */
[----:B------:R-:W-:-:S03]  /*1cb0*/  FMUL.FTZ R15, R0, R17 ;  /* 0x00000011000f7220 */ /* 0x000fc60000410000 */
[----:B-1----:R0:W5:Y:S04]  /*1cc0*/  LDL.LU R5, [R1+0x514] ;  /* 0x0005140001057983 */ /* 0x0021680000300800 */
        /* <DEDUP_REMOVED lines=33> */
.L_x_6295:
[----:B------:R-:W-:Y:S05]  /*1ee0*/  BSYNC B0 ;  /* 0x0000000000007941 */ /* 0x000fea0003800000 */
.L_x_6294:
[----:B------:R-:W-:Y:S01]  /*1ef0*/  BSSY B0, `(.L_x_6296) ;  /* 0x00000a4000007945 */ /* 0x000fe20003800000 */
[----:B------:R-:W-:Y:S05]  /*1f00*/  @!P2 BRA `(.L_x_6297) ;  /* 0x00000a200000a947 */ /* 0x000fea0003800000 */
[----:B------:R-:W-:Y:S04]  /*1f10*/  STL [R1+0x534], R25 ;  /* 0x0005341901007387 */ /* 0x000fe80000100800 */
[----:B------:R-:W-:Y:S04]  /*1f20*/  STL [R1+0x530], R24 ;  /* 0x0005301801007387 */ /* 0x000fe80000100800 */
[----:B------:R-:W-:Y:S04]  /*1f30*/  STL [R1+0x52c], R11 ;  /* 0x00052c0b01007387 */ /* 0x000fe80000100800 */
[----:B-----5:R1:W-:Y:S04]  /*1f40*/  STL [R1+0x528], R10 ;  /* 0x0005280a01007387 */ /* 0x0203e80000100800 */
[----:B------:R-:W-:Y:S04]  /*1f50*/  STL [R1+0x524], R9 ;  /* 0x0005240901007387 */ /* 0x000fe80000100800 */
        /* <DEDUP_REMOVED lines=157> */
.L_x_6297:
[----:B------:R-:W-:Y:S05]  /*2930*/  BSYNC B0 ;  /* 0x0000000000007941 */ /* 0x000fea0003800000 */
.L_x_6296:
        /* <DEDUP_REMOVED lines=164> */
.L_x_6299:
[----:B------:R-:W-:Y:S05]  /*3380*/  BSYNC B0 ;  /* 0x0000000000007941 */ /* 0x000fea0003800000 */
.L_x_6298:
        /* <DEDUP_REMOVED lines=164> */
.L_x_6301:
[----:B------:R-:W-:Y:S05]  /*3dd0*/  BSYNC B0 ;  /* 0x0000000000007941 */ /* 0x000fea0003800000 */
.L_x_6300:
[----:B------:R-:W-:Y:S01]  /*3de0*/  BSSY B0, `(.L_x_6302) ;  /* 0x00000a5000007945 */ /* 0x000fe20003800000 */
[----:B------:R-:W-:Y:S05]  /*3df0*/  @!P5 BRA `(.L_x_6303) ;  /* 0x00000a300000d947 */ /* 0x000fea0003800000 */
[----:B------:R-:W-:Y:S04]  /*3e00*/  STL [R1+0x538], R28 ;  /* 0x0005381c01007387 */ /* 0x000fe80000100800 */
        /* <DEDUP_REMOVED lines=14> */
[----:B------:R-:W-:-:S02]  /*3ef0*/  LEA R16, P0, R3, c[0x0][0x188], 0x5 ;  /* 0x0000620003107a11 */ /* 0x000fc400078028ff */
[----:B-1----:R-:W-:Y:S01]  /*3f00*/  MOV R20, 0x10 ;  /* 0x0000001000147802 */ /* 0x002fe20000000f00 */
        /* <DEDUP_REMOVED lines=11> */
[----:B---3--:R2:W3:Y:S02]  /*3fc0*/  @P0 LDG.E.128 R4, [R26.64] ;  /* 0x000000041a040981 */ /* 0x0084e4000c1e1d00 */
[----:B--2---:R-:W-:Y:S02]  /*3fd0*/  FADD.FTZ R26, -R2, R12 ;  /* 0x0000000c021a7221 */ /* 0x004fe40000010100 */
[----:B----4-:R-:W-:Y:S04]  /*3fe0*/  @P0 STL.64 [R1+0x1e8], R8 ;  /* 0x0001e80801000387 */ /* 0x010fe80000100a00 */
[----:B------:R0:W-:Y:S04]  /*3ff0*/  @P0 STL.64 [R1+0x1f0], R10 ;  /* 0x0001f00a01000387 */ /* 0x0001e80000100a00 */
[----:B0-----:R-:W2:Y:S04]  /*4000*/  LDL R10, [R1+0x3e0] ;  /* 0x0003e000010a7983 */ /* 0x001ea80000100800 */
[----:B------:R-:W4:Y:S04]  /*4010*/  LDL.LU R25, [R1+0xcc] ;  /* 0x0000cc0001197983 */ /* 0x000f280000300800 */
[----:B------:R-:W4:Y:S04]  /*4020*/  LDL.LU R24, [R1+0x1dc] ;  /* 0x0001dc0001187983 */ /* 0x000f280000300800 */
[----:B------:R-:W4:Y:S04]  /*4030*/  LDL R8, [R1+0x3e4] ;  /* 0x0003e40001087983 */ /* 0x000f280000100800 */
[----:B---3--:R0:W-:Y:S01]  /*4040*/  @P0 STL.64 [R1+0x1f8], R4 ;  /* 0x0001f80401000387 */ /* 0x0081e20000100a00 */
[----:B------:R-:W-:-:S03]  /*4050*/  FMUL.FTZ R9, R0, R26 ;  /* 0x0000001a00097220 */ /* 0x000fc60000410000 */
[----:B------:R1:W-:Y:S04]  /*4060*/  @P0 STL.64 [R1+0x200], R6 ;  /* 0x0002000601000387 */ /* 0x0003e80000100a00 */
[----:B0-----:R-:W3:Y:S04]  /*4070*/  LDL.LU R5, [R1+0xd0] ;  /* 0x0000d00001057983 */ /* 0x001ee80000300800 */
[----:B------:R-:W3:Y:S04]  /*4080*/  LDL.LU R11, [R1+0x1e0] ;  /* 0x0001e000010b7983 */ /* 0x000ee80000300800 */
[----:B-1----:R-:W3:Y:S04]  /*4090*/  LDL R7, [R1+0x3e8] ;  /* 0x0003e80001077983 */ /* 0x002ee80000100800 */
[----:B------:R-:W3:Y:S04]  /*40a0*/  LDL R6, [R1+0x3ec] ;  /* 0x0003ec0001067983 */ /* 0x000ee80000100800 */
[----:B------:R-:W3:Y:S04]  /*40b0*/  LDL R4, [R1+0x3d0] ;  /* 0x0003d00001047983 */ /* 0x000ee80000100800 */
[----:B------:R-:W3:Y:S01]  /*40c0*/  LDL.LU R26, [R1+0xc8] ;  /* 0x0000c800011a7983 */ /* 0x000ee20000300800 */
[--C-:B------:R-:W-:Y:S01]  /*40d0*/  PRMT R27, RZ, 0x5410, R20.reuse ;  /* 0x00005410ff1b7816 */ /* 0x100fe20000000014 */
[----:B------:R-:W-:Y:S01]  /*40e0*/  FADD.FTZ R3, -R2, R13 ;  /* 0x0000000d02037221 */ /* 0x000fe20000010100 */
[----:B------:R-:W-:Y:S01]  /*40f0*/  PRMT R20, RZ, 0x7610, R20 ;  /* 0x00007610ff147816 */ /* 0x000fe20000000014 */
[----:B------:R-:W-:Y:S02]  /*4100*/  STL [R1+0x358], R9 ;  /* 0x0003580901007387 */ /* 0x000fe40000100800 */
[----:B------:R-:W-:-:S02]  /*4110*/  FFMA.FTZ R28, R9, R27, R28 ;  /* 0x0000001b091c7223 */ /* 0x000fc4000001001c */
        /* <DEDUP_REMOVED lines=8> */
[----:B--2---:R-:W-:Y:S02]  /*41a0*/  FMUL.FTZ R10, R10, R27 ;  /* 0x0000001b0a0a7220 */ /* 0x004fe40000410000 */
[----:B----4-:R-:W-:Y:S02]  /*41b0*/  FADD.FTZ R25, R25, R20 ;  /* 0x0000001419197221 */ /* 0x010fe40000010000 */
[----:B------:R-:W-:Y:S02]  /*41c0*/  FMUL.FTZ R8, R8, R20 ;  /* 0x0000001408087220 */ /* 0x000fe40000410000 */
[----:B---3--:R-:W-:Y:S02]  /*41d0*/  FADD.FTZ R5, R5, R19 ;  /* 0x0000001305057221 */ /* 0x008fe40000010000 */
[----:B------:R-:W-:-:S05]  /*41e0*/  FADD.FTZ R26, R26, R27 ;  /* 0x0000001b1a1a7221 */ /* 0x000fca0000010000 */
[----:B------:R0:W-:Y:S02]  /*41f0*/  STL [R1+0xc8], R26 ;  /* 0x0000c81a01007387 */ /* 0x0001e40000100800 */
[----:B0-----:R-:W-:Y:S02]  /*4200*/  FMUL.FTZ R26, R0, R3 ;  /* 0x00000003001a7220 */ /* 0x001fe40000410000 */
[----:B------:R-:W2:Y:S02]  /*4210*/  LDL.LU R3, [R1+0x158] ;  /* 0x0001580001037983 */ /* 0x000ea40000300800 */
[----:B------:R-:W-:Y:S02]  /*4220*/  FFMA.FTZ R24, R26, R20, R24 ;  /* 0x000000141a187223 */ /* 0x000fe40000010018 */
[----:B------:R0:W-:Y:S04]  /*4230*/  STL [R1+0x1d8], R28 ;  /* 0x0001d81c01007387 */ /* 0x0001e80000100800 */
[----:B0-----:R-:W3:Y:S04]  /*4240*/  LDL.LU R28, [R1+0x538] ;  /* 0x00053800011c7983 */ /* 0x001ee80000300800 */
[----:B------:R-:W4:Y:S04]  /*4250*/  LDL.LU R27, [R1+0xd4] ;  /* 0x0000d400011b7983 */ /* 0x000f280000300800 */
[----:B------:R0:W-:Y:S04]  /*4260*/  STL [R1+0xcc], R25 ;  /* 0x0000cc1901007387 */ /* 0x0001e80000100800 */
[----:B0-----:R0:W5:Y:S04]  /*4270*/  LDL.LU R25, [R1+0x534] ;  /* 0x0005340001197983 */ /* 0x0011680000300800 */
[----:B------:R-:W-:Y:S04]  /*4280*/  STL [R1+0x330], R26 ;  /* 0x0003301a01007387 */ /* 0x000fe80000100800 */
[----:B------:R-:W-:Y:S04]  /*4290*/  STL [R1+0x3b8], R10 ;  /* 0x0003b80a01007387 */ /* 0x000fe80000100800 */
[----:B------:R1:W-:Y:S04]  /*42a0*/  STL [R1+0x1dc], R24 ;  /* 0x0001dc1801007387 */ /* 0x0003e80000100800 */
[----:B-1----:R0:W5:Y:S04]  /*42b0*/  LDL.LU R24, [R1+0x530] ;  /* 0x0005300001187983 */ /* 0x0021680000300800 */
[----:B------:R-:W3:Y:S04]  /*42c0*/  LDL.LU R20, [R1+0x1e4] ;  /* 0x0001e40001147983 */ /* 0x000ee80000300800 */
[----:B------:R-:W-:Y:S04]  /*42d0*/  STL [R1+0x31c], R14 ;  /* 0x00031c0e01007387 */ /* 0x000fe80000100800 */
[----:B------:R1:W-:Y:S02]  /*42e0*/  STL [R1+0xd0], R5 ;  /* 0x0000d00501007387 */ /* 0x0003e40000100800 */
[----:B-1----:R-:W-:-:S02]  /*42f0*/  FMUL.FTZ R5, R0, R15 ;  /* 0x0000000f00057220 */ /* 0x002fc40000410000 */
[----:B------:R-:W3:Y:S01]  /*4300*/  LDL.LU R15, [R1+0xb8] ;  /* 0x0000b800010f7983 */ /* 0x000ee20000300800 */
[----:B------:R-:W-:Y:S01]  /*4310*/  PRMT R17, RZ, 0x7610, R21 ;  /* 0x00007610ff117816 */ /* 0x000fe20000000015 */
[-C--:B------:R-:W-:Y:S02]  /*4320*/  FFMA.FTZ R11, R14, R19.reuse, R11 ;  /* 0x000000130e0b7223 */ /* 0x080fe4000001000b */
[----:B------:R-:W-:Y:S01]  /*4330*/  STL [R1+0x3a4], R8 ;  /* 0x0003a40801007387 */ /* 0x000fe20000100800 */
[----:B------:R-:W-:Y:S01]  /*4340*/  FMUL.FTZ R7, R7, R19 ;  /* 0x0000001307077220 */ /* 0x000fe20000410000 */
[----:B------:R-:W-:Y:S02]  /*4350*/  PRMT R16, RZ, 0x5410, R22 ;  /* 0x00005410ff107816 */ /* 0x000fe40000000016 */
[----:B------:R1:W-:Y:S01]  /*4360*/  STL [R1+0x1e0], R11 ;  /* 0x0001e00b01007387 */ /* 0x0003e20000100800 */
[----:B------:R-:W-:-:S03]  /*4370*/  FMUL.FTZ R6, R6, R17 ;  /* 0x0000001106067220 */ /* 0x000fc60000410000 */
[----:B-1----:R0:W5:Y:S04]  /*4380*/  LDL.LU R11, [R1+0x52c] ;  /* 0x00052c00010b7983 */ /* 0x0021680000300800 */
[----:B------:R-:W-:Y:S01]  /*4390*/  STL [R1+0x304], R5 ;  /* 0x0003040501007387 */ /* 0x000fe20000100800 */
[----:B------:R-:W-:Y:S02]  /*43a0*/  FMUL.FTZ R4, R4, R16 ;  /* 0x0000001004047220 */ /* 0x000fe40000410000 */
[----:B----4-:R-:W-:-:S05]  /*43b0*/  FADD.FTZ R27, R27, R17 ;  /* 0x000000111b1b7221 */ /* 0x010fca0000010000 */
[----:B------:R1:W-:Y:S04]  /*43c0*/  STL [R1+0xd4], R27 ;  /* 0x0000d41b01007387 */ /* 0x0003e80000100800 */
[----:B------:R-:W-:Y:S01]  /*43d0*/  STL [R1+0x390], R7 ;  /* 0x0003900701007387 */ /* 0x000fe20000100800 */
[----:B-1----:R-:W-:-:S04]  /*43e0*/  FMUL.FTZ R27, R0, R12 ;  /* 0x0000000c001b7220 */ /* 0x002fc80000410000 */
[----:B--2---:R-:W-:Y:S02]  /*43f0*/  FFMA.FTZ R3, R27, R16, R3 ;  /* 0x000000101b037223 */ /* 0x004fe40000010003 */
[----:B---3--:R-:W-:Y:S02]  /*4400*/  FFMA.FTZ R20, R5, R17, R20 ;  /* 0x0000001105147223 */ /* 0x008fe40000010014 */
[----:B------:R-:W2:Y:S04]  /*4410*/  LDL.LU R17, [R1+0x15c] ;  /* 0x00015c0001117983 */ /* 0x000ea80000300800 */
[----:B------:R1:W-:Y:S04]  /*4420*/  STL [R1+0x1e4], R20 ;  /* 0x0001e41401007387 */ /* 0x0003e80000100800 */
[----:B-1----:R-:W3:Y:S01]  /*4430*/  LDL R20, [R1+0x3d4] ;  /* 0x0003d40001147983 */ /* 0x002ee20000100800 */
[----:B------:R-:W-:-:S03]  /*4440*/  FADD.FTZ R15, R15, R16 ;  /* 0x000000100f0f7221 */ /* 0x000fc60000010000 */
[----:B------:R-:W-:Y:S04]  /*4450*/  STL [R1+0x2dc], R27 ;  /* 0x0002dc1b01007387 */ /* 0x000fe80000100800 */
[----:B------:R-:W-:Y:S04]  /*4460*/  STL [R1+0x37c], R6 ;  /* 0x00037c0601007387 */ /* 0x000fe80000100800 */
[----:B------:R-:W-:Y:S04]  /*4470*/  STL [R1+0xb8], R15 ;  /* 0x0000b80f01007387 */ /* 0x000fe80000100800 */
[----:B------:R-:W4:Y:S01]  /*4480*/  LDL.LU R16, [R1+0xbc] ;  /* 0x0000bc0001107983 */ /* 0x000f220000300800 */
[----:B------:R-:W-:Y:S01]  /*4490*/  PRMT R22, RZ, 0x7610, R22 ;  /* 0x00007610ff167816 */ /* 0x000fe20000000016 */
[----:B------:R-:W-:-:S02]  /*44a0*/  FFMA.FTZ R12, R9, R10, R28 ;  /* 0x0000000a090c7223 */ /* 0x000fc4000001001c */
[----:B------:R1:W-:Y:S01]  /*44b0*/  STL [R1+0x158], R3 ;  /* 0x0001580301007387 */ /* 0x0003e20000100800 */
[----:B------:R-:W-:Y:S02]  /*44c0*/  FMUL.FTZ R19, R0, R13 ;  /* 0x0000000d00137220 */ /* 0x000fe40000410000 */
[----:B------:R-:W-:Y:S02]  /*44d0*/  FFMA.FTZ R12, R26, R8, R12 ;  /* 0x000000081a0c7223 */ /* 0x000fe4000001000c */
[----:B-1----:R-:W-:Y:S02]  /*44e0*/  FADD.FTZ R3, R29, R10 ;  /* 0x0000000a1d037221 */ /* 0x002fe40000010000 */
[----:B------:R0:W5:Y:S04]  /*44f0*/  LDL.LU R10, [R1+0x528] ;  /* 0x00052800010a7983 */ /* 0x0001680000300800 */
[----:B------:R0:W5:Y:S01]  /*4500*/  LDL.LU R9, [R1+0x524] ;  /* 0x0005240001097983 */ /* 0x0001620000300800 */
[----:B------:R-:W-:-:S03]  /*4510*/  FADD.FTZ R3, R3, R8 ;  /* 0x0000000803037221 */ /* 0x000fc60000010000 */
[----:B------:R-:W4:Y:S04]  /*4520*/  LDL.LU R28, [R1+0xc0] ;  /* 0x0000c000011c7983 */ /* 0x000f280000300800 */
        /* <DEDUP_REMOVED lines=10> */
[----:B------:R-:W2:Y:S04]  /*45d0*/  LDL.LU R26, [R1+0xc4] ;  /* 0x0000c400011a7983 */ /* 0x000ea80000300800 */
[----:B------:R-:W-:Y:S04]  /*45e0*/  STL [R1+0x2c4], R19 ;  /* 0x0002c41301007387 */ /* 0x000fe80000100800 */
[----:B------:R1:W-:Y:S04]  /*45f0*/  STL [R1+0x15c], R17 ;  /* 0x00015c1101007387 */ /* 0x0003e80000100800 */
[----:B------:R0:W5:Y:S04]  /*4600*/  LDL.LU R7, [R1+0x51c] ;  /* 0x00051c0001077983 */ /* 0x0001680000300800 */
[----:B-1----:R-:W3:Y:S04]  /*4610*/  LDL.LU R17, [R1+0x164] ;  /* 0x0001640001117983 */ /* 0x002ee80000300800 */
[----:B------:R-:W-:Y:S04]  /*4620*/  STL [R1+0x344], R20 ;  /* 0x0003441401007387 */ /* 0x000fe80000100800 */
[----:B------:R-:W4:Y:S01]  /*4630*/  LDL R16, [R1+0x3dc] ;  /* 0x0003dc0001107983 */ /* 0x000f220000100800 */
[----:B------:R-:W-:Y:S01]  /*4640*/  PRMT R21, RZ, 0x5410, R23 ;  /* 0x00005410ff157816 */ /* 0x000fe20000000017 */
[----:B------:R-:W-:-:S02]  /*4650*/  FMUL.FTZ R14, R0, R18 ;  /* 0x00000012000e7220 */ /* 0x000fc40000410000 */
[----:B------:R-:W-:Y:S02]  /*4660*/  FFMA.FTZ R12, R5, R6, R12 ;  /* 0x00000006050c7223 */ /* 0x000fe4000001000c */
[----:B------:R-:W-:Y:S01]  /*4670*/  FADD.FTZ R28, R28, R21 ;  /* 0x000000151c1c7221 */ /* 0x000fe20000010000 */
[----:B------:R-:W-:Y:S01]  /*4680*/  PRMT R23, RZ, 0x7610, R23 ;  /* 0x00007610ff177816 */ /* 0x000fe20000000017 */
[----:B------:R-:W-:Y:S02]  /*4690*/  FADD.FTZ R3, R3, R6 ;  /* 0x0000000603037221 */ /* 0x000fe40000010000 */
[-C--:B------:R-:W-:Y:S01]  /*46a0*/  FFMA.FTZ R29, R14, R21.reuse, R29 ;  /* 0x000000150e1d7223 */ /* 0x080fe2000001001d */
[----:B------:R0:W5:Y:S01]  /*46b0*/  LDL.LU R6, [R1+0x518] ;  /* 0x0005180001067983 */ /* 0x0001620000300800 */
[----:B------:R-:W-:Y:S02]  /*46c0*/  FFMA.FTZ R12, R27, R4, R12 ;  /* 0x000000041b0c7223 */ /* 0x000fe4000001000c */
[----:B------:R-:W-:Y:S01]  /*46d0*/  FMUL.FTZ R13, R0, R2 ;  /* 0x00000002000d7220 */ /* 0x000fe20000410000 */
[----:B------:R-:W-:Y:S01]  /*46e0*/  STL [R1+0xc0], R28 ;  /* 0x0000c01c01007387 */ /* 0x000fe20000100800 */
[----:B------:R-:W-:-:S03]  /*46f0*/  FMUL.FTZ R15, R15, R21 ;  /* 0x000000150f0f7220 */ /* 0x000fc60000410000 */
[----:B------:R0:W5:Y:S01]  /*4700*/  LDL.LU R5, [R1+0x514] ;  /* 0x0005140001057983 */ /* 0x0001620000300800 */
[----:B------:R-:W-:Y:S02]  /*4710*/  FADD.FTZ R3, R3, R4 ;  /* 0x0000000403037221 */ /* 0x000fe40000010000 */
[----:B------:R-:W-:Y:S01]  /*4720*/  FFMA.FTZ R2, R19, R20, R12 ;  /* 0x0000001413027223 */ /* 0x000fe2000001000c */
[----:B------:R-:W-:Y:S04]  /*4730*/  STL [R1+0x318], R14 ;  /* 0x0003180e01007387 */ /* 0x000fe80000100800 */
[----:B------:R1:W-:Y:S04]  /*4740*/  STL [R1+0x160], R29 ;  /* 0x0001601d01007387 */ /* 0x0003e80000100800 */
[----:B------:R0:W5:Y:S04]  /*4750*/  LDL.LU R4, [R1+0x510] ;  /* 0x0005100001047983 */ /* 0x0001680000300800 */
[----:B------:R0:W-:Y:S04]  /*4760*/  STL [R1+0x2f0], R15 ;  /* 0x0002f00f01007387 */ /* 0x0001e80000100800 */
[----:B------:R0:W-:Y:S01]  /*4770*/  STL [R1+0x2d8], R13 ;  /* 0x0002d80d01007387 */ /* 0x0001e20000100800 */
[----:B------:R-:W-:-:S02]  /*4780*/  FADD.FTZ R3, R3, R20 ;  /* 0x0000001403037221 */ /* 0x000fc40000010000 */
[----:B------:R-:W-:Y:S02]  /*4790*/  FFMA.FTZ R2, R14, R15, R2 ;  /* 0x0000000f0e027223 */ /* 0x000fe40000010002 */
[----:B------:R-:W-:Y:S02]  /*47a0*/  FADD.FTZ R3, R3, R15 ;  /* 0x0000000f03037221 */ /* 0x000fe40000010000 */
[----:B--2---:R-:W-:-:S05]  /*47b0*/  FADD.FTZ R26, R26, R23 ;  /* 0x000000171a1a7221 */ /* 0x004fca0000010000 */
[----:B------:R0:W-:Y:S01]  /*47c0*/  STL [R1+0xc4], R26 ;  /* 0x0000c41a01007387 */ /* 0x0001e20000100800 */
[-C--:B---3--:R-:W-:Y:S02]  /*47d0*/  FFMA.FTZ R17, R13, R23.reuse, R17 ;  /* 0x000000170d117223 */ /* 0x088fe40000010011 */
[----:B----4-:R-:W-:-:S03]  /*47e0*/  FMUL.FTZ R12, R16, R23 ;  /* 0x00000017100c7220 */ /* 0x010fc60000410000 */
[----:B------:R0:W-:Y:S04]  /*47f0*/  STL [R1+0x164], R17 ;  /* 0x0001641101007387 */ /* 0x0001e80000100800 */
[----:B------:R0:W-:Y:S01]  /*4800*/  STL [R1+0x2ac], R12 ;  /* 0x0002ac0c01007387 */ /* 0x0001e20000100800 */
[----:B-1----:R-:W-:Y:S02]  /*4810*/  FADD.FTZ R29, R3, R12 ;  /* 0x0000000c031d7221 */ /* 0x002fe40000010000 */
[----:B------:R-:W-:Y:S02]  /*4820*/  FFMA.FTZ R28, R13, R12, R2 ;  /* 0x0000000c0d1c7223 */ /* 0x000fe40000010002 */
.L_x_6303:
[----:B------:R-:W-:Y:S05]  /*4830*/  BSYNC B0 ;  /* 0x0000000000007941 */ /* 0x000fea0003800000 */
.L_x_6302:
        /* <DEDUP_REMOVED lines=9> */
.L_x_6325:
        /* <DEDUP_REMOVED lines=18> */
.L_x_6326:
        /* <DEDUP_REMOVED lines=25> */
[----:B------:R-:W3:Y:S01]  /*4b80*/  LDL R28, [R1+0x2a8] ;  /* 0x0002a800011c7983 */ /* 0x000ee20000100800 */
[----:B------:R-:W-:-:S03]  /*4b90*/  HFMA2.MMA R19, -RZ, RZ, 0, 9.5367431640625e-07 ;  /* 0x00000010ff137435 */ /* 0x000fc600000001ff */
[----:B------:R-:W4:Y:S04]  /*4ba0*/  LDL R20, [R1+0x340] ;  /* 0x0003400001147983 */ /* 0x000f280000100800 */
[----:B------:R-:W4:Y:S04]  /*4bb0*/  LDL R27, [R1+0x3b4] ;  /* 0x0003b400011b7983 */ /* 0x000f280000100800 */
[----:B------:R-:W4:Y:S01]  /*4bc0*/  LDL R23, [R1+0x278] ;  /* 0x0002780001177983 */ /* 0x000f220000100800 */
[----:B-----5:R-:W-:-:S03]  /*4bd0*/  IMAD.WIDE.U32 R12, R25, R19, c[0x0][0x170] ;  /* 0x00005c00190c7625 */ /* 0x020fc600078e0013 */
[----:B------:R-:W4:Y:S04]  /*4be0*/  LDL R18, [R1+0x27c] ;  /* 0x00027c0001127983 */ /* 0x000f280000100800 */
[----:B------:R-:W4:Y:S04]  /*4bf0*/  LDG.E.128 R12, [R12.64] ;  /* 0x000000040c0c7981 */ /* 0x000f28000c1e1d00 */
[----:B------:R1:W-:Y:S04]  /*4c00*/  STL [R1+0x510], R7 ;  /* 0x0005100701007387 */ /* 0x0003e80000100800 */
[----:B------:R-:W4:Y:S04]  /*4c10*/  LDL.LU R26, [R1+0xa4] ;  /* 0x0000a400011a7983 */ /* 0x000f280000300800 */
[----:B------:R-:W4:Y:S01]  /*4c20*/  LDL.LU R22, [R1+0xa8] ;  /* 0x0000a80001167983 */ /* 0x000f220000300800 */
[----:B------:R-:W-:-:S03]  /*4c30*/  ISETP.NE.U32.AND P6, PT, RZ, c[0x0][0x218], PT ;  /* 0x00008600ff007a0c */ /* 0x000fc60003fc5070 */
[----:B------:R-:W4:Y:S01]  /*4c40*/  LDL R19, [R1+0x32c] ;  /* 0x00032c0001137983 */ /* 0x000f220000100800 */
[----:B------:R-:W-:Y:S02]  /*4c50*/  ISETP.NE.AND.EX P6, PT, RZ, c[0x0][0x21c], PT, P6 ;  /* 0x00008700ff007a0c */ /* 0x000fe40003fc5360 */
[----:B------:R-:W-:Y:S01]  /*4c60*/  ISETP.NE.U32.AND P0, PT, RZ, c[0x0][0x258], PT ;  /* 0x00009600ff007a0c */ /* 0x000fe20003f05070 */
[----:B-1----:R-:W4:Y:S03]  /*4c70*/  LDL R7, [R1+0x314] ;  /* 0x0003140001077983 */ /* 0x002f260000100800 */
[----:B------:R-:W-:Y:S01]  /*4c80*/  ISETP.NE.AND.EX P0, PT, RZ, c[0x0][0x25c], PT, P0 ;  /* 0x00009700ff007a0c */ /* 0x000fe20003f05300 */
[----:B0-----:R-:W4:Y:S01]  /*4c90*/  LDL R29, [R1+0x38c] ;  /* 0x00038c00011d7983 */ /* 0x001f220000100800 */
[----:B--2---:R-:W-:-:S03]  /*4ca0*/  FFMA.FTZ R17, R21, R2, R3 ;  /* 0x0000000215117223 */ /* 0x004fc60000010003 */
[----:B------:R-:W2:Y:S01]  /*4cb0*/  LDL R21, [R1+0x4e0] ;  /* 0x0004e00001157983 */ /* 0x000ea20000100800 */
[----:B---3--:R-:W-:Y:S02]  /*4cc0*/  FADD.FTZ R17, R28, -R17 ;  /* 0x800000111c117221 */ /* 0x008fe40000010000 */
[----:B----4-:R-:W-:Y:S02]  /*4cd0*/  FFMA.FTZ R16, R20, R2, R3 ;  /* 0x0000000214107223 */ /* 0x010fe40000010003 */
[C---:B------:R-:W-:Y:S01]  /*4ce0*/  FMUL.FTZ R17, R0.reuse, R17 ;  /* 0x0000001100117220 */ /* 0x040fe20000410000 */
[----:B------:R-:W3:Y:S01]  /*4cf0*/  LDL R20, [R1+0x4e4] ;  /* 0x0004e40001147983 */ /* 0x000ee20000100800 */
[----:B------:R-:W-:Y:S02]  /*4d00*/  FADD.FTZ R16, R27, -R16 ;  /* 0x800000101b107221 */ /* 0x000fe40000010000 */
[----:B------:R-:W-:Y:S02]  /*4d10*/  @P6 FADD.FTZ R17, R23, R17 ;  /* 0x0000001117116221 */ /* 0x000fe40000010000 */
[----:B------:R-:W4:Y:S01]  /*4d20*/  LDL R23, [R1+0x3a0] ;  /* 0x0003a00001177983 */ /* 0x000f220000100800 */
[----:B------:R-:W-:-:S04]  /*4d30*/  FMUL.FTZ R16, R0, R16 ;  /* 0x0000001000107220 */ /* 0x000fc80000410000 */
[----:B------:R-:W-:Y:S01]  /*4d40*/  @P6 FADD.FTZ R16, R18, R16 ;  /* 0x0000001012106221 */ /* 0x000fe20000010000 */
[C---:B------:R-:W-:Y:S01]  /*4d50*/  SEL R8, R17.reuse, R8, P0 ;  /* 0x0000000811087207 */ /* 0x040fe20000000000 */
[-C--:B------:R-:W-:Y:S01]  /*4d60*/  FMUL.FTZ R17, R17, R24.reuse ;  /* 0x0000001811117220 */ /* 0x080fe20000410000 */
[--C-:B------:R-:W-:Y:S02]  /*4d70*/  PRMT R18, RZ, 0x5410, R12.reuse ;  /* 0x00005410ff127816 */ /* 0x100fe4000000000c */
[C---:B------:R-:W-:Y:S01]  /*4d80*/  SEL R9, R16.reuse, R9, P0 ;  /* 0x0000000910097207 */ /* 0x040fe20000000000 */
[----:B------:R-:W-:Y:S01]  /*4d90*/  FMUL.FTZ R16, R16, R24 ;  /* 0x0000001810107220 */ /* 0x000fe20000410000 */
[----:B------:R-:W-:Y:S01]  /*4da0*/  PRMT R12, RZ, 0x7610, R12 ;  /* 0x00007610ff0c7816 */ /* 0x000fe2000000000c */
[----:B------:R-:W-:-:S04]  /*4db0*/  FFMA.FTZ R26, R17, R18, R26 ;  /* 0x00000012111a7223 */ /* 0x000fc8000001001a */
[----:B------:R-:W-:Y:S01]  /*4dc0*/  FFMA.FTZ R22, R16, R12, R22 ;  /* 0x0000000c10167223 */ /* 0x000fe20000010016 */
[----:B------:R-:W-:Y:S04]  /*4dd0*/  STL [R1+0xa4], R26 ;  /* 0x0000a41a01007387 */ /* 0x000fe80000100800 */
[----:B------:R0:W-:Y:S04]  /*4de0*/  STL [R1+0xa8], R22 ;  /* 0x0000a81601007387 */ /* 0x0001e80000100800 */
[----:B------:R-:W4:Y:S04]  /*4df0*/  LDL R18, [R1+0x284] ;  /* 0x0002840001127983 */ /* 0x000f280000100800 */
[----:B------:R-:W4:Y:S04]  /*4e00*/  LDL R28, [R1+0x280] ;  /* 0x00028000011c7983 */ /* 0x000f280000100800 */
[----:B------:R-:W4:Y:S04]  /*4e10*/  LDL.LU R27, [R1+0xac] ;  /* 0x0000ac00011b7983 */ /* 0x000f280000300800 */
[----:B0-----:R-:W4:Y:S04]  /*4e20*/  LDL.LU R22, [R1+0xb0] ;  /* 0x0000b00001167983 */ /* 0x001f280000300800 */
[----:B------:R-:W4:Y:S01]  /*4e30*/  LDL R26, [R1+0x4e8] ;  /* 0x0004e800011a7983 */ /* 0x000f220000100800 */
[----:B--2---:R-:W-:-:S02]  /*4e40*/  FMUL.FTZ R12, R21, R17 ;  /* 0x00000011150c7220 */ /* 0x004fc40000410000 */
[----:B------:R-:W-:Y:S01]  /*4e50*/  FFMA.FTZ R17, R19, R2, R3 ;  /* 0x0000000213117223 */ /* 0x000fe20000010003 */
[----:B------:R-:W2:Y:S04]  /*4e60*/  LDL R21, [R1+0x2ec] ;  /* 0x0002ec0001157983 */ /* 0x000ea80000100800 */
[----:B------:R-:W2:Y:S01]  /*4e70*/  LDL R19, [R1+0x378] ;  /* 0x0003780001137983 */ /* 0x000ea20000100800 */
[----:B---3--:R-:W-:-:S03]  /*4e80*/  FMUL.FTZ R16, R20, R16 ;  /* 0x0000001014107220 */ /* 0x008fc60000410000 */
[----:B------:R-:W3:Y:S01]  /*4e90*/  LDL R20, [R1+0x2d4] ;  /* 0x0002d40001147983 */ /* 0x000ee20000100800 */
[----:B----4-:R-:W-:-:S03]  /*4ea0*/  FADD.FTZ R17, R23, -R17 ;  /* 0x8000001117117221 */ /* 0x010fc60000010000 */
[----:B------:R-:W4:Y:S01]  /*4eb0*/  LDL R23, [R1+0x4ec] ;  /* 0x0004ec0001177983 */ /* 0x000f220000100800 */
[----:B------:R-:W-:Y:S01]  /*4ec0*/  F2FP.BF16.PACK_AB R12, R16, R12 ;  /* 0x0000000c100c723e */ /* 0x000fe200000010ff */
[----:B------:R-:W-:Y:S02]  /*4ed0*/  FFMA.FTZ R16, R7, R2, R3 ;  /* 0x0000000207107223 */ /* 0x000fe40000010003 */
[----:B------:R-:W2:Y:S02]  /*4ee0*/  LDL R7, [R1+0x354] ;  /* 0x0003540001077983 */ /* 0x000ea40000100800 */
[----:B------:R-:W-:Y:S02]  /*4ef0*/  FADD.FTZ R16, R29, -R16 ;  /* 0x800000101d107221 */ /* 0x000fe40000010000 */
[C---:B------:R-:W-:Y:S02]  /*4f00*/  FMUL.FTZ R17, R0.reuse, R17 ;  /* 0x0000001100117220 */ /* 0x040fe40000410000 */
[----:B------:R-:W-:-:S04]  /*4f10*/  FMUL.FTZ R16, R0, R16 ;  /* 0x0000001000107220 */ /* 0x000fc80000410000 */
[----:B------:R-:W-:Y:S01]  /*4f20*/  @P6 FADD.FTZ R16, R18, R16 ;  /* 0x0000001012106221 */ /* 0x000fe20000010000 */
[----:B------:R-:W-:Y:S01]  /*4f30*/  PRMT R18, RZ, 0x5410, R13 ;  /* 0x00005410ff127816 */ /* 0x000fe2000000000d */
[----:B------:R-:W-:-:S03]  /*4f40*/  @P6 FADD.FTZ R17, R28, R17 ;  /* 0x000000111c116221 */ /* 0x000fc60000010000 */
[C---:B------:R-:W-:Y:S01]  /*4f50*/  SEL R11, R16.reuse, R11, P0 ;  /* 0x0000000b100b7207 */ /* 0x040fe20000000000 */
[----:B------:R-:W-:Y:S01]  /*4f60*/  FMUL.FTZ R16, R16, R24 ;  /* 0x0000001810107220 */ /* 0x000fe20000410000 */
[----:B------:R-:W-:Y:S02]  /*4f70*/  PRMT R13, RZ, 0x7610, R13 ;  /* 0x00007610ff0d7816 */ /* 0x000fe4000000000d */
[C---:B------:R-:W-:Y:S01]  /*4f80*/  SEL R10, R17.reuse, R10, P0 ;  /* 0x0000000a110a7207 */ /* 0x040fe20000000000 */
[----:B------:R-:W-:Y:S02]  /*4f90*/  FMUL.FTZ R17, R17, R24 ;  /* 0x0000001811117220 */ /* 0x000fe40000410000 */
[----:B------:R-:W-:Y:S02]  /*4fa0*/  FFMA.FTZ R22, R16, R13, R22 ;  /* 0x0000000d10167223 */ /* 0x000fe40000010016 */
[----:B------:R-:W-:-:S03]  /*4fb0*/  FFMA.FTZ R27, R17, R18, R27 ;  /* 0x00000012111b7223 */ /* 0x000fc6000001001b */
[----:B------:R0:W-:Y:S04]  /*4fc0*/  STL [R1+0xb0], R22 ;  /* 0x0000b01601007387 */ /* 0x0001e80000100800 */
[----:B------:R1:W-:Y:S01]  /*4fd0*/  STL [R1+0xac], R27 ;  /* 0x0000ac1b01007387 */ /* 0x0003e20000100800 */
[----:B------:R-:W-:-:S03]  /*4fe0*/  FMUL.FTZ R13, R26, R17 ;  /* 0x000000111a0d7220 */ /* 0x000fc60000410000 */
[----:B------:R-:W2:Y:S04]  /*4ff0*/  LDL R18, [R1+0x26c] ;  /* 0x00026c0001127983 */ /* 0x000ea80000100800 */
[----:B0-----:R-:W2:Y:S01]  /*5000*/  LDL R22, [R1+0x268] ;  /* 0x0002680001167983 */ /* 0x001ea20000100800 */
[----:B----4-:R-:W-:-:S05]  /*5010*/  FMUL.FTZ R16, R23, R16 ;  /* 0x0000001017107220 */ /* 0x010fca0000410000 */
[----:B------:R-:W-:Y:S01]  /*5020*/  F2FP.BF16.PACK_AB R13, R16, R13 ;  /* 0x0000000d100d723e */ /* 0x000fe200000010ff */
[----:B---3--:R-:W-:-:S04]  /*5030*/  FFMA.FTZ R16, R20, R2, R3 ;  /* 0x0000000214107223 */ /* 0x008fc80000010003 */
[----:B--2---:R-:W-:Y:S02]  /*5040*/  FADD.FTZ R16, R7, -R16 ;  /* 0x8000001007107221 */ /* 0x004fe40000010000 */
[----:B------:R-:W2:Y:S01]  /*5050*/  LDL.LU R7, [R1+0x94] ;  /* 0x0000940001077983 */ /* 0x000ea20000300800 */
[----:B------:R-:W-:-:S04]  /*5060*/  FFMA.FTZ R17, R21, R2, R3 ;  /* 0x0000000215117223 */ /* 0x000fc80000010003 */
[----:B------:R-:W-:Y:S02]  /*5070*/  FADD.FTZ R17, R19, -R17 ;  /* 0x8000001113117221 */ /* 0x000fe40000010000 */
[----:B------:R-:W3:Y:S02]  /*5080*/  LDL.LU R19, [R1+0x98] ;  /* 0x0000980001137983 */ /* 0x000ee40000300800 */
[C---:B------:R-:W-:Y:S02]  /*5090*/  FMUL.FTZ R17, R0.reuse, R17 ;  /* 0x0000001100117220 */ /* 0x040fe40000410000 */
[----:B------:R-:W4:Y:S04]  /*50a0*/  LDL R23, [R1+0x4d0] ;  /* 0x0004d00001177983 */ /* 0x000f280000100800 */
[----:B------:R-:W3:Y:S01]  /*50b0*/  LDL R21, [R1+0x4d4] ;  /* 0x0004d40001157983 */ /* 0x000ee20000100800 */
[----:B------:R-:W-:-:S03]  /*50c0*/  FMUL.FTZ R16, R0, R16 ;  /* 0x0000001000107220 */ /* 0x000fc60000410000 */
[----:B------:R-:W3:Y:S04]  /*50d0*/  LDL R26, [R1+0x274] ;  /* 0x00027400011a7983 */ /* 0x000ee80000100800 */
[----:B------:R-:W4:Y:S04]  /*50e0*/  LDL R20, [R1+0x4dc] ;  /* 0x0004dc0001147983 */ /* 0x000f280000100800 */
[----:B------:R-:W4:Y:S04]  /*50f0*/  LDL R29, [R1+0x300] ;  /* 0x00030000011d7983 */ /* 0x000f280000100800 */
[----:B------:R-:W4:Y:S04]  /*5100*/  LDL R28, [R1+0x2bc] ;  /* 0x0002bc00011c7983 */ /* 0x000f280000100800 */
[----:B-1----:R-:W4:Y:S01]  /*5110*/  LDL R27, [R1+0x270] ;  /* 0x00027000011b7983 */ /* 0x002f220000100800 */
[----:B------:R-:W-:-:S03]  /*5120*/  @P6 FADD.FTZ R17, R22, R17 ;  /* 0x0000001116116221 */ /* 0x000fc60000010000 */
[----:B------:R-:W4:Y:S01]  /*5130*/  LDL R22, [R1+0x2a4] ;  /* 0x0002a40001167983 */ /* 0x000f220000100800 */
[----:B------:R-:W-:Y:S01]  /*5140*/  @P6 FADD.FTZ R16, R18, R16 ;  /* 0x0000001012106221 */ /* 0x000fe20000010000 */
[--C-:B------:R-:W-:Y:S02]  /*5150*/  PRMT R18, RZ, 0x5410, R14.reuse ;  /* 0x00005410ff127816 */ /* 0x100fe4000000000e */
[C---:B------:R-:W-:Y:S01]  /*5160*/  SEL R4, R17.reuse, R4, P0 ;  /* 0x0000000411047207 */ /* 0x040fe20000000000 */
[-C--:B------:R-:W-:Y:S01]  /*5170*/  FMUL.FTZ R17, R17, R24.reuse ;  /* 0x0000001811117220 */ /* 0x080fe20000410000 */
[C---:B------:R-:W-:Y:S01]  /*5180*/  SEL R5, R16.reuse, R5, P0 ;  /* 0x0000000510057207 */ /* 0x040fe20000000000 */
[----:B------:R-:W-:Y:S01]  /*5190*/  FMUL.FTZ R16, R16, R24 ;  /* 0x0000001810107220 */ /* 0x000fe20000410000 */
[----:B------:R-:W-:Y:S01]  /*51a0*/  PRMT R14, RZ, 0x7610, R14 ;  /* 0x00007610ff0e7816 */ /* 0x000fe2000000000e */
[----:B--2---:R-:W-:-:S05]  /*51b0*/  FFMA.FTZ R7, R17, R18, R7 ;  /* 0x0000001211077223 */ /* 0x004fca0000010007 */
[----:B------:R0:W-:Y:S04]  /*51c0*/  STL [R1+0x94], R7 ;  /* 0x0000940701007387 */ /* 0x0001e80000100800 */
[----:B0-----:R-:W2:Y:S04]  /*51d0*/  LDL.LU R7, [R1+0x510] ;  /* 0x0005100001077983 */ /* 0x001ea80000300800 */
[----:B------:R-:W2:Y:S01]  /*51e0*/  LDL R18, [R1+0x294] ;  /* 0x0002940001127983 */ /* 0x000ea20000100800 */
[----:B---3--:R-:W-:Y:S02]  /*51f0*/  FFMA.FTZ R19, R16, R14, R19 ;  /* 0x0000000e10137223 */ /* 0x008fe40000010013 */
[----:B----4-:R-:W-:-:S02]  /*5200*/  FMUL.FTZ R14, R23, R17 ;  /* 0x00000011170e7220 */ /* 0x010fc40000410000 */
[----:B------:R-:W-:Y:S01]  /*5210*/  FMUL.FTZ R16, R21, R16 ;  /* 0x0000001015107220 */ /* 0x000fe20000410000 */
[----:B------:R0:W-:Y:S04]  /*5220*/  STL [R1+0x98], R19 ;  /* 0x0000981301007387 */ /* 0x0001e80000100800 */
[----:B------:R-:W3:Y:S04]  /*5230*/  LDL.LU R23, [R1+0x9c] ;  /* 0x00009c0001177983 */ /* 0x000ee80000300800 */
[----:B------:R-:W4:Y:S01]  /*5240*/  LDL R21, [R1+0x4d8] ;  /* 0x0004d80001157983 */ /* 0x000f220000100800 */
[----:B------:R-:W-:-:S03]  /*5250*/  FFMA.FTZ R17, R22, R2, R3 ;  /* 0x0000000216117223 */ /* 0x000fc60000010003 */
[----:B------:R-:W3:Y:S01]  /*5260*/  LDL.LU R22, [R1+0xa0] ;  /* 0x0000a00001167983 */ /* 0x000ee20000300800 */
[----:B------:R-:W-:Y:S01]  /*5270*/  F2FP.BF16.PACK_AB R14, R16, R14 ;  /* 0x0000000e100e723e */ /* 0x000fe200000010ff */
[----:B------:R-:W-:-:S04]  /*5280*/  FADD.FTZ R17, R29, -R17 ;  /* 0x800000111d117221 */ /* 0x000fc80000010000 */
[----:B------:R-:W-:-:S04]  /*5290*/  FMUL.FTZ R17, R0, R17 ;  /* 0x0000001100117220 */ /* 0x000fc80000410000 */
[----:B------:R-:W-:-:S05]  /*52a0*/  @P6 FADD.FTZ R17, R27, R17 ;  /* 0x000000111b116221 */ /* 0x000fca0000010000 */
[C---:B------:R-:W-:Y:S01]  /*52b0*/  SEL R6, R17.reuse, R6, P0 ;  /* 0x0000000611067207 */ /* 0x040fe20000000000 */
[----:B------:R-:W-:Y:S01]  /*52c0*/  FMUL.FTZ R17, R17, R24 ;  /* 0x0000001811117220 */ /* 0x000fe20000410000 */
[----:B0-----:R-:W-:Y:S01]  /*52d0*/  MOV R19, 0x10 ;  /* 0x0000001000137802 */ /* 0x001fe20000000f00 */
[----:B--2---:R-:W-:-:S04]  /*52e0*/  FFMA.FTZ R16, R18, R2, R3 ;  /* 0x0000000212107223 */ /* 0x004fc80000010003 */
        /* <DEDUP_REMOVED lines=8> */
[----:B------:R-:W-:-:S05]  /*5370*/  PRMT R15, RZ, 0x7610, R15 ;  /* 0x00007610ff0f7816 */ /* 0x000fca000000000f */
[----:B---3--:R-:W-:Y:S02]  /*5380*/  FFMA.FTZ R22, R16, R15, R22 ;  /* 0x0000000f10167223 */ /* 0x008fe40000010016 */
[----:B----4-:R-:W-:Y:S02]  /*5390*/  FMUL.FTZ R15, R21, R17 ;  /* 0x00000011150f7220 */ /* 0x010fe40000410000 */
[----:B------:R-:W-:-:S05]  /*53a0*/  FMUL.FTZ R16, R20, R16 ;  /* 0x0000001014107220 */ /* 0x000fca0000410000 */
[----:B------:R-:W-:Y:S02]  /*53b0*/  F2FP.BF16.PACK_AB R15, R16, R15 ;  /* 0x0000000f100f723e */ /* 0x000fe400000010ff */
[----:B------:R-:W-:Y:S01]  /*53c0*/  @P6 MOV R16, 0x20 ;  /* 0x0000002000106802 */ /* 0x000fe20000000f00 */
[----:B------:R-:W-:-:S04]  /*53d0*/  FFMA.FTZ R23, R17, R18, R23 ;  /* 0x0000001211177223 */ /* 0x000fc80000010017 */
[----:B------:R-:W-:-:S05]  /*53e0*/  @P6 IMAD.WIDE.U32 R16, R25, R16, c[0x0][0x258] ;  /* 0x0000960019106625 */ /* 0x000fca00078e0010 */
[----:B------:R-:W-:Y:S04]  /*53f0*/  @P6 STG.E.128 [R16.64], R8 ;  /* 0x0000000810006986 */ /* 0x000fe8000c101d04 */
[----:B------:R0:W-:Y:S04]  /*5400*/  @P6 STG.E.128 [R16.64+0x10], R4 ;  /* 0x0000100410006986 */ /* 0x0001e8000c101d04 */
[----:B------:R1:W-:Y:S04]  /*5410*/  STL [R1+0x9c], R23 ;  /* 0x00009c1701007387 */ /* 0x0003e80000100800 */
[----:B------:R1:W-:Y:S01]  /*5420*/  STL [R1+0xa0], R22 ;  /* 0x0000a01601007387 */ /* 0x0003e20000100800 */
[----:B0-----:R-:W-:-:S05]  /*5430*/  IMAD.WIDE.U32 R16, R25, R19, c[0x0][0x248] ;  /* 0x0000920019107625 */ /* 0x001fca00078e0013 */
[----:B------:R1:W-:Y:S01]  /*5440*/  STG.E.128 [R16.64], R12 ;  /* 0x0000000c10007986 */ /* 0x0003e2000c101d04 */
[----:B------:R-:W-:-:S03]  /*5450*/  IADD3 R25, R25, 0x80, RZ ;  /* 0x0000008019197810 */ /* 0x000fc60007ffe0ff */
.L_x_6307:
[----:B------:R-:W-:Y:S05]  /*5460*/  BSYNC B0 ;  /* 0x0000000000007941 */ /* 0x000fea0003800000 */
.L_x_6306:
[----:B------:R-:W-:Y:S01]  /*5470*/  BSSY B0, `(.L_x_6308) ;  /* 0x0000091000007945 */ /* 0x000fe20003800000 */
[----:B------:R-:W-:Y:S05]  /*5480*/  @!P2 BRA `(.L_x_6309) ;  /* 0x000008f00000a947 */ /* 0x000fea0003800000 */
[----:B-1----:R-:W2:Y:S01]  /*5490*/  LDL R16, [R1+0x33c] ;  /* 0x00033c0001107983 */ /* 0x002ea20000100800 */
[----:B------:R-:W-:-:S03]  /*54a0*/  HFMA2.MMA R12, -RZ, RZ, 0, 9.5367431640625e-07 ;  /* 0x00000010ff0c7435 */ /* 0x000fc600000001ff */
[----:B------:R-:W3:Y:S04]  /*54b0*/  LDL R17, [R1+0x364] ;  /* 0x0003640001117983 */ /* 0x000ee80000100800 */
[----:B------:R-:W4:Y:S04]  /*54c0*/  LDL R27, [R1+0x3b0] ;  /* 0x0003b000011b7983 */ /* 0x000f280000100800 */
[----:B------:R-:W4:Y:S01]  /*54d0*/  LDL R28, [R1+0x3c4] ;  /* 0x0003c400011c7983 */ /* 0x000f220000100800 */
[----:B-----5:R-:W-:-:S03]  /*54e0*/  IMAD.WIDE.U32 R12, R25, R12, c[0x0][0x170] ;  /* 0x00005c00190c7625 */ /* 0x020fc600078e000c */
[----:B------:R-:W4:Y:S04]  /*54f0*/  LDL R18, [R1+0x25c] ;  /* 0x00025c0001127983 */ /* 0x000f280000100800 */
[----:B------:R-:W4:Y:S04]  /*5500*/  LDL R20, [R1+0x258] ;  /* 0x0002580001147983 */ /* 0x000f280000100800 */
[----:B------:R-:W4:Y:S04]  /*5510*/  LDG.E.128 R12, [R12.64] ;  /* 0x000000040c0c7981 */ /* 0x000f28000c1e1d00 */
[----:B------:R1:W-:Y:S04]  /*5520*/  STL [R1+0x510], R7 ;  /* 0x0005100701007387 */ /* 0x0003e80000100800 */
[----:B------:R-:W4:Y:S04]  /*5530*/  LDL.LU R26, [R1+0x84] ;  /* 0x00008400011a7983 */ /* 0x000f280000300800 */
[----:B------:R-:W4:Y:S04]  /*5540*/  LDL.LU R19, [R1+0x88] ;  /* 0x0000880001137983 */ /* 0x000f280000300800 */
[----:B------:R-:W4:Y:S04]  /*5550*/  LDL R23, [R1+0x4c0] ;  /* 0x0004c00001177983 */ /* 0x000f280000100800 */
[----:B------:R-:W4:Y:S04]  /*5560*/  LDL R22, [R1+0x4c4] ;  /* 0x0004c40001167983 */ /* 0x000f280000100800 */
[----:B------:R-:W4:Y:S04]  /*5570*/  LDL R21, [R1+0x328] ;  /* 0x0003280001157983 */ /* 0x000f280000100800 */
[----:B-1----:R-:W4:Y:S01]  /*5580*/  LDL R7, [R1+0x310] ;  /* 0x0003100001077983 */ /* 0x002f220000100800 */
[----:B------:R-:W-:-:S04]  /*5590*/  ISETP.NE.U32.AND P0, PT, RZ, c[0x0][0x218], PT ;  /* 0x00008600ff007a0c */ /* 0x000fc80003f05070 */
[----:B------:R-:W-:Y:S02]  /*55a0*/  ISETP.NE.AND.EX P0, PT, RZ, c[0x0][0x21c], PT, P0 ;  /* 0x00008700ff007a0c */ /* 0x000fe40003f05300 */
[----:B------:R-:W-:-:S04]  /*55b0*/  ISETP.NE.U32.AND P6, PT, RZ, c[0x0][0x258], PT ;  /* 0x00009600ff007a0c */ /* 0x000fc80003fc5070 */
[----:B------:R-:W-:Y:S01]  /*55c0*/  ISETP.NE.AND.EX P6, PT, RZ, c[0x0][0x25c], PT, P6 ;  /* 0x00009700ff007a0c */ /* 0x000fe20003fc5360 */
[-CC-:B--2---:R-:W-:Y:S02]  /*55d0*/  FFMA.FTZ R16, R16, R2.reuse, R3.reuse ;  /* 0x0000000210107223 */ /* 0x184fe40000010003 */
[----:B---3--:R-:W-:Y:S02]  /*55e0*/  FFMA.FTZ R17, R17, R2, R3 ;  /* 0x0000000211117223 */ /* 0x008fe40000010003 */
[----:B----4-:R-:W-:Y:S02]  /*55f0*/  FADD.FTZ R16, R27, -R16 ;  /* 0x800000101b107221 */ /* 0x010fe40000010000 */
[----:B------:R-:W-:Y:S02]  /*5600*/  FADD.FTZ R17, R28, -R17 ;  /* 0x800000111c117221 */ /* 0x000fe40000010000 */
[C---:B------:R-:W-:Y:S02]  /*5610*/  FMUL.FTZ R16, R0.reuse, R16 ;  /* 0x0000001000107220 */ /* 0x040fe40000410000 */
[----:B------:R-:W-:-:S02]  /*5620*/  FMUL.FTZ R17, R0, R17 ;  /* 0x0000001100117220 */ /* 0x000fc40000410000 */
[----:B------:R-:W-:Y:S02]  /*5630*/  @P0 FADD.FTZ R16, R18, R16 ;  /* 0x0000001012100221 */ /* 0x000fe40000010000 */
[----:B------:R-:W-:Y:S02]  /*5640*/  @P0 FADD.FTZ R17, R20, R17 ;  /* 0x0000001114110221 */ /* 0x000fe40000010000 */
[----:B------:R-:W2:Y:S01]  /*5650*/  LDL R20, [R1+0x39c] ;  /* 0x00039c0001147983 */ /* 0x000ea20000100800 */
[C---:B------:R-:W-:Y:S02]  /*5660*/  SEL R9, R16.reuse, R9, P6 ;  /* 0x0000000910097207 */ /* 0x040fe40003000000 */
[--C-:B------:R-:W-:Y:S01]  /*5670*/  PRMT R18, RZ, 0x5410, R12.reuse ;  /* 0x00005410ff127816 */ /* 0x100fe2000000000c */
[----:B------:R-:W-:Y:S01]  /*5680*/  FMUL.FTZ R16, R16, R24 ;  /* 0x0000001810107220 */ /* 0x000fe20000410000 */
[----:B------:R-:W-:Y:S02]  /*5690*/  PRMT R12, RZ, 0x7610, R12 ;  /* 0x00007610ff0c7816 */ /* 0x000fe4000000000c */
[C---:B------:R-:W-:Y:S01]  /*56a0*/  SEL R8, R17.reuse, R8, P6 ;  /* 0x0000000811087207 */ /* 0x040fe20003000000 */
[----:B------:R-:W-:-:S04]  /*56b0*/  FMUL.FTZ R17, R17, R24 ;  /* 0x0000001811117220 */ /* 0x000fc80000410000 */
[----:B------:R-:W-:Y:S02]  /*56c0*/  FFMA.FTZ R26, R17, R18, R26 ;  /* 0x00000012111a7223 */ /* 0x000fe4000001001a */
[----:B------:R-:W-:-:S05]  /*56d0*/  FFMA.FTZ R19, R16, R12, R19 ;  /* 0x0000000c10137223 */ /* 0x000fca0000010013 */
[----:B------:R1:W-:Y:S04]  /*56e0*/  STL [R1+0x88], R19 ;  /* 0x0000881301007387 */ /* 0x0003e80000100800 */
[----:B------:R3:W-:Y:S01]  /*56f0*/  STL [R1+0x84], R26 ;  /* 0x0000841a01007387 */ /* 0x0007e20000100800 */
[----:B------:R-:W-:-:S03]  /*5700*/  FMUL.FTZ R12, R23, R17 ;  /* 0x00000011170c7220 */ /* 0x000fc60000410000 */
[----:B------:R-:W4:Y:S04]  /*5710*/  LDL R18, [R1+0x264] ;  /* 0x0002640001127983 */ /* 0x000f280000100800 */
[----:B-1----:R-:W4:Y:S01]  /*5720*/  LDL R19, [R1+0x388] ;  /* 0x0003880001137983 */ /* 0x002f220000100800 */
[----:B------:R-:W-:-:S03]  /*5730*/  FMUL.FTZ R16, R22, R16 ;  /* 0x0000001016107220 */ /* 0x000fc60000410000 */
[----:B0-----:R-:W4:Y:S01]  /*5740*/  LDL R29, [R1+0x260] ;  /* 0x00026000011d7983 */ /* 0x001f220000100800 */
[--C-:B------:R-:W-:Y:S01]  /*5750*/  FFMA.FTZ R17, R21, R2, R3.reuse ;  /* 0x0000000215117223 */ /* 0x100fe20000010003 */
[----:B------:R-:W-:Y:S01]  /*5760*/  F2FP.BF16.PACK_AB R12, R16, R12 ;  /* 0x0000000c100c723e */ /* 0x000fe200000010ff */
[----:B------:R-:W-:Y:S01]  /*5770*/  FFMA.FTZ R16, R7, R2, R3 ;  /* 0x0000000207107223 */ /* 0x000fe20000010003 */
[----:B------:R-:W4:Y:S04]  /*5780*/  LDL.LU R28, [R1+0x8c] ;  /* 0x00008c00011c7983 */ /* 0x000f280000300800 */
[----:B------:R-:W4:Y:S04]  /*5790*/  LDL R22, [R1+0x2e8] ;  /* 0x0002e80001167983 */ /* 0x000f280000100800 */
[----:B------:R-:W4:Y:S04]  /*57a0*/  LDL R21, [R1+0x374] ;  /* 0x0003740001157983 */ /* 0x000f280000100800 */
[----:B------:R-:W4:Y:S04]  /*57b0*/  LDL R7, [R1+0x248] ;  /* 0x0002480001077983 */ /* 0x000f280000100800 */
[----:B------:R-:W4:Y:S04]  /*57c0*/  LDL.LU R27, [R1+0x90] ;  /* 0x00009000011b7983 */ /* 0x000f280000300800 */
[----:B---3--:R-:W3:Y:S04]  /*57d0*/  LDL R26, [R1+0x4c8] ;  /* 0x0004c800011a7983 */ /* 0x008ee80000100800 */
[----:B------:R-:W3:Y:S01]  /*57e0*/  LDL R23, [R1+0x4cc] ;  /* 0x0004cc0001177983 */ /* 0x000ee20000100800 */
[----:B--2---:R-:W-:-:S03]  /*57f0*/  FADD.FTZ R17, R20, -R17 ;  /* 0x8000001114117221 */ /* 0x004fc60000010000 */
[----:B------:R-:W2:Y:S01]  /*5800*/  LDL.LU R20, [R1+0x74] ;  /* 0x0000740001147983 */ /* 0x000ea20000300800 */
[C---:B------:R-:W-:Y:S02]  /*5810*/  FMUL.FTZ R17, R0.reuse, R17 ;  /* 0x0000001100117220 */ /* 0x040fe40000410000 */
[----:B----4-:R-:W-:Y:S02]  /*5820*/  FADD.FTZ R16, R19, -R16 ;  /* 0x8000001013107221 */ /* 0x010fe40000010000 */
[----:B------:R-:W4:Y:S02]  /*5830*/  LDL R19, [R1+0x2d0] ;  /* 0x0002d00001137983 */ /* 0x000f240000100800 */
[----:B------:R-:W-:Y:S02]  /*5840*/  FMUL.FTZ R16, R0, R16 ;  /* 0x0000001000107220 */ /* 0x000fe40000410000 */
[----:B------:R-:W-:Y:S02]  /*5850*/  @P0 FADD.FTZ R17, R29, R17 ;  /* 0x000000111d110221 */ /* 0x000fe40000010000 */
[----:B------:R-:W-:Y:S01]  /*5860*/  @P0 FADD.FTZ R16, R18, R16 ;  /* 0x0000001012100221 */ /* 0x000fe20000010000 */
[----:B------:R-:W-:-:S02]  /*5870*/  PRMT R18, RZ, 0x5410, R13 ;  /* 0x00005410ff127816 */ /* 0x000fc4000000000d */
[----:B------:R-:W-:Y:S02]  /*5880*/  PRMT R13, RZ, 0x7610, R13 ;  /* 0x00007610ff0d7816 */ /* 0x000fe4000000000d */
[C---:B------:R-:W-:Y:S01]  /*5890*/  SEL R11, R16.reuse, R11, P6 ;  /* 0x0000000b100b7207 */ /* 0x040fe20003000000 */
[----:B------:R-:W-:Y:S01]  /*58a0*/  FMUL.FTZ R16, R16, R24 ;  /* 0x0000001810107220 */ /* 0x000fe20000410000 */
[C---:B------:R-:W-:Y:S01]  /*58b0*/  SEL R10, R17.reuse, R10, P6 ;  /* 0x0000000a110a7207 */ /* 0x040fe20003000000 */
[----:B------:R-:W-:Y:S02]  /*58c0*/  FMUL.FTZ R17, R17, R24 ;  /* 0x0000001811117220 */ /* 0x000fe40000410000 */
[----:B------:R-:W-:Y:S02]  /*58d0*/  FFMA.FTZ R27, R16, R13, R27 ;  /* 0x0000000d101b7223 */ /* 0x000fe4000001001b */
[----:B---3--:R-:W-:Y:S02]  /*58e0*/  FMUL.FTZ R13, R26, R17 ;  /* 0x000000111a0d7220 */ /* 0x008fe40000410000 */
[----:B------:R-:W-:-:S05]  /*58f0*/  FMUL.FTZ R16, R23, R16 ;  /* 0x0000001017107220 */ /* 0x000fca0000410000 */
[----:B------:R-:W-:Y:S01]  /*5900*/  F2FP.BF16.PACK_AB R13, R16, R13 ;  /* 0x0000000d100d723e */ /* 0x000fe200000010ff */
[----:B------:R-:W-:Y:S02]  /*5910*/  FFMA.FTZ R16, R22, R2, R3 ;  /* 0x0000000216107223 */ /* 0x000fe40000010003 */
[----:B------:R-:W-:Y:S02]  /*5920*/  FFMA.FTZ R28, R17, R18, R28 ;  /* 0x00000012111c7223 */ /* 0x000fe4000001001c */
[----:B------:R-:W-:Y:S01]  /*5930*/  FADD.FTZ R16, R21, -R16 ;  /* 0x8000001015107221 */ /* 0x000fe20000010000 */
[----:B------:R-:W4:Y:S03]  /*5940*/  LDL R18, [R1+0x350] ;  /* 0x0003500001127983 */ /* 0x000f260000100800 */
[----:B------:R-:W-:Y:S01]  /*5950*/  FMUL.FTZ R16, R0, R16 ;  /* 0x0000001000107220 */ /* 0x000fe20000410000 */
[----:B------:R0:W-:Y:S03]  /*5960*/  STL [R1+0x8c], R28 ;  /* 0x00008c1c01007387 */ /* 0x0001e60000100800 */
[----:B------:R-:W-:Y:S01]  /*5970*/  @P0 FADD.FTZ R16, R7, R16 ;  /* 0x0000001007100221 */ /* 0x000fe20000010000 */
[----:B------:R1:W-:Y:S04]  /*5980*/  STL [R1+0x90], R27 ;  /* 0x0000901b01007387 */ /* 0x0003e80000100800 */
[----:B------:R-:W4:Y:S04]  /*5990*/  LDL R7, [R1+0x24c] ;  /* 0x00024c0001077983 */ /* 0x000f280000100800 */
[----:B------:R-:W4:Y:S04]  /*59a0*/  LDL.LU R22, [R1+0x78] ;  /* 0x0000780001167983 */ /* 0x000f280000300800 */
[----:B------:R-:W4:Y:S01]  /*59b0*/  LDL R21, [R1+0x4b4] ;  /* 0x0004b40001157983 */ /* 0x000f220000100800 */
[C---:B------:R-:W-:Y:S01]  /*59c0*/  SEL R4, R16.reuse, R4, P6 ;  /* 0x0000000410047207 */ /* 0x040fe20003000000 */
[----:B------:R-:W-:Y:S01]  /*59d0*/  FMUL.FTZ R16, R16, R24 ;  /* 0x0000001810107220 */ /* 0x000fe20000410000 */
[----:B------:R-:W-:-:S02]  /*59e0*/  PRMT R17, RZ, 0x5410, R14 ;  /* 0x00005410ff117816 */ /* 0x000fc4000000000e */
[----:B------:R-:W-:-:S03]  /*59f0*/  PRMT R14, RZ, 0x7610, R14 ;  /* 0x00007610ff0e7816 */ /* 0x000fc6000000000e */
[----:B--2---:R-:W-:-:S05]  /*5a00*/  FFMA.FTZ R20, R16, R17, R20 ;  /* 0x0000001110147223 */ /* 0x004fca0000010014 */
[----:B------:R2:W-:Y:S04]  /*5a10*/  STL [R1+0x74], R20 ;  /* 0x0000741401007387 */ /* 0x0005e80000100800 */
[----:B------:R-:W3:Y:S04]  /*5a20*/  LDL R29, [R1+0x2a0] ;  /* 0x0002a000011d7983 */ /* 0x000ee80000100800 */
[----:B0-----:R-:W3:Y:S04]  /*5a30*/  LDL R28, [R1+0x290] ;  /* 0x00029000011c7983 */ /* 0x001ee80000100800 */
[----:B-1----:R-:W3:Y:S04]  /*5a40*/  LDL R27, [R1+0x2fc] ;  /* 0x0002fc00011b7983 */ /* 0x002ee80000100800 */
[----:B------:R-:W3:Y:S04]  /*5a50*/  LDL R26, [R1+0x2b8] ;  /* 0x0002b800011a7983 */ /* 0x000ee80000100800 */
[----:B------:R-:W3:Y:S04]  /*5a60*/  LDL R23, [R1+0x250] ;  /* 0x0002500001177983 */ /* 0x000ee80000100800 */
[----:B--2---:R-:W2:Y:S01]  /*5a70*/  LDL R20, [R1+0x4b8] ;  /* 0x0004b80001147983 */ /* 0x004ea20000100800 */
[----:B----4-:R-:W-:-:S03]  /*5a80*/  FFMA.FTZ R17, R19, R2, R3 ;  /* 0x0000000213117223 */ /* 0x010fc60000010003 */
[----:B------:R-:W4:Y:S01]  /*5a90*/  LDL R19, [R1+0x4bc] ;  /* 0x0004bc0001137983 */ /* 0x000f220000100800 */
[----:B------:R-:W-:-:S03]  /*5aa0*/  FADD.FTZ R17, R18, -R17 ;  /* 0x8000001112117221 */ /* 0x000fc60000010000 */
[----:B------:R-:W2:Y:S01]  /*5ab0*/  LDL R18, [R1+0x254] ;  /* 0x0002540001127983 */ /* 0x000ea20000100800 */
[----:B------:R-:W-:-:S04]  /*5ac0*/  FMUL.FTZ R17, R0, R17 ;  /* 0x0000001100117220 */ /* 0x000fc80000410000 */
[----:B------:R-:W-:Y:S02]  /*5ad0*/  @P0 FADD.FTZ R17, R7, R17 ;  /* 0x0000001107110221 */ /* 0x000fe40000010000 */
[----:B------:R-:W2:Y:S03]  /*5ae0*/  LDL.LU R7, [R1+0x510] ;  /* 0x0005100001077983 */ /* 0x000ea60000300800 */
[C---:B------:R-:W-:Y:S01]  /*5af0*/  SEL R5, R17.reuse, R5, P6 ;  /* 0x0000000511057207 */ /* 0x040fe20003000000 */
[----:B------:R-:W-:-:S04]  /*5b00*/  FMUL.FTZ R17, R17, R24 ;  /* 0x0000001811117220 */ /* 0x000fc80000410000 */
[----:B------:R-:W-:Y:S02]  /*5b10*/  FFMA.FTZ R22, R17, R14, R22 ;  /* 0x0000000e11167223 */ /* 0x000fe40000010016 */
[----:B------:R-:W2:Y:S01]  /*5b20*/  LDL R14, [R1+0x4b0] ;  /* 0x0004b000010e7983 */ /* 0x000ea20000100800 */
[----:B------:R-:W-:-:S03]  /*5b30*/  FMUL.FTZ R17, R21, R17 ;  /* 0x0000001115117220 */ /* 0x000fc60000410000 */
[----:B------:R0:W-:Y:S04]  /*5b40*/  STL [R1+0x78], R22 ;  /* 0x0000781601007387 */ /* 0x0001e80000100800 */
[----:B0-----:R-:W4:Y:S04]  /*5b50*/  LDL.LU R22, [R1+0x7c] ;  /* 0x00007c0001167983 */ /* 0x001f280000300800 */
[----:B------:R-:W4:Y:S01]  /*5b60*/  LDL.LU R21, [R1+0x80] ;  /* 0x0000800001157983 */ /* 0x000f220000300800 */
[----:B--2---:R-:W-:Y:S02]  /*5b70*/  FMUL.FTZ R14, R14, R16 ;  /* 0x000000100e0e7220 */ /* 0x004fe40000410000 */
[----:B---3--:R-:W-:-:S03]  /*5b80*/  FFMA.FTZ R16, R28, R2, R3 ;  /* 0x000000021c107223 */ /* 0x008fc60000010003 */
[----:B------:R-:W-:Y:S01]  /*5b90*/  F2FP.BF16.PACK_AB R14, R17, R14 ;  /* 0x0000000e110e723e */ /* 0x000fe200000010ff */
[----:B------:R-:W-:Y:S02]  /*5ba0*/  FFMA.FTZ R17, R29, R2, R3 ;  /* 0x000000021d117223 */ /* 0x000fe40000010003 */
[----:B------:R-:W-:Y:S02]  /*5bb0*/  FADD.FTZ R16, R26, -R16 ;  /* 0x800000101a107221 */ /* 0x000fe40000010000 */
[----:B------:R-:W-:Y:S02]  /*5bc0*/  FADD.FTZ R17, R27, -R17 ;  /* 0x800000111b117221 */ /* 0x000fe40000010000 */
[C---:B------:R-:W-:Y:S02]  /*5bd0*/  FMUL.FTZ R16, R0.reuse, R16 ;  /* 0x0000001000107220 */ /* 0x040fe40000410000 */
[----:B------:R-:W-:Y:S02]  /*5be0*/  FMUL.FTZ R17, R0, R17 ;  /* 0x0000001100117220 */ /* 0x000fe40000410000 */
[----:B------:R-:W-:-:S02]  /*5bf0*/  @P0 FADD.FTZ R16, R18, R16 ;  /* 0x0000001012100221 */ /* 0x000fc40000010000 */
[----:B------:R-:W-:Y:S01]  /*5c00*/  @P0 FADD.FTZ R17, R23, R17 ;  /* 0x0000001117110221 */ /* 0x000fe20000010000 */
[----:B------:R-:W-:Y:S02]  /*5c10*/  ISETP.NE.U32.AND P0, PT, RZ, c[0x0][0x258], PT ;  /* 0x00009600ff007a0c */ /* 0x000fe40003f05070 */
[--C-:B------:R-:W-:Y:S02]  /*5c20*/  PRMT R18, RZ, 0x5410, R15.reuse ;  /* 0x00005410ff127816 */ /* 0x100fe4000000000f */
[----:B------:R-:W-:Y:S02]  /*5c30*/  ISETP.NE.AND.EX P0, PT, RZ, c[0x0][0x25c], PT, P0 ;  /* 0x00009700ff007a0c */ /* 0x000fe40003f05300 */
[C---:B------:R-:W-:Y:S01]  /*5c40*/  SEL R7, R16.reuse, R7, P6 ;  /* 0x0000000710077207 */ /* 0x040fe20003000000 */
[----:B------:R-:W-:Y:S01]  /*5c50*/  FMUL.FTZ R16, R16, R24 ;  /* 0x0000001810107220 */ /* 0x000fe20000410000 */
[----:B------:R-:W-:Y:S02]  /*5c60*/  PRMT R15, RZ, 0x7610, R15 ;  /* 0x00007610ff0f7816 */ /* 0x000fe4000000000f */
[C---:B------:R-:W-:Y:S01]  /*5c70*/  SEL R6, R17.reuse, R6, P6 ;  /* 0x0000000611067207 */ /* 0x040fe20003000000 */
[----:B------:R-:W-:-:S02]  /*5c80*/  FMUL.FTZ R17, R17, R24 ;  /* 0x0000001811117220 */ /* 0x000fc40000410000 */
[----:B----4-:R-:W-:Y:S02]  /*5c90*/  FFMA.FTZ R21, R16, R15, R21 ;  /* 0x0000000f10157223 */ /* 0x010fe40000010015 */
[----:B------:R-:W-:Y:S02]  /*5ca0*/  FMUL.FTZ R15, R20, R17 ;  /* 0x00000011140f7220 */ /* 0x000fe40000410000 */
[----:B------:R-:W-:-:S05]  /*5cb0*/  FMUL.FTZ R16, R19, R16 ;  /* 0x0000001013107220 */ /* 0x000fca0000410000 */
[----:B------:R-:W-:Y:S02]  /*5cc0*/  F2FP.BF16.PACK_AB R15, R16, R15 ;  /* 0x0000000f100f723e */ /* 0x000fe400000010ff */
[----:B------:R-:W-:Y:S01]  /*5cd0*/  @P0 LEA R16, P6, R25, c[0x0][0x258], 0x5 ;  /* 0x0000960019100a11 */ /* 0x000fe200078c28ff */
[----:B------:R-:W-:-:S03]  /*5ce0*/  FFMA.FTZ R22, R17, R18, R22 ;  /* 0x0000001211167223 */ /* 0x000fc60000010016 */
[----:B------:R-:W-:-:S05]  /*5cf0*/  @P0 LEA.HI.X R17, R25, c[0x0][0x25c], RZ, 0x5, P6 ;  /* 0x0000970019110a11 */ /* 0x000fca00030f2cff */
[----:B------:R-:W-:Y:S04]  /*5d00*/  @P0 STG.E.128 [R16.64], R8 ;  /* 0x0000000810000986 */ /* 0x000fe8000c101d04 */
[----:B------:R0:W-:Y:S04]  /*5d10*/  @P0 STG.E.128 [R16.64+0x10], R4 ;  /* 0x0000100410000986 */ /* 0x0001e8000c101d04 */
[----:B------:R1:W-:Y:S04]  /*5d20*/  STL [R1+0x7c], R22 ;  /* 0x00007c1601007387 */ /* 0x0003e80000100800 */
[----:B------:R1:W-:Y:S01]  /*5d30*/  STL [R1+0x80], R21 ;  /* 0x0000801501007387 */ /* 0x0003e20000100800 */
[----:B0-----:R-:W-:-:S04]  /*5d40*/  LEA R16, P0, R25, c[0x0][0x248], 0x4 ;  /* 0x0000920019107a11 */ /* 0x001fc800078020ff */
[----:B------:R-:W-:-:S05]  /*5d50*/  LEA.HI.X R17, R25, c[0x0][0x24c], RZ, 0x4, P0 ;  /* 0x0000930019117a11 */ /* 0x000fca00000f24ff */
[----:B------:R1:W-:Y:S01]  /*5d60*/  STG.E.128 [R16.64], R12 ;  /* 0x0000000c10007986 */ /* 0x0003e2000c101d04 */
[----:B------:R-:W-:-:S03]  /*5d70*/  IADD3 R25, R25, 0x80, RZ ;  /* 0x0000008019197810 */ /* 0x000fc60007ffe0ff */
.L_x_6309:
[----:B------:R-:W-:Y:S05]  /*5d80*/  BSYNC B0 ;  /* 0x0000000000007941 */ /* 0x000fea0003800000 */
.L_x_6308:
[----:B------:R-:W-:Y:S01]  /*5d90*/  BSSY B0, `(.L_x_6310) ;  /* 0x0000091000007945 */ /* 0x000fe20003800000 */
[----:B------:R-:W-:Y:S05]  /*5da0*/  @!P3 BRA `(.L_x_6311) ;  /* 0x000008f00000b947 */ /* 0x000fea0003800000 */
[----:B-1----:R-:W2:Y:S04]  /*5db0*/  LDL R16, [R1+0x338] ;  /* 0x0003380001107983 */ /* 0x002ea80000100800 */
[----:B------:R-:W3:Y:S01]  /*5dc0*/  LDL R17, [R1+0x360] ;  /* 0x0003600001117983 */ /* 0x000ee20000100800 */
[----:B------:R-:W-:-:S03]  /*5dd0*/  MOV R12, 0x10 ;  /* 0x00000010000c7802 */ /* 0x000fc60000000f00 */
        /* <DEDUP_REMOVED lines=140> */
.L_x_6311:
[----:B------:R-:W-:Y:S05]  /*66a0*/  BSYNC B0 ;  /* 0x0000000000007941 */ /* 0x000fea0003800000 */
.L_x_6310:
        /* <DEDUP_REMOVED lines=145> */
.L_x_6313:
[----:B------:R-:W-:Y:S05]  /*6fc0*/  BSYNC B0 ;  /* 0x0000000000007941 */ /* 0x000fea0003800000 */
.L_x_6312:
        /* <DEDUP_REMOVED lines=12> */
[----:B------:R-:W4:Y:S04]  /*7090*/  LDL R22, [R1+0x31c] ;  /* 0x00031c0001167983 */ /* 0x000f280000100800 */
[----:B------:R-:W4:Y:S04]  /*70a0*/  LDL R21, [R1+0x304] ;  /* 0x0003040001157983 */ /* 0x000f280000100800 */
[----:B------:R-:W4:Y:S04]  /*70b0*/  LDL R20, [R1+0x390] ;  /* 0x0003900001147983 */ /* 0x000f280000100800 */
[----:B------:R-:W4:Y:S04]  /*70c0*/  LDL.LU R27, [R1+0x24] ;  /* 0x00002400011b7983 */ /* 0x000f280000300800 */
[----:B-1----:R-:W4:Y:S04]  /*70d0*/  LDL.LU R7, [R1+0x28] ;  /* 0x0000280001077983 */ /* 0x002f280000300800 */
[----:B------:R-:W4:Y:S01]  /*70e0*/  LDL R26, [R1+0x400] ;  /* 0x00040000011a7983 */ /* 0x000f220000100800 */
[----:B------:R-:W-:-:S04]  /*70f0*/  ISETP.NE.U32.AND P6, PT, RZ, c[0x0][0x218], PT ;  /* 0x00008600ff007a0c */ /* 0x000fc80003fc5070 */
[----:B------:R-:W-:Y:S02]  /*7100*/  ISETP.NE.AND.EX P6, PT, RZ, c[0x0][0x21c], PT, P6 ;  /* 0x00008700ff007a0c */ /* 0x000fe40003fc5360 */
[----:B------:R-:W-:-:S04]  /*7110*/  ISETP.NE.U32.AND P0, PT, RZ, c[0x0][0x258], PT ;  /* 0x00009600ff007a0c */ /* 0x000fc80003f05070 */
[----:B------:R-:W-:Y:S01]  /*7120*/  ISETP.NE.AND.EX P0, PT, RZ, c[0x0][0x25c], PT, P0 ;  /* 0x00009700ff007a0c */ /* 0x000fe20003f05300 */
[----:B--2---:R-:W-:-:S04]  /*7130*/  FFMA.FTZ R17, R17, R2, R3 ;  /* 0x0000000211117223 */ /* 0x004fc80000010003 */
[----:B---3--:R-:W-:Y:S02]  /*7140*/  FADD.FTZ R17, R23, -R17 ;  /* 0x8000001117117221 */ /* 0x008fe40000010000 */
[----:B------:R-:W2:Y:S01]  /*7150*/  LDL R23, [R1+0x404] ;  /* 0x0004040001177983 */ /* 0x000ea20000100800 */
[----:B----4-:R-:W-:-:S04]  /*7160*/  FFMA.FTZ R16, R16, R2, R3 ;  /* 0x0000000210107223 */ /* 0x010fc80000010003 */
[----:B------:R-:W-:Y:S02]  /*7170*/  FADD.FTZ R16, R19, -R16 ;  /* 0x8000001013107221 */ /* 0x000fe40000010000 */
[C---:B------:R-:W-:Y:S01]  /*7180*/  FMUL.FTZ R17, R0.reuse, R17 ;  /* 0x0000001100117220 */ /* 0x040fe20000410000 */
[----:B------:R-:W3:Y:S01]  /*7190*/  LDL R19, [R1+0x37c] ;  /* 0x00037c0001137983 */ /* 0x000ee20000100800 */
[----:B------:R-:W-:Y:S02]  /*71a0*/  FMUL.FTZ R16, R0, R16 ;  /* 0x0000001000107220 */ /* 0x000fe40000410000 */
[----:B------:R-:W-:Y:S02]  /*71b0*/  @P6 FADD.FTZ R17, R28, R17 ;  /* 0x000000111c116221 */ /* 0x000fe40000010000 */
[----:B------:R-:W-:-:S03]  /*71c0*/  @P6 FADD.FTZ R16, R18, R16 ;  /* 0x0000001012106221 */ /* 0x000fc60000010000 */
[C---:B------:R-:W-:Y:S01]  /*71d0*/  SEL R8, R17.reuse, R8, P0 ;  /* 0x0000000811087207 */ /* 0x040fe20000000000 */
[-C--:B------:R-:W-:Y:S01]  /*71e0*/  FMUL.FTZ R17, R17, R24.reuse ;  /* 0x0000001811117220 */ /* 0x080fe20000410000 */
[--C-:B------:R-:W-:Y:S02]  /*71f0*/  PRMT R18, RZ, 0x5410, R12.reuse ;  /* 0x00005410ff127816 */ /* 0x100fe4000000000c */
[C---:B------:R-:W-:Y:S01]  /*7200*/  SEL R9, R16.reuse, R9, P0 ;  /* 0x0000000910097207 */ /* 0x040fe20000000000 */
[----:B------:R-:W-:Y:S01]  /*7210*/  FMUL.FTZ R16, R16, R24 ;  /* 0x0000001810107220 */ /* 0x000fe20000410000 */
[----:B------:R-:W-:Y:S01]  /*7220*/  PRMT R12, RZ, 0x7610, R12 ;  /* 0x00007610ff0c7816 */ /* 0x000fe2000000000c */
[----:B------:R-:W-:Y:S02]  /*7230*/  FFMA.FTZ R27, R17, R18, R27 ;  /* 0x00000012111b7223 */ /* 0x000fe4000001001b */
[----:B------:R-:W4:Y:S02]  /*7240*/  LDL R18, [R1+0x200] ;  /* 0x0002000001127983 */ /* 0x000f240000100800 */
[----:B------:R-:W-:-:S02]  /*7250*/  FFMA.FTZ R7, R16, R12, R7 ;  /* 0x0000000c10077223 */ /* 0x000fc40000010007 */
[----:B------:R-:W-:Y:S04]  /*7260*/  STL [R1+0x24], R27 ;  /* 0x0000241b01007387 */ /* 0x000fe80000100800 */
[----:B------:R1:W-:Y:S04]  /*7270*/  STL [R1+0x28], R7 ;  /* 0x0000280701007387 */ /* 0x0003e80000100800 */
[----:B-1----:R-:W4:Y:S01]  /*7280*/  LDL R7, [R1+0x204] ;  /* 0x0002040001077983 */ /* 0x002f220000100800 */
[----:B------:R-:W-:Y:S02]  /*7290*/  FMUL.FTZ R12, R26, R17 ;  /* 0x000000111a0c7220 */ /* 0x000fe40000410000 */
[----:B------:R-:W-:-:S02]  /*72a0*/  FFMA.FTZ R17, R22, R2, R3 ;  /* 0x0000000216117223 */ /* 0x000fc40000010003 */
[----:B------:R-:W4:Y:S02]  /*72b0*/  LDL R22, [R1+0x2dc] ;  /* 0x0002dc0001167983 */ /* 0x000f240000100800 */
[----:B------:R-:W-:Y:S02]  /*72c0*/  FADD.FTZ R17, R20, -R17 ;  /* 0x8000001114117221 */ /* 0x000fe40000010000 */
[----:B--2---:R-:W-:-:S05]  /*72d0*/  FMUL.FTZ R16, R23, R16 ;  /* 0x0000001017107220 */ /* 0x004fca0000410000 */
[----:B------:R-:W-:Y:S01]  /*72e0*/  F2FP.BF16.PACK_AB R16, R16, R12 ;  /* 0x0000000c1010723e */ /* 0x000fe200000010ff */
[----:B------:R-:W-:Y:S02]  /*72f0*/  FFMA.FTZ R12, R21, R2, R3 ;  /* 0x00000002150c7223 */ /* 0x000fe40000010003 */
[----:B------:R-:W2:Y:S04]  /*7300*/  LDL R21, [R1+0x368] ;  /* 0x0003680001157983 */ /* 0x000ea80000100800 */
[----:B0-----:R-:W2:Y:S04]  /*7310*/  LDL.LU R29, [R1+0x2c] ;  /* 0x00002c00011d7983 */ /* 0x001ea80000300800 */
[----:B------:R-:W2:Y:S04]  /*7320*/  LDL.LU R28, [R1+0x30] ;  /* 0x00003000011c7983 */ /* 0x000ea80000300800 */
[----:B------:R-:W2:Y:S04]  /*7330*/  LDL R27, [R1+0x408] ;  /* 0x00040800011b7983 */ /* 0x000ea80000100800 */
[----:B------:R-:W2:Y:S04]  /*7340*/  LDL R26, [R1+0x40c] ;  /* 0x00040c00011a7983 */ /* 0x000ea80000100800 */
[----:B------:R-:W2:Y:S01]  /*7350*/  LDL R23, [R1+0x1e8] ;  /* 0x0001e80001177983 */ /* 0x000ea20000100800 */
[----:B---3--:R-:W-:-:S03]  /*7360*/  FADD.FTZ R12, R19, -R12 ;  /* 0x8000000c130c7221 */ /* 0x008fc60000010000 */
[----:B------:R-:W3:Y:S01]  /*7370*/  LDL.LU R20, [R1+0x14] ;  /* 0x0000140001147983 */ /* 0x000ee20000300800 */
[----:B------:R-:W-:-:S03]  /*7380*/  FMUL.FTZ R12, R0, R12 ;  /* 0x0000000c000c7220 */ /* 0x000fc60000410000 */
[----:B------:R-:W3:Y:S01]  /*7390*/  LDL R19, [R1+0x2c4] ;  /* 0x0002c40001137983 */ /* 0x000ee20000100800 */
[----:B----4-:R-:W-:-:S03]  /*73a0*/  @P6 FADD.FTZ R12, R7, R12 ;  /* 0x0000000c070c6221 */ /* 0x010fc60000010000 */
[----:B------:R-:W4:Y:S01]  /*73b0*/  LDL R7, [R1+0x344] ;  /* 0x0003440001077983 */ /* 0x000f220000100800 */
[----:B------:R-:W-:-:S04]  /*73c0*/  FMUL.FTZ R17, R0, R17 ;  /* 0x0000001100117220 */ /* 0x000fc80000410000 */
[----:B------:R-:W-:Y:S01]  /*73d0*/  @P6 FADD.FTZ R17, R18, R17 ;  /* 0x0000001112116221 */ /* 0x000fe20000010000 */
[--C-:B------:R-:W-:Y:S02]  /*73e0*/  PRMT R18, RZ, 0x5410, R13.reuse ;  /* 0x00005410ff127816 */ /* 0x100fe4000000000d */
[C---:B------:R-:W-:Y:S01]  /*73f0*/  SEL R11, R12.reuse, R11, P0 ;  /* 0x0000000b0c0b7207 */ /* 0x040fe20000000000 */
[----:B------:R-:W-:Y:S01]  /*7400*/  FMUL.FTZ R12, R12, R24 ;  /* 0x000000180c0c7220 */ /* 0x000fe20000410000 */
[----:B------:R-:W-:Y:S02]  /*7410*/  PRMT R13, RZ, 0x7610, R13 ;  /* 0x00007610ff0d7816 */ /* 0x000fe4000000000d */
[C---:B------:R-:W-:Y:S01]  /*7420*/  SEL R10, R17.reuse, R10, P0 ;  /* 0x0000000a110a7207 */ /* 0x040fe20000000000 */
[----:B------:R-:W-:Y:S02]  /*7430*/  FMUL.FTZ R17, R17, R24 ;  /* 0x0000001811117220 */ /* 0x000fe40000410000 */
[----:B--2---:R-:W-:-:S02]  /*7440*/  FFMA.FTZ R28, R12, R13, R28 ;  /* 0x0000000d0c1c7223 */ /* 0x004fc4000001001c */
[----:B------:R-:W-:Y:S02]  /*7450*/  FMUL.FTZ R13, R27, R17 ;  /* 0x000000111b0d7220 */ /* 0x000fe40000410000 */
[----:B------:R-:W-:Y:S02]  /*7460*/  FMUL.FTZ R12, R26, R12 ;  /* 0x0000000c1a0c7220 */ /* 0x000fe40000410000 */
[----:B------:R-:W-:-:S03]  /*7470*/  FFMA.FTZ R29, R17, R18, R29 ;  /* 0x00000012111d7223 */ /* 0x000fc6000001001d */
[----:B------:R-:W-:Y:S01]  /*7480*/  F2FP.BF16.PACK_AB R17, R12, R13 ;  /* 0x0000000d0c11723e */ /* 0x000fe200000010ff */
[----:B------:R-:W-:-:S04]  /*7490*/  FFMA.FTZ R12, R22, R2, R3 ;  /* 0x00000002160c7223 */ /* 0x000fc80000010003 */
[----:B------:R-:W-:Y:S01]  /*74a0*/  FADD.FTZ R12, R21, -R12 ;  /* 0x8000000c150c7221 */ /* 0x000fe20000010000 */
[----:B------:R0:W-:Y:S03]  /*74b0*/  STL [R1+0x2c], R29 ;  /* 0x00002c1d01007387 */ /* 0x0001e60000100800 */
[----:B------:R-:W-:Y:S01]  /*74c0*/  FMUL.FTZ R12, R0, R12 ;  /* 0x0000000c000c7220 */ /* 0x000fe20000410000 */
[----:B------:R1:W-:Y:S03]  /*74d0*/  STL [R1+0x30], R28 ;  /* 0x0000301c01007387 */ /* 0x0003e60000100800 */
[----:B------:R-:W-:Y:S01]  /*74e0*/  @P6 FADD.FTZ R12, R23, R12 ;  /* 0x0000000c170c6221 */ /* 0x000fe20000010000 */
[----:B------:R-:W2:Y:S01]  /*74f0*/  LDL R22, [R1+0x1ec] ;  /* 0x0001ec0001167983 */ /* 0x000ea20000100800 */
[----:B------:R-:W-:-:S03]  /*7500*/  PRMT R13, RZ, 0x5410, R14 ;  /* 0x00005410ff0d7816 */ /* 0x000fc6000000000e */
[C---:B------:R-:W-:Y:S01]  /*7510*/  SEL R4, R12.reuse, R4, P0 ;  /* 0x000000040c047207 */ /* 0x040fe20000000000 */
[----:B------:R-:W-:Y:S01]  /*7520*/  FMUL.FTZ R12, R12, R24 ;  /* 0x000000180c0c7220 */ /* 0x000fe20000410000 */
[----:B------:R-:W2:Y:S03]  /*7530*/  LDL.LU R21, [R1+0x18] ;  /* 0x0000180001157983 */ /* 0x000ea60000300800 */
[----:B---3--:R-:W-:Y:S01]  /*7540*/  FFMA.FTZ R20, R12, R13, R20 ;  /* 0x0000000d0c147223 */ /* 0x008fe20000010014 */
[----:B------:R-:W3:Y:S01]  /*7550*/  LDL R18, [R1+0x318] ;  /* 0x0003180001127983 */ /* 0x000ee20000100800 */
[----:B------:R-:W-:-:S04]  /*7560*/  FFMA.FTZ R13, R19, R2, R3 ;  /* 0x00000002130d7223 */ /* 0x000fc80000010003 */
[----:B----4-:R-:W-:Y:S02]  /*7570*/  FADD.FTZ R13, R7, -R13 ;  /* 0x8000000d070d7221 */ /* 0x010fe40000010000 */
[----:B------:R-:W4:Y:S04]  /*7580*/  LDL R7, [R1+0x2d8] ;  /* 0x0002d80001077983 */ /* 0x000f280000100800 */
[----:B------:R1:W-:Y:S04]  /*7590*/  STL [R1+0x14], R20 ;  /* 0x0000141401007387 */ /* 0x0003e80000100800 */
[----:B0-----:R-:W4:Y:S01]  /*75a0*/  LDL R29, [R1+0x2f0] ;  /* 0x0002f000011d7983 */ /* 0x001f220000100800 */
[----:B------:R-:W-:-:S03]  /*75b0*/  FMUL.FTZ R13, R0, R13 ;  /* 0x0000000d000d7220 */ /* 0x000fc60000410000 */
[----:B-1----:R-:W4:Y:S04]  /*75c0*/  LDL R28, [R1+0x2ac] ;  /* 0x0002ac00011c7983 */ /* 0x002f280000100800 */
[----:B------:R-:W4:Y:S04]  /*75d0*/  LDL R27, [R1+0x1f0] ;  /* 0x0001f000011b7983 */ /* 0x000f280000100800 */
[----:B------:R-:W4:Y:S01]  /*75e0*/  LDL R26, [R1+0x1f4] ;  /* 0x0001f400011a7983 */ /* 0x000f220000100800 */
[----:B------:R-:W-:-:S03]  /*75f0*/  PRMT R14, RZ, 0x7610, R14 ;  /* 0x00007610ff0e7816 */ /* 0x000fc6000000000e */
[----:B------:R-:W4:Y:S04]  /*7600*/  LDL R19, [R1+0x3fc] ;  /* 0x0003fc0001137983 */ /* 0x000f280000100800 */
[----:B------:R-:W4:Y:S04]  /*7610*/  LDL.LU R20, [R1+0x20] ;  /* 0x0000200001147983 */ /* 0x000f280000300800 */
[----:B------:R-:W4:Y:S01]  /*7620*/  LDL R23, [R1+0x3f0] ;  /* 0x0003f00001177983 */ /* 0x000f220000100800 */
[----:B--2---:R-:W-:-:S05]  /*7630*/  @P6 FADD.FTZ R13, R22, R13 ;  /* 0x0000000d160d6221 */ /* 0x004fca0000010000 */
[C---:B------:R-:W-:Y:S01]  /*7640*/  SEL R5, R13.reuse, R5, P0 ;  /* 0x000000050d057207 */ /* 0x040fe20000000000 */
[----:B------:R-:W-:-:S04]  /*7650*/  FMUL.FTZ R13, R13, R24 ;  /* 0x000000180d0d7220 */ /* 0x000fc80000410000 */
[----:B------:R-:W-:Y:S02]  /*7660*/  FFMA.FTZ R21, R13, R14, R21 ;  /* 0x0000000e0d157223 */ /* 0x000fe40000010015 */
[-CC-:B---3--:R-:W-:Y:S02]  /*7670*/  FFMA.FTZ R14, R18, R2.reuse, R3.reuse ;  /* 0x00000002120e7223 */ /* 0x188fe40000010003 */
[----:B------:R-:W2:Y:S04]  /*7680*/  LDL R18, [R1+0x3f4] ;  /* 0x0003f40001127983 */ /* 0x000ea80000100800 */
[----:B------:R0:W-:Y:S01]  /*7690*/  STL [R1+0x18], R21 ;  /* 0x0000181501007387 */ /* 0x0001e20000100800 */
[----:B----4-:R-:W-:-:S03]  /*76a0*/  FFMA.FTZ R2, R7, R2, R3 ;  /* 0x0000000207027223 */ /* 0x010fc60000010003 */
[----:B------:R-:W3:Y:S04]  /*76b0*/  LDL.LU R22, [R1+0x1c] ;  /* 0x00001c0001167983 */ /* 0x000ee80000300800 */
[----:B0-----:R-:W4:Y:S04]  /*76c0*/  LDL R21, [R1+0x3f8] ;  /* 0x0003f80001157983 */ /* 0x001f280000100800 */
[----:B------:R-:W2:Y:S01]  /*76d0*/  LDL.LU R7, [R1+0x510] ;  /* 0x0005100001077983 */ /* 0x000ea20000300800 */
[----:B------:R-:W-:Y:S02]  /*76e0*/  FADD.FTZ R3, R29, -R14 ;  /* 0x8000000e1d037221 */ /* 0x000fe40000010000 */
[----:B------:R-:W-:-:S02]  /*76f0*/  FADD.FTZ R2, R28, -R2 ;  /* 0x800000021c027221 */ /* 0x000fc40000010000 */
[C---:B------:R-:W-:Y:S02]  /*7700*/  FMUL.FTZ R14, R0.reuse, R3 ;  /* 0x00000003000e7220 */ /* 0x040fe40000410000 */
[----:B------:R-:W-:Y:S02]  /*7710*/  FMUL.FTZ R0, R0, R2 ;  /* 0x0000000200007220 */ /* 0x000fe40000410000 */
[----:B------:R-:W-:Y:S02]  /*7720*/  @P6 FADD.FTZ R14, R27, R14 ;  /* 0x0000000e1b0e6221 */ /* 0x000fe40000010000 */
[----:B------:R-:W-:Y:S01]  /*7730*/  @P6 FADD.FTZ R0, R26, R0 ;  /* 0x000000001a006221 */ /* 0x000fe20000010000 */
[----:B------:R-:W-:-:S04]  /*7740*/  ISETP.NE.U32.AND P6, PT, RZ, c[0x0][0x258], PT ;  /* 0x00009600ff007a0c */ /* 0x000fc80003fc5070 */
[----:B------:R-:W-:Y:S02]  /*7750*/  ISETP.NE.AND.EX P6, PT, RZ, c[0x0][0x25c], PT, P6 ;  /* 0x00009700ff007a0c */ /* 0x000fe40003fc5360 */
[C---:B------:R-:W-:Y:S01]  /*7760*/  SEL R6, R14.reuse, R6, P0 ;  /* 0x000000060e067207 */ /* 0x040fe20000000000 */
[----:B------:R-:W-:Y:S01]  /*7770*/  FMUL.FTZ R14, R14, R24 ;  /* 0x000000180e0e7220 */ /* 0x000fe20000410000 */
[----:B--2---:R-:W-:-:S09]  /*7780*/  SEL R7, R0, R7, P0 ;  /* 0x0000000700077207 */ /* 0x004fd20000000000 */
[----:B------:R-:W-:-:S04]  /*7790*/  @P6 LEA R2, P0, R25, c[0x0][0x258], 0x5 ;  /* 0x0000960019026a11 */ /* 0x000fc800078028ff */
[----:B------:R-:W-:-:S05]  /*77a0*/  @P6 LEA.HI.X R3, R25, c[0x0][0x25c], RZ, 0x5, P0 ;  /* 0x0000970019036a11 */ /* 0x000fca00000f2cff */
[----:B------:R-:W-:Y:S04]  /*77b0*/  @P6 STG.E.128 [R2.64], R8 ;  /* 0x0000000802006986 */ /* 0x000fe8000c101d04 */
[----:B------:R0:W-:Y:S01]  /*77c0*/  @P6 STG.E.128 [R2.64+0x10], R4 ;  /* 0x0000100402006986 */ /* 0x0001e2000c101d04 */
[----:B------:R-:W-:Y:S02]  /*77d0*/  FMUL.FTZ R0, R0, R24 ;  /* 0x0000001800007220 */ /* 0x000fe40000410000 */
[----:B0-----:R-:W-:Y:S02]  /*77e0*/  FMUL.FTZ R2, R23, R12 ;  /* 0x0000000c17027220 */ /* 0x001fe40000410000 */
[----:B------:R-:W-:-:S05]  /*77f0*/  FMUL.FTZ R3, R18, R13 ;  /* 0x0000000d12037220 */ /* 0x000fca0000410000 */
[----:B------:R-:W-:Y:S02]  /*7800*/  F2FP.BF16.PACK_AB R18, R3, R2 ;  /* 0x000000020312723e */ /* 0x000fe400000010ff */
[----:B------:R-:W-:Y:S01]  /*7810*/  PRMT R2, RZ, 0x5410, R15 ;  /* 0x00005410ff027816 */ /* 0x000fe2000000000f */
[----:B------:R-:W-:-:S04]  /*7820*/  FMUL.FTZ R3, R19, R0 ;  /* 0x0000000013037220 */ /* 0x000fc80000410000 */
[----:B---3--:R-:W-:Y:S02]  /*7830*/  FFMA.FTZ R22, R14, R2, R22 ;  /* 0x000000020e167223 */ /* 0x008fe40000010016 */
[----:B----4-:R-:W-:-:S05]  /*7840*/  FMUL.FTZ R2, R21, R14 ;  /* 0x0000000e15027220 */ /* 0x010fca0000410000 */
[----:B------:R-:W-:Y:S02]  /*7850*/  F2FP.BF16.PACK_AB R19, R3, R2 ;  /* 0x000000020313723e */ /* 0x000fe400000010ff */
[----:B------:R-:W-:-:S04]  /*7860*/  LEA R2, P0, R25, c[0x0][0x248], 0x4 ;  /* 0x0000920019027a11 */ /* 0x000fc800078020ff */
[----:B------:R-:W-:-:S05]  /*7870*/  LEA.HI.X R3, R25, c[0x0][0x24c], RZ, 0x4, P0 ;  /* 0x0000930019037a11 */ /* 0x000fca00000f24ff */
[----:B------:R0:W-:Y:S04]  /*7880*/  STG.E.128 [R2.64], R16 ;  /* 0x0000001002007986 */ /* 0x0001e8000c101d04 */
[----:B------:R1:W-:Y:S01]  /*7890*/  STL [R1+0x1c], R22 ;  /* 0x00001c1601007387 */ /* 0x0003e20000100800 */
[----:B0-----:R-:W-:-:S05]  /*78a0*/  PRMT R2, RZ, 0x7610, R15 ;  /* 0x00007610ff027816 */ /* 0x001fca000000000f */
[----:B------:R-:W-:-:S05]  /*78b0*/  FFMA.FTZ R20, R0, R2, R20 ;  /* 0x0000000200147223 */ /* 0x000fca0000010014 */
[----:B------:R1:W-:Y:S02]  /*78c0*/  STL [R1+0x20], R20 ;  /* 0x0000201401007387 */ /* 0x0003e40000100800 */
.L_x_6315:
[----:B------:R-:W-:Y:S05]  /*78d0*/  BSYNC B0 ;  /* 0x0000000000007941 */ /* 0x000fea0003800000 */
.L_x_6314:
[----:B------:R-:W2:Y:S04]  /*78e0*/  LDL.LU R2, [R1+0x3c8] ;  /* 0x0003c80001027983 */ /* 0x000ea80000300800 */
        /* <DEDUP_REMOVED lines=9> */
.L_x_6293:
        /* <DEDUP_REMOVED lines=8> */
[----:B------:R-:W2:Y:S04]  /*7a00*/  LDL.LU.64 R8, [R1+0x138] ;  /* 0x0001380001087983 */ /* 0x000ea80000300a00 */
[----:B------:R-:W3:Y:S01]  /*7a10*/  LDL.LU.64 R10, [R1+0x140] ;  /* 0x00014000010a7983 */ /* 0x000ee20000300a00 */
[----:B------:R-:W-:-:S03]  /*7a20*/  HFMA2.MMA R2, -RZ, RZ, 0, 1.9073486328125e-06 ;  /* 0x00000020ff027435 */ /* 0x000fc600000001ff */
[----:B---3--:R-:W-:Y:S04]  /*7a30*/  STL.64 [R1+0x518], R10 ;  /* 0x0005180a01007387 */ /* 0x008fe80000100a00 */
[----:B--2---:R0:W-:Y:S04]  /*7a40*/  STL.64 [R1+0x510], R8 ;  /* 0x0005100801007387 */ /* 0x0041e80000100a00 */
[----:B0-----:R-:W2:Y:S04]  /*7a50*/  LDL.LU.64 R8, [R1+0x148] ;  /* 0x0001480001087983 */ /* 0x001ea80000300a00 */
[----:B------:R-:W2:Y:S04]  /*7a60*/  LDL.LU.64 R10, [R1+0x150] ;  /* 0x00015000010a7983 */ /* 0x000ea80000300a00 */
[----:B-1----:R-:W3:Y:S04]  /*7a70*/  LDL.LU.64 R24, [R1] ;  /* 0x0000000001187983 */ /* 0x002ee80000300a00 */
        /* <DEDUP_REMOVED lines=19> */
[----:B---3--:R0:W-:Y:S04]  /*7bb0*/  STG.E.128 [R4.64], R24 ;  /* 0x0000001804007986 */ /* 0x0081e8000c101d04 */
[----:B----4-:R0:W-:Y:S04]  /*7bc0*/  STG.E.128 [R4.64+0x10], R20 ;  /* 0x0000101404007986 */ /* 0x0101e8000c101d04 */
[----:B-----5:R0:W-:Y:S04]  /*7bd0*/  STG.E.128 [R2.64], R16 ;  /* 0x0000001002007986 */ /* 0x0201e8000c101d04 */
[----:B------:R0:W-:Y:S02]  /*7be0*/  STG.E.128 [R2.64+0x10], R12 ;  /* 0x0000100c02007986 */ /* 0x0001e4000c101d04 */
.L_x_6318:
[----:B------:R-:W-:Y:S05]  /*7bf0*/  BSYNC B0 ;  /* 0x0000000000007941 */ /* 0x000fea0003800000 */
.L_x_6317:
[----:B------:R-:W-:Y:S01]  /*7c00*/  BSSY B0, `(.L_x_6319) ;  /* 0x0000021000007945 */ /* 0x000fe20003800000 */
[----:B------:R-:W-:Y:S05]  /*7c10*/  @!P2 BRA `(.L_x_6320) ;  /* 0x000001f00000a947 */ /* 0x000fea0003800000 */
[----:B01----:R-:W2:Y:S04]  /*7c20*/  LDL.LU.64 R24, [R1+0x118] ;  /* 0x0001180001187983 */ /* 0x003ea80000300a00 */
[----:B------:R-:W3:Y:S01]  /*7c30*/  LDL.LU.64 R26, [R1+0x120] ;  /* 0x00012000011a7983 */ /* 0x000ee20000300a00 */
[----:B------:R-:W-:-:S03]  /*7c40*/  MOV R2, 0x20 ;  /* 0x0000002000027802 */ /* 0x000fc60000000f00 */
        /* <DEDUP_REMOVED lines=28> */
.L_x_6320:
[----:B------:R-:W-:Y:S05]  /*7e10*/  BSYNC B0 ;  /* 0x0000000000007941 */ /* 0x000fea0003800000 */
.L_x_6319:
[----:B------:R-:W-:Y:S01]  /*7e20*/  BSSY B0, `(.L_x_6321) ;  /* 0x0000021000007945 */ /* 0x000fe20003800000 */
[----:B------:R-:W-:Y:S05]  /*7e30*/  @!P3 BRA `(.L_x_6322) ;  /* 0x000001f00000b947 */ /* 0x000fea0003800000 */
[----:B01----:R-:W2:Y:S04]  /*7e40*/  LDL.LU.64 R24, [R1+0xf8] ;  /* 0x0000f80001187983 */ /* 0x003ea80000300a00 */
[----:B------:R-:W3:Y:S01]  /*7e50*/  LDL.LU.64 R26, [R1+0x100] ;  /* 0x00010000011a7983 */ /* 0x000ee20000300a00 */
[----:B------:R-:W-:-:S03]  /*7e60*/  HFMA2.MMA R2, -RZ, RZ, 0, 1.9073486328125e-06 ;  /* 0x00000020ff027435 */ /* 0x000fc600000001ff */
        /* <DEDUP_REMOVED lines=28> */
.L_x_6322:
[----:B------:R-:W-:Y:S05]  /*8030*/  BSYNC B0 ;  /* 0x0000000000007941 */ /* 0x000fea0003800000 */
.L_x_6321:
        /* <DEDUP_REMOVED lines=33> */
.L_x_6324:
[----:B------:R-:W-:Y:S05]  /*8250*/  BSYNC B0 ;  /* 0x0000000000007941 */ /* 0x000fea0003800000 */
.L_x_6323:
[----:B------:R-:W-:Y:S05]  /*8260*/  @!P5 EXIT ;  /* 0x000000000000d94d */ /* 0x000fea0003800000 */
        /* <DEDUP_REMOVED lines=31> */
.L_x_6304:
[----:B------:R-:W-:Y:S01]  /*8460*/  HFMA2.MMA R3, -RZ, RZ, 0, 9.5367431640625e-07 ;  /* 0x00000010ff037435 */ /* 0x000fe200000001ff */
[----:B------:R-:W-:-:S02]  /*8470*/  MOV R13, R29 ;  /* 0x0000001d000d7202 */ /* 0x000fc40000000f00 */
[----:B------:R-:W-:Y:S02]  /*8480*/  MOV R19, 0x1f ;  /* 0x0000001f00137802 */ /* 0x000fe40000000f00 */
[----:B------:R-:W-:Y:S02]  /*8490*/  MOV R18, 0xffffffff ;  /* 0xffffffff00127802 */ /* 0x000fe40000000f00 */
[----:B------:R-:W-:Y:S02]  /*84a0*/  MOV R12, 0x84c0 ;  /* 0x000084c0000c7802 */ /* 0x000fe40000000f00 */
[----:B-----5:R-:W-:Y:S05]  /*84b0*/  CALL.REL.NOINC `($__internal_84_$__cuda_sm70_shflsync_down_p) ;  /* 0x0000045000007944 */ /* 0x020fea0003c00000 */
[----:B-1----:R-:W-:Y:S01]  /*84c0*/  MOV R14, R3 ;  /* 0x00000003000e7202 */ /* 0x002fe20000000f00 */
[----:B------:R-:W-:Y:S05]  /*84d0*/  BRA `(.L_x_6325) ;  /* 0xffffc3f000007947 */ /* 0x000fea000383ffff */
.L_x_6305:
[----:B------:R-:W-:Y:S01]  /*84e0*/  HFMA2.MMA R3, -RZ, RZ, 0, 9.5367431640625e-07 ;  /* 0x00000010ff037435 */ /* 0x000fe200000001ff */
[----:B------:R-:W-:Y:S02]  /*84f0*/  MOV R13, R28 ;  /* 0x0000001c000d7202 */ /* 0x000fe40000000f00 */
[----:B------:R-:W-:Y:S02]  /*8500*/  MOV R19, 0x1f ;  /* 0x0000001f00137802 */ /* 0x000fe40000000f00 */
[----:B------:R-:W-:-:S02]  /*8510*/  MOV R18, 0xffffffff ;  /* 0xffffffff00127802 */ /* 0x000fc40000000f00 */
[----:B------:R-:W-:Y:S02]  /*8520*/  MOV R12, 0x8540 ;  /* 0x00008540000c7802 */ /* 0x000fe40000000f00 */
[----:B01---5:R-:W-:Y:S05]  /*8530*/  CALL.REL.NOINC `($__internal_84_$__cuda_sm70_shflsync_down_p) ;  /* 0x000003d000007944 */ /* 0x023fea0003c00000 */
[----:B------:R-:W-:Y:S01]  /*8540*/  FADD.FTZ R14, R14, R29 ;  /* 0x0000001d0e0e7221 */ /* 0x000fe20000010000 */
[----:B------:R-:W-:Y:S01]  /*8550*/  MOV R19, 0x1f ;  /* 0x0000001f00137802 */ /* 0x000fe20000000f00 */
[----:B-1----:R-:W-:Y:S01]  /*8560*/  FADD.FTZ R15, R28, R3 ;  /* 0x000000031c0f7221 */ /* 0x002fe20000010000 */
[----:B------:R-:W-:Y:S01]  /*8570*/  HFMA2.MMA R3, -RZ, RZ, 0, 4.76837158203125e-07 ;  /* 0x00000008ff037435 */ /* 0x000fe200000001ff */
[----:B------:R-:W-:Y:S02]  /*8580*/  MOV R18, 0xffffffff ;  /* 0xffffffff00127802 */ /* 0x000fe40000000f00 */
[----:B------:R-:W-:Y:S02]  /*8590*/  MOV R13, R14 ;  /* 0x0000000e000d7202 */ /* 0x000fe40000000f00 */
[----:B------:R-:W-:Y:S02]  /*85a0*/  MOV R12, 0x85c0 ;  /* 0x000085c0000c7802 */ /* 0x000fe40000000f00 */
[----:B------:R-:W-:Y:S05]  /*85b0*/  CALL.REL.NOINC `($__internal_84_$__cuda_sm70_shflsync_down_p) ;  /* 0x0000035000007944 */ /* 0x000fea0003c00000 */
[----:B-1----:R-:W-:Y:S01]  /*85c0*/  MOV R16, R3 ;  /* 0x0000000300107202 */ /* 0x002fe20000000f00 */
[----:B------:R-:W-:Y:S01]  /*85d0*/  HFMA2.MMA R3, -RZ, RZ, 0, 4.76837158203125e-07 ;  /* 0x00000008ff037435 */ /* 0x000fe200000001ff */
[----:B------:R-:W-:-:S02]  /*85e0*/  MOV R13, R15 ;  /* 0x0000000f000d7202 */ /* 0x000fc40000000f00 */
[----:B------:R-:W-:Y:S02]  /*85f0*/  MOV R19, 0x1f ;  /* 0x0000001f00137802 */ /* 0x000fe40000000f00 */
[----:B------:R-:W-:Y:S02]  /*8600*/  MOV R18, 0xffffffff ;  /* 0xffffffff00127802 */ /* 0x000fe40000000f00 */
[----:B------:R-:W-:Y:S02]  /*8610*/  MOV R12, 0x8630 ;  /* 0x00008630000c7802 */ /* 0x000fe40000000f00 */
[----:B------:R-:W-:Y:S05]  /*8620*/  CALL.REL.NOINC `($__internal_84_$__cuda_sm70_shflsync_down_p) ;  /* 0x000002e000007944 */ /* 0x000fea0003c00000 */
[----:B------:R-:W-:Y:S01]  /*8630*/  FADD.FTZ R14, R16, R14 ;  /* 0x0000000e100e7221 */ /* 0x000fe20000010000 */
[----:B------:R-:W-:Y:S01]  /*8640*/  MOV R19, 0x1f ;  /* 0x0000001f00137802 */ /* 0x000fe20000000f00 */
[----:B-1----:R-:W-:Y:S01]  /*8650*/  FADD.FTZ R15, R15, R3 ;  /* 0x000000030f0f7221 */ /* 0x002fe20000010000 */
[----:B------:R-:W-:Y:S01]  /*8660*/  HFMA2.MMA R3, -RZ, RZ, 0, 2.384185791015625e-07 ;  /* 0x00000004ff037435 */ /* 0x000fe200000001ff */
[----:B------:R-:W-:Y:S02]  /*8670*/  MOV R18, 0xffffffff ;  /* 0xffffffff00127802 */ /* 0x000fe40000000f00 */
[----:B------:R-:W-:-:S02]  /*8680*/  MOV R13, R14 ;  /* 0x0000000e000d7202 */ /* 0x000fc40000000f00 */
[----:B------:R-:W-:Y:S02]  /*8690*/  MOV R12, 0x86b0 ;  /* 0x000086b0000c7802 */ /* 0x000fe40000000f00 */
[----:B------:R-:W-:Y:S05]  /*86a0*/  CALL.REL.NOINC `($__internal_84_$__cuda_sm70_shflsync_down_p) ;  /* 0x0000026000007944 */ /* 0x000fea0003c00000 */
[----:B-1----:R-:W-:Y:S01]  /*86b0*/  MOV R16, R3 ;  /* 0x0000000300107202 */ /* 0x002fe20000000f00 */
[----:B------:R-:W-:Y:S01]  /*86c0*/  HFMA2.MMA R3, -RZ, RZ, 0, 2.384185791015625e-07 ;  /* 0x00000004ff037435 */ /* 0x000fe200000001ff */
[----:B------:R-:W-:Y:S02]  /*86d0*/  MOV R13, R15 ;  /* 0x0000000f000d7202 */ /* 0x000fe40000000f00 */
[----:B------:R-:W-:Y:S02]  /*86e0*/  MOV R19, 0x1f ;  /* 0x0000001f00137802 */ /* 0x000fe40000000f00 */
[----:B------:R-:W-:Y:S02]  /*86f0*/  MOV R18, 0xffffffff ;  /* 0xffffffff00127802 */ /* 0x000fe40000000f00 */
[----:B------:R-:W-:Y:S02]  /*8700*/  MOV R12, 0x8720 ;  /* 0x00008720000c7802 */ /* 0x000fe40000000f00 */
[----:B------:R-:W-:Y:S05]  /*8710*/  CALL.REL.NOINC `($__internal_84_$__cuda_sm70_shflsync_down_p) ;  /* 0x000001f000007944 */ /* 0x000fea0003c00000 */
[----:B------:R-:W-:Y:S01]  /*8720*/  FADD.FTZ R14, R16, R14 ;  /* 0x0000000e100e7221 */ /* 0x000fe20000010000 */
[----:B------:R-:W-:Y:S01]  /*8730*/  MOV R19, 0x1f ;  /* 0x0000001f00137802 */ /* 0x000fe20000000f00 */
[----:B-1----:R-:W-:Y:S01]  /*8740*/  FADD.FTZ R15, R15, R3 ;  /* 0x000000030f0f7221 */ /* 0x002fe20000010000 */
[----:B------:R-:W-:Y:S01]  /*8750*/  HFMA2.MMA R3, -RZ, RZ, 0, 1.1920928955078125e-07 ;  /* 0x00000002ff037435 */ /* 0x000fe200000001ff */
[----:B------:R-:W-:-:S02]  /*8760*/  MOV R18, 0xffffffff ;  /* 0xffffffff00127802 */ /* 0x000fc40000000f00 */
[----:B------:R-:W-:Y:S02]  /*8770*/  MOV R13, R14 ;  /* 0x0000000e000d7202 */ /* 0x000fe40000000f00 */
[----:B------:R-:W-:Y:S02]  /*8780*/  MOV R12, 0x87a0 ;  /* 0x000087a0000c7802 */ /* 0x000fe40000000f00 */
[----:B------:R-:W-:Y:S05]  /*8790*/  CALL.REL.NOINC `($__internal_84_$__cuda_sm70_shflsync_down_p) ;  /* 0x0000017000007944 */ /* 0x000fea0003c00000 */
[----:B-1----:R-:W-:Y:S01]  /*87a0*/  MOV R16, R3 ;  /* 0x0000000300107202 */ /* 0x002fe20000000f00 */
[----:B------:R-:W-:Y:S01]  /*87b0*/  HFMA2.MMA R3, -RZ, RZ, 0, 1.1920928955078125e-07 ;  /* 0x00000002ff037435 */ /* 0x000fe200000001ff */
[----:B------:R-:W-:Y:S02]  /*87c0*/  MOV R13, R15 ;  /* 0x0000000f000d7202 */ /* 0x000fe40000000f00 */
[----:B------:R-:W-:Y:S02]  /*87d0*/  MOV R19, 0x1f ;  /* 0x0000001f00137802 */ /* 0x000fe40000000f00 */
[----:B------:R-:W-:Y:S02]  /*87e0*/  MOV R18, 0xffffffff ;  /* 0xffffffff00127802 */ /* 0x000fe40000000f00 */
[----:B------:R-:W-:-:S02]  /*87f0*/  MOV R12, 0x8810 ;  /* 0x00008810000c7802 */ /* 0x000fc40000000f00 */
[----:B------:R-:W-:Y:S05]  /*8800*/  CALL.REL.NOINC `($__internal_84_$__cuda_sm70_shflsync_down_p) ;  /* 0x0000010000007944 */ /* 0x000fea0003c00000 */
[----:B------:R-:W-:Y:S01]  /*8810*/  FADD.FTZ R14, R16, R14 ;  /* 0x0000000e100e7221 */ /* 0x000fe20000010000 */
[----:B------:R-:W-:Y:S01]  /*8820*/  MOV R19, 0x1f ;  /* 0x0000001f00137802 */ /* 0x000fe20000000f00 */
[----:B-1----:R-:W-:Y:S01]  /*8830*/  FADD.FTZ R15, R15, R3 ;  /* 0x000000030f0f7221 */ /* 0x002fe20000010000 */
[----:B------:R-:W-:Y:S01]  /*8840*/  HFMA2.MMA R3, -RZ, RZ, 0, 5.9604644775390625e-08 ;  /* 0x00000001ff037435 */ /* 0x000fe200000001ff */
[----:B------:R-:W-:-:S02]  /*8850*/  MOV R18, 0xffffffff ;  /* 0xffffffff00127802 */ /* 0x000fc40000000f00 */
[----:B------:R-:W-:Y:S02]  /*8860*/  MOV R13, R14 ;  /* 0x0000000e000d7202 */ /* 0x000fe40000000f00 */
[----:B------:R-:W-:Y:S02]  /*8870*/  MOV R12, 0x8890 ;  /* 0x00008890000c7802 */ /* 0x000fe40000000f00 */
[----:B------:R-:W-:Y:S05]  /*8880*/  CALL.REL.NOINC `($__internal_84_$__cuda_sm70_shflsync_down_p) ;  /* 0x0000008000007944 */ /* 0x000fea0003c00000 */
[----:B-1----:R-:W-:Y:S01]  /*8890*/  MOV R16, R3 ;  /* 0x0000000300107202 */ /* 0x002fe20000000f00 */
[----:B------:R-:W-:Y:S01]  /*88a0*/  HFMA2.MMA R3, -RZ, RZ, 0, 5.9604644775390625e-08 ;  /* 0x00000001ff037435 */ /* 0x000fe200000001ff */
[----:B------:R-:W-:Y:S02]  /*88b0*/  MOV R13, R15 ;  /* 0x0000000f000d7202 */ /* 0x000fe40000000f00 */
[----:B------:R-:W-:Y:S02]  /*88c0*/  MOV R19, 0x1f ;  /* 0x0000001f00137802 */ /* 0x000fe40000000f00 */
[----:B------:R-:W-:Y:S02]  /*88d0*/  MOV R18, 0xffffffff ;  /* 0xffffffff00127802 */ /* 0x000fe40000000f00 */
[----:B------:R-:W-:-:S02]  /*88e0*/  MOV R12, 0x8900 ;  /* 0x00008900000c7802 */ /* 0x000fc40000000f00 */
[----:B------:R-:W-:Y:S05]  /*88f0*/  CALL.REL.NOINC `($__internal_84_$__cuda_sm70_shflsync_down_p) ;  /* 0x0000001000007944 */ /* 0x000fea0003c00000 */
[----:B-1----:R-:W-:Y:S05]  /*8900*/  BRA `(.L_x_6326) ;  /* 0xffffc0e000007947 */ /* 0x002fea000383ffff */
        .weak           $__internal_84_$__cuda_sm70_shflsync_down_p
        .type           $__internal_84_$__cuda_sm70_shflsync_down_p,@function
        .size           $__internal_84_$__cuda_sm70_shflsync_down_p,(.L_x_14302 - $__internal_84_$__cuda_sm70_shflsync_down_p)
$__internal_84_$__cuda_sm70_shflsync_down_p:
[----:B------:R-:W-:Y:S04]  /*8910*/  WARPSYNC R18 ;  /* 0x0000001200007348 */ /* 0x000fe80003800000 */
[----:B------:R0:W1:Y:S02]  /*8920*/  SHFL.DOWN PT, R3, R13, R3, R19 ;  /* 0x080000030d037389 */ /* 0x00006400000e0013 */
[----:B0-----:R-:W-:-:S06]  /*8930*/  HFMA2.MMA R13, -RZ, RZ, 0, 0 ;  /* 0x00000000ff0d7435 */ /* 0x001fcc00000001ff */
[----:B------:R-:W-:Y:S05]  /*8940*/  RET.REL.NODEC R12 `(_ZN10layer_norm13ln_bwd_kernelINS_13Kernel_traitsIf13__nv_bfloat16fS2_fjLj5120ELj1ELj1ELj4ELj16ENS_18Kernel_traits_baseILj5120EfS2_fS2_fjLj128EEEEELb0ELb1ELb0ELb0EEEvNS_9BwdParamsE) ;  /* 0xffff76b00c007950 */ /* 0x000fea0003c3ffff */
.L_x_6327:
        /* <DEDUP_REMOVED lines=11> */
.L_x_14302:


//--------------------- .text._ZN10layer_norm13ln_bwd_kernelINS_13Kernel_traitsIf13__nv_bfloat16fS2_fjLj5120ELj1ELj1ELj4ELj16ENS_18Kernel_traits_baseILj5120EfS2_fS2_fjLj128EEEEELb0ELb1ELb0ELb1EEEvNS_9BwdParamsE --------------------------
	.section	.text._ZN10layer_norm13ln_bwd_kernelINS_13Kernel_traitsIf13__nv_bfloat16fS2_fjLj5120ELj1ELj1ELj4ELj16ENS_18Kernel_traits_baseILj5120EfS2_fS2_fjLj128EEEEELb0ELb1ELb0ELb1EEEvNS_9BwdParamsE,"ax",@progbits
	.sectioninfo	@"SHI_REGISTERS=32"
	.align	128
        .global         _ZN10layer_norm13ln_bwd_kernelINS_13Kernel_traitsIf13__nv_bfloat16fS2_fjLj5120ELj1ELj1ELj4ELj16ENS_18Kernel_traits_baseILj5120EfS2_fS2_fjLj128EEEEELb0ELb1ELb0ELb1EEEvNS_9BwdParamsE
        .type           _ZN10layer_norm13ln_bwd_kernelINS_13Kernel_traitsIf13__nv_bfloat16fS2_fjLj5120ELj1ELj1ELj4ELj16ENS_18Kernel_traits_baseILj5120EfS2_fS2_fjLj128EEEEELb0ELb1ELb0ELb1EEEvNS_9BwdParamsE,@function
        .size           _ZN10layer_norm13ln_bwd_kernelINS_13Kernel_traitsIf13__nv_bfloat16fS2_fjLj5120ELj1ELj1ELj4ELj16ENS_18Kernel_traits_baseILj5120EfS2_fS2_fjLj128EEEEELb0ELb1ELb0ELb1EEEvNS_9BwdParamsE,(.L_x_14303 - _ZN10layer_norm13ln_bwd_kernelINS_13Kernel_traitsIf13__nv_bfloat16fS2_fjLj5120ELj1ELj1ELj4ELj16ENS_18Kernel_traits_baseILj5120EfS2_fS2_fjLj128EEEEELb0ELb1ELb0ELb1EEEvNS_9BwdParamsE)
        .other          _ZN10layer_norm13ln_bwd_kernelINS_13Kernel_traitsIf13__nv_bfloat16fS2_fjLj5120ELj1ELj1ELj4ELj16ENS_18Kernel_traits_baseILj5120EfS2_fS2_fjLj128EEEEELb0ELb1ELb0ELb1EEEvNS_9BwdParamsE,@"STO_CUDA_ENTRY STV_DEFAULT"
_ZN10layer_norm13ln_bwd_kernelINS_13Kernel_traitsIf13__nv_bfloat16fS2_fjLj5120ELj1ELj1ELj4ELj16ENS_18Kernel_traits_baseILj5120EfS2_fS2_fjLj128EEEEELb0ELb1ELb0ELb1EEEvNS_9BwdParamsE:
.text._ZN10layer_norm13ln_bwd_kernelINS_13Kernel_traitsIf13__nv_bfloat16fS2_fjLj5120ELj1ELj1ELj4ELj16ENS_18Kernel_traits_baseILj5120EfS2_fS2_fjLj128EEEEELb0ELb1ELb0ELb1EEEvNS_9BwdParamsE:
[----:B------:R-:W-:Y:S02]  /*0000*/  MOV R1, c[0x0][0x28] ;  /* 0x00000a0000017a02 */ /* 0x000fe40000000f00 */
[----:B------:R-:W0:Y:S01]  /*0010*/  S2UR UR4, SR_CTAID.X ;  /* 0x00000000000479c3 */ /* 0x000e220000002500 */
[----:B------:R-:W0:Y:S01]  /*0020*/  S2R R0, SR_TID.X ;  /* 0x0000000000007919 */ /* 0x000e220000002100 */
[----:B------:R-:W-:Y:S02]  /*0030*/  IADD3 R1, R1, -0x728, RZ ;  /* 0xfffff8d801017810 */ /* 0x000fe40007ffe0ff */
[----:B0-----:R-:W-:Y:S01]  /*0040*/  LEA.HI R2, R0, UR4, RZ, 0x19 ;  /* 0x0000000400027c11 */ /* 0x001fe2000f8fc8ff */
[----:B------:R-:W-:-:S03]  /*0050*/  ULDC.64 UR4, c[0x0][0x118] ;  /* 0x0000460000047ab9 */ /* 0x000fc60000000a00 */
[----:B------:R-:W-:Y:S01]  /*0060*/  ISETP.GE.AND P0, PT, R2, c[0x0][0x164], PT ;  /* 0x0000590002007a0c */ /* 0x000fe20003f06270 */
[----:B------:R0:W-:-:S12]  /*0070*/  STL [R1+0xc4], R2 ;  /* 0x0000c40201007387 */ /* 0x0001d80000100800 */
[----:B------:R-:W-:Y:S05]  /*0080*/  @!P0 BRA `(.L_x_6328) ;  /* 0x000006d000008947 */ /* 0x000fea0003800000 */
[----:B0-----:R0:W-:Y:S01]  /*0090*/  STL [R1+0x8], RZ ;  /* 0x000008ff01007387 */ /* 0x0011e20000100800 */
[----:B------:R-:W-:Y:S01]  /*00a0*/  CS2R R26, SRZ ;  /* 0x00000000001a7805 */ /* 0x000fe2000001ff00 */
[----:B------:R-:W-:Y:S01]  /*00b0*/  CS2R R24, SRZ ;  /* 0x0000000000187805 */ /* 0x000fe2000001ff00 */
[----:B------:R-:W-:Y:S01]  /*00c0*/  CS2R R22, SRZ ;  /* 0x0000000000167805 */ /* 0x000fe2000001ff00 */
[----:B------:R0:W-:Y:S01]  /*00d0*/  STL [R1+0xc], RZ ;  /* 0x00000cff01007387 */ /* 0x0001e20000100800 */
[----:B------:R-:W-:Y:S01]  /*00e0*/  CS2R R20, SRZ ;  /* 0x0000000000147805 */ /* 0x000fe2000001ff00 */
[----:B------:R-:W-:Y:S01]  /*00f0*/  CS2R R18, SRZ ;  /* 0x0000000000127805 */ /* 0x000fe2000001ff00 */
[----:B------:R-:W-:Y:S01]  /*0100*/  CS2R R16, SRZ ;  /* 0x0000000000107805 */ /* 0x000fe2000001ff00 */
[----:B------:R0:W-:Y:S01]  /*0110*/  STL [R1], RZ ;  /* 0x000000ff01007387 */ /* 0x0001e20000100800 */
[----:B------:R-:W-:Y:S01]  /*0120*/  CS2R R14, SRZ ;  /* 0x00000000000e7805 */ /* 0x000fe2000001ff00 */
[----:B------:R-:W-:Y:S01]  /*0130*/  CS2R R12, SRZ ;  /* 0x00000000000c7805 */ /* 0x000fe2000001ff00 */
[----:B------:R-:W-:Y:S01]  /*0140*/  CS2R R10, SRZ ;  /* 0x00000000000a7805 */ /* 0x000fe2000001ff00 */
[----:B------:R0:W-:Y:S01]  /*0150*/  STL [R1+0x4], RZ ;  /* 0x000004ff01007387 */ /* 0x0001e20000100800 */
[----:B------:R-:W-:Y:S01]  /*0160*/  CS2R R8, SRZ ;  /* 0x0000000000087805 */ /* 0x000fe2000001ff00 */
[----:B------:R-:W-:Y:S01]  /*0170*/  CS2R R6, SRZ ;  /* 0x0000000000067805 */ /* 0x000fe2000001ff00 */
[----:B------:R-:W-:Y:S01]  /*0180*/  CS2R R4, SRZ ;  /* 0x0000000000047805 */ /* 0x000fe2000001ff00 */
        /* <DEDUP_REMOVED lines=92> */
[----:B------:R-:W-:Y:S05]  /*0750*/  BRA `(.L_x_6329) ;  /* 0x0000987000007947 */ /* 0x000fea0003800000 */
.L_x_6328:
[----:B0-----:R-:W-:-:S04]  /*0760*/  SHF.L.U32 R0, R0, 0x5, RZ ;  /* 0x0000000500007819 */ /* 0x001fc800000006ff */
        /* <DEDUP_REMOVED lines=10> */
[----:B--2---:R-:W-:Y:S04]  /*0810*/  STL.64 [R1+0x370], R16 ;  /* 0x0003701001007387 */ /* 0x004fe80000100a00 */
[----:B------:R0:W-:Y:S04]  /*0820*/  STL.64 [R1+0x378], R18 ;  /* 0x0003781201007387 */ /* 0x0001e80000100a00 */
[----:B---3--:R-:W-:Y:S04]  /*0830*/  STL.64 [R1+0x360], R12 ;  /* 0x0003600c01007387 */ /* 0x008fe80000100a00 */
[----:B------:R1:W-:Y:S04]  /*0840*/  STL.64 [R1+0x368], R14 ;  /* 0x0003680e01007387 */ /* 0x0003e80000100a00 */
[----:B0-----:R0:W2:Y:S04]  /*0850*/  LDG.E.128 R16, [R4.64+0x2010] ;  /* 0x0020100404107981 */ /* 0x0010a8000c1e1d00 */
[----:B----4-:R-:W-:Y:S04]  /*0860*/  STL.64 [R1+0x350], R8 ;  /* 0x0003500801007387 */ /* 0x010fe80000100a00 */
[----:B-1----:R0:W3:Y:S04]  /*0870*/  LDG.E.128 R12, [R4.64+0x3000] ;  /* 0x00300004040c7981 */ /* 0x0020e8000c1e1d00 */
[----:B------:R1:W-:Y:S04]  /*0880*/  STL.64 [R1+0x358], R10 ;  /* 0x0003580a01007387 */ /* 0x0003e80000100a00 */
[----:B-1----:R0:W4:Y:S04]  /*0890*/  LDG.E.128 R8, [R4.64+0x3010] ;  /* 0x0030100404087981 */ /* 0x002128000c1e1d00 */
[----:B-----5:R-:W-:Y:S04]  /*08a0*/  STL.64 [R1+0x340], R24 ;  /* 0x0003401801007387 */ /* 0x020fe80000100a00 */
[----:B------:R1:W-:Y:S04]  /*08b0*/  STL.64 [R1+0x348], R26 ;  /* 0x0003481a01007387 */ /* 0x0003e80000100a00 */
[----:B------:R-:W-:Y:S04]  /*08c0*/  STL.64 [R1+0x330], R20 ;  /* 0x0003301401007387 */ /* 0x000fe80000100a00 */
[----:B------:R5:W-:Y:S04]  /*08d0*/  STL.64 [R1+0x338], R22 ;  /* 0x0003381601007387 */ /* 0x000be80000100a00 */
[----:B-1----:R0:W4:Y:S04]  /*08e0*/  LDG.E.128 R24, [R4.64+0x4000] ;  /* 0x0040000404187981 */ /* 0x002128000c1e1d00 */
[----:B-----5:R0:W5:Y:S04]  /*08f0*/  LDG.E.128 R20, [R4.64+0x4010] ;  /* 0x0040100404147981 */ /* 0x020168000c1e1d00 */
[----:B0-----:R-:W5:Y:S04]  /*0900*/  LDG.E.128 R4, [R2.64+0x1010] ;  /* 0x0010100402047981 */ /* 0x001f68000c1e1d00 */
[----:B--2---:R-:W-:Y:S04]  /*0910*/  STL.64 [R1+0x320], R16 ;  /* 0x0003201001007387 */ /* 0x004fe80000100a00 */
[----:B------:R0:W-:Y:S04]  /*0920*/  STL.64 [R1+0x328], R18 ;  /* 0x0003281201007387 */ /* 0x0001e80000100a00 */
[----:B---3--:R-:W-:Y:S04]  /*0930*/  STL.64 [R1+0x310], R12 ;  /* 0x0003100c01007387 */ /* 0x008fe80000100a00 */
[----:B------:R1:W-:Y:S04]  /*0940*/  STL.64 [R1+0x318], R14 ;  /* 0x0003180e01007387 */ /* 0x0003e80000100a00 */
[----:B0-----:R-:W2:Y:S04]  /*0950*/  LDG.E.128 R16, [R2.64] ;  /* 0x0000000402107981 */ /* 0x001ea8000c1e1d00 */
[----:B-1----:R-:W3:Y:S04]  /*0960*/  LDG.E.128 R12, [R2.64+0x10] ;  /* 0x00001004020c7981 */ /* 0x002ee8000c1e1d00 */
[----:B----4-:R-:W-:Y:S04]  /*0970*/  STL.64 [R1+0x300], R8 ;  /* 0x0003000801007387 */ /* 0x010fe80000100a00 */
[----:B------:R0:W-:Y:S04]  /*0980*/  STL.64 [R1+0x308], R10 ;  /* 0x0003080a01007387 */ /* 0x0001e80000100a00 */
[----:B0-----:R-:W4:Y:S04]  /*0990*/  LDG.E.128 R8, [R2.64+0x1000] ;  /* 0x0010000402087981 */ /* 0x001f28000c1e1d00 */
[----:B------:R-:W-:Y:S04]  /*09a0*/  STL.64 [R1+0x2f0], R24 ;  /* 0x0002f01801007387 */ /* 0x000fe80000100a00 */
[----:B------:R0:W-:Y:S04]  /*09b0*/  STL.64 [R1+0x2f8], R26 ;  /* 0x0002f81a01007387 */ /* 0x0001e80000100a00 */
[----:B-----5:R-:W-:Y:S04]  /*09c0*/  STL.64 [R1+0x2e0], R20 ;  /* 0x0002e01401007387 */ /* 0x020fe80000100a00 */
[----:B------:R1:W-:Y:S04]  /*09d0*/  STL.64 [R1+0x2e8], R22 ;  /* 0x0002e81601007387 */ /* 0x0003e80000100a00 */
[----:B0-----:R-:W5:Y:S04]  /*09e0*/  LDG.E.128 R24, [R2.64+0x2000] ;  /* 0x0020000402187981 */ /* 0x001f68000c1e1d00 */
[----:B-1----:R-:W5:Y:S04]  /*09f0*/  LDG.E.128 R20, [R2.64+0x2010] ;  /* 0x0020100402147981 */ /* 0x002f68000c1e1d00 */
[----:B--2---:R-:W-:Y:S04]  /*0a00*/  STL.64 [R1+0x2d0], R16 ;  /* 0x0002d01001007387 */ /* 0x004fe80000100a00 */
[----:B------:R0:W-:Y:S04]  /*0a10*/  STL.64 [R1+0x2d8], R18 ;  /* 0x0002d81201007387 */ /* 0x0001e80000100a00 */
[----:B---3--:R-:W-:Y:S04]  /*0a20*/  STL.64 [R1+0x2c0], R12 ;  /* 0x0002c00c01007387 */ /* 0x008fe80000100a00 */
[----:B------:R1:W-:Y:S04]  /*0a30*/  STL.64 [R1+0x2c8], R14 ;  /* 0x0002c80e01007387 */ /* 0x0003e80000100a00 */
[----:B0-----:R0:W2:Y:S04]  /*0a40*/  LDG.E.128 R16, [R2.64+0x3000] ;  /* 0x0030000402107981 */ /* 0x0010a8000c1e1d00 */
[----:B-1----:R0:W3:Y:S04]  /*0a50*/  LDG.E.128 R12, [R2.64+0x3010] ;  /* 0x00301004020c7981 */ /* 0x0020e8000c1e1d00 */
[----:B----4-:R-:W-:Y:S04]  /*0a60*/  STL.64 [R1+0x2b0], R8 ;  /* 0x0002b00801007387 */ /* 0x010fe80000100a00 */
[----:B------:R1:W-:Y:S04]  /*0a70*/  STL.64 [R1+0x2b8], R10 ;  /* 0x0002b80a01007387 */ /* 0x0003e80000100a00 */
[----:B------:R-:W-:Y:S04]  /*0a80*/  STL.64 [R1+0x2a0], R4 ;  /* 0x0002a00401007387 */ /* 0x000fe80000100a00 */
[----:B------:R4:W-:Y:S04]  /*0a90*/  STL.64 [R1+0x2a8], R6 ;  /* 0x0002a80601007387 */ /* 0x0009e80000100a00 */
[----:B-1----:R0:W3:Y:S04]  /*0aa0*/  LDG.E.128 R8, [R2.64+0x4000] ;  /* 0x0040000402087981 */ /* 0x0020e8000c1e1d00 */
[----:B----4-:R0:W4:Y:S04]  /*0ab0*/  LDG.E.128 R4, [R2.64+0x4010] ;  /* 0x0040100402047981 */ /* 0x010128000c1e1d00 */
        /* <DEDUP_REMOVED lines=11> */
[----:B-----5:R1:W-:Y:S04]  /*0b70*/  STL.64 [R1+0x290], R24 ;  /* 0x0002901801007387 */ /* 0x0203e80000100a00 */
[----:B------:R1:W-:Y:S04]  /*0b80*/  STL.64 [R1+0x298], R26 ;  /* 0x0002981a01007387 */ /* 0x0003e80000100a00 */
[----:B------:R1:W-:Y:S04]  /*0b90*/  STL [R1+0x534], RZ ;  /* 0x000534ff01007387 */ /* 0x0003e80000100800 */
[----:B------:R1:W-:Y:S04]  /*0ba0*/  STL.64 [R1+0x280], R20 ;  /* 0x0002801401007387 */ /* 0x0003e80000100a00 */
[----:B------:R1:W-:Y:S01]  /*0bb0*/  STL.64 [R1+0x288], R22 ;  /* 0x0002881601007387 */ /* 0x0003e20000100a00 */
[----:B------:R-:W-:Y:S01]  /*0bc0*/  HFMA2.MMA R0, -RZ, RZ, 0, 5.9604644775390625e-08 ;  /* 0x00000001ff007435 */ /* 0x000fe200000001ff */
[----:B------:R-:W-:-:S09]  /*0bd0*/  ULDC.U8 UR6, c[0x0][0x1f0] ;  /* 0x00007c0000067ab9 */ /* 0x000fd20000000000 */
[----:B0-----:R-:W-:Y:S02]  /*0be0*/  PRMT R2, R0, 0x7610, R2 ;  /* 0x0000761000027816 */ /* 0x001fe40000000002 */
[----:B------:R-:W-:Y:S01]  /*0bf0*/  MOV R0, UR6 ;  /* 0x0000000600007c02 */ /* 0x000fe20008000f00 */
[----:B--2---:R1:W-:Y:S04]  /*0c00*/  STL.64 [R1+0x270], R16 ;  /* 0x0002701001007387 */ /* 0x0043e80000100a00 */
[----:B------:R1:W-:Y:S04]  /*0c10*/  STL.64 [R1+0x278], R18 ;  /* 0x0002781201007387 */ /* 0x0003e80000100a00 */
[----:B------:R1:W-:Y:S04]  /*0c20*/  STL [R1+0x528], RZ ;  /* 0x000528ff01007387 */ /* 0x0003e80000100800 */
[----:B---3--:R1:W-:Y:S04]  /*0c30*/  STL.64 [R1+0x260], R12 ;  /* 0x0002600c01007387 */ /* 0x0083e80000100a00 */
[----:B------:R1:W-:Y:S04]  /*0c40*/  STL.64 [R1+0x268], R14 ;  /* 0x0002680e01007387 */ /* 0x0003e80000100a00 */
[----:B------:R1:W-:Y:S04]  /*0c50*/  STL.64 [R1+0x250], R8 ;  /* 0x0002500801007387 */ /* 0x0003e80000100a00 */
[----:B------:R1:W-:Y:S04]  /*0c60*/  STL.64 [R1+0x258], R10 ;  /* 0x0002580a01007387 */ /* 0x0003e80000100a00 */
[----:B------:R1:W-:Y:S04]  /*0c70*/  STL [R1+0x52c], RZ ;  /* 0x00052cff01007387 */ /* 0x0003e80000100800 */
[----:B----4-:R1:W-:Y:S04]  /*0c80*/  STL.64 [R1+0x240], R4 ;  /* 0x0002400401007387 */ /* 0x0103e80000100a00 */
[----:B------:R1:W-:Y:S04]  /*0c90*/  STL.64 [R1+0x248], R6 ;  /* 0x0002480601007387 */ /* 0x0003e80000100a00 */
        /* <DEDUP_REMOVED lines=106> */
[----:B------:R1:W-:Y:S04]  /*1340*/  STL [R1+0x184], R0 ;  /* 0x0001840001007387 */ /* 0x0003e80000100800 */
[----:B------:R1:W-:Y:S02]  /*1350*/  STL.S16 [R1+0x18c], R2 ;  /* 0x00018c0201007387 */ /* 0x0003e40000100600 */
.L_x_6333:
[----:B-1----:R-:W2:Y:S01]  /*1360*/  LDL R15, [R1+0xc4] ;  /* 0x0000c400010f7983 */ /* 0x002ea20000100800 */
[----:B------:R-:W-:-:S02]  /*1370*/  ISETP.NE.U32.AND P0, PT, RZ, c[0x0][0x1c0], PT ;  /* 0x00007000ff007a0c */ /* 0x000fc40003f05070 */
[----:B------:R-:W-:Y:S01]  /*1380*/  MOV R28, 0x4 ;  /* 0x00000004001c7802 */ /* 0x000fe20000000f00 */
[----:B------:R-:W0:Y:S01]  /*1390*/  S2R R14, SR_TID.X ;  /* 0x00000000000e7919 */ /* 0x000e220000002100 */
[----:B------:R-:W-:-:S03]  /*13a0*/  ISETP.NE.AND.EX P0, PT, RZ, c[0x0][0x1c4], PT, P0 ;  /* 0x00007100ff007a0c */ /* 0x000fc60003f05300 */
[----:B------:R-:W-:Y:S04]  /*13b0*/  STL [R1+0x57c], R11 ;  /* 0x00057c0b01007387 */ /* 0x000fe80000100800 */
[----:B------:R-:W-:Y:S04]  /*13c0*/  STL [R1+0x578], R10 ;  /* 0x0005780a01007387 */ /* 0x000fe80000100800 */
[----:B------:R-:W-:Y:S04]  /*13d0*/  STL [R1+0x574], R9 ;  /* 0x0005740901007387 */ /* 0x000fe80000100800 */
[----:B------:R-:W-:Y:S04]  /*13e0*/  STL [R1+0x570], R8 ;  /* 0x0005700801007387 */ /* 0x000fe80000100800 */
[----:B------:R-:W-:Y:S01]  /*13f0*/  STL [R1+0x56c], R7 ;  /* 0x00056c0701007387 */ /* 0x000fe20000100800 */
[----:B0-----:R-:W-:-:S03]  /*1400*/  LOP3.LUT R14, R14, 0x7f, RZ, 0xc0, !PT ;  /* 0x0000007f0e0e7812 */ /* 0x001fc600078ec0ff */
[----:B------:R-:W-:Y:S04]  /*1410*/  STL [R1+0x568], R6 ;  /* 0x0005680601007387 */ /* 0x000fe80000100800 */
[----:B------:R0:W-:Y:S04]  /*1420*/  STL [R1+0x564], R5 ;  /* 0x0005640501007387 */ /* 0x0001e80000100800 */
[----:B------:R1:W-:Y:S01]  /*1430*/  STL [R1+0x560], R4 ;  /* 0x0005600401007387 */ /* 0x0003e20000100800 */
[----:B0-----:R-:W-:Y:S01]  /*1440*/  MOV R5, 0x20 ;  /* 0x0000002000057802 */ /* 0x001fe20000000f00 */
[----:B--2---:R-:W-:Y:S01]  /*1450*/  IMAD R0, R15, c[0x0][0x168], RZ ;  /* 0x00005a000f007a24 */ /* 0x004fe200078e02ff */
[----:B------:R-:W-:-:S02]  /*1460*/  SHF.R.S32.HI R2, RZ, 0x1f, R15 ;  /* 0x0000001fff027819 */ /* 0x000fc4000001140f */
[C---:B------:R-:W-:Y:S02]  /*1470*/  @P0 LEA R12, P1, R15.reuse, c[0x0][0x1c0], 0x1 ;  /* 0x000070000f0c0a11 */ /* 0x040fe400078208ff */
[----:B------:R-:W-:Y:S02]  /*1480*/  SHF.R.S32.HI R3, RZ, 0x1f, R0 ;  /* 0x0000001fff037819 */ /* 0x000fe40000011400 */
[----:B------:R-:W-:Y:S02]  /*1490*/  @P0 LEA.HI.X R13, R15, c[0x0][0x1c4], R2, 0x1, P1 ;  /* 0x000071000f0d0a11 */ /* 0x000fe400008f0c02 */
[----:B------:R-:W-:Y:S01]  /*14a0*/  LEA.HI R0, R3, R0, RZ, 0x3 ;  /* 0x0000000003007211 */ /* 0x000fe200078f18ff */
[----:B------:R-:W-:Y:S02]  /*14b0*/  IMAD.WIDE R2, R15, R28, c[0x0][0x1a0] ;  /* 0x000068000f027625 */ /* 0x000fe400078e021c */
[----:B------:R0:W2:Y:S01]  /*14c0*/  @P0 LDG.E.U16 R15, [R12.64] ;  /* 0x000000040c0f0981 */ /* 0x0000a2000c1e1500 */
[----:B------:R-:W-:-:S03]  /*14d0*/  LEA.HI.SX32 R29, R0, R14, 0x1d ;  /* 0x0000000e001d7211 */ /* 0x000fc600078feaff */
[----:B------:R3:W4:Y:S01]  /*14e0*/  LDG.E R20, [R2.64] ;  /* 0x0000000402147981 */ /* 0x000722000c1e1900 */
[----:B------:R-:W-:Y:S01]  /*14f0*/  MOV R0, 0x10 ;  /* 0x0000001000007802 */ /* 0x000fe20000000f00 */
[----:B---3--:R-:W-:-:S05]  /*1500*/  IMAD.WIDE.U32 R2, R29, R5, c[0x0][0x188] ;  /* 0x000062001d027625 */ /* 0x008fca00078e0005 */
[----:B------:R-:W3:Y:S01]  /*1510*/  LDG.E.128 R16, [R2.64] ;  /* 0x0000000402107981 */ /* 0x000ee2000c1e1d00 */
[----:B0-----:R-:W-:-:S03]  /*1520*/  IMAD.WIDE.U32 R12, R29, R0, c[0x0][0x208] ;  /* 0x000082001d0c7625 */ /* 0x001fc600078e0000 */
[----:B------:R-:W2:Y:S04]  /*1530*/  LDG.E.128 R8, [R2.64+0x10] ;  /* 0x0000100402087981 */ /* 0x000ea8000c1e1d00 */
[----:B------:R0:W4:Y:S01]  /*1540*/  LDG.E.128 R24, [R12.64] ;  /* 0x000000040c187981 */ /* 0x000122000c1e1d00 */
[----:B-1----:R-:W-:-:S03]  /*1550*/  IADD3 R4, R29, 0x80, RZ ;  /* 0x000000801d047810 */ /* 0x002fc60007ffe0ff */
[----:B------:R-:W-:Y:S04]  /*1560*/  STL [R1+0xb0], R29 ;  /* 0x0000b01d01007387 */ /* 0x000fe80000100800 */
[----:B------:R-:W-:Y:S01]  /*1570*/  STL [R1+0xc8], R4 ;  /* 0x0000c80401007387 */ /* 0x000fe20000100800 */
[----:B0-----:R-:W-:-:S03]  /*1580*/  IMAD.WIDE.U32 R12, R4, R5, c[0x0][0x188] ;  /* 0x00006200040c7625 */ /* 0x001fc600078e0005 */
[----:B---3--:R0:W-:Y:S04]  /*1590*/  STL.64 [R1+0xa0], R16 ;  /* 0x0000a01001007387 */ /* 0x0081e80000100a00 */
[----:B------:R1:W-:Y:S01]  /*15a0*/  STL.64 [R1+0xa8], R18 ;  /* 0x0000a81201007387 */ /* 0x0003e20000100a00 */
[----:B--2---:R-:W-:-:S03]  /*15b0*/  MOV R14, R10 ;  /* 0x0000000a000e7202 */ /* 0x004fc60000000f00 */
[----:B------:R2:W-:Y:S01]  /*15c0*/  STL [R1+0x9c], R11 ;  /* 0x00009c0b01007387 */ /* 0x0005e20000100800 */
[----:B0-----:R-:W-:Y:S02]  /*15d0*/  MOV R17, R8 ;  /* 0x0000000800117202 */ /* 0x001fe40000000f00 */
[----:B------:R-:W-:Y:S02]  /*15e0*/  MOV R16, R9 ;  /* 0x0000000900107202 */ /* 0x000fe40000000f00 */
[----:B-1----:R-:W-:Y:S01]  /*15f0*/  IADD3 R18, R29, 0x100, RZ ;  /* 0x000001001d127810 */ /* 0x002fe20007ffe0ff */
[----:B--2---:R0:W2:Y:S04]  /*1600*/  LDG.E.128 R8, [R12.64] ;  /* 0x000000040c087981 */ /* 0x0040a8000c1e1d00 */
[----:B------:R-:W-:Y:S01]  /*1610*/  STL [R1+0xe4], R18 ;  /* 0x0000e41201007387 */ /* 0x000fe20000100800 */
[----:B------:R-:W-:-:S03]  /*1620*/  IMAD.WIDE.U32 R2, R18, R5, c[0x0][0x188] ;  /* 0x0000620012027625 */ /* 0x000fc600078e0005 */
[----:B------:R-:W-:Y:S04]  /*1630*/  STL [R1+0x720], R18 ;  /* 0x0007201201007387 */ /* 0x000fe80000100800 */
[----:B------:R1:W-:Y:S04]  /*1640*/  STL.64 [R1+0x718], R16 ;  /* 0x0007181001007387 */ /* 0x0003e80000100a00 */
[----:B----4-:R-:W-:Y:S04]  /*1650*/  STL.64 [R1], R24 ;  /* 0x0000001801007387 */ /* 0x010fe80000100a00 */
[----:B------:R3:W-:Y:S04]  /*1660*/  STL.64 [R1+0x8], R26 ;  /* 0x0000081a01007387 */ /* 0x0007e80000100a00 */
[----:B-1----:R-:W4:Y:S04]  /*1670*/  LDG.E.128 R16, [R2.64] ;  /* 0x0000000402107981 */ /* 0x002f28000c1e1d00 */
[----:B---3--:R0:W3:Y:S01]  /*1680*/  LDG.E.128 R24, [R12.64+0x10] ;  /* 0x000010040c187981 */ /* 0x0080e2000c1e1d00 */
[----:B------:R-:W-:-:S05]  /*1690*/  IADD3 R21, R29, 0x180, RZ ;  /* 0x000001801d157810 */ /* 0x000fca0007ffe0ff */
[----:B------:R-:W-:Y:S01]  /*16a0*/  STL [R1+0x158], R21 ;  /* 0x0001581501007387 */ /* 0x000fe20000100800 */
[----:B0-----:R-:W-:-:S03]  /*16b0*/  IMAD.WIDE.U32 R12, R21, R5, c[0x0][0x188] ;  /* 0x00006200150c7625 */ /* 0x001fc600078e0005 */
[----:B--2---:R-:W-:Y:S04]  /*16c0*/  STL.64 [R1+0x80], R8 ;  /* 0x0000800801007387 */ /* 0x004fe80000100a00 */
[----:B------:R0:W-:Y:S04]  /*16d0*/  STL.64 [R1+0x88], R10 ;  /* 0x0000880a01007387 */ /* 0x0001e80000100a00 */
[----:B0-----:R0:W2:Y:S04]  /*16e0*/  LDG.E.128 R8, [R2.64+0x10] ;  /* 0x0000100402087981 */ /* 0x0010a8000c1e1d00 */
[----:B---3--:R-:W-:Y:S04]  /*16f0*/  STL.64 [R1+0x70], R24 ;  /* 0x0000701801007387 */ /* 0x008fe80000100a00 */
[----:B------:R-:W-:Y:S04]  /*1700*/  STL.64 [R1+0x78], R26 ;  /* 0x0000781a01007387 */ /* 0x000fe80000100a00 */
[----:B----4-:R-:W-:Y:S04]  /*1710*/  STL.64 [R1+0x60], R16 ;  /* 0x0000601001007387 */ /* 0x010fe80000100a00 */
[----:B------:R1:W-:Y:S04]  /*1720*/  STL.64 [R1+0x68], R18 ;  /* 0x0000681201007387 */ /* 0x0003e80000100a00 */
[----:B-1----:R-:W3:Y:S01]  /*1730*/  LDG.E.128 R16, [R12.64] ;  /* 0x000000040c107981 */ /* 0x002ee2000c1e1d00 */
[----:B------:R-:W-:-:S05]  /*1740*/  IADD3 R24, R29, 0x200, RZ ;  /* 0x000002001d187810 */ /* 0x000fca0007ffe0ff */
[----:B------:R-:W-:Y:S01]  /*1750*/  STL [R1+0x180], R24 ;  /* 0x0001801801007387 */ /* 0x000fe20000100800 */
[----:B0-----:R-:W-:-:S03]  /*1760*/  IMAD.WIDE.U32 R2, R24, R5, c[0x0][0x188] ;  /* 0x0000620018027625 */ /* 0x001fc600078e0005 */
[----:B--2---:R-:W-:Y:S04]  /*1770*/  STL.64 [R1+0x50], R8 ;  /* 0x0000500801007387 */ /* 0x004fe80000100a00 */
[----:B------:R0:W-:Y:S04]  /*1780*/  STL.64 [R1+0x58], R10 ;  /* 0x0000580a01007387 */ /* 0x0001e80000100a00 */
[----:B0-----:R-:W2:Y:S04]  /*1790*/  LDG.E.128 R8, [R12.64+0x10] ;  /* 0x000010040c087981 */ /* 0x001ea8000c1e1d00 */
[----:B---3--:R-:W-:Y:S04]  /*17a0*/  STL.64 [R1+0x40], R16 ;  /* 0x0000401001007387 */ /* 0x008fe80000100a00 */
[----:B------:R0:W-:Y:S04]  /*17b0*/  STL.64 [R1+0x48], R18 ;  /* 0x0000481201007387 */ /* 0x0001e80000100a00 */
[----:B0-----:R-:W3:Y:S04]  /*17c0*/  LDG.E.128 R16, [R2.64] ;  /* 0x0000000402107981 */ /* 0x001ee8000c1e1d00 */
[----:B--2---:R-:W-:Y:S04]  /*17d0*/  STL.64 [R1+0x30], R8 ;  /* 0x0000300801007387 */ /* 0x004fe80000100a00 */
[----:B------:R0:W-:Y:S01]  /*17e0*/  STL.64 [R1+0x38], R10 ;  /* 0x0000380a01007387 */ /* 0x0001e20000100a00 */
[----:B---3--:R-:W-:-:S02]  /*17f0*/  MOV R5, R16 ;  /* 0x0000001000057202 */ /* 0x008fc40000000f00 */
[----:B0-----:R-:W-:Y:S02]  /*1800*/  MOV R11, R17 ;  /* 0x00000011000b7202 */ /* 0x001fe40000000f00 */
[----:B------:R-:W-:Y:S02]  /*1810*/  MOV R10, R18 ;  /* 0x00000012000a7202 */ /* 0x000fe40000000f00 */
[----:B------:R-:W-:Y:S02]  /*1820*/  MOV R9, R19 ;  /* 0x0000001300097202 */ /* 0x000fe40000000f00 */
[----:B------:R-:W2:Y:S04]  /*1830*/  LDG.E.128 R16, [R2.64+0x10] ;  /* 0x0000100402107981 */ /* 0x000ea8000c1e1d00 */
[----:B------:R0:W-:Y:S04]  /*1840*/  STL [R1+0x64c], R9 ;  /* 0x00064c0901007387 */ /* 0x0001e80000100800 */
[----:B------:R-:W-:Y:S01]  /*1850*/  STL [R1+0x648], R10 ;  /* 0x0006480a01007387 */ /* 0x000fe20000100800 */
[----:B------:R-:W-:-:S03]  /*1860*/  IMAD.WIDE.U32 R12, R4, R0, c[0x0][0x208] ;  /* 0x00008200040c7625 */ /* 0x000fc600078e0000 */
[----:B------:R-:W-:Y:S04]  /*1870*/  STL [R1+0x644], R11 ;  /* 0x0006440b01007387 */ /* 0x000fe80000100800 */
[----:B------:R1:W-:Y:S01]  /*1880*/  STL [R1+0x640], R5 ;  /* 0x0006400501007387 */ /* 0x0003e20000100800 */
[----:B0-----:R-:W-:Y:S02]  /*1890*/  MOV R9, R14 ;  /* 0x0000000e00097202 */ /* 0x001fe40000000f00 */
[----:B-1----:R-:W-:Y:S02]  /*18a0*/  MOV R5, R15 ;  /* 0x0000000f00057202 */ /* 0x002fe40000000f00 */
[----:B------:R-:W3:Y:S01]  /*18b0*/  LDG.E.128 R12, [R12.64] ;  /* 0x000000040c0c7981 */ /* 0x000ee2000c1e1d00 */
[----:B--2---:R-:W-:-:S03]  /*18c0*/  MOV R6, R18 ;  /* 0x0000001200067202 */ /* 0x004fc60000000f00 */
[----:B------:R-:W2:Y:S01]  /*18d0*/  LDL.LU R18, [R1+0x720] ;  /* 0x0007200001127983 */ /* 0x000ea20000300800 */
[----:B------:R-:W-:Y:S02]  /*18e0*/  MOV R8, R16 ;  /* 0x0000001000087202 */ /* 0x000fe40000000f00 */
[----:B------:R-:W-:Y:S02]  /*18f0*/  MOV R7, R17 ;  /* 0x0000001100077202 */ /* 0x000fe40000000f00 */
[----:B------:R-:W4:Y:S01]  /*1900*/  LDL.LU.64 R16, [R1+0x718] ;  /* 0x0007180001107983 */ /* 0x000f220000300a00 */
[----:B------:R-:W-:-:S05]  /*1910*/  MOV R4, R19 ;  /* 0x0000001300047202 */ /* 0x000fca0000000f00 */
[----:B------:R0:W-:Y:S04]  /*1920*/  STL [R1+0x65c], R4 ;  /* 0x00065c0401007387 */ /* 0x0001e80000100800 */
[----:B0-----:R-:W4:Y:S04]  /*1930*/  LDL R4, [R1+0xc4] ;  /* 0x0000c40001047983 */ /* 0x001f280000100800 */
[----:B------:R-:W-:Y:S04]  /*1940*/  STL [R1+0x658], R6 ;  /* 0x0006580601007387 */ /* 0x000fe80000100800 */
[----:B------:R-:W-:Y:S04]  /*1950*/  STL [R1+0x654], R7 ;  /* 0x0006540701007387 */ /* 0x000fe80000100800 */
[----:B------:R-:W-:Y:S04]  /*1960*/  STL [R1+0x650], R8 ;  /* 0x0006500801007387 */ /* 0x000fe80000100800 */
[----:B---3--:R-:W-:Y:S04]  /*1970*/  STL [R1+0x690], R12 ;  /* 0x0006900c01007387 */ /* 0x008fe80000100800 */
[----:B------:R-:W-:Y:S04]  /*1980*/  STL [R1+0x68c], R13 ;  /* 0x00068c0d01007387 */ /* 0x000fe80000100800 */
[----:B------:R0:W-:Y:S02]  /*1990*/  STL [R1+0x688], R14 ;  /* 0x0006880e01007387 */ /* 0x0001e40000100800 */
[----:B0-----:R-:W-:Y:S01]  /*19a0*/  MOV R14, R20 ;  /* 0x00000014000e7202 */ /* 0x001fe20000000f00 */
[----:B--2---:R-:W-:Y:S01]  /*19b0*/  IMAD.WIDE.U32 R2, R18, R0, c[0x0][0x208] ;  /* 0x0000820012027625 */ /* 0x004fe200078e0000 */
[----:B----4-:R-:W-:-:S02]  /*19c0*/  MOV R11, R17 ;  /* 0x00000011000b7202 */ /* 0x010fc40000000f00 */
[----:B------:R-:W-:Y:S02]  /*19d0*/  MOV R10, R16 ;  /* 0x00000010000a7202 */ /* 0x000fe40000000f00 */
[----:B------:R0:W2:Y:S02]  /*19e0*/  LDG.E.128 R16, [R2.64] ;  /* 0x0000000402107981 */ /* 0x0000a4000c1e1d00 */
[----:B0-----:R-:W-:-:S05]  /*19f0*/  IMAD.WIDE.U32 R2, R21, R0, c[0x0][0x208] ;  /* 0x0000820015027625 */ /* 0x001fca00078e0000 */
[----:B------:R0:W3:Y:S02]  /*1a00*/  LDG.E.128 R20, [R2.64] ;  /* 0x0000000402147981 */ /* 0x0000e4000c1e1d00 */
[----:B0-----:R-:W-:-:S05]  /*1a10*/  IMAD.WIDE.U32 R2, R24, R0, c[0x0][0x208] ;  /* 0x0000820018027625 */ /* 0x001fca00078e0000 */
[----:B------:R-:W4:Y:S04]  /*1a20*/  LDG.E.128 R24, [R2.64] ;  /* 0x0000000402187981 */ /* 0x000f28000c1e1d00 */
[----:B------:R0:W-:Y:S04]  /*1a30*/  STL [R1+0x660], R15 ;  /* 0x0006600f01007387 */ /* 0x0001e80000100800 */
[----:B--2---:R-:W-:Y:S04]  /*1a40*/  STL.64 [R1+0x670], R18 ;  /* 0x0006701201007387 */ /* 0x004fe80000100a00 */
[----:B------:R-:W-:Y:S04]  /*1a50*/  STL.64 [R1+0x668], R16 ;  /* 0x0006681001007387 */ /* 0x000fe80000100a00 */
[----:B---3--:R-:W-:Y:S04]  /*1a60*/  STL.64 [R1+0x680], R22 ;  /* 0x0006801601007387 */ /* 0x008fe80000100a00 */
[----:B------:R-:W-:Y:S04]  /*1a70*/  STL.64 [R1+0x678], R20 ;  /* 0x0006781401007387 */ /* 0x000fe80000100a00 */
[----:B0-----:R-:W2:Y:S04]  /*1a80*/  LDL.LU R15, [R1+0x184] ;  /* 0x00018400010f7983 */ /* 0x001ea80000300800 */
[----:B------:R-:W3:Y:S04]  /*1a90*/  LDL R13, [R1+0xc8] ;  /* 0x0000c800010d7983 */ /* 0x000ee80000100800 */
[----:B----4-:R0:W-:Y:S04]  /*1aa0*/  STL [R1+0x6a0], R24 ;  /* 0x0006a01801007387 */ /* 0x0101e80000100800 */
[----:B------:R-:W-:Y:S04]  /*1ab0*/  STL [R1+0x69c], R25 ;  /* 0x00069c1901007387 */ /* 0x000fe80000100800 */
[----:B------:R-:W-:Y:S04]  /*1ac0*/  STL [R1+0x698], R26 ;  /* 0x0006981a01007387 */ /* 0x000fe80000100800 */
[----:B------:R1:W-:Y:S04]  /*1ad0*/  STL [R1+0x694], R27 ;  /* 0x0006941b01007387 */ /* 0x0003e80000100800 */
[----:B0-----:R-:W4:Y:S04]  /*1ae0*/  LDL R24, [R1+0xe4] ;  /* 0x0000e40001187983 */ /* 0x001f280000100800 */
[----:B-1----:R-:W2:Y:S04]  /*1af0*/  LDL.LU R27, [R1+0xa4] ;  /* 0x0000a400011b7983 */ /* 0x002ea80000300800 */
[----:B------:R-:W2:Y:S04]  /*1b00*/  LDL.LU R26, [R1+0xa8] ;  /* 0x0000a800011a7983 */ /* 0x000ea80000300800 */
[----:B--2---:R-:W-:Y:S04]  /*1b10*/  STL.64 [R1+0x6d8], R26 ;  /* 0x0006d81a01007387 */ /* 0x004fe80000100a00 */
[----:B----4-:R-:W-:Y:S04]  /*1b20*/  STL [R1+0x6d0], R24 ;  /* 0x0006d01801007387 */ /* 0x010fe80000100800 */
[----:B------:R-:W2:Y:S01]  /*1b30*/  LDL.LU R8, [R1+0xac] ;  /* 0x0000ac0001087983 */ /* 0x000ea20000300800 */
[----:B------:R-:W-:Y:S01]  /*1b40*/  IMAD.WIDE R2, R4, R28, c[0x0][0x1a8] ;  /* 0x00006a0004027625 */ /* 0x000fe200078e021c */
[----:B------:R-:W-:-:S05]  /*1b50*/  MOV R12, R5 ;  /* 0x00000005000c7202 */ /* 0x000fca0000000f00 */
[----:B------:R0:W4:Y:S01]  /*1b60*/  LDG.E R2, [R2.64] ;  /* 0x0000000402027981 */ /* 0x000122000c1e1900 */
[----:B------:R-:W-:-:S03]  /*1b70*/  ISETP.NE.U32.AND P1, PT, RZ, c[0x0][0x218], PT ;  /* 0x00008600ff007a0c */ /* 0x000fc60003f25070 */
[----:B--2---:R3:W-:Y:S04]  /*1b80*/  STL.64 [R1+0x6e0], R8 ;  /* 0x0006e00801007387 */ /* 0x0047e80000100a00 */
[----:B------:R-:W2:Y:S04]  /*1b90*/  LDL.LU R7, [R1] ;  /* 0x0000000001077983 */ /* 0x000ea80000300800 */
[----:B------:R-:W2:Y:S04]  /*1ba0*/  LDL.LU R6, [R1+0x4] ;  /* 0x0000040001067983 */ /* 0x000ea80000300800 */
[----:B------:R-:W4:Y:S04]  /*1bb0*/  LDL.LU R4, [R1+0x8] ;  /* 0x0000080001047983 */ /* 0x000f280000300800 */
[----:B------:R-:W4:Y:S01]  /*1bc0*/  LDL.LU R5, [R1+0xc] ;  /* 0x00000c0001057983 */ /* 0x000f220000300800 */
[----:B------:R-:W-:-:S02]  /*1bd0*/  ISETP.NE.AND.EX P1, PT, RZ, c[0x0][0x21c], PT, P1 ;  /* 0x00008700ff007a0c */ /* 0x000fc40003f25310 */
[----:B0-----:R-:W-:Y:S02]  /*1be0*/  MOV R3, R14 ;  /* 0x0000000e00037202 */ /* 0x001fe40000000f00 */
[----:B------:R-:W-:-:S09]  /*1bf0*/  MOV R14, 0x20 ;  /* 0x00000020000e7802 */ /* 0x000fd20000000f00 */
[-C--:B---3--:R-:W-:Y:S01]  /*1c00*/  @P1 IMAD.WIDE.U32 R8, R13, R14.reuse, c[0x0][0x218] ;  /* 0x000086000d081625 */ /* 0x088fe200078e000e */
[----:B--2---:R-:W-:Y:S04]  /*1c10*/  STL.64 [R1+0x6c8], R6 ;  /* 0x0006c80601007387 */ /* 0x004fe80000100a00 */
[----:B----4-:R-:W-:Y:S04]  /*1c20*/  STL.64 [R1+0x6c0], R4 ;  /* 0x0006c00401007387 */ /* 0x010fe80000100a00 */
[----:B------:R0:W-:Y:S04]  /*1c30*/  STL [R1+0x6a4], R2 ;  /* 0x0006a40201007387 */ /* 0x0001e80000100800 */
[----:B0-----:R-:W2:Y:S04]  /*1c40*/  LDL.LU R2, [R1+0xa0] ;  /* 0x0000a00001027983 */ /* 0x001ea80000300800 */
[----:B------:R0:W-:Y:S04]  /*1c50*/  STL.64 [R1+0x700], R10 ;  /* 0x0007000a01007387 */ /* 0x0001e80000100a00 */
[----:B------:R1:W-:Y:S04]  /*1c60*/  STL.64 [R1+0x6f8], R8 ;  /* 0x0006f80801007387 */ /* 0x0003e80000100a00 */
[----:B0-----:R-:W3:Y:S04]  /*1c70*/  LDL.64 R10, [R1+0x218] ;  /* 0x00021800010a7983 */ /* 0x001ee80000100a00 */
[----:B-1----:R-:W4:Y:S04]  /*1c80*/  LDL.64 R8, [R1+0x210] ;  /* 0x0002100001087983 */ /* 0x002f280000100a00 */
[----:B---3--:R0:W-:Y:S04]  /*1c90*/  STL.64 [R1+0x710], R10 ;  /* 0x0007100a01007387 */ /* 0x0081e80000100a00 */
[----:B----4-:R1:W-:Y:S01]  /*1ca0*/  STL.64 [R1+0x708], R8 ;  /* 0x0007080801007387 */ /* 0x0103e20000100a00 */
[----:B------:R-:W-:-:S03]  /*1cb0*/  @P1 IMAD.WIDE.U32 R28, R29, R14, c[0x0][0x218] ;  /* 0x000086001d1c1625 */ /* 0x000fc600078e000e */
[----:B------:R-:W3:Y:S04]  /*1cc0*/  LDL.64 R26, [R1+0x1f8] ;  /* 0x0001f800011a7983 */ /* 0x000ee80000100a00 */
[----:B0-----:R0:W4:Y:S04]  /*1cd0*/  LDL.64 R10, [R1+0x228] ;  /* 0x00022800010a7983 */ /* 0x0011280000100a00 */
[----:B-1----:R0:W4:Y:S04]  /*1ce0*/  LDL.64 R8, [R1+0x220] ;  /* 0x0002200001087983 */ /* 0x0021280000100a00 */
[----:B------:R-:W2:Y:S01]  /*1cf0*/  LDL.64 R24, [R1+0x1f0] ;  /* 0x0001f00001187983 */ /* 0x000ea20000100a00 */
[----:B------:R-:W-:-:S02]  /*1d00*/  MOV R0, 0x3f800000 ;  /* 0x3f80000000007802 */ /* 0x000fc40000000f00 */
[----:B------:R-:W-:Y:S01]  /*1d10*/  @P0 PRMT R0, RZ, 0x5410, R12 ;  /* 0x00005410ff000816 */ /* 0x000fe2000000000c */
[----:B----4-:R-:W4:Y:S01]  /*1d20*/  @P1 LDG.E.128 R8, [R28.64] ;  /* 0x000000041c081981 */ /* 0x010f22000c1e1d00 */
[----:B------:R-:W-:-:S03]  /*1d30*/  ISETP.NE.AND P2, PT, R15, RZ, PT ;  /* 0x000000ff0f00720c */ /* 0x000fc60003f45270 */
[----:B---3--:R1:W-:Y:S04]  /*1d40*/  STL.64 [R1+0x6f0], R26 ;  /* 0x0006f01a01007387 */ /* 0x0083e80000100a00 */
[----:B--2---:R2:W-:Y:S04]  /*1d50*/  STL.64 [R1+0x6e8], R24 ;  /* 0x0006e81801007387 */ /* 0x0045e80000100a00 */
[----:B------:R0:W3:Y:S04]  /*1d60*/  LDL.64 R4, [R1+0x1e0] ;  /* 0x0001e00001047983 */ /* 0x0000e80000100a00 */
[----:B-1----:R0:W3:Y:S04]  /*1d70*/  LDL.64 R26, [R1+0x208] ;  /* 0x00020800011a7983 */ /* 0x0020e80000100a00 */
[----:B--2---:R0:W3:Y:S04]  /*1d80*/  LDL.64 R24, [R1+0x200] ;  /* 0x0002000001187983 */ /* 0x0040e80000100a00 */
[----:B------:R0:W2:Y:S04]  /*1d90*/  LDL.64 R6, [R1+0x1e8] ;  /* 0x0001e80001067983 */ /* 0x0000a80000100a00 */
[----:B------:R0:W2:Y:S04]  /*1da0*/  LDL.64 R20, [R1+0x1d0] ;  /* 0x0001d00001147983 */ /* 0x0000a80000100a00 */
[----:B------:R0:W2:Y:S04]  /*1db0*/  LDL.64 R22, [R1+0x1d8] ;  /* 0x0001d80001167983 */ /* 0x0000a80000100a00 */
[----:B------:R0:W2:Y:S04]  /*1dc0*/  LDL.64 R16, [R1+0x1c0] ;  /* 0x0001c00001107983 */ /* 0x0000a80000100a00 */
[----:B------:R0:W2:Y:S04]  /*1dd0*/  LDL.64 R18, [R1+0x1c8] ;  /* 0x0001c80001127983 */ /* 0x0000a80000100a00 */
[----:B------:R0:W2:Y:S04]  /*1de0*/  LDL.64 R12, [R1+0x1b0] ;  /* 0x0001b000010c7983 */ /* 0x0000a80000100a00 */
[----:B------:R0:W2:Y:S04]  /*1df0*/  LDL.64 R14, [R1+0x1b8] ;  /* 0x0001b800010e7983 */ /* 0x0000a80000100a00 */
[----:B------:R1:W-:Y:S04]  /*1e00*/  STL [R1+0x580], R0 ;  /* 0x0005800001007387 */ /* 0x0003e80000100800 */
[----:B-1----:R-:W2:Y:S04]  /*1e10*/  LDL R0, [R1+0x158] ;  /* 0x0001580001007983 */ /* 0x002ea80000100800 */
[----:B----4-:R-:W-:Y:S04]  /*1e20*/  @P1 STL.64 [R1+0x220], R8 ;  /* 0x0002200801001387 */ /* 0x010fe80000100a00 */
[----:B------:R1:W-:Y:S04]  /*1e30*/  @P1 STL.64 [R1+0x228], R10 ;  /* 0x0002280a01001387 */ /* 0x0003e80000100a00 */
[----:B-1----:R0:W4:Y:S04]  /*1e40*/  LDL.LU.64 R10, [R1+0x710] ;  /* 0x00071000010a7983 */ /* 0x0021280000300a00 */
[----:B------:R0:W4:Y:S04]  /*1e50*/  LDL.LU.64 R8, [R1+0x708] ;  /* 0x0007080001087983 */ /* 0x0001280000300a00 */
[----:B----4-:R-:W4:Y:S04]  /*1e60*/  @P1 LDG.E.128 R8, [R28.64+0x10] ;  /* 0x000010041c081981 */ /* 0x010f28000c1e1d00 */
[----:B----4-:R-:W-:Y:S04]  /*1e70*/  @P1 STL.64 [R1+0x210], R8 ;  /* 0x0002100801001387 */ /* 0x010fe80000100a00 */
[----:B------:R1:W-:Y:S04]  /*1e80*/  @P1 STL.64 [R1+0x218], R10 ;  /* 0x0002180a01001387 */ /* 0x0003e80000100a00 */
[----:B-1----:R-:W4:Y:S04]  /*1e90*/  LDL.LU.64 R10, [R1+0x700] ;  /* 0x00070000010a7983 */ /* 0x002f280000300a00 */
[----:B------:R-:W3:Y:S04]  /*1ea0*/  LDL.LU.64 R8, [R1+0x6f8] ;  /* 0x0006f80001087983 */ /* 0x000ee80000300a00 */
[----:B---3--:R-:W3:Y:S04]  /*1eb0*/  @P1 LDG.E.128 R24, [R8.64] ;  /* 0x0000000408181981 */ /* 0x008ee8000c1e1d00 */
[----:B---3--:R-:W-:Y:S04]  /*1ec0*/  @P1 STL.64 [R1+0x200], R24 ;  /* 0x0002001801001387 */ /* 0x008fe80000100a00 */
[----:B------:R1:W-:Y:S04]  /*1ed0*/  @P1 STL.64 [R1+0x208], R26 ;  /* 0x0002081a01001387 */ /* 0x0003e80000100a00 */
[----:B-1----:R0:W3:Y:S04]  /*1ee0*/  LDL.LU.64 R26, [R1+0x6f0] ;  /* 0x0006f000011a7983 */ /* 0x0020e80000300a00 */
[----:B------:R0:W3:Y:S04]  /*1ef0*/  LDL.LU.64 R24, [R1+0x6e8] ;  /* 0x0006e80001187983 */ /* 0x0000e80000300a00 */
[----:B---3--:R1:W3:Y:S04]  /*1f00*/  @P1 LDG.E.128 R24, [R8.64+0x10] ;  /* 0x0000100408181981 */ /* 0x0082e8000c1e1d00 */
[----:B-1----:R-:W2:Y:S04]  /*1f10*/  LDL.LU.64 R8, [R1+0x6e0] ;  /* 0x0006e00001087983 */ /* 0x002ea80000300a00 */
[----:B---3--:R-:W-:Y:S04]  /*1f20*/  @P1 STL.64 [R1+0x1f0], R24 ;  /* 0x0001f01801001387 */ /* 0x008fe80000100a00 */
[----:B------:R1:W-:Y:S04]  /*1f30*/  @P1 STL.64 [R1+0x1f8], R26 ;  /* 0x0001f81a01001387 */ /* 0x0003e80000100a00 */
[----:B-1----:R-:W3:Y:S04]  /*1f40*/  LDL.LU.64 R26, [R1+0x6d8] ;  /* 0x0006d800011a7983 */ /* 0x002ee80000300a00 */
[----:B------:R-:W2:Y:S01]  /*1f50*/  LDL.LU R24, [R1+0x6d0] ;  /* 0x0006d00001187983 */ /* 0x000ea20000300800 */
[----:B------:R-:W-:-:S02]  /*1f60*/  MOV R29, 0x20 ;  /* 0x00000020001d7802 */ /* 0x000fc40000000f00 */
[----:B------:R-:W-:-:S03]  /*1f70*/  FSEL R3, R3, RZ, !P2 ;  /* 0x000000ff03037208 */ /* 0x000fc60005000000 */
[----:B--2---:R-:W-:-:S05]  /*1f80*/  @P1 IMAD.WIDE.U32 R24, R24, R29, c[0x0][0x218] ;  /* 0x0000860018181625 */ /* 0x004fca00078e001d */
[----:B------:R-:W2:Y:S01]  /*1f90*/  @P1 LDG.E.128 R4, [R24.64] ;  /* 0x0000000418041981 */ /* 0x000ea2000c1e1d00 */
[----:B------:R-:W-:-:S03]  /*1fa0*/  @P1 IMAD.WIDE.U32 R28, R0, R29, c[0x0][0x218] ;  /* 0x00008600001c1625 */ /* 0x000fc600078e001d */
[----:B------:R-:W4:Y:S01]  /*1fb0*/  @P1 LDG.E.128 R20, [R24.64+0x10] ;  /* 0x0000100418141981 */ /* 0x000f22000c1e1d00 */
[C---:B------:R-:W-:Y:S02]  /*1fc0*/  FADD.FTZ R0, -R3.reuse, R2 ;  /* 0x0000000203007221 */ /* 0x040fe40000010100 */
[C---:B---3--:R-:W-:Y:S01]  /*1fd0*/  FADD.FTZ R27, -R3.reuse, R27 ;  /* 0x0000001b031b7221 */ /* 0x048fe20000010100 */
[----:B------:R-:W3:Y:S01]  /*1fe0*/  @P1 LDG.E.128 R16, [R28.64] ;  /* 0x000000041c101981 */ /* 0x000ee2000c1e1d00 */
[----:B------:R-:W-:-:S03]  /*1ff0*/  FADD.FTZ R2, -R3, R26 ;  /* 0x0000001a03027221 */ /* 0x000fc60000010100 */
[----:B------:R1:W-:Y:S04]  /*2000*/  STL [R1+0xd4], R0 ;  /* 0x0000d40001007387 */ /* 0x0003e80000100800 */
[----:B------:R-:W-:Y:S04]  /*2010*/  STL [R1+0xd0], R27 ;  /* 0x0000d01b01007387 */ /* 0x000fe80000100800 */
[----:B------:R0:W3:Y:S01]  /*2020*/  @P1 LDG.E.128 R12, [R28.64+0x10] ;  /* 0x000010041c0c1981 */ /* 0x0000e2000c1e1d00 */
[----:B-1----:R-:W-:-:S03]  /*2030*/  FADD.FTZ R0, -R3, R8 ;  /* 0x0000000803007221 */ /* 0x002fc60000010100 */
[----:B------:R-:W-:Y:S04]  /*2040*/  STL [R1+0xcc], R2 ;  /* 0x0000cc0201007387 */ /* 0x000fe80000100800 */
[----:B--2---:R-:W-:Y:S04]  /*2050*/  @P1 STL.64 [R1+0x1e0], R4 ;  /* 0x0001e00401001387 */ /* 0x004fe80000100a00 */
[----:B------:R-:W-:Y:S04]  /*2060*/  STL [R1+0xc0], R0 ;  /* 0x0000c00001007387 */ /* 0x000fe80000100800 */
[----:B------:R1:W-:Y:S04]  /*2070*/  @P1 STL.64 [R1+0x1e8], R6 ;  /* 0x0001e80601001387 */ /* 0x0003e80000100a00 */
[----:B-1----:R-:W2:Y:S04]  /*2080*/  LDL.LU.64 R6, [R1+0x6c8] ;  /* 0x0006c80001067983 */ /* 0x002ea80000300a00 */
[----:B------:R-:W3:Y:S01]  /*2090*/  LDL.LU.64 R4, [R1+0x6c0] ;  /* 0x0006c00001047983 */ /* 0x000ee20000300a00 */
[----:B--2---:R-:W-:-:S02]  /*20a0*/  PRMT R2, RZ, 0x5410, R7 ;  /* 0x00005410ff027816 */ /* 0x004fc40000000007 */
[----:B------:R-:W-:Y:S02]  /*20b0*/  PRMT R0, RZ, 0x7610, R7 ;  /* 0x00007610ff007816 */ /* 0x000fe40000000007 */
[--C-:B------:R-:W-:Y:S01]  /*20c0*/  PRMT R7, RZ, 0x5410, R6.reuse ;  /* 0x00005410ff077816 */ /* 0x100fe20000000006 */
[----:B------:R1:W-:Y:S04]  /*20d0*/  STL [R1+0xa0], R2 ;  /* 0x0000a00201007387 */ /* 0x0003e80000100800 */
[----:B------:R3:W-:Y:S01]  /*20e0*/  STL [R1], R0 ;  /* 0x0000000001007387 */ /* 0x0007e20000100800 */
[----:B-1----:R-:W-:-:S03]  /*20f0*/  PRMT R2, RZ, 0x7610, R6 ;  /* 0x00007610ff027816 */ /* 0x002fc60000000006 */
[----:B------:R-:W-:Y:S01]  /*2100*/  STL [R1+0xa4], R7 ;  /* 0x0000a40701007387 */ /* 0x000fe20000100800 */
[--C-:B---3--:R-:W-:Y:S02]  /*2110*/  PRMT R0, RZ, 0x5410, R4.reuse ;  /* 0x00005410ff007816 */ /* 0x108fe40000000004 */
[----:B------:R-:W-:Y:S01]  /*2120*/  PRMT R4, RZ, 0x7610, R4 ;  /* 0x00007610ff047816 */ /* 0x000fe20000000004 */
[----:B------:R1:W-:Y:S04]  /*2130*/  STL [R1+0x4], R2 ;  /* 0x0000040201007387 */ /* 0x0003e80000100800 */
[----:B------:R2:W-:Y:S04]  /*2140*/  STL [R1+0xa8], R0 ;  /* 0x0000a80001007387 */ /* 0x0005e80000100800 */
[----:B------:R-:W-:Y:S01]  /*2150*/  STL [R1+0xac], R4 ;  /* 0x0000ac0401007387 */ /* 0x000fe20000100800 */
[----:B-1----:R-:W-:-:S03]  /*2160*/  PRMT R2, RZ, 0x5410, R5 ;  /* 0x00005410ff027816 */ /* 0x002fc60000000005 */
[----:B------:R-:W-:Y:S01]  /*2170*/  @P1 STL.64 [R1+0x1c0], R16 ;  /* 0x0001c01001001387 */ /* 0x000fe20000100a00 */
[----:B--2---:R-:W-:-:S03]  /*2180*/  PRMT R0, RZ, 0x7610, R5 ;  /* 0x00007610ff007816 */ /* 0x004fc60000000005 */
[----:B------:R-:W-:Y:S04]  /*2190*/  @P1 STL.64 [R1+0x1c8], R18 ;  /* 0x0001c81201001387 */ /* 0x000fe80000100a00 */
[----:B------:R1:W-:Y:S04]  /*21a0*/  STL [R1+0xb8], R2 ;  /* 0x0000b80201007387 */ /* 0x0003e80000100800 */
[----:B------:R-:W-:Y:S04]  /*21b0*/  STL [R1+0xb4], R0 ;  /* 0x0000b40001007387 */ /* 0x000fe80000100800 */
[----:B-1----:R-:W2:Y:S04]  /*21c0*/  LDL.LU R2, [R1+0x8c] ;  /* 0x00008c0001027983 */ /* 0x002ea80000300800 */
[----:B--2---:R1:W-:Y:S04]  /*21d0*/  STL [R1+0x6a8], R2 ;  /* 0x0006a80201007387 */ /* 0x0043e80000100800 */
[----:B-1----:R-:W2:Y:S04]  /*21e0*/  LDL.LU R2, [R1+0x88] ;  /* 0x0000880001027983 */ /* 0x002ea80000300800 */
[----:B--2---:R1:W-:Y:S04]  /*21f0*/  STL [R1+0x6ac], R2 ;  /* 0x0006ac0201007387 */ /* 0x0043e80000100800 */
[----:B-1----:R-:W2:Y:S04]  /*2200*/  LDL.LU R2, [R1+0x84] ;  /* 0x0000840001027983 */ /* 0x002ea80000300800 */
[----:B--2---:R1:W-:Y:S04]  /*2210*/  STL [R1+0x6b0], R2 ;  /* 0x0006b00201007387 */ /* 0x0043e80000100800 */
[----:B-1----:R-:W2:Y:S04]  /*2220*/  LDL.LU R2, [R1+0x80] ;  /* 0x0000800001027983 */ /* 0x002ea80000300800 */
[----:B--2---:R1:W-:Y:S04]  /*2230*/  STL [R1+0x6b4], R2 ;  /* 0x0006b40201007387 */ /* 0x0043e80000100800 */
[----:B-1----:R-:W2:Y:S04]  /*2240*/  LDL.LU R2, [R1+0x9c] ;  /* 0x00009c0001027983 */ /* 0x002ea80000300800 */
[----:B----4-:R-:W-:Y:S04]  /*2250*/  @P1 STL.64 [R1+0x1d0], R20 ;  /* 0x0001d01401001387 */ /* 0x010fe80000100a00 */
[----:B------:R-:W-:Y:S01]  /*2260*/  @P1 STL.64 [R1+0x1d8], R22 ;  /* 0x0001d81601001387 */ /* 0x000fe20000100a00 */
[----:B------:R-:W-:-:S02]  /*2270*/  MOV R18, R11 ;  /* 0x0000000b00127202 */ /* 0x000fc40000000f00 */
[----:B------:R-:W-:-:S03]  /*2280*/  MOV R19, R10 ;  /* 0x0000000a00137202 */ /* 0x000fc60000000f00 */
[C---:B------:R-:W-:Y:S02]  /*2290*/  FADD.FTZ R17, -R3.reuse, R18 ;  /* 0x0000001203117221 */ /* 0x040fe40000010100 */
[----:B------:R-:W-:Y:S01]  /*22a0*/  FADD.FTZ R16, -R3, R19 ;  /* 0x0000001303107221 */ /* 0x000fe20000010100 */
[----:B--2---:R-:W-:Y:S04]  /*22b0*/  STL [R1+0x6b8], R2 ;  /* 0x0006b80201007387 */ /* 0x004fe80000100800 */
[----:B0-----:R-:W2:Y:S04]  /*22c0*/  LDL.LU R28, [R1+0x70] ;  /* 0x00007000011c7983 */ /* 0x001ea80000300800 */
[----:B------:R-:W3:Y:S04]  /*22d0*/  LDL.LU R24, [R1+0x74] ;  /* 0x0000740001187983 */ /* 0x000ee80000300800 */
[----:B------:R0:W-:Y:S04]  /*22e0*/  @P1 STL.64 [R1+0x1b0], R12 ;  /* 0x0001b00c01001387 */ /* 0x0001e80000100a00 */
[----:B------:R1:W-:Y:S04]  /*22f0*/  @P1 STL.64 [R1+0x1b8], R14 ;  /* 0x0001b80e01001387 */ /* 0x0003e80000100a00 */
[----:B------:R-:W4:Y:S04]  /*2300*/  LDL.LU R25, [R1+0x78] ;  /* 0x0000780001197983 */ /* 0x000f280000300800 */
[----:B------:R-:W2:Y:S04]  /*2310*/  LDL.LU R26, [R1+0x7c] ;  /* 0x00007c00011a7983 */ /* 0x000ea80000300800 */
[----:B------:R-:W2:Y:S04]  /*2320*/  LDL R29, [R1+0x180] ;  /* 0x00018000011d7983 */ /* 0x000ea80000100800 */
[----:B------:R-:W2:Y:S04]  /*2330*/  LDL.LU R27, [R1+0x60] ;  /* 0x00006000011b7983 */ /* 0x000ea80000300800 */
[----:B0-----:R-:W2:Y:S04]  /*2340*/  LDL.LU R12, [R1+0x64] ;  /* 0x00006400010c7983 */ /* 0x001ea80000300800 */
[----:B------:R-:W2:Y:S04]  /*2350*/  LDL.LU R13, [R1+0x68] ;  /* 0x00006800010d7983 */ /* 0x000ea80000300800 */
[----:B-1----:R-:W2:Y:S04]  /*2360*/  LDL.LU R14, [R1+0x6c] ;  /* 0x00006c00010e7983 */ /* 0x002ea80000300800 */
[----:B------:R-:W2:Y:S01]  /*2370*/  LDL.LU R15, [R1+0x50] ;  /* 0x00005000010f7983 */ /* 0x000ea20000300800 */
[----:B------:R-:W-:-:S03]  /*2380*/  MOV R2, R9 ;  /* 0x0000000900027202 */ /* 0x000fc60000000f00 */
[----:B------:R-:W2:Y:S04]  /*2390*/  LDL.LU R4, [R1+0x54] ;  /* 0x0000540001047983 */ /* 0x000ea80000300800 */
[----:B------:R-:W2:Y:S04]  /*23a0*/  LDL.LU R6, [R1+0x58] ;  /* 0x0000580001067983 */ /* 0x000ea80000300800 */
[----:B------:R-:W2:Y:S04]  /*23b0*/  LDL.LU R7, [R1+0x5c] ;  /* 0x00005c0001077983 */ /* 0x000ea80000300800 */
[----:B------:R-:W2:Y:S04]  /*23c0*/  LDL.LU R8, [R1+0x40] ;  /* 0x0000400001087983 */ /* 0x000ea80000300800 */
[----:B------:R-:W2:Y:S04]  /*23d0*/  LDL.LU R9, [R1+0x44] ;  /* 0x0000440001097983 */ /* 0x000ea80000300800 */
[----:B------:R-:W2:Y:S01]  /*23e0*/  LDL.LU R10, [R1+0x48] ;  /* 0x00004800010a7983 */ /* 0x000ea20000300800 */
[----:B------:R-:W-:-:S03]  /*23f0*/  FADD.FTZ R2, -R3, R2 ;  /* 0x0000000203027221 */ /* 0x000fc60000010100 */
[----:B------:R-:W2:Y:S04]  /*2400*/  LDL.LU R11, [R1+0x4c] ;  /* 0x00004c00010b7983 */ /* 0x000ea80000300800 */
[----:B------:R-:W2:Y:S04]  /*2410*/  LDL.LU R5, [R1+0x30] ;  /* 0x0000300001057983 */ /* 0x000ea80000300800 */
[----:B------:R-:W2:Y:S04]  /*2420*/  LDL.LU R0, [R1+0x3c] ;  /* 0x00003c0001007983 */ /* 0x000ea80000300800 */
[----:B------:R0:W2:Y:S04]  /*2430*/  LDL.64 R20, [R1+0x1a0] ;  /* 0x0001a00001147983 */ /* 0x0000a80000100a00 */
[----:B------:R-:W-:Y:S04]  /*2440*/  STL [R1+0x8], R17 ;  /* 0x0000081101007387 */ /* 0x000fe80000100800 */
[----:B------:R0:W2:Y:S04]  /*2450*/  LDL.64 R22, [R1+0x1a8] ;  /* 0x0001a80001167983 */ /* 0x0000a80000100a00 */
[----:B------:R1:W-:Y:S04]  /*2460*/  STL [R1+0xc], R16 ;  /* 0x00000c1001007387 */ /* 0x0003e80000100800 */
[----:B------:R0:W2:Y:S04]  /*2470*/  LDL.64 R18, [R1+0x198] ;  /* 0x0001980001127983 */ /* 0x0000a80000100a00 */
[----:B-1----:R0:W2:Y:S04]  /*2480*/  LDL.64 R16, [R1+0x190] ;  /* 0x0001900001107983 */ /* 0x0020a80000100a00 */
[----:B------:R1:W-:Y:S04]  /*2490*/  STL [R1+0x90], R2 ;  /* 0x0000900201007387 */ /* 0x0003e80000100800 */
[----:B-1----:R-:W2:Y:S02]  /*24a0*/  LDL.LU R2, [R1+0x6b8] ;  /* 0x0006b80001027983 */ /* 0x002ea40000300800 */
[----:B--2---:R-:W-:-:S05]  /*24b0*/  FADD.FTZ R2, -R3, R2 ;  /* 0x0000000203027221 */ /* 0x004fca0000010100 */
        /* <DEDUP_REMOVED lines=10> */
[----:B-1----:R-:W2:Y:S01]  /*2560*/  LDL.LU R2, [R1+0x6a8] ;  /* 0x0006a80001027983 */ /* 0x002ea20000300800 */
[C---:B------:R-:W-:Y:S02]  /*2570*/  FADD.FTZ R28, -R3.reuse, R28 ;  /* 0x0000001c031c7221 */ /* 0x040fe40000010100 */
[----:B--2---:R-:W-:-:S05]  /*2580*/  FADD.FTZ R2, -R3, R2 ;  /* 0x0000000203027221 */ /* 0x004fca0000010100 */
[----:B------:R1:W-:Y:S04]  /*2590*/  STL [R1+0x80], R2 ;  /* 0x0000800201007387 */ /* 0x0003e80000100800 */
[----:B-1----:R-:W2:Y:S04]  /*25a0*/  LDL.LU R2, [R1+0x6a4] ;  /* 0x0006a40001027983 */ /* 0x002ea80000300800 */
[----:B------:R1:W-:Y:S02]  /*25b0*/  STL [R1+0x70], R28 ;  /* 0x0000701c01007387 */ /* 0x0003e40000100800 */
[----:B-1----:R-:W-:-:S05]  /*25c0*/  MOV R28, 0x20 ;  /* 0x00000020001c7802 */ /* 0x002fca0000000f00 */
[----:B------:R-:W-:-:S05]  /*25d0*/  @P1 IMAD.WIDE.U32 R28, R29, R28, c[0x0][0x218] ;  /* 0x000086001d1c1625 */ /* 0x000fca00078e001c */
[----:B------:R-:W2:Y:S04]  /*25e0*/  @P1 LDG.E.128 R20, [R28.64] ;  /* 0x000000041c141981 */ /* 0x000ea8000c1e1d00 */
[----:B------:R-:W2:Y:S01]  /*25f0*/  @P1 LDG.E.128 R16, [R28.64+0x10] ;  /* 0x000010041c101981 */ /* 0x000ea2000c1e1d00 */
[C---:B---3--:R-:W-:Y:S02]  /*2600*/  FADD.FTZ R24, -R3.reuse, R24 ;  /* 0x0000001803187221 */ /* 0x048fe40000010100 */
[C---:B----4-:R-:W-:Y:S02]  /*2610*/  FADD.FTZ R25, -R3.reuse, R25 ;  /* 0x0000001903197221 */ /* 0x050fe40000010100 */
[C---:B------:R-:W-:Y:S01]  /*2620*/  FADD.FTZ R26, -R3.reuse, R26 ;  /* 0x0000001a031a7221 */ /* 0x040fe20000010100 */
[----:B------:R1:W-:Y:S01]  /*2630*/  STL [R1+0x74], R24 ;  /* 0x0000741801007387 */ /* 0x0003e20000100800 */
[----:B------:R-:W-:-:S02]  /*2640*/  FADD.FTZ R27, -R3, R27 ;  /* 0x0000001b031b7221 */ /* 0x000fc40000010100 */
[C---:B------:R-:W-:Y:S02]  /*2650*/  FADD.FTZ R12, -R3.reuse, R12 ;  /* 0x0000000c030c7221 */ /* 0x040fe40000010100 */
[C---:B------:R-:W-:Y:S01]  /*2660*/  FADD.FTZ R13, -R3.reuse, R13 ;  /* 0x0000000d030d7221 */ /* 0x040fe20000010100 */
[----:B-1----:R-:W3:Y:S04]  /*2670*/  LDL.LU R24, [R1+0x6a0] ;  /* 0x0006a00001187983 */ /* 0x002ee80000300800 */
[----:B------:R1:W-:Y:S01]  /*2680*/  STL [R1+0x78], R25 ;  /* 0x0000781901007387 */ /* 0x0003e20000100800 */
[----:B------:R-:W-:-:S03]  /*2690*/  FADD.FTZ R14, -R3, R14 ;  /* 0x0000000e030e7221 */ /* 0x000fc60000010100 */
[----:B-1----:R-:W4:Y:S04]  /*26a0*/  LDL.LU R25, [R1+0x69c] ;  /* 0x00069c0001197983 */ /* 0x002f280000300800 */
[----:B------:R1:W-:Y:S04]  /*26b0*/  STL [R1+0x7c], R26 ;  /* 0x00007c1a01007387 */ /* 0x0003e80000100800 */
[----:B-1----:R-:W3:Y:S04]  /*26c0*/  LDL.LU R26, [R1+0x698] ;  /* 0x00069800011a7983 */ /* 0x002ee80000300800 */
[----:B------:R1:W-:Y:S04]  /*26d0*/  STL [R1+0xd8], R27 ;  /* 0x0000d81b01007387 */ /* 0x0003e80000100800 */
[----:B-1----:R-:W3:Y:S04]  /*26e0*/  LDL.LU R27, [R1+0x694] ;  /* 0x00069400011b7983 */ /* 0x002ee80000300800 */
[----:B------:R1:W-:Y:S04]  /*26f0*/  STL [R1+0xbc], R12 ;  /* 0x0000bc0c01007387 */ /* 0x0003e80000100800 */
[----:B-1----:R-:W3:Y:S04]  /*2700*/  LDL.LU R12, [R1+0x690] ;  /* 0x00069000010c7983 */ /* 0x002ee80000300800 */
[----:B------:R1:W-:Y:S01]  /*2710*/  STL [R1+0x8c], R13 ;  /* 0x00008c0d01007387 */ /* 0x0003e20000100800 */
[----:B------:R-:W-:-:S03]  /*2720*/  FADD.FTZ R15, -R3, R15 ;  /* 0x0000000f030f7221 */ /* 0x000fc60000010100 */
[----:B-1----:R-:W3:Y:S04]  /*2730*/  LDL.LU R13, [R1+0x68c] ;  /* 0x00068c00010d7983 */ /* 0x002ee80000300800 */
[----:B------:R1:W-:Y:S01]  /*2740*/  STL [R1+0x88], R14 ;  /* 0x0000880e01007387 */ /* 0x0003e20000100800 */
[----:B------:R-:W-:-:S03]  /*2750*/  FADD.FTZ R4, -R3, R4 ;  /* 0x0000000403047221 */ /* 0x000fc60000010100 */
[----:B-1----:R-:W3:Y:S01]  /*2760*/  LDL.LU R14, [R1+0x688] ;  /* 0x00068800010e7983 */ /* 0x002ee20000300800 */
[C---:B------:R-:W-:Y:S02]  /*2770*/  FADD.FTZ R6, -R3.reuse, R6 ;  /* 0x0000000603067221 */ /* 0x040fe40000010100 */
[C---:B------:R-:W-:Y:S02]  /*2780*/  FADD.FTZ R7, -R3.reuse, R7 ;  /* 0x0000000703077221 */ /* 0x040fe40000010100 */
[C---:B------:R-:W-:Y:S02]  /*2790*/  FADD.FTZ R8, -R3.reuse, R8 ;  /* 0x0000000803087221 */ /* 0x040fe40000010100 */
[C---:B------:R-:W-:Y:S02]  /*27a0*/  FADD.FTZ R9, -R3.reuse, R9 ;  /* 0x0000000903097221 */ /* 0x040fe40000010100 */
[C---:B------:R-:W-:Y:S02]  /*27b0*/  FADD.FTZ R10, -R3.reuse, R10 ;  /* 0x0000000a030a7221 */ /* 0x040fe40000010100 */
[----:B------:R-:W-:-:S02]  /*27c0*/  FADD.FTZ R11, -R3, R11 ;  /* 0x0000000b030b7221 */ /* 0x000fc40000010100 */
[C---:B------:R-:W-:Y:S01]  /*27d0*/  FADD.FTZ R5, -R3.reuse, R5 ;  /* 0x0000000503057221 */ /* 0x040fe20000010100 */
[----:B--2---:R-:W-:Y:S04]  /*27e0*/  @P1 STL.64 [R1+0x1a0], R20 ;  /* 0x0001a01401001387 */ /* 0x004fe80000100a00 */
[----:B------:R1:W-:Y:S04]  /*27f0*/  @P1 STL.64 [R1+0x1a8], R22 ;  /* 0x0001a81601001387 */ /* 0x0003e80000100a00 */
[----:B-1----:R-:W2:Y:S04]  /*2800*/  LDL.LU.64 R22, [R1+0x680] ;  /* 0x0006800001167983 */ /* 0x002ea80000300a00 */
[----:B------:R-:W2:Y:S04]  /*2810*/  LDL.LU.64 R20, [R1+0x678] ;  /* 0x0006780001147983 */ /* 0x000ea80000300a00 */
[----:B------:R-:W-:Y:S04]  /*2820*/  @P1 STL.64 [R1+0x190], R16 ;  /* 0x0001901001001387 */ /* 0x000fe80000100a00 */
[----:B------:R1:W-:Y:S04]  /*2830*/  @P1 STL.64 [R1+0x198], R18 ;  /* 0x0001981201001387 */ /* 0x0003e80000100a00 */
[----:B-1----:R-:W2:Y:S04]  /*2840*/  LDL.LU.64 R18, [R1+0x670] ;  /* 0x0006700001127983 */ /* 0x002ea80000300a00 */
[----:B------:R-:W2:Y:S04]  /*2850*/  LDL.LU.64 R16, [R1+0x668] ;  /* 0x0006680001107983 */ /* 0x000ea80000300a00 */
[----:B------:R-:W2:Y:S04]  /*2860*/  LDL.LU R28, [R1+0x34] ;  /* 0x00003400011c7983 */ /* 0x000ea80000300800 */
[----:B------:R-:W3:Y:S04]  /*2870*/  LDL.LU R29, [R1+0x38] ;  /* 0x00003800011d7983 */ /* 0x000ee80000300800 */
        /* <DEDUP_REMOVED lines=17> */
[----:B-1----:R-:W4:Y:S01]  /*2990*/  LDL.LU R5, [R1+0x640] ;  /* 0x0006400001057983 */ /* 0x002f220000300800 */
[----:B------:R-:W-:-:S02]  /*29a0*/  FADD.FTZ R0, -R3, R0 ;  /* 0x0000000003007221 */ /* 0x000fc40000010100 */
[----:B--2---:R-:W-:-:S05]  /*29b0*/  FADD.FTZ R28, -R3, R28 ;  /* 0x0000001c031c7221 */ /* 0x004fca0000010100 */
[----:B------:R3:W-:Y:S02]  /*29c0*/  STL [R1+0x13c], R28 ;  /* 0x00013c1c01007387 */ /* 0x0007e40000100800 */
[----:B---3--:R-:W-:-:S05]  /*29d0*/  FADD.FTZ R28, -R3, R29 ;  /* 0x0000001d031c7221 */ /* 0x008fca0000010100 */
[----:B------:R-:W-:Y:S01]  /*29e0*/  STL [R1+0x144], R28 ;  /* 0x0001441c01007387 */ /* 0x000fe20000100800 */
[----:B----4-:R-:W-:-:S05]  /*29f0*/  FADD.FTZ R5, -R3, R5 ;  /* 0x0000000503057221 */ /* 0x010fca0000010100 */
[----:B------:R1:W-:Y:S04]  /*2a00*/  STL [R1+0x5d4], R5 ;  /* 0x0005d40501007387 */ /* 0x0003e80000100800 */
[----:B------:R2:W-:Y:S01]  /*2a10*/  STL [R1+0x14c], R0 ;  /* 0x00014c0001007387 */ /* 0x0005e20000100800 */
[C---:B-1----:R-:W-:Y:S02]  /*2a20*/  FADD.FTZ R5, -R3.reuse, R11 ;  /* 0x0000000b03057221 */ /* 0x042fe40000010100 */
[C---:B--2---:R-:W-:Y:S02]  /*2a30*/  FADD.FTZ R0, -R3.reuse, R10 ;  /* 0x0000000a03007221 */ /* 0x044fe40000010100 */
[C---:B------:R-:W-:Y:S01]  /*2a40*/  FADD.FTZ R10, -R3.reuse, R9 ;  /* 0x00000009030a7221 */ /* 0x040fe20000010100 */
[----:B------:R1:W-:Y:S04]  /*2a50*/  STL [R1+0x150], R5 ;  /* 0x0001500501007387 */ /* 0x0003e80000100800 */
[----:B------:R-:W-:Y:S04]  /*2a60*/  STL [R1+0x5d0], R10 ;  /* 0x0005d00a01007387 */ /* 0x000fe80000100800 */
[----:B------:R2:W-:Y:S01]  /*2a70*/  STL [R1+0x164], R0 ;  /* 0x0001640001007387 */ /* 0x0005e20000100800 */
[----:B-1----:R-:W-:-:S02]  /*2a80*/  FADD.FTZ R5, -R3, R8 ;  /* 0x0000000803057221 */ /* 0x002fc40000010100 */
[----:B--2---:R-:W-:-:S05]  /*2a90*/  FADD.FTZ R0, -R3, R7 ;  /* 0x0000000703007221 */ /* 0x004fca0000010100 */
[----:B------:R1:W-:Y:S04]  /*2aa0*/  STL [R1+0x590], R0 ;  /* 0x0005900001007387 */ /* 0x0003e80000100800 */
[----:B------:R-:W-:Y:S01]  /*2ab0*/  STL [R1+0x230], R5 ;  /* 0x0002300501007387 */ /* 0x000fe20000100800 */
[C---:B-1----:R-:W-:Y:S02]  /*2ac0*/  FADD.FTZ R0, -R3.reuse, R6 ;  /* 0x0000000603007221 */ /* 0x042fe40000010100 */
[----:B------:R-:W-:-:S05]  /*2ad0*/  FADD.FTZ R6, -R3, R4 ;  /* 0x0000000403067221 */ /* 0x000fca0000010100 */
[----:B------:R-:W-:Y:S04]  /*2ae0*/  STL [R1+0x584], R6 ;  /* 0x0005840601007387 */ /* 0x000fe80000100800 */
[----:B------:R1:W-:Y:S01]  /*2af0*/  STL [R1+0x238], R0 ;  /* 0x0002380001007387 */ /* 0x0003e20000100800 */
[--C-:B------:R-:W-:Y:S02]  /*2b00*/  PRMT R4, RZ, 0x7610, R12.reuse ;  /* 0x00007610ff047816 */ /* 0x100fe4000000000c */
[----:B------:R-:W-:Y:S02]  /*2b10*/  PRMT R3, RZ, 0x5410, R13 ;  /* 0x00005410ff037816 */ /* 0x000fe4000000000d */
[----:B-1----:R-:W-:-:S05]  /*2b20*/  PRMT R0, RZ, 0x5410, R12 ;  /* 0x00005410ff007816 */ /* 0x002fca000000000c */
[----:B------:R1:W-:Y:S01]  /*2b30*/  STL [R1+0x34], R0 ;  /* 0x0000340001007387 */ /* 0x0003e20000100800 */
[----:B------:R-:W-:-:S03]  /*2b40*/  PRMT R7, RZ, 0x7610, R15 ;  /* 0x00007610ff077816 */ /* 0x000fc6000000000f */
[----:B------:R2:W-:Y:S01]  /*2b50*/  STL [R1+0x30], R4 ;  /* 0x0000300401007387 */ /* 0x0005e20000100800 */
[----:B-1----:R-:W-:-:S03]  /*2b60*/  PRMT R0, RZ, 0x7610, R13 ;  /* 0x00007610ff007816 */ /* 0x002fc6000000000d */
[----:B------:R1:W-:Y:S01]  /*2b70*/  STL [R1+0x2c], R3 ;  /* 0x00002c0301007387 */ /* 0x0003e20000100800 */
[----:B--2---:R-:W-:-:S03]  /*2b80*/  PRMT R4, RZ, 0x5410, R14 ;  /* 0x00005410ff047816 */ /* 0x004fc6000000000e */
[----:B------:R2:W-:Y:S01]  /*2b90*/  STL [R1+0x28], R0 ;  /* 0x0000280001007387 */ /* 0x0005e20000100800 */
[----:B-1----:R-:W-:-:S03]  /*2ba0*/  PRMT R3, RZ, 0x7610, R14 ;  /* 0x00007610ff037816 */ /* 0x002fc6000000000e */
[----:B------:R-:W-:Y:S01]  /*2bb0*/  STL [R1+0x24], R4 ;  /* 0x0000240401007387 */ /* 0x000fe20000100800 */
[----:B--2---:R-:W-:-:S03]  /*2bc0*/  PRMT R0, RZ, 0x5410, R15 ;  /* 0x00005410ff007816 */ /* 0x004fc6000000000f */
[----:B------:R-:W-:Y:S01]  /*2bd0*/  STL [R1+0x20], R3 ;  /* 0x0000200301007387 */ /* 0x000fe20000100800 */
[----:B------:R-:W-:-:S03]  /*2be0*/  PRMT R15, RZ, 0x7610, R16 ;  /* 0x00007610ff0f7816 */ /* 0x000fc60000000010 */
[----:B------:R-:W-:Y:S01]  /*2bf0*/  STL [R1+0x638], R7 ;  /* 0x0006380701007387 */ /* 0x000fe20000100800 */
[----:B------:R-:W-:-:S03]  /*2c00*/  PRMT R14, RZ, 0x5410, R17 ;  /* 0x00005410ff0e7816 */ /* 0x000fc60000000011 */
[----:B------:R1:W-:Y:S01]  /*2c10*/  STL [R1+0x1c], R0 ;  /* 0x00001c0001007387 */ /* 0x0003e20000100800 */
[----:B------:R-:W-:Y:S02]  /*2c20*/  PRMT R13, RZ, 0x7610, R17 ;  /* 0x00007610ff0d7816 */ /* 0x000fe40000000011 */
[--C-:B------:R-:W-:Y:S01]  /*2c30*/  PRMT R12, RZ, 0x5410, R18.reuse ;  /* 0x00005410ff0c7816 */ /* 0x100fe20000000012 */
[----:B------:R-:W-:Y:S01]  /*2c40*/  STL [R1+0x62c], R15 ;  /* 0x00062c0f01007387 */ /* 0x000fe20000100800 */
[----:B------:R-:W-:Y:S02]  /*2c50*/  PRMT R18, RZ, 0x7610, R18 ;  /* 0x00007610ff127816 */ /* 0x000fe40000000012 */
[----:B-1----:R-:W-:Y:S02]  /*2c60*/  PRMT R0, RZ, 0x5410, R16 ;  /* 0x00005410ff007816 */ /* 0x002fe40000000010 */
[--C-:B------:R-:W-:Y:S02]  /*2c70*/  PRMT R16, RZ, 0x5410, R19.reuse ;  /* 0x00005410ff107816 */ /* 0x100fe40000000013 */
[----:B------:R-:W-:Y:S01]  /*2c80*/  PRMT R3, RZ, 0x7610, R19 ;  /* 0x00007610ff037816 */ /* 0x000fe20000000013 */
[----:B------:R1:W-:Y:S04]  /*2c90*/  STL [R1+0x14], R0 ;  /* 0x0000140001007387 */ /* 0x0003e80000100800 */
[----:B------:R-:W-:Y:S01]  /*2ca0*/  STL [R1+0x61c], R14 ;  /* 0x00061c0e01007387 */ /* 0x000fe20000100800 */
[----:B------:R-:W-:-:S03]  /*2cb0*/  PRMT R17, RZ, 0x5410, R20 ;  /* 0x00005410ff117816 */ /* 0x000fc60000000014 */
[----:B------:R-:W-:Y:S01]  /*2cc0*/  STL [R1+0x60c], R13 ;  /* 0x00060c0d01007387 */ /* 0x000fe20000100800 */
[----:B------:R-:W-:-:S03]  /*2cd0*/  PRMT R19, RZ, 0x7610, R20 ;  /* 0x00007610ff137816 */ /* 0x000fc60000000014 */
[----:B------:R-:W-:Y:S04]  /*2ce0*/  STL [R1+0x604], R12 ;  /* 0x0006040c01007387 */ /* 0x000fe80000100800 */
[----:B------:R-:W-:Y:S01]  /*2cf0*/  STL [R1+0x608], R18 ;  /* 0x0006081201007387 */ /* 0x000fe20000100800 */
[----:B-1----:R-:W-:-:S03]  /*2d00*/  PRMT R0, RZ, 0x7610, R21 ;  /* 0x00007610ff007816 */ /* 0x002fc60000000015 */
[----:B------:R-:W-:Y:S01]  /*2d10*/  STL [R1+0x610], R16 ;  /* 0x0006101001007387 */ /* 0x000fe20000100800 */
[----:B------:R-:W-:-:S03]  /*2d20*/  PRMT R4, RZ, 0x5410, R22 ;  /* 0x00005410ff047816 */ /* 0x000fc60000000016 */
[----:B------:R1:W-:Y:S04]  /*2d30*/  STL [R1+0x614], R3 ;  /* 0x0006140301007387 */ /* 0x0003e80000100800 */
[----:B------:R-:W-:Y:S01]  /*2d40*/  STL [R1+0x600], R17 ;  /* 0x0006001101007387 */ /* 0x000fe20000100800 */
[----:B-1----:R-:W-:-:S03]  /*2d50*/  PRMT R3, RZ, 0x5410, R21 ;  /* 0x00005410ff037816 */ /* 0x002fc60000000015 */
[----:B------:R-:W-:Y:S04]  /*2d60*/  STL [R1+0x5fc], R19 ;  /* 0x0005fc1301007387 */ /* 0x000fe80000100800 */
[----:B------:R1:W-:Y:S04]  /*2d70*/  STL [R1+0x38], R3 ;  /* 0x0000380301007387 */ /* 0x0003e80000100800 */
[----:B------:R2:W-:Y:S04]  /*2d80*/  STL [R1+0x3c], R0 ;  /* 0x00003c0001007387 */ /* 0x0005e80000100800 */
[----:B------:R-:W-:Y:S01]  /*2d90*/  STL [R1+0x4c], R4 ;  /* 0x00004c0401007387 */ /* 0x000fe20000100800 */
[----:B-1----:R-:W-:-:S03]  /*2da0*/  PRMT R3, RZ, 0x7610, R22 ;  /* 0x00007610ff037816 */ /* 0x002fc60000000016 */
[----:B------:R-:W3:Y:S01]  /*2db0*/  LDL.LU R7, [R1+0xd4] ;  /* 0x0000d40001077983 */ /* 0x000ee20000300800 */
[----:B--2---:R-:W-:-:S03]  /*2dc0*/  PRMT R0, RZ, 0x5410, R23 ;  /* 0x00005410ff007816 */ /* 0x004fc60000000017 */
[----:B------:R1:W-:Y:S04]  /*2dd0*/  STL [R1+0x120], R3 ;  /* 0x0001200301007387 */ /* 0x0003e80000100800 */
[----:B------:R-:W2:Y:S04]  /*2de0*/  LDL.LU R17, [R1+0xd0] ;  /* 0x0000d00001117983 */ /* 0x000ea80000300800 */
[----:B------:R4:W-:Y:S04]  /*2df0*/  STL [R1+0x124], R0 ;  /* 0x0001240001007387 */ /* 0x0009e80000100800 */
[----:B-1----:R-:W2:Y:S01]  /*2e00*/  LDL.LU R3, [R1+0xcc] ;  /* 0x0000cc0001037983 */ /* 0x002ea20000300800 */
[----:B------:R-:W-:-:S03]  /*2e10*/  PRMT R10, RZ, 0x7610, R23 ;  /* 0x00007610ff0a7816 */ /* 0x000fc60000000017 */
[----:B------:R-:W1:Y:S01]  /*2e20*/  S2R R20, SR_TID.X ;  /* 0x0000000000147919 */ /* 0x000e620000002100 */
[----:B----4-:R-:W-:-:S03]  /*2e30*/  PRMT R0, RZ, 0x5410, R24 ;  /* 0x00005410ff007816 */ /* 0x010fc60000000018 */
[----:B------:R-:W4:Y:S01]  /*2e40*/  LDL.LU R29, [R1+0xa0] ;  /* 0x0000a000011d7983 */ /* 0x000f220000300800 */
[----:B------:R-:W-:-:S03]  /*2e50*/  PRMT R9, RZ, 0x7610, R24 ;  /* 0x00007610ff097816 */ /* 0x000fc60000000018 */
[----:B------:R-:W-:Y:S04]  /*2e60*/  STL [R1+0x5d8], R10 ;  /* 0x0005d80a01007387 */ /* 0x000fe80000100800 */
[----:B------:R-:W4:Y:S04]  /*2e70*/  LDL.LU R18, [R1+0xc0] ;  /* 0x0000c00001127983 */ /* 0x000f280000300800 */
[----:B------:R-:W4:Y:S04]  /*2e80*/  LDL.LU R28, [R1] ;  /* 0x00000000011c7983 */ /* 0x000f280000300800 */
[----:B------:R0:W-:Y:S04]  /*2e90*/  STL [R1+0x12c], R0 ;  /* 0x00012c0001007387 */ /* 0x0001e80000100800 */
[----:B------:R-:W-:Y:S04]  /*2ea0*/  STL [R1+0x5c8], R9 ;  /* 0x0005c80901007387 */ /* 0x000fe80000100800 */
[----:B------:R-:W4:Y:S01]  /*2eb0*/  LDL.LU R16, [R1+0x384] ;  /* 0x0003840001107983 */ /* 0x000f220000300800 */
[----:B0-----:R-:W-:-:S03]  /*2ec0*/  PRMT R0, RZ, 0x5410, R25 ;  /* 0x00005410ff007816 */ /* 0x001fc60000000019 */
[----:B------:R-:W4:Y:S04]  /*2ed0*/  LDL.LU R14, [R1+0x380] ;  /* 0x00038000010e7983 */ /* 0x000f280000300800 */
[----:B------:R0:W-:Y:S01]  /*2ee0*/  STL [R1+0x138], R0 ;  /* 0x0001380001007387 */ /* 0x0001e20000100800 */
[----:B------:R-:W-:-:S03]  /*2ef0*/  PRMT R11, RZ, 0x7610, R25 ;  /* 0x00007610ff0b7816 */ /* 0x000fc60000000019 */
[----:B------:R-:W4:Y:S04]  /*2f00*/  LDL R12, [R1+0x370] ;  /* 0x00037000010c7983 */ /* 0x000f280000100800 */
[----:B------:R-:W4:Y:S01]  /*2f10*/  LDL.LU R5, [R1+0x38c] ;  /* 0x00038c0001057983 */ /* 0x000f220000300800 */
[--C-:B------:R-:W-:Y:S02]  /*2f20*/  PRMT R6, RZ, 0x7610, R26.reuse ;  /* 0x00007610ff067816 */ /* 0x100fe4000000001a */
[----:B0-----:R-:W-:Y:S01]  /*2f30*/  PRMT R0, RZ, 0x5410, R26 ;  /* 0x00005410ff007816 */ /* 0x001fe2000000001a */
[----:B------:R-:W4:Y:S01]  /*2f40*/  LDL.LU R10, [R1+0x388] ;  /* 0x00038800010a7983 */ /* 0x000f220000300800 */
[----:B------:R-:W-:-:S03]  /*2f50*/  PRMT R8, RZ, 0x5410, R27 ;  /* 0x00005410ff087816 */ /* 0x000fc6000000001b */
[----:B------:R-:W4:Y:S01]  /*2f60*/  LDL R9, [R1+0x374] ;  /* 0x0003740001097983 */ /* 0x000f220000100800 */
[----:B------:R-:W-:-:S03]  /*2f70*/  PRMT R4, RZ, 0x7610, R27 ;  /* 0x00007610ff047816 */ /* 0x000fc6000000001b */
[----:B------:R-:W4:Y:S04]  /*2f80*/  LDL.LU R15, [R1+0xa4] ;  /* 0x0000a400010f7983 */ /* 0x000f280000300800 */
[----:B------:R-:W4:Y:S04]  /*2f90*/  LDL.LU R13, [R1+0x4] ;  /* 0x00000400010d7983 */ /* 0x000f280000300800 */
[----:B------:R-:W-:Y:S01]  /*2fa0*/  STL [R1+0x5a8], R11 ;  /* 0x0005a80b01007387 */ /* 0x000fe20000100800 */
[----:B-1----:R-:W-:-:S03]  /*2fb0*/  LOP3.LUT P1, RZ, R20, 0x1f, RZ, 0xc0, !PT ;  /* 0x0000001f14ff7812 */ /* 0x002fc6000782c0ff */
[----:B------:R-:W-:Y:S04]  /*2fc0*/  STL [R1+0x5a0], R0 ;  /* 0x0005a00001007387 */ /* 0x000fe80000100800 */
[----:B------:R0:W-:Y:S04]  /*2fd0*/  STL [R1+0x594], R6 ;  /* 0x0005940601007387 */ /* 0x0001e80000100800 */
[----:B------:R-:W-:Y:S04]  /*2fe0*/  STL [R1+0x588], R8 ;  /* 0x0005880801007387 */ /* 0x000fe80000100800 */
[----:B------:R1:W-:Y:S04]  /*2ff0*/  STL [R1+0x58c], R4 ;  /* 0x00058c0401007387 */ /* 0x0003e80000100800 */
[----:B0-----:R-:W4:Y:S01]  /*3000*/  LDL.LU R6, [R1+0x394] ;  /* 0x0003940001067983 */ /* 0x001f220000300800 */
[----:B---3--:R-:W-:-:S03]  /*3010*/  FMUL.FTZ R20, R2, R7 ;  /* 0x0000000702147220 */ /* 0x008fc60000410000 */
[----:B------:R-:W3:Y:S04]  /*3020*/  LDL.LU R7, [R1+0x8] ;  /* 0x0000080001077983 */ /* 0x000ee80000300800 */
[----:B-1----:R-:W3:Y:S01]  /*3030*/  LDL.LU R4, [R1+0x390] ;  /* 0x0003900001047983 */ /* 0x002ee20000300800 */
[----:B--2---:R-:W-:-:S03]  /*3040*/  FMUL.FTZ R21, R2, R3 ;  /* 0x0000000302157220 */ /* 0x004fc60000410000 */
[----:B------:R-:W2:Y:S01]  /*3050*/  LDL R3, [R1+0x378] ;  /* 0x0003780001037983 */ /* 0x000ea20000100800 */
[----:B------:R-:W-:-:S03]  /*3060*/  FMUL.FTZ R27, R2, R17 ;  /* 0x00000011021b7220 */ /* 0x000fc60000410000 */
[----:B------:R-:W2:Y:S04]  /*3070*/  LDL.LU R0, [R1+0x39c] ;  /* 0x00039c0001007983 */ /* 0x000ea80000300800 */
[----:B------:R-:W-:Y:S01]  /*3080*/  STL [R1+0x618], R20 ;  /* 0x0006181401007387 */ /* 0x000fe20000100800 */
[----:B----4-:R-:W-:Y:S02]  /*3090*/  FMUL.FTZ R22, R2, R18 ;  /* 0x0000001202167220 */ /* 0x010fe40000410000 */
[----:B------:R-:W-:Y:S02]  /*30a0*/  FADD.FTZ R16, R29, R16 ;  /* 0x000000101d107221 */ /* 0x000fe40000010000 */
[----:B------:R-:W-:-:S03]  /*30b0*/  FFMA.FTZ R14, R20, R29, R14 ;  /* 0x0000001d140e7223 */ /* 0x000fc6000001000e */
[----:B------:R-:W-:Y:S01]  /*30c0*/  STL [R1+0x384], R16 ;  /* 0x0003841001007387 */ /* 0x000fe20000100800 */
[----:B------:R-:W-:-:S03]  /*30d0*/  FMUL.FTZ R23, R12, R29 ;  /* 0x0000001d0c177220 */ /* 0x000fc60000410000 */
[----:B------:R-:W-:Y:S01]  /*30e0*/  STL [R1+0x380], R14 ;  /* 0x0003800e01007387 */ /* 0x000fe20000100800 */
[----:B------:R-:W-:-:S03]  /*30f0*/  FADD.FTZ R5, R28, R5 ;  /* 0x000000051c057221 */ /* 0x000fc60000010000 */
[----:B------:R-:W-:Y:S01]  /*3100*/  STL [R1+0x620], R23 ;  /* 0x0006201701007387 */ /* 0x000fe20000100800 */
[----:B------:R-:W-:-:S03]  /*3110*/  FFMA.FTZ R10, R27, R28, R10 ;  /* 0x0000001c1b0a7223 */ /* 0x000fc6000001000a */
[----:B------:R0:W-:Y:S01]  /*3120*/  STL [R1+0x38c], R5 ;  /* 0x00038c0501007387 */ /* 0x0001e20000100800 */
[----:B------:R-:W-:-:S03]  /*3130*/  FMUL.FTZ R24, R9, R28 ;  /* 0x0000001c09187220 */ /* 0x000fc60000410000 */
[----:B0-----:R-:W4:Y:S04]  /*3140*/  LDL.LU R5, [R1+0x398] ;  /* 0x0003980001057983 */ /* 0x001f280000300800 */
[----:B------:R-:W4:Y:S04]  /*3150*/  LDL.LU R23, [R1+0xa8] ;  /* 0x0000a80001177983 */ /* 0x000f280000300800 */
[----:B------:R-:W4:Y:S04]  /*3160*/  LDL.LU R18, [R1+0xac] ;  /* 0x0000ac0001127983 */ /* 0x000f280000300800 */
[----:B------:R-:W4:Y:S04]  /*3170*/  LDL.LU R29, [R1+0xb8] ;  /* 0x0000b800011d7983 */ /* 0x000f280000300800 */
[----:B------:R-:W-:Y:S04]  /*3180*/  STL [R1+0x624], R27 ;  /* 0x0006241b01007387 */ /* 0x000fe80000100800 */
[----:B------:R-:W-:Y:S04]  /*3190*/  STL [R1+0x388], R10 ;  /* 0x0003880a01007387 */ /* 0x000fe80000100800 */
[----:B------:R-:W4:Y:S01]  /*31a0*/  LDL.LU R16, [R1+0xc] ;  /* 0x00000c0001107983 */ /* 0x000f220000300800 */
[----:B------:R-:W-:-:S03]  /*31b0*/  FADD.FTZ R6, R15, R6 ;  /* 0x000000060f067221 */ /* 0x000fc60000010000 */
[----:B------:R-:W-:Y:S04]  /*31c0*/  STL [R1+0x628], R24 ;  /* 0x0006281801007387 */ /* 0x000fe80000100800 */
[----:B------:R-:W4:Y:S04]  /*31d0*/  LDL.LU R17, [R1+0x90] ;  /* 0x0000900001117983 */ /* 0x000f280000300800 */
[----:B------:R-:W4:Y:S04]  /*31e0*/  LDL.LU R28, [R1+0x94] ;  /* 0x00009400011c7983 */ /* 0x000f280000300800 */
[----:B------:R-:W4:Y:S04]  /*31f0*/  LDL.LU R12, [R1+0xb4] ;  /* 0x0000b400010c7983 */ /* 0x000f280000300800 */
[----:B------:R-:W-:Y:S04]  /*3200*/  STL [R1+0x394], R6 ;  /* 0x0003940601007387 */ /* 0x000fe80000100800 */
[----:B------:R-:W-:Y:S01]  /*3210*/  STL [R1+0x630], R21 ;  /* 0x0006301501007387 */ /* 0x000fe20000100800 */
[----:B---3--:R-:W-:-:S05]  /*3220*/  FFMA.FTZ R4, R21, R15, R4 ;  /* 0x0000000f15047223 */ /* 0x008fca0000010004 */
[----:B------:R0:W-:Y:S01]  /*3230*/  STL [R1+0x390], R4 ;  /* 0x0003900401007387 */ /* 0x0001e20000100800 */
[----:B--2---:R-:W-:-:S03]  /*3240*/  FMUL.FTZ R25, R3, R15 ;  /* 0x0000000f03197220 */ /* 0x004fc60000410000 */
[----:B0-----:R-:W2:Y:S04]  /*3250*/  LDL R4, [R1+0x37c] ;  /* 0x00037c0001047983 */ /* 0x001ea80000100800 */
[----:B------:R-:W3:Y:S01]  /*3260*/  LDL.LU R3, [R1+0x3a4] ;  /* 0x0003a40001037983 */ /* 0x000ee20000300800 */
[----:B------:R-:W-:Y:S02]  /*3270*/  FADD.FTZ R0, R13, R0 ;  /* 0x000000000d007221 */ /* 0x000fe40000010000 */
[----:B------:R-:W-:Y:S01]  /*3280*/  FMUL.FTZ R21, R2, R7 ;  /* 0x0000000702157220 */ /* 0x000fe20000410000 */
[----:B------:R-:W3:Y:S04]  /*3290*/  LDL.LU R14, [R1+0x9c] ;  /* 0x00009c00010e7983 */ /* 0x000ee80000300800 */
[----:B------:R-:W-:Y:S04]  /*32a0*/  STL [R1+0x634], R25 ;  /* 0x0006341901007387 */ /* 0x000fe80000100800 */
[----:B------:R0:W-:Y:S04]  /*32b0*/  STL [R1+0x39c], R0 ;  /* 0x00039c0001007387 */ /* 0x0001e80000100800 */
[----:B0-----:R-:W3:Y:S04]  /*32c0*/  LDL.LU R0, [R1+0x3a0] ;  /* 0x0003a00001007983 */ /* 0x001ee80000300800 */
[----:B------:R-:W3:Y:S04]  /*32d0*/  LDL.LU R15, [R1+0x98] ;  /* 0x00009800010f7983 */ /* 0x000ee80000300800 */
[----:B------:R-:W3:Y:S04]  /*32e0*/  LDL.LU R7, [R1+0x84] ;  /* 0x0000840001077983 */ /* 0x000ee80000300800 */
[----:B------:R-:W-:Y:S04]  /*32f0*/  STL [R1+0x10], R21 ;  /* 0x0000101501007387 */ /* 0x000fe80000100800 */
[----:B------:R-:W3:Y:S04]  /*3300*/  LDL R20, [R1+0x360] ;  /* 0x0003600001147983 */ /* 0x000ee80000100800 */
[----:B------:R-:W3:Y:S04]  /*3310*/  LDL.LU R19, [R1+0x3ac] ;  /* 0x0003ac0001137983 */ /* 0x000ee80000300800 */
[----:B------:R-:W3:Y:S01]  /*3320*/  LDL.LU R11, [R1+0x3a8] ;  /* 0x0003a800010b7983 */ /* 0x000ee20000300800 */
[----:B----4-:R-:W-:-:S05]  /*3330*/  FFMA.FTZ R5, R22, R13, R5 ;  /* 0x0000000d16057223 */ /* 0x010fca0000010005 */
[----:B------:R0:W-:Y:S04]  /*3340*/  STL [R1+0x398], R5 ;  /* 0x0003980501007387 */ /* 0x0001e80000100800 */
[----:B------:R-:W4:Y:S04]  /*3350*/  LDL R10, [R1+0x364] ;  /* 0x00036400010a7983 */ /* 0x000f280000100800 */
[----:B------:R-:W4:Y:S04]  /*3360*/  LDL.LU R9, [R1+0x3b4] ;  /* 0x0003b40001097983 */ /* 0x000f280000300800 */
[----:B0-----:R-:W4:Y:S04]  /*3370*/  LDL.LU R5, [R1+0x80] ;  /* 0x0000800001057983 */ /* 0x001f280000300800 */
[----:B------:R-:W-:Y:S01]  /*3380*/  STL [R1+0x63c], R22 ;  /* 0x00063c1601007387 */ /* 0x000fe20000100800 */
[----:B--2---:R-:W-:-:S03]  /*3390*/  FMUL.FTZ R26, R4, R13 ;  /* 0x0000000d041a7220 */ /* 0x004fc60000410000 */
[----:B------:R-:W2:Y:S01]  /*33a0*/  LDL.LU R4, [R1+0x3b0] ;  /* 0x0003b00001047983 */ /* 0x000ea20000300800 */
[----:B---3--:R-:W-:-:S03]  /*33b0*/  FADD.FTZ R3, R23, R3 ;  /* 0x0000000317037221 */ /* 0x008fc60000010000 */
[----:B------:R-:W3:Y:S04]  /*33c0*/  LDL.LU R13, [R1+0x34] ;  /* 0x00003400010d7983 */ /* 0x000ee80000300800 */
[----:B------:R-:W3:Y:S04]  /*33d0*/  LDL R8, [R1+0x368] ;  /* 0x0003680001087983 */ /* 0x000ee80000100800 */
[----:B------:R-:W3:Y:S04]  /*33e0*/  LDL.LU R6, [R1+0x3bc] ;  /* 0x0003bc0001067983 */ /* 0x000ee80000300800 */
[----:B------:R0:W-:Y:S04]  /*33f0*/  STL [R1+0x3a4], R3 ;  /* 0x0003a40301007387 */ /* 0x0001e80000100800 */
[----:B0-----:R-:W3:Y:S01]  /*3400*/  LDL.LU R3, [R1+0x3b8] ;  /* 0x0003b80001037983 */ /* 0x001ee20000300800 */
[----:B------:R-:W-:-:S02]  /*3410*/  FFMA.FTZ R0, R21, R23, R0 ;  /* 0x0000001715007223 */ /* 0x000fc40000010000 */
[----:B------:R-:W-:-:S03]  /*3420*/  FMUL.FTZ R16, R2, R16 ;  /* 0x0000001002107220 */ /* 0x000fc60000410000 */
[----:B------:R0:W-:Y:S01]  /*3430*/  STL [R1+0x3a0], R0 ;  /* 0x0003a00001007387 */ /* 0x0001e20000100800 */
[----:B------:R-:W-:Y:S02]  /*3440*/  FMUL.FTZ R17, R2, R17 ;  /* 0x0000001102117220 */ /* 0x000fe40000410000 */
[----:B------:R-:W-:Y:S01]  /*3450*/  FMUL.FTZ R20, R20, R23 ;  /* 0x0000001714147220 */ /* 0x000fe20000410000 */
[----:B0-----:R-:W3:Y:S01]  /*3460*/  LDL R0, [R1+0x36c] ;  /* 0x00036c0001007983 */ /* 0x001ee20000100800 */
[----:B------:R-:W-:-:S03]  /*3470*/  FADD.FTZ R19, R18, R19 ;  /* 0x0000001312137221 */ /* 0x000fc60000010000 */
[----:B------:R-:W-:Y:S01]  /*3480*/  STL [R1+0x8], R16 ;  /* 0x0000081001007387 */ /* 0x000fe20000100800 */
[----:B------:R-:W-:-:S03]  /*3490*/  FFMA.FTZ R11, R16, R18, R11 ;  /* 0x00000012100b7223 */ /* 0x000fc6000001000b */
[----:B------:R-:W-:Y:S01]  /*34a0*/  STL [R1+0xc], R20 ;  /* 0x00000c1401007387 */ /* 0x000fe20000100800 */
[----:B------:R-:W-:-:S03]  /*34b0*/  FMUL.FTZ R28, R2, R28 ;  /* 0x0000001c021c7220 */ /* 0x000fc60000410000 */
[----:B------:R-:W-:Y:S04]  /*34c0*/  STL [R1+0x3ac], R19 ;  /* 0x0003ac1301007387 */ /* 0x000fe80000100800 */
[----:B------:R-:W3:Y:S01]  /*34d0*/  LDL.LU R22, [R1+0x30] ;  /* 0x0000300001167983 */ /* 0x000ee20000300800 */
[----:B----4-:R-:W-:-:S03]  /*34e0*/  FMUL.FTZ R10, R10, R18 ;  /* 0x000000120a0a7220 */ /* 0x010fc60000410000 */
[----:B------:R-:W-:Y:S01]  /*34f0*/  STL [R1+0x3a8], R11 ;  /* 0x0003a80b01007387 */ /* 0x000fe20000100800 */
[----:B------:R-:W-:-:S03]  /*3500*/  FADD.FTZ R9, R29, R9 ;  /* 0x000000091d097221 */ /* 0x000fc60000010000 */
[----:B------:R-:W-:Y:S04]  /*3510*/  STL [R1+0x4], R10 ;  /* 0x0000040a01007387 */ /* 0x000fe80000100800 */
[----:B------:R-:W-:Y:S04]  /*3520*/  STL [R1], R17 ;  /* 0x0000001101007387 */ /* 0x000fe80000100800 */
[----:B------:R-:W-:Y:S01]  /*3530*/  STL [R1+0x3b4], R9 ;  /* 0x0003b40901007387 */ /* 0x000fe20000100800 */
[----:B--2---:R-:W-:-:S05]  /*3540*/  FFMA.FTZ R4, R17, R29, R4 ;  /* 0x0000001d11047223 */ /* 0x004fca0000010004 */
[----:B------:R0:W-:Y:S01]  /*3550*/  STL [R1+0x3b0], R4 ;  /* 0x0003b00401007387 */ /* 0x0001e20000100800 */
[----:B---3--:R-:W-:-:S03]  /*3560*/  FADD.FTZ R6, R12, R6 ;  /* 0x000000060c067221 */ /* 0x008fc60000010000 */
[----:B0-----:R-:W2:Y:S04]  /*3570*/  LDL.LU R4, [R1+0x3c4] ;  /* 0x0003c40001047983 */ /* 0x001ea80000300800 */
[----:B------:R-:W3:Y:S04]  /*3580*/  LDL.LU R21, [R1+0x28] ;  /* 0x0000280001157983 */ /* 0x000ee80000300800 */
[----:B------:R-:W4:Y:S01]  /*3590*/  LDL.LU R25, [R1+0x2c] ;  /* 0x00002c0001197983 */ /* 0x000f220000300800 */
[----:B------:R-:W-:-:S03]  /*35a0*/  FFMA.FTZ R3, R28, R12, R3 ;  /* 0x0000000c1c037223 */ /* 0x000fc60000010003 */
[----:B------:R-:W-:Y:S04]  /*35b0*/  STL [R1+0x3bc], R6 ;  /* 0x0003bc0601007387 */ /* 0x000fe80000100800 */
[----:B------:R0:W-:Y:S04]  /*35c0*/  STL [R1+0x3b8], R3 ;  /* 0x0003b80301007387 */ /* 0x0001e80000100800 */
[----:B0-----:R-:W3:Y:S01]  /*35d0*/  LDL.LU R3, [R1+0x3c0] ;  /* 0x0003c00001037983 */ /* 0x001ee20000300800 */
[----:B------:R-:W-:Y:S02]  /*35e0*/  FMUL.FTZ R29, R8, R29 ;  /* 0x0000001d081d7220 */ /* 0x000fe40000410000 */
[----:B------:R-:W-:-:S02]  /*35f0*/  FMUL.FTZ R8, R0, R12 ;  /* 0x0000000c00087220 */ /* 0x000fc40000410000 */
[----:B------:R-:W4:Y:S01]  /*3600*/  LDL.LU R12, [R1+0x70] ;  /* 0x00007000010c7983 */ /* 0x000f220000300800 */
[----:B------:R-:W-:-:S03]  /*3610*/  FMUL.FTZ R11, R2, R15 ;  /* 0x0000000f020b7220 */ /* 0x000fc60000410000 */
[----:B------:R-:W4:Y:S01]  /*3620*/  LDL.LU R27, [R1+0x24] ;  /* 0x00002400011b7983 */ /* 0x000f220000300800 */
[----:B------:R-:W-:-:S03]  /*3630*/  FMUL.FTZ R19, R2, R14 ;  /* 0x0000000e02137220 */ /* 0x000fc60000410000 */
[----:B------:R-:W-:Y:S04]  /*3640*/  STL [R1+0x40], R8 ;  /* 0x0000400801007387 */ /* 0x000fe80000100800 */
[----:B------:R-:W4:Y:S04]  /*3650*/  LDL R10, [R1+0x350] ;  /* 0x00035000010a7983 */ /* 0x000f280000100800 */
[----:B------:R-:W4:Y:S01]  /*3660*/  LDL.LU R0, [R1+0x3cc] ;  /* 0x0003cc0001007983 */ /* 0x000f220000300800 */
[----:B------:R-:W-:-:S03]  /*3670*/  FMUL.FTZ R24, R2, R5 ;  /* 0x0000000502187220 */ /* 0x000fc60000410000 */
[----:B------:R-:W-:Y:S04]  /*3680*/  STL [R1+0x58], R11 ;  /* 0x0000580b01007387 */ /* 0x000fe80000100800 */
[----:B------:R-:W-:Y:S04]  /*3690*/  STL [R1+0x5c], R19 ;  /* 0x00005c1301007387 */ /* 0x000fe80000100800 */
[----:B------:R-:W4:Y:S04]  /*36a0*/  LDL.LU R5, [R1+0x3c8] ;  /* 0x0003c80001057983 */ /* 0x000f280000300800 */
[----:B------:R-:W4:Y:S04]  /*36b0*/  LDL.LU R9, [R1+0x74] ;  /* 0x0000740001097983 */ /* 0x000f280000300800 */
[----:B------:R-:W-:Y:S01]  /*36c0*/  STL [R1+0x50], R24 ;  /* 0x0000501801007387 */ /* 0x000fe20000100800 */
[----:B--2---:R-:W-:-:S05]  /*36d0*/  FADD.FTZ R4, R13, R4 ;  /* 0x000000040d047221 */ /* 0x004fca0000010000 */
[----:B------:R-:W-:Y:S04]  /*36e0*/  STL [R1+0x3c4], R4 ;  /* 0x0003c40401007387 */ /* 0x000fe80000100800 */
[----:B------:R-:W2:Y:S04]  /*36f0*/  LDL.LU R23, [R1+0x20] ;  /* 0x0000200001177983 */ /* 0x000ea80000300800 */
[----:B------:R-:W2:Y:S01]  /*3700*/  LDL R14, [R1+0x354] ;  /* 0x00035400010e7983 */ /* 0x000ea20000100800 */
[----:B---3--:R-:W-:-:S05]  /*3710*/  FFMA.FTZ R3, R19, R13, R3 ;  /* 0x0000000d13037223 */ /* 0x008fca0000010003 */
[----:B------:R0:W-:Y:S04]  /*3720*/  STL [R1+0x3c0], R3 ;  /* 0x0003c00301007387 */ /* 0x0001e80000100800 */
[----:B0-----:R-:W3:Y:S01]  /*3730*/  LDL.LU R3, [R1+0x3d4] ;  /* 0x0003d40001037983 */ /* 0x001ee20000300800 */
[----:B------:R-:W-:-:S03]  /*3740*/  FMUL.FTZ R6, R2, R7 ;  /* 0x0000000702067220 */ /* 0x000fc60000410000 */
[----:B------:R-:W3:Y:S01]  /*3750*/  LDL.LU R7, [R1+0x3d0] ;  /* 0x0003d00001077983 */ /* 0x000ee20000300800 */
[----:B----4-:R-:W-:-:S03]  /*3760*/  FMUL.FTZ R10, R10, R13 ;  /* 0x0000000d0a0a7220 */ /* 0x010fc60000410000 */
[----:B------:R-:W4:Y:S01]  /*3770*/  LDL R15, [R1+0x358] ;  /* 0x00035800010f7983 */ /* 0x000f220000100800 */
[----:B------:R-:W-:-:S03]  /*3780*/  FADD.FTZ R0, R22, R0 ;  /* 0x0000000016007221 */ /* 0x000fc60000010000 */
[----:B------:R-:W4:Y:S04]  /*3790*/  LDL.LU R4, [R1+0x3dc] ;  /* 0x0003dc0001047983 */ /* 0x000f280000300800 */
[----:B------:R-:W4:Y:S04]  /*37a0*/  LDL.LU R16, [R1+0x1c] ;  /* 0x00001c0001107983 */ /* 0x000f280000300800 */
[----:B------:R-:W-:Y:S04]  /*37b0*/  STL [R1+0x54], R6 ;  /* 0x0000540601007387 */ /* 0x000fe80000100800 */
[----:B------:R-:W4:Y:S01]  /*37c0*/  LDL.LU R20, [R1+0x78] ;  /* 0x0000780001147983 */ /* 0x000f220000300800 */
[----:B------:R-:W-:-:S03]  /*37d0*/  FFMA.FTZ R5, R11, R22, R5 ;  /* 0x000000160b057223 */ /* 0x000fc60000010005 */
[----:B------:R0:W-:Y:S04]  /*37e0*/  STL [R1+0x48], R10 ;  /* 0x0000480a01007387 */ /* 0x0001e80000100800 */
[----:B0-----:R-:W4:Y:S04]  /*37f0*/  LDL.LU R10, [R1+0x3d8] ;  /* 0x0003d800010a7983 */ /* 0x001f280000300800 */
[----:B------:R0:W-:Y:S04]  /*3800*/  STL [R1+0x3cc], R0 ;  /* 0x0003cc0001007387 */ /* 0x0001e80000100800 */
[----:B0-----:R-:W4:Y:S04]  /*3810*/  LDL.LU R0, [R1+0x7c] ;  /* 0x00007c0001007983 */ /* 0x001f280000300800 */
[----:B------:R-:W4:Y:S04]  /*3820*/  LDL R11, [R1+0x35c] ;  /* 0x00035c00010b7983 */ /* 0x000f280000100800 */
[----:B------:R0:W-:Y:S04]  /*3830*/  STL [R1+0x3c8], R5 ;  /* 0x0003c80501007387 */ /* 0x0001e80000100800 */
[----:B0-----:R-:W4:Y:S04]  /*3840*/  LDL.LU R5, [R1+0x3e4] ;  /* 0x0003e40001057983 */ /* 0x001f280000300800 */
[----:B------:R-:W4:Y:S04]  /*3850*/  LDL.LU R18, [R1+0xd8] ;  /* 0x0000d80001127983 */ /* 0x000f280000300800 */
[----:B------:R-:W4:Y:S01]  /*3860*/  LDL.LU R13, [R1+0xbc] ;  /* 0x0000bc00010d7983 */ /* 0x000f220000300800 */
[----:B--2---:R-:W-:-:S03]  /*3870*/  FMUL.FTZ R14, R14, R22 ;  /* 0x000000160e0e7220 */ /* 0x004fc60000410000 */
[----:B------:R-:W2:Y:S04]  /*3880*/  LDL.LU R22, [R1+0x63c] ;  /* 0x00063c0001167983 */ /* 0x000ea80000300800 */
[----:B------:R0:W-:Y:S04]  /*3890*/  STL [R1+0x44], R14 ;  /* 0x0000440e01007387 */ /* 0x0001e80000100800 */
[----:B0-----:R-:W2:Y:S01]  /*38a0*/  LDL.LU R14, [R1+0x8c] ;  /* 0x00008c00010e7983 */ /* 0x001ea20000300800 */
[----:B---3--:R-:W-:-:S05]  /*38b0*/  FADD.FTZ R3, R25, R3 ;  /* 0x0000000319037221 */ /* 0x008fca0000010000 */
[----:B------:R0:W-:Y:S04]  /*38c0*/  STL [R1+0x3d4], R3 ;  /* 0x0003d40301007387 */ /* 0x0001e80000100800 */
[----:B0-----:R-:W3:Y:S01]  /*38d0*/  LDL.LU R3, [R1+0x3e0] ;  /* 0x0003e00001037983 */ /* 0x001ee20000300800 */
[-C--:B------:R-:W-:Y:S02]  /*38e0*/  FFMA.FTZ R7, R6, R25.reuse, R7 ;  /* 0x0000001906077223 */ /* 0x080fe40000010007 */
[----:B----4-:R-:W-:Y:S02]  /*38f0*/  FMUL.FTZ R25, R15, R25 ;  /* 0x000000190f197220 */ /* 0x010fe40000410000 */
[----:B------:R-:W-:Y:S01]  /*3900*/  FADD.FTZ R4, R21, R4 ;  /* 0x0000000415047221 */ /* 0x000fe20000010000 */
[----:B------:R0:W-:Y:S04]  /*3910*/  STL [R1+0x3d0], R7 ;  /* 0x0003d00701007387 */ /* 0x0001e80000100800 */
[----:B0-----:R-:W4:Y:S04]  /*3920*/  LDL.LU R7, [R1+0x638] ;  /* 0x0006380001077983 */ /* 0x001f280000300800 */
[----:B------:R-:W2:Y:S04]  /*3930*/  LDL R15, [R1+0x340] ;  /* 0x00034000010f7983 */ /* 0x000ea80000100800 */
[----:B------:R-:W-:Y:S01]  /*3940*/  STL [R1+0x2c], R25 ;  /* 0x00002c1901007387 */ /* 0x000fe20000100800 */
[----:B------:R-:W-:-:S03]  /*3950*/  FFMA.FTZ R10, R24, R21, R10 ;  /* 0x00000015180a7223 */ /* 0x000fc6000001000a */
[----:B------:R0:W-:Y:S02]  /*3960*/  STL [R1+0x3dc], R4 ;  /* 0x0003dc0401007387 */ /* 0x0001e40000100800 */
[----:B0-----:R-:W-:Y:S02]  /*3970*/  FMUL.FTZ R4, R2, R12 ;  /* 0x0000000c02047220 */ /* 0x001fe40000410000 */
[----:B------:R-:W4:Y:S01]  /*3980*/  LDL.LU R12, [R1+0x3ec] ;  /* 0x0003ec00010c7983 */ /* 0x000f220000300800 */
[----:B------:R-:W-:-:S03]  /*3990*/  FMUL.FTZ R11, R11, R21 ;  /* 0x000000150b0b7220 */ /* 0x000fc60000410000 */
[----:B------:R-:W4:Y:S04]  /*39a0*/  LDL.LU R24, [R1+0x3e8] ;  /* 0x0003e80001187983 */ /* 0x000f280000300800 */
[----:B------:R-:W-:Y:S04]  /*39b0*/  STL [R1+0x64], R4 ;  /* 0x0000640401007387 */ /* 0x000fe80000100800 */
[----:B------:R0:W-:Y:S01]  /*39c0*/  STL [R1+0x3d8], R10 ;  /* 0x0003d80a01007387 */ /* 0x0001e20000100800 */
[----:B------:R-:W-:-:S03]  /*39d0*/  FADD.FTZ R5, R27, R5 ;  /* 0x000000051b057221 */ /* 0x000fc60000010000 */
[----:B0-----:R-:W4:Y:S04]  /*39e0*/  LDL R10, [R1+0x344] ;  /* 0x00034400010a7983 */ /* 0x001f280000100800 */
[----:B------:R-:W4:Y:S04]  /*39f0*/  LDL.LU R21, [R1+0x3f4] ;  /* 0x0003f40001157983 */ /* 0x000f280000300800 */
[----:B------:R0:W-:Y:S01]  /*3a00*/  STL [R1+0x28], R11 ;  /* 0x0000280b01007387 */ /* 0x0001e20000100800 */
[----:B------:R-:W-:-:S03]  /*3a10*/  FMUL.FTZ R25, R2, R9 ;  /* 0x0000000902197220 */ /* 0x000fc60000410000 */
[----:B0-----:R-:W4:Y:S04]  /*3a20*/  LDL.LU R11, [R1+0x3f0] ;  /* 0x0003f000010b7983 */ /* 0x001f280000300800 */
[----:B------:R0:W-:Y:S04]  /*3a30*/  STL [R1+0x3e4], R5 ;  /* 0x0003e40501007387 */ /* 0x0001e80000100800 */
[----:B0-----:R-:W4:Y:S04]  /*3a40*/  LDL R5, [R1+0x348] ;  /* 0x0003480001057983 */ /* 0x001f280000100800 */
[----:B------:R-:W4:Y:S01]  /*3a50*/  LDL.LU R9, [R1+0x3fc] ;  /* 0x0003fc0001097983 */ /* 0x000f220000300800 */
[----:B---3--:R-:W-:-:S03]  /*3a60*/  FFMA.FTZ R3, R4, R27, R3 ;  /* 0x0000001b04037223 */ /* 0x008fc60000010003 */
[----:B------:R-:W3:Y:S01]  /*3a70*/  LDL.LU R4, [R1+0x3f8] ;  /* 0x0003f80001047983 */ /* 0x000ee20000300800 */
[----:B------:R-:W-:-:S03]  /*3a80*/  FMUL.FTZ R20, R2, R20 ;  /* 0x0000001402147220 */ /* 0x000fc60000410000 */
[----:B------:R-:W-:Y:S04]  /*3a90*/  STL [R1+0x60], R25 ;  /* 0x0000601901007387 */ /* 0x000fe80000100800 */
[----:B------:R0:W-:Y:S01]  /*3aa0*/  STL [R1+0x3e0], R3 ;  /* 0x0003e00301007387 */ /* 0x0001e20000100800 */
[----:B--2---:R-:W-:-:S03]  /*3ab0*/  FMUL.FTZ R27, R15, R27 ;  /* 0x0000001b0f1b7220 */ /* 0x004fc60000410000 */
[----:B0-----:R-:W2:Y:S04]  /*3ac0*/  LDL R3, [R1+0x34c] ;  /* 0x00034c0001037983 */ /* 0x001ea80000100800 */
[----:B------:R-:W2:Y:S04]  /*3ad0*/  LDL.LU R15, [R1+0x14] ;  /* 0x00001400010f7983 */ /* 0x000ea80000300800 */
[----:B------:R-:W-:Y:S01]  /*3ae0*/  STL [R1+0x24], R27 ;  /* 0x0000241b01007387 */ /* 0x000fe20000100800 */
[----:B----4-:R-:W-:Y:S02]  /*3af0*/  FADD.FTZ R12, R23, R12 ;  /* 0x0000000c170c7221 */ /* 0x010fe40000010000 */
[----:B------:R-:W-:-:S03]  /*3b00*/  FFMA.FTZ R24, R25, R23, R24 ;  /* 0x0000001719187223 */ /* 0x000fc60000010018 */
[----:B------:R0:W-:Y:S01]  /*3b10*/  STL [R1+0x3ec], R12 ;  /* 0x0003ec0c01007387 */ /* 0x0001e20000100800 */
[----:B------:R-:W-:-:S03]  /*3b20*/  FMUL.FTZ R0, R2, R0 ;  /* 0x0000000002007220 */ /* 0x000fc60000410000 */
[----:B0-----:R-:W4:Y:S01]  /*3b30*/  LDL.LU R12, [R1+0x88] ;  /* 0x00008800010c7983 */ /* 0x001f220000300800 */
[----:B------:R-:W-:-:S03]  /*3b40*/  FMUL.FTZ R23, R10, R23 ;  /* 0x000000170a177220 */ /* 0x000fc60000410000 */
[----:B------:R-:W4:Y:S01]  /*3b50*/  LDL.LU R10, [R1+0xdc] ;  /* 0x0000dc00010a7983 */ /* 0x000f220000300800 */
[----:B------:R-:W-:-:S03]  /*3b60*/  FADD.FTZ R21, R16, R21 ;  /* 0x0000001510157221 */ /* 0x000fc60000010000 */
[----:B------:R-:W-:Y:S04]  /*3b70*/  STL [R1+0x74], R20 ;  /* 0x0000741401007387 */ /* 0x000fe80000100800 */
[----:B------:R-:W-:Y:S04]  /*3b80*/  STL [R1+0x3e8], R24 ;  /* 0x0003e81801007387 */ /* 0x000fe80000100800 */
[----:B------:R-:W-:Y:S01]  /*3b90*/  STL [R1+0x20], R23 ;  /* 0x0000201701007387 */ /* 0x000fe20000100800 */
[----:B------:R-:W-:-:S05]  /*3ba0*/  FFMA.FTZ R11, R20, R16, R11 ;  /* 0x00000010140b7223 */ /* 0x000fca000001000b */
[----:B------:R0:W-:Y:S04]  /*3bb0*/  STL [R1+0x3f0], R11 ;  /* 0x0003f00b01007387 */ /* 0x0001e80000100800 */
[----:B------:R-:W-:Y:S01]  /*3bc0*/  STL [R1+0x3f4], R21 ;  /* 0x0003f41501007387 */ /* 0x000fe20000100800 */
[----:B0-----:R-:W-:-:S03]  /*3bd0*/  FMUL.FTZ R11, R5, R16 ;  /* 0x00000010050b7220 */ /* 0x001fc60000410000 */
[----:B------:R-:W4:Y:S01]  /*3be0*/  LDL.LU R5, [R1+0xe0] ;  /* 0x0000e00001057983 */ /* 0x000f220000300800 */
[----:B------:R-:W-:-:S03]  /*3bf0*/  FADD.FTZ R9, R7, R9 ;  /* 0x0000000907097221 */ /* 0x000fc60000010000 */
[----:B------:R-:W-:Y:S04]  /*3c00*/  STL [R1+0x70], R11 ;  /* 0x0000700b01007387 */ /* 0x000fe80000100800 */
[----:B------:R-:W-:Y:S04]  /*3c10*/  STL [R1+0x6c], R0 ;  /* 0x00006c0001007387 */ /* 0x000fe80000100800 */
[----:B------:R0:W-:Y:S01]  /*3c20*/  STL [R1+0x3fc], R9 ;  /* 0x0003fc0901007387 */ /* 0x0001e20000100800 */
[----:B------:R-:W-:Y:S02]  /*3c30*/  FMUL.FTZ R25, R2, R18 ;  /* 0x0000001202197220 */ /* 0x000fe40000410000 */
[----:B---3--:R-:W-:-:S05]  /*3c40*/  FFMA.FTZ R4, R0, R7, R4 ;  /* 0x0000000700047223 */ /* 0x008fca0000010004 */
[----:B------:R1:W-:Y:S04]  /*3c50*/  STL [R1+0x3f8], R4 ;  /* 0x0003f80401007387 */ /* 0x0003e80000100800 */
[----:B0-----:R-:W3:Y:S04]  /*3c60*/  LDL.LU R9, [R1+0x404] ;  /* 0x0004040001097983 */ /* 0x001ee80000300800 */
[----:B------:R-:W3:Y:S04]  /*3c70*/  LDL.LU R21, [R1+0x400] ;  /* 0x0004000001157983 */ /* 0x000ee80000300800 */
[----:B------:R-:W-:Y:S04]  /*3c80*/  STL [R1+0x9c], R25 ;  /* 0x00009c1901007387 */ /* 0x000fe80000100800 */
[----:B------:R-:W3:Y:S01]  /*3c90*/  LDL R11, [R1+0x330] ;  /* 0x00033000010b7983 */ /* 0x000ee20000100800 */
[----:B------:R-:W-:-:S02]  /*3ca0*/  FMUL.FTZ R27, R2, R13 ;  /* 0x0000000d021b7220 */ /* 0x000fc40000410000 */
[----:B--2---:R-:W-:Y:S01]  /*3cb0*/  FMUL.FTZ R7, R3, R7 ;  /* 0x0000000703077220 */ /* 0x004fe20000410000 */
[----:B------:R-:W2:Y:S01]  /*3cc0*/  LDL.LU R24, [R1+0x40c] ;  /* 0x00040c0001187983 */ /* 0x000ea20000300800 */
[----:B------:R-:W-:-:S03]  /*3cd0*/  FMUL.FTZ R3, R2, R14 ;  /* 0x0000000e02037220 */ /* 0x000fc60000410000 */
[----:B------:R-:W2:Y:S04]  /*3ce0*/  LDL.LU R23, [R1+0x408] ;  /* 0x0004080001177983 */ /* 0x000ea80000300800 */
[----:B------:R-:W2:Y:S04]  /*3cf0*/  LDL R14, [R1+0x334] ;  /* 0x00033400010e7983 */ /* 0x000ea80000100800 */
[----:B------:R-:W-:Y:S04]  /*3d00*/  STL [R1+0xa8], R27 ;  /* 0x0000a81b01007387 */ /* 0x000fe80000100800 */
[----:B------:R-:W2:Y:S04]  /*3d10*/  LDL.LU R20, [R1+0x414] ;  /* 0x0004140001147983 */ /* 0x000ea80000300800 */
[----:B------:R-:W2:Y:S04]  /*3d20*/  LDL.LU R16, [R1+0x410] ;  /* 0x0004100001107983 */ /* 0x000ea80000300800 */
[----:B------:R-:W2:Y:S04]  /*3d30*/  LDL R13, [R1+0x338] ;  /* 0x00033800010d7983 */ /* 0x000ea80000100800 */
[----:B-1----:R-:W2:Y:S01]  /*3d40*/  LDL.LU R4, [R1+0x41c] ;  /* 0x00041c0001047983 */ /* 0x002ea20000300800 */
[----:B----4-:R-:W-:-:S03]  /*3d50*/  FMUL.FTZ R18, R2, R12 ;  /* 0x0000000c02127220 */ /* 0x010fc60000410000 */
[----:B------:R-:W-:Y:S04]  /*3d60*/  STL [R1+0xb4], R3 ;  /* 0x0000b40301007387 */ /* 0x000fe80000100800 */
[----:B------:R-:W-:Y:S04]  /*3d70*/  STL [R1+0x68], R7 ;  /* 0x0000680701007387 */ /* 0x000fe80000100800 */
[----:B------:R-:W4:Y:S01]  /*3d80*/  LDL.LU R12, [R1+0x418] ;  /* 0x00041800010c7983 */ /* 0x000f220000300800 */
[----:B---3--:R-:W-:Y:S02]  /*3d90*/  FADD.FTZ R9, R15, R9 ;  /* 0x000000090f097221 */ /* 0x008fe40000010000 */
[----:B------:R-:W-:-:S03]  /*3da0*/  FFMA.FTZ R21, R25, R15, R21 ;  /* 0x0000000f19157223 */ /* 0x000fc60000010015 */
[----:B------:R0:W-:Y:S04]  /*3db0*/  STL [R1+0x404], R9 ;  /* 0x0004040901007387 */ /* 0x0001e80000100800 */
[----:B0-----:R-:W3:Y:S01]  /*3dc0*/  LDL.LU R9, [R1+0x420] ;  /* 0x0004200001097983 */ /* 0x001ee20000300800 */
[----:B------:R-:W-:-:S03]  /*3dd0*/  FMUL.FTZ R11, R11, R15 ;  /* 0x0000000f0b0b7220 */ /* 0x000fc60000410000 */
[----:B------:R-:W-:Y:S04]  /*3de0*/  STL [R1+0xb8], R18 ;  /* 0x0000b81201007387 */ /* 0x000fe80000100800 */
[----:B------:R-:W2:Y:S04]  /*3df0*/  LDL.LU R25, [R1+0x634] ;  /* 0x0006340001197983 */ /* 0x000ea80000300800 */
[----:B------:R0:W-:Y:S04]  /*3e00*/  STL [R1+0x400], R21 ;  /* 0x0004001501007387 */ /* 0x0001e80000100800 */
[----:B0-----:R-:W2:Y:S04]  /*3e10*/  LDL.LU R21, [R1+0x630] ;  /* 0x0006300001157983 */ /* 0x001ea80000300800 */
[----:B------:R-:W2:Y:S04]  /*3e20*/  LDL.LU R15, [R1+0x62c] ;  /* 0x00062c00010f7983 */ /* 0x000ea80000300800 */
[----:B------:R0:W-:Y:S04]  /*3e30*/  STL [R1+0x98], R11 ;  /* 0x0000980b01007387 */ /* 0x0001e80000100800 */
[----:B0-----:R-:W3:Y:S01]  /*3e40*/  LDL R11, [R1+0x320] ;  /* 0x00032000010b7983 */ /* 0x001ee20000100800 */
[----:B--2---:R-:W-:-:S02]  /*3e50*/  FADD.FTZ R24, R15, R24 ;  /* 0x000000180f187221 */ /* 0x004fc40000010000 */
[----:B------:R-:W-:-:S03]  /*3e60*/  FFMA.FTZ R23, R27, R15, R23 ;  /* 0x0000000f1b177223 */ /* 0x000fc60000010017 */
[----:B------:R0:W-:Y:S01]  /*3e70*/  STL [R1+0x40c], R24 ;  /* 0x00040c1801007387 */ /* 0x0001e20000100800 */
[----:B------:R-:W-:-:S03]  /*3e80*/  FMUL.FTZ R15, R14, R15 ;  /* 0x0000000f0e0f7220 */ /* 0x000fc60000410000 */
[----:B0-----:R-:W2:Y:S04]  /*3e90*/  LDL.LU R24, [R1+0x628] ;  /* 0x0006280001187983 */ /* 0x001ea80000300800 */
[----:B------:R-:W2:Y:S04]  /*3ea0*/  LDL.LU R27, [R1+0x624] ;  /* 0x00062400011b7983 */ /* 0x000ea80000300800 */
[----:B------:R0:W-:Y:S04]  /*3eb0*/  STL [R1+0x408], R23 ;  /* 0x0004081701007387 */ /* 0x0001e80000100800 */
[----:B0-----:R-:W2:Y:S04]  /*3ec0*/  LDL.LU R23, [R1+0x620] ;  /* 0x0006200001177983 */ /* 0x001ea80000300800 */
[----:B------:R-:W2:Y:S04]  /*3ed0*/  LDL.LU R14, [R1+0x61c] ;  /* 0x00061c00010e7983 */ /* 0x000ea80000300800 */
[----:B------:R0:W-:Y:S04]  /*3ee0*/  STL [R1+0xa4], R15 ;  /* 0x0000a40f01007387 */ /* 0x0001e80000100800 */
[----:B0-----:R-:W3:Y:S01]  /*3ef0*/  LDL.LU R15, [R1+0x424] ;  /* 0x00042400010f7983 */ /* 0x001ee20000300800 */
        /* <DEDUP_REMOVED lines=10> */
[----:B0-----:R-:W3:Y:S01]  /*3fa0*/  LDL R14, [R1+0x33c] ;  /* 0x00033c00010e7983 */ /* 0x001ee20000100800 */
[----:B--2---:R-:W-:-:S02]  /*3fb0*/  FADD.FTZ R4, R13, R4 ;  /* 0x000000040d047221 */ /* 0x004fc40000010000 */
[----:B----4-:R-:W-:-:S03]  /*3fc0*/  FFMA.FTZ R12, R18, R13, R12 ;  /* 0x0000000d120c7223 */ /* 0x010fc6000001000c */
[----:B------:R0:W-:Y:S04]  /*3fd0*/  STL [R1+0x41c], R4 ;  /* 0x00041c0401007387 */ /* 0x0001e80000100800 */
[----:B0-----:R-:W2:Y:S04]  /*3fe0*/  LDL.LU R4, [R1+0x42c] ;  /* 0x00042c0001047983 */ /* 0x001ea80000300800 */
[----:B------:R-:W2:Y:S04]  /*3ff0*/  LDL.LU R18, [R1+0x608] ;  /* 0x0006080001127983 */ /* 0x000ea80000300800 */
[----:B------:R0:W-:Y:S04]  /*4000*/  STL [R1+0x418], R12 ;  /* 0x0004180c01007387 */ /* 0x0001e80000100800 */
[----:B0-----:R-:W4:Y:S01]  /*4010*/  LDL.LU R12, [R1+0x604] ;  /* 0x00060400010c7983 */ /* 0x001f220000300800 */
[----:B------:R-:W-:-:S02]  /*4020*/  FMUL.FTZ R10, R2, R10 ;  /* 0x0000000a020a7220 */ /* 0x000fc40000410000 */
[----:B---3--:R-:W-:-:S03]  /*4030*/  FMUL.FTZ R13, R14, R13 ;  /* 0x0000000d0e0d7220 */ /* 0x008fc60000410000 */
[----:B------:R-:W-:Y:S04]  /*4040*/  STL [R1+0x118], R10 ;  /* 0x0001180a01007387 */ /* 0x000fe80000100800 */
[----:B------:R-:W-:Y:S01]  /*4050*/  STL [R1+0xac], R13 ;  /* 0x0000ac0d01007387 */ /* 0x000fe20000100800 */
[-C--:B----4-:R-:W-:Y:S02]  /*4060*/  FFMA.FTZ R9, R10, R12.reuse, R9 ;  /* 0x0000000c0a097223 */ /* 0x090fe40000010009 */
[----:B------:R-:W-:Y:S02]  /*4070*/  FADD.FTZ R15, R12, R15 ;  /* 0x0000000f0c0f7221 */ /* 0x000fe40000010000 */
[----:B------:R-:W-:Y:S01]  /*4080*/  FMUL.FTZ R12, R11, R12 ;  /* 0x0000000c0b0c7220 */ /* 0x000fe20000410000 */
[----:B------:R0:W-:Y:S01]  /*4090*/  STL [R1+0x420], R9 ;  /* 0x0004200901007387 */ /* 0x0001e20000100800 */
[----:B------:R-:W-:-:S03]  /*40a0*/  FMUL.FTZ R11, R2, R5 ;  /* 0x00000005020b7220 */ /* 0x000fc60000410000 */
[----:B------:R-:W-:Y:S04]  /*40b0*/  STL [R1+0x424], R15 ;  /* 0x0004240f01007387 */ /* 0x000fe80000100800 */
[----:B0-----:R-:W3:Y:S04]  /*40c0*/  LDL.LU R9, [R1+0xe8] ;  /* 0x0000e80001097983 */ /* 0x001ee80000300800 */
[----:B------:R0:W-:Y:S01]  /*40d0*/  STL [R1+0x5e0], R10 ;  /* 0x0005e00a01007387 */ /* 0x0001e20000100800 */
[----:B--2---:R-:W-:-:S03]  /*40e0*/  FADD.FTZ R4, R18, R4 ;  /* 0x0000000412047221 */ /* 0x004fc60000010000 */
[----:B0-----:R-:W2:Y:S04]  /*40f0*/  LDL.LU R10, [R1+0x428] ;  /* 0x00042800010a7983 */ /* 0x001ea80000300800 */
[----:B------:R0:W-:Y:S04]  /*4100*/  STL [R1+0x114], R12 ;  /* 0x0001140c01007387 */ /* 0x0001e80000100800 */
[----:B------:R-:W4:Y:S04]  /*4110*/  LDL R5, [R1+0x324] ;  /* 0x0003240001057983 */ /* 0x000f280000100800 */
[----:B------:R-:W-:Y:S01]  /*4120*/  STL [R1+0x10c], R11 ;  /* 0x00010c0b01007387 */ /* 0x000fe20000100800 */
[----:B0-----:R-:W-:-:S03]  /*4130*/  FFMA.FTZ R12, R20, R23, RZ ;  /* 0x00000017140c7223 */ /* 0x001fc600000100ff */
[----:B------:R0:W-:Y:S04]  /*4140*/  STL [R1+0x59c], R20 ;  /* 0x00059c1401007387 */ /* 0x0001e80000100800 */
[----:B0-----:R-:W2:Y:S04]  /*4150*/  LDL R20, [R1+0x10c] ;  /* 0x00010c0001147983 */ /* 0x001ea80000100800 */
[----:B------:R-:W-:Y:S04]  /*4160*/  STL [R1+0x598], R23 ;  /* 0x0005981701007387 */ /* 0x000fe80000100800 */
[----:B------:R0:W-:Y:S04]  /*4170*/  STL [R1+0x42c], R4 ;  /* 0x00042c0401007387 */ /* 0x0001e80000100800 */
[----:B0-----:R-:W2:Y:S01]  /*4180*/  LDL.LU R4, [R1+0x434] ;  /* 0x0004340001047983 */ /* 0x001ea20000300800 */
[----:B------:R-:W-:-:S03]  /*4190*/  FADD.FTZ R13, RZ, R23 ;  /* 0x00000017ff0d7221 */ /* 0x000fc60000010000 */
[----:B------:R-:W2:Y:S01]  /*41a0*/  LDL R14, [R1+0x10] ;  /* 0x00001000010e7983 */ /* 0x000ea20000100800 */
[----:B------:R-:W-:-:S03]  /*41b0*/  FADD.FTZ R13, R13, R24 ;  /* 0x000000180d0d7221 */ /* 0x000fc60000010000 */
[----:B------:R-:W2:Y:S01]  /*41c0*/  LDL.LU R15, [R1+0xec] ;  /* 0x0000ec00010f7983 */ /* 0x000ea20000300800 */
[----:B------:R-:W-:-:S03]  /*41d0*/  FFMA.FTZ R12, R27, R24, R12 ;  /* 0x000000181b0c7223 */ /* 0x000fc6000001000c */
[----:B------:R0:W-:Y:S04]  /*41e0*/  STL [R1+0x5ac], R27 ;  /* 0x0005ac1b01007387 */ /* 0x0001e80000100800 */
[----:B------:R1:W-:Y:S04]  /*41f0*/  STL [R1+0x5a4], R24 ;  /* 0x0005a41801007387 */ /* 0x0003e80000100800 */
[----:B------:R-:W2:Y:S04]  /*4200*/  LDL R23, [R1+0x8] ;  /* 0x0000080001177983 */ /* 0x000ea80000100800 */
[----:B0-----:R-:W2:Y:S04]  /*4210*/  LDL R27, [R1+0x4] ;  /* 0x00000400011b7983 */ /* 0x001ea80000100800 */
[----:B-1----:R-:W2:Y:S01]  /*4220*/  LDL R24, [R1+0xc] ;  /* 0x00000c0001187983 */ /* 0x002ea20000100800 */
[----:B------:R-:W-:-:S02]  /*4230*/  FFMA.FTZ R12, R21, R25, R12 ;  /* 0x00000019150c7223 */ /* 0x000fc4000001000c */
[----:B---3--:R-:W-:Y:S02]  /*4240*/  FMUL.FTZ R11, R2, R9 ;  /* 0x00000009020b7220 */ /* 0x008fe40000410000 */
[-C--:B----4-:R-:W-:Y:S02]  /*4250*/  FMUL.FTZ R5, R5, R18.reuse ;  /* 0x0000001205057220 */ /* 0x090fe40000410000 */
[----:B--2---:R-:W-:Y:S01]  /*4260*/  FFMA.FTZ R10, R20, R18, R10 ;  /* 0x00000012140a7223 */ /* 0x004fe2000001000a */
[----:B------:R-:W-:Y:S04]  /*4270*/  STL [R1+0x5dc], R20 ;  /* 0x0005dc1401007387 */ /* 0x000fe80000100800 */
[----:B------:R-:W-:Y:S04]  /*4280*/  STL [R1+0x428], R10 ;  /* 0x0004280a01007387 */ /* 0x000fe80000100800 */
[----:B------:R-:W2:Y:S04]  /*4290*/  LDL R18, [R1+0x328] ;  /* 0x0003280001127983 */ /* 0x000ea80000100800 */
[----:B------:R0:W-:Y:S01]  /*42a0*/  STL [R1+0x5b4], R21 ;  /* 0x0005b41501007387 */ /* 0x0001e20000100800 */
[----:B------:R-:W-:-:S03]  /*42b0*/  FADD.FTZ R4, R16, R4 ;  /* 0x0000000410047221 */ /* 0x000fc60000010000 */
[----:B0-----:R-:W3:Y:S04]  /*42c0*/  LDL.LU R21, [R1+0x430] ;  /* 0x0004300001157983 */ /* 0x001ee80000300800 */
[----:B------:R-:W-:Y:S04]  /*42d0*/  STL [R1+0xfc], R5 ;  /* 0x0000fc0501007387 */ /* 0x000fe80000100800 */
[----:B------:R-:W-:Y:S04]  /*42e0*/  STL [R1+0x5e4], R5 ;  /* 0x0005e40501007387 */ /* 0x000fe80000100800 */
[----:B------:R-:W-:Y:S04]  /*42f0*/  STL [R1+0x5b0], R25 ;  /* 0x0005b01901007387 */ /* 0x000fe80000100800 */
[----:B------:R-:W4:Y:S04]  /*4300*/  LDL.LU R20, [R1+0x43c] ;  /* 0x00043c0001147983 */ /* 0x000f280000300800 */
[----:B------:R-:W4:Y:S04]  /*4310*/  LDL.LU R10, [R1+0x438] ;  /* 0x00043800010a7983 */ /* 0x000f280000300800 */
[----:B------:R0:W-:Y:S04]  /*4320*/  STL [R1+0x434], R4 ;  /* 0x0004340401007387 */ /* 0x0001e80000100800 */
[----:B0-----:R-:W4:Y:S04]  /*4330*/  LDL.LU R4, [R1+0x100] ;  /* 0x0001000001047983 */ /* 0x001f280000300800 */
[----:B------:R-:W4:Y:S04]  /*4340*/  LDL.LU R9, [R1+0xf0] ;  /* 0x0000f00001097983 */ /* 0x000f280000300800 */
[----:B------:R-:W-:Y:S04]  /*4350*/  STL [R1+0xf8], R11 ;  /* 0x0000f80b01007387 */ /* 0x000fe80000100800 */
[----:B------:R-:W-:Y:S04]  /*4360*/  STL [R1+0x5bc], R22 ;  /* 0x0005bc1601007387 */ /* 0x000fe80000100800 */
[----:B------:R-:W-:Y:S04]  /*4370*/  STL [R1+0x5b8], R26 ;  /* 0x0005b81a01007387 */ /* 0x000fe80000100800 */
[----:B------:R-:W4:Y:S01]  /*4380*/  LDL R5, [R1+0x32c] ;  /* 0x00032c0001057983 */ /* 0x000f220000100800 */
[----:B------:R-:W-:-:S02]  /*4390*/  FADD.FTZ R13, R13, R25 ;  /* 0x000000190d0d7221 */ /* 0x000fc40000010000 */
[----:B------:R-:W-:Y:S02]  /*43a0*/  FFMA.FTZ R12, R22, R26, R12 ;  /* 0x0000001a160c7223 */ /* 0x000fe4000001000c */
[----:B------:R-:W-:Y:S01]  /*43b0*/  FADD.FTZ R13, R13, R26 ;  /* 0x0000001a0d0d7221 */ /* 0x000fe20000010000 */
[----:B------:R-:W-:Y:S01]  /*43c0*/  STL [R1+0x5e8], R11 ;  /* 0x0005e80b01007387 */ /* 0x000fe20000100800 */
[----:B------:R-:W-:Y:S02]  /*43d0*/  FFMA.FTZ R12, R14, R24, R12 ;  /* 0x000000180e0c7223 */ /* 0x000fe4000001000c */
[----:B------:R-:W-:Y:S02]  /*43e0*/  FADD.FTZ R13, R13, R24 ;  /* 0x000000180d0d7221 */ /* 0x000fe40000010000 */
[----:B------:R-:W-:Y:S02]  /*43f0*/  FFMA.FTZ R12, R23, R27, R12 ;  /* 0x0000001b170c7223 */ /* 0x000fe4000001000c */
[----:B------:R-:W-:-:S02]  /*4400*/  FADD.FTZ R13, R13, R27 ;  /* 0x0000001b0d0d7221 */ /* 0x000fc40000010000 */
[----:B------:R-:W-:Y:S02]  /*4410*/  FFMA.FTZ R12, R17, R29, R12 ;  /* 0x0000001d110c7223 */ /* 0x000fe4000001000c */
[-C--:B---3--:R-:W-:Y:S02]  /*4420*/  FFMA.FTZ R21, R11, R16.reuse, R21 ;  /* 0x000000100b157223 */ /* 0x088fe40000010015 */
[----:B--2---:R-:W-:Y:S02]  /*4430*/  FMUL.FTZ R16, R18, R16 ;  /* 0x0000001012107220 */ /* 0x004fe40000410000 */
[----:B------:R-:W-:Y:S01]  /*4440*/  FMUL.FTZ R18, R2, R15 ;  /* 0x0000000f02127220 */ /* 0x000fe20000410000 */
[----:B------:R-:W-:Y:S04]  /*4450*/  STL [R1+0x430], R21 ;  /* 0x0004301501007387 */ /* 0x000fe80000100800 */
[----:B------:R-:W2:Y:S04]  /*4460*/  LDL.LU R24, [R1+0x104] ;  /* 0x0001040001187983 */ /* 0x000ea80000300800 */
[----:B------:R-:W3:Y:S01]  /*4470*/  LDL.LU R14, [R1+0x11c] ;  /* 0x00011c00010e7983 */ /* 0x000ee20000300800 */
[----:B----4-:R-:W-:-:S03]  /*4480*/  FADD.FTZ R20, R3, R20 ;  /* 0x0000001403147221 */ /* 0x010fc60000010000 */
[----:B------:R-:W4:Y:S01]  /*4490*/  LDL R15, [R1+0x48] ;  /* 0x00004800010f7983 */ /* 0x000f220000100800 */
[----:B------:R-:W-:-:S03]  /*44a0*/  FFMA.FTZ R10, R18, R3, R10 ;  /* 0x00000003120a7223 */ /* 0x000fc6000001000a */
[----:B------:R-:W-:Y:S04]  /*44b0*/  STL [R1+0xf4], R16 ;  /* 0x0000f41001007387 */ /* 0x000fe80000100800 */
[----:B------:R-:W-:Y:S04]  /*44c0*/  STL [R1+0x5ec], R16 ;  /* 0x0005ec1001007387 */ /* 0x000fe80000100800 */
[----:B------:R-:W-:Y:S04]  /*44d0*/  STL [R1+0xe0], R18 ;  /* 0x0000e01201007387 */ /* 0x000fe80000100800 */
[----:B------:R-:W-:Y:S04]  /*44e0*/  STL [R1+0x43c], R20 ;  /* 0x00043c1401007387 */ /* 0x000fe80000100800 */
[----:B------:R-:W-:Y:S04]  /*44f0*/  STL [R1+0x5f0], R18 ;  /* 0x0005f01201007387 */ /* 0x000fe80000100800 */
[----:B------:R0:W-:Y:S04]  /*4500*/  STL [R1+0x438], R10 ;  /* 0x0004380a01007387 */ /* 0x0001e80000100800 */
[----:B------:R-:W4:Y:S04]  /*4510*/  LDL.LU R17, [R1+0x600] ;  /* 0x0006000001117983 */ /* 0x000f280000300800 */
[----:B------:R-:W4:Y:S04]  /*4520*/  LDL R27, [R1+0x44] ;  /* 0x00004400011b7983 */ /* 0x000f280000100800 */
[----:B0-----:R-:W4:Y:S01]  /*4530*/  LDL R10, [R1+0x58] ;  /* 0x00005800010a7983 */ /* 0x001f220000100800 */
[----:B------:R-:W-:-:S03]  /*4540*/  FMUL.FTZ R21, R5, R3 ;  /* 0x0000000305157220 */ /* 0x000fc60000410000 */
[----:B------:R2:W-:Y:S04]  /*4550*/  STL [R1+0x5c0], R29 ;  /* 0x0005c01d01007387 */ /* 0x0005e80000100800 */
[----:B------:R-:W-:Y:S04]  /*4560*/  STL [R1+0xd8], R21 ;  /* 0x0000d81501007387 */ /* 0x000fe80000100800 */
[----:B------:R-:W-:Y:S04]  /*4570*/  STL [R1+0x5f4], R21 ;  /* 0x0005f41501007387 */ /* 0x000fe80000100800 */
[----:B------:R-:W4:Y:S04]  /*4580*/  LDL R23, [R1+0x2c] ;  /* 0x00002c0001177983 */ /* 0x000f280000100800 */
[----:B------:R-:W4:Y:S01]  /*4590*/  LDL.LU R5, [R1+0x444] ;  /* 0x0004440001057983 */ /* 0x000f220000300800 */
[----:B------:R-:W-:-:S02]  /*45a0*/  FADD.FTZ R3, R13, R29 ;  /* 0x0000001d0d037221 */ /* 0x000fc40000010000 */
[C---:B------:R-:W-:Y:S01]  /*45b0*/  FMUL.FTZ R4, R2.reuse, R4 ;  /* 0x0000000402047220 */ /* 0x040fe20000410000 */
[----:B------:R-:W4:Y:S01]  /*45c0*/  LDL.LU R13, [R1+0x440] ;  /* 0x00044000010d7983 */ /* 0x000f220000300800 */
[----:B------:R-:W-:Y:S02]  /*45d0*/  FMUL.FTZ R9, R2, R9 ;  /* 0x0000000902097220 */ /* 0x000fe40000410000 */
[----:B------:R-:W-:Y:S02]  /*45e0*/  FADD.FTZ R3, R3, R8 ;  /* 0x0000000803037221 */ /* 0x000fe40000010000 */
[----:B------:R-:W-:Y:S02]  /*45f0*/  FFMA.FTZ R12, R28, R8, R12 ;  /* 0x000000081c0c7223 */ /* 0x000fe4000001000c */
[----:B------:R-:W4:Y:S04]  /*4600*/  LDL.LU R8, [R1+0x38] ;  /* 0x0000380001087983 */ /* 0x000f280000300800 */
[----:B------:R-:W-:Y:S04]  /*4610*/  STL [R1+0x108], R4 ;  /* 0x0001080401007387 */ /* 0x000fe80000100800 */
[----:B------:R-:W-:Y:S04]  /*4620*/  STL [R1+0x5c4], R28 ;  /* 0x0005c41c01007387 */ /* 0x000fe80000100800 */
[----:B------:R-:W-:Y:S04]  /*4630*/  STL [R1+0x110], R9 ;  /* 0x0001100901007387 */ /* 0x000fe80000100800 */
[----:B------:R-:W4:Y:S04]  /*4640*/  LDL R18, [R1+0x28] ;  /* 0x0000280001127983 */ /* 0x000f280000100800 */
[----:B------:R-:W4:Y:S01]  /*4650*/  LDL R16, [R1+0x50] ;  /* 0x0000500001107983 */ /* 0x000f220000100800 */
[----:B--2---:R-:W-:-:S02]  /*4660*/  FMUL.FTZ R29, R2, R24 ;  /* 0x00000018021d7220 */ /* 0x004fc40000410000 */
[----:B---3--:R-:W-:Y:S02]  /*4670*/  FMUL.FTZ R26, R2, R14 ;  /* 0x0000000e021a7220 */ /* 0x008fe40000410000 */
[----:B------:R-:W2:Y:S01]  /*4680*/  LDL.LU R14, [R1+0x3c] ;  /* 0x00003c00010e7983 */ /* 0x000ea20000300800 */
[----:B----4-:R-:W-:Y:S02]  /*4690*/  FFMA.FTZ R12, R19, R15, R12 ;  /* 0x0000000f130c7223 */ /* 0x010fe4000001000c */
[----:B------:R-:W-:Y:S01]  /*46a0*/  FADD.FTZ R3, R3, R15 ;  /* 0x0000000f03037221 */ /* 0x000fe20000010000 */
[----:B------:R-:W3:Y:S04]  /*46b0*/  LDL.LU R19, [R1+0x5fc] ;  /* 0x0005fc0001137983 */ /* 0x000ee80000300800 */
[----:B------:R-:W4:Y:S04]  /*46c0*/  LDL R15, [R1+0x310] ;  /* 0x00031000010f7983 */ /* 0x000f280000100800 */
[----:B------:R-:W3:Y:S04]  /*46d0*/  LDL.LU R20, [R1+0x44c] ;  /* 0x00044c0001147983 */ /* 0x000ee80000300800 */
[----:B------:R-:W2:Y:S04]  /*46e0*/  LDL R11, [R1+0x24] ;  /* 0x00002400010b7983 */ /* 0x000ea80000100800 */
[----:B------:R-:W2:Y:S04]  /*46f0*/  LDL R22, [R1+0x64] ;  /* 0x0000640001167983 */ /* 0x000ea80000100800 */
[----:B------:R-:W-:Y:S01]  /*4700*/  STL [R1+0x104], R29 ;  /* 0x0001041d01007387 */ /* 0x000fe20000100800 */
[----:B------:R-:W-:-:S05]  /*4710*/  FADD.FTZ R5, R17, R5 ;  /* 0x0000000511057221 */ /* 0x000fca0000010000 */
[----:B------:R0:W-:Y:S04]  /*4720*/  STL [R1+0x444], R5 ;  /* 0x0004440501007387 */ /* 0x0001e80000100800 */
[----:B0-----:R-:W2:Y:S01]  /*4730*/  LDL.LU R5, [R1+0x448] ;  /* 0x0004480001057983 */ /* 0x001ea20000300800 */
[----:B------:R-:W-:-:S03]  /*4740*/  FFMA.FTZ R13, R4, R17, R13 ;  /* 0x00000011040d7223 */ /* 0x000fc6000001000d */
[----:B------:R-:W-:Y:S01]  /*4750*/  STL [R1+0x11c], R26 ;  /* 0x00011c1a01007387 */ /* 0x000fe20000100800 */
[----:B------:R-:W-:-:S03]  /*4760*/  FFMA.FTZ R12, R10, R27, R12 ;  /* 0x0000001b0a0c7223 */ /* 0x000fc6000001000c */
[----:B------:R0:W-:Y:S04]  /*4770*/  STL [R1+0x440], R13 ;  /* 0x0004400d01007387 */ /* 0x0001e80000100800 */
[----:B------:R-:W2:Y:S04]  /*4780*/  LDL R25, [R1+0x20] ;  /* 0x0000200001197983 */ /* 0x000ea80000100800 */
[----:B------:R-:W2:Y:S04]  /*4790*/  LDL R24, [R1+0x60] ;  /* 0x0000600001187983 */ /* 0x000ea80000100800 */
[----:B0-----:R-:W2:Y:S04]  /*47a0*/  LDL R13, [R1+0x314] ;  /* 0x00031400010d7983 */ /* 0x001ea80000100800 */
[----:B------:R0:W-:Y:S04]  /*47b0*/  STL [R1+0x5f8], R4 ;  /* 0x0005f80401007387 */ /* 0x0001e80000100800 */
[----:B------:R-:W2:Y:S01]  /*47c0*/  LDL.LU R10, [R1+0x454] ;  /* 0x00045400010a7983 */ /* 0x000ea20000300800 */
[----:B------:R-:W-:-:S03]  /*47d0*/  FFMA.FTZ R12, R6, R23, R12 ;  /* 0x00000017060c7223 */ /* 0x000fc6000001000c */
[----:B0-----:R-:W2:Y:S04]  /*47e0*/  LDL.LU R4, [R1+0x450] ;  /* 0x0004500001047983 */ /* 0x001ea80000300800 */
[----:B------:R-:W2:Y:S01]  /*47f0*/  LDL R6, [R1+0x318] ;  /* 0x0003180001067983 */ /* 0x000ea20000100800 */
[----:B----4-:R-:W-:Y:S02]  /*4800*/  FMUL.FTZ R15, R15, R17 ;  /* 0x000000110f0f7220 */ /* 0x010fe40000410000 */
[----:B---3--:R-:W-:-:S05]  /*4810*/  FADD.FTZ R20, R19, R20 ;  /* 0x0000001413147221 */ /* 0x008fca0000010000 */
[----:B------:R-:W-:Y:S04]  /*4820*/  STL [R1+0x44c], R20 ;  /* 0x00044c1401007387 */ /* 0x000fe80000100800 */
[----:B------:R-:W-:Y:S01]  /*4830*/  STL [R1+0xf0], R15 ;  /* 0x0000f00f01007387 */ /* 0x000fe20000100800 */
[----:B--2---:R-:W-:-:S05]  /*4840*/  FFMA.FTZ R5, R9, R19, R5 ;  /* 0x0000001309057223 */ /* 0x004fca0000010005 */
[----:B------:R0:W-:Y:S04]  /*4850*/  STL [R1+0x448], R5 ;  /* 0x0004480501007387 */ /* 0x0001e80000100800 */
[----:B0-----:R-:W2:Y:S01]  /*4860*/  LDL.LU R5, [R1+0x45c] ;  /* 0x00045c0001057983 */ /* 0x001ea20000300800 */
[----:B------:R-:W-:-:S03]  /*4870*/  FADD.FTZ R3, R3, R27 ;  /* 0x0000001b03037221 */ /* 0x000fc60000010000 */
[----:B------:R-:W3:Y:S01]  /*4880*/  LDL R20, [R1+0x70] ;  /* 0x0000700001147983 */ /* 0x000ee20000100800 */
[----:B------:R-:W-:Y:S02]  /*4890*/  FMUL.FTZ R13, R13, R19 ;  /* 0x000000130d0d7220 */ /* 0x000fe40000410000 */
[----:B------:R-:W-:Y:S01]  /*48a0*/  FADD.FTZ R3, R3, R23 ;  /* 0x0000001703037221 */ /* 0x000fe20000010000 */
[----:B------:R-:W3:Y:S04]  /*48b0*/  LDL R27, [R1+0x74] ;  /* 0x00007400011b7983 */ /* 0x000ee80000100800 */
[----:B------:R-:W4:Y:S01]  /*48c0*/  LDL.LU R23, [R1+0x130] ;  /* 0x0001300001177983 */ /* 0x000f220000300800 */
[----:B------:R-:W-:-:S03]  /*48d0*/  FADD.FTZ R10, R8, R10 ;  /* 0x0000000a080a7221 */ /* 0x000fc60000010000 */
[----:B------:R-:W3:Y:S01]  /*48e0*/  LDL.LU R21, [R1+0x4c] ;  /* 0x00004c0001157983 */ /* 0x000ee20000300800 */
[----:B------:R-:W-:-:S03]  /*48f0*/  FFMA.FTZ R4, R29, R8, R4 ;  /* 0x000000081d047223 */ /* 0x000fc60000010004 */
[----:B------:R-:W-:Y:S04]  /*4900*/  STL [R1+0xe8], R13 ;  /* 0x0000e80d01007387 */ /* 0x000fe80000100800 */
[----:B------:R0:W-:Y:S01]  /*4910*/  STL [R1+0x454], R10 ;  /* 0x0004540a01007387 */ /* 0x0001e20000100800 */
[----:B------:R-:W-:-:S03]  /*4920*/  FMUL.FTZ R28, R6, R8 ;  /* 0x00000008061c7220 */ /* 0x000fc60000410000 */
[----:B0-----:R-:W3:Y:S04]  /*4930*/  LDL.LU R10, [R1+0x458] ;  /* 0x00045800010a7983 */ /* 0x001ee80000300800 */
[----:B------:R0:W-:Y:S04]  /*4940*/  STL [R1+0x450], R4 ;  /* 0x0004500401007387 */ /* 0x0001e80000100800 */
[----:B0-----:R-:W4:Y:S04]  /*4950*/  LDL R4, [R1+0x31c] ;  /* 0x00031c0001047983 */ /* 0x001f280000100800 */
[----:B------:R-:W-:Y:S04]  /*4960*/  STL [R1+0x5cc], R29 ;  /* 0x0005cc1d01007387 */ /* 0x000fe80000100800 */
[----:B------:R-:W4:Y:S01]  /*4970*/  LDL.LU R8, [R1+0x120] ;  /* 0x0001200001087983 */ /* 0x000f220000300800 */
[----:B--2---:R-:W-:-:S05]  /*4980*/  FADD.FTZ R5, R14, R5 ;  /* 0x000000050e057221 */ /* 0x004fca0000010000 */
[----:B------:R0:W-:Y:S04]  /*4990*/  STL [R1+0x45c], R5 ;  /* 0x00045c0501007387 */ /* 0x0001e80000100800 */
[----:B0-----:R-:W2:Y:S01]  /*49a0*/  LDL.LU R5, [R1+0x464] ;  /* 0x0004640001057983 */ /* 0x001ea20000300800 */
[----:B------:R-:W-:Y:S02]  /*49b0*/  FFMA.FTZ R12, R16, R18, R12 ;  /* 0x00000012100c7223 */ /* 0x000fe4000001000c */
[----:B------:R-:W-:Y:S01]  /*49c0*/  FADD.FTZ R3, R3, R18 ;  /* 0x0000001203037221 */ /* 0x000fe20000010000 */
[----:B------:R-:W2:Y:S01]  /*49d0*/  LDL R13, [R1+0x9c] ;  /* 0x00009c00010d7983 */ /* 0x000ea20000100800 */
[----:B------:R-:W-:Y:S02]  /*49e0*/  FFMA.FTZ R12, R22, R11, R12 ;  /* 0x0000000b160c7223 */ /* 0x000fe4000001000c */
[----:B------:R-:W-:Y:S01]  /*49f0*/  FADD.FTZ R3, R3, R11 ;  /* 0x0000000b03037221 */ /* 0x000fe20000010000 */
[----:B------:R-:W2:Y:S01]  /*4a00*/  LDL R18, [R1+0x98] ;  /* 0x0000980001127983 */ /* 0x000ea20000100800 */
[----:B------:R-:W-:-:S03]  /*4a10*/  FFMA.FTZ R12, R24, R25, R12 ;  /* 0x00000019180c7223 */ /* 0x000fc6000001000c */
[----:B------:R-:W2:Y:S01]  /*4a20*/  LDL.LU R6, [R1+0x13c] ;  /* 0x00013c0001067983 */ /* 0x000ea20000300800 */
[----:B------:R-:W-:-:S03]  /*4a30*/  FADD.FTZ R3, R3, R25 ;  /* 0x0000001903037221 */ /* 0x000fc60000010000 */
[----:B------:R-:W2:Y:S01]  /*4a40*/  LDL R29, [R1+0xa4] ;  /* 0x0000a400011d7983 */ /* 0x000ea20000100800 */
[----:B---3--:R-:W-:-:S03]  /*4a50*/  FFMA.FTZ R10, R26, R14, R10 ;  /* 0x0000000e1a0a7223 */ /* 0x008fc6000001000a */
[----:B------:R-:W3:Y:S04]  /*4a60*/  LDL R24, [R1+0xa8] ;  /* 0x0000a80001187983 */ /* 0x000ee80000100800 */
[----:B------:R-:W-:Y:S01]  /*4a70*/  STL [R1+0xd4], R28 ;  /* 0x0000d41c01007387 */ /* 0x000fe20000100800 */
[----:B----4-:R-:W-:-:S03]  /*4a80*/  FMUL.FTZ R22, R4, R14 ;  /* 0x0000000e04167220 */ /* 0x010fc60000410000 */
[----:B------:R-:W4:Y:S04]  /*4a90*/  LDL.LU R4, [R1+0x460] ;  /* 0x0004600001047983 */ /* 0x000f280000300800 */
[----:B------:R-:W3:Y:S04]  /*4aa0*/  LDL R25, [R1+0x300] ;  /* 0x0003000001197983 */ /* 0x000ee80000100800 */
[----:B------:R0:W-:Y:S04]  /*4ab0*/  STL [R1+0x458], R10 ;  /* 0x0004580a01007387 */ /* 0x0001e80000100800 */
[----:B------:R-:W3:Y:S04]  /*4ac0*/  LDL R19, [R1+0xa0] ;  /* 0x0000a00001137983 */ /* 0x000ee80000100800 */
[----:B------:R-:W3:Y:S04]  /*4ad0*/  LDL R17, [R1+0xb4] ;  /* 0x0000b40001117983 */ /* 0x000ee80000100800 */
[----:B------:R-:W3:Y:S04]  /*4ae0*/  LDL.LU R14, [R1+0x144] ;  /* 0x00014400010e7983 */ /* 0x000ee80000300800 */
[----:B0-----:R-:W3:Y:S01]  /*4af0*/  LDL.LU R10, [R1+0x124] ;  /* 0x00012400010a7983 */ /* 0x001ee20000300800 */
[----:B------:R-:W-:-:S03]  /*4b00*/  FFMA.FTZ R12, R27, R20, R12 ;  /* 0x000000141b0c7223 */ /* 0x000fc6000001000c */
[----:B------:R-:W-:Y:S04]  /*4b10*/  STL [R1+0x100], R22 ;  /* 0x0001001601007387 */ /* 0x000fe80000100800 */
[----:B------:R-:W3:Y:S01]  /*4b20*/  LDL.LU R16, [R1+0x46c] ;  /* 0x00046c0001107983 */ /* 0x000ee20000300800 */
[----:B------:R-:W-:-:S03]  /*4b30*/  FFMA.FTZ R12, R0, R7, R12 ;  /* 0x00000007000c7223 */ /* 0x000fc6000001000c */
[----:B------:R-:W3:Y:S01]  /*4b40*/  LDL R11, [R1+0xac] ;  /* 0x0000ac00010b7983 */ /* 0x000ee20000100800 */
[----:B--2---:R-:W-:-:S05]  /*4b50*/  FADD.FTZ R5, R21, R5 ;  /* 0x0000000515057221 */ /* 0x004fca0000010000 */
[----:B------:R0:W-:Y:S04]  /*4b60*/  STL [R1+0x464], R5 ;  /* 0x0004640501007387 */ /* 0x0001e80000100800 */
[----:B0-----:R-:W2:Y:S04]  /*4b70*/  LDL R5, [R1+0xb8] ;  /* 0x0000b80001057983 */ /* 0x001ea80000100800 */
[----:B------:R-:W2:Y:S01]  /*4b80*/  LDL.LU R0, [R1+0x468] ;  /* 0x0004680001007983 */ /* 0x000ea20000300800 */
[----:B------:R-:W-:Y:S02]  /*4b90*/  FMUL.FTZ R27, R2, R23 ;  /* 0x00000017021b7220 */ /* 0x000fe40000410000 */
[----:B------:R-:W-:-:S02]  /*4ba0*/  FADD.FTZ R3, R3, R20 ;  /* 0x0000001403037221 */ /* 0x000fc40000010000 */
[----:B------:R-:W2:Y:S02]  /*4bb0*/  LDL R20, [R1+0x114] ;  /* 0x0001140001147983 */ /* 0x000ea40000100800 */
[----:B------:R-:W-:Y:S02]  /*4bc0*/  FADD.FTZ R3, R3, R7 ;  /* 0x0000000703037221 */ /* 0x000fe40000010000 */
[----:B------:R-:W2:Y:S04]  /*4bd0*/  LDL R7, [R1+0x304] ;  /* 0x0003040001077983 */ /* 0x000ea80000100800 */
[----:B------:R-:W2:Y:S01]  /*4be0*/  LDL.LU R23, [R1+0x14c] ;  /* 0x00014c0001177983 */ /* 0x000ea20000300800 */
[----:B----4-:R-:W-:-:S03]  /*4bf0*/  FFMA.FTZ R4, R27, R21, R4 ;  /* 0x000000151b047223 */ /* 0x010fc60000010004 */
[----:B------:R-:W-:Y:S01]  /*4c00*/  STL [R1+0xd0], R27 ;  /* 0x0000d01b01007387 */ /* 0x000fe20000100800 */
[----:B------:R-:W-:Y:S02]  /*4c10*/  FADD.FTZ R3, R3, R18 ;  /* 0x0000001203037221 */ /* 0x000fe40000010000 */
[----:B---3--:R-:W-:Y:S01]  /*4c20*/  FMUL.FTZ R25, R25, R21 ;  /* 0x0000001519197220 */ /* 0x008fe20000410000 */
[----:B------:R0:W-:Y:S01]  /*4c30*/  STL [R1+0x460], R4 ;  /* 0x0004600401007387 */ /* 0x0001e20000100800 */
[----:B------:R-:W-:Y:S02]  /*4c40*/  FFMA.FTZ R12, R13, R18, R12 ;  /* 0x000000120d0c7223 */ /* 0x000fe4000001000c */
[----:B------:R-:W-:Y:S01]  /*4c50*/  FMUL.FTZ R6, R2, R6 ;  /* 0x0000000602067220 */ /* 0x000fe20000410000 */
[----:B0-----:R-:W3:Y:S04]  /*4c60*/  LDL.LU R4, [R1+0x5f8] ;  /* 0x0005f80001047983 */ /* 0x001ee80000300800 */
[----:B------:R-:W4:Y:S04]  /*4c70*/  LDL.LU R21, [R1+0x5f4] ;  /* 0x0005f40001157983 */ /* 0x000f280000300800 */
[----:B------:R-:W3:Y:S04]  /*4c80*/  LDL.LU R18, [R1+0x5f0] ;  /* 0x0005f00001127983 */ /* 0x000ee80000300800 */
[----:B------:R-:W3:Y:S01]  /*4c90*/  LDL.LU R13, [R1+0x474] ;  /* 0x00047400010d7983 */ /* 0x000ee20000300800 */
[----:B------:R-:W-:-:S03]  /*4ca0*/  FADD.FTZ R16, R8, R16 ;  /* 0x0000001008107221 */ /* 0x000fc60000010000 */
[----:B------:R-:W-:Y:S01]  /*4cb0*/  STL [R1+0xec], R25 ;  /* 0x0000ec1901007387 */ /* 0x000fe20000100800 */
[----:B------:R-:W-:-:S03]  /*4cc0*/  FFMA.FTZ R12, R24, R29, R12 ;  /* 0x0000001d180c7223 */ /* 0x000fc6000001000c */
[----:B------:R0:W-:Y:S04]  /*4cd0*/  STL [R1+0x46c], R16 ;  /* 0x00046c1001007387 */ /* 0x0001e80000100800 */
[----:B0-----:R-:W4:Y:S04]  /*4ce0*/  LDL.LU R16, [R1+0x5ec] ;  /* 0x0005ec0001107983 */ /* 0x001f280000300800 */
[----:B------:R-:W4:Y:S04]  /*4cf0*/  LDL.LU R24, [R1+0x470] ;  /* 0x0004700001187983 */ /* 0x000f280000300800 */
[----:B------:R-:W-:Y:S01]  /*4d00*/  STL [R1+0xc0], R6 ;  /* 0x0000c00601007387 */ /* 0x000fe20000100800 */
[----:B--2---:R-:W-:-:S05]  /*4d10*/  FFMA.FTZ R0, R6, R8, R0 ;  /* 0x0000000806007223 */ /* 0x004fca0000010000 */
[----:B------:R0:W-:Y:S04]  /*4d20*/  STL [R1+0x468], R0 ;  /* 0x0004680001007387 */ /* 0x0001e80000100800 */
[----:B0-----:R-:W2:Y:S01]  /*4d30*/  LDL R0, [R1+0x308] ;  /* 0x0003080001007983 */ /* 0x001ea20000100800 */
[----:B------:R-:W-:Y:S02]  /*4d40*/  FADD.FTZ R3, R3, R29 ;  /* 0x0000001d03037221 */ /* 0x000fe40000010000 */
[----:B------:R-:W-:Y:S02]  /*4d50*/  FMUL.FTZ R7, R7, R8 ;  /* 0x0000000807077220 */ /* 0x000fe40000410000 */
[----:B------:R-:W2:Y:S01]  /*4d60*/  LDL.LU R8, [R1+0x150] ;  /* 0x0001500001087983 */ /* 0x000ea20000300800 */
[----:B------:R-:W-:-:S02]  /*4d70*/  FADD.FTZ R3, R3, R19 ;  /* 0x0000001303037221 */ /* 0x000fc40000010000 */
[----:B------:R-:W-:Y:S01]  /*4d80*/  FFMA.FTZ R12, R17, R19, R12 ;  /* 0x00000013110c7223 */ /* 0x000fe2000001000c */
[----:B------:R-:W2:Y:S01]  /*4d90*/  LDL.LU R29, [R1+0x47c] ;  /* 0x00047c00011d7983 */ /* 0x000ea20000300800 */
[----:B------:R-:W-:-:S03]  /*4da0*/  FMUL.FTZ R19, R2, R14 ;  /* 0x0000000e02137220 */ /* 0x000fc60000410000 */
[----:B------:R-:W2:Y:S01]  /*4db0*/  LDL.LU R14, [R1+0x164] ;  /* 0x00016400010e7983 */ /* 0x000ea20000300800 */
[----:B------:R-:W-:-:S03]  /*4dc0*/  FADD.FTZ R3, R3, R11 ;  /* 0x0000000b03037221 */ /* 0x000fc60000010000 */
[----:B------:R-:W-:Y:S01]  /*4dd0*/  STL [R1+0xdc], R7 ;  /* 0x0000dc0701007387 */ /* 0x000fe20000100800 */
[----:B------:R-:W-:-:S03]  /*4de0*/  FFMA.FTZ R12, R5, R11, R12 ;  /* 0x0000000b050c7223 */ /* 0x000fc6000001000c */
[----:B------:R-:W2:Y:S01]  /*4df0*/  LDL.LU R17, [R1+0x478] ;  /* 0x0004780001117983 */ /* 0x000ea20000300800 */
[----:B---3--:R-:W-:-:S05]  /*4e00*/  FADD.FTZ R13, R10, R13 ;  /* 0x0000000d0a0d7221 */ /* 0x008fca0000010000 */
[----:B------:R0:W-:Y:S04]  /*4e10*/  STL [R1+0x474], R13 ;  /* 0x0004740d01007387 */ /* 0x0001e80000100800 */
[----:B0-----:R-:W3:Y:S04]  /*4e20*/  LDL R13, [R1+0x30c] ;  /* 0x00030c00010d7983 */ /* 0x001ee80000100800 */
[----:B------:R-:W3:Y:S04]  /*4e30*/  LDL.LU R11, [R1+0x5e8] ;  /* 0x0005e800010b7983 */ /* 0x000ee80000300800 */
[----:B------:R-:W3:Y:S01]  /*4e40*/  LDL.LU R5, [R1+0x5e4] ;  /* 0x0005e40001057983 */ /* 0x000ee20000300800 */
[----:B----4-:R-:W-:-:S03]  /*4e50*/  FFMA.FTZ R24, R19, R10, R24 ;  /* 0x0000000a13187223 */ /* 0x010fc60000010018 */
[----:B------:R-:W-:Y:S04]  /*4e60*/  STL [R1+0xbc], R19 ;  /* 0x0000bc1301007387 */ /* 0x000fe80000100800 */
[----:B------:R0:W-:Y:S04]  /*4e70*/  STL [R1+0x470], R24 ;  /* 0x0004701801007387 */ /* 0x0001e80000100800 */
[----:B0-----:R-:W4:Y:S01]  /*4e80*/  LDL.LU R24, [R1+0x12c] ;  /* 0x00012c0001187983 */ /* 0x001f220000300800 */
[----:B--2---:R-:W-:-:S03]  /*4e90*/  FMUL.FTZ R0, R0, R10 ;  /* 0x0000000a00007220 */ /* 0x004fc60000410000 */
[----:B------:R-:W2:Y:S01]  /*4ea0*/  LDL.LU R10, [R1+0x5e0] ;  /* 0x0005e000010a7983 */ /* 0x000ea20000300800 */
[----:B------:R-:W-:Y:S02]  /*4eb0*/  FADD.FTZ R3, R3, R20 ;  /* 0x0000001403037221 */ /* 0x000fe40000010000 */
[----:B--2---:R-:W-:Y:S02]  /*4ec0*/  FFMA.FTZ R12, R10, R20, R12 ;  /* 0x000000140a0c7223 */ /* 0x004fe4000001000c */
[----:B------:R-:W2:Y:S04]  /*4ed0*/  LDL.LU R20, [R1+0x5dc] ;  /* 0x0005dc0001147983 */ /* 0x000ea80000300800 */
[----:B------:R-:W2:Y:S01]  /*4ee0*/  LDL.LU R10, [R1+0x5d8] ;  /* 0x0005d800010a7983 */ /* 0x000ea20000300800 */
[----:B---3--:R-:W-:-:S03]  /*4ef0*/  FADD.FTZ R3, R3, R5 ;  /* 0x0000000503037221 */ /* 0x008fc60000010000 */
[----:B------:R-:W-:Y:S01]  /*4f00*/  STL [R1+0xcc], R0 ;  /* 0x0000cc0001007387 */ /* 0x000fe20000100800 */
[----:B--2---:R-:W-:Y:S02]  /*4f10*/  FADD.FTZ R29, R10, R29 ;  /* 0x0000001d0a1d7221 */ /* 0x004fe40000010000 */
[----:B------:R-:W-:-:S03]  /*4f20*/  FFMA.FTZ R12, R20, R5, R12 ;  /* 0x00000005140c7223 */ /* 0x000fc6000001000c */
[----:B------:R0:W-:Y:S04]  /*4f30*/  STL [R1+0x47c], R29 ;  /* 0x00047c1d01007387 */ /* 0x0001e80000100800 */
[----:B0-----:R-:W2:Y:S04]  /*4f40*/  LDL R29, [R1+0xe8] ;  /* 0x0000e800011d7983 */ /* 0x001ea80000100800 */
[----:B------:R-:W3:Y:S01]  /*4f50*/  LDL.LU R5, [R1+0x5d4] ;  /* 0x0005d40001057983 */ /* 0x000ee20000300800 */
[----:B------:R-:W-:-:S04]  /*4f60*/  FMUL.FTZ R23, R2, R23 ;  /* 0x0000001702177220 */ /* 0x000fc80000410000 */
[-C--:B------:R-:W-:Y:S01]  /*4f70*/  FFMA.FTZ R17, R23, R10.reuse, R17 ;  /* 0x0000000a17117223 */ /* 0x080fe20000010011 */
[----:B------:R-:W-:Y:S01]  /*4f80*/  STL [R1+0x120], R23 ;  /* 0x0001201701007387 */ /* 0x000fe20000100800 */
[----:B------:R-:W-:Y:S02]  /*4f90*/  FMUL.FTZ R20, R13, R10 ;  /* 0x0000000a0d147220 */ /* 0x000fe40000410000 */
[----:B------:R-:W-:Y:S01]  /*4fa0*/  FADD.FTZ R3, R3, R16 ;  /* 0x0000001003037221 */ /* 0x000fe20000010000 */
[----:B------:R-:W2:Y:S01]  /*4fb0*/  LDL.LU R10, [R1+0x5d0] ;  /* 0x0005d000010a7983 */ /* 0x000ea20000300800 */
[----:B------:R-:W-:-:S03]  /*4fc0*/  FFMA.FTZ R12, R11, R16, R12 ;  /* 0x000000100b0c7223 */ /* 0x000fc6000001000c */
[----:B------:R0:W-:Y:S04]  /*4fd0*/  STL [R1+0x478], R17 ;  /* 0x0004781101007387 */ /* 0x0001e80000100800 */
[----:B------:R-:W4:Y:S01]  /*4fe0*/  LDL.LU R13, [R1+0x484] ;  /* 0x00048400010d7983 */ /* 0x000f220000300800 */
[----:B---3--:R-:W-:-:S03]  /*4ff0*/  FMUL.FTZ R16, R2, R5 ;  /* 0x0000000502107220 */ /* 0x008fc60000410000 */
[----:B------:R-:W3:Y:S01]  /*5000*/  LDL.LU R5, [R1+0x480] ;  /* 0x0004800001057983 */ /* 0x000ee20000300800 */
[----:B------:R-:W-:Y:S02]  /*5010*/  FMUL.FTZ R8, R2, R8 ;  /* 0x0000000802087220 */ /* 0x000fe40000410000 */
[----:B------:R-:W-:Y:S01]  /*5020*/  FADD.FTZ R3, R3, R21 ;  /* 0x0000001503037221 */ /* 0x000fe20000010000 */
[----:B------:R-:W3:Y:S01]  /*5030*/  LDL.LU R11, [R1+0x138] ;  /* 0x00013800010b7983 */ /* 0x000ee20000300800 */
[----:B------:R-:W-:-:S03]  /*5040*/  FFMA.FTZ R12, R18, R21, R12 ;  /* 0x00000015120c7223 */ /* 0x000fc6000001000c */
[----:B------:R-:W-:Y:S01]  /*5050*/  STL [R1+0x124], R20 ;  /* 0x0001241401007387 */ /* 0x000fe20000100800 */
[----:B------:R-:W-:-:S03]  /*5060*/  FMUL.FTZ R14, R2, R14 ;  /* 0x0000000e020e7220 */ /* 0x000fc60000410000 */
[----:B------:R-:W-:Y:S01]  /*5070*/  STL [R1+0x16c], R16 ;  /* 0x00016c1001007387 */ /* 0x000fe20000100800 */
[----:B--2---:R-:W-:-:S03]  /*5080*/  FMUL.FTZ R10, R2, R10 ;  /* 0x0000000a020a7220 */ /* 0x004fc60000410000 */
[----:B------:R-:W2:Y:S01]  /*5090*/  LDL R18, [R1+0x2f0] ;  /* 0x0002f00001127983 */ /* 0x000ea20000100800 */
[----:B------:R-:W-:Y:S02]  /*50a0*/  FADD.FTZ R3, R3, R15 ;  /* 0x0000000f03037221 */ /* 0x000fe40000010000 */
[----:B------:R-:W-:Y:S01]  /*50b0*/  FFMA.FTZ R12, R4, R15, R12 ;  /* 0x0000000f040c7223 */ /* 0x000fe2000001000c */
[----:B0-----:R-:W2:Y:S01]  /*50c0*/  LDL.LU R17, [R1+0x48c] ;  /* 0x00048c0001117983 */ /* 0x001ea20000300800 */
[----:B----4-:R-:W-:-:S03]  /*50d0*/  FADD.FTZ R13, R24, R13 ;  /* 0x0000000d180d7221 */ /* 0x010fc60000010000 */
[----:B------:R-:W-:Y:S04]  /*50e0*/  STL [R1+0x178], R8 ;  /* 0x0001780801007387 */ /* 0x000fe80000100800 */
[----:B------:R-:W4:Y:S04]  /*50f0*/  LDL.LU R15, [R1+0x488] ;  /* 0x00048800010f7983 */ /* 0x000f280000300800 */
[----:B------:R-:W4:Y:S04]  /*5100*/  LDL R4, [R1+0x2f4] ;  /* 0x0002f40001047983 */ /* 0x000f280000100800 */
[----:B------:R-:W-:Y:S04]  /*5110*/  STL [R1+0x168], R14 ;  /* 0x0001680e01007387 */ /* 0x000fe80000100800 */
[----:B------:R-:W-:Y:S04]  /*5120*/  STL [R1+0x170], R10 ;  /* 0x0001700a01007387 */ /* 0x000fe80000100800 */
[----:B------:R-:W4:Y:S01]  /*5130*/  LDL.LU R21, [R1+0x494] ;  /* 0x0004940001157983 */ /* 0x000f220000300800 */
[----:B------:R-:W-:-:S03]  /*5140*/  FADD.FTZ R3, R3, R29 ;  /* 0x0000001d03037221 */ /* 0x000fc60000010000 */
[----:B------:R-:W-:Y:S01]  /*5150*/  STL [R1+0x484], R13 ;  /* 0x0004840d01007387 */ /* 0x000fe20000100800 */
[----:B------:R-:W-:Y:S02]  /*5160*/  FFMA.FTZ R12, R9, R29, R12 ;  /* 0x0000001d090c7223 */ /* 0x000fe4000001000c */
[----:B---3--:R-:W-:-:S05]  /*5170*/  FFMA.FTZ R5, R16, R24, R5 ;  /* 0x0000001810057223 */ /* 0x008fca0000010005 */
[----:B------:R0:W-:Y:S04]  /*5180*/  STL [R1+0x480], R5 ;  /* 0x0004800501007387 */ /* 0x0001e80000100800 */
[----:B0-----:R-:W3:Y:S04]  /*5190*/  LDL.LU R5, [R1+0x490] ;  /* 0x0004900001057983 */ /* 0x001ee80000300800 */
[----:B------:R-:W3:Y:S04]  /*51a0*/  LDL.LU R13, [R1+0x230] ;  /* 0x00023000010d7983 */ /* 0x000ee80000300800 */
[----:B------:R-:W3:Y:S04]  /*51b0*/  LDL.LU R29, [R1+0x5cc] ;  /* 0x0005cc00011d7983 */ /* 0x000ee80000300800 */
[----:B------:R-:W3:Y:S01]  /*51c0*/  LDL.LU R9, [R1+0x5c8] ;  /* 0x0005c80001097983 */ /* 0x000ee20000300800 */
[----:B--2---:R-:W-:-:S02]  /*51d0*/  FMUL.FTZ R18, R18, R24 ;  /* 0x0000001812127220 */ /* 0x004fc40000410000 */
[----:B------:R-:W-:Y:S02]  /*51e0*/  FADD.FTZ R3, R3, R28 ;  /* 0x0000001c03037221 */ /* 0x000fe40000010000 */
[----:B---3--:R-:W-:-:S05]  /*51f0*/  FADD.FTZ R17, R9, R17 ;  /* 0x0000001109117221 */ /* 0x008fca0000010000 */
[----:B------:R0:W-:Y:S04]  /*5200*/  STL [R1+0x48c], R17 ;  /* 0x00048c1101007387 */ /* 0x0001e80000100800 */
[----:B0-----:R-:W2:Y:S01]  /*5210*/  LDL R17, [R1+0x2f8] ;  /* 0x0002f80001117983 */ /* 0x001ea20000100800 */
[----:B----4-:R-:W-:Y:S02]  /*5220*/  FFMA.FTZ R15, R8, R9, R15 ;  /* 0x00000009080f7223 */ /* 0x010fe4000001000f */
[----:B------:R-:W-:Y:S01]  /*5230*/  FFMA.FTZ R12, R29, R28, R12 ;  /* 0x0000001c1d0c7223 */ /* 0x000fe2000001000c */
[----:B------:R-:W3:Y:S01]  /*5240*/  LDL.LU R24, [R1+0x49c] ;  /* 0x00049c0001187983 */ /* 0x000ee20000300800 */
[----:B------:R-:W-:-:S03]  /*5250*/  FADD.FTZ R21, R11, R21 ;  /* 0x000000150b157221 */ /* 0x000fc60000010000 */
[----:B------:R0:W5:Y:S01]  /*5260*/  LDL.LU R28, [R1+0x5c4] ;  /* 0x0005c400011c7983 */ /* 0x0001620000300800 */
[----:B------:R-:W-:-:S03]  /*5270*/  FMUL.FTZ R4, R4, R9 ;  /* 0x0000000904047220 */ /* 0x000fc60000410000 */
[----:B------:R0:W5:Y:S01]  /*5280*/  LDL.LU R29, [R1+0x5c0] ;  /* 0x0005c000011d7983 */ /* 0x0001620000300800 */
[----:B------:R-:W-:-:S03]  /*5290*/  FADD.FTZ R3, R3, R22 ;  /* 0x0000001603037221 */ /* 0x000fc60000010000 */
[----:B------:R-:W-:Y:S01]  /*52a0*/  STL [R1+0x17c], R18 ;  /* 0x00017c1201007387 */ /* 0x000fe20000100800 */
[----:B------:R-:W-:-:S03]  /*52b0*/  FFMA.FTZ R12, R26, R22, R12 ;  /* 0x000000161a0c7223 */ /* 0x000fc6000001000c */
[----:B------:R1:W-:Y:S01]  /*52c0*/  STL [R1+0x488], R15 ;  /* 0x0004880f01007387 */ /* 0x0003e20000100800 */
[----:B------:R-:W-:-:S03]  /*52d0*/  FFMA.FTZ R5, R14, R11, R5 ;  /* 0x0000000b0e057223 */ /* 0x000fc60000010005 */
[----:B-1----:R-:W4:Y:S04]  /*52e0*/  LDL.LU R15, [R1+0x498] ;  /* 0x00049800010f7983 */ /* 0x002f280000300800 */
[----:B------:R-:W3:Y:S04]  /*52f0*/  LDL R9, [R1+0x2fc] ;  /* 0x0002fc0001097983 */ /* 0x000ee80000100800 */
[----:B------:R0:W5:Y:S04]  /*5300*/  LDL.LU R22, [R1+0x5bc] ;  /* 0x0005bc0001167983 */ /* 0x0001680000300800 */
[----:B------:R0:W5:Y:S04]  /*5310*/  LDL.LU R26, [R1+0x5b8] ;  /* 0x0005b800011a7983 */ /* 0x0001680000300800 */
[----:B------:R1:W-:Y:S01]  /*5320*/  STL [R1+0x494], R21 ;  /* 0x0004941501007387 */ /* 0x0003e20000100800 */
[----:B------:R-:W-:-:S02]  /*5330*/  FADD.FTZ R3, R3, R25 ;  /* 0x0000001903037221 */ /* 0x000fc40000010000 */
[----:B------:R-:W-:Y:S01]  /*5340*/  FFMA.FTZ R12, R27, R25, R12 ;  /* 0x000000191b0c7223 */ /* 0x000fe2000001000c */
[----:B-1----:R0:W5:Y:S04]  /*5350*/  LDL.LU R21, [R1+0x5b4] ;  /* 0x0005b40001157983 */ /* 0x0021680000300800 */
[----:B------:R-:W-:Y:S04]  /*5360*/  STL [R1+0x174], R4 ;  /* 0x0001740401007387 */ /* 0x000fe80000100800 */
[----:B------:R1:W-:Y:S04]  /*5370*/  STL [R1+0x490], R5 ;  /* 0x0004900501007387 */ /* 0x0003e80000100800 */
[----:B-1----:R-:W3:Y:S04]  /*5380*/  LDL.LU R5, [R1+0x4a4] ;  /* 0x0004a40001057983 */ /* 0x002ee80000300800 */
[----:B------:R0:W5:Y:S04]  /*5390*/  LDL.LU R25, [R1+0x5b0] ;  /* 0x0005b00001197983 */ /* 0x0001680000300800 */
[----:B------:R0:W5:Y:S01]  /*53a0*/  LDL.LU R27, [R1+0x5ac] ;  /* 0x0005ac00011b7983 */ /* 0x0001620000300800 */
[----:B--2---:R-:W-:-:S03]  /*53b0*/  FMUL.FTZ R17, R17, R11 ;  /* 0x0000000b11117220 */ /* 0x004fc60000410000 */
[----:B------:R-:W3:Y:S01]  /*53c0*/  LDL.LU R11, [R1+0x5a8] ;  /* 0x0005a800010b7983 */ /* 0x000ee20000300800 */
[----:B------:R-:W-:Y:S02]  /*53d0*/  FFMA.FTZ R12, R6, R7, R12 ;  /* 0x00000007060c7223 */ /* 0x000fe4000001000c */
[----:B------:R-:W-:Y:S02]  /*53e0*/  FADD.FTZ R3, R3, R7 ;  /* 0x0000000703037221 */ /* 0x000fe40000010000 */
[----:B------:R-:W-:Y:S02]  /*53f0*/  FFMA.FTZ R12, R19, R0, R12 ;  /* 0x00000000130c7223 */ /* 0x000fe4000001000c */
[----:B------:R-:W-:Y:S02]  /*5400*/  FADD.FTZ R3, R3, R0 ;  /* 0x0000000003037221 */ /* 0x000fe40000010000 */
[----:B---3--:R-:W-:Y:S02]  /*5410*/  FADD.FTZ R24, R11, R24 ;  /* 0x000000180b187221 */ /* 0x008fe40000010000 */
[----:B----4-:R-:W-:-:S03]  /*5420*/  FFMA.FTZ R15, R10, R11, R15 ;  /* 0x0000000b0a0f7223 */ /* 0x010fc6000001000f */
[----:B------:R1:W-:Y:S01]  /*5430*/  STL [R1+0x49c], R24 ;  /* 0x00049c1801007387 */ /* 0x0003e20000100800 */
[----:B------:R-:W-:-:S03]  /*5440*/  FMUL.FTZ R11, R9, R11 ;  /* 0x0000000b090b7220 */ /* 0x000fc60000410000 */
[----:B-1----:R0:W5:Y:S04]  /*5450*/  LDL.LU R24, [R1+0x5a4] ;  /* 0x0005a40001187983 */ /* 0x0021680000300800 */
[----:B------:R-:W2:Y:S04]  /*5460*/  LDL.LU R6, [R1+0x4a0] ;  /* 0x0004a00001067983 */ /* 0x000ea80000300800 */
[----:B------:R-:W3:Y:S04]  /*5470*/  LDL R7, [R1+0x2e0] ;  /* 0x0002e00001077983 */ /* 0x000ee80000100800 */
[----:B------:R-:W-:Y:S04]  /*5480*/  STL [R1+0x164], R17 ;  /* 0x0001641101007387 */ /* 0x000fe80000100800 */
[----:B------:R1:W-:Y:S04]  /*5490*/  STL [R1+0x498], R15 ;  /* 0x0004980f01007387 */ /* 0x0003e80000100800 */
[----:B-1----:R-:W4:Y:S04]  /*54a0*/  LDL.LU R15, [R1+0x238] ;  /* 0x00023800010f7983 */ /* 0x002f280000300800 */
[----:B------:R-:W2:Y:S04]  /*54b0*/  LDL.LU R9, [R1+0x4ac] ;  /* 0x0004ac0001097983 */ /* 0x000ea80000300800 */
[----:B------:R-:W2:Y:S01]  /*54c0*/  LDL.LU R0, [R1+0x5a0] ;  /* 0x0005a00001007983 */ /* 0x000ea20000300800 */
[----:B------:R-:W-:-:S03]  /*54d0*/  FMUL.FTZ R13, R2, R13 ;  /* 0x0000000d020d7220 */ /* 0x000fc60000410000 */
[----:B------:R-:W-:Y:S01]  /*54e0*/  STL [R1+0x160], R11 ;  /* 0x0001600b01007387 */ /* 0x000fe20000100800 */
[----:B------:R-:W-:-:S03]  /*54f0*/  FADD.FTZ R3, R3, R20 ;  /* 0x0000001403037221 */ /* 0x000fc60000010000 */
[----:B------:R-:W4:Y:S01]  /*5500*/  LDL.LU R19, [R1+0x4a8] ;  /* 0x0004a80001137983 */ /* 0x000f220000300800 */
[----:B------:R-:W-:Y:S02]  /*5510*/  FFMA.FTZ R12, R23, R20, R12 ;  /* 0x00000014170c7223 */ /* 0x000fe4000001000c */
[----:B--2---:R-:W-:Y:S02]  /*5520*/  FADD.FTZ R5, R0, R5 ;  /* 0x0000000500057221 */ /* 0x004fe40000010000 */
[----:B------:R-:W-:-:S03]  /*5530*/  FFMA.FTZ R6, R13, R0, R6 ;  /* 0x000000000d067223 */ /* 0x000fc60000010006 */
[----:B------:R1:W-:Y:S01]  /*5540*/  STL [R1+0x4a4], R5 ;  /* 0x0004a40501007387 */ /* 0x0003e20000100800 */
[----:B---3--:R-:W-:-:S03]  /*5550*/  FMUL.FTZ R7, R7, R0 ;  /* 0x0000000007077220 */ /* 0x008fc60000410000 */
[----:B-1----:R-:W2:Y:S04]  /*5560*/  LDL R5, [R1+0x2e4] ;  /* 0x0002e40001057983 */ /* 0x002ea80000100800 */
[----:B------:R0:W5:Y:S04]  /*5570*/  LDL.LU R20, [R1+0x59c] ;  /* 0x00059c0001147983 */ /* 0x0001680000300800 */
[----:B------:R0:W5:Y:S04]  /*5580*/  LDL.LU R23, [R1+0x598] ;  /* 0x0005980001177983 */ /* 0x0001680000300800 */
[----:B------:R-:W-:Y:S04]  /*5590*/  STL [R1+0x150], R13 ;  /* 0x0001500d01007387 */ /* 0x000fe80000100800 */
[----:B------:R1:W-:Y:S04]  /*55a0*/  STL [R1+0x4a0], R6 ;  /* 0x0004a00601007387 */ /* 0x0003e80000100800 */
[----:B-1----:R-:W3:Y:S04]  /*55b0*/  LDL.LU R6, [R1+0x594] ;  /* 0x0005940001067983 */ /* 0x002ee80000300800 */
[----:B------:R-:W2:Y:S01]  /*55c0*/  LDL.LU R0, [R1+0x590] ;  /* 0x0005900001007983 */ /* 0x000ea20000300800 */
[----:B------:R-:W-:-:S02]  /*55d0*/  FADD.FTZ R3, R3, R18 ;  /* 0x0000001203037221 */ /* 0x000fc40000010000 */
[----:B------:R-:W-:Y:S02]  /*55e0*/  FFMA.FTZ R12, R16, R18, R12 ;  /* 0x00000012100c7223 */ /* 0x000fe4000001000c */
[----:B------:R-:W-:Y:S02]  /*55f0*/  FADD.FTZ R3, R3, R4 ;  /* 0x0000000403037221 */ /* 0x000fe40000010000 */
[----:B------:R-:W-:Y:S02]  /*5600*/  FFMA.FTZ R12, R8, R4, R12 ;  /* 0x00000004080c7223 */ /* 0x000fe4000001000c */
[----:B------:R-:W-:Y:S02]  /*5610*/  FADD.FTZ R3, R3, R17 ;  /* 0x0000001103037221 */ /* 0x000fe40000010000 */
[----:B------:R-:W-:Y:S02]  /*5620*/  FFMA.FTZ R12, R14, R17, R12 ;  /* 0x000000110e0c7223 */ /* 0x000fe4000001000c */
[----:B---3--:R-:W-:-:S02]  /*5630*/  FADD.FTZ R9, R6, R9 ;  /* 0x0000000906097221 */ /* 0x008fc40000010000 */
[----:B--2---:R-:W-:Y:S02]  /*5640*/  FMUL.FTZ R18, R2, R0 ;  /* 0x0000000002127220 */ /* 0x004fe40000410000 */
[----:B------:R-:W2:Y:S04]  /*5650*/  LDL.LU R0, [R1+0x4b4] ;  /* 0x0004b40001007983 */ /* 0x000ea80000300800 */
[----:B------:R-:W-:Y:S04]  /*5660*/  STL [R1+0x15c], R7 ;  /* 0x00015c0701007387 */ /* 0x000fe80000100800 */
[----:B------:R1:W-:Y:S01]  /*5670*/  STL [R1+0x4ac], R9 ;  /* 0x0004ac0901007387 */ /* 0x0003e20000100800 */
[----:B----4-:R-:W-:-:S03]  /*5680*/  FFMA.FTZ R19, R18, R6, R19 ;  /* 0x0000000612137223 */ /* 0x010fc60000010013 */
[----:B-1----:R-:W3:Y:S04]  /*5690*/  LDL.LU R9, [R1+0x4b0] ;  /* 0x0004b00001097983 */ /* 0x002ee80000300800 */
[----:B------:R-:W4:Y:S04]  /*56a0*/  LDL R16, [R1+0x2e8] ;  /* 0x0002e80001107983 */ /* 0x000f280000100800 */
[----:B------:R-:W2:Y:S04]  /*56b0*/  LDL.LU R4, [R1+0x58c] ;  /* 0x00058c0001047983 */ /* 0x000ea80000300800 */
[----:B------:R-:W2:Y:S04]  /*56c0*/  LDL.LU R8, [R1+0x588] ;  /* 0x0005880001087983 */ /* 0x000ea80000300800 */
[----:B------:R-:W-:Y:S04]  /*56d0*/  STL [R1+0x144], R18 ;  /* 0x0001441201007387 */ /* 0x000fe80000100800 */
[----:B------:R1:W-:Y:S02]  /*56e0*/  STL [R1+0x4a8], R19 ;  /* 0x0004a81301007387 */ /* 0x0003e40000100800 */
[----:B-1----:R-:W-:-:S02]  /*56f0*/  FMUL.FTZ R19, R5, R6 ;  /* 0x0000000605137220 */ /* 0x002fc40000410000 */
[----:B------:R-:W4:Y:S04]  /*5700*/  LDL.LU R6, [R1+0x584] ;  /* 0x0005840001067983 */ /* 0x000f280000300800 */
[----:B------:R-:W4:Y:S04]  /*5710*/  LDL.LU R5, [R1+0x4bc] ;  /* 0x0004bc0001057983 */ /* 0x000f280000300800 */
[----:B------:R-:W4:Y:S04]  /*5720*/  LDL.LU R17, [R1+0x4b8] ;  /* 0x0004b80001117983 */ /* 0x000f280000300800 */
[----:B------:R-:W-:Y:S04]  /*5730*/  STL [R1+0x154], R19 ;  /* 0x0001541301007387 */ /* 0x000fe80000100800 */
[----:B------:R-:W4:Y:S01]  /*5740*/  LDL R14, [R1+0x2ec] ;  /* 0x0002ec00010e7983 */ /* 0x000f220000100800 */
[----:B------:R-:W-:-:S02]  /*5750*/  FMUL.FTZ R15, R2, R15 ;  /* 0x0000000f020f7220 */ /* 0x000fc40000410000 */
[----:B------:R-:W-:Y:S02]  /*5760*/  FADD.FTZ R3, R3, R11 ;  /* 0x0000000b03037221 */ /* 0x000fe40000010000 */
[----:B------:R-:W-:Y:S02]  /*5770*/  FFMA.FTZ R12, R10, R11, R12 ;  /* 0x0000000b0a0c7223 */ /* 0x000fe4000001000c */
[----:B------:R-:W-:Y:S02]  /*5780*/  FADD.FTZ R3, R3, R7 ;  /* 0x0000000703037221 */ /* 0x000fe40000010000 */
[----:B------:R-:W-:Y:S02]  /*5790*/  FFMA.FTZ R12, R13, R7, R12 ;  /* 0x000000070d0c7223 */ /* 0x000fe4000001000c */
[----:B------:R-:W-:Y:S02]  /*57a0*/  FADD.FTZ R3, R3, R19 ;  /* 0x0000001303037221 */ /* 0x000fe40000010000 */
[----:B------:R-:W-:-:S02]  /*57b0*/  FFMA.FTZ R12, R18, R19, R12 ;  /* 0x00000013120c7223 */ /* 0x000fc4000001000c */
[----:B--2---:R-:W-:Y:S02]  /*57c0*/  FADD.FTZ R0, R8, R0 ;  /* 0x0000000008007221 */ /* 0x004fe40000010000 */
[----:B---3--:R-:W-:-:S03]  /*57d0*/  FFMA.FTZ R9, R15, R8, R9 ;  /* 0x000000080f097223 */ /* 0x008fc60000010009 */
[----:B------:R1:W-:Y:S01]  /*57e0*/  STL [R1+0x4b4], R0 ;  /* 0x0004b40001007387 */ /* 0x0003e20000100800 */
[----:B----4-:R-:W-:-:S03]  /*57f0*/  FMUL.FTZ R16, R16, R8 ;  /* 0x0000000810107220 */ /* 0x010fc60000410000 */
[----:B-1----:R0:W5:Y:S04]  /*5800*/  LDL.LU R0, [R1+0x580] ;  /* 0x0005800001007983 */ /* 0x0021680000300800 */
[----:B------:R0:W5:Y:S01]  /*5810*/  LDL.LU R11, [R1+0x57c] ;  /* 0x00057c00010b7983 */ /* 0x0001620000300800 */
[----:B------:R-:W-:-:S03]  /*5820*/  FMUL.FTZ R13, R2, R6 ;  /* 0x00000006020d7220 */ /* 0x000fc60000410000 */
[----:B------:R0:W5:Y:S01]  /*5830*/  LDL.LU R10, [R1+0x578] ;  /* 0x00057800010a7983 */ /* 0x0001620000300800 */
        /* <DEDUP_REMOVED lines=8> */
[----:B------:R0:W5:Y:S04]  /*58c0*/  LDL.LU R6, [R1+0x568] ;  /* 0x0005680001067983 */ /* 0x0001680000300800 */
[----:B------:R-:W-:Y:S04]  /*58d0*/  STL [R1+0x14c], R16 ;  /* 0x00014c1001007387 */ /* 0x000fe80000100800 */
[----:B------:R1:W-:Y:S04]  /*58e0*/  STL [R1+0x4bc], R5 ;  /* 0x0004bc0501007387 */ /* 0x0003e80000100800 */
[----:B-1----:R0:W5:Y:S04]  /*58f0*/  LDL.LU R5, [R1+0x564] ;  /* 0x0005640001057983 */ /* 0x0021680000300800 */
[----:B------:R0:W-:Y:S04]  /*5900*/  STL [R1+0x138], R13 ;  /* 0x0001380d01007387 */ /* 0x0001e80000100800 */
[----:B------:R0:W5:Y:S04]  /*5910*/  LDL.LU R4, [R1+0x560] ;  /* 0x0005600001047983 */ /* 0x0001680000300800 */
[----:B------:R0:W-:Y:S04]  /*5920*/  STL [R1+0x4b8], R17 ;  /* 0x0004b81101007387 */ /* 0x0001e80000100800 */
[----:B------:R0:W-:Y:S01]  /*5930*/  STL [R1+0x140], R14 ;  /* 0x0001400e01007387 */ /* 0x0001e20000100800 */
[----:B------:R-:W-:-:S02]  /*5940*/  FADD.FTZ R3, R3, R16 ;  /* 0x0000001003037221 */ /* 0x000fc40000010000 */
[----:B------:R-:W-:Y:S02]  /*5950*/  FFMA.FTZ R12, R15, R16, R12 ;  /* 0x000000100f0c7223 */ /* 0x000fe4000001000c */
[----:B------:R-:W-:Y:S02]  /*5960*/  FADD.FTZ R15, R3, R14 ;  /* 0x0000000e030f7221 */ /* 0x000fe40000010000 */
[----:B------:R-:W-:Y:S01]  /*5970*/  FFMA.FTZ R3, R13, R14, R12 ;  /* 0x0000000e0d037223 */ /* 0x000fe2000001000c */
[----:B------:R-:W-:Y:S05]  /*5980*/  BRA.DIV ~URZ, `(.L_x_6330) ;  /* 0x000053627f007947 */ /* 0x000fea000b800000 */
[----:B------:R1:W2:Y:S02]  /*5990*/  SHFL.DOWN PT, R16, R15, 0x10, 0x1f ;  /* 0x0a001f000f107f89 */ /* 0x0002a400000e0000 */
.L_x_6334:
        /* <DEDUP_REMOVED lines=18> */
.L_x_6335:
[----:B---3--:R-:W3:Y:S04]  /*5ac0*/  LDL.LU R12, [R1+0x18c] ;  /* 0x00018c00010c7983 */ /* 0x008ee80000300800 */
[----:B-----5:R1:W-:Y:S04]  /*5ad0*/  STL.64 [R1+0x640], R10 ;  /* 0x0006400a01007387 */ /* 0x0203e80000100a00 */
[----:B-1----:R-:W4:Y:S01]  /*5ae0*/  LDL R11, [R1+0xb0] ;  /* 0x0000b000010b7983 */ /* 0x002f220000100800 */
[----:B------:R-:W-:Y:S01]  /*5af0*/  PLOP3.LUT P0, PT, PT, PT, PT, 0x80, 0x0 ;  /* 0x000000000000781c */ /* 0x000fe20003f0f070 */
[----:B0-----:R-:W-:Y:S01]  /*5b00*/  FADD.FTZ R13, R13, R3 ;  /* 0x000000030d0d7221 */ /* 0x001fe20000010000 */
[----:B------:R-:W-:Y:S01]  /*5b10*/  ULDC.U8 UR6, c[0x0][0x1f0] ;  /* 0x00007c0000067ab9 */ /* 0x000fe20000000000 */
[----:B------:R-:W0:Y:S04]  /*5b20*/  S2R R14, SR_TID.X ;  /* 0x00000000000e7919 */ /* 0x000e280000002100 */
[----:B------:R1:W-:Y:S04]  /*5b30*/  STL.64 [R1+0x638], R8 ;  /* 0x0006380801007387 */ /* 0x0003e80000100a00 */
[----:B------:R2:W-:Y:S01]  /*5b40*/  STL [R1+0x630], R0 ;  /* 0x0006300001007387 */ /* 0x0005e20000100800 */
[----:B-1----:R-:W-:Y:S01]  /*5b50*/  HFMA2.MMA R8, -RZ, RZ, 0, 9.5367431640625e-07 ;  /* 0x00000010ff087435 */ /* 0x002fe200000001ff */
[----:B--2---:R-:W-:Y:S01]  /*5b60*/  MOV R0, UR6 ;  /* 0x0000000600007c02 */ /* 0x004fe20008000f00 */
[----:B------:R-:W-:Y:S04]  /*5b70*/  WARPSYNC 0xffffffff ;  /* 0xffffffff00007948 */ /* 0x000fe80003800000 */
[----:B------:R-:W-:Y:S01]  /*5b80*/  STL [R1+0x184], R0 ;  /* 0x0001840001007387 */ /* 0x000fe20000100800 */
[----:B---3--:R-:W-:Y:S01]  /*5b90*/  LOP3.LUT P3, RZ, R12, 0xff, RZ, 0xc0, !PT ;  /* 0x000000ff0cff7812 */ /* 0x008fe2000786c0ff */
[----:B------:R-:W-:Y:S01]  /*5ba0*/  FADD.FTZ R12, R16, R15 ;  /* 0x0000000f100c7221 */ /* 0x000fe20000010000 */
[----:B0-----:R-:W-:-:S02]  /*5bb0*/  SHF.R.U32.HI R15, RZ, 0x5, R14 ;  /* 0x00000005ff0f7819 */ /* 0x001fc4000001160e */
[----:B------:R-:W-:Y:S02]  /*5bc0*/  @!P1 PLOP3.LUT P0, PT, P3, PT, PT, 0x80, 0x0 ;  /* 0x000000000000981c */ /* 0x000fe40001f0f070 */
[----:B------:R-:W-:-:S11]  /*5bd0*/  @!P1 LOP3.LUT R14, R15, 0x7fffffc, RZ, 0xc0, !PT ;  /* 0x07fffffc0f0e9812 */ /* 0x000fd600078ec0ff */
[----:B------:R-:W-:-:S04]  /*5be0*/  @!P0 IADD3 R14, R14, 0x4, RZ ;  /* 0x000000040e0e8810 */ /* 0x000fc80007ffe0ff */
[----:B------:R-:W-:-:S05]  /*5bf0*/  @!P1 LOP3.LUT R3, R14, 0x3, R15, 0xf8, !PT ;  /* 0x000000030e039812 */ /* 0x000fca00078ef80f */
[----:B------:R0:W-:Y:S02]  /*5c00*/  @!P1 STS.64 [R3.X8+0x5000], R12 ;  /* 0x0050000c03009388 */ /* 0x0001e40000008a00 */
[----:B0-----:R-:W-:-:S04]  /*5c10*/  LOP3.LUT R3, R15, 0x7fffffc, RZ, 0xc0, !PT ;  /* 0x07fffffc0f037812 */ /* 0x001fc800078ec0ff */
[----:B------:R-:W-:-:S04]  /*5c20*/  @!P3 IADD3 R3, R3, 0x4, RZ ;  /* 0x000000040303b810 */ /* 0x000fc80007ffe0ff */
[----:B------:R-:W-:Y:S01]  /*5c30*/  SHF.L.U32 R3, R3, 0x3, RZ ;  /* 0x0000000303037819 */ /* 0x000fe200000006ff */
[----:B------:R-:W-:Y:S06]  /*5c40*/  BAR.SYNC.DEFER_BLOCKING 0x0 ;  /* 0x0000000000007b1d */ /* 0x000fec0000010000 */
[----:B------:R-:W0:Y:S04]  /*5c50*/  LDS.128 R12, [R3+0x5000] ;  /* 0x00500000030c7984 */ /* 0x000e280000000c00 */
[----:B------:R1:W2:Y:S01]  /*5c60*/  LDS.128 R16, [R3+0x5010] ;  /* 0x0050100003107984 */ /* 0x0002a20000000c00 */
[----:B0-----:R-:W-:-:S02]  /*5c70*/  FADD.FTZ R13, RZ, R13 ;  /* 0x0000000dff0d7221 */ /* 0x001fc40000010000 */
[----:B-1----:R-:W-:Y:S02]  /*5c80*/  FADD.FTZ R3, RZ, R12 ;  /* 0x0000000cff037221 */ /* 0x002fe40000010000 */
[----:B------:R-:W-:Y:S02]  /*5c90*/  FADD.FTZ R15, R15, R13 ;  /* 0x0000000d0f0f7221 */ /* 0x000fe40000010000 */
[----:B----4-:R-:W-:-:S04]  /*5ca0*/  IMAD.WIDE.U32 R12, R11, R8, c[0x0][0x170] ;  /* 0x00005c000b0c7625 */ /* 0x010fc800078e0008 */
[----:B------:R-:W-:Y:S01]  /*5cb0*/  FADD.FTZ R3, R14, R3 ;  /* 0x000000030e037221 */ /* 0x000fe20000010000 */
[----:B------:R0:W3:Y:S03]  /*5cc0*/  LDG.E.128 R8, [R12.64] ;  /* 0x000000040c087981 */ /* 0x0000e6000c1e1d00 */
[----:B--2---:R-:W-:Y:S02]  /*5cd0*/  FADD.FTZ R3, R3, R16 ;  /* 0x0000001003037221 */ /* 0x004fe40000010000 */
[----:B------:R-:W-:Y:S02]  /*5ce0*/  FADD.FTZ R15, R15, R17 ;  /* 0x000000110f0f7221 */ /* 0x000fe40000010000 */
[----:B------:R-:W-:Y:S01]  /*5cf0*/  FADD.FTZ R3, R18, R3 ;  /* 0x0000000312037221 */ /* 0x000fe20000010000 */
[----:B------:R-:W-:Y:S01]  /*5d00*/  ISETP.NE.AND P0, PT, R0, RZ, PT ;  /* 0x000000ff0000720c */ /* 0x000fe20003f05270 */
[----:B------:R-:W-:-:S02]  /*5d10*/  FADD.FTZ R15, R19, R15 ;  /* 0x0000000f130f7221 */ /* 0x000fc40000010000 */
[----:B------:R-:W-:Y:S02]  /*5d20*/  FMUL.FTZ R3, R3, c[0x0][0x1e0] ;  /* 0x0000780003037a20 */ /* 0x000fe40000410000 */
[----:B------:R-:W-:-:S03]  /*5d30*/  FMUL.FTZ R0, R15, c[0x0][0x1e0] ;  /* 0x000078000f007a20 */ /* 0x000fc60000410000 */
[----:B------:R-:W-:-:S05]  /*5d40*/  FSEL R3, R3, RZ, !P0 ;  /* 0x000000ff03037208 */ /* 0x000fca0004000000 */
[-CC-:B0-----:R-:W-:Y:S02]  /*5d50*/  FFMA.FTZ R12, R20, R0.reuse, R3.reuse ;  /* 0x00000000140c7223 */ /* 0x181fe40000010003 */
[-CC-:B------:R-:W-:Y:S02]  /*5d60*/  FFMA.FTZ R13, R27, R0.reuse, R3.reuse ;  /* 0x000000001b0d7223 */ /* 0x180fe40000010003 */
[-CC-:B------:R-:W-:Y:S02]  /*5d70*/  FFMA.FTZ R14, R21, R0.reuse, R3.reuse ;  /* 0x00000000150e7223 */ /* 0x180fe40000010003 */
[----:B------:R-:W-:Y:S02]  /*5d80*/  FADD.FTZ R12, R23, -R12 ;  /* 0x8000000c170c7221 */ /* 0x000fe40000010000 */
[----:B------:R-:W-:Y:S02]  /*5d90*/  FFMA.FTZ R15, R22, R0, R3 ;  /* 0x00000000160f7223 */ /* 0x000fe40000010003 */
[----:B------:R-:W-:-:S02]  /*5da0*/  FADD.FTZ R13, R24, -R13 ;  /* 0x8000000d180d7221 */ /* 0x000fc40000010000 */
[----:B------:R-:W-:Y:S02]  /*5db0*/  FADD.FTZ R14, R25, -R14 ;  /* 0x8000000e190e7221 */ /* 0x000fe40000010000 */
[----:B------:R-:W-:Y:S01]  /*5dc0*/  FADD.FTZ R15, R26, -R15 ;  /* 0x8000000f1a0f7221 */ /* 0x000fe20000010000 */
[----:B---3--:R-:W-:Y:S04]  /*5dd0*/  STL.64 [R1+0x30], R8 ;  /* 0x0000300801007387 */ /* 0x008fe80000100a00 */
[----:B------:R0:W-:Y:S04]  /*5de0*/  STL.64 [R1+0x38], R10 ;  /* 0x0000380a01007387 */ /* 0x0001e80000100a00 */
[----:B0-----:R-:W2:Y:S04]  /*5df0*/  LDL.LU.64 R10, [R1+0x640] ;  /* 0x00064000010a7983 */ /* 0x001ea80000300a00 */
[----:B------:R-:W3:Y:S04]  /*5e00*/  LDL.LU.64 R8, [R1+0x638] ;  /* 0x0006380001087983 */ /* 0x000ee80000300a00 */
[----:B------:R-:W4:Y:S04]  /*5e10*/  LDL R16, [R1+0x220] ;  /* 0x0002200001107983 */ /* 0x000f280000100800 */
[----:B------:R-:W2:Y:S04]  /*5e20*/  LDL R17, [R1+0x22c] ;  /* 0x00022c0001117983 */ /* 0x000ea80000100800 */
[----:B------:R-:W-:Y:S04]  /*5e30*/  STL [R1+0x4c], R0 ;  /* 0x00004c0001007387 */ /* 0x000fe80000100800 */
[----:B------:R-:W3:Y:S04]  /*5e40*/  LDL.LU R23, [R1] ;  /* 0x0000000001177983 */ /* 0x000ee80000300800 */
[----:B------:R-:W3:Y:S04]  /*5e50*/  LDL R27, [R1+0xb0] ;  /* 0x0000b000011b7983 */ /* 0x000ee80000100800 */
[----:B------:R-:W3:Y:S04]  /*5e60*/  LDL.LU R24, [R1+0x4] ;  /* 0x0000040001187983 */ /* 0x000ee80000300800 */
[----:B------:R-:W3:Y:S04]  /*5e70*/  LDL.LU R25, [R1+0xc] ;  /* 0x00000c0001197983 */ /* 0x000ee80000300800 */
[----:B------:R-:W3:Y:S04]  /*5e80*/  LDL R22, [R1+0x228] ;  /* 0x0002280001167983 */ /* 0x000ee80000100800 */
[----:B------:R-:W3:Y:S01]  /*5e90*/  LDL R26, [R1+0x224] ;  /* 0x00022400011a7983 */ /* 0x000ee20000100800 */
[----:B------:R-:W-:-:S02]  /*5ea0*/  ISETP.NE.U32.AND P0, PT, RZ, c[0x0][0x218], PT ;  /* 0x00008600ff007a0c */ /* 0x000fc40003f05070 */
[----:B------:R-:W-:Y:S02]  /*5eb0*/  ISETP.NE.U32.AND P1, PT, RZ, c[0x0][0x258], PT ;  /* 0x00009600ff007a0c */ /* 0x000fe40003f25070 */
[----:B------:R-:W-:Y:S02]  /*5ec0*/  ISETP.NE.AND.EX P0, PT, RZ, c[0x0][0x21c], PT, P0 ;  /* 0x00008700ff007a0c */ /* 0x000fe40003f05300 */
[----:B------:R-:W-:Y:S01]  /*5ed0*/  ISETP.NE.AND.EX P1, PT, RZ, c[0x0][0x25c], PT, P1 ;  /* 0x00009700ff007a0c */ /* 0x000fe20003f25310 */
[C---:B------:R-:W-:Y:S01]  /*5ee0*/  FMUL.FTZ R20, R2.reuse, R12 ;  /* 0x0000000c02147220 */ /* 0x040fe20000410000 */
[----:B------:R-:W-:Y:S01]  /*5ef0*/  ISETP.NE.U32.AND P2, PT, RZ, c[0x0][0x258], PT ;  /* 0x00009600ff007a0c */ /* 0x000fe20003f45070 */
[C---:B------:R-:W-:Y:S02]  /*5f00*/  FMUL.FTZ R21, R2.reuse, R13 ;  /* 0x0000000d02157220 */ /* 0x040fe40000410000 */
[C---:B------:R-:W-:Y:S02]  /*5f10*/  FMUL.FTZ R18, R2.reuse, R14 ;  /* 0x0000000e02127220 */ /* 0x040fe40000410000 */
[----:B------:R-:W-:Y:S01]  /*5f20*/  FMUL.FTZ R19, R2, R15 ;  /* 0x0000000f02137220 */ /* 0x000fe20000410000 */
[----:B------:R-:W-:-:S03]  /*5f30*/  ISETP.NE.AND.EX P2, PT, RZ, c[0x0][0x25c], PT, P2 ;  /* 0x00009700ff007a0c */ /* 0x000fc60003f45320 */
[----:B----4-:R-:W-:Y:S02]  /*5f40*/  @P0 FADD.FTZ R20, R16, R20 ;  /* 0x0000001410140221 */ /* 0x010fe40000010000 */
[----:B------:R-:W-:Y:S01]  /*5f50*/  @P1 MOV R16, 0x20 ;  /* 0x0000002000101802 */ /* 0x000fe20000000f00 */
[----:B--2---:R-:W-:Y:S02]  /*5f60*/  @P0 FADD.FTZ R19, R17, R19 ;  /* 0x0000001311130221 */ /* 0x004fe40000010000 */
[----:B------:R-:W-:-:S03]  /*5f70*/  SEL R12, R20, R4, P2 ;  /* 0x00000004140c7207 */ /* 0x000fc60001000000 */
[----:B------:R-:W-:Y:S01]  /*5f80*/  SEL R15, R19, R7, P2 ;  /* 0x00000007130f7207 */ /* 0x000fe20001000000 */
[----:B---3--:R-:W-:-:S04]  /*5f90*/  @P1 IMAD.WIDE.U32 R16, R27, R16, c[0x0][0x258] ;  /* 0x000096001b101625 */ /* 0x008fc800078e0010 */
[----:B------:R-:W-:Y:S02]  /*5fa0*/  @P0 FADD.FTZ R18, R22, R18 ;  /* 0x0000001216120221 */ /* 0x000fe40000010000 */
[----:B------:R-:W2:Y:S01]  /*5fb0*/  LDL.LU R22, [R1+0x40] ;  /* 0x0000400001167983 */ /* 0x000ea20000300800 */
[----:B------:R-:W-:Y:S02]  /*5fc0*/  @P0 FADD.FTZ R21, R26, R21 ;  /* 0x000000151a150221 */ /* 0x000fe40000010000 */
[----:B------:R-:W-:Y:S01]  /*5fd0*/  SEL R14, R18, R6, P2 ;  /* 0x00000006120e7207 */ /* 0x000fe20001000000 */
[----:B------:R-:W3:Y:S02]  /*5fe0*/  LDL R26, [R1+0x21c] ;  /* 0x00021c00011a7983 */ /* 0x000ee40000100800 */
[----:B------:R-:W-:-:S05]  /*5ff0*/  SEL R13, R21, R5, P2 ;  /* 0x00000005150d7207 */ /* 0x000fca0001000000 */
[----:B------:R0:W-:Y:S04]  /*6000*/  @P1 STG.E.128 [R16.64], R12 ;  /* 0x0000000c10001986 */ /* 0x0001e8000c101d04 */
[----:B0-----:R-:W4:Y:S04]  /*6010*/  LDL.LU R14, [R1+0x10] ;  /* 0x00001000010e7983 */ /* 0x001f280000300800 */
[----:B------:R-:W2:Y:S01]  /*6020*/  LDL.LU R15, [R1+0x8] ;  /* 0x00000800010f7983 */ /* 0x000ea20000300800 */
[-CC-:B----4-:R-:W-:Y:S02]  /*6030*/  FFMA.FTZ R12, R14, R0.reuse, R3.reuse ;  /* 0x000000000e0c7223 */ /* 0x190fe40000010003 */
[----:B------:R-:W-:-:S02]  /*6040*/  FFMA.FTZ R14, R28, R0, R3 ;  /* 0x000000001c0e7223 */ /* 0x000fc40000010003 */
[-CC-:B--2---:R-:W-:Y:S02]  /*6050*/  FFMA.FTZ R13, R15, R0.reuse, R3.reuse ;  /* 0x000000000f0d7223 */ /* 0x184fe40000010003 */
[----:B------:R-:W-:Y:S02]  /*6060*/  FADD.FTZ R12, R25, -R12 ;  /* 0x8000000c190c7221 */ /* 0x000fe40000010000 */
[----:B------:R-:W-:Y:S02]  /*6070*/  FFMA.FTZ R15, R23, R0, R3 ;  /* 0x00000000170f7223 */ /* 0x000fe40000010003 */
[----:B------:R-:W2:Y:S01]  /*6080*/  LDL.LU R0, [R1+0x630] ;  /* 0x0006300001007983 */ /* 0x000ea20000300800 */
[----:B------:R-:W-:Y:S02]  /*6090*/  FADD.FTZ R14, R22, -R14 ;  /* 0x8000000e160e7221 */ /* 0x000fe40000010000 */
[----:B------:R-:W-:Y:S01]  /*60a0*/  FADD.FTZ R15, R29, -R15 ;  /* 0x8000000f1d0f7221 */ /* 0x000fe20000010000 */
[----:B------:R-:W4:Y:S01]  /*60b0*/  LDL R28, [R1+0x218] ;  /* 0x00021800011c7983 */ /* 0x000f220000100800 */
[----:B------:R-:W-:-:S03]  /*60c0*/  FMUL.FTZ R22, R2, R12 ;  /* 0x0000000c02167220 */ /* 0x000fc60000410000 */
[----:B------:R-:W2:Y:S04]  /*60d0*/  LDL R29, [R1+0x214] ;  /* 0x00021400011d7983 */ /* 0x000ea80000100800 */
[----:B------:R-:W2:Y:S01]  /*60e0*/  LDL R12, [R1+0x210] ;  /* 0x00021000010c7983 */ /* 0x000ea20000100800 */
[----:B------:R-:W-:Y:S02]  /*60f0*/  FADD.FTZ R13, R24, -R13 ;  /* 0x8000000d180d7221 */ /* 0x000fe40000010000 */
[C---:B------:R-:W-:Y:S02]  /*6100*/  FMUL.FTZ R25, R2.reuse, R14 ;  /* 0x0000000e02197220 */ /* 0x040fe40000410000 */
[C---:B------:R-:W-:Y:S02]  /*6110*/  FMUL.FTZ R24, R2.reuse, R15 ;  /* 0x0000000f02187220 */ /* 0x040fe40000410000 */
[----:B------:R-:W-:-:S02]  /*6120*/  FMUL.FTZ R23, R2, R13 ;  /* 0x0000000d02177220 */ /* 0x000fc40000410000 */
[----:B---3--:R-:W-:Y:S02]  /*6130*/  @P0 FADD.FTZ R25, R26, R25 ;  /* 0x000000191a190221 */ /* 0x008fe40000010000 */
[----:B------:R-:W3:Y:S03]  /*6140*/  LDL R26, [R1+0x2dc] ;  /* 0x0002dc00011a7983 */ /* 0x000ee60000100800 */
[----:B------:R-:W-:Y:S01]  /*6150*/  SEL R15, R25, R11, P2 ;  /* 0x0000000b190f7207 */ /* 0x000fe20001000000 */
[----:B----4-:R-:W-:Y:S02]  /*6160*/  @P0 FADD.FTZ R24, R28, R24 ;  /* 0x000000181c180221 */ /* 0x010fe40000010000 */
[----:B------:R-:W4:Y:S01]  /*6170*/  LDL R28, [R1+0x4c] ;  /* 0x00004c00011c7983 */ /* 0x000f220000100800 */
[----:B--2---:R-:W-:-:S03]  /*6180*/  @P0 FADD.FTZ R23, R29, R23 ;  /* 0x000000171d170221 */ /* 0x004fc60000010000 */
[----:B------:R-:W2:Y:S01]  /*6190*/  LDL R29, [R1+0x2d8] ;  /* 0x0002d800011d7983 */ /* 0x000ea20000100800 */
[----:B------:R-:W-:Y:S01]  /*61a0*/  @P0 FADD.FTZ R22, R12, R22 ;  /* 0x000000160c160221 */ /* 0x000fe20000010000 */
[----:B------:R-:W-:Y:S02]  /*61b0*/  SEL R14, R24, R10, P2 ;  /* 0x0000000a180e7207 */ /* 0x000fe40001000000 */
[----:B------:R0:W-:Y:S01]  /*61c0*/  STL.64 [R1+0x628], R10 ;  /* 0x0006280a01007387 */ /* 0x0001e20000100a00 */
[----:B------:R-:W-:Y:S02]  /*61d0*/  SEL R13, R23, R9, P2 ;  /* 0x00000009170d7207 */ /* 0x000fe40001000000 */
[----:B------:R-:W-:Y:S01]  /*61e0*/  SEL R12, R22, R8, P2 ;  /* 0x00000008160c7207 */ /* 0x000fe20001000000 */
[----:B0-----:R-:W2:Y:S04]  /*61f0*/  LDL.LU R11, [R1+0x4c4] ;  /* 0x0004c400010b7983 */ /* 0x001ea80000300800 */
[----:B------:R-:W2:Y:S04]  /*6200*/  LDL.LU R10, [R1+0x4c8] ;  /* 0x0004c800010a7983 */ /* 0x000ea80000300800 */
[----:B------:R0:W-:Y:S04]  /*6210*/  STL.64 [R1+0x620], R8 ;  /* 0x0006200801007387 */ /* 0x0001e80000100a00 */
[----:B------:R1:W-:Y:S04]  /*6220*/  @P1 STG.E.128 [R16.64+0x10], R12 ;  /* 0x0000100c10001986 */ /* 0x0003e8000c101d04 */
[----:B0-----:R-:W2:Y:S04]  /*6230*/  LDL.LU R9, [R1+0x30] ;  /* 0x0000300001097983 */ /* 0x001ea80000300800 */
[----:B------:R-:W3:Y:S04]  /*6240*/  LDL R8, [R1+0x2d4] ;  /* 0x0002d40001087983 */ /* 0x000ee80000100800 */
[----:B-1----:R-:W3:Y:S04]  /*6250*/  LDL.LU R16, [R1+0x4c0] ;  /* 0x0004c00001107983 */ /* 0x002ee80000300800 */
[----:B------:R-:W4:Y:S04]  /*6260*/  LDL R15, [R1+0x2d0] ;  /* 0x0002d000010f7983 */ /* 0x000f280000100800 */
[----:B------:R-:W4:Y:S01]  /*6270*/  LDL R17, [R1+0x34] ;  /* 0x0000340001117983 */ /* 0x000f220000100800 */
[----:B------:R-:W-:-:S02]  /*6280*/  FMUL.FTZ R12, R20, R0 ;  /* 0x00000000140c7220 */ /* 0x000fc40000410000 */
[----:B------:R-:W-:Y:S01]  /*6290*/  FMUL.FTZ R13, R21, R0 ;  /* 0x00000000150d7220 */ /* 0x000fe20000410000 */
[----:B------:R-:W4:Y:S01]  /*62a0*/  LDL R20, [R1+0x2c0] ;  /* 0x0002c00001147983 */ /* 0x000f220000100800 */
[----:B--2---:R-:W-:-:S05]  /*62b0*/  PRMT R14, RZ, 0x5410, R9 ;  /* 0x00005410ff0e7816 */ /* 0x004fca0000000009 */
[----:B---3--:R-:W-:Y:S01]  /*62c0*/  FFMA.FTZ R16, R12, R14, R16 ;  /* 0x0000000e0c107223 */ /* 0x008fe20000010010 */
[----:B------:R-:W-:-:S05]  /*62d0*/  PRMT R14, RZ, 0x7610, R9 ;  /* 0x00007610ff0e7816 */ /* 0x000fca0000000009 */
[----:B------:R-:W-:Y:S01]  /*62e0*/  FFMA.FTZ R11, R13, R14, R11 ;  /* 0x0000000e0d0b7223 */ /* 0x000fe2000001000b */
[----:B------:R0:W-:Y:S01]  /*62f0*/  STL [R1+0x4c0], R16 ;  /* 0x0004c01001007387 */ /* 0x0001e20000100800 */
[----:B----4-:R-:W-:Y:S02]  /*6300*/  FMUL.FTZ R12, R15, R12 ;  /* 0x0000000c0f0c7220 */ /* 0x010fe40000410000 */
[----:B------:R-:W-:Y:S01]  /*6310*/  FMUL.FTZ R13, R8, R13 ;  /* 0x0000000d080d7220 */ /* 0x000fe20000410000 */
[----:B0-----:R-:W2:Y:S04]  /*6320*/  LDL R16, [R1+0x2c4] ;  /* 0x0002c40001107983 */ /* 0x001ea80000100800 */
[----:B------:R0:W-:Y:S04]  /*6330*/  STL [R1+0x4c4], R11 ;  /* 0x0004c40b01007387 */ /* 0x0001e80000100800 */
[----:B------:R-:W3:Y:S01]  /*6340*/  LDL R9, [R1+0x2cc] ;  /* 0x0002cc0001097983 */ /* 0x000ee20000100800 */
[----:B------:R-:W-:-:S03]  /*6350*/  F2FP.BF16.PACK_AB R12, R13, R12 ;  /* 0x0000000c0d0c723e */ /* 0x000fc600000010ff */
[----:B0-----:R-:W4:Y:S01]  /*6360*/  LDL R11, [R1+0x2c8] ;  /* 0x0002c800010b7983 */ /* 0x001f220000100800 */
[----:B------:R-:W-:Y:S01]  /*6370*/  PRMT R14, RZ, 0x5410, R17 ;  /* 0x00005410ff0e7816 */ /* 0x000fe20000000011 */
[-C--:B------:R-:W-:Y:S02]  /*6380*/  FMUL.FTZ R13, R18, R0.reuse ;  /* 0x00000000120d7220 */ /* 0x080fe40000410000 */
[----:B------:R-:W-:Y:S02]  /*6390*/  FMUL.FTZ R8, R19, R0 ;  /* 0x0000000013087220 */ /* 0x000fe40000410000 */
[----:B------:R-:W-:Y:S02]  /*63a0*/  FFMA.FTZ R10, R13, R14, R10 ;  /* 0x0000000e0d0a7223 */ /* 0x000fe4000001000a */
[----:B------:R-:W-:Y:S01]  /*63b0*/  FMUL.FTZ R14, R26, R8 ;  /* 0x000000081a0e7220 */ /* 0x000fe20000410000 */
[----:B------:R0:W-:Y:S04]  /*63c0*/  STL [R1+0x148], R8 ;  /* 0x0001480801007387 */ /* 0x0001e80000100800 */
[----:B------:R1:W-:Y:S04]  /*63d0*/  STL [R1+0x4c8], R10 ;  /* 0x0004c80a01007387 */ /* 0x0003e80000100800 */
[----:B0-----:R-:W4:Y:S01]  /*63e0*/  LDL.LU R8, [R1+0x5c] ;  /* 0x00005c0001087983 */ /* 0x001f220000300800 */
[----:B------:R-:W-:-:S02]  /*63f0*/  FMUL.FTZ R18, R22, R0 ;  /* 0x0000000016127220 */ /* 0x000fc40000410000 */
[-C--:B------:R-:W-:Y:S02]  /*6400*/  FMUL.FTZ R17, R23, R0.reuse ;  /* 0x0000000017117220 */ /* 0x080fe40000410000 */
[-C--:B------:R-:W-:Y:S02]  /*6410*/  FMUL.FTZ R15, R24, R0.reuse ;  /* 0x00000000180f7220 */ /* 0x080fe40000410000 */
[----:B-1----:R-:W-:Y:S01]  /*6420*/  FMUL.FTZ R10, R25, R0 ;  /* 0x00000000190a7220 */ /* 0x002fe20000410000 */
[----:B------:R0:W-:Y:S01]  /*6430*/  STL [R1+0x134], R18 ;  /* 0x0001341201007387 */ /* 0x0001e20000100800 */
[----:B------:R-:W-:-:S03]  /*6440*/  FMUL.FTZ R13, R29, R13 ;  /* 0x0000000d1d0d7220 */ /* 0x000fc60000410000 */
[----:B------:R2:W-:Y:S04]  /*6450*/  STL [R1+0x130], R17 ;  /* 0x0001301101007387 */ /* 0x0005e80000100800 */
[----:B------:R4:W-:Y:S01]  /*6460*/  STL [R1+0x12c], R15 ;  /* 0x00012c0f01007387 */ /* 0x0009e20000100800 */
[----:B------:R-:W-:-:S03]  /*6470*/  F2FP.BF16.PACK_AB R13, R14, R13 ;  /* 0x0000000d0e0d723e */ /* 0x000fc600000010ff */
[----:B------:R1:W-:Y:S01]  /*6480*/  STL [R1+0x128], R10 ;  /* 0x0001280a01007387 */ /* 0x0003e20000100800 */
[----:B------:R-:W-:-:S03]  /*6490*/  FMUL.FTZ R14, R20, R18 ;  /* 0x00000012140e7220 */ /* 0x000fc60000410000 */
[----:B------:R-:W4:Y:S04]  /*64a0*/  LDL.LU R25, [R1+0x58] ;  /* 0x0000580001197983 */ /* 0x000f280000300800 */
[----:B------:R-:W4:Y:S04]  /*64b0*/  LDL.LU R24, [R1+0x48] ;  /* 0x0000480001187983 */ /* 0x000f280000300800 */
[----:B------:R-:W4:Y:S04]  /*64c0*/  LDL.LU R23, [R1+0x44] ;  /* 0x0000440001177983 */ /* 0x000f280000300800 */
[----:B------:R-:W4:Y:S04]  /*64d0*/  LDL.LU R22, [R1+0x54] ;  /* 0x0000540001167983 */ /* 0x000f280000300800 */
[----:B------:R-:W4:Y:S04]  /*64e0*/  LDL.LU R21, [R1+0x50] ;  /* 0x0000500001157983 */ /* 0x000f280000300800 */
[----:B------:R-:W4:Y:S04]  /*64f0*/  LDL.LU R20, [R1+0x2c] ;  /* 0x00002c0001147983 */ /* 0x000f280000300800 */
[----:B0-----:R-:W4:Y:S04]  /*6500*/  LDL.LU R18, [R1+0x28] ;  /* 0x0000280001127983 */ /* 0x001f280000300800 */
[----:B------:R-:W4:Y:S01]  /*6510*/  LDL.LU R19, [R1+0xc8] ;  /* 0x0000c80001137983 */ /* 0x000f220000300800 */
[----:B--2---:R-:W-:-:S02]  /*6520*/  FMUL.FTZ R17, R16, R17 ;  /* 0x0000001110117220 */ /* 0x004fc40000410000 */
[----:B---3--:R-:W-:Y:S02]  /*6530*/  FMUL.FTZ R16, R9, R10 ;  /* 0x0000000a09107220 */ /* 0x008fe40000410000 */
[----:B----4-:R-:W-:Y:S01]  /*6540*/  FMUL.FTZ R15, R11, R15 ;  /* 0x0000000f0b0f7220 */ /* 0x010fe20000410000 */
[----:B------:R-:W-:Y:S01]  /*6550*/  F2FP.BF16.PACK_AB R14, R17, R14 ;  /* 0x0000000e110e723e */ /* 0x000fe200000010ff */
[----:B------:R-:W2:Y:S03]  /*6560*/  LDL R11, [R1+0x200] ;  /* 0x00020000010b7983 */ /* 0x000ea60000100800 */
[----:B------:R-:W-:Y:S01]  /*6570*/  F2FP.BF16.PACK_AB R15, R16, R15 ;  /* 0x0000000f100f723e */ /* 0x000fe200000010ff */
[----:B-1----:R-:W3:Y:S01]  /*6580*/  LDL R10, [R1+0x204] ;  /* 0x00020400010a7983 */ /* 0x002ee20000100800 */
[----:B------:R-:W-:-:S03]  /*6590*/  LEA R16, P4, R27, c[0x0][0x248], 0x4 ;  /* 0x000092001b107a11 */ /* 0x000fc600078820ff */
[----:B------:R-:W4:Y:S01]  /*65a0*/  LDL R9, [R1+0x208] ;  /* 0x0002080001097983 */ /* 0x000f220000100800 */
[----:B------:R-:W-:-:S05]  /*65b0*/  LEA.HI.X R17, R27, c[0x0][0x24c], RZ, 0x4, P4 ;  /* 0x000093001b117a11 */ /* 0x000fca00020f24ff */
[----:B------:R0:W-:Y:S02]  /*65c0*/  STG.E.128 [R16.64], R12 ;  /* 0x0000000c10007986 */ /* 0x0001e4000c101d04 */
[-CC-:B0-----:R-:W-:Y:S02]  /*65d0*/  FFMA.FTZ R12, R8, R28.reuse, R3.reuse ;  /* 0x0000001c080c7223 */ /* 0x181fe40000010003 */
[----:B------:R-:W4:Y:S01]  /*65e0*/  LDL R8, [R1+0x20c] ;  /* 0x00020c0001087983 */ /* 0x000f220000100800 */
[----:B------:R-:W-:Y:S01]  /*65f0*/  IADD3 R26, R27, 0x80, RZ ;  /* 0x000000801b1a7810 */ /* 0x000fe20007ffe0ff */
[----:B------:R-:W-:Y:S01]  /*6600*/  HFMA2.MMA R27, -RZ, RZ, 0, 9.5367431640625e-07 ;  /* 0x00000010ff1b7435 */ /* 0x000fe200000001ff */
[----:B------:R-:W-:Y:S02]  /*6610*/  FFMA.FTZ R13, R25, R28, R3 ;  /* 0x0000001c190d7223 */ /* 0x000fe40000010003 */
[----:B------:R-:W4:Y:S01]  /*6620*/  LDL.LU R25, [R1+0x70] ;  /* 0x0000700001197983 */ /* 0x000f220000300800 */
[----:B------:R-:W-:-:S03]  /*6630*/  FADD.FTZ R12, R24, -R12 ;  /* 0x8000000c180c7221 */ /* 0x000fc60000010000 */
[----:B------:R-:W4:Y:S01]  /*6640*/  LDL.LU R24, [R1+0x68] ;  /* 0x0000680001187983 */ /* 0x000f220000300800 */
[----:B------:R-:W-:Y:S02]  /*6650*/  FADD.FTZ R13, R23, -R13 ;  /* 0x8000000d170d7221 */ /* 0x000fe40000010000 */
[-CC-:B------:R-:W-:Y:S02]  /*6660*/  FFMA.FTZ R14, R22, R28.reuse, R3.reuse ;  /* 0x0000001c160e7223 */ /* 0x180fe40000010003 */
[----:B------:R-:W-:Y:S02]  /*6670*/  FFMA.FTZ R15, R21, R28, R3 ;  /* 0x0000001c150f7223 */ /* 0x000fe40000010003 */
[----:B------:R-:W-:Y:S02]  /*6680*/  FADD.FTZ R14, R20, -R14 ;  /* 0x8000000e140e7221 */ /* 0x000fe40000010000 */
[----:B------:R-:W-:Y:S02]  /*6690*/  FADD.FTZ R15, R18, -R15 ;  /* 0x8000000f120f7221 */ /* 0x000fe40000010000 */
[----:B------:R-:W-:-:S02]  /*66a0*/  FMUL.FTZ R21, R2, R12 ;  /* 0x0000000c02157220 */ /* 0x000fc40000410000 */
[C---:B------:R-:W-:Y:S02]  /*66b0*/  FMUL.FTZ R17, R2.reuse, R13 ;  /* 0x0000000d02117220 */ /* 0x040fe40000410000 */
[C---:B------:R-:W-:Y:S02]  /*66c0*/  FMUL.FTZ R16, R2.reuse, R14 ;  /* 0x0000000e02107220 */ /* 0x040fe40000410000 */
[----:B------:R-:W-:Y:S02]  /*66d0*/  FMUL.FTZ R20, R2, R15 ;  /* 0x0000000f02147220 */ /* 0x000fe40000410000 */
[----:B------:R-:W-:-:S04]  /*66e0*/  IMAD.WIDE.U32 R22, R26, R27, c[0x0][0x170] ;  /* 0x00005c001a167625 */ /* 0x000fc800078e001b */
[----:B--2---:R-:W-:Y:S02]  /*66f0*/  @P0 FADD.FTZ R21, R11, R21 ;  /* 0x000000150b150221 */ /* 0x004fe40000010000 */
[----:B---3--:R-:W-:Y:S02]  /*6700*/  @P0 FADD.FTZ R17, R10, R17 ;  /* 0x000000110a110221 */ /* 0x008fe40000010000 */
[----:B----4-:R-:W-:Y:S02]  /*6710*/  @P0 FADD.FTZ R16, R9, R16 ;  /* 0x0000001009100221 */ /* 0x010fe40000010000 */
[----:B------:R-:W-:Y:S02]  /*6720*/  @P0 FADD.FTZ R20, R8, R20 ;  /* 0x0000001408140221 */ /* 0x000fe40000010000 */
[----:B------:R-:W2:Y:S01]  /*6730*/  LDG.E.128 R8, [R22.64] ;  /* 0x0000000416087981 */ /* 0x000ea2000c1e1d00 */
[----:B------:R-:W-:-:S03]  /*6740*/  @P1 MOV R18, 0x20 ;  /* 0x0000002000121802 */ /* 0x000fc60000000f00 */
[----:B------:R-:W-:Y:S01]  /*6750*/  STL [R1+0x618], R4 ;  /* 0x0006180401007387 */ /* 0x000fe20000100800 */
[----:B------:R-:W-:Y:S01]  /*6760*/  SEL R12, R21, R4, P2 ;  /* 0x00000004150c7207 */ /* 0x000fe20001000000 */
[----:B------:R-:W-:Y:S01]  /*6770*/  @P1 IMAD.WIDE.U32 R18, R19, R18, c[0x0][0x258] ;  /* 0x0000960013121625 */ /* 0x000fe200078e0012 */
[----:B------:R-:W-:Y:S02]  /*6780*/  SEL R13, R17, R5, P2 ;  /* 0x00000005110d7207 */ /* 0x000fe40001000000 */
[----:B------:R-:W-:Y:S02]  /*6790*/  SEL R14, R16, R6, P2 ;  /* 0x00000006100e7207 */ /* 0x000fe40001000000 */
[----:B------:R-:W-:-:S05]  /*67a0*/  SEL R15, R20, R7, P2 ;  /* 0x00000007140f7207 */ /* 0x000fca0001000000 */
[----:B------:R-:W-:Y:S04]  /*67b0*/  @P1 STG.E.128 [R18.64], R12 ;  /* 0x0000000c12001986 */ /* 0x000fe8000c101d04 */
[----:B--2---:R-:W-:Y:S04]  /*67c0*/  STL.64 [R1+0x10], R8 ;  /* 0x0000100801007387 */ /* 0x004fe80000100a00 */
[----:B------:R0:W-:Y:S04]  /*67d0*/  STL.64 [R1+0x18], R10 ;  /* 0x0000180a01007387 */ /* 0x0001e80000100a00 */
[----:B0-----:R-:W2:Y:S04]  /*67e0*/  LDL.LU.64 R10, [R1+0x628] ;  /* 0x00062800010a7983 */ /* 0x001ea80000300a00 */
[----:B------:R-:W3:Y:S04]  /*67f0*/  LDL.LU.64 R8, [R1+0x620] ;  /* 0x0006200001087983 */ /* 0x000ee80000300a00 */
[----:B------:R-:W4:Y:S04]  /*6800*/  LDL.LU R22, [R1+0x74] ;  /* 0x0000740001167983 */ /* 0x000f280000300800 */
[----:B------:R-:W2:Y:S04]  /*6810*/  LDL.LU R23, [R1+0x6c] ;  /* 0x00006c0001177983 */ /* 0x000ea80000300800 */
[----:B------:R-:W2:Y:S04]  /*6820*/  LDL R29, [R1+0x1f8] ;  /* 0x0001f800011d7983 */ /* 0x000ea80000100800 */
[----:B------:R-:W2:Y:S04]  /*6830*/  LDL R4, [R1+0x1fc] ;  /* 0x0001fc0001047983 */ /* 0x000ea80000100800 */
[----:B------:R-:W2:Y:S04]  /*6840*/  LDL.LU R15, [R1+0x64] ;  /* 0x00006400010f7983 */ /* 0x000ea80000300800 */
[----:B------:R-:W3:Y:S04]  /*6850*/  LDL.LU R14, [R1+0x60] ;  /* 0x00006000010e7983 */ /* 0x000ee80000300800 */
[----:B------:R-:W4:Y:S04]  /*6860*/  LDL.LU R12, [R1+0x24] ;  /* 0x00002400010c7983 */ /* 0x000f280000300800 */
[----:B------:R-:W4:Y:S01]  /*6870*/  LDL.LU R13, [R1+0x20] ;  /* 0x00002000010d7983 */ /* 0x000f220000300800 */
[----:B--2---:R-:W-:-:S02]  /*6880*/  FFMA.FTZ R15, R15, R28, R3 ;  /* 0x0000001c0f0f7223 */ /* 0x004fc40000010003 */
[-C--:B---3--:R-:W-:Y:S02]  /*6890*/  FFMA.FTZ R14, R14, R28.reuse, R3 ;  /* 0x0000001c0e0e7223 */ /* 0x088fe40000010003 */
[----:B----4-:R-:W-:Y:S02]  /*68a0*/  FADD.FTZ R15, R12, -R15 ;  /* 0x8000000f0c0f7221 */ /* 0x010fe40000010000 */
[----:B------:R-:W-:Y:S02]  /*68b0*/  FADD.FTZ R14, R13, -R14 ;  /* 0x8000000e0d0e7221 */ /* 0x000fe40000010000 */
[-CC-:B------:R-:W-:Y:S02]  /*68c0*/  FFMA.FTZ R13, R22, R28.reuse, R3.reuse ;  /* 0x0000001c160d7223 */ /* 0x180fe40000010003 */
[----:B------:R-:W-:Y:S02]  /*68d0*/  FFMA.FTZ R12, R23, R28, R3 ;  /* 0x0000001c170c7223 */ /* 0x000fe40000010003 */
[----:B------:R-:W-:-:S02]  /*68e0*/  FMUL.FTZ R22, R2, R15 ;  /* 0x0000000f02167220 */ /* 0x000fc40000410000 */
[----:B------:R-:W-:Y:S01]  /*68f0*/  FMUL.FTZ R23, R2, R14 ;  /* 0x0000000e02177220 */ /* 0x000fe20000410000 */
[----:B------:R-:W2:Y:S04]  /*6900*/  LDL R15, [R1+0x1f4] ;  /* 0x0001f400010f7983 */ /* 0x000ea80000100800 */
[----:B------:R-:W3:Y:S01]  /*6910*/  LDL R14, [R1+0x1f0] ;  /* 0x0001f000010e7983 */ /* 0x000ee20000100800 */
[----:B------:R-:W-:Y:S02]  /*6920*/  FADD.FTZ R13, R25, -R13 ;  /* 0x8000000d190d7221 */ /* 0x000fe40000010000 */
[----:B------:R-:W-:Y:S02]  /*6930*/  FADD.FTZ R12, R24, -R12 ;  /* 0x8000000c180c7221 */ /* 0x000fe40000010000 */
[----:B------:R-:W-:-:S02]  /*6940*/  FMUL.FTZ R24, R2, R13 ;  /* 0x0000000d02187220 */ /* 0x000fc40000410000 */
[----:B------:R-:W-:Y:S02]  /*6950*/  FMUL.FTZ R25, R2, R12 ;  /* 0x0000000c02197220 */ /* 0x000fe40000410000 */
[----:B------:R-:W-:Y:S02]  /*6960*/  @P0 FADD.FTZ R24, R29, R24 ;  /* 0x000000181d180221 */ /* 0x000fe40000010000 */
[----:B------:R-:W-:Y:S01]  /*6970*/  @P0 FADD.FTZ R25, R4, R25 ;  /* 0x0000001904190221 */ /* 0x000fe20000010000 */
[----:B------:R-:W4:Y:S01]  /*6980*/  LDL R29, [R1+0x2ac] ;  /* 0x0002ac00011d7983 */ /* 0x000f220000100800 */
[-C--:B------:R-:W-:Y:S02]  /*6990*/  FMUL.FTZ R4, R21, R0.reuse ;  /* 0x0000000015047220 */ /* 0x080fe40000410000 */
[----:B------:R-:W-:Y:S02]  /*69a0*/  FMUL.FTZ R21, R17, R0 ;  /* 0x0000000011157220 */ /* 0x000fe40000410000 */
[----:B------:R-:W4:Y:S01]  /*69b0*/  LDL R17, [R1+0x2a4] ;  /* 0x0002a40001117983 */ /* 0x000f220000100800 */
[----:B--2---:R-:W-:-:S02]  /*69c0*/  @P0 FADD.FTZ R23, R15, R23 ;  /* 0x000000170f170221 */ /* 0x004fc40000010000 */
[----:B---3--:R-:W-:-:S03]  /*69d0*/  @P0 FADD.FTZ R22, R14, R22 ;  /* 0x000000160e160221 */ /* 0x008fc60000010000 */
[----:B------:R-:W-:Y:S02]  /*69e0*/  SEL R13, R23, R9, P2 ;  /* 0x00000009170d7207 */ /* 0x000fe40001000000 */
[----:B------:R-:W-:Y:S02]  /*69f0*/  SEL R14, R24, R10, P2 ;  /* 0x0000000a180e7207 */ /* 0x000fe40001000000 */
[----:B------:R-:W-:Y:S02]  /*6a00*/  SEL R12, R22, R8, P2 ;  /* 0x00000008160c7207 */ /* 0x000fe40001000000 */
[----:B------:R-:W-:-:S05]  /*6a10*/  SEL R15, R25, R11, P2 ;  /* 0x0000000b190f7207 */ /* 0x000fca0001000000 */
[----:B------:R0:W-:Y:S04]  /*6a20*/  @P1 STG.E.128 [R18.64+0x10], R12 ;  /* 0x0000100c12001986 */ /* 0x0001e8000c101d04 */
[----:B0-----:R-:W2:Y:S04]  /*6a30*/  LDL R12, [R1+0x2b0] ;  /* 0x0002b000010c7983 */ /* 0x001ea80000100800 */
[----:B------:R-:W3:Y:S04]  /*6a40*/  LDL R13, [R1+0x2b8] ;  /* 0x0002b800010d7983 */ /* 0x000ee80000100800 */
[----:B------:R-:W4:Y:S01]  /*6a50*/  LDL R18, [R1+0x2bc] ;  /* 0x0002bc0001127983 */ /* 0x000f220000100800 */
[----:B------:R-:W-:-:S03]  /*6a60*/  FMUL.FTZ R14, R20, R0 ;  /* 0x00000000140e7220 */ /* 0x000fc60000410000 */
[----:B------:R-:W4:Y:S04]  /*6a70*/  LDL R15, [R1+0x2b4] ;  /* 0x0002b400010f7983 */ /* 0x000f280000100800 */
[----:B------:R-:W4:Y:S04]  /*6a80*/  LDL R19, [R1+0x2a8] ;  /* 0x0002a80001137983 */ /* 0x000f280000100800 */
[----:B------:R0:W-:Y:S04]  /*6a90*/  STL [R1+0x94], R4 ;  /* 0x0000940401007387 */ /* 0x0001e80000100800 */
[----:B------:R1:W-:Y:S04]  /*6aa0*/  STL [R1+0x90], R21 ;  /* 0x0000901501007387 */ /* 0x0003e80000100800 */
[----:B------:R-:W4:Y:S01]  /*6ab0*/  LDL R20, [R1+0x2a0] ;  /* 0x0002a00001147983 */ /* 0x000f220000100800 */
[----:B------:R-:W-:-:S02]  /*6ac0*/  FMUL.FTZ R16, R16, R0 ;  /* 0x0000000010107220 */ /* 0x000fc40000410000 */
[-C--:B------:R-:W-:Y:S02]  /*6ad0*/  FMUL.FTZ R22, R22, R0.reuse ;  /* 0x0000000016167220 */ /* 0x080fe40000410000 */
[----:B------:R-:W-:Y:S02]  /*6ae0*/  FMUL.FTZ R23, R23, R0 ;  /* 0x0000000017177220 */ /* 0x000fe40000410000 */
[----:B--2---:R-:W-:Y:S02]  /*6af0*/  FMUL.FTZ R12, R12, R4 ;  /* 0x000000040c0c7220 */ /* 0x004fe40000410000 */
[----:B0-----:R-:W2:Y:S01]  /*6b00*/  LDL.LU R4, [R1+0x618] ;  /* 0x0006180001047983 */ /* 0x001ea20000300800 */
[----:B---3--:R-:W-:-:S03]  /*6b10*/  FMUL.FTZ R13, R13, R16 ;  /* 0x000000100d0d7220 */ /* 0x008fc60000410000 */
[----:B------:R-:W-:Y:S04]  /*6b20*/  STL [R1+0x8c], R16 ;  /* 0x00008c1001007387 */ /* 0x000fe80000100800 */
[----:B------:R0:W-:Y:S01]  /*6b30*/  STL [R1+0x88], R14 ;  /* 0x0000880e01007387 */ /* 0x0001e20000100800 */
[----:B----4-:R-:W-:-:S03]  /*6b40*/  FMUL.FTZ R15, R15, R21 ;  /* 0x000000150f0f7220 */ /* 0x010fc60000410000 */
[----:B-1----:R-:W3:Y:S01]  /*6b50*/  LDL R21, [R1+0xb0] ;  /* 0x0000b00001157983 */ /* 0x002ee20000100800 */
[----:B0-----:R-:W-:-:S03]  /*6b60*/  FMUL.FTZ R14, R18, R14 ;  /* 0x0000000e120e7220 */ /* 0x001fc60000410000 */
[----:B------:R-:W-:Y:S02]  /*6b70*/  STL [R1+0x84], R22 ;  /* 0x0000841601007387 */ /* 0x000fe40000100800 */
[----:B------:R-:W-:Y:S02]  /*6b80*/  F2FP.BF16.PACK_AB R13, R14, R13 ;  /* 0x0000000d0e0d723e */ /* 0x000fe400000010ff */
[----:B------:R-:W-:Y:S01]  /*6b90*/  STL [R1+0x80], R23 ;  /* 0x0000801701007387 */ /* 0x000fe20000100800 */
[----:B------:R-:W-:-:S03]  /*6ba0*/  FMUL.FTZ R14, R20, R22 ;  /* 0x00000016140e7220 */ /* 0x000fc60000410000 */
[----:B------:R-:W4:Y:S01]  /*6bb0*/  LDL.LU R20, [R1+0x9c] ;  /* 0x00009c0001147983 */ /* 0x000f220000300800 */
[-C--:B------:R-:W-:Y:S02]  /*6bc0*/  FMUL.FTZ R18, R24, R0.reuse ;  /* 0x0000000018127220 */ /* 0x080fe40000410000 */
[----:B------:R-:W-:Y:S01]  /*6bd0*/  FMUL.FTZ R16, R25, R0 ;  /* 0x0000000019107220 */ /* 0x000fe20000410000 */
[----:B------:R-:W-:Y:S02]  /*6be0*/  F2FP.BF16.PACK_AB R12, R15, R12 ;  /* 0x0000000c0f0c723e */ /* 0x000fe400000010ff */
[----:B------:R-:W-:Y:S01]  /*6bf0*/  STL [R1+0x7c], R18 ;  /* 0x00007c1201007387 */ /* 0x000fe20000100800 */
[----:B------:R-:W-:-:S03]  /*6c00*/  FMUL.FTZ R15, R19, R18 ;  /* 0x00000012130f7220 */ /* 0x000fc60000410000 */
[----:B------:R0:W-:Y:S01]  /*6c10*/  STL [R1+0x78], R16 ;  /* 0x0000781001007387 */ /* 0x0001e20000100800 */
[----:B------:R-:W-:Y:S02]  /*6c20*/  FMUL.FTZ R17, R17, R23 ;  /* 0x0000001711117220 */ /* 0x000fe40000410000 */
[----:B0-----:R-:W-:-:S03]  /*6c30*/  FMUL.FTZ R16, R29, R16 ;  /* 0x000000101d107220 */ /* 0x001fc60000410000 */
[----:B------:R-:W-:Y:S01]  /*6c40*/  F2FP.BF16.PACK_AB R14, R17, R14 ;  /* 0x0000000e110e723e */ /* 0x000fe200000010ff */
[----:B------:R-:W3:Y:S01]  /*6c50*/  LDL.LU R29, [R1+0xa0] ;  /* 0x0000a000011d7983 */ /* 0x000ee20000300800 */
[----:B------:R-:W-:-:S03]  /*6c60*/  F2FP.BF16.PACK_AB R15, R16, R15 ;  /* 0x0000000f100f723e */ /* 0x000fc600000010ff */
[----:B------:R-:W3:Y:S01]  /*6c70*/  LDL.LU R25, [R1+0xb8] ;  /* 0x0000b80001197983 */ /* 0x000ee20000300800 */
[----:B------:R-:W-:-:S03]  /*6c80*/  LEA R16, P4, R26, c[0x0][0x248], 0x4 ;  /* 0x000092001a107a11 */ /* 0x000fc600078820ff */
[----:B------:R-:W3:Y:S01]  /*6c90*/  LDL.LU R19, [R1+0xac] ;  /* 0x0000ac0001137983 */ /* 0x000ee20000300800 */
[----:B------:R-:W-:-:S03]  /*6ca0*/  LEA.HI.X R17, R26, c[0x0][0x24c], RZ, 0x4, P4 ;  /* 0x000093001a117a11 */ /* 0x000fc600020f24ff */
[----:B------:R-:W3:Y:S04]  /*6cb0*/  LDL.LU R18, [R1+0xe4] ;  /* 0x0000e40001127983 */ /* 0x000ee80000300800 */
[----:B------:R-:W3:Y:S04]  /*6cc0*/  LDL.LU R26, [R1+0xa4] ;  /* 0x0000a400011a7983 */ /* 0x000ee80000300800 */
[----:B------:R0:W-:Y:S04]  /*6cd0*/  STG.E.128 [R16.64], R12 ;  /* 0x0000000c10007986 */ /* 0x0001e8000c101d04 */
[----:B0-----:R-:W3:Y:S04]  /*6ce0*/  LDL.LU R14, [R1+0x98] ;  /* 0x00009800010e7983 */ /* 0x001ee80000300800 */
[----:B------:R-:W3:Y:S04]  /*6cf0*/  LDL.LU R16, [R1+0xa8] ;  /* 0x0000a80001107983 */ /* 0x000ee80000300800 */
[----:B------:R-:W3:Y:S04]  /*6d00*/  LDL.LU R17, [R1+0xb4] ;  /* 0x0000b40001117983 */ /* 0x000ee80000300800 */
[----:B------:R-:W3:Y:S04]  /*6d10*/  LDL R24, [R1+0x1e0] ;  /* 0x0001e00001187983 */ /* 0x000ee80000100800 */
[----:B------:R-:W3:Y:S04]  /*6d20*/  LDL R23, [R1+0x1e4] ;  /* 0x0001e40001177983 */ /* 0x000ee80000100800 */
[----:B------:R-:W3:Y:S01]  /*6d30*/  LDL R22, [R1+0x1e8] ;  /* 0x0001e80001167983 */ /* 0x000ee20000100800 */
[----:B----4-:R-:W-:-:S03]  /*6d40*/  FFMA.FTZ R15, R20, R28, R3 ;  /* 0x0000001c140f7223 */ /* 0x010fc60000010003 */
[----:B------:R-:W4:Y:S04]  /*6d50*/  LDL R20, [R1+0x1ec] ;  /* 0x0001ec0001147983 */ /* 0x000f280000100800 */
[----:B--2---:R0:W-:Y:S01]  /*6d60*/  STL [R1+0x604], R4 ;  /* 0x0006040401007387 */ /* 0x0041e20000100800 */
[----:B---3--:R-:W-:-:S04]  /*6d70*/  FFMA.FTZ R12, R25, R28, R3 ;  /* 0x0000001c190c7223 */ /* 0x008fc80000010003 */
[----:B------:R-:W-:Y:S02]  /*6d80*/  FADD.FTZ R12, R19, -R12 ;  /* 0x8000000c130c7221 */ /* 0x000fe40000010000 */
[----:B------:R-:W-:Y:S02]  /*6d90*/  FADD.FTZ R15, R14, -R15 ;  /* 0x8000000f0e0f7221 */ /* 0x000fe40000010000 */
[-CC-:B------:R-:W-:Y:S02]  /*6da0*/  FFMA.FTZ R14, R16, R28.reuse, R3.reuse ;  /* 0x0000001c100e7223 */ /* 0x180fe40000010003 */
[----:B------:R-:W-:Y:S01]  /*6db0*/  FFMA.FTZ R13, R17, R28, R3 ;  /* 0x0000001c110d7223 */ /* 0x000fe20000010003 */
[----:B------:R-:W-:-:S03]  /*6dc0*/  @P1 MOV R28, 0x20 ;  /* 0x00000020001c1802 */ /* 0x000fc60000000f00 */
[----:B------:R-:W-:Y:S02]  /*6dd0*/  FADD.FTZ R13, R29, -R13 ;  /* 0x8000000d1d0d7221 */ /* 0x000fe40000010000 */
[----:B------:R-:W-:-:S04]  /*6de0*/  @P1 IMAD.WIDE.U32 R28, R18, R28, c[0x0][0x258] ;  /* 0x00009600121c1625 */ /* 0x000fc800078e001c */
[C---:B------:R-:W-:Y:S02]  /*6df0*/  FMUL.FTZ R18, R2.reuse, R15 ;  /* 0x0000000f02127220 */ /* 0x040fe40000410000 */
[----:B------:R-:W-:Y:S02]  /*6e00*/  FMUL.FTZ R17, R2, R12 ;  /* 0x0000000c02117220 */ /* 0x000fe40000410000 */
[----:B------:R-:W-:Y:S02]  /*6e10*/  @P0 FADD.FTZ R18, R24, R18 ;  /* 0x0000001218120221 */ /* 0x000fe40000010000 */
[----:B------:R-:W-:-:S03]  /*6e20*/  FADD.FTZ R14, R26, -R14 ;  /* 0x8000000e1a0e7221 */ /* 0x000fc60000010000 */
[----:B------:R-:W-:Y:S02]  /*6e30*/  SEL R12, R18, R4, P2 ;  /* 0x00000004120c7207 */ /* 0x000fe40001000000 */
[----:B0-----:R-:W2:Y:S01]  /*6e40*/  LDL.LU R4, [R1+0x118] ;  /* 0x0001180001047983 */ /* 0x001ea20000300800 */
[C---:B------:R-:W-:Y:S02]  /*6e50*/  FMUL.FTZ R19, R2.reuse, R14 ;  /* 0x0000000e02137220 */ /* 0x040fe40000410000 */
[----:B------:R-:W-:Y:S02]  /*6e60*/  FMUL.FTZ R16, R2, R13 ;  /* 0x0000000d02107220 */ /* 0x000fe40000410000 */
[----:B------:R-:W-:Y:S02]  /*6e70*/  @P0 FADD.FTZ R19, R23, R19 ;  /* 0x0000001317130221 */ /* 0x000fe40000010000 */
[----:B------:R-:W-:Y:S02]  /*6e80*/  @P0 FADD.FTZ R16, R22, R16 ;  /* 0x0000001016100221 */ /* 0x000fe40000010000 */
[----:B----4-:R-:W-:Y:S01]  /*6e90*/  @P0 FADD.FTZ R17, R20, R17 ;  /* 0x0000001114110221 */ /* 0x010fe20000010000 */
[----:B------:R-:W-:-:S05]  /*6ea0*/  IADD3 R20, R21, 0x100, RZ ;  /* 0x0000010015147810 */ /* 0x000fca0007ffe0ff */
[----:B------:R0:W-:Y:S02]  /*6eb0*/  STL [R1], R20 ;  /* 0x0000001401007387 */ /* 0x0001e40000100800 */
[----:B0-----:R-:W-:-:S06]  /*6ec0*/  IMAD.WIDE.U32 R20, R20, R27, c[0x0][0x170] ;  /* 0x00005c0014147625 */ /* 0x001fcc00078e001b */
[----:B------:R-:W3:Y:S04]  /*6ed0*/  LDG.E.128 R20, [R20.64] ;  /* 0x0000000414147981 */ /* 0x000ee8000c1e1d00 */
[----:B------:R-:W-:Y:S04]  /*6ee0*/  STL [R1+0x600], R5 ;  /* 0x0006000501007387 */ /* 0x000fe80000100800 */
[----:B------:R0:W-:Y:S04]  /*6ef0*/  STL [R1+0x608], R6 ;  /* 0x0006080601007387 */ /* 0x0001e80000100800 */
[----:B------:R-:W-:Y:S01]  /*6f00*/  STL [R1+0x60c], R7 ;  /* 0x00060c0701007387 */ /* 0x000fe20000100800 */
[----:B------:R-:W-:-:S03]  /*6f10*/  SEL R14, R16, R6, P2 ;  /* 0x00000006100e7207 */ /* 0x000fc60001000000 */
[----:B------:R-:W4:Y:S04]  /*6f20*/  LDL.LU R27, [R1+0xfc] ;  /* 0x0000fc00011b7983 */ /* 0x000f280000300800 */
[----:B------:R-:W2:Y:S04]  /*6f30*/  LDL.LU R26, [R1+0xf8] ;  /* 0x0000f800011a7983 */ /* 0x000ea80000300800 */
[----:B------:R-:W2:Y:S04]  /*6f40*/  LDL.LU R25, [R1+0xe0] ;  /* 0x0000e00001197983 */ /* 0x000ea80000300800 */
[----:B------:R-:W2:Y:S04]  /*6f50*/  LDL.LU R24, [R1+0xf4] ;  /* 0x0000f40001187983 */ /* 0x000ea80000300800 */
[----:B0-----:R-:W2:Y:S04]  /*6f60*/  LDL.LU R6, [R1+0xd8] ;  /* 0x0000d80001067983 */ /* 0x001ea80000300800 */
[----:B---3--:R0:W-:Y:S04]  /*6f70*/  STL [R1+0x5e0], R20 ;  /* 0x0005e01401007387 */ /* 0x0081e80000100800 */
[----:B0-----:R-:W2:Y:S04]  /*6f80*/  LDL.LU R20, [R1+0x4c] ;  /* 0x00004c0001147983 */ /* 0x001ea80000300800 */
[----:B------:R-:W-:Y:S04]  /*6f90*/  STL [R1+0x5dc], R21 ;  /* 0x0005dc1501007387 */ /* 0x000fe80000100800 */
[----:B------:R0:W-:Y:S01]  /*6fa0*/  STL [R1+0x5d8], R22 ;  /* 0x0005d81601007387 */ /* 0x0001e20000100800 */
[----:B------:R-:W-:-:S02]  /*6fb0*/  SEL R13, R19, R5, P2 ;  /* 0x00000005130d7207 */ /* 0x000fc40001000000 */
[----:B------:R-:W-:Y:S01]  /*6fc0*/  SEL R15, R17, R7, P2 ;  /* 0x00000007110f7207 */ /* 0x000fe20001000000 */
[----:B0-----:R-:W3:Y:S04]  /*6fd0*/  LDL.LU R22, [R1+0x114] ;  /* 0x0001140001167983 */ /* 0x001ee80000300800 */
[----:B------:R0:W-:Y:S04]  /*6fe0*/  STL [R1+0x5d4], R23 ;  /* 0x0005d41701007387 */ /* 0x0001e80000100800 */
[----:B0-----:R-:W4:Y:S04]  /*6ff0*/  LDL.LU R23, [R1+0x10c] ;  /* 0x00010c0001177983 */ /* 0x001f280000300800 */
[----:B------:R2:W-:Y:S04]  /*7000*/  @P1 STG.E.128 [R28.64], R12 ;  /* 0x0000000c1c001986 */ /* 0x0005e8000c101d04 */
[----:B------:R-:W4:Y:S04]  /*7010*/  LDL R7, [R1+0x1d4] ;  /* 0x0001d40001077983 */ /* 0x000f280000100800 */
[----:B------:R-:W4:Y:S04]  /*7020*/  LDL R5, [R1+0x1d8] ;  /* 0x0001d80001057983 */ /* 0x000f280000100800 */
[----:B------:R-:W4:Y:S01]  /*7030*/  LDL R21, [R1+0x1d0] ;  /* 0x0001d00001157983 */ /* 0x000f220000100800 */
[----:B--2---:R-:W-:-:S03]  /*7040*/  FFMA.FTZ R14, R4, R20, R3 ;  /* 0x00000014040e7223 */ /* 0x004fc60000010003 */
[----:B------:R-:W2:Y:S01]  /*7050*/  LDL R4, [R1+0x1dc] ;  /* 0x0001dc0001047983 */ /* 0x000ea20000100800 */
[-CC-:B------:R-:W-:Y:S02]  /*7060*/  FFMA.FTZ R13, R25, R20.reuse, R3.reuse ;  /* 0x00000014190d7223 */ /* 0x180fe40000010003 */
[----:B------:R-:W-:Y:S02]  /*7070*/  FFMA.FTZ R12, R26, R20, R3 ;  /* 0x000000141a0c7223 */ /* 0x000fe40000010003 */
[----:B------:R-:W-:Y:S02]  /*7080*/  FADD.FTZ R13, R6, -R13 ;  /* 0x8000000d060d7221 */ /* 0x000fe40000010000 */
[----:B------:R-:W-:-:S04]  /*7090*/  FADD.FTZ R12, R24, -R12 ;  /* 0x8000000c180c7221 */ /* 0x000fc80000010000 */
[----:B------:R-:W-:Y:S02]  /*70a0*/  FMUL.FTZ R26, R2, R12 ;  /* 0x0000000c021a7220 */ /* 0x000fe40000410000 */
[----:B---3--:R-:W-:Y:S02]  /*70b0*/  FADD.FTZ R14, R22, -R14 ;  /* 0x8000000e160e7221 */ /* 0x008fe40000010000 */
[----:B------:R-:W3:Y:S02]  /*70c0*/  LDL.LU R22, [R1+0x108] ;  /* 0x0001080001167983 */ /* 0x000ee40000300800 */
[----:B------:R-:W-:Y:S02]  /*70d0*/  FMUL.FTZ R24, R2, R14 ;  /* 0x0000000e02187220 */ /* 0x000fe40000410000 */
[----:B------:R-:W3:Y:S01]  /*70e0*/  LDL.LU R6, [R1+0x110] ;  /* 0x0001100001067983 */ /* 0x000ee20000300800 */
[----:B----4-:R-:W-:-:S04]  /*70f0*/  FFMA.FTZ R15, R23, R20, R3 ;  /* 0x00000014170f7223 */ /* 0x010fc80000010003 */
[----:B------:R-:W-:Y:S02]  /*7100*/  FADD.FTZ R15, R27, -R15 ;  /* 0x8000000f1b0f7221 */ /* 0x000fe40000010000 */
[C---:B------:R-:W-:Y:S02]  /*7110*/  FMUL.FTZ R27, R2.reuse, R13 ;  /* 0x0000000d021b7220 */ /* 0x040fe40000410000 */
[----:B------:R-:W-:-:S04]  /*7120*/  FMUL.FTZ R25, R2, R15 ;  /* 0x0000000f02197220 */ /* 0x000fc80000410000 */
[----:B------:R-:W-:Y:S02]  /*7130*/  @P0 FADD.FTZ R25, R7, R25 ;  /* 0x0000001907190221 */ /* 0x000fe40000010000 */
[----:B------:R-:W-:Y:S02]  /*7140*/  @P0 FADD.FTZ R26, R5, R26 ;  /* 0x0000001a051a0221 */ /* 0x000fe40000010000 */
[----:B------:R-:W-:Y:S01]  /*7150*/  @P0 FADD.FTZ R24, R21, R24 ;  /* 0x0000001815180221 */ /* 0x000fe20000010000 */
[----:B------:R-:W-:Y:S01]  /*7160*/  SEL R13, R25, R9, P2 ;  /* 0x00000009190d7207 */ /* 0x000fe20001000000 */
[----:B--2---:R-:W-:Y:S02]  /*7170*/  @P0 FADD.FTZ R27, R4, R27 ;  /* 0x0000001b041b0221 */ /* 0x004fe40000010000 */
[----:B------:R-:W2:Y:S04]  /*7180*/  LDL.LU R4, [R1+0x104] ;  /* 0x0001040001047983 */ /* 0x000ea80000300800 */
[----:B------:R-:W4:Y:S04]  /*7190*/  LDL.LU R5, [R1+0xf0] ;  /* 0x0000f00001057983 */ /* 0x000f280000300800 */
[----:B------:R-:W4:Y:S04]  /*71a0*/  LDL.LU R7, [R1+0xd4] ;  /* 0x0000d40001077983 */ /* 0x000f280000300800 */
[----:B------:R-:W4:Y:S04]  /*71b0*/  LDL.LU R21, [R1+0xd0] ;  /* 0x0000d00001157983 */ /* 0x000f280000300800 */
[----:B------:R-:W-:Y:S04]  /*71c0*/  STL [R1+0x5fc], R8 ;  /* 0x0005fc0801007387 */ /* 0x000fe80000100800 */
[----:B------:R0:W-:Y:S04]  /*71d0*/  STL [R1+0x610], R9 ;  /* 0x0006100901007387 */ /* 0x0001e80000100800 */
[----:B0-----:R-:W4:Y:S01]  /*71e0*/  LDL.LU R9, [R1+0xe8] ;  /* 0x0000e80001097983 */ /* 0x001f220000300800 */
[----:B------:R-:W-:-:S02]  /*71f0*/  SEL R12, R24, R8, P2 ;  /* 0x00000008180c7207 */ /* 0x000fc40001000000 */
[----:B------:R-:W-:Y:S02]  /*7200*/  SEL R14, R26, R10, P2 ;  /* 0x0000000a1a0e7207 */ /* 0x000fe40001000000 */
[----:B------:R-:W-:Y:S01]  /*7210*/  SEL R15, R27, R11, P2 ;  /* 0x0000000b1b0f7207 */ /* 0x000fe20001000000 */
[----:B------:R-:W-:Y:S04]  /*7220*/  STL [R1+0x614], R10 ;  /* 0x0006140a01007387 */ /* 0x000fe80000100800 */
[----:B------:R0:W-:Y:S04]  /*7230*/  @P1 STG.E.128 [R28.64+0x10], R12 ;  /* 0x0000100c1c001986 */ /* 0x0001e8000c101d04 */
[----:B0-----:R-:W4:Y:S01]  /*7240*/  LDL.LU R29, [R1+0x11c] ;  /* 0x00011c00011d7983 */ /* 0x001f220000300800 */
[----:B---3--:R-:W-:-:S02]  /*7250*/  FFMA.FTZ R14, R22, R20, R3 ;  /* 0x00000014160e7223 */ /* 0x008fc40000010003 */
[-CC-:B------:R-:W-:Y:S01]  /*7260*/  FFMA.FTZ R13, R6, R20.reuse, R3.reuse ;  /* 0x00000014060d7223 */ /* 0x180fe20000010003 */
[----:B------:R-:W3:Y:S04]  /*7270*/  LDL.LU R23, [R1+0xbc] ;  /* 0x0000bc0001177983 */ /* 0x000ee80000300800 */
[----:B------:R-:W3:Y:S04]  /*7280*/  LDL R15, [R1+0x290] ;  /* 0x00029000010f7983 */ /* 0x000ee80000100800 */
[----:B------:R-:W3:Y:S04]  /*7290*/  LDL R22, [R1+0x294] ;  /* 0x0002940001167983 */ /* 0x000ee80000100800 */
[----:B------:R-:W3:Y:S01]  /*72a0*/  LDL.LU R6, [R1+0x100] ;  /* 0x0001000001067983 */ /* 0x000ee20000300800 */
[----:B--2---:R-:W-:-:S03]  /*72b0*/  FFMA.FTZ R12, R4, R20, R3 ;  /* 0x00000014040c7223 */ /* 0x004fc60000010003 */
[----:B------:R-:W2:Y:S01]  /*72c0*/  LDL.LU R4, [R1+0xec] ;  /* 0x0000ec0001047983 */ /* 0x000ea20000300800 */
[----:B----4-:R-:W-:-:S03]  /*72d0*/  FADD.FTZ R10, R5, -R14 ;  /* 0x8000000e050a7221 */ /* 0x010fc60000010000 */
[----:B------:R-:W4:Y:S04]  /*72e0*/  LDL.LU R8, [R1+0xdc] ;  /* 0x0000dc0001087983 */ /* 0x000f280000300800 */
[----:B------:R-:W2:Y:S01]  /*72f0*/  LDL.LU R5, [R1+0xcc] ;  /* 0x0000cc0001057983 */ /* 0x000ea20000300800 */
[----:B------:R-:W-:-:S03]  /*7300*/  FADD.FTZ R9, R9, -R13 ;  /* 0x8000000d09097221 */ /* 0x000fc60000010000 */
[----:B------:R-:W2:Y:S01]  /*7310*/  LDL.LU R13, [R1+0xc0] ;  /* 0x0000c000010d7983 */ /* 0x000ea20000300800 */
[-C--:B------:R-:W-:Y:S02]  /*7320*/  FMUL.FTZ R18, R18, R0.reuse ;  /* 0x0000000012127220 */ /* 0x080fe40000410000 */
[----:B------:R-:W-:Y:S02]  /*7330*/  FMUL.FTZ R14, R19, R0 ;  /* 0x00000000130e7220 */ /* 0x000fe40000410000 */
[----:B------:R-:W-:Y:S02]  /*7340*/  FADD.FTZ R7, R7, -R12 ;  /* 0x8000000c07077221 */ /* 0x000fe40000010000 */
[-CC-:B------:R-:W-:Y:S02]  /*7350*/  FFMA.FTZ R28, R21, R20.reuse, R3.reuse ;  /* 0x00000014151c7223 */ /* 0x180fe40000010003 */
[----:B------:R-:W4:Y:S04]  /*7360*/  LDL R21, [R1+0xb0] ;  /* 0x0000b00001157983 */ /* 0x000f280000100800 */
[----:B------:R-:W-:Y:S04]  /*7370*/  STL [R1+0x74], R18 ;  /* 0x0000741201007387 */ /* 0x000fe80000100800 */
[----:B------:R0:W-:Y:S01]  /*7380*/  STL [R1+0x70], R14 ;  /* 0x0000700e01007387 */ /* 0x0001e20000100800 */
[----:B------:R-:W-:-:S04]  /*7390*/  FFMA.FTZ R29, R29, R20, R3 ;  /* 0x000000141d1d7223 */ /* 0x000fc80000010003 */
[----:B---3--:R-:W-:Y:S02]  /*73a0*/  FADD.FTZ R6, R6, -R29 ;  /* 0x8000001d06067221 */ /* 0x008fe40000010000 */
[----:B------:R-:W3:Y:S01]  /*73b0*/  LDL.LU R29, [R1] ;  /* 0x00000000011d7983 */ /* 0x000ee20000300800 */
[----:B--2---:R-:W-:-:S03]  /*73c0*/  FFMA.FTZ R12, R13, R20, R3 ;  /* 0x000000140d0c7223 */ /* 0x004fc60000010003 */
[----:B------:R-:W2:Y:S01]  /*73d0*/  LDL R19, [R1+0x29c] ;  /* 0x00029c0001137983 */ /* 0x000ea20000100800 */
[----:B------:R-:W-:Y:S02]  /*73e0*/  FFMA.FTZ R13, R23, R20, R3 ;  /* 0x00000014170d7223 */ /* 0x000fe40000010003 */
[----:B----4-:R-:W-:Y:S02]  /*73f0*/  FADD.FTZ R23, R8, -R12 ;  /* 0x8000000c08177221 */ /* 0x010fe40000010000 */
[----:B------:R-:W4:Y:S01]  /*7400*/  LDL R8, [R1+0x298] ;  /* 0x0002980001087983 */ /* 0x000f220000100800 */
[----:B------:R-:W-:Y:S02]  /*7410*/  FMUL.FTZ R15, R15, R18 ;  /* 0x000000120f0f7220 */ /* 0x000fe40000410000 */
[----:B0-----:R-:W-:Y:S01]  /*7420*/  FMUL.FTZ R14, R22, R14 ;  /* 0x0000000e160e7220 */ /* 0x001fe20000410000 */
[----:B------:R-:W3:Y:S01]  /*7430*/  LDL R18, [R1+0x28c] ;  /* 0x00028c0001127983 */ /* 0x000ee20000100800 */
[----:B------:R-:W-:-:S03]  /*7440*/  FADD.FTZ R4, R4, -R28 ;  /* 0x8000001c04047221 */ /* 0x000fc60000010000 */
[----:B------:R-:W3:Y:S01]  /*7450*/  LDL R28, [R1+0x288] ;  /* 0x00028800011c7983 */ /* 0x000ee20000100800 */
[----:B------:R-:W-:-:S03]  /*7460*/  F2FP.BF16.PACK_AB R12, R14, R15 ;  /* 0x0000000f0e0c723e */ /* 0x000fc600000010ff */
[----:B------:R-:W3:Y:S04]  /*7470*/  LDL.LU R22, [R1+0x120] ;  /* 0x0001200001167983 */ /* 0x000ee80000300800 */
[----:B------:R-:W3:Y:S04]  /*7480*/  LDL R14, [R1+0x280] ;  /* 0x00028000010e7983 */ /* 0x000ee80000100800 */
[----:B------:R-:W3:Y:S01]  /*7490*/  LDL R15, [R1+0x284] ;  /* 0x00028400010f7983 */ /* 0x000ee20000100800 */
[-C--:B------:R-:W-:Y:S02]  /*74a0*/  FMUL.FTZ R16, R16, R0.reuse ;  /* 0x0000000010107220 */ /* 0x080fe40000410000 */
[----:B------:R-:W-:-:S02]  /*74b0*/  FMUL.FTZ R17, R17, R0 ;  /* 0x0000000011117220 */ /* 0x000fc40000410000 */
[-C--:B------:R-:W-:Y:S02]  /*74c0*/  FMUL.FTZ R24, R24, R0.reuse ;  /* 0x0000000018187220 */ /* 0x080fe40000410000 */
[----:B------:R-:W-:Y:S01]  /*74d0*/  FMUL.FTZ R25, R25, R0 ;  /* 0x0000000019197220 */ /* 0x000fe20000410000 */
[----:B------:R3:W-:Y:S01]  /*74e0*/  STL [R1+0x68], R16 ;  /* 0x0000681001007387 */ /* 0x0007e20000100800 */
[----:B------:R-:W-:-:S03]  /*74f0*/  FADD.FTZ R5, R5, -R13 ;  /* 0x8000000d05057221 */ /* 0x000fc60000010000 */
[----:B------:R0:W-:Y:S04]  /*7500*/  STL [R1+0x64], R17 ;  /* 0x0000641101007387 */ /* 0x0001e80000100800 */
[----:B------:R1:W-:Y:S04]  /*7510*/  STL [R1+0x60], R24 ;  /* 0x0000601801007387 */ /* 0x0003e80000100800 */
[----:B------:R-:W-:Y:S01]  /*7520*/  STL [R1+0x5c], R25 ;  /* 0x00005c1901007387 */ /* 0x000fe20000100800 */
[----:B----4-:R-:W-:-:S03]  /*7530*/  FMUL.FTZ R13, R8, R16 ;  /* 0x00000010080d7220 */ /* 0x010fc60000410000 */
[----:B------:R-:W4:Y:S01]  /*7540*/  LDL.LU R8, [R1+0x124] ;  /* 0x0001240001087983 */ /* 0x000f220000300800 */
[----:B--2---:R-:W-:Y:S02]  /*7550*/  FMUL.FTZ R19, R19, R17 ;  /* 0x0000001113137220 */ /* 0x004fe40000410000 */
[-C--:B------:R-:W-:Y:S02]  /*7560*/  FMUL.FTZ R26, R26, R0.reuse ;  /* 0x000000001a1a7220 */ /* 0x080fe40000410000 */
[----:B------:R-:W-:Y:S01]  /*7570*/  FMUL.FTZ R27, R27, R0 ;  /* 0x000000001b1b7220 */ /* 0x000fe20000410000 */
[----:B------:R-:W-:Y:S02]  /*7580*/  F2FP.BF16.PACK_AB R13, R19, R13 ;  /* 0x0000000d130d723e */ /* 0x000fe400000010ff */
[----:B---3--:R-:W-:Y:S01]  /*7590*/  LEA R16, P4, R29, c[0x0][0x248], 0x4 ;  /* 0x000092001d107a11 */ /* 0x008fe200078820ff */
[----:B------:R-:W-:Y:S02]  /*75a0*/  FMUL.FTZ R18, R18, R27 ;  /* 0x0000001b12127220 */ /* 0x000fe40000410000 */
[----:B------:R-:W-:Y:S01]  /*75b0*/  FFMA.FTZ R19, R22, R20, R3 ;  /* 0x0000001416137223 */ /* 0x000fe20000010003 */
[----:B------:R-:W-:Y:S01]  /*75c0*/  IADD3 R22, R21, 0x180, RZ ;  /* 0x0000018015167810 */ /* 0x000fe20007ffe0ff */
[----:B------:R-:W-:Y:S01]  /*75d0*/  FMUL.FTZ R14, R14, R24 ;  /* 0x000000180e0e7220 */ /* 0x000fe20000410000 */
[----:B------:R-:W-:Y:S01]  /*75e0*/  HFMA2.MMA R21, -RZ, RZ, 0, 9.5367431640625e-07 ;  /* 0x00000010ff157435 */ /* 0x000fe200000001ff */
[----:B0-----:R-:W-:-:S02]  /*75f0*/  FMUL.FTZ R17, R15, R25 ;  /* 0x000000190f117220 */ /* 0x001fc40000410000 */
[----:B------:R-:W-:-:S03]  /*7600*/  FMUL.FTZ R15, R28, R26 ;  /* 0x0000001a1c0f7220 */ /* 0x000fc60000410000 */
[----:B------:R-:W-:Y:S02]  /*7610*/  F2FP.BF16.PACK_AB R14, R17, R14 ;  /* 0x0000000e110e723e */ /* 0x000fe400000010ff */
[----:B------:R-:W-:Y:S02]  /*7620*/  LEA.HI.X R17, R29, c[0x0][0x24c], RZ, 0x4, P4 ;  /* 0x000093001d117a11 */ /* 0x000fe400020f24ff */
[----:B------:R-:W-:Y:S01]  /*7630*/  F2FP.BF16.PACK_AB R15, R18, R15 ;  /* 0x0000000f120f723e */ /* 0x000fe200000010ff */
[----:B------:R-:W-:Y:S04]  /*7640*/  STL [R1+0x58], R26 ;  /* 0x0000581a01007387 */ /* 0x000fe80000100800 */
[----:B------:R-:W-:Y:S04]  /*7650*/  STL [R1+0x54], R27 ;  /* 0x0000541b01007387 */ /* 0x000fe80000100800 */
[----:B------:R0:W-:Y:S04]  /*7660*/  STG.E.128 [R16.64], R12 ;  /* 0x0000000c10007986 */ /* 0x0001e8000c101d04 */
[----:B-1----:R-:W2:Y:S01]  /*7670*/  LDL.LU R24, [R1+0x158] ;  /* 0x0001580001187983 */ /* 0x002ea20000300800 */
[----:B0-----:R-:W-:-:S04]  /*7680*/  IMAD.WIDE.U32 R12, R22, R21, c[0x0][0x170] ;  /* 0x00005c00160c7625 */ /* 0x001fc800078e0015 */
[----:B----4-:R-:W-:Y:S02]  /*7690*/  FADD.FTZ R8, R8, -R19 ;  /* 0x8000001308087221 */ /* 0x010fe40000010000 */
[----:B------:R0:W3:Y:S01]  /*76a0*/  LDG.E.128 R16, [R12.64] ;  /* 0x000000040c107981 */ /* 0x0000e2000c1e1d00 */
[----:B------:R-:W-:Y:S01]  /*76b0*/  @P1 MOV R28, 0x20 ;  /* 0x00000020001c1802 */ /* 0x000fe20000000f00 */
[C---:B------:R-:W-:Y:S02]  /*76c0*/  FMUL.FTZ R27, R2.reuse, R10 ;  /* 0x0000000a021b7220 */ /* 0x040fe40000410000 */
[----:B------:R1:W-:Y:S01]  /*76d0*/  STL [R1+0x5f8], R3 ;  /* 0x0005f80301007387 */ /* 0x0003e20000100800 */
[----:B------:R-:W-:-:S03]  /*76e0*/  FMUL.FTZ R26, R2, R9 ;  /* 0x00000009021a7220 */ /* 0x000fc60000410000 */
[----:B------:R-:W4:Y:S01]  /*76f0*/  LDL.LU R10, [R1+0x614] ;  /* 0x00061400010a7983 */ /* 0x000f220000300800 */
[----:B------:R-:W-:-:S03]  /*7700*/  FMUL.FTZ R25, R2, R6 ;  /* 0x0000000602197220 */ /* 0x000fc60000410000 */
[----:B------:R-:W4:Y:S04]  /*7710*/  LDL R15, [R1+0x1c8] ;  /* 0x0001c800010f7983 */ /* 0x000f280000100800 */
[----:B------:R-:W4:Y:S04]  /*7720*/  LDL R14, [R1+0x1cc] ;  /* 0x0001cc00010e7983 */ /* 0x000f280000100800 */
[----:B------:R-:W4:Y:S01]  /*7730*/  LDL.LU R9, [R1+0x610] ;  /* 0x0006100001097983 */ /* 0x000f220000300800 */
[----:B-1----:R-:W-:Y:S02]  /*7740*/  FMUL.FTZ R3, R2, R4 ;  /* 0x0000000402037220 */ /* 0x002fe40000410000 */
[----:B--2---:R-:W-:-:S04]  /*7750*/  @P1 IMAD.WIDE.U32 R28, R24, R28, c[0x0][0x258] ;  /* 0x00009600181c1625 */ /* 0x004fc800078e001c */
[C---:B------:R-:W-:Y:S02]  /*7760*/  FMUL.FTZ R24, R2.reuse, R7 ;  /* 0x0000000702187220 */ /* 0x040fe40000410000 */
[----:B------:R-:W2:Y:S04]  /*7770*/  LDL.LU R7, [R1+0x60c] ;  /* 0x00060c0001077983 */ /* 0x000ea80000300800 */
[----:B------:R-:W2:Y:S04]  /*7780*/  LDL.LU R6, [R1+0x608] ;  /* 0x0006080001067983 */ /* 0x000ea80000300800 */
[----:B0-----:R-:W2:Y:S04]  /*7790*/  LDL R12, [R1+0x1c0] ;  /* 0x0001c000010c7983 */ /* 0x001ea80000100800 */
[----:B------:R-:W2:Y:S04]  /*77a0*/  LDL R13, [R1+0x1c4] ;  /* 0x0001c400010d7983 */ /* 0x000ea80000100800 */
[----:B---3--:R-:W-:Y:S04]  /*77b0*/  STL [R1+0x5b4], R16 ;  /* 0x0005b41001007387 */ /* 0x008fe80000100800 */
[----:B------:R-:W-:Y:S04]  /*77c0*/  STL [R1+0x5b0], R17 ;  /* 0x0005b01101007387 */ /* 0x000fe80000100800 */
[----:B------:R-:W-:Y:S04]  /*77d0*/  STL [R1+0x5ac], R18 ;  /* 0x0005ac1201007387 */ /* 0x000fe80000100800 */
[----:B------:R0:W-:Y:S04]  /*77e0*/  STL [R1+0x5a8], R19 ;  /* 0x0005a81301007387 */ /* 0x0001e80000100800 */
[----:B------:R-:W3:Y:S01]  /*77f0*/  LDL.LU R4, [R1+0x604] ;  /* 0x0006040001047983 */ /* 0x000ee20000300800 */
[----:B0-----:R-:W-:-:S03]  /*7800*/  FMUL.FTZ R19, R2, R5 ;  /* 0x0000000502137220 */ /* 0x001fc60000410000 */
[----:B------:R-:W3:Y:S04]  /*7810*/  LDL.LU R5, [R1+0x600] ;  /* 0x0006000001057983 */ /* 0x000ee80000300800 */
[----:B------:R-:W3:Y:S01]  /*7820*/  LDL R16, [R1+0x1bc] ;  /* 0x0001bc0001107983 */ /* 0x000ee20000100800 */
[----:B------:R-:W-:Y:S02]  /*7830*/  FMUL.FTZ R18, R2, R8 ;  /* 0x0000000802127220 */ /* 0x000fe40000410000 */
[----:B----4-:R-:W-:Y:S01]  /*7840*/  @P0 FADD.FTZ R24, R15, R24 ;  /* 0x000000180f180221 */ /* 0x010fe20000010000 */
[----:B------:R-:W4:Y:S04]  /*7850*/  LDL R17, [R1+0x1b8] ;  /* 0x0001b80001117983 */ /* 0x000f280000100800 */
[----:B------:R-:W4:Y:S01]  /*7860*/  LDL.LU R8, [R1+0x5fc] ;  /* 0x0005fc0001087983 */ /* 0x000f220000300800 */
[----:B------:R-:W-:-:S02]  /*7870*/  @P0 FADD.FTZ R25, R14, R25 ;  /* 0x000000190e190221 */ /* 0x000fc40000010000 */
[----:B--2---:R-:W-:Y:S02]  /*7880*/  @P0 FADD.FTZ R27, R12, R27 ;  /* 0x0000001b0c1b0221 */ /* 0x004fe40000010000 */
[----:B------:R-:W-:Y:S01]  /*7890*/  @P0 FADD.FTZ R26, R13, R26 ;  /* 0x0000001a0d1a0221 */ /* 0x000fe20000010000 */
[----:B------:R-:W-:Y:S02]  /*78a0*/  SEL R14, R24, R6, P2 ;  /* 0x00000006180e7207 */ /* 0x000fe40001000000 */
[----:B------:R-:W-:Y:S02]  /*78b0*/  SEL R15, R25, R7, P2 ;  /* 0x00000007190f7207 */ /* 0x000fe40001000000 */
[----:B---3--:R-:W-:Y:S01]  /*78c0*/  SEL R12, R27, R4, P2 ;  /* 0x000000041b0c7207 */ /* 0x008fe20001000000 */
[----:B------:R0:W-:Y:S01]  /*78d0*/  STL [R1+0x574], R4 ;  /* 0x0005740401007387 */ /* 0x0001e20000100800 */
[----:B------:R-:W-:-:S03]  /*78e0*/  SEL R13, R26, R5, P2 ;  /* 0x000000051a0d7207 */ /* 0x000fc60001000000 */
[----:B0-----:R-:W2:Y:S04]  /*78f0*/  LDL.LU R4, [R1+0xb0] ;  /* 0x0000b00001047983 */ /* 0x001ea80000300800 */
[----:B------:R0:W-:Y:S04]  /*7900*/  STL [R1+0x578], R5 ;  /* 0x0005780501007387 */ /* 0x0001e80000100800 */
[----:B0-----:R-:W3:Y:S04]  /*7910*/  LDL R5, [R1+0x1b4] ;  /* 0x0001b40001057983 */ /* 0x001ee80000100800 */
[----:B------:R0:W-:Y:S04]  /*7920*/  STL [R1+0x57c], R6 ;  /* 0x00057c0601007387 */ /* 0x0001e80000100800 */
[----:B0-----:R-:W2:Y:S01]  /*7930*/  LDL R6, [R1+0x1b0] ;  /* 0x0001b00001067983 */ /* 0x001ea20000100800 */
[----:B------:R-:W-:-:S03]  /*7940*/  @P0 FADD.FTZ R18, R16, R18 ;  /* 0x0000001210120221 */ /* 0x000fc60000010000 */
[----:B------:R0:W-:Y:S04]  /*7950*/  STL [R1+0x580], R7 ;  /* 0x0005800701007387 */ /* 0x0001e80000100800 */
[----:B------:R-:W2:Y:S04]  /*7960*/  LDL R16, [R1+0x274] ;  /* 0x0002740001107983 */ /* 0x000ea80000100800 */
[----:B0-----:R-:W2:Y:S01]  /*7970*/  LDL R7, [R1+0x270] ;  /* 0x0002700001077983 */ /* 0x001ea20000100800 */
[----:B------:R-:W-:Y:S02]  /*7980*/  FMUL.FTZ R23, R2, R23 ;  /* 0x0000001702177220 */ /* 0x000fe40000410000 */
[----:B----4-:R-:W-:Y:S01]  /*7990*/  @P0 FADD.FTZ R19, R17, R19 ;  /* 0x0000001311130221 */ /* 0x010fe20000010000 */
[----:B------:R0:W-:Y:S01]  /*79a0*/  @P1 STG.E.128 [R28.64], R12 ;  /* 0x0000000c1c001986 */ /* 0x0001e2000c101d04 */
[----:B------:R-:W-:-:S02]  /*79b0*/  FMUL.FTZ R17, R27, R0 ;  /* 0x000000001b117220 */ /* 0x000fc40000410000 */
[-C--:B------:R-:W-:Y:S02]  /*79c0*/  FMUL.FTZ R26, R26, R0.reuse ;  /* 0x000000001a1a7220 */ /* 0x080fe40000410000 */
[----:B------:R-:W-:Y:S01]  /*79d0*/  FMUL.FTZ R24, R24, R0 ;  /* 0x0000000018187220 */ /* 0x000fe20000410000 */
[----:B0-----:R-:W-:Y:S02]  /*79e0*/  SEL R14, R19, R10, P2 ;  /* 0x0000000a130e7207 */ /* 0x001fe40001000000 */
[----:B------:R-:W-:Y:S01]  /*79f0*/  SEL R15, R18, R11, P2 ;  /* 0x0000000b120f7207 */ /* 0x000fe20001000000 */
[----:B---3--:R-:W-:Y:S02]  /*7a00*/  @P0 FADD.FTZ R23, R5, R23 ;  /* 0x0000001705170221 */ /* 0x008fe40000010000 */
[----:B------:R-:W3:Y:S03]  /*7a10*/  LDL R5, [R1+0x27c] ;  /* 0x00027c0001057983 */ /* 0x000ee60000100800 */
[----:B------:R-:W-:Y:S01]  /*7a20*/  SEL R13, R23, R9, P2 ;  /* 0x00000009170d7207 */ /* 0x000fe20001000000 */
[----:B--2---:R-:W-:-:S02]  /*7a30*/  @P0 FADD.FTZ R3, R6, R3 ;  /* 0x0000000306030221 */ /* 0x004fc40000010000 */
[----:B------:R-:W2:Y:S03]  /*7a40*/  LDL R6, [R1+0x278] ;  /* 0x0002780001067983 */ /* 0x000ea60000100800 */
[----:B------:R-:W-:Y:S01]  /*7a50*/  SEL R12, R3, R8, P2 ;  /* 0x00000008030c7207 */ /* 0x000fe20001000000 */
[----:B------:R-:W-:Y:S04]  /*7a60*/  STL [R1+0x584], R8 ;  /* 0x0005840801007387 */ /* 0x000fe80000100800 */
[----:B------:R-:W-:Y:S04]  /*7a70*/  STL [R1+0x588], R9 ;  /* 0x0005880901007387 */ /* 0x000fe80000100800 */
[----:B------:R-:W-:Y:S04]  /*7a80*/  STL [R1+0x58c], R10 ;  /* 0x00058c0a01007387 */ /* 0x000fe80000100800 */
[----:B------:R-:W-:Y:S04]  /*7a90*/  STL [R1+0x590], R11 ;  /* 0x0005900b01007387 */ /* 0x000fe80000100800 */
[----:B------:R0:W-:Y:S04]  /*7aa0*/  @P1 STG.E.128 [R28.64+0x10], R12 ;  /* 0x0000100c1c001986 */ /* 0x0001e8000c101d04 */
[----:B------:R1:W-:Y:S04]  /*7ab0*/  STL [R1+0x48], R17 ;  /* 0x0000481101007387 */ /* 0x0003e80000100800 */
[----:B------:R-:W-:Y:S01]  /*7ac0*/  STL [R1+0x44], R26 ;  /* 0x0000441a01007387 */ /* 0x000fe20000100800 */
[----:B0-----:R-:W-:-:S03]  /*7ad0*/  FMUL.FTZ R13, R7, R17 ;  /* 0x00000011070d7220 */ /* 0x001fc60000410000 */
[----:B-1----:R-:W4:Y:S01]  /*7ae0*/  LDL R17, [R1+0x260] ;  /* 0x0002600001117983 */ /* 0x002f220000100800 */
[----:B------:R-:W-:-:S03]  /*7af0*/  FMUL.FTZ R12, R16, R26 ;  /* 0x0000001a100c7220 */ /* 0x000fc60000410000 */
[----:B------:R0:W-:Y:S04]  /*7b00*/  STL [R1+0x40], R24 ;  /* 0x0000401801007387 */ /* 0x0001e80000100800 */
[----:B------:R-:W4:Y:S04]  /*7b10*/  LDL R16, [R1+0x264] ;  /* 0x0002640001107983 */ /* 0x000f280000100800 */
[----:B------:R-:W4:Y:S04]  /*7b20*/  LDL R11, [R1+0x268] ;  /* 0x00026800010b7983 */ /* 0x000f280000100800 */
[----:B------:R-:W4:Y:S01]  /*7b30*/  LDL R7, [R1+0x26c] ;  /* 0x00026c0001077983 */ /* 0x000f220000100800 */
[-C--:B------:R-:W-:Y:S01]  /*7b40*/  FMUL.FTZ R10, R25, R0.reuse ;  /* 0x00000000190a7220 */ /* 0x080fe20000410000 */
[----:B------:R-:W-:Y:S01]  /*7b50*/  IADD3 R4, R4, 0x200, RZ ;  /* 0x0000020004047810 */ /* 0x000fe20007ffe0ff */
[-C--:B------:R-:W-:Y:S01]  /*7b60*/  FMUL.FTZ R8, R3, R0.reuse ;  /* 0x0000000003087220 */ /* 0x080fe20000410000 */
[----:B------:R-:W-:Y:S01]  /*7b70*/  F2FP.BF16.PACK_AB R12, R12, R13 ;  /* 0x0000000d0c0c723e */ /* 0x000fe200000010ff */
[----:B------:R-:W-:Y:S01]  /*7b80*/  FMUL.FTZ R9, R18, R0 ;  /* 0x0000000012097220 */ /* 0x000fe20000410000 */
[----:B------:R-:W-:Y:S04]  /*7b90*/  STL [R1+0x594], R10 ;  /* 0x0005940a01007387 */ /* 0x000fe80000100800 */
[----:B------:R-:W4:Y:S04]  /*7ba0*/  LDL.LU R3, [R1+0x5f8] ;  /* 0x0005f80001037983 */ /* 0x000f280000300800 */
[----:B------:R-:W-:Y:S04]  /*7bb0*/  STL [R1+0x6c], R4 ;  /* 0x00006c0401007387 */ /* 0x000fe80000100800 */
[----:B------:R-:W-:Y:S04]  /*7bc0*/  STL [R1+0x598], R0 ;  /* 0x0005980001007387 */ /* 0x000fe80000100800 */
[----:B------:R-:W-:Y:S04]  /*7bd0*/  STL [R1+0x59c], R8 ;  /* 0x00059c0801007387 */ /* 0x000fe80000100800 */
[----:B------:R-:W-:Y:S01]  /*7be0*/  STL [R1+0x50], R9 ;  /* 0x0000500901007387 */ /* 0x000fe20000100800 */
[----:B---3--:R-:W-:-:S02]  /*7bf0*/  FMUL.FTZ R14, R5, R10 ;  /* 0x0000000a050e7220 */ /* 0x008fc40000410000 */
[----:B------:R-:W-:Y:S02]  /*7c00*/  FMUL.FTZ R5, R19, R0 ;  /* 0x0000000013057220 */ /* 0x000fe40000410000 */
[----:B--2---:R-:W-:Y:S02]  /*7c10*/  FMUL.FTZ R15, R6, R24 ;  /* 0x00000018060f7220 */ /* 0x004fe40000410000 */
[----:B------:R-:W-:-:S03]  /*7c20*/  FMUL.FTZ R6, R23, R0 ;  /* 0x0000000017067220 */ /* 0x000fc60000410000 */
[----:B------:R-:W-:Y:S02]  /*7c30*/  F2FP.BF16.PACK_AB R13, R14, R15 ;  /* 0x0000000f0e0d723e */ /* 0x000fe400000010ff */
[C---:B0-----:R-:W-:Y:S01]  /*7c40*/  LEA R24, P4, R22.reuse, c[0x0][0x248], 0x4 ;  /* 0x0000920016187a11 */ /* 0x041fe200078820ff */
[----:B------:R-:W-:Y:S04]  /*7c50*/  STL [R1+0x5a0], R6 ;  /* 0x0005a00601007387 */ /* 0x000fe80000100800 */
[----:B------:R0:W-:Y:S01]  /*7c60*/  STL [R1+0x5a4], R5 ;  /* 0x0005a40501007387 */ /* 0x0001e20000100800 */
[----:B------:R-:W-:Y:S01]  /*7c70*/  LEA.HI.X R25, R22, c[0x0][0x24c], RZ, 0x4, P4 ;  /* 0x0000930016197a11 */ /* 0x000fe200020f24ff */
[----:B----4-:R-:W-:Y:S02]  /*7c80*/  FMUL.FTZ R14, R17, R8 ;  /* 0x00000008110e7220 */ /* 0x010fe40000410000 */
[----:B------:R-:W-:-:S02]  /*7c90*/  FMUL.FTZ R15, R16, R6 ;  /* 0x00000006100f7220 */ /* 0x000fc40000410000 */
[----:B------:R-:W-:Y:S02]  /*7ca0*/  FMUL.FTZ R27, R11, R5 ;  /* 0x000000050b1b7220 */ /* 0x000fe40000410000 */
[----:B------:R-:W-:Y:S01]  /*7cb0*/  FMUL.FTZ R26, R7, R9 ;  /* 0x00000009071a7220 */ /* 0x000fe20000410000 */
[----:B------:R-:W-:Y:S01]  /*7cc0*/  F2FP.BF16.PACK_AB R14, R15, R14 ;  /* 0x0000000e0f0e723e */ /* 0x000fe200000010ff */
[----:B------:R-:W2:Y:S03]  /*7cd0*/  LDL.LU R11, [R1+0x16c] ;  /* 0x00016c00010b7983 */ /* 0x000ea60000300800 */
[----:B------:R-:W-:Y:S01]  /*7ce0*/  F2FP.BF16.PACK_AB R15, R26, R27 ;  /* 0x0000001b1a0f723e */ /* 0x000fe200000010ff */
[----:B------:R-:W3:Y:S01]  /*7cf0*/  LDL.LU R23, [R1+0x178] ;  /* 0x0001780001177983 */ /* 0x000ee20000300800 */
[----:B------:R-:W-:-:S03]  /*7d00*/  IMAD.WIDE.U32 R26, R4, R21, c[0x0][0x170] ;  /* 0x00005c00041a7625 */ /* 0x000fc600078e0015 */
[----:B------:R-:W4:Y:S04]  /*7d10*/  LDL.LU R22, [R1+0x168] ;  /* 0x0001680001167983 */ /* 0x000f280000300800 */
[----:B------:R-:W4:Y:S04]  /*7d20*/  LDL.LU R21, [R1+0x170] ;  /* 0x0001700001157983 */ /* 0x000f280000300800 */
[----:B------:R-:W4:Y:S04]  /*7d30*/  LDL.LU R19, [R1+0x150] ;  /* 0x0001500001137983 */ /* 0x000f280000300800 */
[----:B------:R-:W4:Y:S04]  /*7d40*/  LDL.LU R18, [R1+0x144] ;  /* 0x0001440001127983 */ /* 0x000f280000300800 */
[----:B------:R-:W4:Y:S04]  /*7d50*/  LDL.LU R17, [R1+0x13c] ;  /* 0x00013c0001117983 */ /* 0x000f280000300800 */
[----:B------:R-:W4:Y:S04]  /*7d60*/  LDL.LU R16, [R1+0x138] ;  /* 0x0001380001107983 */ /* 0x000f280000300800 */
[----:B------:R-:W4:Y:S04]  /*7d70*/  LDL.LU R7, [R1+0x17c] ;  /* 0x00017c0001077983 */ /* 0x000f280000300800 */
[----:B0-----:R-:W4:Y:S04]  /*7d80*/  LDL.LU R5, [R1+0x174] ;  /* 0x0001740001057983 */ /* 0x001f280000300800 */
[----:B------:R-:W4:Y:S04]  /*7d90*/  LDL.LU R4, [R1+0x164] ;  /* 0x0001640001047983 */ /* 0x000f280000300800 */
[----:B------:R-:W4:Y:S04]  /*7da0*/  LDL.LU R0, [R1+0x160] ;  /* 0x0001600001007983 */ /* 0x000f280000300800 */
[----:B------:R-:W4:Y:S04]  /*7db0*/  LDL.LU R10, [R1+0x15c] ;  /* 0x00015c00010a7983 */ /* 0x000f280000300800 */
[----:B------:R-:W4:Y:S04]  /*7dc0*/  LDL.LU R9, [R1+0x154] ;  /* 0x0001540001097983 */ /* 0x000f280000300800 */
[----:B------:R-:W4:Y:S04]  /*7dd0*/  LDL.LU R8, [R1+0x14c] ;  /* 0x00014c0001087983 */ /* 0x000f280000300800 */
[----:B------:R-:W4:Y:S04]  /*7de0*/  LDL.LU R6, [R1+0x140] ;  /* 0x0001400001067983 */ /* 0x000f280000300800 */
[----:B------:R0:W-:Y:S04]  /*7df0*/  STG.E.128 [R24.64], R12 ;  /* 0x0000000c18007986 */ /* 0x0001e8000c101d04 */
[----:B0-----:R0:W4:Y:S01]  /*7e00*/  LDG.E.128 R12, [R26.64] ;  /* 0x000000041a0c7981 */ /* 0x001122000c1e1d00 */
[----:B--2---:R-:W-:-:S02]  /*7e10*/  FFMA.FTZ R11, R11, R20, R3 ;  /* 0x000000140b0b7223 */ /* 0x004fc40000010003 */
[-CC-:B---3--:R-:W-:Y:S02]  /*7e20*/  FFMA.FTZ R29, R23, R20.reuse, R3.reuse ;  /* 0x00000014171d7223 */ /* 0x188fe40000010003 */
[-CC-:B----4-:R-:W-:Y:S02]  /*7e30*/  FFMA.FTZ R28, R22, R20.reuse, R3.reuse ;  /* 0x00000014161c7223 */ /* 0x190fe40000010003 */
[-CC-:B0-----:R-:W-:Y:S02]  /*7e40*/  FFMA.FTZ R27, R21, R20.reuse, R3.reuse ;  /* 0x00000014151b7223 */ /* 0x181fe40000010003 */
[-CC-:B------:R-:W-:Y:S02]  /*7e50*/  FFMA.FTZ R26, R19, R20.reuse, R3.reuse ;  /* 0x00000014131a7223 */ /* 0x180fe40000010003 */
[-CC-:B------:R-:W-:Y:S02]  /*7e60*/  FFMA.FTZ R24, R18, R20.reuse, R3.reuse ;  /* 0x0000001412187223 */ /* 0x180fe40000010003 */
[----:B------:R-:W-:-:S02]  /*7e70*/  FFMA.FTZ R25, R17, R20, R3 ;  /* 0x0000001411197223 */ /* 0x000fc40000010003 */
[----:B------:R-:W-:Y:S02]  /*7e80*/  FFMA.FTZ R3, R16, R20, R3 ;  /* 0x0000001410037223 */ /* 0x000fe40000010003 */
[----:B------:R-:W-:Y:S02]  /*7e90*/  FADD.FTZ R7, R7, -R11 ;  /* 0x8000000b07077221 */ /* 0x000fe40000010000 */
[----:B------:R-:W-:Y:S02]  /*7ea0*/  FADD.FTZ R5, R5, -R29 ;  /* 0x8000001d05057221 */ /* 0x000fe40000010000 */
[----:B------:R-:W-:Y:S02]  /*7eb0*/  FADD.FTZ R4, R4, -R28 ;  /* 0x8000001c04047221 */ /* 0x000fe40000010000 */
[----:B------:R-:W-:Y:S02]  /*7ec0*/  FADD.FTZ R28, R9, -R24 ;  /* 0x80000018091c7221 */ /* 0x000fe40000010000 */
[----:B------:R-:W-:-:S02]  /*7ed0*/  FMUL.FTZ R24, R2, R5 ;  /* 0x0000000502187220 */ /* 0x000fc40000410000 */
[----:B------:R-:W-:Y:S02]  /*7ee0*/  FADD.FTZ R29, R8, -R25 ;  /* 0x80000019081d7221 */ /* 0x000fe40000010000 */
[----:B------:R-:W-:Y:S02]  /*7ef0*/  FADD.FTZ R6, R6, -R3 ;  /* 0x8000000306067221 */ /* 0x000fe40000010000 */
[C---:B------:R-:W-:Y:S02]  /*7f00*/  FMUL.FTZ R3, R2.reuse, R7 ;  /* 0x0000000702037220 */ /* 0x040fe40000410000 */
[----:B------:R-:W-:Y:S02]  /*7f10*/  FMUL.FTZ R25, R2, R4 ;  /* 0x0000000402197220 */ /* 0x000fe40000410000 */
[----:B------:R-:W-:Y:S02]  /*7f20*/  FADD.FTZ R0, R0, -R27 ;  /* 0x8000001b00007221 */ /* 0x000fe40000010000 */
[----:B------:R-:W-:Y:S01]  /*7f30*/  FADD.FTZ R27, R10, -R26 ;  /* 0x8000001a0a1b7221 */ /* 0x000fe20000010000 */
[----:B------:R-:W-:Y:S04]  /*7f40*/  STL [R1+0x5b8], R12 ;  /* 0x0005b80c01007387 */ /* 0x000fe80000100800 */
[----:B------:R-:W-:Y:S04]  /*7f50*/  STL [R1+0x570], R13 ;  /* 0x0005700d01007387 */ /* 0x000fe80000100800 */
[----:B------:R-:W-:Y:S04]  /*7f60*/  STL [R1+0x56c], R14 ;  /* 0x00056c0e01007387 */ /* 0x000fe80000100800 */
[----:B------:R-:W-:Y:S04]  /*7f70*/  STL [R1+0x568], R15 ;  /* 0x0005680f01007387 */ /* 0x000fe80000100800 */
[----:B------:R-:W-:Y:S04]  /*7f80*/  STL [R1+0x5bc], R3 ;  /* 0x0005bc0301007387 */ /* 0x000fe80000100800 */
[----:B------:R-:W-:Y:S04]  /*7f90*/  STL [R1+0x5c0], R24 ;  /* 0x0005c01801007387 */ /* 0x000fe80000100800 */
[----:B------:R0:W-:Y:S04]  /*7fa0*/  STL [R1+0x5c4], R25 ;  /* 0x0005c41901007387 */ /* 0x0001e80000100800 */
[----:B------:R-:W2:Y:S04]  /*7fb0*/  LDL.LU R5, [R1+0x34] ;  /* 0x0000340001057983 */ /* 0x000ea80000300800 */
[----:B------:R-:W3:Y:S04]  /*7fc0*/  LDL.LU R8, [R1+0x38] ;  /* 0x0000380001087983 */ /* 0x000ee80000300800 */
[----:B0-----:R-:W4:Y:S04]  /*7fd0*/  LDL.LU R25, [R1+0x3c] ;  /* 0x00003c0001197983 */ /* 0x001f280000300800 */
[----:B------:R-:W2:Y:S04]  /*7fe0*/  LDL.LU R15, [R1+0x148] ;  /* 0x00014800010f7983 */ /* 0x000ea80000300800 */
[----:B------:R-:W2:Y:S01]  /*7ff0*/  LDL.LU R14, [R1+0x4cc] ;  /* 0x0004cc00010e7983 */ /* 0x000ea20000300800 */
[----:B------:R-:W-:-:S03]  /*8000*/  FMUL.FTZ R26, R2, R0 ;  /* 0x00000000021a7220 */ /* 0x000fc60000410000 */
[----:B------:R-:W2:Y:S01]  /*8010*/  LDL.LU R19, [R1+0x134] ;  /* 0x0001340001137983 */ /* 0x000ea20000300800 */
[----:B------:R-:W-:-:S03]  /*8020*/  FMUL.FTZ R27, R2, R27 ;  /* 0x0000001b021b7220 */ /* 0x000fc60000410000 */
[----:B------:R-:W2:Y:S01]  /*8030*/  LDL.LU R11, [R1+0x4d0] ;  /* 0x0004d000010b7983 */ /* 0x000ea20000300800 */
[----:B------:R-:W-:-:S03]  /*8040*/  FMUL.FTZ R28, R2, R28 ;  /* 0x0000001c021c7220 */ /* 0x000fc60000410000 */
[----:B------:R-:W2:Y:S01]  /*8050*/  LDL.LU R16, [R1+0x130] ;  /* 0x0001300001107983 */ /* 0x000ea20000300800 */
[----:B------:R-:W-:-:S03]  /*8060*/  FMUL.FTZ R29, R2, R29 ;  /* 0x0000001d021d7220 */ /* 0x000fc60000410000 */
[----:B------:R-:W2:Y:S04]  /*8070*/  LDL.LU R7, [R1+0x4d4] ;  /* 0x0004d40001077983 */ /* 0x000ea80000300800 */
[----:B------:R-:W2:Y:S04]  /*8080*/  LDL.LU R23, [R1+0x12c] ;  /* 0x00012c0001177983 */ /* 0x000ea80000300800 */
[----:B------:R-:W2:Y:S04]  /*8090*/  LDL.LU R4, [R1+0x4d8] ;  /* 0x0004d80001047983 */ /* 0x000ea80000300800 */
[----:B------:R-:W2:Y:S04]  /*80a0*/  LDL.LU R20, [R1+0x128] ;  /* 0x0001280001147983 */ /* 0x000ea80000300800 */
[----:B------:R-:W2:Y:S01]  /*80b0*/  LDL.LU R0, [R1+0x4dc] ;  /* 0x0004dc0001007983 */ /* 0x000ea20000300800 */
[----:B------:R-:W-:-:S03]  /*80c0*/  FMUL.FTZ R2, R2, R6 ;  /* 0x0000000602027220 */ /* 0x000fc60000410000 */
[----:B------:R-:W-:Y:S04]  /*80d0*/  STL [R1+0x5c8], R26 ;  /* 0x0005c81a01007387 */ /* 0x000fe80000100800 */
[----:B------:R-:W-:Y:S04]  /*80e0*/  STL [R1+0x5cc], R27 ;  /* 0x0005cc1b01007387 */ /* 0x000fe80000100800 */
[----:B------:R-:W-:Y:S04]  /*80f0*/  STL [R1+0x5d0], R28 ;  /* 0x0005d01c01007387 */ /* 0x000fe80000100800 */
[----:B------:R0:W-:Y:S04]  /*8100*/  STL [R1+0x5e4], R29 ;  /* 0x0005e41d01007387 */ /* 0x0001e80000100800 */
[----:B------:R-:W2:Y:S04]  /*8110*/  LDL.LU R21, [R1+0x10] ;  /* 0x0000100001157983 */ /* 0x000ea80000300800 */
[----:B------:R-:W2:Y:S04]  /*8120*/  LDL.LU R6, [R1+0x14] ;  /* 0x0000140001067983 */ /* 0x000ea80000300800 */
[----:B------:R-:W2:Y:S04]  /*8130*/  LDL.LU R10, [R1+0x18] ;  /* 0x00001800010a7983 */ /* 0x000ea80000300800 */
[----:B------:R-:W2:Y:S04]  /*8140*/  LDL.LU R3, [R1+0x1c] ;  /* 0x00001c0001037983 */ /* 0x000ea80000300800 */
[----:B------:R-:W-:Y:S04]  /*8150*/  STL [R1+0x5e8], R2 ;  /* 0x0005e80201007387 */ /* 0x000fe80000100800 */
[----:B0-----:R-:W2:Y:S04]  /*8160*/  LDL.LU R29, [R1+0x90] ;  /* 0x00009000011d7983 */ /* 0x001ea80000300800 */
[----:B--2---:R-:W-:Y:S04]  /*8170*/  STL [R1+0x5ec], R29 ;  /* 0x0005ec1d01007387 */ /* 0x004fe80000100800 */
[----:B------:R-:W2:Y:S01]  /*8180*/  LDL.LU R22, [R1+0x8c] ;  /* 0x00008c0001167983 */ /* 0x000ea20000300800 */
[----:B------:R-:W-:-:S03]  /*8190*/  PRMT R24, RZ, 0x7610, R5 ;  /* 0x00007610ff187816 */ /* 0x000fc60000000005 */
[----:B--2---:R0:W-:Y:S04]  /*81a0*/  STL [R1+0x5f0], R22 ;  /* 0x0005f01601007387 */ /* 0x0041e80000100800 */
[----:B0-----:R-:W2:Y:S04]  /*81b0*/  LDL.LU R22, [R1+0x94] ;  /* 0x0000940001167983 */ /* 0x001ea80000300800 */
[----:B------:R-:W2:Y:S01]  /*81c0*/  LDL.LU R26, [R1+0x88] ;  /* 0x00008800011a7983 */ /* 0x000ea20000300800 */
[----:B---3--:R-:W-:Y:S01]  /*81d0*/  PRMT R12, RZ, 0x5410, R8 ;  /* 0x00005410ff0c7816 */ /* 0x008fe20000000008 */
[----:B------:R-:W-:-:S04]  /*81e0*/  FFMA.FTZ R14, R15, R24, R14 ;  /* 0x000000180f0e7223 */ /* 0x000fc8000001000e */
[----:B------:R-:W-:Y:S01]  /*81f0*/  FFMA.FTZ R11, R19, R12, R11 ;  /* 0x0000000c130b7223 */ /* 0x000fe2000001000b */
[----:B------:R-:W-:Y:S02]  /*8200*/  PRMT R8, RZ, 0x7610, R8 ;  /* 0x00007610ff087816 */ /* 0x000fe40000000008 */
[--C-:B----4-:R-:W-:Y:S02]  /*8210*/  PRMT R5, RZ, 0x5410, R25.reuse ;  /* 0x00005410ff057816 */ /* 0x110fe40000000019 */
[----:B------:R-:W-:Y:S01]  /*8220*/  PRMT R2, RZ, 0x7610, R25 ;  /* 0x00007610ff027816 */ /* 0x000fe20000000019 */
[----:B------:R-:W-:Y:S01]  /*8230*/  FFMA.FTZ R7, R16, R8, R7 ;  /* 0x0000000810077223 */ /* 0x000fe20000010007 */
[----:B--2---:R0:W-:Y:S04]  /*8240*/  STL [R1+0x5f4], R26 ;  /* 0x0005f41a01007387 */ /* 0x0041e80000100800 */
[----:B------:R-:W2:Y:S04]  /*8250*/  LDL.LU R13, [R1+0x84] ;  /* 0x00008400010d7983 */ /* 0x000ea80000300800 */
[----:B------:R-:W3:Y:S04]  /*8260*/  LDL.LU R9, [R1+0x80] ;  /* 0x0000800001097983 */ /* 0x000ee80000300800 */
[----:B------:R-:W4:Y:S04]  /*8270*/  LDL.LU R18, [R1+0x7c] ;  /* 0x00007c0001127983 */ /* 0x000f280000300800 */
[----:B------:R-:W2:Y:S04]  /*8280*/  LDL.LU R17, [R1+0x78] ;  /* 0x0000780001117983 */ /* 0x000ea80000300800 */
[----:B------:R-:W-:Y:S04]  /*8290*/  STL [R1+0x4cc], R14 ;  /* 0x0004cc0e01007387 */ /* 0x000fe80000100800 */
[----:B------:R-:W-:Y:S04]  /*82a0*/  STL [R1+0x4d0], R11 ;  /* 0x0004d00b01007387 */ /* 0x000fe80000100800 */
[----:B------:R-:W2:Y:S01]  /*82b0*/  LDL.LU R29, [R1+0x4e0] ;  /* 0x0004e000011d7983 */ /* 0x000ea20000300800 */
[----:B------:R-:W-:-:S02]  /*82c0*/  FFMA.FTZ R4, R23, R5, R4 ;  /* 0x0000000517047223 */ /* 0x000fc40000010004 */
[----:B------:R-:W-:Y:S01]  /*82d0*/  FFMA.FTZ R0, R20, R2, R0 ;  /* 0x0000000214007223 */ /* 0x000fe20000010000 */
[----:B------:R-:W-:Y:S04]  /*82e0*/  STL [R1+0x4d4], R7 ;  /* 0x0004d40701007387 */ /* 0x000fe80000100800 */
[----:B------:R-:W3:Y:S04]  /*82f0*/  LDL.LU R20, [R1+0x4e4] ;  /* 0x0004e40001147983 */ /* 0x000ee80000300800 */
[----:B------:R-:W-:Y:S04]  /*8300*/  STL [R1+0x4d8], R4 ;  /* 0x0004d80401007387 */ /* 0x000fe80000100800 */
[----:B------:R-:W3:Y:S04]  /*8310*/  LDL.LU R23, [R1+0x4e8] ;  /* 0x0004e80001177983 */ /* 0x000ee80000300800 */
[----:B------:R1:W-:Y:S04]  /*8320*/  STL [R1+0x4dc], R0 ;  /* 0x0004dc0001007387 */ /* 0x0003e80000100800 */
[----:B------:R-:W3:Y:S04]  /*8330*/  LDL.LU R25, [R1+0x4ec] ;  /* 0x0004ec0001197983 */ /* 0x000ee80000300800 */
[----:B------:R-:W3:Y:S01]  /*8340*/  LDL.LU R12, [R1+0x4f0] ;  /* 0x0004f000010c7983 */ /* 0x000ee20000300800 */
[----:B0-----:R-:W-:-:S03]  /*8350*/  PRMT R26, RZ, 0x5410, R21 ;  /* 0x00005410ff1a7816 */ /* 0x001fc60000000015 */
[----:B------:R-:W3:Y:S04]  /*8360*/  LDL.LU R8, [R1+0x4f4] ;  /* 0x0004f40001087983 */ /* 0x000ee80000300800 */
[----:B------:R-:W4:Y:S04]  /*8370*/  LDL.LU R5, [R1+0x4f8] ;  /* 0x0004f80001057983 */ /* 0x000f280000300800 */
[----:B-1----:R-:W4:Y:S04]  /*8380*/  LDL.LU R0, [R1+0x4fc] ;  /* 0x0004fc0001007983 */ /* 0x002f280000300800 */
[----:B------:R-:W4:Y:S04]  /*8390*/  LDL.LU R27, [R1+0x74] ;  /* 0x00007400011b7983 */ /* 0x000f280000300800 */
[----:B------:R-:W4:Y:S04]  /*83a0*/  LDL.LU R24, [R1+0x70] ;  /* 0x0000700001187983 */ /* 0x000f280000300800 */
[----:B------:R-:W4:Y:S04]  /*83b0*/  LDL.LU R16, [R1+0x68] ;  /* 0x0000680001107983 */ /* 0x000f280000300800 */
[----:B------:R-:W4:Y:S04]  /*83c0*/  LDL.LU R19, [R1+0x64] ;  /* 0x0000640001137983 */ /* 0x000f280000300800 */
[----:B------:R-:W4:Y:S04]  /*83d0*/  LDL.LU R14, [R1+0x60] ;  /* 0x00006000010e7983 */ /* 0x000f280000300800 */
[----:B------:R-:W4:Y:S04]  /*83e0*/  LDL.LU R11, [R1+0x5c] ;  /* 0x00005c00010b7983 */ /* 0x000f280000300800 */
[----:B------:R-:W4:Y:S04]  /*83f0*/  LDL.LU R7, [R1+0x58] ;  /* 0x0000580001077983 */ /* 0x000f280000300800 */
[----:B------:R-:W4:Y:S01]  /*8400*/  LDL.LU R4, [R1+0x54] ;  /* 0x0000540001047983 */ /* 0x000f220000300800 */
[----:B--2---:R-:W-:-:S03]  /*8410*/  FFMA.FTZ R29, R22, R26, R29 ;  /* 0x0000001a161d7223 */ /* 0x004fc6000001001d */
[----:B------:R-:W2:Y:S04]  /*8420*/  LDL.LU R26, [R1+0x5f4] ;  /* 0x0005f400011a7983 */ /* 0x000ea80000300800 */
[----:B------:R-:W2:Y:S04]  /*8430*/  LDL.LU R22, [R1+0x5f0] ;  /* 0x0005f00001167983 */ /* 0x000ea80000300800 */
[----:B------:R0:W-:Y:S04]  /*8440*/  STL [R1+0x4e0], R29 ;  /* 0x0004e01d01007387 */ /* 0x0001e80000100800 */
[----:B0-----:R-:W2:Y:S01]  /*8450*/  LDL.LU R29, [R1+0x5ec] ;  /* 0x0005ec00011d7983 */ /* 0x001ea20000300800 */
[----:B------:R-:W-:-:S02]  /*8460*/  PRMT R2, RZ, 0x7610, R21 ;  /* 0x00007610ff027816 */ /* 0x000fc40000000015 */
[--C-:B------:R-:W-:Y:S02]  /*8470*/  PRMT R21, RZ, 0x5410, R6.reuse ;  /* 0x00005410ff157816 */ /* 0x100fe40000000006 */
[----:B------:R-:W-:Y:S02]  /*8480*/  PRMT R28, RZ, 0x7610, R6 ;  /* 0x00007610ff1c7816 */ /* 0x000fe40000000006 */
[--C-:B------:R-:W-:Y:S02]  /*8490*/  PRMT R15, RZ, 0x5410, R10.reuse ;  /* 0x00005410ff0f7816 */ /* 0x100fe4000000000a */
[----:B------:R-:W-:-:S03]  /*84a0*/  PRMT R10, RZ, 0x7610, R10 ;  /* 0x00007610ff0a7816 */ /* 0x000fc6000000000a */
[----:B---3--:R-:W-:Y:S01]  /*84b0*/  FFMA.FTZ R12, R13, R15, R12 ;  /* 0x0000000f0d0c7223 */ /* 0x008fe2000001000c */
[--C-:B------:R-:W-:Y:S01]  /*84c0*/  PRMT R6, RZ, 0x5410, R3.reuse ;  /* 0x00005410ff067816 */ /* 0x100fe20000000003 */
[----:B------:R-:W-:Y:S01]  /*84d0*/  FFMA.FTZ R8, R9, R10, R8 ;  /* 0x0000000a09087223 */ /* 0x000fe20000010008 */
[----:B------:R-:W-:-:S03]  /*84e0*/  PRMT R3, RZ, 0x7610, R3 ;  /* 0x00007610ff037816 */ /* 0x000fc60000000003 */
[----:B----4-:R-:W-:Y:S02]  /*84f0*/  FFMA.FTZ R5, R18, R6, R5 ;  /* 0x0000000612057223 */ /* 0x010fe40000010005 */
[----:B------:R-:W-:Y:S02]  /*8500*/  FFMA.FTZ R0, R17, R3, R0 ;  /* 0x0000000311007223 */ /* 0x000fe40000010000 */
[----:B--2---:R-:W-:Y:S02]  /*8510*/  FFMA.FTZ R25, R26, R28, R25 ;  /* 0x0000001c1a197223 */ /* 0x004fe40000010019 */
[----:B------:R-:W-:Y:S02]  /*8520*/  FFMA.FTZ R23, R22, R21, R23 ;  /* 0x0000001516177223 */ /* 0x000fe40000010017 */
[----:B------:R-:W-:Y:S02]  /*8530*/  FFMA.FTZ R20, R29, R2, R20 ;  /* 0x000000021d147223 */ /* 0x000fe40000010014 */
[----:B------:R-:W2:Y:S04]  /*8540*/  LDL.LU R2, [R1+0x5e8] ;  /* 0x0005e80001027983 */ /* 0x000ea80000300800 */
[----:B------:R-:W3:Y:S04]  /*8550*/  LDL.LU R29, [R1+0x5e4] ;  /* 0x0005e400011d7983 */ /* 0x000ee80000300800 */
[----:B------:R0:W-:Y:S04]  /*8560*/  STL [R1+0x4e4], R20 ;  /* 0x0004e41401007387 */ /* 0x0001e80000100800 */
[----:B0-----:R-:W4:Y:S04]  /*8570*/  LDL.LU R20, [R1+0x5e0] ;  /* 0x0005e00001147983 */ /* 0x001f280000300800 */
[----:B------:R-:W2:Y:S04]  /*8580*/  LDL.LU R21, [R1+0x5dc] ;  /* 0x0005dc0001157983 */ /* 0x000ea80000300800 */
[----:B------:R-:W3:Y:S04]  /*8590*/  LDL.LU R22, [R1+0x5d8] ;  /* 0x0005d80001167983 */ /* 0x000ee80000300800 */
[----:B------:R0:W-:Y:S04]  /*85a0*/  STL [R1+0x4e8], R23 ;  /* 0x0004e81701007387 */ /* 0x0001e80000100800 */
[----:B0-----:R-:W3:Y:S04]  /*85b0*/  LDL.LU R23, [R1+0x5d4] ;  /* 0x0005d40001177983 */ /* 0x001ee80000300800 */
[----:B------:R-:W-:Y:S04]  /*85c0*/  STL [R1+0x4ec], R25 ;  /* 0x0004ec1901007387 */ /* 0x000fe80000100800 */
[----:B------:R-:W-:Y:S04]  /*85d0*/  STL [R1+0x4f0], R12 ;  /* 0x0004f00c01007387 */ /* 0x000fe80000100800 */
[----:B------:R-:W3:Y:S04]  /*85e0*/  LDL.LU R26, [R1+0x500] ;  /* 0x00050000011a7983 */ /* 0x000ee80000300800 */
[----:B------:R-:W-:Y:S04]  /*85f0*/  STL [R1+0x4f4], R8 ;  /* 0x0004f40801007387 */ /* 0x000fe80000100800 */
[----:B------:R-:W3:Y:S04]  /*8600*/  LDL.LU R3, [R1+0x504] ;  /* 0x0005040001037983 */ /* 0x000ee80000300800 */
[----:B------:R-:W-:Y:S04]  /*8610*/  STL [R1+0x4f8], R5 ;  /* 0x0004f80501007387 */ /* 0x000fe80000100800 */
[----:B------:R-:W3:Y:S04]  /*8620*/  LDL.LU R17, [R1+0x508] ;  /* 0x0005080001117983 */ /* 0x000ee80000300800 */
[----:B------:R0:W-:Y:S04]  /*8630*/  STL [R1+0x4fc], R0 ;  /* 0x0004fc0001007387 */ /* 0x0001e80000100800 */
[----:B------:R-:W3:Y:S04]  /*8640*/  LDL.LU R15, [R1+0x50c] ;  /* 0x00050c00010f7983 */ /* 0x000ee80000300800 */
[----:B------:R-:W3:Y:S04]  /*8650*/  LDL.LU R13, [R1+0x510] ;  /* 0x00051000010d7983 */ /* 0x000ee80000300800 */
[----:B------:R-:W3:Y:S04]  /*8660*/  LDL.LU R9, [R1+0x514] ;  /* 0x0005140001097983 */ /* 0x000ee80000300800 */
[----:B------:R-:W3:Y:S04]  /*8670*/  LDL.LU R6, [R1+0x518] ;  /* 0x0005180001067983 */ /* 0x000ee80000300800 */
[----:B0-----:R-:W3:Y:S04]  /*8680*/  LDL.LU R0, [R1+0x51c] ;  /* 0x00051c0001007983 */ /* 0x001ee80000300800 */
[----:B------:R-:W3:Y:S04]  /*8690*/  LDL.LU R5, [R1+0x48] ;  /* 0x0000480001057983 */ /* 0x000ee80000300800 */
[----:B------:R-:W3:Y:S04]  /*86a0*/  LDL.LU R8, [R1+0x44] ;  /* 0x0000440001087983 */ /* 0x000ee80000300800 */
[----:B------:R-:W3:Y:S01]  /*86b0*/  LDL.LU R10, [R1+0x40] ;  /* 0x00004000010a7983 */ /* 0x000ee20000300800 */
[----:B----4-:R-:W-:-:S02]  /*86c0*/  PRMT R28, RZ, 0x5410, R20 ;  /* 0x00005410ff1c7816 */ /* 0x010fc40000000014 */
[----:B------:R-:W-:Y:S02]  /*86d0*/  PRMT R25, RZ, 0x7610, R20 ;  /* 0x00007610ff197816 */ /* 0x000fe40000000014 */
[--C-:B--2---:R-:W-:Y:S02]  /*86e0*/  PRMT R12, RZ, 0x5410, R21.reuse ;  /* 0x00005410ff0c7816 */ /* 0x104fe40000000015 */
[----:B------:R-:W-:Y:S02]  /*86f0*/  PRMT R18, RZ, 0x7610, R21 ;  /* 0x00007610ff127816 */ /* 0x000fe40000000015 */
[--C-:B---3--:R-:W-:Y:S02]  /*8700*/  PRMT R21, RZ, 0x5410, R22.reuse ;  /* 0x00005410ff157816 */ /* 0x108fe40000000016 */
[----:B------:R-:W-:Y:S02]  /*8710*/  PRMT R22, RZ, 0x7610, R22 ;  /* 0x00007610ff167816 */ /* 0x000fe40000000016 */
[----:B------:R-:W-:Y:S01]  /*8720*/  PRMT R20, RZ, 0x5410, R23 ;  /* 0x00005410ff147816 */ /* 0x000fe20000000017 */
[----:B------:R-:W-:-:S02]  /*8730*/  FFMA.FTZ R26, R27, R28, R26 ;  /* 0x0000001c1b1a7223 */ /* 0x000fc4000001001a */
[----:B------:R-:W2:Y:S04]  /*8740*/  LDL.LU R28, [R1+0x5d0] ;  /* 0x0005d000011c7983 */ /* 0x000ea80000300800 */
[----:B------:R-:W3:Y:S01]  /*8750*/  LDL.LU R27, [R1+0x5cc] ;  /* 0x0005cc00011b7983 */ /* 0x000ee20000300800 */
[----:B------:R-:W-:-:S03]  /*8760*/  FFMA.FTZ R3, R24, R25, R3 ;  /* 0x0000001918037223 */ /* 0x000fc60000010003 */
[----:B------:R0:W-:Y:S01]  /*8770*/  STL [R1+0x500], R26 ;  /* 0x0005001a01007387 */ /* 0x0001e20000100800 */
[----:B------:R-:W-:-:S03]  /*8780*/  FFMA.FTZ R17, R16, R12, R17 ;  /* 0x0000000c10117223 */ /* 0x000fc60000010011 */
[----:B0-----:R-:W4:Y:S04]  /*8790*/  LDL.LU R26, [R1+0x5c8] ;  /* 0x0005c800011a7983 */ /* 0x001f280000300800 */
[----:B------:R-:W2:Y:S04]  /*87a0*/  LDL.LU R25, [R1+0x5c4] ;  /* 0x0005c40001197983 */ /* 0x000ea80000300800 */
[----:B------:R-:W2:Y:S01]  /*87b0*/  LDL.LU R24, [R1+0x5c0] ;  /* 0x0005c00001187983 */ /* 0x000ea20000300800 */
[----:B------:R-:W-:-:S03]  /*87c0*/  FFMA.FTZ R15, R19, R18, R15 ;  /* 0x00000012130f7223 */ /* 0x000fc6000001000f */
[----:B------:R0:W-:Y:S01]  /*87d0*/  STL [R1+0x504], R3 ;  /* 0x0005040301007387 */ /* 0x0001e20000100800 */
[----:B------:R-:W-:Y:S01]  /*87e0*/  FFMA.FTZ R13, R14, R21, R13 ;  /* 0x000000150e0d7223 */ /* 0x000fe2000001000d */
[----:B------:R-:W-:Y:S01]  /*87f0*/  PRMT R23, RZ, 0x7610, R23 ;  /* 0x00007610ff177816 */ /* 0x000fe20000000017 */
[----:B------:R-:W-:Y:S02]  /*8800*/  FFMA.FTZ R9, R11, R22, R9 ;  /* 0x000000160b097223 */ /* 0x000fe40000010009 */
[----:B------:R-:W-:Y:S01]  /*8810*/  FFMA.FTZ R6, R7, R20, R6 ;  /* 0x0000001407067223 */ /* 0x000fe20000010006 */
[----:B0-----:R-:W2:Y:S04]  /*8820*/  LDL.LU R3, [R1+0x5bc] ;  /* 0x0005bc0001037983 */ /* 0x001ea80000300800 */
[----:B------:R-:W2:Y:S04]  /*8830*/  LDL.LU R12, [R1+0x5b8] ;  /* 0x0005b800010c7983 */ /* 0x000ea80000300800 */
[----:B------:R-:W2:Y:S04]  /*8840*/  LDL.LU R16, [R1+0x5b4] ;  /* 0x0005b40001107983 */ /* 0x000ea80000300800 */
[----:B------:R0:W-:Y:S01]  /*8850*/  STL [R1+0x508], R17 ;  /* 0x0005081101007387 */ /* 0x0001e20000100800 */
[----:B------:R-:W-:-:S03]  /*8860*/  FFMA.FTZ R0, R4, R23, R0 ;  /* 0x0000001704007223 */ /* 0x000fc60000010000 */
[----:B0-----:R-:W3:Y:S04]  /*8870*/  LDL.LU R17, [R1+0x5b0] ;  /* 0x0005b00001117983 */ /* 0x001ee80000300800 */
[----:B------:R-:W4:Y:S04]  /*8880*/  LDL.LU R18, [R1+0x5ac] ;  /* 0x0005ac0001127983 */ /* 0x000f280000300800 */
[----:B------:R-:W4:Y:S04]  /*8890*/  LDL.LU R19, [R1+0x5a8] ;  /* 0x0005a80001137983 */ /* 0x000f280000300800 */
[----:B------:R-:W-:Y:S04]  /*88a0*/  STL [R1+0x50c], R15 ;  /* 0x00050c0f01007387 */ /* 0x000fe80000100800 */
[----:B------:R-:W-:Y:S04]  /*88b0*/  STL [R1+0x510], R13 ;  /* 0x0005100d01007387 */ /* 0x000fe80000100800 */
[----:B------:R0:W-:Y:S04]  /*88c0*/  STL [R1+0x518], R6 ;  /* 0x0005180601007387 */ /* 0x0001e80000100800 */
[----:B------:R-:W-:Y:S04]  /*88d0*/  STL [R1+0x514], R9 ;  /* 0x0005140901007387 */ /* 0x000fe80000100800 */
[----:B0-----:R-:W4:Y:S04]  /*88e0*/  LDL.LU R6, [R1+0x520] ;  /* 0x0005200001067983 */ /* 0x001f280000300800 */
[----:B------:R0:W-:Y:S04]  /*88f0*/  STL [R1+0x51c], R0 ;  /* 0x00051c0001007387 */ /* 0x0001e80000100800 */
[----:B0-----:R-:W4:Y:S04]  /*8900*/  LDL.LU R0, [R1+0x524] ;  /* 0x0005240001007983 */ /* 0x001f280000300800 */
[----:B------:R-:W4:Y:S04]  /*8910*/  LDL.LU R11, [R1+0x528] ;  /* 0x00052800010b7983 */ /* 0x000f280000300800 */
[----:B------:R-:W4:Y:S04]  /*8920*/  LDL.LU R9, [R1+0x52c] ;  /* 0x00052c0001097983 */ /* 0x000f280000300800 */
[----:B------:R-:W4:Y:S04]  /*8930*/  LDL.LU R7, [R1+0x530] ;  /* 0x0005300001077983 */ /* 0x000f280000300800 */
[----:B------:R-:W4:Y:S04]  /*8940*/  LDL.LU R13, [R1+0x534] ;  /* 0x00053400010d7983 */ /* 0x000f280000300800 */
[----:B------:R-:W4:Y:S04]  /*8950*/  LDL.LU R4, [R1+0x538] ;  /* 0x0005380001047983 */ /* 0x000f280000300800 */
[----:B------:R-:W4:Y:S01]  /*8960*/  LDL R14, [R1+0x19c] ;  /* 0x00019c00010e7983 */ /* 0x000f220000100800 */
[----:B--2---:R-:W-:-:S02]  /*8970*/  PRMT R23, RZ, 0x5410, R16 ;  /* 0x00005410ff177816 */ /* 0x004fc40000000010 */
[----:B------:R-:W-:Y:S02]  /*8980*/  PRMT R22, RZ, 0x7610, R16 ;  /* 0x00007610ff167816 */ /* 0x000fe40000000010 */
[----:B---3--:R-:W-:Y:S02]  /*8990*/  PRMT R21, RZ, 0x5410, R17 ;  /* 0x00005410ff157816 */ /* 0x008fe40000000011 */
[--C-:B----4-:R-:W-:Y:S02]  /*89a0*/  PRMT R20, RZ, 0x5410, R19.reuse ;  /* 0x00005410ff147816 */ /* 0x110fe40000000013 */
[----:B------:R-:W-:Y:S02]  /*89b0*/  PRMT R15, RZ, 0x7610, R19 ;  /* 0x00007610ff0f7816 */ /* 0x000fe40000000013 */
[----:B------:R-:W2:Y:S01]  /*89c0*/  LDL R19, [R1+0x198] ;  /* 0x0001980001137983 */ /* 0x000ea20000100800 */
[----:B------:R-:W-:-:S03]  /*89d0*/  FFMA.FTZ R6, R5, R23, R6 ;  /* 0x0000001705067223 */ /* 0x000fc60000010006 */
[----:B------:R-:W3:Y:S04]  /*89e0*/  LDL.LU R5, [R1+0x5a4] ;  /* 0x0005a40001057983 */ /* 0x000ee80000300800 */
[----:B------:R0:W-:Y:S01]  /*89f0*/  STL [R1+0x520], R6 ;  /* 0x0005200601007387 */ /* 0x0001e20000100800 */
[----:B------:R-:W-:-:S03]  /*8a00*/  FFMA.FTZ R0, R8, R22, R0 ;  /* 0x0000001608007223 */ /* 0x000fc60000010000 */
[----:B0-----:R-:W4:Y:S04]  /*8a10*/  LDL.LU R6, [R1+0x5a0] ;  /* 0x0005a00001067983 */ /* 0x001f280000300800 */
[----:B------:R-:W2:Y:S01]  /*8a20*/  LDL R23, [R1+0x194] ;  /* 0x0001940001177983 */ /* 0x000ea20000100800 */
[----:B------:R-:W-:-:S03]  /*8a30*/  FFMA.FTZ R11, R10, R21, R11 ;  /* 0x000000150a0b7223 */ /* 0x000fc6000001000b */
[----:B------:R-:W2:Y:S04]  /*8a40*/  LDL.LU R8, [R1+0x59c] ;  /* 0x00059c0001087983 */ /* 0x000ea80000300800 */
[----:B------:R0:W-:Y:S04]  /*8a50*/  STL [R1+0x524], R0 ;  /* 0x0005240001007387 */ /* 0x0001e80000100800 */
[----:B0-----:R-:W2:Y:S04]  /*8a60*/  LDL.LU R0, [R1+0x598] ;  /* 0x0005980001007983 */ /* 0x001ea80000300800 */
[----:B------:R-:W2:Y:S04]  /*8a70*/  LDL R22, [R1+0x190] ;  /* 0x0001900001167983 */ /* 0x000ea80000100800 */
[----:B------:R-:W2:Y:S04]  /*8a80*/  LDL.LU R10, [R1+0x594] ;  /* 0x00059400010a7983 */ /* 0x000ea80000300800 */
[----:B------:R0:W-:Y:S04]  /*8a90*/  STL [R1+0x528], R11 ;  /* 0x0005280b01007387 */ /* 0x0001e80000100800 */
[----:B0-----:R-:W2:Y:S04]  /*8aa0*/  LDL.LU R11, [R1+0x590] ;  /* 0x00059000010b7983 */ /* 0x001ea80000300800 */
[----:B------:R-:W2:Y:S01]  /*8ab0*/  LDL R21, [R1+0x1ac] ;  /* 0x0001ac0001157983 */ /* 0x000ea20000100800 */
[----:B------:R-:W-:-:S02]  /*8ac0*/  PRMT R17, RZ, 0x7610, R17 ;  /* 0x00007610ff117816 */ /* 0x000fc40000000011 */
[--C-:B------:R-:W-:Y:S02]  /*8ad0*/  PRMT R16, RZ, 0x5410, R18.reuse ;  /* 0x00005410ff107816 */ /* 0x100fe40000000012 */
[----:B------:R-:W-:Y:S01]  /*8ae0*/  PRMT R18, RZ, 0x7610, R18 ;  /* 0x00007610ff127816 */ /* 0x000fe20000000012 */
[----:B---3--:R-:W-:-:S04]  /*8af0*/  FFMA.FTZ R4, R5, R20, R4 ;  /* 0x0000001405047223 */ /* 0x008fc80000010004 */
[----:B----4-:R-:W-:Y:S02]  /*8b00*/  FFMA.FTZ R13, R6, R18, R13 ;  /* 0x00000012060d7223 */ /* 0x010fe4000001000d */
[----:B--2---:R-:W-:Y:S02]  /*8b10*/  FFMA.FTZ R7, R8, R16, R7 ;  /* 0x0000001008077223 */ /* 0x004fe40000010007 */
[----:B------:R-:W-:Y:S02]  /*8b20*/  FFMA.FTZ R9, R10, R17, R9 ;  /* 0x000000110a097223 */ /* 0x000fe40000010009 */
[----:B------:R-:W2:Y:S04]  /*8b30*/  LDL.LU R10, [R1+0x58c] ;  /* 0x00058c00010a7983 */ /* 0x000ea80000300800 */
[----:B------:R0:W-:Y:S04]  /*8b40*/  STL [R1+0x52c], R9 ;  /* 0x00052c0901007387 */ /* 0x0001e80000100800 */
[----:B0-----:R-:W3:Y:S04]  /*8b50*/  LDL.LU R9, [R1+0x588] ;  /* 0x0005880001097983 */ /* 0x001ee80000300800 */
[----:B------:R-:W4:Y:S04]  /*8b60*/  LDL R17, [R1+0x1a8] ;  /* 0x0001a80001117983 */ /* 0x000f280000100800 */
[----:B------:R-:W2:Y:S04]  /*8b70*/  LDL.LU R8, [R1+0x584] ;  /* 0x0005840001087983 */ /* 0x000ea80000300800 */
[----:B------:R0:W-:Y:S04]  /*8b80*/  STL [R1+0x530], R7 ;  /* 0x0005300701007387 */ /* 0x0001e80000100800 */
[----:B0-----:R-:W3:Y:S04]  /*8b90*/  LDL.LU R7, [R1+0x580] ;  /* 0x0005800001077983 */ /* 0x001ee80000300800 */
[----:B------:R-:W3:Y:S04]  /*8ba0*/  LDL R16, [R1+0x1a4] ;  /* 0x0001a40001107983 */ /* 0x000ee80000100800 */
[----:B------:R-:W4:Y:S04]  /*8bb0*/  LDL.LU R6, [R1+0x57c] ;  /* 0x00057c0001067983 */ /* 0x000f280000300800 */
[----:B------:R-:W4:Y:S04]  /*8bc0*/  LDL R18, [R1+0x1a0] ;  /* 0x0001a00001127983 */ /* 0x000f280000100800 */
[----:B------:R0:W-:Y:S01]  /*8bd0*/  STL [R1+0x534], R13 ;  /* 0x0005340d01007387 */ /* 0x0001e20000100800 */
[----:B------:R-:W-:-:S03]  /*8be0*/  @P0 FADD.FTZ R26, R21, R26 ;  /* 0x0000001a151a0221 */ /* 0x000fc60000010000 */
[----:B0-----:R-:W4:Y:S04]  /*8bf0*/  LDL.LU R13, [R1+0x6c] ;  /* 0x00006c00010d7983 */ /* 0x001f280000300800 */
[----:B------:R-:W4:Y:S04]  /*8c00*/  LDL.LU R5, [R1+0x578] ;  /* 0x0005780001057983 */ /* 0x000f280000300800 */
[----:B------:R0:W-:Y:S04]  /*8c10*/  STL [R1+0x538], R4 ;  /* 0x0005380401007387 */ /* 0x0001e80000100800 */
[----:B0-----:R-:W4:Y:S04]  /*8c20*/  LDL.LU R4, [R1+0x574] ;  /* 0x0005740001047983 */ /* 0x001f280000300800 */
[----:B------:R-:W4:Y:S04]  /*8c30*/  LDL R20, [R1+0x250] ;  /* 0x0002500001147983 */ /* 0x000f280000100800 */
[----:B------:R-:W4:Y:S01]  /*8c40*/  LDL R21, [R1+0x254] ;  /* 0x0002540001157983 */ /* 0x000f220000100800 */
[----:B------:R-:W-:-:S02]  /*8c50*/  @P0 FADD.FTZ R27, R22, R27 ;  /* 0x0000001b161b0221 */ /* 0x000fc40000010000 */
[----:B------:R-:W-:Y:S01]  /*8c60*/  @P0 FADD.FTZ R28, R23, R28 ;  /* 0x0000001c171c0221 */ /* 0x000fe20000010000 */
[----:B------:R-:W4:Y:S01]  /*8c70*/  LDL R22, [R1+0x244] ;  /* 0x0002440001167983 */ /* 0x000f220000100800 */
[----:B------:R-:W-:Y:S02]  /*8c80*/  @P0 FADD.FTZ R29, R19, R29 ;  /* 0x0000001d131d0221 */ /* 0x000fe40000010000 */
[----:B------:R-:W-:Y:S01]  /*8c90*/  @P0 FADD.FTZ R2, R14, R2 ;  /* 0x000000020e020221 */ /* 0x000fe20000010000 */
[----:B------:R-:W4:Y:S01]  /*8ca0*/  LDL R23, [R1+0x240] ;  /* 0x0002400001177983 */ /* 0x000f220000100800 */
[----:B------:R-:W-:-:S03]  /*8cb0*/  FMUL.FTZ R19, R27, R0 ;  /* 0x000000001b137220 */ /* 0x000fc60000410000 */
[----:B------:R-:W4:Y:S01]  /*8cc0*/  LDL R14, [R1+0x248] ;  /* 0x00024800010e7983 */ /* 0x000f220000100800 */
[----:B--2---:R-:W-:-:S03]  /*8cd0*/  SEL R8, R27, R8, P2 ;  /* 0x000000081b087207 */ /* 0x004fc60001000000 */
[----:B------:R-:W2:Y:S01]  /*8ce0*/  LDL.LU R27, [R1+0x180] ;  /* 0x00018000011b7983 */ /* 0x000ea20000300800 */
[----:B---3--:R-:W-:Y:S02]  /*8cf0*/  @P0 FADD.FTZ R24, R16, R24 ;  /* 0x0000001810180221 */ /* 0x008fe40000010000 */
[----:B----4-:R-:W-:Y:S02]  /*8d00*/  @P0 FADD.FTZ R3, R18, R3 ;  /* 0x0000000312030221 */ /* 0x010fe40000010000 */
[----:B------:R-:W-:-:S05]  /*8d10*/  FMUL.FTZ R16, R24, R0 ;  /* 0x0000000018107220 */ /* 0x000fca0000410000 */
[----:B------:R0:W-:Y:S01]  /*8d20*/  STL [R1+0x564], R16 ;  /* 0x0005641001007387 */ /* 0x0001e20000100800 */
[C---:B------:R-:W-:Y:S01]  /*8d30*/  SEL R4, R3.reuse, R4, P2 ;  /* 0x0000000403047207 */ /* 0x040fe20001000000 */
[----:B------:R-:W-:-:S04]  /*8d40*/  FMUL.FTZ R3, R3, R0 ;  /* 0x0000000003037220 */ /* 0x000fc80000410000 */
[----:B------:R-:W-:Y:S02]  /*8d50*/  FMUL.FTZ R20, R20, R3 ;  /* 0x0000000314147220 */ /* 0x000fe40000410000 */
[----:B------:R-:W-:Y:S02]  /*8d60*/  FMUL.FTZ R21, R21, R16 ;  /* 0x0000001015157220 */ /* 0x000fe40000410000 */
[----:B0-----:R-:W3:Y:S03]  /*8d70*/  LDL.LU R16, [R1+0x53c] ;  /* 0x00053c0001107983 */ /* 0x001ee60000300800 */
[----:B------:R-:W-:Y:S02]  /*8d80*/  F2FP.BF16.PACK_AB R20, R21, R20 ;  /* 0x000000141514723e */ /* 0x000fe400000010ff */
[----:B------:R-:W4:Y:S01]  /*8d90*/  LDL R21, [R1+0x258] ;  /* 0x0002580001157983 */ /* 0x000f220000100800 */
[----:B------:R-:W-:Y:S01]  /*8da0*/  @P0 FADD.FTZ R25, R17, R25 ;  /* 0x0000001911190221 */ /* 0x000fe20000010000 */
[----:B------:R-:W-:Y:S01]  /*8db0*/  SEL R9, R28, R9, P2 ;  /* 0x000000091c097207 */ /* 0x000fe20001000000 */
[----:B------:R-:W-:Y:S01]  /*8dc0*/  FMUL.FTZ R18, R26, R0 ;  /* 0x000000001a127220 */ /* 0x000fe20000410000 */
[----:B------:R-:W-:Y:S01]  /*8dd0*/  SEL R10, R29, R10, P2 ;  /* 0x0000000a1d0a7207 */ /* 0x000fe20001000000 */
[C---:B------:R-:W-:Y:S01]  /*8de0*/  FMUL.FTZ R17, R25.reuse, R0 ;  /* 0x0000000019117220 */ /* 0x040fe20000410000 */
[----:B------:R-:W-:Y:S01]  /*8df0*/  SEL R6, R25, R6, P2 ;  /* 0x0000000619067207 */ /* 0x000fe20001000000 */
[-C--:B------:R-:W-:Y:S01]  /*8e00*/  FMUL.FTZ R28, R28, R0.reuse ;  /* 0x000000001c1c7220 */ /* 0x080fe20000410000 */
[----:B------:R-:W2:Y:S01]  /*8e10*/  LDL R25, [R1+0x25c] ;  /* 0x00025c0001197983 */ /* 0x000ea20000100800 */
[-C--:B------:R-:W-:Y:S01]  /*8e20*/  FMUL.FTZ R29, R29, R0.reuse ;  /* 0x000000001d1d7220 */ /* 0x080fe20000410000 */
[C---:B------:R-:W-:Y:S01]  /*8e30*/  SEL R11, R2.reuse, R11, P2 ;  /* 0x0000000b020b7207 */ /* 0x040fe20001000000 */
[----:B------:R-:W-:-:S02]  /*8e40*/  FMUL.FTZ R0, R2, R0 ;  /* 0x0000000002007220 */ /* 0x000fc40000410000 */
[----:B------:R-:W3:Y:S04]  /*8e50*/  LDL R2, [R1+0x24c] ;  /* 0x00024c0001027983 */ /* 0x000ee80000100800 */
[----:B------:R0:W-:Y:S01]  /*8e60*/  STL [R1+0x560], R17 ;  /* 0x0005601101007387 */ /* 0x0001e20000100800 */
[----:B----4-:R-:W-:-:S03]  /*8e70*/  FMUL.FTZ R21, R21, R17 ;  /* 0x0000001115157220 */ /* 0x010fc60000410000 */
[----:B0-----:R-:W4:Y:S01]  /*8e80*/  LDL.LU R17, [R1+0x50] ;  /* 0x0000500001117983 */ /* 0x001f220000300800 */
[----:B------:R-:W-:Y:S01]  /*8e90*/  SEL R5, R24, R5, P2 ;  /* 0x0000000518057207 */ /* 0x000fe20001000000 */
[----:B------:R-:W-:Y:S01]  /*8ea0*/  FMUL.FTZ R23, R23, R19 ;  /* 0x0000001317177220 */ /* 0x000fe20000410000 */
[----:B------:R-:W-:Y:S01]  /*8eb0*/  LEA R24, P0, R13, c[0x0][0x248], 0x4 ;  /* 0x000092000d187a11 */ /* 0x000fe200078020ff */
[----:B------:R-:W-:Y:S02]  /*8ec0*/  FMUL.FTZ R22, R22, R28 ;  /* 0x0000001c16167220 */ /* 0x000fe40000410000 */
[----:B--2---:R-:W-:Y:S02]  /*8ed0*/  FMUL.FTZ R25, R25, R18 ;  /* 0x0000001219197220 */ /* 0x004fe40000410000 */
[----:B------:R-:W-:Y:S02]  /*8ee0*/  FMUL.FTZ R14, R14, R29 ;  /* 0x0000001d0e0e7220 */ /* 0x000fe40000410000 */
[----:B---3--:R-:W-:Y:S01]  /*8ef0*/  FMUL.FTZ R2, R2, R0 ;  /* 0x0000000002027220 */ /* 0x008fe20000410000 */
[----:B------:R-:W-:-:S02]  /*8f00*/  F2FP.BF16.PACK_AB R21, R25, R21 ;  /* 0x000000151915723e */ /* 0x000fc400000010ff */
[----:B------:R-:W-:Y:S02]  /*8f10*/  F2FP.BF16.PACK_AB R22, R22, R23 ;  /* 0x000000171616723e */ /* 0x000fe400000010ff */
[----:B------:R-:W-:Y:S02]  /*8f20*/  LEA.HI.X R25, R13, c[0x0][0x24c], RZ, 0x4, P0 ;  /* 0x000093000d197a11 */ /* 0x000fe400000f24ff */
[----:B------:R-:W2:Y:S01]  /*8f30*/  LDL.LU R13, [R1+0x570] ;  /* 0x00057000010d7983 */ /* 0x000ea20000300800 */
[----:B------:R-:W-:-:S03]  /*8f40*/  F2FP.BF16.PACK_AB R23, R2, R14 ;  /* 0x0000000e0217723e */ /* 0x000fc600000010ff */
[----:B------:R-:W3:Y:S01]  /*8f50*/  LDL.LU R14, [R1+0x56c] ;  /* 0x00056c00010e7983 */ /* 0x000ee20000300800 */
[----:B----4-:R-:W-:-:S03]  /*8f60*/  FFMA.FTZ R16, R17, R15, R16 ;  /* 0x0000000f11107223 */ /* 0x010fc60000010010 */
[----:B------:R-:W4:Y:S04]  /*8f70*/  LDL.LU R15, [R1+0x568] ;  /* 0x00056800010f7983 */ /* 0x000f280000300800 */
[----:B------:R0:W-:Y:S04]  /*8f80*/  STL [R1+0x53c], R16 ;  /* 0x00053c1001007387 */ /* 0x0001e80000100800 */
[----:B0-----:R-:W2:Y:S01]  /*8f90*/  LDL.LU R16, [R1+0x540] ;  /* 0x0005400001107983 */ /* 0x001ea20000300800 */
[----:B------:R-:W-:Y:S02]  /*8fa0*/  SEL R7, R26, R7, P2 ;  /* 0x000000071a077207 */ /* 0x000fe40001000000 */
[----:B------:R-:W-:Y:S01]  /*8fb0*/  @P1 MOV R26, 0x20 ;  /* 0x00000020001a1802 */ /* 0x000fe20000000f00 */
[----:B------:R-:W3:Y:S01]  /*8fc0*/  LDL.LU R17, [R1+0x544] ;  /* 0x0005440001117983 */ /* 0x000ee20000300800 */
[----:B------:R-:W-:-:S03]  /*8fd0*/  PRMT R2, RZ, 0x5410, R12 ;  /* 0x00005410ff027816 */ /* 0x000fc6000000000c */
[----:B------:R-:W-:-:S05]  /*8fe0*/  @P1 IMAD.WIDE.U32 R26, R27, R26, c[0x0][0x258] ;  /* 0x000096001b1a1625 */ /* 0x000fca00078e001a */
[----:B------:R-:W-:Y:S04]  /*8ff0*/  @P1 STG.E.128 [R26.64], R4 ;  /* 0x000000041a001986 */ /* 0x000fe8000c101d04 */
[----:B------:R0:W-:Y:S04]  /*9000*/  @P1 STG.E.128 [R26.64+0x10], R8 ;  /* 0x000010081a001986 */ /* 0x0001e8000c101d04 */
[----:B------:R1:W-:Y:S04]  /*9010*/  STG.E.128 [R24.64], R20 ;  /* 0x0000001418007986 */ /* 0x0003e8000c101d04 */
[----:B0-----:R-:W3:Y:S04]  /*9020*/  LDL.LU R26, [R1+0x558] ;  /* 0x00055800011a7983 */ /* 0x001ee80000300800 */
[----:B------:R-:W3:Y:S04]  /*9030*/  LDL.LU R27, [R1+0x55c] ;  /* 0x00055c00011b7983 */ /* 0x000ee80000300800 */
[----:B-1----:R-:W3:Y:S04]  /*9040*/  LDL.LU R23, [R1+0x54c] ;  /* 0x00054c0001177983 */ /* 0x002ee80000300800 */
[----:B------:R-:W3:Y:S04]  /*9050*/  LDL.LU R24, [R1+0x550] ;  /* 0x0005500001187983 */ /* 0x000ee80000300800 */
[----:B------:R-:W3:Y:S01]  /*9060*/  LDL.LU R25, [R1+0x554] ;  /* 0x0005540001197983 */ /* 0x000ee20000300800 */
[----:B--2---:R-:W-:-:S05]  /*9070*/  FFMA.FTZ R16, R3, R2, R16 ;  /* 0x0000000203107223 */ /* 0x004fca0000010010 */
[----:B------:R0:W-:Y:S04]  /*9080*/  STL [R1+0x540], R16 ;  /* 0x0005401001007387 */ /* 0x0001e80000100800 */
[----:B0-----:R-:W3:Y:S01]  /*9090*/  LDL.LU R16, [R1+0x564] ;  /* 0x0005640001107983 */ /* 0x001ee20000300800 */
[----:B------:R-:W-:-:S03]  /*90a0*/  PRMT R20, RZ, 0x7610, R12 ;  /* 0x00007610ff147816 */ /* 0x000fc6000000000c */
[----:B------:R-:W2:Y:S04]  /*90b0*/  LDL.LU R2, [R1+0xc4] ;  /* 0x0000c40001027983 */ /* 0x000ea80000300800 */
[----:B------:R-:W2:Y:S01]  /*90c0*/  LDL.LU R3, [R1+0x548] ;  /* 0x0005480001037983 */ /* 0x000ea20000300800 */
[----:B---3--:R-:W-:-:S05]  /*90d0*/  FFMA.FTZ R17, R16, R20, R17 ;  /* 0x0000001410117223 */ /* 0x008fca0000010011 */
[----:B------:R0:W-:Y:S04]  /*90e0*/  STL [R1+0x544], R17 ;  /* 0x0005441101007387 */ /* 0x0001e80000100800 */
[----:B0-----:R-:W3:Y:S01]  /*90f0*/  LDL.LU R17, [R1+0x560] ;  /* 0x0005600001117983 */ /* 0x001ee20000300800 */
[--C-:B------:R-:W-:Y:S02]  /*9100*/  PRMT R12, RZ, 0x5410, R13.reuse ;  /* 0x00005410ff0c7816 */ /* 0x100fe4000000000d */
[----:B--2---:R-:W-:Y:S02]  /*9110*/  IADD3 R2, R2, c[0x0][0x160], RZ ;  /* 0x0000580002027a10 */ /* 0x004fe40007ffe0ff */
[----:B------:R-:W-:Y:S02]  /*9120*/  PRMT R21, RZ, 0x7610, R13 ;  /* 0x00007610ff157816 */ /* 0x000fe4000000000d */
[----:B------:R-:W-:-:S02]  /*9130*/  PRMT R13, RZ, 0x5410, R14 ;  /* 0x00005410ff0d7816 */ /* 0x000fc4000000000e */
[----:B------:R-:W-:Y:S02]  /*9140*/  PRMT R14, RZ, 0x7610, R14 ;  /* 0x00007610ff0e7816 */ /* 0x000fe4000000000e */
[--C-:B----4-:R-:W-:Y:S01]  /*9150*/  PRMT R22, RZ, 0x5410, R15.reuse ;  /* 0x00005410ff167816 */ /* 0x110fe2000000000f */
[----:B------:R0:W-:Y:S01]  /*9160*/  STL [R1+0xc4], R2 ;  /* 0x0000c40201007387 */ /* 0x0001e20000100800 */
[----:B------:R-:W-:Y:S01]  /*9170*/  PRMT R15, RZ, 0x7610, R15 ;  /* 0x00007610ff0f7816 */ /* 0x000fe2000000000f */
[----:B------:R-:W-:Y:S01]  /*9180*/  FFMA.FTZ R23, R18, R21, R23 ;  /* 0x0000001512177223 */ /* 0x000fe20000010017 */
[----:B------:R-:W-:Y:S01]  /*9190*/  ISETP.GE.AND P0, PT, R2, c[0x0][0x164], PT ;  /* 0x0000590002007a0c */ /* 0x000fe20003f06270 */
[----:B------:R-:W-:Y:S02]  /*91a0*/  FFMA.FTZ R24, R19, R13, R24 ;  /* 0x0000000d13187223 */ /* 0x000fe40000010018 */
[----:B------:R-:W-:Y:S01]  /*91b0*/  FFMA.FTZ R25, R28, R14, R25 ;  /* 0x0000000e1c197223 */ /* 0x000fe20000010019 */
[----:B0-----:R-:W-:Y:S01]  /*91c0*/  SEL R2, RZ, 0x1, P3 ;  /* 0x00000001ff027807 */ /* 0x001fe20001800000 */
[----:B------:R-:W-:-:S02]  /*91d0*/  FFMA.FTZ R27, R0, R15, R27 ;  /* 0x0000000f001b7223 */ /* 0x000fc4000001001b */
[----:B------:R-:W-:Y:S01]  /*91e0*/  FFMA.FTZ R26, R29, R22, R26 ;  /* 0x000000161d1a7223 */ /* 0x000fe2000001001a */
[----:B------:R-:W-:Y:S01]  /*91f0*/  PRMT R0, R2, 0x7610, R0 ;  /* 0x0000761002007816 */ /* 0x000fe20000000000 */
[----:B---3--:R-:W-:-:S05]  /*9200*/  FFMA.FTZ R3, R17, R12, R3 ;  /* 0x0000000c11037223 */ /* 0x008fca0000010003 */
[----:B------:R0:W-:Y:S04]  /*9210*/  STL [R1+0x548], R3 ;  /* 0x0005480301007387 */ /* 0x0001e80000100800 */
[----:B------:R0:W-:Y:S04]  /*9220*/  STL [R1+0x54c], R23 ;  /* 0x00054c1701007387 */ /* 0x0001e80000100800 */
[----:B------:R0:W-:Y:S04]  /*9230*/  STL [R1+0x550], R24 ;  /* 0x0005501801007387 */ /* 0x0001e80000100800 */
[----:B------:R0:W-:Y:S04]  /*9240*/  STL [R1+0x554], R25 ;  /* 0x0005541901007387 */ /* 0x0001e80000100800 */
[----:B------:R0:W-:Y:S04]  /*9250*/  STL [R1+0x55c], R27 ;  /* 0x00055c1b01007387 */ /* 0x0001e80000100800 */
[----:B------:R0:W-:Y:S04]  /*9260*/  STL.S16 [R1+0x18c], R0 ;  /* 0x00018c0001007387 */ /* 0x0001e80000100600 */
[----:B------:R0:W-:Y:S02]  /*9270*/  STL [R1+0x558], R26 ;  /* 0x0005581a01007387 */ /* 0x0001e40000100800 */
[----:B0-----:R-:W-:Y:S01]  /*9280*/  @P0 CALL.REL.NOINC `(.L_x_6332) ;  /* 0x0000001000000944 */ /* 0x001fe20003c00000 */
[----:B------:R-:W-:Y:S05]  /*9290*/  BRA `(.L_x_6333) ;  /* 0xffff80c000007947 */ /* 0x000fea000383ffff */
.L_x_6332:
[----:B------:R-:W2:Y:S04]  /*92a0*/  LDL.LU R2, [R1+0x380] ;  /* 0x0003800001027983 */ /* 0x000ea80000300800 */
[----:B------:R-:W3:Y:S04]  /*92b0*/  LDL.LU R0, [R1+0x384] ;  /* 0x0003840001007983 */ /* 0x000ee80000300800 */
[----:B--2---:R0:W-:Y:S04]  /*92c0*/  STL [R1+0x170], R2 ;  /* 0x0001700201007387 */ /* 0x0041e80000100800 */
[----:B0-----:R-:W2:Y:S04]  /*92d0*/  LDL.LU R2, [R1+0x388] ;  /* 0x0003880001027983 */ /* 0x001ea80000300800 */
[----:B---3--:R0:W-:Y:S04]  /*92e0*/  STL [R1+0x160], R0 ;  /* 0x0001600001007387 */ /* 0x0081e80000100800 */
[----:B0-----:R-:W3:Y:S04]  /*92f0*/  LDL.LU R0, [R1+0x38c] ;  /* 0x00038c0001007983 */ /* 0x001ee80000300800 */
        /* <DEDUP_REMOVED lines=180> */
[----:B--2---:R0:W-:Y:S04]  /*9e40*/  STL [R1], R2 ;  /* 0x0000000201007387 */ /* 0x0041e80000100800 */
[----:B0-----:R-:W2:Y:S04]  /*9e50*/  LDL.LU R2, [R1+0x4f8] ;  /* 0x0004f80001027983 */ /* 0x001ea80000300800 */
[----:B---3--:R0:W-:Y:S04]  /*9e60*/  STL [R1+0x4], R0 ;  /* 0x0000040001007387 */ /* 0x0081e80000100800 */
[----:B0-----:R-:W3:Y:S04]  /*9e70*/  LDL.LU R0, [R1+0x4fc] ;  /* 0x0004fc0001007983 */ /* 0x001ee80000300800 */
[----:B--2---:R0:W-:Y:S04]  /*9e80*/  STL [R1+0x8], R2 ;  /* 0x0000080201007387 */ /* 0x0041e80000100800 */
[----:B------:R0:W5:Y:S04]  /*9e90*/  LDL.LU R4, [R1+0x500] ;  /* 0x0005000001047983 */ /* 0x0001680000300800 */
[----:B---3--:R0:W-:Y:S04]  /*9ea0*/  STL [R1+0xc], R0 ;  /* 0x00000c0001007387 */ /* 0x0081e80000100800 */
        /* <DEDUP_REMOVED lines=17> */
[----:B------:R-:W-:-:S03]  /*9fc0*/  MOV R22, R3 ;  /* 0x0000000300167202 */ /* 0x000fc60000000f00 */
.L_x_6329:
[----:B-----5:R-:W-:Y:S04]  /*9fd0*/  STL.64 [R1+0x5d0], R6 ;  /* 0x0005d00601007387 */ /* 0x020fe80000100a00 */
[----:B------:R1:W-:Y:S04]  /*9fe0*/  STL.64 [R1+0x5c8], R4 ;  /* 0x0005c80401007387 */ /* 0x0003e80000100a00 */
[----:B-1----:R-:W2:Y:S04]  /*9ff0*/  LDL.LU R4, [R1+0x170] ;  /* 0x0001700001047983 */ /* 0x002ea80000300800 */
[----:B------:R-:W2:Y:S04]  /*a000*/  LDL.LU R5, [R1+0x174] ;  /* 0x0001740001057983 */ /* 0x000ea80000300800 */
[----:B------:R-:W2:Y:S04]  /*a010*/  LDL.LU R6, [R1+0x178] ;  /* 0x0001780001067983 */ /* 0x000ea80000300800 */
[----:B------:R-:W2:Y:S04]  /*a020*/  LDL.LU R7, [R1+0x17c] ;  /* 0x00017c0001077983 */ /* 0x000ea80000300800 */
[----:B------:R-:W-:Y:S04]  /*a030*/  STL.64 [R1+0x5c0], R10 ;  /* 0x0005c00a01007387 */ /* 0x000fe80000100a00 */
[----:B------:R1:W-:Y:S04]  /*a040*/  STL.64 [R1+0x5b8], R8 ;  /* 0x0005b80801007387 */ /* 0x0003e80000100a00 */
[----:B-1----:R-:W3:Y:S04]  /*a050*/  LDL.LU R8, [R1+0x140] ;  /* 0x0001400001087983 */ /* 0x002ee80000300800 */
[----:B------:R-:W3:Y:S04]  /*a060*/  LDL.LU R9, [R1+0x144] ;  /* 0x0001440001097983 */ /* 0x000ee80000300800 */
[----:B------:R-:W3:Y:S04]  /*a070*/  LDL.LU R10, [R1+0x148] ;  /* 0x00014800010a7983 */ /* 0x000ee80000300800 */
[----:B------:R-:W3:Y:S04]  /*a080*/  LDL.LU R11, [R1+0x14c] ;  /* 0x00014c00010b7983 */ /* 0x000ee80000300800 */
[----:B------:R-:W-:Y:S04]  /*a090*/  STL.64 [R1+0x598], R14 ;  /* 0x0005980e01007387 */ /* 0x000fe80000100a00 */
[----:B------:R-:W-:Y:S04]  /*a0a0*/  STL.64 [R1+0x590], R12 ;  /* 0x0005900c01007387 */ /* 0x000fe80000100a00 */
[----:B------:R-:W-:Y:S04]  /*a0b0*/  STL.64 [R1+0x588], R18 ;  /* 0x0005881201007387 */ /* 0x000fe80000100a00 */
[----:B------:R1:W-:Y:S04]  /*a0c0*/  STL.64 [R1+0x580], R16 ;  /* 0x0005801001007387 */ /* 0x0003e80000100a00 */
[----:B-1----:R-:W4:Y:S04]  /*a0d0*/  LDL.LU R16, [R1+0x160] ;  /* 0x0001600001107983 */ /* 0x002f280000300800 */
[----:B------:R-:W4:Y:S04]  /*a0e0*/  LDL.LU R17, [R1+0x164] ;  /* 0x0001640001117983 */ /* 0x000f280000300800 */
[----:B------:R-:W4:Y:S04]  /*a0f0*/  LDL.LU R18, [R1+0x168] ;  /* 0x0001680001127983 */ /* 0x000f280000300800 */
[----:B------:R-:W4:Y:S01]  /*a100*/  LDL.LU R19, [R1+0x16c] ;  /* 0x00016c0001137983 */ /* 0x000f220000300800 */
[----:B------:R-:W1:Y:S01]  /*a110*/  S2UR UR6, SR_CTAID.X ;  /* 0x00000000000679c3 */ /* 0x000e620000002500 */
[----:B------:R-:W-:-:S02]  /*a120*/  HFMA2.MMA R3, -RZ, RZ, 0, 1.9073486328125e-06 ;  /* 0x00000020ff037435 */ /* 0x000fc400000001ff */
[----:B0-----:R-:W1:Y:S04]  /*a130*/  S2R R0, SR_TID.X ;  /* 0x0000000000007919 */ /* 0x001e680000002100 */
[----:B------:R-:W-:Y:S04]  /*a140*/  STL.64 [R1+0x578], R22 ;  /* 0x0005781601007387 */ /* 0x000fe80000100a00 */
[----:B------:R-:W-:Y:S04]  /*a150*/  STL.64 [R1+0x570], R20 ;  /* 0x0005701401007387 */ /* 0x000fe80000100a00 */
[----:B------:R-:W-:Y:S04]  /*a160*/  STL.64 [R1+0x568], R26 ;  /* 0x0005681a01007387 */ /* 0x000fe80000100a00 */
[----:B------:R-:W-:Y:S01]  /*a170*/  STL.64 [R1+0x560], R24 ;  /* 0x0005601801007387 */ /* 0x000fe20000100a00 */
[----:B-1----:R-:W-:-:S02]  /*a180*/  LEA.HI R2, R0, UR6, RZ, 0x19 ;  /* 0x0000000600027c11 */ /* 0x002fc4000f8fc8ff */
[----:B------:R-:W-:-:S03]  /*a190*/  LOP3.LUT R0, R0, 0x7f, RZ, 0xc0, !PT ;  /* 0x0000007f00007812 */ /* 0x000fc600078ec0ff */
[----:B------:R-:W-:-:S05]  /*a1a0*/  IMAD R2, R2, c[0x0][0x168], RZ ;  /* 0x00005a0002027a24 */ /* 0x000fca00078e02ff */
[----:B------:R-:W-:-:S05]  /*a1b0*/  LEA.HI R2, R2, R0, RZ, 0x1d ;  /* 0x0000000002027211 */ /* 0x000fca00078fe8ff */
[----:B------:R-:W-:-:S04]  /*a1c0*/  IMAD.WIDE.U32 R12, R2, R3, c[0x0][0x220] ;  /* 0x00008800020c7625 */ /* 0x000fc800078e0003 */
[CC--:B------:R-:W-:Y:S01]  /*a1d0*/  IMAD.WIDE.U32 R28, R2.reuse, R3.reuse, c[0x0][0x228] ;  /* 0x00008a00021c7625 */ /* 0x0c0fe200078e0003 */
[----:B------:R-:W-:Y:S03]  /*a1e0*/  STL.64 [R1+0x180], R12 ;  /* 0x0001800c01007387 */ /* 0x000fe60000100a00 */
[----:B------:R-:W-:Y:S01]  /*a1f0*/  IMAD.WIDE.U32 R2, R2, R3, c[0x0][0x240] ;  /* 0x0000900002027625 */ /* 0x000fe200078e0003 */
[----:B----4-:R0:W-:Y:S04]  /*a200*/  STG.E.128 [R12.64], R16 ;  /* 0x000000100c007986 */ /* 0x0101e8000c101d04 */
[----:B---3--:R-:W-:Y:S04]  /*a210*/  STG.E.128 [R12.64+0x10], R8 ;  /* 0x000010080c007986 */ /* 0x008fe8000c101d04 */
[----:B--2---:R-:W-:Y:S04]  /*a220*/  STG.E.128 [R28.64], R4 ;  /* 0x000000041c007986 */ /* 0x004fe8000c101d04 */
[----:B0-----:R-:W2:Y:S04]  /*a230*/  LDL.LU R16, [R1+0xb0] ;  /* 0x0000b00001107983 */ /* 0x001ea80000300800 */
[----:B------:R-:W2:Y:S04]  /*a240*/  LDL.LU R17, [R1+0xb4] ;  /* 0x0000b40001117983 */ /* 0x000ea80000300800 */
[----:B--2---:R0:W-:Y:S04]  /*a250*/  STL.64 [R1+0x5a0], R16 ;  /* 0x0005a01001007387 */ /* 0x0041e80000100a00 */
[----:B0-----:R-:W2:Y:S04]  /*a260*/  LDL.64 R16, [R1+0x180] ;  /* 0x0001800001107983 */ /* 0x001ea80000100a00 */
[----:B------:R-:W3:Y:S04]  /*a270*/  LDL.LU R18, [R1+0xb8] ;  /* 0x0000b80001127983 */ /* 0x000ee80000300800 */
[----:B------:R-:W3:Y:S04]  /*a280*/  LDL.LU R19, [R1+0xbc] ;  /* 0x0000bc0001137983 */ /* 0x000ee80000300800 */
[----:B---3--:R-:W-:Y:S04]  /*a290*/  STL.64 [R1+0x650], R18 ;  /* 0x0006501201007387 */ /* 0x008fe80000100a00 */
[----:B--2---:R-:W-:Y:S04]  /*a2a0*/  STL.64 [R1+0x648], R16 ;  /* 0x0006481001007387 */ /* 0x004fe80000100a00 */
[----:B------:R-:W2:Y:S04]  /*a2b0*/  LDL.LU R4, [R1+0xf0] ;  /* 0x0000f00001047983 */ /* 0x000ea80000300800 */
[----:B------:R-:W2:Y:S04]  /*a2c0*/  LDL.LU R5, [R1+0xf4] ;  /* 0x0000f40001057983 */ /* 0x000ea80000300800 */
[----:B------:R-:W3:Y:S04]  /*a2d0*/  LDL.LU R6, [R1+0xf8] ;  /* 0x0000f80001067983 */ /* 0x000ee80000300800 */
[----:B------:R-:W3:Y:S04]  /*a2e0*/  LDL.LU R7, [R1+0xfc] ;  /* 0x0000fc0001077983 */ /* 0x000ee80000300800 */
[----:B---3--:R-:W-:Y:S04]  /*a2f0*/  STL.64 [R1+0x5e0], R6 ;  /* 0x0005e00601007387 */ /* 0x008fe80000100a00 */
[----:B--2---:R0:W-:Y:S04]  /*a300*/  STL.64 [R1+0x5d8], R4 ;  /* 0x0005d80401007387 */ /* 0x0041e80000100a00 */
[----:B0-----:R-:W2:Y:S04]  /*a310*/  LDL.LU R4, [R1+0xc0] ;  /* 0x0000c00001047983 */ /* 0x001ea80000300800 */
        /* <DEDUP_REMOVED lines=11> */
[----:B0-----:R-:W2:Y:S04]  /*a3d0*/  LDL.LU R4, [R1] ;  /* 0x0000000001047983 */ /* 0x001ea80000300800 */
        /* <DEDUP_REMOVED lines=15> */
[----:B------:R-:W4:Y:S04]  /*a4d0*/  LDL.LU R24, [R1+0x120] ;  /* 0x0001200001187983 */ /* 0x000f280000300800 */
[----:B------:R-:W4:Y:S04]  /*a4e0*/  LDL.LU R25, [R1+0x124] ;  /* 0x0001240001197983 */ /* 0x000f280000300800 */
[----:B------:R-:W2:Y:S04]  /*a4f0*/  LDL.LU R26, [R1+0x128] ;  /* 0x00012800011a7983 */ /* 0x000ea80000300800 */
[----:B------:R-:W2:Y:S04]  /*a500*/  LDL.LU R27, [R1+0x12c] ;  /* 0x00012c00011b7983 */ /* 0x000ea80000300800 */
[----:B--2---:R-:W-:Y:S04]  /*a510*/  STL.64 [R1+0x660], R26 ;  /* 0x0006601a01007387 */ /* 0x004fe80000100a00 */
[----:B----4-:R0:W-:Y:S04]  /*a520*/  STL.64 [R1+0x658], R24 ;  /* 0x0006581801007387 */ /* 0x0101e80000100a00 */
[----:B------:R-:W2:Y:S04]  /*a530*/  LDL.LU R16, [R1+0x20] ;  /* 0x0000200001107983 */ /* 0x000ea80000300800 */
[----:B------:R-:W2:Y:S04]  /*a540*/  LDL.LU R17, [R1+0x24] ;  /* 0x0000240001117983 */ /* 0x000ea80000300800 */
[----:B------:R-:W4:Y:S04]  /*a550*/  LDL.LU R18, [R1+0x28] ;  /* 0x0000280001127983 */ /* 0x000f280000300800 */
[----:B------:R-:W4:Y:S04]  /*a560*/  LDL.LU R19, [R1+0x2c] ;  /* 0x00002c0001137983 */ /* 0x000f280000300800 */
[----:B----4-:R-:W-:Y:S04]  /*a570*/  STL.64 [R1+0x670], R18 ;  /* 0x0006701201007387 */ /* 0x010fe80000100a00 */
[----:B--2---:R1:W-:Y:S04]  /*a580*/  STL.64 [R1+0x668], R16 ;  /* 0x0006681001007387 */ /* 0x0043e80000100a00 */
[----:B0-----:R-:W2:Y:S04]  /*a590*/  LDL.LU R24, [R1+0x30] ;  /* 0x0000300001187983 */ /* 0x001ea80000300800 */
[----:B------:R-:W2:Y:S04]  /*a5a0*/  LDL.LU R25, [R1+0x34] ;  /* 0x0000340001197983 */ /* 0x000ea80000300800 */
[----:B------:R-:W2:Y:S04]  /*a5b0*/  LDL.LU R26, [R1+0x38] ;  /* 0x00003800011a7983 */ /* 0x000ea80000300800 */
[----:B------:R-:W2:Y:S04]  /*a5c0*/  LDL.LU R27, [R1+0x3c] ;  /* 0x00003c00011b7983 */ /* 0x000ea80000300800 */
[----:B-1----:R-:W4:Y:S04]  /*a5d0*/  LDL.LU R16, [R1+0x150] ;  /* 0x0001500001107983 */ /* 0x002f280000300800 */
[----:B------:R-:W4:Y:S04]  /*a5e0*/  LDL.LU R17, [R1+0x154] ;  /* 0x0001540001117983 */ /* 0x000f280000300800 */
[----:B------:R-:W4:Y:S04]  /*a5f0*/  LDL.LU R18, [R1+0x158] ;  /* 0x0001580001127983 */ /* 0x000f280000300800 */
[----:B------:R-:W4:Y:S04]  /*a600*/  LDL.LU R19, [R1+0x15c] ;  /* 0x00015c0001137983 */ /* 0x000f280000300800 */
[----:B---3--:R-:W-:Y:S04]  /*a610*/  STL.64 [R1+0x630], R6 ;  /* 0x0006300601007387 */ /* 0x008fe80000100a00 */
[----:B------:R0:W-:Y:S04]  /*a620*/  STL.64 [R1+0x628], R4 ;  /* 0x0006280401007387 */ /* 0x0001e80000100a00 */
[----:B0-----:R-:W3:Y:S04]  /*a630*/  LDL.LU R4, [R1+0x130] ;  /* 0x0001300001047983 */ /* 0x001ee80000300800 */
[----:B------:R-:W3:Y:S04]  /*a640*/  LDL.LU R5, [R1+0x134] ;  /* 0x0001340001057983 */ /* 0x000ee80000300800 */
[----:B------:R-:W2:Y:S04]  /*a650*/  LDL.LU R6, [R1+0x138] ;  /* 0x0001380001067983 */ /* 0x000ea80000300800 */
[----:B------:R-:W2:Y:S04]  /*a660*/  LDL.LU R7, [R1+0x13c] ;  /* 0x00013c0001077983 */ /* 0x000ea80000300800 */
[----:B--2---:R-:W-:Y:S04]  /*a670*/  STL.64 [R1+0x640], R6 ;  /* 0x0006400601007387 */ /* 0x004fe80000100a00 */
[----:B---3--:R0:W-:Y:S04]  /*a680*/  STL.64 [R1+0x638], R4 ;  /* 0x0006380401007387 */ /* 0x0081e80000100a00 */
[----:B0-----:R-:W2:Y:S04]  /*a690*/  LDL.LU R4, [R1+0x100] ;  /* 0x0001000001047983 */ /* 0x001ea80000300800 */
[----:B------:R-:W2:Y:S04]  /*a6a0*/  LDL.LU R5, [R1+0x104] ;  /* 0x0001040001057983 */ /* 0x000ea80000300800 */
[----:B------:R-:W2:Y:S04]  /*a6b0*/  LDL.LU R6, [R1+0x108] ;  /* 0x0001080001067983 */ /* 0x000ea80000300800 */
[----:B------:R-:W2:Y:S04]  /*a6c0*/  LDL.LU R7, [R1+0x10c] ;  /* 0x00010c0001077983 */ /* 0x000ea80000300800 */
[----:B------:R-:W3:Y:S04]  /*a6d0*/  LDL.LU R8, [R1+0xd0] ;  /* 0x0000d00001087983 */ /* 0x000ee80000300800 */
[----:B------:R-:W3:Y:S04]  /*a6e0*/  LDL.LU R9, [R1+0xd4] ;  /* 0x0000d40001097983 */ /* 0x000ee80000300800 */
[----:B------:R-:W3:Y:S04]  /*a6f0*/  LDL.LU R10, [R1+0xd8] ;  /* 0x0000d800010a7983 */ /* 0x000ee80000300800 */
[----:B------:R-:W3:Y:S04]  /*a700*/  LDL.LU R11, [R1+0xdc] ;  /* 0x0000dc00010b7983 */ /* 0x000ee80000300800 */
[----:B------:R-:W2:Y:S04]  /*a710*/  LDL.LU R12, [R1+0x80] ;  /* 0x00008000010c7983 */ /* 0x000ea80000300800 */
[----:B------:R-:W2:Y:S04]  /*a720*/  LDL.LU R13, [R1+0x84] ;  /* 0x00008400010d7983 */ /* 0x000ea80000300800 */
[----:B------:R-:W2:Y:S04]  /*a730*/  LDL.LU R14, [R1+0x88] ;  /* 0x00008800010e7983 */ /* 0x000ea80000300800 */
[----:B------:R-:W2:Y:S04]  /*a740*/  LDL.LU R15, [R1+0x8c] ;  /* 0x00008c00010f7983 */ /* 0x000ea80000300800 */
[----:B----4-:R-:W-:Y:S04]  /*a750*/  STG.E.128 [R28.64+0x10], R16 ;  /* 0x000010101c007986 */ /* 0x010fe8000c101d04 */
[----:B--2---:R-:W-:Y:S04]  /*a760*/  STL.64 [R1+0x5b0], R14 ;  /* 0x0005b00e01007387 */ /* 0x004fe80000100a00 */
[----:B------:R0:W-:Y:S04]  /*a770*/  STL.64 [R1+0x5a8], R12 ;  /* 0x0005a80c01007387 */ /* 0x0001e80000100a00 */
[----:B0-----:R-:W2:Y:S04]  /*a780*/  LDL.LU R12, [R1+0xa0] ;  /* 0x0000a000010c7983 */ /* 0x001ea80000300800 */
[----:B------:R-:W2:Y:S04]  /*a790*/  LDL.LU R13, [R1+0xa4] ;  /* 0x0000a400010d7983 */ /* 0x000ea80000300800 */
[----:B------:R-:W2:Y:S04]  /*a7a0*/  LDL.LU R14, [R1+0xa8] ;  /* 0x0000a800010e7983 */ /* 0x000ea80000300800 */
[----:B------:R-:W2:Y:S04]  /*a7b0*/  LDL.LU R15, [R1+0xac] ;  /* 0x0000ac00010f7983 */ /* 0x000ea80000300800 */
[----:B------:R-:W4:Y:S04]  /*a7c0*/  LDL.LU R20, [R1+0x90] ;  /* 0x0000900001147983 */ /* 0x000f280000300800 */
[----:B------:R-:W4:Y:S04]  /*a7d0*/  LDL.LU R21, [R1+0x94] ;  /* 0x0000940001157983 */ /* 0x000f280000300800 */
[----:B------:R-:W4:Y:S04]  /*a7e0*/  LDL.LU R22, [R1+0x98] ;  /* 0x0000980001167983 */ /* 0x000f280000300800 */
[----:B------:R-:W4:Y:S04]  /*a7f0*/  LDL.LU R23, [R1+0x9c] ;  /* 0x00009c0001177983 */ /* 0x000f280000300800 */
[----:B------:R-:W2:Y:S04]  /*a800*/  LDL.LU.64 R18, [R1+0x670] ;  /* 0x0006700001127983 */ /* 0x000ea80000300a00 */
[----:B------:R-:W2:Y:S04]  /*a810*/  LDL.LU.64 R16, [R1+0x668] ;  /* 0x0006680001107983 */ /* 0x000ea80000300a00 */
[----:B------:R0:W-:Y:S04]  /*a820*/  STG.E.128 [R2.64], R24 ;  /* 0x0000001802007986 */ /* 0x0001e8000c101d04 */
[----:B0-----:R-:W3:Y:S04]  /*a830*/  LDL.LU.64 R26, [R1+0x660] ;  /* 0x00066000011a7983 */ /* 0x001ee80000300a00 */
[----:B------:R-:W3:Y:S04]  /*a840*/  LDL.LU.64 R24, [R1+0x658] ;  /* 0x0006580001187983 */ /* 0x000ee80000300a00 */
[----:B--2---:R0:W-:Y:S04]  /*a850*/  STG.E.128 [R2.64+0x10], R16 ;  /* 0x0000101002007986 */ /* 0x0041e8000c101d04 */
[----:B0-----:R-:W2:Y:S04]  /*a860*/  LDL.LU.64 R18, [R1+0x650] ;  /* 0x0006500001127983 */ /* 0x001ea80000300a00 */
[----:B------:R-:W3:Y:S04]  /*a870*/  LDL.LU.64 R16, [R1+0x648] ;  /* 0x0006480001107983 */ /* 0x000ee80000300a00 */
[----:B---3--:R0:W-:Y:S04]  /*a880*/  STG.E.128 [R16.64+0x1000], R24 ;  /* 0x0010001810007986 */ /* 0x0081e8000c101d04 */
[----:B------:R1:W-:Y:S04]  /*a890*/  STG.E.128 [R16.64+0x1010], R4 ;  /* 0x0010100410007986 */ /* 0x0003e8000c101d04 */
[----:B0-----:R-:W3:Y:S04]  /*a8a0*/  LDL.LU R24, [R1+0x60] ;  /* 0x0000600001187983 */ /* 0x001ee80000300800 */
[----:B------:R-:W3:Y:S04]  /*a8b0*/  LDL.LU R25, [R1+0x64] ;  /* 0x0000640001197983 */ /* 0x000ee80000300800 */
[----:B------:R-:W3:Y:S04]  /*a8c0*/  LDL.LU R26, [R1+0x68] ;  /* 0x00006800011a7983 */ /* 0x000ee80000300800 */
[----:B------:R-:W3:Y:S04]  /*a8d0*/  LDL.LU R27, [R1+0x6c] ;  /* 0x00006c00011b7983 */ /* 0x000ee80000300800 */
[----:B-1----:R-:W2:Y:S04]  /*a8e0*/  LDL.LU.64 R6, [R1+0x640] ;  /* 0x0006400001067983 */ /* 0x002ea80000300a00 */
[----:B------:R-:W2:Y:S04]  /*a8f0*/  LDL.LU.64 R4, [R1+0x638] ;  /* 0x0006380001047983 */ /* 0x000ea80000300a00 */
[----:B--2---:R0:W-:Y:S04]  /*a900*/  STG.E.128 [R28.64+0x1000], R4 ;  /* 0x001000041c007986 */ /* 0x0041e8000c101d04 */
[----:B0-----:R-:W2:Y:S04]  /*a910*/  LDL.LU.64 R6, [R1+0x630] ;  /* 0x0006300001067983 */ /* 0x001ea80000300a00 */
        /* <DEDUP_REMOVED lines=16> */
[----:B------:R-:W-:Y:S04]  /*aa20*/  STG.E.128 [R28.64+0x2010], R8 ;  /* 0x002010081c007986 */ /* 0x000fe8000c101d04 */
[----:B--2---:R0:W-:Y:S04]  /*aa30*/  STG.E.128 [R28.64+0x2000], R4 ;  /* 0x002000041c007986 */ /* 0x0041e8000c101d04 */
[----:B0-----:R-:W2:Y:S04]  /*aa40*/  LDL.LU.64 R6, [R1+0x5d0] ;  /* 0x0005d00001067983 */ /* 0x001ea80000300a00 */
[----:B------:R-:W2:Y:S04]  /*aa50*/  LDL.LU.64 R4, [R1+0x5c8] ;  /* 0x0005c80001047983 */ /* 0x000ea80000300a00 */
[----:B------:R-:W3:Y:S04]  /*aa60*/  LDL.LU.64 R10, [R1+0x5c0] ;  /* 0x0005c000010a7983 */ /* 0x000ee80000300a00 */
[----:B------:R-:W3:Y:S04]  /*aa70*/  LDL.LU.64 R8, [R1+0x5b8] ;  /* 0x0005b80001087983 */ /* 0x000ee80000300a00 */
[----:B--2---:R0:W-:Y:S04]  /*aa80*/  STG.E.128 [R2.64+0x2000], R4 ;  /* 0x0020000402007986 */ /* 0x0041e8000c101d04 */
[----:B---3--:R1:W-:Y:S04]  /*aa90*/  STG.E.128 [R2.64+0x2010], R8 ;  /* 0x0020100802007986 */ /* 0x0083e8000c101d04 */
[----:B0-----:R-:W2:Y:S04]  /*aaa0*/  LDL.LU R4, [R1+0x50] ;  /* 0x0000500001047983 */ /* 0x001ea80000300800 */
[----:B------:R-:W2:Y:S04]  /*aab0*/  LDL.LU R5, [R1+0x54] ;  /* 0x0000540001057983 */ /* 0x000ea80000300800 */
[----:B------:R-:W2:Y:S04]  /*aac0*/  LDL.LU R6, [R1+0x58] ;  /* 0x0000580001067983 */ /* 0x000ea80000300800 */
[----:B------:R-:W2:Y:S04]  /*aad0*/  LDL.LU R7, [R1+0x5c] ;  /* 0x00005c0001077983 */ /* 0x000ea80000300800 */
[----:B-1----:R-:W3:Y:S04]  /*aae0*/  LDL.LU R8, [R1+0x70] ;  /* 0x0000700001087983 */ /* 0x002ee80000300800 */
[----:B------:R-:W3:Y:S04]  /*aaf0*/  LDL.LU R9, [R1+0x74] ;  /* 0x0000740001097983 */ /* 0x000ee80000300800 */
[----:B------:R-:W3:Y:S04]  /*ab00*/  LDL.LU R10, [R1+0x78] ;  /* 0x00007800010a7983 */ /* 0x000ee80000300800 */
[----:B------:R-:W3:Y:S04]  /*ab10*/  LDL.LU R11, [R1+0x7c] ;  /* 0x00007c00010b7983 */ /* 0x000ee80000300800 */
[----:B------:R0:W-:Y:S04]  /*ab20*/  STG.E.128 [R16.64+0x3000], R12 ;  /* 0x0030000c10007986 */ /* 0x0001e8000c101d04 */
[----:B0-----:R-:W2:Y:S04]  /*ab30*/  LDL.LU.64 R14, [R1+0x5b0] ;  /* 0x0005b000010e7983 */ /* 0x001ea80000300a00 */
[----:B------:R-:W2:Y:S04]  /*ab40*/  LDL.LU.64 R12, [R1+0x5a8] ;  /* 0x0005a800010c7983 */ /* 0x000ea80000300a00 */
[----:B--2---:R0:W-:Y:S04]  /*ab50*/  STG.E.128 [R16.64+0x3010], R12 ;  /* 0x0030100c10007986 */ /* 0x0041e8000c101d04 */
[----:B0-----:R-:W2:Y:S04]  /*ab60*/  LDL.LU.64 R16, [R1+0x5a0] ;  /* 0x0005a00001107983 */ /* 0x001ea80000300a00 */
[----:B------:R-:W3:Y:S04]  /*ab70*/  LDL.LU.64 R14, [R1+0x598] ;  /* 0x00059800010e7983 */ /* 0x000ee80000300a00 */
[----:B------:R-:W3:Y:S04]  /*ab80*/  LDL.LU.64 R12, [R1+0x590] ;  /* 0x00059000010c7983 */ /* 0x000ee80000300a00 */
[----:B--2---:R0:W-:Y:S04]  /*ab90*/  STG.E.128 [R28.64+0x3000], R16 ;  /* 0x003000101c007986 */ /* 0x0041e8000c101d04 */
[----:B0-----:R-:W2:Y:S04]  /*aba0*/  LDL.LU.64 R18, [R1+0x588] ;  /* 0x0005880001127983 */ /* 0x001ea80000300a00 */
[----:B------:R-:W2:Y:S04]  /*abb0*/  LDL.LU.64 R16, [R1+0x580] ;  /* 0x0005800001107983 */ /* 0x000ea80000300a00 */
[----:B----4-:R0:W-:Y:S04]  /*abc0*/  STG.E.128 [R28.64+0x3010], R20 ;  /* 0x003010141c007986 */ /* 0x0101e8000c101d04 */
[----:B---3--:R1:W-:Y:S04]  /*abd0*/  STG.E.128 [R2.64+0x3000], R12 ;  /* 0x0030000c02007986 */ /* 0x0083e8000c101d04 */
[----:B0-----:R-:W3:Y:S04]  /*abe0*/  LDL.LU.64 R22, [R1+0x578] ;  /* 0x0005780001167983 */ /* 0x001ee80000300a00 */
[----:B------:R-:W3:Y:S04]  /*abf0*/  LDL.LU.64 R20, [R1+0x570] ;  /* 0x0005700001147983 */ /* 0x000ee80000300a00 */
[----:B-1----:R-:W4:Y:S04]  /*ac00*/  LDL.LU R12, [R1+0x40] ;  /* 0x00004000010c7983 */ /* 0x002f280000300800 */
[----:B------:R-:W4:Y:S04]  /*ac10*/  LDL.LU R13, [R1+0x44] ;  /* 0x00004400010d7983 */ /* 0x000f280000300800 */
[----:B------:R-:W4:Y:S04]  /*ac20*/  LDL.LU R14, [R1+0x48] ;  /* 0x00004800010e7983 */ /* 0x000f280000300800 */
[----:B------:R-:W4:Y:S04]  /*ac30*/  LDL.LU R15, [R1+0x4c] ;  /* 0x00004c00010f7983 */ /* 0x000f280000300800 */
[----:B--2---:R0:W-:Y:S04]  /*ac40*/  STG.E.128 [R2.64+0x3010], R16 ;  /* 0x0030101002007986 */ /* 0x0041e8000c101d04 */
[----:B0-----:R-:W2:Y:S04]  /*ac50*/  LDL.LU.64 R18, [R1+0x180] ;  /* 0x0001800001127983 */ /* 0x001ea80000300a00 */
[----:B--2---:R0:W-:Y:S04]  /*ac60*/  STG.E.128 [R18.64+0x4000], R24 ;  /* 0x0040001812007986 */ /* 0x0041e8000c101d04 */
[----:B0-----:R-:W2:Y:S04]  /*ac70*/  LDL.LU.64 R26, [R1+0x568] ;  /* 0x00056800011a7983 */ /* 0x001ea80000300a00 */
[----:B------:R-:W2:Y:S04]  /*ac80*/  LDL.LU.64 R24, [R1+0x560] ;  /* 0x0005600001187983 */ /* 0x000ea80000300a00 */
[----:B----4-:R-:W-:Y:S04]  /*ac90*/  STG.E.128 [R18.64+0x4010], R12 ;  /* 0x0040100c12007986 */ /* 0x010fe8000c101d04 */
[----:B------:R-:W-:Y:S04]  /*aca0*/  STG.E.128 [R28.64+0x4000], R8 ;  /* 0x004000081c007986 */ /* 0x000fe8000c101d04 */
[----:B------:R-:W-:Y:S04]  /*acb0*/  STG.E.128 [R28.64+0x4010], R4 ;  /* 0x004010041c007986 */ /* 0x000fe8000c101d04 */
[----:B---3--:R-:W-:Y:S04]  /*acc0*/  STG.E.128 [R2.64+0x4000], R20 ;  /* 0x0040001402007986 */ /* 0x008fe8000c101d04 */
[----:B--2---:R-:W-:Y:S01]  /*acd0*/  STG.E.128 [R2.64+0x4010], R24 ;  /* 0x0040101802007986 */ /* 0x004fe2000c101d04 */
[----:B------:R-:W-:Y:S05]  /*ace0*/  EXIT ;  /* 0x000000000000794d */ /* 0x000fea0003800000 */
.L_x_6330:
[----:B0-----:R-:W-:Y:S01]  /*acf0*/  HFMA2.MMA R14, -RZ, RZ, 0, 9.5367431640625e-07 ;  /* 0x00000010ff0e7435 */ /* 0x001fe200000001ff */
[----:B------:R-:W-:-:S02]  /*ad00*/  MOV R13, R15 ;  /* 0x0000000f000d7202 */ /* 0x000fc40000000f00 */
[----:B------:R-:W-:Y:S02]  /*ad10*/  MOV R18, 0x1f ;  /* 0x0000001f00127802 */ /* 0x000fe40000000f00 */
[----:B------:R-:W-:Y:S02]  /*ad20*/  MOV R17, 0xffffffff ;  /* 0xffffffff00117802 */ /* 0x000fe40000000f00 */
[----:B------:R-:W-:Y:S02]  /*ad30*/  MOV R12, 0xad50 ;  /* 0x0000ad50000c7802 */ /* 0x000fe40000000f00 */
[----:B-----5:R-:W-:Y:S05]  /*ad40*/  CALL.REL.NOINC `($__internal_85_$__cuda_sm70_shflsync_down_p) ;  /* 0x0000046000007944 */ /* 0x020fea0003c00000 */
[----:B-1----:R-:W-:Y:S01]  /*ad50*/  MOV R16, R14 ;  /* 0x0000000e00107202 */ /* 0x002fe20000000f00 */
[----:B------:R-:W-:Y:S05]  /*ad60*/  BRA `(.L_x_6334) ;  /* 0xffffac3000007947 */ /* 0x000fea000383ffff */
.L_x_6331:
[----:B0-----:R-:W-:Y:S01]  /*ad70*/  HFMA2.MMA R14, -RZ, RZ, 0, 9.5367431640625e-07 ;  /* 0x00000010ff0e7435 */ /* 0x001fe200000001ff */
[----:B------:R-:W-:Y:S02]  /*ad80*/  MOV R13, R3 ;  /* 0x00000003000d7202 */ /* 0x000fe40000000f00 */
[----:B------:R-:W-:Y:S02]  /*ad90*/  MOV R18, 0x1f ;  /* 0x0000001f00127802 */ /* 0x000fe40000000f00 */
[----:B------:R-:W-:-:S02]  /*ada0*/  MOV R17, 0xffffffff ;  /* 0xffffffff00117802 */ /* 0x000fc40000000f00 */
[----:B------:R-:W-:Y:S02]  /*adb0*/  MOV R12, 0xadd0 ;  /* 0x0000add0000c7802 */ /* 0x000fe40000000f00 */
[----:B-12--5:R-:W-:Y:S05]  /*adc0*/  CALL.REL.NOINC `($__internal_85_$__cuda_sm70_shflsync_down_p) ;  /* 0x000003e000007944 */ /* 0x026fea0003c00000 */
[----:B------:R-:W-:Y:S01]  /*add0*/  FADD.FTZ R15, R15, R16 ;  /* 0x000000100f0f7221 */ /* 0x000fe20000010000 */
[----:B------:R-:W-:Y:S01]  /*ade0*/  MOV R18, 0x1f ;  /* 0x0000001f00127802 */ /* 0x000fe20000000f00 */
[----:B-1----:R-:W-:Y:S01]  /*adf0*/  FADD.FTZ R3, R3, R14 ;  /* 0x0000000e03037221 */ /* 0x002fe20000010000 */
[----:B------:R-:W-:Y:S01]  /*ae00*/  HFMA2.MMA R14, -RZ, RZ, 0, 4.76837158203125e-07 ;  /* 0x00000008ff0e7435 */ /* 0x000fe200000001ff */
[----:B------:R-:W-:Y:S02]  /*ae10*/  MOV R17, 0xffffffff ;  /* 0xffffffff00117802 */ /* 0x000fe40000000f00 */
[----:B------:R-:W-:Y:S02]  /*ae20*/  MOV R13, R15 ;  /* 0x0000000f000d7202 */ /* 0x000fe40000000f00 */
[----:B------:R-:W-:Y:S02]  /*ae30*/  MOV R12, 0xae50 ;  /* 0x0000ae50000c7802 */ /* 0x000fe40000000f00 */
[----:B------:R-:W-:Y:S05]  /*ae40*/  CALL.REL.NOINC `($__internal_85_$__cuda_sm70_shflsync_down_p) ;  /* 0x0000036000007944 */ /* 0x000fea0003c00000 */
[----:B-1----:R-:W-:Y:S01]  /*ae50*/  MOV R16, R14 ;  /* 0x0000000e00107202 */ /* 0x002fe20000000f00 */
[----:B------:R-:W-:Y:S01]  /*ae60*/  HFMA2.MMA R14, -RZ, RZ, 0, 4.76837158203125e-07 ;  /* 0x00000008ff0e7435 */ /* 0x000fe200000001ff */
[----:B------:R-:W-:-:S02]  /*ae70*/  MOV R13, R3 ;  /* 0x00000003000d7202 */ /* 0x000fc40000000f00 */
[----:B------:R-:W-:Y:S02]  /*ae80*/  MOV R18, 0x1f ;  /* 0x0000001f00127802 */ /* 0x000fe40000000f00 */
[----:B------:R-:W-:Y:S02]  /*ae90*/  MOV R17, 0xffffffff ;  /* 0xffffffff00117802 */ /* 0x000fe40000000f00 */
[----:B------:R-:W-:Y:S02]  /*aea0*/  MOV R12, 0xaec0 ;  /* 0x0000aec0000c7802 */ /* 0x000fe40000000f00 */
[----:B------:R-:W-:Y:S05]  /*aeb0*/  CALL.REL.NOINC `($__internal_85_$__cuda_sm70_shflsync_down_p) ;  /* 0x000002f000007944 */ /* 0x000fea0003c00000 */
[----:B------:R-:W-:Y:S01]  /*aec0*/  FADD.FTZ R15, R16, R15 ;  /* 0x0000000f100f7221 */ /* 0x000fe20000010000 */
[----:B------:R-:W-:Y:S01]  /*aed0*/  MOV R18, 0x1f ;  /* 0x0000001f00127802 */ /* 0x000fe20000000f00 */
[----:B-1----:R-:W-:Y:S01]  /*aee0*/  FADD.FTZ R3, R3, R14 ;  /* 0x0000000e03037221 */ /* 0x002fe20000010000 */
[----:B------:R-:W-:Y:S01]  /*aef0*/  HFMA2.MMA R14, -RZ, RZ, 0, 2.384185791015625e-07 ;  /* 0x00000004ff0e7435 */ /* 0x000fe200000001ff */
[----:B------:R-:W-:Y:S02]  /*af00*/  MOV R17, 0xffffffff ;  /* 0xffffffff00117802 */ /* 0x000fe40000000f00 */
[----:B------:R-:W-:-:S02]  /*af10*/  MOV R13, R15 ;  /* 0x0000000f000d7202 */ /* 0x000fc40000000f00 */
[----:B------:R-:W-:Y:S02]  /*af20*/  MOV R12, 0xaf40 ;  /* 0x0000af40000c7802 */ /* 0x000fe40000000f00 */
[----:B------:R-:W-:Y:S05]  /*af30*/  CALL.REL.NOINC `($__internal_85_$__cuda_sm70_shflsync_down_p) ;  /* 0x0000027000007944 */ /* 0x000fea0003c00000 */
[----:B-1----:R-:W-:Y:S01]  /*af40*/  MOV R16, R14 ;  /* 0x0000000e00107202 */ /* 0x002fe20000000f00 */
[----:B------:R-:W-:Y:S01]  /*af50*/  HFMA2.MMA R14, -RZ, RZ, 0, 2.384185791015625e-07 ;  /* 0x00000004ff0e7435 */ /* 0x000fe200000001ff */
[----:B------:R-:W-:Y:S02]  /*af60*/  MOV R13, R3 ;  /* 0x00000003000d7202 */ /* 0x000fe40000000f00 */
[----:B------:R-:W-:Y:S02]  /*af70*/  MOV R18, 0x1f ;  /* 0x0000001f00127802 */ /* 0x000fe40000000f00 */
[----:B------:R-:W-:Y:S02]  /*af80*/  MOV R17, 0xffffffff ;  /* 0xffffffff00117802 */ /* 0x000fe40000000f00 */
[----:B------:R-:W-:Y:S02]  /*af90*/  MOV R12, 0xafb0 ;  /* 0x0000afb0000c7802 */ /* 0x000fe40000000f00 */
[----:B------:R-:W-:Y:S05]  /*afa0*/  CALL.REL.NOINC `($__internal_85_$__cuda_sm70_shflsync_down_p) ;  /* 0x0000020000007944 */ /* 0x000fea0003c00000 */
[----:B------:R-:W-:Y:S01]  /*afb0*/  FADD.FTZ R15, R16, R15 ;  /* 0x0000000f100f7221 */ /* 0x000fe20000010000 */
[----:B------:R-:W-:Y:S01]  /*afc0*/  MOV R18, 0x1f ;  /* 0x0000001f00127802 */ /* 0x000fe20000000f00 */
[----:B-1----:R-:W-:Y:S01]  /*afd0*/  FADD.FTZ R3, R3, R14 ;  /* 0x0000000e03037221 */ /* 0x002fe20000010000 */
[----:B------:R-:W-:Y:S01]  /*afe0*/  HFMA2.MMA R14, -RZ, RZ, 0, 1.1920928955078125e-07 ;  /* 0x00000002ff0e7435 */ /* 0x000fe200000001ff */
[----:B------:R-:W-:-:S02]  /*aff0*/  MOV R17, 0xffffffff ;  /* 0xffffffff00117802 */ /* 0x000fc40000000f00 */
[----:B------:R-:W-:Y:S02]  /*b000*/  MOV R13, R15 ;  /* 0x0000000f000d7202 */ /* 0x000fe40000000f00 */
[----:B------:R-:W-:Y:S02]  /*b010*/  MOV R12, 0xb030 ;  /* 0x0000b030000c7802 */ /* 0x000fe40000000f00 */
[----:B------:R-:W-:Y:S05]  /*b020*/  CALL.REL.NOINC `($__internal_85_$__cuda_sm70_shflsync_down_p) ;  /* 0x0000018000007944 */ /* 0x000fea0003c00000 */
[----:B-1----:R-:W-:Y:S01]  /*b030*/  MOV R16, R14 ;  /* 0x0000000e00107202 */ /* 0x002fe20000000f00 */
[----:B------:R-:W-:Y:S01]  /*b040*/  HFMA2.MMA R14, -RZ, RZ, 0, 1.1920928955078125e-07 ;  /* 0x00000002ff0e7435 */ /* 0x000fe200000001ff */
[----:B------:R-:W-:Y:S02]  /*b050*/  MOV R13, R3 ;  /* 0x00000003000d7202 */ /* 0x000fe40000000f00 */
[----:B------:R-:W-:Y:S02]  /*b060*/  MOV R18, 0x1f ;  /* 0x0000001f00127802 */ /* 0x000fe40000000f00 */
[----:B------:R-:W-:Y:S02]  /*b070*/  MOV R17, 0xffffffff ;  /* 0xffffffff00117802 */ /* 0x000fe40000000f00 */
[----:B------:R-:W-:-:S02]  /*b080*/  MOV R12, 0xb0a0 ;  /* 0x0000b0a0000c7802 */ /* 0x000fc40000000f00 */
[----:B------:R-:W-:Y:S05]  /*b090*/  CALL.REL.NOINC `($__internal_85_$__cuda_sm70_shflsync_down_p) ;  /* 0x0000011000007944 */ /* 0x000fea0003c00000 */
[----:B------:R-:W-:Y:S01]  /*b0a0*/  FADD.FTZ R15, R16, R15 ;  /* 0x0000000f100f7221 */ /* 0x000fe20000010000 */
[----:B------:R-:W-:Y:S01]  /*b0b0*/  MOV R18, 0x1f ;  /* 0x0000001f00127802 */ /* 0x000fe20000000f00 */
[----:B-1----:R-:W-:Y:S01]  /*b0c0*/  FADD.FTZ R3, R3, R14 ;  /* 0x0000000e03037221 */ /* 0x002fe20000010000 */
[----:B------:R-:W-:Y:S01]  /*b0d0*/  HFMA2.MMA R14, -RZ, RZ, 0, 5.9604644775390625e-08 ;  /* 0x00000001ff0e7435 */ /* 0x000fe200000001ff */
[----:B------:R-:W-:-:S02]  /*b0e0*/  MOV R17, 0xffffffff ;  /* 0xffffffff00117802 */ /* 0x000fc40000000f00 */
[----:B------:R-:W-:Y:S02]  /*b0f0*/  MOV R13, R15 ;  /* 0x0000000f000d7202 */ /* 0x000fe40000000f00 */
[----:B------:R-:W-:Y:S02]  /*b100*/  MOV R12, 0xb120 ;  /* 0x0000b120000c7802 */ /* 0x000fe40000000f00 */
[----:B------:R-:W-:Y:S05]  /*b110*/  CALL.REL.NOINC `($__internal_85_$__cuda_sm70_shflsync_down_p) ;  /* 0x0000009000007944 */ /* 0x000fea0003c00000 */
[----:B-1----:R-:W-:Y:S01]  /*b120*/  MOV R16, R14 ;  /* 0x0000000e00107202 */ /* 0x002fe20000000f00 */
[----:B------:R-:W-:Y:S01]  /*b130*/  HFMA2.MMA R14, -RZ, RZ, 0, 5.9604644775390625e-08 ;  /* 0x00000001ff0e7435 */ /* 0x000fe200000001ff */
[----:B------:R-:W-:Y:S02]  /*b140*/  MOV R13, R3 ;  /* 0x00000003000d7202 */ /* 0x000fe40000000f00 */
[----:B------:R-:W-:Y:S02]  /*b150*/  MOV R18, 0x1f ;  /* 0x0000001f00127802 */ /* 0x000fe40000000f00 */
[----:B------:R-:W-:Y:S02]  /*b160*/  MOV R17, 0xffffffff ;  /* 0xffffffff00117802 */ /* 0x000fe40000000f00 */
[----:B------:R-:W-:-:S02]  /*b170*/  MOV R12, 0xb190 ;  /* 0x0000b190000c7802 */ /* 0x000fc40000000f00 */
[----:B------:R-:W-:Y:S05]  /*b180*/  CALL.REL.NOINC `($__internal_85_$__cuda_sm70_shflsync_down_p) ;  /* 0x0000002000007944 */ /* 0x000fea0003c00000 */
[----:B-1----:R-:W-:Y:S01]  /*b190*/  MOV R13, R14 ;  /* 0x0000000e000d7202 */ /* 0x002fe20000000f00 */
[----:B------:R-:W-:Y:S05]  /*b1a0*/  BRA `(.L_x_6335) ;  /* 0xffffa91000007947 */ /* 0x000fea000383ffff */
        .weak           $__internal_85_$__cuda_sm70_shflsync_down_p
        .type           $__internal_85_$__cuda_sm70_shflsync_down_p,@function
        .size           $__internal_85_$__cuda_sm70_shflsync_down_p,(.L_x_14303 - $__internal_85_$__cuda_sm70_shflsync_down_p)
$__internal_85_$__cuda_sm70_shflsync_down_p:
[----:B------:R-:W-:Y:S04]  /*b1b0*/  WARPSYNC R17 ;  /* 0x0000001100007348 */ /* 0x000fe80003800000 */
[----:B------:R0:W1:Y:S02]  /*b1c0*/  SHFL.DOWN PT, R14, R13, R14, R18 ;  /* 0x0800000e0d0e7389 */ /* 0x00006400000e0012 */
[----:B0-----:R-:W-:-:S06]  /*b1d0*/  HFMA2.MMA R13, -RZ, RZ, 0, 0 ;  /* 0x00000000ff0d7435 */ /* 0x001fcc00000001ff */
[----:B------:R-:W-:Y:S05]  /*b1e0*/  RET.REL.NODEC R12 `(_ZN10layer_norm13ln_bwd_kernelINS_13Kernel_traitsIf13__nv_bfloat16fS2_fjLj5120ELj1ELj1ELj4ELj16ENS_18Kernel_traits_baseILj5120EfS2_fS2_fjLj128EEEEELb0ELb1ELb0ELb1EEEvNS_9BwdParamsE) ;  /* 0xffff4e100c007950 */ /* 0x000fea0003c3ffff */
.L_x_6336:
        /* <DEDUP_REMOVED lines=9> */
.L_x_14303:


//--------------------- .text._ZN10layer_norm13ln_bwd_kernelINS_13Kernel_traitsIf13__nv_bfloat16fS2_fjLj5120ELj1ELj1ELj4ELj16ENS_18Kernel_traits_baseILj5120EfS2_fS2_fjLj128EEEEELb0ELb1ELb1ELb0EEEvNS_9BwdParamsE --------------------------
	.section	.text._ZN10layer_norm13ln_bwd_kernelINS_13Kernel_traitsIf13__nv_bfloat16fS2_fjLj5120ELj1ELj1ELj4ELj16ENS_18Kernel_traits_baseILj5120EfS2_fS2_fjLj128EEEEELb0ELb1ELb1ELb0EEEvNS_9BwdParamsE,"ax",@progbits
	.sectioninfo	@"SHI_REGISTERS=255"
	.align	128
        .global         _ZN10layer_norm13ln_bwd_kernelINS_13Kernel_traitsIf13__nv_bfloat16fS2_fjLj5120ELj1ELj1ELj4ELj16ENS_18Kernel_traits_baseILj5120EfS2_fS2_fjLj128EEEEELb0ELb1ELb1ELb0EEEvNS_9BwdParamsE
        .type           _ZN10layer_norm13ln_bwd_kernelINS_13Kernel_traitsIf13__nv_bfloat16fS2_fjLj5120ELj1ELj1ELj4ELj16ENS_18Kernel_traits_baseILj5120EfS2_fS2_fjLj128EEEEELb0ELb1ELb1ELb0EEEvNS_9BwdParamsE,@function
        .size           _ZN10layer_norm13ln_bwd_kernelINS_13Kernel_traitsIf13__nv_bfloat16fS2_fjLj5120ELj1ELj1ELj4ELj16ENS_18Kernel_traits_baseILj5120EfS2_fS2_fjLj128EEEEELb0ELb1ELb1ELb0EEEvNS_9BwdParamsE,(.L_x_14304 - _ZN10layer_norm13ln_bwd_kernelINS_13Kernel_traitsIf13__nv_bfloat16fS2_fjLj5120ELj1ELj1ELj4ELj16ENS_18Kernel_traits_baseILj5120EfS2_fS2_fjLj128EEEEELb0ELb1ELb1ELb0EEEvNS_9BwdParamsE)
        .other          _ZN10layer_norm13ln_bwd_kernelINS_13Kernel_traitsIf13__nv_bfloat16fS2_fjLj5120ELj1ELj1ELj4ELj16ENS_18Kernel_traits_baseILj5120EfS2_fS2_fjLj128EEEEELb0ELb1ELb1ELb0EEEvNS_9BwdParamsE,@"STO_CUDA_ENTRY STV_DEFAULT"
_ZN10layer_norm13ln_bwd_kernelINS_13Kernel_traitsIf13__nv_bfloat16fS2_fjLj5120ELj1ELj1ELj4ELj16ENS_18Kernel_traits_baseILj5120EfS2_fS2_fjLj128EEEEELb0ELb1ELb1ELb0EEEvNS_9BwdParamsE:
.text._ZN10layer_norm13ln_bwd_kernelINS_13Kernel_traitsIf13__nv_bfloat16fS2_fjLj5120ELj1ELj1ELj4ELj16ENS_18Kernel_traits_baseILj5120EfS2_fS2_fjLj128EEEEELb0ELb1ELb1ELb0EEEvNS_9BwdParamsE:
        /* <DEDUP_REMOVED lines=15> */
[----:B------:R0:W5:Y:S01]  /*00f0*/  LDL.64 R80, [R1+0x148] ;  /* 0x0001480001507983 */ /* 0x0001620000100a00 */
[----:B-1----:R-:W-:-:S03]  /*0100*/  LOP3.LUT R3, R19, 0x7f, RZ, 0xc, !PT ;  /* 0x0000007f13037812 */ /* 0x002fc600078e0cff */
[----:B------:R0:W5:Y:S01]  /*0110*/  LDL.64 R82, [R1+0x150] ;  /* 0x0001500001527983 */ /* 0x0001620000100a00 */
[----:B------:R-:W-:Y:S02]  /*0120*/  LOP3.LUT R18, R19, 0x7f, RZ, 0xc0, !PT ;  /* 0x0000007f13127812 */ /* 0x000fe400078ec0ff */
[----:B------:R-:W-:Y:S01]  /*0130*/  LEA.HI.SX32 R0, R0, R3, 0x1d ;  /* 0x0000000300007211 */ /* 0x000fe200078feaff */
[----:B------:R0:W5:Y:S03]  /*0140*/  LDL.64 R76, [R1+0x138] ;  /* 0x00013800014c7983 */ /* 0x0001660000100a00 */
[C---:B------:R-:W-:Y:S01]  /*0150*/  LOP3.LUT P4, RZ, R0.reuse, 0xffffff80, RZ, 0xc0, !PT ;  /* 0xffffff8000ff7812 */ /* 0x040fe2000788c0ff */
[----:B------:R0:W5:Y:S01]  /*0160*/  LDL.64 R78, [R1+0x140] ;  /* 0x00014000014e7983 */ /* 0x0001620000100a00 */
[C---:B------:R-:W-:Y:S02]  /*0170*/  ISETP.GE.U32.AND P0, PT, R0.reuse, 0x100, PT ;  /* 0x000001000000780c */ /* 0x040fe40003f06070 */
[C---:B------:R-:W-:Y:S01]  /*0180*/  ISETP.GE.U32.AND P1, PT, R0.reuse, 0x180, PT ;  /* 0x000001800000780c */ /* 0x040fe20003f26070 */
[----:B------:R0:W5:Y:S01]  /*0190*/  LDL.64 R72, [R1+0x168] ;  /* 0x0001680001487983 */ /* 0x0001620000100a00 */
[----:B------:R-:W-:-:S03]  /*01a0*/  ISETP.GE.U32.AND P2, PT, R0, 0x200, PT ;  /* 0x000002000000780c */ /* 0x000fc60003f46070 */
[----:B------:R0:W5:Y:S04]  /*01b0*/  LDL.64 R74, [R1+0x170] ;  /* 0x00017000014a7983 */ /* 0x0001680000100a00 */
[----:B------:R-:W-:Y:S01]  /*01c0*/  @P4 MOV R5, 0x20 ;  /* 0x0000002000054802 */ /* 0x000fe20000000f00 */
[----:B------:R0:W5:Y:S01]  /*01d0*/  LDL.64 R68, [R1+0x158] ;  /* 0x0001580001447983 */ /* 0x0001620000100a00 */
[----:B------:R-:W-:-:S03]  /*01e0*/  @P0 IMAD.MOV.U32 R9, RZ, RZ, 0x20 ;  /* 0x00000020ff090424 */ /* 0x000fc600078e00ff */
[CC--:B------:R-:W-:Y:S01]  /*01f0*/  @P4 IMAD.WIDE.U32 R2, R18.reuse, R5.reuse, c[0x0][0x1b0] ;  /* 0x00006c0012024625 */ /* 0x0c0fe200078e0005 */
[----:B------:R0:W5:Y:S03]  /*0200*/  LDL.64 R70, [R1+0x160] ;  /* 0x0001600001467983 */ /* 0x0001660000100a00 */
[C---:B------:R-:W-:Y:S01]  /*0210*/  @P4 IMAD.WIDE.U32 R4, R18.reuse, R5, c[0x0][0x1c8] ;  /* 0x0000720012044625 */ /* 0x040fe200078e0005 */
[----:B------:R0:W5:Y:S01]  /*0220*/  LDL.64 R64, [R1+0x108] ;  /* 0x0001080001407983 */ /* 0x0001620000100a00 */
[----:B------:R-:W-:-:S03]  /*0230*/  @P4 LOP3.LUT R18, R18, 0x80, RZ, 0xfc, !PT ;  /* 0x0000008012124812 */ /* 0x000fc600078efcff */
        /* <DEDUP_REMOVED lines=17> */
[----:B--2---:R-:W2:Y:S04]  /*0350*/  @P4 LDG.E.128 R20, [R2.64] ;  /* 0x0000000402144981 */ /* 0x004ea8000c1e1d00 */
[----:B---3--:R-:W3:Y:S01]  /*0360*/  @P4 LDG.E.128 R12, [R2.64+0x10] ;  /* 0x00001004020c4981 */ /* 0x008ee2000c1e1d00 */
[----:B------:R-:W-:Y:S01]  /*0370*/  @P0 IMAD.WIDE.U32 R6, R18, R9, c[0x0][0x1b0] ;  /* 0x00006c0012060625 */ /* 0x000fe200078e0009 */
[----:B------:R-:W-:-:S03]  /*0380*/  ISETP.GE.U32.AND P3, PT, R0, 0x280, PT ;  /* 0x000002800000780c */ /* 0x000fc60003f66070 */
[C---:B------:R-:W-:Y:S01]  /*0390*/  @P0 IMAD.WIDE.U32 R8, R18.reuse, R9, c[0x0][0x1c8] ;  /* 0x0000720012080625 */ /* 0x040fe200078e0009 */
[----:B------:R-:W-:Y:S02]  /*03a0*/  @P0 IADD3 R18, R18, 0x80, RZ ;  /* 0x0000008012120810 */ /* 0x000fe40007ffe0ff */
[----:B------:R-:W-:Y:S01]  /*03b0*/  @P2 MOV R17, 0x20 ;  /* 0x0000002000112802 */ /* 0x000fe20000000f00 */
[----:B----4-:R1:W4:Y:S04]  /*03c0*/  @P4 LDG.E.128 R88, [R4.64+0x10] ;  /* 0x0000100404584981 */ /* 0x010328000c1e1d00 */
[----:B-----5:R1:W5:Y:S04]  /*03d0*/  @P4 LDG.E.128 R84, [R4.64] ;  /* 0x0000000404544981 */ /* 0x020368000c1e1d00 */
[----:B--2---:R2:W-:Y:S04]  /*03e0*/  @P4 STL.64 [R1+0x188], R20 ;  /* 0x0001881401004387 */ /* 0x0045e80000100a00 */
[----:B------:R0:W-:Y:S04]  /*03f0*/  @P4 STL.64 [R1+0x190], R22 ;  /* 0x0001901601004387 */ /* 0x0001e80000100a00 */
[----:B------:R0:W4:Y:S04]  /*0400*/  LDL.64 R28, [R1+0x98] ;  /* 0x00009800011c7983 */ /* 0x0001280000100a00 */
[----:B---3--:R3:W-:Y:S04]  /*0410*/  @P4 STL.64 [R1+0x178], R12 ;  /* 0x0001780c01004387 */ /* 0x0087e80000100a00 */
[----:B------:R0:W-:Y:S04]  /*0420*/  @P4 STL.64 [R1+0x180], R14 ;  /* 0x0001800e01004387 */ /* 0x0001e80000100a00 */
[----:B------:R0:W4:Y:S04]  /*0430*/  LDL.64 R24, [R1+0x88] ;  /* 0x0000880001187983 */ /* 0x0001280000100a00 */
[----:B------:R0:W4:Y:S04]  /*0440*/  LDL.64 R26, [R1+0x90] ;  /* 0x00009000011a7983 */ /* 0x0001280000100a00 */
[----:B------:R0:W5:Y:S04]  /*0450*/  LDL.64 R30, [R1+0xa0] ;  /* 0x0000a000011e7983 */ /* 0x0001680000100a00 */
[----:B--2---:R2:W2:Y:S04]  /*0460*/  LDL.64 R20, [R1+0x78] ;  /* 0x0000780001147983 */ /* 0x0044a80000100a00 */
[----:B0-----:R0:W2:Y:S01]  /*0470*/  LDL.64 R22, [R1+0x80] ;  /* 0x0000800001167983 */ /* 0x0010a20000100a00 */
[----:B---3--:R-:W-:Y:S01]  /*0480*/  @P1 MOV R13, 0x20 ;  /* 0x00000020000d1802 */ /* 0x008fe20000000f00 */
[----:B------:R-:W-:-:S02]  /*0490*/  @P3 IMAD.MOV.U32 R3, RZ, RZ, 0x20 ;  /* 0x00000020ff033424 */ /* 0x000fc400078e00ff */
[----:B------:R-:W3:Y:S02]  /*04a0*/  @P0 LDG.E.128 R80, [R6.64] ;  /* 0x0000000406500981 */ /* 0x000ee4000c1e1d00 */
[CC--:B------:R-:W-:Y:S02]  /*04b0*/  @P1 IMAD.WIDE.U32 R10, R18.reuse, R13.reuse, c[0x0][0x1b0] ;  /* 0x00006c00120a1625 */ /* 0x0c0fe400078e000d */
[----:B------:R-:W3:Y:S02]  /*04c0*/  @P0 LDG.E.128 R76, [R6.64+0x10] ;  /* 0x00001004064c0981 */ /* 0x000ee4000c1e1d00 */
[C---:B------:R-:W-:Y:S01]  /*04d0*/  @P1 IMAD.WIDE.U32 R12, R18.reuse, R13, c[0x0][0x1c8] ;  /* 0x00007200120c1625 */ /* 0x040fe200078e000d */
[----:B------:R-:W-:Y:S01]  /*04e0*/  @P1 IADD3 R18, R18, 0x80, RZ ;  /* 0x0000008012121810 */ /* 0x000fe20007ffe0ff */
[----:B------:R-:W3:Y:S04]  /*04f0*/  @P0 LDG.E.128 R72, [R8.64+0x10] ;  /* 0x0000100408480981 */ /* 0x000ee8000c1e1d00 */
[CC--:B------:R-:W-:Y:S01]  /*0500*/  @P2 IMAD.WIDE.U32 R14, R18.reuse, R17.reuse, c[0x0][0x1b0] ;  /* 0x00006c00120e2625 */ /* 0x0c0fe200078e0011 */
[----:B------:R-:W3:Y:S03]  /*0510*/  @P0 LDG.E.128 R68, [R8.64] ;  /* 0x0000000408440981 */ /* 0x000ee6000c1e1d00 */
[C---:B------:R-:W-:Y:S01]  /*0520*/  @P2 IMAD.WIDE.U32 R16, R18.reuse, R17, c[0x0][0x1c8] ;  /* 0x0000720012102625 */ /* 0x040fe200078e0011 */
[----:B------:R-:W-:Y:S01]  /*0530*/  @P2 IADD3 R18, R18, 0x80, RZ ;  /* 0x0000008012122810 */ /* 0x000fe20007ffe0ff */
[----:B------:R-:W3:Y:S04]  /*0540*/  @P1 LDG.E.128 R64, [R10.64] ;  /* 0x000000040a401981 */ /* 0x000ee8000c1e1d00 */
[CC--:B-1----:R-:W-:Y:S01]  /*0550*/  @P3 IMAD.WIDE.U32 R4, R18.reuse, R3.reuse, c[0x0][0x1c8] ;  /* 0x0000720012043625 */ /* 0x0c2fe200078e0003 */
[----:B------:R-:W3:Y:S03]  /*0560*/  @P1 LDG.E.128 R60, [R10.64+0x10] ;  /* 0x000010040a3c1981 */ /* 0x000ee6000c1e1d00 */
[----:B------:R-:W-:Y:S01]  /*0570*/  @P3 IMAD.WIDE.U32 R2, R18, R3, c[0x0][0x1b0] ;  /* 0x00006c0012023625 */ /* 0x000fe200078e0003 */
[----:B------:R-:W3:Y:S04]  /*0580*/  @P1 LDG.E.128 R56, [R12.64+0x10] ;  /* 0x000010040c381981 */ /* 0x000ee8000c1e1d00 */
[----:B------:R-:W3:Y:S04]  /*0590*/  @P1 LDG.E.128 R52, [R12.64] ;  /* 0x000000040c341981 */ /* 0x000ee8000c1e1d00 */
[----:B------:R-:W3:Y:S04]  /*05a0*/  @P2 LDG.E.128 R36, [R16.64] ;  /* 0x0000000410242981 */ /* 0x000ee8000c1e1d00 */
[----:B------:R-:W3:Y:S04]  /*05b0*/  @P2 LDG.E.128 R48, [R14.64] ;  /* 0x000000040e302981 */ /* 0x000ee8000c1e1d00 */
[----:B------:R-:W3:Y:S04]  /*05c0*/  @P2 LDG.E.128 R44, [R14.64+0x10] ;  /* 0x000010040e2c2981 */ /* 0x000ee8000c1e1d00 */
[----:B------:R-:W3:Y:S04]  /*05d0*/  @P2 LDG.E.128 R40, [R16.64+0x10] ;  /* 0x0000100410282981 */ /* 0x000ee8000c1e1d00 */
[----:B------:R-:W3:Y:S04]  /*05e0*/  @P3 LDG.E.128 R32, [R4.64+0x10] ;  /* 0x0000100404203981 */ /* 0x000ee8000c1e1d00 */
[----:B----4-:R1:W4:Y:S04]  /*05f0*/  @P3 LDG.E.128 R24, [R2.64] ;  /* 0x0000000402183981 */ /* 0x010328000c1e1d00 */
[----:B-----5:R-:W5:Y:S04]  /*0600*/  @P3 LDG.E.128 R28, [R4.64] ;  /* 0x00000004041c3981 */ /* 0x020f68000c1e1d00 */
[----:B--2---:R1:W2:Y:S01]  /*0610*/  @P3 LDG.E.128 R20, [R2.64+0x10] ;  /* 0x0000100402143981 */ /* 0x0042a2000c1e1d00 */
[----:B------:R-:W1:Y:S01]  /*0620*/  S2UR UR6, SR_CTAID.X ;  /* 0x00000000000679c3 */ /* 0x000e620000002500 */
[----:B------:R-:W-:Y:S01]  /*0630*/  CS2R R176, SRZ ;  /* 0x0000000000b07805 */ /* 0x000fe2000001ff00 */
[----:B------:R-:W-:Y:S01]  /*0640*/  CS2R R178, SRZ ;  /* 0x0000000000b27805 */ /* 0x000fe2000001ff00 */
[----:B------:R-:W-:Y:S01]  /*0650*/  CS2R R92, SRZ ;  /* 0x00000000005c7805 */ /* 0x000fe2000001ff00 */
[----:B------:R-:W-:Y:S01]  /*0660*/  CS2R R94, SRZ ;  /* 0x00000000005e7805 */ /* 0x000fe2000001ff00 */
[----:B------:R-:W-:Y:S01]  /*0670*/  CS2R R96, SRZ ;  /* 0x0000000000607805 */ /* 0x000fe2000001ff00 */
[----:B-1----:R-:W-:Y:S01]  /*0680*/  LEA.HI R2, R19, UR6, RZ, 0x19 ;  /* 0x0000000613027c11 */ /* 0x002fe2000f8fc8ff */
        /* <DEDUP_REMOVED lines=22> */
[----:B------:R-:W-:Y:S04]  /*07f0*/  @P4 STL.64 [R1+0x1a8], R88 ;  /* 0x0001a85801004387 */ /* 0x000fe80000100a00 */
[----:B------:R-:W-:Y:S04]  /*0800*/  @P4 STL.64 [R1+0x1b0], R90 ;  /* 0x0001b05a01004387 */ /* 0x000fe80000100a00 */
[----:B------:R4:W-:Y:S04]  /*0810*/  @P3 STL.64 [R1+0x90], R26 ;  /* 0x0000901a01003387 */ /* 0x0009e80000100a00 */
[----:B------:R-:W-:Y:S04]  /*0820*/  @P4 STL.64 [R1+0x198], R84 ;  /* 0x0001985401004387 */ /* 0x000fe80000100a00 */
[----:B------:R-:W-:Y:S04]  /*0830*/  @P4 STL.64 [R1+0x1a0], R86 ;  /* 0x0001a05601004387 */ /* 0x000fe80000100a00 */
[----:B---3--:R-:W-:Y:S04]  /*0840*/  @P0 STL.64 [R1+0x148], R80 ;  /* 0x0001485001000387 */ /* 0x008fe80000100a00 */
[----:B------:R-:W-:Y:S04]  /*0850*/  @P0 STL.64 [R1+0x150], R82 ;  /* 0x0001505201000387 */ /* 0x000fe80000100a00 */
[----:B------:R-:W-:Y:S04]  /*0860*/  @P0 STL.64 [R1+0x138], R76 ;  /* 0x0001384c01000387 */ /* 0x000fe80000100a00 */
[----:B------:R-:W-:Y:S04]  /*0870*/  @P0 STL.64 [R1+0x140], R78 ;  /* 0x0001404e01000387 */ /* 0x000fe80000100a00 */
[----:B-----5:R3:W-:Y:S04]  /*0880*/  @P3 STL.64 [R1+0x98], R28 ;  /* 0x0000981c01003387 */ /* 0x0207e80000100a00 */
[----:B------:R5:W-:Y:S04]  /*0890*/  @P3 STL.64 [R1+0xa0], R30 ;  /* 0x0000a01e01003387 */ /* 0x000be80000100a00 */
[----:B------:R0:W-:Y:S04]  /*08a0*/  @P0 STL.64 [R1+0x168], R72 ;  /* 0x0001684801000387 */ /* 0x0001e80000100a00 */
[----:B------:R0:W-:Y:S04]  /*08b0*/  @P0 STL.64 [R1+0x170], R74 ;  /* 0x0001704a01000387 */ /* 0x0001e80000100a00 */
[----:B------:R-:W-:Y:S04]  /*08c0*/  @P0 STL.64 [R1+0x158], R68 ;  /* 0x0001584401000387 */ /* 0x000fe80000100a00 */
        /* <DEDUP_REMOVED lines=19> */
[----:B--2---:R2:W-:Y:S04]  /*0a00*/  @P3 STL.64 [R1+0x78], R20 ;  /* 0x0000781401003387 */ /* 0x0045e80000100a00 */
[----:B------:R2:W-:Y:S01]  /*0a10*/  @P3 STL.64 [R1+0x80], R22 ;  /* 0x0000801601003387 */ /* 0x0005e20000100a00 */
[----:B------:R-:W-:Y:S01]  /*0a20*/  ISETP.GE.AND P3, PT, R2, c[0x0][0x164], PT ;  /* 0x0000590002007a0c */ /* 0x000fe20003f66270 */
[----:B-1----:R-:W-:Y:S01]  /*0a30*/  CS2R R24, SRZ ;  /* 0x0000000000187805 */ /* 0x002fe2000001ff00 */
[----:B----4-:R-:W-:Y:S01]  /*0a40*/  CS2R R26, SRZ ;  /* 0x00000000001a7805 */ /* 0x010fe2000001ff00 */
[----:B---3--:R-:W-:Y:S01]  /*0a50*/  CS2R R28, SRZ ;  /* 0x00000000001c7805 */ /* 0x008fe2000001ff00 */
[----:B-----5:R-:W-:Y:S01]  /*0a60*/  CS2R R30, SRZ ;  /* 0x00000000001e7805 */ /* 0x020fe2000001ff00 */
        /* <DEDUP_REMOVED lines=31> */
[----:B--2---:R-:W-:Y:S01]  /*0c60*/  HFMA2.MMA R3, -RZ, RZ, 0, 5.9604644775390625e-08 ;  /* 0x00000001ff037435 */ /* 0x004fe200000001ff */
[----:B------:R-:W-:-:S06]  /*0c70*/  MOV R25, RZ ;  /* 0x000000ff00197202 */ /* 0x000fcc0000000f00 */
[----:B------:R0:W-:Y:S04]  /*0c80*/  STL.S16 [R1+0x70], R3 ;  /* 0x0000700301007387 */ /* 0x0001e80000100600 */
.L_x_6463:
[----:B------:R-:W-:-:S04]  /*0c90*/  IMAD.MOV.U32 R193, RZ, RZ, 0x4 ;  /* 0x00000004ffc17424 */ /* 0x000fc800078e00ff */
[----:B------:R-:W-:-:S05]  /*0ca0*/  IMAD.WIDE R10, R2, R193, c[0x0][0x1d8] ;  /* 0x00007600020a7625 */ /* 0x000fca00078e02c1 */
[----:B------:R1:W2:Y:S02]  /*0cb0*/  LDG.E R192, [R10.64] ;  /* 0x000000040ac07981 */ /* 0x0002a4000c1e1900 */
[----:B-1----:R-:W-:-:S05]  /*0cc0*/  IMAD.WIDE R10, R2, R193, c[0x0][0x1a8] ;  /* 0x00006a00020a7625 */ /* 0x002fca00078e02c1 */
[----:B0-----:R0:W5:Y:S02]  /*0cd0*/  LDG.E R3, [R10.64] ;  /* 0x000000040a037981 */ /* 0x001164000c1e1900 */
        /* <DEDUP_REMOVED lines=23> */
.L_x_6342:
[----:B------:R-:W-:Y:S02]  /*0e50*/  IADD3 R11, R10, 0x80, RZ ;  /* 0x000000800a0b7810 */ /* 0x000fe40007ffe0ff */
.L_x_6341:
[----:B------:R-:W-:Y:S05]  /*0e60*/  BSYNC B1 ;  /* 0x0000000000017941 */ /* 0x000fea0003800000 */
.L_x_6340:
        /* <DEDUP_REMOVED lines=8> */
.L_x_6345:
[----:B------:R-:W-:Y:S02]  /*0ef0*/  IADD3 R11, R11, 0x80, RZ ;  /* 0x000000800b0b7810 */ /* 0x000fe40007ffe0ff */
.L_x_6344:
[----:B------:R-:W-:Y:S05]  /*0f00*/  BSYNC B1 ;  /* 0x0000000000017941 */ /* 0x000fea0003800000 */
.L_x_6343:
        /* <DEDUP_REMOVED lines=8> */
.L_x_6348:
[----:B------:R-:W-:Y:S02]  /*0f90*/  IADD3 R11, R11, 0x80, RZ ;  /* 0x000000800b0b7810 */ /* 0x000fe40007ffe0ff */
.L_x_6347:
[----:B------:R-:W-:Y:S05]  /*0fa0*/  BSYNC B1 ;  /* 0x0000000000017941 */ /* 0x000fea0003800000 */
.L_x_6346:
        /* <DEDUP_REMOVED lines=8> */
.L_x_6351:
[----:B------:R-:W-:Y:S02]  /*1030*/  IADD3 R11, R11, 0x80, RZ ;  /* 0x000000800b0b7810 */ /* 0x000fe40007ffe0ff */
.L_x_6350:
[----:B------:R-:W-:Y:S05]  /*1040*/  BSYNC B1 ;  /* 0x0000000000017941 */ /* 0x000fea0003800000 */
.L_x_6349:
        /* <DEDUP_REMOVED lines=9> */
.L_x_6339:
        /* <DEDUP_REMOVED lines=15> */
[----:B------:R-:W-:Y:S01]  /*11d0*/  IMAD.MOV.U32 R196, RZ, RZ, 0x10 ;  /* 0x00000010ffc47424 */ /* 0x000fe200078e00ff */
[----:B------:R-:W-:Y:S01]  /*11e0*/  STL [R1+0x1c0], R4 ;  /* 0x0001c00401007387 */ /* 0x000fe20000100800 */
[----:B------:R-:W-:Y:S01]  /*11f0*/  IMAD.WIDE.U32 R200, R10, R194, c[0x0][0x188] ;  /* 0x000062000ac87625 */ /* 0x000fe200078e00c2 */
[----:B------:R-:W-:Y:S02]  /*1200*/  ISETP.NE.U32.AND P4, PT, RZ, c[0x0][0x218], PT ;  /* 0x00008600ff007a0c */ /* 0x000fe40003f85070 */
[----:B------:R-:W-:Y:S01]  /*1210*/  STL [R1+0x1bc], R2 ;  /* 0x0001bc0201007387 */ /* 0x000fe20000100800 */
[----:B------:R-:W-:-:S03]  /*1220*/  IMAD.WIDE.U32 R196, R213, R196, c[0x0][0x208] ;  /* 0x00008200d5c47625 */ /* 0x000fc600078e00c4 */
[----:B------:R0:W2:Y:S04]  /*1230*/  LDG.E.128 R192, [R200.64] ;  /* 0x00000004c8c07981 */ /* 0x0000a8000c1e1d00 */
[----:B------:R-:W3:Y:S01]  /*1240*/  LDG.E.128 R196, [R196.64] ;  /* 0x00000004c4c47981 */ /* 0x000ee2000c1e1d00 */
[----:B------:R-:W-:-:S03]  /*1250*/  ISETP.NE.AND.EX P4, PT, RZ, c[0x0][0x21c], PT, P4 ;  /* 0x00008700ff007a0c */ /* 0x000fc60003f85340 */
[----:B------:R1:W-:Y:S04]  /*1260*/  STL [R1+0x1b8], R0 ;  /* 0x0001b80001007387 */ /* 0x0003e80000100800 */
[----:B0-----:R-:W4:Y:S06]  /*1270*/  LDG.E.128 R200, [R200.64+0x10] ;  /* 0x00001004c8c87981 */ /* 0x001f2c000c1e1d00 */
[----:B------:R3:W5:Y:S04]  /*1280*/  @P4 LDG.E.128 R140, [R218.64] ;  /* 0x00000004da8c4981 */ /* 0x000768000c1e1d00 */
[----:B------:R3:W5:Y:S01]  /*1290*/  @P4 LDG.E.128 R144, [R218.64+0x10] ;  /* 0x00001004da904981 */ /* 0x000762000c1e1d00 */
[----:B--2---:R-:W-:-:S02]  /*12a0*/  FADD.FTZ R194, -R11, R194 ;  /* 0x000000c20bc27221 */ /* 0x004fc40000010100 */
[C---:B------:R-:W-:Y:S02]  /*12b0*/  FADD.FTZ R195, -R11.reuse, R195 ;  /* 0x000000c30bc37221 */ /* 0x040fe40000010100 */
[C---:B------:R-:W-:Y:S01]  /*12c0*/  FADD.FTZ R193, -R11.reuse, R193 ;  /* 0x000000c10bc17221 */ /* 0x040fe20000010100 */
[--C-:B---3--:R-:W-:Y:S01]  /*12d0*/  PRMT R219, RZ, 0x5410, R199.reuse ;  /* 0x00005410ffdb7816 */ /* 0x108fe200000000c7 */
[----:B------:R-:W-:Y:S01]  /*12e0*/  FADD.FTZ R192, -R11, R192 ;  /* 0x000000c00bc07221 */ /* 0x000fe20000010100 */
[----:B-1----:R-:W-:Y:S01]  /*12f0*/  PRMT R0, RZ, 0x7610, R199 ;  /* 0x00007610ff007816 */ /* 0x002fe200000000c7 */
[C---:B-----5:R-:W-:Y:S02]  /*1300*/  FMUL.FTZ R2, R3.reuse, R194 ;  /* 0x000000c203027220 */ /* 0x060fe40000410000 */
[----:B------:R-:W-:Y:S01]  /*1310*/  FMUL.FTZ R4, R3, R193 ;  /* 0x000000c103047220 */ /* 0x000fe20000410000 */
[----:B------:R-:W2:Y:S01]  /*1320*/  LDL R194, [R1+0x18c] ;  /* 0x00018c0001c27983 */ /* 0x000ea20000100800 */
[----:B----4-:R-:W-:-:S02]  /*1330*/  FADD.FTZ R199, -R11, R202 ;  /* 0x000000ca0bc77221 */ /* 0x010fc40000010100 */
[C---:B------:R-:W-:Y:S01]  /*1340*/  FMUL.FTZ R202, R3.reuse, R195 ;  /* 0x000000c303ca7220 */ /* 0x040fe20000410000 */
[----:B------:R-:W3:Y:S01]  /*1350*/  LDL R193, [R1+0x190] ;  /* 0x0001900001c17983 */ /* 0x000ee20000100800 */
[----:B------:R-:W-:-:S03]  /*1360*/  FMUL.FTZ R206, R3, R192 ;  /* 0x000000c003ce7220 */ /* 0x000fc60000410000 */
[----:B------:R-:W4:Y:S04]  /*1370*/  LDL R195, [R1+0x188] ;  /* 0x0001880001c37983 */ /* 0x000f280000100800 */
[----:B------:R-:W4:Y:S01]  /*1380*/  LDL R192, [R1+0x194] ;  /* 0x0001940001c07983 */ /* 0x000f220000100800 */
[--C-:B------:R-:W-:Y:S02]  /*1390*/  PRMT R214, RZ, 0x5410, R197.reuse ;  /* 0x00005410ffd67816 */ /* 0x100fe400000000c5 */
[----:B------:R-:W-:Y:S01]  /*13a0*/  PRMT R212, RZ, 0x7610, R197 ;  /* 0x00007610ffd47816 */ /* 0x000fe200000000c5 */
[C---:B------:R-:W-:Y:S01]  /*13b0*/  FADD.FTZ R197, -R11.reuse, R200 ;  /* 0x000000c80bc57221 */ /* 0x040fe20000010100 */
[--C-:B------:R-:W-:Y:S02]  /*13c0*/  PRMT R215, RZ, 0x5410, R198.reuse ;  /* 0x00005410ffd77816 */ /* 0x100fe400000000c6 */
[----:B------:R-:W-:Y:S01]  /*13d0*/  PRMT R218, RZ, 0x7610, R198 ;  /* 0x00007610ffda7816 */ /* 0x000fe200000000c6 */
[C---:B------:R-:W-:Y:S01]  /*13e0*/  FADD.FTZ R198, -R11.reuse, R201 ;  /* 0x000000c90bc67221 */ /* 0x040fe20000010100 */
[--C-:B------:R-:W-:Y:S01]  /*13f0*/  PRMT R207, RZ, 0x5410, R196.reuse ;  /* 0x00005410ffcf7816 */ /* 0x100fe200000000c4 */
[----:B------:R-:W-:Y:S01]  /*1400*/  FADD.FTZ R203, -R11, R203 ;  /* 0x000000cb0bcb7221 */ /* 0x000fe20000010100 */
[----:B------:R-:W-:Y:S01]  /*1410*/  PRMT R196, RZ, 0x7610, R196 ;  /* 0x00007610ffc47816 */ /* 0x000fe200000000c4 */
[C---:B------:R-:W-:Y:S01]  /*1420*/  FMUL.FTZ R197, R3.reuse, R197 ;  /* 0x000000c503c57220 */ /* 0x040fe20000410000 */
[----:B------:R0:W-:Y:S01]  /*1430*/  STL [R1+0x6c], R4 ;  /* 0x00006c0401007387 */ /* 0x0001e20000100800 */
[----:B------:R-:W-:-:S02]  /*1440*/  FMUL.FTZ R198, R3, R198 ;  /* 0x000000c603c67220 */ /* 0x000fc40000410000 */
[C---:B------:R-:W-:Y:S01]  /*1450*/  FMUL.FTZ R201, R3.reuse, R199 ;  /* 0x000000c703c97220 */ /* 0x040fe20000410000 */
[----:B------:R-:W-:Y:S01]  /*1460*/  STL [R1+0x68], R2 ;  /* 0x0000680201007387 */ /* 0x000fe20000100800 */
[----:B------:R-:W-:Y:S02]  /*1470*/  FMUL.FTZ R200, R3, R203 ;  /* 0x000000cb03c87220 */ /* 0x000fe40000410000 */
[----:B------:R-:W-:Y:S01]  /*1480*/  FFMA.FTZ R24, R206, R207, R24 ;  /* 0x000000cfce187223 */ /* 0x000fe20000010018 */
[----:B------:R-:W4:Y:S01]  /*1490*/  LDL R199, [R1+0x178] ;  /* 0x0001780001c77983 */ /* 0x000f220000100800 */
[----:B------:R-:W-:Y:S02]  /*14a0*/  FADD.FTZ R60, R60, R207 ;  /* 0x000000cf3c3c7221 */ /* 0x000fe40000010000 */
[----:B------:R-:W-:Y:S01]  /*14b0*/  FFMA.FTZ R26, R2, R214, R26 ;  /* 0x000000d6021a7223 */ /* 0x000fe2000001001a */
[----:B------:R-:W-:Y:S01]  /*14c0*/  STL [R1+0x54], R202 ;  /* 0x000054ca01007387 */ /* 0x000fe20000100800 */
[----:B------:R-:W-:-:S03]  /*14d0*/  FADD.FTZ R62, R62, R214 ;  /* 0x000000d63e3e7221 */ /* 0x000fc60000010000 */
[----:B------:R-:W-:Y:S01]  /*14e0*/  STL [R1+0x40], R197 ;  /* 0x000040c501007387 */ /* 0x000fe20000100800 */
[----:B------:R-:W-:-:S03]  /*14f0*/  FFMA.FTZ R25, R4, R196, R25 ;  /* 0x000000c404197223 */ /* 0x000fc60000010019 */
[----:B------:R-:W-:Y:S01]  /*1500*/  STL [R1+0x28], R198 ;  /* 0x000028c601007387 */ /* 0x000fe20000100800 */
[----:B------:R-:W-:-:S03]  /*1510*/  FADD.FTZ R61, R61, R196 ;  /* 0x000000c43d3d7221 */ /* 0x000fc60000010000 */
[----:B------:R-:W-:Y:S04]  /*1520*/  STL [R1+0x20], R201 ;  /* 0x000020c901007387 */ /* 0x000fe80000100800 */
[----:B------:R-:W-:Y:S01]  /*1530*/  STL [R1+0x18], R200 ;  /* 0x000018c801007387 */ /* 0x000fe20000100800 */
[----:B--2---:R-:W-:-:S03]  /*1540*/  FMUL.FTZ R194, R194, R196 ;  /* 0x000000c4c2c27220 */ /* 0x004fc60000410000 */
[----:B------:R-:W2:Y:S01]  /*1550*/  LDL R196, [R1+0x17c] ;  /* 0x00017c0001c47983 */ /* 0x000ea20000100800 */
[----:B---3--:R-:W-:Y:S02]  /*1560*/  FMUL.FTZ R214, R193, R214 ;  /* 0x000000d6c1d67220 */ /* 0x008fe40000410000 */
[----:B----4-:R-:W-:Y:S01]  /*1570*/  FMUL.FTZ R207, R195, R207 ;  /* 0x000000cfc3cf7220 */ /* 0x010fe20000410000 */
[----:B------:R1:W-:Y:S01]  /*1580*/  STL [R1+0x3c], R194 ;  /* 0x00003cc201007387 */ /* 0x0003e20000100800 */
[----:B------:R-:W-:Y:S02]  /*1590*/  FMUL.FTZ R203, R192, R212 ;  /* 0x000000d4c0cb7220 */ /* 0x000fe40000410000 */
[----:B------:R-:W-:Y:S01]  /*15a0*/  FFMA.FTZ R192, R206, R207, RZ ;  /* 0x000000cfcec07223 */ /* 0x000fe200000100ff */
[----:B------:R3:W-:Y:S01]  /*15b0*/  STL [R1+0x34], R214 ;  /* 0x000034d601007387 */ /* 0x0007e20000100800 */
[----:B------:R-:W-:Y:S02]  /*15c0*/  FADD.FTZ R193, RZ, R207 ;  /* 0x000000cfffc17221 */ /* 0x000fe40000010000 */
[----:B------:R-:W-:Y:S01]  /*15d0*/  FFMA.FTZ R192, R4, R194, R192 ;  /* 0x000000c204c07223 */ /* 0x000fe200000100c0 */
[----:B------:R-:W4:Y:S01]  /*15e0*/  LDL R195, [R1+0x180] ;  /* 0x0001800001c37983 */ /* 0x000f220000100800 */
[----:B------:R-:W-:-:S03]  /*15f0*/  FADD.FTZ R193, R193, R194 ;  /* 0x000000c2c1c17221 */ /* 0x000fc60000010000 */
[----:B------:R2:W-:Y:S04]  /*1600*/  STL [R1+0x30], R203 ;  /* 0x000030cb01007387 */ /* 0x0005e80000100800 */
[----:B0-----:R0:W5:Y:S04]  /*1610*/  LDL.LU R4, [R1+0x1c0] ;  /* 0x0001c00001047983 */ /* 0x0011680000300800 */
[----:B-1----:R-:W3:Y:S01]  /*1620*/  LDL R194, [R1+0x184] ;  /* 0x0001840001c27983 */ /* 0x002ee20000100800 */
[----:B------:R-:W-:Y:S02]  /*1630*/  FMUL.FTZ R199, R199, R215 ;  /* 0x000000d7c7c77220 */ /* 0x000fe40000410000 */
[----:B------:R-:W-:-:S02]  /*1640*/  FFMA.FTZ R192, R2, R214, R192 ;  /* 0x000000d602c07223 */ /* 0x000fc400000100c0 */
[----:B------:R0:W5:Y:S01]  /*1650*/  LDL.LU R2, [R1+0x1bc] ;  /* 0x0001bc0001027983 */ /* 0x0001620000300800 */
[----:B------:R-:W-:-:S03]  /*1660*/  FADD.FTZ R67, R67, R0 ;  /* 0x0000000043437221 */ /* 0x000fc60000010000 */
[----:B------:R0:W-:Y:S01]  /*1670*/  STL [R1+0x2c], R199 ;  /* 0x00002cc701007387 */ /* 0x0001e20000100800 */
[----:B------:R-:W-:Y:S02]  /*1680*/  FFMA.FTZ R31, R200, R0, R31 ;  /* 0x00000000c81f7223 */ /* 0x000fe4000001001f */
[----:B------:R-:W-:Y:S02]  /*1690*/  FADD.FTZ R193, R193, R214 ;  /* 0x000000d6c1c17221 */ /* 0x000fe40000010000 */
[C---:B------:R-:W-:Y:S02]  /*16a0*/  FFMA.FTZ R192, R202.reuse, R203, R192 ;  /* 0x000000cbcac07223 */ /* 0x040fe400000100c0 */
[----:B------:R-:W-:Y:S02]  /*16b0*/  FADD.FTZ R193, R193, R203 ;  /* 0x000000cbc1c17221 */ /* 0x000fe40000010000 */
[----:B------:R-:W-:Y:S02]  /*16c0*/  FFMA.FTZ R192, R197, R199, R192 ;  /* 0x000000c7c5c07223 */ /* 0x000fe400000100c0 */
[----:B------:R-:W-:Y:S01]  /*16d0*/  FADD.FTZ R193, R193, R199 ;  /* 0x000000c7c1c17221 */ /* 0x000fe20000010000 */
[----:B------:R-:W-:Y:S01]  /*16e0*/  IADD3 R213, R213, 0x80, RZ ;  /* 0x00000080d5d57810 */ /* 0x000fe20007ffe0ff */
[----:B------:R-:W-:-:S02]  /*16f0*/  FFMA.FTZ R27, R202, R212, R27 ;  /* 0x000000d4ca1b7223 */ /* 0x000fc4000001001b */
[----:B------:R-:W-:Y:S01]  /*1700*/  FADD.FTZ R63, R63, R212 ;  /* 0x000000d43f3f7221 */ /* 0x000fe20000010000 */
[----:B------:R-:W-:Y:S01]  /*1710*/  IADD3 R212, R10, 0x80, RZ ;  /* 0x000000800ad47810 */ /* 0x000fe20007ffe0ff */
[----:B------:R-:W-:Y:S02]  /*1720*/  FADD.FTZ R64, R64, R215 ;  /* 0x000000d740407221 */ /* 0x000fe40000010000 */
[----:B------:R-:W-:Y:S02]  /*1730*/  FFMA.FTZ R28, R197, R215, R28 ;  /* 0x000000d7c51c7223 */ /* 0x000fe4000001001c */
[----:B------:R-:W-:Y:S02]  /*1740*/  FADD.FTZ R65, R65, R218 ;  /* 0x000000da41417221 */ /* 0x000fe40000010000 */
[----:B------:R-:W-:Y:S02]  /*1750*/  FFMA.FTZ R29, R198, R218, R29 ;  /* 0x000000dac61d7223 */ /* 0x000fe4000001001d */
[----:B------:R-:W-:-:S02]  /*1760*/  FADD.FTZ R66, R66, R219 ;  /* 0x000000db42427221 */ /* 0x000fc40000010000 */
[----:B------:R-:W-:Y:S02]  /*1770*/  FFMA.FTZ R30, R201, R219, R30 ;  /* 0x000000dbc91e7223 */ /* 0x000fe4000001001e */
[----:B--2---:R-:W-:-:S05]  /*1780*/  FMUL.FTZ R196, R196, R218 ;  /* 0x000000dac4c47220 */ /* 0x004fca0000410000 */
[----:B------:R0:W-:Y:S01]  /*1790*/  STL [R1+0x24], R196 ;  /* 0x000024c401007387 */ /* 0x0001e20000100800 */
[----:B----4-:R-:W-:-:S05]  /*17a0*/  FMUL.FTZ R195, R195, R219 ;  /* 0x000000dbc3c37220 */ /* 0x010fca0000410000 */
[----:B------:R0:W-:Y:S01]  /*17b0*/  STL [R1+0x1c], R195 ;  /* 0x00001cc301007387 */ /* 0x0001e20000100800 */
[----:B---3--:R-:W-:-:S03]  /*17c0*/  FMUL.FTZ R194, R194, R0 ;  /* 0x00000000c2c27220 */ /* 0x008fc60000410000 */
[----:B------:R0:W5:Y:S04]  /*17d0*/  LDL.LU R0, [R1+0x1b8] ;  /* 0x0001b80001007983 */ /* 0x0001680000300800 */
[----:B------:R0:W-:Y:S01]  /*17e0*/  STL [R1+0x14], R194 ;  /* 0x000014c201007387 */ /* 0x0001e20000100800 */
[----:B------:R-:W-:Y:S02]  /*17f0*/  FADD.FTZ R193, R193, R196 ;  /* 0x000000c4c1c17221 */ /* 0x000fe40000010000 */
[----:B------:R-:W-:Y:S02]  /*1800*/  FFMA.FTZ R192, R198, R196, R192 ;  /* 0x000000c4c6c07223 */ /* 0x000fe400000100c0 */
[----:B------:R-:W-:Y:S02]  /*1810*/  FADD.FTZ R193, R193, R195 ;  /* 0x000000c3c1c17221 */ /* 0x000fe40000010000 */
[----:B------:R-:W-:-:S02]  /*1820*/  FFMA.FTZ R192, R201, R195, R192 ;  /* 0x000000c3c9c07223 */ /* 0x000fc400000100c0 */
[----:B------:R-:W-:Y:S02]  /*1830*/  FADD.FTZ R215, R193, R194 ;  /* 0x000000c2c1d77221 */ /* 0x000fe40000010000 */
[----:B------:R-:W-:Y:S02]  /*1840*/  FFMA.FTZ R214, R200, R194, R192 ;  /* 0x000000c2c8d67223 */ /* 0x000fe400000100c0 */
.L_x_6354:
[----:B0-----:R-:W-:Y:S05]  /*1850*/  BSYNC B1 ;  /* 0x0000000000017941 */ /* 0x001fea0003800000 */
.L_x_6353:
[----:B------:R-:W-:Y:S01]  /*1860*/  BSSY B1, `(.L_x_6355) ;  /* 0x0000066000017945 */ /* 0x000fe20003800000 */
[----:B------:R-:W-:Y:S05]  /*1870*/  @!P0 BRA `(.L_x_6356) ;  /* 0x0000064000008947 */ /* 0x000fea0003800000 */
[----:B------:R-:W-:Y:S01]  /*1880*/  HFMA2.MMA R218, -RZ, RZ, 0, 1.9073486328125e-06 ;  /* 0x00000020ffda7435 */ /* 0x000fe200000001ff */
[----:B------:R-:W-:Y:S01]  /*1890*/  MOV R196, 0x10 ;  /* 0x0000001000c47802 */ /* 0x000fe20000000f00 */
[----:B-----5:R-:W-:Y:S04]  /*18a0*/  STL [R1+0x1c0], R4 ;  /* 0x0001c00401007387 */ /* 0x020fe80000100800 */
[----:B------:R-:W-:Y:S01]  /*18b0*/  IMAD.WIDE.U32 R196, R213, R196, c[0x0][0x208] ;  /* 0x00008200d5c47625 */ /* 0x000fe200078e00c4 */
[----:B------:R-:W-:Y:S01]  /*18c0*/  ISETP.NE.U32.AND P4, PT, RZ, c[0x0][0x218], PT ;  /* 0x00008600ff007a0c */ /* 0x000fe20003f85070 */
[----:B------:R0:W-:Y:S02]  /*18d0*/  STL [R1+0x1bc], R2 ;  /* 0x0001bc0201007387 */ /* 0x0001e40000100800 */
[----:B------:R-:W-:-:S02]  /*18e0*/  IMAD.WIDE.U32 R200, R212, R218, c[0x0][0x188] ;  /* 0x00006200d4c87625 */ /* 0x000fc400078e00da */
[----:B------:R-:W0:Y:S04]  /*18f0*/  LDG.E.128 R196, [R196.64] ;  /* 0x00000004c4c47981 */ /* 0x000e28000c1e1d00 */
[----:B------:R1:W2:Y:S01]  /*1900*/  LDG.E.128 R192, [R200.64] ;  /* 0x00000004c8c07981 */ /* 0x0002a2000c1e1d00 */
[----:B------:R-:W-:-:S03]  /*1910*/  ISETP.NE.AND.EX P4, PT, RZ, c[0x0][0x21c], PT, P4 ;  /* 0x00008700ff007a0c */ /* 0x000fc60003f85340 */
[----:B------:R3:W-:Y:S04]  /*1920*/  STL [R1+0x1b8], R0 ;  /* 0x0001b80001007387 */ /* 0x0007e80000100800 */
[----:B------:R-:W4:Y:S04]  /*1930*/  LDL R252, [R1+0x154] ;  /* 0x0001540001fc7983 */ /* 0x000f280000100800 */
[----:B-1----:R-:W4:Y:S02]  /*1940*/  LDG.E.128 R200, [R200.64+0x10] ;  /* 0x00001004c8c87981 */ /* 0x002f24000c1e1d00 */
[----:B------:R-:W-:-:S05]  /*1950*/  @P4 IMAD.WIDE.U32 R218, R212, R218, c[0x0][0x218] ;  /* 0x00008600d4da4625 */ /* 0x000fca00078e00da */
[----:B------:R1:W5:Y:S04]  /*1960*/  @P4 LDG.E.128 R20, [R218.64] ;  /* 0x00000004da144981 */ /* 0x000368000c1e1d00 */
[----:B------:R1:W5:Y:S01]  /*1970*/  @P4 LDG.E.128 R16, [R218.64+0x10] ;  /* 0x00001004da104981 */ /* 0x000362000c1e1d00 */
[----:B0-----:R-:W-:Y:S02]  /*1980*/  PRMT R2, RZ, 0x5410, R199 ;  /* 0x00005410ff027816 */ /* 0x001fe400000000c7 */
[--C-:B-1----:R-:W-:Y:S01]  /*1990*/  PRMT R219, RZ, 0x5410, R196.reuse ;  /* 0x00005410ffdb7816 */ /* 0x102fe200000000c4 */
[C---:B--2---:R-:W-:Y:S01]  /*19a0*/  FADD.FTZ R193, -R11.reuse, R193 ;  /* 0x000000c10bc17221 */ /* 0x044fe20000010100 */
[----:B------:R-:W-:Y:S01]  /*19b0*/  PRMT R218, RZ, 0x7610, R196 ;  /* 0x00007610ffda7816 */ /* 0x000fe200000000c4 */
[----:B------:R-:W-:-:S02]  /*19c0*/  FADD.FTZ R194, -R11, R194 ;  /* 0x000000c20bc27221 */ /* 0x000fc40000010100 */
[C---:B------:R-:W-:Y:S01]  /*19d0*/  FADD.FTZ R192, -R11.reuse, R192 ;  /* 0x000000c00bc07221 */ /* 0x040fe20000010100 */
[----:B---3--:R-:W-:Y:S01]  /*19e0*/  PRMT R0, RZ, 0x7610, R199 ;  /* 0x00007610ff007816 */ /* 0x008fe200000000c7 */
[----:B----4-:R-:W-:Y:S01]  /*19f0*/  FADD.FTZ R196, -R11, R200 ;  /* 0x000000c80bc47221 */ /* 0x010fe20000010100 */
[----:B------:R-:W-:Y:S01]  /*1a00*/  MOV R200, R2 ;  /* 0x0000000200c87202 */ /* 0x000fe20000000f00 */
[----:B------:R-:W-:Y:S02]  /*1a10*/  FMUL.FTZ R2, R3, R193 ;  /* 0x000000c103027220 */ /* 0x000fe40000410000 */
[----:B------:R-:W-:Y:S01]  /*1a20*/  FADD.FTZ R199, -R11, R203 ;  /* 0x000000cb0bc77221 */ /* 0x000fe20000010100 */
[----:B------:R-:W2:Y:S01]  /*1a30*/  LDL R193, [R1+0x148] ;  /* 0x0001480001c17983 */ /* 0x000ea20000100800 */
[C---:B------:R-:W-:Y:S02]  /*1a40*/  FMUL.FTZ R203, R3.reuse, R194 ;  /* 0x000000c203cb7220 */ /* 0x040fe40000410000 */
[----:B------:R-:W-:Y:S01]  /*1a50*/  FMUL.FTZ R4, R3, R192 ;  /* 0x000000c003047220 */ /* 0x000fe20000410000 */
[----:B------:R-:W3:Y:S04]  /*1a60*/  LDL R194, [R1+0x14c] ;  /* 0x00014c0001c27983 */ /* 0x000ee80000100800 */
[----:B------:R-:W4:Y:S01]  /*1a70*/  LDL R192, [R1+0x150] ;  /* 0x0001500001c07983 */ /* 0x000f220000100800 */
[----:B------:R-:W-:Y:S01]  /*1a80*/  FADD.FTZ R195, -R11, R195 ;  /* 0x000000c30bc37221 */ /* 0x000fe20000010100 */
[----:B------:R-:W-:-:S02]  /*1a90*/  PRMT R246, RZ, 0x5410, R197 ;  /* 0x00005410fff67816 */ /* 0x000fc400000000c5 */
[----:B------:R-:W-:Y:S01]  /*1aa0*/  PRMT R244, RZ, 0x7610, R197 ;  /* 0x00007610fff47816 */ /* 0x000fe200000000c5 */
[C---:B------:R-:W-:Y:S01]  /*1ab0*/  FADD.FTZ R197, -R11.reuse, R201 ;  /* 0x000000c90bc57221 */ /* 0x040fe20000010100 */
[--C-:B------:R-:W-:Y:S02]  /*1ac0*/  PRMT R250, RZ, 0x5410, R198.reuse ;  /* 0x00005410fffa7816 */ /* 0x100fe400000000c6 */
[----:B------:R-:W-:Y:S01]  /*1ad0*/  PRMT R248, RZ, 0x7610, R198 ;  /* 0x00007610fff87816 */ /* 0x000fe200000000c6 */
[----:B------:R-:W-:Y:S02]  /*1ae0*/  FADD.FTZ R198, -R11, R202 ;  /* 0x000000ca0bc67221 */ /* 0x000fe40000010100 */
[----:B------:R-:W4:Y:S01]  /*1af0*/  LDL R202, [R1+0x13c] ;  /* 0x00013c0001ca7983 */ /* 0x000f220000100800 */
[C---:B------:R-:W-:Y:S02]  /*1b00*/  FMUL.FTZ R201, R3.reuse, R195 ;  /* 0x000000c303c97220 */ /* 0x040fe40000410000 */
[C---:B------:R-:W-:Y:S01]  /*1b10*/  FMUL.FTZ R249, R3.reuse, R197 ;  /* 0x000000c503f97220 */ /* 0x040fe20000410000 */
[----:B------:R-:W-:Y:S01]  /*1b20*/  STL [R1+0x64], R4 ;  /* 0x0000640401007387 */ /* 0x000fe20000100800 */
[----:B------:R-:W-:-:S03]  /*1b30*/  FMUL.FTZ R251, R3, R196 ;  /* 0x000000c403fb7220 */ /* 0x000fc60000410000 */
[----:B------:R-:W-:Y:S04]  /*1b40*/  STL [R1+0x50], R2 ;  /* 0x0000500201007387 */ /* 0x000fe80000100800 */
[----:B------:R-:W4:Y:S04]  /*1b50*/  LDL R197, [R1+0x138] ;  /* 0x0001380001c57983 */ /* 0x000f280000100800 */
[----:B------:R-:W-:Y:S04]  /*1b60*/  STL [R1+0x8], R203 ;  /* 0x000008cb01007387 */ /* 0x000fe80000100800 */
[----:B------:R-:W-:Y:S01]  /*1b70*/  STL [R1], R201 ;  /* 0x000000c901007387 */ /* 0x000fe20000100800 */
[----:B------:R-:W-:-:S02]  /*1b80*/  FFMA.FTZ R176, R4, R219, R176 ;  /* 0x000000db04b07223 */ /* 0x000fc400000100b0 */
[-C--:B------:R-:W-:Y:S02]  /*1b90*/  FFMA.FTZ R177, R2, R218.reuse, R177 ;  /* 0x000000da02b17223 */ /* 0x080fe400000100b1 */
[----:B--2---:R-:W-:Y:S02]  /*1ba0*/  FMUL.FTZ R193, R193, R219 ;  /* 0x000000dbc1c17220 */ /* 0x004fe40000410000 */
[----:B---3--:R-:W-:-:S03]  /*1bb0*/  FMUL.FTZ R194, R194, R218 ;  /* 0x000000dac2c27220 */ /* 0x008fc60000410000 */
[----:B------:R0:W-:Y:S01]  /*1bc0*/  STL [R1+0x10], R193 ;  /* 0x000010c101007387 */ /* 0x0001e20000100800 */
[----:B----4-:R-:W-:Y:S02]  /*1bd0*/  FMUL.FTZ R196, R192, R246 ;  /* 0x000000f6c0c47220 */ /* 0x010fe40000410000 */
[----:B------:R-:W-:Y:S01]  /*1be0*/  FADD.FTZ R192, R215, R193 ;  /* 0x000000c1d7c07221 */ /* 0x000fe20000010000 */
[----:B------:R1:W-:Y:S01]  /*1bf0*/  STL [R1+0xc], R194 ;  /* 0x00000cc201007387 */ /* 0x0003e20000100800 */
[----:B0-----:R-:W-:-:S03]  /*1c00*/  FFMA.FTZ R193, R4, R193, R214 ;  /* 0x000000c104c17223 */ /* 0x001fc600000100d6 */
[----:B------:R0:W-:Y:S01]  /*1c10*/  STL [R1+0x4], R196 ;  /* 0x000004c401007387 */ /* 0x0001e20000100800 */
[----:B------:R-:W-:Y:S02]  /*1c20*/  FADD.FTZ R192, R192, R194 ;  /* 0x000000c2c0c07221 */ /* 0x000fe40000010000 */
[----:B------:R-:W-:Y:S01]  /*1c30*/  FFMA.FTZ R193, R2, R194, R193 ;  /* 0x000000c202c17223 */ /* 0x000fe200000100c1 */
[----:B------:R0:W5:Y:S04]  /*1c40*/  LDL.LU R4, [R1+0x1c0] ;  /* 0x0001c00001047983 */ /* 0x0001680000300800 */
[----:B------:R-:W2:Y:S04]  /*1c50*/  LDL R195, [R1+0x140] ;  /* 0x0001400001c37983 */ /* 0x000ea80000100800 */
[----:B------:R0:W5:Y:S04]  /*1c60*/  LDL.LU R2, [R1+0x1bc] ;  /* 0x0001bc0001027983 */ /* 0x0001680000300800 */
[----:B-1----:R-:W3:Y:S01]  /*1c70*/  LDL R194, [R1+0x144] ;  /* 0x0001440001c27983 */ /* 0x002ee20000100800 */
[----:B------:R-:W-:-:S02]  /*1c80*/  FMUL.FTZ R245, R3, R199 ;  /* 0x000000c703f57220 */ /* 0x000fc40000410000 */
[-C--:B------:R-:W-:Y:S02]  /*1c90*/  FFMA.FTZ R179, R201, R244.reuse, R179 ;  /* 0x000000f4c9b37223 */ /* 0x080fe400000100b3 */
[----:B------:R-:W-:Y:S02]  /*1ca0*/  FADD.FTZ R35, R35, R244 ;  /* 0x000000f423237221 */ /* 0x000fe40000010000 */
[----:B------:R-:W-:Y:S02]  /*1cb0*/  FMUL.FTZ R252, R252, R244 ;  /* 0x000000f4fcfc7220 */ /* 0x000fe40000410000 */
[----:B------:R-:W-:Y:S02]  /*1cc0*/  FADD.FTZ R71, R71, R0 ;  /* 0x0000000047477221 */ /* 0x000fe40000010000 */
[----:B------:R-:W-:Y:S02]  /*1cd0*/  FFMA.FTZ R75, R245, R0, R75 ;  /* 0x00000000f54b7223 */ /* 0x000fe4000001004b */
[----:B------:R-:W-:-:S02]  /*1ce0*/  FADD.FTZ R192, R192, R196 ;  /* 0x000000c4c0c07221 */ /* 0x000fc40000010000 */
[----:B------:R-:W-:Y:S02]  /*1cf0*/  FFMA.FTZ R193, R203, R196, R193 ;  /* 0x000000c4cbc17223 */ /* 0x000fe400000100c1 */
[----:B------:R-:W-:Y:S02]  /*1d00*/  FADD.FTZ R68, R68, R250 ;  /* 0x000000fa44447221 */ /* 0x000fe40000010000 */
[----:B------:R-:W-:Y:S02]  /*1d10*/  FFMA.FTZ R72, R251, R250, R72 ;  /* 0x000000fafb487223 */ /* 0x000fe40000010048 */
[----:B---3--:R-:W-:Y:S02]  /*1d20*/  FMUL.FTZ R244, R194, R0 ;  /* 0x00000000c2f47220 */ /* 0x008fe40000410000 */
[----:B------:R0:W5:Y:S01]  /*1d30*/  LDL.LU R0, [R1+0x1b8] ;  /* 0x0001b80001007983 */ /* 0x0001620000300800 */
        /* <DEDUP_REMOVED lines=11> */
[----:B--2---:R-:W-:Y:S02]  /*1df0*/  FMUL.FTZ R246, R195, R200 ;  /* 0x000000c8c3f67220 */ /* 0x004fe40000410000 */
[----:B------:R-:W-:Y:S02]  /*1e00*/  FADD.FTZ R192, R192, R248 ;  /* 0x000000f8c0c07221 */ /* 0x000fe40000010000 */
[----:B------:R-:W-:-:S02]  /*1e10*/  FFMA.FTZ R193, R249, R248, R193 ;  /* 0x000000f8f9c17223 */ /* 0x000fc400000100c1 */
[----:B------:R-:W-:Y:S02]  /*1e20*/  FADD.FTZ R192, R192, R246 ;  /* 0x000000f6c0c07221 */ /* 0x000fe40000010000 */
[----:B------:R-:W-:Y:S01]  /*1e30*/  FFMA.FTZ R193, R247, R246, R193 ;  /* 0x000000f6f7c17223 */ /* 0x000fe200000100c1 */
[----:B------:R-:W-:Y:S01]  /*1e40*/  IADD3 R213, R213, 0x80, RZ ;  /* 0x00000080d5d57810 */ /* 0x000fe20007ffe0ff */
[----:B------:R-:W-:Y:S01]  /*1e50*/  FADD.FTZ R32, R32, R219 ;  /* 0x000000db20207221 */ /* 0x000fe20000010000 */
[----:B------:R-:W-:Y:S01]  /*1e60*/  IADD3 R212, R212, 0x80, RZ ;  /* 0x00000080d4d47810 */ /* 0x000fe20007ffe0ff */
[----:B------:R-:W-:Y:S02]  /*1e70*/  FADD.FTZ R33, R33, R218 ;  /* 0x000000da21217221 */ /* 0x000fe40000010000 */
[----:B------:R-:W-:Y:S02]  /*1e80*/  FADD.FTZ R70, R70, R200 ;  /* 0x000000c846467221 */ /* 0x000fe40000010000 */
[----:B------:R-:W-:-:S02]  /*1e90*/  FFMA.FTZ R74, R247, R200, R74 ;  /* 0x000000c8f74a7223 */ /* 0x000fc4000001004a */
[----:B------:R-:W-:Y:S02]  /*1ea0*/  FADD.FTZ R215, R192, R244 ;  /* 0x000000f4c0d77221 */ /* 0x000fe40000010000 */
[----:B------:R-:W-:Y:S02]  /*1eb0*/  FFMA.FTZ R214, R245, R244, R193 ;  /* 0x000000f4f5d67223 */ /* 0x000fe400000100c1 */
.L_x_6356:
[----:B0-----:R-:W-:Y:S05]  /*1ec0*/  BSYNC B1 ;  /* 0x0000000000017941 */ /* 0x001fea0003800000 */
.L_x_6355:
[----:B------:R-:W-:Y:S01]  /*1ed0*/  BSSY B1, `(.L_x_6357) ;  /* 0x000005b000017945 */ /* 0x000fe20003800000 */
[----:B------:R-:W-:Y:S05]  /*1ee0*/  @!P1 BRA `(.L_x_6358) ;  /* 0x0000059000009947 */ /* 0x000fea0003800000 */
[----:B------:R-:W-:Y:S01]  /*1ef0*/  HFMA2.MMA R192, -RZ, RZ, 0, 9.5367431640625e-07 ;  /* 0x00000010ffc07435 */ /* 0x000fe200000001ff */
[----:B------:R-:W-:Y:S01]  /*1f00*/  IMAD.MOV.U32 R200, RZ, RZ, 0x20 ;  /* 0x00000020ffc87424 */ /* 0x000fe200078e00ff */
[----:B------:R-:W2:Y:S03]  /*1f10*/  LDL R243, [R1+0x108] ;  /* 0x0001080001f37983 */ /* 0x000ea60000100800 */
[----:B------:R-:W-:Y:S01]  /*1f20*/  IMAD.WIDE.U32 R196, R212, R200, c[0x0][0x188] ;  /* 0x00006200d4c47625 */ /* 0x000fe200078e00c8 */
[----:B------:R-:W-:Y:S01]  /*1f30*/  ISETP.NE.U32.AND P4, PT, RZ, c[0x0][0x218], PT ;  /* 0x00008600ff007a0c */ /* 0x000fe20003f85070 */
[----:B------:R-:W3:Y:S03]  /*1f40*/  LDL R242, [R1+0x10c] ;  /* 0x00010c0001f27983 */ /* 0x000ee60000100800 */
[----:B------:R-:W-:Y:S01]  /*1f50*/  IMAD.WIDE.U32 R192, R213, R192, c[0x0][0x208] ;  /* 0x00008200d5c07625 */ /* 0x000fe200078e00c0 */
[----:B------:R0:W4:Y:S04]  /*1f60*/  LDG.E.128 R12, [R196.64] ;  /* 0x00000004c40c7981 */ /* 0x000128000c1e1d00 */
[----:B------:R-:W2:Y:S04]  /*1f70*/  LDL R241, [R1+0x110] ;  /* 0x0001100001f17983 */ /* 0x000ea80000100800 */
[----:B------:R-:W2:Y:S04]  /*1f80*/  LDG.E.128 R192, [R192.64] ;  /* 0x00000004c0c07981 */ /* 0x000ea8000c1e1d00 */
[----:B0-----:R-:W3:Y:S01]  /*1f90*/  LDG.E.128 R196, [R196.64+0x10] ;  /* 0x00001004c4c47981 */ /* 0x001ee2000c1e1d00 */
[----:B------:R-:W-:-:S03]  /*1fa0*/  ISETP.NE.AND.EX P4, PT, RZ, c[0x0][0x21c], PT, P4 ;  /* 0x00008700ff007a0c */ /* 0x000fc60003f85340 */
[----:B------:R-:W3:Y:S04]  /*1fb0*/  LDL R240, [R1+0x114] ;  /* 0x0001140001f07983 */ /* 0x000ee80000100800 */
[----:B------:R-:W3:Y:S04]  /*1fc0*/  LDL R239, [R1+0xf8] ;  /* 0x0000f80001ef7983 */ /* 0x000ee80000100800 */
[----:B------:R-:W3:Y:S02]  /*1fd0*/  LDL R238, [R1+0xfc] ;  /* 0x0000fc0001ee7983 */ /* 0x000ee40000100800 */
[----:B------:R-:W-:-:S02]  /*1fe0*/  @P4 IMAD.WIDE.U32 R200, R212, R200, c[0x0][0x218] ;  /* 0x00008600d4c84625 */ /* 0x000fc400078e00c8 */
[----:B------:R-:W3:Y:S04]  /*1ff0*/  LDL R237, [R1+0x100] ;  /* 0x0001000001ed7983 */ /* 0x000ee80000100800 */
[----:B------:R2:W5:Y:S04]  /*2000*/  @P4 LDG.E.128 R148, [R200.64] ;  /* 0x00000004c8944981 */ /* 0x000568000c1e1d00 */
[----:B------:R2:W5:Y:S01]  /*2010*/  @P4 LDG.E.128 R152, [R200.64+0x10] ;  /* 0x00001004c8984981 */ /* 0x000562000c1e1d00 */
[----:B------:R-:W-:Y:S01]  /*2020*/  IADD3 R213, R213, 0x80, RZ ;  /* 0x00000080d5d57810 */ /* 0x000fe20007ffe0ff */
[----:B----4-:R-:W-:-:S02]  /*2030*/  FADD.FTZ R12, -R11, R12 ;  /* 0x0000000c0b0c7221 */ /* 0x010fc40000010100 */
[C---:B------:R-:W-:Y:S02]  /*2040*/  FADD.FTZ R13, -R11.reuse, R13 ;  /* 0x0000000d0b0d7221 */ /* 0x040fe40000010100 */
[C---:B------:R-:W-:Y:S02]  /*2050*/  FADD.FTZ R14, -R11.reuse, R14 ;  /* 0x0000000e0b0e7221 */ /* 0x040fe40000010100 */
[C---:B------:R-:W-:Y:S01]  /*2060*/  FADD.FTZ R15, -R11.reuse, R15 ;  /* 0x0000000f0b0f7221 */ /* 0x040fe20000010100 */
[--C-:B--2---:R-:W-:Y:S02]  /*2070*/  PRMT R201, RZ, 0x5410, R192.reuse ;  /* 0x00005410ffc97816 */ /* 0x104fe400000000c0 */
[----:B------:R-:W-:Y:S01]  /*2080*/  PRMT R200, RZ, 0x7610, R192 ;  /* 0x00007610ffc87816 */ /* 0x000fe200000000c0 */
[C---:B---3--:R-:W-:Y:S01]  /*2090*/  FADD.FTZ R192, -R11.reuse, R196 ;  /* 0x000000c40bc07221 */ /* 0x048fe20000010100 */
[--C-:B------:R-:W-:Y:S01]  /*20a0*/  PRMT R203, RZ, 0x5410, R193.reuse ;  /* 0x00005410ffcb7816 */ /* 0x100fe200000000c1 */
[----:B------:R-:W2:Y:S01]  /*20b0*/  LDL R196, [R1+0x104] ;  /* 0x0001040001c47983 */ /* 0x000ea20000100800 */
[----:B------:R-:W-:Y:S01]  /*20c0*/  PRMT R202, RZ, 0x7610, R193 ;  /* 0x00007610ffca7816 */ /* 0x000fe200000000c1 */
[----:B------:R-:W-:Y:S01]  /*20d0*/  FADD.FTZ R193, -R11, R197 ;  /* 0x000000c50bc17221 */ /* 0x000fe20000010100 */
[----:B------:R-:W-:-:S02]  /*20e0*/  PRMT R226, RZ, 0x5410, R195 ;  /* 0x00005410ffe27816 */ /* 0x000fc400000000c3 */
[----:B------:R-:W-:Y:S01]  /*20f0*/  PRMT R204, RZ, 0x7610, R195 ;  /* 0x00007610ffcc7816 */ /* 0x000fe200000000c3 */
[----:B------:R-:W-:Y:S01]  /*2100*/  FADD.FTZ R195, -R11, R199 ;  /* 0x000000c70bc37221 */ /* 0x000fe20000010100 */
[--C-:B------:R-:W-:Y:S01]  /*2110*/  PRMT R218, RZ, 0x5410, R194.reuse ;  /* 0x00005410ffda7816 */ /* 0x100fe200000000c2 */
[----:B-----5:R-:W-:Y:S01]  /*2120*/  FMUL.FTZ R199, R3, R12 ;  /* 0x0000000c03c77220 */ /* 0x020fe20000410000 */
[----:B------:R-:W-:Y:S01]  /*2130*/  PRMT R219, RZ, 0x7610, R194 ;  /* 0x00007610ffdb7816 */ /* 0x000fe200000000c2 */
[----:B------:R-:W-:Y:S02]  /*2140*/  FADD.FTZ R194, -R11, R198 ;  /* 0x000000c60bc27221 */ /* 0x000fe40000010100 */
[----:B------:R-:W-:Y:S02]  /*2150*/  FMUL.FTZ R243, R243, R201 ;  /* 0x000000c9f3f37220 */ /* 0x000fe40000410000 */
[C---:B------:R-:W-:Y:S02]  /*2160*/  FMUL.FTZ R198, R3.reuse, R13 ;  /* 0x0000000d03c67220 */ /* 0x040fe40000410000 */
[----:B------:R-:W-:-:S02]  /*2170*/  FMUL.FTZ R12, R3, R14 ;  /* 0x0000000e030c7220 */ /* 0x000fc40000410000 */
[C---:B------:R-:W-:Y:S02]  /*2180*/  FMUL.FTZ R13, R3.reuse, R15 ;  /* 0x0000000f030d7220 */ /* 0x040fe40000410000 */
[C---:B------:R-:W-:Y:S02]  /*2190*/  FMUL.FTZ R14, R3.reuse, R192 ;  /* 0x000000c0030e7220 */ /* 0x040fe40000410000 */
[----:B------:R-:W-:Y:S02]  /*21a0*/  FMUL.FTZ R15, R3, R193 ;  /* 0x000000c1030f7220 */ /* 0x000fe40000410000 */
[----:B------:R-:W-:Y:S02]  /*21b0*/  FMUL.FTZ R242, R242, R200 ;  /* 0x000000c8f2f27220 */ /* 0x000fe40000410000 */
[----:B------:R-:W-:Y:S02]  /*21c0*/  FADD.FTZ R192, R215, R243 ;  /* 0x000000f3d7c07221 */ /* 0x000fe40000010000 */
[----:B------:R-:W-:-:S02]  /*21d0*/  FFMA.FTZ R193, R199, R243, R214 ;  /* 0x000000f3c7c17223 */ /* 0x000fc400000100d6 */
[----:B------:R-:W-:Y:S02]  /*21e0*/  FMUL.FTZ R241, R241, R203 ;  /* 0x000000cbf1f17220 */ /* 0x000fe40000410000 */
[----:B------:R-:W-:Y:S02]  /*21f0*/  FADD.FTZ R192, R192, R242 ;  /* 0x000000f2c0c07221 */ /* 0x000fe40000010000 */
[----:B------:R-:W-:Y:S01]  /*2200*/  FFMA.FTZ R193, R198, R242, R193 ;  /* 0x000000f2c6c17223 */ /* 0x000fe200000100c1 */
[----:B------:R0:W-:Y:S01]  /*2210*/  STL [R1+0x5c], R199 ;  /* 0x00005cc701007387 */ /* 0x0001e20000100800 */
[----:B------:R-:W-:Y:S02]  /*2220*/  FMUL.FTZ R240, R240, R202 ;  /* 0x000000caf0f07220 */ /* 0x000fe40000410000 */
[----:B------:R-:W-:Y:S01]  /*2230*/  FADD.FTZ R192, R192, R241 ;  /* 0x000000f1c0c07221 */ /* 0x000fe20000010000 */
[----:B------:R0:W-:Y:S01]  /*2240*/  STL [R1+0x48], R198 ;  /* 0x000048c601007387 */ /* 0x0001e20000100800 */
[----:B------:R-:W-:-:S02]  /*2250*/  FFMA.FTZ R193, R12, R241, R193 ;  /* 0x000000f10cc17223 */ /* 0x000fc400000100c1 */
[----:B------:R-:W-:Y:S02]  /*2260*/  FMUL.FTZ R239, R239, R218 ;  /* 0x000000daefef7220 */ /* 0x000fe40000410000 */
[----:B------:R-:W-:Y:S02]  /*2270*/  FADD.FTZ R192, R192, R240 ;  /* 0x000000f0c0c07221 */ /* 0x000fe40000010000 */
[----:B------:R-:W-:Y:S02]  /*2280*/  FFMA.FTZ R193, R13, R240, R193 ;  /* 0x000000f00dc17223 */ /* 0x000fe400000100c1 */
[----:B------:R-:W-:Y:S02]  /*2290*/  FMUL.FTZ R238, R238, R219 ;  /* 0x000000dbeeee7220 */ /* 0x000fe40000410000 */
[----:B------:R-:W-:Y:S02]  /*22a0*/  FADD.FTZ R192, R192, R239 ;  /* 0x000000efc0c07221 */ /* 0x000fe40000010000 */
[----:B------:R-:W-:Y:S01]  /*22b0*/  FFMA.FTZ R193, R14, R239, R193 ;  /* 0x000000ef0ec17223 */ /* 0x000fe200000100c1 */
[----:B------:R-:W-:Y:S01]  /*22c0*/  MOV R197, R204 ;  /* 0x000000cc00c57202 */ /* 0x000fe20000000f00 */
        /* <DEDUP_REMOVED lines=9> */
[----:B------:R-:W-:Y:S01]  /*2360*/  IADD3 R212, R212, 0x80, RZ ;  /* 0x00000080d4d47810 */ /* 0x000fe20007ffe0ff */
        /* <DEDUP_REMOVED lines=12> */
[----:B------:R-:W-:Y:S02]  /*2430*/  FADD.FTZ R83, R83, R197 ;  /* 0x000000c553537221 */ /* 0x000fe40000010000 */
[-C--:B------:R-:W-:Y:S02]  /*2440*/  FFMA.FTZ R43, R205, R197.reuse, R43 ;  /* 0x000000c5cd2b7223 */ /* 0x080fe4000001002b */
[----:B--2---:R-:W-:-:S04]  /*2450*/  FMUL.FTZ R226, R196, R197 ;  /* 0x000000c5c4e27220 */ /* 0x004fc80000410000 */
[----:B------:R-:W-:Y:S02]  /*2460*/  FADD.FTZ R215, R192, R226 ;  /* 0x000000e2c0d77221 */ /* 0x000fe40000010000 */
[----:B------:R-:W-:Y:S02]  /*2470*/  FFMA.FTZ R214, R205, R226, R193 ;  /* 0x000000e2cdd67223 */ /* 0x000fe400000100c1 */
.L_x_6358:
[----:B0-----:R-:W-:Y:S05]  /*2480*/  BSYNC B1 ;  /* 0x0000000000017941 */ /* 0x001fea0003800000 */
.L_x_6357:
[----:B------:R-:W-:Y:S01]  /*2490*/  BSSY B1, `(.L_x_6359) ;  /* 0x000005a000017945 */ /* 0x000fe20003800000 */
[----:B------:R-:W-:Y:S05]  /*24a0*/  @!P2 BRA `(.L_x_6360) ;  /* 0x000005800000a947 */ /* 0x000fea0003800000 */
[----:B------:R-:W-:Y:S01]  /*24b0*/  HFMA2.MMA R200, -RZ, RZ, 0, 1.9073486328125e-06 ;  /* 0x00000020ffc87435 */ /* 0x000fe200000001ff */
[----:B------:R-:W-:Y:S01]  /*24c0*/  IMAD.MOV.U32 R192, RZ, RZ, 0x10 ;  /* 0x00000010ffc07424 */ /* 0x000fe200078e00ff */
[----:B------:R-:W2:Y:S03]  /*24d0*/  LDL R235, [R1+0xc8] ;  /* 0x0000c80001eb7983 */ /* 0x000ea60000100800 */
[----:B------:R-:W-:Y:S01]  /*24e0*/  IMAD.WIDE.U32 R192, R213, R192, c[0x0][0x208] ;  /* 0x00008200d5c07625 */ /* 0x000fe200078e00c0 */
[----:B------:R-:W3:Y:S04]  /*24f0*/  LDL R232, [R1+0xcc] ;  /* 0x0000cc0001e87983 */ /* 0x000ee80000100800 */
[----:B------:R-:W-:Y:S01]  /*2500*/  IMAD.WIDE.U32 R8, R212, R200, c[0x0][0x188] ;  /* 0x00006200d4087625 */ /* 0x000fe200078e00c8 */
[----:B------:R-:W4:Y:S04]  /*2510*/  LDG.E.128 R192, [R192.64] ;  /* 0x00000004c0c07981 */ /* 0x000f28000c1e1d00 */
[----:B-----5:R0:W2:Y:S04]  /*2520*/  LDG.E.128 R4, [R8.64] ;  /* 0x0000000408047981 */ /* 0x0200a8000c1e1d00 */
[----:B------:R0:W3:Y:S04]  /*2530*/  LDG.E.128 R196, [R8.64+0x10] ;  /* 0x0000100408c47981 */ /* 0x0000e8000c1e1d00 */
        /* <DEDUP_REMOVED lines=8> */
[----:B0-----:R-:W-:-:S05]  /*25c0*/  @P4 IMAD.WIDE.U32 R8, R212, R200, c[0x0][0x218] ;  /* 0x00008600d4084625 */ /* 0x001fca00078e00c8 */
[----:B------:R3:W5:Y:S04]  /*25d0*/  @P4 LDG.E.128 R156, [R8.64] ;  /* 0x00000004089c4981 */ /* 0x000768000c1e1d00 */
[----:B------:R3:W5:Y:S01]  /*25e0*/  @P4 LDG.E.128 R160, [R8.64+0x10] ;  /* 0x0000100408a04981 */ /* 0x000762000c1e1d00 */
[----:B------:R-:W-:Y:S02]  /*25f0*/  IADD3 R213, R213, 0x80, RZ ;  /* 0x00000080d5d57810 */ /* 0x000fe40007ffe0ff */
[----:B------:R-:W-:Y:S02]  /*2600*/  IADD3 R212, R212, 0x80, RZ ;  /* 0x00000080d4d47810 */ /* 0x000fe40007ffe0ff */
[--C-:B----4-:R-:W-:Y:S02]  /*2610*/  PRMT R201, RZ, 0x5410, R192.reuse ;  /* 0x00005410ffc97816 */ /* 0x110fe400000000c0 */
[----:B------:R-:W-:Y:S01]  /*2620*/  PRMT R200, RZ, 0x7610, R192 ;  /* 0x00007610ffc87816 */ /* 0x000fe200000000c0 */
[----:B--2---:R-:W-:-:S02]  /*2630*/  FADD.FTZ R4, -R11, R4 ;  /* 0x000000040b047221 */ /* 0x004fc40000010100 */
[C---:B------:R-:W-:Y:S01]  /*2640*/  FADD.FTZ R5, -R11.reuse, R5 ;  /* 0x000000050b057221 */ /* 0x040fe20000010100 */
[--C-:B------:R-:W-:Y:S01]  /*2650*/  PRMT R203, RZ, 0x5410, R193.reuse ;  /* 0x00005410ffcb7816 */ /* 0x100fe200000000c1 */
[C---:B------:R-:W-:Y:S01]  /*2660*/  FADD.FTZ R6, -R11.reuse, R6 ;  /* 0x000000060b067221 */ /* 0x040fe20000010100 */
[----:B------:R-:W-:Y:S01]  /*2670*/  PRMT R202, RZ, 0x7610, R193 ;  /* 0x00007610ffca7816 */ /* 0x000fe200000000c1 */
[C---:B------:R-:W-:Y:S02]  /*2680*/  FADD.FTZ R7, -R11.reuse, R7 ;  /* 0x000000070b077221 */ /* 0x040fe40000010100 */
[C---:B---3--:R-:W-:Y:S02]  /*2690*/  FADD.FTZ R8, -R11.reuse, R196 ;  /* 0x000000c40b087221 */ /* 0x048fe40000010100 */
[C---:B------:R-:W-:Y:S02]  /*26a0*/  FADD.FTZ R9, -R11.reuse, R197 ;  /* 0x000000c50b097221 */ /* 0x040fe40000010100 */
[----:B------:R-:W-:-:S02]  /*26b0*/  FADD.FTZ R192, -R11, R198 ;  /* 0x000000c60bc07221 */ /* 0x000fc40000010100 */
[----:B------:R-:W-:Y:S02]  /*26c0*/  FADD.FTZ R193, -R11, R199 ;  /* 0x000000c70bc17221 */ /* 0x000fe40000010100 */
[C---:B------:R-:W-:Y:S02]  /*26d0*/  FMUL.FTZ R197, R3.reuse, R4 ;  /* 0x0000000403c57220 */ /* 0x040fe40000410000 */
[----:B------:R-:W-:Y:S02]  /*26e0*/  FMUL.FTZ R196, R3, R5 ;  /* 0x0000000503c47220 */ /* 0x000fe40000410000 */
[----:B------:R-:W-:Y:S02]  /*26f0*/  FMUL.FTZ R235, R235, R201 ;  /* 0x000000c9ebeb7220 */ /* 0x000fe40000410000 */
[C---:B------:R-:W-:Y:S02]  /*2700*/  FMUL.FTZ R4, R3.reuse, R6 ;  /* 0x0000000603047220 */ /* 0x040fe40000410000 */
[----:B------:R-:W-:-:S02]  /*2710*/  FMUL.FTZ R5, R3, R7 ;  /* 0x0000000703057220 */ /* 0x000fc40000410000 */
[C---:B------:R-:W-:Y:S02]  /*2720*/  FMUL.FTZ R6, R3.reuse, R8 ;  /* 0x0000000803067220 */ /* 0x040fe40000410000 */
[C---:B------:R-:W-:Y:S02]  /*2730*/  FMUL.FTZ R7, R3.reuse, R9 ;  /* 0x0000000903077220 */ /* 0x040fe40000410000 */
[C---:B------:R-:W-:Y:S02]  /*2740*/  FMUL.FTZ R8, R3.reuse, R192 ;  /* 0x000000c003087220 */ /* 0x040fe40000410000 */
[----:B------:R-:W-:Y:S02]  /*2750*/  FMUL.FTZ R9, R3, R193 ;  /* 0x000000c103097220 */ /* 0x000fe40000410000 */
[----:B------:R-:W-:Y:S02]  /*2760*/  FMUL.FTZ R232, R232, R200 ;  /* 0x000000c8e8e87220 */ /* 0x000fe40000410000 */
[----:B------:R-:W-:-:S02]  /*2770*/  FADD.FTZ R192, R215, R235 ;  /* 0x000000ebd7c07221 */ /* 0x000fc40000010000 */
[----:B------:R-:W-:Y:S02]  /*2780*/  FFMA.FTZ R193, R197, R235, R214 ;  /* 0x000000ebc5c17223 */ /* 0x000fe400000100d6 */
[----:B------:R-:W-:Y:S02]  /*2790*/  FMUL.FTZ R231, R231, R203 ;  /* 0x000000cbe7e77220 */ /* 0x000fe40000410000 */
[----:B------:R-:W-:Y:S02]  /*27a0*/  FADD.FTZ R192, R192, R232 ;  /* 0x000000e8c0c07221 */ /* 0x000fe40000010000 */
[----:B------:R-:W-:Y:S01]  /*27b0*/  FFMA.FTZ R193, R196, R232, R193 ;  /* 0x000000e8c4c17223 */ /* 0x000fe200000100c1 */
[--C-:B------:R-:W-:Y:S01]  /*27c0*/  PRMT R218, RZ, 0x5410, R194.reuse ;  /* 0x00005410ffda7816 */ /* 0x100fe200000000c2 */
[----:B------:R0:W-:Y:S01]  /*27d0*/  STL [R1+0x58], R197 ;  /* 0x000058c501007387 */ /* 0x0001e20000100800 */
[----:B------:R-:W-:Y:S02]  /*27e0*/  FMUL.FTZ R230, R230, R202 ;  /* 0x000000cae6e67220 */ /* 0x000fe40000410000 */
[----:B------:R-:W-:Y:S01]  /*27f0*/  FADD.FTZ R192, R192, R231 ;  /* 0x000000e7c0c07221 */ /* 0x000fe20000010000 */
[----:B------:R0:W-:Y:S01]  /*2800*/  STL [R1+0x44], R196 ;  /* 0x000044c401007387 */ /* 0x0001e20000100800 */
        /* <DEDUP_REMOVED lines=34> */
.L_x_6360:
[----:B0-----:R-:W-:Y:S05]  /*2a30*/  BSYNC B1 ;  /* 0x0000000000017941 */ /* 0x001fea0003800000 */
.L_x_6359:
[----:B-----5:R-:W-:-:S13]  /*2a40*/  ISETP.GE.U32.AND P4, PT, R0, 0x280, PT ;  /* 0x000002800000780c */ /* 0x020fda0003f86070 */
[----:B------:R-:W-:Y:S05]  /*2a50*/  @!P4 BRA `(.L_x_6352) ;  /* 0x000005600000c947 */ /* 0x000fea0003800000 */
[----:B------:R-:W-:Y:S01]  /*2a60*/  HFMA2.MMA R200, -RZ, RZ, 0, 9.5367431640625e-07 ;  /* 0x00000010ffc87435 */ /* 0x000fe200000001ff */
[----:B------:R-:W-:Y:S01]  /*2a70*/  MOV R218, 0x20 ;  /* 0x0000002000da7802 */ /* 0x000fe20000000f00 */
[----:B------:R-:W2:Y:S04]  /*2a80*/  LDL R236, [R1+0x88] ;  /* 0x0000880001ec7983 */ /* 0x000ea80000100800 */
[----:B------:R-:W-:Y:S01]  /*2a90*/  IMAD.WIDE.U32 R196, R212, R218, c[0x0][0x188] ;  /* 0x00006200d4c47625 */ /* 0x000fe200078e00da */
[----:B------:R-:W3:Y:S03]  /*2aa0*/  LDL R234, [R1+0x8c] ;  /* 0x00008c0001ea7983 */ /* 0x000ee60000100800 */
[----:B------:R-:W-:Y:S01]  /*2ab0*/  IMAD.WIDE.U32 R200, R213, R200, c[0x0][0x208] ;  /* 0x00008200d5c87625 */ /* 0x000fe200078e00c8 */
[----:B------:R0:W4:Y:S01]  /*2ac0*/  LDG.E.128 R192, [R196.64] ;  /* 0x00000004c4c07981 */ /* 0x000122000c1e1d00 */
[----:B------:R-:W-:-:S03]  /*2ad0*/  ISETP.NE.U32.AND P4, PT, RZ, c[0x0][0x218], PT ;  /* 0x00008600ff007a0c */ /* 0x000fc60003f85070 */
[----:B------:R-:W2:Y:S04]  /*2ae0*/  LDL R224, [R1+0x90] ;  /* 0x0000900001e07983 */ /* 0x000ea80000100800 */
[----:B------:R-:W2:Y:S04]  /*2af0*/  LDG.E.128 R200, [R200.64] ;  /* 0x00000004c8c87981 */ /* 0x000ea8000c1e1d00 */
[----:B0-----:R-:W2:Y:S01]  /*2b00*/  LDG.E.128 R196, [R196.64+0x10] ;  /* 0x00001004c4c47981 */ /* 0x001ea2000c1e1d00 */
[----:B------:R-:W-:-:S03]  /*2b10*/  ISETP.NE.AND.EX P4, PT, RZ, c[0x0][0x21c], PT, P4 ;  /* 0x00008700ff007a0c */ /* 0x000fc60003f85340 */
[----:B------:R-:W3:Y:S04]  /*2b20*/  LDL R222, [R1+0x94] ;  /* 0x0000940001de7983 */ /* 0x000ee80000100800 */
[----:B------:R-:W3:Y:S04]  /*2b30*/  LDL R219, [R1+0x78] ;  /* 0x0000780001db7983 */ /* 0x000ee80000100800 */
[----:B------:R-:W3:Y:S02]  /*2b40*/  LDL R216, [R1+0x7c] ;  /* 0x00007c0001d87983 */ /* 0x000ee40000100800 */
[----:B------:R-:W-:-:S02]  /*2b50*/  @P4 IMAD.WIDE.U32 R208, R212, R218, c[0x0][0x218] ;  /* 0x00008600d4d04625 */ /* 0x000fc400078e00da */
[----:B------:R-:W3:Y:S04]  /*2b60*/  LDL R218, [R1+0x80] ;  /* 0x0000800001da7983 */ /* 0x000ee80000100800 */
[----:B------:R-:W3:Y:S04]  /*2b70*/  LDL R213, [R1+0x84] ;  /* 0x0000840001d57983 */ /* 0x000ee80000100800 */
[----:B------:R4:W5:Y:S04]  /*2b80*/  @P4 LDG.E.128 R164, [R208.64] ;  /* 0x00000004d0a44981 */ /* 0x000968000c1e1d00 */
[----:B------:R4:W5:Y:S02]  /*2b90*/  @P4 LDG.E.128 R168, [R208.64+0x10] ;  /* 0x00001004d0a84981 */ /* 0x000964000c1e1d00 */
[----:B----4-:R-:W-:-:S02]  /*2ba0*/  FADD.FTZ R208, -R11, R192 ;  /* 0x000000c00bd07221 */ /* 0x010fc40000010100 */
[C---:B------:R-:W-:Y:S02]  /*2bb0*/  FADD.FTZ R193, -R11.reuse, R193 ;  /* 0x000000c10bc17221 */ /* 0x040fe40000010100 */
[C---:B------:R-:W-:Y:S02]  /*2bc0*/  FADD.FTZ R194, -R11.reuse, R194 ;  /* 0x000000c20bc27221 */ /* 0x040fe40000010100 */
[C---:B------:R-:W-:Y:S02]  /*2bd0*/  FADD.FTZ R195, -R11.reuse, R195 ;  /* 0x000000c30bc37221 */ /* 0x040fe40000010100 */
[C---:B--2---:R-:W-:Y:S02]  /*2be0*/  FADD.FTZ R192, -R11.reuse, R196 ;  /* 0x000000c40bc07221 */ /* 0x044fe40000010100 */
[C---:B------:R-:W-:Y:S02]  /*2bf0*/  FADD.FTZ R197, -R11.reuse, R197 ;  /* 0x000000c50bc57221 */ /* 0x040fe40000010100 */
[----:B------:R-:W-:-:S02]  /*2c00*/  FADD.FTZ R198, -R11, R198 ;  /* 0x000000c60bc67221 */ /* 0x000fc40000010100 */
[----:B------:R-:W-:Y:S01]  /*2c10*/  FADD.FTZ R11, -R11, R199 ;  /* 0x000000c70b0b7221 */ /* 0x000fe20000010100 */
[--C-:B------:R-:W-:Y:S02]  /*2c20*/  PRMT R199, RZ, 0x5410, R200.reuse ;  /* 0x00005410ffc77816 */ /* 0x100fe400000000c8 */
[----:B------:R-:W-:Y:S01]  /*2c30*/  PRMT R196, RZ, 0x7610, R200 ;  /* 0x00007610ffc47816 */ /* 0x000fe200000000c8 */
[C---:B------:R-:W-:Y:S02]  /*2c40*/  FMUL.FTZ R208, R3.reuse, R208 ;  /* 0x000000d003d07220 */ /* 0x040fe40000410000 */
[----:B------:R-:W-:Y:S01]  /*2c50*/  FMUL.FTZ R236, R236, R199 ;  /* 0x000000c7ecec7220 */ /* 0x000fe20000410000 */
[----:B------:R-:W-:Y:S01]  /*2c60*/  PRMT R200, RZ, 0x5410, R201 ;  /* 0x00005410ffc87816 */ /* 0x000fe200000000c9 */
[C---:B------:R-:W-:Y:S02]  /*2c70*/  FMUL.FTZ R209, R3.reuse, R11 ;  /* 0x0000000b03d17220 */ /* 0x040fe40000410000 */
[----:B------:R-:W-:-:S02]  /*2c80*/  FMUL.FTZ R220, R3, R193 ;  /* 0x000000c103dc7220 */ /* 0x000fc40000410000 */
[----:B---3--:R-:W-:Y:S02]  /*2c90*/  FMUL.FTZ R234, R234, R196 ;  /* 0x000000c4eaea7220 */ /* 0x008fe40000410000 */
[----:B------:R-:W-:Y:S02]  /*2ca0*/  FADD.FTZ R11, R215, R236 ;  /* 0x000000ecd70b7221 */ /* 0x000fe40000010000 */
[----:B------:R-:W-:Y:S01]  /*2cb0*/  FFMA.FTZ R193, R208, R236, R214 ;  /* 0x000000ecd0c17223 */ /* 0x000fe200000100d6 */
[----:B------:R-:W-:Y:S01]  /*2cc0*/  PRMT R201, RZ, 0x7610, R201 ;  /* 0x00007610ffc97816 */ /* 0x000fe200000000c9 */
[----:B------:R-:W-:Y:S02]  /*2cd0*/  FMUL.FTZ R221, R3, R192 ;  /* 0x000000c003dd7220 */ /* 0x000fe40000410000 */
[----:B------:R-:W-:Y:S02]  /*2ce0*/  FADD.FTZ R192, R11, R234 ;  /* 0x000000ea0bc07221 */ /* 0x000fe40000010000 */
[----:B------:R-:W-:-:S02]  /*2cf0*/  FMUL.FTZ R233, R3, R194 ;  /* 0x000000c203e97220 */ /* 0x000fc40000410000 */
[----:B------:R-:W-:Y:S02]  /*2d00*/  FMUL.FTZ R224, R224, R200 ;  /* 0x000000c8e0e07220 */ /* 0x000fe40000410000 */
[----:B------:R-:W-:Y:S01]  /*2d10*/  FFMA.FTZ R11, R220, R234, R193 ;  /* 0x000000eadc0b7223 */ /* 0x000fe200000100c1 */
[----:B------:R-:W-:Y:S01]  /*2d20*/  PRMT R210, RZ, 0x5410, R202 ;  /* 0x00005410ffd27816 */ /* 0x000fe200000000ca */
[----:B------:R-:W-:Y:S02]  /*2d30*/  FMUL.FTZ R223, R3, R195 ;  /* 0x000000c303df7220 */ /* 0x000fe40000410000 */
[----:B------:R-:W-:Y:S02]  /*2d40*/  FMUL.FTZ R222, R222, R201 ;  /* 0x000000c9dede7220 */ /* 0x000fe40000410000 */
[----:B------:R-:W-:Y:S02]  /*2d50*/  FADD.FTZ R192, R192, R224 ;  /* 0x000000e0c0c07221 */ /* 0x000fe40000010000 */
[----:B------:R-:W-:Y:S01]  /*2d60*/  FFMA.FTZ R11, R233, R224, R11 ;  /* 0x000000e0e90b7223 */ /* 0x000fe2000001000b */
[----:B------:R-:W-:Y:S01]  /*2d70*/  STL [R1+0x60], R208 ;  /* 0x000060d001007387 */ /* 0x000fe20000100800 */
[----:B------:R-:W-:Y:S01]  /*2d80*/  PRMT R202, RZ, 0x7610, R202 ;  /* 0x00007610ffca7816 */ /* 0x000fe200000000ca */
[----:B------:R-:W-:-:S02]  /*2d90*/  FFMA.FTZ R53, R220, R196, R53 ;  /* 0x000000c4dc357223 */ /* 0x000fc40000010035 */
[----:B------:R0:W-:Y:S01]  /*2da0*/  STL [R1+0x4c], R220 ;  /* 0x00004cdc01007387 */ /* 0x0001e20000100800 */
[----:B------:R-:W-:Y:S02]  /*2db0*/  FADD.FTZ R192, R192, R222 ;  /* 0x000000dec0c07221 */ /* 0x000fe40000010000 */
[----:B------:R-:W-:Y:S01]  /*2dc0*/  FFMA.FTZ R11, R223, R222, R11 ;  /* 0x000000dedf0b7223 */ /* 0x000fe2000001000b */
[----:B------:R-:W-:Y:S01]  /*2dd0*/  PRMT R212, RZ, 0x5410, R203 ;  /* 0x00005410ffd47816 */ /* 0x000fe200000000cb */
[----:B------:R-:W-:Y:S02]  /*2de0*/  FMUL.FTZ R217, R3, R197 ;  /* 0x000000c503d97220 */ /* 0x000fe40000410000 */
[----:B0-----:R-:W-:Y:S02]  /*2df0*/  FMUL.FTZ R220, R219, R210 ;  /* 0x000000d2dbdc7220 */ /* 0x001fe40000410000 */
[----:B------:R-:W-:Y:S02]  /*2e00*/  FMUL.FTZ R216, R216, R202 ;  /* 0x000000cad8d87220 */ /* 0x000fe40000410000 */
[----:B------:R-:W-:-:S02]  /*2e10*/  FADD.FTZ R192, R192, R220 ;  /* 0x000000dcc0c07221 */ /* 0x000fc40000010000 */
[C---:B------:R-:W-:Y:S01]  /*2e20*/  FFMA.FTZ R11, R221.reuse, R220, R11 ;  /* 0x000000dcdd0b7223 */ /* 0x040fe2000001000b */
[----:B------:R-:W-:Y:S01]  /*2e30*/  PRMT R203, RZ, 0x7610, R203 ;  /* 0x00007610ffcb7816 */ /* 0x000fe200000000cb */
[----:B------:R-:W-:Y:S02]  /*2e40*/  FADD.FTZ R96, R96, R210 ;  /* 0x000000d260607221 */ /* 0x000fe40000010000 */
[----:B------:R-:W-:Y:S02]  /*2e50*/  FFMA.FTZ R56, R221, R210, R56 ;  /* 0x000000d2dd387223 */ /* 0x000fe40000010038 */
[----:B------:R-:W-:Y:S02]  /*2e60*/  FMUL.FTZ R211, R3, R198 ;  /* 0x000000c603d37220 */ /* 0x000fe40000410000 */
[----:B------:R-:W-:Y:S02]  /*2e70*/  FMUL.FTZ R210, R218, R212 ;  /* 0x000000d4dad27220 */ /* 0x000fe40000410000 */
[----:B------:R-:W-:-:S02]  /*2e80*/  FADD.FTZ R192, R192, R216 ;  /* 0x000000d8c0c07221 */ /* 0x000fc40000010000 */
[----:B------:R-:W-:Y:S02]  /*2e90*/  FFMA.FTZ R11, R217, R216, R11 ;  /* 0x000000d8d90b7223 */ /* 0x000fe4000001000b */
[----:B------:R-:W-:Y:S02]  /*2ea0*/  FFMA.FTZ R52, R208, R199, R52 ;  /* 0x000000c7d0347223 */ /* 0x000fe40000010034 */
[----:B------:R-:W-:Y:S02]  /*2eb0*/  FMUL.FTZ R208, R213, R203 ;  /* 0x000000cbd5d07220 */ /* 0x000fe40000410000 */
        /* <DEDUP_REMOVED lines=16> */
.L_x_6352:
[----:B------:R-:W-:Y:S05]  /*2fc0*/  BSYNC B0 ;  /* 0x0000000000007941 */ /* 0x000fea0003800000 */
.L_x_6338:
[----:B------:R-:W2:Y:S04]  /*2fd0*/  LDL R11, [R1+0x70] ;  /* 0x00007000010b7983 */ /* 0x000ea80000100800 */
[----:B------:R-:W3:Y:S02]  /*2fe0*/  S2R R192, SR_TID.X ;  /* 0x0000000000c07919 */ /* 0x000ee40000002100 */
[----:B---3--:R-:W-:Y:S02]  /*2ff0*/  SHF.R.U32.HI R198, RZ, 0x5, R192 ;  /* 0x00000005ffc67819 */ /* 0x008fe400000116c0 */
[----:B--2---:R-:W-:Y:S02]  /*3000*/  LOP3.LUT P4, RZ, R11, 0xff, RZ, 0xc0, !PT ;  /* 0x000000ff0bff7812 */ /* 0x004fe4000788c0ff */
[----:B------:R-:W-:-:S11]  /*3010*/  LOP3.LUT R11, R198, 0x7fffffc, RZ, 0xc0, !PT ;  /* 0x07fffffcc60b7812 */ /* 0x000fd600078ec0ff */
[----:B------:R-:W-:Y:S02]  /*3020*/  @!P4 IADD3 R11, R11, 0x4, RZ ;  /* 0x000000040b0bc810 */ /* 0x000fe40007ffe0ff */
[----:B------:R-:W-:Y:S01]  /*3030*/  LOP3.LUT P4, RZ, R192, 0x1f, RZ, 0xc0, !PT ;  /* 0x0000001fc0ff7812 */ /* 0x000fe2000788c0ff */
[----:B------:R-:W-:Y:S10]  /*3040*/  BRA.DIV ~URZ, `(.L_x_6361) ;  /* 0x000048227f007947 */ /* 0x000ff4000b800000 */
[----:B0-----:R0:W2:Y:S02]  /*3050*/  SHFL.DOWN PT, R195, R215, 0x10, 0x1f ;  /* 0x0a001f00d7c37f89 */ /* 0x0010a400000e0000 */
.L_x_6472:
        /* <DEDUP_REMOVED lines=18> */
.L_x_6473:
        /* <DEDUP_REMOVED lines=37> */
.L_x_6366:
[----:B------:R-:W-:Y:S05]  /*33d0*/  BSYNC B1 ;  /* 0x0000000000017941 */ /* 0x000fea0003800000 */
.L_x_6365:
        /* <DEDUP_REMOVED lines=14> */
.L_x_6368:
[----:B------:R-:W-:Y:S05]  /*34c0*/  BSYNC B1 ;  /* 0x0000000000017941 */ /* 0x000fea0003800000 */
.L_x_6367:
        /* <DEDUP_REMOVED lines=25> */
.L_x_6370:
[----:B------:R-:W-:Y:S05]  /*3660*/  BSYNC B1 ;  /* 0x0000000000017941 */ /* 0x000fea0003800000 */
.L_x_6369:
        /* <DEDUP_REMOVED lines=23> */
.L_x_6372:
[----:B------:R-:W-:Y:S05]  /*37e0*/  BSYNC B1 ;  /* 0x0000000000017941 */ /* 0x000fea0003800000 */
.L_x_6371:
        /* <DEDUP_REMOVED lines=23> */
.L_x_6374:
[----:B------:R-:W-:Y:S05]  /*3960*/  BSYNC B1 ;  /* 0x0000000000017941 */ /* 0x000fea0003800000 */
.L_x_6373:
        /* <DEDUP_REMOVED lines=23> */
.L_x_6376:
[----:B------:R-:W-:Y:S05]  /*3ae0*/  BSYNC B1 ;  /* 0x0000000000017941 */ /* 0x000fea0003800000 */
.L_x_6375:
        /* <DEDUP_REMOVED lines=23> */
.L_x_6378:
[----:B------:R-:W-:Y:S05]  /*3c60*/  BSYNC B1 ;  /* 0x0000000000017941 */ /* 0x000fea0003800000 */
.L_x_6377:
        /* <DEDUP_REMOVED lines=23> */
.L_x_6380:
[----:B------:R-:W-:Y:S05]  /*3de0*/  BSYNC B1 ;  /* 0x0000000000017941 */ /* 0x000fea0003800000 */
.L_x_6379:
        /* <DEDUP_REMOVED lines=23> */
.L_x_6382:
[----:B------:R-:W-:Y:S05]  /*3f60*/  BSYNC B1 ;  /* 0x0000000000017941 */ /* 0x000fea0003800000 */
.L_x_6381:
[----:B------:R-:W3:Y:S01]  /*3f70*/  LDL R197, [R1+0x1b4] ;  /* 0x0001b40001c57983 */ /* 0x000ee20000100800 */
[C---:B------:R-:W-:Y:S01]  /*3f80*/  SEL R175, R195.reuse, R175, P5 ;  /* 0x000000afc3af7207 */ /* 0x040fe20002800000 */
[----:B------:R-:W-:Y:S01]  /*3f90*/  @P4 FMUL.FTZ R195, R195, c[0x0][0x1ec] ;  /* 0x00007b00c3c34a20 */ /* 0x000fe20000410000 */
[----:B------:R-:W-:Y:S02]  /*3fa0*/  ISETP.NE.U32.AND P5, PT, RZ, c[0x0][0x258], PT ;  /* 0x00009600ff007a0c */ /* 0x000fe40003fa5070 */
[----:B------:R-:W-:Y:S02]  /*3fb0*/  @P4 PRMT R192, RZ, 0x7610, R187 ;  /* 0x00007610ffc04816 */ /* 0x000fe400000000bb */
[----:B------:R-:W-:-:S03]  /*3fc0*/  ISETP.NE.AND.EX P5, PT, RZ, c[0x0][0x25c], PT, P5 ;  /* 0x00009700ff007a0c */ /* 0x000fc60003fa5350 */
[----:B------:R-:W-:-:S10]  /*3fd0*/  @P4 FFMA.FTZ R107, R195, R192, R107 ;  /* 0x000000c0c36b4223 */ /* 0x000fd4000001006b */
[----:B------:R-:W-:-:S05]  /*3fe0*/  @P5 MOV R192, 0x20 ;  /* 0x0000002000c05802 */ /* 0x000fca0000000f00 */
[C---:B------:R-:W-:Y:S01]  /*3ff0*/  @P5 IMAD.WIDE.U32 R192, R10.reuse, R192, c[0x0][0x258] ;  /* 0x000096000ac05625 */ /* 0x040fe200078e00c0 */
[----:B------:R-:W-:-:S04]  /*4000*/  IADD3 R10, R10, 0x80, RZ ;  /* 0x000000800a0a7810 */ /* 0x000fc80007ffe0ff */
[----:B------:R-:W-:Y:S04]  /*4010*/  @P5 STG.E.128 [R192.64], R188 ;  /* 0x000000bcc0005986 */ /* 0x000fe8000c101d04 */
[----:B------:R3:W-:Y:S02]  /*4020*/  @P5 STG.E.128 [R192.64+0x10], R172 ;  /* 0x000010acc0005986 */ /* 0x0007e4000c101d04 */
[----:B---3--:R-:W-:-:S05]  /*4030*/  @P4 FMUL.FTZ R192, R197, R195 ;  /* 0x000000c3c5c04220 */ /* 0x008fca0000410000 */
[----:B------:R-:W-:-:S04]  /*4040*/  @P4 F2FP.BF16.PACK_AB R192, RZ, R192 ;  /* 0x000000c0ffc0423e */ /* 0x000fc800000010ff */
[----:B------:R-:W-:Y:S02]  /*4050*/  @P4 PRMT R183, R183, 0x5410, R192 ;  /* 0x00005410b7b74816 */ /* 0x000fe400000000c0 */
[----:B------:R-:W-:-:S05]  /*4060*/  @P4 MOV R192, 0x10 ;  /* 0x0000001000c04802 */ /* 0x000fca0000000f00 */
[C---:B------:R-:W-:Y:S01]  /*4070*/  @P4 IMAD.WIDE.U32 R192, R196.reuse, R192, c[0x0][0x248] ;  /* 0x00009200c4c04625 */ /* 0x040fe200078e00c0 */
[----:B------:R-:W-:-:S04]  /*4080*/  IADD3 R196, R196, 0x80, RZ ;  /* 0x00000080c4c47810 */ /* 0x000fc80007ffe0ff */
[----:B------:R3:W-:Y:S03]  /*4090*/  @P4 STG.E.128 [R192.64], R180 ;  /* 0x000000b4c0004986 */ /* 0x0007e6000c101d04 */
.L_x_6364:
[----:B------:R-:W-:Y:S05]  /*40a0*/  BSYNC B0 ;  /* 0x0000000000007941 */ /* 0x000fea0003800000 */
.L_x_6363:
[----:B------:R-:W-:Y:S01]  /*40b0*/  BSSY B0, `(.L_x_6383) ;  /* 0x00000cd000007945 */ /* 0x000fe20003800000 */
[----:B------:R-:W-:Y:S05]  /*40c0*/  @!P0 BRA `(.L_x_6384) ;  /* 0x00000cb000008947 */ /* 0x000fea0003800000 */
[----:B------:R-:W-:Y:S01]  /*40d0*/  BSSY B1, `(.L_x_6385) ;  /* 0x0000005000017945 */ /* 0x000fe20003800000 */
[----:B------:R-:W-:Y:S05]  /*40e0*/  @!P4 BRA `(.L_x_6386) ;  /* 0x000000300000c947 */ /* 0x000fea0003800000 */
[----:B------:R-:W-:-:S04]  /*40f0*/  IMAD.MOV.U32 R184, RZ, RZ, 0x10 ;  /* 0x00000010ffb87424 */ /* 0x000fc800078e00ff */
[----:B------:R-:W-:-:S06]  /*4100*/  IMAD.WIDE.U32 R184, R196, R184, c[0x0][0x170] ;  /* 0x00005c00c4b87625 */ /* 0x000fcc00078e00b8 */
[----:B------:R-:W5:Y:S02]  /*4110*/  LDG.E.128 R184, [R184.64] ;  /* 0x00000004b8b87981 */ /* 0x000f64000c1e1d00 */
.L_x_6386:
[----:B------:R-:W-:Y:S05]  /*4120*/  BSYNC B1 ;  /* 0x0000000000017941 */ /* 0x000fea0003800000 */
.L_x_6385:
        /* <DEDUP_REMOVED lines=16> */
.L_x_6388:
[----:B------:R-:W-:Y:S05]  /*4230*/  BSYNC B1 ;  /* 0x0000000000017941 */ /* 0x000fea0003800000 */
.L_x_6387:
        /* <DEDUP_REMOVED lines=25> */
.L_x_6390:
[----:B------:R-:W-:Y:S05]  /*43d0*/  BSYNC B1 ;  /* 0x0000000000017941 */ /* 0x000fea0003800000 */
.L_x_6389:
        /* <DEDUP_REMOVED lines=23> */
.L_x_6392:
[----:B------:R-:W-:Y:S05]  /*4550*/  BSYNC B1 ;  /* 0x0000000000017941 */ /* 0x000fea0003800000 */
.L_x_6391:
        /* <DEDUP_REMOVED lines=22> */
.L_x_6394:
[----:B------:R-:W-:Y:S05]  /*46c0*/  BSYNC B1 ;  /* 0x0000000000017941 */ /* 0x000fea0003800000 */
.L_x_6393:
        /* <DEDUP_REMOVED lines=21> */
.L_x_6396:
[----:B------:R-:W-:Y:S05]  /*4820*/  BSYNC B1 ;  /* 0x0000000000017941 */ /* 0x000fea0003800000 */
.L_x_6395:
        /* <DEDUP_REMOVED lines=21> */
.L_x_6398:
[----:B------:R-:W-:Y:S05]  /*4980*/  BSYNC B1 ;  /* 0x0000000000017941 */ /* 0x000fea0003800000 */
.L_x_6397:
        /* <DEDUP_REMOVED lines=21> */
.L_x_6400:
[----:B------:R-:W-:Y:S05]  /*4ae0*/  BSYNC B1 ;  /* 0x0000000000017941 */ /* 0x000fea0003800000 */
.L_x_6399:
        /* <DEDUP_REMOVED lines=21> */
.L_x_6402:
[----:B------:R-:W-:Y:S05]  /*4c40*/  BSYNC B1 ;  /* 0x0000000000017941 */ /* 0x000fea0003800000 */
.L_x_6401:
        /* <DEDUP_REMOVED lines=19> */
.L_x_6384:
[----:B------:R-:W-:Y:S05]  /*4d80*/  BSYNC B0 ;  /* 0x0000000000007941 */ /* 0x000fea0003800000 */
.L_x_6383:
[----:B------:R-:W-:Y:S01]  /*4d90*/  BSSY B0, `(.L_x_6403) ;  /* 0x00000c8000007945 */ /* 0x000fe20003800000 */
[----:B------:R-:W-:Y:S05]  /*4da0*/  @!P1 BRA `(.L_x_6404) ;  /* 0x00000c6000009947 */ /* 0x000fea0003800000 */
[----:B------:R-:W-:Y:S01]  /*4db0*/  BSSY B1, `(.L_x_6405) ;  /* 0x0000005000017945 */ /* 0x000fe20003800000 */
[----:B------:R-:W-:Y:S05]  /*4dc0*/  @!P4 BRA `(.L_x_6406) ;  /* 0x000000300000c947 */ /* 0x000fea0003800000 */
[----:B------:R-:W-:-:S10]  /*4dd0*/  HFMA2.MMA R184, -RZ, RZ, 0, 9.5367431640625e-07 ;  /* 0x00000010ffb87435 */ /* 0x000fd400000001ff */
[----:B------:R-:W-:-:S06]  /*4de0*/  IMAD.WIDE.U32 R184, R196, R184, c[0x0][0x170] ;  /* 0x00005c00c4b87625 */ /* 0x000fcc00078e00b8 */
[----:B------:R-:W5:Y:S02]  /*4df0*/  LDG.E.128 R184, [R184.64] ;  /* 0x00000004b8b87981 */ /* 0x000f64000c1e1d00 */
.L_x_6406:
[----:B------:R-:W-:Y:S05]  /*4e00*/  BSYNC B1 ;  /* 0x0000000000017941 */ /* 0x000fea0003800000 */
.L_x_6405:
        /* <DEDUP_REMOVED lines=15> */
.L_x_6408:
[----:B------:R-:W-:Y:S05]  /*4f00*/  BSYNC B1 ;  /* 0x0000000000017941 */ /* 0x000fea0003800000 */
.L_x_6407:
        /* <DEDUP_REMOVED lines=24> */
.L_x_6410:
[----:B------:R-:W-:Y:S05]  /*5090*/  BSYNC B1 ;  /* 0x0000000000017941 */ /* 0x000fea0003800000 */
.L_x_6409:
        /* <DEDUP_REMOVED lines=21> */
.L_x_6412:
[----:B------:R-:W-:Y:S05]  /*51f0*/  BSYNC B1 ;  /* 0x0000000000017941 */ /* 0x000fea0003800000 */
.L_x_6411:
        /* <DEDUP_REMOVED lines=21> */
.L_x_6414:
[----:B------:R-:W-:Y:S05]  /*5350*/  BSYNC B1 ;  /* 0x0000000000017941 */ /* 0x000fea0003800000 */
.L_x_6413:
        /* <DEDUP_REMOVED lines=21> */
.L_x_6416:
[----:B------:R-:W-:Y:S05]  /*54b0*/  BSYNC B1 ;  /* 0x0000000000017941 */ /* 0x000fea0003800000 */
.L_x_6415:
        /* <DEDUP_REMOVED lines=21> */
.L_x_6418:
[----:B------:R-:W-:Y:S05]  /*5610*/  BSYNC B1 ;  /* 0x0000000000017941 */ /* 0x000fea0003800000 */
.L_x_6417:
        /* <DEDUP_REMOVED lines=21> */
.L_x_6420:
[----:B------:R-:W-:Y:S05]  /*5770*/  BSYNC B1 ;  /* 0x0000000000017941 */ /* 0x000fea0003800000 */
.L_x_6419:
        /* <DEDUP_REMOVED lines=21> */
.L_x_6422:
[----:B------:R-:W-:Y:S05]  /*58d0*/  BSYNC B1 ;  /* 0x0000000000017941 */ /* 0x000fea0003800000 */
.L_x_6421:
        /* <DEDUP_REMOVED lines=19> */
.L_x_6404:
[----:B------:R-:W-:Y:S05]  /*5a10*/  BSYNC B0 ;  /* 0x0000000000007941 */ /* 0x000fea0003800000 */
.L_x_6403:
[----:B------:R-:W-:Y:S01]  /*5a20*/  BSSY B0, `(.L_x_6423) ;  /* 0x00000c8000007945 */ /* 0x000fe20003800000 */
[----:B------:R-:W-:Y:S05]  /*5a30*/  @!P2 BRA `(.L_x_6424) ;  /* 0x00000c600000a947 */ /* 0x000fea0003800000 */
[----:B------:R-:W-:Y:S01]  /*5a40*/  BSSY B1, `(.L_x_6425) ;  /* 0x0000005000017945 */ /* 0x000fe20003800000 */
[----:B------:R-:W-:Y:S05]  /*5a50*/  @!P4 BRA `(.L_x_6426) ;  /* 0x000000300000c947 */ /* 0x000fea0003800000 */
[----:B------:R-:W-:-:S10]  /*5a60*/  HFMA2.MMA R184, -RZ, RZ, 0, 9.5367431640625e-07 ;  /* 0x00000010ffb87435 */ /* 0x000fd400000001ff */
[----:B------:R-:W-:-:S06]  /*5a70*/  IMAD.WIDE.U32 R184, R196, R184, c[0x0][0x170] ;  /* 0x00005c00c4b87625 */ /* 0x000fcc00078e00b8 */
[----:B------:R-:W5:Y:S02]  /*5a80*/  LDG.E.128 R184, [R184.64] ;  /* 0x00000004b8b87981 */ /* 0x000f64000c1e1d00 */
.L_x_6426:
[----:B------:R-:W-:Y:S05]  /*5a90*/  BSYNC B1 ;  /* 0x0000000000017941 */ /* 0x000fea0003800000 */
.L_x_6425:
        /* <DEDUP_REMOVED lines=15> */
.L_x_6428:
[----:B------:R-:W-:Y:S05]  /*5b90*/  BSYNC B1 ;  /* 0x0000000000017941 */ /* 0x000fea0003800000 */
.L_x_6427:
        /* <DEDUP_REMOVED lines=24> */
.L_x_6430:
[----:B------:R-:W-:Y:S05]  /*5d20*/  BSYNC B1 ;  /* 0x0000000000017941 */ /* 0x000fea0003800000 */
.L_x_6429:
        /* <DEDUP_REMOVED lines=21> */
.L_x_6432:
[----:B------:R-:W-:Y:S05]  /*5e80*/  BSYNC B1 ;  /* 0x0000000000017941 */ /* 0x000fea0003800000 */
.L_x_6431:
        /* <DEDUP_REMOVED lines=21> */
.L_x_6434:
[----:B------:R-:W-:Y:S05]  /*5fe0*/  BSYNC B1 ;  /* 0x0000000000017941 */ /* 0x000fea0003800000 */
.L_x_6433:
        /* <DEDUP_REMOVED lines=21> */
.L_x_6436:
[----:B------:R-:W-:Y:S05]  /*6140*/  BSYNC B1 ;  /* 0x0000000000017941 */ /* 0x000fea0003800000 */
.L_x_6435:
        /* <DEDUP_REMOVED lines=21> */
.L_x_6438:
[----:B------:R-:W-:Y:S05]  /*62a0*/  BSYNC B1 ;  /* 0x0000000000017941 */ /* 0x000fea0003800000 */
.L_x_6437:
        /* <DEDUP_REMOVED lines=21> */
.L_x_6440:
[----:B------:R-:W-:Y:S05]  /*6400*/  BSYNC B1 ;  /* 0x0000000000017941 */ /* 0x000fea0003800000 */
.L_x_6439:
        /* <DEDUP_REMOVED lines=21> */
.L_x_6442:
[----:B------:R-:W-:Y:S05]  /*6560*/  BSYNC B1 ;  /* 0x0000000000017941 */ /* 0x000fea0003800000 */
.L_x_6441:
        /* <DEDUP_REMOVED lines=19> */
.L_x_6424:
[----:B------:R-:W-:Y:S05]  /*66a0*/  BSYNC B0 ;  /* 0x0000000000007941 */ /* 0x000fea0003800000 */
.L_x_6423:
        /* <DEDUP_REMOVED lines=8> */
.L_x_6446:
[----:B------:R-:W-:Y:S05]  /*6730*/  BSYNC B1 ;  /* 0x0000000000017941 */ /* 0x000fea0003800000 */
.L_x_6445:
        /* <DEDUP_REMOVED lines=15> */
.L_x_6448:
[----:B------:R-:W-:Y:S05]  /*6830*/  BSYNC B1 ;  /* 0x0000000000017941 */ /* 0x000fea0003800000 */
.L_x_6447:
        /* <DEDUP_REMOVED lines=24> */
.L_x_6450:
[----:B------:R-:W-:Y:S05]  /*69c0*/  BSYNC B1 ;  /* 0x0000000000017941 */ /* 0x000fea0003800000 */
.L_x_6449:
        /* <DEDUP_REMOVED lines=21> */
.L_x_6452:
[----:B------:R-:W-:Y:S05]  /*6b20*/  BSYNC B1 ;  /* 0x0000000000017941 */ /* 0x000fea0003800000 */
.L_x_6451:
        /* <DEDUP_REMOVED lines=21> */
.L_x_6454:
[----:B------:R-:W-:Y:S05]  /*6c80*/  BSYNC B1 ;  /* 0x0000000000017941 */ /* 0x000fea0003800000 */
.L_x_6453:
        /* <DEDUP_REMOVED lines=21> */
.L_x_6456:
[----:B------:R-:W-:Y:S05]  /*6de0*/  BSYNC B1 ;  /* 0x0000000000017941 */ /* 0x000fea0003800000 */
.L_x_6455:
        /* <DEDUP_REMOVED lines=21> */
.L_x_6458:
[----:B------:R-:W-:Y:S05]  /*6f40*/  BSYNC B1 ;  /* 0x0000000000017941 */ /* 0x000fea0003800000 */
.L_x_6457:
        /* <DEDUP_REMOVED lines=21> */
.L_x_6460:
[----:B------:R-:W-:Y:S05]  /*70a0*/  BSYNC B1 ;  /* 0x0000000000017941 */ /* 0x000fea0003800000 */
.L_x_6459:
        /* <DEDUP_REMOVED lines=21> */
.L_x_6462:
[----:B------:R-:W-:Y:S05]  /*7200*/  BSYNC B1 ;  /* 0x0000000000017941 */ /* 0x000fea0003800000 */
.L_x_6461:
[----:B------:R-:W3:Y:S01]  /*7210*/  LDL R193, [R1+0xb4] ;  /* 0x0000b40001c17983 */ /* 0x000ee20000100800 */
[----:B------:R-:W-:Y:S02]  /*7220*/  ISETP.NE.U32.AND P3, PT, RZ, c[0x0][0x258], PT ;  /* 0x00009600ff007a0c */ /* 0x000fe40003f65070 */
[C---:B------:R-:W-:Y:S01]  /*7230*/  SEL R175, R192.reuse, R175, P5 ;  /* 0x000000afc0af7207 */ /* 0x040fe20002800000 */
[----:B------:R-:W-:Y:S01]  /*7240*/  @P4 FMUL.FTZ R192, R192, c[0x0][0x1ec] ;  /* 0x00007b00c0c04a20 */ /* 0x000fe20000410000 */
[----:B------:R-:W-:-:S13]  /*7250*/  ISETP.NE.AND.EX P3, PT, RZ, c[0x0][0x25c], PT, P3 ;  /* 0x00009700ff007a0c */ /* 0x000fda0003f65330 */
[----:B------:R-:W-:-:S05]  /*7260*/  @P3 MOV R3, 0x20 ;  /* 0x0000002000033802 */ /* 0x000fca0000000f00 */
[----:B------:R-:W-:-:S05]  /*7270*/  @P3 IMAD.WIDE.U32 R10, R10, R3, c[0x0][0x258] ;  /* 0x000096000a0a3625 */ /* 0x000fca00078e0003 */
[----:B------:R-:W-:Y:S04]  /*7280*/  @P3 STG.E.128 [R10.64], R188 ;  /* 0x000000bc0a003986 */ /* 0x000fe8000c101d04 */
[----:B------:R5:W-:Y:S02]  /*7290*/  @P3 STG.E.128 [R10.64+0x10], R172 ;  /* 0x000010ac0a003986 */ /* 0x000be4000c101d04 */
[----:B-----5:R-:W-:-:S05]  /*72a0*/  @P4 MOV R10, 0x10 ;  /* 0x00000010000a4802 */ /* 0x020fca0000000f00 */
[----:B------:R-:W-:-:S04]  /*72b0*/  @P4 IMAD.WIDE.U32 R10, R196, R10, c[0x0][0x248] ;  /* 0x00009200c40a4625 */ /* 0x000fc800078e000a */
[----:B---3--:R-:W-:-:S05]  /*72c0*/  @P4 FMUL.FTZ R3, R193, R192 ;  /* 0x000000c0c1034220 */ /* 0x008fca0000410000 */
[----:B------:R-:W-:-:S04]  /*72d0*/  @P4 F2FP.BF16.PACK_AB R3, RZ, R3 ;  /* 0x00000003ff03423e */ /* 0x000fc800000010ff */
[----:B------:R-:W-:Y:S02]  /*72e0*/  @P4 PRMT R183, R183, 0x5410, R3 ;  /* 0x00005410b7b74816 */ /* 0x000fe40000000003 */
[----:B------:R-:W-:-:S03]  /*72f0*/  @P4 PRMT R3, RZ, 0x7610, R187 ;  /* 0x00007610ff034816 */ /* 0x000fc600000000bb */
[----:B------:R3:W-:Y:S02]  /*7300*/  @P4 STG.E.128 [R10.64], R180 ;  /* 0x000000b40a004986 */ /* 0x0007e4000c101d04 */
[----:B------:R-:W-:Y:S02]  /*7310*/  @P4 FFMA.FTZ R139, R3, R192, R139 ;  /* 0x000000c0038b4223 */ /* 0x000fe4000001008b */
.L_x_6444:
[----:B------:R-:W-:Y:S05]  /*7320*/  BSYNC B0 ;  /* 0x0000000000007941 */ /* 0x000fea0003800000 */
.L_x_6443:
[----:B---3-5:R-:W3:Y:S01]  /*7330*/  LDL.LU R3, [R1+0x70] ;  /* 0x0000700001037983 */ /* 0x028ee20000300800 */
[----:B------:R-:W-:-:S04]  /*7340*/  IADD3 R2, R2, c[0x0][0x160], RZ ;  /* 0x0000580002027a10 */ /* 0x000fc80007ffe0ff */
[----:B------:R-:W-:Y:S02]  /*7350*/  ISETP.GE.AND P3, PT, R2, c[0x0][0x164], PT ;  /* 0x0000590002007a0c */ /* 0x000fe40003f66270 */
[----:B---3--:R-:W-:-:S04]  /*7360*/  LOP3.LUT P4, RZ, R3, 0xff, RZ, 0xc0, !PT ;  /* 0x000000ff03ff7812 */ /* 0x008fc8000788c0ff */
[----:B------:R-:W-:-:S05]  /*7370*/  SEL R3, RZ, 0x1, P4 ;  /* 0x00000001ff037807 */ /* 0x000fca0002000000 */
[----:B------:R3:W-:Y:S02]  /*7380*/  STL.S16 [R1+0x70], R3 ;  /* 0x0000700301007387 */ /* 0x0007e40000100600 */
[----:B01234-:R-:W-:Y:S01]  /*7390*/  @P3 CALL.REL.NOINC `(.L_x_6337) ;  /* 0x0000001000003944 */ /* 0x01ffe20003c00000 */
[----:B------:R-:W-:Y:S05]  /*73a0*/  BRA `(.L_x_6463) ;  /* 0xffff98e000007947 */ /* 0x000fea000383ffff */
.L_x_6337:
[----:B--2---:R-:W0:Y:S01]  /*73b0*/  S2UR UR6, SR_CTAID.X ;  /* 0x00000000000679c3 */ /* 0x004e220000002500 */
        /* <DEDUP_REMOVED lines=19> */
.L_x_6465:
[----:B------:R-:W-:Y:S05]  /*74f0*/  BSYNC B0 ;  /* 0x0000000000007941 */ /* 0x000fea0003800000 */
.L_x_6464:
        /* <DEDUP_REMOVED lines=13> */
.L_x_6467:
[----:B------:R-:W-:Y:S05]  /*75d0*/  BSYNC B0 ;  /* 0x0000000000007941 */ /* 0x000fea0003800000 */
.L_x_6466:
        /* <DEDUP_REMOVED lines=13> */
.L_x_6469:
[----:B------:R-:W-:Y:S05]  /*76b0*/  BSYNC B0 ;  /* 0x0000000000007941 */ /* 0x000fea0003800000 */
.L_x_6468:
        /* <DEDUP_REMOVED lines=13> */
.L_x_6471:
[----:B------:R-:W-:Y:S05]  /*7790*/  BSYNC B0 ;  /* 0x0000000000007941 */ /* 0x000fea0003800000 */
.L_x_6470:
        /* <DEDUP_REMOVED lines=13> */
.L_x_6361:
[----:B------:R-:W-:Y:S01]  /*7870*/  HFMA2.MMA R194, -RZ, RZ, 0, 9.5367431640625e-07 ;  /* 0x00000010ffc27435 */ /* 0x000fe200000001ff */
[----:B------:R-:W-:Y:S01]  /*7880*/  MOV R193, R215 ;  /* 0x000000d700c17202 */ /* 0x000fe20000000f00 */
[----:B------:R-:W-:Y:S01]  /*7890*/  IMAD.MOV.U32 R199, RZ, RZ, -0x1 ;  /* 0xffffffffffc77424 */ /* 0x000fe200078e00ff */
[----:B------:R-:W-:-:S02]  /*78a0*/  MOV R200, 0x1f ;  /* 0x0000001f00c87802 */ /* 0x000fc40000000f00 */
[----:B------:R-:W-:Y:S02]  /*78b0*/  MOV R192, 0x78d0 ;  /* 0x000078d000c07802 */ /* 0x000fe40000000f00 */
[----:B01---5:R-:W-:Y:S05]  /*78c0*/  CALL.REL.NOINC `($__internal_86_$__cuda_sm70_shflsync_down_p) ;  /* 0x0000046000007944 */ /* 0x023fea0003c00000 */
[----:B-1----:R-:W-:Y:S01]  /*78d0*/  MOV R195, R194 ;  /* 0x000000c200c37202 */ /* 0x002fe20000000f00 */
[----:B------:R-:W-:Y:S05]  /*78e0*/  BRA `(.L_x_6472) ;  /* 0xffffb77000007947 */ /* 0x000fea000383ffff */
.L_x_6362:
[----:B------:R-:W-:Y:S01]  /*78f0*/  HFMA2.MMA R194, -RZ, RZ, 0, 9.5367431640625e-07 ;  /* 0x00000010ffc27435 */ /* 0x000fe200000001ff */
[----:B------:R-:W-:Y:S01]  /*7900*/  MOV R193, R214 ;  /* 0x000000d600c17202 */ /* 0x000fe20000000f00 */
[----:B------:R-:W-:Y:S01]  /*7910*/  IMAD.MOV.U32 R200, RZ, RZ, 0x1f ;  /* 0x0000001fffc87424 */ /* 0x000fe200078e00ff */
[----:B------:R-:W-:Y:S02]  /*7920*/  MOV R199, 0xffffffff ;  /* 0xffffffff00c77802 */ /* 0x000fe40000000f00 */
[----:B------:R-:W-:Y:S02]  /*7930*/  MOV R192, 0x7950 ;  /* 0x0000795000c07802 */ /* 0x000fe40000000f00 */
[----:B012--5:R-:W-:Y:S05]  /*7940*/  CALL.REL.NOINC `($__internal_86_$__cuda_sm70_shflsync_down_p) ;  /* 0x000003e000007944 */ /* 0x027fea0003c00000 */
[----:B------:R-:W-:Y:S01]  /*7950*/  FADD.FTZ R195, R195, R215 ;  /* 0x000000d7c3c37221 */ /* 0x000fe20000010000 */
[----:B------:R-:W-:Y:S01]  /*7960*/  MOV R200, 0x1f ;  /* 0x0000001f00c87802 */ /* 0x000fe20000000f00 */
[----:B-1----:R-:W-:Y:S01]  /*7970*/  FADD.FTZ R196, R214, R194 ;  /* 0x000000c2d6c47221 */ /* 0x002fe20000010000 */
[----:B------:R-:W-:Y:S01]  /*7980*/  HFMA2.MMA R194, -RZ, RZ, 0, 4.76837158203125e-07 ;  /* 0x00000008ffc27435 */ /* 0x000fe200000001ff */
[----:B------:R-:W-:Y:S01]  /*7990*/  IMAD.MOV.U32 R199, RZ, RZ, -0x1 ;  /* 0xffffffffffc77424 */ /* 0x000fe200078e00ff */
[----:B------:R-:W-:-:S02]  /*79a0*/  MOV R193, R195 ;  /* 0x000000c300c17202 */ /* 0x000fc40000000f00 */
[----:B------:R-:W-:Y:S02]  /*79b0*/  MOV R192, 0x79d0 ;  /* 0x000079d000c07802 */ /* 0x000fe40000000f00 */
[----:B------:R-:W-:Y:S05]  /*79c0*/  CALL.REL.NOINC `($__internal_86_$__cuda_sm70_shflsync_down_p) ;  /* 0x0000036000007944 */ /* 0x000fea0003c00000 */
[----:B------:R-:W-:Y:S01]  /*79d0*/  HFMA2.MMA R200, -RZ, RZ, 0, 1.847743988037109375e-06 ;  /* 0x0000001fffc87435 */ /* 0x000fe200000001ff */
[----:B-1----:R-:W-:Y:S01]  /*79e0*/  MOV R197, R194 ;  /* 0x000000c200c57202 */ /* 0x002fe20000000f00 */
[----:B------:R-:W-:Y:S01]  /*79f0*/  IMAD.MOV.U32 R194, RZ, RZ, 0x8 ;  /* 0x00000008ffc27424 */ /* 0x000fe200078e00ff */
[----:B------:R-:W-:Y:S02]  /*7a00*/  MOV R193, R196 ;  /* 0x000000c400c17202 */ /* 0x000fe40000000f00 */
[----:B------:R-:W-:Y:S02]  /*7a10*/  MOV R199, 0xffffffff ;  /* 0xffffffff00c77802 */ /* 0x000fe40000000f00 */
[----:B------:R-:W-:Y:S02]  /*7a20*/  MOV R192, 0x7a40 ;  /* 0x00007a4000c07802 */ /* 0x000fe40000000f00 */
[----:B------:R-:W-:Y:S05]  /*7a30*/  CALL.REL.NOINC `($__internal_86_$__cuda_sm70_shflsync_down_p) ;  /* 0x000002f000007944 */ /* 0x000fea0003c00000 */
[----:B------:R-:W-:Y:S01]  /*7a40*/  FADD.FTZ R195, R197, R195 ;  /* 0x000000c3c5c37221 */ /* 0x000fe20000010000 */
[----:B------:R-:W-:Y:S01]  /*7a50*/  MOV R199, 0xffffffff ;  /* 0xffffffff00c77802 */ /* 0x000fe20000000f00 */
[----:B-1----:R-:W-:Y:S01]  /*7a60*/  FADD.FTZ R196, R196, R194 ;  /* 0x000000c2c4c47221 */ /* 0x002fe20000010000 */
[----:B------:R-:W-:Y:S01]  /*7a70*/  HFMA2.MMA R194, -RZ, RZ, 0, 2.384185791015625e-07 ;  /* 0x00000004ffc27435 */ /* 0x000fe200000001ff */
[----:B------:R-:W-:Y:S01]  /*7a80*/  IMAD.MOV.U32 R200, RZ, RZ, 0x1f ;  /* 0x0000001fffc87424 */ /* 0x000fe200078e00ff */
[----:B------:R-:W-:-:S02]  /*7a90*/  MOV R193, R195 ;  /* 0x000000c300c17202 */ /* 0x000fc40000000f00 */
[----:B------:R-:W-:Y:S02]  /*7aa0*/  MOV R192, 0x7ac0 ;  /* 0x00007ac000c07802 */ /* 0x000fe40000000f00 */
[----:B------:R-:W-:Y:S05]  /*7ab0*/  CALL.REL.NOINC `($__internal_86_$__cuda_sm70_shflsync_down_p) ;  /* 0x0000027000007944 */ /* 0x000fea0003c00000 */
[----:B-1----:R-:W-:Y:S01]  /*7ac0*/  MOV R197, R194 ;  /* 0x000000c200c57202 */ /* 0x002fe20000000f00 */
[----:B------:R-:W-:Y:S01]  /*7ad0*/  HFMA2.MMA R194, -RZ, RZ, 0, 2.384185791015625e-07 ;  /* 0x00000004ffc27435 */ /* 0x000fe200000001ff */
[----:B------:R-:W-:Y:S01]  /*7ae0*/  IMAD.MOV.U32 R193, RZ, RZ, R196 ;  /* 0x000000ffffc17224 */ /* 0x000fe200078e00c4 */
[----:B------:R-:W-:Y:S02]  /*7af0*/  MOV R200, 0x1f ;  /* 0x0000001f00c87802 */ /* 0x000fe40000000f00 */
[----:B------:R-:W-:Y:S02]  /*7b00*/  MOV R199, 0xffffffff ;  /* 0xffffffff00c77802 */ /* 0x000fe40000000f00 */
[----:B------:R-:W-:Y:S02]  /*7b10*/  MOV R192, 0x7b30 ;  /* 0x00007b3000c07802 */ /* 0x000fe40000000f00 */
[----:B------:R-:W-:Y:S05]  /*7b20*/  CALL.REL.NOINC `($__internal_86_$__cuda_sm70_shflsync_down_p) ;  /* 0x0000020000007944 */ /* 0x000fea0003c00000 */
[----:B------:R-:W-:Y:S01]  /*7b30*/  FADD.FTZ R195, R197, R195 ;  /* 0x000000c3c5c37221 */ /* 0x000fe20000010000 */
[----:B------:R-:W-:Y:S01]  /*7b40*/  HFMA2.MMA R200, -RZ, RZ, 0, 1.847743988037109375e-06 ;  /* 0x0000001fffc87435 */ /* 0x000fe200000001ff */
[----:B-1----:R-:W-:Y:S01]  /*7b50*/  FADD.FTZ R197, R196, R194 ;  /* 0x000000c2c4c57221 */ /* 0x002fe20000010000 */
[----:B------:R-:W-:Y:S01]  /*7b60*/  MOV R199, 0xffffffff ;  /* 0xffffffff00c77802 */ /* 0x000fe20000000f00 */
[----:B------:R-:W-:Y:S01]  /*7b70*/  IMAD.MOV.U32 R194, RZ, RZ, 0x2 ;  /* 0x00000002ffc27424 */ /* 0x000fe200078e00ff */
[----:B------:R-:W-:-:S02]  /*7b80*/  MOV R193, R195 ;  /* 0x000000c300c17202 */ /* 0x000fc40000000f00 */
[----:B------:R-:W-:Y:S02]  /*7b90*/  MOV R192, 0x7bb0 ;  /* 0x00007bb000c07802 */ /* 0x000fe40000000f00 */
[----:B------:R-:W-:Y:S05]  /*7ba0*/  CALL.REL.NOINC `($__internal_86_$__cuda_sm70_shflsync_down_p) ;  /* 0x0000018000007944 */ /* 0x000fea0003c00000 */
[----:B-1----:R-:W-:Y:S01]  /*7bb0*/  IMAD.MOV.U32 R196, RZ, RZ, R194 ;  /* 0x000000ffffc47224 */ /* 0x002fe200078e00c2 */
[----:B------:R-:W-:Y:S01]  /*7bc0*/  HFMA2.MMA R194, -RZ, RZ, 0, 1.1920928955078125e-07 ;  /* 0x00000002ffc27435 */ /* 0x000fe200000001ff */
[----:B------:R-:W-:Y:S01]  /*7bd0*/  MOV R193, R197 ;  /* 0x000000c500c17202 */ /* 0x000fe20000000f00 */
[----:B------:R-:W-:Y:S01]  /*7be0*/  IMAD.MOV.U32 R199, RZ, RZ, -0x1 ;  /* 0xffffffffffc77424 */ /* 0x000fe200078e00ff */
[----:B------:R-:W-:Y:S02]  /*7bf0*/  MOV R200, 0x1f ;  /* 0x0000001f00c87802 */ /* 0x000fe40000000f00 */
[----:B------:R-:W-:Y:S02]  /*7c00*/  MOV R192, 0x7c20 ;  /* 0x00007c2000c07802 */ /* 0x000fe40000000f00 */
[----:B------:R-:W-:Y:S05]  /*7c10*/  CALL.REL.NOINC `($__internal_86_$__cuda_sm70_shflsync_down_p) ;  /* 0x0000011000007944 */ /* 0x000fea0003c00000 */
[----:B------:R-:W-:Y:S01]  /*7c20*/  FADD.FTZ R196, R196, R195 ;  /* 0x000000c3c4c47221 */ /* 0x000fe20000010000 */
[----:B------:R-:W-:Y:S01]  /*7c30*/  MOV R200, 0x1f ;  /* 0x0000001f00c87802 */ /* 0x000fe20000000f00 */
[----:B-1----:R-:W-:Y:S01]  /*7c40*/  FADD.FTZ R195, R197, R194 ;  /* 0x000000c2c5c37221 */ /* 0x002fe20000010000 */
[----:B------:R-:W-:Y:S01]  /*7c50*/  HFMA2.MMA R194, -RZ, RZ, 0, 5.9604644775390625e-08 ;  /* 0x00000001ffc27435 */ /* 0x000fe200000001ff */
[----:B------:R-:W-:Y:S01]  /*7c60*/  MOV R199, 0xffffffff ;  /* 0xffffffff00c77802 */ /* 0x000fe20000000f00 */
[----:B------:R-:W-:Y:S01]  /*7c70*/  IMAD.MOV.U32 R193, RZ, RZ, R196 ;  /* 0x000000ffffc17224 */ /* 0x000fe200078e00c4 */
[----:B------:R-:W-:-:S03]  /*7c80*/  MOV R192, 0x7ca0 ;  /* 0x00007ca000c07802 */ /* 0x000fc60000000f00 */
[----:B------:R-:W-:Y:S05]  /*7c90*/  CALL.REL.NOINC `($__internal_86_$__cuda_sm70_shflsync_down_p) ;  /* 0x0000009000007944 */ /* 0x000fea0003c00000 */
[----:B-1----:R-:W-:Y:S01]  /*7ca0*/  MOV R197, R194 ;  /* 0x000000c200c57202 */ /* 0x002fe20000000f00 */
[----:B------:R-:W-:Y:S01]  /*7cb0*/  HFMA2.MMA R194, -RZ, RZ, 0, 5.9604644775390625e-08 ;  /* 0x00000001ffc27435 */ /* 0x000fe200000001ff */
[----:B------:R-:W-:Y:S01]  /*7cc0*/  MOV R193, R195 ;  /* 0x000000c300c17202 */ /* 0x000fe20000000f00 */
[----:B------:R-:W-:Y:S01]  /*7cd0*/  IMAD.MOV.U32 R200, RZ, RZ, 0x1f ;  /* 0x0000001fffc87424 */ /* 0x000fe200078e00ff */
[----:B------:R-:W-:-:S02]  /*7ce0*/  MOV R199, 0xffffffff ;  /* 0xffffffff00c77802 */ /* 0x000fc40000000f00 */
[----:B------:R-:W-:Y:S02]  /*7cf0*/  MOV R192, 0x7d10 ;  /* 0x00007d1000c07802 */ /* 0x000fe40000000f00 */
[----:B------:R-:W-:Y:S05]  /*7d00*/  CALL.REL.NOINC `($__internal_86_$__cuda_sm70_shflsync_down_p) ;  /* 0x0000002000007944 */ /* 0x000fea0003c00000 */
[----:B-1----:R-:W-:Y:S01]  /*7d10*/  MOV R193, R194 ;  /* 0x000000c200c17202 */ /* 0x002fe20000000f00 */
[----:B------:R-:W-:Y:S05]  /*7d20*/  BRA `(.L_x_6473) ;  /* 0xffffb45000007947 */ /* 0x000fea000383ffff */
        .weak           $__internal_86_$__cuda_sm70_shflsync_down_p
        .type           $__internal_86_$__cuda_sm70_shflsync_down_p,@function
        .size           $__internal_86_$__cuda_sm70_shflsync_down_p,(.L_x_14304 - $__internal_86_$__cuda_sm70_shflsync_down_p)
$__internal_86_$__cuda_sm70_shflsync_down_p:
[----:B------:R-:W-:Y:S04]  /*7d30*/  WARPSYNC R199 ;  /* 0x000000c700007348 */ /* 0x000fe80003800000 */
[----:B------:R0:W1:Y:S02]  /*7d40*/  SHFL.DOWN PT, R194, R193, R194, R200 ;  /* 0x080000c2c1c27389 */ /* 0x00006400000e00c8 */
[----:B0-----:R-:W-:-:S06]  /*7d50*/  HFMA2.MMA R193, -RZ, RZ, 0, 0 ;  /* 0x00000000ffc17435 */ /* 0x001fcc00000001ff */
[----:B------:R-:W-:Y:S05]  /*7d60*/  RET.REL.NODEC R192 `(_ZN10layer_norm13ln_bwd_kernelINS_13Kernel_traitsIf13__nv_bfloat16fS2_fjLj5120ELj1ELj1ELj4ELj16ENS_18Kernel_traits_baseILj5120EfS2_fS2_fjLj128EEEEELb0ELb1ELb1ELb0EEEvNS_9BwdParamsE) ;  /* 0xffff8290c0007950 */ /* 0x000fea0003c3ffff */
.L_x_6474:
        /* <DEDUP_REMOVED lines=9> */
.L_x_14304:


//--------------------- .text._ZN10layer_norm13ln_bwd_kernelINS_13Kernel_traitsIf13__nv_bfloat16fS2_fjLj5120ELj1ELj1ELj4ELj16ENS_18Kernel_traits_baseILj5120EfS2_fS2_fjLj128EEEEELb0ELb1ELb1ELb1EEEvNS_9BwdParamsE --------------------------
	.section	.text._ZN10layer_norm13ln_bwd_kernelINS_13Kernel_traitsIf13__nv_bfloat16fS2_fjLj5120ELj1ELj1ELj4ELj16ENS_18Kernel_traits_baseILj5120EfS2_fS2_fjLj128EEEEELb0ELb1ELb1ELb1EEEvNS_9BwdParamsE,"ax",@progbits
	.sectioninfo	@"SHI_REGISTERS=255"
	.align	128
        .global         _ZN10layer_norm13ln_bwd_kernelINS_13Kernel_traitsIf13__nv_bfloat16fS2_fjLj5120ELj1ELj1ELj4ELj16ENS_18Kernel_traits_baseILj5120EfS2_fS2_fjLj128EEEEELb0ELb1ELb1ELb1EEEvNS_9BwdParamsE
        .type           _ZN10layer_norm13ln_bwd_kernelINS_13Kernel_traitsIf13__nv_bfloat16fS2_fjLj5120ELj1ELj1ELj4ELj16ENS_18Kernel_traits_baseILj5120EfS2_fS2_fjLj128EEEEELb0ELb1ELb1ELb1EEEvNS_9BwdParamsE,@function
        .size           _ZN10layer_norm13ln_bwd_kernelINS_13Kernel_traitsIf13__nv_bfloat16fS2_fjLj5120ELj1ELj1ELj4ELj16ENS_18Kernel_traits_baseILj5120EfS2_fS2_fjLj128EEEEELb0ELb1ELb1ELb1EEEvNS_9BwdParamsE,(.L_x_14305 - _ZN10layer_norm13ln_bwd_kernelINS_13Kernel_traitsIf13__nv_bfloat16fS2_fjLj5120ELj1ELj1ELj4ELj16ENS_18Kernel_traits_baseILj5120EfS2_fS2_fjLj128EEEEELb0ELb1ELb1ELb1EEEvNS_9BwdParamsE)
        .other          _ZN10layer_norm13ln_bwd_kernelINS_13Kernel_traitsIf13__nv_bfloat16fS2_fjLj5120ELj1ELj1ELj4ELj16ENS_18Kernel_traits_baseILj5120EfS2_fS2_fjLj128EEEEELb0ELb1ELb1ELb1EEEvNS_9BwdParamsE,@"STO_CUDA_ENTRY STV_DEFAULT"
_ZN10layer_norm13ln_bwd_kernelINS_13Kernel_traitsIf13__nv_bfloat16fS2_fjLj5120ELj1ELj1ELj4ELj16ENS_18Kernel_traits_baseILj5120EfS2_fS2_fjLj128EEEEELb0ELb1ELb1ELb1EEEvNS_9BwdParamsE:
.text._ZN10layer_norm13ln_bwd_kernelINS_13Kernel_traitsIf13__nv_bfloat16fS2_fjLj5120ELj1ELj1ELj4ELj16ENS_18Kernel_traits_baseILj5120EfS2_fS2_fjLj128EEEEELb0ELb1ELb1ELb1EEEvNS_9BwdParamsE:
        /* <DEDUP_REMOVED lines=69> */
.L_x_6475:
[----:B------:R-:W-:-:S04]  /*0450*/  SHF.L.U32 R0, R0, 0x5, RZ ;  /* 0x0000000500007819 */ /* 0x000fc800000006ff */
[----:B------:R-:W-:-:S04]  /*0460*/  LOP3.LUT R0, R0, 0xfe0, RZ, 0xc0, !PT ;  /* 0x00000fe000007812 */ /* 0x000fc800078ec0ff */
[C---:B------:R-:W-:Y:S02]  /*0470*/  IADD3 R4, P0, R0.reuse, c[0x0][0x1b0], RZ ;  /* 0x00006c0000047a10 */ /* 0x040fe40007f1e0ff */
[----:B------:R-:W-:Y:S02]  /*0480*/  IADD3 R6, P1, R0, c[0x0][0x1c8], RZ ;  /* 0x0000720000067a10 */ /* 0x000fe40007f3e0ff */
[----:B------:R-:W-:Y:S02]  /*0490*/  IADD3.X R5, RZ, c[0x0][0x1b4], RZ, P0, !PT ;  /* 0x00006d00ff057a10 */ /* 0x000fe400007fe4ff */
[----:B------:R-:W-:-:S03]  /*04a0*/  IADD3.X R7, RZ, c[0x0][0x1cc], RZ, P1, !PT ;  /* 0x00007300ff077a10 */ /* 0x000fc60000ffe4ff */
[----:B------:R0:W2:Y:S04]  /*04b0*/  LDG.E.128 R92, [R4.64] ;  /* 0x00000004045c7981 */ /* 0x0000a8000c1e1d00 */
[----:B------:R0:W3:Y:S04]  /*04c0*/  LDG.E.128 R88, [R4.64+0x10] ;  /* 0x0000100404587981 */ /* 0x0000e8000c1e1d00 */
[----:B------:R0:W4:Y:S04]  /*04d0*/  LDG.E.128 R60, [R4.64+0x1000] ;  /* 0x00100004043c7981 */ /* 0x000128000c1e1d00 */
[----:B------:R0:W5:Y:S04]  /*04e0*/  LDG.E.128 R84, [R4.64+0x1010] ;  /* 0x0010100404547981 */ /* 0x000168000c1e1d00 */
[----:B------:R0:W4:Y:S04]  /*04f0*/  LDG.E.128 R80, [R4.64+0x2000] ;  /* 0x0020000404507981 */ /* 0x000128000c1e1d00 */
[----:B------:R0:W5:Y:S04]  /*0500*/  LDG.E.128 R76, [R4.64+0x2010] ;  /* 0x00201004044c7981 */ /* 0x000168000c1e1d00 */
[----:B------:R0:W5:Y:S04]  /*0510*/  LDG.E.128 R64, [R4.64+0x3000] ;  /* 0x0030000404407981 */ /* 0x000168000c1e1d00 */
[----:B------:R0:W5:Y:S04]  /*0520*/  LDG.E.128 R72, [R4.64+0x3010] ;  /* 0x0030100404487981 */ /* 0x000168000c1e1d00 */
[----:B------:R0:W5:Y:S04]  /*0530*/  LDG.E.128 R68, [R4.64+0x4000] ;  /* 0x0040000404447981 */ /* 0x000168000c1e1d00 */
[----:B------:R0:W5:Y:S04]  /*0540*/  LDG.E.128 R44, [R4.64+0x4010] ;  /* 0x00401004042c7981 */ /* 0x000168000c1e1d00 */
        /* <DEDUP_REMOVED lines=112> */
.L_x_6562:
[----:B------:R-:W-:-:S05]  /*0c50*/  MOV R199, 0x4 ;  /* 0x0000000400c77802 */ /* 0x000fca0000000f00 */
[----:B------:R-:W-:-:S05]  /*0c60*/  IMAD.WIDE R196, R3, R199, c[0x0][0x1d8] ;  /* 0x0000760003c47625 */ /* 0x000fca00078e02c7 */
[----:B------:R0:W3:Y:S04]  /*0c70*/  LDG.E R198, [R196.64] ;  /* 0x00000004c4c67981 */ /* 0x0000e8000c1e1900 */
[----:B------:R-:W1:Y:S01]  /*0c80*/  S2R R200, SR_TID.X ;  /* 0x0000000000c87919 */ /* 0x000e620000002100 */
[----:B0-----:R-:W-:-:S05]  /*0c90*/  IMAD.WIDE R196, R3, R199, c[0x0][0x1a8] ;  /* 0x00006a0003c47625 */ /* 0x001fca00078e02c7 */
[----:B------:R0:W5:Y:S01]  /*0ca0*/  LDG.E R2, [R196.64] ;  /* 0x00000004c4027981 */ /* 0x000162000c1e1900 */
[C---:B--2---:R-:W-:Y:S02]  /*0cb0*/  IMAD R0, R3.reuse, c[0x0][0x168], RZ ;  /* 0x00005a0003007a24 */ /* 0x044fe400078e02ff */
[----:B0-----:R-:W-:-:S05]  /*0cc0*/  IMAD.WIDE R196, R3, R199, c[0x0][0x1d0] ;  /* 0x0000740003c47625 */ /* 0x001fca00078e02c7 */
[----:B------:R0:W5:Y:S01]  /*0cd0*/  LDG.E R252, [R196.64] ;  /* 0x00000004c4fc7981 */ /* 0x000162000c1e1900 */
[----:B------:R-:W-:Y:S01]  /*0ce0*/  BSSY B0, `(.L_x_6477) ;  /* 0x0000216000007945 */ /* 0x000fe20003800000 */
[----:B0-----:R-:W-:Y:S02]  /*0cf0*/  SHF.R.S32.HI R196, RZ, 0x1f, R0 ;  /* 0x0000001fffc47819 */ /* 0x001fe40000011400 */
[----:B------:R-:W-:Y:S02]  /*0d00*/  MOV R197, 0x20 ;  /* 0x0000002000c57802 */ /* 0x000fe40000000f00 */
[----:B------:R-:W-:Y:S02]  /*0d10*/  LEA.HI R0, R196, R0, RZ, 0x3 ;  /* 0x00000000c4007211 */ /* 0x000fe400078f18ff */
[----:B-1----:R-:W-:-:S04]  /*0d20*/  LOP3.LUT R196, R200, 0x7f, RZ, 0xc0, !PT ;  /* 0x0000007fc8c47812 */ /* 0x002fc800078ec0ff */
[----:B------:R-:W-:-:S04]  /*0d30*/  LEA.HI.SX32 R0, R0, R196, 0x1d ;  /* 0x000000c400007211 */ /* 0x000fc800078feaff */
[C---:B------:R-:W-:Y:S01]  /*0d40*/  IADD3 R200, R0.reuse, 0x100, RZ ;  /* 0x0000010000c87810 */ /* 0x040fe20007ffe0ff */
[C---:B------:R-:W-:Y:S01]  /*0d50*/  IMAD.WIDE.U32 R244, R0.reuse, R197, c[0x0][0x218] ;  /* 0x0000860000f47625 */ /* 0x040fe200078e00c5 */
[----:B------:R-:W-:-:S03]  /*0d60*/  IADD3 R246, R0, 0x80, RZ ;  /* 0x0000008000f67810 */ /* 0x000fc60007ffe0ff */
[----:B------:R0:W-:Y:S01]  /*0d70*/  STL [R1+0xc], R200 ;  /* 0x00000cc801007387 */ /* 0x0001e20000100800 */
[----:B------:R-:W-:-:S04]  /*0d80*/  IMAD.WIDE.U32 R240, R200, R197, c[0x0][0x218] ;  /* 0x00008600c8f07625 */ /* 0x000fc800078e00c5 */
[----:B------:R-:W-:Y:S01]  /*0d90*/  IMAD.WIDE.U32 R242, R246, R197, c[0x0][0x218] ;  /* 0x00008600f6f27625 */ /* 0x000fe200078e00c5 */
[----:B---3--:R-:W-:-:S13]  /*0da0*/  ISETP.GT.AND P5, PT, R198, RZ, PT ;  /* 0x000000ffc600720c */ /* 0x008fda0003fa4270 */
[----:B------:R-:W-:Y:S05]  /*0db0*/  @P5 BRA `(.L_x_6478) ;  /* 0x0000014000005947 */ /* 0x000fea0003800000 */
[----:B0-----:R-:W-:Y:S01]  /*0dc0*/  ISETP.NE.U32.AND P0, PT, RZ, c[0x0][0x218], PT ;  /* 0x00008600ff007a0c */ /* 0x001fe20003f05070 */
        /* <DEDUP_REMOVED lines=19> */
.L_x_6478:
[----:B0-----:R-:W-:Y:S01]  /*0f00*/  IADD3 R6, R198, -0x1, RZ ;  /* 0xffffffffc6067810 */ /* 0x001fe20007ffe0ff */
[----:B------:R-:W-:Y:S01]  /*0f10*/  IMAD.WIDE R4, R3, R199, c[0x0][0x1a0] ;  /* 0x0000680003047625 */ /* 0x000fe200078e02c7 */
[----:B------:R-:W-:Y:S01]  /*0f20*/  MOV R250, 0x20 ;  /* 0x0000002000fa7802 */ /* 0x000fe20000000f00 */
[----:B------:R-:W-:Y:S02]  /*0f30*/  STL [R1+0x214], R75 ;  /* 0x0002144b01007387 */ /* 0x000fe40000100800 */
[----:B------:R-:W-:Y:S01]  /*0f40*/  IMAD R6, R6, c[0x0][0x168], RZ ;  /* 0x00005a0006067a24 */ /* 0x000fe200078e02ff */
[----:B------:R-:W-:Y:S01]  /*0f50*/  HFMA2.MMA R237, -RZ, RZ, 0, 9.5367431640625e-07 ;  /* 0x00000010ffed7435 */ /* 0x000fe200000001ff */
[C---:B------:R-:W-:Y:S01]  /*0f60*/  IADD3 R248, R0.reuse, 0x180, RZ ;  /* 0x0000018000f87810 */ /* 0x040fe20007ffe0ff */
[----:B------:R-:W-:Y:S01]  /*0f70*/  IMAD.WIDE.U32 R188, R0, R250, c[0x0][0x188] ;  /* 0x0000620000bc7625 */ /* 0x000fe200078e00fa */
[----:B------:R0:W2:Y:S01]  /*0f80*/  LDG.E R249, [R4.64] ;  /* 0x0000000404f97981 */ /* 0x0000a2000c1e1900 */
[----:B------:R-:W-:-:S02]  /*0f90*/  SHF.R.S32.HI R7, RZ, 0x1f, R6 ;  /* 0x0000001fff077819 */ /* 0x000fc40000011406 */
[----:B------:R-:W-:Y:S01]  /*0fa0*/  IMAD.WIDE.U32 R204, R200, R250, c[0x0][0x188] ;  /* 0x00006200c8cc7625 */ /* 0x000fe200078e00fa */
[----:B------:R-:W-:Y:S01]  /*0fb0*/  IADD3 R247, R0, 0x200, RZ ;  /* 0x0000020000f77810 */ /* 0x000fe20007ffe0ff */
[----:B------:R-:W1:Y:S01]  /*0fc0*/  LDC.U8 R251, c[0x0][0x1f0] ;  /* 0x00007c00fffb7b82 */ /* 0x000e620000000000 */
[----:B------:R-:W-:Y:S01]  /*0fd0*/  LEA.HI R6, R7, R6, RZ, 0x3 ;  /* 0x0000000607067211 */ /* 0x000fe200078f18ff */
[----:B------:R-:W-:Y:S01]  /*0fe0*/  IMAD.WIDE.U32 R212, R248, R250, c[0x0][0x188] ;  /* 0x00006200f8d47625 */ /* 0x000fe200078e00fa */
[----:B------:R3:W4:Y:S02]  /*0ff0*/  LDG.E.128 R200, [R204.64] ;  /* 0x00000004ccc87981 */ /* 0x000724000c1e1d00 */
[----:B------:R-:W-:Y:S02]  /*1000*/  LEA.HI.SX32 R234, R6, R196, 0x1d ;  /* 0x000000c406ea7211 */ /* 0x000fe400078feaff */
[----:B0-----:R0:W4:Y:S02]  /*1010*/  LDG.E.128 R4, [R188.64] ;  /* 0x00000004bc047981 */ /* 0x001124000c1e1d00 */
[C---:B------:R-:W-:Y:S01]  /*1020*/  IADD3 R222, R234.reuse, 0x80, RZ ;  /* 0x00000080eade7810 */ /* 0x040fe20007ffe0ff */
[C---:B------:R-:W-:Y:S01]  /*1030*/  IMAD.WIDE.U32 R184, R234.reuse, R237, c[0x0][0x208] ;  /* 0x00008200eab87625 */ /* 0x040fe200078e00ed */
[C---:B------:R-:W-:Y:S01]  /*1040*/  IADD3 R228, R234.reuse, 0x100, RZ ;  /* 0x00000100eae47810 */ /* 0x040fe20007ffe0ff */
[----:B------:R1:W4:Y:S01]  /*1050*/  LDG.E.128 R208, [R212.64] ;  /* 0x00000004d4d07981 */ /* 0x000322000c1e1d00 */
[----:B------:R-:W-:-:S02]  /*1060*/  IADD3 R232, R234, 0x180, RZ ;  /* 0x00000180eae87810 */ /* 0x000fc40007ffe0ff */
[----:B------:R-:W-:Y:S01]  /*1070*/  IADD3 R236, R234, 0x200, RZ ;  /* 0x00000200eaec7810 */ /* 0x000fe20007ffe0ff */
[-C--:B------:R-:W-:Y:S01]  /*1080*/  IMAD.WIDE.U32 R224, R222, R237.reuse, c[0x0][0x208] ;  /* 0x00008200dee07625 */ /* 0x080fe200078e00ed */
[----:B------:R-:W4:Y:S03]  /*1090*/  LDG.E.128 R184, [R184.64] ;  /* 0x00000004b8b87981 */ /* 0x000f26000c1e1d00 */
[-C--:B------:R-:W-:Y:S01]  /*10a0*/  IMAD.WIDE.U32 R228, R228, R237.reuse, c[0x0][0x208] ;  /* 0x00008200e4e47625 */ /* 0x080fe200078e00ed */
[----:B0-----:R-:W4:Y:S03]  /*10b0*/  LDG.E.128 R188, [R188.64+0x10] ;  /* 0x00001004bcbc7981 */ /* 0x001f26000c1e1d00 */
[-C--:B------:R-:W-:Y:S01]  /*10c0*/  IMAD.WIDE.U32 R232, R232, R237.reuse, c[0x0][0x208] ;  /* 0x00008200e8e87625 */ /* 0x080fe200078e00ed */
[----:B-1----:R-:W4:Y:S03]  /*10d0*/  LDG.E.128 R212, [R212.64+0x10] ;  /* 0x00001004d4d47981 */ /* 0x002f26000c1e1d00 */
[----:B------:R-:W-:Y:S01]  /*10e0*/  IMAD.WIDE.U32 R236, R236, R237, c[0x0][0x208] ;  /* 0x00008200ecec7625 */ /* 0x000fe200078e00ed */
[----:B---3--:R-:W4:Y:S03]  /*10f0*/  LDG.E.128 R204, [R204.64+0x10] ;  /* 0x00001004cccc7981 */ /* 0x008f26000c1e1d00 */
[-C--:B------:R-:W-:Y:S01]  /*1100*/  IMAD.WIDE.U32 R196, R246, R250.reuse, c[0x0][0x188] ;  /* 0x00006200f6c47625 */ /* 0x080fe200078e00fa */
[----:B------:R-:W4:Y:S03]  /*1110*/  LDG.E.128 R232, [R232.64] ;  /* 0x00000004e8e87981 */ /* 0x000f26000c1e1d00 */
[----:B------:R-:W-:Y:S01]  /*1120*/  IMAD.WIDE.U32 R220, R247, R250, c[0x0][0x188] ;  /* 0x00006200f7dc7625 */ /* 0x000fe200078e00fa */
[----:B------:R-:W4:Y:S04]  /*1130*/  LDG.E.128 R236, [R236.64] ;  /* 0x00000004ecec7981 */ /* 0x000f28000c1e1d00 */
[----:B------:R0:W4:Y:S04]  /*1140*/  LDG.E.128 R192, [R196.64] ;  /* 0x00000004c4c07981 */ /* 0x000128000c1e1d00 */
[----:B------:R1:W4:Y:S04]  /*1150*/  LDG.E.128 R216, [R220.64] ;  /* 0x00000004dcd87981 */ /* 0x000328000c1e1d00 */
[----:B------:R-:W4:Y:S04]  /*1160*/  LDG.E.128 R228, [R228.64] ;  /* 0x00000004e4e47981 */ /* 0x000f28000c1e1d00 */
[----:B0-----:R-:W4:Y:S04]  /*1170*/  LDG.E.128 R196, [R196.64+0x10] ;  /* 0x00001004c4c47981 */ /* 0x001f28000c1e1d00 */
[----:B-1----:R-:W4:Y:S04]  /*1180*/  LDG.E.128 R220, [R220.64+0x10] ;  /* 0x00001004dcdc7981 */ /* 0x002f28000c1e1d00 */
[----:B------:R-:W-:Y:S04]  /*1190*/  STL [R1+0x210], R74 ;  /* 0x0002104a01007387 */ /* 0x000fe80000100800 */
[----:B------:R-:W-:Y:S04]  /*11a0*/  STL [R1+0x20c], R73 ;  /* 0x00020c4901007387 */ /* 0x000fe80000100800 */
[----:B------:R-:W-:Y:S01]  /*11b0*/  STL [R1+0x208], R72 ;  /* 0x0002084801007387 */ /* 0x000fe20000100800 */
[----:B------:R-:W-:-:S03]  /*11c0*/  ISETP.NE.U32.AND P0, PT, RZ, c[0x0][0x218], PT ;  /* 0x00008600ff007a0c */ /* 0x000fc60003f05070 */
[----:B------:R-:W-:Y:S04]  /*11d0*/  STL [R1+0x204], R71 ;  /* 0x0002044701007387 */ /* 0x000fe80000100800 */
[----:B------:R-:W-:Y:S04]  /*11e0*/  STL [R1+0x200], R70 ;  /* 0x0002004601007387 */ /* 0x000fe80000100800 */
[----:B------:R-:W-:Y:S04]  /*11f0*/  STL [R1+0x1fc], R69 ;  /* 0x0001fc4501007387 */ /* 0x000fe80000100800 */
[----:B------:R0:W-:Y:S01]  /*1200*/  STL [R1+0x1f8], R68 ;  /* 0x0001f84401007387 */ /* 0x0001e20000100800 */
[----:B------:R-:W-:-:S03]  /*1210*/  ISETP.NE.AND.EX P0, PT, RZ, c[0x0][0x21c], PT, P0 ;  /* 0x00008700ff007a0c */ /* 0x000fc60003f05300 */
        /* <DEDUP_REMOVED lines=9> */
[----:B------:R-:W-:Y:S01]  /*12b0*/  STL [R1+0x1d0], R58 ;  /* 0x0001d03a01007387 */ /* 0x000fe20000100800 */
[----:B------:R-:W-:-:S03]  /*12c0*/  ISETP.NE.AND P1, PT, R251, RZ, PT ;  /* 0x000000fffb00720c */ /* 0x000fc60003f25270 */
[----:B------:R-:W-:Y:S04]  /*12d0*/  STL [R1+0x1cc], R57 ;  /* 0x0001cc3901007387 */ /* 0x000fe80000100800 */
[----:B------:R-:W-:Y:S04]  /*12e0*/  STL [R1+0x1c8], R56 ;  /* 0x0001c83801007387 */ /* 0x000fe80000100800 */
[----:B------:R-:W-:Y:S04]  /*12f0*/  STL [R1+0x1c4], R55 ;  /* 0x0001c43701007387 */ /* 0x000fe80000100800 */
[----:B------:R-:W-:Y:S04]  /*1300*/  STL [R1+0x1c0], R54 ;  /* 0x0001c03601007387 */ /* 0x000fe80000100800 */
[----:B------:R-:W-:Y:S04]  /*1310*/  STL [R1+0x1bc], R53 ;  /* 0x0001bc3501007387 */ /* 0x000fe80000100800 */
[----:B------:R-:W-:Y:S04]  /*1320*/  STL [R1+0x1b8], R52 ;  /* 0x0001b83401007387 */ /* 0x000fe80000100800 */
[----:B------:R-:W-:Y:S04]  /*1330*/  STL [R1+0x1b4], R51 ;  /* 0x0001b43301007387 */ /* 0x000fe80000100800 */
[----:B------:R2:W5:Y:S04]  /*1340*/  @P0 LDG.E.128 R44, [R244.64] ;  /* 0x00000004f42c0981 */ /* 0x000568000c1e1d00 */
[----:B------:R2:W5:Y:S04]  /*1350*/  @P0 LDG.E.128 R40, [R244.64+0x10] ;  /* 0x00001004f4280981 */ /* 0x000568000c1e1d00 */
[----:B------:R-:W-:Y:S04]  /*1360*/  STL [R1+0x1b0], R50 ;  /* 0x0001b03201007387 */ /* 0x000fe80000100800 */
[----:B------:R-:W-:Y:S04]  /*1370*/  STL [R1+0x1ac], R49 ;  /* 0x0001ac3101007387 */ /* 0x000fe80000100800 */
[----:B------:R1:W-:Y:S04]  /*1380*/  STL [R1+0x1a8], R48 ;  /* 0x0001a83001007387 */ /* 0x0003e80000100800 */
[----:B------:R0:W5:Y:S04]  /*1390*/  @P0 LDG.E.128 R36, [R242.64] ;  /* 0x00000004f2240981 */ /* 0x000168000c1e1d00 */
[----:B------:R0:W5:Y:S04]  /*13a0*/  @P0 LDG.E.128 R32, [R242.64+0x10] ;  /* 0x00001004f2200981 */ /* 0x000168000c1e1d00 */
[----:B------:R1:W5:Y:S04]  /*13b0*/  @P0 LDG.E.128 R28, [R240.64] ;  /* 0x00000004f01c0981 */ /* 0x000368000c1e1d00 */
[----:B------:R1:W5:Y:S01]  /*13c0*/  @P0 LDG.E.128 R24, [R240.64+0x10] ;  /* 0x00001004f0180981 */ /* 0x000362000c1e1d00 */
[----:B0-----:R-:W-:-:S03]  /*13d0*/  @P0 IMAD.WIDE.U32 R242, R247, R250, c[0x0][0x218] ;  /* 0x00008600f7f20625 */ /* 0x001fc600078e00fa */
[----:B------:R-:W3:Y:S04]  /*13e0*/  LDL R68, [R1+0x19c] ;  /* 0x00019c0001447983 */ /* 0x000ee80000100800 */
[----:B------:R0:W5:Y:S01]  /*13f0*/  @P0 LDG.E.128 R12, [R242.64] ;  /* 0x00000004f20c0981 */ /* 0x000162000c1e1d00 */
[----:B-1----:R-:W-:-:S03]  /*1400*/  @P0 IMAD.WIDE.U32 R240, R248, R250, c[0x0][0x218] ;  /* 0x00008600f8f00625 */ /* 0x002fc600078e00fa */
[----:B------:R0:W5:Y:S04]  /*1410*/  @P0 LDG.E.128 R8, [R242.64+0x10] ;  /* 0x00001004f2080981 */ /* 0x000168000c1e1d00 */
[----:B------:R1:W5:Y:S04]  /*1420*/  @P0 LDG.E.128 R20, [R240.64] ;  /* 0x00000004f0140981 */ /* 0x000368000c1e1d00 */
[----:B------:R1:W5:Y:S04]  /*1430*/  @P0 LDG.E.128 R16, [R240.64+0x10] ;  /* 0x00001004f0100981 */ /* 0x000368000c1e1d00 */
[----:B------:R-:W3:Y:S01]  /*1440*/  LDG.E.128 R224, [R224.64] ;  /* 0x00000004e0e07981 */ /* 0x000ee2000c1e1d00 */
[----:B--2---:R-:W-:-:S05]  /*1450*/  FSEL R244, R249, RZ, !P1 ;  /* 0x000000fff9f47208 */ /* 0x004fca0004800000 */
[C---:B----4-:R-:W-:Y:S02]  /*1460*/  FADD.FTZ R65, -R244.reuse, R5 ;  /* 0x00000005f4417221 */ /* 0x050fe40000010100 */
[C---:B------:R-:W-:Y:S02]  /*1470*/  FADD.FTZ R251, -R244.reuse, R6 ;  /* 0x00000006f4fb7221 */ /* 0x040fe40000010100 */
[C---:B------:R-:W-:Y:S01]  /*1480*/  FADD.FTZ R250, -R244.reuse, R7 ;  /* 0x00000007f4fa7221 */ /* 0x040fe20000010100 */
[----:B------:R-:W-:Y:S02]  /*1490*/  PRMT R48, RZ, 0x5410, R184 ;  /* 0x00005410ff307816 */ /* 0x000fe400000000b8 */
[--C-:B------:R-:W-:Y:S02]  /*14a0*/  PRMT R74, RZ, 0x5410, R185.reuse ;  /* 0x00005410ff4a7816 */ /* 0x100fe400000000b9 */
[----:B------:R-:W-:Y:S01]  /*14b0*/  PRMT R73, RZ, 0x7610, R185 ;  /* 0x00007610ff497816 */ /* 0x000fe200000000b9 */
[----:B------:R-:W-:-:S02]  /*14c0*/  FADD.FTZ R185, -R244, R200 ;  /* 0x000000c8f4b97221 */ /* 0x000fc40000010100 */
[C---:B------:R-:W-:Y:S01]  /*14d0*/  FADD.FTZ R200, -R244.reuse, R215 ;  /* 0x000000d7f4c87221 */ /* 0x040fe20000010100 */
[----:B------:R-:W-:Y:S01]  /*14e0*/  MOV R215, R48 ;  /* 0x0000003000d77202 */ /* 0x000fe20000000f00 */
[C---:B------:R-:W-:Y:S02]  /*14f0*/  FADD.FTZ R249, -R244.reuse, R188 ;  /* 0x000000bcf4f97221 */ /* 0x040fe40000010100 */
[C---:B------:R-:W-:Y:S01]  /*1500*/  FADD.FTZ R248, -R244.reuse, R189 ;  /* 0x000000bdf4f87221 */ /* 0x040fe20000010100 */
[----:B------:R-:W-:Y:S01]  /*1510*/  PRMT R75, RZ, 0x7610, R184 ;  /* 0x00007610ff4b7816 */ /* 0x000fe200000000b8 */
[----:B------:R-:W-:Y:S01]  /*1520*/  FADD.FTZ R247, -R244, R190 ;  /* 0x000000bef4f77221 */ /* 0x000fe20000010100 */
[----:B------:R-:W-:Y:S01]  /*1530*/  PRMT R72, RZ, 0x5410, R186 ;  /* 0x00005410ff487816 */ /* 0x000fe200000000ba */
[C---:B-----5:R-:W-:Y:S01]  /*1540*/  FMUL.FTZ R67, R2.reuse, R251 ;  /* 0x000000fb02437220 */ /* 0x060fe20000410000 */
[--C-:B------:R-:W-:Y:S02]  /*1550*/  PRMT R49, RZ, 0x5410, R239.reuse ;  /* 0x00005410ff317816 */ /* 0x100fe400000000ef */
[----:B------:R-:W-:Y:S01]  /*1560*/  PRMT R48, RZ, 0x7610, R239 ;  /* 0x00007610ff307816 */ /* 0x000fe200000000ef */
[----:B------:R-:W-:Y:S01]  /*1570*/  FMUL.FTZ R239, R2, R65 ;  /* 0x0000004102ef7220 */ /* 0x000fe20000410000 */
[----:B------:R-:W-:Y:S01]  /*1580*/  PRMT R53, RZ, 0x5410, R237 ;  /* 0x00005410ff357816 */ /* 0x000fe200000000ed */
[C---:B------:R-:W-:Y:S01]  /*1590*/  FADD.FTZ R245, -R244.reuse, R191 ;  /* 0x000000bff4f57221 */ /* 0x040fe20000010100 */
[----:B------:R-:W-:Y:S01]  /*15a0*/  PRMT R52, RZ, 0x7610, R237 ;  /* 0x00007610ff347816 */ /* 0x000fe200000000ed */
[C---:B0-----:R-:W-:Y:S01]  /*15b0*/  FADD.FTZ R243, -R244.reuse, R192 ;  /* 0x000000c0f4f37221 */ /* 0x041fe20000010100 */
[----:B------:R-:W-:Y:S01]  /*15c0*/  PRMT R71, RZ, 0x7610, R186 ;  /* 0x00007610ff477816 */ /* 0x000fe200000000ba */
[----:B------:R-:W-:Y:S01]  /*15d0*/  FADD.FTZ R242, -R244, R193 ;  /* 0x000000c1f4f27221 */ /* 0x000fe20000010100 */
[--C-:B------:R-:W-:Y:S01]  /*15e0*/  PRMT R70, RZ, 0x5410, R187.reuse ;  /* 0x00005410ff467816 */ /* 0x100fe200000000bb */
[----:B------:R-:W-:Y:S01]  /*15f0*/  FMUL.FTZ R237, R2, R250 ;  /* 0x000000fa02ed7220 */ /* 0x000fe20000410000 */
[----:B------:R-:W-:Y:S01]  /*1600*/  PRMT R69, RZ, 0x7610, R187 ;  /* 0x00007610ff457816 */ /* 0x000fe200000000bb */
[C---:B-1----:R-:W-:Y:S01]  /*1610*/  FADD.FTZ R241, -R244.reuse, R194 ;  /* 0x000000c2f4f17221 */ /* 0x042fe20000010100 */
[----:B------:R-:W-:Y:S01]  /*1620*/  PRMT R57, RZ, 0x5410, R235 ;  /* 0x00005410ff397816 */ /* 0x000fe200000000eb */
[C---:B------:R-:W-:Y:S01]  /*1630*/  FADD.FTZ R240, -R244.reuse, R195 ;  /* 0x000000c3f4f07221 */ /* 0x040fe20000010100 */
[----:B------:R-:W-:Y:S01]  /*1640*/  PRMT R56, RZ, 0x7610, R235 ;  /* 0x00007610ff387816 */ /* 0x000fe200000000eb */
[C---:B------:R-:W-:Y:S01]  /*1650*/  FADD.FTZ R5, -R244.reuse, R196 ;  /* 0x000000c4f4057221 */ /* 0x040fe20000010100 */
[----:B------:R-:W2:Y:S01]  /*1660*/  LDL R251, [R1+0x190] ;  /* 0x0001900001fb7983 */ /* 0x000ea20000100800 */
[C---:B------:R-:W-:Y:S01]  /*1670*/  FADD.FTZ R6, -R244.reuse, R197 ;  /* 0x000000c5f4067221 */ /* 0x040fe20000010100 */
[----:B------:R-:W-:Y:S01]  /*1680*/  PRMT R61, RZ, 0x5410, R233 ;  /* 0x00005410ff3d7816 */ /* 0x000fe200000000e9 */
[C---:B------:R-:W-:Y:S01]  /*1690*/  FADD.FTZ R7, -R244.reuse, R198 ;  /* 0x000000c6f4077221 */ /* 0x040fe20000010100 */
[----:B------:R-:W4:Y:S01]  /*16a0*/  LDL R250, [R1+0x18c] ;  /* 0x00018c0001fa7983 */ /* 0x000f220000100800 */
[C---:B------:R-:W-:Y:S01]  /*16b0*/  FADD.FTZ R184, -R244.reuse, R199 ;  /* 0x000000c7f4b87221 */ /* 0x040fe20000010100 */
[----:B------:R-:W-:Y:S01]  /*16c0*/  PRMT R60, RZ, 0x7610, R233 ;  /* 0x00007610ff3c7816 */ /* 0x000fe200000000e9 */
[C---:B------:R-:W-:Y:S01]  /*16d0*/  FADD.FTZ R186, -R244.reuse, R201 ;  /* 0x000000c9f4ba7221 */ /* 0x040fe20000010100 */
[----:B------:R-:W-:Y:S01]  /*16e0*/  STL [R1+0x60], R239 ;  /* 0x000060ef01007387 */ /* 0x000fe20000100800 */
[----:B------:R-:W-:-:S02]  /*16f0*/  FADD.FTZ R187, -R244, R202 ;  /* 0x000000caf4bb7221 */ /* 0x000fc40000010100 */
[C---:B------:R-:W-:Y:S02]  /*1700*/  FADD.FTZ R188, -R244.reuse, R203 ;  /* 0x000000cbf4bc7221 */ /* 0x040fe40000010100 */
[C---:B------:R-:W-:Y:S02]  /*1710*/  FADD.FTZ R189, -R244.reuse, R204 ;  /* 0x000000ccf4bd7221 */ /* 0x040fe40000010100 */
[C---:B------:R-:W-:Y:S02]  /*1720*/  FADD.FTZ R190, -R244.reuse, R205 ;  /* 0x000000cdf4be7221 */ /* 0x040fe40000010100 */
[C---:B------:R-:W-:Y:S02]  /*1730*/  FADD.FTZ R191, -R244.reuse, R206 ;  /* 0x000000cef4bf7221 */ /* 0x040fe40000010100 */
[C---:B------:R-:W-:Y:S02]  /*1740*/  FADD.FTZ R192, -R244.reuse, R207 ;  /* 0x000000cff4c07221 */ /* 0x040fe40000010100 */
[----:B------:R-:W-:-:S02]  /*1750*/  FADD.FTZ R193, -R244, R208 ;  /* 0x000000d0f4c17221 */ /* 0x000fc40000010100 */
[----:B------:R-:W-:Y:S01]  /*1760*/  FMUL.FTZ R235, R2, R249 ;  /* 0x000000f902eb7220 */ /* 0x000fe20000410000 */
        /* <DEDUP_REMOVED lines=18> */
[----:B------:R-:W2:Y:S01]  /*1890*/  LDL R248, [R1+0x188] ;  /* 0x0001880001f87983 */ /* 0x000ea20000100800 */
        /* <DEDUP_REMOVED lines=16> */
[----:B------:R-:W-:-:S03]  /*19a0*/  FMUL.FTZ R218, R2, R195 ;  /* 0x000000c302da7220 */ /* 0x000fc60000410000 */
[----:B------:R-:W-:Y:S04]  /*19b0*/  STL [R1+0x3c], R241 ;  /* 0x00003cf101007387 */ /* 0x000fe80000100800 */
[----:B------:R-:W-:Y:S01]  /*19c0*/  STL [R1+0x38], R240 ;  /* 0x000038f001007387 */ /* 0x000fe20000100800 */
[----:B------:R-:W-:-:S03]  /*19d0*/  FMUL.FTZ R220, R2, R194 ;  /* 0x000000c202dc7220 */ /* 0x000fc60000410000 */
[----:B------:R-:W-:Y:S04]  /*19e0*/  STL [R1+0x34], R243 ;  /* 0x000034f301007387 */ /* 0x000fe80000100800 */
[----:B------:R-:W-:Y:S04]  /*19f0*/  STL [R1+0x30], R245 ;  /* 0x000030f501007387 */ /* 0x000fe80000100800 */
[----:B------:R-:W2:Y:S04]  /*1a00*/  LDL R195, [R1+0x1a0] ;  /* 0x0001a00001c37983 */ /* 0x000ea80000100800 */
[----:B------:R-:W4:Y:S01]  /*1a10*/  LDL R194, [R1+0x1a4] ;  /* 0x0001a40001c27983 */ /* 0x000f220000100800 */
[----:B------:R-:W-:-:S02]  /*1a20*/  FMUL.FTZ R222, R2, R193 ;  /* 0x000000c102de7220 */ /* 0x000fc40000410000 */
[----:B------:R-:W-:Y:S01]  /*1a30*/  FMUL.FTZ R6, R2, R198 ;  /* 0x000000c602067220 */ /* 0x000fe20000410000 */
[----:B------:R-:W4:Y:S01]  /*1a40*/  LDL R193, [R1+0x198] ;  /* 0x0001980001c17983 */ /* 0x000f220000100800 */
[----:B------:R-:W-:Y:S02]  /*1a50*/  FFMA.FTZ R169, R239, R75, R169 ;  /* 0x0000004befa97223 */ /* 0x000fe400000100a9 */
[----:B------:R-:W-:Y:S02]  /*1a60*/  FADD.FTZ R165, R165, R75 ;  /* 0x0000004ba5a57221 */ /* 0x000fe40000010000 */
[----:B------:R-:W-:Y:S02]  /*1a70*/  FFMA.FTZ R170, R67, R74, R170 ;  /* 0x0000004a43aa7223 */ /* 0x000fe400000100aa */
[----:B------:R-:W-:Y:S02]  /*1a80*/  FADD.FTZ R166, R166, R74 ;  /* 0x0000004aa6a67221 */ /* 0x000fe40000010000 */
[----:B------:R-:W-:-:S02]  /*1a90*/  FFMA.FTZ R171, R237, R73, R171 ;  /* 0x00000049edab7223 */ /* 0x000fc400000100ab */
[----:B------:R-:W-:Y:S02]  /*1aa0*/  FADD.FTZ R167, R167, R73 ;  /* 0x00000049a7a77221 */ /* 0x000fe40000010000 */
[----:B---3--:R-:W-:Y:S02]  /*1ab0*/  FMUL.FTZ R68, R68, R75 ;  /* 0x0000004b44447220 */ /* 0x008fe40000410000 */
[----:B------:R0:W5:Y:S01]  /*1ac0*/  LDL.LU R75, [R1+0x214] ;  /* 0x00021400014b7983 */ /* 0x0001620000300800 */
[--C-:B------:R-:W-:Y:S02]  /*1ad0*/  PRMT R214, RZ, 0x5410, R226.reuse ;  /* 0x00005410ffd67816 */ /* 0x100fe400000000e2 */
[----:B------:R-:W-:Y:S01]  /*1ae0*/  PRMT R213, RZ, 0x7610, R226 ;  /* 0x00007610ffd57816 */ /* 0x000fe200000000e2 */
[C---:B------:R-:W-:Y:S02]  /*1af0*/  FMUL.FTZ R226, R2.reuse, R191 ;  /* 0x000000bf02e27220 */ /* 0x040fe40000410000 */
[----:B------:R-:W-:-:S02]  /*1b00*/  FMUL.FTZ R191, R2, R207 ;  /* 0x000000cf02bf7220 */ /* 0x000fc40000410000 */
[----:B--2---:R-:W-:Y:S02]  /*1b10*/  FMUL.FTZ R198, R195, R74 ;  /* 0x0000004ac3c67220 */ /* 0x004fe40000410000 */
[----:B------:R0:W5:Y:S01]  /*1b20*/  LDL.LU R74, [R1+0x210] ;  /* 0x00021000014a7983 */ /* 0x0001620000300800 */
[----:B----4-:R-:W-:-:S03]  /*1b30*/  FMUL.FTZ R207, R194, R73 ;  /* 0x00000049c2cf7220 */ /* 0x010fc60000410000 */
[----:B------:R1:W-:Y:S04]  /*1b40*/  STL [R1+0x2c], R68 ;  /* 0x00002c4401007387 */ /* 0x0003e80000100800 */
[----:B------:R0:W5:Y:S04]  /*1b50*/  LDL.LU R73, [R1+0x20c] ;  /* 0x00020c0001497983 */ /* 0x0001680000300800 */
[----:B------:R-:W2:Y:S01]  /*1b60*/  LDL R194, [R1+0x194] ;  /* 0x0001940001c27983 */ /* 0x000ea20000100800 */
[----:B------:R-:W-:Y:S01]  /*1b70*/  MOV R5, R215 ;  /* 0x000000d700057202 */ /* 0x000fe20000000f00 */
[----:B------:R-:W-:Y:S01]  /*1b80*/  FMUL.FTZ R215, R2, R196 ;  /* 0x000000c402d77220 */ /* 0x000fe20000410000 */
[----:B------:R-:W-:-:S02]  /*1b90*/  PRMT R63, RZ, 0x5410, R232 ;  /* 0x00005410ff3f7816 */ /* 0x000fc400000000e8 */
[----:B------:R-:W-:Y:S01]  /*1ba0*/  PRMT R62, RZ, 0x7610, R232 ;  /* 0x00007610ff3e7816 */ /* 0x000fe200000000e8 */
[C---:B------:R-:W-:Y:S01]  /*1bb0*/  FMUL.FTZ R232, R2.reuse, R188 ;  /* 0x000000bc02e87220 */ /* 0x040fe20000410000 */
[----:B------:R-:W-:Y:S01]  /*1bc0*/  MOV R196, R5 ;  /* 0x0000000500c47202 */ /* 0x000fe20000000f00 */
[C---:B------:R-:W-:Y:S01]  /*1bd0*/  FMUL.FTZ R188, R2.reuse, R204 ;  /* 0x000000cc02bc7220 */ /* 0x040fe20000410000 */
[--C-:B------:R-:W-:Y:S01]  /*1be0*/  PRMT R59, RZ, 0x5410, R234.reuse ;  /* 0x00005410ff3b7816 */ /* 0x100fe200000000ea */
[C---:B------:R-:W-:Y:S01]  /*1bf0*/  FMUL.FTZ R4, R2.reuse, R4 ;  /* 0x0000000402047220 */ /* 0x040fe20000410000 */
[----:B------:R-:W-:Y:S01]  /*1c00*/  PRMT R58, RZ, 0x7610, R234 ;  /* 0x00007610ff3a7816 */ /* 0x000fe200000000ea */
[----:B------:R-:W-:Y:S01]  /*1c10*/  FMUL.FTZ R247, R2, R184 ;  /* 0x000000b802f77220 */ /* 0x000fe20000410000 */
[----:B------:R3:W-:Y:S01]  /*1c20*/  STL [R1+0x28], R198 ;  /* 0x000028c601007387 */ /* 0x0007e20000100800 */
[----:B------:R-:W-:Y:S02]  /*1c30*/  FADD.FTZ R172, R172, R72 ;  /* 0x00000048acac7221 */ /* 0x000fe40000010000 */
[----:B------:R-:W-:-:S02]  /*1c40*/  FFMA.FTZ R124, R235, R72, R124 ;  /* 0x00000048eb7c7223 */ /* 0x000fc4000001007c */
[----:B------:R-:W-:Y:S02]  /*1c50*/  FMUL.FTZ R204, R248, R72 ;  /* 0x00000048f8cc7220 */ /* 0x000fe40000410000 */
[C---:B------:R-:W-:Y:S01]  /*1c60*/  FMUL.FTZ R234, R2.reuse, R187 ;  /* 0x000000bb02ea7220 */ /* 0x040fe20000410000 */
[----:B------:R0:W5:Y:S01]  /*1c70*/  LDL.LU R72, [R1+0x208] ;  /* 0x0002080001487983 */ /* 0x0001620000300800 */
[C---:B------:R-:W-:Y:S01]  /*1c80*/  FMUL.FTZ R184, R2.reuse, R200 ;  /* 0x000000c802b87220 */ /* 0x040fe20000410000 */
[--C-:B------:R-:W-:Y:S01]  /*1c90*/  PRMT R51, RZ, 0x5410, R238.reuse ;  /* 0x00005410ff337816 */ /* 0x100fe200000000ee */
[----:B------:R-:W-:Y:S01]  /*1ca0*/  FMUL.FTZ R187, R2, R203 ;  /* 0x000000cb02bb7220 */ /* 0x000fe20000410000 */
[----:B------:R-:W4:Y:S01]  /*1cb0*/  LDL R200, [R1+0x178] ;  /* 0x0001780001c87983 */ /* 0x000f220000100800 */
[----:B------:R-:W-:Y:S01]  /*1cc0*/  PRMT R50, RZ, 0x7610, R238 ;  /* 0x00007610ff327816 */ /* 0x000fe200000000ee */
[----:B------:R-:W-:Y:S02]  /*1cd0*/  FADD.FTZ R173, R173, R71 ;  /* 0x00000047adad7221 */ /* 0x000fe40000010000 */
[----:B------:R-:W-:Y:S01]  /*1ce0*/  STL [R1+0x24], R207 ;  /* 0x000024cf01007387 */ /* 0x000fe20000100800 */
[----:B------:R-:W-:-:S02]  /*1cf0*/  FFMA.FTZ R125, R66, R71, R125 ;  /* 0x00000047427d7223 */ /* 0x000fc4000001007d */
[----:B------:R-:W-:Y:S02]  /*1d00*/  FMUL.FTZ R203, R250, R71 ;  /* 0x00000047facb7220 */ /* 0x000fe40000410000 */
[----:B------:R-:W-:Y:S01]  /*1d10*/  FMUL.FTZ R238, R2, R185 ;  /* 0x000000b902ee7220 */ /* 0x000fe20000410000 */
[----:B------:R0:W5:Y:S01]  /*1d20*/  LDL.LU R71, [R1+0x204] ;  /* 0x0002040001477983 */ /* 0x0001620000300800 */
[-C--:B------:R-:W-:Y:S02]  /*1d30*/  FFMA.FTZ R168, R4, R196.reuse, R168 ;  /* 0x000000c404a87223 */ /* 0x080fe400000100a8 */
[----:B------:R-:W-:Y:S02]  /*1d40*/  FADD.FTZ R164, R164, R196 ;  /* 0x000000c4a4a47221 */ /* 0x000fe40000010000 */
[----:B------:R-:W-:Y:S02]  /*1d50*/  FMUL.FTZ R193, R193, R196 ;  /* 0x000000c4c1c17220 */ /* 0x000fe40000410000 */
[----:B------:R-:W-:Y:S01]  /*1d60*/  FMUL.FTZ R185, R2, R201 ;  /* 0x000000c902b97220 */ /* 0x000fe20000410000 */
[----:B------:R-:W3:Y:S01]  /*1d70*/  LDL R196, [R1+0x17c] ;  /* 0x00017c0001c47983 */ /* 0x000ee20000100800 */
[----:B------:R-:W-:-:S02]  /*1d80*/  FADD.FTZ R174, R174, R70 ;  /* 0x00000046aeae7221 */ /* 0x000fc40000010000 */
[-C--:B------:R-:W-:Y:S01]  /*1d90*/  FFMA.FTZ R126, R233, R70.reuse, R126 ;  /* 0x00000046e97e7223 */ /* 0x080fe2000001007e */
[----:B------:R0:W-:Y:S01]  /*1da0*/  STL [R1+0x20], R204 ;  /* 0x000020cc01007387 */ /* 0x0001e20000100800 */
[----:B------:R-:W-:Y:S02]  /*1db0*/  FMUL.FTZ R201, R251, R70 ;  /* 0x00000046fbc97220 */ /* 0x000fe40000410000 */
[----:B------:R-:W-:Y:S01]  /*1dc0*/  FMUL.FTZ R5, R2, R197 ;  /* 0x000000c502057220 */ /* 0x000fe20000410000 */
[----:B------:R0:W5:Y:S01]  /*1dd0*/  LDL.LU R70, [R1+0x200] ;  /* 0x0002000001467983 */ /* 0x0001620000300800 */
[----:B------:R-:W-:Y:S02]  /*1de0*/  FADD.FTZ R175, R175, R69 ;  /* 0x00000045afaf7221 */ /* 0x000fe40000010000 */
[----:B------:R-:W-:Y:S01]  /*1df0*/  FFMA.FTZ R127, R231, R69, R127 ;  /* 0x00000045e77f7223 */ /* 0x000fe2000001007f */
[----:B------:R0:W-:Y:S01]  /*1e00*/  STL [R1+0x1c], R203 ;  /* 0x00001ccb01007387 */ /* 0x0001e20000100800 */
[----:B------:R-:W-:-:S02]  /*1e10*/  PRMT R55, RZ, 0x5410, R236 ;  /* 0x00005410ff377816 */ /* 0x000fc400000000ec */
[----:B------:R-:W-:Y:S01]  /*1e20*/  PRMT R54, RZ, 0x7610, R236 ;  /* 0x00007610ff367816 */ /* 0x000fe200000000ec */
[C---:B------:R-:W-:Y:S02]  /*1e30*/  FMUL.FTZ R236, R2.reuse, R186 ;  /* 0x000000ba02ec7220 */ /* 0x040fe40000410000 */
[C---:B------:R-:W-:Y:S02]  /*1e40*/  FMUL.FTZ R249, R2.reuse, R7 ;  /* 0x0000000702f97220 */ /* 0x040fe40000410000 */
[C---:B------:R-:W-:Y:S02]  /*1e50*/  FMUL.FTZ R186, R2.reuse, R202 ;  /* 0x000000ca02ba7220 */ /* 0x040fe40000410000 */
[----:B------:R-:W-:Y:S02]  /*1e60*/  FMUL.FTZ R7, R2, R199 ;  /* 0x000000c702077220 */ /* 0x000fe40000410000 */
[----:B--2---:R-:W-:Y:S02]  /*1e70*/  FMUL.FTZ R197, R194, R69 ;  /* 0x00000045c2c57220 */ /* 0x004fe40000410000 */
[----:B------:R2:W5:Y:S04]  /*1e80*/  LDL.LU R69, [R1+0x1fc] ;  /* 0x0001fc0001457983 */ /* 0x0005680000300800 */
[----:B------:R-:W2:Y:S04]  /*1e90*/  LDL R248, [R1+0x168] ;  /* 0x0001680001f87983 */ /* 0x000ea80000100800 */
[----:B------:R-:W2:Y:S04]  /*1ea0*/  LDL R194, [R1+0x170] ;  /* 0x0001700001c27983 */ /* 0x000ea80000100800 */
[----:B------:R-:W2:Y:S04]  /*1eb0*/  LDL R195, [R1+0x16c] ;  /* 0x00016c0001c37983 */ /* 0x000ea80000100800 */
[----:B------:R-:W2:Y:S04]  /*1ec0*/  LDL R202, [R1+0x180] ;  /* 0x0001800001ca7983 */ /* 0x000ea80000100800 */
[----:B------:R-:W2:Y:S01]  /*1ed0*/  LDL R199, [R1+0x184] ;  /* 0x0001840001c77983 */ /* 0x000ea20000100800 */
[----:B------:R-:W-:-:S02]  /*1ee0*/  PRMT R210, RZ, 0x5410, R224 ;  /* 0x00005410ffd27816 */ /* 0x000fc400000000e0 */
[----:B------:R-:W-:Y:S02]  /*1ef0*/  PRMT R209, RZ, 0x7610, R224 ;  /* 0x00007610ffd17816 */ /* 0x000fe400000000e0 */
[----:B------:R-:W-:Y:S02]  /*1f00*/  PRMT R217, RZ, 0x5410, R227 ;  /* 0x00005410ffd97816 */ /* 0x000fe400000000e3 */
[--C-:B------:R-:W-:Y:S01]  /*1f10*/  PRMT R212, RZ, 0x5410, R225.reuse ;  /* 0x00005410ffd47816 */ /* 0x100fe200000000e1 */
[----:B------:R-:W-:Y:S01]  /*1f20*/  FMUL.FTZ R224, R2, R192 ;  /* 0x000000c002e07220 */ /* 0x000fe20000410000 */
[----:B------:R-:W-:Y:S01]  /*1f30*/  PRMT R211, RZ, 0x7610, R225 ;  /* 0x00007610ffd37816 */ /* 0x000fe200000000e1 */
[----:B----4-:R-:W-:Y:S02]  /*1f40*/  FMUL.FTZ R200, R200, R210 ;  /* 0x000000d2c8c87220 */ /* 0x010fe40000410000 */
[----:B------:R-:W-:Y:S01]  /*1f50*/  FMUL.FTZ R192, R2, R208 ;  /* 0x000000d002c07220 */ /* 0x000fe20000410000 */
[----:B------:R-:W-:Y:S01]  /*1f60*/  PRMT R216, RZ, 0x7610, R227 ;  /* 0x00007610ffd87816 */ /* 0x000fe200000000e3 */
[----:B------:R-:W4:Y:S01]  /*1f70*/  LDL R208, [R1+0x174] ;  /* 0x0001740001d07983 */ /* 0x000f220000100800 */
[----:B------:R-:W-:-:S02]  /*1f80*/  PRMT R225, RZ, 0x5410, R229 ;  /* 0x00005410ffe17816 */ /* 0x000fc400000000e5 */
[----:B------:R-:W-:Y:S01]  /*1f90*/  PRMT R223, RZ, 0x7610, R229 ;  /* 0x00007610ffdf7816 */ /* 0x000fe200000000e5 */
[----:B------:R0:W-:Y:S01]  /*1fa0*/  STL [R1+0x18], R201 ;  /* 0x000018c901007387 */ /* 0x0001e20000100800 */
[----:B---3--:R-:W-:Y:S01]  /*1fb0*/  FMUL.FTZ R196, R196, R209 ;  /* 0x000000d1c4c47220 */ /* 0x008fe20000410000 */
[--C-:B------:R-:W-:Y:S02]  /*1fc0*/  PRMT R221, RZ, 0x5410, R228.reuse ;  /* 0x00005410ffdd7816 */ /* 0x100fe400000000e4 */
[----:B------:R3:W-:Y:S01]  /*1fd0*/  STL [R1+0x14], R197 ;  /* 0x000014c501007387 */ /* 0x0007e20000100800 */
[----:B------:R-:W-:Y:S01]  /*1fe0*/  PRMT R219, RZ, 0x7610, R228 ;  /* 0x00007610ffdb7816 */ /* 0x000fe200000000e4 */
[C---:B------:R-:W-:Y:S01]  /*1ff0*/  FMUL.FTZ R228, R2.reuse, R190 ;  /* 0x000000be02e47220 */ /* 0x040fe20000410000 */
[--C-:B------:R-:W-:Y:S01]  /*2000*/  PRMT R229, RZ, 0x5410, R230.reuse ;  /* 0x00005410ffe57816 */ /* 0x100fe200000000e6 */
[----:B------:R0:W-:Y:S01]  /*2010*/  STL [R1+0x10], R200 ;  /* 0x000010c801007387 */ /* 0x0001e20000100800 */
[----:B------:R-:W-:Y:S01]  /*2020*/  PRMT R227, RZ, 0x7610, R230 ;  /* 0x00007610ffe37816 */ /* 0x000fe200000000e6 */
[----:B------:R-:W-:-:S02]  /*2030*/  FMUL.FTZ R230, R2, R189 ;  /* 0x000000bd02e67220 */ /* 0x000fc40000410000 */
[C---:B------:R-:W-:Y:S01]  /*2040*/  FMUL.FTZ R189, R2.reuse, R205 ;  /* 0x000000cd02bd7220 */ /* 0x040fe20000410000 */
[----:B------:R0:W-:Y:S01]  /*2050*/  STL [R1+0x8], R196 ;  /* 0x000008c401007387 */ /* 0x0001e20000100800 */
[----:B------:R-:W-:-:S03]  /*2060*/  FMUL.FTZ R190, R2, R206 ;  /* 0x000000ce02be7220 */ /* 0x000fc60000410000 */
[----:B------:R-:W3:Y:S04]  /*2070*/  LDL R206, [R1+0x158] ;  /* 0x0001580001ce7983 */ /* 0x000ee80000100800 */
[----:B------:R-:W3:Y:S01]  /*2080*/  LDL R205, [R1+0x15c] ;  /* 0x00015c0001cd7983 */ /* 0x000ee20000100800 */
[----:B--2---:R-:W-:Y:S02]  /*2090*/  FMUL.FTZ R251, R248, R214 ;  /* 0x000000d6f8fb7220 */ /* 0x004fe40000410000 */
[----:B------:R-:W-:Y:S02]  /*20a0*/  FMUL.FTZ R248, R194, R217 ;  /* 0x000000d9c2f87220 */ /* 0x000fe40000410000 */
[----:B------:R-:W-:Y:S02]  /*20b0*/  FFMA.FTZ R194, R4, R193, RZ ;  /* 0x000000c104c27223 */ /* 0x000fe400000100ff */
[----:B------:R-:W-:-:S02]  /*20c0*/  FMUL.FTZ R250, R195, R213 ;  /* 0x000000d5c3fa7220 */ /* 0x000fc40000410000 */
[----:B------:R-:W-:Y:S02]  /*20d0*/  FADD.FTZ R195, RZ, R193 ;  /* 0x000000c1ffc37221 */ /* 0x000fe40000010000 */
[----:B------:R-:W-:Y:S02]  /*20e0*/  FMUL.FTZ R202, R202, R212 ;  /* 0x000000d4caca7220 */ /* 0x000fe40000410000 */
[----:B------:R-:W-:Y:S02]  /*20f0*/  FFMA.FTZ R194, R239, R68, R194 ;  /* 0x00000044efc27223 */ /* 0x000fe400000100c2 */
[----:B------:R-:W-:Y:S01]  /*2100*/  FMUL.FTZ R199, R199, R211 ;  /* 0x000000d3c7c77220 */ /* 0x000fe20000410000 */
[----:B------:R-:W-:Y:S01]  /*2110*/  STL [R1+0x4], R202 ;  /* 0x000004ca01007387 */ /* 0x000fe20000100800 */
[----:B------:R-:W-:Y:S02]  /*2120*/  FADD.FTZ R195, R195, R68 ;  /* 0x00000044c3c37221 */ /* 0x000fe40000010000 */
[----:B------:R-:W-:Y:S01]  /*2130*/  FFMA.FTZ R194, R67, R198, R194 ;  /* 0x000000c643c27223 */ /* 0x000fe200000100c2 */
[----:B------:R2:W-:Y:S01]  /*2140*/  STL [R1], R199 ;  /* 0x000000c701007387 */ /* 0x0005e20000100800 */
[----:B------:R-:W-:-:S03]  /*2150*/  FADD.FTZ R195, R195, R198 ;  /* 0x000000c6c3c37221 */ /* 0x000fc60000010000 */
[----:B-1----:R1:W5:Y:S04]  /*2160*/  LDL.LU R68, [R1+0x1f8] ;  /* 0x0001f80001447983 */ /* 0x0023680000300800 */
[----:B------:R1:W5:Y:S04]  /*2170*/  LDL.LU R67, [R1+0x1f4] ;  /* 0x0001f40001437983 */ /* 0x0003680000300800 */
[----:B------:R-:W2:Y:S01]  /*2180*/  LDL R198, [R1+0x160] ;  /* 0x0001600001c67983 */ /* 0x000ea20000100800 */
[----:B------:R-:W-:Y:S02]  /*2190*/  FADD.FTZ R195, R195, R207 ;  /* 0x000000cfc3c37221 */ /* 0x000fe40000010000 */
[----:B------:R-:W-:-:S02]  /*21a0*/  FFMA.FTZ R194, R237, R207, R194 ;  /* 0x000000cfedc27223 */ /* 0x000fc400000100c2 */
[----:B------:R-:W-:Y:S02]  /*21b0*/  FADD.FTZ R195, R195, R204 ;  /* 0x000000ccc3c37221 */ /* 0x000fe40000010000 */
[----:B------:R-:W-:Y:S02]  /*21c0*/  FFMA.FTZ R194, R235, R204, R194 ;  /* 0x000000ccebc27223 */ /* 0x000fe400000100c2 */
[----:B------:R-:W-:Y:S01]  /*21d0*/  FADD.FTZ R195, R195, R203 ;  /* 0x000000cbc3c37221 */ /* 0x000fe20000010000 */
[----:B0-----:R-:W4:Y:S01]  /*21e0*/  LDL R204, [R1+0x164] ;  /* 0x0001640001cc7983 */ /* 0x001f220000100800 */
[----:B------:R-:W-:Y:S02]  /*21f0*/  FFMA.FTZ R194, R66, R203, R194 ;  /* 0x000000cb42c27223 */ /* 0x000fe400000100c2 */
[----:B------:R-:W-:Y:S01]  /*2200*/  FADD.FTZ R195, R195, R201 ;  /* 0x000000c9c3c37221 */ /* 0x000fe20000010000 */
[----:B------:R1:W5:Y:S01]  /*2210*/  LDL.LU R66, [R1+0x1f0] ;  /* 0x0001f00001427983 */ /* 0x0003620000300800 */
[----:B------:R-:W-:-:S02]  /*2220*/  FFMA.FTZ R194, R233, R201, R194 ;  /* 0x000000c9e9c27223 */ /* 0x000fc400000100c2 */
[----:B------:R-:W-:Y:S01]  /*2230*/  FADD.FTZ R195, R195, R197 ;  /* 0x000000c5c3c37221 */ /* 0x000fe20000010000 */
[----:B------:R-:W4:Y:S01]  /*2240*/  LDL R203, [R1+0x148] ;  /* 0x0001480001cb7983 */ /* 0x000f220000100800 */
[----:B------:R-:W-:Y:S02]  /*2250*/  FFMA.FTZ R194, R231, R197, R194 ;  /* 0x000000c5e7c27223 */ /* 0x000fe400000100c2 */
[----:B------:R-:W-:Y:S01]  /*2260*/  FADD.FTZ R195, R195, R200 ;  /* 0x000000c8c3c37221 */ /* 0x000fe20000010000 */
[----:B------:R-:W4:Y:S01]  /*2270*/  LDL R201, [R1+0x14c] ;  /* 0x00014c0001c97983 */ /* 0x000f220000100800 */
[C---:B------:R-:W-:Y:S02]  /*2280*/  FFMA.FTZ R194, R65.reuse, R200, R194 ;  /* 0x000000c841c27223 */ /* 0x040fe400000100c2 */
[----:B------:R-:W-:Y:S01]  /*2290*/  FFMA.FTZ R176, R65, R210, R176 ;  /* 0x000000d241b07223 */ /* 0x000fe200000100b0 */
[----:B---3--:R-:W3:Y:S01]  /*22a0*/  LDL R197, [R1+0x154] ;  /* 0x0001540001c57983 */ /* 0x008ee20000100800 */
[----:B------:R-:W-:-:S02]  /*22b0*/  FADD.FTZ R195, R195, R196 ;  /* 0x000000c4c3c37221 */ /* 0x000fc40000010000 */
[----:B------:R-:W-:Y:S02]  /*22c0*/  FFMA.FTZ R194, R242, R196, R194 ;  /* 0x000000c4f2c27223 */ /* 0x000fe400000100c2 */
[----:B--2---:R-:W-:Y:S02]  /*22d0*/  FMUL.FTZ R233, R198, R225 ;  /* 0x000000e1c6e97220 */ /* 0x004fe40000410000 */
[----:B------:R-:W2:Y:S04]  /*22e0*/  LDL R198, [R1+0x150] ;  /* 0x0001500001c67983 */ /* 0x000ea80000100800 */
[----:B------:R1:W5:Y:S04]  /*22f0*/  LDL.LU R65, [R1+0x1ec] ;  /* 0x0001ec0001417983 */ /* 0x0003680000300800 */
[----:B------:R-:W2:Y:S04]  /*2300*/  LDL R200, [R1+0x138] ;  /* 0x0001380001c87983 */ /* 0x000ea80000100800 */
[----:B------:R-:W2:Y:S01]  /*2310*/  LDL R196, [R1+0x13c] ;  /* 0x00013c0001c47983 */ /* 0x000ea20000100800 */
[----:B------:R-:W-:-:S02]  /*2320*/  FADD.FTZ R195, R195, R202 ;  /* 0x000000cac3c37221 */ /* 0x000fc40000010000 */
[----:B------:R-:W-:Y:S02]  /*2330*/  FFMA.FTZ R194, R241, R202, R194 ;  /* 0x000000caf1c27223 */ /* 0x000fe400000100c2 */
[----:B------:R-:W-:Y:S02]  /*2340*/  FFMA.FTZ R154, R234, R225, R154 ;  /* 0x000000e1ea9a7223 */ /* 0x000fe4000001009a */
[----:B------:R-:W-:Y:S02]  /*2350*/  FADD.FTZ R150, R150, R225 ;  /* 0x000000e196967221 */ /* 0x000fe40000010000 */
[----:B------:R-:W-:Y:S02]  /*2360*/  FADD.FTZ R195, R195, R199 ;  /* 0x000000c7c3c37221 */ /* 0x000fe40000010000 */
[----:B------:R-:W-:Y:S02]  /*2370*/  FFMA.FTZ R194, R240, R199, R194 ;  /* 0x000000c7f0c27223 */ /* 0x000fe400000100c2 */
[----:B------:R-:W2:Y:S01]  /*2380*/  LDL R199, [R1+0x140] ;  /* 0x0001400001c77983 */ /* 0x000ea20000100800 */
[----:B------:R-:W-:-:S02]  /*2390*/  FADD.FTZ R118, R118, R64 ;  /* 0x0000004076767221 */ /* 0x000fc40000010000 */
[----:B------:R-:W-:Y:S02]  /*23a0*/  FFMA.FTZ R114, R226, R64, R114 ;  /* 0x00000040e2727223 */ /* 0x000fe40000010072 */
[-C--:B------:R-:W-:Y:S02]  /*23b0*/  FFMA.FTZ R155, R232, R223.reuse, R155 ;  /* 0x000000dfe89b7223 */ /* 0x080fe4000001009b */
[----:B------:R-:W-:Y:S02]  /*23c0*/  FADD.FTZ R151, R151, R223 ;  /* 0x000000df97977221 */ /* 0x000fe40000010000 */
[----:B----4-:R-:W-:Y:S02]  /*23d0*/  FMUL.FTZ R231, R204, R223 ;  /* 0x000000dfcce77220 */ /* 0x010fe40000410000 */
[----:B------:R-:W-:Y:S02]  /*23e0*/  FFMA.FTZ R152, R238, R221, R152 ;  /* 0x000000ddee987223 */ /* 0x000fe40000010098 */
[----:B------:R-:W-:-:S02]  /*23f0*/  FADD.FTZ R148, R148, R221 ;  /* 0x000000dd94947221 */ /* 0x000fc40000010000 */
[----:B------:R-:W-:Y:S02]  /*2400*/  FMUL.FTZ R237, R206, R221 ;  /* 0x000000ddceed7220 */ /* 0x000fe40000410000 */
[----:B---3--:R-:W-:Y:S02]  /*2410*/  FMUL.FTZ R223, R197, R244 ;  /* 0x000000f4c5df7220 */ /* 0x008fe40000410000 */
[----:B------:R-:W-:Y:S02]  /*2420*/  FFMA.FTZ R140, R222, R63, R140 ;  /* 0x0000003fde8c7223 */ /* 0x000fe4000001008c */
[----:B------:R-:W-:Y:S02]  /*2430*/  FADD.FTZ R136, R136, R63 ;  /* 0x0000003f88887221 */ /* 0x000fe40000010000 */
[----:B------:R-:W-:Y:S02]  /*2440*/  FFMA.FTZ R153, R236, R219, R153 ;  /* 0x000000dbec997223 */ /* 0x000fe40000010099 */
[----:B------:R-:W-:-:S02]  /*2450*/  FADD.FTZ R149, R149, R219 ;  /* 0x000000db95957221 */ /* 0x000fc40000010000 */
[----:B------:R-:W-:Y:S02]  /*2460*/  FMUL.FTZ R235, R205, R219 ;  /* 0x000000dbcdeb7220 */ /* 0x000fe40000410000 */
[----:B------:R-:W-:Y:S02]  /*2470*/  FADD.FTZ R116, R116, R229 ;  /* 0x000000e574747221 */ /* 0x000fe40000010000 */
[-C--:B------:R-:W-:Y:S02]  /*2480*/  FFMA.FTZ R112, R230, R229.reuse, R112 ;  /* 0x000000e5e6707223 */ /* 0x080fe40000010070 */
[----:B------:R-:W-:Y:S02]  /*2490*/  FFMA.FTZ R141, R220, R62, R141 ;  /* 0x0000003edc8d7223 */ /* 0x000fe4000001008d */
[----:B------:R-:W-:Y:S02]  /*24a0*/  FADD.FTZ R137, R137, R62 ;  /* 0x0000003e89897221 */ /* 0x000fe40000010000 */
[----:B------:R-:W-:-:S02]  /*24b0*/  FMUL.FTZ R229, R203, R229 ;  /* 0x000000e5cbe57220 */ /* 0x000fc40000410000 */
[----:B--2---:R-:W-:Y:S02]  /*24c0*/  FMUL.FTZ R225, R198, R64 ;  /* 0x00000040c6e17220 */ /* 0x004fe40000410000 */
[----:B------:R1:W5:Y:S04]  /*24d0*/  LDL.LU R64, [R1+0x1e8] ;  /* 0x0001e80001407983 */ /* 0x0003680000300800 */
[----:B------:R-:W2:Y:S01]  /*24e0*/  LDL R198, [R1+0x144] ;  /* 0x0001440001c67983 */ /* 0x000ea20000100800 */
[----:B------:R-:W-:-:S03]  /*24f0*/  FMUL.FTZ R221, R200, R63 ;  /* 0x0000003fc8dd7220 */ /* 0x000fc60000410000 */
[----:B------:R-:W3:Y:S01]  /*2500*/  LDL R197, [R1+0x128] ;  /* 0x0001280001c57983 */ /* 0x000ee20000100800 */
[----:B------:R-:W-:-:S03]  /*2510*/  FMUL.FTZ R219, R196, R62 ;  /* 0x0000003ec4db7220 */ /* 0x000fc60000410000 */
[----:B------:R1:W5:Y:S04]  /*2520*/  LDL.LU R63, [R1+0x1e4] ;  /* 0x0001e400013f7983 */ /* 0x0003680000300800 */
[----:B------:R-:W4:Y:S04]  /*2530*/  LDL R202, [R1+0x12c] ;  /* 0x00012c0001ca7983 */ /* 0x000f280000100800 */
[----:B------:R1:W5:Y:S04]  /*2540*/  LDL.LU R62, [R1+0x1e0] ;  /* 0x0001e000013e7983 */ /* 0x0003680000300800 */
[----:B------:R-:W4:Y:S01]  /*2550*/  LDL R203, [R1+0x130] ;  /* 0x0001300001cb7983 */ /* 0x000f220000100800 */
[----:B------:R-:W-:-:S02]  /*2560*/  FADD.FTZ R195, R195, R251 ;  /* 0x000000fbc3c37221 */ /* 0x000fc40000010000 */
[----:B------:R-:W-:Y:S02]  /*2570*/  FFMA.FTZ R194, R243, R251, R194 ;  /* 0x000000fbf3c27223 */ /* 0x000fe400000100c2 */
        /* <DEDUP_REMOVED lines=12> */
[----:B------:R-:W-:-:S04]  /*2640*/  FFMA.FTZ R195, R234, R233, R196 ;  /* 0x000000e9eac37223 */ /* 0x000fc800000100c4 */
[----:B------:R-:W-:Y:S02]  /*2650*/  FFMA.FTZ R195, R232, R231, R195 ;  /* 0x000000e7e8c37223 */ /* 0x000fe400000100c3 */
[----:B------:R-:W-:Y:S02]  /*2660*/  FADD.FTZ R117, R117, R227 ;  /* 0x000000e375757221 */ /* 0x000fe40000010000 */
[----:B------:R-:W-:Y:S02]  /*2670*/  FFMA.FTZ R113, R228, R227, R113 ;  /* 0x000000e3e4717223 */ /* 0x000fe40000010071 */
[----:B------:R-:W-:Y:S02]  /*2680*/  FADD.FTZ R182, R182, R217 ;  /* 0x000000d9b6b67221 */ /* 0x000fe40000010000 */
[----:B------:R-:W-:Y:S02]  /*2690*/  FFMA.FTZ R122, R249, R217, R122 ;  /* 0x000000d9f97a7223 */ /* 0x000fe4000001007a */
[----:B------:R-:W-:-:S02]  /*26a0*/  FMUL.FTZ R227, R201, R227 ;  /* 0x000000e3c9e37220 */ /* 0x000fc40000410000 */
[----:B------:R-:W-:Y:S02]  /*26b0*/  FFMA.FTZ R195, R230, R229, R195 ;  /* 0x000000e5e6c37223 */ /* 0x000fe400000100c3 */
[-C--:B------:R-:W-:Y:S02]  /*26c0*/  FFMA.FTZ R142, R218, R61.reuse, R142 ;  /* 0x0000003dda8e7223 */ /* 0x080fe4000001008e */
[----:B------:R-:W-:Y:S02]  /*26d0*/  FADD.FTZ R138, R138, R61 ;  /* 0x0000003d8a8a7221 */ /* 0x000fe40000010000 */
[----:B------:R-:W-:Y:S02]  /*26e0*/  FMUL.FTZ R217, R199, R61 ;  /* 0x0000003dc7d97220 */ /* 0x000fe40000410000 */
[----:B------:R1:W5:Y:S01]  /*26f0*/  LDL.LU R61, [R1+0x1dc] ;  /* 0x0001dc00013d7983 */ /* 0x0003620000300800 */
[----:B------:R-:W-:Y:S02]  /*2700*/  FADD.FTZ R199, R194, R231 ;  /* 0x000000e7c2c77221 */ /* 0x000fe40000010000 */
[----:B------:R-:W-:Y:S01]  /*2710*/  FFMA.FTZ R143, R215, R60, R143 ;  /* 0x0000003cd78f7223 */ /* 0x000fe2000001008f */
[----:B------:R-:W4:Y:S01]  /*2720*/  LDL R201, [R1+0x134] ;  /* 0x0001340001c97983 */ /* 0x000f220000100800 */
[----:B------:R-:W-:-:S02]  /*2730*/  FADD.FTZ R139, R139, R60 ;  /* 0x0000003c8b8b7221 */ /* 0x000fc40000010000 */
[----:B------:R-:W-:Y:S02]  /*2740*/  FADD.FTZ R104, R104, R59 ;  /* 0x0000003b68687221 */ /* 0x000fe40000010000 */
[----:B------:R-:W-:Y:S02]  /*2750*/  FFMA.FTZ R100, R5, R59, R100 ;  /* 0x0000003b05647223 */ /* 0x000fe40000010064 */
[----:B------:R-:W-:Y:S02]  /*2760*/  FADD.FTZ R105, R105, R58 ;  /* 0x0000003a69697221 */ /* 0x000fe40000010000 */
[----:B------:R-:W-:Y:S02]  /*2770*/  FFMA.FTZ R101, R6, R58, R101 ;  /* 0x0000003a06657223 */ /* 0x000fe40000010065 */
[----:B------:R-:W-:Y:S02]  /*2780*/  FADD.FTZ R106, R106, R57 ;  /* 0x000000396a6a7221 */ /* 0x000fe40000010000 */
[----:B------:R-:W-:-:S02]  /*2790*/  FFMA.FTZ R102, R7, R57, R102 ;  /* 0x0000003907667223 */ /* 0x000fc40000010066 */
[----:B--2---:R-:W-:Y:S02]  /*27a0*/  FMUL.FTZ R194, R198, R60 ;  /* 0x0000003cc6c27220 */ /* 0x004fe40000410000 */
[----:B------:R1:W5:Y:S01]  /*27b0*/  LDL.LU R60, [R1+0x1d8] ;  /* 0x0001d800013c7983 */ /* 0x0003620000300800 */
[----:B------:R-:W-:Y:S02]  /*27c0*/  FFMA.FTZ R198, R228, R227, R195 ;  /* 0x000000e3e4c67223 */ /* 0x000fe400000100c3 */
[----:B---3--:R-:W-:Y:S01]  /*27d0*/  FMUL.FTZ R195, R197, R59 ;  /* 0x0000003bc5c37220 */ /* 0x008fe20000410000 */
[----:B------:R-:W2:Y:S04]  /*27e0*/  LDL R200, [R1+0x118] ;  /* 0x0001180001c87983 */ /* 0x000ea80000100800 */
[----:B------:R1:W5:Y:S01]  /*27f0*/  LDL.LU R59, [R1+0x1d4] ;  /* 0x0001d400013b7983 */ /* 0x0003620000300800 */
[----:B----4-:R-:W-:-:S03]  /*2800*/  FMUL.FTZ R204, R202, R58 ;  /* 0x0000003acacc7220 */ /* 0x010fc60000410000 */
[----:B------:R-:W3:Y:S04]  /*2810*/  LDL R197, [R1+0x11c] ;  /* 0x00011c0001c57983 */ /* 0x000ee80000100800 */
[----:B------:R1:W5:Y:S01]  /*2820*/  LDL.LU R58, [R1+0x1d0] ;  /* 0x0001d000013a7983 */ /* 0x0003620000300800 */
[----:B------:R-:W-:-:S03]  /*2830*/  FMUL.FTZ R205, R203, R57 ;  /* 0x00000039cbcd7220 */ /* 0x000fc60000410000 */
[----:B------:R-:W4:Y:S04]  /*2840*/  LDL R202, [R1+0x120] ;  /* 0x0001200001ca7983 */ /* 0x000f280000100800 */
[----:B------:R1:W5:Y:S04]  /*2850*/  LDL.LU R57, [R1+0x1cc] ;  /* 0x0001cc0001397983 */ /* 0x0003680000300800 */
[----:B------:R-:W4:Y:S01]  /*2860*/  LDL R196, [R1+0x124] ;  /* 0x0001240001c47983 */ /* 0x000f220000100800 */
        /* <DEDUP_REMOVED lines=13> */
[----:B------:R-:W-:-:S02]  /*2940*/  FMUL.FTZ R206, R201, R56 ;  /* 0x00000038c9ce7220 */ /* 0x000fc40000410000 */
[----:B------:R1:W5:Y:S04]  /*2950*/  LDL.LU R56, [R1+0x1c8] ;  /* 0x0001c80001387983 */ /* 0x0003680000300800 */
[----:B------:R-:W4:Y:S01]  /*2960*/  LDL R201, [R1+0x108] ;  /* 0x0001080001c97983 */ /* 0x000f220000100800 */
[----:B--2---:R-:W-:-:S03]  /*2970*/  FMUL.FTZ R207, R200, R55 ;  /* 0x00000037c8cf7220 */ /* 0x004fc60000410000 */
[----:B------:R1:W5:Y:S04]  /*2980*/  LDL.LU R55, [R1+0x1c4] ;  /* 0x0001c40001377983 */ /* 0x0003680000300800 */
[----:B------:R-:W2:Y:S01]  /*2990*/  LDL R200, [R1+0x10c] ;  /* 0x00010c0001c87983 */ /* 0x000ea20000100800 */
[----:B---3--:R-:W-:-:S03]  /*29a0*/  FMUL.FTZ R208, R197, R54 ;  /* 0x00000036c5d07220 */ /* 0x008fc60000410000 */
[----:B------:R1:W5:Y:S04]  /*29b0*/  LDL.LU R54, [R1+0x1c0] ;  /* 0x0001c00001367983 */ /* 0x0003680000300800 */
[----:B------:R-:W3:Y:S01]  /*29c0*/  LDL R197, [R1+0x110] ;  /* 0x0001100001c57983 */ /* 0x000ee20000100800 */
[----:B----4-:R-:W-:-:S03]  /*29d0*/  FMUL.FTZ R209, R202, R53 ;  /* 0x00000035cad17220 */ /* 0x010fc60000410000 */
[----:B------:R1:W5:Y:S01]  /*29e0*/  LDL.LU R53, [R1+0x1bc] ;  /* 0x0001bc0001357983 */ /* 0x0003620000300800 */
[----:B------:R-:W-:-:S03]  /*29f0*/  FMUL.FTZ R210, R196, R52 ;  /* 0x00000034c4d27220 */ /* 0x000fc60000410000 */
[----:B------:R1:W5:Y:S04]  /*2a00*/  LDL.LU R52, [R1+0x1b8] ;  /* 0x0001b80001347983 */ /* 0x0003680000300800 */
[----:B------:R-:W4:Y:S01]  /*2a10*/  LDL R196, [R1+0x114] ;  /* 0x0001140001c47983 */ /* 0x000f220000100800 */
        /* <DEDUP_REMOVED lines=17> */
[----:B------:R1:W5:Y:S01]  /*2b30*/  LDL.LU R51, [R1+0x1b4] ;  /* 0x0001b40001337983 */ /* 0x0003620000300800 */
[----:B------:R-:W-:Y:S02]  /*2b40*/  FADD.FTZ R199, R199, R229 ;  /* 0x000000e5c7c77221 */ /* 0x000fe40000010000 */
[----:B--2---:R-:W-:Y:S02]  /*2b50*/  FMUL.FTZ R212, R200, R50 ;  /* 0x00000032c8d47220 */ /* 0x004fe40000410000 */
[----:B------:R1:W5:Y:S01]  /*2b60*/  LDL.LU R50, [R1+0x1b0] ;  /* 0x0001b00001327983 */ /* 0x0003620000300800 */
[----:B---3--:R-:W-:-:S03]  /*2b70*/  FMUL.FTZ R213, R197, R49 ;  /* 0x00000031c5d57220 */ /* 0x008fc60000410000 */
[----:B------:R1:W5:Y:S01]  /*2b80*/  LDL.LU R49, [R1+0x1ac] ;  /* 0x0001ac0001317983 */ /* 0x0003620000300800 */
[----:B----4-:R-:W-:-:S03]  /*2b90*/  FMUL.FTZ R214, R196, R48 ;  /* 0x00000030c4d67220 */ /* 0x010fc60000410000 */
        /* <DEDUP_REMOVED lines=42> */
.L_x_6479:
[----:B-1----:R-:W-:Y:S05]  /*2e40*/  BSYNC B0 ;  /* 0x0000000000007941 */ /* 0x002fea0003800000 */
.L_x_6477:
[----:B------:R-:W2:Y:S04]  /*2e50*/  LDL R197, [R1+0x64] ;  /* 0x0000640001c57983 */ /* 0x000ea80000100800 */
[----:B------:R-:W1:Y:S02]  /*2e60*/  S2R R196, SR_TID.X ;  /* 0x0000000000c47919 */ /* 0x000e640000002100 */
[----:B-1----:R-:W-:-:S02]  /*2e70*/  SHF.R.U32.HI R203, RZ, 0x5, R196 ;  /* 0x00000005ffcb7819 */ /* 0x002fc400000116c4 */
[----:B------:R-:W-:Y:S02]  /*2e80*/  LOP3.LUT P0, RZ, R196, 0x1f, RZ, 0xc0, !PT ;  /* 0x0000001fc4ff7812 */ /* 0x000fe4000780c0ff */
[----:B------:R-:W-:Y:S02]  /*2e90*/  LOP3.LUT R200, R203, 0x7fffffc, RZ, 0xc0, !PT ;  /* 0x07fffffccbc87812 */ /* 0x000fe400078ec0ff */
[----:B--2---:R-:W-:-:S13]  /*2ea0*/  LOP3.LUT P1, RZ, R197, 0xff, RZ, 0xc0, !PT ;  /* 0x000000ffc5ff7812 */ /* 0x004fda000782c0ff */
[----:B------:R-:W-:Y:S01]  /*2eb0*/  @!P1 IADD3 R200, R200, 0x4, RZ ;  /* 0x00000004c8c89810 */ /* 0x000fe20007ffe0ff */
[----:B------:R-:W-:Y:S05]  /*2ec0*/  BRA.DIV ~URZ, `(.L_x_6480) ;  /* 0x000045627f007947 */ /* 0x000fea000b800000 */
[----:B------:R1:W2:Y:S02]  /*2ed0*/  SHFL.DOWN PT, R202, R199, 0x10, 0x1f ;  /* 0x0a001f00c7ca7f89 */ /* 0x0002a400000e0000 */
.L_x_6563:
        /* <DEDUP_REMOVED lines=18> */
.L_x_6564:
[----:B---3-5:R-:W-:Y:S01]  /*3000*/  ISETP.GE.AND P4, PT, R252, 0x1, PT ;  /* 0x00000001fc00780c */ /* 0x028fe20003f86270 */
[----:B------:R-:W-:Y:S01]  /*3010*/  FADD.FTZ R196, R202, R199 ;  /* 0x000000c7cac47221 */ /* 0x000fe20000010000 */
[----:B--2---:R-:W-:Y:S01]  /*3020*/  @!P0 LOP3.LUT R199, R203, 0x3, RZ, 0xc0, !PT ;  /* 0x00000003cbc78812 */ /* 0x004fe200078ec0ff */
[----:B------:R-:W2:Y:S01]  /*3030*/  S2R R201, SR_TID.X ;  /* 0x0000000000c97919 */ /* 0x000ea20000002100 */
[----:B-1----:R-:W-:Y:S01]  /*3040*/  FADD.FTZ R197, R197, R198 ;  /* 0x000000c6c5c57221 */ /* 0x002fe20000010000 */
[----:B------:R-:W-:Y:S01]  /*3050*/  WARPSYNC 0xffffffff ;  /* 0xffffffff00007948 */ /* 0x000fe20003800000 */
[----:B------:R-:W-:Y:S01]  /*3060*/  @!P0 IADD3 R198, R200, R199, RZ ;  /* 0x000000c7c8c68210 */ /* 0x000fe20007ffe0ff */
[----:B------:R-:W-:-:S04]  /*3070*/  HFMA2.MMA R216, -RZ, RZ, 0, 0 ;  /* 0x00000000ffd87435 */ /* 0x000fc800000001ff */
[----:B------:R1:W-:Y:S02]  /*3080*/  @!P0 STS.64 [R198.X8+0x5000], R196 ;  /* 0x005000c4c6008388 */ /* 0x0003e40000008a00 */
[----:B-1----:R-:W-:-:S05]  /*3090*/  @P4 IADD3 R196, R252, -0x1, RZ ;  /* 0xfffffffffcc44810 */ /* 0x002fca0007ffe0ff */
[----:B------:R-:W-:-:S05]  /*30a0*/  @P4 IMAD R196, R196, c[0x0][0x168], RZ ;  /* 0x00005a00c4c44a24 */ /* 0x000fca00078e02ff */
[----:B------:R-:W-:-:S04]  /*30b0*/  @P4 SHF.R.S32.HI R197, RZ, 0x1f, R196 ;  /* 0x0000001fffc54819 */ /* 0x000fc800000114c4 */
[----:B------:R-:W-:Y:S02]  /*30c0*/  @P4 LEA.HI R196, R197, R196, RZ, 0x3 ;  /* 0x000000c4c5c44211 */ /* 0x000fe400078f18ff */
[----:B--2---:R-:W-:-:S04]  /*30d0*/  @P4 LOP3.LUT R197, R201, 0x7f, RZ, 0xc0, !PT ;  /* 0x0000007fc9c54812 */ /* 0x004fc800078ec0ff */
[----:B------:R-:W-:Y:S02]  /*30e0*/  @P4 LEA.HI.SX32 R216, R196, R197, 0x1d ;  /* 0x000000c5c4d84211 */ /* 0x000fe400078feaff */
[----:B------:R-:W-:-:S05]  /*30f0*/  @P4 MOV R196, 0x10 ;  /* 0x0000001000c44802 */ /* 0x000fca0000000f00 */
[----:B------:R-:W-:Y:S01]  /*3100*/  @P4 IMAD.WIDE.U32 R196, R216, R196, c[0x0][0x170] ;  /* 0x00005c00d8c44625 */ /* 0x000fe200078e00c4 */
[----:B------:R-:W-:Y:S06]  /*3110*/  BAR.SYNC.DEFER_BLOCKING 0x0 ;  /* 0x0000000000007b1d */ /* 0x000fec0000010000 */
[----:B------:R1:W5:Y:S01]  /*3120*/  @P4 LDG.E.128 R156, [R196.64] ;  /* 0x00000004c49c4981 */ /* 0x000362000c1e1d00 */
[----:B------:R-:W2:Y:S01]  /*3130*/  LDC.U8 R252, c[0x0][0x1f0] ;  /* 0x00007c00fffc7b82 */ /* 0x000ea20000000000 */
[----:B------:R-:W-:Y:S01]  /*3140*/  @!P5 ISETP.NE.U32.AND P1, PT, RZ, c[0x0][0x218], PT ;  /* 0x00008600ff00da0c */ /* 0x000fe20003f25070 */
[----:B------:R-:W-:Y:S01]  /*3150*/  BSSY B0, `(.L_x_6482) ;  /* 0x000001a000007945 */ /* 0x000fe20003800000 */
[----:B------:R-:W-:-:S02]  /*3160*/  @!P5 ISETP.NE.U32.AND P0, PT, RZ, c[0x0][0x218], PT ;  /* 0x00008600ff00da0c */ /* 0x000fc40003f05070 */
[----:B------:R-:W-:Y:S02]  /*3170*/  @!P5 ISETP.NE.AND.EX P1, PT, RZ, c[0x0][0x21c], PT, P1 ;  /* 0x00008700ff00da0c */ /* 0x000fe40003f25310 */
[----:B------:R-:W-:Y:S01]  /*3180*/  @!P5 ISETP.NE.AND.EX P0, PT, RZ, c[0x0][0x21c], PT, P0 ;  /* 0x00008700ff00da0c */ /* 0x000fe20003f05300 */
[----:B-1----:R-:W1:Y:S04]  /*3190*/  LDS.128 R196, [R200.X8+0x5000] ;  /* 0x00500000c8c47984 */ /* 0x002e680000008c00 */
[----:B------:R-:W3:Y:S01]  /*31a0*/  LDS.128 R200, [R200.X8+0x5010] ;  /* 0x00501000c8c87984 */ /* 0x000ee20000008c00 */
[----:B-1----:R-:W-:Y:S02]  /*31b0*/  FADD.FTZ R196, RZ, R196 ;  /* 0x000000c4ffc47221 */ /* 0x002fe40000010000 */
[----:B------:R-:W-:-:S02]  /*31c0*/  FADD.FTZ R197, RZ, R197 ;  /* 0x000000c5ffc57221 */ /* 0x000fc40000010000 */
[----:B------:R-:W-:Y:S02]  /*31d0*/  FADD.FTZ R196, R198, R196 ;  /* 0x000000c4c6c47221 */ /* 0x000fe40000010000 */
[----:B------:R-:W-:Y:S02]  /*31e0*/  FADD.FTZ R197, R199, R197 ;  /* 0x000000c5c7c57221 */ /* 0x000fe40000010000 */
[----:B---3--:R-:W-:Y:S02]  /*31f0*/  FADD.FTZ R196, R196, R200 ;  /* 0x000000c8c4c47221 */ /* 0x008fe40000010000 */
[----:B------:R-:W-:Y:S02]  /*3200*/  FADD.FTZ R197, R197, R201 ;  /* 0x000000c9c5c57221 */ /* 0x000fe40000010000 */
[----:B------:R-:W-:Y:S02]  /*3210*/  FADD.FTZ R196, R202, R196 ;  /* 0x000000c4cac47221 */ /* 0x000fe40000010000 */
[----:B------:R-:W-:-:S02]  /*3220*/  FADD.FTZ R197, R203, R197 ;  /* 0x000000c5cbc57221 */ /* 0x000fc40000010000 */
[----:B------:R-:W-:Y:S01]  /*3230*/  FMUL.FTZ R202, R196, c[0x0][0x1e0] ;  /* 0x00007800c4ca7a20 */ /* 0x000fe20000410000 */
[----:B------:R-:W-:Y:S01]  /*3240*/  @!P5 FSEL R196, R44, RZ, P1 ;  /* 0x000000ff2cc4d208 */ /* 0x000fe20000800000 */
[----:B------:R-:W-:Y:S01]  /*3250*/  FMUL.FTZ R203, R197, c[0x0][0x1e0] ;  /* 0x00007800c5cb7a20 */ /* 0x000fe20000410000 */
[----:B------:R-:W-:Y:S05]  /*3260*/  @!P5 BRA `(.L_x_6483) ;  /* 0x000000800000d947 */ /* 0x000fea0003800000 */
[----:B--2---:R-:W-:Y:S02]  /*3270*/  ISETP.NE.AND P2, PT, R252, RZ, PT ;  /* 0x000000fffc00720c */ /* 0x004fe40003f45270 */
[----:B------:R-:W-:Y:S02]  /*3280*/  ISETP.NE.U32.AND P1, PT, RZ, c[0x0][0x218], PT ;  /* 0x00008600ff007a0c */ /* 0x000fe40003f25070 */
[----:B------:R-:W-:Y:S02]  /*3290*/  FSEL R196, R202, RZ, !P2 ;  /* 0x000000ffcac47208 */ /* 0x000fe40005000000 */
[----:B------:R-:W-:-:S03]  /*32a0*/  ISETP.NE.AND.EX P1, PT, RZ, c[0x0][0x21c], PT, P1 ;  /* 0x00008700ff007a0c */ /* 0x000fc60003f25310 */
[----:B------:R-:W-:-:S04]  /*32b0*/  FFMA.FTZ R196, R4, R203, R196 ;  /* 0x000000cb04c47223 */ /* 0x000fc800000100c4 */
[----:B------:R-:W-:-:S04]  /*32c0*/  FADD.FTZ R196, R193, -R196 ;  /* 0x800000c4c1c47221 */ /* 0x000fc80000010000 */
[----:B------:R-:W-:-:S04]  /*32d0*/  FMUL.FTZ R196, R2, R196 ;  /* 0x000000c402c47220 */ /* 0x000fc80000410000 */
[----:B------:R-:W-:Y:S02]  /*32e0*/  @P1 FADD.FTZ R196, R44, R196 ;  /* 0x000000c42cc41221 */ /* 0x000fe40000010000 */
.L_x_6483:
[----:B--2---:R-:W-:Y:S05]  /*32f0*/  BSYNC B0 ;  /* 0x0000000000007941 */ /* 0x004fea0003800000 */
.L_x_6482:
[----:B-----5:R-:W-:Y:S01]  /*3300*/  @P4 PRMT R197, RZ, 0x5410, R156 ;  /* 0x00005410ffc54816 */ /* 0x020fe2000000009c */
[----:B------:R-:W-:Y:S01]  /*3310*/  @P4 FMUL.FTZ R199, R196, c[0x0][0x1ec] ;  /* 0x00007b00c4c74a20 */ /* 0x000fe20000410000 */
[----:B------:R-:W-:Y:S03]  /*3320*/  BSSY B0, `(.L_x_6484) ;  /* 0x000000e000007945 */ /* 0x000fe60003800000 */
[----:B------:R-:W-:Y:S01]  /*3330*/  @P4 FFMA.FTZ R48, R199, R197, R48 ;  /* 0x000000c5c7304223 */ /* 0x000fe20000010030 */
        /* <DEDUP_REMOVED lines=12> */
.L_x_6485:
[----:B------:R-:W-:Y:S05]  /*3400*/  BSYNC B0 ;  /* 0x0000000000007941 */ /* 0x000fea0003800000 */
.L_x_6484:
[----:B0-----:R-:W2:Y:S04]  /*3410*/  LDL R240, [R1+0xf8] ;  /* 0x0000f80001f07983 */ /* 0x001ea80000100800 */
[----:B------:R-:W3:Y:S01]  /*3420*/  LDL R201, [R1+0xfc] ;  /* 0x0000fc0001c97983 */ /* 0x000ee20000100800 */
[----:B------:R-:W-:Y:S01]  /*3430*/  @P4 PRMT R200, RZ, 0x7610, R156 ;  /* 0x00007610ffc84816 */ /* 0x000fe2000000009c */
[----:B------:R-:W-:Y:S01]  /*3440*/  @P4 FMUL.FTZ R198, R197, c[0x0][0x1ec] ;  /* 0x00007b00c5c64a20 */ /* 0x000fe20000410000 */
[----:B------:R-:W-:Y:S01]  /*3450*/  @!P5 ISETP.NE.U32.AND P1, PT, RZ, c[0x0][0x218], PT ;  /* 0x00008600ff00da0c */ /* 0x000fe20003f25070 */
[----:B------:R-:W-:Y:S01]  /*3460*/  BSSY B0, `(.L_x_6486) ;  /* 0x0000017000007945 */ /* 0x000fe20003800000 */
[----:B------:R-:W-:Y:S01]  /*3470*/  @!P5 ISETP.NE.U32.AND P0, PT, RZ, c[0x0][0x218], PT ;  /* 0x00008600ff00da0c */ /* 0x000fe20003f05070 */
[----:B------:R-:W-:Y:S01]  /*3480*/  @P4 FFMA.FTZ R49, R198, R200, R49 ;  /* 0x000000c8c6314223 */ /* 0x000fe20000010031 */
[----:B------:R-:W-:-:S02]  /*3490*/  @!P5 ISETP.NE.AND.EX P1, PT, RZ, c[0x0][0x21c], PT, P1 ;  /* 0x00008700ff00da0c */ /* 0x000fc40003f25310 */
[----:B------:R-:W-:Y:S01]  /*34a0*/  @!P5 ISETP.NE.AND.EX P0, PT, RZ, c[0x0][0x21c], PT, P0 ;  /* 0x00008700ff00da0c */ /* 0x000fe20003f05300 */
[----:B--2---:R-:W-:Y:S02]  /*34b0*/  @P4 FMUL.FTZ R199, R240, R199 ;  /* 0x000000c7f0c74220 */ /* 0x004fe40000410000 */
[----:B---3--:R-:W-:-:S03]  /*34c0*/  @P4 FMUL.FTZ R198, R201, R198 ;  /* 0x000000c6c9c64220 */ /* 0x008fc60000410000 */
[----:B------:R-:W-:Y:S02]  /*34d0*/  @P4 F2FP.BF16.PACK_AB R199, RZ, R199 ;  /* 0x000000c7ffc7423e */ /* 0x000fe400000010ff */
[----:B------:R-:W-:Y:S02]  /*34e0*/  @P4 F2FP.BF16.PACK_AB R198, RZ, R198 ;  /* 0x000000c6ffc6423e */ /* 0x000fe400000010ff */
[----:B------:R-:W-:-:S04]  /*34f0*/  @P4 PRMT R144, R199, 0x7610, R144 ;  /* 0x00007610c7904816 */ /* 0x000fc80000000090 */
[----:B------:R-:W-:Y:S02]  /*3500*/  @P4 PRMT R144, R144, 0x5410, R198 ;  /* 0x0000541090904816 */ /* 0x000fe400000000c6 */
[----:B------:R-:W-:Y:S01]  /*3510*/  @!P5 FSEL R198, R46, RZ, P1 ;  /* 0x000000ff2ec6d208 */ /* 0x000fe20000800000 */
[----:B------:R-:W-:Y:S05]  /*3520*/  @!P5 BRA `(.L_x_6487) ;  /* 0x000000a00000d947 */ /* 0x000fea0003800000 */
[----:B------:R-:W2:Y:S04]  /*3530*/  LDL R240, [R1+0x5c] ;  /* 0x00005c0001f07983 */ /* 0x000ea80000100800 */
        /* <DEDUP_REMOVED lines=9> */
.L_x_6487:
[----:B------:R-:W-:Y:S05]  /*35d0*/  BSYNC B0 ;  /* 0x0000000000007941 */ /* 0x000fea0003800000 */
.L_x_6486:
[----:B------:R-:W-:Y:S01]  /*35e0*/  @P4 PRMT R199, RZ, 0x5410, R157 ;  /* 0x00005410ffc74816 */ /* 0x000fe2000000009d */
        /* <DEDUP_REMOVED lines=15> */
.L_x_6489:
[----:B------:R-:W-:Y:S05]  /*36e0*/  BSYNC B0 ;  /* 0x0000000000007941 */ /* 0x000fea0003800000 */
.L_x_6488:
[----:B------:R-:W2:Y:S04]  /*36f0*/  LDL R243, [R1+0x100] ;  /* 0x0001000001f37983 */ /* 0x000ea80000100800 */
        /* <DEDUP_REMOVED lines=8> */
[----:B------:R-:W-:Y:S02]  /*3780*/  @!P5 ISETP.NE.AND.EX P0, PT, RZ, c[0x0][0x21c], PT, P0 ;  /* 0x00008700ff00da0c */ /* 0x000fe40003f05300 */
[----:B------:R-:W-:Y:S01]  /*3790*/  @!P5 FSEL R245, R40, RZ, P1 ;  /* 0x000000ff28f5d208 */ /* 0x000fe20000800000 */
[----:B--2---:R-:W-:Y:S02]  /*37a0*/  @P4 FMUL.FTZ R201, R243, R201 ;  /* 0x000000c9f3c94220 */ /* 0x004fe40000410000 */
[----:B---3--:R-:W-:-:S03]  /*37b0*/  @P4 FMUL.FTZ R200, R242, R200 ;  /* 0x000000c8f2c84220 */ /* 0x008fc60000410000 */
[----:B------:R-:W-:Y:S02]  /*37c0*/  @P4 F2FP.BF16.PACK_AB R241, RZ, R201 ;  /* 0x000000c9fff1423e */ /* 0x000fe400000010ff */
[----:B------:R-:W-:Y:S01]  /*37d0*/  @P4 F2FP.BF16.PACK_AB R240, RZ, R200 ;  /* 0x000000c8fff0423e */ /* 0x000fe200000010ff */
        /* <DEDUP_REMOVED lines=11> */
.L_x_6491:
[----:B------:R-:W-:Y:S05]  /*3890*/  BSYNC B0 ;  /* 0x0000000000007941 */ /* 0x000fea0003800000 */
.L_x_6490:
[----:B------:R-:W-:Y:S01]  /*38a0*/  @P4 PRMT R201, RZ, 0x5410, R158 ;  /* 0x00005410ffc94816 */ /* 0x000fe2000000009e */
[----:B------:R-:W-:Y:S01]  /*38b0*/  @P4 FMUL.FTZ R200, R245, c[0x0][0x1ec] ;  /* 0x00007b00f5c84a20 */ /* 0x000fe20000410000 */
[----:B------:R-:W-:Y:S01]  /*38c0*/  BSSY B0, `(.L_x_6492) ;  /* 0x000000e000007945 */ /* 0x000fe20003800000 */
[----:B------:R-:W-:Y:S02]  /*38d0*/  @!P5 FSEL R244, R41, RZ, P0 ;  /* 0x000000ff29f4d208 */ /* 0x000fe40000000000 */
[----:B------:R-:W-:Y:S01]  /*38e0*/  @P4 FFMA.FTZ R52, R200, R201, R52 ;  /* 0x000000c9c8344223 */ /* 0x000fe20000010034 */
        /* <DEDUP_REMOVED lines=11> */
.L_x_6493:
[----:B------:R-:W-:Y:S05]  /*39a0*/  BSYNC B0 ;  /* 0x0000000000007941 */ /* 0x000fea0003800000 */
.L_x_6492:
[----:B------:R-:W-:Y:S01]  /*39b0*/  @P4 PRMT R242, RZ, 0x7610, R158 ;  /* 0x00007610fff24816 */ /* 0x000fe2000000009e */
[----:B------:R-:W-:Y:S01]  /*39c0*/  @P4 FMUL.FTZ R201, R244, c[0x0][0x1ec] ;  /* 0x00007b00f4c94a20 */ /* 0x000fe20000410000 */
[----:B------:R-:W2:Y:S03]  /*39d0*/  LDL R243, [R1+0x9c] ;  /* 0x00009c0001f37983 */ /* 0x000ea60000100800 */
[----:B------:R-:W-:Y:S02]  /*39e0*/  @P4 FFMA.FTZ R53, R201, R242, R53 ;  /* 0x000000f2c9354223 */ /* 0x000fe40000010035 */
[----:B------:R-:W3:Y:S01]  /*39f0*/  LDL R242, [R1+0x98] ;  /* 0x0000980001f27983 */ /* 0x000ee20000100800 */
[----:B------:R-:W-:Y:S01]  /*3a00*/  @!P5 ISETP.NE.U32.AND P2, PT, RZ, c[0x0][0x218], PT ;  /* 0x00008600ff00da0c */ /* 0x000fe20003f45070 */
[----:B------:R-:W-:Y:S01]  /*3a10*/  BSSY B0, `(.L_x_6494) ;  /* 0x000001a000007945 */ /* 0x000fe20003800000 */
[----:B------:R-:W-:-:S02]  /*3a20*/  @P4 PRMT R145, R241, 0x7610, R145 ;  /* 0x00007610f1914816 */ /* 0x000fc40000000091 */
[----:B------:R-:W-:Y:S02]  /*3a30*/  @!P5 ISETP.NE.U32.AND P1, PT, RZ, c[0x0][0x218], PT ;  /* 0x00008600ff00da0c */ /* 0x000fe40003f25070 */
[----:B------:R-:W-:Y:S02]  /*3a40*/  ISETP.NE.U32.AND P0, PT, RZ, c[0x0][0x258], PT ;  /* 0x00009600ff007a0c */ /* 0x000fe40003f05070 */
[----:B------:R-:W-:Y:S02]  /*3a50*/  @!P5 ISETP.NE.AND.EX P2, PT, RZ, c[0x0][0x21c], PT, P2 ;  /* 0x00008700ff00da0c */ /* 0x000fe40003f45320 */
[----:B------:R-:W-:Y:S02]  /*3a60*/  @P4 PRMT R145, R145, 0x5410, R240 ;  /* 0x0000541091914816 */ /* 0x000fe400000000f0 */
[----:B------:R-:W-:Y:S02]  /*3a70*/  @!P5 ISETP.NE.AND.EX P1, PT, RZ, c[0x0][0x21c], PT, P1 ;  /* 0x00008700ff00da0c */ /* 0x000fe40003f25310 */
[----:B------:R-:W-:Y:S01]  /*3a80*/  ISETP.NE.AND.EX P0, PT, RZ, c[0x0][0x25c], PT, P0 ;  /* 0x00009700ff007a0c */ /* 0x000fe20003f05300 */
[----:B---3--:R-:W-:-:S02]  /*3a90*/  @P4 FMUL.FTZ R242, R242, R200 ;  /* 0x000000c8f2f24220 */ /* 0x008fc40000410000 */
[----:B--2---:R-:W-:Y:S01]  /*3aa0*/  @P4 FMUL.FTZ R200, R243, R201 ;  /* 0x000000c9f3c84220 */ /* 0x004fe20000410000 */
[----:B------:R-:W-:Y:S02]  /*3ab0*/  @!P5 FSEL R243, R42, RZ, P2 ;  /* 0x000000ff2af3d208 */ /* 0x000fe40001000000 */
[----:B------:R-:W-:Y:S02]  /*3ac0*/  @P4 F2FP.BF16.PACK_AB R201, RZ, R242 ;  /* 0x000000f2ffc9423e */ /* 0x000fe400000010ff */
[----:B------:R-:W-:Y:S02]  /*3ad0*/  @P4 F2FP.BF16.PACK_AB R200, RZ, R200 ;  /* 0x000000c8ffc8423e */ /* 0x000fe400000010ff */
[----:B------:R-:W-:-:S04]  /*3ae0*/  @P4 PRMT R146, R201, 0x7610, R146 ;  /* 0x00007610c9924816 */ /* 0x000fc80000000092 */
[----:B------:R-:W-:Y:S01]  /*3af0*/  @P4 PRMT R146, R146, 0x5410, R200 ;  /* 0x0000541092924816 */ /* 0x000fe200000000c8 */
        /* <DEDUP_REMOVED lines=11> */
.L_x_6495:
[----:B------:R-:W-:Y:S05]  /*3bb0*/  BSYNC B0 ;  /* 0x0000000000007941 */ /* 0x000fea0003800000 */
.L_x_6494:
        /* <DEDUP_REMOVED lines=13> */
.L_x_6497:
[----:B------:R-:W-:Y:S05]  /*3c90*/  BSYNC B0 ;  /* 0x0000000000007941 */ /* 0x000fea0003800000 */
.L_x_6496:
[----:B------:R-:W2:Y:S04]  /*3ca0*/  LDL R200, [R1+0xa0] ;  /* 0x0000a00001c87983 */ /* 0x000ea80000100800 */
[----:B------:R-:W3:Y:S01]  /*3cb0*/  LDL R201, [R1+0xa4] ;  /* 0x0000a40001c97983 */ /* 0x000ee20000100800 */
[----:B------:R-:W-:Y:S01]  /*3cc0*/  @P4 FMUL.FTZ R241, R243, c[0x0][0x1ec] ;  /* 0x00007b00f3f14a20 */ /* 0x000fe20000410000 */
[----:B------:R-:W-:Y:S01]  /*3cd0*/  ISETP.NE.U32.AND P1, PT, RZ, c[0x0][0x258], PT ;  /* 0x00009600ff007a0c */ /* 0x000fe20003f25070 */
[----:B------:R-:W-:Y:S01]  /*3ce0*/  @P4 FMUL.FTZ R240, R242, c[0x0][0x1ec] ;  /* 0x00007b00f2f04a20 */ /* 0x000fe20000410000 */
[----:B------:R0:W-:Y:S02]  /*3cf0*/  STL [R1+0x1a8], R2 ;  /* 0x0001a80201007387 */ /* 0x0001e40000100800 */
[----:B------:R-:W-:-:S04]  /*3d00*/  ISETP.NE.AND.EX P1, PT, RZ, c[0x0][0x25c], PT, P1 ;  /* 0x00009700ff007a0c */ /* 0x000fc80003f25310 */
[----:B------:R-:W-:Y:S02]  /*3d10*/  SEL R196, R196, R108, P1 ;  /* 0x0000006cc4c47207 */ /* 0x000fe40000800000 */
[----:B------:R-:W-:Y:S02]  /*3d20*/  SEL R197, R197, R109, P1 ;  /* 0x0000006dc5c57207 */ /* 0x000fe40000800000 */
[----:B------:R-:W-:Y:S02]  /*3d30*/  SEL R198, R198, R110, P1 ;  /* 0x0000006ec6c67207 */ /* 0x000fe40000800000 */
[----:B------:R-:W-:Y:S01]  /*3d40*/  SEL R199, R199, R111, P1 ;  /* 0x0000006fc7c77207 */ /* 0x000fe20000800000 */
[----:B--2---:R-:W-:Y:S02]  /*3d50*/  @P4 FMUL.FTZ R200, R200, R241 ;  /* 0x000000f1c8c84220 */ /* 0x004fe40000410000 */
[----:B---3--:R-:W-:-:S03]  /*3d60*/  @P4 FMUL.FTZ R201, R201, R240 ;  /* 0x000000f0c9c94220 */ /* 0x008fc60000410000 */
[----:B------:R-:W-:-:S04]  /*3d70*/  @P4 F2FP.BF16.PACK_AB R200, RZ, R200 ;  /* 0x000000c8ffc8423e */ /* 0x000fc800000010ff */
[----:B0-----:R-:W-:Y:S02]  /*3d80*/  PRMT R2, R200, 0x7610, R2 ;  /* 0x00007610c8027816 */ /* 0x001fe40000000002 */
[----:B------:R-:W-:Y:S02]  /*3d90*/  @P0 MOV R200, 0x20 ;  /* 0x0000002000c80802 */ /* 0x000fe40000000f00 */
[----:B------:R-:W-:Y:S02]  /*3da0*/  @P4 PRMT R147, R2, 0x7610, R147 ;  /* 0x0000761002934816 */ /* 0x000fe40000000093 */
[----:B------:R0:W5:Y:S01]  /*3db0*/  LDL.LU R2, [R1+0x1a8] ;  /* 0x0001a80001027983 */ /* 0x0001620000300800 */
[----:B------:R-:W-:Y:S01]  /*3dc0*/  @P4 F2FP.BF16.PACK_AB R252, RZ, R201 ;  /* 0x000000c9fffc423e */ /* 0x000fe200000010ff */
[----:B------:R-:W-:-:S05]  /*3dd0*/  @P0 IMAD.WIDE.U32 R200, R0, R200, c[0x0][0x258] ;  /* 0x0000960000c80625 */ /* 0x000fca00078e00c8 */
[----:B------:R1:W-:Y:S01]  /*3de0*/  @P0 STG.E.128 [R200.64], R196 ;  /* 0x000000c4c8000986 */ /* 0x0003e2000c101d04 */
[----:B------:R-:W-:Y:S02]  /*3df0*/  @P4 PRMT R147, R147, 0x5410, R252 ;  /* 0x0000541093934816 */ /* 0x000fe400000000fc */
[----:B-1----:R-:W-:Y:S02]  /*3e00*/  SEL R196, R245, R96, P1 ;  /* 0x00000060f5c47207 */ /* 0x002fe40000800000 */
[----:B------:R-:W-:Y:S02]  /*3e10*/  SEL R197, R244, R97, P1 ;  /* 0x00000061f4c57207 */ /* 0x000fe40000800000 */
[----:B------:R-:W-:Y:S02]  /*3e20*/  SEL R198, R243, R98, P1 ;  /* 0x00000062f3c67207 */ /* 0x000fe40000800000 */
[----:B------:R-:W-:-:S05]  /*3e30*/  SEL R199, R242, R99, P1 ;  /* 0x00000063f2c77207 */ /* 0x000fca0000800000 */
[----:B------:R1:W-:Y:S01]  /*3e40*/  @P0 STG.E.128 [R200.64+0x10], R196 ;  /* 0x000010c4c8000986 */ /* 0x0003e2000c101d04 */
[----:B------:R-:W2:Y:S01]  /*3e50*/  LDC.U8 R245, c[0x0][0x1f0] ;  /* 0x00007c00fff57b82 */ /* 0x000ea20000000000 */
[----:B-1----:R-:W-:-:S05]  /*3e60*/  @P4 MOV R196, 0x10 ;  /* 0x0000001000c44802 */ /* 0x002fca0000000f00 */
[----:B------:R-:W-:-:S05]  /*3e70*/  @P4 IMAD.WIDE.U32 R196, R216, R196, c[0x0][0x248] ;  /* 0x00009200d8c44625 */ /* 0x000fca00078e00c4 */
[----:B------:R1:W-:Y:S01]  /*3e80*/  @P4 STG.E.128 [R196.64], R144 ;  /* 0x00000090c4004986 */ /* 0x0003e2000c101d04 */
[----:B------:R-:W-:Y:S02]  /*3e90*/  @!P5 ISETP.NE.U32.AND P3, PT, RZ, c[0x0][0x218], PT ;  /* 0x00008600ff00da0c */ /* 0x000fe40003f65070 */
[--C-:B------:R-:W-:Y:S01]  /*3ea0*/  @P4 PRMT R198, RZ, 0x7610, R159.reuse ;  /* 0x00007610ffc64816 */ /* 0x100fe2000000009f */
[----:B------:R-:W-:Y:S01]  /*3eb0*/  BSSY B0, `(.L_x_6498) ;  /* 0x0000016000007945 */ /* 0x000fe20003800000 */
[----:B------:R-:W-:Y:S02]  /*3ec0*/  @!P5 ISETP.NE.AND.EX P3, PT, RZ, c[0x0][0x21c], PT, P3 ;  /* 0x00008700ff00da0c */ /* 0x000fe40003f65330 */
[----:B-1----:R-:W-:-:S05]  /*3ed0*/  @P4 PRMT R196, RZ, 0x5410, R159 ;  /* 0x00005410ffc44816 */ /* 0x002fca000000009f */
[----:B------:R-:W-:Y:S01]  /*3ee0*/  @P4 FFMA.FTZ R54, R241, R196, R54 ;  /* 0x000000c4f1364223 */ /* 0x000fe20000010036 */
[----:B------:R-:W-:Y:S02]  /*3ef0*/  @P4 MOV R196, 0x10 ;  /* 0x0000001000c44802 */ /* 0x000fe40000000f00 */
[----:B------:R-:W-:-:S05]  /*3f00*/  IADD3 R241, R216, 0x80, RZ ;  /* 0x00000080d8f17810 */ /* 0x000fca0007ffe0ff */
[----:B------:R-:W-:Y:S01]  /*3f10*/  @P4 IMAD.WIDE.U32 R196, R241, R196, c[0x0][0x170] ;  /* 0x00005c00f1c44625 */ /* 0x000fe200078e00c4 */
[----:B------:R-:W-:-:S03]  /*3f20*/  @!P5 ISETP.NE.U32.AND P2, PT, RZ, c[0x0][0x218], PT ;  /* 0x00008600ff00da0c */ /* 0x000fc60003f45070 */
[----:B------:R-:W-:Y:S01]  /*3f30*/  @P4 FFMA.FTZ R55, R240, R198, R55 ;  /* 0x000000c6f0374223 */ /* 0x000fe20000010037 */
[----:B------:R1:W5:Y:S02]  /*3f40*/  @P4 LDG.E.128 R156, [R196.64] ;  /* 0x00000004c49c4981 */ /* 0x000364000c1e1d00 */
[----:B-1----:R-:W-:Y:S01]  /*3f50*/  @!P5 FSEL R196, R36, RZ, P3 ;  /* 0x000000ff24c4d208 */ /* 0x002fe20001800000 */
[----:B------:R-:W-:Y:S05]  /*3f60*/  @!P5 BRA `(.L_x_6499) ;  /* 0x000000a00000d947 */ /* 0x000fea0003800000 */
[----:B0-2---:R-:W2:Y:S04]  /*3f70*/  LDL R243, [R1+0x44] ;  /* 0x0000440001f37983 */ /* 0x005ea80000100800 */
[----:B------:R-:W3:Y:S01]  /*3f80*/  LDL R244, [R1+0x10] ;  /* 0x0000100001f47983 */ /* 0x000ee20000100800 */
[----:B------:R-:W-:Y:S02]  /*3f90*/  ISETP.NE.AND P6, PT, R245, RZ, PT ;  /* 0x000000fff500720c */ /* 0x000fe40003fc5270 */
[----:B------:R-:W-:-:S02]  /*3fa0*/  ISETP.NE.U32.AND P3, PT, RZ, c[0x0][0x218], PT ;  /* 0x00008600ff007a0c */ /* 0x000fc40003f65070 */
[----:B------:R-:W-:Y:S02]  /*3fb0*/  FSEL R196, R202, RZ, !P6 ;  /* 0x000000ffcac47208 */ /* 0x000fe40007000000 */
[----:B------:R-:W-:-:S03]  /*3fc0*/  ISETP.NE.AND.EX P3, PT, RZ, c[0x0][0x21c], PT, P3 ;  /* 0x00008700ff007a0c */ /* 0x000fc60003f65330 */
[----:B--2---:R-:W-:-:S04]  /*3fd0*/  FFMA.FTZ R196, R243, R203, R196 ;  /* 0x000000cbf3c47223 */ /* 0x004fc800000100c4 */
[----:B---3--:R-:W-:-:S04]  /*3fe0*/  FADD.FTZ R196, R244, -R196 ;  /* 0x800000c4f4c47221 */ /* 0x008fc80000010000 */
[----:B-----5:R-:W-:-:S04]  /*3ff0*/  FMUL.FTZ R196, R2, R196 ;  /* 0x000000c402c47220 */ /* 0x020fc80000410000 */
[----:B------:R-:W-:Y:S02]  /*4000*/  @P3 FADD.FTZ R196, R36, R196 ;  /* 0x000000c424c43221 */ /* 0x000fe40000010000 */
.L_x_6499:
[----:B0-2---:R-:W-:Y:S05]  /*4010*/  BSYNC B0 ;  /* 0x0000000000007941 */ /* 0x005fea0003800000 */
.L_x_6498:
[----:B-----5:R-:W-:Y:S01]  /*4020*/  @P4 PRMT R197, RZ, 0x5410, R156 ;  /* 0x00005410ffc54816 */ /* 0x020fe2000000009c */
[----:B------:R-:W-:Y:S01]  /*4030*/  @P4 FMUL.FTZ R200, R196, c[0x0][0x1ec] ;  /* 0x00007b00c4c84a20 */ /* 0x000fe20000410000 */
[----:B------:R-:W-:Y:S01]  /*4040*/  @!P5 ISETP.NE.AND.EX P2, PT, RZ, c[0x0][0x21c], PT, P2 ;  /* 0x00008700ff00da0c */ /* 0x000fe20003f45320 */
[----:B------:R-:W-:Y:S01]  /*4050*/  BSSY B0, `(.L_x_6500) ;  /* 0x000000f000007945 */ /* 0x000fe20003800000 */
[----:B------:R-:W-:Y:S01]  /*4060*/  @!P5 ISETP.NE.U32.AND P3, PT, RZ, c[0x0][0x218], PT ;  /* 0x00008600ff00da0c */ /* 0x000fe20003f65070 */
        /* <DEDUP_REMOVED lines=13> */
.L_x_6501:
[----:B------:R-:W-:Y:S05]  /*4140*/  BSYNC B0 ;  /* 0x0000000000007941 */ /* 0x000fea0003800000 */
.L_x_6500:
[----:B------:R-:W-:Y:S01]  /*4150*/  @P4 PRMT R198, RZ, 0x7610, R156 ;  /* 0x00007610ffc64816 */ /* 0x000fe2000000009c */
        /* <DEDUP_REMOVED lines=17> */
.L_x_6503:
[----:B------:R-:W-:Y:S05]  /*4270*/  BSYNC B0 ;  /* 0x0000000000007941 */ /* 0x000fea0003800000 */
.L_x_6502:
[----:B------:R-:W2:Y:S04]  /*4280*/  LDL R201, [R1+0xec] ;  /* 0x0000ec0001c97983 */ /* 0x000ea80000100800 */
[----:B------:R-:W3:Y:S01]  /*4290*/  LDL R240, [R1+0xe8] ;  /* 0x0000e80001f07983 */ /* 0x000ee20000100800 */
[----:B------:R-:W-:Y:S01]  /*42a0*/  @!P5 ISETP.NE.AND.EX P2, PT, RZ, c[0x0][0x21c], PT, P2 ;  /* 0x00008700ff00da0c */ /* 0x000fe20003f45320 */
[----:B------:R-:W-:Y:S01]  /*42b0*/  BSSY B0, `(.L_x_6504) ;  /* 0x0000012000007945 */ /* 0x000fe20003800000 */
[----:B------:R-:W-:Y:S01]  /*42c0*/  @!P5 ISETP.NE.U32.AND P3, PT, RZ, c[0x0][0x218], PT ;  /* 0x00008600ff00da0c */ /* 0x000fe20003f65070 */
[----:B--2---:R-:W-:Y:S02]  /*42d0*/  @P4 FMUL.FTZ R199, R201, R199 ;  /* 0x000000c7c9c74220 */ /* 0x004fe40000410000 */
[----:B---3--:R-:W-:-:S03]  /*42e0*/  @P4 FMUL.FTZ R200, R240, R200 ;  /* 0x000000c8f0c84220 */ /* 0x008fc60000410000 */
[----:B------:R-:W-:Y:S02]  /*42f0*/  @P4 F2FP.BF16.PACK_AB R243, RZ, R199 ;  /* 0x000000c7fff3423e */ /* 0x000fe400000010ff */
[----:B------:R-:W-:Y:S02]  /*4300*/  @!P5 FSEL R199, R39, RZ, P2 ;  /* 0x000000ff27c7d208 */ /* 0x000fe40001000000 */
[----:B------:R-:W-:Y:S01]  /*4310*/  @P4 F2FP.BF16.PACK_AB R244, RZ, R200 ;  /* 0x000000c8fff4423e */ /* 0x000fe200000010ff */
[----:B------:R-:W-:Y:S05]  /*4320*/  @!P5 BRA `(.L_x_6505) ;  /* 0x000000a00000d947 */ /* 0x000fea0003800000 */
[----:B------:R-:W2:Y:S04]  /*4330*/  LDL R240, [R1+0x38] ;  /* 0x0000380001f07983 */ /* 0x000ea80000100800 */
[----:B------:R-:W3:Y:S01]  /*4340*/  LDL R201, [R1] ;  /* 0x0000000001c97983 */ /* 0x000ee20000100800 */
        /* <DEDUP_REMOVED lines=8> */
.L_x_6505:
[----:B------:R-:W-:Y:S05]  /*43d0*/  BSYNC B0 ;  /* 0x0000000000007941 */ /* 0x000fea0003800000 */
.L_x_6504:
[--C-:B------:R-:W-:Y:S01]  /*43e0*/  @P4 PRMT R201, RZ, 0x5410, R157.reuse ;  /* 0x00005410ffc94816 */ /* 0x100fe2000000009d */
[----:B------:R-:W-:Y:S01]  /*43f0*/  @P4 FMUL.FTZ R200, R198, c[0x0][0x1ec] ;  /* 0x00007b00c6c84a20 */ /* 0x000fe20000410000 */
[----:B------:R-:W-:Y:S01]  /*4400*/  @!P5 ISETP.NE.U32.AND P2, PT, RZ, c[0x0][0x218], PT ;  /* 0x00008600ff00da0c */ /* 0x000fe20003f45070 */
[----:B------:R-:W-:Y:S01]  /*4410*/  BSSY B0, `(.L_x_6506) ;  /* 0x0000012000007945 */ /* 0x000fe20003800000 */
[----:B------:R-:W-:Y:S01]  /*4420*/  @P4 PRMT R240, RZ, 0x7610, R157 ;  /* 0x00007610fff04816 */ /* 0x000fe2000000009d */
[----:B------:R-:W-:Y:S01]  /*4430*/  @P4 FFMA.FTZ R58, R201, R200, R58 ;  /* 0x000000c8c93a4223 */ /* 0x000fe2000001003a */
[----:B------:R-:W-:Y:S01]  /*4440*/  @!P5 ISETP.NE.AND.EX P2, PT, RZ, c[0x0][0x21c], PT, P2 ;  /* 0x00008700ff00da0c */ /* 0x000fe20003f45320 */
[----:B------:R-:W-:Y:S01]  /*4450*/  @P4 FMUL.FTZ R201, R199, c[0x0][0x1ec] ;  /* 0x00007b00c7c94a20 */ /* 0x000fe20000410000 */
[----:B------:R-:W-:Y:S02]  /*4460*/  @!P5 ISETP.NE.AND.EX P3, PT, RZ, c[0x0][0x21c], PT, P3 ;  /* 0x00008700ff00da0c */ /* 0x000fe40003f65330 */
[----:B------:R-:W-:Y:S01]  /*4470*/  @!P5 FSEL R252, R32, RZ, P2 ;  /* 0x000000ff20fcd208 */ /* 0x000fe20001000000 */
[----:B------:R-:W-:Y:S01]  /*4480*/  @P4 FFMA.FTZ R59, R240, R201, R59 ;  /* 0x000000c9f03b4223 */ /* 0x000fe2000001003b */
[----:B------:R-:W-:Y:S05]  /*4490*/  @!P5 BRA `(.L_x_6507) ;  /* 0x000000900000d947 */ /* 0x000fea0003800000 */
[----:B------:R-:W2:Y:S01]  /*44a0*/  LDL R242, [R1+0x34] ;  /* 0x0000340001f27983 */ /* 0x000ea20000100800 */
[----:B------:R-:W-:-:S02]  /*44b0*/  ISETP.NE.AND P6, PT, R245, RZ, PT ;  /* 0x000000fff500720c */ /* 0x000fc40003fc5270 */
[----:B------:R-:W-:Y:S02]  /*44c0*/  ISETP.NE.U32.AND P2, PT, RZ, c[0x0][0x218], PT ;  /* 0x00008600ff007a0c */ /* 0x000fe40003f45070 */
[----:B------:R-:W-:Y:S02]  /*44d0*/  FSEL R240, R202, RZ, !P6 ;  /* 0x000000ffcaf07208 */ /* 0x000fe40007000000 */
[----:B------:R-:W-:-:S03]  /*44e0*/  ISETP.NE.AND.EX P2, PT, RZ, c[0x0][0x21c], PT, P2 ;  /* 0x00008700ff007a0c */ /* 0x000fc60003f45320 */
[----:B--2---:R-:W-:-:S04]  /*44f0*/  FFMA.FTZ R240, R242, R203, R240 ;  /* 0x000000cbf2f07223 */ /* 0x004fc800000100f0 */
[----:B------:R-:W-:-:S04]  /*4500*/  FADD.FTZ R240, R251, -R240 ;  /* 0x800000f0fbf07221 */ /* 0x000fc80000010000 */
[----:B------:R-:W-:-:S04]  /*4510*/  FMUL.FTZ R252, R2, R240 ;  /* 0x000000f002fc7220 */ /* 0x000fc80000410000 */
[----:B------:R-:W-:Y:S02]  /*4520*/  @P2 FADD.FTZ R252, R32, R252 ;  /* 0x000000fc20fc2221 */ /* 0x000fe40000010000 */
.L_x_6507:
[----:B------:R-:W-:Y:S05]  /*4530*/  BSYNC B0 ;  /* 0x0000000000007941 */ /* 0x000fea0003800000 */
.L_x_6506:
[----:B------:R-:W-:Y:S01]  /*4540*/  @P4 PRMT R242, RZ, 0x5410, R158 ;  /* 0x00005410fff24816 */ /* 0x000fe2000000009e */
[----:B------:R-:W-:Y:S01]  /*4550*/  @P4 FMUL.FTZ R240, R252, c[0x0][0x1ec] ;  /* 0x00007b00fcf04a20 */ /* 0x000fe20000410000 */
[----:B------:R-:W-:Y:S01]  /*4560*/  BSSY B0, `(.L_x_6508) ;  /* 0x000000e000007945 */ /* 0x000fe20003800000 */
[----:B------:R-:W-:Y:S02]  /*4570*/  @!P5 FSEL R245, R33, RZ, P3 ;  /* 0x000000ff21f5d208 */ /* 0x000fe40001800000 */
[----:B------:R-:W-:Y:S01]  /*4580*/  @P4 FFMA.FTZ R60, R242, R240, R60 ;  /* 0x000000f0f23c4223 */ /* 0x000fe2000001003c */
        /* <DEDUP_REMOVED lines=11> */
.L_x_6509:
[----:B------:R-:W-:Y:S05]  /*4640*/  BSYNC B0 ;  /* 0x0000000000007941 */ /* 0x000fea0003800000 */
.L_x_6508:
[----:B------:R-:W-:Y:S04]  /*4650*/  STL [R1+0x1b0], R3 ;  /* 0x0001b00301007387 */ /* 0x000fe80000100800 */
[----:B------:R0:W-:Y:S04]  /*4660*/  STL [R1+0x1ac], R2 ;  /* 0x0001ac0201007387 */ /* 0x0001e80000100800 */
[----:B0-----:R-:W2:Y:S04]  /*4670*/  LDL R2, [R1+0xf0] ;  /* 0x0000f00001027983 */ /* 0x001ea80000100800 */
[----:B------:R0:W-:Y:S04]  /*4680*/  STL [R1+0x1a8], R0 ;  /* 0x0001a80001007387 */ /* 0x0001e80000100800 */
[----:B0-----:R-:W3:Y:S01]  /*4690*/  LDL R0, [R1+0xf4] ;  /* 0x0000f40001007983 */ /* 0x001ee20000100800 */
[----:B------:R-:W-:Y:S01]  /*46a0*/  @P4 PRMT R3, RZ, 0x7610, R158 ;  /* 0x00007610ff034816 */ /* 0x000fe2000000009e */
[----:B------:R-:W-:-:S04]  /*46b0*/  @P4 FMUL.FTZ R242, R245, c[0x0][0x1ec] ;  /* 0x00007b00f5f24a20 */ /* 0x000fc80000410000 */
[----:B------:R-:W-:Y:S02]  /*46c0*/  @P4 FFMA.FTZ R61, R3, R242, R61 ;  /* 0x000000f2033d4223 */ /* 0x000fe4000001003d */
[----:B------:R0:W5:Y:S01]  /*46d0*/  LDL.LU R3, [R1+0x1b0] ;  /* 0x0001b00001037983 */ /* 0x0001620000300800 */
[----:B--2---:R-:W-:-:S03]  /*46e0*/  @P4 FMUL.FTZ R2, R2, R200 ;  /* 0x000000c802024220 */ /* 0x004fc60000410000 */
[----:B------:R-:W2:Y:S01]  /*46f0*/  LDL R200, [R1+0x8c] ;  /* 0x00008c0001c87983 */ /* 0x000ea20000100800 */
[----:B---3--:R-:W-:-:S03]  /*4700*/  @P4 FMUL.FTZ R0, R0, R201 ;  /* 0x000000c900004220 */ /* 0x008fc60000410000 */
[----:B------:R-:W3:Y:S01]  /*4710*/  LDL R201, [R1+0x88] ;  /* 0x0000880001c97983 */ /* 0x000ee20000100800 */
[----:B--2---:R-:W-:Y:S01]  /*4720*/  @P4 FMUL.FTZ R200, R200, R242 ;  /* 0x000000f2c8c84220 */ /* 0x004fe20000410000 */
[----:B------:R-:W-:Y:S02]  /*4730*/  @P4 F2FP.BF16.PACK_AB R242, RZ, R2 ;  /* 0x00000002fff2423e */ /* 0x000fe400000010ff */
[----:B------:R0:W5:Y:S01]  /*4740*/  LDL.LU R2, [R1+0x1ac] ;  /* 0x0001ac0001027983 */ /* 0x0001620000300800 */
[----:B---3--:R-:W-:Y:S01]  /*4750*/  @P4 FMUL.FTZ R201, R201, R240 ;  /* 0x000000f0c9c94220 */ /* 0x008fe20000410000 */
[----:B------:R-:W-:Y:S02]  /*4760*/  @P4 F2FP.BF16.PACK_AB R240, RZ, R0 ;  /* 0x00000000fff0423e */ /* 0x000fe400000010ff */
[----:B------:R0:W5:Y:S01]  /*4770*/  LDL.LU R0, [R1+0x1a8] ;  /* 0x0001a80001007983 */ /* 0x0001620000300800 */
[----:B------:R-:W-:Y:S02]  /*4780*/  @P4 PRMT R145, R242, 0x7610, R145 ;  /* 0x00007610f2914816 */ /* 0x000fe40000000091 */
[----:B------:R-:W1:Y:S01]  /*4790*/  LDC.U8 R242, c[0x0][0x1f0] ;  /* 0x00007c00fff27b82 */ /* 0x000e620000000000 */
[----:B------:R-:W-:-:S02]  /*47a0*/  @P4 F2FP.BF16.PACK_AB R201, RZ, R201 ;  /* 0x000000c9ffc9423e */ /* 0x000fc400000010ff */
[----:B------:R-:W-:Y:S01]  /*47b0*/  @!P5 ISETP.NE.U32.AND P3, PT, RZ, c[0x0][0x218], PT ;  /* 0x00008600ff00da0c */ /* 0x000fe20003f65070 */
[----:B------:R-:W-:Y:S01]  /*47c0*/  BSSY B0, `(.L_x_6510) ;  /* 0x0000014000007945 */ /* 0x000fe20003800000 */
[----:B------:R-:W-:Y:S02]  /*47d0*/  @P4 F2FP.BF16.PACK_AB R200, RZ, R200 ;  /* 0x000000c8ffc8423e */ /* 0x000fe400000010ff */
[----:B------:R-:W-:Y:S02]  /*47e0*/  @P4 PRMT R144, R244, 0x7610, R144 ;  /* 0x00007610f4904816 */ /* 0x000fe40000000090 */
[----:B------:R-:W-:Y:S02]  /*47f0*/  @!P5 ISETP.NE.U32.AND P2, PT, RZ, c[0x0][0x218], PT ;  /* 0x00008600ff00da0c */ /* 0x000fe40003f45070 */
[----:B------:R-:W-:Y:S02]  /*4800*/  @!P5 ISETP.NE.AND.EX P3, PT, RZ, c[0x0][0x21c], PT, P3 ;  /* 0x00008700ff00da0c */ /* 0x000fe40003f65330 */
[----:B------:R-:W-:-:S02]  /*4810*/  @P4 PRMT R146, R201, 0x7610, R146 ;  /* 0x00007610c9924816 */ /* 0x000fc40000000092 */
[----:B------:R-:W-:Y:S02]  /*4820*/  @P4 PRMT R144, R144, 0x5410, R243 ;  /* 0x0000541090904816 */ /* 0x000fe400000000f3 */
[----:B------:R-:W-:Y:S02]  /*4830*/  @P4 PRMT R145, R145, 0x5410, R240 ;  /* 0x0000541091914816 */ /* 0x000fe400000000f0 */
[----:B------:R-:W-:Y:S02]  /*4840*/  @!P5 ISETP.NE.AND.EX P2, PT, RZ, c[0x0][0x21c], PT, P2 ;  /* 0x00008700ff00da0c */ /* 0x000fe40003f45320 */
[----:B------:R-:W-:Y:S02]  /*4850*/  @P4 PRMT R146, R146, 0x5410, R200 ;  /* 0x0000541092924816 */ /* 0x000fe400000000c8 */
[----:B------:R-:W-:Y:S01]  /*4860*/  @!P5 FSEL R244, R34, RZ, P3 ;  /* 0x000000ff22f4d208 */ /* 0x000fe20001800000 */
[----:B------:R-:W-:Y:S05]  /*4870*/  @!P5 BRA `(.L_x_6511) ;  /* 0x000000800000d947 */ /* 0x000fea0003800000 */
[----:B01----:R-:W-:Y:S02]  /*4880*/  ISETP.NE.AND P6, PT, R242, RZ, PT ;  /* 0x000000fff200720c */ /* 0x003fe40003fc5270 */
[----:B------:R-:W-:-:S02]  /*4890*/  ISETP.NE.U32.AND P3, PT, RZ, c[0x0][0x218], PT ;  /* 0x00008600ff007a0c */ /* 0x000fc40003f65070 */
[----:B------:R-:W-:Y:S02]  /*48a0*/  FSEL R200, R202, RZ, !P6 ;  /* 0x000000ffcac87208 */ /* 0x000fe40007000000 */
[----:B------:R-:W-:-:S03]  /*48b0*/  ISETP.NE.AND.EX P3, PT, RZ, c[0x0][0x21c], PT, P3 ;  /* 0x00008700ff007a0c */ /* 0x000fc60003f65330 */
[----:B------:R-:W-:-:S04]  /*48c0*/  FFMA.FTZ R200, R249, R203, R200 ;  /* 0x000000cbf9c87223 */ /* 0x000fc800000100c8 */
[----:B------:R-:W-:-:S04]  /*48d0*/  FADD.FTZ R200, R248, -R200 ;  /* 0x800000c8f8c87221 */ /* 0x000fc80000010000 */
[----:B-----5:R-:W-:-:S04]  /*48e0*/  FMUL.FTZ R244, R2, R200 ;  /* 0x000000c802f47220 */ /* 0x020fc80000410000 */
[----:B------:R-:W-:Y:S02]  /*48f0*/  @P3 FADD.FTZ R244, R34, R244 ;  /* 0x000000f422f43221 */ /* 0x000fe40000010000 */
.L_x_6511:
[----:B01----:R-:W-:Y:S05]  /*4900*/  BSYNC B0 ;  /* 0x0000000000007941 */ /* 0x003fea0003800000 */
.L_x_6510:
[----:B------:R-:W-:Y:S01]  /*4910*/  BSSY B0, `(.L_x_6512) ;  /* 0x000000b000007945 */ /* 0x000fe20003800000 */
[----:B------:R-:W-:Y:S01]  /*4920*/  @!P5 FSEL R243, R35, RZ, P2 ;  /* 0x000000ff23f3d208 */ /* 0x000fe20001000000 */
[----:B------:R-:W-:Y:S05]  /*4930*/  @!P5 BRA `(.L_x_6513) ;  /* 0x000000800000d947 */ /* 0x000fea0003800000 */
[----:B------:R-:W-:Y:S02]  /*4940*/  ISETP.NE.AND P3, PT, R242, RZ, PT ;  /* 0x000000fff200720c */ /* 0x000fe40003f65270 */
[----:B------:R-:W-:Y:S02]  /*4950*/  ISETP.NE.U32.AND P2, PT, RZ, c[0x0][0x218], PT ;  /* 0x00008600ff007a0c */ /* 0x000fe40003f45070 */
[----:B------:R-:W-:Y:S02]  /*4960*/  FSEL R200, R202, RZ, !P3 ;  /* 0x000000ffcac87208 */ /* 0x000fe40005800000 */
[----:B------:R-:W-:-:S03]  /*4970*/  ISETP.NE.AND.EX P2, PT, RZ, c[0x0][0x21c], PT, P2 ;  /* 0x00008700ff007a0c */ /* 0x000fc60003f45320 */
[----:B------:R-:W-:-:S04]  /*4980*/  FFMA.FTZ R200, R247, R203, R200 ;  /* 0x000000cbf7c87223 */ /* 0x000fc800000100c8 */
[----:B------:R-:W-:-:S04]  /*4990*/  FADD.FTZ R200, R239, -R200 ;  /* 0x800000c8efc87221 */ /* 0x000fc80000010000 */
[----:B-----5:R-:W-:-:S04]  /*49a0*/  FMUL.FTZ R243, R2, R200 ;  /* 0x000000c802f37220 */ /* 0x020fc80000410000 */
[----:B------:R-:W-:Y:S02]  /*49b0*/  @P2 FADD.FTZ R243, R35, R243 ;  /* 0x000000f323f32221 */ /* 0x000fe40000010000 */
.L_x_6513:
[----:B------:R-:W-:Y:S05]  /*49c0*/  BSYNC B0 ;  /* 0x0000000000007941 */ /* 0x000fea0003800000 */
.L_x_6512:
[----:B------:R-:W2:Y:S04]  /*49d0*/  LDL R200, [R1+0x90] ;  /* 0x0000900001c87983 */ /* 0x000ea80000100800 */
[----:B------:R-:W3:Y:S01]  /*49e0*/  LDL R201, [R1+0x94] ;  /* 0x0000940001c97983 */ /* 0x000ee20000100800 */
[----:B------:R-:W-:Y:S02]  /*49f0*/  @P4 FMUL.FTZ R242, R244, c[0x0][0x1ec] ;  /* 0x00007b00f4f24a20 */ /* 0x000fe40000410000 */
[----:B------:R-:W-:Y:S01]  /*4a00*/  @P4 FMUL.FTZ R240, R243, c[0x0][0x1ec] ;  /* 0x00007b00f3f04a20 */ /* 0x000fe20000410000 */
[----:B-----5:R0:W-:Y:S04]  /*4a10*/  STL [R1+0x1b0], R3 ;  /* 0x0001b00301007387 */ /* 0x0201e80000100800 */
[----:B------:R1:W-:Y:S04]  /*4a20*/  STL [R1+0x1ac], R2 ;  /* 0x0001ac0201007387 */ /* 0x0003e80000100800 */
[----:B------:R4:W-:Y:S01]  /*4a30*/  STL [R1+0x1a8], R0 ;  /* 0x0001a80001007387 */ /* 0x0009e20000100800 */
[----:B------:R-:W-:Y:S01]  /*4a40*/  SEL R196, R196, R108, P1 ;  /* 0x0000006cc4c47207 */ /* 0x000fe20000800000 */
[----:B--2---:R-:W-:-:S02]  /*4a50*/  @P4 FMUL.FTZ R200, R200, R242 ;  /* 0x000000f2c8c84220 */ /* 0x004fc40000410000 */
[----:B---3--:R-:W-:-:S03]  /*4a60*/  @P4 FMUL.FTZ R201, R201, R240 ;  /* 0x000000f0c9c94220 */ /* 0x008fc60000410000 */
[----:B0-----:R-:W-:Y:S02]  /*4a70*/  @P4 F2FP.BF16.PACK_AB R3, RZ, R200 ;  /* 0x000000c8ff03423e */ /* 0x001fe400000010ff */
[----:B------:R-:W-:Y:S02]  /*4a80*/  @P4 F2FP.BF16.PACK_AB R200, RZ, R201 ;  /* 0x000000c9ffc8423e */ /* 0x000fe400000010ff */
[----:B-1----:R-:W-:Y:S02]  /*4a90*/  PRMT R2, R3, 0x7610, R2 ;  /* 0x0000761003027816 */ /* 0x002fe40000000002 */
[----:B----4-:R-:W-:Y:S01]  /*4aa0*/  PRMT R0, R200, 0x7610, R0 ;  /* 0x00007610c8007816 */ /* 0x010fe20000000000 */
[----:B------:R0:W5:Y:S01]  /*4ab0*/  LDL.LU R3, [R1+0x1b0] ;  /* 0x0001b00001037983 */ /* 0x0001620000300800 */
[----:B------:R-:W-:-:S05]  /*4ac0*/  @P0 MOV R200, 0x20 ;  /* 0x0000002000c80802 */ /* 0x000fca0000000f00 */
[----:B------:R-:W-:Y:S01]  /*4ad0*/  @P0 IMAD.WIDE.U32 R200, R246, R200, c[0x0][0x258] ;  /* 0x00009600f6c80625 */ /* 0x000fe200078e00c8 */
[----:B------:R-:W-:Y:S02]  /*4ae0*/  PRMT R246, R2, 0x7610, R246 ;  /* 0x0000761002f67816 */ /* 0x000fe400000000f6 */
[----:B------:R0:W5:Y:S01]  /*4af0*/  LDL.LU R2, [R1+0x1ac] ;  /* 0x0001ac0001027983 */ /* 0x0001620000300800 */
[----:B------:R-:W-:Y:S02]  /*4b00*/  SEL R197, R197, R109, P1 ;  /* 0x0000006dc5c57207 */ /* 0x000fe40000800000 */
[----:B------:R-:W-:Y:S02]  /*4b10*/  @P4 PRMT R147, R246, 0x7610, R147 ;  /* 0x00007610f6934816 */ /* 0x000fe40000000093 */
[----:B------:R-:W-:Y:S02]  /*4b20*/  SEL R198, R198, R110, P1 ;  /* 0x0000006ec6c67207 */ /* 0x000fe40000800000 */
[----:B------:R-:W-:-:S02]  /*4b30*/  @P4 PRMT R147, R147, 0x5410, R0 ;  /* 0x0000541093934816 */ /* 0x000fc40000000000 */
[----:B------:R0:W5:Y:S01]  /*4b40*/  LDL.LU R0, [R1+0x1a8] ;  /* 0x0001a80001007983 */ /* 0x0001620000300800 */
[----:B------:R-:W-:-:S05]  /*4b50*/  SEL R199, R199, R111, P1 ;  /* 0x0000006fc7c77207 */ /* 0x000fca0000800000 */
[----:B------:R1:W-:Y:S01]  /*4b60*/  @P0 STG.E.128 [R200.64], R196 ;  /* 0x000000c4c8000986 */ /* 0x0003e2000c101d04 */
[----:B------:R-:W2:Y:S01]  /*4b70*/  LDC.U8 R246, c[0x0][0x1f0] ;  /* 0x00007c00fff67b82 */ /* 0x000ea20000000000 */
[----:B-1----:R-:W-:Y:S02]  /*4b80*/  SEL R196, R252, R96, P1 ;  /* 0x00000060fcc47207 */ /* 0x002fe40000800000 */
[----:B------:R-:W-:Y:S02]  /*4b90*/  SEL R197, R245, R97, P1 ;  /* 0x00000061f5c57207 */ /* 0x000fe40000800000 */
[----:B------:R-:W-:Y:S02]  /*4ba0*/  SEL R198, R244, R98, P1 ;  /* 0x00000062f4c67207 */ /* 0x000fe40000800000 */
[----:B------:R-:W-:-:S05]  /*4bb0*/  SEL R199, R243, R99, P1 ;  /* 0x00000063f3c77207 */ /* 0x000fca0000800000 */
[----:B------:R1:W-:Y:S02]  /*4bc0*/  @P0 STG.E.128 [R200.64+0x10], R196 ;  /* 0x000010c4c8000986 */ /* 0x0003e4000c101d04 */
[----:B-1----:R-:W-:-:S05]  /*4bd0*/  @P4 MOV R196, 0x10 ;  /* 0x0000001000c44802 */ /* 0x002fca0000000f00 */
[----:B------:R-:W-:-:S05]  /*4be0*/  @P4 IMAD.WIDE.U32 R196, R196, R241, c[0x0][0x248] ;  /* 0x00009200c4c44625 */ /* 0x000fca00078e00f1 */
[----:B------:R1:W-:Y:S01]  /*4bf0*/  @P4 STG.E.128 [R196.64], R144 ;  /* 0x00000090c4004986 */ /* 0x0003e2000c101d04 */
[----:B------:R-:W-:Y:S02]  /*4c00*/  @!P5 ISETP.NE.U32.AND P3, PT, RZ, c[0x0][0x218], PT ;  /* 0x00008600ff00da0c */ /* 0x000fe40003f65070 */
[--C-:B------:R-:W-:Y:S01]  /*4c10*/  @P4 PRMT R198, RZ, 0x7610, R159.reuse ;  /* 0x00007610ffc64816 */ /* 0x100fe2000000009f */
[----:B------:R-:W-:Y:S01]  /*4c20*/  BSSY B0, `(.L_x_6514) ;  /* 0x0000015000007945 */ /* 0x000fe20003800000 */
[----:B------:R-:W-:Y:S02]  /*4c30*/  @!P5 ISETP.NE.U32.AND P2, PT, RZ, c[0x0][0x218], PT ;  /* 0x00008600ff00da0c */ /* 0x000fe40003f45070 */
[----:B-1----:R-:W-:-:S05]  /*4c40*/  @P4 PRMT R196, RZ, 0x5410, R159 ;  /* 0x00005410ffc44816 */ /* 0x002fca000000009f */
[----:B------:R-:W-:Y:S01]  /*4c50*/  @P4 FFMA.FTZ R62, R196, R242, R62 ;  /* 0x000000f2c43e4223 */ /* 0x000fe2000001003e */
[----:B------:R-:W-:Y:S02]  /*4c60*/  @P4 MOV R196, 0x10 ;  /* 0x0000001000c44802 */ /* 0x000fe40000000f00 */
[----:B------:R-:W-:Y:S02]  /*4c70*/  IADD3 R242, R216, 0x100, RZ ;  /* 0x00000100d8f27810 */ /* 0x000fe40007ffe0ff */
[----:B------:R-:W-:-:S03]  /*4c80*/  @!P5 ISETP.NE.AND.EX P3, PT, RZ, c[0x0][0x21c], PT, P3 ;  /* 0x00008700ff00da0c */ /* 0x000fc60003f65330 */
[----:B------:R-:W-:Y:S01]  /*4c90*/  @P4 IMAD.WIDE.U32 R196, R242, R196, c[0x0][0x170] ;  /* 0x00005c00f2c44625 */ /* 0x000fe200078e00c4 */
[----:B------:R-:W-:-:S03]  /*4ca0*/  @!P5 ISETP.NE.AND.EX P2, PT, RZ, c[0x0][0x21c], PT, P2 ;  /* 0x00008700ff00da0c */ /* 0x000fc60003f45320 */
[----:B------:R-:W-:Y:S01]  /*4cb0*/  @P4 FFMA.FTZ R63, R198, R240, R63 ;  /* 0x000000f0c63f4223 */ /* 0x000fe2000001003f */
[----:B------:R1:W5:Y:S02]  /*4cc0*/  @P4 LDG.E.128 R156, [R196.64] ;  /* 0x00000004c49c4981 */ /* 0x000364000c1e1d00 */
[----:B-1----:R-:W-:Y:S01]  /*4cd0*/  @!P5 FSEL R196, R28, RZ, P3 ;  /* 0x000000ff1cc4d208 */ /* 0x002fe20001800000 */
[----:B------:R-:W-:Y:S05]  /*4ce0*/  @!P5 BRA `(.L_x_6515) ;  /* 0x000000800000d947 */ /* 0x000fea0003800000 */
[----:B0-2---:R-:W-:Y:S02]  /*4cf0*/  ISETP.NE.AND P6, PT, R246, RZ, PT ;  /* 0x000000fff600720c */ /* 0x005fe40003fc5270 */
[----:B------:R-:W-:Y:S02]  /*4d00*/  ISETP.NE.U32.AND P3, PT, RZ, c[0x0][0x218], PT ;  /* 0x00008600ff007a0c */ /* 0x000fe40003f65070 */
[----:B------:R-:W-:Y:S02]  /*4d10*/  FSEL R196, R202, RZ, !P6 ;  /* 0x000000ffcac47208 */ /* 0x000fe40007000000 */
[----:B------:R-:W-:-:S03]  /*4d20*/  ISETP.NE.AND.EX P3, PT, RZ, c[0x0][0x21c], PT, P3 ;  /* 0x00008700ff007a0c */ /* 0x000fc60003f65330 */
[----:B------:R-:W-:-:S04]  /*4d30*/  FFMA.FTZ R196, R238, R203, R196 ;  /* 0x000000cbeec47223 */ /* 0x000fc800000100c4 */
[----:B------:R-:W-:-:S04]  /*4d40*/  FADD.FTZ R196, R237, -R196 ;  /* 0x800000c4edc47221 */ /* 0x000fc80000010000 */
[----:B-----5:R-:W-:-:S04]  /*4d50*/  FMUL.FTZ R196, R2, R196 ;  /* 0x000000c402c47220 */ /* 0x020fc80000410000 */
[----:B------:R-:W-:Y:S02]  /*4d60*/  @P3 FADD.FTZ R196, R28, R196 ;  /* 0x000000c41cc43221 */ /* 0x000fe40000010000 */
.L_x_6515:
[----:B0-2---:R-:W-:Y:S05]  /*4d70*/  BSYNC B0 ;  /* 0x0000000000007941 */ /* 0x005fea0003800000 */
.L_x_6514:
[----:B-----5:R-:W-:Y:S01]  /*4d80*/  @P4 PRMT R197, RZ, 0x5410, R156 ;  /* 0x00005410ffc54816 */ /* 0x020fe2000000009c */
[----:B------:R-:W-:Y:S01]  /*4d90*/  @P4 FMUL.FTZ R199, R196, c[0x0][0x1ec] ;  /* 0x00007b00c4c74a20 */ /* 0x000fe20000410000 */
[----:B------:R-:W-:Y:S03]  /*4da0*/  BSSY B0, `(.L_x_6516) ;  /* 0x000000c000007945 */ /* 0x000fe60003800000 */
[----:B------:R-:W-:Y:S01]  /*4db0*/  @P4 FFMA.FTZ R64, R197, R199, R64 ;  /* 0x000000c7c5404223 */ /* 0x000fe20000010040 */
[----:B------:R-:W-:Y:S01]  /*4dc0*/  @!P5 FSEL R197, R29, RZ, P2 ;  /* 0x000000ff1dc5d208 */ /* 0x000fe20001000000 */
[----:B------:R-:W-:Y:S05]  /*4dd0*/  @!P5 BRA `(.L_x_6517) ;  /* 0x000000800000d947 */ /* 0x000fea0003800000 */
[----:B------:R-:W-:Y:S02]  /*4de0*/  ISETP.NE.AND P3, PT, R246, RZ, PT ;  /* 0x000000fff600720c */ /* 0x000fe40003f65270 */
[----:B------:R-:W-:Y:S02]  /*4df0*/  ISETP.NE.U32.AND P2, PT, RZ, c[0x0][0x218], PT ;  /* 0x00008600ff007a0c */ /* 0x000fe40003f45070 */
[----:B------:R-:W-:-:S02]  /*4e00*/  FSEL R197, R202, RZ, !P3 ;  /* 0x000000ffcac57208 */ /* 0x000fc40005800000 */
[----:B------:R-:W-:-:S03]  /*4e10*/  ISETP.NE.AND.EX P2, PT, RZ, c[0x0][0x21c], PT, P2 ;  /* 0x00008700ff007a0c */ /* 0x000fc60003f45320 */
[----:B------:R-:W-:-:S04]  /*4e20*/  FFMA.FTZ R197, R236, R203, R197 ;  /* 0x000000cbecc57223 */ /* 0x000fc800000100c5 */
[----:B------:R-:W-:-:S04]  /*4e30*/  FADD.FTZ R197, R235, -R197 ;  /* 0x800000c5ebc57221 */ /* 0x000fc80000010000 */
[----:B------:R-:W-:-:S04]  /*4e40*/  FMUL.FTZ R197, R2, R197 ;  /* 0x000000c502c57220 */ /* 0x000fc80000410000 */
[----:B------:R-:W-:Y:S02]  /*4e50*/  @P2 FADD.FTZ R197, R29, R197 ;  /* 0x000000c51dc52221 */ /* 0x000fe40000010000 */
.L_x_6517:
[----:B------:R-:W-:Y:S05]  /*4e60*/  BSYNC B0 ;  /* 0x0000000000007941 */ /* 0x000fea0003800000 */
.L_x_6516:
[----:B------:R-:W2:Y:S04]  /*4e70*/  LDL R240, [R1+0xdc] ;  /* 0x0000dc0001f07983 */ /* 0x000ea80000100800 */
[----:B------:R-:W3:Y:S01]  /*4e80*/  LDL R243, [R1+0xd8] ;  /* 0x0000d80001f37983 */ /* 0x000ee20000100800 */
[----:B------:R-:W-:Y:S01]  /*4e90*/  @P4 PRMT R200, RZ, 0x7610, R156 ;  /* 0x00007610ffc84816 */ /* 0x000fe2000000009c */
[----:B------:R-:W-:Y:S01]  /*4ea0*/  @P4 FMUL.FTZ R198, R197, c[0x0][0x1ec] ;  /* 0x00007b00c5c64a20 */ /* 0x000fe20000410000 */
[----:B------:R-:W-:-:S03]  /*4eb0*/  @!P5 ISETP.NE.U32.AND P3, PT, RZ, c[0x0][0x218], PT ;  /* 0x00008600ff00da0c */ /* 0x000fc60003f65070 */
[-C--:B------:R-:W-:Y:S01]  /*4ec0*/  @P4 FFMA.FTZ R65, R200, R198.reuse, R65 ;  /* 0x000000c6c8414223 */ /* 0x080fe20000010041 */
[----:B------:R-:W-:Y:S01]  /*4ed0*/  @!P5 ISETP.NE.U32.AND P2, PT, RZ, c[0x0][0x218], PT ;  /* 0x00008600ff00da0c */ /* 0x000fe20003f45070 */
[----:B------:R-:W-:Y:S01]  /*4ee0*/  BSSY B0, `(.L_x_6518) ;  /* 0x0000011000007945 */ /* 0x000fe20003800000 */
[----:B------:R-:W-:Y:S02]  /*4ef0*/  @!P5 ISETP.NE.AND.EX P3, PT, RZ, c[0x0][0x21c], PT, P3 ;  /* 0x00008700ff00da0c */ /* 0x000fe40003f65330 */
[----:B------:R-:W-:Y:S01]  /*4f00*/  @!P5 ISETP.NE.AND.EX P2, PT, RZ, c[0x0][0x21c], PT, P2 ;  /* 0x00008700ff00da0c */ /* 0x000fe20003f45320 */
[----:B--2---:R-:W-:Y:S02]  /*4f10*/  @P4 FMUL.FTZ R198, R240, R198 ;  /* 0x000000c6f0c64220 */ /* 0x004fe40000410000 */
[----:B---3--:R-:W-:-:S03]  /*4f20*/  @P4 FMUL.FTZ R199, R243, R199 ;  /* 0x000000c7f3c74220 */ /* 0x008fc60000410000 */
[----:B------:R-:W-:Y:S02]  /*4f30*/  @P4 F2FP.BF16.PACK_AB R201, RZ, R198 ;  /* 0x000000c6ffc9423e */ /* 0x000fe400000010ff */
[----:B------:R-:W-:Y:S02]  /*4f40*/  @!P5 FSEL R198, R30, RZ, P3 ;  /* 0x000000ff1ec6d208 */ /* 0x000fe40001800000 */
[----:B------:R-:W-:Y:S01]  /*4f50*/  @P4 F2FP.BF16.PACK_AB R241, RZ, R199 ;  /* 0x000000c7fff1423e */ /* 0x000fe200000010ff */
[----:B------:R-:W-:Y:S05]  /*4f60*/  @!P5 BRA `(.L_x_6519) ;  /* 0x000000800000d947 */ /* 0x000fea0003800000 */
[----:B------:R-:W-:Y:S02]  /*4f70*/  ISETP.NE.AND P6, PT, R246, RZ, PT ;  /* 0x000000fff600720c */ /* 0x000fe40003fc5270 */
[----:B------:R-:W-:Y:S02]  /*4f80*/  ISETP.NE.U32.AND P3, PT, RZ, c[0x0][0x218], PT ;  /* 0x00008600ff007a0c */ /* 0x000fe40003f65070 */
[----:B------:R-:W-:Y:S02]  /*4f90*/  FSEL R198, R202, RZ, !P6 ;  /* 0x000000ffcac67208 */ /* 0x000fe40007000000 */
[----:B------:R-:W-:-:S03]  /*4fa0*/  ISETP.NE.AND.EX P3, PT, RZ, c[0x0][0x21c], PT, P3 ;  /* 0x00008700ff007a0c */ /* 0x000fc60003f65330 */
[----:B------:R-:W-:-:S04]  /*4fb0*/  FFMA.FTZ R198, R234, R203, R198 ;  /* 0x000000cbeac67223 */ /* 0x000fc800000100c6 */
[----:B------:R-:W-:-:S04]  /*4fc0*/  FADD.FTZ R198, R233, -R198 ;  /* 0x800000c6e9c67221 */ /* 0x000fc80000010000 */
[----:B------:R-:W-:-:S04]  /*4fd0*/  FMUL.FTZ R198, R2, R198 ;  /* 0x000000c602c67220 */ /* 0x000fc80000410000 */
[----:B------:R-:W-:Y:S02]  /*4fe0*/  @P3 FADD.FTZ R198, R30, R198 ;  /* 0x000000c61ec63221 */ /* 0x000fe40000010000 */
.L_x_6519:
[----:B------:R-:W-:Y:S05]  /*4ff0*/  BSYNC B0 ;  /* 0x0000000000007941 */ /* 0x000fea0003800000 */
.L_x_6518:
[----:B------:R-:W-:Y:S01]  /*5000*/  @P4 PRMT R199, RZ, 0x5410, R157 ;  /* 0x00005410ffc74816 */ /* 0x000fe2000000009d */
        /* <DEDUP_REMOVED lines=13> */
.L_x_6521:
[----:B------:R-:W-:Y:S05]  /*50e0*/  BSYNC B0 ;  /* 0x0000000000007941 */ /* 0x000fea0003800000 */
.L_x_6520:
[----:B------:R-:W2:Y:S04]  /*50f0*/  LDL R252, [R1+0xe0] ;  /* 0x0000e00001fc7983 */ /* 0x000ea80000100800 */
[----:B------:R-:W3:Y:S01]  /*5100*/  LDL R245, [R1+0xe4] ;  /* 0x0000e40001f57983 */ /* 0x000ee20000100800 */
[----:B------:R-:W-:Y:S01]  /*5110*/  @P4 PRMT R243, RZ, 0x7610, R157 ;  /* 0x00007610fff34816 */ /* 0x000fe2000000009d */
[----:B------:R-:W-:Y:S01]  /*5120*/  @P4 FMUL.FTZ R200, R199, c[0x0][0x1ec] ;  /* 0x00007b00c7c84a20 */ /* 0x000fe20000410000 */
[----:B------:R-:W-:Y:S01]  /*5130*/  @!P5 ISETP.NE.U32.AND P2, PT, RZ, c[0x0][0x218], PT ;  /* 0x00008600ff00da0c */ /* 0x000fe20003f45070 */
[----:B------:R-:W-:Y:S02]  /*5140*/  BSSY B0, `(.L_x_6522) ;  /* 0x0000011000007945 */ /* 0x000fe40003800000 */
[----:B------:R-:W-:Y:S01]  /*5150*/  @P4 FFMA.FTZ R67, R243, R200, R67 ;  /* 0x000000c8f3434223 */ /* 0x000fe20000010043 */
[----:B------:R-:W-:Y:S01]  /*5160*/  @!P5 ISETP.NE.AND.EX P2, PT, RZ, c[0x0][0x21c], PT, P2 ;  /* 0x00008700ff00da0c */ /* 0x000fe20003f45320 */
[----:B--2---:R-:W-:-:S03]  /*5170*/  @P4 FMUL.FTZ R243, R252, R240 ;  /* 0x000000f0fcf34220 */ /* 0x004fc60000410000 */
[----:B------:R-:W-:Y:S01]  /*5180*/  @!P5 FSEL R252, R24, RZ, P2 ;  /* 0x000000ff18fcd208 */ /* 0x000fe20001000000 */
[----:B---3--:R-:W-:Y:S01]  /*5190*/  @P4 FMUL.FTZ R240, R245, R200 ;  /* 0x000000c8f5f04220 */ /* 0x008fe20000410000 */
[----:B------:R-:W-:-:S04]  /*51a0*/  @P4 F2FP.BF16.PACK_AB R200, RZ, R243 ;  /* 0x000000f3ffc8423e */ /* 0x000fc800000010ff */
        /* <DEDUP_REMOVED lines=10> */
.L_x_6523:
[----:B------:R-:W-:Y:S05]  /*5250*/  BSYNC B0 ;  /* 0x0000000000007941 */ /* 0x000fea0003800000 */
.L_x_6522:
[----:B------:R-:W2:Y:S01]  /*5260*/  LDL R245, [R1+0x78] ;  /* 0x0000780001f57983 */ /* 0x000ea20000100800 */
[----:B------:R-:W-:Y:S01]  /*5270*/  @P4 PRMT R144, R241, 0x7610, R144 ;  /* 0x00007610f1904816 */ /* 0x000fe20000000090 */
[----:B------:R-:W-:Y:S01]  /*5280*/  @P4 FMUL.FTZ R240, R252, c[0x0][0x1ec] ;  /* 0x00007b00fcf04a20 */ /* 0x000fe20000410000 */
[----:B------:R-:W0:Y:S01]  /*5290*/  LDC.U8 R241, c[0x0][0x1f0] ;  /* 0x00007c00fff17b82 */ /* 0x000e220000000000 */
[----:B------:R-:W-:Y:S01]  /*52a0*/  @P4 PRMT R243, RZ, 0x5410, R158 ;  /* 0x00005410fff34816 */ /* 0x000fe2000000009e */
[----:B------:R-:W-:Y:S01]  /*52b0*/  BSSY B0, `(.L_x_6524) ;  /* 0x0000012000007945 */ /* 0x000fe20003800000 */
[----:B------:R-:W-:Y:S02]  /*52c0*/  @!P5 ISETP.NE.U32.AND P2, PT, RZ, c[0x0][0x218], PT ;  /* 0x00008600ff00da0c */ /* 0x000fe40003f45070 */
[----:B------:R-:W-:Y:S01]  /*52d0*/  @P4 PRMT R144, R144, 0x5410, R201 ;  /* 0x0000541090904816 */ /* 0x000fe200000000c9 */
[----:B------:R-:W-:Y:S01]  /*52e0*/  @P4 FFMA.FTZ R68, R243, R240, R68 ;  /* 0x000000f0f3444223 */ /* 0x000fe20000010044 */
[----:B------:R-:W-:-:S02]  /*52f0*/  @!P5 ISETP.NE.AND.EX P2, PT, RZ, c[0x0][0x21c], PT, P2 ;  /* 0x00008700ff00da0c */ /* 0x000fc40003f45320 */
[----:B------:R-:W-:Y:S02]  /*5300*/  @P4 PRMT R145, R200, 0x7610, R145 ;  /* 0x00007610c8914816 */ /* 0x000fe40000000091 */
[----:B------:R-:W-:Y:S01]  /*5310*/  @!P5 FSEL R246, R25, RZ, P2 ;  /* 0x000000ff19f6d208 */ /* 0x000fe20001000000 */
[----:B--2---:R-:W-:-:S05]  /*5320*/  @P4 FMUL.FTZ R240, R245, R240 ;  /* 0x000000f0f5f04220 */ /* 0x004fca0000410000 */
[----:B------:R-:W-:Y:S01]  /*5330*/  @P4 F2FP.BF16.PACK_AB R240, RZ, R240 ;  /* 0x000000f0fff0423e */ /* 0x000fe200000010ff */
[----:B------:R-:W-:Y:S05]  /*5340*/  @!P5 BRA `(.L_x_6525) ;  /* 0x000000800000d947 */ /* 0x000fea0003800000 */
[----:B0-----:R-:W-:Y:S02]  /*5350*/  ISETP.NE.AND P3, PT, R241, RZ, PT ;  /* 0x000000fff100720c */ /* 0x001fe40003f65270 */
[----:B------:R-:W-:Y:S02]  /*5360*/  ISETP.NE.U32.AND P2, PT, RZ, c[0x0][0x218], PT ;  /* 0x00008600ff007a0c */ /* 0x000fe40003f45070 */
[----:B------:R-:W-:Y:S02]  /*5370*/  FSEL R200, R202, RZ, !P3 ;  /* 0x000000ffcac87208 */ /* 0x000fe40005800000 */
[----:B------:R-:W-:-:S03]  /*5380*/  ISETP.NE.AND.EX P2, PT, RZ, c[0x0][0x21c], PT, P2 ;  /* 0x00008700ff007a0c */ /* 0x000fc60003f45320 */
[----:B------:R-:W-:-:S04]  /*5390*/  FFMA.FTZ R200, R228, R203, R200 ;  /* 0x000000cbe4c87223 */ /* 0x000fc800000100c8 */
[----:B------:R-:W-:-:S04]  /*53a0*/  FADD.FTZ R200, R227, -R200 ;  /* 0x800000c8e3c87221 */ /* 0x000fc80000010000 */
[----:B------:R-:W-:-:S04]  /*53b0*/  FMUL.FTZ R246, R2, R200 ;  /* 0x000000c802f67220 */ /* 0x000fc80000410000 */
[----:B------:R-:W-:Y:S02]  /*53c0*/  @P2 FADD.FTZ R246, R25, R246 ;  /* 0x000000f619f62221 */ /* 0x000fe40000010000 */
.L_x_6525:
[----:B0-----:R-:W-:Y:S05]  /*53d0*/  BSYNC B0 ;  /* 0x0000000000007941 */ /* 0x001fea0003800000 */
.L_x_6524:
[----:B------:R-:W2:Y:S01]  /*53e0*/  LDL R200, [R1+0x7c] ;  /* 0x00007c0001c87983 */ /* 0x000ea20000100800 */
[----:B------:R-:W-:Y:S01]  /*53f0*/  @P4 FMUL.FTZ R243, R246, c[0x0][0x1ec] ;  /* 0x00007b00f6f34a20 */ /* 0x000fe20000410000 */
[----:B------:R-:W-:Y:S01]  /*5400*/  @!P5 ISETP.NE.U32.AND P3, PT, RZ, c[0x0][0x218], PT ;  /* 0x00008600ff00da0c */ /* 0x000fe20003f65070 */
[----:B------:R-:W-:Y:S01]  /*5410*/  BSSY B0, `(.L_x_6526) ;  /* 0x0000013000007945 */ /* 0x000fe20003800000 */
[----:B------:R-:W-:Y:S02]  /*5420*/  @!P5 ISETP.NE.U32.AND P2, PT, RZ, c[0x0][0x218], PT ;  /* 0x00008600ff00da0c */ /* 0x000fe40003f45070 */
[----:B------:R-:W-:Y:S02]  /*5430*/  @!P5 ISETP.NE.AND.EX P3, PT, RZ, c[0x0][0x21c], PT, P3 ;  /* 0x00008700ff00da0c */ /* 0x000fe40003f65330 */
[----:B------:R-:W-:Y:S02]  /*5440*/  @P4 PRMT R146, R240, 0x7610, R146 ;  /* 0x00007610f0924816 */ /* 0x000fe40000000092 */
[----:B------:R-:W-:-:S02]  /*5450*/  @P4 PRMT R145, R145, 0x5410, R244 ;  /* 0x0000541091914816 */ /* 0x000fc400000000f4 */
[----:B------:R-:W-:Y:S02]  /*5460*/  @!P5 ISETP.NE.AND.EX P2, PT, RZ, c[0x0][0x21c], PT, P2 ;  /* 0x00008700ff00da0c */ /* 0x000fe40003f45320 */
[----:B------:R-:W-:Y:S01]  /*5470*/  @!P5 FSEL R245, R26, RZ, P3 ;  /* 0x000000ff1af5d208 */ /* 0x000fe20001800000 */
[----:B--2---:R-:W-:-:S05]  /*5480*/  @P4 FMUL.FTZ R200, R200, R243 ;  /* 0x000000f3c8c84220 */ /* 0x004fca0000410000 */
[----:B------:R-:W-:-:S04]  /*5490*/  @P4 F2FP.BF16.PACK_AB R200, RZ, R200 ;  /* 0x000000c8ffc8423e */ /* 0x000fc800000010ff */
[----:B------:R-:W-:Y:S01]  /*54a0*/  @P4 PRMT R146, R146, 0x5410, R200 ;  /* 0x0000541092924816 */ /* 0x000fe200000000c8 */
        /* <DEDUP_REMOVED lines=9> */
.L_x_6527:
[----:B------:R-:W-:Y:S05]  /*5540*/  BSYNC B0 ;  /* 0x0000000000007941 */ /* 0x000fea0003800000 */
.L_x_6526:
        /* <DEDUP_REMOVED lines=11> */
.L_x_6529:
[----:B------:R-:W-:Y:S05]  /*5600*/  BSYNC B0 ;  /* 0x0000000000007941 */ /* 0x000fea0003800000 */
.L_x_6528:
[----:B------:R-:W2:Y:S04]  /*5610*/  LDL R200, [R1+0x80] ;  /* 0x0000800001c87983 */ /* 0x000ea80000100800 */
[----:B------:R-:W3:Y:S01]  /*5620*/  LDL R201, [R1+0x84] ;  /* 0x0000840001c97983 */ /* 0x000ee20000100800 */
[----:B------:R-:W-:Y:S02]  /*5630*/  @P4 FMUL.FTZ R241, R245, c[0x0][0x1ec] ;  /* 0x00007b00f5f14a20 */ /* 0x000fe40000410000 */
[----:B------:R-:W-:Y:S01]  /*5640*/  @P4 FMUL.FTZ R240, R244, c[0x0][0x1ec] ;  /* 0x00007b00f4f04a20 */ /* 0x000fe20000410000 */
[----:B------:R0:W-:Y:S04]  /*5650*/  STL [R1+0x1b0], R3 ;  /* 0x0001b00301007387 */ /* 0x0001e80000100800 */
[----:B------:R1:W-:Y:S04]  /*5660*/  STL [R1+0x1ac], R2 ;  /* 0x0001ac0201007387 */ /* 0x0003e80000100800 */
[----:B------:R4:W-:Y:S01]  /*5670*/  STL [R1+0x1a8], R0 ;  /* 0x0001a80001007387 */ /* 0x0009e20000100800 */
[----:B--2---:R-:W-:-:S02]  /*5680*/  @P4 FMUL.FTZ R200, R200, R241 ;  /* 0x000000f1c8c84220 */ /* 0x004fc40000410000 */
[----:B---3--:R-:W-:-:S03]  /*5690*/  @P4 FMUL.FTZ R201, R201, R240 ;  /* 0x000000f0c9c94220 */ /* 0x008fc60000410000 */
[----:B0-----:R-:W-:-:S04]  /*56a0*/  @P4 F2FP.BF16.PACK_AB R3, RZ, R200 ;  /* 0x000000c8ff03423e */ /* 0x001fc800000010ff */
[----:B-1----:R-:W-:Y:S02]  /*56b0*/  PRMT R2, R3, 0x7610, R2 ;  /* 0x0000761003027816 */ /* 0x002fe40000000002 */
[----:B------:R0:W5:Y:S01]  /*56c0*/  LDL.LU R3, [R1+0x1b0] ;  /* 0x0001b00001037983 */ /* 0x0001620000300800 */
[----:B------:R-:W-:-:S03]  /*56d0*/  @P4 F2FP.BF16.PACK_AB R200, RZ, R201 ;  /* 0x000000c9ffc8423e */ /* 0x000fc600000010ff */
[----:B------:R-:W2:Y:S01]  /*56e0*/  LDL.LU R201, [R1+0xc] ;  /* 0x00000c0001c97983 */ /* 0x000ea20000300800 */
[----:B----4-:R-:W-:Y:S02]  /*56f0*/  PRMT R0, R200, 0x7610, R0 ;  /* 0x00007610c8007816 */ /* 0x010fe40000000000 */
[----:B------:R-:W-:Y:S02]  /*5700*/  @P4 PRMT R147, R2, 0x7610, R147 ;  /* 0x0000761002934816 */ /* 0x000fe40000000093 */
[----:B------:R0:W5:Y:S02]  /*5710*/  LDL.LU R2, [R1+0x1ac] ;  /* 0x0001ac0001027983 */ /* 0x0001640000300800 */
[----:B------:R-:W-:Y:S02]  /*5720*/  @P4 PRMT R147, R147, 0x5410, R0 ;  /* 0x0000541093934816 */ /* 0x000fe40000000000 */
[----:B------:R0:W5:Y:S01]  /*5730*/  LDL.LU R0, [R1+0x1a8] ;  /* 0x0001a80001007983 */ /* 0x0001620000300800 */
[----:B------:R-:W-:-:S02]  /*5740*/  @P0 MOV R200, 0x20 ;  /* 0x0000002000c80802 */ /* 0x000fc40000000f00 */
[----:B------:R-:W-:Y:S02]  /*5750*/  SEL R196, R196, R108, P1 ;  /* 0x0000006cc4c47207 */ /* 0x000fe40000800000 */
[----:B------:R-:W-:Y:S02]  /*5760*/  SEL R197, R197, R109, P1 ;  /* 0x0000006dc5c57207 */ /* 0x000fe40000800000 */
[----:B------:R-:W-:Y:S02]  /*5770*/  SEL R198, R198, R110, P1 ;  /* 0x0000006ec6c67207 */ /* 0x000fe40000800000 */
[----:B------:R-:W-:Y:S02]  /*5780*/  SEL R199, R199, R111, P1 ;  /* 0x0000006fc7c77207 */ /* 0x000fe40000800000 */
[----:B------:R-:W-:Y:S01]  /*5790*/  @!P5 ISETP.NE.U32.AND P3, PT, RZ, c[0x0][0x218], PT ;  /* 0x00008600ff00da0c */ /* 0x000fe20003f65070 */
[----:B------:R-:W-:Y:S01]  /*57a0*/  BSSY B0, `(.L_x_6530) ;  /* 0x0000023000007945 */ /* 0x000fe20003800000 */
[----:B------:R-:W-:-:S02]  /*57b0*/  @!P5 ISETP.NE.U32.AND P2, PT, RZ, c[0x0][0x218], PT ;  /* 0x00008600ff00da0c */ /* 0x000fc40003f45070 */
[----:B------:R-:W-:Y:S02]  /*57c0*/  @!P5 ISETP.NE.AND.EX P3, PT, RZ, c[0x0][0x21c], PT, P3 ;  /* 0x00008700ff00da0c */ /* 0x000fe40003f65330 */
[----:B------:R-:W-:Y:S01]  /*57d0*/  @!P5 ISETP.NE.AND.EX P2, PT, RZ, c[0x0][0x21c], PT, P2 ;  /* 0x00008700ff00da0c */ /* 0x000fe20003f45320 */
[----:B--2---:R-:W-:-:S05]  /*57e0*/  @P0 IMAD.WIDE.U32 R200, R201, R200, c[0x0][0x258] ;  /* 0x00009600c9c80625 */ /* 0x004fca00078e00c8 */
[----:B------:R1:W-:Y:S02]  /*57f0*/  @P0 STG.E.128 [R200.64], R196 ;  /* 0x000000c4c8000986 */ /* 0x0003e4000c101d04 */
        /* <DEDUP_REMOVED lines=9> */
[----:B------:R-:W-:Y:S02]  /*5890*/  IADD3 R242, R216, 0x180, RZ ;  /* 0x00000180d8f27810 */ /* 0x000fe40007ffe0ff */
[--C-:B------:R-:W-:Y:S02]  /*58a0*/  @P4 PRMT R198, RZ, 0x5410, R159.reuse ;  /* 0x00005410ffc64816 */ /* 0x100fe4000000009f */
[----:B------:R-:W-:Y:S02]  /*58b0*/  @P4 PRMT R199, RZ, 0x7610, R159 ;  /* 0x00007610ffc74816 */ /* 0x000fe4000000009f */
[----:B-1----:R-:W-:-:S05]  /*58c0*/  @P4 PRMT R196, RZ, 0x7610, R158 ;  /* 0x00007610ffc44816 */ /* 0x002fca000000009e */
[----:B------:R-:W-:Y:S01]  /*58d0*/  @P4 FFMA.FTZ R69, R196, R243, R69 ;  /* 0x000000f3c4454223 */ /* 0x000fe20000010045 */
[----:B------:R-:W-:-:S05]  /*58e0*/  @P4 MOV R196, 0x10 ;  /* 0x0000001000c44802 */ /* 0x000fca0000000f00 */
[----:B------:R-:W-:-:S04]  /*58f0*/  @P4 IMAD.WIDE.U32 R196, R242, R196, c[0x0][0x170] ;  /* 0x00005c00f2c44625 */ /* 0x000fc800078e00c4 */
[----:B------:R-:W-:Y:S01]  /*5900*/  @P4 FFMA.FTZ R70, R198, R241, R70 ;  /* 0x000000f1c6464223 */ /* 0x000fe20000010046 */
[----:B------:R1:W5:Y:S01]  /*5910*/  @P4 LDG.E.128 R156, [R196.64] ;  /* 0x00000004c49c4981 */ /* 0x000362000c1e1d00 */
[----:B------:R-:W-:Y:S01]  /*5920*/  @P4 FFMA.FTZ R71, R199, R240, R71 ;  /* 0x000000f0c7474223 */ /* 0x000fe20000010047 */
        /* <DEDUP_REMOVED lines=10> */
.L_x_6531:
[----:B0-2---:R-:W-:Y:S05]  /*59d0*/  BSYNC B0 ;  /* 0x0000000000007941 */ /* 0x005fea0003800000 */
.L_x_6530:
        /* <DEDUP_REMOVED lines=14> */
.L_x_6533:
[----:B------:R-:W-:Y:S05]  /*5ac0*/  BSYNC B0 ;  /* 0x0000000000007941 */ /* 0x000fea0003800000 */
.L_x_6532:
        /* <DEDUP_REMOVED lines=24> */
.L_x_6535:
[----:B------:R-:W-:Y:S05]  /*5c50*/  BSYNC B0 ;  /* 0x0000000000007941 */ /* 0x000fea0003800000 */
.L_x_6534:
        /* <DEDUP_REMOVED lines=14> */
.L_x_6537:
[----:B------:R-:W-:Y:S05]  /*5d40*/  BSYNC B0 ;  /* 0x0000000000007941 */ /* 0x000fea0003800000 */
.L_x_6536:
        /* <DEDUP_REMOVED lines=22> */
.L_x_6539:
[----:B------:R-:W-:Y:S05]  /*5eb0*/  BSYNC B0 ;  /* 0x0000000000007941 */ /* 0x000fea0003800000 */
.L_x_6538:
        /* <DEDUP_REMOVED lines=23> */
.L_x_6541:
[----:B0-----:R-:W-:Y:S05]  /*6030*/  BSYNC B0 ;  /* 0x0000000000007941 */ /* 0x001fea0003800000 */
.L_x_6540:
        /* <DEDUP_REMOVED lines=22> */
.L_x_6543:
[----:B------:R-:W-:Y:S05]  /*61a0*/  BSYNC B0 ;  /* 0x0000000000007941 */ /* 0x000fea0003800000 */
.L_x_6542:
        /* <DEDUP_REMOVED lines=11> */
.L_x_6545:
[----:B------:R-:W-:Y:S05]  /*6260*/  BSYNC B0 ;  /* 0x0000000000007941 */ /* 0x000fea0003800000 */
.L_x_6544:
[----:B------:R-:W2:Y:S04]  /*6270*/  LDL R200, [R1+0x70] ;  /* 0x0000700001c87983 */ /* 0x000ea80000100800 */
[----:B------:R-:W3:Y:S01]  /*6280*/  LDL R201, [R1+0x74] ;  /* 0x0000740001c97983 */ /* 0x000ee20000100800 */
[----:B------:R-:W-:Y:S02]  /*6290*/  @P4 FMUL.FTZ R240, R245, c[0x0][0x1ec] ;  /* 0x00007b00f5f04a20 */ /* 0x000fe40000410000 */
[----:B------:R-:W-:Y:S01]  /*62a0*/  @P4 FMUL.FTZ R241, R244, c[0x0][0x1ec] ;  /* 0x00007b00f4f14a20 */ /* 0x000fe20000410000 */
[----:B------:R0:W-:Y:S04]  /*62b0*/  STL [R1+0x1b0], R4 ;  /* 0x0001b00401007387 */ /* 0x0001e80000100800 */
[----:B------:R-:W-:Y:S04]  /*62c0*/  STL [R1+0x1ac], R3 ;  /* 0x0001ac0301007387 */ /* 0x000fe80000100800 */
[----:B------:R1:W-:Y:S01]  /*62d0*/  STL [R1+0x1a8], R2 ;  /* 0x0001a80201007387 */ /* 0x0003e20000100800 */
[----:B------:R-:W-:-:S02]  /*62e0*/  SEL R196, R196, R108, P1 ;  /* 0x0000006cc4c47207 */ /* 0x000fc40000800000 */
[----:B------:R-:W-:Y:S02]  /*62f0*/  SEL R197, R197, R109, P1 ;  /* 0x0000006dc5c57207 */ /* 0x000fe40000800000 */
[----:B------:R-:W-:Y:S02]  /*6300*/  SEL R198, R198, R110, P1 ;  /* 0x0000006ec6c67207 */ /* 0x000fe40000800000 */
[----:B------:R-:W-:Y:S01]  /*6310*/  SEL R199, R199, R111, P1 ;  /* 0x0000006fc7c77207 */ /* 0x000fe20000800000 */
[----:B--2---:R-:W-:Y:S02]  /*6320*/  @P4 FMUL.FTZ R200, R200, R240 ;  /* 0x000000f0c8c84220 */ /* 0x004fe40000410000 */
[----:B---3--:R-:W-:-:S03]  /*6330*/  @P4 FMUL.FTZ R201, R201, R241 ;  /* 0x000000f1c9c94220 */ /* 0x008fc60000410000 */
[----:B0-----:R-:W-:Y:S02]  /*6340*/  @P4 F2FP.BF16.PACK_AB R4, RZ, R200 ;  /* 0x000000c8ff04423e */ /* 0x001fe400000010ff */
[----:B------:R-:W-:Y:S02]  /*6350*/  @P4 F2FP.BF16.PACK_AB R200, RZ, R201 ;  /* 0x000000c9ffc8423e */ /* 0x000fe400000010ff */
[----:B------:R-:W-:Y:S02]  /*6360*/  @P0 MOV R201, 0x20 ;  /* 0x0000002000c90802 */ /* 0x000fe40000000f00 */
[----:B-1----:R-:W-:Y:S02]  /*6370*/  PRMT R2, R200, 0x7610, R2 ;  /* 0x00007610c8027816 */ /* 0x002fe40000000002 */
[----:B------:R-:W-:Y:S02]  /*6380*/  @P0 IADD3 R200, R0, 0x180, RZ ;  /* 0x0000018000c80810 */ /* 0x000fe40007ffe0ff */
[----:B------:R-:W-:-:S02]  /*6390*/  PRMT R3, R4, 0x7610, R3 ;  /* 0x0000761004037816 */ /* 0x000fc40000000003 */
[----:B------:R0:W5:Y:S01]  /*63a0*/  LDL.LU R4, [R1+0x1b0] ;  /* 0x0001b00001047983 */ /* 0x0001620000300800 */
[----:B------:R-:W-:Y:S01]  /*63b0*/  @P0 IMAD.WIDE.U32 R200, R200, R201, c[0x0][0x258] ;  /* 0x00009600c8c80625 */ /* 0x000fe200078e00c9 */
[----:B------:R-:W-:Y:S02]  /*63c0*/  @P4 PRMT R147, R3, 0x7610, R147 ;  /* 0x0000761003934816 */ /* 0x000fe40000000093 */
[----:B------:R0:W5:Y:S04]  /*63d0*/  LDL.LU R3, [R1+0x1ac] ;  /* 0x0001ac0001037983 */ /* 0x0001680000300800 */
[----:B------:R1:W-:Y:S01]  /*63e0*/  @P0 STG.E.128 [R200.64], R196 ;  /* 0x000000c4c8000986 */ /* 0x0003e2000c101d04 */
[----:B------:R-:W-:-:S03]  /*63f0*/  @P4 PRMT R147, R147, 0x5410, R2 ;  /* 0x0000541093934816 */ /* 0x000fc60000000002 */
[----:B------:R0:W5:Y:S01]  /*6400*/  LDL.LU R2, [R1+0x1a8] ;  /* 0x0001a80001027983 */ /* 0x0001620000300800 */
        /* <DEDUP_REMOVED lines=8> */
[----:B------:R-:W-:Y:S02]  /*6490*/  IADD3 R198, R216, 0x200, RZ ;  /* 0x00000200d8c67810 */ /* 0x000fe40007ffe0ff */
[----:B------:R-:W-:Y:S02]  /*64a0*/  @P4 PRMT R199, RZ, 0x5410, R159 ;  /* 0x00005410ffc74816 */ /* 0x000fe4000000009f */
[----:B-1----:R-:W-:-:S05]  /*64b0*/  @P4 PRMT R196, RZ, 0x7610, R158 ;  /* 0x00007610ffc44816 */ /* 0x002fca000000009e */
[----:B------:R-:W-:Y:S01]  /*64c0*/  @P4 FFMA.FTZ R77, R196, R243, R77 ;  /* 0x000000f3c44d4223 */ /* 0x000fe2000001004d */
[----:B------:R-:W-:-:S05]  /*64d0*/  @P4 MOV R196, 0x10 ;  /* 0x0000001000c44802 */ /* 0x000fca0000000f00 */
[----:B------:R-:W-:Y:S01]  /*64e0*/  @P4 IMAD.WIDE.U32 R196, R198, R196, c[0x0][0x170] ;  /* 0x00005c00c6c44625 */ /* 0x000fe200078e00c4 */
[----:B------:R-:W-:-:S04]  /*64f0*/  @P4 PRMT R200, RZ, 0x7610, R159 ;  /* 0x00007610ffc84816 */ /* 0x000fc8000000009f */
[----:B------:R0:W5:Y:S01]  /*6500*/  @P4 LDG.E.128 R156, [R196.64] ;  /* 0x00000004c49c4981 */ /* 0x000162000c1e1d00 */
[----:B------:R-:W1:Y:S01]  /*6510*/  LDC.U8 R252, c[0x0][0x1f0] ;  /* 0x00007c00fffc7b82 */ /* 0x000e620000000000 */
[----:B------:R-:W-:Y:S01]  /*6520*/  @!P5 ISETP.NE.U32.AND P3, PT, RZ, c[0x0][0x218], PT ;  /* 0x00008600ff00da0c */ /* 0x000fe20003f65070 */
[----:B------:R-:W-:Y:S03]  /*6530*/  BSSY B0, `(.L_x_6546) ;  /* 0x000000f000007945 */ /* 0x000fe60003800000 */
[----:B------:R-:W-:Y:S01]  /*6540*/  @!P5 ISETP.NE.AND.EX P3, PT, RZ, c[0x0][0x21c], PT, P3 ;  /* 0x00008700ff00da0c */ /* 0x000fe20003f65330 */
[----:B------:R-:W-:Y:S01]  /*6550*/  @P4 FFMA.FTZ R79, R200, R241, R79 ;  /* 0x000000f1c84f4223 */ /* 0x000fe2000001004f */
[----:B------:R-:W-:Y:S01]  /*6560*/  @!P5 ISETP.NE.U32.AND P2, PT, RZ, c[0x0][0x218], PT ;  /* 0x00008600ff00da0c */ /* 0x000fe20003f45070 */
[----:B------:R-:W-:Y:S01]  /*6570*/  @P4 FFMA.FTZ R78, R199, R240, R78 ;  /* 0x000000f0c74e4223 */ /* 0x000fe2000001004e */
        /* <DEDUP_REMOVED lines=10> */
.L_x_6547:
[----:B0-----:R-:W-:Y:S05]  /*6620*/  BSYNC B0 ;  /* 0x0000000000007941 */ /* 0x001fea0003800000 */
.L_x_6546:
        /* <DEDUP_REMOVED lines=8> */
[----:B-1----:R-:W-:Y:S02]  /*66b0*/  ISETP.NE.AND P6, PT, R252, RZ, PT ;  /* 0x000000fffc00720c */ /* 0x002fe40003fc5270 */
[----:B------:R-:W-:Y:S02]  /*66c0*/  ISETP.NE.U32.AND P2, PT, RZ, c[0x0][0x218], PT ;  /* 0x00008600ff007a0c */ /* 0x000fe40003f45070 */
[----:B------:R-:W-:-:S02]  /*66d0*/  FSEL R196, R202, RZ, !P6 ;  /* 0x000000ffcac47208 */ /* 0x000fc40007000000 */
[----:B------:R-:W-:-:S03]  /*66e0*/  ISETP.NE.AND.EX P2, PT, RZ, c[0x0][0x21c], PT, P2 ;  /* 0x00008700ff007a0c */ /* 0x000fc60003f45320 */
[----:B------:R-:W-:-:S04]  /*66f0*/  FFMA.FTZ R196, R186, R203, R196 ;  /* 0x000000cbbac47223 */ /* 0x000fc800000100c4 */
[----:B------:R-:W-:-:S04]  /*6700*/  FADD.FTZ R196, R208, -R196 ;  /* 0x800000c4d0c47221 */ /* 0x000fc80000010000 */
[----:B------:R-:W-:-:S04]  /*6710*/  FMUL.FTZ R240, R2, R196 ;  /* 0x000000c402f07220 */ /* 0x000fc80000410000 */
[----:B------:R-:W-:Y:S02]  /*6720*/  @P2 FADD.FTZ R240, R13, R240 ;  /* 0x000000f00df02221 */ /* 0x000fe40000010000 */
.L_x_6549:
[----:B------:R-:W-:Y:S05]  /*6730*/  BSYNC B0 ;  /* 0x0000000000007941 */ /* 0x000fea0003800000 */
.L_x_6548:
        /* <DEDUP_REMOVED lines=16> */
.L_x_6551:
[----:B------:R-:W-:Y:S05]  /*6840*/  BSYNC B0 ;  /* 0x0000000000007941 */ /* 0x000fea0003800000 */
.L_x_6550:
[----:B------:R-:W2:Y:S04]  /*6850*/  LDL R200, [R1+0xb8] ;  /* 0x0000b80001c87983 */ /* 0x000ea80000100800 */
[----:B------:R-:W3:Y:S01]  /*6860*/  LDL R199, [R1+0xbc] ;  /* 0x0000bc0001c77983 */ /* 0x000ee20000100800 */
[----:B------:R-:W-:Y:S01]  /*6870*/  @!P5 ISETP.NE.AND.EX P2, PT, RZ, c[0x0][0x21c], PT, P2 ;  /* 0x00008700ff00da0c */ /* 0x000fe20003f45320 */
[----:B------:R-:W-:Y:S01]  /*6880*/  BSSY B0, `(.L_x_6552) ;  /* 0x0000010000007945 */ /* 0x000fe20003800000 */
[----:B------:R-:W-:Y:S02]  /*6890*/  @!P5 ISETP.NE.U32.AND P3, PT, RZ, c[0x0][0x218], PT ;  /* 0x00008600ff00da0c */ /* 0x000fe40003f65070 */
[----:B------:R-:W-:Y:S01]  /*68a0*/  @!P5 FSEL R201, R15, RZ, P2 ;  /* 0x000000ff0fc9d208 */ /* 0x000fe20001000000 */
[----:B--2---:R-:W-:-:S02]  /*68b0*/  @P4 FMUL.FTZ R197, R200, R197 ;  /* 0x000000c5c8c54220 */ /* 0x004fc40000410000 */
[----:B---3--:R-:W-:-:S03]  /*68c0*/  @P4 FMUL.FTZ R196, R199, R196 ;  /* 0x000000c4c7c44220 */ /* 0x008fc60000410000 */
[----:B------:R-:W-:Y:S02]  /*68d0*/  @P4 F2FP.BF16.PACK_AB R245, RZ, R197 ;  /* 0x000000c5fff5423e */ /* 0x000fe400000010ff */
[----:B------:R-:W-:Y:S01]  /*68e0*/  @P4 F2FP.BF16.PACK_AB R244, RZ, R196 ;  /* 0x000000c4fff4423e */ /* 0x000fe200000010ff */
        /* <DEDUP_REMOVED lines=9> */
.L_x_6553:
[----:B------:R-:W-:Y:S05]  /*6980*/  BSYNC B0 ;  /* 0x0000000000007941 */ /* 0x000fea0003800000 */
.L_x_6552:
        /* <DEDUP_REMOVED lines=12> */
[----:B-1----:R-:W-:Y:S02]  /*6a50*/  ISETP.NE.AND P6, PT, R252, RZ, PT ;  /* 0x000000fffc00720c */ /* 0x002fe40003fc5270 */
[----:B------:R-:W-:-:S02]  /*6a60*/  ISETP.NE.U32.AND P2, PT, RZ, c[0x0][0x218], PT ;  /* 0x00008600ff007a0c */ /* 0x000fc40003f45070 */
[----:B------:R-:W-:Y:S02]  /*6a70*/  FSEL R199, R202, RZ, !P6 ;  /* 0x000000ffcac77208 */ /* 0x000fe40007000000 */
[----:B------:R-:W-:-:S03]  /*6a80*/  ISETP.NE.AND.EX P2, PT, RZ, c[0x0][0x21c], PT, P2 ;  /* 0x00008700ff007a0c */ /* 0x000fc60003f45320 */
[----:B------:R-:W-:-:S04]  /*6a90*/  FFMA.FTZ R199, R189, R203, R199 ;  /* 0x000000cbbdc77223 */ /* 0x000fc800000100c7 */
[----:B------:R-:W-:-:S04]  /*6aa0*/  FADD.FTZ R199, R211, -R199 ;  /* 0x800000c7d3c77221 */ /* 0x000fc80000010000 */
[----:B------:R-:W-:-:S04]  /*6ab0*/  FMUL.FTZ R242, R2, R199 ;  /* 0x000000c702f27220 */ /* 0x000fc80000410000 */
[----:B------:R-:W-:Y:S02]  /*6ac0*/  @P2 FADD.FTZ R242, R8, R242 ;  /* 0x000000f208f22221 */ /* 0x000fe40000010000 */
.L_x_6555:
[----:B------:R-:W-:Y:S05]  /*6ad0*/  BSYNC B0 ;  /* 0x0000000000007941 */ /* 0x000fea0003800000 */
.L_x_6554:
[----:B------:R-:W-:Y:S01]  /*6ae0*/  @P4 PRMT R200, RZ, 0x5410, R158 ;  /* 0x00005410ffc84816 */ /* 0x000fe2000000009e */
[----:B------:R-:W-:Y:S01]  /*6af0*/  @P4 FMUL.FTZ R199, R242, c[0x0][0x1ec] ;  /* 0x00007b00f2c74a20 */ /* 0x000fe20000410000 */
[----:B------:R-:W-:Y:S01]  /*6b00*/  BSSY B0, `(.L_x_6556) ;  /* 0x000000c000007945 */ /* 0x000fe20003800000 */
[----:B------:R-:W-:Y:S02]  /*6b10*/  @!P5 FSEL R243, R9, RZ, P3 ;  /* 0x000000ff09f3d208 */ /* 0x000fe40001800000 */
[----:B------:R-:W-:Y:S01]  /*6b20*/  @P4 FFMA.FTZ R84, R200, R199, R84 ;  /* 0x000000c7c8544223 */ /* 0x000fe20000010054 */
        /* <DEDUP_REMOVED lines=9> */
.L_x_6557:
[----:B------:R-:W-:Y:S05]  /*6bc0*/  BSYNC B0 ;  /* 0x0000000000007941 */ /* 0x000fea0003800000 */
.L_x_6556:
[----:B------:R0:W-:Y:S04]  /*6bd0*/  STL [R1+0x1b0], R3 ;  /* 0x0001b00301007387 */ /* 0x0001e80000100800 */
[----:B0-----:R-:W2:Y:S04]  /*6be0*/  LDL R3, [R1+0xc0] ;  /* 0x0000c00001037983 */ /* 0x001ea80000100800 */
[----:B------:R0:W-:Y:S04]  /*6bf0*/  STL [R1+0x1ac], R2 ;  /* 0x0001ac0201007387 */ /* 0x0001e80000100800 */
[----:B0-----:R-:W3:Y:S04]  /*6c00*/  LDL R2, [R1+0xc4] ;  /* 0x0000c40001027983 */ /* 0x001ee80000100800 */
[----:B------:R0:W-:Y:S04]  /*6c10*/  STL [R1+0x1a8], R0 ;  /* 0x0001a80001007387 */ /* 0x0001e80000100800 */
[----:B0-----:R-:W4:Y:S01]  /*6c20*/  LDL R0, [R1+0xa8] ;  /* 0x0000a80001007983 */ /* 0x001f220000100800 */
[----:B------:R-:W-:Y:S01]  /*6c30*/  @P4 PRMT R246, RZ, 0x7610, R158 ;  /* 0x00007610fff64816 */ /* 0x000fe2000000009e */
[----:B------:R-:W-:-:S04]  /*6c40*/  @P4 FMUL.FTZ R200, R243, c[0x0][0x1ec] ;  /* 0x00007b00f3c84a20 */ /* 0x000fc80000410000 */
[----:B------:R-:W-:Y:S02]  /*6c50*/  @P4 FFMA.FTZ R85, R246, R200, R85 ;  /* 0x000000c8f6554223 */ /* 0x000fe40000010055 */
[----:B------:R-:W4:Y:S01]  /*6c60*/  LDL R246, [R1+0xac] ;  /* 0x0000ac0001f67983 */ /* 0x000f220000100800 */
[----:B--2---:R-:W-:-:S03]  /*6c70*/  @P4 FMUL.FTZ R196, R3, R196 ;  /* 0x000000c403c44220 */ /* 0x004fc60000410000 */
[----:B------:R0:W5:Y:S01]  /*6c80*/  LDL.LU R3, [R1+0x1b0] ;  /* 0x0001b00001037983 */ /* 0x0001620000300800 */
[----:B---3--:R-:W-:-:S03]  /*6c90*/  @P4 FMUL.FTZ R197, R2, R197 ;  /* 0x000000c502c54220 */ /* 0x008fc60000410000 */
[----:B------:R0:W5:Y:S01]  /*6ca0*/  LDL.LU R2, [R1+0x1ac] ;  /* 0x0001ac0001027983 */ /* 0x0001620000300800 */
[----:B----4-:R-:W-:-:S03]  /*6cb0*/  @P4 FMUL.FTZ R199, R0, R199 ;  /* 0x000000c700c74220 */ /* 0x010fc60000410000 */
[----:B------:R0:W5:Y:S01]  /*6cc0*/  LDL.LU R0, [R1+0x1a8] ;  /* 0x0001a80001007983 */ /* 0x0001620000300800 */
[----:B------:R-:W-:Y:S01]  /*6cd0*/  @!P5 ISETP.NE.U32.AND P2, PT, RZ, c[0x0][0x218], PT ;  /* 0x00008600ff00da0c */ /* 0x000fe20003f45070 */
[----:B------:R-:W-:Y:S01]  /*6ce0*/  BSSY B0, `(.L_x_6558) ;  /* 0x0000016000007945 */ /* 0x000fe20003800000 */
[----:B------:R-:W-:Y:S02]  /*6cf0*/  SEL R111, R201, R111, P1 ;  /* 0x0000006fc96f7207 */ /* 0x000fe40000800000 */
[----:B------:R-:W-:Y:S01]  /*6d00*/  @!P5 ISETP.NE.AND.EX P2, PT, RZ, c[0x0][0x21c], PT, P2 ;  /* 0x00008700ff00da0c */ /* 0x000fe20003f45320 */
[----:B------:R-:W-:Y:S01]  /*6d10*/  @P4 FMUL.FTZ R200, R246, R200 ;  /* 0x000000c8f6c84220 */ /* 0x000fe20000410000 */
[----:B------:R-:W-:Y:S02]  /*6d20*/  @P4 F2FP.BF16.PACK_AB R196, RZ, R196 ;  /* 0x000000c4ffc4423e */ /* 0x000fe400000010ff */
[----:B------:R-:W-:Y:S02]  /*6d30*/  @P4 F2FP.BF16.PACK_AB R197, RZ, R197 ;  /* 0x000000c5ffc5423e */ /* 0x000fe400000010ff */
[----:B------:R-:W-:-:S02]  /*6d40*/  @P4 F2FP.BF16.PACK_AB R199, RZ, R199 ;  /* 0x000000c7ffc7423e */ /* 0x000fc400000010ff */
[----:B------:R-:W-:Y:S02]  /*6d50*/  @P4 F2FP.BF16.PACK_AB R200, RZ, R200 ;  /* 0x000000c8ffc8423e */ /* 0x000fe400000010ff */
[----:B------:R-:W-:Y:S02]  /*6d60*/  SEL R108, R241, R108, P1 ;  /* 0x0000006cf16c7207 */ /* 0x000fe40000800000 */
[----:B------:R-:W-:Y:S02]  /*6d70*/  SEL R109, R240, R109, P1 ;  /* 0x0000006df06d7207 */ /* 0x000fe40000800000 */
[----:B------:R-:W-:Y:S02]  /*6d80*/  SEL R110, R216, R110, P1 ;  /* 0x0000006ed86e7207 */ /* 0x000fe40000800000 */
[----:B------:R-:W-:Y:S02]  /*6d90*/  SEL R96, R242, R96, P1 ;  /* 0x00000060f2607207 */ /* 0x000fe40000800000 */
        /* <DEDUP_REMOVED lines=10> */
.L_x_6559:
[----:B0-----:R-:W-:Y:S05]  /*6e40*/  BSYNC B0 ;  /* 0x0000000000007941 */ /* 0x001fea0003800000 */
.L_x_6558:
[----:B------:R-:W2:Y:S01]  /*6e50*/  LDL R241, [R1+0xb0] ;  /* 0x0000b00001f17983 */ /* 0x000ea20000100800 */
[----:B------:R-:W-:Y:S01]  /*6e60*/  @P4 PRMT R240, RZ, 0x5410, R159 ;  /* 0x00005410fff04816 */ /* 0x000fe2000000009f */
[C---:B------:R-:W-:Y:S01]  /*6e70*/  @P4 FMUL.FTZ R216, R201.reuse, c[0x0][0x1ec] ;  /* 0x00007b00c9d84a20 */ /* 0x040fe20000410000 */
[----:B------:R-:W-:Y:S01]  /*6e80*/  @!P5 ISETP.NE.U32.AND P2, PT, RZ, c[0x0][0x218], PT ;  /* 0x00008600ff00da0c */ /* 0x000fe20003f45070 */
[----:B------:R-:W-:Y:S01]  /*6e90*/  BSSY B0, `(.L_x_6560) ;  /* 0x0000018000007945 */ /* 0x000fe20003800000 */
[----:B------:R-:W-:Y:S01]  /*6ea0*/  SEL R98, R201, R98, P1 ;  /* 0x00000062c9627207 */ /* 0x000fe20000800000 */
[----:B------:R-:W-:Y:S01]  /*6eb0*/  @P4 FFMA.FTZ R86, R240, R216, R86 ;  /* 0x000000d8f0564223 */ /* 0x000fe20000010056 */
[----:B------:R-:W-:Y:S02]  /*6ec0*/  @P4 PRMT R144, R245, 0x7610, R144 ;  /* 0x00007610f5904816 */ /* 0x000fe40000000090 */
[----:B------:R-:W-:Y:S02]  /*6ed0*/  @P4 PRMT R145, R196, 0x7610, R145 ;  /* 0x00007610c4914816 */ /* 0x000fe40000000091 */
[----:B------:R-:W-:-:S02]  /*6ee0*/  @!P5 ISETP.NE.AND.EX P2, PT, RZ, c[0x0][0x21c], PT, P2 ;  /* 0x00008700ff00da0c */ /* 0x000fc40003f45320 */
[----:B------:R-:W-:Y:S02]  /*6ef0*/  @P4 PRMT R146, R199, 0x7610, R146 ;  /* 0x00007610c7924816 */ /* 0x000fe40000000092 */
[----:B------:R-:W-:Y:S02]  /*6f00*/  SEL R97, R243, R97, P1 ;  /* 0x00000061f3617207 */ /* 0x000fe40000800000 */
[----:B------:R-:W-:Y:S02]  /*6f10*/  @P4 PRMT R144, R144, 0x5410, R244 ;  /* 0x0000541090904816 */ /* 0x000fe400000000f4 */
[----:B------:R-:W-:Y:S02]  /*6f20*/  @P4 PRMT R145, R145, 0x5410, R197 ;  /* 0x0000541091914816 */ /* 0x000fe400000000c5 */
[----:B------:R-:W-:Y:S02]  /*6f30*/  @P4 PRMT R146, R146, 0x5410, R200 ;  /* 0x0000541092924816 */ /* 0x000fe400000000c8 */
[----:B------:R-:W-:Y:S01]  /*6f40*/  @!P5 FSEL R196, R11, RZ, P2 ;  /* 0x000000ff0bc4d208 */ /* 0x000fe20001000000 */
[----:B--2---:R-:W-:-:S05]  /*6f50*/  @P4 FMUL.FTZ R216, R241, R216 ;  /* 0x000000d8f1d84220 */ /* 0x004fca0000410000 */
[----:B------:R-:W-:-:S04]  /*6f60*/  @P4 F2FP.BF16.PACK_AB R201, RZ, R216 ;  /* 0x000000d8ffc9423e */ /* 0x000fc800000010ff */
[----:B------:R-:W-:Y:S01]  /*6f70*/  @P4 PRMT R147, R201, 0x7610, R147 ;  /* 0x00007610c9934816 */ /* 0x000fe20000000093 */
[----:B------:R-:W-:Y:S05]  /*6f80*/  @!P5 BRA `(.L_x_6561) ;  /* 0x000000800000d947 */ /* 0x000fea0003800000 */
        /* <DEDUP_REMOVED lines=8> */
.L_x_6561:
[----:B------:R-:W-:Y:S05]  /*7010*/  BSYNC B0 ;  /* 0x0000000000007941 */ /* 0x000fea0003800000 */
.L_x_6560:
[----:B------:R-:W2:Y:S04]  /*7020*/  LDL R197, [R1+0xb4] ;  /* 0x0000b40001c57983 */ /* 0x000ea80000100800 */
[----:B------:R-:W3:Y:S01]  /*7030*/  LDL.LU R199, [R1+0x64] ;  /* 0x0000640001c77983 */ /* 0x000ee20000300800 */
[C---:B------:R-:W-:Y:S01]  /*7040*/  SEL R99, R196.reuse, R99, P1 ;  /* 0x00000063c4637207 */ /* 0x040fe20000800000 */
[----:B-----5:R-:W-:Y:S01]  /*7050*/  @P4 FMUL.FTZ R2, R196, c[0x0][0x1ec] ;  /* 0x00007b00c4024a20 */ /* 0x020fe20000410000 */
[----:B------:R-:W-:Y:S02]  /*7060*/  @P4 PRMT R196, RZ, 0x7610, R159 ;  /* 0x00007610ffc44816 */ /* 0x000fe4000000009f */
[----:B------:R-:W-:Y:S02]  /*7070*/  @P0 IADD3 R0, R0, 0x200, RZ ;  /* 0x0000020000000810 */ /* 0x000fe40007ffe0ff */
[----:B------:R-:W-:Y:S01]  /*7080*/  IADD3 R3, R3, c[0x0][0x160], RZ ;  /* 0x0000580003037a10 */ /* 0x000fe20007ffe0ff */
[----:B------:R-:W-:-:S02]  /*7090*/  @P4 FFMA.FTZ R87, R196, R2, R87 ;  /* 0x00000002c4574223 */ /* 0x000fc40000010057 */
[----:B--2---:R-:W-:Y:S01]  /*70a0*/  @P4 FMUL.FTZ R2, R197, R2 ;  /* 0x00000002c5024220 */ /* 0x004fe20000410000 */
[----:B---3--:R-:W-:-:S04]  /*70b0*/  LOP3.LUT P1, RZ, R199, 0xff, RZ, 0xc0, !PT ;  /* 0x000000ffc7ff7812 */ /* 0x008fc8000782c0ff */
[----:B------:R-:W-:-:S04]  /*70c0*/  @P4 F2FP.BF16.PACK_AB R2, RZ, R2 ;  /* 0x00000002ff02423e */ /* 0x000fc800000010ff */
[----:B------:R-:W-:Y:S02]  /*70d0*/  @P4 PRMT R147, R147, 0x5410, R2 ;  /* 0x0000541093934816 */ /* 0x000fe40000000002 */
[----:B------:R-:W-:-:S05]  /*70e0*/  @P0 MOV R2, 0x20 ;  /* 0x0000002000020802 */ /* 0x000fca0000000f00 */
[----:B------:R-:W-:Y:S01]  /*70f0*/  @P0 IMAD.WIDE.U32 R196, R0, R2, c[0x0][0x258] ;  /* 0x0000960000c40625 */ /* 0x000fe200078e0002 */
[----:B------:R-:W-:-:S04]  /*7100*/  @P4 MOV R0, 0x10 ;  /* 0x0000001000004802 */ /* 0x000fc80000000f00 */
[----:B------:R-:W-:Y:S04]  /*7110*/  @P0 STG.E.128 [R196.64], R108 ;  /* 0x0000006cc4000986 */ /* 0x000fe8000c101d04 */
[----:B------:R0:W-:Y:S01]  /*7120*/  @P0 STG.E.128 [R196.64+0x10], R96 ;  /* 0x00001060c4000986 */ /* 0x0001e2000c101d04 */
[----:B------:R-:W-:Y:S01]  /*7130*/  ISETP.GE.AND P0, PT, R3, c[0x0][0x164], PT ;  /* 0x0000590003007a0c */ /* 0x000fe20003f06270 */
[----:B0-----:R-:W-:Y:S01]  /*7140*/  @P4 IMAD.WIDE.U32 R196, R198, R0, c[0x0][0x248] ;  /* 0x00009200c6c44625 */ /* 0x001fe200078e0000 */
[----:B------:R-:W-:-:S04]  /*7150*/  SEL R0, RZ, 0x1, P1 ;  /* 0x00000001ff007807 */ /* 0x000fc80000800000 */
[----:B------:R0:W-:Y:S04]  /*7160*/  @P4 STG.E.128 [R196.64], R144 ;  /* 0x00000090c4004986 */ /* 0x0001e8000c101d04 */
[----:B------:R0:W-:Y:S03]  /*7170*/  STL.S16 [R1+0x64], R0 ;  /* 0x0000640001007387 */ /* 0x0001e60000100600 */
[----:B01----:R-:W-:Y:S01]  /*7180*/  @P0 CALL.REL.NOINC `(.L_x_6476) ;  /* 0x0000001000000944 */ /* 0x003fe20003c00000 */
[----:B------:R-:W-:Y:S05]  /*7190*/  BRA `(.L_x_6562) ;  /* 0xffff9ab000007947 */ /* 0x000fea000383ffff */
.L_x_6476:
        /* <DEDUP_REMOVED lines=41> */
.L_x_6480:
[----:B------:R-:W-:Y:S01]  /*7430*/  HFMA2.MMA R197, -RZ, RZ, 0, 9.5367431640625e-07 ;  /* 0x00000010ffc57435 */ /* 0x000fe200000001ff */
[----:B------:R-:W-:-:S02]  /*7440*/  MOV R201, R199 ;  /* 0x000000c700c97202 */ /* 0x000fc40000000f00 */
[----:B0-----:R-:W-:Y:S02]  /*7450*/  MOV R240, 0x1f ;  /* 0x0000001f00f07802 */ /* 0x001fe40000000f00 */
[----:B------:R-:W-:Y:S02]  /*7460*/  MOV R216, 0xffffffff ;  /* 0xffffffff00d87802 */ /* 0x000fe40000000f00 */
[----:B------:R-:W-:Y:S02]  /*7470*/  MOV R196, 0x7490 ;  /* 0x0000749000c47802 */ /* 0x000fe40000000f00 */
[----:B-----5:R-:W-:Y:S05]  /*7480*/  CALL.REL.NOINC `($__internal_87_$__cuda_sm70_shflsync_down_p) ;  /* 0x0000046000007944 */ /* 0x020fea0003c00000 */
[----:B-1----:R-:W-:Y:S01]  /*7490*/  MOV R202, R201 ;  /* 0x000000c900ca7202 */ /* 0x002fe20000000f00 */
[----:B------:R-:W-:Y:S05]  /*74a0*/  BRA `(.L_x_6563) ;  /* 0xffffba3000007947 */ /* 0x000fea000383ffff */
.L_x_6481:
[----:B------:R-:W-:Y:S01]  /*74b0*/  HFMA2.MMA R197, -RZ, RZ, 0, 9.5367431640625e-07 ;  /* 0x00000010ffc57435 */ /* 0x000fe200000001ff */
[----:B------:R-:W-:Y:S01]  /*74c0*/  MOV R201, R198 ;  /* 0x000000c600c97202 */ /* 0x000fe20000000f00 */
[----:B0-----:R-:W-:Y:S01]  /*74d0*/  IMAD.MOV.U32 R240, RZ, RZ, 0x1f ;  /* 0x0000001ffff07424 */ /* 0x001fe200078e00ff */
[----:B------:R-:W-:Y:S02]  /*74e0*/  MOV R216, 0xffffffff ;  /* 0xffffffff00d87802 */ /* 0x000fe40000000f00 */
[----:B------:R-:W-:-:S02]  /*74f0*/  MOV R196, 0x7510 ;  /* 0x0000751000c47802 */ /* 0x000fc40000000f00 */
[----:B-12--5:R-:W-:Y:S05]  /*7500*/  CALL.REL.NOINC `($__internal_87_$__cuda_sm70_shflsync_down_p) ;  /* 0x000003e000007944 */ /* 0x026fea0003c00000 */
[----:B------:R-:W-:Y:S01]  /*7510*/  FADD.FTZ R199, R202, R199 ;  /* 0x000000c7cac77221 */ /* 0x000fe20000010000 */
[----:B------:R-:W-:Y:S01]  /*7520*/  HFMA2.MMA R197, -RZ, RZ, 0, 4.76837158203125e-07 ;  /* 0x00000008ffc57435 */ /* 0x000fe200000001ff */
[----:B-1----:R-:W-:Y:S01]  /*7530*/  FADD.FTZ R198, R198, R201 ;  /* 0x000000c9c6c67221 */ /* 0x002fe20000010000 */
[----:B------:R-:W-:-:S02]  /*7540*/  MOV R240, 0x1f ;  /* 0x0000001f00f07802 */ /* 0x000fc40000000f00 */
[----:B------:R-:W-:Y:S02]  /*7550*/  MOV R216, 0xffffffff ;  /* 0xffffffff00d87802 */ /* 0x000fe40000000f00 */
[----:B------:R-:W-:Y:S02]  /*7560*/  MOV R201, R199 ;  /* 0x000000c700c97202 */ /* 0x000fe40000000f00 */
[----:B------:R-:W-:Y:S02]  /*7570*/  MOV R196, 0x7590 ;  /* 0x0000759000c47802 */ /* 0x000fe40000000f00 */
[----:B------:R-:W-:Y:S05]  /*7580*/  CALL.REL.NOINC `($__internal_87_$__cuda_sm70_shflsync_down_p) ;  /* 0x0000036000007944 */ /* 0x000fea0003c00000 */
[----:B------:R-:W-:Y:S01]  /*7590*/  HFMA2.MMA R197, -RZ, RZ, 0, 4.76837158203125e-07 ;  /* 0x00000008ffc57435 */ /* 0x000fe200000001ff */
[----:B-1----:R-:W-:Y:S02]  /*75a0*/  MOV R202, R201 ;  /* 0x000000c900ca7202 */ /* 0x002fe40000000f00 */
[----:B------:R-:W-:Y:S02]  /*75b0*/  MOV R201, R198 ;  /* 0x000000c600c97202 */ /* 0x000fe40000000f00 */
[----:B------:R-:W-:Y:S02]  /*75c0*/  MOV R240, 0x1f ;  /* 0x0000001f00f07802 */ /* 0x000fe40000000f00 */
[----:B------:R-:W-:-:S02]  /*75d0*/  MOV R216, 0xffffffff ;  /* 0xffffffff00d87802 */ /* 0x000fc40000000f00 */
[----:B------:R-:W-:Y:S02]  /*75e0*/  MOV R196, 0x7600 ;  /* 0x0000760000c47802 */ /* 0x000fe40000000f00 */
[----:B------:R-:W-:Y:S05]  /*75f0*/  CALL.REL.NOINC `($__internal_87_$__cuda_sm70_shflsync_down_p) ;  /* 0x000002f000007944 */ /* 0x000fea0003c00000 */
[----:B------:R-:W-:Y:S01]  /*7600*/  FADD.FTZ R199, R202, R199 ;  /* 0x000000c7cac77221 */ /* 0x000fe20000010000 */
[----:B------:R-:W-:Y:S01]  /*7610*/  HFMA2.MMA R197, -RZ, RZ, 0, 2.384185791015625e-07 ;  /* 0x00000004ffc57435 */ /* 0x000fe200000001ff */
[----:B-1----:R-:W-:Y:S01]  /*7620*/  FADD.FTZ R198, R198, R201 ;  /* 0x000000c9c6c67221 */ /* 0x002fe20000010000 */
[----:B------:R-:W-:Y:S02]  /*7630*/  MOV R240, 0x1f ;  /* 0x0000001f00f07802 */ /* 0x000fe40000000f00 */
[----:B------:R-:W-:Y:S02]  /*7640*/  MOV R216, 0xffffffff ;  /* 0xffffffff00d87802 */ /* 0x000fe40000000f00 */
[----:B------:R-:W-:Y:S02]  /*7650*/  MOV R201, R199 ;  /* 0x000000c700c97202 */ /* 0x000fe40000000f00 */
[----:B------:R-:W-:Y:S02]  /*7660*/  MOV R196, 0x7680 ;  /* 0x0000768000c47802 */ /* 0x000fe40000000f00 */
[----:B------:R-:W-:Y:S05]  /*7670*/  CALL.REL.NOINC `($__internal_87_$__cuda_sm70_shflsync_down_p) ;  /* 0x0000027000007944 */ /* 0x000fea0003c00000 */
[----:B------:R-:W-:Y:S01]  /*7680*/  HFMA2.MMA R197, -RZ, RZ, 0, 2.384185791015625e-07 ;  /* 0x00000004ffc57435 */ /* 0x000fe200000001ff */
[----:B-1----:R-:W-:-:S02]  /*7690*/  MOV R202, R201 ;  /* 0x000000c900ca7202 */ /* 0x002fc40000000f00 */
[----:B------:R-:W-:Y:S02]  /*76a0*/  MOV R201, R198 ;  /* 0x000000c600c97202 */ /* 0x000fe40000000f00 */
[----:B------:R-:W-:Y:S02]  /*76b0*/  MOV R240, 0x1f ;  /* 0x0000001f00f07802 */ /* 0x000fe40000000f00 */
[----:B------:R-:W-:Y:S02]  /*76c0*/  MOV R216, 0xffffffff ;  /* 0xffffffff00d87802 */ /* 0x000fe40000000f00 */
[----:B------:R-:W-:Y:S02]  /*76d0*/  MOV R196, 0x76f0 ;  /* 0x000076f000c47802 */ /* 0x000fe40000000f00 */
[----:B------:R-:W-:Y:S05]  /*76e0*/  CALL.REL.NOINC `($__internal_87_$__cuda_sm70_shflsync_down_p) ;  /* 0x0000020000007944 */ /* 0x000fea0003c00000 */
[----:B------:R-:W-:Y:S01]  /*76f0*/  FADD.FTZ R199, R202, R199 ;  /* 0x000000c7cac77221 */ /* 0x000fe20000010000 */
[----:B------:R-:W-:Y:S01]  /*7700*/  HFMA2.MMA R240, -RZ, RZ, 0, 1.847743988037109375e-06 ;  /* 0x0000001ffff07435 */ /* 0x000fe200000001ff */
[----:B-1----:R-:W-:Y:S01]  /*7710*/  FADD.FTZ R198, R198, R201 ;  /* 0x000000c9c6c67221 */ /* 0x002fe20000010000 */
[----:B------:R-:W-:Y:S01]  /*7720*/  MOV R216, 0xffffffff ;  /* 0xffffffff00d87802 */ /* 0x000fe20000000f00 */
[----:B------:R-:W-:Y:S01]  /*7730*/  IMAD.MOV.U32 R197, RZ, RZ, 0x2 ;  /* 0x00000002ffc57424 */ /* 0x000fe200078e00ff */
[----:B------:R-:W-:-:S02]  /*7740*/  MOV R201, R199 ;  /* 0x000000c700c97202 */ /* 0x000fc40000000f00 */
[----:B------:R-:W-:Y:S02]  /*7750*/  MOV R196, 0x7770 ;  /* 0x0000777000c47802 */ /* 0x000fe40000000f00 */
[----:B------:R-:W-:Y:S05]  /*7760*/  CALL.REL.NOINC `($__internal_87_$__cuda_sm70_shflsync_down_p) ;  /* 0x0000018000007944 */ /* 0x000fea0003c00000 */
[----:B------:R-:W-:Y:S01]  /*7770*/  HFMA2.MMA R197, -RZ, RZ, 0, 1.1920928955078125e-07 ;  /* 0x00000002ffc57435 */ /* 0x000fe200000001ff */
[----:B-1----:R-:W-:Y:S02]  /*7780*/  MOV R202, R201 ;  /* 0x000000c900ca7202 */ /* 0x002fe40000000f00 */
[----:B------:R-:W-:Y:S02]  /*7790*/  MOV R201, R198 ;  /* 0x000000c600c97202 */ /* 0x000fe40000000f00 */
[----:B------:R-:W-:Y:S02]  /*77a0*/  MOV R240, 0x1f ;  /* 0x0000001f00f07802 */ /* 0x000fe40000000f00 */
[----:B------:R-:W-:Y:S02]  /*77b0*/  MOV R216, 0xffffffff ;  /* 0xffffffff00d87802 */ /* 0x000fe40000000f00 */
[----:B------:R-:W-:Y:S02]  /*77c0*/  MOV R196, 0x77e0 ;  /* 0x000077e000c47802 */ /* 0x000fe40000000f00 */
[----:B------:R-:W-:Y:S05]  /*77d0*/  CALL.REL.NOINC `($__internal_87_$__cuda_sm70_shflsync_down_p) ;  /* 0x0000011000007944 */ /* 0x000fea0003c00000 */
[----:B------:R-:W-:Y:S01]  /*77e0*/  FADD.FTZ R199, R202, R199 ;  /* 0x000000c7cac77221 */ /* 0x000fe20000010000 */
[----:B------:R-:W-:Y:S01]  /*77f0*/  HFMA2.MMA R197, -RZ, RZ, 0, 5.9604644775390625e-08 ;  /* 0x00000001ffc57435 */ /* 0x000fe200000001ff */
[----:B-1----:R-:W-:Y:S01]  /*7800*/  FADD.FTZ R198, R198, R201 ;  /* 0x000000c9c6c67221 */ /* 0x002fe20000010000 */
[----:B------:R-:W-:-:S02]  /*7810*/  MOV R240, 0x1f ;  /* 0x0000001f00f07802 */ /* 0x000fc40000000f00 */
[----:B------:R-:W-:Y:S02]  /*7820*/  MOV R216, 0xffffffff ;  /* 0xffffffff00d87802 */ /* 0x000fe40000000f00 */
[----:B------:R-:W-:Y:S02]  /*7830*/  MOV R201, R199 ;  /* 0x000000c700c97202 */ /* 0x000fe40000000f00 */
[----:B------:R-:W-:Y:S02]  /*7840*/  MOV R196, 0x7860 ;  /* 0x0000786000c47802 */ /* 0x000fe40000000f00 */
[----:B------:R-:W-:Y:S05]  /*7850*/  CALL.REL.NOINC `($__internal_87_$__cuda_sm70_shflsync_down_p) ;  /* 0x0000009000007944 */ /* 0x000fea0003c00000 */
[----:B------:R-:W-:Y:S01]  /*7860*/  HFMA2.MMA R197, -RZ, RZ, 0, 5.9604644775390625e-08 ;  /* 0x00000001ffc57435 */ /* 0x000fe200000001ff */
[----:B-1----:R-:W-:Y:S02]  /*7870*/  MOV R202, R201 ;  /* 0x000000c900ca7202 */ /* 0x002fe40000000f00 */
[----:B------:R-:W-:Y:S02]  /*7880*/  MOV R201, R198 ;  /* 0x000000c600c97202 */ /* 0x000fe40000000f00 */
[----:B------:R-:W-:Y:S02]  /*7890*/  MOV R240, 0x1f ;  /* 0x0000001f00f07802 */ /* 0x000fe40000000f00 */
[----:B------:R-:W-:-:S02]  /*78a0*/  MOV R216, 0xffffffff ;  /* 0xffffffff00d87802 */ /* 0x000fc40000000f00 */
[----:B------:R-:W-:Y:S02]  /*78b0*/  MOV R196, 0x78d0 ;  /* 0x000078d000c47802 */ /* 0x000fe40000000f00 */
[----:B------:R-:W-:Y:S05]  /*78c0*/  CALL.REL.NOINC `($__internal_87_$__cuda_sm70_shflsync_down_p) ;  /* 0x0000002000007944 */ /* 0x000fea0003c00000 */
[----:B-1----:R-:W-:Y:S01]  /*78d0*/  MOV R197, R201 ;  /* 0x000000c900c57202 */ /* 0x002fe20000000f00 */
[----:B------:R-:W-:Y:S05]  /*78e0*/  BRA `(.L_x_6564) ;  /* 0xffffb71000007947 */ /* 0x000fea000383ffff */
        .weak           $__internal_87_$__cuda_sm70_shflsync_down_p
        .type           $__internal_87_$__cuda_sm70_shflsync_down_p,@function
        .size           $__internal_87_$__cuda_sm70_shflsync_down_p,(.L_x_14305 - $__internal_87_$__cuda_sm70_shflsync_down_p)
$__internal_87_$__cuda_sm70_shflsync_down_p:
[----:B------:R-:W-:Y:S04]  /*78f0*/  WARPSYNC R216 ;  /* 0x000000d800007348 */ /* 0x000fe80003800000 */
[----:B------:R0:W1:Y:S02]  /*7900*/  SHFL.DOWN PT, R201, R201, R197, R240 ;  /* 0x080000c5c9c97389 */ /* 0x00006400000e00f0 */
[----:B0-----:R-:W-:-:S06]  /*7910*/  HFMA2.MMA R197, -RZ, RZ, 0, 0 ;  /* 0x00000000ffc57435 */ /* 0x001fcc00000001ff */
[----:B------:R-:W-:Y:S05]  /*7920*/  RET.REL.NODEC R196 `(_ZN10layer_norm13ln_bwd_kernelINS_13Kernel_traitsIf13__nv_bfloat16fS2_fjLj5120ELj1ELj1ELj4ELj16ENS_18Kernel_traits_baseILj5120EfS2_fS2_fjLj128EEEEELb0ELb1ELb1ELb1EEEvNS_9BwdParamsE) ;  /* 0xffff86d0c4007950 */ /* 0x000fea0003c3ffff */
.L_x_6565:
        /* <DEDUP_REMOVED lines=13> */
.L_x_14305:


//--------------------- .text._ZN10layer_norm13ln_bwd_kernelINS_13Kernel_traitsIf13__nv_bfloat16fS2_fjLj5120ELj1ELj1ELj4ELj16ENS_18Kernel_traits_baseILj5120EfS2_fS2_fjLj128EEEEELb1ELb0ELb0ELb0EEEvNS_9BwdParamsE --------------------------
	.section	.text._ZN10layer_norm13ln_bwd_kernelINS_13Kernel_traitsIf13__nv_bfloat16fS2_fjLj5120ELj1ELj1ELj4ELj16ENS_18Kernel_traits_baseILj5120EfS2_fS2_fjLj128EEEEELb1ELb0ELb0ELb0EEEvNS_9BwdParamsE,"ax",@progbits
	.sectioninfo	@"SHI_REGISTERS=255"
	.align	128
        .global         _ZN10layer_norm13ln_bwd_kernelINS_13Kernel_traitsIf13__nv_bfloat16fS2_fjLj5120ELj1ELj1ELj4ELj16ENS_18Kernel_traits_baseILj5120EfS2_fS2_fjLj128EEEEELb1ELb0ELb0ELb0EEEvNS_9BwdParamsE
        .type           _ZN10layer_norm13ln_bwd_kernelINS_13Kernel_traitsIf13__nv_bfloat16fS2_fjLj5120ELj1ELj1ELj4ELj16ENS_18Kernel_traits_baseILj5120EfS2_fS2_fjLj128EEEEELb1ELb0ELb0ELb0EEEvNS_9BwdParamsE,@function
        .size           _ZN10layer_norm13ln_bwd_kernelINS_13Kernel_traitsIf13__nv_bfloat16fS2_fjLj5120ELj1ELj1ELj4ELj16ENS_18Kernel_traits_baseILj5120EfS2_fS2_fjLj128EEEEELb1ELb0ELb0ELb0EEEvNS_9BwdParamsE,(.L_x_14306 - _ZN10layer_norm13ln_bwd_kernelINS_13Kernel_traitsIf13__nv_bfloat16fS2_fjLj5120ELj1ELj1ELj4ELj16ENS_18Kernel_traits_baseILj5120EfS2_fS2_fjLj128EEEEELb1ELb0ELb0ELb0EEEvNS_9BwdParamsE)
        .other          _ZN10layer_norm13ln_bwd_kernelINS_13Kernel_traitsIf13__nv_bfloat16fS2_fjLj5120ELj1ELj1ELj4ELj16ENS_18Kernel_traits_baseILj5120EfS2_fS2_fjLj128EEEEELb1ELb0ELb0ELb0EEEvNS_9BwdParamsE,@"STO_CUDA_ENTRY STV_DEFAULT"
_ZN10layer_norm13ln_bwd_kernelINS_13Kernel_traitsIf13__nv_bfloat16fS2_fjLj5120ELj1ELj1ELj4ELj16ENS_18Kernel_traits_baseILj5120EfS2_fS2_fjLj128EEEEELb1ELb0ELb0ELb0EEEvNS_9BwdParamsE:
.text._ZN10layer_norm13ln_bwd_kernelINS_13Kernel_traitsIf13__nv_bfloat16fS2_fjLj5120ELj1ELj1ELj4ELj16ENS_18Kernel_traits_baseILj5120EfS2_fS2_fjLj128EEEEELb1ELb0ELb0ELb0EEEvNS_9BwdParamsE:
[----:B------:R-:W-:-:S04]  /*0000*/  MOV R1, c[0x0][0x28] ;  /* 0x00000a0000017a02 */ /* 0x000fc80000000f00 */
[----:B------:R-:W-:-:S05]  /*0010*/  IADD3 R1, R1, -0x70, RZ ;  /* 0xffffff9001017810 */ /* 0x000fca0007ffe0ff */
[----:B------:R0:W2:Y:S04]  /*0020*/  LDL.64 R32, [R1+0x60] ;  /* 0x0000600001207983 */ /* 0x0000a80000100a00 */
[----:B------:R0:W2:Y:S04]  /*0030*/  LDL.64 R34, [R1+0x68] ;  /* 0x0000680001227983 */ /* 0x0000a80000100a00 */
[----:B------:R0:W3:Y:S04]  /*0040*/  LDL.64 R28, [R1+0x50] ;  /* 0x00005000011c7983 */ /* 0x0000e80000100a00 */
[----:B------:R0:W3:Y:S04]  /*0050*/  LDL.64 R30, [R1+0x58] ;  /* 0x00005800011e7983 */ /* 0x0000e80000100a00 */
[----:B------:R0:W4:Y:S04]  /*0060*/  LDL.64 R24, [R1+0x40] ;  /* 0x0000400001187983 */ /* 0x0001280000100a00 */
[----:B------:R0:W4:Y:S04]  /*0070*/  LDL.64 R26, [R1+0x48] ;  /* 0x00004800011a7983 */ /* 0x0001280000100a00 */
[----:B------:R0:W4:Y:S04]  /*0080*/  LDL.64 R20, [R1+0x30] ;  /* 0x0000300001147983 */ /* 0x0001280000100a00 */
[----:B------:R0:W4:Y:S04]  /*0090*/  LDL.64 R22, [R1+0x38] ;  /* 0x0000380001167983 */ /* 0x0001280000100a00 */
        /* <DEDUP_REMOVED lines=24> */
[----:B------:R-:W-:-:S05]  /*0220*/  @P1 IADD3 R4, R4, 0x80, RZ ;  /* 0x0000008004041810 */ /* 0x000fca0007ffe0ff */
[C---:B------:R-:W-:Y:S01]  /*0230*/  @P2 IMAD.WIDE.U32 R8, R4.reuse, R9, c[0x0][0x1b0] ;  /* 0x00006c0004082625 */ /* 0x040fe200078e0009 */
[----:B------:R-:W-:-:S04]  /*0240*/  @P2 IADD3 R4, R4, 0x80, RZ ;  /* 0x0000008004042810 */ /* 0x000fc80007ffe0ff */
[----:B------:R0:W5:Y:S01]  /*0250*/  @P2 LDG.E.128 R36, [R8.64+0x10] ;  /* 0x0000100408242981 */ /* 0x000162000c1e1d00 */
[C---:B------:R-:W-:Y:S01]  /*0260*/  @P3 IMAD.WIDE.U32 R12, R4.reuse, R13, c[0x0][0x1b0] ;  /* 0x00006c00040c3625 */ /* 0x040fe200078e000d */
[----:B------:R-:W-:-:S04]  /*0270*/  @P3 IADD3 R4, R4, 0x80, RZ ;  /* 0x0000008004043810 */ /* 0x000fc80007ffe0ff */
[----:B------:R0:W5:Y:S04]  /*0280*/  @P3 LDG.E.128 R40, [R12.64] ;  /* 0x000000040c283981 */ /* 0x000168000c1e1d00 */
[----:B------:R0:W5:Y:S04]  /*0290*/  @P3 LDG.E.128 R44, [R12.64+0x10] ;  /* 0x000010040c2c3981 */ /* 0x000168000c1e1d00 */
[----:B--2---:R-:W2:Y:S04]  /*02a0*/  @P0 LDG.E.128 R32, [R2.64] ;  /* 0x0000000402200981 */ /* 0x004ea8000c1e1d00 */
[----:B---3--:R-:W3:Y:S04]  /*02b0*/  @P0 LDG.E.128 R28, [R2.64+0x10] ;  /* 0x00001004021c0981 */ /* 0x008ee8000c1e1d00 */
[----:B----4-:R-:W4:Y:S04]  /*02c0*/  @P1 LDG.E.128 R24, [R6.64] ;  /* 0x0000000406181981 */ /* 0x010f28000c1e1d00 */
[----:B------:R-:W4:Y:S01]  /*02d0*/  @P1 LDG.E.128 R20, [R6.64+0x10] ;  /* 0x0000100406141981 */ /* 0x000f22000c1e1d00 */
[----:B------:R-:W-:Y:S01]  /*02e0*/  @P4 IMAD.WIDE.U32 R4, R4, R5, c[0x0][0x1b0] ;  /* 0x00006c0004044625 */ /* 0x000fe200078e0005 */
[----:B-1----:R-:W-:-:S04]  /*02f0*/  LEA.HI R0, R11, UR6, RZ, 0x19 ;  /* 0x000000060b007c11 */ /* 0x002fc8000f8fc8ff */
[----:B------:R0:W5:Y:S04]  /*0300*/  @P4 LDG.E.128 R48, [R4.64] ;  /* 0x0000000404304981 */ /* 0x000168000c1e1d00 */
[----:B------:R-:W4:Y:S04]  /*0310*/  @P2 LDG.E.128 R16, [R8.64] ;  /* 0x0000000408102981 */ /* 0x000f28000c1e1d00 */
        /* <DEDUP_REMOVED lines=47> */
[----:B------:R0:W-:Y:S04]  /*0610*/  @P1 STL.64 [R1+0x48], R26 ;  /* 0x0000481a01001387 */ /* 0x0001e80000100a00 */
[----:B------:R0:W-:Y:S04]  /*0620*/  @P1 STL.64 [R1+0x30], R20 ;  /* 0x0000301401001387 */ /* 0x0001e80000100a00 */
[----:B------:R0:W-:Y:S04]  /*0630*/  @P1 STL.64 [R1+0x38], R22 ;  /* 0x0000381601001387 */ /* 0x0001e80000100a00 */
[----:B------:R0:W-:Y:S04]  /*0640*/  @P2 STL.64 [R1+0x20], R16 ;  /* 0x0000201001002387 */ /* 0x0001e80000100a00 */
[----:B------:R0:W-:Y:S01]  /*0650*/  @P2 STL.64 [R1+0x28], R18 ;  /* 0x0000281201002387 */ /* 0x0001e20000100a00 */
[----:B------:R-:W-:Y:S05]  /*0660*/  @P4 BRA `(.L_x_6566) ;  /* 0x00003f2000004947 */ /* 0x000fea0003800000 */
[----:B------:R-:W-:Y:S01]  /*0670*/  HFMA2.MMA R2, -RZ, RZ, 0, 5.9604644775390625e-08 ;  /* 0x00000001ff027435 */ /* 0x000fe200000001ff */
[----:B------:R-:W-:-:S06]  /*0680*/  MOV R57, RZ ;  /* 0x000000ff00397202 */ /* 0x000fcc0000000f00 */
[----:B------:R1:W-:Y:S04]  /*0690*/  STL.S16 [R1+0x1c], R2 ;  /* 0x00001c0201007387 */ /* 0x0003e80000100600 */
.L_x_6589:
[----:B------:R-:W-:Y:S02]  /*06a0*/  ISETP.NE.U32.AND P4, PT, RZ, c[0x0][0x1c0], PT ;  /* 0x00007000ff007a0c */ /* 0x000fe40003f85070 */
[----:B-1----:R-:W-:Y:S02]  /*06b0*/  SHF.R.S32.HI R2, RZ, 0x1f, R0 ;  /* 0x0000001fff027819 */ /* 0x002fe40000011400 */
[----:B------:R-:W-:-:S13]  /*06c0*/  ISETP.NE.AND.EX P4, PT, RZ, c[0x0][0x1c4], PT, P4 ;  /* 0x00007100ff007a0c */ /* 0x000fda0003f85340 */
[----:B------:R-:W-:-:S04]  /*06d0*/  @P4 LEA R176, P5, R0, c[0x0][0x1c0], 0x1 ;  /* 0x0000700000b04a11 */ /* 0x000fc800078a08ff */
[----:B------:R-:W-:-:S05]  /*06e0*/  @P4 LEA.HI.X R177, R0, c[0x0][0x1c4], R2, 0x1, P5 ;  /* 0x0000710000b14a11 */ /* 0x000fca00028f0c02 */
[----:B------:R1:W2:Y:S02]  /*06f0*/  @P4 LDG.E.U16 R180, [R176.64] ;  /* 0x00000004b0b44981 */ /* 0x0002a4000c1e1500 */
[----:B-1----:R-:W-:-:S05]  /*0700*/  MOV R176, 0x4 ;  /* 0x0000000400b07802 */ /* 0x002fca0000000f00 */
[CC--:B------:R-:W-:Y:S01]  /*0710*/  IMAD.WIDE R178, R0.reuse, R176.reuse, c[0x0][0x1a0] ;  /* 0x0000680000b27625 */ /* 0x0c0fe200078e02b0 */
[----:B------:R-:W1:Y:S03]  /*0720*/  S2R R181, SR_TID.X ;  /* 0x0000000000b57919 */ /* 0x000e660000002100 */
[C---:B------:R-:W-:Y:S01]  /*0730*/  IMAD R2, R0.reuse, c[0x0][0x168], RZ ;  /* 0x00005a0000027a24 */ /* 0x040fe200078e02ff */
[----:B-----5:R3:W5:Y:S01]  /*0740*/  LDG.E R204, [R178.64] ;  /* 0x00000004b2cc7981 */ /* 0x020762000c1e1900 */
[----:B------:R-:W-:-:S03]  /*0750*/  IMAD.WIDE R176, R0, R176, c[0x0][0x1a8] ;  /* 0x00006a0000b07625 */ /* 0x000fc600078e02b0 */
[----:B0-----:R-:W-:Y:S02]  /*0760*/  SHF.R.S32.HI R12, RZ, 0x1f, R2 ;  /* 0x0000001fff0c7819 */ /* 0x001fe40000011402 */
[----:B------:R1:W5:Y:S02]  /*0770*/  LDG.E R11, [R176.64] ;  /* 0x00000004b00b7981 */ /* 0x000364000c1e1900 */
[----:B------:R-:W-:Y:S01]  /*0780*/  LEA.HI R2, R12, R2, RZ, 0x3 ;  /* 0x000000020c027211 */ /* 0x000fe200078f18ff */
[----:B------:R-:W-:Y:S01]  /*0790*/  BSSY B0, `(.L_x_6567) ;  /* 0x000006b000007945 */ /* 0x000fe20003800000 */
[----:B------:R-:W-:Y:S01]  /*07a0*/  MOV R12, 0x3f800000 ;  /* 0x3f800000000c7802 */ /* 0x000fe20000000f00 */
[----:B------:R-:W-:Y:S01]  /*07b0*/  CS2R R214, SRZ ;  /* 0x0000000000d67805 */ /* 0x000fe2000001ff00 */
[----:B-1----:R-:W-:-:S04]  /*07c0*/  LOP3.LUT R176, R181, 0x7f, RZ, 0xc0, !PT ;  /* 0x0000007fb5b07812 */ /* 0x002fc800078ec0ff */
        /* <DEDUP_REMOVED lines=11> */
[----:B------:R0:W2:Y:S04]  /*0880*/  LDG.E.128 R184, [R176.64+0x10] ;  /* 0x00001004b0b87981 */ /* 0x0000a8000c1e1d00 */
[----:B------:R-:W3:Y:S01]  /*0890*/  LDL R208, [R1+0x68] ;  /* 0x0000680001d07983 */ /* 0x000ee20000100800 */
[----:B------:R-:W1:Y:S03]  /*08a0*/  LDC.U8 R205, c[0x0][0x1f0] ;  /* 0x00007c00ffcd7b82 */ /* 0x000e660000000000 */
[----:B------:R-:W3:Y:S04]  /*08b0*/  LDL R216, [R1+0x54] ;  /* 0x0000540001d87983 */ /* 0x000ee80000100800 */
[----:B0-----:R0:W3:Y:S01]  /*08c0*/  LDG.E.128 R176, [R20.64] ;  /* 0x0000000414b07981 */ /* 0x0010e2000c1e1d00 */
[----:B------:R-:W-:-:S03]  /*08d0*/  ISETP.NE.U32.AND P4, PT, RZ, c[0x0][0x218], PT ;  /* 0x00008600ff007a0c */ /* 0x000fc60003f85070 */
[----:B------:R-:W3:Y:S01]  /*08e0*/  LDL R214, [R1+0x58] ;  /* 0x0000580001d67983 */ /* 0x000ee20000100800 */
[----:B------:R-:W-:-:S13]  /*08f0*/  ISETP.NE.AND.EX P4, PT, RZ, c[0x0][0x21c], PT, P4 ;  /* 0x00008700ff007a0c */ /* 0x000fda0003f85340 */
[----:B0-----:R-:W-:-:S04]  /*0900*/  @P4 LEA R20, P5, R2, c[0x0][0x218], 0x5 ;  /* 0x0000860002144a11 */ /* 0x001fc800078a28ff */
[----:B------:R-:W-:-:S05]  /*0910*/  @P4 LEA.HI.X R21, R2, c[0x0][0x21c], RZ, 0x5, P5 ;  /* 0x0000870002154a11 */ /* 0x000fca00028f2cff */
[----:B------:R0:W5:Y:S04]  /*0920*/  @P4 LDG.E.128 R136, [R20.64] ;  /* 0x0000000414884981 */ /* 0x000168000c1e1d00 */
[----:B------:R0:W5:Y:S02]  /*0930*/  @P4 LDG.E.128 R140, [R20.64+0x10] ;  /* 0x00001004148c4981 */ /* 0x000164000c1e1d00 */
[----:B0-----:R-:W-:-:S04]  /*0940*/  LEA R20, P4, R2, c[0x0][0x190], 0x3 ;  /* 0x0000640002147a11 */ /* 0x001fc800078818ff */
[----:B------:R-:W-:Y:S02]  /*0950*/  LEA.HI.X R21, R2, c[0x0][0x194], RZ, 0x3, P4 ;  /* 0x0000650002157a11 */ /* 0x000fe400020f1cff */
[----:B-1----:R-:W-:-:S04]  /*0960*/  ISETP.NE.AND P4, PT, R205, RZ, PT ;  /* 0x000000ffcd00720c */ /* 0x002fc80003f85270 */
[----:B-----5:R-:W-:Y:S01]  /*0970*/  FSEL R207, R204, RZ, !P4 ;  /* 0x000000ffcccf7208 */ /* 0x020fe20006000000 */
[----:B------:R-:W5:Y:S04]  /*0980*/  LDG.E.64 R20, [R20.64] ;  /* 0x0000000414147981 */ /* 0x000f68000c1e1b00 */
[C---:B----4-:R-:W-:Y:S02]  /*0990*/  FADD.FTZ R13, -R207.reuse, R180 ;  /* 0x000000b4cf0d7221 */ /* 0x050fe40000010100 */
[C---:B------:R-:W-:Y:S02]  /*09a0*/  FADD.FTZ R14, -R207.reuse, R181 ;  /* 0x000000b5cf0e7221 */ /* 0x040fe40000010100 */
[C---:B--2---:R-:W-:Y:S02]  /*09b0*/  FADD.FTZ R180, -R207.reuse, R187 ;  /* 0x000000bbcfb47221 */ /* 0x044fe40000010100 */
[----:B------:R-:W-:-:S02]  /*09c0*/  FADD.FTZ R206, -R207, R182 ;  /* 0x000000b6cfce7221 */ /* 0x000fc40000010100 */
[C---:B------:R-:W-:Y:S02]  /*09d0*/  FADD.FTZ R181, -R207.reuse, R186 ;  /* 0x000000bacfb57221 */ /* 0x040fe40000010100 */
[----:B------:R-:W-:Y:S02]  /*09e0*/  FADD.FTZ R182, -R207, R185 ;  /* 0x000000b9cfb67221 */ /* 0x000fe40000010100 */
[C---:B------:R-:W-:Y:S01]  /*09f0*/  FMUL.FTZ R13, R11.reuse, R13 ;  /* 0x0000000d0b0d7220 */ /* 0x040fe20000410000 */
[--C-:B---3--:R-:W-:Y:S02]  /*0a00*/  PRMT R187, RZ, 0x5410, R176.reuse ;  /* 0x00005410ffbb7816 */ /* 0x108fe400000000b0 */
[----:B------:R-:W-:Y:S02]  /*0a10*/  PRMT R186, RZ, 0x7610, R176 ;  /* 0x00007610ffba7816 */ /* 0x000fe400000000b0 */
[----:B------:R-:W-:Y:S01]  /*0a20*/  PRMT R185, RZ, 0x5410, R177 ;  /* 0x00005410ffb97816 */ /* 0x000fe200000000b1 */
[----:B------:R-:W-:-:S02]  /*0a30*/  FMUL.FTZ R222, R11, R14 ;  /* 0x0000000e0bde7220 */ /* 0x000fc40000410000 */
[----:B------:R-:W-:Y:S02]  /*0a40*/  FADD.FTZ R96, R96, R187 ;  /* 0x000000bb60607221 */ /* 0x000fe40000010000 */
[-C--:B------:R-:W-:Y:S02]  /*0a50*/  FFMA.FTZ R56, R13, R187.reuse, R56 ;  /* 0x000000bb0d387223 */ /* 0x080fe40000010038 */
[----:B------:R-:W-:Y:S02]  /*0a60*/  FMUL.FTZ R14, R210, R187 ;  /* 0x000000bbd20e7220 */ /* 0x000fe40000410000 */
[----:B------:R-:W-:Y:S02]  /*0a70*/  FADD.FTZ R205, -R207, R183 ;  /* 0x000000b7cfcd7221 */ /* 0x000fe40000010100 */
[----:B------:R-:W-:Y:S02]  /*0a80*/  FMUL.FTZ R210, R11, R206 ;  /* 0x000000ce0bd27220 */ /* 0x000fe40000410000 */
[----:B------:R-:W-:Y:S01]  /*0a90*/  FMUL.FTZ R187, R209, R186 ;  /* 0x000000bad1bb7220 */ /* 0x000fe20000410000 */
[----:B------:R-:W2:Y:S01]  /*0aa0*/  LDL R206, [R1+0x6c] ;  /* 0x00006c0001ce7983 */ /* 0x000ea20000100800 */
[----:B------:R-:W-:-:S02]  /*0ab0*/  FADD.FTZ R183, -R207, R184 ;  /* 0x000000b8cfb77221 */ /* 0x000fc40000010100 */
[----:B------:R-:W-:Y:S01]  /*0ac0*/  FMUL.FTZ R215, R208, R185 ;  /* 0x000000b9d0d77220 */ /* 0x000fe20000410000 */
[----:B------:R-:W3:Y:S01]  /*0ad0*/  LDL R207, [R1+0x50] ;  /* 0x0000500001cf7983 */ /* 0x000ee20000100800 */
[----:B------:R-:W-:-:S03]  /*0ae0*/  FMUL.FTZ R208, R11, R183 ;  /* 0x000000b70bd07220 */ /* 0x000fc60000410000 */
[----:B------:R-:W-:Y:S04]  /*0af0*/  STL [R1+0x18], R187 ;  /* 0x000018bb01007387 */ /* 0x000fe80000100800 */
[----:B------:R0:W-:Y:S04]  /*0b00*/  STL [R1+0x14], R215 ;  /* 0x000014d701007387 */ /* 0x0001e80000100800 */
[----:B------:R-:W4:Y:S01]  /*0b10*/  LDL R183, [R1+0x5c] ;  /* 0x00005c0001b77983 */ /* 0x000f220000100800 */
[----:B------:R-:W-:Y:S02]  /*0b20*/  PRMT R184, RZ, 0x7610, R177 ;  /* 0x00007610ffb87816 */ /* 0x000fe400000000b1 */
[----:B------:R-:W-:Y:S01]  /*0b30*/  PRMT R177, RZ, 0x5410, R178 ;  /* 0x00005410ffb17816 */ /* 0x000fe200000000b2 */
[----:B------:R-:W-:Y:S01]  /*0b40*/  FADD.FTZ R97, R97, R186 ;  /* 0x000000ba61617221 */ /* 0x000fe20000010000 */
[----:B------:R-:W-:Y:S01]  /*0b50*/  PRMT R178, RZ, 0x7610, R178 ;  /* 0x00007610ffb27816 */ /* 0x000fe200000000b2 */
[----:B------:R-:W-:Y:S01]  /*0b60*/  FFMA.FTZ R57, R222, R186, R57 ;  /* 0x000000bade397223 */ /* 0x000fe20000010039 */
[--C-:B------:R-:W-:Y:S01]  /*0b70*/  PRMT R176, RZ, 0x5410, R179.reuse ;  /* 0x00005410ffb07816 */ /* 0x100fe200000000b3 */
        /* <DEDUP_REMOVED lines=10> */
[----:B------:R-:W-:Y:S02]  /*0c20*/  FMUL.FTZ R205, R11, R180 ;  /* 0x000000b40bcd7220 */ /* 0x000fe40000410000 */
[----:B------:R-:W-:Y:S02]  /*0c30*/  FADD.FTZ R103, R103, R179 ;  /* 0x000000b367677221 */ /* 0x000fe40000010000 */
[----:B------:R-:W-:Y:S02]  /*0c40*/  FFMA.FTZ R63, R205, R179, R63 ;  /* 0x000000b3cd3f7223 */ /* 0x000fe4000001003f */
[----:B--2---:R-:W-:Y:S02]  /*0c50*/  FMUL.FTZ R186, R206, R184 ;  /* 0x000000b8ceba7220 */ /* 0x004fe40000410000 */
[----:B------:R-:W-:-:S02]  /*0c60*/  FMUL.FTZ R206, R11, R181 ;  /* 0x000000b50bce7220 */ /* 0x000fc40000410000 */
[----:B---3--:R-:W-:Y:S02]  /*0c70*/  FMUL.FTZ R185, R207, R177 ;  /* 0x000000b1cfb97220 */ /* 0x008fe40000410000 */
[----:B------:R-:W-:Y:S02]  /*0c80*/  FMUL.FTZ R207, R11, R182 ;  /* 0x000000b60bcf7220 */ /* 0x000fe40000410000 */
[----:B------:R-:W-:Y:S02]  /*0c90*/  FADD.FTZ R182, RZ, R14 ;  /* 0x0000000effb67221 */ /* 0x000fe40000010000 */
[----:B------:R-:W-:Y:S02]  /*0ca0*/  FFMA.FTZ R177, R13, R14, RZ ;  /* 0x0000000e0db17223 */ /* 0x000fe400000100ff */
[----:B------:R-:W-:Y:S02]  /*0cb0*/  FMUL.FTZ R184, R216, R178 ;  /* 0x000000b2d8b87220 */ /* 0x000fe40000410000 */
[----:B------:R-:W-:-:S02]  /*0cc0*/  FFMA.FTZ R62, R206, R176, R62 ;  /* 0x000000b0ce3e7223 */ /* 0x000fc4000001003e */
[----:B------:R-:W-:Y:S01]  /*0cd0*/  FMUL.FTZ R181, R214, R176 ;  /* 0x000000b0d6b57220 */ /* 0x000fe20000410000 */
[----:B------:R1:W-:Y:S01]  /*0ce0*/  STL [R1+0x10], R186 ;  /* 0x000010ba01007387 */ /* 0x0003e20000100800 */
[----:B----4-:R-:W-:Y:S02]  /*0cf0*/  FMUL.FTZ R176, R183, R179 ;  /* 0x000000b3b7b07220 */ /* 0x010fe40000410000 */
[----:B------:R-:W-:Y:S01]  /*0d00*/  FADD.FTZ R182, R182, R187 ;  /* 0x000000bbb6b67221 */ /* 0x000fe20000010000 */
[----:B------:R1:W-:Y:S01]  /*0d10*/  STL [R1+0xc], R185 ;  /* 0x00000cb901007387 */ /* 0x0003e20000100800 */
[----:B------:R-:W-:Y:S02]  /*0d20*/  FFMA.FTZ R177, R222, R187, R177 ;  /* 0x000000bbdeb17223 */ /* 0x000fe400000100b1 */
[----:B------:R-:W-:Y:S01]  /*0d30*/  FFMA.FTZ R61, R207, R178, R61 ;  /* 0x000000b2cf3d7223 */ /* 0x000fe2000001003d */
[----:B------:R1:W-:Y:S01]  /*0d40*/  STL [R1+0x8], R184 ;  /* 0x000008b801007387 */ /* 0x0003e20000100800 */
[----:B------:R-:W-:-:S02]  /*0d50*/  FADD.FTZ R178, R182, R215 ;  /* 0x000000d7b6b27221 */ /* 0x000fc40000010000 */
[----:B------:R-:W-:Y:S01]  /*0d60*/  FFMA.FTZ R177, R210, R215, R177 ;  /* 0x000000d7d2b17223 */ /* 0x000fe200000100b1 */
[----:B------:R1:W-:Y:S04]  /*0d70*/  STL [R1+0x4], R181 ;  /* 0x000004b501007387 */ /* 0x0003e80000100800 */
[----:B------:R1:W-:Y:S01]  /*0d80*/  STL [R1], R176 ;  /* 0x000000b001007387 */ /* 0x0003e20000100800 */
        /* <DEDUP_REMOVED lines=8> */
[----:B------:R-:W-:Y:S01]  /*0e10*/  IADD3 R216, R2, 0x80, RZ ;  /* 0x0000008002d87810 */ /* 0x000fe20007ffe0ff */
[----:B0-----:R-:W-:-:S02]  /*0e20*/  FADD.FTZ R215, R178, R176 ;  /* 0x000000b0b2d77221 */ /* 0x001fc40000010000 */
[----:B------:R-:W-:Y:S02]  /*0e30*/  FFMA.FTZ R214, R205, R176, R177 ;  /* 0x000000b0cdd67223 */ /* 0x000fe400000100b1 */
.L_x_6568:
[----:B-1-3--:R-:W-:Y:S05]  /*0e40*/  BSYNC B0 ;  /* 0x0000000000007941 */ /* 0x00afea0003800000 */
.L_x_6567:
[----:B------:R-:W-:Y:S01]  /*0e50*/  BSSY B0, `(.L_x_6569) ;  /* 0x000005e000007945 */ /* 0x000fe20003800000 */
[----:B------:R-:W-:Y:S05]  /*0e60*/  @!P1 BRA `(.L_x_6570) ;  /* 0x000005c000009947 */ /* 0x000fea0003800000 */
[----:B------:R-:W-:Y:S01]  /*0e70*/  HFMA2.MMA R22, -RZ, RZ, 0, 9.5367431640625e-07 ;  /* 0x00000010ff167435 */ /* 0x000fe200000001ff */
[C---:B------:R-:W-:Y:S01]  /*0e80*/  LEA R180, P4, R216.reuse, c[0x0][0x188], 0x5 ;  /* 0x00006200d8b47a11 */ /* 0x040fe200078828ff */
[----:B------:R-:W2:Y:S03]  /*0e90*/  LDL R251, [R1+0x40] ;  /* 0x0000400001fb7983 */ /* 0x000ea60000100800 */
[C---:B------:R-:W-:Y:S01]  /*0ea0*/  LEA.HI.X R181, R216.reuse, c[0x0][0x18c], RZ, 0x5, P4 ;  /* 0x00006300d8b57a11 */ /* 0x040fe200020f2cff */
[----:B------:R-:W0:Y:S01]  /*0eb0*/  LDC.U8 R245, c[0x0][0x1f0] ;  /* 0x00007c00fff57b82 */ /* 0x000e220000000000 */
[----:B------:R-:W3:Y:S03]  /*0ec0*/  LDL R248, [R1+0x30] ;  /* 0x0000300001f87983 */ /* 0x000ee60000100800 */
[----:B------:R-:W-:Y:S01]  /*0ed0*/  IMAD.WIDE.U32 R22, R216, R22, c[0x0][0x208] ;  /* 0x00008200d8167625 */ /* 0x000fe200078e0016 */
[----:B------:R1:W4:Y:S01]  /*0ee0*/  LDG.E.128 R176, [R180.64] ;  /* 0x00000004b4b07981 */ /* 0x000322000c1e1d00 */
[----:B------:R-:W-:-:S03]  /*0ef0*/  ISETP.NE.U32.AND P4, PT, RZ, c[0x0][0x218], PT ;  /* 0x00008600ff007a0c */ /* 0x000fc60003f85070 */
[----:B------:R0:W2:Y:S04]  /*0f00*/  LDG.E.128 R184, [R22.64] ;  /* 0x0000000416b87981 */ /* 0x0000a8000c1e1d00 */
[----:B------:R-:W2:Y:S04]  /*0f10*/  LDL R201, [R1+0x44] ;  /* 0x0000440001c97983 */ /* 0x000ea80000100800 */
[----:B-1----:R-:W2:Y:S01]  /*0f20*/  LDG.E.128 R180, [R180.64+0x10] ;  /* 0x00001004b4b47981 */ /* 0x002ea2000c1e1d00 */
[----:B------:R-:W-:-:S03]  /*0f30*/  ISETP.NE.AND.EX P4, PT, RZ, c[0x0][0x21c], PT, P4 ;  /* 0x00008700ff007a0c */ /* 0x000fc60003f85340 */
[----:B------:R-:W3:Y:S04]  /*0f40*/  LDL R250, [R1+0x48] ;  /* 0x0000480001fa7983 */ /* 0x000ee80000100800 */
[----:B------:R-:W3:Y:S04]  /*0f50*/  LDL R249, [R1+0x4c] ;  /* 0x00004c0001f97983 */ /* 0x000ee80000100800 */
[----:B------:R-:W3:Y:S02]  /*0f60*/  LDL R247, [R1+0x34] ;  /* 0x0000340001f77983 */ /* 0x000ee40000100800 */
[----:B0-----:R-:W-:-:S02]  /*0f70*/  @P4 LEA R22, P5, R216, c[0x0][0x218], 0x5 ;  /* 0x00008600d8164a11 */ /* 0x001fc400078a28ff */
[----:B------:R-:W3:Y:S02]  /*0f80*/  LDL R246, [R1+0x38] ;  /* 0x0000380001f67983 */ /* 0x000ee40000100800 */
[----:B------:R-:W-:-:S05]  /*0f90*/  @P4 LEA.HI.X R23, R216, c[0x0][0x21c], RZ, 0x5, P5 ;  /* 0x00008700d8174a11 */ /* 0x000fca00028f2cff */
[----:B------:R0:W5:Y:S04]  /*0fa0*/  @P4 LDG.E.128 R144, [R22.64] ;  /* 0x0000000416904981 */ /* 0x000168000c1e1d00 */
[----:B------:R0:W5:Y:S02]  /*0fb0*/  @P4 LDG.E.128 R148, [R22.64+0x10] ;  /* 0x0000100416944981 */ /* 0x000164000c1e1d00 */
[----:B0-----:R-:W-:-:S04]  /*0fc0*/  LEA R22, P4, R216, c[0x0][0x190], 0x3 ;  /* 0x00006400d8167a11 */ /* 0x001fc800078818ff */
[----:B------:R-:W-:Y:S02]  /*0fd0*/  LEA.HI.X R23, R216, c[0x0][0x194], RZ, 0x3, P4 ;  /* 0x00006500d8177a11 */ /* 0x000fe400020f1cff */
[----:B------:R-:W-:Y:S02]  /*0fe0*/  ISETP.NE.AND P4, PT, R245, RZ, PT ;  /* 0x000000fff500720c */ /* 0x000fe40003f85270 */
[----:B------:R-:W3:Y:S04]  /*0ff0*/  LDL R245, [R1+0x3c] ;  /* 0x00003c0001f57983 */ /* 0x000ee80000100800 */
[----:B------:R-:W5:Y:S02]  /*1000*/  LDG.E.64 R22, [R22.64] ;  /* 0x0000000416167981 */ /* 0x000f64000c1e1b00 */
[----:B-----5:R-:W-:-:S02]  /*1010*/  FSEL R200, R204, RZ, !P4 ;  /* 0x000000ffccc87208 */ /* 0x020fc40006000000 */
[----:B------:R-:W-:-:S03]  /*1020*/  IADD3 R216, R216, 0x80, RZ ;  /* 0x00000080d8d87810 */ /* 0x000fc60007ffe0ff */
[C---:B----4-:R-:W-:Y:S02]  /*1030*/  FADD.FTZ R199, -R200.reuse, R176 ;  /* 0x000000b0c8c77221 */ /* 0x050fe40000010100 */
[C---:B------:R-:W-:Y:S02]  /*1040*/  FADD.FTZ R203, -R200.reuse, R177 ;  /* 0x000000b1c8cb7221 */ /* 0x040fe40000010100 */
[C---:B------:R-:W-:Y:S02]  /*1050*/  FADD.FTZ R198, -R200.reuse, R178 ;  /* 0x000000b2c8c67221 */ /* 0x040fe40000010100 */
[C---:B------:R-:W-:Y:S02]  /*1060*/  FADD.FTZ R197, -R200.reuse, R179 ;  /* 0x000000b3c8c57221 */ /* 0x040fe40000010100 */
[----:B------:R-:W-:Y:S02]  /*1070*/  FMUL.FTZ R217, R11, R199 ;  /* 0x000000c70bd97220 */ /* 0x000fe40000410000 */
[----:B--2---:R-:W-:-:S02]  /*1080*/  FADD.FTZ R179, -R200, R180 ;  /* 0x000000b4c8b37221 */ /* 0x004fc40000010100 */
[C---:B------:R-:W-:Y:S02]  /*1090*/  FADD.FTZ R178, -R200.reuse, R181 ;  /* 0x000000b5c8b27221 */ /* 0x040fe40000010100 */
[C---:B------:R-:W-:Y:S02]  /*10a0*/  FADD.FTZ R177, -R200.reuse, R182 ;  /* 0x000000b6c8b17221 */ /* 0x040fe40000010100 */
[----:B------:R-:W-:Y:S01]  /*10b0*/  FADD.FTZ R176, -R200, R183 ;  /* 0x000000b7c8b07221 */ /* 0x000fe20000010100 */
[----:B------:R-:W-:Y:S02]  /*10c0*/  PRMT R200, RZ, 0x5410, R184 ;  /* 0x00005410ffc87816 */ /* 0x000fe400000000b8 */
[----:B------:R-:W-:Y:S02]  /*10d0*/  PRMT R180, RZ, 0x5410, R186 ;  /* 0x00005410ffb47816 */ /* 0x000fe400000000ba */
[----:B------:R-:W-:Y:S01]  /*10e0*/  PRMT R184, RZ, 0x7610, R184 ;  /* 0x00007610ffb87816 */ /* 0x000fe200000000b8 */
[----:B------:R-:W-:-:S02]  /*10f0*/  FADD.FTZ R104, R104, R200 ;  /* 0x000000c868687221 */ /* 0x000fc40000010000 */
[-C--:B------:R-:W-:Y:S02]  /*1100*/  FFMA.FTZ R64, R217, R200.reuse, R64 ;  /* 0x000000c8d9407223 */ /* 0x080fe40000010040 */
[----:B------:R-:W-:Y:S02]  /*1110*/  FMUL.FTZ R252, R251, R200 ;  /* 0x000000c8fbfc7220 */ /* 0x000fe40000410000 */
[----:B------:R-:W-:Y:S01]  /*1120*/  FMUL.FTZ R200, R11, R179 ;  /* 0x000000b30bc87220 */ /* 0x000fe20000410000 */
[----:B------:R-:W-:Y:S01]  /*1130*/  PRMT R182, RZ, 0x5410, R185 ;  /* 0x00005410ffb67816 */ /* 0x000fe200000000b9 */
[----:B------:R-:W-:Y:S02]  /*1140*/  FADD.FTZ R108, R108, R180 ;  /* 0x000000b46c6c7221 */ /* 0x000fe40000010000 */
[-C--:B------:R-:W-:Y:S02]  /*1150*/  FFMA.FTZ R68, R200, R180.reuse, R68 ;  /* 0x000000b4c8447223 */ /* 0x080fe40000010044 */
[----:B---3--:R-:W-:-:S02]  /*1160*/  FMUL.FTZ R248, R248, R180 ;  /* 0x000000b4f8f87220 */ /* 0x008fc40000410000 */
[----:B------:R-:W-:Y:S02]  /*1170*/  FMUL.FTZ R203, R11, R203 ;  /* 0x000000cb0bcb7220 */ /* 0x000fe40000410000 */
        /* <DEDUP_REMOVED lines=15> */
[----:B------:R-:W-:Y:S01]  /*1270*/  FFMA.FTZ R178, R201, R249, R178 ;  /* 0x000000f9c9b27223 */ /* 0x000fe200000100b2 */
[--C-:B------:R-:W-:Y:S01]  /*1280*/  PRMT R185, RZ, 0x5410, R187.reuse ;  /* 0x00005410ffb97816 */ /* 0x100fe200000000bb */
[----:B------:R-:W-:Y:S02]  /*1290*/  FMUL.FTZ R247, R247, R183 ;  /* 0x000000b7f7f77220 */ /* 0x000fe40000410000 */
[----:B------:R-:W-:Y:S02]  /*12a0*/  FADD.FTZ R179, R179, R248 ;  /* 0x000000f8b3b37221 */ /* 0x000fe40000010000 */
[----:B------:R-:W-:Y:S01]  /*12b0*/  FFMA.FTZ R178, R200, R248, R178 ;  /* 0x000000f8c8b27223 */ /* 0x000fe200000100b2 */
[----:B------:R-:W-:Y:S01]  /*12c0*/  PRMT R187, RZ, 0x7610, R187 ;  /* 0x00007610ffbb7816 */ /* 0x000fe200000000bb */
        /* <DEDUP_REMOVED lines=22> */
.L_x_6570:
[----:B------:R-:W-:Y:S05]  /*1430*/  BSYNC B0 ;  /* 0x0000000000007941 */ /* 0x000fea0003800000 */
.L_x_6569:
        /* <DEDUP_REMOVED lines=9> */
[----:B------:R1:W2:Y:S01]  /*14d0*/  LDG.E.128 R180, [R24.64] ;  /* 0x0000000418b47981 */ /* 0x0002a2000c1e1d00 */
[----:B------:R-:W-:-:S03]  /*14e0*/  ISETP.NE.U32.AND P4, PT, RZ, c[0x0][0x218], PT ;  /* 0x00008600ff007a0c */ /* 0x000fc60003f85070 */
[----:B------:R-:W2:Y:S04]  /*14f0*/  LDL R239, [R1+0x24] ;  /* 0x0000240001ef7983 */ /* 0x000ea80000100800 */
[----:B0-----:R-:W2:Y:S01]  /*1500*/  LDG.E.128 R176, [R176.64+0x10] ;  /* 0x00001004b0b07981 */ /* 0x001ea2000c1e1d00 */
[----:B------:R-:W-:-:S03]  /*1510*/  ISETP.NE.AND.EX P4, PT, RZ, c[0x0][0x21c], PT, P4 ;  /* 0x00008700ff007a0c */ /* 0x000fc60003f85340 */
[----:B------:R-:W3:Y:S10]  /*1520*/  LDL R238, [R1+0x28] ;  /* 0x0000280001ee7983 */ /* 0x000ef40000100800 */
[----:B-1----:R-:W-:-:S04]  /*1530*/  @P4 LEA R24, P5, R216, c[0x0][0x218], 0x5 ;  /* 0x00008600d8184a11 */ /* 0x002fc800078a28ff */
        /* <DEDUP_REMOVED lines=8> */
[----:B-----5:R-:W-:Y:S02]  /*15c0*/  FSEL R187, R204, RZ, !P4 ;  /* 0x000000ffccbb7208 */ /* 0x020fe40006000000 */
[----:B------:R-:W-:-:S03]  /*15d0*/  IADD3 R216, R216, 0x80, RZ ;  /* 0x00000080d8d87810 */ /* 0x000fc60007ffe0ff */
[C---:B----4-:R-:W-:Y:S02]  /*15e0*/  FADD.FTZ R185, -R187.reuse, R16 ;  /* 0x00000010bbb97221 */ /* 0x050fe40000010100 */
[C---:B------:R-:W-:Y:S02]  /*15f0*/  FADD.FTZ R186, -R187.reuse, R17 ;  /* 0x00000011bbba7221 */ /* 0x040fe40000010100 */
[C---:B------:R-:W-:Y:S02]  /*1600*/  FADD.FTZ R184, -R187.reuse, R18 ;  /* 0x00000012bbb87221 */ /* 0x040fe40000010100 */
[C---:B------:R-:W-:Y:S02]  /*1610*/  FADD.FTZ R15, -R187.reuse, R19 ;  /* 0x00000013bb0f7221 */ /* 0x040fe40000010100 */
[C---:B--2---:R-:W-:Y:S02]  /*1620*/  FADD.FTZ R16, -R187.reuse, R176 ;  /* 0x000000b0bb107221 */ /* 0x044fe40000010100 */
[----:B------:R-:W-:-:S02]  /*1630*/  FADD.FTZ R17, -R187, R177 ;  /* 0x000000b1bb117221 */ /* 0x000fc40000010100 */
[C---:B------:R-:W-:Y:S02]  /*1640*/  FADD.FTZ R18, -R187.reuse, R178 ;  /* 0x000000b2bb127221 */ /* 0x040fe40000010100 */
[----:B------:R-:W-:Y:S01]  /*1650*/  FADD.FTZ R19, -R187, R179 ;  /* 0x000000b3bb137221 */ /* 0x000fe20000010100 */
[----:B------:R-:W-:Y:S01]  /*1660*/  PRMT R187, RZ, 0x5410, R180 ;  /* 0x00005410ffbb7816 */ /* 0x000fe200000000b4 */
[C---:B------:R-:W-:Y:S01]  /*1670*/  FMUL.FTZ R15, R11.reuse, R15 ;  /* 0x0000000f0b0f7220 */ /* 0x040fe20000410000 */
[--C-:B------:R-:W-:Y:S01]  /*1680*/  PRMT R177, RZ, 0x7610, R181.reuse ;  /* 0x00007610ffb17816 */ /* 0x100fe200000000b5 */
[C---:B------:R-:W-:Y:S01]  /*1690*/  FMUL.FTZ R16, R11.reuse, R16 ;  /* 0x000000100b107220 */ /* 0x040fe20000410000 */
[----:B------:R-:W-:Y:S01]  /*16a0*/  PRMT R176, RZ, 0x5410, R182 ;  /* 0x00005410ffb07816 */ /* 0x000fe200000000b6 */
[----:B------:R-:W-:Y:S01]  /*16b0*/  FMUL.FTZ R213, R11, R185 ;  /* 0x000000b90bd57220 */ /* 0x000fe20000410000 */
[----:B------:R-:W-:Y:S01]  /*16c0*/  PRMT R180, RZ, 0x7610, R180 ;  /* 0x00007610ffb47816 */ /* 0x000fe200000000b4 */
[----:B------:R-:W-:Y:S01]  /*16d0*/  FMUL.FTZ R244, R240, R187 ;  /* 0x000000bbf0f47220 */ /* 0x000fe20000410000 */
[----:B------:R-:W-:Y:S01]  /*16e0*/  PRMT R178, RZ, 0x5410, R181 ;  /* 0x00005410ffb27816 */ /* 0x000fe200000000b5 */
[----:B------:R-:W-:-:S02]  /*16f0*/  FADD.FTZ R115, R115, R177 ;  /* 0x000000b173737221 */ /* 0x000fc40000010000 */
[-C--:B------:R-:W-:Y:S02]  /*1700*/  FFMA.FTZ R75, R15, R177.reuse, R75 ;  /* 0x000000b10f4b7223 */ /* 0x080fe4000001004b */
[----:B---3--:R-:W-:Y:S02]  /*1710*/  FMUL.FTZ R241, R237, R177 ;  /* 0x000000b1edf17220 */ /* 0x008fe40000410000 */
[----:B------:R-:W-:Y:S02]  /*1720*/  FADD.FTZ R116, R116, R176 ;  /* 0x000000b074747221 */ /* 0x000fe40000010000 */
[-C--:B------:R-:W-:Y:S02]  /*1730*/  FFMA.FTZ R76, R16, R176.reuse, R76 ;  /* 0x000000b0104c7223 */ /* 0x080fe4000001004c */
[----:B------:R-:W-:Y:S02]  /*1740*/  FMUL.FTZ R240, R36, R176 ;  /* 0x000000b024f07220 */ /* 0x000fe40000410000 */
        /* <DEDUP_REMOVED lines=10> */
[----:B------:R-:W-:Y:S01]  /*17f0*/  PRMT R179, RZ, 0x7610, R182 ;  /* 0x00007610ffb37816 */ /* 0x000fe200000000b6 */
        /* <DEDUP_REMOVED lines=30> */
.L_x_6572:
[----:B------:R-:W-:Y:S05]  /*19e0*/  BSYNC B0 ;  /* 0x0000000000007941 */ /* 0x000fea0003800000 */
.L_x_6571:
        /* <DEDUP_REMOVED lines=8> */
[----:B------:R1:W4:Y:S01]  /*1a70*/  LDG.E.128 R180, [R8.64] ;  /* 0x0000000408b47981 */ /* 0x000322000c1e1d00 */
[----:B------:R-:W-:-:S04]  /*1a80*/  ISETP.NE.U32.AND P4, PT, RZ, c[0x0][0x218], PT ;  /* 0x00008600ff007a0c */ /* 0x000fc80003f85070 */
[----:B------:R-:W-:Y:S01]  /*1a90*/  ISETP.NE.AND.EX P4, PT, RZ, c[0x0][0x21c], PT, P4 ;  /* 0x00008700ff007a0c */ /* 0x000fe20003f85340 */
[----:B------:R-:W0:-:S12]  /*1aa0*/  LDC.U8 R184, c[0x0][0x1f0] ;  /* 0x00007c00ffb87b82 */ /* 0x000e180000000000 */
[----:B-1----:R-:W-:-:S04]  /*1ab0*/  @P4 LEA R8, P5, R216, c[0x0][0x218], 0x5 ;  /* 0x00008600d8084a11 */ /* 0x002fc800078a28ff */
[----:B------:R-:W-:-:S05]  /*1ac0*/  @P4 LEA.HI.X R9, R216, c[0x0][0x21c], RZ, 0x5, P5 ;  /* 0x00008700d8094a11 */ /* 0x000fca00028f2cff */
[----:B------:R1:W5:Y:S04]  /*1ad0*/  @P4 LDG.E.128 R160, [R8.64] ;  /* 0x0000000408a04981 */ /* 0x000368000c1e1d00 */
[----:B------:R1:W5:Y:S02]  /*1ae0*/  @P4 LDG.E.128 R164, [R8.64+0x10] ;  /* 0x0000100408a44981 */ /* 0x000364000c1e1d00 */
[----:B-1----:R-:W-:-:S04]  /*1af0*/  LEA R8, P4, R216, c[0x0][0x190], 0x3 ;  /* 0x00006400d8087a11 */ /* 0x002fc800078818ff */
[----:B------:R-:W-:Y:S02]  /*1b00*/  LEA.HI.X R9, R216, c[0x0][0x194], RZ, 0x3, P4 ;  /* 0x00006500d8097a11 */ /* 0x000fe400020f1cff */
[----:B0-----:R-:W-:-:S03]  /*1b10*/  ISETP.NE.AND P4, PT, R184, RZ, PT ;  /* 0x000000ffb800720c */ /* 0x001fc60003f85270 */
[----:B------:R0:W5:Y:S01]  /*1b20*/  LDG.E.64 R26, [R8.64] ;  /* 0x00000004081a7981 */ /* 0x000162000c1e1b00 */
[----:B------:R-:W-:Y:S02]  /*1b30*/  IADD3 R216, R216, 0x80, RZ ;  /* 0x00000080d8d87810 */ /* 0x000fe40007ffe0ff */
[----:B0----5:R-:W-:-:S05]  /*1b40*/  FSEL R9, R204, RZ, !P4 ;  /* 0x000000ffcc097208 */ /* 0x021fca0006000000 */
[C---:B--2---:R-:W-:Y:S02]  /*1b50*/  FADD.FTZ R3, -R9.reuse, R4 ;  /* 0x0000000409037221 */ /* 0x044fe40000010100 */
[C---:B------:R-:W-:Y:S02]  /*1b60*/  FADD.FTZ R184, -R9.reuse, R5 ;  /* 0x0000000509b87221 */ /* 0x040fe40000010100 */
[C---:B------:R-:W-:Y:S02]  /*1b70*/  FADD.FTZ R4, -R9.reuse, R6 ;  /* 0x0000000609047221 */ /* 0x040fe40000010100 */
[C---:B------:R-:W-:Y:S02]  /*1b80*/  FADD.FTZ R5, -R9.reuse, R7 ;  /* 0x0000000709057221 */ /* 0x040fe40000010100 */
[C---:B---3--:R-:W-:Y:S01]  /*1b90*/  FADD.FTZ R6, -R9.reuse, R176 ;  /* 0x000000b009067221 */ /* 0x048fe20000010100 */
[----:B----4-:R-:W-:Y:S01]  /*1ba0*/  PRMT R185, RZ, 0x5410, R180 ;  /* 0x00005410ffb97816 */ /* 0x010fe200000000b4 */
[----:B------:R-:W-:Y:S01]  /*1bb0*/  FADD.FTZ R7, -R9, R177 ;  /* 0x000000b109077221 */ /* 0x000fe20000010100 */
[----:B------:R-:W-:Y:S01]  /*1bc0*/  PRMT R177, RZ, 0x7610, R181 ;  /* 0x00007610ffb17816 */ /* 0x000fe200000000b5 */
[C---:B------:R-:W-:Y:S01]  /*1bd0*/  FMUL.FTZ R5, R11.reuse, R5 ;  /* 0x000000050b057220 */ /* 0x040fe20000410000 */
[----:B------:R-:W-:Y:S01]  /*1be0*/  PRMT R176, RZ, 0x5410, R182 ;  /* 0x00005410ffb07816 */ /* 0x000fe200000000b6 */
[C---:B------:R-:W-:Y:S01]  /*1bf0*/  FMUL.FTZ R6, R11.reuse, R6 ;  /* 0x000000060b067220 */ /* 0x040fe20000410000 */
[----:B------:R-:W-:Y:S01]  /*1c00*/  PRMT R180, RZ, 0x7610, R180 ;  /* 0x00007610ffb47816 */ /* 0x000fe200000000b4 */
[----:B------:R-:W-:-:S02]  /*1c10*/  FMUL.FTZ R212, R11, R3 ;  /* 0x000000030bd47220 */ /* 0x000fc40000410000 */
[----:B------:R-:W-:Y:S02]  /*1c20*/  FMUL.FTZ R236, R40, R185 ;  /* 0x000000b928ec7220 */ /* 0x000fe40000410000 */
[----:B------:R-:W-:Y:S01]  /*1c30*/  FADD.FTZ R8, -R9, R178 ;  /* 0x000000b209087221 */ /* 0x000fe20000010100 */
[----:B------:R-:W-:Y:S01]  /*1c40*/  PRMT R178, RZ, 0x5410, R181 ;  /* 0x00005410ffb27816 */ /* 0x000fe200000000b5 */
[----:B------:R-:W-:Y:S01]  /*1c50*/  FADD.FTZ R123, R123, R177 ;  /* 0x000000b17b7b7221 */ /* 0x000fe20000010000 */
[----:B------:R-:W-:Y:S01]  /*1c60*/  PRMT R181, RZ, 0x5410, R183 ;  /* 0x00005410ffb57816 */ /* 0x000fe200000000b7 */
[-C--:B------:R-:W-:Y:S01]  /*1c70*/  FFMA.FTZ R83, R5, R177.reuse, R83 ;  /* 0x000000b105537223 */ /* 0x080fe20000010053 */
[----:B------:R-:W-:Y:S01]  /*1c80*/  PRMT R183, RZ, 0x7610, R183 ;  /* 0x00007610ffb77816 */ /* 0x000fe200000000b7 */
        /* <DEDUP_REMOVED lines=14> */
[----:B------:R-:W-:Y:S01]  /*1d70*/  FADD.FTZ R9, -R9, R179 ;  /* 0x000000b309097221 */ /* 0x000fe20000010100 */
[----:B------:R-:W-:Y:S01]  /*1d80*/  PRMT R179, RZ, 0x7610, R182 ;  /* 0x00007610ffb37816 */ /* 0x000fe200000000b6 */
[----:B------:R-:W-:Y:S02]  /*1d90*/  FADD.FTZ R176, R176, R233 ;  /* 0x000000e9b0b07221 */ /* 0x000fe40000010000 */
[----:B------:R-:W-:Y:S02]  /*1da0*/  FFMA.FTZ R177, R5, R233, R177 ;  /* 0x000000e905b17223 */ /* 0x000fe400000100b1 */
        /* <DEDUP_REMOVED lines=26> */
.L_x_6574:
[----:B------:R-:W-:Y:S05]  /*1f50*/  BSYNC B0 ;  /* 0x0000000000007941 */ /* 0x000fea0003800000 */
.L_x_6573:
[----:B------:R-:W-:Y:S01]  /*1f60*/  ISETP.GE.U32.AND P4, PT, R10, 0x280, PT ;  /* 0x000002800a00780c */ /* 0x000fe20003f86070 */
[----:B------:R-:W-:-:S12]  /*1f70*/  BSSY B0, `(.L_x_6575) ;  /* 0x0000055000007945 */ /* 0x000fd80003800000 */
[----:B------:R-:W-:Y:S05]  /*1f80*/  @!P4 BRA `(.L_x_6576) ;  /* 0x000005300000c947 */ /* 0x000fea0003800000 */
[----:B------:R-:W-:Y:S01]  /*1f90*/  HFMA2.MMA R184, -RZ, RZ, 0, 9.5367431640625e-07 ;  /* 0x00000010ffb87435 */ /* 0x000fe200000001ff */
[----:B------:R-:W-:-:S04]  /*1fa0*/  LEA R180, P4, R216, c[0x0][0x188], 0x5 ;  /* 0x00006200d8b47a11 */ /* 0x000fc800078828ff */
[----:B------:R-:W-:-:S05]  /*1fb0*/  LEA.HI.X R181, R216, c[0x0][0x18c], RZ, 0x5, P4 ;  /* 0x00006300d8b57a11 */ /* 0x000fca00020f2cff */
[----:B------:R-:W-:Y:S01]  /*1fc0*/  IMAD.WIDE.U32 R184, R216, R184, c[0x0][0x208] ;  /* 0x00008200d8b87625 */ /* 0x000fe200078e00b8 */
[----:B------:R0:W2:Y:S01]  /*1fd0*/  LDG.E.128 R176, [R180.64] ;  /* 0x00000004b4b07981 */ /* 0x0000a2000c1e1d00 */
[----:B------:R-:W-:-:S04]  /*1fe0*/  ISETP.NE.U32.AND P4, PT, RZ, c[0x0][0x218], PT ;  /* 0x00008600ff007a0c */ /* 0x000fc80003f85070 */
[----:B------:R-:W3:Y:S04]  /*1ff0*/  LDG.E.128 R184, [R184.64] ;  /* 0x00000004b8b87981 */ /* 0x000ee8000c1e1d00 */
[----:B0-----:R-:W4:Y:S01]  /*2000*/  LDG.E.128 R180, [R180.64+0x10] ;  /* 0x00001004b4b47981 */ /* 0x001f22000c1e1d00 */
[----:B------:R-:W-:-:S13]  /*2010*/  ISETP.NE.AND.EX P4, PT, RZ, c[0x0][0x21c], PT, P4 ;  /* 0x00008700ff007a0c */ /* 0x000fda0003f85340 */
        /* <DEDUP_REMOVED lines=10> */
[C---:B--2---:R-:W-:Y:S02]  /*20c0*/  FADD.FTZ R193, -R194.reuse, R176 ;  /* 0x000000b0c2c17221 */ /* 0x044fe40000010100 */
[C---:B------:R-:W-:Y:S02]  /*20d0*/  FADD.FTZ R192, -R194.reuse, R179 ;  /* 0x000000b3c2c07221 */ /* 0x040fe40000010100 */
[C---:B------:R-:W-:Y:S01]  /*20e0*/  FADD.FTZ R190, -R194.reuse, R177 ;  /* 0x000000b1c2be7221 */ /* 0x040fe20000010100 */
[----:B---3--:R-:W-:Y:S01]  /*20f0*/  PRMT R204, RZ, 0x5410, R184 ;  /* 0x00005410ffcc7816 */ /* 0x008fe200000000b8 */
[C---:B------:R-:W-:Y:S02]  /*2100*/  FADD.FTZ R191, -R194.reuse, R178 ;  /* 0x000000b2c2bf7221 */ /* 0x040fe40000010100 */
[C---:B----4-:R-:W-:Y:S02]  /*2110*/  FADD.FTZ R179, -R194.reuse, R180 ;  /* 0x000000b4c2b37221 */ /* 0x050fe40000010100 */
[C---:B------:R-:W-:Y:S01]  /*2120*/  FADD.FTZ R177, -R194.reuse, R182 ;  /* 0x000000b6c2b17221 */ /* 0x040fe20000010100 */
[----:B------:R-:W-:Y:S01]  /*2130*/  PRMT R182, RZ, 0x5410, R186 ;  /* 0x00005410ffb67816 */ /* 0x000fe200000000ba */
[----:B------:R-:W-:-:S02]  /*2140*/  FADD.FTZ R178, -R194, R181 ;  /* 0x000000b5c2b27221 */ /* 0x000fc40000010100 */
[----:B------:R-:W-:Y:S01]  /*2150*/  FADD.FTZ R176, -R194, R183 ;  /* 0x000000b7c2b07221 */ /* 0x000fe20000010100 */
[----:B------:R-:W-:Y:S01]  /*2160*/  PRMT R194, RZ, 0x7610, R184 ;  /* 0x00007610ffc27816 */ /* 0x000fe200000000b8 */
[C---:B------:R-:W-:Y:S02]  /*2170*/  FMUL.FTZ R211, R11.reuse, R193 ;  /* 0x000000c10bd37220 */ /* 0x040fe40000410000 */
[C---:B------:R-:W-:Y:S02]  /*2180*/  FMUL.FTZ R193, R11.reuse, R179 ;  /* 0x000000b30bc17220 */ /* 0x040fe40000410000 */
[----:B------:R-:W-:Y:S01]  /*2190*/  FMUL.FTZ R229, R48, R204 ;  /* 0x000000cc30e57220 */ /* 0x000fe20000410000 */
[----:B------:R-:W-:Y:S01]  /*21a0*/  PRMT R184, RZ, 0x5410, R185 ;  /* 0x00005410ffb87816 */ /* 0x000fe200000000b9 */
[----:B------:R-:W-:Y:S02]  /*21b0*/  FMUL.FTZ R190, R11, R190 ;  /* 0x000000be0bbe7220 */ /* 0x000fe40000410000 */
        /* <DEDUP_REMOVED lines=9> */
[C---:B------:R-:W-:Y:S02]  /*2250*/  FMUL.FTZ R194, R11.reuse, R178 ;  /* 0x000000b20bc27220 */ /* 0x040fe40000410000 */
[----:B------:R-:W-:Y:S02]  /*2260*/  FMUL.FTZ R191, R11, R191 ;  /* 0x000000bf0bbf7220 */ /* 0x000fe40000410000 */
[----:B------:R-:W-:Y:S02]  /*2270*/  FMUL.FTZ R227, R50, R184 ;  /* 0x000000b832e37220 */ /* 0x000fe40000410000 */
        /* <DEDUP_REMOVED lines=36> */
.L_x_6576:
[----:B------:R-:W-:Y:S05]  /*24c0*/  BSYNC B0 ;  /* 0x0000000000007941 */ /* 0x000fea0003800000 */
.L_x_6575:
        /* <DEDUP_REMOVED lines=9> */
.L_x_6590:
        /* <DEDUP_REMOVED lines=18> */
.L_x_6591:
        /* <DEDUP_REMOVED lines=26> */
[----:B------:R-:W4:Y:S01]  /*2820*/  LDL R181, [R1+0x10] ;  /* 0x0000100001b57983 */ /* 0x000f220000100800 */
[----:B------:R-:W-:Y:S01]  /*2830*/  ISETP.NE.U32.AND P5, PT, RZ, c[0x0][0x218], PT ;  /* 0x00008600ff007a0c */ /* 0x000fe20003fa5070 */
[----:B------:R-:W-:-:S02]  /*2840*/  FFMA.FTZ R179, R13, R182, R183 ;  /* 0x000000b60db37223 */ /* 0x000fc400000100b7 */
[----:B------:R-:W-:Y:S01]  /*2850*/  FFMA.FTZ R177, R222, R182, R183 ;  /* 0x000000b6deb17223 */ /* 0x000fe200000100b7 */
[----:B------:R-:W-:Y:S01]  /*2860*/  ISETP.NE.AND.EX P5, PT, RZ, c[0x0][0x21c], PT, P5 ;  /* 0x00008700ff007a0c */ /* 0x000fe20003fa5350 */
[----:B------:R-:W-:Y:S01]  /*2870*/  FADD.FTZ R179, R14, -R179 ;  /* 0x800000b30eb37221 */ /* 0x000fe20000010000 */
[----:B-----5:R-:W-:Y:S01]  /*2880*/  MOV R176, R20 ;  /* 0x0000001400b07202 */ /* 0x020fe20000000f00 */
[----:B------:R-:W3:Y:S02]  /*2890*/  LDL R180, [R1+0x8] ;  /* 0x0000080001b47983 */ /* 0x000ee40000100800 */
[----:B------:R-:W-:Y:S01]  /*28a0*/  FMUL.FTZ R179, R11, R179 ;  /* 0x000000b30bb37220 */ /* 0x000fe20000410000 */
[----:B------:R-:W-:-:S07]  /*28b0*/  LOP3.LUT P4, RZ, R176, 0xff, RZ, 0xc0, !PT ;  /* 0x000000ffb0ff7812 */ /* 0x000fce000788c0ff */
[----:B------:R-:W-:-:S04]  /*28c0*/  @P5 FADD.FTZ R179, R136, R179 ;  /* 0x000000b388b35221 */ /* 0x000fc80000010000 */
[----:B------:R-:W-:-:S04]  /*28d0*/  FMUL.FTZ R176, R179, R12 ;  /* 0x0000000cb3b07220 */ /* 0x000fc80000410000 */
[----:B------:R-:W-:-:S05]  /*28e0*/  FMUL.FTZ R176, R176, c[0x0][0x1e8] ;  /* 0x00007a00b0b07a20 */ /* 0x000fca0000410000 */
[----:B------:R-:W-:Y:S02]  /*28f0*/  FSEL R176, R176, RZ, P4 ;  /* 0x000000ffb0b07208 */ /* 0x000fe40002000000 */
[----:B------:R-:W-:Y:S01]  /*2900*/  LOP3.LUT P4, RZ, R20, 0xff00, RZ, 0xc0, !PT ;  /* 0x0000ff0014ff7812 */ /* 0x000fe2000788c0ff */
[----:B--2---:R-:W-:Y:S02]  /*2910*/  FADD.FTZ R177, R185, -R177 ;  /* 0x800000b1b9b17221 */ /* 0x004fe40000010000 */
[----:B------:R-:W2:Y:S02]  /*2920*/  LDL R185, [R1+0xc] ;  /* 0x00000c0001b97983 */ /* 0x000ea40000100800 */
[----:B------:R-:W-:-:S04]  /*2930*/  FMUL.FTZ R177, R11, R177 ;  /* 0x000000b10bb17220 */ /* 0x000fc80000410000 */
[----:B------:R-:W-:-:S04]  /*2940*/  @P5 FADD.FTZ R177, R137, R177 ;  /* 0x000000b189b15221 */ /* 0x000fc80000010000 */
[----:B------:R-:W-:-:S04]  /*2950*/  FMUL.FTZ R178, R177, R12 ;  /* 0x0000000cb1b27220 */ /* 0x000fc80000410000 */
[----:B------:R-:W-:-:S05]  /*2960*/  FMUL.FTZ R178, R178, c[0x0][0x1e8] ;  /* 0x00007a00b2b27a20 */ /* 0x000fca0000410000 */
[----:B------:R-:W-:Y:S02]  /*2970*/  FSEL R178, R178, RZ, P4 ;  /* 0x000000ffb2b27208 */ /* 0x000fe40002000000 */
[----:B------:R-:W-:-:S04]  /*2980*/  ISETP.NE.U32.AND P4, PT, RZ, c[0x0][0x258], PT ;  /* 0x00009600ff007a0c */ /* 0x000fc80003f85070 */
[----:B------:R-:W-:-:S04]  /*2990*/  ISETP.NE.AND.EX P4, PT, RZ, c[0x0][0x25c], PT, P4 ;  /* 0x00009700ff007a0c */ /* 0x000fc80003f85340 */
[----:B------:R-:W-:Y:S01]  /*29a0*/  SEL R128, R179, R128, P4 ;  /* 0x00000080b3807207 */ /* 0x000fe20002000000 */
[----:B------:R-:W-:-:S04]  /*29b0*/  FFMA.FTZ R179, R210, R182, R183 ;  /* 0x000000b6d2b37223 */ /* 0x000fc800000100b7 */
[----:B---3--:R-:W-:Y:S01]  /*29c0*/  FADD.FTZ R179, R184, -R179 ;  /* 0x800000b3b8b37221 */ /* 0x008fe20000010000 */
[----:B------:R-:W-:Y:S01]  /*29d0*/  SEL R129, R177, R129, P4 ;  /* 0x00000081b1817207 */ /* 0x000fe20002000000 */
[----:B------:R-:W3:Y:S02]  /*29e0*/  LDL R184, [R1+0x4] ;  /* 0x0000040001b87983 */ /* 0x000ee40000100800 */
[----:B------:R-:W-:-:S04]  /*29f0*/  FMUL.FTZ R179, R11, R179 ;  /* 0x000000b30bb37220 */ /* 0x000fc80000410000 */
[----:B------:R-:W-:-:S04]  /*2a00*/  @P5 FADD.FTZ R179, R138, R179 ;  /* 0x000000b38ab35221 */ /* 0x000fc80000010000 */
[C---:B------:R-:W-:Y:S01]  /*2a10*/  FMUL.FTZ R177, R179.reuse, R12 ;  /* 0x0000000cb3b17220 */ /* 0x040fe20000410000 */
[----:B------:R-:W-:Y:S01]  /*2a20*/  SEL R130, R179, R130, P4 ;  /* 0x00000082b3827207 */ /* 0x000fe20002000000 */
[----:B------:R-:W-:-:S04]  /*2a30*/  FFMA.FTZ R179, R209, R182, R183 ;  /* 0x000000b6d1b37223 */ /* 0x000fc800000100b7 */
[----:B----4-:R-:W-:Y:S02]  /*2a40*/  FADD.FTZ R179, R181, -R179 ;  /* 0x800000b3b5b37221 */ /* 0x010fe40000010000 */
[----:B------:R-:W4:Y:S02]  /*2a50*/  LDL R181, [R1] ;  /* 0x0000000001b57983 */ /* 0x000f240000100800 */
[----:B------:R-:W-:-:S04]  /*2a60*/  FMUL.FTZ R179, R11, R179 ;  /* 0x000000b30bb37220 */ /* 0x000fc80000410000 */
[----:B------:R-:W-:Y:S01]  /*2a70*/  @P5 FADD.FTZ R179, R139, R179 ;  /* 0x000000b38bb35221 */ /* 0x000fe20000010000 */
[----:B------:R-:W-:Y:S01]  /*2a80*/  LOP3.LUT P6, RZ, R20, 0xff0000, RZ, 0xc0, !PT ;  /* 0x00ff000014ff7812 */ /* 0x000fe200078cc0ff */
[----:B------:R-:W-:-:S03]  /*2a90*/  FMUL.FTZ R177, R177, c[0x0][0x1e8] ;  /* 0x00007a00b1b17a20 */ /* 0x000fc60000410000 */
[C---:B------:R-:W-:Y:S01]  /*2aa0*/  SEL R131, R179.reuse, R131, P4 ;  /* 0x00000083b3837207 */ /* 0x040fe20002000000 */
[----:B------:R-:W-:Y:S01]  /*2ab0*/  FMUL.FTZ R179, R179, R12 ;  /* 0x0000000cb3b37220 */ /* 0x000fe20000410000 */
[----:B------:R-:W-:Y:S02]  /*2ac0*/  FSEL R177, R177, RZ, P6 ;  /* 0x000000ffb1b17208 */ /* 0x000fe40003000000 */
[----:B------:R-:W-:Y:S01]  /*2ad0*/  LOP3.LUT P6, RZ, R20, 0xff000000, RZ, 0xc0, !PT ;  /* 0xff00000014ff7812 */ /* 0x000fe200078cc0ff */
[----:B------:R-:W-:Y:S01]  /*2ae0*/  FMUL.FTZ R179, R179, c[0x0][0x1e8] ;  /* 0x00007a00b3b37a20 */ /* 0x000fe20000410000 */
[----:B------:R-:W-:Y:S01]  /*2af0*/  F2FP.BF16.PACK_AB R176, R178, R176 ;  /* 0x000000b0b2b0723e */ /* 0x000fe200000010ff */
[----:B------:R-:W-:-:S03]  /*2b00*/  FFMA.FTZ R178, R208, R182, R183 ;  /* 0x000000b6d0b27223 */ /* 0x000fc600000100b7 */
        /* <DEDUP_REMOVED lines=8> */
[----:B------:R-:W-:-:S04]  /*2b90*/  FMUL.FTZ R179, R179, R12 ;  /* 0x0000000cb3b37220 */ /* 0x000fc80000410000 */
[----:B------:R-:W-:Y:S02]  /*2ba0*/  FMUL.FTZ R179, R179, c[0x0][0x1e8] ;  /* 0x00007a00b3b37a20 */ /* 0x000fe40000410000 */
[----:B------:R-:W-:Y:S02]  /*2bb0*/  FFMA.FTZ R180, R205, R182, R183 ;  /* 0x000000b6cdb47223 */ /* 0x000fe400000100b7 */
[----:B--2---:R-:W-:-:S04]  /*2bc0*/  FADD.FTZ R178, R185, -R178 ;  /* 0x800000b2b9b27221 */ /* 0x004fc80000010000 */
        /* <DEDUP_REMOVED lines=9> */
[----:B------:R-:W-:-:S04]  /*2c60*/  FFMA.FTZ R179, R206, R182, R183 ;  /* 0x000000b6ceb37223 */ /* 0x000fc800000100b7 */
[----:B---3--:R-:W-:-:S04]  /*2c70*/  FADD.FTZ R179, R184, -R179 ;  /* 0x800000b3b8b37221 */ /* 0x008fc80000010000 */
[----:B------:R-:W-:-:S04]  /*2c80*/  FMUL.FTZ R179, R11, R179 ;  /* 0x000000b30bb37220 */ /* 0x000fc80000410000 */
[----:B------:R-:W-:Y:S02]  /*2c90*/  @P5 FADD.FTZ R179, R142, R179 ;  /* 0x000000b38eb35221 */ /* 0x000fe40000010000 */
[----:B----4-:R-:W-:-:S04]  /*2ca0*/  FADD.FTZ R180, R181, -R180 ;  /* 0x800000b4b5b47221 */ /* 0x010fc80000010000 */
[----:B------:R-:W-:Y:S01]  /*2cb0*/  FMUL.FTZ R184, R11, R180 ;  /* 0x000000b40bb87220 */ /* 0x000fe20000410000 */
[----:B------:R-:W-:-:S03]  /*2cc0*/  @P4 MOV R180, 0x20 ;  /* 0x0000002000b44802 */ /* 0x000fc60000000f00 */
[----:B------:R-:W-:Y:S01]  /*2cd0*/  @P5 FADD.FTZ R184, R143, R184 ;  /* 0x000000b88fb85221 */ /* 0x000fe20000010000 */
[----:B------:R-:W-:Y:S01]  /*2ce0*/  SEL R90, R179, R90, P4 ;  /* 0x0000005ab35a7207 */ /* 0x000fe20002000000 */
[----:B------:R-:W-:-:S03]  /*2cf0*/  @P4 IMAD.WIDE.U32 R180, R2, R180, c[0x0][0x258] ;  /* 0x0000960002b44625 */ /* 0x000fc600078e00b4 */
[----:B------:R-:W-:Y:S01]  /*2d00*/  SEL R91, R184, R91, P4 ;  /* 0x0000005bb85b7207 */ /* 0x000fe20002000000 */
[----:B------:R-:W-:Y:S01]  /*2d10*/  FMUL.FTZ R179, R179, R12 ;  /* 0x0000000cb3b37220 */ /* 0x000fe20000410000 */
[----:B------:R-:W-:Y:S04]  /*2d20*/  @P4 STG.E.128 [R180.64], R128 ;  /* 0x00000080b4004986 */ /* 0x000fe8000c101d04 */
[----:B------:R1:W-:Y:S01]  /*2d30*/  @P4 STG.E.128 [R180.64+0x10], R88 ;  /* 0x00001058b4004986 */ /* 0x0003e2000c101d04 */
[----:B------:R-:W-:Y:S01]  /*2d40*/  FMUL.FTZ R179, R179, c[0x0][0x1e8] ;  /* 0x00007a00b3b37a20 */ /* 0x000fe20000410000 */
[C---:B------:R-:W-:Y:S02]  /*2d50*/  LOP3.LUT P4, RZ, R21.reuse, 0xff0000, RZ, 0xc0, !PT ;  /* 0x00ff000015ff7812 */ /* 0x040fe4000788c0ff */
[----:B------:R-:W-:-:S02]  /*2d60*/  LOP3.LUT P5, RZ, R21, 0xff000000, RZ, 0xc0, !PT ;  /* 0xff00000015ff7812 */ /* 0x000fc400078ac0ff */
[----:B------:R-:W-:Y:S01]  /*2d70*/  FSEL R179, R179, RZ, P4 ;  /* 0x000000ffb3b37208 */ /* 0x000fe20002000000 */
[----:B-1----:R-:W-:-:S04]  /*2d80*/  FMUL.FTZ R180, R184, R12 ;  /* 0x0000000cb8b47220 */ /* 0x002fc80000410000 */
[----:B------:R-:W-:-:S05]  /*2d90*/  FMUL.FTZ R180, R180, c[0x0][0x1e8] ;  /* 0x00007a00b4b47a20 */ /* 0x000fca0000410000 */
[----:B------:R-:W-:-:S04]  /*2da0*/  FSEL R180, R180, RZ, P5 ;  /* 0x000000ffb4b47208 */ /* 0x000fc80002800000 */
[----:B------:R-:W-:Y:S01]  /*2db0*/  F2FP.BF16.PACK_AB R179, R180, R179 ;  /* 0x000000b3b4b3723e */ /* 0x000fe200000010ff */
[----:B------:R-:W-:-:S10]  /*2dc0*/  HFMA2.MMA R180, -RZ, RZ, 0, 9.5367431640625e-07 ;  /* 0x00000010ffb47435 */ /* 0x000fd400000001ff */
[----:B------:R-:W-:-:S05]  /*2dd0*/  IMAD.WIDE.U32 R180, R2, R180, c[0x0][0x248] ;  /* 0x0000920002b47625 */ /* 0x000fca00078e00b4 */
[----:B------:R1:W-:Y:S01]  /*2de0*/  STG.E.128 [R180.64], R176 ;  /* 0x000000b0b4007986 */ /* 0x0003e2000c101d04 */
[----:B------:R-:W-:-:S03]  /*2df0*/  IADD3 R2, R2, 0x80, RZ ;  /* 0x0000008002027810 */ /* 0x000fc60007ffe0ff */
.L_x_6580:
[----:B------:R-:W-:Y:S05]  /*2e00*/  BSYNC B0 ;  /* 0x0000000000007941 */ /* 0x000fea0003800000 */
.L_x_6579:
[----:B------:R-:W-:Y:S01]  /*2e10*/  BSSY B0, `(.L_x_6581) ;  /* 0x000005b000007945 */ /* 0x000fe20003800000 */
[----:B------:R-:W-:Y:S05]  /*2e20*/  @!P1 BRA `(.L_x_6582) ;  /* 0x0000059000009947 */ /* 0x000fea0003800000 */
[----:B------:R-:W-:Y:S01]  /*2e30*/  ISETP.NE.U32.AND P5, PT, RZ, c[0x0][0x218], PT ;  /* 0x00008600ff007a0c */ /* 0x000fe20003fa5070 */
[--C-:B-1----:R-:W-:Y:S01]  /*2e40*/  FFMA.FTZ R179, R217, R182, R183.reuse ;  /* 0x000000b6d9b37223 */ /* 0x102fe200000100b7 */
        /* <DEDUP_REMOVED lines=30> */
[C---:B------:R-:W-:Y:S01]  /*3030*/  FMUL.FTZ R178, R11.reuse, R178 ;  /* 0x000000b20bb27220 */ /* 0x040fe20000410000 */
[----:B------:R-:W-:Y:S01]  /*3040*/  SEL R91, R184, R91, P4 ;  /* 0x0000005bb85b7207 */ /* 0x000fe20002000000 */
[----:B------:R-:W-:Y:S02]  /*3050*/  FADD.FTZ R179, R250, -R179 ;  /* 0x800000b3fab37221 */ /* 0x000fe40000010000 */
[----:B------:R-:W-:Y:S02]  /*3060*/  @P5 FADD.FTZ R178, R148, R178 ;  /* 0x000000b294b25221 */ /* 0x000fe40000010000 */
[----:B------:R-:W-:Y:S01]  /*3070*/  FMUL.FTZ R179, R11, R179 ;  /* 0x000000b30bb37220 */ /* 0x000fe20000410000 */
[----:B------:R-:W-:-:S02]  /*3080*/  @P4 MOV R180, 0x20 ;  /* 0x0000002000b44802 */ /* 0x000fc40000000f00 */
[----:B------:R-:W-:Y:S01]  /*3090*/  SEL R88, R178, R88, P4 ;  /* 0x00000058b2587207 */ /* 0x000fe20002000000 */
[----:B------:R-:W-:Y:S02]  /*30a0*/  @P5 FADD.FTZ R179, R146, R179 ;  /* 0x000000b392b35221 */ /* 0x000fe40000010000 */
[-C--:B------:R-:W-:Y:S02]  /*30b0*/  FMUL.FTZ R178, R178, R12.reuse ;  /* 0x0000000cb2b27220 */ /* 0x080fe40000410000 */
[C---:B------:R-:W-:Y:S01]  /*30c0*/  FMUL.FTZ R177, R179.reuse, R12 ;  /* 0x0000000cb3b17220 */ /* 0x040fe20000410000 */
[----:B------:R-:W-:Y:S01]  /*30d0*/  SEL R130, R179, R130, P4 ;  /* 0x00000082b3827207 */ /* 0x000fe20002000000 */
[----:B------:R-:W-:Y:S02]  /*30e0*/  FFMA.FTZ R179, R201, R182, R183 ;  /* 0x000000b6c9b37223 */ /* 0x000fe400000100b7 */
[----:B------:R-:W-:Y:S02]  /*30f0*/  FMUL.FTZ R177, R177, c[0x0][0x1e8] ;  /* 0x00007a00b1b17a20 */ /* 0x000fe40000410000 */
[----:B------:R-:W-:-:S02]  /*3100*/  FADD.FTZ R179, R249, -R179 ;  /* 0x800000b3f9b37221 */ /* 0x000fc40000010000 */
[----:B------:R-:W-:Y:S01]  /*3110*/  FMUL.FTZ R178, R178, c[0x0][0x1e8] ;  /* 0x00007a00b2b27a20 */ /* 0x000fe20000410000 */
[----:B------:R-:W-:Y:S01]  /*3120*/  FSEL R177, R177, RZ, P6 ;  /* 0x000000ffb1b17208 */ /* 0x000fe20003000000 */
[----:B------:R-:W-:Y:S01]  /*3130*/  FMUL.FTZ R179, R11, R179 ;  /* 0x000000b30bb37220 */ /* 0x000fe20000410000 */
[----:B------:R-:W-:Y:S01]  /*3140*/  LOP3.LUT P6, RZ, R22, 0xff000000, RZ, 0xc0, !PT ;  /* 0xff00000016ff7812 */ /* 0x000fe200078cc0ff */
[----:B------:R-:W-:-:S04]  /*3150*/  @P4 IMAD.WIDE.U32 R180, R2, R180, c[0x0][0x258] ;  /* 0x0000960002b44625 */ /* 0x000fc800078e00b4 */
[----:B------:R-:W-:-:S05]  /*3160*/  @P5 FADD.FTZ R179, R147, R179 ;  /* 0x000000b393b35221 */ /* 0x000fca0000010000 */
        /* <DEDUP_REMOVED lines=25> */
[----:B------:R1:W-:Y:S01]  /*3300*/  @P4 STG.E.128 [R180.64+0x10], R88 ;  /* 0x00001058b4004986 */ /* 0x0003e2000c101d04 */
[----:B------:R-:W-:Y:S01]  /*3310*/  FMUL.FTZ R179, R179, c[0x0][0x1e8] ;  /* 0x00007a00b3b37a20 */ /* 0x000fe20000410000 */
[----:B------:R-:W-:-:S04]  /*3320*/  LOP3.LUT P4, RZ, R23, 0xff0000, RZ, 0xc0, !PT ;  /* 0x00ff000017ff7812 */ /* 0x000fc8000788c0ff */
[----:B------:R-:W-:Y:S01]  /*3330*/  FSEL R179, R179, RZ, P4 ;  /* 0x000000ffb3b37208 */ /* 0x000fe20002000000 */
[----:B-1----:R-:W-:-:S04]  /*3340*/  FMUL.FTZ R180, R184, R12 ;  /* 0x0000000cb8b47220 */ /* 0x002fc80000410000 */
[----:B------:R-:W-:-:S05]  /*3350*/  FMUL.FTZ R180, R180, c[0x0][0x1e8] ;  /* 0x00007a00b4b47a20 */ /* 0x000fca0000410000 */
[----:B------:R-:W-:-:S04]  /*3360*/  FSEL R180, R180, RZ, P5 ;  /* 0x000000ffb4b47208 */ /* 0x000fc80002800000 */
[----:B------:R-:W-:Y:S01]  /*3370*/  F2FP.BF16.PACK_AB R179, R180, R179 ;  /* 0x000000b3b4b3723e */ /* 0x000fe200000010ff */
[----:B------:R-:W-:-:S10]  /*3380*/  HFMA2.MMA R180, -RZ, RZ, 0, 9.5367431640625e-07 ;  /* 0x00000010ffb47435 */ /* 0x000fd400000001ff */
[C---:B------:R-:W-:Y:S01]  /*3390*/  IMAD.WIDE.U32 R180, R2.reuse, R180, c[0x0][0x248] ;  /* 0x0000920002b47625 */ /* 0x040fe200078e00b4 */
[----:B------:R-:W-:-:S04]  /*33a0*/  IADD3 R2, R2, 0x80, RZ ;  /* 0x0000008002027810 */ /* 0x000fc80007ffe0ff */
[----:B------:R1:W-:Y:S03]  /*33b0*/  STG.E.128 [R180.64], R176 ;  /* 0x000000b0b4007986 */ /* 0x0003e6000c101d04 */
.L_x_6582:
[----:B------:R-:W-:Y:S05]  /*33c0*/  BSYNC B0 ;  /* 0x0000000000007941 */ /* 0x000fea0003800000 */
.L_x_6581:
        /* <DEDUP_REMOVED lines=91> */
.L_x_6584:
[----:B------:R-:W-:Y:S05]  /*3980*/  BSYNC B0 ;  /* 0x0000000000007941 */ /* 0x000fea0003800000 */
.L_x_6583:
        /* <DEDUP_REMOVED lines=91> */
.L_x_6586:
[----:B------:R-:W-:Y:S05]  /*3f40*/  BSYNC B0 ;  /* 0x0000000000007941 */ /* 0x000fea0003800000 */
.L_x_6585:
[----:B------:R-:W-:Y:S01]  /*3f50*/  ISETP.GE.U32.AND P4, PT, R10, 0x280, PT ;  /* 0x000002800a00780c */ /* 0x000fe20003f86070 */
[----:B------:R-:W-:-:S12]  /*3f60*/  BSSY B0, `(.L_x_6587) ;  /* 0x000005a000007945 */ /* 0x000fd80003800000 */
        /* <DEDUP_REMOVED lines=29> */
[----:B------:R-:W-:Y:S01]  /*4140*/  SEL R89, R179, R89, P4 ;  /* 0x00000059b3597207 */ /* 0x000fe20002000000 */
        /* <DEDUP_REMOVED lines=41> */
[----:B------:R-:W-:Y:S01]  /*43e0*/  LOP3.LUT P5, RZ, R189, 0xff000000, RZ, 0xc0, !PT ;  /* 0xff000000bdff7812 */ /* 0x000fe200078ac0ff */
[C---:B------:R-:W-:Y:S01]  /*43f0*/  FMUL.FTZ R11, R179.reuse, R12 ;  /* 0x0000000cb30b7220 */ /* 0x040fe20000410000 */
[----:B------:R-:W-:Y:S01]  /*4400*/  SEL R90, R179, R90, P4 ;  /* 0x0000005ab35a7207 */ /* 0x000fe20002000000 */
[C---:B------:R-:W-:Y:S01]  /*4410*/  FMUL.FTZ R12, R182.reuse, R12 ;  /* 0x0000000cb60c7220 */ /* 0x040fe20000410000 */
[----:B------:R-:W-:Y:S01]  /*4420*/  @P4 MOV R179, 0x20 ;  /* 0x0000002000b34802 */ /* 0x000fe20000000f00 */
[----:B------:R-:W-:Y:S01]  /*4430*/  FMUL.FTZ R11, R11, c[0x0][0x1e8] ;  /* 0x00007a000b0b7a20 */ /* 0x000fe20000410000 */
[----:B------:R-:W-:Y:S01]  /*4440*/  SEL R91, R182, R91, P4 ;  /* 0x0000005bb65b7207 */ /* 0x000fe20002000000 */
[----:B------:R-:W-:-:S02]  /*4450*/  FMUL.FTZ R12, R12, c[0x0][0x1e8] ;  /* 0x00007a000c0c7a20 */ /* 0x000fc40000410000 */
[----:B------:R-:W-:-:S03]  /*4460*/  @P4 IMAD.WIDE.U32 R180, R2, R179, c[0x0][0x258] ;  /* 0x0000960002b44625 */ /* 0x000fc600078e00b3 */
[----:B------:R-:W-:Y:S02]  /*4470*/  FSEL R12, R12, RZ, P5 ;  /* 0x000000ff0c0c7208 */ /* 0x000fe40002800000 */
[----:B------:R-:W-:Y:S04]  /*4480*/  @P4 STG.E.128 [R180.64], R128 ;  /* 0x00000080b4004986 */ /* 0x000fe8000c101d04 */
[----:B------:R1:W-:Y:S01]  /*4490*/  @P4 STG.E.128 [R180.64+0x10], R88 ;  /* 0x00001058b4004986 */ /* 0x0003e2000c101d04 */
[----:B------:R-:W-:-:S04]  /*44a0*/  LOP3.LUT P4, RZ, R189, 0xff0000, RZ, 0xc0, !PT ;  /* 0x00ff0000bdff7812 */ /* 0x000fc8000788c0ff */
[----:B------:R-:W-:-:S04]  /*44b0*/  FSEL R11, R11, RZ, P4 ;  /* 0x000000ff0b0b7208 */ /* 0x000fc80002000000 */
[----:B------:R-:W-:Y:S01]  /*44c0*/  F2FP.BF16.PACK_AB R179, R12, R11 ;  /* 0x0000000b0cb3723e */ /* 0x000fe200000010ff */
[----:B-1----:R-:W-:-:S10]  /*44d0*/  HFMA2.MMA R180, -RZ, RZ, 0, 9.5367431640625e-07 ;  /* 0x00000010ffb47435 */ /* 0x002fd400000001ff */
[----:B------:R-:W-:-:S05]  /*44e0*/  IMAD.WIDE.U32 R180, R2, R180, c[0x0][0x248] ;  /* 0x0000920002b47625 */ /* 0x000fca00078e00b4 */
[----:B------:R1:W-:Y:S02]  /*44f0*/  STG.E.128 [R180.64], R176 ;  /* 0x000000b0b4007986 */ /* 0x0003e4000c101d04 */
.L_x_6588:
[----:B------:R-:W-:Y:S05]  /*4500*/  BSYNC B0 ;  /* 0x0000000000007941 */ /* 0x000fea0003800000 */
.L_x_6587:
        /* <DEDUP_REMOVED lines=8> */
.L_x_6566:
[----:B------:R-:W1:Y:S01]  /*4590*/  S2UR UR6, SR_CTAID.X ;  /* 0x00000000000679c3 */ /* 0x000e620000002500 */
[----:B------:R-:W1:Y:S01]  /*45a0*/  S2R R2, SR_TID.X ;  /* 0x0000000000027919 */ /* 0x000e620000002100 */
[----:B0-----:R-:W-:Y:S02]  /*45b0*/  @P0 MOV R5, 0x20 ;  /* 0x0000002000050802 */ /* 0x001fe40000000f00 */
[----:B------:R-:W-:Y:S02]  /*45c0*/  @P1 MOV R9, 0x20 ;  /* 0x0000002000091802 */ /* 0x000fe40000000f00 */
[----:B------:R-:W-:Y:S02]  /*45d0*/  @P2 MOV R15, 0x20 ;  /* 0x00000020000f2802 */ /* 0x000fe40000000f00 */
[----:B------:R-:W-:-:S02]  /*45e0*/  ISETP.GE.U32.AND P4, PT, R10, 0x280, PT ;  /* 0x000002800a00780c */ /* 0x000fc40003f86070 */
        /* <DEDUP_REMOVED lines=42> */
.L_x_6577:
[----:B------:R-:W-:Y:S01]  /*4890*/  HFMA2.MMA R178, -RZ, RZ, 0, 9.5367431640625e-07 ;  /* 0x00000010ffb27435 */ /* 0x000fe200000001ff */
[----:B------:R-:W-:-:S02]  /*48a0*/  MOV R177, R215 ;  /* 0x000000d700b17202 */ /* 0x000fc40000000f00 */
[----:B------:R-:W-:Y:S02]  /*48b0*/  MOV R185, 0x1f ;  /* 0x0000001f00b97802 */ /* 0x000fe40000000f00 */
[----:B------:R-:W-:Y:S02]  /*48c0*/  MOV R184, 0xffffffff ;  /* 0xffffffff00b87802 */ /* 0x000fe40000000f00 */
[----:B------:R-:W-:Y:S02]  /*48d0*/  MOV R176, 0x48f0 ;  /* 0x000048f000b07802 */ /* 0x000fe40000000f00 */
[----:B-----5:R-:W-:Y:S05]  /*48e0*/  CALL.REL.NOINC `($__internal_88_$__cuda_sm70_shflsync_down_p) ;  /* 0x0000046000007944 */ /* 0x020fea0003c00000 */
[----:B-1----:R-:W-:Y:S01]  /*48f0*/  MOV R179, R178 ;  /* 0x000000b200b37202 */ /* 0x002fe20000000f00 */
[----:B------:R-:W-:Y:S05]  /*4900*/  BRA `(.L_x_6590) ;  /* 0xffffdc5000007947 */ /* 0x000fea000383ffff */
.L_x_6578:
[----:B------:R-:W-:Y:S01]  /*4910*/  HFMA2.MMA R178, -RZ, RZ, 0, 9.5367431640625e-07 ;  /* 0x00000010ffb27435 */ /* 0x000fe200000001ff */
[----:B------:R-:W-:Y:S02]  /*4920*/  MOV R177, R214 ;  /* 0x000000d600b17202 */ /* 0x000fe40000000f00 */
[----:B------:R-:W-:Y:S02]  /*4930*/  MOV R185, 0x1f ;  /* 0x0000001f00b97802 */ /* 0x000fe40000000f00 */
[----:B------:R-:W-:-:S02]  /*4940*/  MOV R184, 0xffffffff ;  /* 0xffffffff00b87802 */ /* 0x000fc40000000f00 */
[----:B------:R-:W-:Y:S02]  /*4950*/  MOV R176, 0x4970 ;  /* 0x0000497000b07802 */ /* 0x000fe40000000f00 */
[----:B01---5:R-:W-:Y:S05]  /*4960*/  CALL.REL.NOINC `($__internal_88_$__cuda_sm70_shflsync_down_p) ;  /* 0x000003e000007944 */ /* 0x023fea0003c00000 */
[----:B------:R-:W-:Y:S01]  /*4970*/  FADD.FTZ R179, R179, R215 ;  /* 0x000000d7b3b37221 */ /* 0x000fe20000010000 */
[----:B------:R-:W-:Y:S01]  /*4980*/  MOV R185, 0x1f ;  /* 0x0000001f00b97802 */ /* 0x000fe20000000f00 */
[----:B-1----:R-:W-:Y:S01]  /*4990*/  FADD.FTZ R181, R214, R178 ;  /* 0x000000b2d6b57221 */ /* 0x002fe20000010000 */
[----:B------:R-:W-:Y:S01]  /*49a0*/  HFMA2.MMA R178, -RZ, RZ, 0, 4.76837158203125e-07 ;  /* 0x00000008ffb27435 */ /* 0x000fe200000001ff */
[----:B------:R-:W-:Y:S02]  /*49b0*/  MOV R184, 0xffffffff ;  /* 0xffffffff00b87802 */ /* 0x000fe40000000f00 */
[----:B------:R-:W-:Y:S02]  /*49c0*/  MOV R177, R179 ;  /* 0x000000b300b17202 */ /* 0x000fe40000000f00 */
[----:B------:R-:W-:Y:S02]  /*49d0*/  MOV R176, 0x49f0 ;  /* 0x000049f000b07802 */ /* 0x000fe40000000f00 */
[----:B------:R-:W-:Y:S05]  /*49e0*/  CALL.REL.NOINC `($__internal_88_$__cuda_sm70_shflsync_down_p) ;  /* 0x0000036000007944 */ /* 0x000fea0003c00000 */
[----:B-1----:R-:W-:Y:S01]  /*49f0*/  MOV R182, R178 ;  /* 0x000000b200b67202 */ /* 0x002fe20000000f00 */
[----:B------:R-:W-:Y:S01]  /*4a00*/  HFMA2.MMA R178, -RZ, RZ, 0, 4.76837158203125e-07 ;  /* 0x00000008ffb27435 */ /* 0x000fe200000001ff */
[----:B------:R-:W-:-:S02]  /*4a10*/  MOV R177, R181 ;  /* 0x000000b500b17202 */ /* 0x000fc40000000f00 */
[----:B------:R-:W-:Y:S02]  /*4a20*/  MOV R185, 0x1f ;  /* 0x0000001f00b97802 */ /* 0x000fe40000000f00 */
[----:B------:R-:W-:Y:S02]  /*4a30*/  MOV R184, 0xffffffff ;  /* 0xffffffff00b87802 */ /* 0x000fe40000000f00 */
[----:B------:R-:W-:Y:S02]  /*4a40*/  MOV R176, 0x4a60 ;  /* 0x00004a6000b07802 */ /* 0x000fe40000000f00 */
[----:B------:R-:W-:Y:S05]  /*4a50*/  CALL.REL.NOINC `($__internal_88_$__cuda_sm70_shflsync_down_p) ;  /* 0x000002f000007944 */ /* 0x000fea0003c00000 */
[----:B------:R-:W-:Y:S01]  /*4a60*/  FADD.FTZ R179, R182, R179 ;  /* 0x000000b3b6b37221 */ /* 0x000fe20000010000 */
[----:B------:R-:W-:Y:S01]  /*4a70*/  MOV R185, 0x1f ;  /* 0x0000001f00b97802 */ /* 0x000fe20000000f00 */
[----:B-1----:R-:W-:Y:S01]  /*4a80*/  FADD.FTZ R181, R181, R178 ;  /* 0x000000b2b5b57221 */ /* 0x002fe20000010000 */
[----:B------:R-:W-:Y:S01]  /*4a90*/  HFMA2.MMA R178, -RZ, RZ, 0, 2.384185791015625e-07 ;  /* 0x00000004ffb27435 */ /* 0x000fe200000001ff */
[----:B------:R-:W-:Y:S02]  /*4aa0*/  MOV R184, 0xffffffff ;  /* 0xffffffff00b87802 */ /* 0x000fe40000000f00 */
[----:B------:R-:W-:-:S02]  /*4ab0*/  MOV R177, R179 ;  /* 0x000000b300b17202 */ /* 0x000fc40000000f00 */
[----:B------:R-:W-:Y:S02]  /*4ac0*/  MOV R176, 0x4ae0 ;  /* 0x00004ae000b07802 */ /* 0x000fe40000000f00 */
[----:B------:R-:W-:Y:S05]  /*4ad0*/  CALL.REL.NOINC `($__internal_88_$__cuda_sm70_shflsync_down_p) ;  /* 0x0000027000007944 */ /* 0x000fea0003c00000 */
[----:B-1----:R-:W-:Y:S01]  /*4ae0*/  MOV R182, R178 ;  /* 0x000000b200b67202 */ /* 0x002fe20000000f00 */
[----:B------:R-:W-:Y:S01]  /*4af0*/  HFMA2.MMA R178, -RZ, RZ, 0, 2.384185791015625e-07 ;  /* 0x00000004ffb27435 */ /* 0x000fe200000001ff */
[----:B------:R-:W-:Y:S02]  /*4b00*/  MOV R177, R181 ;  /* 0x000000b500b17202 */ /* 0x000fe40000000f00 */
[----:B------:R-:W-:Y:S02]  /*4b10*/  MOV R185, 0x1f ;  /* 0x0000001f00b97802 */ /* 0x000fe40000000f00 */
[----:B------:R-:W-:Y:S02]  /*4b20*/  MOV R184, 0xffffffff ;  /* 0xffffffff00b87802 */ /* 0x000fe40000000f00 */
[----:B------:R-:W-:Y:S02]  /*4b30*/  MOV R176, 0x4b50 ;  /* 0x00004b5000b07802 */ /* 0x000fe40000000f00 */
[----:B------:R-:W-:Y:S05]  /*4b40*/  CALL.REL.NOINC `($__internal_88_$__cuda_sm70_shflsync_down_p) ;  /* 0x0000020000007944 */ /* 0x000fea0003c00000 */
[----:B------:R-:W-:Y:S01]  /*4b50*/  FADD.FTZ R179, R182, R179 ;  /* 0x000000b3b6b37221 */ /* 0x000fe20000010000 */
[----:B------:R-:W-:Y:S01]  /*4b60*/  MOV R185, 0x1f ;  /* 0x0000001f00b97802 */ /* 0x000fe20000000f00 */
[----:B-1----:R-:W-:Y:S01]  /*4b70*/  FADD.FTZ R182, R181, R178 ;  /* 0x000000b2b5b67221 */ /* 0x002fe20000010000 */
[----:B------:R-:W-:Y:S01]  /*4b80*/  HFMA2.MMA R178, -RZ, RZ, 0, 1.1920928955078125e-07 ;  /* 0x00000002ffb27435 */ /* 0x000fe200000001ff */
[----:B------:R-:W-:-:S02]  /*4b90*/  MOV R184, 0xffffffff ;  /* 0xffffffff00b87802 */ /* 0x000fc40000000f00 */
[----:B------:R-:W-:Y:S02]  /*4ba0*/  MOV R177, R179 ;  /* 0x000000b300b17202 */ /* 0x000fe40000000f00 */
[----:B------:R-:W-:Y:S02]  /*4bb0*/  MOV R176, 0x4bd0 ;  /* 0x00004bd000b07802 */ /* 0x000fe40000000f00 */
[----:B------:R-:W-:Y:S05]  /*4bc0*/  CALL.REL.NOINC `($__internal_88_$__cuda_sm70_shflsync_down_p) ;  /* 0x0000018000007944 */ /* 0x000fea0003c00000 */
[----:B-1----:R-:W-:Y:S01]  /*4bd0*/  MOV R181, R178 ;  /* 0x000000b200b57202 */ /* 0x002fe20000000f00 */
[----:B------:R-:W-:Y:S01]  /*4be0*/  HFMA2.MMA R178, -RZ, RZ, 0, 1.1920928955078125e-07 ;  /* 0x00000002ffb27435 */ /* 0x000fe200000001ff */
[----:B------:R-:W-:Y:S02]  /*4bf0*/  MOV R177, R182 ;  /* 0x000000b600b17202 */ /* 0x000fe40000000f00 */
[----:B------:R-:W-:Y:S02]  /*4c00*/  MOV R185, 0x1f ;  /* 0x0000001f00b97802 */ /* 0x000fe40000000f00 */
[----:B------:R-:W-:Y:S02]  /*4c10*/  MOV R184, 0xffffffff ;  /* 0xffffffff00b87802 */ /* 0x000fe40000000f00 */
[----:B------:R-:W-:-:S02]  /*4c20*/  MOV R176, 0x4c40 ;  /* 0x00004c4000b07802 */ /* 0x000fc40000000f00 */
[----:B------:R-:W-:Y:S05]  /*4c30*/  CALL.REL.NOINC `($__internal_88_$__cuda_sm70_shflsync_down_p) ;  /* 0x0000011000007944 */ /* 0x000fea0003c00000 */
[----:B------:R-:W-:Y:S01]  /*4c40*/  FADD.FTZ R181, R181, R179 ;  /* 0x000000b3b5b57221 */ /* 0x000fe20000010000 */
[----:B------:R-:W-:Y:S01]  /*4c50*/  MOV R185, 0x1f ;  /* 0x0000001f00b97802 */ /* 0x000fe20000000f00 */
[----:B-1----:R-:W-:Y:S01]  /*4c60*/  FADD.FTZ R179, R182, R178 ;  /* 0x000000b2b6b37221 */ /* 0x002fe20000010000 */
[----:B------:R-:W-:Y:S01]  /*4c70*/  HFMA2.MMA R178, -RZ, RZ, 0, 5.9604644775390625e-08 ;  /* 0x00000001ffb27435 */ /* 0x000fe200000001ff */
[----:B------:R-:W-:-:S02]  /*4c80*/  MOV R184, 0xffffffff ;  /* 0xffffffff00b87802 */ /* 0x000fc40000000f00 */
[----:B------:R-:W-:Y:S02]  /*4c90*/  MOV R177, R181 ;  /* 0x000000b500b17202 */ /* 0x000fe40000000f00 */
[----:B------:R-:W-:Y:S02]  /*4ca0*/  MOV R176, 0x4cc0 ;  /* 0x00004cc000b07802 */ /* 0x000fe40000000f00 */
[----:B------:R-:W-:Y:S05]  /*4cb0*/  CALL.REL.NOINC `($__internal_88_$__cuda_sm70_shflsync_down_p) ;  /* 0x0000009000007944 */ /* 0x000fea0003c00000 */
[----:B-1----:R-:W-:Y:S01]  /*4cc0*/  MOV R182, R178 ;  /* 0x000000b200b67202 */ /* 0x002fe20000000f00 */
[----:B------:R-:W-:Y:S01]  /*4cd0*/  HFMA2.MMA R178, -RZ, RZ, 0, 5.9604644775390625e-08 ;  /* 0x00000001ffb27435 */ /* 0x000fe200000001ff */
[----:B------:R-:W-:Y:S02]  /*4ce0*/  MOV R177, R179 ;  /* 0x000000b300b17202 */ /* 0x000fe40000000f00 */
[----:B------:R-:W-:Y:S02]  /*4cf0*/  MOV R185, 0x1f ;  /* 0x0000001f00b97802 */ /* 0x000fe40000000f00 */
[----:B------:R-:W-:Y:S02]  /*4d00*/  MOV R184, 0xffffffff ;  /* 0xffffffff00b87802 */ /* 0x000fe40000000f00 */
[----:B------:R-:W-:-:S02]  /*4d10*/  MOV R176, 0x4d30 ;  /* 0x00004d3000b07802 */ /* 0x000fc40000000f00 */
[----:B------:R-:W-:Y:S05]  /*4d20*/  CALL.REL.NOINC `($__internal_88_$__cuda_sm70_shflsync_down_p) ;  /* 0x0000002000007944 */ /* 0x000fea0003c00000 */
[----:B-1----:R-:W-:Y:S01]  /*4d30*/  MOV R177, R178 ;  /* 0x000000b200b17202 */ /* 0x002fe20000000f00 */
[----:B------:R-:W-:Y:S05]  /*4d40*/  BRA `(.L_x_6591) ;  /* 0xffffd93000007947 */ /* 0x000fea000383ffff */
        .weak           $__internal_88_$__cuda_sm70_shflsync_down_p
        .type           $__internal_88_$__cuda_sm70_shflsync_down_p,@function
        .size           $__internal_88_$__cuda_sm70_shflsync_down_p,(.L_x_14306 - $__internal_88_$__cuda_sm70_shflsync_down_p)
$__internal_88_$__cuda_sm70_shflsync_down_p:
[----:B------:R-:W-:Y:S04]  /*4d50*/  WARPSYNC R184 ;  /* 0x000000b800007348 */ /* 0x000fe80003800000 */
[----:B------:R0:W1:Y:S02]  /*4d60*/  SHFL.DOWN PT, R178, R177, R178, R185 ;  /* 0x080000b2b1b27389 */ /* 0x00006400000e00b9 */
[----:B0-----:R-:W-:-:S06]  /*4d70*/  HFMA2.MMA R177, -RZ, RZ, 0, 0 ;  /* 0x00000000ffb17435 */ /* 0x001fcc00000001ff */
[----:B------:R-:W-:Y:S05]  /*4d80*/  RET.REL.NODEC R176 `(_ZN10layer_norm13ln_bwd_kernelINS_13Kernel_traitsIf13__nv_bfloat16fS2_fjLj5120ELj1ELj1ELj4ELj16ENS_18Kernel_traits_baseILj5120EfS2_fS2_fjLj128EEEEELb1ELb0ELb0ELb0EEEvNS_9BwdParamsE) ;  /* 0xffffb270b0007950 */ /* 0x000fea0003c3ffff */
.L_x_6592:
        /* <DEDUP_REMOVED lines=15> */
.L_x_14306:


//--------------------- .text._ZN10layer_norm13ln_bwd_kernelINS_13Kernel_traitsIf13__nv_bfloat16fS2_fjLj5120ELj1ELj1ELj4ELj16ENS_18Kernel_traits_baseILj5120EfS2_fS2_fjLj128EEEEELb1ELb0ELb0ELb1EEEvNS_9BwdParamsE --------------------------
	.section	.text._ZN10layer_norm13ln_bwd_kernelINS_13Kernel_traitsIf13__nv_bfloat16fS2_fjLj5120ELj1ELj1ELj4ELj16ENS_18Kernel_traits_baseILj5120EfS2_fS2_fjLj128EEEEELb1ELb0ELb0ELb1EEEvNS_9BwdParamsE,"ax",@progbits
	.sectioninfo	@"SHI_REGISTERS=255"
	.align	128
        .global         _ZN10layer_norm13ln_bwd_kernelINS_13Kernel_traitsIf13__nv_bfloat16fS2_fjLj5120ELj1ELj1ELj4ELj16ENS_18Kernel_traits_baseILj5120EfS2_fS2_fjLj128EEEEELb1ELb0ELb0ELb1EEEvNS_9BwdParamsE
        .type           _ZN10layer_norm13ln_bwd_kernelINS_13Kernel_traitsIf13__nv_bfloat16fS2_fjLj5120ELj1ELj1ELj4ELj16ENS_18Kernel_traits_baseILj5120EfS2_fS2_fjLj128EEEEELb1ELb0ELb0ELb1EEEvNS_9BwdParamsE,@function
        .size           _ZN10layer_norm13ln_bwd_kernelINS_13Kernel_traitsIf13__nv_bfloat16fS2_fjLj5120ELj1ELj1ELj4ELj16ENS_18Kernel_traits_baseILj5120EfS2_fS2_fjLj128EEEEELb1ELb0ELb0ELb1EEEvNS_9BwdParamsE,(.L_x_14307 - _ZN10layer_norm13ln_bwd_kernelINS_13Kernel_traitsIf13__nv_bfloat16fS2_fjLj5120ELj1ELj1ELj4ELj16ENS_18Kernel_traits_baseILj5120EfS2_fS2_fjLj128EEEEELb1ELb0ELb0ELb1EEEvNS_9BwdParamsE)
        .other          _ZN10layer_norm13ln_bwd_kernelINS_13Kernel_traitsIf13__nv_bfloat16fS2_fjLj5120ELj1ELj1ELj4ELj16ENS_18Kernel_traits_baseILj5120EfS2_fS2_fjLj128EEEEELb1ELb0ELb0ELb1EEEvNS_9BwdParamsE,@"STO_CUDA_ENTRY STV_DEFAULT"
_ZN10layer_norm13ln_bwd_kernelINS_13Kernel_traitsIf13__nv_bfloat16fS2_fjLj5120ELj1ELj1ELj4ELj16ENS_18Kernel_traits_baseILj5120EfS2_fS2_fjLj128EEEEELb1ELb0ELb0ELb1EEEvNS_9BwdParamsE:
.text._ZN10layer_norm13ln_bwd_kernelINS_13Kernel_traitsIf13__nv_bfloat16fS2_fjLj5120ELj1ELj1ELj4ELj16ENS_18Kernel_traits_baseILj5120EfS2_fS2_fjLj128EEEEELb1ELb0ELb0ELb1EEEvNS_9BwdParamsE:
        /* <DEDUP_REMOVED lines=49> */
.L_x_6593:
[----:B------:R-:W-:-:S04]  /*0310*/  SHF.L.U32 R0, R0, 0x5, RZ ;  /* 0x0000000500007819 */ /* 0x000fc800000006ff */
[----:B------:R-:W-:-:S04]  /*0320*/  LOP3.LUT R0, R0, 0xfe0, RZ, 0xc0, !PT ;  /* 0x00000fe000007812 */ /* 0x000fc800078ec0ff */
[----:B------:R-:W-:-:S04]  /*0330*/  IADD3 R2, P0, R0, c[0x0][0x1b0], RZ ;  /* 0x00006c0000027a10 */ /* 0x000fc80007f1e0ff */
[----:B------:R-:W-:-:S05]  /*0340*/  IADD3.X R3, RZ, c[0x0][0x1b4], RZ, P0, !PT ;  /* 0x00006d00ff037a10 */ /* 0x000fca00007fe4ff */
        /* <DEDUP_REMOVED lines=10> */
[----:B------:R-:W-:Y:S01]  /*03f0*/  ULDC.U8 UR6, c[0x0][0x1f0] ;  /* 0x00007c0000067ab9 */ /* 0x000fe20000000000 */
[----:B------:R-:W-:Y:S01]  /*0400*/  HFMA2.MMA R190, -RZ, RZ, 0, 5.9604644775390625e-08 ;  /* 0x00000001ffbe7435 */ /* 0x000fe200000001ff */
[----:B------:R-:W-:Y:S01]  /*0410*/  CS2R R250, SRZ ;  /* 0x0000000000fa7805 */ /* 0x000fe2000001ff00 */
[----:B------:R0:W-:Y:S01]  /*0420*/  STL [R1+0x54], RZ ;  /* 0x000054ff01007387 */ /* 0x0001e20000100800 */
[----:B------:R-:W-:Y:S01]  /*0430*/  HFMA2.MMA R225, -RZ, RZ, 0, 0 ;  /* 0x00000000ffe17435 */ /* 0x000fe200000001ff */
[----:B------:R-:W-:Y:S01]  /*0440*/  CS2R R248, SRZ ;  /* 0x0000000000f87805 */ /* 0x000fe2000001ff00 */
[----:B------:R-:W-:Y:S01]  /*0450*/  MOV R246, RZ ;  /* 0x000000ff00f67202 */ /* 0x000fe20000000f00 */
[----:B------:R0:W-:Y:S01]  /*0460*/  STL [R1+0x50], RZ ;  /* 0x000050ff01007387 */ /* 0x0001e20000100800 */
[----:B------:R-:W-:Y:S01]  /*0470*/  CS2R R244, SRZ ;  /* 0x0000000000f47805 */ /* 0x000fe2000001ff00 */
[----:B------:R-:W-:Y:S01]  /*0480*/  CS2R R242, SRZ ;  /* 0x0000000000f27805 */ /* 0x000fe2000001ff00 */
[----:B------:R-:W-:Y:S01]  /*0490*/  CS2R R240, SRZ ;  /* 0x0000000000f07805 */ /* 0x000fe2000001ff00 */
        /* <DEDUP_REMOVED lines=31> */
[----:B------:R-:W-:Y:S01]  /*0690*/  MOV R185, UR6 ;  /* 0x0000000600b97c02 */ /* 0x000fe20008000f00 */
        /* <DEDUP_REMOVED lines=12> */
.L_x_6598:
[----:B------:R-:W1:Y:S01]  /*0760*/  S2R R224, SR_TID.X ;  /* 0x0000000000e07919 */ /* 0x000e620000002100 */
[----:B------:R-:W-:Y:S01]  /*0770*/  ISETP.NE.U32.AND P0, PT, RZ, c[0x0][0x1c0], PT ;  /* 0x00007000ff007a0c */ /* 0x000fe20003f05070 */
[----:B------:R-:W-:Y:S01]  /*0780*/  IMAD R0, R184, c[0x0][0x168], RZ ;  /* 0x00005a00b8007a24 */ /* 0x000fe200078e02ff */
[----:B------:R-:W-:Y:S01]  /*0790*/  MOV R192, 0x4 ;  /* 0x0000000400c07802 */ /* 0x000fe20000000f00 */
[----:B------:R-:W2:Y:S01]  /*07a0*/  LDL.LU R252, [R1+0xc] ;  /* 0x00000c0001fc7983 */ /* 0x000ea20000300800 */
[----:B------:R-:W-:-:S02]  /*07b0*/  ISETP.NE.AND.EX P0, PT, RZ, c[0x0][0x1c4], PT, P0 ;  /* 0x00007100ff007a0c */ /* 0x000fc40003f05300 */
[----:B0-----:R-:W-:Y:S01]  /*07c0*/  SHF.R.S32.HI R3, RZ, 0x1f, R0 ;  /* 0x0000001fff037819 */ /* 0x001fe20000011400 */
[----:B------:R-:W-:Y:S01]  /*07d0*/  IMAD.WIDE R194, R184, R192, c[0x0][0x1a0] ;  /* 0x00006800b8c27625 */ /* 0x000fe200078e02c0 */
[----:B------:R-:W-:Y:S01]  /*07e0*/  SHF.R.S32.HI R117, RZ, 0x1f, R184 ;  /* 0x0000001fff757819 */ /* 0x000fe200000114b8 */
[----:B------:R-:W3:Y:S01]  /*07f0*/  LDL.LU R247, [R1+0x8] ;  /* 0x0000080001f77983 */ /* 0x000ee20000300800 */
[----:B------:R-:W-:Y:S02]  /*0800*/  LEA.HI R3, R3, R0, RZ, 0x3 ;  /* 0x0000000003037211 */ /* 0x000fe400078f18ff */
[----:B------:R-:W-:Y:S01]  /*0810*/  MOV R209, 0x20 ;  /* 0x0000002000d17802 */ /* 0x000fe20000000f00 */
[----:B------:R-:W4:Y:S01]  /*0820*/  LDG.E R194, [R194.64] ;  /* 0x00000004c2c27981 */ /* 0x000f22000c1e1900 */
[----:B------:R-:W-:-:S03]  /*0830*/  MOV R172, 0x10 ;  /* 0x0000001000ac7802 */ /* 0x000fc60000000f00 */
[----:B------:R-:W-:-:S04]  /*0840*/  @P0 LEA R116, P1, R184, c[0x0][0x1c0], 0x1 ;  /* 0x00007000b8740a11 */ /* 0x000fc800078208ff */
[----:B------:R-:W-:Y:S02]  /*0850*/  @P0 LEA.HI.X R117, R184, c[0x0][0x1c4], R117, 0x1, P1 ;  /* 0x00007100b8750a11 */ /* 0x000fe400008f0c75 */
[----:B-1----:R-:W-:Y:S01]  /*0860*/  LOP3.LUT R0, R224, 0x7f, RZ, 0xc0, !PT ;  /* 0x0000007fe0007812 */ /* 0x002fe200078ec0ff */
[----:B------:R-:W-:Y:S02]  /*0870*/  IMAD.WIDE R192, R184, R192, c[0x0][0x1a8] ;  /* 0x00006a00b8c07625 */ /* 0x000fe400078e02c0 */
[----:B------:R0:W2:Y:S01]  /*0880*/  @P0 LDG.E.U16 R191, [R116.64] ;  /* 0x0000000474bf0981 */ /* 0x0000a2000c1e1500 */
[----:B------:R-:W-:-:S03]  /*0890*/  LEA.HI.SX32 R3, R3, R0, 0x1d ;  /* 0x0000000003037211 */ /* 0x000fc600078feaff */
[----:B------:R-:W2:Y:S01]  /*08a0*/  LDG.E R189, [R192.64] ;  /* 0x00000004c0bd7981 */ /* 0x000ea2000c1e1900 */
[C---:B------:R-:W-:Y:S01]  /*08b0*/  IADD3 R186, R3.reuse, 0x100, RZ ;  /* 0x0000010003ba7810 */ /* 0x040fe20007ffe0ff */
[C---:B------:R-:W-:Y:S01]  /*08c0*/  IMAD.WIDE.U32 R124, R3.reuse, R209, c[0x0][0x188] ;  /* 0x00006200037c7625 */ /* 0x040fe200078e00d1 */
[----:B------:R-:W-:-:S03]  /*08d0*/  IADD3 R187, R3, 0x180, RZ ;  /* 0x0000018003bb7810 */ /* 0x000fc60007ffe0ff */
[-C--:B------:R-:W-:Y:S01]  /*08e0*/  IMAD.WIDE.U32 R164, R186, R172.reuse, c[0x0][0x208] ;  /* 0x00008200baa47625 */ /* 0x080fe200078e00ac */
[----:B0-----:R0:W2:Y:S03]  /*08f0*/  LDG.E.128 R116, [R124.64] ;  /* 0x000000047c747981 */ /* 0x0010a6000c1e1d00 */
[-C--:B------:R-:W-:Y:S02]  /*0900*/  IMAD.WIDE.U32 R168, R187, R172.reuse, c[0x0][0x208] ;  /* 0x00008200bba87625 */ /* 0x080fe400078e00ac */
[----:B------:R-:W3:Y:S04]  /*0910*/  LDG.E.128 R164, [R164.64] ;  /* 0x00000004a4a47981 */ /* 0x000ee8000c1e1d00 */
[----:B------:R-:W3:Y:S01]  /*0920*/  LDG.E.128 R168, [R168.64] ;  /* 0x00000004a8a87981 */ /* 0x000ee2000c1e1d00 */
[----:B------:R-:W-:Y:S01]  /*0930*/  IMAD.WIDE.U32 R120, R3, R172, c[0x0][0x208] ;  /* 0x0000820003787625 */ /* 0x000fe200078e00ac */
[----:B------:R-:W-:-:S02]  /*0940*/  ISETP.NE.AND P1, PT, R185, RZ, PT ;  /* 0x000000ffb900720c */ /* 0x000fc40003f25270 */
[----:B0-----:R-:W3:Y:S04]  /*0950*/  LDG.E.128 R124, [R124.64+0x10] ;  /* 0x000010047c7c7981 */ /* 0x001ee8000c1e1d00 */
[----:B------:R-:W3:Y:S01]  /*0960*/  LDG.E.128 R120, [R120.64] ;  /* 0x0000000478787981 */ /* 0x000ee2000c1e1d00 */
[----:B----4-:R-:W-:-:S05]  /*0970*/  FSEL R185, R194, RZ, !P1 ;  /* 0x000000ffc2b97208 */ /* 0x010fca0004800000 */
[C---:B--2---:R-:W-:Y:S02]  /*0980*/  FADD.FTZ R116, -R185.reuse, R116 ;  /* 0x00000074b9747221 */ /* 0x044fe40000010100 */
[----:B------:R-:W-:Y:S01]  /*0990*/  FADD.FTZ R117, -R185, R117 ;  /* 0x00000075b9757221 */ /* 0x000fe20000010100 */
[--C-:B---3--:R-:W-:Y:S02]  /*09a0*/  PRMT R211, RZ, 0x5410, R167.reuse ;  /* 0x00005410ffd37816 */ /* 0x108fe400000000a7 */
[----:B------:R-:W-:Y:S01]  /*09b0*/  PRMT R212, RZ, 0x7610, R167 ;  /* 0x00007610ffd47816 */ /* 0x000fe200000000a7 */
[C---:B------:R-:W-:Y:S01]  /*09c0*/  FMUL.FTZ R167, R189.reuse, R116 ;  /* 0x00000074bda77220 */ /* 0x040fe20000410000 */
[--C-:B------:R-:W-:Y:S01]  /*09d0*/  PRMT R213, RZ, 0x5410, R168.reuse ;  /* 0x00005410ffd57816 */ /* 0x100fe200000000a8 */
[----:B------:R-:W2:Y:S01]  /*09e0*/  LDL.LU R116, [R1] ;  /* 0x0000000001747983 */ /* 0x000ea20000300800 */
[----:B------:R-:W-:Y:S01]  /*09f0*/  PRMT R214, RZ, 0x7610, R168 ;  /* 0x00007610ffd67816 */ /* 0x000fe200000000a8 */
[----:B------:R-:W-:-:S02]  /*0a00*/  FMUL.FTZ R168, R189, R117 ;  /* 0x00000075bda87220 */ /* 0x000fc40000410000 */
[----:B------:R-:W3:Y:S01]  /*0a10*/  LDL.LU R117, [R1+0x4] ;  /* 0x0000040001757983 */ /* 0x000ee20000300800 */
[----:B------:R-:W-:Y:S02]  /*0a20*/  MOV R0, 0x3f800000 ;  /* 0x3f80000000007802 */ /* 0x000fe40000000f00 */
[----:B------:R-:W-:Y:S02]  /*0a30*/  @P0 PRMT R0, RZ, 0x5410, R191 ;  /* 0x00005410ff000816 */ /* 0x000fe400000000bf */
[----:B------:R-:W-:-:S04]  /*0a40*/  ISETP.NE.U32.AND P0, PT, RZ, c[0x0][0x218], PT ;  /* 0x00008600ff007a0c */ /* 0x000fc80003f05070 */
[----:B------:R-:W-:Y:S02]  /*0a50*/  ISETP.NE.AND.EX P0, PT, RZ, c[0x0][0x21c], PT, P0 ;  /* 0x00008700ff007a0c */ /* 0x000fe40003f05300 */
[----:B------:R-:W-:Y:S01]  /*0a60*/  IADD3 R188, R3, 0x80, RZ ;  /* 0x0000008003bc7810 */ /* 0x000fe20007ffe0ff */
[----:B------:R-:W-:Y:S01]  /*0a70*/  FADD.FTZ R191, -R185, R119 ;  /* 0x00000077b9bf7221 */ /* 0x000fe20000010100 */
[--C-:B------:R-:W-:Y:S02]  /*0a80*/  PRMT R119, RZ, 0x5410, R120.reuse ;  /* 0x00005410ff777816 */ /* 0x100fe40000000078 */
[----:B------:R-:W-:Y:S02]  /*0a90*/  PRMT R193, RZ, 0x7610, R120 ;  /* 0x00007610ffc17816 */ /* 0x000fe40000000078 */
[--C-:B------:R-:W-:Y:S02]  /*0aa0*/  PRMT R192, RZ, 0x5410, R121.reuse ;  /* 0x00005410ffc07816 */ /* 0x100fe40000000079 */
[----:B------:R-:W-:-:S02]  /*0ab0*/  PRMT R195, RZ, 0x7610, R121 ;  /* 0x00007610ffc37816 */ /* 0x000fc40000000079 */
[--C-:B------:R-:W-:Y:S01]  /*0ac0*/  PRMT R194, RZ, 0x5410, R122.reuse ;  /* 0x00005410ffc27816 */ /* 0x100fe2000000007a */
[CC--:B------:R-:W-:Y:S01]  /*0ad0*/  @P0 IMAD.WIDE.U32 R120, R3.reuse, R209.reuse, c[0x0][0x218] ;  /* 0x0000860003780625 */ /* 0x0c0fe200078e00d1 */
[----:B------:R-:W-:Y:S02]  /*0ae0*/  PRMT R197, RZ, 0x7610, R122 ;  /* 0x00007610ffc57816 */ /* 0x000fe4000000007a */
[--C-:B------:R-:W-:Y:S02]  /*0af0*/  PRMT R196, RZ, 0x5410, R123.reuse ;  /* 0x00005410ffc47816 */ /* 0x100fe4000000007b */
[----:B------:R-:W-:Y:S01]  /*0b00*/  PRMT R198, RZ, 0x7610, R123 ;  /* 0x00007610ffc67816 */ /* 0x000fe2000000007b */
[----:B------:R-:W-:Y:S01]  /*0b10*/  @P0 IMAD.WIDE.U32 R122, R188, R209, c[0x0][0x218] ;  /* 0x00008600bc7a0625 */ /* 0x000fe200078e00d1 */
[----:B------:R-:W-:Y:S01]  /*0b20*/  IADD3 R2, R3, 0x200, RZ ;  /* 0x0000020003027810 */ /* 0x000fe20007ffe0ff */
[----:B-----5:R0:W5:Y:S02]  /*0b30*/  @P0 LDG.E.128 R68, [R120.64] ;  /* 0x0000000478440981 */ /* 0x020164000c1e1d00 */
[----:B------:R-:W-:-:S02]  /*0b40*/  FADD.FTZ R199, -R185, R124 ;  /* 0x0000007cb9c77221 */ /* 0x000fc40000010100 */
[----:B------:R-:W-:Y:S01]  /*0b50*/  FADD.FTZ R200, -R185, R125 ;  /* 0x0000007db9c87221 */ /* 0x000fe20000010100 */
[----:B------:R0:W5:Y:S01]  /*0b60*/  @P0 LDG.E.128 R72, [R120.64+0x10] ;  /* 0x0000100478480981 */ /* 0x000162000c1e1d00 */
[----:B------:R-:W-:-:S03]  /*0b70*/  IMAD.WIDE.U32 R136, R188, R209, c[0x0][0x188] ;  /* 0x00006200bc887625 */ /* 0x000fc600078e00d1 */
[----:B------:R1:W5:Y:S01]  /*0b80*/  @P0 LDG.E.128 R76, [R122.64] ;  /* 0x000000047a4c0981 */ /* 0x000362000c1e1d00 */
[----:B------:R-:W-:-:S03]  /*0b90*/  IMAD.WIDE.U32 R144, R186, R209, c[0x0][0x188] ;  /* 0x00006200ba907625 */ /* 0x000fc600078e00d1 */
[----:B------:R1:W5:Y:S01]  /*0ba0*/  @P0 LDG.E.128 R80, [R122.64+0x10] ;  /* 0x000010047a500981 */ /* 0x000362000c1e1d00 */
[----:B------:R-:W-:-:S03]  /*0bb0*/  IMAD.WIDE.U32 R152, R187, R209, c[0x0][0x188] ;  /* 0x00006200bb987625 */ /* 0x000fc600078e00d1 */
[----:B------:R4:W3:Y:S01]  /*0bc0*/  LDG.E.128 R140, [R144.64] ;  /* 0x00000004908c7981 */ /* 0x0008e2000c1e1d00 */
[----:B------:R-:W-:-:S03]  /*0bd0*/  IMAD.WIDE.U32 R160, R2, R209, c[0x0][0x188] ;  /* 0x0000620002a07625 */ /* 0x000fc600078e00d1 */
[----:B------:R4:W3:Y:S01]  /*0be0*/  LDG.E.128 R128, [R136.64] ;  /* 0x0000000488807981 */ /* 0x0008e2000c1e1d00 */
[----:B0-----:R-:W-:-:S03]  /*0bf0*/  @P0 IMAD.WIDE.U32 R120, R186, R209, c[0x0][0x218] ;  /* 0x00008600ba780625 */ /* 0x001fc600078e00d1 */
[----:B------:R0:W3:Y:S01]  /*0c00*/  LDG.E.128 R148, [R152.64] ;  /* 0x0000000498947981 */ /* 0x0000e2000c1e1d00 */
[----:B-1----:R-:W-:-:S03]  /*0c10*/  @P0 IMAD.WIDE.U32 R122, R187, R209, c[0x0][0x218] ;  /* 0x00008600bb7a0625 */ /* 0x002fc600078e00d1 */
[----:B------:R1:W3:Y:S01]  /*0c20*/  LDG.E.128 R156, [R160.64] ;  /* 0x00000004a09c7981 */ /* 0x0002e2000c1e1d00 */
[----:B------:R-:W-:Y:S01]  /*0c30*/  @P0 IMAD.WIDE.U32 R124, R2, R209, c[0x0][0x218] ;  /* 0x00008600027c0625 */ /* 0x000fe200078e00d1 */
[--C-:B------:R-:W-:Y:S02]  /*0c40*/  PRMT R209, RZ, 0x5410, R165.reuse ;  /* 0x00005410ffd17816 */ /* 0x100fe400000000a5 */
[----:B------:R-:W-:Y:S01]  /*0c50*/  PRMT R165, RZ, 0x7610, R165 ;  /* 0x00007610ffa57816 */ /* 0x000fe200000000a5 */
[----:B----4-:R-:W4:Y:S01]  /*0c60*/  LDG.E.128 R136, [R136.64+0x10] ;  /* 0x0000100488887981 */ /* 0x010f22000c1e1d00 */
[----:B------:R-:W-:-:S03]  /*0c70*/  FADD.FTZ R118, -R185, R118 ;  /* 0x00000076b9767221 */ /* 0x000fc60000010100 */
[----:B------:R-:W4:Y:S01]  /*0c80*/  LDG.E.128 R144, [R144.64+0x10] ;  /* 0x0000100490907981 */ /* 0x000f22000c1e1d00 */
[----:B------:R-:W-:-:S03]  /*0c90*/  PRMT R218, RZ, 0x5410, R171 ;  /* 0x00005410ffda7816 */ /* 0x000fc600000000ab */
[----:B0-----:R-:W4:Y:S01]  /*0ca0*/  LDG.E.128 R152, [R152.64+0x10] ;  /* 0x0000100498987981 */ /* 0x001f22000c1e1d00 */
[----:B------:R-:W-:-:S03]  /*0cb0*/  PRMT R219, RZ, 0x7610, R171 ;  /* 0x00007610ffdb7816 */ /* 0x000fc600000000ab */
[----:B-1----:R-:W4:Y:S01]  /*0cc0*/  LDG.E.128 R160, [R160.64+0x10] ;  /* 0x00001004a0a07981 */ /* 0x002f22000c1e1d00 */
[----:B------:R-:W-:Y:S02]  /*0cd0*/  FADD.FTZ R234, R119, R234 ;  /* 0x000000ea77ea7221 */ /* 0x000fe40000010000 */
[-C--:B------:R-:W-:Y:S01]  /*0ce0*/  FFMA.FTZ R5, R167, R119.reuse, R5 ;  /* 0x00000077a7057223 */ /* 0x080fe20000010005 */
[--C-:B------:R-:W-:Y:S01]  /*0cf0*/  PRMT R215, RZ, 0x5410, R169.reuse ;  /* 0x00005410ffd77816 */ /* 0x100fe200000000a9 */
[----:B------:R-:W-:Y:S01]  /*0d00*/  FMUL.FTZ R171, R64, R119 ;  /* 0x0000007740ab7220 */ /* 0x000fe20000410000 */
[----:B------:R-:W-:Y:S01]  /*0d10*/  PRMT R216, RZ, 0x7610, R169 ;  /* 0x00007610ffd87816 */ /* 0x000fe200000000a9 */
[----:B------:R-:W-:Y:S01]  /*0d20*/  FMUL.FTZ R169, R189, R118 ;  /* 0x00000076bda97220 */ /* 0x000fe20000410000 */
[----:B------:R-:W-:Y:S01]  /*0d30*/  PRMT R210, RZ, 0x5410, R166 ;  /* 0x00005410ffd27816 */ /* 0x000fe200000000a6 */
[C---:B------:R-:W-:Y:S01]  /*0d40*/  FADD.FTZ R201, -R185.reuse, R126 ;  /* 0x0000007eb9c97221 */ /* 0x040fe20000010100 */
[----:B------:R-:W-:Y:S01]  /*0d50*/  LOP3.LUT P1, RZ, R224, 0x1f, RZ, 0xc0, !PT ;  /* 0x0000001fe0ff7812 */ /* 0x000fe2000782c0ff */
[----:B------:R-:W-:Y:S01]  /*0d60*/  FADD.FTZ R202, -R185, R127 ;  /* 0x0000007fb9ca7221 */ /* 0x000fe20000010100 */
[----:B------:R-:W-:Y:S01]  /*0d70*/  PRMT R217, RZ, 0x5410, R170 ;  /* 0x00005410ffd97816 */ /* 0x000fe200000000aa */
[----:B------:R-:W-:Y:S01]  /*0d80*/  IMAD.WIDE.U32 R132, R188, R172, c[0x0][0x208] ;  /* 0x00008200bc847625 */ /* 0x000fe200078e00ac */
[----:B------:R0:W5:Y:S04]  /*0d90*/  @P0 LDG.E.128 R84, [R120.64] ;  /* 0x0000000478540981 */ /* 0x000168000c1e1d00 */
[----:B------:R0:W5:Y:S04]  /*0da0*/  @P0 LDG.E.128 R88, [R120.64+0x10] ;  /* 0x0000100478580981 */ /* 0x000168000c1e1d00 */
[----:B------:R1:W5:Y:S04]  /*0db0*/  @P0 LDG.E.128 R92, [R122.64] ;  /* 0x000000047a5c0981 */ /* 0x000368000c1e1d00 */
[----:B------:R1:W5:Y:S04]  /*0dc0*/  @P0 LDG.E.128 R96, [R122.64+0x10] ;  /* 0x000010047a600981 */ /* 0x000368000c1e1d00 */
[----:B------:R0:W5:Y:S04]  /*0dd0*/  @P0 LDG.E.128 R100, [R124.64] ;  /* 0x000000047c640981 */ /* 0x000168000c1e1d00 */
[----:B------:R0:W5:Y:S01]  /*0de0*/  @P0 LDG.E.128 R104, [R124.64+0x10] ;  /* 0x000010047c680981 */ /* 0x000162000c1e1d00 */
[----:B--2---:R-:W-:-:S02]  /*0df0*/  FADD.FTZ R116, R165, R116 ;  /* 0x00000074a5747221 */ /* 0x004fc40000010000 */
[----:B---3--:R-:W-:Y:S01]  /*0e00*/  FADD.FTZ R117, R209, R117 ;  /* 0x00000075d1757221 */ /* 0x008fe20000010000 */
[----:B------:R-:W-:Y:S01]  /*0e10*/  PRMT R166, RZ, 0x7610, R166 ;  /* 0x00007610ffa67816 */ /* 0x000fe200000000a6 */
[----:B------:R-:W-:Y:S02]  /*0e20*/  FADD.FTZ R252, R210, R252 ;  /* 0x000000fcd2fc7221 */ /* 0x000fe40000010000 */
[C---:B------:R-:W-:Y:S01]  /*0e30*/  FADD.FTZ R140, -R185.reuse, R140 ;  /* 0x0000008cb98c7221 */ /* 0x040fe20000010100 */
[----:B------:R-:W-:Y:S04]  /*0e40*/  STL [R1+0x4], R117 ;  /* 0x0000047501007387 */ /* 0x000fe80000100800 */
[----:B------:R-:W2:Y:S04]  /*0e50*/  LDL.LU R119, [R1+0x14] ;  /* 0x0000140001777983 */ /* 0x000ea80000300800 */
[----:B------:R-:W-:Y:S04]  /*0e60*/  STL [R1], R116 ;  /* 0x0000007401007387 */ /* 0x000fe80000100800 */
[----:B------:R-:W3:Y:S01]  /*0e70*/  LDL.LU R118, [R1+0x10] ;  /* 0x0000100001767983 */ /* 0x000ee20000300800 */
[----:B------:R-:W-:-:S02]  /*0e80*/  FADD.FTZ R203, -R185, R128 ;  /* 0x00000080b9cb7221 */ /* 0x000fc40000010100 */
[C---:B------:R-:W-:Y:S02]  /*0e90*/  FADD.FTZ R204, -R185.reuse, R129 ;  /* 0x00000081b9cc7221 */ /* 0x040fe40000010100 */
[C---:B------:R-:W-:Y:S02]  /*0ea0*/  FADD.FTZ R130, -R185.reuse, R130 ;  /* 0x00000082b9827221 */ /* 0x040fe40000010100 */
[C---:B------:R-:W-:Y:S02]  /*0eb0*/  FADD.FTZ R205, -R185.reuse, R131 ;  /* 0x00000083b9cd7221 */ /* 0x040fe40000010100 */
[C---:B----4-:R-:W-:Y:S02]  /*0ec0*/  FADD.FTZ R136, -R185.reuse, R136 ;  /* 0x00000088b9887221 */ /* 0x050fe40000010100 */
        /* <DEDUP_REMOVED lines=29> */
[----:B------:R-:W-:Y:S01]  /*10a0*/  FADD.FTZ R247, R166, R247 ;  /* 0x000000f7a6f77221 */ /* 0x000fe20000010000 */
[----:B------:R-:W-:Y:S01]  /*10b0*/  STL [R1+0xc], R252 ;  /* 0x00000cfc01007387 */ /* 0x000fe20000100800 */
[----:B------:R-:W-:-:S02]  /*10c0*/  FADD.FTZ R251, R185, R251 ;  /* 0x000000fbb9fb7221 */ /* 0x000fc40000010000 */
[-C--:B------:R-:W-:Y:S01]  /*10d0*/  FFMA.FTZ R21, R140, R185.reuse, R21 ;  /* 0x000000b98c157223 */ /* 0x080fe20000010015 */
[----:B------:R-:W4:Y:S01]  /*10e0*/  LDG.E.128 R132, [R132.64] ;  /* 0x0000000484847981 */ /* 0x000f22000c1e1d00 */
[----:B------:R-:W-:-:S03]  /*10f0*/  FMUL.FTZ R224, R48, R185 ;  /* 0x000000b930e07220 */ /* 0x000fc60000410000 */
[----:B------:R-:W4:Y:S04]  /*1100*/  LDL.LU R185, [R1+0x1c] ;  /* 0x00001c0001b97983 */ /* 0x000f280000300800 */
[----:B------:R-:W-:Y:S01]  /*1110*/  STL [R1+0x8], R247 ;  /* 0x000008f701007387 */ /* 0x000fe20000100800 */
[----:B--2---:R-:W-:-:S05]  /*1120*/  FADD.FTZ R119, R211, R119 ;  /* 0x00000077d3777221 */ /* 0x004fca0000010000 */
[----:B------:R2:W-:Y:S01]  /*1130*/  STL [R1+0x14], R119 ;  /* 0x0000147701007387 */ /* 0x0005e20000100800 */
[----:B---3--:R-:W-:-:S03]  /*1140*/  FADD.FTZ R118, R212, R118 ;  /* 0x00000076d4767221 */ /* 0x008fc60000010000 */
[----:B--2---:R-:W2:Y:S04]  /*1150*/  LDL.LU R119, [R1+0x18] ;  /* 0x0000180001777983 */ /* 0x004ea80000300800 */
[----:B------:R3:W-:Y:S04]  /*1160*/  STL [R1+0x10], R118 ;  /* 0x0000107601007387 */ /* 0x0007e80000100800 */
[----:B---3--:R-:W3:Y:S01]  /*1170*/  LDL.LU R118, [R1+0x24] ;  /* 0x0000240001767983 */ /* 0x008ee20000300800 */
[----:B----4-:R-:W-:-:S05]  /*1180*/  FADD.FTZ R185, R213, R185 ;  /* 0x000000b9d5b97221 */ /* 0x010fca0000010000 */
[----:B------:R4:W-:Y:S04]  /*1190*/  STL [R1+0x1c], R185 ;  /* 0x00001cb901007387 */ /* 0x0009e80000100800 */
[----:B----4-:R-:W4:Y:S01]  /*11a0*/  LDL.LU R185, [R1+0x20] ;  /* 0x0000200001b97983 */ /* 0x010f220000300800 */
[----:B--2---:R-:W-:-:S05]  /*11b0*/  FADD.FTZ R119, R214, R119 ;  /* 0x00000077d6777221 */ /* 0x004fca0000010000 */
[----:B------:R2:W-:Y:S01]  /*11c0*/  STL [R1+0x18], R119 ;  /* 0x0000187701007387 */ /* 0x0005e20000100800 */
[----:B---3--:R-:W-:-:S03]  /*11d0*/  FADD.FTZ R118, R215, R118 ;  /* 0x00000076d7767221 */ /* 0x008fc60000010000 */
[----:B--2---:R-:W2:Y:S04]  /*11e0*/  LDL.LU R119, [R1+0x2c] ;  /* 0x00002c0001777983 */ /* 0x004ea80000300800 */
[----:B------:R3:W-:Y:S04]  /*11f0*/  STL [R1+0x24], R118 ;  /* 0x0000247601007387 */ /* 0x0007e80000100800 */
[----:B---3--:R-:W3:Y:S01]  /*1200*/  LDL.LU R118, [R1+0x28] ;  /* 0x0000280001767983 */ /* 0x008ee20000300800 */
[----:B------:R-:W-:-:S06]  /*1210*/  IMAD.WIDE.U32 R172, R2, R172, c[0x0][0x208] ;  /* 0x0000820002ac7625 */ /* 0x000fcc00078e00ac */
[----:B------:R-:W3:Y:S01]  /*1220*/  LDG.E.128 R172, [R172.64] ;  /* 0x00000004acac7981 */ /* 0x000ee2000c1e1d00 */
        /* <DEDUP_REMOVED lines=9> */
[----:B------:R-:W-:Y:S01]  /*12c0*/  PRMT R220, RZ, 0x5410, R172 ;  /* 0x00005410ffdc7816 */ /* 0x000fe200000000ac */
        /* <DEDUP_REMOVED lines=9> */
[----:B------:R-:W-:Y:S02]  /*1360*/  PRMT R172, RZ, 0x7610, R172 ;  /* 0x00007610ffac7816 */ /* 0x000fe400000000ac */
[--C-:B------:R-:W-:Y:S01]  /*1370*/  PRMT R221, RZ, 0x5410, R173.reuse ;  /* 0x00005410ffdd7816 */ /* 0x100fe200000000ad */
[----:B------:R-:W3:Y:S01]  /*1380*/  LDL.LU R247, [R1+0x4c] ;  /* 0x00004c0001f77983 */ /* 0x000ee20000300800 */
[----:B------:R-:W-:-:S02]  /*1390*/  PRMT R173, RZ, 0x7610, R173 ;  /* 0x00007610ffad7816 */ /* 0x000fc400000000ad */
[----:B0-----:R-:W-:-:S05]  /*13a0*/  MOV R120, 0x8 ;  /* 0x0000000800787802 */ /* 0x001fca0000000f00 */
[----:B------:R-:W-:-:S04]  /*13b0*/  IMAD.WIDE.U32 R128, R3, R120, c[0x0][0x190] ;  /* 0x0000640003807625 */ /* 0x000fc800078e0078 */
[-C--:B------:R-:W-:Y:S02]  /*13c0*/  IMAD.WIDE.U32 R126, R188, R120.reuse, c[0x0][0x190] ;  /* 0x00006400bc7e7625 */ /* 0x080fe400078e0078 */
[----:B------:R-:W5:Y:S02]  /*13d0*/  LDG.E.64 R128, [R128.64] ;  /* 0x0000000480807981 */ /* 0x000f64000c1e1b00 */
[-C--:B------:R-:W-:Y:S02]  /*13e0*/  IMAD.WIDE.U32 R124, R186, R120.reuse, c[0x0][0x190] ;  /* 0x00006400ba7c7625 */ /* 0x080fe400078e0078 */
[----:B------:R-:W5:Y:S02]  /*13f0*/  LDG.E.64 R126, [R126.64] ;  /* 0x000000047e7e7981 */ /* 0x000f64000c1e1b00 */
[-C--:B-1----:R-:W-:Y:S02]  /*1400*/  IMAD.WIDE.U32 R122, R187, R120.reuse, c[0x0][0x190] ;  /* 0x00006400bb7a7625 */ /* 0x082fe400078e0078 */
[----:B------:R-:W5:Y:S02]  /*1410*/  LDG.E.64 R124, [R124.64] ;  /* 0x000000047c7c7981 */ /* 0x000f64000c1e1b00 */
[----:B------:R-:W-:-:S02]  /*1420*/  IMAD.WIDE.U32 R120, R2, R120, c[0x0][0x190] ;  /* 0x0000640002787625 */ /* 0x000fc400078e0078 */
[----:B------:R-:W5:Y:S04]  /*1430*/  LDG.E.64 R122, [R122.64] ;  /* 0x000000047a7a7981 */ /* 0x000f68000c1e1b00 */
[----:B------:R-:W5:Y:S01]  /*1440*/  LDG.E.64 R120, [R120.64] ;  /* 0x0000000478787981 */ /* 0x000f62000c1e1b00 */
[----:B----4-:R-:W-:-:S05]  /*1450*/  FADD.FTZ R185, R172, R185 ;  /* 0x000000b9acb97221 */ /* 0x010fca0000010000 */
[----:B------:R0:W-:Y:S04]  /*1460*/  STL [R1+0x38], R185 ;  /* 0x000038b901007387 */ /* 0x0001e80000100800 */
[----:B0-----:R-:W4:Y:S01]  /*1470*/  LDL.LU R185, [R1+0x48] ;  /* 0x0000480001b97983 */ /* 0x001f220000300800 */
[----:B------:R-:W-:Y:S02]  /*1480*/  FADD.FTZ R233, R193, R233 ;  /* 0x000000e9c1e97221 */ /* 0x000fe40000010000 */
[-C--:B------:R-:W-:Y:S02]  /*1490*/  FFMA.FTZ R4, R168, R193.reuse, R4 ;  /* 0x000000c1a8047223 */ /* 0x080fe40000010004 */
[----:B------:R-:W-:Y:S02]  /*14a0*/  FMUL.FTZ R193, R65, R193 ;  /* 0x000000c141c17220 */ /* 0x000fe40000410000 */
[----:B------:R-:W-:-:S02]  /*14b0*/  FADD.FTZ R117, RZ, R171 ;  /* 0x000000abff757221 */ /* 0x000fc40000010000 */
[----:B------:R-:W-:Y:S02]  /*14c0*/  FFMA.FTZ R116, R167, R171, RZ ;  /* 0x000000aba7747223 */ /* 0x000fe400000100ff */
[----:B------:R-:W-:Y:S02]  /*14d0*/  FMUL.FTZ R191, R189, R191 ;  /* 0x000000bfbdbf7220 */ /* 0x000fe40000410000 */
[----:B------:R-:W-:Y:S02]  /*14e0*/  FADD.FTZ R236, R192, R236 ;  /* 0x000000ecc0ec7221 */ /* 0x000fe40000010000 */
[-C--:B------:R-:W-:Y:S02]  /*14f0*/  FFMA.FTZ R7, R169, R192.reuse, R7 ;  /* 0x000000c0a9077223 */ /* 0x080fe40000010007 */
        /* <DEDUP_REMOVED lines=15> */
[----:B--2---:R-:W-:-:S05]  /*15f0*/  FADD.FTZ R119, R221, R119 ;  /* 0x00000077dd777221 */ /* 0x004fca0000010000 */
[----:B------:R0:W-:Y:S01]  /*1600*/  STL [R1+0x44], R119 ;  /* 0x0000447701007387 */ /* 0x0001e20000100800 */
[----:B---3--:R-:W-:-:S03]  /*1610*/  FADD.FTZ R118, R173, R118 ;  /* 0x00000076ad767221 */ /* 0x008fc60000010000 */
[----:B0-----:R-:W2:Y:S04]  /*1620*/  LDL.LU R119, [R1+0x54] ;  /* 0x0000540001777983 */ /* 0x001ea80000300800 */
[----:B------:R0:W-:Y:S04]  /*1630*/  STL [R1+0x40], R118 ;  /* 0x0000407601007387 */ /* 0x0001e80000100800 */
[----:B0-----:R-:W3:Y:S01]  /*1640*/  LDL.LU R118, [R1+0x50] ;  /* 0x0000500001767983 */ /* 0x001ee20000300800 */
        /* <DEDUP_REMOVED lines=72> */
[----:B------:R-:W-:Y:S01]  /*1ad0*/  FFMA.FTZ R116, R138, R134, R116 ;  /* 0x000000868a747223 */ /* 0x000fe20000010074 */
[----:B------:R-:W-:Y:S01]  /*1ae0*/  PRMT R164, RZ, 0x7610, R164 ;  /* 0x00007610ffa47816 */ /* 0x000fe200000000a4 */
[----:B------:R-:W-:Y:S02]  /*1af0*/  FMUL.FTZ R141, R189, R141 ;  /* 0x0000008dbd8d7220 */ /* 0x000fe40000410000 */
        /* <DEDUP_REMOVED lines=13> */
[----:B------:R-:W-:-:S02]  /*1bd0*/  FMUL.FTZ R144, R189, R144 ;  /* 0x00000090bd907220 */ /* 0x000fc40000410000 */
[-C--:B------:R-:W-:Y:S02]  /*1be0*/  FFMA.FTZ R22, R143, R165.reuse, R22 ;  /* 0x000000a58f167223 */ /* 0x080fe40000010016 */
        /* <DEDUP_REMOVED lines=33> */
[----:B------:R-:W-:Y:S02]  /*1e00*/  FMUL.FTZ R151, R189, R151 ;  /* 0x00000097bd977220 */ /* 0x000fe40000410000 */
[----:B------:R-:W-:-:S02]  /*1e10*/  FFMA.FTZ R179, R150, R215, R179 ;  /* 0x000000d796b37223 */ /* 0x000fc400000100b3 */
        /* <DEDUP_REMOVED lines=42> */
[----:B------:R-:W-:Y:S01]  /*20c0*/  FFMA.FTZ R116, R157, R172, R116 ;  /* 0x000000ac9d747223 */ /* 0x000fe20000010074 */
[----:B------:R-:W-:Y:S01]  /*20d0*/  PRMT R222, RZ, 0x5410, R174 ;  /* 0x00005410ffde7816 */ /* 0x000fe200000000ae */
        /* <DEDUP_REMOVED lines=13> */
[----:B----4-:R-:W-:-:S02]  /*21b0*/  FADD.FTZ R185, R174, R185 ;  /* 0x000000b9aeb97221 */ /* 0x010fc40000010000 */
[----:B------:R-:W-:Y:S02]  /*21c0*/  FFMA.FTZ R229, R161, R174, R229 ;  /* 0x000000aea1e57223 */ /* 0x000fe400000100e5 */
[----:B------:R-:W-:Y:S01]  /*21d0*/  FMUL.FTZ R162, R189, R162 ;  /* 0x000000a2bda27220 */ /* 0x000fe20000410000 */
[----:B------:R-:W-:Y:S01]  /*21e0*/  PRMT R175, RZ, 0x7610, R175 ;  /* 0x00007610ffaf7816 */ /* 0x000fe200000000af */
[----:B------:R-:W-:Y:S02]  /*21f0*/  FMUL.FTZ R174, R29, R174 ;  /* 0x000000ae1dae7220 */ /* 0x000fe40000410000 */
[----:B------:R-:W-:Y:S02]  /*2200*/  FADD.FTZ R117, R117, R222 ;  /* 0x000000de75757221 */ /* 0x000fe40000010000 */
[----:B------:R-:W-:Y:S02]  /*2210*/  FFMA.FTZ R116, R160, R222, R116 ;  /* 0x000000dea0747223 */ /* 0x000fe40000010074 */
[----:B--2---:R-:W-:-:S02]  /*2220*/  FADD.FTZ R119, R223, R119 ;  /* 0x00000077df777221 */ /* 0x004fc40000010000 */
[----:B------:R-:W-:Y:S02]  /*2230*/  FFMA.FTZ R232, R162, R223, R232 ;  /* 0x000000dfa2e87223 */ /* 0x000fe400000100e8 */
[----:B------:R-:W-:Y:S02]  /*2240*/  FMUL.FTZ R163, R189, R163 ;  /* 0x000000a3bda37220 */ /* 0x000fe40000410000 */
[----:B------:R-:W-:Y:S02]  /*2250*/  FMUL.FTZ R223, R30, R223 ;  /* 0x000000df1edf7220 */ /* 0x000fe40000410000 */
[----:B------:R-:W-:Y:S02]  /*2260*/  FADD.FTZ R117, R117, R174 ;  /* 0x000000ae75757221 */ /* 0x000fe40000010000 */
[----:B------:R-:W-:Y:S02]  /*2270*/  FFMA.FTZ R116, R161, R174, R116 ;  /* 0x000000aea1747223 */ /* 0x000fe40000010074 */
[----:B---3--:R-:W-:Y:S01]  /*2280*/  FADD.FTZ R118, R175, R118 ;  /* 0x00000076af767221 */ /* 0x008fe20000010000 */
[----:B------:R-:W-:Y:S01]  /*2290*/  STL [R1+0x4c], R247 ;  /* 0x00004cf701007387 */ /* 0x000fe20000100800 */
[----:B------:R-:W-:-:S02]  /*22a0*/  FFMA.FTZ R231, R163, R175, R231 ;  /* 0x000000afa3e77223 */ /* 0x000fc400000100e7 */
[----:B------:R-:W-:Y:S01]  /*22b0*/  FMUL.FTZ R175, R31, R175 ;  /* 0x000000af1faf7220 */ /* 0x000fe20000410000 */
[----:B------:R0:W-:Y:S01]  /*22c0*/  STL [R1+0x48], R185 ;  /* 0x000048b901007387 */ /* 0x0001e20000100800 */
[----:B------:R-:W-:Y:S02]  /*22d0*/  FADD.FTZ R117, R117, R223 ;  /* 0x000000df75757221 */ /* 0x000fe40000010000 */
[----:B------:R-:W-:Y:S01]  /*22e0*/  FFMA.FTZ R116, R162, R223, R116 ;  /* 0x000000dfa2747223 */ /* 0x000fe20000010074 */
[----:B------:R-:W-:Y:S04]  /*22f0*/  STL [R1+0x54], R119 ;  /* 0x0000547701007387 */ /* 0x000fe80000100800 */
[----:B------:R1:W-:Y:S01]  /*2300*/  STL [R1+0x50], R118 ;  /* 0x0000507601007387 */ /* 0x0003e20000100800 */
[----:B0-----:R-:W-:-:S02]  /*2310*/  FADD.FTZ R185, R117, R175 ;  /* 0x000000af75b97221 */ /* 0x001fc40000010000 */
[----:B-1----:R-:W-:Y:S01]  /*2320*/  FFMA.FTZ R118, R163, R175, R116 ;  /* 0x000000afa3767223 */ /* 0x002fe20000010074 */
[----:B------:R-:W-:Y:S05]  /*2330*/  BRA.DIV ~URZ, `(.L_x_6595) ;  /* 0x000024727f007947 */ /* 0x000fea000b800000 */
[----:B------:R0:W1:Y:S02]  /*2340*/  SHFL.DOWN PT, R247, R185, 0x10, 0x1f ;  /* 0x0a001f00b9f77f89 */ /* 0x00006400000e0000 */
.L_x_6599:
        /* <DEDUP_REMOVED lines=18> */
.L_x_6600:
        /* <DEDUP_REMOVED lines=8> */
[----:B-1----:R-:W-:Y:S01]  /*24f0*/  MOV R185, UR6 ;  /* 0x0000000600b97c02 */ /* 0x002fe20008000f00 */
[----:B------:R-:W-:Y:S01]  /*2500*/  WARPSYNC 0xffffffff ;  /* 0xffffffff00007948 */ /* 0x000fe20003800000 */
[----:B------:R-:W-:-:S02]  /*2510*/  LOP3.LUT P2, RZ, R128, 0xff000000, RZ, 0xc0, !PT ;  /* 0xff00000080ff7812 */ /* 0x000fc4000784c0ff */
[----:B------:R-:W-:Y:S02]  /*2520*/  LOP3.LUT P5, RZ, R129, 0xff, RZ, 0xc0, !PT ;  /* 0x000000ff81ff7812 */ /* 0x000fe400078ac0ff */
[----:B------:R-:W-:Y:S02]  /*2530*/  IADD3 R184, R184, c[0x0][0x160], RZ ;  /* 0x00005800b8b87a10 */ /* 0x000fe40007ffe0ff */
[----:B--2---:R-:W-:-:S04]  /*2540*/  SHF.R.U32.HI R247, RZ, 0x5, R119 ;  /* 0x00000005fff77819 */ /* 0x004fc80000011677 */
[----:B------:R-:W-:-:S04]  /*2550*/  @!P1 LOP3.LUT R118, R247, 0x7fffffc, RZ, 0xc0, !PT ;  /* 0x07fffffcf7769812 */ /* 0x000fc800078ec0ff */
[----:B------:R-:W-:Y:S02]  /*2560*/  @!P0 IADD3 R118, R118, 0x4, RZ ;  /* 0x0000000476768810 */ /* 0x000fe40007ffe0ff */
[----:B------:R-:W-:Y:S02]  /*2570*/  ISETP.NE.AND P0, PT, R185, RZ, PT ;  /* 0x000000ffb900720c */ /* 0x000fe40003f05270 */
[----:B------:R-:W-:Y:S02]  /*2580*/  @!P1 LOP3.LUT R118, R118, 0x3, R247, 0xf8, !PT ;  /* 0x0000000376769812 */ /* 0x000fe400078ef8f7 */
[----:B------:R-:W-:-:S03]  /*2590*/  LOP3.LUT R247, R247, 0x7fffffc, RZ, 0xc0, !PT ;  /* 0x07fffffcf7f77812 */ /* 0x000fc600078ec0ff */
[----:B------:R-:W-:Y:S01]  /*25a0*/  @!P1 STS.64 [R118.X8+0x5000], R116 ;  /* 0x0050007476009388 */ /* 0x000fe20000008a00 */
[----:B------:R-:W-:-:S03]  /*25b0*/  @!P3 IADD3 R247, R247, 0x4, RZ ;  /* 0x00000004f7f7b810 */ /* 0x000fc60007ffe0ff */
[----:B------:R-:W-:Y:S01]  /*25c0*/  BAR.SYNC.DEFER_BLOCKING 0x0 ;  /* 0x0000000000007b1d */ /* 0x000fe20000010000 */
[----:B------:R-:W-:Y:S02]  /*25d0*/  SHF.L.U32 R247, R247, 0x3, RZ ;  /* 0x00000003f7f77819 */ /* 0x000fe400000006ff */
[----:B------:R-:W-:-:S04]  /*25e0*/  ISETP.NE.U32.AND P1, PT, RZ, c[0x0][0x218], PT ;  /* 0x00008600ff007a0c */ /* 0x000fc80003f25070 */
[----:B------:R-:W-:Y:S01]  /*25f0*/  ISETP.NE.AND.EX P1, PT, RZ, c[0x0][0x21c], PT, P1 ;  /* 0x00008700ff007a0c */ /* 0x000fe20003f25310 */
        /* <DEDUP_REMOVED lines=30> */
[----:B------:R-:W-:Y:S02]  /*27e0*/  FFMA.FTZ R193, R204, R117, R116 ;  /* 0x00000075ccc17223 */ /* 0x000fe40000010074 */
[-C--:B------:R-:W-:Y:S02]  /*27f0*/  FMUL.FTZ R167, R192, R0.reuse ;  /* 0x00000000c0a77220 */ /* 0x080fe40000410000 */
[-C--:B------:R-:W-:Y:S02]  /*2800*/  FMUL.FTZ R168, R119, R0.reuse ;  /* 0x0000000077a87220 */ /* 0x080fe40000410000 */
[----:B------:R-:W-:-:S02]  /*2810*/  FMUL.FTZ R128, R118, R0 ;  /* 0x0000000076807220 */ /* 0x000fc40000410000 */
[----:B------:R-:W-:Y:S02]  /*2820*/  FMUL.FTZ R204, R189, R195 ;  /* 0x000000c3bdcc7220 */ /* 0x000fe40000410000 */
        /* <DEDUP_REMOVED lines=8> */
[-CC-:B------:R-:W-:Y:S01]  /*28b0*/  FFMA.FTZ R169, R203, R117.reuse, R116.reuse ;  /* 0x00000075cba97223 */ /* 0x180fe20000010074 */
[C---:B------:R-:W-:Y:S01]  /*28c0*/  LOP3.LUT P6, RZ, R129.reuse, 0xff00, RZ, 0xc0, !PT ;  /* 0x0000ff0081ff7812 */ /* 0x040fe200078cc0ff */
[----:B------:R-:W-:Y:S01]  /*28d0*/  FMUL.FTZ R203, R204, R0 ;  /* 0x00000000cccb7220 */ /* 0x000fe20000410000 */
[C---:B------:R-:W-:Y:S01]  /*28e0*/  LOP3.LUT P4, RZ, R129.reuse, 0xff0000, RZ, 0xc0, !PT ;  /* 0x00ff000081ff7812 */ /* 0x040fe2000788c0ff */
[----:B------:R-:W-:Y:S01]  /*28f0*/  FADD.FTZ R194, R194, -R199 ;  /* 0x800000c7c2c27221 */ /* 0x000fe20000010000 */
[----:B------:R-:W-:Y:S01]  /*2900*/  LOP3.LUT P0, RZ, R129, 0xff000000, RZ, 0xc0, !PT ;  /* 0xff00000081ff7812 */ /* 0x000fe2000780c0ff */
[----:B------:R-:W-:-:S02]  /*2910*/  FFMA.FTZ R129, R200, R117, R116 ;  /* 0x00000075c8817223 */ /* 0x000fc40000010074 */
[-CC-:B------:R-:W-:Y:S02]  /*2920*/  FFMA.FTZ R201, R201, R117.reuse, R116.reuse ;  /* 0x00000075c9c97223 */ /* 0x180fe40000010074 */
[-CC-:B------:R-:W-:Y:S02]  /*2930*/  FFMA.FTZ R202, R202, R117.reuse, R116.reuse ;  /* 0x00000075caca7223 */ /* 0x180fe40000010074 */
[----:B------:R-:W-:Y:S02]  /*2940*/  FMUL.FTZ R203, R203, c[0x0][0x1e8] ;  /* 0x00007a00cbcb7a20 */ /* 0x000fe40000410000 */
[----:B------:R-:W-:Y:S01]  /*2950*/  FFMA.FTZ R191, R130, R117, R116 ;  /* 0x0000007582bf7223 */ /* 0x000fe20000010074 */
[----:B------:R-:W-:Y:S01]  /*2960*/  MOV R130, R126 ;  /* 0x0000007e00827202 */ /* 0x000fe20000000f00 */
[----:B------:R-:W-:Y:S01]  /*2970*/  FMUL.FTZ R194, R189, R194 ;  /* 0x000000c2bdc27220 */ /* 0x000fe20000410000 */
[----:B------:R-:W-:Y:S01]  /*2980*/  FSEL R203, R203, RZ, P2 ;  /* 0x000000ffcbcb7208 */ /* 0x000fe20001000000 */
[----:B------:R-:W-:Y:S01]  /*2990*/  FADD.FTZ R129, R197, -R129 ;  /* 0x80000081c5817221 */ /* 0x000fe20000010000 */
[----:B------:R-:W-:Y:S01]  /*29a0*/  LOP3.LUT P2, RZ, R130, 0xff, RZ, 0xc0, !PT ;  /* 0x000000ff82ff7812 */ /* 0x000fe2000784c0ff */
[----:B------:R-:W-:-:S02]  /*29b0*/  FADD.FTZ R196, R196, -R201 ;  /* 0x800000c9c4c47221 */ /* 0x000fc40000010000 */
[----:B------:R-:W-:Y:S02]  /*29c0*/  FADD.FTZ R198, R198, -R202 ;  /* 0x800000cac6c67221 */ /* 0x000fe40000010000 */
[----:B------:R-:W-:Y:S02]  /*29d0*/  FADD.FTZ R169, R131, -R169 ;  /* 0x800000a983a97221 */ /* 0x000fe40000010000 */
[----:B------:R-:W-:Y:S02]  /*29e0*/  FADD.FTZ R193, R206, -R193 ;  /* 0x800000c1cec17221 */ /* 0x000fe40000010000 */
[-CC-:B------:R-:W-:Y:S02]  /*29f0*/  FFMA.FTZ R205, R205, R117.reuse, R116.reuse ;  /* 0x00000075cdcd7223 */ /* 0x180fe40000010074 */
[-CC-:B------:R-:W-:Y:S02]  /*2a00*/  FFMA.FTZ R136, R136, R117.reuse, R116.reuse ;  /* 0x0000007588887223 */ /* 0x180fe40000010074 */
[----:B------:R-:W-:-:S02]  /*2a10*/  FFMA.FTZ R137, R137, R117, R116 ;  /* 0x0000007589897223 */ /* 0x000fc40000010074 */
[-CC-:B------:R-:W-:Y:S02]  /*2a20*/  FFMA.FTZ R138, R138, R117.reuse, R116.reuse ;  /* 0x000000758a8a7223 */ /* 0x180fe40000010074 */
[----:B------:R-:W-:Y:S02]  /*2a30*/  FFMA.FTZ R140, R140, R117, R116 ;  /* 0x000000758c8c7223 */ /* 0x000fe40000010074 */
[----:B------:R-:W-:Y:S02]  /*2a40*/  FADD.FTZ R191, R132, -R191 ;  /* 0x800000bf84bf7221 */ /* 0x000fe40000010000 */
[----:B------:R-:W-:Y:S02]  /*2a50*/  @P1 FADD.FTZ R194, R72, R194 ;  /* 0x000000c248c21221 */ /* 0x000fe40000010000 */
[C---:B------:R-:W-:Y:S02]  /*2a60*/  FMUL.FTZ R129, R189.reuse, R129 ;  /* 0x00000081bd817220 */ /* 0x040fe40000410000 */
[----:B------:R-:W-:-:S02]  /*2a70*/  FMUL.FTZ R130, R189, R196 ;  /* 0x000000c4bd827220 */ /* 0x000fc40000410000 */
[C---:B------:R-:W-:Y:S02]  /*2a80*/  FMUL.FTZ R131, R189.reuse, R198 ;  /* 0x000000c6bd837220 */ /* 0x040fe40000410000 */
[C---:B------:R-:W-:Y:S02]  /*2a90*/  FMUL.FTZ R132, R189.reuse, R169 ;  /* 0x000000a9bd847220 */ /* 0x040fe40000410000 */
[----:B------:R-:W-:Y:S02]  /*2aa0*/  FMUL.FTZ R193, R189, R193 ;  /* 0x000000c1bdc17220 */ /* 0x000fe40000410000 */
[----:B------:R-:W-:Y:S02]  /*2ab0*/  FFMA.FTZ R139, R139, R117, R116 ;  /* 0x000000758b8b7223 */ /* 0x000fe40000010074 */
[----:B------:R-:W-:Y:S02]  /*2ac0*/  FADD.FTZ R207, R207, -R205 ;  /* 0x800000cdcfcf7221 */ /* 0x000fe40000010000 */
[----:B------:R-:W-:-:S02]  /*2ad0*/  FADD.FTZ R133, R133, -R136 ;  /* 0x8000008885857221 */ /* 0x000fc40000010000 */
[----:B------:R-:W-:Y:S02]  /*2ae0*/  FADD.FTZ R137, R208, -R137 ;  /* 0x80000089d0897221 */ /* 0x000fe40000010000 */
[----:B------:R-:W-:Y:S02]  /*2af0*/  FADD.FTZ R134, R134, -R138 ;  /* 0x8000008a86867221 */ /* 0x000fe40000010000 */
[----:B------:R-:W-:Y:S02]  /*2b00*/  FADD.FTZ R224, R224, -R140 ;  /* 0x8000008ce0e07221 */ /* 0x000fe40000010000 */
[-CC-:B------:R-:W-:Y:S02]  /*2b10*/  FFMA.FTZ R141, R141, R117.reuse, R116.reuse ;  /* 0x000000758d8d7223 */ /* 0x180fe40000010074 */
[----:B------:R-:W-:Y:S02]  /*2b20*/  FFMA.FTZ R140, R142, R117, R116 ;  /* 0x000000758e8c7223 */ /* 0x000fe40000010074 */
[----:B------:R-:W-:-:S02]  /*2b30*/  FMUL.FTZ R200, R194, R0 ;  /* 0x00000000c2c87220 */ /* 0x000fc40000410000 */
[----:B------:R-:W-:Y:S02]  /*2b40*/  @P1 FADD.FTZ R129, R73, R129 ;  /* 0x0000008149811221 */ /* 0x000fe40000010000 */
[----:B------:R-:W-:Y:S02]  /*2b50*/  @P1 FADD.FTZ R130, R74, R130 ;  /* 0x000000824a821221 */ /* 0x000fe40000010000 */
[----:B------:R-:W-:Y:S02]  /*2b60*/  @P1 FADD.FTZ R131, R75, R131 ;  /* 0x000000834b831221 */ /* 0x000fe40000010000 */
[----:B------:R-:W-:Y:S02]  /*2b70*/  @P1 FADD.FTZ R132, R76, R132 ;  /* 0x000000844c841221 */ /* 0x000fe40000010000 */
[----:B------:R-:W-:Y:S02]  /*2b80*/  @P1 FADD.FTZ R193, R77, R193 ;  /* 0x000000c14dc11221 */ /* 0x000fe40000010000 */
[----:B------:R-:W-:-:S02]  /*2b90*/  FADD.FTZ R139, R135, -R139 ;  /* 0x8000008b878b7221 */ /* 0x000fc40000010000 */
[C---:B------:R-:W-:Y:S02]  /*2ba0*/  FMUL.FTZ R191, R189.reuse, R191 ;  /* 0x000000bfbdbf7220 */ /* 0x040fe40000410000 */
[C---:B------:R-:W-:Y:S02]  /*2bb0*/  FMUL.FTZ R135, R189.reuse, R207 ;  /* 0x000000cfbd877220 */ /* 0x040fe40000410000 */
[C---:B------:R-:W-:Y:S02]  /*2bc0*/  FMUL.FTZ R136, R189.reuse, R133 ;  /* 0x00000085bd887220 */ /* 0x040fe40000410000 */
[C---:B------:R-:W-:Y:S02]  /*2bd0*/  FMUL.FTZ R137, R189.reuse, R137 ;  /* 0x00000089bd897220 */ /* 0x040fe40000410000 */
[----:B------:R-:W-:Y:S02]  /*2be0*/  FMUL.FTZ R138, R189, R134 ;  /* 0x00000086bd8a7220 */ /* 0x000fe40000410000 */
[----:B------:R-:W-:-:S02]  /*2bf0*/  FADD.FTZ R141, R164, -R141 ;  /* 0x8000008da48d7221 */ /* 0x000fc40000010000 */
[----:B------:R-:W-:Y:S02]  /*2c00*/  FADD.FTZ R140, R209, -R140 ;  /* 0x8000008cd18c7221 */ /* 0x000fe40000010000 */
[----:B------:R-:W-:Y:S02]  /*2c10*/  FMUL.FTZ R200, R200, c[0x0][0x1e8] ;  /* 0x00007a00c8c87a20 */ /* 0x000fe40000410000 */
[-C--:B------:R-:W-:Y:S02]  /*2c20*/  FMUL.FTZ R199, R129, R0.reuse ;  /* 0x0000000081c77220 */ /* 0x080fe40000410000 */
[-C--:B------:R-:W-:Y:S01]  /*2c30*/  FMUL.FTZ R195, R130, R0.reuse ;  /* 0x0000000082c37220 */ /* 0x080fe20000410000 */
[----:B------:R-:W-:Y:S01]  /*2c40*/  FSEL R200, R200, RZ, P5 ;  /* 0x000000ffc8c87208 */ /* 0x000fe20002800000 */
[-C--:B------:R-:W-:Y:S01]  /*2c50*/  FMUL.FTZ R196, R131, R0.reuse ;  /* 0x0000000083c47220 */ /* 0x080fe20000410000 */
[----:B------:R-:W-:Y:S01]  /*2c60*/  LOP3.LUT P5, RZ, R126, 0xff00, RZ, 0xc0, !PT ;  /* 0x0000ff007eff7812 */ /* 0x000fe200078ac0ff */
[----:B------:R-:W-:-:S02]  /*2c70*/  FMUL.FTZ R171, R132, R0 ;  /* 0x0000000084ab7220 */ /* 0x000fc40000410000 */
[----:B------:R-:W-:Y:S02]  /*2c80*/  FMUL.FTZ R190, R193, R0 ;  /* 0x00000000c1be7220 */ /* 0x000fe40000410000 */
[----:B------:R-:W-:Y:S02]  /*2c90*/  @P1 FADD.FTZ R191, R78, R191 ;  /* 0x000000bf4ebf1221 */ /* 0x000fe40000010000 */
[----:B------:R-:W-:Y:S02]  /*2ca0*/  @P1 FADD.FTZ R135, R79, R135 ;  /* 0x000000874f871221 */ /* 0x000fe40000010000 */
[----:B------:R-:W-:Y:S02]  /*2cb0*/  @P1 FADD.FTZ R136, R80, R136 ;  /* 0x0000008850881221 */ /* 0x000fe40000010000 */
[----:B------:R-:W-:Y:S02]  /*2cc0*/  @P1 FADD.FTZ R137, R81, R137 ;  /* 0x0000008951891221 */ /* 0x000fe40000010000 */
[----:B------:R-:W-:-:S02]  /*2cd0*/  @P1 FADD.FTZ R138, R82, R138 ;  /* 0x0000008a528a1221 */ /* 0x000fc40000010000 */
[C---:B------:R-:W-:Y:S02]  /*2ce0*/  FMUL.FTZ R139, R189.reuse, R139 ;  /* 0x0000008bbd8b7220 */ /* 0x040fe40000410000 */
[C---:B------:R-:W-:Y:S02]  /*2cf0*/  FMUL.FTZ R142, R189.reuse, R224 ;  /* 0x000000e0bd8e7220 */ /* 0x040fe40000410000 */
[C---:B------:R-:W-:Y:S02]  /*2d00*/  FMUL.FTZ R141, R189.reuse, R141 ;  /* 0x0000008dbd8d7220 */ /* 0x040fe40000410000 */
[----:B------:R-:W-:Y:S02]  /*2d10*/  FMUL.FTZ R140, R189, R140 ;  /* 0x0000008cbd8c7220 */ /* 0x000fe40000410000 */
[----:B------:R-:W-:Y:S02]  /*2d20*/  FFMA.FTZ R146, R146, R117, R116 ;  /* 0x0000007592927223 */ /* 0x000fe40000010074 */
[----:B------:R-:W-:-:S02]  /*2d30*/  FMUL.FTZ R199, R199, c[0x0][0x1e8] ;  /* 0x00007a00c7c77a20 */ /* 0x000fc40000410000 */
[----:B------:R-:W-:Y:S02]  /*2d40*/  FMUL.FTZ R195, R195, c[0x0][0x1e8] ;  /* 0x00007a00c3c37a20 */ /* 0x000fe40000410000 */
[----:B------:R-:W-:Y:S01]  /*2d50*/  FMUL.FTZ R196, R196, c[0x0][0x1e8] ;  /* 0x00007a00c4c47a20 */ /* 0x000fe20000410000 */
[----:B------:R-:W-:Y:S01]  /*2d60*/  FSEL R199, R199, RZ, P6 ;  /* 0x000000ffc7c77208 */ /* 0x000fe20003000000 */
[----:B------:R-:W-:Y:S01]  /*2d70*/  FMUL.FTZ R171, R171, c[0x0][0x1e8] ;  /* 0x00007a00abab7a20 */ /* 0x000fe20000410000 */
[----:B------:R-:W-:Y:S01]  /*2d80*/  FSEL R195, R195, RZ, P4 ;  /* 0x000000ffc3c37208 */ /* 0x000fe20002000000 */
        /* <DEDUP_REMOVED lines=8> */
[-C--:B------:R-:W-:Y:S01]  /*2e10*/  FMUL.FTZ R206, R137, R0.reuse ;  /* 0x0000000089ce7220 */ /* 0x080fe20000410000 */
[----:B------:R-:W-:Y:S01]  /*2e20*/  LOP3.LUT P4, RZ, R126, 0xff000000, RZ, 0xc0, !PT ;  /* 0xff0000007eff7812 */ /* 0x000fe2000788c0ff */
[----:B------:R-:W-:Y:S01]  /*2e30*/  FMUL.FTZ R202, R138, R0 ;  /* 0x000000008aca7220 */ /* 0x000fe20000410000 */
[----:B------:R-:W-:Y:S01]  /*2e40*/  LOP3.LUT P0, RZ, R127, 0xff, RZ, 0xc0, !PT ;  /* 0x000000ff7fff7812 */ /* 0x000fe2000780c0ff */
[----:B------:R-:W-:Y:S01]  /*2e50*/  @P1 FADD.FTZ R139, R83, R139 ;  /* 0x0000008b538b1221 */ /* 0x000fe20000010000 */
[C---:B------:R-:W-:Y:S01]  /*2e60*/  LOP3.LUT P2, RZ, R127.reuse, 0xff00, RZ, 0xc0, !PT ;  /* 0x0000ff007fff7812 */ /* 0x040fe2000784c0ff */
[----:B------:R-:W-:Y:S01]  /*2e70*/  @P1 FADD.FTZ R142, R84, R142 ;  /* 0x0000008e548e1221 */ /* 0x000fe20000010000 */
[----:B------:R-:W-:Y:S01]  /*2e80*/  LOP3.LUT P5, RZ, R127, 0xff0000, RZ, 0xc0, !PT ;  /* 0x00ff00007fff7812 */ /* 0x000fe200078ac0ff */
[----:B------:R-:W-:Y:S01]  /*2e90*/  @P1 FADD.FTZ R141, R85, R141 ;  /* 0x0000008d558d1221 */ /* 0x000fe20000010000 */
[----:B------:R-:W-:Y:S01]  /*2ea0*/  MOV R126, R124 ;  /* 0x0000007c007e7202 */ /* 0x000fe20000000f00 */
[----:B------:R-:W-:-:S02]  /*2eb0*/  @P1 FADD.FTZ R140, R86, R140 ;  /* 0x0000008c568c1221 */ /* 0x000fc40000010000 */
[----:B------:R-:W-:Y:S02]  /*2ec0*/  FADD.FTZ R211, R211, -R146 ;  /* 0x80000092d3d37221 */ /* 0x000fe40000010000 */
[-CC-:B------:R-:W-:Y:S02]  /*2ed0*/  FFMA.FTZ R151, R151, R117.reuse, R116.reuse ;  /* 0x0000007597977223 */ /* 0x180fe40000010074 */
[----:B------:R-:W-:Y:S02]  /*2ee0*/  FMUL.FTZ R169, R169, c[0x0][0x1e8] ;  /* 0x00007a00a9a97a20 */ /* 0x000fe40000410000 */
        /* <DEDUP_REMOVED lines=13> */
[----:B------:R-:W-:Y:S01]  /*2fc0*/  FMUL.FTZ R164, R140, R0 ;  /* 0x000000008ca47220 */ /* 0x000fe20000410000 */
[----:B------:R-:W-:Y:S01]  /*2fd0*/  LOP3.LUT P4, RZ, R126, 0xff, RZ, 0xc0, !PT ;  /* 0x000000ff7eff7812 */ /* 0x000fe2000788c0ff */
[--C-:B------:R-:W-:Y:S01]  /*2fe0*/  FFMA.FTZ R146, R150, R117, R116.reuse ;  /* 0x0000007596927223 */ /* 0x100fe20000010074 */
[C---:B------:R-:W-:Y:S01]  /*2ff0*/  LOP3.LUT P0, RZ, R124.reuse, 0xff00, RZ, 0xc0, !PT ;  /* 0x0000ff007cff7812 */ /* 0x040fe2000780c0ff */
[----:B------:R-:W-:Y:S01]  /*3000*/  FMUL.FTZ R150, R189, R211 ;  /* 0x000000d3bd967220 */ /* 0x000fe20000410000 */
[----:B------:R-:W-:Y:S01]  /*3010*/  LOP3.LUT P2, RZ, R124, 0xff0000, RZ, 0xc0, !PT ;  /* 0x00ff00007cff7812 */ /* 0x000fe2000784c0ff */
[----:B------:R-:W-:Y:S01]  /*3020*/  FFMA.FTZ R154, R154, R117, R116 ;  /* 0x000000759a9a7223 */ /* 0x000fe20000010074 */
[----:B------:R-:W-:Y:S01]  /*3030*/  LOP3.LUT P5, RZ, R124, 0xff000000, RZ, 0xc0, !PT ;  /* 0xff0000007cff7812 */ /* 0x000fe200078ac0ff */
[----:B------:R-:W-:Y:S01]  /*3040*/  FADD.FTZ R151, R216, -R151 ;  /* 0x80000097d8977221 */ /* 0x000fe20000010000 */
[----:B------:R-:W-:Y:S01]  /*3050*/  MOV R126, R122 ;  /* 0x0000007a007e7202 */ /* 0x000fe20000000f00 */
[----:B------:R-:W-:-:S02]  /*3060*/  FMUL.FTZ R201, R201, c[0x0][0x1e8] ;  /* 0x00007a00c9c97a20 */ /* 0x000fc40000410000 */
[----:B------:R-:W-:Y:S02]  /*3070*/  FMUL.FTZ R197, R197, c[0x0][0x1e8] ;  /* 0x00007a00c5c57a20 */ /* 0x000fe40000410000 */
[----:B------:R-:W-:Y:S01]  /*3080*/  FMUL.FTZ R198, R198, c[0x0][0x1e8] ;  /* 0x00007a00c6c67a20 */ /* 0x000fe20000410000 */
[----:B------:R-:W-:Y:S01]  /*3090*/  FSEL R201, R201, RZ, P6 ;  /* 0x000000ffc9c97208 */ /* 0x000fe20003000000 */
[----:B------:R-:W-:Y:S01]  /*30a0*/  FMUL.FTZ R164, R164, c[0x0][0x1e8] ;  /* 0x00007a00a4a47a20 */ /* 0x000fe20000410000 */
[----:B------:R-:W-:Y:S01]  /*30b0*/  FSEL R197, R197, RZ, P4 ;  /* 0x000000ffc5c57208 */ /* 0x000fe20002000000 */
[----:B------:R-:W-:Y:S01]  /*30c0*/  @P1 FADD.FTZ R150, R90, R150 ;  /* 0x000000965a961221 */ /* 0x000fe20000010000 */
[----:B------:R-:W-:Y:S01]  /*30d0*/  FSEL R198, R198, RZ, P0 ;  /* 0x000000ffc6c67208 */ /* 0x000fe20000000000 */
[----:B------:R-:W-:Y:S01]  /*30e0*/  FADD.FTZ R218, R218, -R154 ;  /* 0x8000009adada7221 */ /* 0x000fe20000010000 */
[----:B------:R-:W-:Y:S01]  /*30f0*/  FSEL R164, R164, RZ, P2 ;  /* 0x000000ffa4a47208 */ /* 0x000fe20001000000 */
[--C-:B------:R-:W-:Y:S01]  /*3100*/  FFMA.FTZ R124, R147, R117, R116.reuse ;  /* 0x00000075937c7223 */ /* 0x100fe20000010074 */
[----:B------:R-:W-:Y:S01]  /*3110*/  LOP3.LUT P6, RZ, R125, 0xff, RZ, 0xc0, !PT ;  /* 0x000000ff7dff7812 */ /* 0x000fe200078cc0ff */
[----:B------:R-:W-:Y:S01]  /*3120*/  FMUL.FTZ R154, R189, R151 ;  /* 0x00000097bd9a7220 */ /* 0x000fe20000410000 */
[----:B------:R-:W-:Y:S01]  /*3130*/  LOP3.LUT P4, RZ, R125, 0xff00, RZ, 0xc0, !PT ;  /* 0x0000ff007dff7812 */ /* 0x000fe2000788c0ff */
[----:B------:R-:W-:Y:S01]  /*3140*/  FFMA.FTZ R143, R143, R117, R116 ;  /* 0x000000758f8f7223 */ /* 0x000fe20000010074 */
[C---:B------:R-:W-:Y:S01]  /*3150*/  LOP3.LUT P0, RZ, R125.reuse, 0xff0000, RZ, 0xc0, !PT ;  /* 0x00ff00007dff7812 */ /* 0x040fe2000780c0ff */
[----:B------:R-:W-:Y:S01]  /*3160*/  FMUL.FTZ R209, R150, R0 ;  /* 0x0000000096d17220 */ /* 0x000fe20000410000 */
[----:B------:R-:W-:Y:S01]  /*3170*/  LOP3.LUT P2, RZ, R125, 0xff000000, RZ, 0xc0, !PT ;  /* 0xff0000007dff7812 */ /* 0x000fe2000784c0ff */
[----:B------:R-:W-:-:S02]  /*3180*/  FADD.FTZ R124, R212, -R124 ;  /* 0x8000007cd47c7221 */ /* 0x000fc40000010000 */
[----:B------:R-:W-:Y:S02]  /*3190*/  @P1 FADD.FTZ R154, R95, R154 ;  /* 0x0000009a5f9a1221 */ /* 0x000fe40000010000 */
[-CC-:B------:R-:W-:Y:S02]  /*31a0*/  FFMA.FTZ R125, R145, R117.reuse, R116.reuse ;  /* 0x00000075917d7223 */ /* 0x180fe40000010074 */
[-CC-:B------:R-:W-:Y:S02]  /*31b0*/  FFMA.FTZ R152, R152, R117.reuse, R116.reuse ;  /* 0x0000007598987223 */ /* 0x180fe40000010074 */
[----:B------:R-:W-:Y:S02]  /*31c0*/  FADD.FTZ R165, R165, -R143 ;  /* 0x8000008fa5a57221 */ /* 0x000fe40000010000 */
[-CC-:B------:R-:W-:Y:S02]  /*31d0*/  FFMA.FTZ R148, R148, R117.reuse, R116.reuse ;  /* 0x0000007594947223 */ /* 0x180fe40000010074 */
[----:B------:R-:W-:-:S02]  /*31e0*/  FFMA.FTZ R147, R149, R117, R116 ;  /* 0x0000007595937223 */ /* 0x000fc40000010074 */
[----:B------:R-:W-:Y:S02]  /*31f0*/  FMUL.FTZ R209, R209, c[0x0][0x1e8] ;  /* 0x00007a00d1d17a20 */ /* 0x000fe40000410000 */
[-CC-:B------:R-:W-:Y:S02]  /*3200*/  FFMA.FTZ R208, R144, R117.reuse, R116.reuse ;  /* 0x0000007590d07223 */ /* 0x180fe40000010074 */
[----:B------:R-:W-:Y:S01]  /*3210*/  FMUL.FTZ R149, R189, R124 ;  /* 0x0000007cbd957220 */ /* 0x000fe20000410000 */
[----:B------:R-:W-:Y:S01]  /*3220*/  FSEL R209, R209, RZ, P0 ;  /* 0x000000ffd1d17208 */ /* 0x000fe20000000000 */
[----:B------:R-:W-:Y:S01]  /*3230*/  FFMA.FTZ R156, R156, R117, R116 ;  /* 0x000000759c9c7223 */ /* 0x000fe20000010074 */
[----:B------:R-:W-:Y:S01]  /*3240*/  LOP3.LUT P0, RZ, R122, 0xff000000, RZ, 0xc0, !PT ;  /* 0xff0000007aff7812 */ /* 0x000fe2000780c0ff */
[----:B------:R-:W-:Y:S01]  /*3250*/  FMUL.FTZ R151, R154, R0 ;  /* 0x000000009a977220 */ /* 0x000fe20000410000 */
[----:B------:R-:W-:Y:S01]  /*3260*/  F2FP.BF16.PACK_AB R124, R168, R167 ;  /* 0x000000a7a87c723e */ /* 0x000fe200000010ff */
[----:B------:R-:W-:Y:S01]  /*3270*/  FADD.FTZ R125, R166, -R125 ;  /* 0x8000007da67d7221 */ /* 0x000fe20000010000 */
[----:B------:R-:W-:Y:S01]  /*3280*/  IADD3 R168, R3, 0x100, RZ ;  /* 0x0000010003a87810 */ /* 0x000fe20007ffe0ff */
[----:B------:R-:W-:-:S02]  /*3290*/  FADD.FTZ R152, R217, -R152 ;  /* 0x80000098d9987221 */ /* 0x000fc40000010000 */
[----:B------:R-:W-:Y:S02]  /*32a0*/  FMUL.FTZ R166, R189, R165 ;  /* 0x000000a5bda67220 */ /* 0x000fe40000410000 */
[----:B------:R-:W-:Y:S02]  /*32b0*/  FADD.FTZ R148, R213, -R148 ;  /* 0x80000094d5947221 */ /* 0x000fe40000010000 */
[----:B------:R-:W-:Y:S02]  /*32c0*/  FADD.FTZ R208, R210, -R208 ;  /* 0x800000d0d2d07221 */ /* 0x000fe40000010000 */
[----:B------:R-:W-:Y:S02]  /*32d0*/  @P1 FADD.FTZ R149, R91, R149 ;  /* 0x000000955b951221 */ /* 0x000fe40000010000 */
[----:B------:R-:W-:Y:S02]  /*32e0*/  FFMA.FTZ R153, R153, R117, R116 ;  /* 0x0000007599997223 */ /* 0x000fe40000010074 */
[----:B------:R-:W-:-:S02]  /*32f0*/  FADD.FTZ R220, R220, -R156 ;  /* 0x8000009cdcdc7221 */ /* 0x000fc40000010000 */
[----:B------:R-:W-:Y:S02]  /*3300*/  FMUL.FTZ R151, R151, c[0x0][0x1e8] ;  /* 0x00007a0097977a20 */ /* 0x000fe40000410000 */
[----:B------:R-:W-:Y:S02]  /*3310*/  FMUL.FTZ R156, R189, R152 ;  /* 0x00000098bd9c7220 */ /* 0x000fe40000410000 */
[----:B------:R-:W-:Y:S01]  /*3320*/  @P1 FADD.FTZ R166, R87, R166 ;  /* 0x000000a657a61221 */ /* 0x000fe20000010000 */
[----:B------:R-:W-:Y:S01]  /*3330*/  FSEL R151, R151, RZ, P0 ;  /* 0x000000ff97977208 */ /* 0x000fe20000000000 */
[----:B------:R-:W-:Y:S01]  /*3340*/  FMUL.FTZ R148, R189, R148 ;  /* 0x00000094bd947220 */ /* 0x000fe20000410000 */
[----:B------:R-:W-:Y:S01]  /*3350*/  ISETP.NE.U32.AND P0, PT, RZ, c[0x0][0x258], PT ;  /* 0x00009600ff007a0c */ /* 0x000fe20003f05070 */
[----:B------:R-:W-:Y:S02]  /*3360*/  FFMA.FTZ R155, R155, R117, R116 ;  /* 0x000000759b9b7223 */ /* 0x000fe40000010074 */
[C---:B------:R-:W-:Y:S01]  /*3370*/  FMUL.FTZ R208, R189.reuse, R208 ;  /* 0x000000d0bdd07220 */ /* 0x040fe20000410000 */
[----:B------:R-:W-:Y:S01]  /*3380*/  ISETP.NE.AND.EX P0, PT, RZ, c[0x0][0x25c], PT, P0 ;  /* 0x00009700ff007a0c */ /* 0x000fe20003f05300 */
[----:B------:R-:W-:Y:S01]  /*3390*/  FMUL.FTZ R165, R189, R125 ;  /* 0x0000007dbda57220 */ /* 0x000fe20000410000 */
[----:B------:R-:W-:Y:S01]  /*33a0*/  F2FP.BF16.PACK_AB R125, R203, R128 ;  /* 0x00000080cb7d723e */ /* 0x000fe200000010ff */
[----:B------:R-:W-:Y:S01]  /*33b0*/  FMUL.FTZ R210, R149, R0 ;  /* 0x0000000095d27220 */ /* 0x000fe20000410000 */
[----:B------:R-:W-:Y:S01]  /*33c0*/  HFMA2.MMA R203, -RZ, RZ, 0, 9.5367431640625e-07 ;  /* 0x00000010ffcb7435 */ /* 0x000fe200000001ff */
[----:B------:R-:W-:-:S02]  /*33d0*/  FADD.FTZ R153, R170, -R153 ;  /* 0x80000099aa997221 */ /* 0x000fc40000010000 */
[----:B------:R-:W-:Y:S02]  /*33e0*/  FADD.FTZ R147, R214, -R147 ;  /* 0x80000093d6937221 */ /* 0x000fe40000010000 */
[----:B------:R-:W-:Y:S02]  /*33f0*/  FADD.FTZ R146, R215, -R146 ;  /* 0x80000092d7927221 */ /* 0x000fe40000010000 */
[----:B------:R-:W-:Y:S02]  /*3400*/  @P1 FADD.FTZ R156, R96, R156 ;  /* 0x0000009c609c1221 */ /* 0x000fe40000010000 */
[----:B------:R-:W-:Y:S02]  /*3410*/  FMUL.FTZ R213, R166, R0 ;  /* 0x00000000a6d57220 */ /* 0x000fe40000410000 */
[----:B------:R-:W-:Y:S02]  /*3420*/  @P1 FADD.FTZ R148, R92, R148 ;  /* 0x000000945c941221 */ /* 0x000fe40000010000 */
[----:B------:R-:W-:-:S02]  /*3430*/  FADD.FTZ R219, R219, -R155 ;  /* 0x8000009bdbdb7221 */ /* 0x000fc40000010000 */
[----:B------:R-:W-:Y:S02]  /*3440*/  @P1 FADD.FTZ R208, R88, R208 ;  /* 0x000000d058d01221 */ /* 0x000fe40000010000 */
[----:B------:R-:W-:Y:S02]  /*3450*/  @P1 FADD.FTZ R165, R89, R165 ;  /* 0x000000a559a51221 */ /* 0x000fe40000010000 */
[----:B------:R-:W-:Y:S02]  /*3460*/  FMUL.FTZ R210, R210, c[0x0][0x1e8] ;  /* 0x00007a00d2d27a20 */ /* 0x000fe40000410000 */
[C---:B------:R-:W-:Y:S02]  /*3470*/  FMUL.FTZ R155, R189.reuse, R153 ;  /* 0x00000099bd9b7220 */ /* 0x040fe40000410000 */
[C---:B------:R-:W-:Y:S01]  /*3480*/  FMUL.FTZ R147, R189.reuse, R147 ;  /* 0x00000093bd937220 */ /* 0x040fe20000410000 */
[----:B------:R-:W-:Y:S01]  /*3490*/  FSEL R210, R210, RZ, P2 ;  /* 0x000000ffd2d27208 */ /* 0x000fe20001000000 */
[----:B------:R-:W-:Y:S01]  /*34a0*/  FMUL.FTZ R146, R189, R146 ;  /* 0x00000092bd927220 */ /* 0x000fe20000410000 */
[----:B------:R-:W-:Y:S01]  /*34b0*/  LOP3.LUT P2, RZ, R123, 0xff, RZ, 0xc0, !PT ;  /* 0x000000ff7bff7812 */ /* 0x000fe2000784c0ff */
[----:B------:R-:W-:-:S02]  /*34c0*/  FMUL.FTZ R153, R156, R0 ;  /* 0x000000009c997220 */ /* 0x000fc40000410000 */
[----:B------:R-:W-:Y:S02]  /*34d0*/  FMUL.FTZ R213, R213, c[0x0][0x1e8] ;  /* 0x00007a00d5d57a20 */ /* 0x000fe40000410000 */
[-C--:B------:R-:W-:Y:S02]  /*34e0*/  FMUL.FTZ R145, R148, R0.reuse ;  /* 0x0000000094917220 */ /* 0x080fe40000410000 */
[-C--:B------:R-:W-:Y:S01]  /*34f0*/  FMUL.FTZ R212, R208, R0.reuse ;  /* 0x00000000d0d47220 */ /* 0x080fe20000410000 */
[----:B------:R-:W-:Y:S01]  /*3500*/  FSEL R213, R213, RZ, P5 ;  /* 0x000000ffd5d57208 */ /* 0x000fe20002800000 */
[----:B------:R-:W-:Y:S01]  /*3510*/  FMUL.FTZ R211, R165, R0 ;  /* 0x00000000a5d37220 */ /* 0x000fe20000410000 */
[----:B------:R-:W-:Y:S01]  /*3520*/  LOP3.LUT P5, RZ, R126, 0xff, RZ, 0xc0, !PT ;  /* 0x000000ff7eff7812 */ /* 0x000fe200078ac0ff */
[----:B------:R-:W-:Y:S01]  /*3530*/  @P1 FADD.FTZ R155, R97, R155 ;  /* 0x0000009b619b1221 */ /* 0x000fe20000010000 */
[----:B------:R-:W-:Y:S01]  /*3540*/  F2FP.BF16.PACK_AB R126, R199, R200 ;  /* 0x000000c8c77e723e */ /* 0x000fe200000010ff */
[----:B------:R-:W-:-:S02]  /*3550*/  @P1 FADD.FTZ R147, R93, R147 ;  /* 0x000000935d931221 */ /* 0x000fc40000010000 */
[----:B------:R-:W-:Y:S02]  /*3560*/  @P1 FADD.FTZ R146, R94, R146 ;  /* 0x000000925e921221 */ /* 0x000fe40000010000 */
[----:B------:R-:W-:Y:S02]  /*3570*/  FMUL.FTZ R153, R153, c[0x0][0x1e8] ;  /* 0x00007a0099997a20 */ /* 0x000fe40000410000 */
[----:B------:R-:W-:Y:S02]  /*3580*/  FMUL.FTZ R145, R145, c[0x0][0x1e8] ;  /* 0x00007a0091917a20 */ /* 0x000fe40000410000 */
[----:B------:R-:W-:Y:S01]  /*3590*/  FMUL.FTZ R212, R212, c[0x0][0x1e8] ;  /* 0x00007a00d4d47a20 */ /* 0x000fe20000410000 */
[----:B------:R-:W-:Y:S01]  /*35a0*/  FSEL R153, R153, RZ, P2 ;  /* 0x000000ff99997208 */ /* 0x000fe20001000000 */
[----:B------:R-:W-:Y:S01]  /*35b0*/  FMUL.FTZ R211, R211, c[0x0][0x1e8] ;  /* 0x00007a00d3d37a20 */ /* 0x000fe20000410000 */
[----:B------:R-:W-:Y:S01]  /*35c0*/  ISETP.NE.U32.AND P2, PT, RZ, c[0x0][0x258], PT ;  /* 0x00009600ff007a0c */ /* 0x000fe20003f45070 */
[-C--:B------:R-:W-:Y:S01]  /*35d0*/  FMUL.FTZ R152, R155, R0.reuse ;  /* 0x000000009b987220 */ /* 0x080fe20000410000 */
[----:B------:R-:W-:Y:S01]  /*35e0*/  FSEL R145, R145, RZ, P5 ;  /* 0x000000ff91917208 */ /* 0x000fe20002800000 */
[-C--:B------:R-:W-:Y:S01]  /*35f0*/  FMUL.FTZ R143, R147, R0.reuse ;  /* 0x00000000938f7220 */ /* 0x080fe20000410000 */
[----:B------:R-:W-:Y:S01]  /*3600*/  FSEL R212, R212, RZ, P6 ;  /* 0x000000ffd4d47208 */ /* 0x000fe20003000000 */
[----:B------:R-:W-:Y:S01]  /*3610*/  FMUL.FTZ R144, R146, R0 ;  /* 0x0000000092907220 */ /* 0x000fe20000410000 */
[----:B------:R-:W-:Y:S01]  /*3620*/  FSEL R211, R211, RZ, P4 ;  /* 0x000000ffd3d37208 */ /* 0x000fe20002000000 */
[-CC-:B------:R-:W-:Y:S01]  /*3630*/  FFMA.FTZ R157, R157, R117.reuse, R116.reuse ;  /* 0x000000759d9d7223 */ /* 0x180fe20000010074 */
[----:B------:R-:W-:Y:S01]  /*3640*/  LOP3.LUT P5, RZ, R123, 0xff00, RZ, 0xc0, !PT ;  /* 0x0000ff007bff7812 */ /* 0x000fe200078ac0ff */
[-CC-:B------:R-:W-:Y:S01]  /*3650*/  FFMA.FTZ R158, R158, R117.reuse, R116.reuse ;  /* 0x000000759e9e7223 */ /* 0x180fe20000010074 */
[C---:B------:R-:W-:Y:S01]  /*3660*/  LOP3.LUT P6, RZ, R122.reuse, 0xff00, RZ, 0xc0, !PT ;  /* 0x0000ff007aff7812 */ /* 0x040fe200078cc0ff */
[-CC-:B------:R-:W-:Y:S01]  /*3670*/  FFMA.FTZ R159, R159, R117.reuse, R116.reuse ;  /* 0x000000759f9f7223 */ /* 0x180fe20000010074 */
[----:B------:R-:W-:Y:S01]  /*3680*/  LOP3.LUT P4, RZ, R122, 0xff0000, RZ, 0xc0, !PT ;  /* 0x00ff00007aff7812 */ /* 0x000fe2000788c0ff */
[-CC-:B------:R-:W-:Y:S01]  /*3690*/  FFMA.FTZ R160, R160, R117.reuse, R116.reuse ;  /* 0x00000075a0a07223 */ /* 0x180fe20000010074 */
[----:B------:R-:W-:Y:S01]  /*36a0*/  @P0 MOV R122, 0x20 ;  /* 0x00000020007a0802 */ /* 0x000fe20000000f00 */
[-CC-:B------:R-:W-:Y:S01]  /*36b0*/  FFMA.FTZ R161, R161, R117.reuse, R116.reuse ;  /* 0x00000075a1a17223 */ /* 0x180fe20000010074 */
[----:B------:R-:W-:Y:S01]  /*36c0*/  ISETP.NE.AND.EX P2, PT, RZ, c[0x0][0x25c], PT, P2 ;  /* 0x00009700ff007a0c */ /* 0x000fe20003f45320 */
[----:B------:R-:W-:-:S02]  /*36d0*/  FFMA.FTZ R162, R162, R117, R116 ;  /* 0x00000075a2a27223 */ /* 0x000fc40000010074 */
[----:B------:R-:W-:Y:S01]  /*36e0*/  FMUL.FTZ R152, R152, c[0x0][0x1e8] ;  /* 0x00007a0098987a20 */ /* 0x000fe20000410000 */
[----:B------:R-:W-:Y:S01]  /*36f0*/  SEL R118, R118, R110, P2 ;  /* 0x0000006e76767207 */ /* 0x000fe20001000000 */
[----:B------:R-:W-:Y:S01]  /*3700*/  FMUL.FTZ R143, R143, c[0x0][0x1e8] ;  /* 0x00007a008f8f7a20 */ /* 0x000fe20000410000 */
[----:B------:R-:W-:Y:S01]  /*3710*/  SEL R129, R129, R113, P2 ;  /* 0x0000007181817207 */ /* 0x000fe20001000000 */
[----:B------:R-:W-:Y:S01]  /*3720*/  FMUL.FTZ R144, R144, c[0x0][0x1e8] ;  /* 0x00007a0090907a20 */ /* 0x000fe20000410000 */
[----:B------:R-:W-:Y:S01]  /*3730*/  FSEL R152, R152, RZ, P5 ;  /* 0x000000ff98987208 */ /* 0x000fe20002800000 */
[----:B------:R-:W-:Y:S01]  /*3740*/  FFMA.FTZ R116, R163, R117, R116 ;  /* 0x00000075a3747223 */ /* 0x000fe20000010074 */
[----:B------:R-:W-:Y:S01]  /*3750*/  MOV R117, R120 ;  /* 0x0000007800757202 */ /* 0x000fe20000000f00 */
[----:B------:R-:W-:Y:S01]  /*3760*/  FADD.FTZ R163, R223, -R162 ;  /* 0x800000a2dfa37221 */ /* 0x000fe20000010000 */
[----:B------:R-:W-:Y:S01]  /*3770*/  FSEL R143, R143, RZ, P6 ;  /* 0x000000ff8f8f7208 */ /* 0x000fe20003000000 */
[----:B------:R-:W-:Y:S01]  /*3780*/  FMUL.FTZ R162, R189, R220 ;  /* 0x000000dcbda27220 */ /* 0x000fe20000410000 */
[----:B------:R-:W-:Y:S01]  /*3790*/  FSEL R144, R144, RZ, P4 ;  /* 0x000000ff90907208 */ /* 0x000fe20002000000 */
[----:B------:R-:W-:Y:S01]  /*37a0*/  FADD.FTZ R170, R175, -R116 ;  /* 0x80000074afaa7221 */ /* 0x000fe20000010000 */
[----:B------:R-:W-:Y:S01]  /*37b0*/  LOP3.LUT P5, RZ, R117, 0xff, RZ, 0xc0, !PT ;  /* 0x000000ff75ff7812 */ /* 0x000fe200078ac0ff */
[----:B------:R-:W-:Y:S01]  /*37c0*/  FADD.FTZ R221, R221, -R158 ;  /* 0x8000009edddd7221 */ /* 0x000fe20000010000 */
[----:B------:R-:W-:Y:S01]  /*37d0*/  LOP3.LUT P6, RZ, R123, 0xff0000, RZ, 0xc0, !PT ;  /* 0x00ff00007bff7812 */ /* 0x000fe200078cc0ff */
[----:B------:R-:W-:Y:S01]  /*37e0*/  FMUL.FTZ R158, R189, R218 ;  /* 0x000000dabd9e7220 */ /* 0x000fe20000410000 */
[----:B------:R-:W-:Y:S01]  /*37f0*/  LOP3.LUT P4, RZ, R123, 0xff000000, RZ, 0xc0, !PT ;  /* 0xff0000007bff7812 */ /* 0x000fe2000788c0ff */
[----:B------:R-:W-:Y:S01]  /*3800*/  @P0 IMAD.WIDE.U32 R122, R3, R122, c[0x0][0x258] ;  /* 0x00009600037a0625 */ /* 0x000fe200078e007a */
[----:B------:R-:W-:-:S02]  /*3810*/  SEL R117, R119, R109, P2 ;  /* 0x0000006d77757207 */ /* 0x000fc40001000000 */
[----:B------:R-:W-:Y:S01]  /*3820*/  SEL R116, R192, R108, P2 ;  /* 0x0000006cc0747207 */ /* 0x000fe20001000000 */
[----:B------:R-:W-:Y:S01]  /*3830*/  @P1 FADD.FTZ R162, R100, R162 ;  /* 0x000000a264a21221 */ /* 0x000fe20000010000 */
[----:B------:R-:W-:Y:S01]  /*3840*/  SEL R119, R204, R111, P2 ;  /* 0x0000006fcc777207 */ /* 0x000fe20001000000 */
[----:B------:R-:W-:Y:S01]  /*3850*/  FADD.FTZ R172, R172, -R157 ;  /* 0x8000009dacac7221 */ /* 0x000fe20000010000 */
[----:B------:R-:W-:Y:S01]  /*3860*/  SEL R130, R130, R114, P2 ;  /* 0x0000007282827207 */ /* 0x000fe20001000000 */
[----:B------:R-:W-:Y:S01]  /*3870*/  FADD.FTZ R159, R173, -R159 ;  /* 0x8000009fad9f7221 */ /* 0x000fe20000010000 */
[----:B------:R-:W-:Y:S01]  /*3880*/  SEL R131, R131, R115, P2 ;  /* 0x0000007383837207 */ /* 0x000fe20001000000 */
[----:B------:R-:W-:Y:S01]  /*3890*/  FMUL.FTZ R157, R189, R219 ;  /* 0x000000dbbd9d7220 */ /* 0x000fe20000410000 */
[----:B------:R0:W-:Y:S01]  /*38a0*/  @P0 STG.E.128 [R122.64], R116 ;  /* 0x000000747a000986 */ /* 0x0001e2000c101d04 */
[----:B------:R-:W-:Y:S01]  /*38b0*/  @P1 FADD.FTZ R158, R98, R158 ;  /* 0x0000009e629e1221 */ /* 0x000fe20000010000 */
[----:B------:R-:W-:Y:S01]  /*38c0*/  SEL R136, R136, R112, P2 ;  /* 0x0000007088887207 */ /* 0x000fe20001000000 */
[----:B------:R-:W-:Y:S01]  /*38d0*/  FADD.FTZ R174, R174, -R161 ;  /* 0x800000a1aeae7221 */ /* 0x000fe20000010000 */
[----:B------:R-:W-:Y:S01]  /*38e0*/  SEL R137, R137, R113, P2 ;  /* 0x0000007189897207 */ /* 0x000fe20001000000 */
[C---:B------:R-:W-:Y:S01]  /*38f0*/  FMUL.FTZ R161, R189.reuse, R172 ;  /* 0x000000acbda17220 */ /* 0x040fe20000410000 */
[----:B------:R-:W-:Y:S01]  /*3900*/  SEL R138, R138, R114, P2 ;  /* 0x000000728a8a7207 */ /* 0x000fe20001000000 */
[----:B------:R-:W-:Y:S01]  /*3910*/  FMUL.FTZ R159, R189, R159 ;  /* 0x0000009fbd9f7220 */ /* 0x000fe20000410000 */
[----:B------:R-:W-:Y:S01]  /*3920*/  SEL R139, R139, R115, P2 ;  /* 0x000000738b8b7207 */ /* 0x000fe20001000000 */
[----:B------:R-:W-:Y:S01]  /*3930*/  @P1 FADD.FTZ R157, R99, R157 ;  /* 0x0000009d639d1221 */ /* 0x000fe20000010000 */
[----:B------:R-:W-:Y:S01]  /*3940*/  SEL R132, R132, R108, P2 ;  /* 0x0000006c84847207 */ /* 0x000fe20001000000 */
[-C--:B------:R-:W-:Y:S01]  /*3950*/  FMUL.FTZ R127, R158, R0.reuse ;  /* 0x000000009e7f7220 */ /* 0x080fe20000410000 */
[----:B------:R-:W-:Y:S01]  /*3960*/  SEL R133, R193, R109, P2 ;  /* 0x0000006dc1857207 */ /* 0x000fe20001000000 */
[----:B------:R-:W-:Y:S01]  /*3970*/  FMUL.FTZ R128, R157, R0 ;  /* 0x000000009d807220 */ /* 0x000fe20000410000 */
[----:B------:R-:W-:Y:S01]  /*3980*/  SEL R134, R191, R110, P2 ;  /* 0x0000006ebf867207 */ /* 0x000fe20001000000 */
[----:B------:R-:W-:Y:S01]  /*3990*/  @P1 FADD.FTZ R161, R101, R161 ;  /* 0x000000a165a11221 */ /* 0x000fe20000010000 */
[----:B------:R-:W-:Y:S01]  /*39a0*/  SEL R135, R135, R111, P2 ;  /* 0x0000006f87877207 */ /* 0x000fe20001000000 */
[----:B------:R-:W-:Y:S01]  /*39b0*/  @P1 FADD.FTZ R159, R103, R159 ;  /* 0x0000009f679f1221 */ /* 0x000fe20000010000 */
[----:B0-----:R-:W-:Y:S01]  /*39c0*/  F2FP.BF16.PACK_AB R118, R206, R205 ;  /* 0x000000cdce76723e */ /* 0x001fe200000010ff */
[----:B------:R-:W-:Y:S01]  /*39d0*/  FMUL.FTZ R116, R162, R0 ;  /* 0x00000000a2747220 */ /* 0x000fe20000410000 */
[----:B------:R-:W-:Y:S01]  /*39e0*/  F2FP.BF16.PACK_AB R119, R201, R202 ;  /* 0x000000cac977723e */ /* 0x000fe200000010ff */
[----:B------:R-:W-:Y:S01]  /*39f0*/  FMUL.FTZ R199, R127, c[0x0][0x1e8] ;  /* 0x00007a007fc77a20 */ /* 0x000fe20000410000 */
[----:B------:R-:W-:Y:S01]  /*3a00*/  F2FP.BF16.PACK_AB R127, R196, R195 ;  /* 0x000000c3c47f723e */ /* 0x000fe200000010ff */
[----:B------:R-:W-:Y:S01]  /*3a10*/  FMUL.FTZ R116, R116, c[0x0][0x1e8] ;  /* 0x00007a0074747a20 */ /* 0x000fe20000410000 */
[----:B------:R-:W-:Y:S01]  /*3a20*/  @P0 MOV R175, 0x20 ;  /* 0x0000002000af0802 */ /* 0x000fe20000000f00 */
[----:B------:R-:W-:Y:S01]  /*3a30*/  FMUL.FTZ R128, R128, c[0x0][0x1e8] ;  /* 0x00007a0080807a20 */ /* 0x000fe20000410000 */
[----:B------:R-:W-:Y:S01]  /*3a40*/  FSEL R199, R199, RZ, P6 ;  /* 0x000000ffc7c77208 */ /* 0x000fe20003000000 */
[-C--:B------:R-:W-:Y:S01]  /*3a50*/  FMUL.FTZ R117, R161, R0.reuse ;  /* 0x00000000a1757220 */ /* 0x080fe20000410000 */
[----:B------:R-:W-:Y:S01]  /*3a60*/  FSEL R195, R116, RZ, P5 ;  /* 0x000000ff74c37208 */ /* 0x000fe20002800000 */
[----:B------:R-:W-:Y:S01]  /*3a70*/  FMUL.FTZ R116, R159, R0 ;  /* 0x000000009f747220 */ /* 0x000fe20000410000 */
[----:B------:R-:W-:Y:S01]  /*3a80*/  LOP3.LUT P6, RZ, R120, 0xff00, RZ, 0xc0, !PT ;  /* 0x0000ff0078ff7812 */ /* 0x000fe200078cc0ff */
[----:B------:R-:W-:Y:S01]  /*3a90*/  FADD.FTZ R173, R222, -R160 ;  /* 0x800000a0dead7221 */ /* 0x000fe20000010000 */
[----:B------:R-:W-:Y:S01]  /*3aa0*/  FSEL R200, R128, RZ, P4 ;  /* 0x000000ff80c87208 */ /* 0x000fe20002000000 */
[----:B------:R-:W-:Y:S01]  /*3ab0*/  FMUL.FTZ R117, R117, c[0x0][0x1e8] ;  /* 0x00007a0075757a20 */ /* 0x000fe20000410000 */
[----:B------:R-:W-:Y:S01]  /*3ac0*/  LOP3.LUT P5, RZ, R120, 0xff000000, RZ, 0xc0, !PT ;  /* 0xff00000078ff7812 */ /* 0x000fe200078ac0ff */
[----:B------:R-:W-:Y:S01]  /*3ad0*/  FMUL.FTZ R116, R116, c[0x0][0x1e8] ;  /* 0x00007a0074747a20 */ /* 0x000fe20000410000 */
[----:B------:R-:W-:Y:S01]  /*3ae0*/  SEL R128, R194, R112, P2 ;  /* 0x00000070c2807207 */ /* 0x000fe20001000000 */
[----:B------:R-:W-:Y:S01]  /*3af0*/  FMUL.FTZ R160, R189, R221 ;  /* 0x000000ddbda07220 */ /* 0x000fe20000410000 */
[----:B------:R-:W-:Y:S01]  /*3b00*/  FSEL R196, R117, RZ, P6 ;  /* 0x000000ff75c47208 */ /* 0x000fe20003000000 */
[C---:B------:R-:W-:Y:S01]  /*3b10*/  FMUL.FTZ R173, R189.reuse, R173 ;  /* 0x000000adbdad7220 */ /* 0x040fe20000410000 */
[----:B------:R-:W-:Y:S01]  /*3b20*/  FSEL R192, R116, RZ, P5 ;  /* 0x000000ff74c07208 */ /* 0x000fe20002800000 */
[C---:B------:R-:W-:Y:S01]  /*3b30*/  FMUL.FTZ R172, R189.reuse, R174 ;  /* 0x000000aebdac7220 */ /* 0x040fe20000410000 */
[----:B------:R0:W-:Y:S01]  /*3b40*/  @P0 STG.E.128 [R122.64+0x10], R128 ;  /* 0x000010807a000986 */ /* 0x0001e2000c101d04 */
[C---:B------:R-:W-:Y:S01]  /*3b50*/  FMUL.FTZ R163, R189.reuse, R163 ;  /* 0x000000a3bda37220 */ /* 0x040fe20000410000 */
[----:B------:R-:W-:Y:S01]  /*3b60*/  LOP3.LUT P4, RZ, R120, 0xff0000, RZ, 0xc0, !PT ;  /* 0x00ff000078ff7812 */ /* 0x000fe2000788c0ff */
[----:B------:R-:W-:Y:S01]  /*3b70*/  FMUL.FTZ R170, R189, R170 ;  /* 0x000000aabdaa7220 */ /* 0x000fe20000410000 */
[----:B------:R-:W-:Y:S01]  /*3b80*/  @P0 MOV R189, 0x20 ;  /* 0x0000002000bd0802 */ /* 0x000fe20000000f00 */
[----:B------:R-:W-:Y:S01]  /*3b90*/  IMAD.WIDE.U32 R116, R3, R203, c[0x0][0x248] ;  /* 0x0000920003747625 */ /* 0x000fe200078e00cb */
[----:B------:R-:W-:-:S02]  /*3ba0*/  LOP3.LUT P6, RZ, R121, 0xff, RZ, 0xc0, !PT ;  /* 0x000000ff79ff7812 */ /* 0x000fc400078cc0ff */
[----:B------:R-:W-:Y:S01]  /*3bb0*/  LOP3.LUT P5, RZ, R121, 0xff0000, RZ, 0xc0, !PT ;  /* 0x00ff000079ff7812 */ /* 0x000fe200078ac0ff */
[----:B------:R-:W-:Y:S01]  /*3bc0*/  @P0 IMAD.WIDE.U32 R188, R188, R189, c[0x0][0x258] ;  /* 0x00009600bcbc0625 */ /* 0x000fe200078e00bd */
[----:B------:R1:W-:Y:S01]  /*3bd0*/  STG.E.128 [R116.64], R124 ;  /* 0x0000007c74007986 */ /* 0x0003e2000c101d04 */
[----:B------:R-:W-:Y:S02]  /*3be0*/  F2FP.BF16.PACK_AB R120, R198, R197 ;  /* 0x000000c5c678723e */ /* 0x000fe400000010ff */
[----:B------:R-:W-:Y:S01]  /*3bf0*/  @P1 FADD.FTZ R160, R102, R160 ;  /* 0x000000a066a01221 */ /* 0x000fe20000010000 */
[----:B------:R2:W-:Y:S01]  /*3c00*/  @P0 STG.E.128 [R188.64+0x10], R136 ;  /* 0x00001088bc000986 */ /* 0x0005e2000c101d04 */
[----:B------:R-:W-:Y:S02]  /*3c10*/  @P1 FADD.FTZ R173, R104, R173 ;  /* 0x000000ad68ad1221 */ /* 0x000fe40000010000 */
[----:B------:R-:W-:Y:S01]  /*3c20*/  @P1 FADD.FTZ R172, R105, R172 ;  /* 0x000000ac69ac1221 */ /* 0x000fe20000010000 */
[----:B0-----:R-:W-:Y:S01]  /*3c30*/  IADD3 R128, R3, 0x80, RZ ;  /* 0x0000008003807810 */ /* 0x001fe20007ffe0ff */
[----:B------:R-:W-:Y:S01]  /*3c40*/  FMUL.FTZ R167, R160, R0 ;  /* 0x00000000a0a77220 */ /* 0x000fe20000410000 */
[----:B------:R0:W-:Y:S01]  /*3c50*/  @P0 STG.E.128 [R188.64], R132 ;  /* 0x00000084bc000986 */ /* 0x0001e2000c101d04 */
[----:B------:R-:W-:Y:S01]  /*3c60*/  @P1 FADD.FTZ R163, R106, R163 ;  /* 0x000000a36aa31221 */ /* 0x000fe20000010000 */
[----:B------:R-:W-:Y:S01]  /*3c70*/  SEL R129, R165, R113, P2 ;  /* 0x00000071a5817207 */ /* 0x000fe20001000000 */
[----:B------:R-:W-:Y:S01]  /*3c80*/  @P1 FADD.FTZ R170, R107, R170 ;  /* 0x000000aa6baa1221 */ /* 0x000fe20000010000 */
[----:B------:R-:W-:Y:S01]  /*3c90*/  SEL R130, R150, R114, P2 ;  /* 0x0000007296827207 */ /* 0x000fe20001000000 */
[----:B------:R-:W-:Y:S01]  /*3ca0*/  FMUL.FTZ R167, R167, c[0x0][0x1e8] ;  /* 0x00007a00a7a77a20 */ /* 0x000fe20000410000 */
[----:B------:R-:W-:Y:S01]  /*3cb0*/  SEL R131, R149, R115, P2 ;  /* 0x0000007395837207 */ /* 0x000fe20001000000 */
[----:B------:R-:W-:Y:S01]  /*3cc0*/  @P0 IMAD.WIDE.U32 R174, R186, R175, c[0x0][0x258] ;  /* 0x00009600baae0625 */ /* 0x000fe200078e00af */
[----:B-1----:R-:W-:-:S02]  /*3cd0*/  F2FP.BF16.PACK_AB R116, R190, R171 ;  /* 0x000000abbe74723e */ /* 0x002fc400000010ff */
[----:B------:R-:W-:Y:S01]  /*3ce0*/  F2FP.BF16.PACK_AB R117, R207, R169 ;  /* 0x000000a9cf75723e */ /* 0x000fe200000010ff */
[----:B------:R-:W-:Y:S01]  /*3cf0*/  IMAD.WIDE.U32 R168, R203, R168, c[0x0][0x248] ;  /* 0x00009200cba87625 */ /* 0x000fe200078e00a8 */
[----:B------:R-:W-:Y:S02]  /*3d00*/  SEL R124, R142, R108, P2 ;  /* 0x0000006c8e7c7207 */ /* 0x000fe40001000000 */
[----:B------:R-:W-:Y:S01]  /*3d10*/  SEL R125, R141, R109, P2 ;  /* 0x0000006d8d7d7207 */ /* 0x000fe20001000000 */
[----:B--2---:R-:W-:Y:S01]  /*3d20*/  IMAD.WIDE.U32 R138, R203, R128, c[0x0][0x248] ;  /* 0x00009200cb8a7625 */ /* 0x004fe200078e0080 */
[----:B------:R-:W-:Y:S02]  /*3d30*/  SEL R128, R208, R112, P2 ;  /* 0x00000070d0807207 */ /* 0x000fe40001000000 */
[----:B------:R-:W-:Y:S02]  /*3d40*/  SEL R126, R140, R110, P2 ;  /* 0x0000006e8c7e7207 */ /* 0x000fe40001000000 */
[----:B------:R1:W-:Y:S01]  /*3d50*/  STG.E.128 [R138.64], R116 ;  /* 0x000000748a007986 */ /* 0x0003e2000c101d04 */
[----:B------:R-:W-:-:S02]  /*3d60*/  SEL R127, R166, R111, P2 ;  /* 0x0000006fa67f7207 */ /* 0x000fc40001000000 */
[----:B------:R-:W-:Y:S01]  /*3d70*/  FSEL R167, R167, RZ, P4 ;  /* 0x000000ffa7a77208 */ /* 0x000fe20002000000 */
[----:B------:R2:W-:Y:S01]  /*3d80*/  @P0 STG.E.128 [R174.64+0x10], R128 ;  /* 0x00001080ae000986 */ /* 0x0005e2000c101d04 */
[C---:B------:R-:W-:Y:S02]  /*3d90*/  LOP3.LUT P4, RZ, R121.reuse, 0xff00, RZ, 0xc0, !PT ;  /* 0x0000ff0079ff7812 */ /* 0x040fe4000788c0ff */
[----:B------:R-:W-:Y:S01]  /*3da0*/  LOP3.LUT P1, RZ, R121, 0xff000000, RZ, 0xc0, !PT ;  /* 0xff00000079ff7812 */ /* 0x000fe2000782c0ff */
[----:B------:R3:W-:Y:S01]  /*3db0*/  @P0 STG.E.128 [R174.64], R124 ;  /* 0x0000007cae000986 */ /* 0x0007e2000c101d04 */
[----:B------:R-:W-:Y:S02]  /*3dc0*/  F2FP.BF16.PACK_AB R121, R213, R164 ;  /* 0x000000a4d579723e */ /* 0x000fe400000010ff */
[----:B------:R-:W-:Y:S02]  /*3dd0*/  F2FP.BF16.PACK_AB R122, R211, R212 ;  /* 0x000000d4d37a723e */ /* 0x000fe400000010ff */
[----:B------:R-:W-:-:S02]  /*3de0*/  @P0 MOV R136, 0x20 ;  /* 0x0000002000880802 */ /* 0x000fc40000000f00 */
[----:B------:R-:W-:Y:S02]  /*3df0*/  F2FP.BF16.PACK_AB R123, R210, R209 ;  /* 0x000000d1d27b723e */ /* 0x000fe400000010ff */
[----:B0-----:R-:W-:Y:S01]  /*3e00*/  SEL R132, R148, R108, P2 ;  /* 0x0000006c94847207 */ /* 0x001fe20001000000 */
[----:B------:R-:W-:Y:S01]  /*3e10*/  @P0 IMAD.WIDE.U32 R136, R187, R136, c[0x0][0x258] ;  /* 0x00009600bb880625 */ /* 0x000fe200078e0088 */
[-C--:B-1----:R-:W-:Y:S01]  /*3e20*/  SEL R116, R156, R112.reuse, P2 ;  /* 0x000000709c747207 */ /* 0x082fe20001000000 */
[----:B------:R0:W-:Y:S01]  /*3e30*/  STG.E.128 [R168.64], R120 ;  /* 0x00000078a8007986 */ /* 0x0001e2000c101d04 */
[-C--:B------:R-:W-:Y:S02]  /*3e40*/  SEL R117, R155, R113.reuse, P2 ;  /* 0x000000719b757207 */ /* 0x080fe40001000000 */
[C---:B------:R-:W-:Y:S01]  /*3e50*/  SEL R112, R173.reuse, R112, P2 ;  /* 0x00000070ad707207 */ /* 0x040fe20001000000 */
[-C--:B------:R-:W-:Y:S01]  /*3e60*/  FMUL.FTZ R173, R173, R0.reuse ;  /* 0x00000000adad7220 */ /* 0x080fe20000410000 */
[C---:B------:R-:W-:Y:S01]  /*3e70*/  SEL R113, R172.reuse, R113, P2 ;  /* 0x00000071ac717207 */ /* 0x040fe20001000000 */
[----:B------:R-:W-:Y:S01]  /*3e80*/  FMUL.FTZ R172, R172, R0 ;  /* 0x00000000acac7220 */ /* 0x000fe20000410000 */
[-C--:B------:R-:W-:Y:S01]  /*3e90*/  SEL R118, R158, R114.reuse, P2 ;  /* 0x000000729e767207 */ /* 0x080fe20001000000 */
[----:B------:R-:W-:Y:S01]  /*3ea0*/  FMUL.FTZ R173, R173, c[0x0][0x1e8] ;  /* 0x00007a00adad7a20 */ /* 0x000fe20000410000 */
[C---:B------:R-:W-:Y:S01]  /*3eb0*/  SEL R114, R163.reuse, R114, P2 ;  /* 0x00000072a3727207 */ /* 0x040fe20001000000 */
[-C--:B------:R-:W-:Y:S01]  /*3ec0*/  FMUL.FTZ R163, R163, R0.reuse ;  /* 0x00000000a3a37220 */ /* 0x080fe20000410000 */
[C---:B--2---:R-:W-:Y:S01]  /*3ed0*/  IADD3 R128, R3.reuse, 0x180, RZ ;  /* 0x0000018003807810 */ /* 0x044fe20007ffe0ff */
[----:B------:R-:W-:Y:S01]  /*3ee0*/  FMUL.FTZ R0, R170, R0 ;  /* 0x00000000aa007220 */ /* 0x000fe20000410000 */
[----:B------:R-:W-:Y:S01]  /*3ef0*/  IADD3 R130, R3, 0x200, RZ ;  /* 0x0000020003827810 */ /* 0x000fe20007ffe0ff */
[----:B------:R-:W-:Y:S01]  /*3f00*/  FMUL.FTZ R172, R172, c[0x0][0x1e8] ;  /* 0x00007a00acac7a20 */ /* 0x000fe20000410000 */
[----:B---3--:R-:W-:Y:S01]  /*3f10*/  FSEL R126, R173, RZ, P6 ;  /* 0x000000ffad7e7208 */ /* 0x008fe20003000000 */
[----:B------:R-:W-:Y:S01]  /*3f20*/  FMUL.FTZ R163, R163, c[0x0][0x1e8] ;  /* 0x00007a00a3a37a20 */ /* 0x000fe20000410000 */
[----:B------:R-:W-:Y:S01]  /*3f30*/  @P0 MOV R131, 0x20 ;  /* 0x0000002000830802 */ /* 0x000fe20000000f00 */
[----:B------:R-:W-:Y:S01]  /*3f40*/  FMUL.FTZ R0, R0, c[0x0][0x1e8] ;  /* 0x00007a0000007a20 */ /* 0x000fe20000410000 */
[----:B------:R-:W-:Y:S01]  /*3f50*/  FSEL R3, R172, RZ, P4 ;  /* 0x000000ffac037208 */ /* 0x000fe20002000000 */
[----:B------:R-:W-:Y:S01]  /*3f60*/  IMAD.WIDE.U32 R128, R203, R128, c[0x0][0x248] ;  /* 0x00009200cb807625 */ /* 0x000fe200078e0080 */
[----:B------:R-:W-:-:S02]  /*3f70*/  FSEL R127, R163, RZ, P5 ;  /* 0x000000ffa37f7208 */ /* 0x000fc40002800000 */
[----:B------:R-:W-:Y:S02]  /*3f80*/  FSEL R0, R0, RZ, P1 ;  /* 0x000000ff00007208 */ /* 0x000fe40000800000 */
[----:B------:R-:W-:Y:S02]  /*3f90*/  SEL R133, R147, R109, P2 ;  /* 0x0000006d93857207 */ /* 0x000fe40001000000 */
[----:B------:R-:W-:Y:S02]  /*3fa0*/  SEL R134, R146, R110, P2 ;  /* 0x0000006e92867207 */ /* 0x000fe40001000000 */
[----:B------:R-:W-:Y:S02]  /*3fb0*/  SEL R135, R154, R111, P2 ;  /* 0x0000006f9a877207 */ /* 0x000fe40001000000 */
[----:B------:R-:W-:Y:S02]  /*3fc0*/  SEL R119, R157, R115, P2 ;  /* 0x000000739d777207 */ /* 0x000fe40001000000 */
[----:B0-----:R-:W-:Y:S01]  /*3fd0*/  F2FP.BF16.PACK_AB R120, R143, R145 ;  /* 0x000000918f78723e */ /* 0x001fe200000010ff */
[----:B------:R0:W-:Y:S01]  /*3fe0*/  @P0 STG.E.128 [R136.64], R132 ;  /* 0x0000008488000986 */ /* 0x0001e2000c101d04 */
[----:B------:R-:W-:-:S02]  /*3ff0*/  F2FP.BF16.PACK_AB R121, R151, R144 ;  /* 0x000000909779723e */ /* 0x000fc400000010ff */
[----:B------:R-:W-:Y:S01]  /*4000*/  F2FP.BF16.PACK_AB R122, R152, R153 ;  /* 0x00000099987a723e */ /* 0x000fe200000010ff */
[----:B------:R0:W-:Y:S01]  /*4010*/  @P0 STG.E.128 [R136.64+0x10], R116 ;  /* 0x0000107488000986 */ /* 0x0001e2000c101d04 */
[----:B------:R-:W-:Y:S02]  /*4020*/  F2FP.BF16.PACK_AB R123, R200, R199 ;  /* 0x000000c7c87b723e */ /* 0x000fe400000010ff */
[----:B------:R-:W-:Y:S01]  /*4030*/  F2FP.BF16.PACK_AB R126, R3, R126 ;  /* 0x0000007e037e723e */ /* 0x000fe200000010ff */
[----:B------:R-:W-:Y:S01]  /*4040*/  @P0 IMAD.WIDE.U32 R2, R2, R131, c[0x0][0x258] ;  /* 0x0000960002020625 */ /* 0x000fe200078e0083 */
[----:B------:R-:W-:Y:S01]  /*4050*/  SEL R108, R162, R108, P2 ;  /* 0x0000006ca26c7207 */ /* 0x000fe20001000000 */
[----:B------:R0:W-:Y:S01]  /*4060*/  STG.E.128 [R128.64], R120 ;  /* 0x0000007880007986 */ /* 0x0001e2000c101d04 */
[----:B------:R-:W-:Y:S01]  /*4070*/  SEL R109, R161, R109, P2 ;  /* 0x0000006da16d7207 */ /* 0x000fe20001000000 */
[----:B------:R-:W-:Y:S01]  /*4080*/  IMAD.WIDE.U32 R130, R203, R130, c[0x0][0x248] ;  /* 0x00009200cb827625 */ /* 0x000fe200078e0082 */
[----:B------:R-:W-:-:S02]  /*4090*/  SEL R110, R160, R110, P2 ;  /* 0x0000006ea06e7207 */ /* 0x000fc40001000000 */
[----:B------:R-:W-:Y:S02]  /*40a0*/  SEL R111, R159, R111, P2 ;  /* 0x0000006f9f6f7207 */ /* 0x000fe40001000000 */
[----:B------:R-:W-:Y:S02]  /*40b0*/  SEL R115, R170, R115, P2 ;  /* 0x00000073aa737207 */ /* 0x000fe40001000000 */
[----:B------:R-:W-:Y:S01]  /*40c0*/  F2FP.BF16.PACK_AB R124, R196, R195 ;  /* 0x000000c3c47c723e */ /* 0x000fe200000010ff */
[----:B------:R0:W-:Y:S01]  /*40d0*/  @P0 STG.E.128 [R2.64], R108 ;  /* 0x0000006c02000986 */ /* 0x0001e2000c101d04 */
[----:B------:R-:W-:Y:S02]  /*40e0*/  F2FP.BF16.PACK_AB R125, R192, R167 ;  /* 0x000000a7c07d723e */ /* 0x000fe400000010ff */
[----:B------:R-:W-:Y:S01]  /*40f0*/  F2FP.BF16.PACK_AB R127, R0, R127 ;  /* 0x0000007f007f723e */ /* 0x000fe200000010ff */
[----:B------:R0:W-:Y:S01]  /*4100*/  @P0 STG.E.128 [R2.64+0x10], R112 ;  /* 0x0000107002000986 */ /* 0x0001e2000c101d04 */
[----:B------:R-:W-:-:S02]  /*4110*/  ISETP.GE.AND P0, PT, R184, c[0x0][0x164], PT ;  /* 0x00005900b8007a0c */ /* 0x000fc40003f06270 */
[----:B------:R-:W-:Y:S01]  /*4120*/  SEL R190, RZ, 0x1, P3 ;  /* 0x00000001ffbe7807 */ /* 0x000fe20001800000 */
[----:B------:R0:W-:Y:S10]  /*4130*/  STG.E.128 [R130.64], R124 ;  /* 0x0000007c82007986 */ /* 0x0001f4000c101d04 */
[----:B0-----:R-:W-:Y:S01]  /*4140*/  @P0 CALL.REL.NOINC `(.L_x_6597) ;  /* 0x0000001000000944 */ /* 0x001fe20003c00000 */
[----:B------:R-:W-:Y:S05]  /*4150*/  BRA `(.L_x_6598) ;  /* 0xffffc60000007947 */ /* 0x000fea000383ffff */
.L_x_6597:
[----:B------:R0:W5:Y:S01]  /*4160*/  LDL.LU R38, [R1+0x4] ;  /* 0x0000040001267983 */ /* 0x0001620000300800 */
[----:B------:R-:W-:-:S02]  /*4170*/  MOV R34, R236 ;  /* 0x000000ec00227202 */ /* 0x000fc40000000f00 */
[----:B------:R-:W-:Y:S01]  /*4180*/  MOV R28, R5 ;  /* 0x00000005001c7202 */ /* 0x000fe20000000f00 */
[----:B------:R0:W5:Y:S01]  /*4190*/  LDL.LU R39, [R1] ;  /* 0x0000000001277983 */ /* 0x0001620000300800 */
        /* <DEDUP_REMOVED lines=67> */
.L_x_6594:
[----:B0-----:R-:W0:Y:S01]  /*45d0*/  S2R R2, SR_TID.X ;  /* 0x0000000000027919 */ /* 0x001e220000002100 */
        /* <DEDUP_REMOVED lines=29> */
.L_x_6595:
[----:B------:R-:W-:Y:S01]  /*47b0*/  HFMA2.MMA R119, -RZ, RZ, 0, 9.5367431640625e-07 ;  /* 0x00000010ff777435 */ /* 0x000fe200000001ff */
[----:B------:R-:W-:-:S02]  /*47c0*/  MOV R117, R185 ;  /* 0x000000b900757202 */ /* 0x000fc40000000f00 */
[----:B------:R-:W-:Y:S02]  /*47d0*/  MOV R252, 0xffffffff ;  /* 0xffffffff00fc7802 */ /* 0x000fe40000000f00 */
[----:B------:R-:W-:Y:S02]  /*47e0*/  MOV R116, 0x4800 ;  /* 0x0000480000747802 */ /* 0x000fe40000000f00 */
[----:B-----5:R-:W-:Y:S05]  /*47f0*/  CALL.REL.NOINC `($__internal_89_$__cuda_sm70_shflsync_down_p) ;  /* 0x000003d000007944 */ /* 0x020fea0003c00000 */
[----:B-1----:R-:W-:Y:S01]  /*4800*/  MOV R247, R119 ;  /* 0x0000007700f77202 */ /* 0x002fe20000000f00 */
[----:B0----5:R-:W-:Y:S05]  /*4810*/  BRA `(.L_x_6599) ;  /* 0xffffdb3000007947 */ /* 0x021fea000383ffff */
.L_x_6596:
[----:B------:R-:W-:Y:S01]  /*4820*/  HFMA2.MMA R119, -RZ, RZ, 0, 9.5367431640625e-07 ;  /* 0x00000010ff777435 */ /* 0x000fe200000001ff */
[----:B------:R-:W-:Y:S02]  /*4830*/  MOV R117, R118 ;  /* 0x0000007600757202 */ /* 0x000fe40000000f00 */
[----:B------:R-:W-:Y:S02]  /*4840*/  MOV R252, 0xffffffff ;  /* 0xffffffff00fc7802 */ /* 0x000fe40000000f00 */
[----:B------:R-:W-:Y:S02]  /*4850*/  MOV R116, 0x4870 ;  /* 0x0000487000747802 */ /* 0x000fe40000000f00 */
[----:B01---5:R-:W-:Y:S05]  /*4860*/  CALL.REL.NOINC `($__internal_89_$__cuda_sm70_shflsync_down_p) ;  /* 0x0000036000007944 */ /* 0x023fea0003c00000 */
[----:B------:R-:W-:Y:S01]  /*4870*/  FADD.FTZ R185, R185, R247 ;  /* 0x000000f7b9b97221 */ /* 0x000fe20000010000 */
[----:B------:R-:W-:Y:S01]  /*4880*/  MOV R252, 0xffffffff ;  /* 0xffffffff00fc7802 */ /* 0x000fe20000000f00 */
[----:B-1----:R-:W-:Y:S01]  /*4890*/  FADD.FTZ R118, R118, R119 ;  /* 0x0000007776767221 */ /* 0x002fe20000010000 */
[----:B------:R-:W-:Y:S01]  /*48a0*/  HFMA2.MMA R119, -RZ, RZ, 0, 4.76837158203125e-07 ;  /* 0x00000008ff777435 */ /* 0x000fe200000001ff */
[----:B------:R-:W-:-:S02]  /*48b0*/  MOV R116, 0x48e0 ;  /* 0x000048e000747802 */ /* 0x000fc40000000f00 */
[----:B------:R-:W-:-:S03]  /*48c0*/  MOV R117, R185 ;  /* 0x000000b900757202 */ /* 0x000fc60000000f00 */
[----:B0----5:R-:W-:Y:S05]  /*48d0*/  CALL.REL.NOINC `($__internal_89_$__cuda_sm70_shflsync_down_p) ;  /* 0x000002f000007944 */ /* 0x021fea0003c00000 */
[----:B-1----:R-:W-:Y:S01]  /*48e0*/  MOV R247, R119 ;  /* 0x0000007700f77202 */ /* 0x002fe20000000f00 */
[----:B------:R-:W-:Y:S01]  /*48f0*/  HFMA2.MMA R119, -RZ, RZ, 0, 4.76837158203125e-07 ;  /* 0x00000008ff777435 */ /* 0x000fe200000001ff */
[----:B------:R-:W-:Y:S02]  /*4900*/  MOV R117, R118 ;  /* 0x0000007600757202 */ /* 0x000fe40000000f00 */
[----:B------:R-:W-:Y:S02]  /*4910*/  MOV R252, 0xffffffff ;  /* 0xffffffff00fc7802 */ /* 0x000fe40000000f00 */
[----:B------:R-:W-:Y:S02]  /*4920*/  MOV R116, 0x4940 ;  /* 0x0000494000747802 */ /* 0x000fe40000000f00 */
[----:B0----5:R-:W-:Y:S05]  /*4930*/  CALL.REL.NOINC `($__internal_89_$__cuda_sm70_shflsync_down_p) ;  /* 0x0000029000007944 */ /* 0x021fea0003c00000 */
[----:B------:R-:W-:Y:S01]  /*4940*/  FADD.FTZ R185, R247, R185 ;  /* 0x000000b9f7b97221 */ /* 0x000fe20000010000 */
[----:B------:R-:W-:Y:S01]  /*4950*/  MOV R252, 0xffffffff ;  /* 0xffffffff00fc7802 */ /* 0x000fe20000000f00 */
[----:B-1----:R-:W-:Y:S01]  /*4960*/  FADD.FTZ R118, R118, R119 ;  /* 0x0000007776767221 */ /* 0x002fe20000010000 */
[----:B------:R-:W-:Y:S01]  /*4970*/  HFMA2.MMA R119, -RZ, RZ, 0, 2.384185791015625e-07 ;  /* 0x00000004ff777435 */ /* 0x000fe200000001ff */
[----:B------:R-:W-:-:S02]  /*4980*/  MOV R116, 0x49b0 ;  /* 0x000049b000747802 */ /* 0x000fc40000000f00 */
[----:B------:R-:W-:-:S03]  /*4990*/  MOV R117, R185 ;  /* 0x000000b900757202 */ /* 0x000fc60000000f00 */
[----:B0----5:R-:W-:Y:S05]  /*49a0*/  CALL.REL.NOINC `($__internal_89_$__cuda_sm70_shflsync_down_p) ;  /* 0x0000022000007944 */ /* 0x021fea0003c00000 */
[----:B-1----:R-:W-:Y:S01]  /*49b0*/  MOV R247, R119 ;  /* 0x0000007700f77202 */ /* 0x002fe20000000f00 */
[----:B------:R-:W-:Y:S01]  /*49c0*/  HFMA2.MMA R119, -RZ, RZ, 0, 2.384185791015625e-07 ;  /* 0x00000004ff777435 */ /* 0x000fe200000001ff */
[----:B------:R-:W-:Y:S02]  /*49d0*/  MOV R117, R118 ;  /* 0x0000007600757202 */ /* 0x000fe40000000f00 */
[----:B------:R-:W-:Y:S02]  /*49e0*/  MOV R252, 0xffffffff ;  /* 0xffffffff00fc7802 */ /* 0x000fe40000000f00 */
[----:B------:R-:W-:Y:S02]  /*49f0*/  MOV R116, 0x4a10 ;  /* 0x00004a1000747802 */ /* 0x000fe40000000f00 */
[----:B0----5:R-:W-:Y:S05]  /*4a00*/  CALL.REL.NOINC `($__internal_89_$__cuda_sm70_shflsync_down_p) ;  /* 0x000001c000007944 */ /* 0x021fea0003c00000 */
[----:B------:R-:W-:Y:S01]  /*4a10*/  FADD.FTZ R185, R247, R185 ;  /* 0x000000b9f7b97221 */ /* 0x000fe20000010000 */
[----:B------:R-:W-:Y:S01]  /*4a20*/  MOV R252, 0xffffffff ;  /* 0xffffffff00fc7802 */ /* 0x000fe20000000f00 */
[----:B-1----:R-:W-:Y:S01]  /*4a30*/  FADD.FTZ R118, R118, R119 ;  /* 0x0000007776767221 */ /* 0x002fe20000010000 */
[----:B------:R-:W-:Y:S01]  /*4a40*/  HFMA2.MMA R119, -RZ, RZ, 0, 1.1920928955078125e-07 ;  /* 0x00000002ff777435 */ /* 0x000fe200000001ff */
[----:B------:R-:W-:-:S02]  /*4a50*/  MOV R116, 0x4a80 ;  /* 0x00004a8000747802 */ /* 0x000fc40000000f00 */
[----:B------:R-:W-:-:S03]  /*4a60*/  MOV R117, R185 ;  /* 0x000000b900757202 */ /* 0x000fc60000000f00 */
[----:B0----5:R-:W-:Y:S05]  /*4a70*/  CALL.REL.NOINC `($__internal_89_$__cuda_sm70_shflsync_down_p) ;  /* 0x0000015000007944 */ /* 0x021fea0003c00000 */
[----:B-1----:R-:W-:Y:S01]  /*4a80*/  MOV R247, R119 ;  /* 0x0000007700f77202 */ /* 0x002fe20000000f00 */
[----:B------:R-:W-:Y:S01]  /*4a90*/  HFMA2.MMA R119, -RZ, RZ, 0, 1.1920928955078125e-07 ;  /* 0x00000002ff777435 */ /* 0x000fe200000001ff */
[----:B------:R-:W-:Y:S02]  /*4aa0*/  MOV R117, R118 ;  /* 0x0000007600757202 */ /* 0x000fe40000000f00 */
[----:B------:R-:W-:Y:S02]  /*4ab0*/  MOV R252, 0xffffffff ;  /* 0xffffffff00fc7802 */ /* 0x000fe40000000f00 */
[----:B------:R-:W-:Y:S02]  /*4ac0*/  MOV R116, 0x4ae0 ;  /* 0x00004ae000747802 */ /* 0x000fe40000000f00 */
[----:B0----5:R-:W-:Y:S05]  /*4ad0*/  CALL.REL.NOINC `($__internal_89_$__cuda_sm70_shflsync_down_p) ;  /* 0x000000f000007944 */ /* 0x021fea0003c00000 */
[----:B------:R-:W-:Y:S01]  /*4ae0*/  FADD.FTZ R185, R247, R185 ;  /* 0x000000b9f7b97221 */ /* 0x000fe20000010000 */
[----:B------:R-:W-:Y:S01]  /*4af0*/  MOV R252, 0xffffffff ;  /* 0xffffffff00fc7802 */ /* 0x000fe20000000f00 */
[----:B-1----:R-:W-:Y:S01]  /*4b00*/  FADD.FTZ R118, R118, R119 ;  /* 0x0000007776767221 */ /* 0x002fe20000010000 */
[----:B------:R-:W-:Y:S01]  /*4b10*/  HFMA2.MMA R119, -RZ, RZ, 0, 5.9604644775390625e-08 ;  /* 0x00000001ff777435 */ /* 0x000fe200000001ff */
[----:B------:R-:W-:-:S02]  /*4b20*/  MOV R116, 0x4b50 ;  /* 0x00004b5000747802 */ /* 0x000fc40000000f00 */
[----:B------:R-:W-:-:S03]  /*4b30*/  MOV R117, R185 ;  /* 0x000000b900757202 */ /* 0x000fc60000000f00 */
[----:B0----5:R-:W-:Y:S05]  /*4b40*/  CALL.REL.NOINC `($__internal_89_$__cuda_sm70_shflsync_down_p) ;  /* 0x0000008000007944 */ /* 0x021fea0003c00000 */
[----:B-1----:R-:W-:Y:S01]  /*4b50*/  MOV R247, R119 ;  /* 0x0000007700f77202 */ /* 0x002fe20000000f00 */
[----:B------:R-:W-:Y:S01]  /*4b60*/  HFMA2.MMA R119, -RZ, RZ, 0, 5.9604644775390625e-08 ;  /* 0x00000001ff777435 */ /* 0x000fe200000001ff */
[----:B------:R-:W-:Y:S02]  /*4b70*/  MOV R117, R118 ;  /* 0x0000007600757202 */ /* 0x000fe40000000f00 */
[----:B------:R-:W-:Y:S02]  /*4b80*/  MOV R252, 0xffffffff ;  /* 0xffffffff00fc7802 */ /* 0x000fe40000000f00 */
[----:B------:R-:W-:Y:S02]  /*4b90*/  MOV R116, 0x4bb0 ;  /* 0x00004bb000747802 */ /* 0x000fe40000000f00 */
[----:B0----5:R-:W-:Y:S05]  /*4ba0*/  CALL.REL.NOINC `($__internal_89_$__cuda_sm70_shflsync_down_p) ;  /* 0x0000002000007944 */ /* 0x021fea0003c00000 */
[----:B-1----:R-:W-:Y:S01]  /*4bb0*/  MOV R117, R119 ;  /* 0x0000007700757202 */ /* 0x002fe20000000f00 */
[----:B0----5:R-:W-:Y:S05]  /*4bc0*/  BRA `(.L_x_6600) ;  /* 0xffffd8a000007947 */ /* 0x021fea000383ffff */
        .weak           $__internal_89_$__cuda_sm70_shflsync_down_p
        .type           $__internal_89_$__cuda_sm70_shflsync_down_p,@function
        .size           $__internal_89_$__cuda_sm70_shflsync_down_p,(.L_x_14307 - $__internal_89_$__cuda_sm70_shflsync_down_p)
$__internal_89_$__cuda_sm70_shflsync_down_p:
[----:B------:R0:W-:Y:S01]  /*4bd0*/  STL [R1+0x58], R0 ;  /* 0x0000580001007387 */ /* 0x0001e20000100800 */
[----:B------:R-:W-:Y:S04]  /*4be0*/  WARPSYNC R252 ;  /* 0x000000fc00007348 */ /* 0x000fe80003800000 */
[----:B0-----:R-:W-:-:S07]  /*4bf0*/  HFMA2.MMA R0, -RZ, RZ, 0, 1.847743988037109375e-06 ;  /* 0x0000001fff007435 */ /* 0x001fce00000001ff */
[----:B------:R0:W1:Y:S04]  /*4c00*/  SHFL.DOWN PT, R119, R117, R119, R0 ;  /* 0x0800007775777389 */ /* 0x00006800000e0000 */
[----:B0-----:R0:W5:Y:S01]  /*4c10*/  LDL.LU R0, [R1+0x58] ;  /* 0x0000580001007983 */ /* 0x0011620000300800 */
[----:B------:R-:W-:-:S04]  /*4c20*/  MOV R117, 0x0 ;  /* 0x0000000000757802 */ /* 0x000fc80000000f00 */
[----:B------:R-:W-:Y:S05]  /*4c30*/  RET.REL.NODEC R116 `(_ZN10layer_norm13ln_bwd_kernelINS_13Kernel_traitsIf13__nv_bfloat16fS2_fjLj5120ELj1ELj1ELj4ELj16ENS_18Kernel_traits_baseILj5120EfS2_fS2_fjLj128EEEEELb1ELb0ELb0ELb1EEEvNS_9BwdParamsE) ;  /* 0xffffb3c074007950 */ /* 0x000fea0003c3ffff */
.L_x_6601:
        /* <DEDUP_REMOVED lines=12> */
.L_x_14307:


//--------------------- .text._ZN10layer_norm22ln_bwd_finalize_kernelINS_22Kernel_traits_finalizeILj5120Ef13__nv_bfloat16fS2_fjLb0ELj1024ELj4ENS_18Kernel_traits_baseILj5120EfS2_fS2_fjLj1024EEEEELb0ELb0EEEvNS_9BwdParamsE --------------------------
	.section	.text._ZN10layer_norm22ln_bwd_finalize_kernelINS_22Kernel_traits_finalizeILj5120Ef13__nv_bfloat16fS2_fjLb0ELj1024ELj4ENS_18Kernel_traits_baseILj5120EfS2_fS2_fjLj1024EEEEELb0ELb0EEEvNS_9BwdParamsE,"ax",@progbits
	.sectioninfo	@"SHI_REGISTERS=30"
	.align	128
        .global         _ZN10layer_norm22ln_bwd_finalize_kernelINS_22Kernel_traits_finalizeILj5120Ef13__nv_bfloat16fS2_fjLb0ELj1024ELj4ENS_18Kernel_traits_baseILj5120EfS2_fS2_fjLj1024EEEEELb0ELb0EEEvNS_9BwdParamsE
        .type           _ZN10layer_norm22ln_bwd_finalize_kernelINS_22Kernel_traits_finalizeILj5120Ef13__nv_bfloat16fS2_fjLb0ELj1024ELj4ENS_18Kernel_traits_baseILj5120EfS2_fS2_fjLj1024EEEEELb0ELb0EEEvNS_9BwdParamsE,@function
        .size           _ZN10layer_norm22ln_bwd_finalize_kernelINS_22Kernel_traits_finalizeILj5120Ef13__nv_bfloat16fS2_fjLb0ELj1024ELj4ENS_18Kernel_traits_baseILj5120EfS2_fS2_fjLj1024EEEEELb0ELb0EEEvNS_9BwdParamsE,(.L_x_14308 - _ZN10layer_norm22ln_bwd_finalize_kernelINS_22Kernel_traits_finalizeILj5120Ef13__nv_bfloat16fS2_fjLb0ELj1024ELj4ENS_18Kernel_traits_baseILj5120EfS2_fS2_fjLj1024EEEEELb0ELb0EEEvNS_9BwdParamsE)
        .other          _ZN10layer_norm22ln_bwd_finalize_kernelINS_22Kernel_traits_finalizeILj5120Ef13__nv_bfloat16fS2_fjLb0ELj1024ELj4ENS_18Kernel_traits_baseILj5120EfS2_fS2_fjLj1024EEEEELb0ELb0EEEvNS_9BwdParamsE,@"STO_CUDA_ENTRY STV_DEFAULT"
_ZN10layer_norm22ln_bwd_finalize_kernelINS_22Kernel_traits_finalizeILj5120Ef13__nv_bfloat16fS2_fjLb0ELj1024ELj4ENS_18Kernel_traits_baseILj5120EfS2_fS2_fjLj1024EEEEELb0ELb0EEEvNS_9BwdParamsE:
.text._ZN10layer_norm22ln_bwd_finalize_kernelINS_22Kernel_traits_finalizeILj5120Ef13__nv_bfloat16fS2_fjLb0ELj1024ELj4ENS_18Kernel_traits_baseILj5120EfS2_fS2_fjLj1024EEEEELb0ELb0EEEvNS_9BwdParamsE:
        /* <DEDUP_REMOVED lines=19> */
.L_x_6615:
        /* <DEDUP_REMOVED lines=28> */
.L_x_6606:
        /* <DEDUP_REMOVED lines=35> */
.L_x_6605:
[----:B------:R-:W-:Y:S05]  /*0520*/  BSYNC B1 ;  /* 0x0000000000017941 */ /* 0x000fea0003800000 */
.L_x_6604:
        /* <DEDUP_REMOVED lines=23> */
.L_x_6608:
[----:B------:R-:W-:Y:S05]  /*06a0*/  BSYNC B1 ;  /* 0x0000000000017941 */ /* 0x000fea0003800000 */
.L_x_6607:
        /* <DEDUP_REMOVED lines=11> */
.L_x_6609:
[----:B------:R-:W-:Y:S05]  /*0760*/  BSYNC B1 ;  /* 0x0000000000017941 */ /* 0x000fea0003800000 */
.L_x_6603:
[----:B------:R-:W-:Y:S05]  /*0770*/  BSYNC B0 ;  /* 0x0000000000007941 */ /* 0x000fea0003800000 */
.L_x_6602:
        /* <DEDUP_REMOVED lines=11> */
.L_x_6616:
        /* <DEDUP_REMOVED lines=18> */
.L_x_6617:
[----:B---3--:R-:W-:Y:S02]  /*0950*/  FADD.FTZ R4, R4, R9 ;  /* 0x0000000904047221 */ /* 0x008fe40000010000 */
[----:B-12---:R-:W-:-:S03]  /*0960*/  FADD.FTZ R6, R5, R6 ;  /* 0x0000000605067221 */ /* 0x006fc60000010000 */
[----:B------:R1:W-:Y:S04]  /*0970*/  @!P1 STS [R17.X4+0x2000], R4 ;  /* 0x0020000411009388 */ /* 0x0003e80000004800 */
[----:B------:R1:W-:Y:S02]  /*0980*/  @!P1 STS [R17.X4+0x2080], R6 ;  /* 0x0020800611009388 */ /* 0x0003e40000004800 */
.L_x_6610:
        /* <DEDUP_REMOVED lines=15> */
.L_x_6614:
[----:B------:R-:W-:Y:S05]  /*0a80*/  BSYNC B0 ;  /* 0x0000000000007941 */ /* 0x000fea0003800000 */
.L_x_6613:
[C---:B------:R-:W-:Y:S02]  /*0a90*/  ISETP.GT.U32.AND P1, PT, R18.reuse, -0x1401, PT ;  /* 0xffffebff1200780c */ /* 0x040fe40003f24070 */
[----:B------:R-:W-:Y:S02]  /*0aa0*/  IADD3 R18, R18, 0x1400, RZ ;  /* 0x0000140012127810 */ /* 0x000fe40007ffe0ff */
[----:B------:R-:W-:-:S09]  /*0ab0*/  IADD3 R19, R19, 0xa00, RZ ;  /* 0x00000a0013137810 */ /* 0x000fd20007ffe0ff */
[----:B01----:R-:W-:Y:S05]  /*0ac0*/  @P1 BRA `(.L_x_6615) ;  /* 0xfffff66000001947 */ /* 0x003fea000383ffff */
[----:B------:R-:W-:Y:S05]  /*0ad0*/  EXIT ;  /* 0x000000000000794d */ /* 0x000fea0003800000 */
.L_x_6611:
[----:B--2---:R-:W-:Y:S01]  /*0ae0*/  IMAD.MOV.U32 R9, RZ, RZ, R5 ;  /* 0x000000ffff097224 */ /* 0x004fe200078e0005 */
[----:B------:R-:W-:Y:S01]  /*0af0*/  MOV R8, 0x1 ;  /* 0x0000000100087802 */ /* 0x000fe20000000f00 */
[----:B------:R-:W-:Y:S01]  /*0b00*/  IMAD.MOV.U32 R7, RZ, RZ, 0x1f ;  /* 0x0000001fff077424 */ /* 0x000fe200078e00ff */
[----:B------:R-:W-:Y:S02]  /*0b10*/  MOV R10, 0xffffffff ;  /* 0xffffffff000a7802 */ /* 0x000fe40000000f00 */
[----:B------:R-:W-:Y:S02]  /*0b20*/  MOV R2, 0xb40 ;  /* 0x00000b4000027802 */ /* 0x000fe40000000f00 */
[----:B01----:R-:W-:Y:S05]  /*0b30*/  CALL.REL.NOINC `($__internal_90_$__cuda_sm70_shflsync_bfly_p) ;  /* 0x000003b000007944 */ /* 0x003fea0003c00000 */
[----:B-1----:R-:W-:Y:S01]  /*0b40*/  IMAD.MOV.U32 R2, RZ, RZ, R7 ;  /* 0x000000ffff027224 */ /* 0x002fe200078e0007 */
[----:B0-----:R-:W-:Y:S05]  /*0b50*/  BRA `(.L_x_6616) ;  /* 0xfffffcd000007947 */ /* 0x001fea000383ffff */
.L_x_6612:
[----:B------:R-:W-:Y:S01]  /*0b60*/  HFMA2.MMA R8, -RZ, RZ, 0, 1.1920928955078125e-07 ;  /* 0x00000002ff087435 */ /* 0x000fe200000001ff */
[----:B------:R-:W-:Y:S01]  /*0b70*/  MOV R7, 0x1f ;  /* 0x0000001f00077802 */ /* 0x000fe20000000f00 */
[----:B------:R-:W-:Y:S01]  /*0b80*/  IMAD.MOV.U32 R10, RZ, RZ, -0x1 ;  /* 0xffffffffff0a7424 */ /* 0x000fe200078e00ff */
[----:B------:R-:W-:-:S03]  /*0b90*/  MOV R2, 0xbb0 ;  /* 0x00000bb000027802 */ /* 0x000fc60000000f00 */
[----:B012---:R-:W-:Y:S05]  /*0ba0*/  CALL.REL.NOINC `($__internal_90_$__cuda_sm70_shflsync_bfly_p) ;  /* 0x0000034000007944 */ /* 0x007fea0003c00000 */
[----:B0-----:R-:W-:Y:S01]  /*0bb0*/  HFMA2.MMA R8, -RZ, RZ, 0, 2.384185791015625e-07 ;  /* 0x00000004ff087435 */ /* 0x001fe200000001ff */
[----:B-1----:R-:W-:Y:S01]  /*0bc0*/  FADD.FTZ R9, R9, R7 ;  /* 0x0000000709097221 */ /* 0x002fe20000010000 */
[----:B------:R-:W-:Y:S01]  /*0bd0*/  MOV R7, 0x1f ;  /* 0x0000001f00077802 */ /* 0x000fe20000000f00 */
[----:B------:R-:W-:Y:S01]  /*0be0*/  IMAD.MOV.U32 R10, RZ, RZ, -0x1 ;  /* 0xffffffffff0a7424 */ /* 0x000fe200078e00ff */
[----:B------:R-:W-:-:S02]  /*0bf0*/  MOV R2, 0xc10 ;  /* 0x00000c1000027802 */ /* 0x000fc40000000f00 */
[----:B------:R-:W-:Y:S05]  /*0c00*/  CALL.REL.NOINC `($__internal_90_$__cuda_sm70_shflsync_bfly_p) ;  /* 0x000002e000007944 */ /* 0x000fea0003c00000 */
[----:B0-----:R-:W-:Y:S01]  /*0c10*/  HFMA2.MMA R8, -RZ, RZ, 0, 4.76837158203125e-07 ;  /* 0x00000008ff087435 */ /* 0x001fe200000001ff */
[----:B-1----:R-:W-:Y:S01]  /*0c20*/  FADD.FTZ R9, R9, R7 ;  /* 0x0000000709097221 */ /* 0x002fe20000010000 */
[----:B------:R-:W-:Y:S01]  /*0c30*/  MOV R7, 0x1f ;  /* 0x0000001f00077802 */ /* 0x000fe20000000f00 */
[----:B------:R-:W-:Y:S01]  /*0c40*/  IMAD.MOV.U32 R10, RZ, RZ, -0x1 ;  /* 0xffffffffff0a7424 */ /* 0x000fe200078e00ff */
[----:B------:R-:W-:-:S02]  /*0c50*/  MOV R2, 0xc70 ;  /* 0x00000c7000027802 */ /* 0x000fc40000000f00 */
[----:B------:R-:W-:Y:S05]  /*0c60*/  CALL.REL.NOINC `($__internal_90_$__cuda_sm70_shflsync_bfly_p) ;  /* 0x0000028000007944 */ /* 0x000fea0003c00000 */
[----:B-1----:R-:W-:Y:S01]  /*0c70*/  FADD.FTZ R6, R9, R7 ;  /* 0x0000000709067221 */ /* 0x002fe20000010000 */
[----:B0-----:R-:W-:Y:S01]  /*0c80*/  HFMA2.MMA R8, -RZ, RZ, 0, 9.5367431640625e-07 ;  /* 0x00000010ff087435 */ /* 0x001fe200000001ff */
[----:B------:R-:W-:Y:S01]  /*0c90*/  MOV R7, 0x1f ;  /* 0x0000001f00077802 */ /* 0x000fe20000000f00 */
[----:B------:R-:W-:Y:S01]  /*0ca0*/  IMAD.MOV.U32 R10, RZ, RZ, -0x1 ;  /* 0xffffffffff0a7424 */ /* 0x000fe200078e00ff */
[----:B------:R-:W-:-:S02]  /*0cb0*/  MOV R2, 0xce0 ;  /* 0x00000ce000027802 */ /* 0x000fc40000000f00 */
[----:B------:R-:W-:Y:S02]  /*0cc0*/  MOV R9, R6 ;  /* 0x0000000600097202 */ /* 0x000fe40000000f00 */
[----:B------:R-:W-:Y:S05]  /*0cd0*/  CALL.REL.NOINC `($__internal_90_$__cuda_sm70_shflsync_bfly_p) ;  /* 0x0000021000007944 */ /* 0x000fea0003c00000 */
[----:B0-----:R-:W-:Y:S01]  /*0ce0*/  HFMA2.MMA R8, -RZ, RZ, 0, 5.9604644775390625e-08 ;  /* 0x00000001ff087435 */ /* 0x001fe200000001ff */
[----:B-1----:R-:W-:Y:S01]  /*0cf0*/  MOV R5, R7 ;  /* 0x0000000700057202 */ /* 0x002fe20000000f00 */
[----:B------:R-:W-:Y:S01]  /*0d00*/  IMAD.MOV.U32 R9, RZ, RZ, R4 ;  /* 0x000000ffff097224 */ /* 0x000fe200078e0004 */
[----:B------:R-:W-:Y:S01]  /*0d10*/  MOV R7, 0x1f ;  /* 0x0000001f00077802 */ /* 0x000fe20000000f00 */
[----:B------:R-:W-:Y:S01]  /*0d20*/  IMAD.MOV.U32 R10, RZ, RZ, -0x1 ;  /* 0xffffffffff0a7424 */ /* 0x000fe200078e00ff */
[----:B------:R-:W-:Y:S02]  /*0d30*/  MOV R2, 0xd50 ;  /* 0x00000d5000027802 */ /* 0x000fe40000000f00 */
[----:B------:R-:W-:Y:S05]  /*0d40*/  CALL.REL.NOINC `($__internal_90_$__cuda_sm70_shflsync_bfly_p) ;  /* 0x000001a000007944 */ /* 0x000fea0003c00000 */
[----:B0-----:R-:W-:Y:S01]  /*0d50*/  HFMA2.MMA R8, -RZ, RZ, 0, 1.1920928955078125e-07 ;  /* 0x00000002ff087435 */ /* 0x001fe200000001ff */
[----:B-1----:R-:W-:Y:S01]  /*0d60*/  FADD.FTZ R9, R4, R7 ;  /* 0x0000000704097221 */ /* 0x002fe20000010000 */
[----:B------:R-:W-:Y:S01]  /*0d70*/  MOV R7, 0x1f ;  /* 0x0000001f00077802 */ /* 0x000fe20000000f00 */
[----:B------:R-:W-:Y:S01]  /*0d80*/  IMAD.MOV.U32 R10, RZ, RZ, -0x1 ;  /* 0xffffffffff0a7424 */ /* 0x000fe200078e00ff */
[----:B------:R-:W-:Y:S02]  /*0d90*/  MOV R2, 0xdb0 ;  /* 0x00000db000027802 */ /* 0x000fe40000000f00 */
[----:B------:R-:W-:Y:S05]  /*0da0*/  CALL.REL.NOINC `($__internal_90_$__cuda_sm70_shflsync_bfly_p) ;  /* 0x0000014000007944 */ /* 0x000fea0003c00000 */
        /* <DEDUP_REMOVED lines=12> */
[----:B0-----:R-:W-:Y:S01]  /*0e70*/  HFMA2.MMA R8, -RZ, RZ, 0, 9.5367431640625e-07 ;  /* 0x00000010ff087435 */ /* 0x001fe200000001ff */
[----:B-1----:R-:W-:Y:S01]  /*0e80*/  FADD.FTZ R9, R9, R7 ;  /* 0x0000000709097221 */ /* 0x002fe20000010000 */
[----:B------:R-:W-:Y:S01]  /*0e90*/  MOV R7, 0x1f ;  /* 0x0000001f00077802 */ /* 0x000fe20000000f00 */
[----:B------:R-:W-:Y:S01]  /*0ea0*/  IMAD.MOV.U32 R10, RZ, RZ, -0x1 ;  /* 0xffffffffff0a7424 */ /* 0x000fe200078e00ff */
[----:B------:R-:W-:-:S02]  /*0eb0*/  MOV R2, 0xed0 ;  /* 0x00000ed000027802 */ /* 0x000fc40000000f00 */
[----:B------:R-:W-:Y:S05]  /*0ec0*/  CALL.REL.NOINC `($__internal_90_$__cuda_sm70_shflsync_bfly_p) ;  /* 0x0000002000007944 */ /* 0x000fea0003c00000 */
[----:B-1----:R-:W-:Y:S01]  /*0ed0*/  MOV R4, R7 ;  /* 0x0000000700047202 */ /* 0x002fe20000000f00 */
[----:B0-----:R-:W-:Y:S05]  /*0ee0*/  BRA `(.L_x_6617) ;  /* 0xfffffa6000007947 */ /* 0x001fea000383ffff */
        .weak           $__internal_90_$__cuda_sm70_shflsync_bfly_p
        .type           $__internal_90_$__cuda_sm70_shflsync_bfly_p,@function
        .size           $__internal_90_$__cuda_sm70_shflsync_bfly_p,(.L_x_14308 - $__internal_90_$__cuda_sm70_shflsync_bfly_p)
$__internal_90_$__cuda_sm70_shflsync_bfly_p:
[----:B------:R-:W-:Y:S01]  /*0ef0*/  HFMA2.MMA R3, -RZ, RZ, 0, 0 ;  /* 0x00000000ff037435 */ /* 0x000fe200000001ff */
[----:B------:R-:W-:Y:S04]  /*0f00*/  WARPSYNC R10 ;  /* 0x0000000a00007348 */ /* 0x000fe80003800000 */
[----:B------:R0:W1:Y:S01]  /*0f10*/  SHFL.BFLY PT, R7, R9, R8, R7 ;  /* 0x0c00000809077389 */ /* 0x00006200000e0007 */
[----:B------:R-:W-:Y:S05]  /*0f20*/  RET.REL.NODEC R2 `(_ZN10layer_norm22ln_bwd_finalize_kernelINS_22Kernel_traits_finalizeILj5120Ef13__nv_bfloat16fS2_fjLb0ELj1024ELj4ENS_18Kernel_traits_baseILj5120EfS2_fS2_fjLj1024EEEEELb0ELb0EEEvNS_9BwdParamsE) ;  /* 0xfffff0d002007950 */ /* 0x000fea0003c3ffff */
.L_x_6618:
        /* <DEDUP_REMOVED lines=13> */
.L_x_14308:


//--------------------- .text._ZN10layer_norm13ln_bwd_kernelINS_13Kernel_traitsIf13__nv_bfloat16fS2_fjLj5120ELj1ELj1ELj4ELj16ENS_18Kernel_traits_baseILj5120EfS2_fS2_fjLj128EEEEELb1ELb0ELb1ELb0EEEvNS_9BwdParamsE --------------------------
	.section	.text._ZN10layer_norm13ln_bwd_kernelINS_13Kernel_traitsIf13__nv_bfloat16fS2_fjLj5120ELj1ELj1ELj4ELj16ENS_18Kernel_traits_baseILj5120EfS2_fS2_fjLj128EEEEELb1ELb0ELb1ELb0EEEvNS_9BwdParamsE,"ax",@progbits
	.sectioninfo	@"SHI_REGISTERS=255"
	.align	128
        .global         _ZN10layer_norm13ln_bwd_kernelINS_13Kernel_traitsIf13__nv_bfloat16fS2_fjLj5120ELj1ELj1ELj4ELj16ENS_18Kernel_traits_baseILj5120EfS2_fS2_fjLj128EEEEELb1ELb0ELb1ELb0EEEvNS_9BwdParamsE
        .type           _ZN10layer_norm13ln_bwd_kernelINS_13Kernel_traitsIf13__nv_bfloat16fS2_fjLj5120ELj1ELj1ELj4ELj16ENS_18Kernel_traits_baseILj5120EfS2_fS2_fjLj128EEEEELb1ELb0ELb1ELb0EEEvNS_9BwdParamsE,@function
        .size           _ZN10layer_norm13ln_bwd_kernelINS_13Kernel_traitsIf13__nv_bfloat16fS2_fjLj5120ELj1ELj1ELj4ELj16ENS_18Kernel_traits_baseILj5120EfS2_fS2_fjLj128EEEEELb1ELb0ELb1ELb0EEEvNS_9BwdParamsE,(.L_x_14309 - _ZN10layer_norm13ln_bwd_kernelINS_13Kernel_traitsIf13__nv_bfloat16fS2_fjLj5120ELj1ELj1ELj4ELj16ENS_18Kernel_traits_baseILj5120EfS2_fS2_fjLj128EEEEELb1ELb0ELb1ELb0EEEvNS_9BwdParamsE)
        .other          _ZN10layer_norm13ln_bwd_kernelINS_13Kernel_traitsIf13__nv_bfloat16fS2_fjLj5120ELj1ELj1ELj4ELj16ENS_18Kernel_traits_baseILj5120EfS2_fS2_fjLj128EEEEELb1ELb0ELb1ELb0EEEvNS_9BwdParamsE,@"STO_CUDA_ENTRY STV_DEFAULT"
_ZN10layer_norm13ln_bwd_kernelINS_13Kernel_traitsIf13__nv_bfloat16fS2_fjLj5120ELj1ELj1ELj4ELj16ENS_18Kernel_traits_baseILj5120EfS2_fS2_fjLj128EEEEELb1ELb0ELb1ELb0EEEvNS_9BwdParamsE:
.text._ZN10layer_norm13ln_bwd_kernelINS_13Kernel_traitsIf13__nv_bfloat16fS2_fjLj5120ELj1ELj1ELj4ELj16ENS_18Kernel_traits_baseILj5120EfS2_fS2_fjLj128EEEEELb1ELb0ELb1ELb0EEEvNS_9BwdParamsE:
        /* <DEDUP_REMOVED lines=16> */
[----:B------:R-:W1:Y:S01]  /*0100*/  S2R R12, SR_TID.X ;  /* 0x00000000000c7919 */ /* 0x000e620000002100 */
[----:B------:R-:W-:-:S05]  /*0110*/  IMAD.MOV.U32 R0, RZ, RZ, c[0x0][0x168] ;  /* 0x00005a00ff007624 */ /* 0x000fca00078e00ff */
[----:B------:R-:W-:-:S04]  /*0120*/  SHF.R.S32.HI R0, RZ, 0x1f, R0 ;  /* 0x0000001fff007819 */ /* 0x000fc80000011400 */
[----:B------:R-:W-:Y:S02]  /*0130*/  LEA.HI R0, R0, c[0x0][0x168], RZ, 0x3 ;  /* 0x00005a0000007a11 */ /* 0x000fe400078f18ff */
[----:B-1----:R-:W-:-:S04]  /*0140*/  LOP3.LUT R3, R12, 0x7f, RZ, 0xc, !PT ;  /* 0x0000007f0c037812 */ /* 0x002fc800078e0cff */
[----:B------:R-:W-:-:S04]  /*0150*/  LEA.HI.SX32 R0, R0, R3, 0x1d ;  /* 0x0000000300007211 */ /* 0x000fc800078feaff */
[C---:B------:R-:W-:Y:S02]  /*0160*/  LOP3.LUT P4, RZ, R0.reuse, 0xffffff80, RZ, 0xc0, !PT ;  /* 0xffffff8000ff7812 */ /* 0x040fe4000788c0ff */
[C---:B------:R-:W-:Y:S02]  /*0170*/  ISETP.GE.U32.AND P0, PT, R0.reuse, 0x100, PT ;  /* 0x000001000000780c */ /* 0x040fe40003f06070 */
[----:B------:R-:W-:Y:S02]  /*0180*/  ISETP.GE.U32.AND P1, PT, R0, 0x180, PT ;  /* 0x000001800000780c */ /* 0x000fe40003f26070 */
[----:B------:R-:W-:-:S07]  /*0190*/  LOP3.LUT R4, R12, 0x7f, RZ, 0xc0, !PT ;  /* 0x0000007f0c047812 */ /* 0x000fce00078ec0ff */
[----:B------:R-:W-:Y:S02]  /*01a0*/  @P4 MOV R3, 0x20 ;  /* 0x0000002000034802 */ /* 0x000fe40000000f00 */
[----:B------:R-:W-:Y:S01]  /*01b0*/  ISETP.GE.U32.AND P2, PT, R0, 0x200, PT ;  /* 0x000002000000780c */ /* 0x000fe20003f46070 */
[----:B------:R-:W-:Y:S02]  /*01c0*/  @P0 IMAD.MOV.U32 R7, RZ, RZ, 0x20 ;  /* 0x00000020ff070424 */ /* 0x000fe400078e00ff */
[C---:B------:R-:W-:Y:S01]  /*01d0*/  @P4 IMAD.WIDE.U32 R2, R4.reuse, R3, c[0x0][0x1b0] ;  /* 0x00006c0004024625 */ /* 0x040fe200078e0003 */
[----:B------:R-:W-:Y:S02]  /*01e0*/  @P4 LOP3.LUT R4, R4, 0x80, RZ, 0xfc, !PT ;  /* 0x0000008004044812 */ /* 0x000fe400078efcff */
[----:B------:R-:W-:-:S03]  /*01f0*/  @P1 MOV R9, 0x20 ;  /* 0x0000002000091802 */ /* 0x000fc60000000f00 */
[C---:B------:R-:W-:Y:S01]  /*0200*/  @P0 IMAD.WIDE.U32 R6, R4.reuse, R7, c[0x0][0x1b0] ;  /* 0x00006c0004060625 */ /* 0x040fe200078e0007 */
[----:B------:R-:W-:Y:S01]  /*0210*/  @P0 IADD3 R4, R4, 0x80, RZ ;  /* 0x0000008004040810 */ /* 0x000fe20007ffe0ff */
[----:B------:R-:W-:Y:S02]  /*0220*/  ULDC.64 UR4, c[0x0][0x118] ;  /* 0x0000460000047ab9 */ /* 0x000fe40000000a00 */
[----:B------:R-:W-:Y:S02]  /*0230*/  @P2 IMAD.MOV.U32 R11, RZ, RZ, 0x20 ;  /* 0x00000020ff0b2424 */ /* 0x000fe400078e00ff */
[C---:B------:R-:W-:Y:S01]  /*0240*/  @P1 IMAD.WIDE.U32 R8, R4.reuse, R9, c[0x0][0x1b0] ;  /* 0x00006c0004081625 */ /* 0x040fe200078e0009 */
[----:B------:R-:W-:-:S05]  /*0250*/  @P1 IADD3 R4, R4, 0x80, RZ ;  /* 0x0000008004041810 */ /* 0x000fca0007ffe0ff */
[----:B------:R-:W-:-:S05]  /*0260*/  @P2 IMAD.WIDE.U32 R10, R4, R11, c[0x0][0x1b0] ;  /* 0x00006c00040a2625 */ /* 0x000fca00078e000b */
[----:B------:R0:W5:Y:S04]  /*0270*/  @P2 LDG.E.128 R32, [R10.64+0x10] ;  /* 0x000010040a202981 */ /* 0x000168000c1e1d00 */
[----:B--2---:R-:W2:Y:S04]  /*0280*/  @P0 LDG.E.128 R44, [R6.64] ;  /* 0x00000004062c0981 */ /* 0x004ea8000c1e1d00 */
[----:B---3--:R1:W3:Y:S04]  /*0290*/  @P4 LDG.E.128 R48, [R2.64+0x10] ;  /* 0x0000100402304981 */ /* 0x0082e8000c1e1d00 */
[----:B----4-:R1:W4:Y:S04]  /*02a0*/  @P4 LDG.E.128 R52, [R2.64] ;  /* 0x0000000402344981 */ /* 0x010328000c1e1d00 */
[----:B------:R-:W4:Y:S04]  /*02b0*/  @P0 LDG.E.128 R28, [R6.64+0x10] ;  /* 0x00001004061c0981 */ /* 0x000f28000c1e1d00 */
[----:B------:R-:W4:Y:S04]  /*02c0*/  @P1 LDG.E.128 R24, [R8.64] ;  /* 0x0000000408181981 */ /* 0x000f28000c1e1d00 */
[----:B------:R-:W4:Y:S04]  /*02d0*/  @P1 LDG.E.128 R20, [R8.64+0x10] ;  /* 0x0000100408141981 */ /* 0x000f28000c1e1d00 */
[----:B------:R-:W4:Y:S01]  /*02e0*/  @P2 LDG.E.128 R16, [R10.64] ;  /* 0x000000040a102981 */ /* 0x000f22000c1e1d00 */
[----:B------:R-:W1:Y:S01]  /*02f0*/  S2UR UR6, SR_CTAID.X ;  /* 0x00000000000679c3 */ /* 0x000e620000002500 */
[----:B------:R-:W-:-:S02]  /*0300*/  ISETP.GE.U32.AND P3, PT, R0, 0x280, PT ;  /* 0x000002800000780c */ /* 0x000fc40003f66070 */
[----:B------:R-:W-:-:S11]  /*0310*/  @P2 IADD3 R4, R4, 0x80, RZ ;  /* 0x0000008004042810 */ /* 0x000fd60007ffe0ff */
[----:B------:R-:W-:-:S05]  /*0320*/  @P3 MOV R5, 0x20 ;  /* 0x0000002000053802 */ /* 0x000fca0000000f00 */
        /* <DEDUP_REMOVED lines=53> */
[----:B-1----:R-:W-:Y:S01]  /*0680*/  CS2R R44, SRZ ;  /* 0x00000000002c7805 */ /* 0x002fe2000001ff00 */
[----:B--2---:R-:W-:Y:S01]  /*0690*/  CS2R R46, SRZ ;  /* 0x00000000002e7805 */ /* 0x004fe2000001ff00 */
[----:B---3--:R-:W-:Y:S01]  /*06a0*/  CS2R R48, SRZ ;  /* 0x0000000000307805 */ /* 0x008fe2000001ff00 */
[----:B0-----:R-:W-:Y:S01]  /*06b0*/  CS2R R50, SRZ ;  /* 0x0000000000327805 */ /* 0x001fe2000001ff00 */
[----:B----4-:R-:W-:Y:S01]  /*06c0*/  CS2R R52, SRZ ;  /* 0x0000000000347805 */ /* 0x010fe2000001ff00 */
[----:B------:R-:W-:Y:S01]  /*06d0*/  CS2R R54, SRZ ;  /* 0x0000000000367805 */ /* 0x000fe2000001ff00 */
[----:B------:R-:W-:Y:S05]  /*06e0*/  @P3 BRA `(.L_x_6619) ;  /* 0x00005d6000003947 */ /* 0x000fea0003800000 */
[----:B------:R-:W-:Y:S01]  /*06f0*/  IMAD.MOV.U32 R2, RZ, RZ, 0x1 ;  /* 0x00000001ff027424 */ /* 0x000fe200078e00ff */
[----:B------:R-:W-:-:S04]  /*0700*/  HFMA2.MMA R45, -RZ, RZ, 0, 0 ;  /* 0x00000000ff2d7435 */ /* 0x000fc800000001ff */
[----:B------:R0:W-:Y:S04]  /*0710*/  STL.S16 [R1+0x1c], R2 ;  /* 0x00001c0201007387 */ /* 0x0001e80000100600 */
.L_x_6731:
[----:B0-----:R-:W-:-:S04]  /*0720*/  IMAD.MOV.U32 R2, RZ, RZ, 0x4 ;  /* 0x00000004ff027424 */ /* 0x001fc800078e00ff */
[----:B------:R-:W-:-:S05]  /*0730*/  IMAD.WIDE R4, R3, R2, c[0x0][0x1d8] ;  /* 0x0000760003047625 */ /* 0x000fca00078e0202 */
[----:B------:R0:W2:Y:S01]  /*0740*/  LDG.E R170, [R4.64] ;  /* 0x0000000404aa7981 */ /* 0x0000a2000c1e1900 */
[----:B------:R-:W-:-:S04]  /*0750*/  IMAD.WIDE R168, R3, R2, c[0x0][0x1a8] ;  /* 0x00006a0003a87625 */ /* 0x000fc800078e0202 */
[----:B0-----:R-:W-:-:S05]  /*0760*/  IMAD.WIDE R4, R3, R2, c[0x0][0x1a0] ;  /* 0x0000680003047625 */ /* 0x001fca00078e0202 */
[----:B-----5:R0:W5:Y:S02]  /*0770*/  LDG.E R7, [R4.64] ;  /* 0x0000000404077981 */ /* 0x020164000c1e1900 */
[C---:B0-----:R-:W-:Y:S02]  /*0780*/  IMAD.WIDE R4, R3.reuse, R2, c[0x0][0x1d0] ;  /* 0x0000740003047625 */ /* 0x041fe400078e0202 */
[----:B------:R0:W5:Y:S04]  /*0790*/  LDG.E R2, [R168.64] ;  /* 0x00000004a8027981 */ /* 0x000168000c1e1900 */
[----:B------:R-:W1:Y:S04]  /*07a0*/  S2R R171, SR_TID.X ;  /* 0x0000000000ab7919 */ /* 0x000e680000002100 */
[----:B------:R3:W5:Y:S01]  /*07b0*/  LDG.E R6, [R4.64] ;  /* 0x0000000404067981 */ /* 0x000762000c1e1900 */
[----:B------:R-:W-:Y:S01]  /*07c0*/  MOV R172, 0x20 ;  /* 0x0000002000ac7802 */ /* 0x000fe20000000f00 */
[----:B------:R-:W-:Y:S01]  /*07d0*/  BSSY B0, `(.L_x_6620) ;  /* 0x0000236000007945 */ /* 0x000fe20003800000 */
[----:B---3--:R-:W-:-:S05]  /*07e0*/  IMAD R4, R3, c[0x0][0x168], RZ ;  /* 0x00005a0003047a24 */ /* 0x008fca00078e02ff */
[----:B------:R-:W-:-:S04]  /*07f0*/  SHF.R.S32.HI R5, RZ, 0x1f, R4 ;  /* 0x0000001fff057819 */ /* 0x000fc80000011404 */
[----:B------:R-:W-:Y:S02]  /*0800*/  LEA.HI R4, R5, R4, RZ, 0x3 ;  /* 0x0000000405047211 */ /* 0x000fe400078f18ff */
[----:B-1----:R-:W-:-:S04]  /*0810*/  LOP3.LUT R171, R171, 0x7f, RZ, 0xc0, !PT ;  /* 0x0000007fabab7812 */ /* 0x002fc800078ec0ff */
        /* <DEDUP_REMOVED lines=15> */
[----:B------:R-:W-:-:S04]  /*0910*/  ISETP.NE.U32.AND P4, PT, RZ, c[0x0][0x218], PT ;  /* 0x00008600ff007a0c */ /* 0x000fc80003f85070 */
[----:B------:R-:W-:Y:S01]  /*0920*/  ISETP.NE.AND.EX P4, PT, RZ, c[0x0][0x21c], PT, P4 ;  /* 0x00008700ff007a0c */ /* 0x000fe20003f85340 */
[----:B------:R-:W-:-:S04]  /*0930*/  IMAD.MOV.U32 R168, RZ, RZ, 0x8 ;  /* 0x00000008ffa87424 */ /* 0x000fc800078e00ff */
[----:B------:R-:W-:-:S05]  /*0940*/  IMAD.WIDE.U32 R168, R5, R168, c[0x0][0x190] ;  /* 0x0000640005a87625 */ /* 0x000fca00078e00a8 */
[----:B------:R0:W5:Y:S04]  /*0950*/  LDG.E.64 R184, [R168.64] ;  /* 0x00000004a8b87981 */ /* 0x000168000c1e1b00 */
[----:B------:R0:W5:Y:S04]  /*0960*/  @P4 LDG.E.128 R120, [R208.64] ;  /* 0x00000004d0784981 */ /* 0x000168000c1e1d00 */
[----:B------:R0:W5:Y:S01]  /*0970*/  @P4 LDG.E.128 R124, [R208.64+0x10] ;  /* 0x00001004d07c4981 */ /* 0x000162000c1e1d00 */
[----:B------:R-:W-:Y:S02]  /*0980*/  IADD3 R5, R5, 0x80, RZ ;  /* 0x0000008005057810 */ /* 0x000fe40007ffe0ff */
[----:B------:R-:W-:-:S02]  /*0990*/  IADD3 R7, R4, 0x80, RZ ;  /* 0x0000008004077810 */ /* 0x000fc40007ffe0ff */
.L_x_6623:
[----:B------:R-:W-:Y:S05]  /*09a0*/  BSYNC B1 ;  /* 0x0000000000017941 */ /* 0x000fea0003800000 */
.L_x_6622:
[----:B------:R-:W-:Y:S01]  /*09b0*/  BSSY B1, `(.L_x_6624) ;  /* 0x000000c000017945 */ /* 0x000fe20003800000 */
[----:B------:R-:W-:Y:S05]  /*09c0*/  @!P0 BRA `(.L_x_6625) ;  /* 0x000000a000008947 */ /* 0x000fea0003800000 */
[----:B------:R-:W-:-:S04]  /*09d0*/  ISETP.NE.U32.AND P4, PT, RZ, c[0x0][0x218], PT ;  /* 0x00008600ff007a0c */ /* 0x000fc80003f85070 */
[----:B------:R-:W-:-:S13]  /*09e0*/  ISETP.NE.AND.EX P4, PT, RZ, c[0x0][0x21c], PT, P4 ;  /* 0x00008700ff007a0c */ /* 0x000fda0003f85340 */
[----:B0-----:R-:W-:-:S05]  /*09f0*/  @P4 IMAD.WIDE.U32 R168, R7, R172, c[0x0][0x218] ;  /* 0x0000860007a84625 */ /* 0x001fca00078e00ac */
[----:B------:R0:W5:Y:S04]  /*0a00*/  @P4 LDG.E.128 R128, [R168.64] ;  /* 0x00000004a8804981 */ /* 0x000168000c1e1d00 */
[----:B------:R0:W5:Y:S02]  /*0a10*/  @P4 LDG.E.128 R132, [R168.64+0x10] ;  /* 0x00001004a8844981 */ /* 0x000164000c1e1d00 */
[----:B0-----:R-:W-:-:S10]  /*0a20*/  HFMA2.MMA R168, -RZ, RZ, 0, 4.76837158203125e-07 ;  /* 0x00000008ffa87435 */ /* 0x001fd400000001ff */
[----:B------:R-:W-:-:S05]  /*0a30*/  IMAD.WIDE.U32 R168, R5, R168, c[0x0][0x190] ;  /* 0x0000640005a87625 */ /* 0x000fca00078e00a8 */
[----:B------:R0:W5:Y:S01]  /*0a40*/  LDG.E.64 R182, [R168.64] ;  /* 0x00000004a8b67981 */ /* 0x000162000c1e1b00 */
[----:B------:R-:W-:Y:S02]  /*0a50*/  IADD3 R5, R5, 0x80, RZ ;  /* 0x0000008005057810 */ /* 0x000fe40007ffe0ff */
[----:B------:R-:W-:Y:S02]  /*0a60*/  IADD3 R7, R7, 0x80, RZ ;  /* 0x0000008007077810 */ /* 0x000fe40007ffe0ff */
.L_x_6625:
[----:B------:R-:W-:Y:S05]  /*0a70*/  BSYNC B1 ;  /* 0x0000000000017941 */ /* 0x000fea0003800000 */
.L_x_6624:
[----:B------:R-:W-:Y:S01]  /*0a80*/  BSSY B1, `(.L_x_6626) ;  /* 0x000000c000017945 */ /* 0x000fe20003800000 */
[----:B------:R-:W-:Y:S05]  /*0a90*/  @!P1 BRA `(.L_x_6627) ;  /* 0x000000a000009947 */ /* 0x000fea0003800000 */
[----:B------:R-:W-:-:S04]  /*0aa0*/  ISETP.NE.U32.AND P4, PT, RZ, c[0x0][0x218], PT ;  /* 0x00008600ff007a0c */ /* 0x000fc80003f85070 */
[----:B------:R-:W-:-:S13]  /*0ab0*/  ISETP.NE.AND.EX P4, PT, RZ, c[0x0][0x21c], PT, P4 ;  /* 0x00008700ff007a0c */ /* 0x000fda0003f85340 */
[----:B0-----:R-:W-:-:S05]  /*0ac0*/  @P4 IMAD.WIDE.U32 R168, R7, R172, c[0x0][0x218] ;  /* 0x0000860007a84625 */ /* 0x001fca00078e00ac */
[----:B------:R0:W5:Y:S04]  /*0ad0*/  @P4 LDG.E.128 R136, [R168.64] ;  /* 0x00000004a8884981 */ /* 0x000168000c1e1d00 */
[----:B------:R0:W5:Y:S02]  /*0ae0*/  @P4 LDG.E.128 R140, [R168.64+0x10] ;  /* 0x00001004a88c4981 */ /* 0x000164000c1e1d00 */
[----:B0-----:R-:W-:-:S04]  /*0af0*/  IMAD.MOV.U32 R168, RZ, RZ, 0x8 ;  /* 0x00000008ffa87424 */ /* 0x001fc800078e00ff */
[----:B------:R-:W-:-:S05]  /*0b00*/  IMAD.WIDE.U32 R168, R5, R168, c[0x0][0x190] ;  /* 0x0000640005a87625 */ /* 0x000fca00078e00a8 */
[----:B------:R0:W5:Y:S01]  /*0b10*/  LDG.E.64 R186, [R168.64] ;  /* 0x00000004a8ba7981 */ /* 0x000162000c1e1b00 */
[----:B------:R-:W-:Y:S02]  /*0b20*/  IADD3 R5, R5, 0x80, RZ ;  /* 0x0000008005057810 */ /* 0x000fe40007ffe0ff */
[----:B------:R-:W-:Y:S02]  /*0b30*/  IADD3 R7, R7, 0x80, RZ ;  /* 0x0000008007077810 */ /* 0x000fe40007ffe0ff */
.L_x_6627:
[----:B------:R-:W-:Y:S05]  /*0b40*/  BSYNC B1 ;  /* 0x0000000000017941 */ /* 0x000fea0003800000 */
.L_x_6626:
[----:B------:R-:W-:Y:S01]  /*0b50*/  BSSY B1, `(.L_x_6628) ;  /* 0x000000c000017945 */ /* 0x000fe20003800000 */
[----:B------:R-:W-:Y:S05]  /*0b60*/  @!P2 BRA `(.L_x_6629) ;  /* 0x000000a00000a947 */ /* 0x000fea0003800000 */
[----:B------:R-:W-:-:S04]  /*0b70*/  ISETP.NE.U32.AND P4, PT, RZ, c[0x0][0x218], PT ;  /* 0x00008600ff007a0c */ /* 0x000fc80003f85070 */
[----:B------:R-:W-:-:S13]  /*0b80*/  ISETP.NE.AND.EX P4, PT, RZ, c[0x0][0x21c], PT, P4 ;  /* 0x00008700ff007a0c */ /* 0x000fda0003f85340 */
[----:B0-----:R-:W-:-:S05]  /*0b90*/  @P4 IMAD.WIDE.U32 R168, R7, R172, c[0x0][0x218] ;  /* 0x0000860007a84625 */ /* 0x001fca00078e00ac */
[----:B------:R0:W5:Y:S04]  /*0ba0*/  @P4 LDG.E.128 R28, [R168.64] ;  /* 0x00000004a81c4981 */ /* 0x000168000c1e1d00 */
[----:B------:R0:W5:Y:S02]  /*0bb0*/  @P4 LDG.E.128 R24, [R168.64+0x10] ;  /* 0x00001004a8184981 */ /* 0x000164000c1e1d00 */
[----:B0-----:R-:W-:-:S05]  /*0bc0*/  MOV R168, 0x8 ;  /* 0x0000000800a87802 */ /* 0x001fca0000000f00 */
[----:B------:R-:W-:-:S05]  /*0bd0*/  IMAD.WIDE.U32 R168, R5, R168, c[0x0][0x190] ;  /* 0x0000640005a87625 */ /* 0x000fca00078e00a8 */
[----:B------:R0:W5:Y:S01]  /*0be0*/  LDG.E.64 R188, [R168.64] ;  /* 0x00000004a8bc7981 */ /* 0x000162000c1e1b00 */
[----:B------:R-:W-:Y:S02]  /*0bf0*/  IADD3 R5, R5, 0x80, RZ ;  /* 0x0000008005057810 */ /* 0x000fe40007ffe0ff */
[----:B------:R-:W-:Y:S02]  /*0c00*/  IADD3 R7, R7, 0x80, RZ ;  /* 0x0000008007077810 */ /* 0x000fe40007ffe0ff */
.L_x_6629:
[----:B------:R-:W-:Y:S05]  /*0c10*/  BSYNC B1 ;  /* 0x0000000000017941 */ /* 0x000fea0003800000 */
.L_x_6628:
[----:B------:R-:W-:Y:S01]  /*0c20*/  ISETP.GE.U32.AND P4, PT, R0, 0x280, PT ;  /* 0x000002800000780c */ /* 0x000fe20003f86070 */
[----:B------:R-:W-:-:S12]  /*0c30*/  CS2R R214, SRZ ;  /* 0x0000000000d67805 */ /* 0x000fd8000001ff00 */
        /* <DEDUP_REMOVED lines=9> */
[----:B------:R-:W-:Y:S01]  /*0cd0*/  HFMA2.MMA R214, -RZ, RZ, 0, 0 ;  /* 0x00000000ffd67435 */ /* 0x000fe200000001ff */
[----:B------:R-:W-:Y:S05]  /*0ce0*/  BRA `(.L_x_6630) ;  /* 0x00001e4000007947 */ /* 0x000fea0003800000 */
.L_x_6621:
[----:B0-----:R-:W-:Y:S01]  /*0cf0*/  IADD3 R5, R170, -0x1, RZ ;  /* 0xffffffffaa057810 */ /* 0x001fe20007ffe0ff */
        /* <DEDUP_REMOVED lines=16> */
[----:B------:R-:W-:Y:S01]  /*0e00*/  IMAD.WIDE.U32 R172, R4, R172, c[0x0][0x188] ;  /* 0x0000620004ac7625 */ /* 0x000fe200078e00ac */
[----:B------:R-:W0:Y:S01]  /*0e10*/  LDC.U8 R207, c[0x0][0x1f0] ;  /* 0x00007c00ffcf7b82 */ /* 0x000e220000000000 */
[----:B------:R-:W-:Y:S01]  /*0e20*/  ISETP.NE.U32.AND P4, PT, RZ, c[0x0][0x218], PT ;  /* 0x00008600ff007a0c */ /* 0x000fe20003f85070 */
[----:B------:R-:W-:Y:S01]  /*0e30*/  HFMA2.MMA R180, -RZ, RZ, 0, 4.76837158203125e-07 ;  /* 0x00000008ffb47435 */ /* 0x000fe200000001ff */
[----:B------:R-:W-:Y:S01]  /*0e40*/  IMAD.MOV.U32 R176, RZ, RZ, 0x10 ;  /* 0x00000010ffb07424 */ /* 0x000fe200078e00ff */
[----:B------:R1:W2:Y:S01]  /*0e50*/  LDG.E.128 R168, [R172.64] ;  /* 0x00000004aca87981 */ /* 0x0002a2000c1e1d00 */
[----:B------:R-:W-:Y:S02]  /*0e60*/  ISETP.NE.AND.EX P4, PT, RZ, c[0x0][0x21c], PT, P4 ;  /* 0x00008700ff007a0c */ /* 0x000fe40003f85340 */
[----:B------:R-:W-:Y:S01]  /*0e70*/  IMAD.WIDE.U32 R176, R213, R176, c[0x0][0x208] ;  /* 0x00008200d5b07625 */ /* 0x000fe200078e00b0 */
[----:B------:R-:W3:Y:S04]  /*0e80*/  LDL R215, [R1+0x74] ;  /* 0x0000740001d77983 */ /* 0x000ee80000100800 */
[----:B------:R-:W-:Y:S01]  /*0e90*/  IMAD.WIDE.U32 R180, R5, R180, c[0x0][0x190] ;  /* 0x0000640005b47625 */ /* 0x000fe200078e00b4 */
[----:B------:R-:W4:Y:S04]  /*0ea0*/  LDG.E.128 R176, [R176.64] ;  /* 0x00000004b0b07981 */ /* 0x000f28000c1e1d00 */
[----:B-1----:R-:W3:Y:S04]  /*0eb0*/  LDG.E.128 R172, [R172.64+0x10] ;  /* 0x00001004acac7981 */ /* 0x002ee8000c1e1d00 */
[----:B------:R1:W5:Y:S04]  /*0ec0*/  @P4 LDG.E.128 R120, [R208.64] ;  /* 0x00000004d0784981 */ /* 0x000368000c1e1d00 */
[----:B------:R1:W5:Y:S01]  /*0ed0*/  @P4 LDG.E.128 R124, [R208.64+0x10] ;  /* 0x00001004d07c4981 */ /* 0x000362000c1e1d00 */
[----:B0-----:R-:W-:-:S03]  /*0ee0*/  ISETP.NE.AND P4, PT, R207, RZ, PT ;  /* 0x000000ffcf00720c */ /* 0x001fc60003f85270 */
[----:B------:R0:W5:Y:S04]  /*0ef0*/  LDG.E.64 R184, [R180.64] ;  /* 0x00000004b4b87981 */ /* 0x000168000c1e1b00 */
[----:B------:R-:W4:Y:S04]  /*0f00*/  LDL R214, [R1+0x78] ;  /* 0x0000780001d67983 */ /* 0x000f280000100800 */
[----:B------:R-:W4:Y:S01]  /*0f10*/  LDL R212, [R1+0x7c] ;  /* 0x00007c0001d47983 */ /* 0x000f220000100800 */
[----:B0-----:R-:W-:-:S05]  /*0f20*/  FSEL R180, R7, RZ, !P4 ;  /* 0x000000ff07b47208 */ /* 0x001fca0006000000 */
[C---:B--2---:R-:W-:Y:S02]  /*0f30*/  FADD.FTZ R181, -R180.reuse, R169 ;  /* 0x000000a9b4b57221 */ /* 0x044fe40000010100 */
[----:B------:R-:W-:Y:S02]  /*0f40*/  FADD.FTZ R207, -R180, R168 ;  /* 0x000000a8b4cf7221 */ /* 0x000fe40000010100 */
[----:B------:R-:W-:Y:S02]  /*0f50*/  FMUL.FTZ R221, R2, R181 ;  /* 0x000000b502dd7220 */ /* 0x000fe40000410000 */
[----:B------:R-:W2:Y:S01]  /*0f60*/  LDL R181, [R1+0x80] ;  /* 0x0000800001b57983 */ /* 0x000ea20000100800 */
[C---:B---3--:R-:W-:Y:S02]  /*0f70*/  FADD.FTZ R168, -R180.reuse, R172 ;  /* 0x000000acb4a87221 */ /* 0x048fe40000010100 */
[----:B------:R-:W-:Y:S02]  /*0f80*/  FADD.FTZ R169, -R180, R173 ;  /* 0x000000adb4a97221 */ /* 0x000fe40000010100 */
[----:B------:R-:W-:-:S02]  /*0f90*/  FMUL.FTZ R216, R2, R168 ;  /* 0x000000a802d87220 */ /* 0x000fc40000410000 */
[----:B------:R-:W3:Y:S01]  /*0fa0*/  LDL R168, [R1+0x88] ;  /* 0x0000880001a87983 */ /* 0x000ee20000100800 */
[----:B------:R-:W-:Y:S02]  /*0fb0*/  FMUL.FTZ R211, R2, R169 ;  /* 0x000000a902d37220 */ /* 0x000fe40000410000 */
[C---:B------:R-:W-:Y:S01]  /*0fc0*/  FADD.FTZ R170, -R180.reuse, R170 ;  /* 0x000000aab4aa7221 */ /* 0x040fe20000010100 */
[----:B------:R-:W3:Y:S01]  /*0fd0*/  LDL R169, [R1+0x84] ;  /* 0x0000840001a97983 */ /* 0x000ee20000100800 */
[----:B------:R-:W-:Y:S02]  /*0fe0*/  FADD.FTZ R171, -R180, R171 ;  /* 0x000000abb4ab7221 */ /* 0x000fe40000010100 */
[C---:B------:R-:W-:Y:S02]  /*0ff0*/  FMUL.FTZ R218, R2.reuse, R170 ;  /* 0x000000aa02da7220 */ /* 0x040fe40000410000 */
[----:B------:R-:W3:Y:S01]  /*1000*/  LDL R170, [R1+0x8c] ;  /* 0x00008c0001aa7983 */ /* 0x000ee20000100800 */
[----:B------:R-:W-:-:S03]  /*1010*/  FMUL.FTZ R217, R2, R171 ;  /* 0x000000ab02d97220 */ /* 0x000fc60000410000 */
[----:B------:R-:W3:Y:S01]  /*1020*/  LDL R171, [R1+0x70] ;  /* 0x0000700001ab7983 */ /* 0x000ee20000100800 */
[----:B----4-:R-:W-:Y:S01]  /*1030*/  PRMT R173, RZ, 0x5410, R176 ;  /* 0x00005410ffad7816 */ /* 0x010fe200000000b0 */
[C---:B------:R-:W-:Y:S01]  /*1040*/  FADD.FTZ R174, -R180.reuse, R174 ;  /* 0x000000aeb4ae7221 */ /* 0x040fe20000010100 */
[----:B------:R-:W-:Y:S01]  /*1050*/  PRMT R172, RZ, 0x7610, R176 ;  /* 0x00007610ffac7816 */ /* 0x000fe200000000b0 */
[----:B------:R-:W-:Y:S01]  /*1060*/  FADD.FTZ R175, -R180, R175 ;  /* 0x000000afb4af7221 */ /* 0x000fe20000010100 */
[--C-:B------:R-:W-:Y:S01]  /*1070*/  PRMT R176, RZ, 0x5410, R177.reuse ;  /* 0x00005410ffb07816 */ /* 0x100fe200000000b1 */
[C---:B------:R-:W-:Y:S02]  /*1080*/  FMUL.FTZ R180, R2.reuse, R207 ;  /* 0x000000cf02b47220 */ /* 0x040fe40000410000 */
[C---:B------:R-:W-:Y:S02]  /*1090*/  FMUL.FTZ R210, R2.reuse, R174 ;  /* 0x000000ae02d27220 */ /* 0x040fe40000410000 */
[----:B------:R-:W-:Y:S01]  /*10a0*/  FMUL.FTZ R207, R2, R175 ;  /* 0x000000af02cf7220 */ /* 0x000fe20000410000 */
[----:B------:R-:W-:-:S02]  /*10b0*/  PRMT R177, RZ, 0x7610, R177 ;  /* 0x00007610ffb17816 */ /* 0x000fc400000000b1 */
[--C-:B-1----:R-:W-:Y:S02]  /*10c0*/  PRMT R208, RZ, 0x5410, R178.reuse ;  /* 0x00005410ffd07816 */ /* 0x102fe400000000b2 */
[----:B------:R-:W-:Y:S02]  /*10d0*/  PRMT R178, RZ, 0x7610, R178 ;  /* 0x00007610ffb27816 */ /* 0x000fe400000000b2 */
[--C-:B------:R-:W-:Y:S02]  /*10e0*/  PRMT R209, RZ, 0x5410, R179.reuse ;  /* 0x00005410ffd17816 */ /* 0x100fe400000000b3 */
[----:B------:R-:W-:Y:S01]  /*10f0*/  PRMT R179, RZ, 0x7610, R179 ;  /* 0x00007610ffb37816 */ /* 0x000fe200000000b3 */
[----:B------:R-:W-:Y:S02]  /*1100*/  FFMA.FTZ R45, R221, R172, R45 ;  /* 0x000000acdd2d7223 */ /* 0x000fe4000001002d */
        /* <DEDUP_REMOVED lines=18> */
[----:B---3--:R-:W-:Y:S02]  /*1230*/  FMUL.FTZ R174, R168, R176 ;  /* 0x000000b0a8ae7220 */ /* 0x008fe40000410000 */
[----:B------:R-:W-:Y:S02]  /*1240*/  FADD.FTZ R168, RZ, R181 ;  /* 0x000000b5ffa87221 */ /* 0x000fe40000010000 */
[----:B------:R-:W-:Y:S02]  /*1250*/  FMUL.FTZ R175, R169, R172 ;  /* 0x000000aca9af7220 */ /* 0x000fe40000410000 */
[----:B------:R-:W-:Y:S02]  /*1260*/  FFMA.FTZ R169, R180, R181, RZ ;  /* 0x000000b5b4a97223 */ /* 0x000fe400000100ff */
[----:B------:R-:W-:-:S02]  /*1270*/  FADD.FTZ R168, R168, R175 ;  /* 0x000000afa8a87221 */ /* 0x000fc40000010000 */
[----:B------:R-:W-:Y:S02]  /*1280*/  FFMA.FTZ R169, R221, R175, R169 ;  /* 0x000000afdda97223 */ /* 0x000fe400000100a9 */
[----:B------:R-:W-:Y:S02]  /*1290*/  FMUL.FTZ R170, R170, R177 ;  /* 0x000000b1aaaa7220 */ /* 0x000fe40000410000 */
[----:B------:R-:W-:Y:S01]  /*12a0*/  FADD.FTZ R168, R168, R174 ;  /* 0x000000aea8a87221 */ /* 0x000fe20000010000 */
[----:B------:R-:W-:Y:S01]  /*12b0*/  STL [R1+0x18], R175 ;  /* 0x000018af01007387 */ /* 0x000fe20000100800 */
[----:B------:R-:W-:Y:S02]  /*12c0*/  FFMA.FTZ R169, R218, R174, R169 ;  /* 0x000000aedaa97223 */ /* 0x000fe400000100a9 */
[----:B------:R-:W-:Y:S01]  /*12d0*/  FMUL.FTZ R171, R171, R208 ;  /* 0x000000d0abab7220 */ /* 0x000fe20000410000 */
[----:B------:R-:W-:Y:S01]  /*12e0*/  STL [R1+0x14], R174 ;  /* 0x000014ae01007387 */ /* 0x000fe20000100800 */
[----:B------:R-:W-:-:S03]  /*12f0*/  FADD.FTZ R168, R168, R170 ;  /* 0x000000aaa8a87221 */ /* 0x000fc60000010000 */
[----:B------:R0:W-:Y:S01]  /*1300*/  STL [R1+0x10], R170 ;  /* 0x000010aa01007387 */ /* 0x0001e20000100800 */
[----:B------:R-:W-:-:S03]  /*1310*/  FMUL.FTZ R172, R215, R178 ;  /* 0x000000b2d7ac7220 */ /* 0x000fc60000410000 */
[----:B------:R1:W-:Y:S01]  /*1320*/  STL [R1+0xc], R171 ;  /* 0x00000cab01007387 */ /* 0x0003e20000100800 */
[----:B0-----:R-:W-:Y:S02]  /*1330*/  FFMA.FTZ R170, R217, R170, R169 ;  /* 0x000000aad9aa7223 */ /* 0x001fe400000100a9 */
[----:B------:R-:W-:Y:S02]  /*1340*/  FADD.FTZ R169, R168, R171 ;  /* 0x000000aba8a97221 */ /* 0x000fe40000010000 */
[----:B------:R-:W-:Y:S02]  /*1350*/  FFMA.FTZ R168, R216, R171, R170 ;  /* 0x000000abd8a87223 */ /* 0x000fe400000100aa */
[----:B-1----:R-:W-:Y:S02]  /*1360*/  FMUL.FTZ R171, R214, R209 ;  /* 0x000000d1d6ab7220 */ /* 0x002fe40000410000 */
[----:B------:R-:W-:Y:S01]  /*1370*/  FMUL.FTZ R170, R212, R179 ;  /* 0x000000b3d4aa7220 */ /* 0x000fe20000410000 */
[----:B------:R0:W-:Y:S04]  /*1380*/  STL [R1+0x8], R172 ;  /* 0x000008ac01007387 */ /* 0x0001e80000100800 */
[----:B------:R0:W-:Y:S04]  /*1390*/  STL [R1+0x4], R171 ;  /* 0x000004ab01007387 */ /* 0x0001e80000100800 */
[----:B------:R0:W-:Y:S01]  /*13a0*/  STL [R1], R170 ;  /* 0x000000aa01007387 */ /* 0x0001e20000100800 */
[----:B------:R-:W-:-:S02]  /*13b0*/  FADD.FTZ R169, R169, R172 ;  /* 0x000000aca9a97221 */ /* 0x000fc40000010000 */
[----:B------:R-:W-:Y:S02]  /*13c0*/  FFMA.FTZ R168, R211, R172, R168 ;  /* 0x000000acd3a87223 */ /* 0x000fe400000100a8 */
[----:B------:R-:W-:Y:S02]  /*13d0*/  FADD.FTZ R169, R169, R171 ;  /* 0x000000aba9a97221 */ /* 0x000fe40000010000 */
[----:B------:R-:W-:Y:S01]  /*13e0*/  FFMA.FTZ R168, R210, R171, R168 ;  /* 0x000000abd2a87223 */ /* 0x000fe200000100a8 */
[----:B------:R-:W-:Y:S01]  /*13f0*/  IADD3 R212, R4, 0x80, RZ ;  /* 0x0000008004d47810 */ /* 0x000fe20007ffe0ff */
[----:B------:R-:W-:Y:S02]  /*1400*/  FADD.FTZ R215, R169, R170 ;  /* 0x000000aaa9d77221 */ /* 0x000fe40000010000 */
[----:B------:R-:W-:Y:S02]  /*1410*/  FFMA.FTZ R214, R207, R170, R168 ;  /* 0x000000aacfd67223 */ /* 0x000fe400000100a8 */
.L_x_6632:
[----:B0-----:R-:W-:Y:S05]  /*1420*/  BSYNC B1 ;  /* 0x0000000000017941 */ /* 0x001fea0003800000 */
.L_x_6631:
[----:B------:R-:W-:Y:S01]  /*1430*/  BSSY B1, `(.L_x_6633) ;  /* 0x000005f000017945 */ /* 0x000fe20003800000 */
[----:B------:R-:W-:Y:S05]  /*1440*/  @!P0 BRA `(.L_x_6634) ;  /* 0x000005d000008947 */ /* 0x000fea0003800000 */
[----:B------:R-:W-:Y:S01]  /*1450*/  MOV R168, 0x10 ;  /* 0x0000001000a87802 */ /* 0x000fe20000000f00 */
[----:B------:R-:W-:Y:S01]  /*1460*/  IMAD.MOV.U32 R172, RZ, RZ, 0x20 ;  /* 0x00000020ffac7424 */ /* 0x000fe200078e00ff */
[----:B------:R-:W2:Y:S03]  /*1470*/  LDL R246, [R1+0x60] ;  /* 0x0000600001f67983 */ /* 0x000ea60000100800 */
[----:B------:R-:W-:Y:S01]  /*1480*/  IMAD.WIDE.U32 R168, R213, R168, c[0x0][0x208] ;  /* 0x00008200d5a87625 */ /* 0x000fe200078e00a8 */
[----:B------:R-:W3:Y:S03]  /*1490*/  LDL R209, [R1+0x68] ;  /* 0x0000680001d17983 */ /* 0x000ee60000100800 */
[----:B------:R-:W-:Y:S01]  /*14a0*/  IMAD.WIDE.U32 R12, R212, R172, c[0x0][0x188] ;  /* 0x00006200d40c7625 */ /* 0x000fe200078e00ac */
[----:B------:R-:W4:Y:S04]  /*14b0*/  LDL R208, [R1+0x6c] ;  /* 0x00006c0001d07983 */ /* 0x000f280000100800 */
[----:B------:R0:W2:Y:S04]  /*14c0*/  LDG.E.128 R8, [R12.64] ;  /* 0x000000040c087981 */ /* 0x0000a8000c1e1d00 */
[----:B------:R-:W3:Y:S04]  /*14d0*/  LDG.E.128 R168, [R168.64] ;  /* 0x00000004a8a87981 */ /* 0x000ee8000c1e1d00 */
[----:B------:R-:W4:Y:S04]  /*14e0*/  LDL R245, [R1+0x64] ;  /* 0x0000640001f57983 */ /* 0x000f280000100800 */
[----:B0-----:R-:W4:Y:S04]  /*14f0*/  LDG.E.128 R12, [R12.64+0x10] ;  /* 0x000010040c0c7981 */ /* 0x001f28000c1e1d00 */
[----:B------:R-:W4:Y:S04]  /*1500*/  LDL R179, [R1+0x50] ;  /* 0x0000500001b37983 */ /* 0x000f280000100800 */
[----:B------:R-:W4:Y:S04]  /*1510*/  LDL R178, [R1+0x54] ;  /* 0x0000540001b27983 */ /* 0x000f280000100800 */
[----:B------:R-:W4:Y:S04]  /*1520*/  LDL R177, [R1+0x58] ;  /* 0x0000580001b17983 */ /* 0x000f280000100800 */
[----:B------:R-:W4:Y:S01]  /*1530*/  LDL R176, [R1+0x5c] ;  /* 0x00005c0001b07983 */ /* 0x000f220000100800 */
[----:B------:R-:W-:Y:S01]  /*1540*/  ISETP.NE.U32.AND P4, PT, RZ, c[0x0][0x218], PT ;  /* 0x00008600ff007a0c */ /* 0x000fe20003f85070 */
[----:B------:R-:W0:Y:S03]  /*1550*/  LDC.U8 R174, c[0x0][0x1f0] ;  /* 0x00007c00ffae7b82 */ /* 0x000e260000000000 */
[----:B------:R-:W-:-:S13]  /*1560*/  ISETP.NE.AND.EX P4, PT, RZ, c[0x0][0x21c], PT, P4 ;  /* 0x00008700ff007a0c */ /* 0x000fda0003f85340 */
[----:B------:R-:W-:-:S05]  /*1570*/  @P4 IMAD.WIDE.U32 R172, R212, R172, c[0x0][0x218] ;  /* 0x00008600d4ac4625 */ /* 0x000fca00078e00ac */
[----:B------:R1:W5:Y:S04]  /*1580*/  @P4 LDG.E.128 R128, [R172.64] ;  /* 0x00000004ac804981 */ /* 0x000368000c1e1d00 */
[----:B------:R1:W5:Y:S01]  /*1590*/  @P4 LDG.E.128 R132, [R172.64+0x10] ;  /* 0x00001004ac844981 */ /* 0x000362000c1e1d00 */
[----:B0-----:R-:W-:Y:S01]  /*15a0*/  ISETP.NE.AND P4, PT, R174, RZ, PT ;  /* 0x000000ffae00720c */ /* 0x001fe20003f85270 */
[----:B-1----:R-:W-:-:S04]  /*15b0*/  IMAD.MOV.U32 R172, RZ, RZ, 0x8 ;  /* 0x00000008ffac7424 */ /* 0x002fc800078e00ff */
[----:B------:R-:W-:-:S05]  /*15c0*/  IMAD.WIDE.U32 R172, R5, R172, c[0x0][0x190] ;  /* 0x0000640005ac7625 */ /* 0x000fca00078e00ac */
[----:B------:R0:W5:Y:S02]  /*15d0*/  LDG.E.64 R182, [R172.64] ;  /* 0x00000004acb67981 */ /* 0x000164000c1e1b00 */
[----:B0-----:R-:W-:Y:S02]  /*15e0*/  FSEL R172, R7, RZ, !P4 ;  /* 0x000000ff07ac7208 */ /* 0x001fe40006000000 */
[----:B------:R-:W-:Y:S02]  /*15f0*/  IADD3 R213, R213, 0x80, RZ ;  /* 0x00000080d5d57810 */ /* 0x000fe40007ffe0ff */
[----:B------:R-:W-:Y:S02]  /*1600*/  IADD3 R5, R5, 0x80, RZ ;  /* 0x0000008005057810 */ /* 0x000fe40007ffe0ff */
[----:B------:R-:W-:Y:S01]  /*1610*/  IADD3 R212, R212, 0x80, RZ ;  /* 0x00000080d4d47810 */ /* 0x000fe20007ffe0ff */
[C---:B--2---:R-:W-:Y:S02]  /*1620*/  FADD.FTZ R10, -R172.reuse, R10 ;  /* 0x0000000aac0a7221 */ /* 0x044fe40000010100 */
[C---:B------:R-:W-:Y:S01]  /*1630*/  FADD.FTZ R11, -R172.reuse, R11 ;  /* 0x0000000bac0b7221 */ /* 0x040fe20000010100 */
[----:B---3--:R-:W-:Y:S01]  /*1640*/  PRMT R174, RZ, 0x5410, R168 ;  /* 0x00005410ffae7816 */ /* 0x008fe200000000a8 */
[C---:B------:R-:W-:Y:S01]  /*1650*/  FADD.FTZ R8, -R172.reuse, R8 ;  /* 0x00000008ac087221 */ /* 0x040fe20000010100 */
[----:B------:R-:W-:Y:S01]  /*1660*/  PRMT R173, RZ, 0x7610, R169 ;  /* 0x00007610ffad7816 */ /* 0x000fe200000000a9 */
[----:B------:R-:W-:Y:S01]  /*1670*/  FADD.FTZ R9, -R172, R9 ;  /* 0x00000009ac097221 */ /* 0x000fe20000010100 */
[----:B------:R-:W-:Y:S01]  /*1680*/  PRMT R175, RZ, 0x7610, R168 ;  /* 0x00007610ffaf7816 */ /* 0x000fe200000000a8 */
[----:B------:R-:W-:-:S02]  /*1690*/  FMUL.FTZ R10, R2, R10 ;  /* 0x0000000a020a7220 */ /* 0x000fc40000410000 */
[C---:B----4-:R-:W-:Y:S02]  /*16a0*/  FADD.FTZ R12, -R172.reuse, R12 ;  /* 0x0000000cac0c7221 */ /* 0x050fe40000010100 */
[C---:B------:R-:W-:Y:S02]  /*16b0*/  FADD.FTZ R13, -R172.reuse, R13 ;  /* 0x0000000dac0d7221 */ /* 0x040fe40000010100 */
[C---:B------:R-:W-:Y:S02]  /*16c0*/  FADD.FTZ R14, -R172.reuse, R14 ;  /* 0x0000000eac0e7221 */ /* 0x040fe40000010100 */
[----:B------:R-:W-:Y:S01]  /*16d0*/  FADD.FTZ R15, -R172, R15 ;  /* 0x0000000fac0f7221 */ /* 0x000fe20000010100 */
[----:B------:R-:W-:Y:S01]  /*16e0*/  PRMT R172, RZ, 0x5410, R169 ;  /* 0x00005410ffac7816 */ /* 0x000fe200000000a9 */
        /* <DEDUP_REMOVED lines=9> */
[----:B------:R-:W-:Y:S02]  /*1780*/  FMUL.FTZ R9, R2, R9 ;  /* 0x0000000902097220 */ /* 0x000fe40000410000 */
        /* <DEDUP_REMOVED lines=19> */
[--C-:B------:R-:W-:Y:S01]  /*18c0*/  PRMT R168, RZ, 0x5410, R171.reuse ;  /* 0x00005410ffa87816 */ /* 0x100fe200000000ab */
        /* <DEDUP_REMOVED lines=21> */
.L_x_6634:
[----:B------:R-:W-:Y:S05]  /*1a20*/  BSYNC B1 ;  /* 0x0000000000017941 */ /* 0x000fea0003800000 */
.L_x_6633:
        /* <DEDUP_REMOVED lines=9> */
[----:B------:R0:W2:Y:S04]  /*1ac0*/  LDG.E.128 R16, [R20.64] ;  /* 0x0000000414107981 */ /* 0x0000a8000c1e1d00 */
[----:B------:R-:W3:Y:S04]  /*1ad0*/  LDL R208, [R1+0x4c] ;  /* 0x00004c0001d07983 */ /* 0x000ee80000100800 */
[----:B------:R-:W3:Y:S04]  /*1ae0*/  LDL R237, [R1+0x44] ;  /* 0x0000440001ed7983 */ /* 0x000ee80000100800 */
[----:B0-----:R-:W3:Y:S04]  /*1af0*/  LDG.E.128 R20, [R20.64+0x10] ;  /* 0x0000100414147981 */ /* 0x001ee8000c1e1d00 */
[----:B------:R-:W3:Y:S04]  /*1b00*/  LDL R179, [R1+0x30] ;  /* 0x0000300001b37983 */ /* 0x000ee80000100800 */
[----:B------:R-:W3:Y:S04]  /*1b10*/  LDL R178, [R1+0x34] ;  /* 0x0000340001b27983 */ /* 0x000ee80000100800 */
[----:B------:R-:W3:Y:S04]  /*1b20*/  LDL R177, [R1+0x38] ;  /* 0x0000380001b17983 */ /* 0x000ee80000100800 */
[----:B------:R-:W3:Y:S01]  /*1b30*/  LDL R176, [R1+0x3c] ;  /* 0x00003c0001b07983 */ /* 0x000ee20000100800 */
[----:B------:R-:W-:-:S04]  /*1b40*/  ISETP.NE.U32.AND P4, PT, RZ, c[0x0][0x218], PT ;  /* 0x00008600ff007a0c */ /* 0x000fc80003f85070 */
[----:B------:R-:W-:Y:S01]  /*1b50*/  ISETP.NE.AND.EX P4, PT, RZ, c[0x0][0x21c], PT, P4 ;  /* 0x00008700ff007a0c */ /* 0x000fe20003f85340 */
[----:B------:R-:W0:-:S12]  /*1b60*/  LDC.U8 R174, c[0x0][0x1f0] ;  /* 0x00007c00ffae7b82 */ /* 0x000e180000000000 */
[----:B------:R-:W-:-:S05]  /*1b70*/  @P4 IMAD.WIDE.U32 R172, R212, R172, c[0x0][0x218] ;  /* 0x00008600d4ac4625 */ /* 0x000fca00078e00ac */
[----:B------:R1:W5:Y:S04]  /*1b80*/  @P4 LDG.E.128 R136, [R172.64] ;  /* 0x00000004ac884981 */ /* 0x000368000c1e1d00 */
[----:B------:R1:W5:Y:S02]  /*1b90*/  @P4 LDG.E.128 R140, [R172.64+0x10] ;  /* 0x00001004ac8c4981 */ /* 0x000364000c1e1d00 */
[----:B-1----:R-:W-:Y:S01]  /*1ba0*/  HFMA2.MMA R172, -RZ, RZ, 0, 4.76837158203125e-07 ;  /* 0x00000008ffac7435 */ /* 0x002fe200000001ff */
[----:B0-----:R-:W-:-:S09]  /*1bb0*/  ISETP.NE.AND P4, PT, R174, RZ, PT ;  /* 0x000000ffae00720c */ /* 0x001fd20003f85270 */
[----:B------:R-:W-:-:S05]  /*1bc0*/  IMAD.WIDE.U32 R172, R5, R172, c[0x0][0x190] ;  /* 0x0000640005ac7625 */ /* 0x000fca00078e00ac */
[----:B------:R0:W5:Y:S02]  /*1bd0*/  LDG.E.64 R186, [R172.64] ;  /* 0x00000004acba7981 */ /* 0x000164000c1e1b00 */
[----:B0-----:R-:W-:Y:S02]  /*1be0*/  FSEL R172, R7, RZ, !P4 ;  /* 0x000000ff07ac7208 */ /* 0x001fe40006000000 */
[----:B------:R-:W-:Y:S02]  /*1bf0*/  IADD3 R213, R213, 0x80, RZ ;  /* 0x00000080d5d57810 */ /* 0x000fe40007ffe0ff */
[----:B------:R-:W-:Y:S02]  /*1c00*/  IADD3 R5, R5, 0x80, RZ ;  /* 0x0000008005057810 */ /* 0x000fe40007ffe0ff */
[----:B------:R-:W-:Y:S02]  /*1c10*/  IADD3 R212, R212, 0x80, RZ ;  /* 0x00000080d4d47810 */ /* 0x000fe40007ffe0ff */
[----:B----4-:R-:W-:Y:S01]  /*1c20*/  PRMT R174, RZ, 0x5410, R168 ;  /* 0x00005410ffae7816 */ /* 0x010fe200000000a8 */
[----:B--2---:R-:W-:-:S02]  /*1c30*/  FADD.FTZ R18, -R172, R18 ;  /* 0x00000012ac127221 */ /* 0x004fc40000010100 */
[C---:B------:R-:W-:Y:S02]  /*1c40*/  FADD.FTZ R19, -R172.reuse, R19 ;  /* 0x00000013ac137221 */ /* 0x040fe40000010100 */
[C---:B------:R-:W-:Y:S01]  /*1c50*/  FADD.FTZ R16, -R172.reuse, R16 ;  /* 0x00000010ac107221 */ /* 0x040fe20000010100 */
[----:B------:R-:W-:Y:S01]  /*1c60*/  PRMT R173, RZ, 0x7610, R169 ;  /* 0x00007610ffad7816 */ /* 0x000fe200000000a9 */
[----:B------:R-:W-:Y:S01]  /*1c70*/  FADD.FTZ R17, -R172, R17 ;  /* 0x00000011ac117221 */ /* 0x000fe20000010100 */
[----:B------:R-:W-:Y:S01]  /*1c80*/  PRMT R175, RZ, 0x7610, R168 ;  /* 0x00007610ffaf7816 */ /* 0x000fe200000000a8 */
[C---:B------:R-:W-:Y:S02]  /*1c90*/  FMUL.FTZ R18, R2.reuse, R18 ;  /* 0x0000001202127220 */ /* 0x040fe40000410000 */
[----:B------:R-:W-:Y:S02]  /*1ca0*/  FMUL.FTZ R19, R2, R19 ;  /* 0x0000001302137220 */ /* 0x000fe40000410000 */
[----:B---3--:R-:W-:-:S02]  /*1cb0*/  FADD.FTZ R20, -R172, R20 ;  /* 0x00000014ac147221 */ /* 0x008fc40000010100 */
[C---:B------:R-:W-:Y:S02]  /*1cc0*/  FADD.FTZ R21, -R172.reuse, R21 ;  /* 0x00000015ac157221 */ /* 0x040fe40000010100 */
[C---:B------:R-:W-:Y:S02]  /*1cd0*/  FADD.FTZ R22, -R172.reuse, R22 ;  /* 0x00000016ac167221 */ /* 0x040fe40000010100 */
[----:B------:R-:W-:Y:S01]  /*1ce0*/  FADD.FTZ R23, -R172, R23 ;  /* 0x00000017ac177221 */ /* 0x000fe20000010100 */
[----:B------:R-:W-:Y:S01]  /*1cf0*/  PRMT R172, RZ, 0x5410, R169 ;  /* 0x00005410ffac7816 */ /* 0x000fe200000000a9 */
[----:B------:R-:W-:Y:S02]  /*1d00*/  FMUL.FTZ R16, R2, R16 ;  /* 0x0000001002107220 */ /* 0x000fe40000410000 */
[----:B------:R-:W-:Y:S02]  /*1d10*/  FMUL.FTZ R244, R238, R174 ;  /* 0x000000aeeef47220 */ /* 0x000fe40000410000 */
[----:B------:R-:W-:-:S02]  /*1d20*/  FFMA.FTZ R62, R18, R172, R62 ;  /* 0x000000ac123e7223 */ /* 0x000fc4000001003e */
[----:B------:R-:W-:Y:S02]  /*1d30*/  FADD.FTZ R98, R98, R172 ;  /* 0x000000ac62627221 */ /* 0x000fe40000010000 */
[----:B------:R-:W-:Y:S02]  /*1d40*/  FMUL.FTZ R242, R209, R172 ;  /* 0x000000acd1f27220 */ /* 0x000fe40000410000 */
[-C--:B------:R-:W-:Y:S02]  /*1d50*/  FFMA.FTZ R63, R19, R173.reuse, R63 ;  /* 0x000000ad133f7223 */ /* 0x080fe4000001003f */
[----:B------:R-:W-:Y:S02]  /*1d60*/  FADD.FTZ R99, R99, R173 ;  /* 0x000000ad63637221 */ /* 0x000fe40000010000 */
[----:B------:R-:W-:Y:S02]  /*1d70*/  FMUL.FTZ R241, R208, R173 ;  /* 0x000000add0f17220 */ /* 0x000fe40000410000 */
[----:B------:R-:W-:-:S02]  /*1d80*/  FMUL.FTZ R17, R2, R17 ;  /* 0x0000001102117220 */ /* 0x000fc40000410000 */
[----:B------:R-:W-:Y:S02]  /*1d90*/  FMUL.FTZ R243, R237, R175 ;  /* 0x000000afedf37220 */ /* 0x000fe40000410000 */
        /* <DEDUP_REMOVED lines=40> */
.L_x_6636:
[----:B------:R-:W-:Y:S05]  /*2020*/  BSYNC B1 ;  /* 0x0000000000017941 */ /* 0x000fea0003800000 */
.L_x_6635:
[----:B------:R-:W-:Y:S01]  /*2030*/  BSSY B1, `(.L_x_6637) ;  /* 0x000005b000017945 */ /* 0x000fe20003800000 */
[----:B------:R-:W-:Y:S05]  /*2040*/  @!P2 BRA `(.L_x_6638) ;  /* 0x000005900000a947 */ /* 0x000fea0003800000 */
[----:B------:R-:W-:Y:S01]  /*2050*/  IMAD.MOV.U32 R208, RZ, RZ, 0x20 ;  /* 0x00000020ffd07424 */ /* 0x000fe200078e00ff */
[----:B------:R-:W-:Y:S01]  /*2060*/  MOV R176, 0x10 ;  /* 0x0000001000b07802 */ /* 0x000fe20000000f00 */
[----:B------:R-:W2:Y:S02]  /*2070*/  LDL R231, [R1+0x20] ;  /* 0x0000200001e77983 */ /* 0x000ea40000100800 */
[----:B------:R-:W-:Y:S01]  /*2080*/  IMAD.WIDE.U32 R172, R212, R208, c[0x0][0x188] ;  /* 0x00006200d4ac7625 */ /* 0x000fe200078e00d0 */
[----:B------:R-:W-:Y:S01]  /*2090*/  ISETP.NE.U32.AND P4, PT, RZ, c[0x0][0x218], PT ;  /* 0x00008600ff007a0c */ /* 0x000fe20003f85070 */
[----:B------:R-:W3:Y:S02]  /*20a0*/  LDL R219, [R1+0x28] ;  /* 0x0000280001db7983 */ /* 0x000ee40000100800 */
[----:B------:R-:W-:-:S02]  /*20b0*/  IMAD.WIDE.U32 R176, R213, R176, c[0x0][0x208] ;  /* 0x00008200d5b07625 */ /* 0x000fc400078e00b0 */
[----:B------:R0:W4:Y:S04]  /*20c0*/  LDG.E.128 R168, [R172.64] ;  /* 0x00000004aca87981 */ /* 0x000128000c1e1d00 */
[----:B------:R-:W2:Y:S04]  /*20d0*/  LDG.E.128 R176, [R176.64] ;  /* 0x00000004b0b07981 */ /* 0x000ea8000c1e1d00 */
[----:B------:R-:W2:Y:S04]  /*20e0*/  LDL R209, [R1+0x2c] ;  /* 0x00002c0001d17983 */ /* 0x000ea80000100800 */
[----:B0-----:R-:W2:Y:S01]  /*20f0*/  LDG.E.128 R172, [R172.64+0x10] ;  /* 0x00001004acac7981 */ /* 0x001ea2000c1e1d00 */
[----:B------:R-:W-:-:S03]  /*2100*/  ISETP.NE.AND.EX P4, PT, RZ, c[0x0][0x21c], PT, P4 ;  /* 0x00008700ff007a0c */ /* 0x000fc60003f85340 */
[----:B------:R-:W3:Y:S10]  /*2110*/  LDL R230, [R1+0x24] ;  /* 0x0000240001e67983 */ /* 0x000ef40000100800 */
[----:B------:R-:W-:-:S05]  /*2120*/  @P4 IMAD.WIDE.U32 R188, R212, R208, c[0x0][0x218] ;  /* 0x00008600d4bc4625 */ /* 0x000fca00078e00d0 */
[----:B------:R0:W5:Y:S04]  /*2130*/  @P4 LDG.E.128 R28, [R188.64] ;  /* 0x00000004bc1c4981 */ /* 0x000168000c1e1d00 */
[----:B------:R0:W5:Y:S02]  /*2140*/  @P4 LDG.E.128 R24, [R188.64+0x10] ;  /* 0x00001004bc184981 */ /* 0x000164000c1e1d00 */
[----:B0-----:R-:W-:-:S04]  /*2150*/  IMAD.MOV.U32 R188, RZ, RZ, 0x8 ;  /* 0x00000008ffbc7424 */ /* 0x001fc800078e00ff */
[----:B------:R-:W-:-:S06]  /*2160*/  IMAD.WIDE.U32 R188, R5, R188, c[0x0][0x190] ;  /* 0x0000640005bc7625 */ /* 0x000fcc00078e00bc */
[----:B------:R-:W5:Y:S01]  /*2170*/  LDG.E.64 R188, [R188.64] ;  /* 0x00000004bcbc7981 */ /* 0x000f62000c1e1b00 */
[----:B------:R-:W0:Y:S02]  /*2180*/  LDC.U8 R208, c[0x0][0x1f0] ;  /* 0x00007c00ffd07b82 */ /* 0x000e240000000000 */
[----:B0-----:R-:W-:-:S04]  /*2190*/  ISETP.NE.AND P4, PT, R208, RZ, PT ;  /* 0x000000ffd000720c */ /* 0x001fc80003f85270 */
[----:B------:R-:W-:Y:S02]  /*21a0*/  FSEL R192, R7, RZ, !P4 ;  /* 0x000000ff07c07208 */ /* 0x000fe40006000000 */
[----:B------:R-:W-:Y:S02]  /*21b0*/  IADD3 R213, R213, 0x80, RZ ;  /* 0x00000080d5d57810 */ /* 0x000fe40007ffe0ff */
[----:B------:R-:W-:Y:S02]  /*21c0*/  IADD3 R5, R5, 0x80, RZ ;  /* 0x0000008005057810 */ /* 0x000fe40007ffe0ff */
[----:B------:R-:W-:Y:S01]  /*21d0*/  IADD3 R212, R212, 0x80, RZ ;  /* 0x00000080d4d47810 */ /* 0x000fe20007ffe0ff */
[C---:B----4-:R-:W-:Y:S02]  /*21e0*/  FADD.FTZ R194, -R192.reuse, R170 ;  /* 0x000000aac0c27221 */ /* 0x050fe40000010100 */
[C---:B------:R-:W-:Y:S02]  /*21f0*/  FADD.FTZ R195, -R192.reuse, R171 ;  /* 0x000000abc0c37221 */ /* 0x040fe40000010100 */
[----:B------:R-:W-:-:S02]  /*2200*/  FADD.FTZ R208, -R192, R168 ;  /* 0x000000a8c0d07221 */ /* 0x000fc40000010100 */
[C---:B------:R-:W-:Y:S02]  /*2210*/  FADD.FTZ R193, -R192.reuse, R169 ;  /* 0x000000a9c0c17221 */ /* 0x040fe40000010100 */
[C---:B--2---:R-:W-:Y:S01]  /*2220*/  FADD.FTZ R198, -R192.reuse, R174 ;  /* 0x000000aec0c67221 */ /* 0x044fe20000010100 */
[----:B------:R-:W-:Y:S01]  /*2230*/  PRMT R174, RZ, 0x5410, R176 ;  /* 0x00005410ffae7816 */ /* 0x000fe200000000b0 */
[C---:B------:R-:W-:Y:S01]  /*2240*/  FADD.FTZ R196, -R192.reuse, R172 ;  /* 0x000000acc0c47221 */ /* 0x040fe20000010100 */
[----:B------:R-:W-:Y:S01]  /*2250*/  PRMT R172, RZ, 0x5410, R177 ;  /* 0x00005410ffac7816 */ /* 0x000fe200000000b1 */
[C---:B------:R-:W-:Y:S01]  /*2260*/  FADD.FTZ R197, -R192.reuse, R173 ;  /* 0x000000adc0c57221 */ /* 0x040fe20000010100 */
[----:B------:R-:W-:Y:S01]  /*2270*/  PRMT R173, RZ, 0x7610, R177 ;  /* 0x00007610ffad7816 */ /* 0x000fe200000000b1 */
[----:B------:R-:W-:Y:S01]  /*2280*/  FADD.FTZ R199, -R192, R175 ;  /* 0x000000afc0c77221 */ /* 0x000fe20000010100 */
[----:B------:R-:W-:Y:S01]  /*2290*/  PRMT R175, RZ, 0x7610, R176 ;  /* 0x00007610ffaf7816 */ /* 0x000fe200000000b0 */
[----:B------:R-:W-:-:S02]  /*22a0*/  FMUL.FTZ R194, R2, R194 ;  /* 0x000000c202c27220 */ /* 0x000fc40000410000 */
[C---:B------:R-:W-:Y:S02]  /*22b0*/  FMUL.FTZ R195, R2.reuse, R195 ;  /* 0x000000c302c37220 */ /* 0x040fe40000410000 */
[----:B------:R-:W-:Y:S02]  /*22c0*/  FMUL.FTZ R192, R2, R208 ;  /* 0x000000d002c07220 */ /* 0x000fe40000410000 */
[----:B------:R-:W-:Y:S02]  /*22d0*/  FMUL.FTZ R236, R231, R174 ;  /* 0x000000aee7ec7220 */ /* 0x000fe40000410000 */
[-C--:B------:R-:W-:Y:S02]  /*22e0*/  FFMA.FTZ R166, R194, R172.reuse, R166 ;  /* 0x000000acc2a67223 */ /* 0x080fe400000100a6 */
[----:B------:R-:W-:Y:S02]  /*22f0*/  FADD.FTZ R70, R70, R172 ;  /* 0x000000ac46467221 */ /* 0x000fe40000010000 */
[----:B---3--:R-:W-:-:S02]  /*2300*/  FMUL.FTZ R234, R219, R172 ;  /* 0x000000acdbea7220 */ /* 0x008fc40000410000 */
[-C--:B------:R-:W-:Y:S02]  /*2310*/  FFMA.FTZ R167, R195, R173.reuse, R167 ;  /* 0x000000adc3a77223 */ /* 0x080fe400000100a7 */
[----:B------:R-:W-:Y:S02]  /*2320*/  FADD.FTZ R71, R71, R173 ;  /* 0x000000ad47477221 */ /* 0x000fe40000010000 */
[----:B------:R-:W-:Y:S02]  /*2330*/  FMUL.FTZ R233, R209, R173 ;  /* 0x000000add1e97220 */ /* 0x000fe40000410000 */
[----:B------:R-:W-:Y:S02]  /*2340*/  FMUL.FTZ R193, R2, R193 ;  /* 0x000000c102c17220 */ /* 0x000fe40000410000 */
[----:B------:R-:W-:Y:S02]  /*2350*/  FMUL.FTZ R235, R230, R175 ;  /* 0x000000afe6eb7220 */ /* 0x000fe40000410000 */
[----:B------:R-:W-:-:S02]  /*2360*/  FADD.FTZ R172, R215, R236 ;  /* 0x000000ecd7ac7221 */ /* 0x000fc40000010000 */
[----:B------:R-:W-:Y:S01]  /*2370*/  FFMA.FTZ R173, R192, R236, R214 ;  /* 0x000000ecc0ad7223 */ /* 0x000fe200000100d6 */
[--C-:B------:R-:W-:Y:S01]  /*2380*/  PRMT R170, RZ, 0x5410, R178.reuse ;  /* 0x00005410ffaa7816 */ /* 0x100fe200000000b2 */
        /* <DEDUP_REMOVED lines=34> */
[C---:B------:R-:W-:Y:S02]  /*25b0*/  FFMA.FTZ R111, R199.reuse, R169, R111 ;  /* 0x000000a9c76f7223 */ /* 0x040fe4000001006f */
[----:B------:R-:W-:Y:S02]  /*25c0*/  FADD.FTZ R215, R170, R219 ;  /* 0x000000dbaad77221 */ /* 0x000fe40000010000 */
[----:B------:R-:W-:Y:S02]  /*25d0*/  FFMA.FTZ R214, R199, R219, R171 ;  /* 0x000000dbc7d67223 */ /* 0x000fe400000100ab */
.L_x_6638:
[----:B------:R-:W-:Y:S05]  /*25e0*/  BSYNC B1 ;  /* 0x0000000000017941 */ /* 0x000fea0003800000 */
.L_x_6637:
[----:B------:R-:W-:-:S13]  /*25f0*/  ISETP.GE.U32.AND P4, PT, R0, 0x280, PT ;  /* 0x000002800000780c */ /* 0x000fda0003f86070 */
[----:B------:R-:W-:Y:S05]  /*2600*/  @!P4 BRA `(.L_x_6630) ;  /* 0x000005200000c947 */ /* 0x000fea0003800000 */
[----:B------:R-:W0:Y:S01]  /*2610*/  LDC.U8 R209, c[0x0][0x1f0] ;  /* 0x00007c00ffd17b82 */ /* 0x000e220000000000 */
[----:B------:R-:W-:Y:S01]  /*2620*/  HFMA2.MMA R208, -RZ, RZ, 0, 1.9073486328125e-06 ;  /* 0x00000020ffd07435 */ /* 0x000fe200000001ff */
[----:B------:R-:W-:-:S04]  /*2630*/  IMAD.MOV.U32 R176, RZ, RZ, 0x10 ;  /* 0x00000010ffb07424 */ /* 0x000fc800078e00ff */
[----:B------:R-:W-:-:S05]  /*2640*/  IMAD.WIDE.U32 R176, R213, R176, c[0x0][0x208] ;  /* 0x00008200d5b07625 */ /* 0x000fca00078e00b0 */
[----:B------:R-:W-:Y:S01]  /*2650*/  IMAD.WIDE.U32 R172, R212, R208, c[0x0][0x188] ;  /* 0x00006200d4ac7625 */ /* 0x000fe200078e00d0 */
[----:B------:R-:W2:Y:S04]  /*2660*/  LDG.E.128 R176, [R176.64] ;  /* 0x00000004b0b07981 */ /* 0x000ea8000c1e1d00 */
[----:B------:R1:W3:Y:S01]  /*2670*/  LDG.E.128 R168, [R172.64] ;  /* 0x00000004aca87981 */ /* 0x0002e2000c1e1d00 */
[----:B0-----:R-:W-:-:S03]  /*2680*/  ISETP.NE.AND P4, PT, R209, RZ, PT ;  /* 0x000000ffd100720c */ /* 0x001fc60003f85270 */
[----:B-1----:R-:W4:Y:S01]  /*2690*/  LDG.E.128 R172, [R172.64+0x10] ;  /* 0x00001004acac7981 */ /* 0x002f22000c1e1d00 */
[----:B------:R-:W-:Y:S02]  /*26a0*/  FSEL R7, R7, RZ, !P4 ;  /* 0x000000ff07077208 */ /* 0x000fe40006000000 */
[----:B------:R-:W-:-:S04]  /*26b0*/  ISETP.NE.U32.AND P4, PT, RZ, c[0x0][0x218], PT ;  /* 0x00008600ff007a0c */ /* 0x000fc80003f85070 */
[----:B------:R-:W-:-:S13]  /*26c0*/  ISETP.NE.AND.EX P4, PT, RZ, c[0x0][0x21c], PT, P4 ;  /* 0x00008700ff007a0c */ /* 0x000fda0003f85340 */
[----:B------:R-:W-:-:S05]  /*26d0*/  @P4 IMAD.WIDE.U32 R190, R212, R208, c[0x0][0x218] ;  /* 0x00008600d4be4625 */ /* 0x000fca00078e00d0 */
[----:B------:R0:W5:Y:S04]  /*26e0*/  @P4 LDG.E.128 R148, [R190.64] ;  /* 0x00000004be944981 */ /* 0x000168000c1e1d00 */
[----:B------:R0:W5:Y:S02]  /*26f0*/  @P4 LDG.E.128 R152, [R190.64+0x10] ;  /* 0x00001004be984981 */ /* 0x000164000c1e1d00 */
[----:B0-----:R-:W-:-:S10]  /*2700*/  HFMA2.MMA R190, -RZ, RZ, 0, 4.76837158203125e-07 ;  /* 0x00000008ffbe7435 */ /* 0x001fd400000001ff */
[----:B------:R-:W-:-:S06]  /*2710*/  IMAD.WIDE.U32 R190, R5, R190, c[0x0][0x190] ;  /* 0x0000640005be7625 */ /* 0x000fcc00078e00be */
[----:B------:R-:W5:Y:S01]  /*2720*/  LDG.E.64 R190, [R190.64] ;  /* 0x00000004bebe7981 */ /* 0x000f62000c1e1b00 */
[C---:B---3--:R-:W-:Y:S02]  /*2730*/  FADD.FTZ R5, -R7.reuse, R169 ;  /* 0x000000a907057221 */ /* 0x048fe40000010100 */
[C---:B------:R-:W-:Y:S02]  /*2740*/  FADD.FTZ R200, -R7.reuse, R168 ;  /* 0x000000a807c87221 */ /* 0x040fe40000010100 */
[C---:B------:R-:W-:Y:S02]  /*2750*/  FADD.FTZ R170, -R7.reuse, R170 ;  /* 0x000000aa07aa7221 */ /* 0x040fe40000010100 */
[C---:B------:R-:W-:Y:S02]  /*2760*/  FADD.FTZ R171, -R7.reuse, R171 ;  /* 0x000000ab07ab7221 */ /* 0x040fe40000010100 */
[C---:B----4-:R-:W-:Y:S01]  /*2770*/  FADD.FTZ R169, -R7.reuse, R173 ;  /* 0x000000ad07a97221 */ /* 0x050fe20000010100 */
[----:B--2---:R-:W-:Y:S01]  /*2780*/  PRMT R173, RZ, 0x5410, R176 ;  /* 0x00005410ffad7816 */ /* 0x004fe200000000b0 */
[C---:B------:R-:W-:Y:S01]  /*2790*/  FADD.FTZ R168, -R7.reuse, R172 ;  /* 0x000000ac07a87221 */ /* 0x040fe20000010100 */
[----:B------:R-:W-:Y:S01]  /*27a0*/  PRMT R172, RZ, 0x7610, R176 ;  /* 0x00007610ffac7816 */ /* 0x000fe200000000b0 */
[----:B------:R-:W-:-:S02]  /*27b0*/  FADD.FTZ R174, -R7, R174 ;  /* 0x000000ae07ae7221 */ /* 0x000fc40000010100 */
[----:B------:R-:W-:Y:S02]  /*27c0*/  FADD.FTZ R7, -R7, R175 ;  /* 0x000000af07077221 */ /* 0x000fe40000010100 */
[----:B------:R-:W-:Y:S02]  /*27d0*/  FMUL.FTZ R200, R2, R200 ;  /* 0x000000c802c87220 */ /* 0x000fe40000410000 */
        /* <DEDUP_REMOVED lines=53> */
.L_x_6630:
[----:B------:R-:W-:Y:S05]  /*2b30*/  BSYNC B0 ;  /* 0x0000000000007941 */ /* 0x000fea0003800000 */
.L_x_6620:
[----:B------:R-:W2:Y:S04]  /*2b40*/  LDL R5, [R1+0x1c] ;  /* 0x00001c0001057983 */ /* 0x000ea80000100800 */
[----:B------:R-:W1:Y:S02]  /*2b50*/  S2R R7, SR_TID.X ;  /* 0x0000000000077919 */ /* 0x000e640000002100 */
[----:B-1----:R-:W-:-:S02]  /*2b60*/  SHF.R.U32.HI R173, RZ, 0x5, R7 ;  /* 0x00000005ffad7819 */ /* 0x002fc40000011607 */
[----:B--2---:R-:W-:Y:S02]  /*2b70*/  LOP3.LUT P4, RZ, R5, 0xff, RZ, 0xc0, !PT ;  /* 0x000000ff05ff7812 */ /* 0x004fe4000788c0ff */
[----:B------:R-:W-:-:S11]  /*2b80*/  LOP3.LUT R5, R173, 0x7fffffc, RZ, 0xc0, !PT ;  /* 0x07fffffcad057812 */ /* 0x000fd600078ec0ff */
[----:B------:R-:W-:Y:S02]  /*2b90*/  @!P4 IADD3 R5, R5, 0x4, RZ ;  /* 0x000000040505c810 */ /* 0x000fe40007ffe0ff */
[----:B------:R-:W-:Y:S01]  /*2ba0*/  LOP3.LUT P4, RZ, R7, 0x1f, RZ, 0xc0, !PT ;  /* 0x0000001f07ff7812 */ /* 0x000fe2000788c0ff */
[----:B------:R-:W-:Y:S10]  /*2bb0*/  BRA.DIV ~URZ, `(.L_x_6639) ;  /* 0x00003ba27f007947 */ /* 0x000ff4000b800000 */
[----:B------:R1:W2:Y:S02]  /*2bc0*/  SHFL.DOWN PT, R170, R215, 0x10, 0x1f ;  /* 0x0a001f00d7aa7f89 */ /* 0x0002a400000e0000 */
.L_x_6732:
        /* <DEDUP_REMOVED lines=18> */
.L_x_6733:
[----:B0--3--:R-:W-:Y:S01]  /*2cf0*/  FADD.FTZ R169, R7, R170 ;  /* 0x000000aa07a97221 */ /* 0x009fe20000010000 */
[----:B------:R-:W-:Y:S01]  /*2d00*/  @!P4 LOP3.LUT R7, R173, 0x3, RZ, 0xc0, !PT ;  /* 0x00000003ad07c812 */ /* 0x000fe200078ec0ff */
[----:B------:R-:W-:Y:S01]  /*2d10*/  FADD.FTZ R168, R172, R171 ;  /* 0x000000abaca87221 */ /* 0x000fe20000010000 */
[----:B------:R-:W-:Y:S01]  /*2d20*/  WARPSYNC 0xffffffff ;  /* 0xffffffff00007948 */ /* 0x000fe20003800000 */
[----:B------:R-:W0:Y:S01]  /*2d30*/  S2R R174, SR_TID.X ;  /* 0x0000000000ae7919 */ /* 0x000e220000002100 */
[----:B------:R-:W-:Y:S01]  /*2d40*/  MOV R172, RZ ;  /* 0x000000ff00ac7202 */ /* 0x000fe20000000f00 */
[----:B------:R-:W-:Y:S01]  /*2d50*/  @!P4 IMAD.IADD R7, R5, 0x1, R7 ;  /* 0x000000010507c824 */ /* 0x000fe200078e0207 */
[----:B------:R-:W-:Y:S01]  /*2d60*/  LOP3.LUT P6, RZ, R0, 0xffffff80, RZ, 0xc0, !PT ;  /* 0xffffff8000ff7812 */ /* 0x000fe200078cc0ff */
[----:B------:R-:W-:Y:S03]  /*2d70*/  BSSY B0, `(.L_x_6641) ;  /* 0x00000c6000007945 */ /* 0x000fe60003800000 */
[----:B------:R3:W-:Y:S04]  /*2d80*/  @!P4 STS.64 [R7.X8+0x5000], R168 ;  /* 0x005000a80700c388 */ /* 0x0007e80000008a00 */
[----:B------:R-:W-:Y:S01]  /*2d90*/  BAR.SYNC.DEFER_BLOCKING 0x0 ;  /* 0x0000000000007b1d */ /* 0x000fe20000010000 */
[----:B------:R-:W-:-:S13]  /*2da0*/  ISETP.GE.AND P4, PT, R6, 0x1, PT ;  /* 0x000000010600780c */ /* 0x000fda0003f86270 */
[----:B------:R-:W-:-:S05]  /*2db0*/  @P4 IADD3 R6, R6, -0x1, RZ ;  /* 0xffffffff06064810 */ /* 0x000fca0007ffe0ff */
[----:B------:R-:W-:Y:S01]  /*2dc0*/  @P4 IMAD R6, R6, c[0x0][0x168], RZ ;  /* 0x00005a0006064a24 */ /* 0x000fe200078e02ff */
[----:B--2---:R-:W2:Y:S04]  /*2dd0*/  LDS.128 R168, [R5.X8+0x5000] ;  /* 0x0050000005a87984 */ /* 0x004ea80000008c00 */
[----:B---3--:R-:W-:-:S04]  /*2de0*/  @P4 SHF.R.S32.HI R7, RZ, 0x1f, R6 ;  /* 0x0000001fff074819 */ /* 0x008fc80000011406 */
        /* <DEDUP_REMOVED lines=29> */
.L_x_6644:
[----:B------:R-:W-:Y:S05]  /*2fc0*/  BSYNC B1 ;  /* 0x0000000000017941 */ /* 0x000fea0003800000 */
.L_x_6643:
        /* <DEDUP_REMOVED lines=21> */
.L_x_6646:
[----:B------:R-:W-:Y:S05]  /*3120*/  BSYNC B1 ;  /* 0x0000000000017941 */ /* 0x000fea0003800000 */
.L_x_6645:
        /* <DEDUP_REMOVED lines=19> */
.L_x_6648:
[----:B------:R-:W-:Y:S05]  /*3260*/  BSYNC B1 ;  /* 0x0000000000017941 */ /* 0x000fea0003800000 */
.L_x_6647:
        /* <DEDUP_REMOVED lines=19> */
.L_x_6650:
[----:B------:R-:W-:Y:S05]  /*33a0*/  BSYNC B1 ;  /* 0x0000000000017941 */ /* 0x000fea0003800000 */
.L_x_6649:
        /* <DEDUP_REMOVED lines=19> */
.L_x_6652:
[----:B------:R-:W-:Y:S05]  /*34e0*/  BSYNC B1 ;  /* 0x0000000000017941 */ /* 0x000fea0003800000 */
.L_x_6651:
        /* <DEDUP_REMOVED lines=19> */
.L_x_6654:
[----:B------:R-:W-:Y:S05]  /*3620*/  BSYNC B1 ;  /* 0x0000000000017941 */ /* 0x000fea0003800000 */
.L_x_6653:
        /* <DEDUP_REMOVED lines=19> */
.L_x_6656:
[----:B------:R-:W-:Y:S05]  /*3760*/  BSYNC B1 ;  /* 0x0000000000017941 */ /* 0x000fea0003800000 */
.L_x_6655:
        /* <DEDUP_REMOVED lines=19> */
.L_x_6658:
[----:B------:R-:W-:Y:S05]  /*38a0*/  BSYNC B1 ;  /* 0x0000000000017941 */ /* 0x000fea0003800000 */
.L_x_6657:
        /* <DEDUP_REMOVED lines=18> */
.L_x_6642:
[----:B------:R-:W-:Y:S05]  /*39d0*/  BSYNC B0 ;  /* 0x0000000000007941 */ /* 0x000fea0003800000 */
.L_x_6641:
        /* <DEDUP_REMOVED lines=13> */
.L_x_6662:
[----:B------:R-:W-:Y:S05]  /*3ab0*/  BSYNC B1 ;  /* 0x0000000000017941 */ /* 0x000fea0003800000 */
.L_x_6661:
        /* <DEDUP_REMOVED lines=20> */
.L_x_6664:
[----:B------:R-:W-:Y:S05]  /*3c00*/  BSYNC B1 ;  /* 0x0000000000017941 */ /* 0x000fea0003800000 */
.L_x_6663:
        /* <DEDUP_REMOVED lines=18> */
.L_x_6666:
[----:B------:R-:W-:Y:S05]  /*3d30*/  BSYNC B1 ;  /* 0x0000000000017941 */ /* 0x000fea0003800000 */
.L_x_6665:
        /* <DEDUP_REMOVED lines=18> */
.L_x_6668:
[----:B------:R-:W-:Y:S05]  /*3e60*/  BSYNC B1 ;  /* 0x0000000000017941 */ /* 0x000fea0003800000 */
.L_x_6667:
        /* <DEDUP_REMOVED lines=18> */
.L_x_6670:
[----:B------:R-:W-:Y:S05]  /*3f90*/  BSYNC B1 ;  /* 0x0000000000017941 */ /* 0x000fea0003800000 */
.L_x_6669:
        /* <DEDUP_REMOVED lines=18> */
.L_x_6672:
[----:B------:R-:W-:Y:S05]  /*40c0*/  BSYNC B1 ;  /* 0x0000000000017941 */ /* 0x000fea0003800000 */
.L_x_6671:
        /* <DEDUP_REMOVED lines=18> */
.L_x_6674:
[----:B------:R-:W-:Y:S05]  /*41f0*/  BSYNC B1 ;  /* 0x0000000000017941 */ /* 0x000fea0003800000 */
.L_x_6673:
        /* <DEDUP_REMOVED lines=18> */
.L_x_6676:
[----:B------:R-:W-:Y:S05]  /*4320*/  BSYNC B1 ;  /* 0x0000000000017941 */ /* 0x000fea0003800000 */
.L_x_6675:
        /* <DEDUP_REMOVED lines=18> */
.L_x_6660:
[----:B------:R-:W-:Y:S05]  /*4450*/  BSYNC B0 ;  /* 0x0000000000007941 */ /* 0x000fea0003800000 */
.L_x_6659:
        /* <DEDUP_REMOVED lines=13> */
.L_x_6680:
[----:B------:R-:W-:Y:S05]  /*4530*/  BSYNC B1 ;  /* 0x0000000000017941 */ /* 0x000fea0003800000 */
.L_x_6679:
        /* <DEDUP_REMOVED lines=20> */
.L_x_6682:
[----:B------:R-:W-:Y:S05]  /*4680*/  BSYNC B1 ;  /* 0x0000000000017941 */ /* 0x000fea0003800000 */
.L_x_6681:
        /* <DEDUP_REMOVED lines=18> */
.L_x_6684:
[----:B------:R-:W-:Y:S05]  /*47b0*/  BSYNC B1 ;  /* 0x0000000000017941 */ /* 0x000fea0003800000 */
.L_x_6683:
        /* <DEDUP_REMOVED lines=18> */
.L_x_6686:
[----:B------:R-:W-:Y:S05]  /*48e0*/  BSYNC B1 ;  /* 0x0000000000017941 */ /* 0x000fea0003800000 */
.L_x_6685:
        /* <DEDUP_REMOVED lines=18> */
.L_x_6688:
[----:B------:R-:W-:Y:S05]  /*4a10*/  BSYNC B1 ;  /* 0x0000000000017941 */ /* 0x000fea0003800000 */
.L_x_6687:
        /* <DEDUP_REMOVED lines=18> */
.L_x_6690:
[----:B------:R-:W-:Y:S05]  /*4b40*/  BSYNC B1 ;  /* 0x0000000000017941 */ /* 0x000fea0003800000 */
.L_x_6689:
        /* <DEDUP_REMOVED lines=18> */
.L_x_6692:
[----:B------:R-:W-:Y:S05]  /*4c70*/  BSYNC B1 ;  /* 0x0000000000017941 */ /* 0x000fea0003800000 */
.L_x_6691:
        /* <DEDUP_REMOVED lines=18> */
.L_x_6694:
[----:B------:R-:W-:Y:S05]  /*4da0*/  BSYNC B1 ;  /* 0x0000000000017941 */ /* 0x000fea0003800000 */
.L_x_6693:
        /* <DEDUP_REMOVED lines=18> */
.L_x_6678:
[----:B------:R-:W-:Y:S05]  /*4ed0*/  BSYNC B0 ;  /* 0x0000000000007941 */ /* 0x000fea0003800000 */
.L_x_6677:
        /* <DEDUP_REMOVED lines=13> */
.L_x_6698:
[----:B------:R-:W-:Y:S05]  /*4fb0*/  BSYNC B1 ;  /* 0x0000000000017941 */ /* 0x000fea0003800000 */
.L_x_6697:
        /* <DEDUP_REMOVED lines=20> */
.L_x_6700:
[----:B------:R-:W-:Y:S05]  /*5100*/  BSYNC B1 ;  /* 0x0000000000017941 */ /* 0x000fea0003800000 */
.L_x_6699:
        /* <DEDUP_REMOVED lines=18> */
.L_x_6702:
[----:B------:R-:W-:Y:S05]  /*5230*/  BSYNC B1 ;  /* 0x0000000000017941 */ /* 0x000fea0003800000 */
.L_x_6701:
        /* <DEDUP_REMOVED lines=18> */
.L_x_6704:
[----:B------:R-:W-:Y:S05]  /*5360*/  BSYNC B1 ;  /* 0x0000000000017941 */ /* 0x000fea0003800000 */
.L_x_6703:
        /* <DEDUP_REMOVED lines=18> */
.L_x_6706:
[----:B------:R-:W-:Y:S05]  /*5490*/  BSYNC B1 ;  /* 0x0000000000017941 */ /* 0x000fea0003800000 */
.L_x_6705:
        /* <DEDUP_REMOVED lines=18> */
.L_x_6708:
[----:B------:R-:W-:Y:S05]  /*55c0*/  BSYNC B1 ;  /* 0x0000000000017941 */ /* 0x000fea0003800000 */
.L_x_6707:
        /* <DEDUP_REMOVED lines=18> */
.L_x_6710:
[----:B------:R-:W-:Y:S05]  /*56f0*/  BSYNC B1 ;  /* 0x0000000000017941 */ /* 0x000fea0003800000 */
.L_x_6709:
        /* <DEDUP_REMOVED lines=18> */
.L_x_6712:
[----:B------:R-:W-:Y:S05]  /*5820*/  BSYNC B1 ;  /* 0x0000000000017941 */ /* 0x000fea0003800000 */
.L_x_6711:
        /* <DEDUP_REMOVED lines=18> */
.L_x_6696:
[----:B------:R-:W-:Y:S05]  /*5950*/  BSYNC B0 ;  /* 0x0000000000007941 */ /* 0x000fea0003800000 */
.L_x_6695:
        /* <DEDUP_REMOVED lines=14> */
.L_x_6716:
[----:B------:R-:W-:Y:S05]  /*5a40*/  BSYNC B1 ;  /* 0x0000000000017941 */ /* 0x000fea0003800000 */
.L_x_6715:
        /* <DEDUP_REMOVED lines=20> */
.L_x_6718:
[----:B------:R-:W-:Y:S05]  /*5b90*/  BSYNC B1 ;  /* 0x0000000000017941 */ /* 0x000fea0003800000 */
.L_x_6717:
        /* <DEDUP_REMOVED lines=18> */
.L_x_6720:
[----:B------:R-:W-:Y:S05]  /*5cc0*/  BSYNC B1 ;  /* 0x0000000000017941 */ /* 0x000fea0003800000 */
.L_x_6719:
        /* <DEDUP_REMOVED lines=18> */
.L_x_6722:
[----:B------:R-:W-:Y:S05]  /*5df0*/  BSYNC B1 ;  /* 0x0000000000017941 */ /* 0x000fea0003800000 */
.L_x_6721:
        /* <DEDUP_REMOVED lines=18> */
.L_x_6724:
[----:B------:R-:W-:Y:S05]  /*5f20*/  BSYNC B1 ;  /* 0x0000000000017941 */ /* 0x000fea0003800000 */
.L_x_6723:
        /* <DEDUP_REMOVED lines=18> */
.L_x_6726:
[----:B------:R-:W-:Y:S05]  /*6050*/  BSYNC B1 ;  /* 0x0000000000017941 */ /* 0x000fea0003800000 */
.L_x_6725:
        /* <DEDUP_REMOVED lines=18> */
.L_x_6728:
[----:B------:R-:W-:Y:S05]  /*6180*/  BSYNC B1 ;  /* 0x0000000000017941 */ /* 0x000fea0003800000 */
.L_x_6727:
        /* <DEDUP_REMOVED lines=18> */
.L_x_6730:
[----:B------:R-:W-:Y:S05]  /*62b0*/  BSYNC B1 ;  /* 0x0000000000017941 */ /* 0x000fea0003800000 */
.L_x_6729:
[C---:B------:R-:W-:Y:S01]  /*62c0*/  @P4 FMUL.FTZ R2, R6.reuse, c[0x0][0x1ec] ;  /* 0x00007b0006024a20 */ /* 0x040fe20000410000 */
[----:B------:R-:W-:Y:S02]  /*62d0*/  @P4 LOP3.LUT P3, RZ, R191, 0xff000000, RZ, 0xc0, !PT ;  /* 0xff000000bfff4812 */ /* 0x000fe4000786c0ff */
[----:B------:R-:W-:Y:S01]  /*62e0*/  SEL R147, R6, R147, P5 ;  /* 0x0000009306937207 */ /* 0x000fe20002800000 */
[----:B------:R-:W-:-:S05]  /*62f0*/  @P4 FMUL.FTZ R2, R2, c[0x0][0x1e8] ;  /* 0x00007a0002024a20 */ /* 0x000fca0000410000 */
[----:B------:R-:W-:Y:S02]  /*6300*/  @P4 FSEL R2, R2, RZ, P3 ;  /* 0x000000ff02024208 */ /* 0x000fe40001800000 */
[----:B------:R-:W-:Y:S02]  /*6310*/  ISETP.NE.U32.AND P3, PT, RZ, c[0x0][0x258], PT ;  /* 0x00009600ff007a0c */ /* 0x000fe40003f65070 */
[----:B------:R-:W-:Y:S02]  /*6320*/  @P4 F2FP.BF16.PACK_AB R2, RZ, R2 ;  /* 0x00000002ff02423e */ /* 0x000fe400000010ff */
[----:B------:R-:W-:Y:S02]  /*6330*/  ISETP.NE.AND.EX P3, PT, RZ, c[0x0][0x25c], PT, P3 ;  /* 0x00009700ff007a0c */ /* 0x000fe40003f65330 */
[----:B------:R-:W-:-:S11]  /*6340*/  @P4 PRMT R159, R159, 0x5410, R2 ;  /* 0x000054109f9f4816 */ /* 0x000fd60000000002 */
[----:B------:R-:W-:-:S04]  /*6350*/  @P3 IMAD.MOV.U32 R2, RZ, RZ, 0x20 ;  /* 0x00000020ff023424 */ /* 0x000fc800078e00ff */
[----:B------:R-:W-:Y:S01]  /*6360*/  @P3 IMAD.WIDE.U32 R4, R4, R2, c[0x0][0x258] ;  /* 0x0000960004043625 */ /* 0x000fe200078e0002 */
[----:B------:R-:W-:-:S04]  /*6370*/  @P4 MOV R2, 0x10 ;  /* 0x0000001000024802 */ /* 0x000fc80000000f00 */
[----:B------:R-:W-:Y:S04]  /*6380*/  @P3 STG.E.128 [R4.64], R160 ;  /* 0x000000a004003986 */ /* 0x000fe8000c101d04 */
[----:B------:R0:W-:Y:S02]  /*6390*/  @P3 STG.E.128 [R4.64+0x10], R144 ;  /* 0x0000109004003986 */ /* 0x0001e4000c101d04 */
[----:B0-----:R-:W-:-:S05]  /*63a0*/  @P4 IMAD.WIDE.U32 R4, R172, R2, c[0x0][0x248] ;  /* 0x00009200ac044625 */ /* 0x001fca00078e0002 */
[----:B------:R0:W-:Y:S02]  /*63b0*/  @P4 STG.E.128 [R4.64], R156 ;  /* 0x0000009c04004986 */ /* 0x0001e4000c101d04 */
.L_x_6714:
[----:B------:R-:W-:Y:S05]  /*63c0*/  BSYNC B0 ;  /* 0x0000000000007941 */ /* 0x000fea0003800000 */
.L_x_6713:
        /* <DEDUP_REMOVED lines=8> */
.L_x_6619:
[----:B------:R-:W0:Y:S01]  /*6450*/  S2UR UR6, SR_CTAID.X ;  /* 0x00000000000679c3 */ /* 0x000e220000002500 */
[----:B------:R-:W0:Y:S01]  /*6460*/  S2R R3, SR_TID.X ;  /* 0x0000000000037919 */ /* 0x000e220000002100 */
[----:B------:R-:W-:Y:S01]  /*6470*/  LOP3.LUT P3, RZ, R0, 0xffffff80, RZ, 0xc0, !PT ;  /* 0xffffff8000ff7812 */ /* 0x000fe2000786c0ff */
[----:B------:R-:W-:Y:S01]  /*6480*/  @P1 IMAD.MOV.U32 R13, RZ, RZ, 0x20 ;  /* 0x00000020ff0d1424 */ /* 0x000fe200078e00ff */
[----:B------:R-:W-:Y:S02]  /*6490*/  @P0 MOV R9, 0x20 ;  /* 0x0000002000090802 */ /* 0x000fe40000000f00 */
[----:B------:R-:W-:-:S09]  /*64a0*/  @P2 MOV R15, 0x20 ;  /* 0x00000020000f2802 */ /* 0x000fd20000000f00 */
        /* <DEDUP_REMOVED lines=43> */
.L_x_6639:
[----:B------:R-:W-:Y:S01]  /*6760*/  HFMA2.MMA R176, -RZ, RZ, 0, 1.847743988037109375e-06 ;  /* 0x0000001fffb07435 */ /* 0x000fe200000001ff */
[----:B0-----:R-:W-:Y:S01]  /*6770*/  MOV R169, R215 ;  /* 0x000000d700a97202 */ /* 0x001fe20000000f00 */
[----:B------:R-:W-:Y:S01]  /*6780*/  IMAD.MOV.U32 R7, RZ, RZ, 0x10 ;  /* 0x00000010ff077424 */ /* 0x000fe200078e00ff */
[----:B------:R-:W-:-:S02]  /*6790*/  MOV R174, 0xffffffff ;  /* 0xffffffff00ae7802 */ /* 0x000fc40000000f00 */
[----:B------:R-:W-:Y:S02]  /*67a0*/  MOV R168, 0x67c0 ;  /* 0x000067c000a87802 */ /* 0x000fe40000000f00 */
[----:B-----5:R-:W-:Y:S05]  /*67b0*/  CALL.REL.NOINC `($__internal_91_$__cuda_sm70_shflsync_down_p) ;  /* 0x0000045000007944 */ /* 0x020fea0003c00000 */
[----:B-1----:R-:W-:Y:S01]  /*67c0*/  IMAD.MOV.U32 R170, RZ, RZ, R7 ;  /* 0x000000ffffaa7224 */ /* 0x002fe200078e0007 */
[----:B------:R-:W-:Y:S05]  /*67d0*/  BRA `(.L_x_6732) ;  /* 0xffffc3f000007947 */ /* 0x000fea000383ffff */
.L_x_6640:
[----:B------:R-:W-:Y:S01]  /*67e0*/  HFMA2.MMA R7, -RZ, RZ, 0, 9.5367431640625e-07 ;  /* 0x00000010ff077435 */ /* 0x000fe200000001ff */
[----:B0-----:R-:W-:Y:S01]  /*67f0*/  MOV R169, R214 ;  /* 0x000000d600a97202 */ /* 0x001fe20000000f00 */
[----:B------:R-:W-:Y:S01]  /*6800*/  IMAD.MOV.U32 R176, RZ, RZ, 0x1f ;  /* 0x0000001fffb07424 */ /* 0x000fe200078e00ff */
[----:B------:R-:W-:Y:S02]  /*6810*/  MOV R174, 0xffffffff ;  /* 0xffffffff00ae7802 */ /* 0x000fe40000000f00 */
[----:B------:R-:W-:Y:S02]  /*6820*/  MOV R168, 0x6840 ;  /* 0x0000684000a87802 */ /* 0x000fe40000000f00 */
[----:B-12--5:R-:W-:Y:S05]  /*6830*/  CALL.REL.NOINC `($__internal_91_$__cuda_sm70_shflsync_down_p) ;  /* 0x000003d000007944 */ /* 0x026fea0003c00000 */
[----:B------:R-:W-:Y:S01]  /*6840*/  FADD.FTZ R170, R170, R215 ;  /* 0x000000d7aaaa7221 */ /* 0x000fe20000010000 */
[----:B------:R-:W-:Y:S01]  /*6850*/  MOV R174, 0xffffffff ;  /* 0xffffffff00ae7802 */ /* 0x000fe20000000f00 */
[----:B-1----:R-:W-:Y:S01]  /*6860*/  FADD.FTZ R171, R214, R7 ;  /* 0x00000007d6ab7221 */ /* 0x002fe20000010000 */
[----:B------:R-:W-:Y:S01]  /*6870*/  HFMA2.MMA R7, -RZ, RZ, 0, 4.76837158203125e-07 ;  /* 0x00000008ff077435 */ /* 0x000fe200000001ff */
[----:B------:R-:W-:Y:S01]  /*6880*/  IMAD.MOV.U32 R176, RZ, RZ, 0x1f ;  /* 0x0000001fffb07424 */ /* 0x000fe200078e00ff */
[----:B------:R-:W-:-:S02]  /*6890*/  MOV R169, R170 ;  /* 0x000000aa00a97202 */ /* 0x000fc40000000f00 */
[----:B------:R-:W-:Y:S02]  /*68a0*/  MOV R168, 0x68c0 ;  /* 0x000068c000a87802 */ /* 0x000fe40000000f00 */
[----:B------:R-:W-:Y:S05]  /*68b0*/  CALL.REL.NOINC `($__internal_91_$__cuda_sm70_shflsync_down_p) ;  /* 0x0000035000007944 */ /* 0x000fea0003c00000 */
[----:B-1----:R-:W-:Y:S01]  /*68c0*/  IMAD.MOV.U32 R172, RZ, RZ, R7 ;  /* 0x000000ffffac7224 */ /* 0x002fe200078e0007 */
[----:B------:R-:W-:Y:S01]  /*68d0*/  HFMA2.MMA R7, -RZ, RZ, 0, 4.76837158203125e-07 ;  /* 0x00000008ff077435 */ /* 0x000fe200000001ff */
[----:B------:R-:W-:Y:S01]  /*68e0*/  MOV R169, R171 ;  /* 0x000000ab00a97202 */ /* 0x000fe20000000f00 */
[----:B------:R-:W-:Y:S01]  /*68f0*/  IMAD.MOV.U32 R176, RZ, RZ, 0x1f ;  /* 0x0000001fffb07424 */ /* 0x000fe200078e00ff */
[----:B------:R-:W-:Y:S02]  /*6900*/  MOV R174, 0xffffffff ;  /* 0xffffffff00ae7802 */ /* 0x000fe40000000f00 */
[----:B------:R-:W-:Y:S02]  /*6910*/  MOV R168, 0x6930 ;  /* 0x0000693000a87802 */ /* 0x000fe40000000f00 */
[----:B------:R-:W-:Y:S05]  /*6920*/  CALL.REL.NOINC `($__internal_91_$__cuda_sm70_shflsync_down_p) ;  /* 0x000002e000007944 */ /* 0x000fea0003c00000 */
[----:B------:R-:W-:Y:S01]  /*6930*/  FADD.FTZ R170, R172, R170 ;  /* 0x000000aaacaa7221 */ /* 0x000fe20000010000 */
[----:B------:R-:W-:Y:S01]  /*6940*/  MOV R174, 0xffffffff ;  /* 0xffffffff00ae7802 */ /* 0x000fe20000000f00 */
[----:B-1----:R-:W-:Y:S01]  /*6950*/  FADD.FTZ R171, R171, R7 ;  /* 0x00000007abab7221 */ /* 0x002fe20000010000 */
[----:B------:R-:W-:Y:S01]  /*6960*/  HFMA2.MMA R7, -RZ, RZ, 0, 2.384185791015625e-07 ;  /* 0x00000004ff077435 */ /* 0x000fe200000001ff */
[----:B------:R-:W-:Y:S01]  /*6970*/  IMAD.MOV.U32 R176, RZ, RZ, 0x1f ;  /* 0x0000001fffb07424 */ /* 0x000fe200078e00ff */
[----:B------:R-:W-:-:S02]  /*6980*/  MOV R169, R170 ;  /* 0x000000aa00a97202 */ /* 0x000fc40000000f00 */
[----:B------:R-:W-:Y:S02]  /*6990*/  MOV R168, 0x69b0 ;  /* 0x000069b000a87802 */ /* 0x000fe40000000f00 */
[----:B------:R-:W-:Y:S05]  /*69a0*/  CALL.REL.NOINC `($__internal_91_$__cuda_sm70_shflsync_down_p) ;  /* 0x0000026000007944 */ /* 0x000fea0003c00000 */
[----:B-1----:R-:W-:Y:S01]  /*69b0*/  IMAD.MOV.U32 R172, RZ, RZ, R7 ;  /* 0x000000ffffac7224 */ /* 0x002fe200078e0007 */
[----:B------:R-:W-:Y:S01]  /*69c0*/  HFMA2.MMA R7, -RZ, RZ, 0, 2.384185791015625e-07 ;  /* 0x00000004ff077435 */ /* 0x000fe200000001ff */
        /* <DEDUP_REMOVED lines=8> */
[----:B------:R-:W-:Y:S01]  /*6a50*/  HFMA2.MMA R7, -RZ, RZ, 0, 1.1920928955078125e-07 ;  /* 0x00000002ff077435 */ /* 0x000fe200000001ff */
[----:B------:R-:W-:Y:S01]  /*6a60*/  IMAD.MOV.U32 R176, RZ, RZ, 0x1f ;  /* 0x0000001fffb07424 */ /* 0x000fe200078e00ff */
[----:B------:R-:W-:-:S02]  /*6a70*/  MOV R169, R170 ;  /* 0x000000aa00a97202 */ /* 0x000fc40000000f00 */
[----:B------:R-:W-:Y:S02]  /*6a80*/  MOV R168, 0x6aa0 ;  /* 0x00006aa000a87802 */ /* 0x000fe40000000f00 */
[----:B------:R-:W-:Y:S05]  /*6a90*/  CALL.REL.NOINC `($__internal_91_$__cuda_sm70_shflsync_down_p) ;  /* 0x0000017000007944 */ /* 0x000fea0003c00000 */
[----:B-1----:R-:W-:Y:S01]  /*6aa0*/  IMAD.MOV.U32 R171, RZ, RZ, R7 ;  /* 0x000000ffffab7224 */ /* 0x002fe200078e0007 */
[----:B------:R-:W-:Y:S01]  /*6ab0*/  HFMA2.MMA R7, -RZ, RZ, 0, 1.1920928955078125e-07 ;  /* 0x00000002ff077435 */ /* 0x000fe200000001ff */
        /* <DEDUP_REMOVED lines=8> */
[----:B------:R-:W-:Y:S01]  /*6b40*/  HFMA2.MMA R7, -RZ, RZ, 0, 5.9604644775390625e-08 ;  /* 0x00000001ff077435 */ /* 0x000fe200000001ff */
[----:B------:R-:W-:Y:S01]  /*6b50*/  IMAD.MOV.U32 R176, RZ, RZ, 0x1f ;  /* 0x0000001fffb07424 */ /* 0x000fe200078e00ff */
[----:B------:R-:W-:-:S02]  /*6b60*/  MOV R169, R171 ;  /* 0x000000ab00a97202 */ /* 0x000fc40000000f00 */
[----:B------:R-:W-:Y:S02]  /*6b70*/  MOV R168, 0x6b90 ;  /* 0x00006b9000a87802 */ /* 0x000fe40000000f00 */
[----:B------:R-:W-:Y:S05]  /*6b80*/  CALL.REL.NOINC `($__internal_91_$__cuda_sm70_shflsync_down_p) ;  /* 0x0000008000007944 */ /* 0x000fea0003c00000 */
[----:B-1----:R-:W-:Y:S01]  /*6b90*/  IMAD.MOV.U32 R172, RZ, RZ, R7 ;  /* 0x000000ffffac7224 */ /* 0x002fe200078e0007 */
[----:B------:R-:W-:Y:S01]  /*6ba0*/  HFMA2.MMA R7, -RZ, RZ, 0, 5.9604644775390625e-08 ;  /* 0x00000001ff077435 */ /* 0x000fe200000001ff */
[----:B------:R-:W-:Y:S01]  /*6bb0*/  MOV R169, R170 ;  /* 0x000000aa00a97202 */ /* 0x000fe20000000f00 */
[----:B------:R-:W-:Y:S01]  /*6bc0*/  IMAD.MOV.U32 R176, RZ, RZ, 0x1f ;  /* 0x0000001fffb07424 */ /* 0x000fe200078e00ff */
[----:B------:R-:W-:Y:S02]  /*6bd0*/  MOV R174, 0xffffffff ;  /* 0xffffffff00ae7802 */ /* 0x000fe40000000f00 */
[----:B------:R-:W-:Y:S02]  /*6be0*/  MOV R168, 0x6c00 ;  /* 0x00006c0000a87802 */ /* 0x000fe40000000f00 */
[----:B------:R-:W-:Y:S05]  /*6bf0*/  CALL.REL.NOINC `($__internal_91_$__cuda_sm70_shflsync_down_p) ;  /* 0x0000001000007944 */ /* 0x000fea0003c00000 */
[----:B-1----:R-:W-:Y:S05]  /*6c00*/  BRA `(.L_x_6733) ;  /* 0xffffc0e000007947 */ /* 0x002fea000383ffff */
        .weak           $__internal_91_$__cuda_sm70_shflsync_down_p
        .type           $__internal_91_$__cuda_sm70_shflsync_down_p,@function
        .size           $__internal_91_$__cuda_sm70_shflsync_down_p,(.L_x_14309 - $__internal_91_$__cuda_sm70_shflsync_down_p)
$__internal_91_$__cuda_sm70_shflsync_down_p:
[----:B------:R-:W-:Y:S04]  /*6c10*/  WARPSYNC R174 ;  /* 0x000000ae00007348 */ /* 0x000fe80003800000 */
[----:B------:R0:W1:Y:S02]  /*6c20*/  SHFL.DOWN PT, R7, R169, R7, R176 ;  /* 0x08000007a9077389 */ /* 0x00006400000e00b0 */
[----:B0-----:R-:W-:-:S06]  /*6c30*/  HFMA2.MMA R169, -RZ, RZ, 0, 0 ;  /* 0x00000000ffa97435 */ /* 0x001fcc00000001ff */
[----:B------:R-:W-:Y:S05]  /*6c40*/  RET.REL.NODEC R168 `(_ZN10layer_norm13ln_bwd_kernelINS_13Kernel_traitsIf13__nv_bfloat16fS2_fjLj5120ELj1ELj1ELj4ELj16ENS_18Kernel_traits_baseILj5120EfS2_fS2_fjLj128EEEEELb1ELb0ELb1ELb0EEEvNS_9BwdParamsE) ;  /* 0xffff93b0a8007950 */ /* 0x000fea0003c3ffff */
.L_x_6734:
        /* <DEDUP_REMOVED lines=11> */
.L_x_14309:


//--------------------- .text._ZN10layer_norm22ln_bwd_finalize_kernelINS_22Kernel_traits_finalizeILj5120Ef13__nv_bfloat16fS2_fjLb0ELj1024ELj4ENS_18Kernel_traits_baseILj5120EfS2_fS2_fjLj1024EEEEELb0ELb1EEEvNS_9BwdParamsE --------------------------
	.section	.text._ZN10layer_norm22ln_bwd_finalize_kernelINS_22Kernel_traits_finalizeILj5120Ef13__nv_bfloat16fS2_fjLb0ELj1024ELj4ENS_18Kernel_traits_baseILj5120EfS2_fS2_fjLj1024EEEEELb0ELb1EEEvNS_9BwdParamsE,"ax",@progbits
	.sectioninfo	@"SHI_REGISTERS=32"
	.align	128
        .global         _ZN10layer_norm22ln_bwd_finalize_kernelINS_22Kernel_traits_finalizeILj5120Ef13__nv_bfloat16fS2_fjLb0ELj1024ELj4ENS_18Kernel_traits_baseILj5120EfS2_fS2_fjLj1024EEEEELb0ELb1EEEvNS_9BwdParamsE
        .type           _ZN10layer_norm22ln_bwd_finalize_kernelINS_22Kernel_traits_finalizeILj5120Ef13__nv_bfloat16fS2_fjLb0ELj1024ELj4ENS_18Kernel_traits_baseILj5120EfS2_fS2_fjLj1024EEEEELb0ELb1EEEvNS_9BwdParamsE,@function
        .size           _ZN10layer_norm22ln_bwd_finalize_kernelINS_22Kernel_traits_finalizeILj5120Ef13__nv_bfloat16fS2_fjLb0ELj1024ELj4ENS_18Kernel_traits_baseILj5120EfS2_fS2_fjLj1024EEEEELb0ELb1EEEvNS_9BwdParamsE,(.L_x_14310 - _ZN10layer_norm22ln_bwd_finalize_kernelINS_22Kernel_traits_finalizeILj5120Ef13__nv_bfloat16fS2_fjLb0ELj1024ELj4ENS_18Kernel_traits_baseILj5120EfS2_fS2_fjLj1024EEEEELb0ELb1EEEvNS_9BwdParamsE)
        .other          _ZN10layer_norm22ln_bwd_finalize_kernelINS_22Kernel_traits_finalizeILj5120Ef13__nv_bfloat16fS2_fjLb0ELj1024ELj4ENS_18Kernel_traits_baseILj5120EfS2_fS2_fjLj1024EEEEELb0ELb1EEEvNS_9BwdParamsE,@"STO_CUDA_ENTRY STV_DEFAULT"
_ZN10layer_norm22ln_bwd_finalize_kernelINS_22Kernel_traits_finalizeILj5120Ef13__nv_bfloat16fS2_fjLb0ELj1024ELj4ENS_18Kernel_traits_baseILj5120EfS2_fS2_fjLj1024EEEEELb0ELb1EEEvNS_9BwdParamsE:
.text._ZN10layer_norm22ln_bwd_finalize_kernelINS_22Kernel_traits_finalizeILj5120Ef13__nv_bfloat16fS2_fjLb0ELj1024ELj4ENS_18Kernel_traits_baseILj5120EfS2_fS2_fjLj1024EEEEELb0ELb1EEEvNS_9BwdParamsE:
        /* <DEDUP_REMOVED lines=19> */
.L_x_6745:
        /* <DEDUP_REMOVED lines=27> */
.L_x_6739:
        /* <DEDUP_REMOVED lines=35> */
.L_x_6738:
[----:B------:R-:W-:Y:S05]  /*0510*/  BSYNC B1 ;  /* 0x0000000000017941 */ /* 0x000fea0003800000 */
.L_x_6737:
        /* <DEDUP_REMOVED lines=23> */
.L_x_6741:
[----:B------:R-:W-:Y:S05]  /*0690*/  BSYNC B1 ;  /* 0x0000000000017941 */ /* 0x000fea0003800000 */
.L_x_6740:
        /* <DEDUP_REMOVED lines=10> */
.L_x_6736:
[----:B------:R-:W-:Y:S05]  /*0740*/  BSYNC B0 ;  /* 0x0000000000007941 */ /* 0x000fea0003800000 */
.L_x_6735:
        /* <DEDUP_REMOVED lines=11> */
.L_x_6746:
        /* <DEDUP_REMOVED lines=18> */
.L_x_6747:
[----:B------:R-:W-:Y:S01]  /*0920*/  @!P1 SHF.R.U32.HI R2, RZ, 0x3, R0 ;  /* 0x00000003ff029819 */ /* 0x000fe20000011600 */
[----:B---3--:R-:W-:Y:S02]  /*0930*/  FADD.FTZ R5, R5, R10 ;  /* 0x0000000a05057221 */ /* 0x008fe40000010000 */
[----:B--2---:R-:W-:Y:S01]  /*0940*/  FADD.FTZ R7, R7, R4 ;  /* 0x0000000407077221 */ /* 0x004fe20000010000 */
[----:B------:R-:W-:-:S05]  /*0950*/  @!P1 LOP3.LUT R2, R2, 0x1ffffffc, RZ, 0xc0, !PT ;  /* 0x1ffffffc02029812 */ /* 0x000fca00078ec0ff */
[----:B------:R2:W-:Y:S04]  /*0960*/  @!P1 STS [R2+0x2000], R5 ;  /* 0x0020000502009388 */ /* 0x0005e80000000800 */
[----:B------:R2:W-:Y:S02]  /*0970*/  @!P1 STS [R2+0x2080], R7 ;  /* 0x0020800702009388 */ /* 0x0005e40000000800 */
.L_x_6742:
        /* <DEDUP_REMOVED lines=14> */
.L_x_6743:
[----:B------:R-:W-:Y:S01]  /*0a60*/  HFMA2.MMA R9, -RZ, RZ, 0, 5.9604644775390625e-08 ;  /* 0x00000001ff097435 */ /* 0x000fe200000001ff */
[----:B--2---:R-:W-:Y:S01]  /*0a70*/  IMAD.MOV.U32 R10, RZ, RZ, R4 ;  /* 0x000000ffff0a7224 */ /* 0x004fe200078e0004 */
[----:B------:R-:W-:Y:S01]  /*0a80*/  MOV R11, 0xffffffff ;  /* 0xffffffff000b7802 */ /* 0x000fe20000000f00 */
[----:B------:R-:W-:Y:S01]  /*0a90*/  IMAD.MOV.U32 R6, RZ, RZ, 0x1f ;  /* 0x0000001fff067424 */ /* 0x000fe200078e00ff */
[----:B------:R-:W-:-:S02]  /*0aa0*/  MOV R2, 0xac0 ;  /* 0x00000ac000027802 */ /* 0x000fc40000000f00 */
[----:B01----:R-:W-:Y:S05]  /*0ab0*/  CALL.REL.NOINC `($__internal_92_$__cuda_sm70_shflsync_bfly_p) ;  /* 0x000003c000007944 */ /* 0x003fea0003c00000 */
[----:B-1----:R-:W-:Y:S01]  /*0ac0*/  MOV R3, R6 ;  /* 0x0000000600037202 */ /* 0x002fe20000000f00 */
[----:B0-----:R-:W-:Y:S05]  /*0ad0*/  BRA `(.L_x_6746) ;  /* 0xfffffd2000007947 */ /* 0x001fea000383ffff */
.L_x_6744:
[----:B------:R-:W-:Y:S01]  /*0ae0*/  HFMA2.MMA R9, -RZ, RZ, 0, 1.1920928955078125e-07 ;  /* 0x00000002ff097435 */ /* 0x000fe200000001ff */
[----:B------:R-:W-:Y:S01]  /*0af0*/  IMAD.MOV.U32 R10, RZ, RZ, R13 ;  /* 0x000000ffff0a7224 */ /* 0x000fe200078e000d */
[----:B------:R-:W-:Y:S01]  /*0b00*/  MOV R6, 0x1f ;  /* 0x0000001f00067802 */ /* 0x000fe20000000f00 */
[----:B------:R-:W-:Y:S01]  /*0b10*/  IMAD.MOV.U32 R11, RZ, RZ, -0x1 ;  /* 0xffffffffff0b7424 */ /* 0x000fe200078e00ff */
[----:B------:R-:W-:-:S02]  /*0b20*/  MOV R2, 0xb40 ;  /* 0x00000b4000027802 */ /* 0x000fc40000000f00 */
[----:B012---:R-:W-:Y:S05]  /*0b30*/  CALL.REL.NOINC `($__internal_92_$__cuda_sm70_shflsync_bfly_p) ;  /* 0x0000034000007944 */ /* 0x007fea0003c00000 */
[----:B0-----:R-:W-:Y:S01]  /*0b40*/  HFMA2.MMA R9, -RZ, RZ, 0, 2.384185791015625e-07 ;  /* 0x00000004ff097435 */ /* 0x001fe200000001ff */
[----:B-1----:R-:W-:Y:S01]  /*0b50*/  FADD.FTZ R10, R13, R6 ;  /* 0x000000060d0a7221 */ /* 0x002fe20000010000 */
[----:B------:R-:W-:Y:S01]  /*0b60*/  MOV R6, 0x1f ;  /* 0x0000001f00067802 */ /* 0x000fe20000000f00 */
[----:B------:R-:W-:Y:S01]  /*0b70*/  IMAD.MOV.U32 R11, RZ, RZ, -0x1 ;  /* 0xffffffffff0b7424 */ /* 0x000fe200078e00ff */
[----:B------:R-:W-:-:S02]  /*0b80*/  MOV R2, 0xba0 ;  /* 0x00000ba000027802 */ /* 0x000fc40000000f00 */
[----:B------:R-:W-:Y:S05]  /*0b90*/  CALL.REL.NOINC `($__internal_92_$__cuda_sm70_shflsync_bfly_p) ;  /* 0x000002e000007944 */ /* 0x000fea0003c00000 */
[----:B0-----:R-:W-:Y:S01]  /*0ba0*/  HFMA2.MMA R9, -RZ, RZ, 0, 4.76837158203125e-07 ;  /* 0x00000008ff097435 */ /* 0x001fe200000001ff */
[----:B-1----:R-:W-:Y:S01]  /*0bb0*/  FADD.FTZ R10, R10, R6 ;  /* 0x000000060a0a7221 */ /* 0x002fe20000010000 */
[----:B------:R-:W-:Y:S01]  /*0bc0*/  MOV R6, 0x1f ;  /* 0x0000001f00067802 */ /* 0x000fe20000000f00 */
[----:B------:R-:W-:Y:S01]  /*0bd0*/  IMAD.MOV.U32 R11, RZ, RZ, -0x1 ;  /* 0xffffffffff0b7424 */ /* 0x000fe200078e00ff */
[----:B------:R-:W-:-:S02]  /*0be0*/  MOV R2, 0xc00 ;  /* 0x00000c0000027802 */ /* 0x000fc40000000f00 */
[----:B------:R-:W-:Y:S05]  /*0bf0*/  CALL.REL.NOINC `($__internal_92_$__cuda_sm70_shflsync_bfly_p) ;  /* 0x0000028000007944 */ /* 0x000fea0003c00000 */
[----:B-1----:R-:W-:Y:S01]  /*0c00*/  FADD.FTZ R4, R10, R6 ;  /* 0x000000060a047221 */ /* 0x002fe20000010000 */
[----:B0-----:R-:W-:Y:S01]  /*0c10*/  HFMA2.MMA R9, -RZ, RZ, 0, 9.5367431640625e-07 ;  /* 0x00000010ff097435 */ /* 0x001fe200000001ff */
[----:B------:R-:W-:Y:S01]  /*0c20*/  MOV R6, 0x1f ;  /* 0x0000001f00067802 */ /* 0x000fe20000000f00 */
[----:B------:R-:W-:Y:S01]  /*0c30*/  IMAD.MOV.U32 R11, RZ, RZ, -0x1 ;  /* 0xffffffffff0b7424 */ /* 0x000fe200078e00ff */
[----:B------:R-:W-:-:S02]  /*0c40*/  MOV R2, 0xc70 ;  /* 0x00000c7000027802 */ /* 0x000fc40000000f00 */
[----:B------:R-:W-:Y:S02]  /*0c50*/  MOV R10, R4 ;  /* 0x00000004000a7202 */ /* 0x000fe40000000f00 */
[----:B------:R-:W-:Y:S05]  /*0c60*/  CALL.REL.NOINC `($__internal_92_$__cuda_sm70_shflsync_bfly_p) ;  /* 0x0000021000007944 */ /* 0x000fea0003c00000 */
[----:B0-----:R-:W-:Y:S01]  /*0c70*/  HFMA2.MMA R9, -RZ, RZ, 0, 5.9604644775390625e-08 ;  /* 0x00000001ff097435 */ /* 0x001fe200000001ff */
[----:B-1----:R-:W-:Y:S01]  /*0c80*/  MOV R7, R6 ;  /* 0x0000000600077202 */ /* 0x002fe20000000f00 */
[----:B------:R-:W-:Y:S01]  /*0c90*/  IMAD.MOV.U32 R10, RZ, RZ, R5 ;  /* 0x000000ffff0a7224 */ /* 0x000fe200078e0005 */
[----:B------:R-:W-:Y:S01]  /*0ca0*/  MOV R6, 0x1f ;  /* 0x0000001f00067802 */ /* 0x000fe20000000f00 */
[----:B------:R-:W-:Y:S01]  /*0cb0*/  IMAD.MOV.U32 R11, RZ, RZ, -0x1 ;  /* 0xffffffffff0b7424 */ /* 0x000fe200078e00ff */
[----:B------:R-:W-:Y:S02]  /*0cc0*/  MOV R2, 0xce0 ;  /* 0x00000ce000027802 */ /* 0x000fe40000000f00 */
[----:B------:R-:W-:Y:S05]  /*0cd0*/  CALL.REL.NOINC `($__internal_92_$__cuda_sm70_shflsync_bfly_p) ;  /* 0x000001a000007944 */ /* 0x000fea0003c00000 */
[----:B0-----:R-:W-:Y:S01]  /*0ce0*/  HFMA2.MMA R9, -RZ, RZ, 0, 1.1920928955078125e-07 ;  /* 0x00000002ff097435 */ /* 0x001fe200000001ff */
[----:B-1----:R-:W-:Y:S01]  /*0cf0*/  FADD.FTZ R10, R5, R6 ;  /* 0x00000006050a7221 */ /* 0x002fe20000010000 */
[----:B------:R-:W-:Y:S01]  /*0d00*/  MOV R6, 0x1f ;  /* 0x0000001f00067802 */ /* 0x000fe20000000f00 */
[----:B------:R-:W-:Y:S01]  /*0d10*/  IMAD.MOV.U32 R11, RZ, RZ, -0x1 ;  /* 0xffffffffff0b7424 */ /* 0x000fe200078e00ff */
[----:B------:R-:W-:Y:S02]  /*0d20*/  MOV R2, 0xd40 ;  /* 0x00000d4000027802 */ /* 0x000fe40000000f00 */
[----:B------:R-:W-:Y:S05]  /*0d30*/  CALL.REL.NOINC `($__internal_92_$__cuda_sm70_shflsync_bfly_p) ;  /* 0x0000014000007944 */ /* 0x000fea0003c00000 */
        /* <DEDUP_REMOVED lines=12> */
[----:B0-----:R-:W-:Y:S01]  /*0e00*/  HFMA2.MMA R9, -RZ, RZ, 0, 9.5367431640625e-07 ;  /* 0x00000010ff097435 */ /* 0x001fe200000001ff */
[----:B-1----:R-:W-:Y:S01]  /*0e10*/  FADD.FTZ R10, R10, R6 ;  /* 0x000000060a0a7221 */ /* 0x002fe20000010000 */
[----:B------:R-:W-:Y:S01]  /*0e20*/  MOV R6, 0x1f ;  /* 0x0000001f00067802 */ /* 0x000fe20000000f00 */
[----:B------:R-:W-:Y:S01]  /*0e30*/  IMAD.MOV.U32 R11, RZ, RZ, -0x1 ;  /* 0xffffffffff0b7424 */ /* 0x000fe200078e00ff */
[----:B------:R-:W-:-:S02]  /*0e40*/  MOV R2, 0xe60 ;  /* 0x00000e6000027802 */ /* 0x000fc40000000f00 */
[----:B------:R-:W-:Y:S05]  /*0e50*/  CALL.REL.NOINC `($__internal_92_$__cuda_sm70_shflsync_bfly_p) ;  /* 0x0000002000007944 */ /* 0x000fea0003c00000 */
[----:B-1----:R-:W-:Y:S01]  /*0e60*/  MOV R5, R6 ;  /* 0x0000000600057202 */ /* 0x002fe20000000f00 */
[----:B0-----:R-:W-:Y:S05]  /*0e70*/  BRA `(.L_x_6747) ;  /* 0xfffffaa000007947 */ /* 0x001fea000383ffff */
        .weak           $__internal_92_$__cuda_sm70_shflsync_bfly_p
        .type           $__internal_92_$__cuda_sm70_shflsync_bfly_p,@function
        .size           $__internal_92_$__cuda_sm70_shflsync_bfly_p,(.L_x_14310 - $__internal_92_$__cuda_sm70_shflsync_bfly_p)
$__internal_92_$__cuda_sm70_shflsync_bfly_p:
[----:B------:R-:W-:Y:S01]  /*0e80*/  HFMA2.MMA R3, -RZ, RZ, 0, 0 ;  /* 0x00000000ff037435 */ /* 0x000fe200000001ff */
[----:B------:R-:W-:Y:S04]  /*0e90*/  WARPSYNC R11 ;  /* 0x0000000b00007348 */ /* 0x000fe80003800000 */
[----:B------:R0:W1:Y:S01]  /*0ea0*/  SHFL.BFLY PT, R6, R10, R9, R6 ;  /* 0x0c0000090a067389 */ /* 0x00006200000e0006 */
[----:B------:R-:W-:Y:S05]  /*0eb0*/  RET.REL.NODEC R2 `(_ZN10layer_norm22ln_bwd_finalize_kernelINS_22Kernel_traits_finalizeILj5120Ef13__nv_bfloat16fS2_fjLb0ELj1024ELj4ENS_18Kernel_traits_baseILj5120EfS2_fS2_fjLj1024EEEEELb0ELb1EEEvNS_9BwdParamsE) ;  /* 0xfffff14002007950 */ /* 0x000fea0003c3ffff */
.L_x_6748:
        /* <DEDUP_REMOVED lines=12> */
.L_x_14310:


//--------------------- .text._ZN10layer_norm13ln_bwd_kernelINS_13Kernel_traitsIf13__nv_bfloat16fS2_fjLj5120ELj1ELj1ELj4ELj16ENS_18Kernel_traits_baseILj5120EfS2_fS2_fjLj128EEEEELb1ELb0ELb1ELb1EEEvNS_9BwdParamsE --------------------------
	.section	.text._ZN10layer_norm13ln_bwd_kernelINS_13Kernel_traitsIf13__nv_bfloat16fS2_fjLj5120ELj1ELj1ELj4ELj16ENS_18Kernel_traits_baseILj5120EfS2_fS2_fjLj128EEEEELb1ELb0ELb1ELb1EEEvNS_9BwdParamsE,"ax",@progbits
	.sectioninfo	@"SHI_REGISTERS=255"
	.align	128
        .global         _ZN10layer_norm13ln_bwd_kernelINS_13Kernel_traitsIf13__nv_bfloat16fS2_fjLj5120ELj1ELj1ELj4ELj16ENS_18Kernel_traits_baseILj5120EfS2_fS2_fjLj128EEEEELb1ELb0ELb1ELb1EEEvNS_9BwdParamsE
        .type           _ZN10layer_norm13ln_bwd_kernelINS_13Kernel_traitsIf13__nv_bfloat16fS2_fjLj5120ELj1ELj1ELj4ELj16ENS_18Kernel_traits_baseILj5120EfS2_fS2_fjLj128EEEEELb1ELb0ELb1ELb1EEEvNS_9BwdParamsE,@function
        .size           _ZN10layer_norm13ln_bwd_kernelINS_13Kernel_traitsIf13__nv_bfloat16fS2_fjLj5120ELj1ELj1ELj4ELj16ENS_18Kernel_traits_baseILj5120EfS2_fS2_fjLj128EEEEELb1ELb0ELb1ELb1EEEvNS_9BwdParamsE,(.L_x_14311 - _ZN10layer_norm13ln_bwd_kernelINS_13Kernel_traitsIf13__nv_bfloat16fS2_fjLj5120ELj1ELj1ELj4ELj16ENS_18Kernel_traits_baseILj5120EfS2_fS2_fjLj128EEEEELb1ELb0ELb1ELb1EEEvNS_9BwdParamsE)
        .other          _ZN10layer_norm13ln_bwd_kernelINS_13Kernel_traitsIf13__nv_bfloat16fS2_fjLj5120ELj1ELj1ELj4ELj16ENS_18Kernel_traits_baseILj5120EfS2_fS2_fjLj128EEEEELb1ELb0ELb1ELb1EEEvNS_9BwdParamsE,@"STO_CUDA_ENTRY STV_DEFAULT"
_ZN10layer_norm13ln_bwd_kernelINS_13Kernel_traitsIf13__nv_bfloat16fS2_fjLj5120ELj1ELj1ELj4ELj16ENS_18Kernel_traits_baseILj5120EfS2_fS2_fjLj128EEEEELb1ELb0ELb1ELb1EEEvNS_9BwdParamsE:
.text._ZN10layer_norm13ln_bwd_kernelINS_13Kernel_traitsIf13__nv_bfloat16fS2_fjLj5120ELj1ELj1ELj4ELj16ENS_18Kernel_traits_baseILj5120EfS2_fS2_fjLj128EEEEELb1ELb0ELb1ELb1EEEvNS_9BwdParamsE:
        /* <DEDUP_REMOVED lines=49> */
.L_x_6749:
[----:B------:R-:W-:-:S04]  /*0310*/  SHF.L.U32 R2, R2, 0x5, RZ ;  /* 0x0000000502027819 */ /* 0x000fc800000006ff */
[----:B------:R-:W-:-:S04]  /*0320*/  LOP3.LUT R2, R2, 0xfe0, RZ, 0xc0, !PT ;  /* 0x00000fe002027812 */ /* 0x000fc800078ec0ff */
[----:B------:R-:W-:-:S04]  /*0330*/  IADD3 R2, P0, R2, c[0x0][0x1b0], RZ ;  /* 0x00006c0002027a10 */ /* 0x000fc80007f1e0ff */
[----:B------:R-:W-:-:S05]  /*0340*/  IADD3.X R3, RZ, c[0x0][0x1b4], RZ, P0, !PT ;  /* 0x00006d00ff037a10 */ /* 0x000fca00007fe4ff */
[----:B------:R0:W2:Y:S04]  /*0350*/  LDG.E.128 R48, [R2.64] ;  /* 0x0000000402307981 */ /* 0x0000a8000c1e1d00 */
[----:B------:R0:W3:Y:S04]  /*0360*/  LDG.E.128 R52, [R2.64+0x10] ;  /* 0x0000100402347981 */ /* 0x0000e8000c1e1d00 */
[----:B------:R0:W4:Y:S04]  /*0370*/  LDG.E.128 R24, [R2.64+0x1000] ;  /* 0x0010000402187981 */ /* 0x000128000c1e1d00 */
[----:B------:R0:W4:Y:S04]  /*0380*/  LDG.E.128 R20, [R2.64+0x1010] ;  /* 0x0010100402147981 */ /* 0x000128000c1e1d00 */
[----:B------:R0:W4:Y:S04]  /*0390*/  LDG.E.128 R16, [R2.64+0x2000] ;  /* 0x0020000402107981 */ /* 0x000128000c1e1d00 */
[----:B------:R0:W4:Y:S04]  /*03a0*/  LDG.E.128 R12, [R2.64+0x2010] ;  /* 0x00201004020c7981 */ /* 0x000128000c1e1d00 */
[----:B------:R0:W4:Y:S01]  /*03b0*/  LDG.E.128 R8, [R2.64+0x3000] ;  /* 0x0030000402087981 */ /* 0x000122000c1e1d00 */
[----:B------:R-:W-:-:S03]  /*03c0*/  HFMA2.MMA R4, -RZ, RZ, 0, 5.9604644775390625e-08 ;  /* 0x00000001ff047435 */ /* 0x000fc600000001ff */
[----:B------:R0:W5:Y:S04]  /*03d0*/  LDG.E.128 R108, [R2.64+0x3010] ;  /* 0x00301004026c7981 */ /* 0x000168000c1e1d00 */
        /* <DEDUP_REMOVED lines=11> */
[----:B0-----:R-:W-:Y:S01]  /*0490*/  PRMT R2, R4, 0x7610, R2 ;  /* 0x0000761004027816 */ /* 0x001fe20000000002 */
        /* <DEDUP_REMOVED lines=36> */
[----:B------:R0:W-:Y:S01]  /*06e0*/  STL.64 [R1+0x40], R20 ;  /* 0x0000401401007387 */ /* 0x0001e20000100a00 */
[----:B---3--:R-:W-:-:S03]  /*06f0*/  CS2R R54, SRZ ;  /* 0x0000000000367805 */ /* 0x008fc6000001ff00 */
[----:B------:R0:W-:Y:S04]  /*0700*/  STL.64 [R1+0x48], R22 ;  /* 0x0000481601007387 */ /* 0x0001e80000100a00 */
[----:B------:R0:W-:Y:S04]  /*0710*/  STL.64 [R1+0x30], R16 ;  /* 0x0000301001007387 */ /* 0x0001e80000100a00 */
[----:B------:R0:W-:Y:S04]  /*0720*/  STL.64 [R1+0x38], R18 ;  /* 0x0000381201007387 */ /* 0x0001e80000100a00 */
[----:B------:R0:W-:Y:S04]  /*0730*/  STL.64 [R1+0x10], R12 ;  /* 0x0000100c01007387 */ /* 0x0001e80000100a00 */
[----:B------:R0:W-:Y:S04]  /*0740*/  STL.64 [R1+0x18], R14 ;  /* 0x0000180e01007387 */ /* 0x0001e80000100a00 */
[----:B------:R0:W-:Y:S04]  /*0750*/  STL.64 [R1], R8 ;  /* 0x0000000801007387 */ /* 0x0001e80000100a00 */
[----:B------:R0:W-:Y:S04]  /*0760*/  STL.64 [R1+0x8], R10 ;  /* 0x0000080a01007387 */ /* 0x0001e80000100a00 */
[----:B------:R0:W-:Y:S02]  /*0770*/  STL.S16 [R1+0x28], R2 ;  /* 0x0000280201007387 */ /* 0x0001e40000100600 */
.L_x_6836:
[----:B------:R-:W-:-:S05]  /*0780*/  MOV R192, 0x4 ;  /* 0x0000000400c07802 */ /* 0x000fca0000000f00 */
[----:B0-----:R-:W-:-:S05]  /*0790*/  IMAD.WIDE R2, R0, R192, c[0x0][0x1d8] ;  /* 0x0000760000027625 */ /* 0x001fca00078e02c0 */
[----:B------:R0:W2:Y:S04]  /*07a0*/  LDG.E R196, [R2.64] ;  /* 0x0000000402c47981 */ /* 0x0000a8000c1e1900 */
[----:B------:R-:W1:Y:S01]  /*07b0*/  S2R R174, SR_TID.X ;  /* 0x0000000000ae7919 */ /* 0x000e620000002100 */
[----:B0-----:R-:W-:-:S04]  /*07c0*/  IMAD.WIDE R2, R0, R192, c[0x0][0x1a8] ;  /* 0x00006a0000027625 */ /* 0x001fc800078e02c0 */
[CC--:B------:R-:W-:Y:S02]  /*07d0*/  IMAD.WIDE R172, R0.reuse, R192.reuse, c[0x0][0x1d0] ;  /* 0x0000740000ac7625 */ /* 0x0c0fe400078e02c0 */
[----:B-----5:R0:W5:Y:S04]  /*07e0*/  LDG.E R2, [R2.64] ;  /* 0x0000000402027981 */ /* 0x020168000c1e1900 */
[----:B------:R3:W5:Y:S01]  /*07f0*/  LDG.E R207, [R172.64] ;  /* 0x00000004accf7981 */ /* 0x000762000c1e1900 */
[----:B------:R-:W-:Y:S01]  /*0800*/  IMAD.WIDE R192, R0, R192, c[0x0][0x1a0] ;  /* 0x0000680000c07625 */ /* 0x000fe200078e02c0 */
[----:B------:R-:W-:Y:S03]  /*0810*/  BSSY B0, `(.L_x_6751) ;  /* 0x000021a000007945 */ /* 0x000fe60003800000 */
[----:B------:R-:W-:-:S02]  /*0820*/  IMAD.MOV.U32 R215, RZ, RZ, 0x20 ;  /* 0x00000020ffd77424 */ /* 0x000fc400078e00ff */
[----:B0-----:R-:W-:Y:S01]  /*0830*/  IMAD R3, R0, c[0x0][0x168], RZ ;  /* 0x00005a0000037a24 */ /* 0x001fe200078e02ff */
[----:B-1----:R-:W-:Y:S02]  /*0840*/  LOP3.LUT R248, R174, 0x7f, RZ, 0xc0, !PT ;  /* 0x0000007faef87812 */ /* 0x002fe400078ec0ff */
[----:B------:R-:W-:Y:S02]  /*0850*/  IADD3 R0, R0, c[0x0][0x160], RZ ;  /* 0x0000580000007a10 */ /* 0x000fe40007ffe0ff */
[----:B---3--:R-:W-:Y:S02]  /*0860*/  SHF.R.S32.HI R172, RZ, 0x1f, R3 ;  /* 0x0000001fffac7819 */ /* 0x008fe40000011403 */
        /* <DEDUP_REMOVED lines=10> */
[----:B--2---:R-:W-:-:S13]  /*0910*/  ISETP.GT.AND P4, PT, R196, RZ, PT ;  /* 0x000000ffc400720c */ /* 0x004fda0003f84270 */
[----:B------:R-:W-:Y:S05]  /*0920*/  @P4 BRA `(.L_x_6752) ;  /* 0x0000027000004947 */ /* 0x000fea0003800000 */
[----:B------:R-:W-:Y:S02]  /*0930*/  ISETP.NE.U32.AND P0, PT, RZ, c[0x0][0x218], PT ;  /* 0x00008600ff007a0c */ /* 0x000fe40003f05070 */
[----:B-----5:R-:W-:Y:S02]  /*0940*/  ISETP.GE.AND P1, PT, R207, 0x1, PT ;  /* 0x00000001cf00780c */ /* 0x020fe40003f26270 */
[----:B------:R-:W-:-:S13]  /*0950*/  ISETP.NE.AND.EX P0, PT, RZ, c[0x0][0x21c], PT, P0 ;  /* 0x00008700ff007a0c */ /* 0x000fda0003f05300 */
[----:B------:R0:W5:Y:S04]  /*0960*/  @P0 LDG.E.128 R120, [R182.64] ;  /* 0x00000004b6780981 */ /* 0x000168000c1e1d00 */
[----:B------:R0:W5:Y:S04]  /*0970*/  @P0 LDG.E.128 R124, [R182.64+0x10] ;  /* 0x00001004b67c0981 */ /* 0x000168000c1e1d00 */
[----:B------:R1:W5:Y:S04]  /*0980*/  @P0 LDG.E.128 R144, [R172.64] ;  /* 0x00000004ac900981 */ /* 0x000368000c1e1d00 */
[----:B------:R1:W5:Y:S01]  /*0990*/  @P0 LDG.E.128 R148, [R172.64+0x10] ;  /* 0x00001004ac940981 */ /* 0x000362000c1e1d00 */
[----:B0-----:R-:W-:-:S03]  /*09a0*/  @P1 IADD3 R182, R207, -0x1, RZ ;  /* 0xffffffffcfb61810 */ /* 0x001fc60007ffe0ff */
[----:B------:R0:W5:Y:S02]  /*09b0*/  @P0 LDG.E.128 R128, [R180.64] ;  /* 0x00000004b4800981 */ /* 0x000164000c1e1d00 */
[----:B------:R-:W-:Y:S02]  /*09c0*/  @P1 IMAD R182, R182, c[0x0][0x168], RZ ;  /* 0x00005a00b6b61a24 */ /* 0x000fe400078e02ff */
[----:B------:R0:W5:Y:S03]  /*09d0*/  @P0 LDG.E.128 R132, [R180.64+0x10] ;  /* 0x00001004b4840981 */ /* 0x000166000c1e1d00 */
[----:B------:R-:W-:Y:S01]  /*09e0*/  @P1 SHF.R.S32.HI R183, RZ, 0x1f, R182 ;  /* 0x0000001fffb71819 */ /* 0x000fe200000114b6 */
[----:B------:R2:W5:Y:S03]  /*09f0*/  @P0 LDG.E.128 R136, [R174.64] ;  /* 0x00000004ae880981 */ /* 0x000566000c1e1d00 */
[----:B------:R-:W-:Y:S01]  /*0a00*/  @P1 LEA.HI R183, R183, R182, RZ, 0x3 ;  /* 0x000000b6b7b71211 */ /* 0x000fe200078f18ff */
[----:B------:R2:W5:Y:S01]  /*0a10*/  @P0 LDG.E.128 R140, [R174.64+0x10] ;  /* 0x00001004ae8c0981 */ /* 0x000562000c1e1d00 */
[----:B------:R-:W-:-:S02]  /*0a20*/  MOV R182, RZ ;  /* 0x000000ff00b67202 */ /* 0x000fc40000000f00 */
[----:B------:R-:W-:Y:S01]  /*0a30*/  @P1 LEA.HI.SX32 R182, R183, R248, 0x1d ;  /* 0x000000f8b7b61211 */ /* 0x000fe200078feaff */
[----:B------:R-:W-:Y:S01]  /*0a40*/  HFMA2.MMA R248, -RZ, RZ, 0, 4.76837158203125e-07 ;  /* 0x00000008fff87435 */ /* 0x000fe200000001ff */
[----:B-1----:R-:W-:Y:S02]  /*0a50*/  @P0 IADD3 R172, R3, 0x200, RZ ;  /* 0x0000020003ac0810 */ /* 0x002fe40007ffe0ff */
[----:B0-----:R-:W-:-:S03]  /*0a60*/  IADD3 R180, R182, 0x100, RZ ;  /* 0x00000100b6b47810 */ /* 0x001fc60007ffe0ff */
[----:B------:R-:W-:Y:S01]  /*0a70*/  @P0 IMAD.WIDE.U32 R172, R172, R215, c[0x0][0x218] ;  /* 0x00008600acac0625 */ /* 0x000fe200078e00d7 */
[C---:B--2---:R-:W-:Y:S02]  /*0a80*/  IADD3 R174, R182.reuse, 0x80, RZ ;  /* 0x00000080b6ae7810 */ /* 0x044fe40007ffe0ff */
[C---:B------:R-:W-:Y:S02]  /*0a90*/  IADD3 R183, R182.reuse, 0x180, RZ ;  /* 0x00000180b6b77810 */ /* 0x040fe40007ffe0ff */
[----:B------:R-:W-:Y:S01]  /*0aa0*/  IADD3 R192, R182, 0x200, RZ ;  /* 0x00000200b6c07810 */ /* 0x000fe20007ffe0ff */
[----:B------:R0:W5:Y:S01]  /*0ab0*/  @P0 LDG.E.128 R152, [R172.64] ;  /* 0x00000004ac980981 */ /* 0x000162000c1e1d00 */
[----:B------:R-:W-:-:S03]  /*0ac0*/  IMAD.WIDE.U32 R174, R174, R248, c[0x0][0x190] ;  /* 0x00006400aeae7625 */ /* 0x000fc600078e00f8 */
[----:B------:R0:W5:Y:S01]  /*0ad0*/  @P0 LDG.E.128 R156, [R172.64+0x10] ;  /* 0x00001004ac9c0981 */ /* 0x000162000c1e1d00 */
[-C--:B------:R-:W-:Y:S01]  /*0ae0*/  IMAD.WIDE.U32 R180, R180, R248.reuse, c[0x0][0x190] ;  /* 0x00006400b4b47625 */ /* 0x080fe200078e00f8 */
[----:B------:R-:W-:Y:S02]  /*0af0*/  HFMA2.MMA R216, -RZ, RZ, 0, 0 ;  /* 0x00000000ffd87435 */ /* 0x000fe400000001ff */
[----:B------:R1:W5:Y:S01]  /*0b00*/  LDG.E.64 R196, [R174.64] ;  /* 0x00000004aec47981 */ /* 0x000362000c1e1b00 */
[----:B0-----:R-:W-:-:S04]  /*0b10*/  IMAD.WIDE.U32 R172, R182, R248, c[0x0][0x190] ;  /* 0x00006400b6ac7625 */ /* 0x001fc800078e00f8 */
[-C--:B------:R-:W-:Y:S01]  /*0b20*/  IMAD.WIDE.U32 R182, R183, R248.reuse, c[0x0][0x190] ;  /* 0x00006400b7b67625 */ /* 0x080fe200078e00f8 */
[----:B------:R0:W5:Y:S03]  /*0b30*/  LDG.E.64 R202, [R172.64] ;  /* 0x00000004acca7981 */ /* 0x000166000c1e1b00 */
[----:B------:R-:W-:Y:S02]  /*0b40*/  IMAD.WIDE.U32 R248, R192, R248, c[0x0][0x190] ;  /* 0x00006400c0f87625 */ /* 0x000fe400078e00f8 */
[----:B------:R2:W5:Y:S04]  /*0b50*/  LDG.E.64 R192, [R180.64] ;  /* 0x00000004b4c07981 */ /* 0x000568000c1e1b00 */
[----:B------:R-:W5:Y:S04]  /*0b60*/  LDG.E.64 R182, [R182.64] ;  /* 0x00000004b6b67981 */ /* 0x000f68000c1e1b00 */
[----:B--2---:R0:W5:Y:S01]  /*0b70*/  LDG.E.64 R180, [R248.64] ;  /* 0x00000004f8b47981 */ /* 0x004162000c1e1b00 */
[----:B-1----:R-:W-:Y:S01]  /*0b80*/  MOV R175, RZ ;  /* 0x000000ff00af7202 */ /* 0x002fe20000000f00 */
[----:B------:R-:W-:Y:S05]  /*0b90*/  BRA `(.L_x_6753) ;  /* 0x00001e1000007947 */ /* 0x000fea0003800000 */
.L_x_6752:
[----:B------:R-:W-:Y:S01]  /*0ba0*/  IADD3 R196, R196, -0x1, RZ ;  /* 0xffffffffc4c47810 */ /* 0x000fe20007ffe0ff */
[----:B------:R0:W2:Y:S04]  /*0bb0*/  LDG.E R206, [R192.64] ;  /* 0x00000004c0ce7981 */ /* 0x0000a8000c1e1900 */
[----:B------:R-:W-:Y:S01]  /*0bc0*/  IMAD R196, R196, c[0x0][0x168], RZ ;  /* 0x00005a00c4c47a24 */ /* 0x000fe200078e02ff */
[----:B------:R-:W-:Y:S04]  /*0bd0*/  STL [R1+0xb8], R71 ;  /* 0x0000b84701007387 */ /* 0x000fe80000100800 */
[----:B------:R-:W-:-:S02]  /*0be0*/  SHF.R.S32.HI R5, RZ, 0x1f, R196 ;  /* 0x0000001fff057819 */ /* 0x000fc400000114c4 */
[----:B------:R-:W-:Y:S01]  /*0bf0*/  MOV R204, 0x10 ;  /* 0x0000001000cc7802 */ /* 0x000fe20000000f00 */
[----:B------:R-:W-:Y:S01]  /*0c00*/  IMAD.WIDE.U32 R178, R224, R215, c[0x0][0x188] ;  /* 0x00006200e0b27625 */ /* 0x000fe200078e00d7 */
[----:B------:R-:W-:-:S03]  /*0c10*/  LEA.HI R5, R5, R196, RZ, 0x3 ;  /* 0x000000c405057211 */ /* 0x000fc600078f18ff */
[----:B------:R-:W-:Y:S01]  /*0c20*/  IMAD.WIDE.U32 R22, R3, R215, c[0x0][0x188] ;  /* 0x0000620003167625 */ /* 0x000fe200078e00d7 */
[----:B------:R-:W-:-:S03]  /*0c30*/  LEA.HI.SX32 R190, R5, R248, 0x1d ;  /* 0x000000f805be7211 */ /* 0x000fc600078feaff */
[-C--:B------:R-:W-:Y:S01]  /*0c40*/  IMAD.WIDE.U32 R20, R208, R215.reuse, c[0x0][0x188] ;  /* 0x00006200d0147625 */ /* 0x080fe200078e00d7 */
[----:B------:R1:W3:Y:S03]  /*0c50*/  LDG.E.128 R4, [R178.64+0x10] ;  /* 0x00001004b2047981 */ /* 0x0002e6000c1e1d00 */
[----:B------:R-:W-:Y:S01]  /*0c60*/  IMAD.WIDE.U32 R196, R190, R204, c[0x0][0x208] ;  /* 0x00008200bec47625 */ /* 0x000fe200078e00cc */
[----:B0-----:R0:W4:Y:S04]  /*0c70*/  LDG.E.128 R192, [R22.64] ;  /* 0x0000000416c07981 */ /* 0x001128000c1e1d00 */
[----:B------:R0:W3:Y:S04]  /*0c80*/  LDG.E.128 R16, [R20.64] ;  /* 0x0000000414107981 */ /* 0x0000e8000c1e1d00 */
[----:B------:R-:W3:Y:S04]  /*0c90*/  LDG.E.128 R196, [R196.64] ;  /* 0x00000004c4c47981 */ /* 0x000ee8000c1e1d00 */
[----:B------:R0:W4:Y:S01]  /*0ca0*/  LDG.E.128 R200, [R22.64+0x10] ;  /* 0x0000100416c87981 */ /* 0x000122000c1e1d00 */
[----:B------:R-:W-:Y:S01]  /*0cb0*/  IMAD.WIDE.U32 R188, R214, R215, c[0x0][0x188] ;  /* 0x00006200d6bc7625 */ /* 0x000fe200078e00d7 */
[----:B-----5:R-:W-:Y:S01]  /*0cc0*/  ISETP.GE.AND P1, PT, R207, 0x1, PT ;  /* 0x00000001cf00780c */ /* 0x020fe20003f26270 */
[----:B------:R-:W0:Y:S01]  /*0cd0*/  LDC.U8 R249, c[0x0][0x1f0] ;  /* 0x00007c00fff97b82 */ /* 0x000e220000000000 */
[C---:B------:R-:W-:Y:S01]  /*0ce0*/  IADD3 R229, R190.reuse, 0x80, RZ ;  /* 0x00000080bee57810 */ /* 0x040fe20007ffe0ff */
[----:B------:R-:W-:Y:S01]  /*0cf0*/  IMAD.MOV.U32 R209, RZ, RZ, RZ ;  /* 0x000000ffffd17224 */ /* 0x000fe200078e00ff */
[C---:B------:R-:W-:Y:S01]  /*0d00*/  IADD3 R185, R190.reuse, 0x100, RZ ;  /* 0x00000100beb97810 */ /* 0x040fe20007ffe0ff */
[----:B------:R1:W4:Y:S01]  /*0d10*/  LDG.E.128 R8, [R188.64] ;  /* 0x00000004bc087981 */ /* 0x000322000c1e1d00 */
[----:B------:R-:W-:-:S02]  /*0d20*/  IADD3 R191, R190, 0x180, RZ ;  /* 0x00000180bebf7810 */ /* 0x000fc40007ffe0ff */
[----:B------:R-:W-:Y:S01]  /*0d30*/  IADD3 R205, R190, 0x200, RZ ;  /* 0x00000200becd7810 */ /* 0x000fe20007ffe0ff */
[----:B------:R1:W4:Y:S01]  /*0d40*/  LDG.E.128 R12, [R188.64+0x10] ;  /* 0x00001004bc0c7981 */ /* 0x000322000c1e1d00 */
[-C--:B------:R-:W-:Y:S01]  /*0d50*/  IMAD.WIDE.U32 R228, R229, R204.reuse, c[0x0][0x208] ;  /* 0x00008200e5e47625 */ /* 0x080fe200078e00cc */
[----:B------:R-:W-:Y:S02]  /*0d60*/  IADD3 R210, R3, 0x200, RZ ;  /* 0x0000020003d27810 */ /* 0x000fe40007ffe0ff */
[----:B------:R0:W-:Y:S01]  /*0d70*/  STL [R1+0xb4], R119 ;  /* 0x0000b47701007387 */ /* 0x0001e20000100800 */
[----:B------:R-:W-:-:S03]  /*0d80*/  IMAD.WIDE.U32 R184, R185, R204, c[0x0][0x208] ;  /* 0x00008200b9b87625 */ /* 0x000fc600078e00cc */
[----:B------:R-:W4:Y:S01]  /*0d90*/  LDG.E.128 R228, [R228.64] ;  /* 0x00000004e4e47981 */ /* 0x000f22000c1e1d00 */
[----:B-1----:R-:W-:-:S03]  /*0da0*/  IMAD.WIDE.U32 R188, R191, R204, c[0x0][0x208] ;  /* 0x00008200bfbc7625 */ /* 0x002fc600078e00cc */
[----:B------:R-:W-:Y:S01]  /*0db0*/  STL [R1+0xb0], R171 ;  /* 0x0000b0ab01007387 */ /* 0x000fe20000100800 */
[----:B------:R-:W-:Y:S01]  /*0dc0*/  IMAD.WIDE.U32 R204, R205, R204, c[0x0][0x208] ;  /* 0x00008200cdcc7625 */ /* 0x000fe200078e00cc */
[----:B0-----:R-:W-:Y:S02]  /*0dd0*/  ISETP.NE.AND P0, PT, R249, RZ, PT ;  /* 0x000000fff900720c */ /* 0x001fe40003f05270 */
[----:B------:R-:W-:Y:S04]  /*0de0*/  STL [R1+0xac], R170 ;  /* 0x0000acaa01007387 */ /* 0x000fe80000100800 */
[----:B------:R0:W4:Y:S01]  /*0df0*/  LDG.E.128 R216, [R204.64] ;  /* 0x00000004ccd87981 */ /* 0x000122000c1e1d00 */
[----:B------:R-:W-:-:S03]  /*0e00*/  IMAD.WIDE.U32 R176, R210, R215, c[0x0][0x188] ;  /* 0x00006200d2b07625 */ /* 0x000fc600078e00d7 */
[----:B------:R-:W-:Y:S04]  /*0e10*/  STL [R1+0xa8], R169 ;  /* 0x0000a8a901007387 */ /* 0x000fe80000100800 */
[----:B------:R-:W-:Y:S01]  /*0e20*/  STL [R1+0xa4], R168 ;  /* 0x0000a4a801007387 */ /* 0x000fe20000100800 */
[----:B0-----:R-:W-:-:S03]  /*0e30*/  @P1 IADD3 R205, R207, -0x1, RZ ;  /* 0xffffffffcfcd1810 */ /* 0x001fc60007ffe0ff */
[----:B------:R-:W-:Y:S02]  /*0e40*/  STL [R1+0xa0], R167 ;  /* 0x0000a0a701007387 */ /* 0x000fe40000100800 */
[----:B------:R-:W-:Y:S02]  /*0e50*/  @P1 IMAD R205, R205, c[0x0][0x168], RZ ;  /* 0x00005a00cdcd1a24 */ /* 0x000fe400078e02ff */
[----:B------:R0:W4:Y:S03]  /*0e60*/  LDG.E.128 R220, [R178.64] ;  /* 0x00000004b2dc7981 */ /* 0x000126000c1e1d00 */
[----:B------:R-:W-:Y:S01]  /*0e70*/  @P1 SHF.R.S32.HI R204, RZ, 0x1f, R205 ;  /* 0x0000001fffcc1819 */ /* 0x000fe200000114cd */
[----:B------:R0:W4:Y:S03]  /*0e80*/  LDG.E.128 R24, [R176.64] ;  /* 0x00000004b0187981 */ /* 0x000126000c1e1d00 */
[----:B------:R-:W-:Y:S01]  /*0e90*/  @P1 LEA.HI R205, R204, R205, RZ, 0x3 ;  /* 0x000000cdcccd1211 */ /* 0x000fe200078f18ff */
[----:B------:R-:W-:Y:S03]  /*0ea0*/  STL [R1+0x9c], R166 ;  /* 0x00009ca601007387 */ /* 0x000fe60000100800 */
[----:B------:R-:W-:Y:S01]  /*0eb0*/  @P1 LEA.HI.SX32 R209, R205, R248, 0x1d ;  /* 0x000000f8cdd11211 */ /* 0x000fe200078feaff */
[----:B------:R-:W4:Y:S04]  /*0ec0*/  LDG.E.128 R20, [R20.64+0x10] ;  /* 0x0000100414147981 */ /* 0x000f28000c1e1d00 */
[----:B0-----:R-:W4:Y:S04]  /*0ed0*/  LDG.E.128 R176, [R176.64+0x10] ;  /* 0x00001004b0b07981 */ /* 0x001f28000c1e1d00 */
[----:B------:R-:W-:Y:S04]  /*0ee0*/  STL [R1+0x98], R165 ;  /* 0x000098a501007387 */ /* 0x000fe80000100800 */
[----:B------:R0:W-:Y:S04]  /*0ef0*/  STL [R1+0x94], R164 ;  /* 0x000094a401007387 */ /* 0x0001e80000100800 */
[----:B------:R1:W-:Y:S04]  /*0f00*/  STL [R1+0x90], R163 ;  /* 0x000090a301007387 */ /* 0x0003e80000100800 */
[----:B------:R-:W-:Y:S04]  /*0f10*/  STL [R1+0x8c], R162 ;  /* 0x00008ca201007387 */ /* 0x000fe80000100800 */
[----:B------:R-:W-:Y:S04]  /*0f20*/  STL [R1+0x88], R161 ;  /* 0x000088a101007387 */ /* 0x000fe80000100800 */
[----:B------:R0:W-:Y:S04]  /*0f30*/  STL [R1+0x84], R160 ;  /* 0x000084a001007387 */ /* 0x0001e80000100800 */
[----:B------:R0:W-:Y:S04]  /*0f40*/  STL [R1+0x80], R0 ;  /* 0x0000800001007387 */ /* 0x0001e80000100800 */
[----:B------:R-:W4:Y:S04]  /*0f50*/  LDG.E.128 R188, [R188.64] ;  /* 0x00000004bcbc7981 */ /* 0x000f28000c1e1d00 */
[----:B------:R-:W4:Y:S01]  /*0f60*/  LDG.E.128 R184, [R184.64] ;  /* 0x00000004b8b87981 */ /* 0x000f22000c1e1d00 */
[----:B--2---:R-:W-:-:S02]  /*0f70*/  FSEL R204, R206, RZ, !P0 ;  /* 0x000000ffcecc7208 */ /* 0x004fc40004000000 */
[----:B------:R-:W-:-:S04]  /*0f80*/  ISETP.NE.U32.AND P0, PT, RZ, c[0x0][0x218], PT ;  /* 0x00008600ff007a0c */ /* 0x000fc80003f05070 */
[----:B------:R-:W-:-:S13]  /*0f90*/  ISETP.NE.AND.EX P0, PT, RZ, c[0x0][0x21c], PT, P0 ;  /* 0x00008700ff007a0c */ /* 0x000fda0003f05300 */
[----:B------:R2:W5:Y:S04]  /*0fa0*/  @P0 LDG.E.128 R128, [R180.64] ;  /* 0x00000004b4800981 */ /* 0x000568000c1e1d00 */
[----:B------:R2:W5:Y:S04]  /*0fb0*/  @P0 LDG.E.128 R132, [R180.64+0x10] ;  /* 0x00001004b4840981 */ /* 0x000568000c1e1d00 */
[----:B------:R0:W5:Y:S04]  /*0fc0*/  @P0 LDG.E.128 R136, [R174.64] ;  /* 0x00000004ae880981 */ /* 0x000168000c1e1d00 */
[----:B------:R0:W5:Y:S01]  /*0fd0*/  @P0 LDG.E.128 R140, [R174.64+0x10] ;  /* 0x00001004ae8c0981 */ /* 0x000162000c1e1d00 */
[----:B---3--:R-:W-:-:S02]  /*0fe0*/  PRMT R243, RZ, 0x5410, R196 ;  /* 0x00005410fff37816 */ /* 0x008fc400000000c4 */
[----:B------:R-:W-:Y:S01]  /*0ff0*/  PRMT R242, RZ, 0x7610, R196 ;  /* 0x00007610fff27816 */ /* 0x000fe200000000c4 */
[----:B------:R-:W-:Y:S01]  /*1000*/  HFMA2.MMA R196, -RZ, RZ, 0, 4.76837158203125e-07 ;  /* 0x00000008ffc47435 */ /* 0x000fe200000001ff */
[----:B--2---:R-:W-:Y:S01]  /*1010*/  @P0 IMAD.WIDE.U32 R180, R210, R215, c[0x0][0x218] ;  /* 0x00008600d2b40625 */ /* 0x004fe200078e00d7 */
[----:B------:R2:W5:Y:S01]  /*1020*/  @P0 LDG.E.128 R144, [R172.64] ;  /* 0x00000004ac900981 */ /* 0x000562000c1e1d00 */
[----:B0-----:R-:W-:-:S03]  /*1030*/  IADD3 R175, R209, 0x80, RZ ;  /* 0x00000080d1af7810 */ /* 0x001fc60007ffe0ff */
[----:B------:R2:W5:Y:S01]  /*1040*/  @P0 LDG.E.128 R148, [R172.64+0x10] ;  /* 0x00001004ac940981 */ /* 0x000562000c1e1d00 */
[----:B------:R-:W-:-:S03]  /*1050*/  IADD3 R174, R209, 0x100, RZ ;  /* 0x00000100d1ae7810 */ /* 0x000fc60007ffe0ff */
[----:B------:R0:W5:Y:S04]  /*1060*/  @P0 LDG.E.128 R120, [R182.64] ;  /* 0x00000004b6780981 */ /* 0x000168000c1e1d00 */
[----:B------:R0:W5:Y:S01]  /*1070*/  @P0 LDG.E.128 R124, [R182.64+0x10] ;  /* 0x00001004b67c0981 */ /* 0x000162000c1e1d00 */
[C---:B--2---:R-:W-:Y:S01]  /*1080*/  FADD.FTZ R173, -R204.reuse, R5 ;  /* 0x00000005ccad7221 */ /* 0x044fe20000010100 */
[C---:B------:R-:W-:Y:S01]  /*1090*/  IADD3 R5, R209.reuse, 0x180, RZ ;  /* 0x00000180d1057810 */ /* 0x040fe20007ffe0ff */
[----:B------:R-:W-:Y:S01]  /*10a0*/  FADD.FTZ R172, -R204, R4 ;  /* 0x00000004ccac7221 */ /* 0x000fe20000010100 */
[----:B------:R2:W5:Y:S01]  /*10b0*/  @P0 LDG.E.128 R152, [R180.64] ;  /* 0x00000004b4980981 */ /* 0x000562000c1e1d00 */
[----:B------:R-:W-:-:S03]  /*10c0*/  IADD3 R4, R209, 0x200, RZ ;  /* 0x00000200d1047810 */ /* 0x000fc60007ffe0ff */
[----:B------:R2:W5:Y:S01]  /*10d0*/  @P0 LDG.E.128 R156, [R180.64+0x10] ;  /* 0x00001004b49c0981 */ /* 0x000562000c1e1d00 */
[-C--:B0-----:R-:W-:Y:S01]  /*10e0*/  IMAD.WIDE.U32 R182, R175, R196.reuse, c[0x0][0x190] ;  /* 0x00006400afb67625 */ /* 0x081fe200078e00c4 */
[--C-:B------:R-:W-:Y:S02]  /*10f0*/  PRMT R246, RZ, 0x5410, R197.reuse ;  /* 0x00005410fff67816 */ /* 0x100fe400000000c5 */
[----:B------:R-:W-:Y:S01]  /*1100*/  PRMT R245, RZ, 0x7610, R197 ;  /* 0x00007610fff57816 */ /* 0x000fe200000000c5 */
[C---:B----4-:R-:W-:Y:S02]  /*1110*/  FADD.FTZ R241, -R204.reuse, R192 ;  /* 0x000000c0ccf17221 */ /* 0x050fe40000010100 */
[----:B------:R-:W-:Y:S02]  /*1120*/  FADD.FTZ R240, -R204, R193 ;  /* 0x000000c1ccf07221 */ /* 0x000fe40000010100 */
[----:B--2---:R-:W-:-:S04]  /*1130*/  IMAD.WIDE.U32 R180, R174, R196, c[0x0][0x190] ;  /* 0x00006400aeb47625 */ /* 0x004fc800078e00c4 */
[----:B------:R-:W-:-:S04]  /*1140*/  IMAD.WIDE.U32 R174, R5, R196, c[0x0][0x190] ;  /* 0x0000640005ae7625 */ /* 0x000fc800078e00c4 */
[----:B------:R-:W-:-:S04]  /*1150*/  IMAD.WIDE.U32 R192, R209, R196, c[0x0][0x190] ;  /* 0x00006400d1c07625 */ /* 0x000fc800078e00c4 */
[----:B------:R-:W-:Y:S02]  /*1160*/  IMAD.WIDE.U32 R4, R4, R196, c[0x0][0x190] ;  /* 0x0000640004047625 */ /* 0x000fe400078e00c4 */
[----:B------:R0:W5:Y:S02]  /*1170*/  LDG.E.64 R196, [R182.64] ;  /* 0x00000004b6c47981 */ /* 0x000164000c1e1b00 */
[C---:B------:R-:W-:Y:S02]  /*1180*/  FADD.FTZ R225, -R204.reuse, R18 ;  /* 0x00000012cce17221 */ /* 0x040fe40000010100 */
[----:B0-----:R0:W5:Y:S02]  /*1190*/  LDG.E.64 R182, [R174.64] ;  /* 0x00000004aeb67981 */ /* 0x001164000c1e1b00 */
[----:B0-----:R-:W-:-:S04]  /*11a0*/  FADD.FTZ R174, -R204, R6 ;  /* 0x00000006ccae7221 */ /* 0x001fc80000010100 */
[----:B------:R-:W-:Y:S02]  /*11b0*/  FMUL.FTZ R18, R2, R174 ;  /* 0x000000ae02127220 */ /* 0x000fe40000410000 */
[----:B------:R-:W2:Y:S01]  /*11c0*/  LDL R174, [R1+0x7c] ;  /* 0x00007c0001ae7983 */ /* 0x000ea20000100800 */
[--C-:B------:R-:W-:Y:S02]  /*11d0*/  PRMT R244, RZ, 0x5410, R198.reuse ;  /* 0x00005410fff47816 */ /* 0x100fe400000000c6 */
[----:B------:R-:W-:Y:S01]  /*11e0*/  PRMT R119, RZ, 0x7610, R198 ;  /* 0x00007610ff777816 */ /* 0x000fe200000000c6 */
[C---:B------:R-:W-:Y:S01]  /*11f0*/  FADD.FTZ R198, -R204.reuse, R202 ;  /* 0x000000caccc67221 */ /* 0x040fe20000010100 */
[--C-:B------:R-:W-:Y:S02]  /*1200*/  PRMT R164, RZ, 0x5410, R199.reuse ;  /* 0x00005410ffa47816 */ /* 0x100fe400000000c7 */
[----:B-1----:R-:W-:Y:S01]  /*1210*/  PRMT R163, RZ, 0x7610, R199 ;  /* 0x00007610ffa37816 */ /* 0x002fe200000000c7 */
[----:B------:R-:W-:-:S02]  /*1220*/  FADD.FTZ R199, -R204, R203 ;  /* 0x000000cbccc77221 */ /* 0x000fc40000010100 */
[----:B------:R0:W5:Y:S04]  /*1230*/  LDG.E.64 R202, [R192.64] ;  /* 0x00000004c0ca7981 */ /* 0x000168000c1e1b00 */
[----:B0-----:R0:W5:Y:S04]  /*1240*/  LDG.E.64 R192, [R180.64] ;  /* 0x00000004b4c07981 */ /* 0x001168000c1e1b00 */
[----:B0-----:R0:W5:Y:S02]  /*1250*/  LDG.E.64 R180, [R4.64] ;  /* 0x0000000404b47981 */ /* 0x001164000c1e1b00 */
[----:B0-----:R-:W-:-:S02]  /*1260*/  FMUL.FTZ R4, R2, R241 ;  /* 0x000000f102047220 */ /* 0x001fc40000410000 */
[----:B------:R-:W3:Y:S01]  /*1270*/  LDL R241, [R1+0x6c] ;  /* 0x00006c0001f17983 */ /* 0x000ee20000100800 */
[----:B------:R-:W-:Y:S01]  /*1280*/  PRMT R160, RZ, 0x5410, R229 ;  /* 0x00005410ffa07816 */ /* 0x000fe200000000e5 */
[C---:B------:R-:W-:Y:S02]  /*1290*/  FADD.FTZ R239, -R204.reuse, R194 ;  /* 0x000000c2ccef7221 */ /* 0x040fe40000010100 */
[C---:B------:R-:W-:Y:S02]  /*12a0*/  FADD.FTZ R238, -R204.reuse, R195 ;  /* 0x000000c3ccee7221 */ /* 0x040fe40000010100 */
[C---:B------:R-:W-:Y:S01]  /*12b0*/  FADD.FTZ R175, -R204.reuse, R7 ;  /* 0x00000007ccaf7221 */ /* 0x040fe20000010100 */
[----:B------:R-:W-:Y:S01]  /*12c0*/  MOV R7, R160 ;  /* 0x000000a000077202 */ /* 0x000fe20000000f00 */
        /* <DEDUP_REMOVED lines=22> */
[C---:B------:R-:W-:Y:S01]  /*1430*/  FADD.FTZ R223, -R204.reuse, R17 ;  /* 0x00000011ccdf7221 */ /* 0x040fe20000010100 */
[----:B------:R-:W-:Y:S01]  /*1440*/  MOV R17, R163 ;  /* 0x000000a300117202 */ /* 0x000fe20000000f00 */
        /* <DEDUP_REMOVED lines=13> */
[----:B------:R-:W-:Y:S01]  /*1520*/  MOV R179, R7 ;  /* 0x0000000700b37202 */ /* 0x000fe20000000f00 */
[C---:B------:R-:W-:Y:S02]  /*1530*/  FMUL.FTZ R7, R2.reuse, R238 ;  /* 0x000000ee02077220 */ /* 0x040fe40000410000 */
[----:B------:R-:W-:Y:S02]  /*1540*/  FMUL.FTZ R16, R2, R172 ;  /* 0x000000ac02107220 */ /* 0x000fe40000410000 */
[----:B------:R-:W-:-:S02]  /*1550*/  IMAD.MOV.U32 R172, RZ, RZ, R17 ;  /* 0x000000ffffac7224 */ /* 0x000fc400078e0011 */
[C---:B------:R-:W-:Y:S02]  /*1560*/  FMUL.FTZ R23, R2.reuse, R212 ;  /* 0x000000d402177220 */ /* 0x040fe40000410000 */
[C---:B------:R-:W-:Y:S01]  /*1570*/  FMUL.FTZ R17, R2.reuse, R173 ;  /* 0x000000ad02117220 */ /* 0x040fe20000410000 */
[----:B------:R-:W4:Y:S01]  /*1580*/  LDL R212, [R1+0x74] ;  /* 0x0000740001d47983 */ /* 0x000f220000100800 */
[----:B------:R-:W-:Y:S02]  /*1590*/  FFMA.FTZ R107, R7, R245, R107 ;  /* 0x000000f5076b7223 */ /* 0x000fe4000001006b */
[----:B------:R-:W-:Y:S01]  /*15a0*/  FADD.FTZ R31, R31, R245 ;  /* 0x000000f51f1f7221 */ /* 0x000fe20000010000 */
[----:B------:R-:W4:Y:S01]  /*15b0*/  LDL R173, [R1+0x68] ;  /* 0x0000680001ad7983 */ /* 0x000f220000100800 */
[C---:B------:R-:W-:Y:S02]  /*15c0*/  FMUL.FTZ R11, R2.reuse, R199 ;  /* 0x000000c7020b7220 */ /* 0x040fe40000410000 */
[----:B------:R-:W-:-:S02]  /*15d0*/  FMUL.FTZ R199, R2, R204 ;  /* 0x000000cc02c77220 */ /* 0x000fc40000410000 */
[----:B------:R-:W4:Y:S01]  /*15e0*/  LDL R204, [R1+0x5c] ;  /* 0x00005c0001cc7983 */ /* 0x000f220000100800 */
[----:B------:R-:W-:Y:S02]  /*15f0*/  FADD.FTZ R35, R35, R172 ;  /* 0x000000ac23237221 */ /* 0x000fe40000010000 */
[-C--:B------:R-:W-:Y:S02]  /*1600*/  FFMA.FTZ R103, R11, R172.reuse, R103 ;  /* 0x000000ac0b677223 */ /* 0x080fe40000010067 */
[----:B--2---:R-:W-:Y:S02]  /*1610*/  FMUL.FTZ R245, R174, R245 ;  /* 0x000000f5aef57220 */ /* 0x004fe40000410000 */
[----:B------:R-:W2:Y:S01]  /*1620*/  LDL R174, [R1+0x50] ;  /* 0x0000500001ae7983 */ /* 0x000ea20000100800 */
[----:B---3--:R-:W-:-:S03]  /*1630*/  FMUL.FTZ R241, R241, R172 ;  /* 0x000000acf1f17220 */ /* 0x008fc60000410000 */
[----:B------:R-:W3:Y:S01]  /*1640*/  LDL R172, [R1+0x48] ;  /* 0x0000480001ac7983 */ /* 0x000ee20000100800 */
[----:B------:R-:W-:Y:S01]  /*1650*/  IMAD.MOV.U32 R15, RZ, RZ, R162 ;  /* 0x000000ffff0f7224 */ /* 0x000fe200078e00a2 */
[----:B------:R-:W-:Y:S02]  /*1660*/  MOV R10, R0 ;  /* 0x00000000000a7202 */ /* 0x000fe40000000f00 */
[----:B------:R-:W-:Y:S01]  /*1670*/  MOV R22, R164 ;  /* 0x000000a400167202 */ /* 0x000fe20000000f00 */
[C---:B------:R-:W-:Y:S01]  /*1680*/  FMUL.FTZ R14, R2.reuse, R205 ;  /* 0x000000cd020e7220 */ /* 0x040fe20000410000 */
[----:B------:R-:W-:Y:S01]  /*1690*/  MOV R20, R166 ;  /* 0x000000a600147202 */ /* 0x000fe20000000f00 */
[C---:B------:R-:W-:Y:S01]  /*16a0*/  FMUL.FTZ R5, R2.reuse, R240 ;  /* 0x000000f002057220 */ /* 0x040fe20000410000 */
[----:B------:R-:W-:Y:S01]  /*16b0*/  MOV R205, R15 ;  /* 0x0000000f00cd7202 */ /* 0x000fe20000000f00 */
[----:B------:R-:W-:Y:S01]  /*16c0*/  FMUL.FTZ R19, R2, R175 ;  /* 0x000000af02137220 */ /* 0x000fe20000410000 */
[----:B------:R-:W-:Y:S01]  /*16d0*/  MOV R175, R22 ;  /* 0x0000001600af7202 */ /* 0x000fe20000000f00 */
[----:B------:R-:W-:-:S02]  /*16e0*/  IMAD.MOV.U32 R240, RZ, RZ, R10 ;  /* 0x000000fffff07224 */ /* 0x000fc400078e000a */
[C---:B------:R-:W-:Y:S01]  /*16f0*/  FMUL.FTZ R15, R2.reuse, R206 ;  /* 0x000000ce020f7220 */ /* 0x040fe20000410000 */
[----:B------:R-:W-:Y:S01]  /*1700*/  MOV R206, R20 ;  /* 0x0000001400ce7202 */ /* 0x000fe20000000f00 */
[C---:B------:R-:W-:Y:S02]  /*1710*/  FMUL.FTZ R10, R2.reuse, R198 ;  /* 0x000000c6020a7220 */ /* 0x040fe40000410000 */
[C---:B------:R-:W-:Y:S01]  /*1720*/  FMUL.FTZ R12, R2.reuse, R200 ;  /* 0x000000c8020c7220 */ /* 0x040fe20000410000 */
[----:B------:R-:W-:Y:S01]  /*1730*/  MOV R6, R161 ;  /* 0x000000a100067202 */ /* 0x000fe20000000f00 */
[----:B------:R-:W-:Y:S01]  /*1740*/  FMUL.FTZ R20, R2, R209 ;  /* 0x000000d102147220 */ /* 0x000fe20000410000 */
[----:B------:R-:W-:Y:S01]  /*1750*/  MOV R209, R247 ;  /* 0x000000f700d17202 */ /* 0x000fe20000000f00 */
[----:B------:R-:W-:Y:S02]  /*1760*/  FFMA.FTZ R105, R5, R242, R105 ;  /* 0x000000f205697223 */ /* 0x000fe40000010069 */
[----:B------:R-:W-:Y:S01]  /*1770*/  FADD.FTZ R29, R29, R242 ;  /* 0x000000f21d1d7221 */ /* 0x000fe20000010000 */
[----:B------:R-:W-:Y:S01]  /*1780*/  MOV R21, R165 ;  /* 0x000000a500157202 */ /* 0x000fe20000000f00 */
[----:B------:R-:W-:-:S02]  /*1790*/  FADD.FTZ R34, R34, R175 ;  /* 0x000000af22227221 */ /* 0x000fc40000010000 */
[----:B------:R-:W-:Y:S01]  /*17a0*/  FMUL.FTZ R13, R2, R201 ;  /* 0x000000c9020d7220 */ /* 0x000fe20000410000 */
[--C-:B------:R-:W-:Y:S01]  /*17b0*/  PRMT R167, RZ, 0x5410, R191.reuse ;  /* 0x00005410ffa77816 */ /* 0x100fe200000000bf */
[----:B------:R-:W-:Y:S01]  /*17c0*/  FFMA.FTZ R102, R10, R175, R102 ;  /* 0x000000af0a667223 */ /* 0x000fe20000010066 */
[----:B------:R-:W-:Y:S01]  /*17d0*/  PRMT R166, RZ, 0x7610, R191 ;  /* 0x00007610ffa67816 */ /* 0x000fe200000000bf */
[----:B------:R-:W-:Y:S02]  /*17e0*/  FFMA.FTZ R96, R12, R240, R96 ;  /* 0x000000f00c607223 */ /* 0x000fe40000010060 */
[----:B------:R-:W-:Y:S01]  /*17f0*/  FADD.FTZ R36, R36, R240 ;  /* 0x000000f024247221 */ /* 0x000fe20000010000 */
[----:B------:R-:W-:Y:S01]  /*1800*/  MOV R178, R6 ;  /* 0x0000000600b27202 */ /* 0x000fe20000000f00 */
[C---:B------:R-:W-:Y:S01]  /*1810*/  FMUL.FTZ R198, R2.reuse, R237 ;  /* 0x000000ed02c67220 */ /* 0x040fe20000410000 */
[----:B------:R-:W-:Y:S01]  /*1820*/  MOV R201, R21 ;  /* 0x0000001500c97202 */ /* 0x000fe20000000f00 */
[C---:B------:R-:W-:Y:S01]  /*1830*/  FMUL.FTZ R21, R2.reuse, R210 ;  /* 0x000000d202157220 */ /* 0x040fe20000410000 */
[----:B------:R-:W-:Y:S01]  /*1840*/  MOV R9, R71 ;  /* 0x0000004700097202 */ /* 0x000fe20000000f00 */
[----:B------:R-:W-:Y:S01]  /*1850*/  IMAD.MOV.U32 R210, RZ, RZ, R178 ;  /* 0x000000ffffd27224 */ /* 0x000fe200078e00b2 */
[--C-:B------:R-:W-:Y:S01]  /*1860*/  PRMT R169, RZ, 0x5410, R190.reuse ;  /* 0x00005410ffa97816 */ /* 0x100fe200000000be */
[----:B------:R-:W-:Y:S01]  /*1870*/  FMUL.FTZ R191, R2, R234 ;  /* 0x000000ea02bf7220 */ /* 0x000fe20000410000 */
[----:B------:R-:W-:Y:S01]  /*1880*/  PRMT R168, RZ, 0x7610, R190 ;  /* 0x00007610ffa87816 */ /* 0x000fe200000000be */
[----:B------:R-:W-:Y:S01]  /*1890*/  FADD.FTZ R42, R42, R201 ;  /* 0x000000c92a2a7221 */ /* 0x000fe20000010000 */
[----:B------:R-:W-:Y:S01]  /*18a0*/  PRMT R248, RZ, 0x7610, R184 ;  /* 0x00007610fff87816 */ /* 0x000fe200000000b8 */
[----:B------:R-:W-:Y:S01]  /*18b0*/  FFMA.FTZ R94, R18, R201, R94 ;  /* 0x000000c9125e7223 */ /* 0x000fe2000001005e */
[----:B------:R-:W-:-:S02]  /*18c0*/  PRMT R251, RZ, 0x5410, R185 ;  /* 0x00005410fffb7816 */ /* 0x000fc400000000b9 */
[----:B------:R-:W-:Y:S01]  /*18d0*/  MOV R8, R119 ;  /* 0x0000007700087202 */ /* 0x000fe20000000f00 */
[----:B------:R-:W-:Y:S01]  /*18e0*/  FMUL.FTZ R22, R2, R211 ;  /* 0x000000d302167220 */ /* 0x000fe20000410000 */
[--C-:B------:R-:W-:Y:S02]  /*18f0*/  PRMT R176, RZ, 0x5410, R187.reuse ;  /* 0x00005410ffb07816 */ /* 0x100fe400000000bb */
[----:B------:R-:W-:Y:S02]  /*1900*/  PRMT R27, RZ, 0x7610, R187 ;  /* 0x00007610ff1b7816 */ /* 0x000fe400000000bb */
[----:B------:R-:W-:Y:S02]  /*1910*/  PRMT R26, RZ, 0x5410, R186 ;  /* 0x00005410ff1a7816 */ /* 0x000fe400000000ba */
[----:B------:R-:W-:Y:S02]  /*1920*/  PRMT R250, RZ, 0x7610, R185 ;  /* 0x00007610fffa7816 */ /* 0x000fe400000000b9 */
[----:B------:R-:W-:-:S02]  /*1930*/  PRMT R160, RZ, 0x5410, R219 ;  /* 0x00005410ffa07816 */ /* 0x000fc400000000db */
[----:B------:R-:W-:Y:S02]  /*1940*/  PRMT R0, RZ, 0x7610, R219 ;  /* 0x00007610ff007816 */ /* 0x000fe400000000db */
[----:B------:R-:W-:Y:S02]  /*1950*/  PRMT R249, RZ, 0x5410, R184 ;  /* 0x00005410fff97816 */ /* 0x000fe400000000b8 */
[----:B------:R-:W-:Y:S01]  /*1960*/  PRMT R252, RZ, 0x7610, R186 ;  /* 0x00007610fffc7816 */ /* 0x000fe200000000ba */
[----:B------:R-:W-:Y:S01]  /*1970*/  FADD.FTZ R41, R41, R206 ;  /* 0x000000ce29297221 */ /* 0x000fe20000010000 */
[----:B------:R-:W3:Y:S01]  /*1980*/  LDL R200, [R1+0x70] ;  /* 0x0000700001c87983 */ /* 0x000ee20000100800 */
[----:B----4-:R-:W-:Y:S02]  /*1990*/  FMUL.FTZ R247, R212, R242 ;  /* 0x000000f2d4f77220 */ /* 0x010fe40000410000 */
[----:B------:R-:W-:Y:S02]  /*19a0*/  FMUL.FTZ R237, R204, R210 ;  /* 0x000000d2cced7220 */ /* 0x000fe40000410000 */
[----:B--2---:R-:W-:Y:S01]  /*19b0*/  FMUL.FTZ R240, R174, R240 ;  /* 0x000000f0aef07220 */ /* 0x004fe20000410000 */
[----:B------:R-:W2:Y:S01]  /*19c0*/  LDL R204, [R1+0x34] ;  /* 0x0000340001cc7983 */ /* 0x000ea20000100800 */
[----:B------:R-:W-:-:S03]  /*19d0*/  FMUL.FTZ R242, R173, R175 ;  /* 0x000000afadf27220 */ /* 0x000fc60000410000 */
[----:B------:R-:W4:Y:S04]  /*19e0*/  LDL R175, [R1+0x40] ;  /* 0x0000400001af7983 */ /* 0x000f280000100800 */
[----:B------:R-:W2:Y:S01]  /*19f0*/  LDL R174, [R1+0x4c] ;  /* 0x00004c0001ae7983 */ /* 0x000ea20000100800 */
[----:B---3--:R-:W-:Y:S01]  /*1a00*/  FMUL.FTZ R234, R172, R201 ;  /* 0x000000c9acea7220 */ /* 0x008fe20000410000 */
[----:B------:R-:W-:Y:S02]  /*1a10*/  MOV R177, R9 ;  /* 0x0000000900b17202 */ /* 0x000fe40000000f00 */
[----:B------:R-:W3:Y:S01]  /*1a20*/  LDL R201, [R1+0x38] ;  /* 0x0000380001c97983 */ /* 0x000ee20000100800 */
[C---:B------:R-:W-:Y:S02]  /*1a30*/  FMUL.FTZ R9, R2.reuse, R195 ;  /* 0x000000c302097220 */ /* 0x040fe40000410000 */
[C---:B------:R-:W-:Y:S01]  /*1a40*/  FMUL.FTZ R195, R2.reuse, R236 ;  /* 0x000000ec02c37220 */ /* 0x040fe20000410000 */
[----:B------:R-:W3:Y:S01]  /*1a50*/  LDL R173, [R1+0x44] ;  /* 0x0000440001ad7983 */ /* 0x000ee20000100800 */
[----:B------:R-:W-:Y:S01]  /*1a60*/  FMUL.FTZ R190, R2, R233 ;  /* 0x000000e902be7220 */ /* 0x000fe20000410000 */
[----:B------:R-:W-:-:S02]  /*1a70*/  PRMT R71, RZ, 0x5410, R188 ;  /* 0x00005410ff477816 */ /* 0x000fc400000000bc */
[----:B------:R-:W-:Y:S01]  /*1a80*/  PRMT R119, RZ, 0x7610, R188 ;  /* 0x00007610ff777816 */ /* 0x000fe200000000bc */
[C---:B------:R-:W-:Y:S01]  /*1a90*/  FMUL.FTZ R188, R2.reuse, R231 ;  /* 0x000000e702bc7220 */ /* 0x040fe20000410000 */
[----:B------:R-:W3:Y:S01]  /*1aa0*/  LDL R211, [R1+0x78] ;  /* 0x0000780001d37983 */ /* 0x000ee20000100800 */
[C---:B------:R-:W-:Y:S01]  /*1ab0*/  FMUL.FTZ R187, R2.reuse, R230 ;  /* 0x000000e602bb7220 */ /* 0x040fe20000410000 */
[----:B------:R-:W-:Y:S01]  /*1ac0*/  MOV R219, R26 ;  /* 0x0000001a00db7202 */ /* 0x000fe20000000f00 */
[C---:B------:R-:W-:Y:S01]  /*1ad0*/  FMUL.FTZ R186, R2.reuse, R229 ;  /* 0x000000e502ba7220 */ /* 0x040fe20000410000 */
[----:B------:R-:W-:Y:S01]  /*1ae0*/  MOV R184, R8 ;  /* 0x0000000800b87202 */ /* 0x000fe20000000f00 */
[----:B------:R-:W-:Y:S02]  /*1af0*/  FMUL.FTZ R185, R2, R228 ;  /* 0x000000e402b97220 */ /* 0x000fe40000410000 */
[----:B------:R-:W-:Y:S02]  /*1b00*/  FFMA.FTZ R93, R17, R206, R93 ;  /* 0x000000ce115d7223 */ /* 0x000fe4000001005d */
[----:B------:R-:W-:-:S02]  /*1b10*/  FADD.FTZ R43, R43, R205 ;  /* 0x000000cd2b2b7221 */ /* 0x000fc40000010000 */
[----:B------:R-:W-:Y:S01]  /*1b20*/  FFMA.FTZ R95, R19, R205, R95 ;  /* 0x000000cd135f7223 */ /* 0x000fe2000001005f */
[--C-:B------:R-:W-:Y:S01]  /*1b30*/  PRMT R162, RZ, 0x5410, R218.reuse ;  /* 0x00005410ffa27816 */ /* 0x100fe200000000da */
[C---:B------:R-:W-:Y:S01]  /*1b40*/  FMUL.FTZ R24, R2.reuse, R213 ;  /* 0x000000d502187220 */ /* 0x040fe20000410000 */
[----:B------:R-:W-:Y:S01]  /*1b50*/  PRMT R161, RZ, 0x7610, R218 ;  /* 0x00007610ffa17816 */ /* 0x000fe200000000da */
[----:B------:R-:W-:Y:S01]  /*1b60*/  FMUL.FTZ R6, R2, R239 ;  /* 0x000000ef02067220 */ /* 0x000fe20000410000 */
[----:B------:R-:W3:Y:S01]  /*1b70*/  LDL R213, [R1+0x64] ;  /* 0x0000640001d57983 */ /* 0x000ee20000100800 */
[----:B------:R-:W-:Y:S02]  /*1b80*/  FFMA.FTZ R99, R15, R210, R99 ;  /* 0x000000d20f637223 */ /* 0x000fe40000010063 */
[----:B------:R-:W-:Y:S01]  /*1b90*/  FADD.FTZ R39, R39, R210 ;  /* 0x000000d227277221 */ /* 0x000fe20000010000 */
[----:B------:R-:W3:Y:S01]  /*1ba0*/  LDL R212, [R1+0x54] ;  /* 0x0000540001d47983 */ /* 0x000ee20000100800 */
[----:B----4-:R-:W-:-:S02]  /*1bb0*/  FMUL.FTZ R236, R175, R209 ;  /* 0x000000d1afec7220 */ /* 0x010fc40000410000 */
[----:B--2---:R-:W-:Y:S01]  /*1bc0*/  FMUL.FTZ R233, R174, R205 ;  /* 0x000000cdaee97220 */ /* 0x004fe20000410000 */
[----:B------:R-:W2:Y:S04]  /*1bd0*/  LDL R175, [R1+0x3c] ;  /* 0x00003c0001af7983 */ /* 0x000ea80000100800 */
[----:B------:R-:W4:Y:S01]  /*1be0*/  LDL R174, [R1+0x10] ;  /* 0x0000100001ae7983 */ /* 0x000f220000100800 */
[----:B------:R-:W-:-:S03]  /*1bf0*/  FMUL.FTZ R231, R204, R248 ;  /* 0x000000f8cce77220 */ /* 0x000fc60000410000 */
[----:B------:R-:W4:Y:S01]  /*1c00*/  LDL R204, [R1] ;  /* 0x0000000001cc7983 */ /* 0x000f220000100800 */
[----:B---3--:R-:W-:-:S03]  /*1c10*/  FMUL.FTZ R230, R201, R251 ;  /* 0x000000fbc9e67220 */ /* 0x008fc60000410000 */
[----:B------:R-:W3:Y:S04]  /*1c20*/  LDL R205, [R1+0x1c] ;  /* 0x00001c0001cd7983 */ /* 0x000ee80000100800 */
[----:B------:R-:W3:Y:S01]  /*1c30*/  LDL R201, [R1+0x4] ;  /* 0x0000040001c97983 */ /* 0x000ee20000100800 */
[C---:B------:R-:W-:Y:S02]  /*1c40*/  FMUL.FTZ R8, R2.reuse, R194 ;  /* 0x000000c202087220 */ /* 0x040fe40000410000 */
[C---:B------:R-:W-:Y:S01]  /*1c50*/  FMUL.FTZ R26, R2.reuse, R220 ;  /* 0x000000dc021a7220 */ /* 0x040fe20000410000 */
[----:B------:R-:W-:Y:S01]  /*1c60*/  MOV R218, R176 ;  /* 0x000000b000da7202 */ /* 0x000fe20000000f00 */
[----:B------:R-:W3:Y:S01]  /*1c70*/  LDL R220, [R1+0x60] ;  /* 0x0000600001dc7983 */ /* 0x000ee20000100800 */
[----:B------:R-:W-:-:S02]  /*1c80*/  FMUL.FTZ R194, R2, R235 ;  /* 0x000000eb02c27220 */ /* 0x000fc40000410000 */
[----:B------:R-:W-:Y:S01]  /*1c90*/  FMUL.FTZ R235, R173, R206 ;  /* 0x000000ceadeb7220 */ /* 0x000fe20000410000 */
[----:B------:R-:W-:Y:S01]  /*1ca0*/  MOV R239, R177 ;  /* 0x000000b100ef7202 */ /* 0x000fe20000000f00 */
[----:B------:R-:W3:Y:S01]  /*1cb0*/  LDL R206, [R1+0x18] ;  /* 0x0000180001ce7983 */ /* 0x000ee20000100800 */
[----:B------:R-:W-:Y:S02]  /*1cc0*/  FMUL.FTZ R176, R2, R222 ;  /* 0x000000de02b07220 */ /* 0x000fe40000410000 */
[----:B------:R-:W-:Y:S01]  /*1cd0*/  FADD.FTZ R40, R40, R209 ;  /* 0x000000d128287221 */ /* 0x000fe20000010000 */
[----:B------:R-:W3:Y:S01]  /*1ce0*/  LDL R210, [R1+0x30] ;  /* 0x0000300001d27983 */ /* 0x000ee20000100800 */
[----:B------:R-:W-:Y:S02]  /*1cf0*/  FFMA.FTZ R92, R16, R209, R92 ;  /* 0x000000d1105c7223 */ /* 0x000fe4000001005c */
[----:B------:R-:W-:Y:S01]  /*1d00*/  FMUL.FTZ R177, R2, R223 ;  /* 0x000000df02b17220 */ /* 0x000fe20000410000 */
[----:B------:R-:W3:Y:S01]  /*1d10*/  LDL R209, [R1+0x14] ;  /* 0x0000140001d17983 */ /* 0x000ee20000100800 */
[----:B------:R-:W-:-:S02]  /*1d20*/  FFMA.FTZ R106, R6, R246, R106 ;  /* 0x000000f6066a7223 */ /* 0x000fc4000001006a */
[----:B------:R-:W-:Y:S02]  /*1d30*/  FADD.FTZ R30, R30, R246 ;  /* 0x000000f61e1e7221 */ /* 0x000fe40000010000 */
[----:B------:R-:W-:Y:S02]  /*1d40*/  FMUL.FTZ R246, R211, R246 ;  /* 0x000000f6d3f67220 */ /* 0x000fe40000410000 */
[----:B------:R-:W3:Y:S01]  /*1d50*/  LDL R211, [R1+0x58] ;  /* 0x0000580001d37983 */ /* 0x000ee20000100800 */
[----:B------:R-:W-:Y:S02]  /*1d60*/  FFMA.FTZ R80, R176, R71, R80 ;  /* 0x00000047b0507223 */ /* 0x000fe40000010050 */
[----:B------:R-:W-:Y:S02]  /*1d70*/  FADD.FTZ R52, R52, R71 ;  /* 0x0000004734347221 */ /* 0x000fe40000010000 */
[----:B------:R-:W-:Y:S02]  /*1d80*/  FFMA.FTZ R81, R177, R119, R81 ;  /* 0x00000077b1517223 */ /* 0x000fe40000010051 */
[----:B------:R-:W-:-:S02]  /*1d90*/  FADD.FTZ R53, R53, R119 ;  /* 0x0000007735357221 */ /* 0x000fc40000010000 */
[----:B--2---:R-:W-:Y:S02]  /*1da0*/  FMUL.FTZ R229, R175, R250 ;  /* 0x000000faafe57220 */ /* 0x004fe40000410000 */
[----:B------:R-:W2:Y:S01]  /*1db0*/  LDL R175, [R1+0x8] ;  /* 0x0000080001af7983 */ /* 0x000ea20000100800 */
[----:B----4-:R-:W-:-:S03]  /*1dc0*/  FMUL.FTZ R228, R174, R219 ;  /* 0x000000dbaee47220 */ /* 0x010fc60000410000 */
[----:B------:R-:W4:Y:S01]  /*1dd0*/  LDL R174, [R1+0xc] ;  /* 0x00000c0001ae7983 */ /* 0x000f220000100800 */
[----:B------:R-:W-:-:S03]  /*1de0*/  FMUL.FTZ R223, R204, R71 ;  /* 0x00000047ccdf7220 */ /* 0x000fc60000410000 */
[----:B------:R-:W4:Y:S01]  /*1df0*/  LDL.LU R71, [R1+0xb8] ;  /* 0x0000b80001477983 */ /* 0x000f220000300800 */
[----:B---3--:R-:W-:-:S03]  /*1e00*/  FMUL.FTZ R222, R201, R119 ;  /* 0x00000077c9de7220 */ /* 0x008fc60000410000 */
[----:B------:R-:W3:Y:S01]  /*1e10*/  LDL.LU R119, [R1+0xb4] ;  /* 0x0000b40001777983 */ /* 0x000ee20000300800 */
[--C-:B------:R-:W-:Y:S01]  /*1e20*/  PRMT R171, RZ, 0x5410, R189.reuse ;  /* 0x00005410ffab7816 */ /* 0x100fe200000000bd */
[C---:B------:R-:W-:Y:S01]  /*1e30*/  FMUL.FTZ R25, R2.reuse, R215 ;  /* 0x000000d702197220 */ /* 0x040fe20000410000 */
[----:B------:R-:W-:Y:S01]  /*1e40*/  PRMT R170, RZ, 0x7610, R189 ;  /* 0x00007610ffaa7816 */ /* 0x000fe200000000bd */
[C---:B------:R-:W-:Y:S01]  /*1e50*/  FMUL.FTZ R178, R2.reuse, R225 ;  /* 0x000000e102b27220 */ /* 0x040fe20000410000 */
[----:B------:R-:W-:Y:S01]  /*1e60*/  MOV R238, R179 ;  /* 0x000000b300ee7202 */ /* 0x000fe20000000f00 */
[C---:B------:R-:W-:Y:S01]  /*1e70*/  FMUL.FTZ R179, R2.reuse, R226 ;  /* 0x000000e202b37220 */ /* 0x040fe20000410000 */
[--C-:B------:R-:W-:Y:S02]  /*1e80*/  PRMT R164, RZ, 0x5410, R217.reuse ;  /* 0x00005410ffa47816 */ /* 0x100fe400000000d9 */
[----:B------:R-:W-:Y:S02]  /*1e90*/  PRMT R163, RZ, 0x7610, R217 ;  /* 0x00007610ffa37816 */ /* 0x000fe400000000d9 */
[----:B------:R-:W-:Y:S01]  /*1ea0*/  MOV R215, R184 ;  /* 0x000000b800d77202 */ /* 0x000fe20000000f00 */
[C---:B------:R-:W-:Y:S01]  /*1eb0*/  FMUL.FTZ R184, R2.reuse, R227 ;  /* 0x000000e302b87220 */ /* 0x040fe20000410000 */
[----:B------:R-:W-:Y:S01]  /*1ec0*/  MOV R217, R27 ;  /* 0x0000001b00d97202 */ /* 0x000fe20000000f00 */
[----:B------:R-:W-:-:S02]  /*1ed0*/  FMUL.FTZ R27, R2, R221 ;  /* 0x000000dd021b7220 */ /* 0x000fc40000410000 */
[----:B------:R-:W-:Y:S02]  /*1ee0*/  FADD.FTZ R32, R32, R244 ;  /* 0x000000f420207221 */ /* 0x000fe40000010000 */
[-C--:B------:R-:W-:Y:S01]  /*1ef0*/  FFMA.FTZ R100, R8, R244.reuse, R100 ;  /* 0x000000f408647223 */ /* 0x080fe20000010064 */
[----:B------:R-:W-:Y:S01]  /*1f00*/  PRMT R165, RZ, 0x5410, R216 ;  /* 0x00005410ffa57816 */ /* 0x000fe200000000d8 */
[----:B------:R-:W-:Y:S02]  /*1f10*/  FMUL.FTZ R244, R220, R244 ;  /* 0x000000f4dcf47220 */ /* 0x000fe40000410000 */
[----:B------:R-:W-:Y:S02]  /*1f20*/  FFMA.FTZ R82, R178, R171, R82 ;  /* 0x000000abb2527223 */ /* 0x000fe40000010052 */
[----:B------:R-:W-:Y:S02]  /*1f30*/  FADD.FTZ R54, R54, R171 ;  /* 0x000000ab36367221 */ /* 0x000fe40000010000 */
[----:B------:R-:W-:-:S02]  /*1f40*/  FADD.FTZ R48, R48, R219 ;  /* 0x000000db30307221 */ /* 0x000fc40000010000 */
[----:B------:R-:W-:Y:S02]  /*1f50*/  FFMA.FTZ R84, R24, R219, R84 ;  /* 0x000000db18547223 */ /* 0x000fe40000010054 */
[----:B------:R-:W-:Y:S02]  /*1f60*/  FFMA.FTZ R83, R179, R170, R83 ;  /* 0x000000aab3537223 */ /* 0x000fe40000010053 */
[----:B------:R-:W-:Y:S02]  /*1f70*/  FADD.FTZ R55, R55, R170 ;  /* 0x000000aa37377221 */ /* 0x000fe40000010000 */
[----:B------:R-:W-:Y:S02]  /*1f80*/  FADD.FTZ R50, R50, R218 ;  /* 0x000000da32327221 */ /* 0x000fe40000010000 */
[-C--:B------:R-:W-:Y:S02]  /*1f90*/  FFMA.FTZ R86, R26, R218.reuse, R86 ;  /* 0x000000da1a567223 */ /* 0x080fe40000010056 */
[----:B------:R-:W-:-:S02]  /*1fa0*/  FMUL.FTZ R226, R206, R218 ;  /* 0x000000dacee27220 */ /* 0x000fc40000410000 */
[----:B------:R-:W-:Y:S02]  /*1fb0*/  FADD.FTZ R56, R56, R169 ;  /* 0x000000a938387221 */ /* 0x000fe40000010000 */
[-C--:B------:R-:W-:Y:S02]  /*1fc0*/  FFMA.FTZ R76, R184, R169.reuse, R76 ;  /* 0x000000a9b84c7223 */ /* 0x080fe4000001004c */
[----:B------:R-:W-:Y:S02]  /*1fd0*/  FMUL.FTZ R219, R108, R169 ;  /* 0x000000a96cdb7220 */ /* 0x000fe40000410000 */
[-C--:B------:R-:W-:Y:S02]  /*1fe0*/  FFMA.FTZ R104, R4, R243.reuse, R104 ;  /* 0x000000f304687223 */ /* 0x080fe40000010068 */
[----:B------:R-:W-:Y:S02]  /*1ff0*/  FADD.FTZ R28, R28, R243 ;  /* 0x000000f31c1c7221 */ /* 0x000fe40000010000 */
[----:B------:R-:W-:-:S02]  /*2000*/  FMUL.FTZ R200, R200, R243 ;  /* 0x000000f3c8c87220 */ /* 0x000fc40000410000 */
[----:B------:R-:W-:Y:S02]  /*2010*/  FADD.FTZ R51, R51, R217 ;  /* 0x000000d933337221 */ /* 0x000fe40000010000 */
[-C--:B------:R-:W-:Y:S02]  /*2020*/  FFMA.FTZ R87, R27, R217.reuse, R87 ;  /* 0x000000d91b577223 */ /* 0x080fe40000010057 */
[----:B------:R-:W-:Y:S02]  /*2030*/  FMUL.FTZ R225, R205, R217 ;  /* 0x000000d9cde17220 */ /* 0x000fe40000410000 */
[----:B------:R-:W-:Y:S02]  /*2040*/  FADD.FTZ R57, R57, R168 ;  /* 0x000000a839397221 */ /* 0x000fe40000010000 */
[-C--:B------:R-:W-:Y:S02]  /*2050*/  FFMA.FTZ R77, R185, R168.reuse, R77 ;  /* 0x000000a8b94d7223 */ /* 0x080fe4000001004d */
[----:B------:R-:W-:-:S02]  /*2060*/  FMUL.FTZ R218, R109, R168 ;  /* 0x000000a86dda7220 */ /* 0x000fc40000410000 */
[----:B------:R-:W-:Y:S02]  /*2070*/  FMUL.FTZ R243, R213, R215 ;  /* 0x000000d7d5f37220 */ /* 0x000fe40000410000 */
[----:B------:R-:W-:Y:S02]  /*2080*/  FFMA.FTZ R97, R13, R239, R97 ;  /* 0x000000ef0d617223 */ /* 0x000fe40000010061 */
[----:B------:R-:W-:Y:S02]  /*2090*/  FADD.FTZ R37, R37, R239 ;  /* 0x000000ef25257221 */ /* 0x000fe40000010000 */
[----:B------:R-:W-:Y:S02]  /*20a0*/  FADD.FTZ R58, R58, R167 ;  /* 0x000000a73a3a7221 */ /* 0x000fe40000010000 */
[-C--:B------:R-:W-:Y:S02]  /*20b0*/  FFMA.FTZ R78, R186, R167.reuse, R78 ;  /* 0x000000a7ba4e7223 */ /* 0x080fe4000001004e */
[----:B------:R-:W-:-:S02]  /*20c0*/  FMUL.FTZ R217, R110, R167 ;  /* 0x000000a76ed97220 */ /* 0x000fc40000410000 */
[----:B------:R-:W-:Y:S02]  /*20d0*/  FMUL.FTZ R189, R2, R232 ;  /* 0x000000e802bd7220 */ /* 0x000fe40000410000 */
[----:B------:R-:W-:Y:S02]  /*20e0*/  FMUL.FTZ R239, R212, R239 ;  /* 0x000000efd4ef7220 */ /* 0x000fe40000410000 */
[----:B------:R-:W-:Y:S02]  /*20f0*/  FADD.FTZ R59, R59, R166 ;  /* 0x000000a63b3b7221 */ /* 0x000fe40000010000 */
[-C--:B------:R-:W-:Y:S02]  /*2100*/  FFMA.FTZ R79, R187, R166.reuse, R79 ;  /* 0x000000a6bb4f7223 */ /* 0x080fe4000001004f */
[----:B------:R-:W-:Y:S02]  /*2110*/  FMUL.FTZ R213, R111, R166 ;  /* 0x000000a66fd57220 */ /* 0x000fe40000410000 */
[----:B------:R-:W-:-:S02]  /*2120*/  FMUL.FTZ R232, R210, R249 ;  /* 0x000000f9d2e87220 */ /* 0x000fc40000410000 */
[-C--:B------:R-:W-:Y:S02]  /*2130*/  FFMA.FTZ R72, R188, R165.reuse, R72 ;  /* 0x000000a5bc487223 */ /* 0x080fe40000010048 */
[----:B------:R-:W-:Y:S02]  /*2140*/  FADD.FTZ R60, R60, R165 ;  /* 0x000000a53c3c7221 */ /* 0x000fe40000010000 */
[----:B------:R-:W-:Y:S02]  /*2150*/  FMUL.FTZ R212, R112, R165 ;  /* 0x000000a570d47220 */ /* 0x000fe40000410000 */
[----:B------:R-:W-:Y:S02]  /*2160*/  FMUL.FTZ R227, R209, R252 ;  /* 0x000000fcd1e37220 */ /* 0x000fe40000410000 */
[----:B------:R-:W-:Y:S02]  /*2170*/  FFMA.FTZ R74, R190, R164, R74 ;  /* 0x000000a4be4a7223 */ /* 0x000fe4000001004a */
[----:B------:R-:W-:-:S02]  /*2180*/  FADD.FTZ R62, R62, R164 ;  /* 0x000000a43e3e7221 */ /* 0x000fc40000010000 */
        /* <DEDUP_REMOVED lines=14> */
[----:B--2---:R-:W-:Y:S02]  /*2270*/  FMUL.FTZ R221, R175, R171 ;  /* 0x000000abafdd7220 */ /* 0x004fe40000410000 */
[----:B------:R0:W5:Y:S01]  /*2280*/  LDL.LU R171, [R1+0xb0] ;  /* 0x0000b00001ab7983 */ /* 0x0001620000300800 */
[----:B----4-:R-:W-:-:S03]  /*2290*/  FMUL.FTZ R220, R174, R170 ;  /* 0x000000aaaedc7220 */ /* 0x010fc60000410000 */
[----:B------:R0:W5:Y:S04]  /*22a0*/  LDL.LU R170, [R1+0xac] ;  /* 0x0000ac0001aa7983 */ /* 0x0001680000300800 */
[----:B------:R0:W5:Y:S04]  /*22b0*/  LDL.LU R169, [R1+0xa8] ;  /* 0x0000a80001a97983 */ /* 0x0001680000300800 */
[----:B------:R0:W5:Y:S04]  /*22c0*/  LDL.LU R168, [R1+0xa4] ;  /* 0x0000a40001a87983 */ /* 0x0001680000300800 */
[----:B------:R0:W5:Y:S04]  /*22d0*/  LDL.LU R167, [R1+0xa0] ;  /* 0x0000a00001a77983 */ /* 0x0001680000300800 */
[----:B------:R0:W5:Y:S04]  /*22e0*/  LDL.LU R166, [R1+0x9c] ;  /* 0x00009c0001a67983 */ /* 0x0001680000300800 */
[----:B------:R0:W5:Y:S04]  /*22f0*/  LDL.LU R165, [R1+0x98] ;  /* 0x0000980001a57983 */ /* 0x0001680000300800 */
[----:B------:R0:W5:Y:S01]  /*2300*/  LDL.LU R164, [R1+0x94] ;  /* 0x0000940001a47983 */ /* 0x0001620000300800 */
[----:B------:R-:W-:-:S03]  /*2310*/  FFMA.FTZ R71, R199, R0, R71 ;  /* 0x00000000c7477223 */ /* 0x000fc60000010047 */
[----:B------:R0:W5:Y:S04]  /*2320*/  LDL.LU R163, [R1+0x90] ;  /* 0x0000900001a37983 */ /* 0x0001680000300800 */
[----:B------:R0:W5:Y:S01]  /*2330*/  LDL.LU R162, [R1+0x8c] ;  /* 0x00008c0001a27983 */ /* 0x0001620000300800 */
[----:B---3--:R-:W-:-:S03]  /*2340*/  FMUL.FTZ R205, R119, R0 ;  /* 0x0000000077cd7220 */ /* 0x008fc60000410000 */
[----:B------:R0:W5:Y:S04]  /*2350*/  LDL.LU R161, [R1+0x88] ;  /* 0x0000880001a17983 */ /* 0x0001680000300800 */
[----:B------:R0:W5:Y:S04]  /*2360*/  LDL.LU R160, [R1+0x84] ;  /* 0x0000840001a07983 */ /* 0x0001680000300800 */
[----:B------:R0:W5:Y:S01]  /*2370*/  LDL.LU R0, [R1+0x80] ;  /* 0x0000800001007983 */ /* 0x0001620000300800 */
[----:B------:R-:W-:Y:S02]  /*2380*/  FADD.FTZ R173, RZ, R200 ;  /* 0x000000c8ffad7221 */ /* 0x000fe40000010000 */
[----:B------:R-:W-:-:S02]  /*2390*/  FFMA.FTZ R172, R4, R200, RZ ;  /* 0x000000c804ac7223 */ /* 0x000fc400000100ff */
        /* <DEDUP_REMOVED lines=97> */
.L_x_6753:
[----:B0-----:R-:W-:Y:S05]  /*29b0*/  BSYNC B0 ;  /* 0x0000000000007941 */ /* 0x001fea0003800000 */
.L_x_6751:
[----:B------:R-:W2:Y:S01]  /*29c0*/  LDL R172, [R1+0x28] ;  /* 0x0000280001ac7983 */ /* 0x000ea20000100800 */
[----:B-----5:R-:W-:Y:S01]  /*29d0*/  MOV R173, R196 ;  /* 0x000000c400ad7202 */ /* 0x020fe20000000f00 */
[----:B------:R-:W-:-:S02]  /*29e0*/  IMAD.MOV.U32 R174, RZ, RZ, R202 ;  /* 0x000000ffffae7224 */ /* 0x000fc400078e00ca */
[----:B------:R-:W0:Y:S01]  /*29f0*/  S2R R215, SR_TID.X ;  /* 0x0000000000d77919 */ /* 0x000e220000002100 */
[----:B------:R-:W-:Y:S02]  /*2a00*/  PRMT R251, R173, 0x7610, R251 ;  /* 0x00007610adfb7816 */ /* 0x000fe400000000fb */
[----:B------:R-:W-:Y:S02]  /*2a10*/  MOV R173, R180 ;  /* 0x000000b400ad7202 */ /* 0x000fe40000000f00 */
[----:B------:R-:W-:Y:S02]  /*2a20*/  PRMT R249, R174, 0x7610, R249 ;  /* 0x00007610aef97816 */ /* 0x000fe400000000f9 */
[----:B0-----:R-:W-:Y:S02]  /*2a30*/  SHF.R.U32.HI R250, RZ, 0x5, R215 ;  /* 0x00000005fffa7819 */ /* 0x001fe400000116d7 */
[----:B------:R-:W-:Y:S02]  /*2a40*/  LOP3.LUT P0, RZ, R215, 0x1f, RZ, 0xc0, !PT ;  /* 0x0000001fd7ff7812 */ /* 0x000fe4000780c0ff */
[----:B------:R-:W-:-:S02]  /*2a50*/  LOP3.LUT R215, R250, 0x7fffffc, RZ, 0xc0, !PT ;  /* 0x07fffffcfad77812 */ /* 0x000fc400078ec0ff */
[----:B--2---:R-:W-:Y:S02]  /*2a60*/  LOP3.LUT P1, RZ, R172, 0xff, RZ, 0xc0, !PT ;  /* 0x000000ffacff7812 */ /* 0x004fe4000782c0ff */
[----:B------:R-:W-:-:S04]  /*2a70*/  MOV R172, R192 ;  /* 0x000000c000ac7202 */ /* 0x000fc80000000f00 */
[----:B------:R-:W-:Y:S02]  /*2a80*/  PRMT R252, R172, 0x7610, R252 ;  /* 0x00007610acfc7816 */ /* 0x000fe400000000fc */
[----:B------:R-:W-:-:S04]  /*2a90*/  MOV R172, R182 ;  /* 0x000000b600ac7202 */ /* 0x000fc80000000f00 */
[----:B------:R-:W-:Y:S02]  /*2aa0*/  PRMT R174, R172, 0x7610, R174 ;  /* 0x00007610acae7816 */ /* 0x000fe400000000ae */
[----:B------:R-:W-:Y:S02]  /*2ab0*/  PRMT R172, R173, 0x7610, R172 ;  /* 0x00007610adac7816 */ /* 0x000fe400000000ac */
[----:B------:R-:W-:Y:S01]  /*2ac0*/  @!P1 IADD3 R215, R215, 0x4, RZ ;  /* 0x00000004d7d79810 */ /* 0x000fe20007ffe0ff */
[----:B------:R0:W-:Y:S04]  /*2ad0*/  STL.S16 [R1+0x20], R174 ;  /* 0x000020ae01007387 */ /* 0x0001e80000100600 */
[----:B------:R0:W-:Y:S01]  /*2ae0*/  STL.S16 [R1+0x24], R172 ;  /* 0x000024ac01007387 */ /* 0x0001e20000100600 */
[----:B------:R-:W-:Y:S05]  /*2af0*/  BRA.DIV ~URZ, `(.L_x_6754) ;  /* 0x000037c27f007947 */ /* 0x000fea000b800000 */
[----:B------:R1:W2:Y:S02]  /*2b00*/  SHFL.DOWN PT, R248, R175, 0x10, 0x1f ;  /* 0x0a001f00aff87f89 */ /* 0x0002a400000e0000 */
.L_x_6837:
[----:B------:R-:W-:Y:S05]  /*2b10*/  BRA.DIV ~URZ, `(.L_x_6755) ;  /* 0x000038027f007947 */ /* 0x000fea000b800000 */
[----:B-12---:R-:W-:Y:S01]  /*2b20*/  FADD.FTZ R175, R248, R175 ;  /* 0x000000aff8af7221 */ /* 0x006fe20000010000 */
[----:B0-----:R-:W0:Y:S04]  /*2b30*/  SHFL.DOWN PT, R172, R216, 0x10, 0x1f ;  /* 0x0a001f00d8ac7f89 */ /* 0x001e2800000e0000 */
[----:B------:R-:W1:Y:S01]  /*2b40*/  SHFL.DOWN PT, R173, R175, 0x8, 0x1f ;  /* 0x09001f00afad7f89 */ /* 0x000e6200000e0000 */
[----:B0-----:R-:W-:-:S02]  /*2b50*/  FADD.FTZ R172, R172, R216 ;  /* 0x000000d8acac7221 */ /* 0x001fc40000010000 */
        /* <DEDUP_REMOVED lines=10> */
[----:B------:R1:W2:Y:S01]  /*2c00*/  SHFL.DOWN PT, R248, R175, 0x1, 0x1f ;  /* 0x08201f00aff87f89 */ /* 0x0002a200000e0000 */
[----:B0-----:R-:W-:-:S05]  /*2c10*/  FADD.FTZ R216, R172, R173 ;  /* 0x000000adacd87221 */ /* 0x001fca0000010000 */
[----:B------:R1:W0:Y:S02]  /*2c20*/  SHFL.DOWN PT, R173, R216, 0x1, 0x1f ;  /* 0x08201f00d8ad7f89 */ /* 0x00022400000e0000 */
.L_x_6838:
[----:B--2---:R-:W-:Y:S01]  /*2c30*/  ISETP.GE.AND P5, PT, R207, 0x1, PT ;  /* 0x00000001cf00780c */ /* 0x004fe20003fa6270 */
[----:B------:R-:W-:Y:S01]  /*2c40*/  FADD.FTZ R172, R248, R175 ;  /* 0x000000aff8ac7221 */ /* 0x000fe20000010000 */
[----:B------:R-:W-:Y:S01]  /*2c50*/  @!P0 LOP3.LUT R174, R250, 0x3, RZ, 0xc0, !PT ;  /* 0x00000003faae8812 */ /* 0x000fe200078ec0ff */
[----:B0-----:R-:W-:Y:S01]  /*2c60*/  FADD.FTZ R173, R173, R216 ;  /* 0x000000d8adad7221 */ /* 0x001fe20000010000 */
[----:B-1----:R-:W0:Y:S01]  /*2c70*/  S2R R175, SR_TID.X ;  /* 0x0000000000af7919 */ /* 0x002e220000002100 */
[----:B------:R-:W-:Y:S01]  /*2c80*/  WARPSYNC 0xffffffff ;  /* 0xffffffff00007948 */ /* 0x000fe20003800000 */
[----:B------:R-:W-:Y:S01]  /*2c90*/  @!P0 IADD3 R174, R215, R174, RZ ;  /* 0x000000aed7ae8210 */ /* 0x000fe20007ffe0ff */
[----:B------:R-:W1:Y:S01]  /*2ca0*/  LDC.U8 R250, c[0x0][0x1f0] ;  /* 0x00007c00fffa7b82 */ /* 0x000e620000000000 */
        /* <DEDUP_REMOVED lines=9> */
[----:B------:R-:W-:-:S04]  /*2d40*/  IMAD.MOV.U32 R207, RZ, RZ, RZ ;  /* 0x000000ffffcf7224 */ /* 0x000fc800078e00ff */
[----:B------:R-:W-:Y:S01]  /*2d50*/  @P5 IMAD R172, R172, c[0x0][0x168], RZ ;  /* 0x00005a00acac5a24 */ /* 0x000fe200078e02ff */
[----:B-1----:R-:W-:-:S04]  /*2d60*/  ISETP.NE.AND P6, PT, R250, RZ, PT ;  /* 0x000000fffa00720c */ /* 0x002fc80003fc5270 */
        /* <DEDUP_REMOVED lines=25> */
.L_x_6757:
[----:B------:R-:W-:Y:S05]  /*2f00*/  BSYNC B0 ;  /* 0x0000000000007941 */ /* 0x000fea0003800000 */
.L_x_6756:
        /* <DEDUP_REMOVED lines=9> */
.L_x_6759:
[----:B------:R-:W-:Y:S05]  /*2fa0*/  BSYNC B0 ;  /* 0x0000000000007941 */ /* 0x000fea0003800000 */
.L_x_6758:
        /* <DEDUP_REMOVED lines=20> */
.L_x_6761:
[----:B------:R-:W-:Y:S05]  /*30f0*/  BSYNC B0 ;  /* 0x0000000000007941 */ /* 0x000fea0003800000 */
.L_x_6760:
        /* <DEDUP_REMOVED lines=19> */
.L_x_6763:
[----:B------:R-:W-:Y:S05]  /*3230*/  BSYNC B0 ;  /* 0x0000000000007941 */ /* 0x000fea0003800000 */
.L_x_6762:
        /* <DEDUP_REMOVED lines=17> */
.L_x_6765:
[----:B------:R-:W-:Y:S05]  /*3350*/  BSYNC B0 ;  /* 0x0000000000007941 */ /* 0x000fea0003800000 */
.L_x_6764:
        /* <DEDUP_REMOVED lines=17> */
.L_x_6767:
[----:B------:R-:W-:Y:S05]  /*3470*/  BSYNC B0 ;  /* 0x0000000000007941 */ /* 0x000fea0003800000 */
.L_x_6766:
        /* <DEDUP_REMOVED lines=17> */
.L_x_6769:
[----:B------:R-:W-:Y:S05]  /*3590*/  BSYNC B0 ;  /* 0x0000000000007941 */ /* 0x000fea0003800000 */
.L_x_6768:
        /* <DEDUP_REMOVED lines=32> */
.L_x_6771:
[----:B------:R-:W-:Y:S05]  /*37a0*/  BSYNC B0 ;  /* 0x0000000000007941 */ /* 0x000fea0003800000 */
.L_x_6770:
[----:B------:R-:W-:Y:S01]  /*37b0*/  SEL R175, R248, R171, P1 ;  /* 0x000000abf8af7207 */ /* 0x000fe20000800000 */
[----:B------:R-:W-:Y:S01]  /*37c0*/  BSSY B0, `(.L_x_6772) ;  /* 0x0000015000007945 */ /* 0x000fe20003800000 */
[----:B------:R-:W-:-:S03]  /*37d0*/  @P5 LOP3.LUT P6, RZ, R251, 0xff, RZ, 0xc0, !PT ;  /* 0x000000fffbff5812 */ /* 0x000fc600078cc0ff */
[----:B------:R0:W-:Y:S02]  /*37e0*/  @P0 STG.E.128 [R202.64+0x10], R172 ;  /* 0x000010acca000986 */ /* 0x0001e4000c101d04 */
[----:B0-----:R-:W-:-:S04]  /*37f0*/  @P5 FMUL.FTZ R172, R248, c[0x0][0x1ec] ;  /* 0x00007b00f8ac5a20 */ /* 0x001fc80000410000 */
[----:B------:R-:W-:-:S05]  /*3800*/  @P5 FMUL.FTZ R172, R172, c[0x0][0x1e8] ;  /* 0x00007a00acac5a20 */ /* 0x000fca0000410000 */
[----:B------:R-:W-:Y:S02]  /*3810*/  @P5 FSEL R172, R172, RZ, P2 ;  /* 0x000000ffacac5208 */ /* 0x000fe40001000000 */
[----:B------:R-:W-:Y:S02]  /*3820*/  @!P4 ISETP.NE.U32.AND P2, PT, RZ, c[0x0][0x218], PT ;  /* 0x00008600ff00ca0c */ /* 0x000fe40003f45070 */
[----:B------:R-:W-:Y:S02]  /*3830*/  @P5 F2FP.BF16.PACK_AB R172, RZ, R172 ;  /* 0x000000acffac523e */ /* 0x000fe400000010ff */
[----:B------:R-:W-:Y:S02]  /*3840*/  @!P4 ISETP.NE.AND.EX P2, PT, RZ, c[0x0][0x21c], PT, P2 ;  /* 0x00008700ff00ca0c */ /* 0x000fe40003f45320 */
        /* <DEDUP_REMOVED lines=12> */
.L_x_6773:
[----:B------:R-:W-:Y:S05]  /*3910*/  BSYNC B0 ;  /* 0x0000000000007941 */ /* 0x000fea0003800000 */
.L_x_6772:
        /* <DEDUP_REMOVED lines=11> */
.L_x_6775:
[----:B------:R-:W-:Y:S05]  /*39d0*/  BSYNC B0 ;  /* 0x0000000000007941 */ /* 0x000fea0003800000 */
.L_x_6774:
        /* <DEDUP_REMOVED lines=24> */
.L_x_6777:
[----:B------:R-:W-:Y:S05]  /*3b60*/  BSYNC B0 ;  /* 0x0000000000007941 */ /* 0x000fea0003800000 */
.L_x_6776:
        /* <DEDUP_REMOVED lines=9> */
.L_x_6779:
[----:B------:R-:W-:Y:S05]  /*3c00*/  BSYNC B0 ;  /* 0x0000000000007941 */ /* 0x000fea0003800000 */
.L_x_6778:
        /* <DEDUP_REMOVED lines=25> */
.L_x_6781:
[----:B------:R-:W-:Y:S05]  /*3da0*/  BSYNC B0 ;  /* 0x0000000000007941 */ /* 0x000fea0003800000 */
.L_x_6780:
        /* <DEDUP_REMOVED lines=9> */
.L_x_6783:
[----:B------:R-:W-:Y:S05]  /*3e40*/  BSYNC B0 ;  /* 0x0000000000007941 */ /* 0x000fea0003800000 */
.L_x_6782:
        /* <DEDUP_REMOVED lines=11> */
[----:B------:R-:W-:Y:S02]  /*3f00*/  @P5 F2FP.BF16.PACK_AB R249, RZ, R202 ;  /* 0x000000cafff9523e */ /* 0x000fe400000010ff */
[----:B------:R-:W-:-:S02]  /*3f10*/  @P5 LOP3.LUT P6, RZ, R197, 0xff0000, RZ, 0xc0, !PT ;  /* 0x00ff0000c5ff5812 */ /* 0x000fc400078cc0ff */
        /* <DEDUP_REMOVED lines=9> */
.L_x_6785:
[----:B------:R-:W-:Y:S05]  /*3fb0*/  BSYNC B0 ;  /* 0x0000000000007941 */ /* 0x000fea0003800000 */
.L_x_6784:
        /* <DEDUP_REMOVED lines=29> */
.L_x_6787:
[----:B------:R-:W-:Y:S05]  /*4190*/  BSYNC B0 ;  /* 0x0000000000007941 */ /* 0x000fea0003800000 */
.L_x_6786:
[----:B------:R-:W-:Y:S01]  /*41a0*/  SEL R175, R202, R171, P1 ;  /* 0x000000abcaaf7207 */ /* 0x000fe20000800000 */
[----:B------:R-:W-:Y:S01]  /*41b0*/  BSSY B0, `(.L_x_6788) ;  /* 0x0000016000007945 */ /* 0x000fe20003800000 */
[----:B------:R-:W-:-:S03]  /*41c0*/  @P5 LOP3.LUT P6, RZ, R252, 0xff, RZ, 0xc0, !PT ;  /* 0x000000fffcff5812 */ /* 0x000fc600078cc0ff */
[----:B------:R0:W-:Y:S02]  /*41d0*/  @P0 STG.E.128 [R196.64+0x10], R172 ;  /* 0x000010acc4000986 */ /* 0x0001e4000c101d04 */
[----:B0-----:R-:W-:Y:S01]  /*41e0*/  @P5 FMUL.FTZ R172, R202, c[0x0][0x1ec] ;  /* 0x00007b00caac5a20 */ /* 0x001fe20000410000 */
[----:B------:R-:W-:-:S03]  /*41f0*/  @P5 IADD3 R173, R207, 0x80, RZ ;  /* 0x00000080cfad5810 */ /* 0x000fc60007ffe0ff */
[----:B------:R-:W-:-:S05]  /*4200*/  @P5 FMUL.FTZ R172, R172, c[0x0][0x1e8] ;  /* 0x00007a00acac5a20 */ /* 0x000fca0000410000 */
[----:B------:R-:W-:Y:S02]  /*4210*/  @P5 FSEL R174, R172, RZ, P2 ;  /* 0x000000ffacae5208 */ /* 0x000fe40001000000 */
[----:B------:R-:W-:Y:S02]  /*4220*/  @P5 MOV R172, 0x10 ;  /* 0x0000001000ac5802 */ /* 0x000fe40000000f00 */
[----:B------:R-:W-:Y:S02]  /*4230*/  @P5 F2FP.BF16.PACK_AB R174, RZ, R174 ;  /* 0x000000aeffae523e */ /* 0x000fe400000010ff */
[----:B------:R-:W-:Y:S01]  /*4240*/  @!P4 ISETP.NE.U32.AND P2, PT, RZ, c[0x0][0x218], PT ;  /* 0x00008600ff00ca0c */ /* 0x000fe20003f45070 */
[----:B------:R-:W-:Y:S01]  /*4250*/  @P5 IMAD.WIDE.U32 R172, R173, R172, c[0x0][0x248] ;  /* 0x00009200adac5625 */ /* 0x000fe200078e00ac */
[----:B------:R-:W-:Y:S02]  /*4260*/  @P5 PRMT R163, R163, 0x5410, R174 ;  /* 0x00005410a3a35816 */ /* 0x000fe400000000ae */
[----:B------:R-:W-:-:S03]  /*4270*/  @!P4 ISETP.NE.AND.EX P2, PT, RZ, c[0x0][0x21c], PT, P2 ;  /* 0x00008700ff00ca0c */ /* 0x000fc60003f45320 */
        /* <DEDUP_REMOVED lines=9> */
.L_x_6789:
[----:B------:R-:W-:Y:S05]  /*4310*/  BSYNC B0 ;  /* 0x0000000000007941 */ /* 0x000fea0003800000 */
.L_x_6788:
        /* <DEDUP_REMOVED lines=11> */
.L_x_6791:
[----:B------:R-:W-:Y:S05]  /*43d0*/  BSYNC B0 ;  /* 0x0000000000007941 */ /* 0x000fea0003800000 */
.L_x_6790:
        /* <DEDUP_REMOVED lines=10> */
[----:B------:R-:W-:Y:S02]  /*4480*/  @P5 F2FP.BF16.PACK_AB R197, RZ, R174 ;  /* 0x000000aeffc5523e */ /* 0x000fe400000010ff */
[----:B------:R-:W-:-:S02]  /*4490*/  @!P4 ISETP.NE.U32.AND P2, PT, RZ, c[0x0][0x218], PT ;  /* 0x00008600ff00ca0c */ /* 0x000fc40003f45070 */
        /* <DEDUP_REMOVED lines=9> */
.L_x_6793:
[----:B------:R-:W-:Y:S05]  /*4530*/  BSYNC B0 ;  /* 0x0000000000007941 */ /* 0x000fea0003800000 */
.L_x_6792:
        /* <DEDUP_REMOVED lines=13> */
.L_x_6795:
[----:B------:R-:W-:Y:S05]  /*4610*/  BSYNC B0 ;  /* 0x0000000000007941 */ /* 0x000fea0003800000 */
.L_x_6794:
[----:B------:R-:W-:Y:S01]  /*4620*/  @!P4 ISETP.NE.U32.AND P2, PT, RZ, c[0x0][0x218], PT ;  /* 0x00008600ff00ca0c */ /* 0x000fe20003f45070 */
[----:B------:R-:W-:Y:S01]  /*4630*/  BSSY B0, `(.L_x_6796) ;  /* 0x000000e000007945 */ /* 0x000fe20003800000 */
[----:B------:R-:W-:Y:S01]  /*4640*/  @P5 FSEL R249, R196, RZ, P6 ;  /* 0x000000ffc4f95208 */ /* 0x000fe20003000000 */
[----:B------:R-:W-:Y:S01]  /*4650*/  @P5 FMUL.FTZ R196, R175, c[0x0][0x1ec] ;  /* 0x00007b00afc45a20 */ /* 0x000fe20000410000 */
[----:B------:R-:W-:Y:S02]  /*4660*/  @!P4 ISETP.NE.AND.EX P2, PT, RZ, c[0x0][0x21c], PT, P2 ;  /* 0x00008700ff00ca0c */ /* 0x000fe40003f45320 */
        /* <DEDUP_REMOVED lines=10> */
.L_x_6797:
[----:B------:R-:W-:Y:S05]  /*4710*/  BSYNC B0 ;  /* 0x0000000000007941 */ /* 0x000fea0003800000 */
.L_x_6796:
        /* <DEDUP_REMOVED lines=15> */
.L_x_6799:
[----:B------:R-:W-:Y:S05]  /*4810*/  BSYNC B0 ;  /* 0x0000000000007941 */ /* 0x000fea0003800000 */
.L_x_6798:
        /* <DEDUP_REMOVED lines=15> */
.L_x_6801:
[----:B------:R-:W-:Y:S05]  /*4910*/  BSYNC B0 ;  /* 0x0000000000007941 */ /* 0x000fea0003800000 */
.L_x_6800:
[----:B------:R-:W-:Y:S01]  /*4920*/  @!P4 ISETP.NE.U32.AND P2, PT, RZ, c[0x0][0x218], PT ;  /* 0x00008600ff00ca0c */ /* 0x000fe20003f45070 */
[----:B------:R-:W-:Y:S01]  /*4930*/  BSSY B0, `(.L_x_6802) ;  /* 0x000000e000007945 */ /* 0x000fe20003800000 */
[----:B------:R-:W-:Y:S02]  /*4940*/  @P5 PRMT R160, R224, 0x7610, R160 ;  /* 0x00007610e0a05816 */ /* 0x000fe400000000a0 */
[----:B------:R-:W-:Y:S02]  /*4950*/  @!P4 ISETP.NE.AND.EX P2, PT, RZ, c[0x0][0x21c], PT, P2 ;  /* 0x00008700ff00ca0c */ /* 0x000fe40003f45320 */
[----:B------:R-:W-:Y:S02]  /*4960*/  @P5 FSEL R248, R248, RZ, P6 ;  /* 0x000000fff8f85208 */ /* 0x000fe40003000000 */
[----:B------:R-:W-:Y:S02]  /*4970*/  @P5 PRMT R160, R160, 0x5410, R197 ;  /* 0x00005410a0a05816 */ /* 0x000fe400000000c5 */
[----:B------:R-:W-:-:S02]  /*4980*/  @P5 LOP3.LUT P6, RZ, R193, 0xff0000, RZ, 0xc0, !PT ;  /* 0x00ff0000c1ff5812 */ /* 0x000fc400078cc0ff */
        /* <DEDUP_REMOVED lines=8> */
.L_x_6803:
[----:B------:R-:W-:Y:S05]  /*4a10*/  BSYNC B0 ;  /* 0x0000000000007941 */ /* 0x000fea0003800000 */
.L_x_6802:
        /* <DEDUP_REMOVED lines=8> */
[----:B------:R-:W-:Y:S02]  /*4aa0*/  @P5 F2FP.BF16.PACK_AB R214, RZ, R249 ;  /* 0x000000f9ffd6523e */ /* 0x000fe400000010ff */
[----:B------:R-:W-:Y:S01]  /*4ab0*/  @P5 F2FP.BF16.PACK_AB R224, RZ, R250 ;  /* 0x000000faffe0523e */ /* 0x000fe200000010ff */
        /* <DEDUP_REMOVED lines=8> */
[----:B0-----:R-:W-:Y:S01]  /*4b40*/  @P5 FMUL.FTZ R174, R196, c[0x0][0x1ec] ;  /* 0x00007b00c4ae5a20 */ /* 0x001fe20000410000 */
[----:B------:R-:W-:Y:S01]  /*4b50*/  @P5 F2FP.BF16.PACK_AB R172, RZ, R251 ;  /* 0x000000fbffac523e */ /* 0x000fe200000010ff */
[----:B------:R-:W-:Y:S01]  /*4b60*/  @P5 FMUL.FTZ R175, R197, c[0x0][0x1ec] ;  /* 0x00007b00c5af5a20 */ /* 0x000fe20000410000 */
[----:B------:R-:W-:Y:S01]  /*4b70*/  @P5 F2FP.BF16.PACK_AB R173, RZ, R248 ;  /* 0x000000f8ffad523e */ /* 0x000fe200000010ff */
[----:B------:R-:W-:Y:S01]  /*4b80*/  @P5 FMUL.FTZ R174, R174, c[0x0][0x1e8] ;  /* 0x00007a00aeae5a20 */ /* 0x000fe20000410000 */
[----:B------:R-:W-:Y:S01]  /*4b90*/  @P5 PRMT R162, R172, 0x7610, R162 ;  /* 0x00007610aca25816 */ /* 0x000fe200000000a2 */
[----:B------:R-:W-:Y:S02]  /*4ba0*/  @P5 FMUL.FTZ R175, R175, c[0x0][0x1e8] ;  /* 0x00007a00afaf5a20 */ /* 0x000fe40000410000 */
[----:B------:R-:W-:Y:S01]  /*4bb0*/  @P5 IMAD.MOV.U32 R172, RZ, RZ, 0x10 ;  /* 0x00000010ffac5424 */ /* 0x000fe200078e00ff */
[----:B------:R-:W-:-:S02]  /*4bc0*/  @P5 FSEL R174, R174, RZ, P6 ;  /* 0x000000ffaeae5208 */ /* 0x000fc40003000000 */
[----:B------:R-:W-:Y:S02]  /*4bd0*/  @P5 FSEL R175, R175, RZ, P2 ;  /* 0x000000ffafaf5208 */ /* 0x000fe40001000000 */
[----:B------:R-:W-:Y:S02]  /*4be0*/  @P5 F2FP.BF16.PACK_AB R174, RZ, R174 ;  /* 0x000000aeffae523e */ /* 0x000fe400000010ff */
[----:B------:R-:W-:Y:S02]  /*4bf0*/  @P5 PRMT R162, R162, 0x5410, R173 ;  /* 0x00005410a2a25816 */ /* 0x000fe400000000ad */
        /* <DEDUP_REMOVED lines=17> */
.L_x_6805:
[----:B------:R-:W-:Y:S05]  /*4d10*/  BSYNC B0 ;  /* 0x0000000000007941 */ /* 0x000fea0003800000 */
.L_x_6804:
        /* <DEDUP_REMOVED lines=11> */
.L_x_6807:
[----:B------:R-:W-:Y:S05]  /*4dd0*/  BSYNC B0 ;  /* 0x0000000000007941 */ /* 0x000fea0003800000 */
.L_x_6806:
[----:B------:R-:W-:Y:S01]  /*4de0*/  @!P4 ISETP.NE.U32.AND P6, PT, RZ, c[0x0][0x218], PT ;  /* 0x00008600ff00ca0c */ /* 0x000fe20003fc5070 */
[----:B------:R-:W-:Y:S01]  /*4df0*/  BSSY B0, `(.L_x_6808) ;  /* 0x000000d000007945 */ /* 0x000fe20003800000 */
[----:B0-----:R-:W-:Y:S02]  /*4e00*/  @P0 MOV R172, 0x20 ;  /* 0x0000002000ac0802 */ /* 0x001fe40000000f00 */
[----:B------:R-:W-:Y:S02]  /*4e10*/  @!P4 ISETP.NE.AND.EX P6, PT, RZ, c[0x0][0x21c], PT, P6 ;  /* 0x00008700ff00ca0c */ /* 0x000fe40003fc5360 */
[----:B------:R-:W-:Y:S01]  /*4e20*/  @!P4 ISETP.NE.AND.EX P2, PT, RZ, c[0x0][0x21c], PT, P2 ;  /* 0x00008700ff00ca0c */ /* 0x000fe20003f45320 */
[----:B------:R-:W-:Y:S01]  /*4e30*/  @P0 IMAD.WIDE.U32 R192, R208, R172, c[0x0][0x258] ;  /* 0x00009600d0c00625 */ /* 0x000fe200078e00ac */
        /* <DEDUP_REMOVED lines=8> */
.L_x_6809:
[----:B------:R-:W-:Y:S05]  /*4ec0*/  BSYNC B0 ;  /* 0x0000000000007941 */ /* 0x000fea0003800000 */
.L_x_6808:
        /* <DEDUP_REMOVED lines=9> */
.L_x_6811:
[----:B------:R-:W-:Y:S05]  /*4f60*/  BSYNC B0 ;  /* 0x0000000000007941 */ /* 0x000fea0003800000 */
.L_x_6810:
[----:B------:R-:W2:Y:S01]  /*4f70*/  LDL.LU R208, [R1+0x20] ;  /* 0x0000200001d07983 */ /* 0x000ea20000300800 */
[----:B------:R-:W-:Y:S01]  /*4f80*/  SEL R172, R197, R164, P1 ;  /* 0x000000a4c5ac7207 */ /* 0x000fe20000800000 */
[----:B------:R-:W-:Y:S01]  /*4f90*/  BSSY B0, `(.L_x_6812) ;  /* 0x0000010000007945 */ /* 0x000fe20003800000 */
[----:B------:R-:W-:Y:S02]  /*4fa0*/  SEL R173, R196, R165, P1 ;  /* 0x000000a5c4ad7207 */ /* 0x000fe40000800000 */
[----:B------:R-:W-:Y:S02]  /*4fb0*/  SEL R174, R203, R166, P1 ;  /* 0x000000a6cbae7207 */ /* 0x000fe40000800000 */
[----:B------:R-:W-:Y:S02]  /*4fc0*/  SEL R175, R202, R167, P1 ;  /* 0x000000a7caaf7207 */ /* 0x000fe40000800000 */
[----:B------:R-:W-:-:S03]  /*4fd0*/  @!P4 ISETP.NE.U32.AND P2, PT, RZ, c[0x0][0x218], PT ;  /* 0x00008600ff00ca0c */ /* 0x000fc60003f45070 */
[----:B------:R0:W-:Y:S01]  /*4fe0*/  @P0 STG.E.128 [R192.64], R172 ;  /* 0x000000acc0000986 */ /* 0x0001e2000c101d04 */
[----:B------:R-:W-:Y:S02]  /*4ff0*/  @!P4 ISETP.NE.AND.EX P2, PT, RZ, c[0x0][0x21c], PT, P2 ;  /* 0x00008700ff00ca0c */ /* 0x000fe40003f45320 */
[----:B--2---:R-:W-:Y:S02]  /*5000*/  @P5 LOP3.LUT P6, RZ, R208, 0xff, RZ, 0xc0, !PT ;  /* 0x000000ffd0ff5812 */ /* 0x004fe400078cc0ff */
[----:B------:R-:W-:Y:S01]  /*5010*/  @!P4 FSEL R208, R148, RZ, P2 ;  /* 0x000000ff94d0c208 */ /* 0x000fe20001000000 */
[----:B------:R-:W-:Y:S05]  /*5020*/  @!P4 BRA `(.L_x_6813) ;  /* 0x000000600000c947 */ /* 0x000fea0003800000 */
[----:B0-----:R-:W-:Y:S01]  /*5030*/  ISETP.NE.U32.AND P2, PT, RZ, c[0x0][0x218], PT ;  /* 0x00008600ff007a0c */ /* 0x001fe20003f45070 */
[----:B------:R-:W-:-:S03]  /*5040*/  FFMA.FTZ R172, R184, R215, R216 ;  /* 0x000000d7b8ac7223 */ /* 0x000fc600000100d8 */
[----:B------:R-:W-:Y:S01]  /*5050*/  ISETP.NE.AND.EX P2, PT, RZ, c[0x0][0x21c], PT, P2 ;  /* 0x00008700ff007a0c */ /* 0x000fe20003f45320 */
[----:B------:R-:W-:-:S04]  /*5060*/  FADD.FTZ R172, R219, -R172 ;  /* 0x800000acdbac7221 */ /* 0x000fc80000010000 */
[----:B------:R-:W-:-:S08]  /*5070*/  FMUL.FTZ R208, R2, R172 ;  /* 0x000000ac02d07220 */ /* 0x000fd00000410000 */
[----:B------:R-:W-:Y:S02]  /*5080*/  @P2 FADD.FTZ R208, R148, R208 ;  /* 0x000000d094d02221 */ /* 0x000fe40000010000 */
.L_x_6813:
[----:B0-----:R-:W-:Y:S05]  /*5090*/  BSYNC B0 ;  /* 0x0000000000007941 */ /* 0x001fea0003800000 */
.L_x_6812:
        /* <DEDUP_REMOVED lines=11> */
.L_x_6815:
[----:B------:R-:W-:Y:S05]  /*5150*/  BSYNC B0 ;  /* 0x0000000000007941 */ /* 0x000fea0003800000 */
.L_x_6814:
        /* <DEDUP_REMOVED lines=11> */
.L_x_6817:
[----:B------:R-:W-:Y:S05]  /*5210*/  BSYNC B0 ;  /* 0x0000000000007941 */ /* 0x000fea0003800000 */
.L_x_6816:
        /* <DEDUP_REMOVED lines=11> */
.L_x_6819:
[----:B------:R-:W-:Y:S05]  /*52d0*/  BSYNC B0 ;  /* 0x0000000000007941 */ /* 0x000fea0003800000 */
.L_x_6818:
[----:B------:R-:W-:Y:S01]  /*52e0*/  SEL R172, R208, R168, P1 ;  /* 0x000000a8d0ac7207 */ /* 0x000fe20000800000 */
[----:B------:R-:W-:Y:S01]  /*52f0*/  BSSY B0, `(.L_x_6820) ;  /* 0x0000043000007945 */ /* 0x000fe20003800000 */
[----:B------:R-:W-:Y:S02]  /*5300*/  SEL R173, R214, R169, P1 ;  /* 0x000000a9d6ad7207 */ /* 0x000fe40000800000 */
[----:B------:R-:W-:Y:S02]  /*5310*/  SEL R174, R224, R170, P1 ;  /* 0x000000aae0ae7207 */ /* 0x000fe40000800000 */
[----:B------:R-:W-:Y:S02]  /*5320*/  SEL R175, R248, R171, P1 ;  /* 0x000000abf8af7207 */ /* 0x000fe40000800000 */
[----:B------:R-:W-:-:S03]  /*5330*/  @P5 LOP3.LUT P2, RZ, R182, 0xff00, RZ, 0xc0, !PT ;  /* 0x0000ff00b6ff5812 */ /* 0x000fc6000784c0ff */
[----:B------:R0:W-:Y:S02]  /*5340*/  @P0 STG.E.128 [R192.64+0x10], R172 ;  /* 0x000010acc0000986 */ /* 0x0001e4000c101d04 */
[----:B0-----:R-:W-:Y:S02]  /*5350*/  @P5 FMUL.FTZ R172, R197, c[0x0][0x1ec] ;  /* 0x00007b00c5ac5a20 */ /* 0x001fe40000410000 */
[----:B------:R-:W-:Y:S02]  /*5360*/  @P5 FMUL.FTZ R173, R196, c[0x0][0x1ec] ;  /* 0x00007b00c4ad5a20 */ /* 0x000fe40000410000 */
[----:B------:R-:W-:Y:S02]  /*5370*/  @P5 FMUL.FTZ R172, R172, c[0x0][0x1e8] ;  /* 0x00007a00acac5a20 */ /* 0x000fe40000410000 */
[----:B------:R-:W-:Y:S02]  /*5380*/  @P5 FMUL.FTZ R174, R203, c[0x0][0x1ec] ;  /* 0x00007b00cbae5a20 */ /* 0x000fe40000410000 */
        /* <DEDUP_REMOVED lines=11> */
[----:B------:R-:W-:Y:S01]  /*5440*/  @P5 FSEL R175, R175, RZ, P2 ;  /* 0x000000ffafaf5208 */ /* 0x000fe20001000000 */
[----:B------:R-:W-:Y:S01]  /*5450*/  @P5 FMUL.FTZ R182, R182, c[0x0][0x1e8] ;  /* 0x00007a00b6b65a20 */ /* 0x000fe20000410000 */
[----:B------:R-:W-:Y:S01]  /*5460*/  @P5 F2FP.BF16.PACK_AB R174, RZ, R174 ;  /* 0x000000aeffae523e */ /* 0x000fe200000010ff */
[----:B------:R-:W-:Y:S01]  /*5470*/  @P5 FMUL.FTZ R192, R192, c[0x0][0x1e8] ;  /* 0x00007a00c0c05a20 */ /* 0x000fe20000410000 */
[----:B------:R-:W-:-:S02]  /*5480*/  @P5 LOP3.LUT P6, RZ, R183, 0xff, RZ, 0xc0, !PT ;  /* 0x000000ffb7ff5812 */ /* 0x000fc400078cc0ff */
[----:B------:R-:W-:Y:S02]  /*5490*/  @P5 F2FP.BF16.PACK_AB R175, RZ, R175 ;  /* 0x000000afffaf523e */ /* 0x000fe400000010ff */
[----:B------:R-:W-:Y:S01]  /*54a0*/  @P5 PRMT R161, R174, 0x7610, R161 ;  /* 0x00007610aea15816 */ /* 0x000fe200000000a1 */
[----:B------:R-:W-:Y:S01]  /*54b0*/  @P5 FMUL.FTZ R174, R224, c[0x0][0x1ec] ;  /* 0x00007b00e0ae5a20 */ /* 0x000fe20000410000 */
[----:B------:R-:W-:Y:S02]  /*54c0*/  @P5 F2FP.BF16.PACK_AB R172, RZ, R172 ;  /* 0x000000acffac523e */ /* 0x000fe400000010ff */
[----:B------:R-:W-:Y:S01]  /*54d0*/  @P5 LOP3.LUT P2, RZ, R183, 0xff00, RZ, 0xc0, !PT ;  /* 0x0000ff00b7ff5812 */ /* 0x000fe2000784c0ff */
[----:B------:R-:W-:Y:S01]  /*54e0*/  @P5 FMUL.FTZ R174, R174, c[0x0][0x1e8] ;  /* 0x00007a00aeae5a20 */ /* 0x000fe20000410000 */
[----:B------:R-:W-:Y:S02]  /*54f0*/  @P5 FSEL R182, R182, RZ, P6 ;  /* 0x000000ffb6b65208 */ /* 0x000fe40003000000 */
[----:B------:R-:W-:Y:S01]  /*5500*/  @P5 PRMT R161, R161, 0x5410, R175 ;  /* 0x00005410a1a15816 */ /* 0x000fe200000000af */
[----:B------:R-:W-:Y:S01]  /*5510*/  @P5 FMUL.FTZ R175, R248, c[0x0][0x1ec] ;  /* 0x00007b00f8af5a20 */ /* 0x000fe20000410000 */
[----:B------:R-:W-:-:S02]  /*5520*/  @P5 LOP3.LUT P6, RZ, R183, 0xff0000, RZ, 0xc0, !PT ;  /* 0x00ff0000b7ff5812 */ /* 0x000fc400078cc0ff */
[----:B------:R-:W-:Y:S01]  /*5530*/  @P5 F2FP.BF16.PACK_AB R173, RZ, R173 ;  /* 0x000000adffad523e */ /* 0x000fe200000010ff */
[----:B------:R-:W-:Y:S01]  /*5540*/  @P5 FMUL.FTZ R175, R175, c[0x0][0x1e8] ;  /* 0x00007a00afaf5a20 */ /* 0x000fe20000410000 */
[----:B------:R-:W-:Y:S02]  /*5550*/  @P5 PRMT R160, R172, 0x7610, R160 ;  /* 0x00007610aca05816 */ /* 0x000fe400000000a0 */
[----:B------:R-:W-:Y:S02]  /*5560*/  @P5 FSEL R192, R192, RZ, P2 ;  /* 0x000000ffc0c05208 */ /* 0x000fe40001000000 */
[----:B------:R-:W-:Y:S02]  /*5570*/  @P5 F2FP.BF16.PACK_AB R172, RZ, R182 ;  /* 0x000000b6ffac523e */ /* 0x000fe400000010ff */
[----:B------:R-:W-:Y:S02]  /*5580*/  @P5 LOP3.LUT P2, RZ, R183, 0xff000000, RZ, 0xc0, !PT ;  /* 0xff000000b7ff5812 */ /* 0x000fe4000784c0ff */
[----:B------:R-:W-:-:S02]  /*5590*/  @P5 FSEL R174, R174, RZ, P6 ;  /* 0x000000ffaeae5208 */ /* 0x000fc40003000000 */
[----:B------:R-:W-:Y:S02]  /*55a0*/  @P5 PRMT R160, R160, 0x5410, R173 ;  /* 0x00005410a0a05816 */ /* 0x000fe400000000ad */
[----:B------:R-:W-:Y:S02]  /*55b0*/  @P5 F2FP.BF16.PACK_AB R173, RZ, R192 ;  /* 0x000000c0ffad523e */ /* 0x000fe400000010ff */
[----:B------:R-:W-:Y:S02]  /*55c0*/  @P5 PRMT R162, R172, 0x7610, R162 ;  /* 0x00007610aca25816 */ /* 0x000fe400000000a2 */
[----:B------:R-:W-:Y:S02]  /*55d0*/  @P5 FSEL R175, R175, RZ, P2 ;  /* 0x000000ffafaf5208 */ /* 0x000fe40001000000 */
[----:B------:R-:W-:Y:S02]  /*55e0*/  @P5 F2FP.BF16.PACK_AB R174, RZ, R174 ;  /* 0x000000aeffae523e */ /* 0x000fe400000010ff */
[----:B------:R-:W-:-:S02]  /*55f0*/  @P5 PRMT R162, R162, 0x5410, R173 ;  /* 0x00005410a2a25816 */ /* 0x000fc400000000ad */
[----:B------:R-:W-:Y:S02]  /*5600*/  @P5 MOV R172, 0x10 ;  /* 0x0000001000ac5802 */ /* 0x000fe40000000f00 */
[----:B------:R-:W-:Y:S02]  /*5610*/  @P5 IADD3 R173, R207, 0x180, RZ ;  /* 0x00000180cfad5810 */ /* 0x000fe40007ffe0ff */
[----:B------:R-:W-:Y:S02]  /*5620*/  @P5 F2FP.BF16.PACK_AB R175, RZ, R175 ;  /* 0x000000afffaf523e */ /* 0x000fe400000010ff */
[----:B------:R-:W-:Y:S01]  /*5630*/  @P5 PRMT R163, R174, 0x7610, R163 ;  /* 0x00007610aea35816 */ /* 0x000fe200000000a3 */
[----:B------:R-:W-:Y:S01]  /*5640*/  @P5 IMAD.WIDE.U32 R172, R173, R172, c[0x0][0x248] ;  /* 0x00009200adac5625 */ /* 0x000fe200078e00ac */
[----:B------:R-:W-:Y:S02]  /*5650*/  @!P4 ISETP.NE.U32.AND P2, PT, RZ, c[0x0][0x218], PT ;  /* 0x00008600ff00ca0c */ /* 0x000fe40003f45070 */
[----:B------:R-:W-:-:S02]  /*5660*/  @P5 PRMT R163, R163, 0x5410, R175 ;  /* 0x00005410a3a35816 */ /* 0x000fc400000000af */
[----:B------:R-:W-:Y:S02]  /*5670*/  @!P4 ISETP.NE.AND.EX P2, PT, RZ, c[0x0][0x21c], PT, P2 ;  /* 0x00008700ff00ca0c */ /* 0x000fe40003f45320 */
[----:B------:R-:W-:Y:S01]  /*5680*/  @!P4 ISETP.NE.U32.AND P6, PT, RZ, c[0x0][0x218], PT ;  /* 0x00008600ff00ca0c */ /* 0x000fe20003fc5070 */
        /* <DEDUP_REMOVED lines=9> */
.L_x_6821:
[----:B------:R-:W-:Y:S05]  /*5720*/  BSYNC B0 ;  /* 0x0000000000007941 */ /* 0x000fea0003800000 */
.L_x_6820:
[----:B------:R-:W2:Y:S01]  /*5730*/  LDL.LU R173, [R1+0x24] ;  /* 0x0000240001ad7983 */ /* 0x000ea20000300800 */
[----:B------:R-:W-:Y:S01]  /*5740*/  @!P4 ISETP.NE.AND.EX P6, PT, RZ, c[0x0][0x21c], PT, P6 ;  /* 0x00008700ff00ca0c */ /* 0x000fe20003fc5360 */
[----:B------:R-:W-:Y:S03]  /*5750*/  BSSY B0, `(.L_x_6822) ;  /* 0x000000c000007945 */ /* 0x000fe60003800000 */
[----:B------:R-:W-:Y:S02]  /*5760*/  @!P4 FSEL R192, R153, RZ, P6 ;  /* 0x000000ff99c0c208 */ /* 0x000fe40003000000 */
[----:B--2---:R-:W-:Y:S01]  /*5770*/  @P5 LOP3.LUT P2, RZ, R173, 0xff, RZ, 0xc0, !PT ;  /* 0x000000ffadff5812 */ /* 0x004fe2000784c0ff */
[----:B------:R-:W-:-:S04]  /*5780*/  @P5 FMUL.FTZ R173, R172, c[0x0][0x1ec] ;  /* 0x00007b00acad5a20 */ /* 0x000fc80000410000 */
[----:B------:R-:W-:Y:S01]  /*5790*/  @P5 FMUL.FTZ R173, R173, c[0x0][0x1e8] ;  /* 0x00007a00adad5a20 */ /* 0x000fe20000410000 */
[----:B------:R-:W-:Y:S05]  /*57a0*/  @!P4 BRA `(.L_x_6823) ;  /* 0x000000600000c947 */ /* 0x000fea0003800000 */
[----:B------:R-:W-:Y:S01]  /*57b0*/  ISETP.NE.U32.AND P6, PT, RZ, c[0x0][0x218], PT ;  /* 0x00008600ff007a0c */ /* 0x000fe20003fc5070 */
[----:B------:R-:W-:-:S03]  /*57c0*/  FFMA.FTZ R174, R189, R215, R216 ;  /* 0x000000d7bdae7223 */ /* 0x000fc600000100d8 */
[----:B------:R-:W-:Y:S01]  /*57d0*/  ISETP.NE.AND.EX P6, PT, RZ, c[0x0][0x21c], PT, P6 ;  /* 0x00008700ff007a0c */ /* 0x000fe20003fc5360 */
[----:B------:R-:W-:-:S04]  /*57e0*/  FADD.FTZ R174, R211, -R174 ;  /* 0x800000aed3ae7221 */ /* 0x000fc80000010000 */
[----:B------:R-:W-:-:S08]  /*57f0*/  FMUL.FTZ R192, R2, R174 ;  /* 0x000000ae02c07220 */ /* 0x000fd00000410000 */
[----:B------:R-:W-:Y:S02]  /*5800*/  @P6 FADD.FTZ R192, R153, R192 ;  /* 0x000000c099c06221 */ /* 0x000fe40000010000 */
.L_x_6823:
[----:B------:R-:W-:Y:S05]  /*5810*/  BSYNC B0 ;  /* 0x0000000000007941 */ /* 0x000fea0003800000 */
.L_x_6822:
[----:B------:R-:W-:Y:S01]  /*5820*/  @P5 FMUL.FTZ R175, R192, c[0x0][0x1ec] ;  /* 0x00007b00c0af5a20 */ /* 0x000fe20000410000 */
        /* <DEDUP_REMOVED lines=19> */
.L_x_6825:
[----:B------:R-:W-:Y:S05]  /*5960*/  BSYNC B0 ;  /* 0x0000000000007941 */ /* 0x000fea0003800000 */
.L_x_6824:
        /* <DEDUP_REMOVED lines=9> */
.L_x_6827:
[----:B------:R-:W-:Y:S05]  /*5a00*/  BSYNC B0 ;  /* 0x0000000000007941 */ /* 0x000fea0003800000 */
.L_x_6826:
        /* <DEDUP_REMOVED lines=22> */
.L_x_6829:
[----:B------:R-:W-:Y:S05]  /*5b70*/  BSYNC B0 ;  /* 0x0000000000007941 */ /* 0x000fea0003800000 */
.L_x_6828:
        /* <DEDUP_REMOVED lines=8> */
[----:B------:R-:W-:-:S02]  /*5c00*/  @P5 PRMT R160, R182, 0x7610, R160 ;  /* 0x00007610b6a05816 */ /* 0x000fc400000000a0 */
[----:B------:R-:W-:Y:S02]  /*5c10*/  SEL R166, R193, R166, P1 ;  /* 0x000000a6c1a67207 */ /* 0x000fe40000800000 */
[----:B------:R-:W-:Y:S02]  /*5c20*/  @P5 F2FP.BF16.PACK_AB R192, RZ, R192 ;  /* 0x000000c0ffc0523e */ /* 0x000fe400000010ff */
        /* <DEDUP_REMOVED lines=10> */
.L_x_6831:
[----:B------:R-:W-:Y:S05]  /*5cd0*/  BSYNC B0 ;  /* 0x0000000000007941 */ /* 0x000fea0003800000 */
.L_x_6830:
        /* <DEDUP_REMOVED lines=13> */
.L_x_6833:
[----:B------:R-:W-:Y:S05]  /*5db0*/  BSYNC B0 ;  /* 0x0000000000007941 */ /* 0x000fea0003800000 */
.L_x_6832:
[----:B------:R-:W-:Y:S01]  /*5dc0*/  @P5 FMUL.FTZ R196, R183, c[0x0][0x1ec] ;  /* 0x00007b00b7c45a20 */ /* 0x000fe20000410000 */
[----:B------:R-:W-:Y:S01]  /*5dd0*/  @P5 LOP3.LUT P2, RZ, R181, 0xff0000, RZ, 0xc0, !PT ;  /* 0x00ff0000b5ff5812 */ /* 0x000fe2000784c0ff */
[----:B------:R-:W-:Y:S01]  /*5de0*/  BSSY B0, `(.L_x_6834) ;  /* 0x0000019000007945 */ /* 0x000fe20003800000 */
[----:B------:R-:W-:Y:S01]  /*5df0*/  @P5 PRMT R160, R160, 0x5410, R175 ;  /* 0x00005410a0a05816 */ /* 0x000fe200000000af */
[----:B------:R-:W-:Y:S01]  /*5e00*/  @P5 FMUL.FTZ R196, R196, c[0x0][0x1e8] ;  /* 0x00007a00c4c45a20 */ /* 0x000fe20000410000 */
[----:B------:R-:W-:Y:S02]  /*5e10*/  @P5 FSEL R193, R193, RZ, P6 ;  /* 0x000000ffc1c15208 */ /* 0x000fe40003000000 */
[----:B------:R-:W-:Y:S02]  /*5e20*/  @P5 PRMT R161, R174, 0x7610, R161 ;  /* 0x00007610aea15816 */ /* 0x000fe400000000a1 */
[----:B------:R-:W-:Y:S02]  /*5e30*/  @P5 FSEL R175, R196, RZ, P2 ;  /* 0x000000ffc4af5208 */ /* 0x000fe40001000000 */
[----:B------:R-:W-:-:S02]  /*5e40*/  @!P4 ISETP.NE.U32.AND P2, PT, RZ, c[0x0][0x218], PT ;  /* 0x00008600ff00ca0c */ /* 0x000fc40003f45070 */
[----:B------:R-:W-:Y:S02]  /*5e50*/  @P5 F2FP.BF16.PACK_AB R193, RZ, R193 ;  /* 0x000000c1ffc1523e */ /* 0x000fe400000010ff */
[----:B------:R-:W-:Y:S02]  /*5e60*/  @P5 F2FP.BF16.PACK_AB R175, RZ, R175 ;  /* 0x000000afffaf523e */ /* 0x000fe400000010ff */
[----:B------:R-:W-:Y:S02]  /*5e70*/  @!P4 ISETP.NE.AND.EX P2, PT, RZ, c[0x0][0x21c], PT, P2 ;  /* 0x00008700ff00ca0c */ /* 0x000fe40003f45320 */
[----:B------:R-:W-:Y:S02]  /*5e80*/  @P5 PRMT R162, R192, 0x7610, R162 ;  /* 0x00007610c0a25816 */ /* 0x000fe400000000a2 */
[----:B------:R-:W-:Y:S02]  /*5e90*/  SEL R168, R172, R168, P1 ;  /* 0x000000a8aca87207 */ /* 0x000fe40000800000 */
[----:B------:R-:W-:-:S02]  /*5ea0*/  SEL R169, R182, R169, P1 ;  /* 0x000000a9b6a97207 */ /* 0x000fc40000800000 */
[----:B------:R-:W-:Y:S02]  /*5eb0*/  SEL R170, R183, R170, P1 ;  /* 0x000000aab7aa7207 */ /* 0x000fe40000800000 */
[----:B------:R-:W-:Y:S02]  /*5ec0*/  @P5 PRMT R161, R161, 0x5410, R173 ;  /* 0x00005410a1a15816 */ /* 0x000fe400000000ad */
        /* <DEDUP_REMOVED lines=10> */
.L_x_6835:
[----:B------:R-:W-:Y:S05]  /*5f70*/  BSYNC B0 ;  /* 0x0000000000007941 */ /* 0x000fea0003800000 */
.L_x_6834:
[----:B------:R-:W2:Y:S01]  /*5f80*/  LDL.LU R173, [R1+0x28] ;  /* 0x0000280001ad7983 */ /* 0x000ea20000300800 */
[----:B------:R-:W-:Y:S01]  /*5f90*/  @P5 FMUL.FTZ R2, R172, c[0x0][0x1ec] ;  /* 0x00007b00ac025a20 */ /* 0x000fe20000410000 */
[----:B------:R-:W-:Y:S02]  /*5fa0*/  @P5 LOP3.LUT P2, RZ, R181, 0xff000000, RZ, 0xc0, !PT ;  /* 0xff000000b5ff5812 */ /* 0x000fe4000784c0ff */
[----:B------:R-:W-:Y:S01]  /*5fb0*/  @P0 IADD3 R3, R3, 0x200, RZ ;  /* 0x0000020003030810 */ /* 0x000fe20007ffe0ff */
[----:B------:R-:W-:Y:S01]  /*5fc0*/  @P5 FMUL.FTZ R2, R2, c[0x0][0x1e8] ;  /* 0x00007a0002025a20 */ /* 0x000fe20000410000 */
[----:B------:R-:W-:-:S04]  /*5fd0*/  SEL R171, R172, R171, P1 ;  /* 0x000000abacab7207 */ /* 0x000fc80000800000 */
[----:B------:R-:W-:-:S04]  /*5fe0*/  @P5 FSEL R2, R2, RZ, P2 ;  /* 0x000000ff02025208 */ /* 0x000fc80001000000 */
[----:B------:R-:W-:-:S04]  /*5ff0*/  @P5 F2FP.BF16.PACK_AB R2, RZ, R2 ;  /* 0x00000002ff02523e */ /* 0x000fc800000010ff */
[----:B------:R-:W-:Y:S02]  /*6000*/  @P5 PRMT R163, R163, 0x5410, R2 ;  /* 0x00005410a3a35816 */ /* 0x000fe40000000002 */
[----:B------:R-:W-:-:S05]  /*6010*/  @P0 MOV R2, 0x20 ;  /* 0x0000002000020802 */ /* 0x000fca0000000f00 */
[----:B------:R-:W-:-:S05]  /*6020*/  @P0 IMAD.WIDE.U32 R2, R3, R2, c[0x0][0x258] ;  /* 0x0000960003020625 */ /* 0x000fca00078e0002 */
[----:B------:R-:W-:Y:S04]  /*6030*/  @P0 STG.E.128 [R2.64], R164 ;  /* 0x000000a402000986 */ /* 0x000fe8000c101d04 */
[----:B------:R0:W-:Y:S02]  /*6040*/  @P0 STG.E.128 [R2.64+0x10], R168 ;  /* 0x000010a802000986 */ /* 0x0001e4000c101d04 */
[----:B0-----:R-:W-:Y:S02]  /*6050*/  @P5 IADD3 R2, R207, 0x200, RZ ;  /* 0x00000200cf025810 */ /* 0x001fe40007ffe0ff */
[----:B------:R-:W-:-:S05]  /*6060*/  @P5 MOV R3, 0x10 ;  /* 0x0000001000035802 */ /* 0x000fca0000000f00 */
[----:B------:R-:W-:-:S05]  /*6070*/  @P5 IMAD.WIDE.U32 R2, R2, R3, c[0x0][0x248] ;  /* 0x0000920002025625 */ /* 0x000fca00078e0003 */
[----:B------:R0:W-:Y:S01]  /*6080*/  @P5 STG.E.128 [R2.64], R160 ;  /* 0x000000a002005986 */ /* 0x0001e2000c101d04 */
[----:B--2---:R-:W-:-:S04]  /*6090*/  LOP3.LUT P0, RZ, R173, 0xff, RZ, 0xc0, !PT ;  /* 0x000000ffadff7812 */ /* 0x004fc8000780c0ff */
[----:B0-----:R-:W-:-:S05]  /*60a0*/  SEL R2, RZ, 0x1, P0 ;  /* 0x00000001ff027807 */ /* 0x001fca0000000000 */
[----:B------:R0:W-:Y:S02]  /*60b0*/  STL.S16 [R1+0x28], R2 ;  /* 0x0000280201007387 */ /* 0x0001e40000100600 */
[----:B0-----:R-:W-:Y:S01]  /*60c0*/  @P3 CALL.REL.NOINC `(.L_x_6750) ;  /* 0x0000001000003944 */ /* 0x001fe20003c00000 */
[----:B------:R-:W-:Y:S05]  /*60d0*/  BRA `(.L_x_6836) ;  /* 0xffffa6a000007947 */ /* 0x000fea000383ffff */
.L_x_6750:
        /* <DEDUP_REMOVED lines=30> */
.L_x_6754:
[----:B------:R-:W-:Y:S01]  /*62c0*/  MOV R173, R175 ;  /* 0x000000af00ad7202 */ /* 0x000fe20000000f00 */
[----:B0-----:R-:W-:Y:S01]  /*62d0*/  IMAD.MOV.U32 R174, RZ, RZ, 0x10 ;  /* 0x00000010ffae7424 */ /* 0x001fe200078e00ff */
[----:B------:R-:W-:-:S02]  /*62e0*/  MOV R172, 0x6300 ;  /* 0x0000630000ac7802 */ /* 0x000fc40000000f00 */
[----:B------:R-:W-:Y:S05]  /*62f0*/  CALL.REL.NOINC `($__internal_93_$__cuda_sm70_shflsync_down_p) ;  /* 0x0000034000007944 */ /* 0x000fea0003c00000 */
[----:B------:R-:W-:Y:S01]  /*6300*/  MOV R248, R174 ;  /* 0x000000ae00f87202 */ /* 0x000fe20000000f00 */
[----:B-----5:R-:W-:Y:S05]  /*6310*/  BRA `(.L_x_6837) ;  /* 0xffffc7f000007947 */ /* 0x020fea000383ffff */
.L_x_6755:
[----:B0-----:R-:W-:Y:S01]  /*6320*/  HFMA2.MMA R174, -RZ, RZ, 0, 9.5367431640625e-07 ;  /* 0x00000010ffae7435 */ /* 0x001fe200000001ff */
[----:B------:R-:W-:-:S02]  /*6330*/  MOV R173, R216 ;  /* 0x000000d800ad7202 */ /* 0x000fc40000000f00 */
[----:B------:R-:W-:-:S03]  /*6340*/  MOV R172, 0x6360 ;  /* 0x0000636000ac7802 */ /* 0x000fc60000000f00 */
[----:B-12---:R-:W-:Y:S05]  /*6350*/  CALL.REL.NOINC `($__internal_93_$__cuda_sm70_shflsync_down_p) ;  /* 0x000002e000007944 */ /* 0x006fea0003c00000 */
[----:B------:R-:W-:Y:S01]  /*6360*/  FADD.FTZ R175, R248, R175 ;  /* 0x000000aff8af7221 */ /* 0x000fe20000010000 */
[----:B------:R-:W-:Y:S01]  /*6370*/  MOV R172, 0x63c0 ;  /* 0x000063c000ac7802 */ /* 0x000fe20000000f00 */
[----:B------:R-:W-:Y:S01]  /*6380*/  FADD.FTZ R216, R216, R174 ;  /* 0x000000aed8d87221 */ /* 0x000fe20000010000 */
[----:B------:R-:W-:Y:S02]  /*6390*/  MOV R174, 0x8 ;  /* 0x0000000800ae7802 */ /* 0x000fe40000000f00 */
[----:B------:R-:W-:Y:S02]  /*63a0*/  MOV R173, R175 ;  /* 0x000000af00ad7202 */ /* 0x000fe40000000f00 */
[----:B-----5:R-:W-:Y:S05]  /*63b0*/  CALL.REL.NOINC `($__internal_93_$__cuda_sm70_shflsync_down_p) ;  /* 0x0000028000007944 */ /* 0x020fea0003c00000 */
[----:B------:R-:W-:Y:S01]  /*63c0*/  MOV R248, R174 ;  /* 0x000000ae00f87202 */ /* 0x000fe20000000f00 */
[----:B------:R-:W-:Y:S01]  /*63d0*/  HFMA2.MMA R174, -RZ, RZ, 0, 4.76837158203125e-07 ;  /* 0x00000008ffae7435 */ /* 0x000fe200000001ff */
[----:B------:R-:W-:Y:S01]  /*63e0*/  IMAD.MOV.U32 R173, RZ, RZ, R216 ;  /* 0x000000ffffad7224 */ /* 0x000fe200078e00d8 */
[----:B------:R-:W-:-:S04]  /*63f0*/  MOV R172, 0x6410 ;  /* 0x0000641000ac7802 */ /* 0x000fc80000000f00 */
[----:B-----5:R-:W-:Y:S05]  /*6400*/  CALL.REL.NOINC `($__internal_93_$__cuda_sm70_shflsync_down_p) ;  /* 0x0000023000007944 */ /* 0x020fea0003c00000 */
[----:B------:R-:W-:Y:S01]  /*6410*/  FADD.FTZ R175, R248, R175 ;  /* 0x000000aff8af7221 */ /* 0x000fe20000010000 */
[----:B------:R-:W-:Y:S01]  /*6420*/  MOV R172, 0x6470 ;  /* 0x0000647000ac7802 */ /* 0x000fe20000000f00 */
[----:B------:R-:W-:Y:S01]  /*6430*/  FADD.FTZ R216, R216, R174 ;  /* 0x000000aed8d87221 */ /* 0x000fe20000010000 */
[----:B------:R-:W-:-:S02]  /*6440*/  MOV R174, 0x4 ;  /* 0x0000000400ae7802 */ /* 0x000fc40000000f00 */
[----:B------:R-:W-:Y:S02]  /*6450*/  MOV R173, R175 ;  /* 0x000000af00ad7202 */ /* 0x000fe40000000f00 */
[----:B-----5:R-:W-:Y:S05]  /*6460*/  CALL.REL.NOINC `($__internal_93_$__cuda_sm70_shflsync_down_p) ;  /* 0x000001d000007944 */ /* 0x020fea0003c00000 */
[----:B------:R-:W-:Y:S01]  /*6470*/  MOV R248, R174 ;  /* 0x000000ae00f87202 */ /* 0x000fe20000000f00 */
[----:B------:R-:W-:Y:S01]  /*6480*/  HFMA2.MMA R174, -RZ, RZ, 0, 2.384185791015625e-07 ;  /* 0x00000004ffae7435 */ /* 0x000fe200000001ff */
[----:B------:R-:W-:Y:S02]  /*6490*/  MOV R173, R216 ;  /* 0x000000d800ad7202 */ /* 0x000fe40000000f00 */
[----:B------:R-:W-:-:S03]  /*64a0*/  MOV R172, 0x64c0 ;  /* 0x000064c000ac7802 */ /* 0x000fc60000000f00 */
[----:B-----5:R-:W-:Y:S05]  /*64b0*/  CALL.REL.NOINC `($__internal_93_$__cuda_sm70_shflsync_down_p) ;  /* 0x0000018000007944 */ /* 0x020fea0003c00000 */
[----:B------:R-:W-:Y:S01]  /*64c0*/  FADD.FTZ R175, R248, R175 ;  /* 0x000000aff8af7221 */ /* 0x000fe20000010000 */
[----:B------:R-:W-:Y:S01]  /*64d0*/  MOV R172, 0x6520 ;  /* 0x0000652000ac7802 */ /* 0x000fe20000000f00 */
[----:B------:R-:W-:Y:S02]  /*64e0*/  FADD.FTZ R216, R216, R174 ;  /* 0x000000aed8d87221 */ /* 0x000fe40000010000 */
[----:B------:R-:W-:Y:S01]  /*64f0*/  IMAD.MOV.U32 R174, RZ, RZ, 0x2 ;  /* 0x00000002ffae7424 */ /* 0x000fe200078e00ff */
[----:B------:R-:W-:Y:S02]  /*6500*/  MOV R173, R175 ;  /* 0x000000af00ad7202 */ /* 0x000fe40000000f00 */
[----:B-----5:R-:W-:Y:S05]  /*6510*/  CALL.REL.NOINC `($__internal_93_$__cuda_sm70_shflsync_down_p) ;  /* 0x0000012000007944 */ /* 0x020fea0003c00000 */
[----:B------:R-:W-:Y:S01]  /*6520*/  MOV R248, R174 ;  /* 0x000000ae00f87202 */ /* 0x000fe20000000f00 */
[----:B------:R-:W-:Y:S01]  /*6530*/  HFMA2.MMA R174, -RZ, RZ, 0, 1.1920928955078125e-07 ;  /* 0x00000002ffae7435 */ /* 0x000fe200000001ff */
[----:B------:R-:W-:-:S02]  /*6540*/  MOV R173, R216 ;  /* 0x000000d800ad7202 */ /* 0x000fc40000000f00 */
[----:B------:R-:W-:-:S03]  /*6550*/  MOV R172, 0x6570 ;  /* 0x0000657000ac7802 */ /* 0x000fc60000000f00 */
[----:B-----5:R-:W-:Y:S05]  /*6560*/  CALL.REL.NOINC `($__internal_93_$__cuda_sm70_shflsync_down_p) ;  /* 0x000000d000007944 */ /* 0x020fea0003c00000 */
[----:B------:R-:W-:Y:S01]  /*6570*/  FADD.FTZ R175, R248, R175 ;  /* 0x000000aff8af7221 */ /* 0x000fe20000010000 */
[----:B------:R-:W-:Y:S01]  /*6580*/  MOV R172, 0x65d0 ;  /* 0x000065d000ac7802 */ /* 0x000fe20000000f00 */
[----:B------:R-:W-:Y:S01]  /*6590*/  FADD.FTZ R216, R216, R174 ;  /* 0x000000aed8d87221 */ /* 0x000fe20000010000 */
[----:B------:R-:W-:Y:S02]  /*65a0*/  MOV R174, 0x1 ;  /* 0x0000000100ae7802 */ /* 0x000fe40000000f00 */
[----:B------:R-:W-:Y:S02]  /*65b0*/  MOV R173, R175 ;  /* 0x000000af00ad7202 */ /* 0x000fe40000000f00 */
[----:B-----5:R-:W-:Y:S05]  /*65c0*/  CALL.REL.NOINC `($__internal_93_$__cuda_sm70_shflsync_down_p) ;  /* 0x0000007000007944 */ /* 0x020fea0003c00000 */
[----:B------:R-:W-:Y:S01]  /*65d0*/  IMAD.MOV.U32 R248, RZ, RZ, R174 ;  /* 0x000000fffff87224 */ /* 0x000fe200078e00ae */
[----:B------:R-:W-:Y:S01]  /*65e0*/  HFMA2.MMA R174, -RZ, RZ, 0, 5.9604644775390625e-08 ;  /* 0x00000001ffae7435 */ /* 0x000fe200000001ff */
[----:B------:R-:W-:Y:S02]  /*65f0*/  MOV R173, R216 ;  /* 0x000000d800ad7202 */ /* 0x000fe40000000f00 */
[----:B------:R-:W-:-:S03]  /*6600*/  MOV R172, 0x6620 ;  /* 0x0000662000ac7802 */ /* 0x000fc60000000f00 */
[----:B-----5:R-:W-:Y:S05]  /*6610*/  CALL.REL.NOINC `($__internal_93_$__cuda_sm70_shflsync_down_p) ;  /* 0x0000002000007944 */ /* 0x020fea0003c00000 */
[----:B------:R-:W-:Y:S01]  /*6620*/  MOV R173, R174 ;  /* 0x000000ae00ad7202 */ /* 0x000fe20000000f00 */
[----:B-----5:R-:W-:Y:S05]  /*6630*/  BRA `(.L_x_6838) ;  /* 0xffffc5f000007947 */ /* 0x020fea000383ffff */
        .weak           $__internal_93_$__cuda_sm70_shflsync_down_p
        .type           $__internal_93_$__cuda_sm70_shflsync_down_p,@function
        .size           $__internal_93_$__cuda_sm70_shflsync_down_p,(.L_x_14311 - $__internal_93_$__cuda_sm70_shflsync_down_p)
$__internal_93_$__cuda_sm70_shflsync_down_p:
[----:B------:R-:W-:Y:S01]  /*6640*/  HFMA2.MMA R250, -RZ, RZ, 0, 1.847743988037109375e-06 ;  /* 0x0000001ffffa7435 */ /* 0x000fe200000001ff */
[----:B------:R0:W-:Y:S02]  /*6650*/  STL [R1+0x80], R0 ;  /* 0x0000800001007387 */ /* 0x0001e40000100800 */
[----:B0-----:R-:W-:-:S04]  /*6660*/  MOV R0, 0xffffffff ;  /* 0xffffffff00007802 */ /* 0x001fc80000000f00 */
[----:B------:R-:W-:Y:S04]  /*6670*/  WARPSYNC R0 ;  /* 0x0000000000007348 */ /* 0x000fe80003800000 */
[----:B------:R0:W1:Y:S04]  /*6680*/  SHFL.DOWN PT, R174, R173, R174, R250 ;  /* 0x080000aeadae7389 */ /* 0x00006800000e00fa */
[----:B0-----:R0:W5:Y:S01]  /*6690*/  LDL.LU R0, [R1+0x80] ;  /* 0x0000800001007983 */ /* 0x0011620000300800 */
[----:B------:R-:W-:-:S03]  /*66a0*/  MOV R173, 0x0 ;  /* 0x0000000000ad7802 */ /* 0x000fc60000000f00 */
[----:B------:R-:W2:Y:S02]  /*66b0*/  S2R R250, SR_TID.X ;  /* 0x0000000000fa7919 */ /* 0x000ea40000002100 */
[----:B--2---:R-:W-:Y:S01]  /*66c0*/  SHF.R.U32.HI R250, RZ, 0x5, R250 ;  /* 0x00000005fffa7819 */ /* 0x004fe200000116fa */
[----:B01----:R-:W-:Y:S06]  /*66d0*/  RET.REL.NODEC R172 `(_ZN10layer_norm13ln_bwd_kernelINS_13Kernel_traitsIf13__nv_bfloat16fS2_fjLj5120ELj1ELj1ELj4ELj16ENS_18Kernel_traits_baseILj5120EfS2_fS2_fjLj128EEEEELb1ELb0ELb1ELb1EEEvNS_9BwdParamsE) ;  /* 0xffff9920ac007950 */ /* 0x003fec0003c3ffff */
.L_x_6839:
        /* <DEDUP_REMOVED lines=10> */
.L_x_14311:


//--------------------- .text._ZN10layer_norm13ln_bwd_kernelINS_13Kernel_traitsIf13__nv_bfloat16fS2_fjLj5120ELj1ELj1ELj4ELj16ENS_18Kernel_traits_baseILj5120EfS2_fS2_fjLj128EEEEELb1ELb1ELb0ELb0EEEvNS_9BwdParamsE --------------------------
	.section	.text._ZN10layer_norm13ln_bwd_kernelINS_13Kernel_traitsIf13__nv_bfloat16fS2_fjLj5120ELj1ELj1ELj4ELj16ENS_18Kernel_traits_baseILj5120EfS2_fS2_fjLj128EEEEELb1ELb1ELb0ELb0EEEvNS_9BwdParamsE,"ax",@progbits
	.sectioninfo	@"SHI_REGISTERS=255"
	.align	128
        .global         _ZN10layer_norm13ln_bwd_kernelINS_13Kernel_traitsIf13__nv_bfloat16fS2_fjLj5120ELj1ELj1ELj4ELj16ENS_18Kernel_traits_baseILj5120EfS2_fS2_fjLj128EEEEELb1ELb1ELb0ELb0EEEvNS_9BwdParamsE
        .type           _ZN10layer_norm13ln_bwd_kernelINS_13Kernel_traitsIf13__nv_bfloat16fS2_fjLj5120ELj1ELj1ELj4ELj16ENS_18Kernel_traits_baseILj5120EfS2_fS2_fjLj128EEEEELb1ELb1ELb0ELb0EEEvNS_9BwdParamsE,@function
        .size           _ZN10layer_norm13ln_bwd_kernelINS_13Kernel_traitsIf13__nv_bfloat16fS2_fjLj5120ELj1ELj1ELj4ELj16ENS_18Kernel_traits_baseILj5120EfS2_fS2_fjLj128EEEEELb1ELb1ELb0ELb0EEEvNS_9BwdParamsE,(.L_x_14312 - _ZN10layer_norm13ln_bwd_kernelINS_13Kernel_traitsIf13__nv_bfloat16fS2_fjLj5120ELj1ELj1ELj4ELj16ENS_18Kernel_traits_baseILj5120EfS2_fS2_fjLj128EEEEELb1ELb1ELb0ELb0EEEvNS_9BwdParamsE)
        .other          _ZN10layer_norm13ln_bwd_kernelINS_13Kernel_traitsIf13__nv_bfloat16fS2_fjLj5120ELj1ELj1ELj4ELj16ENS_18Kernel_traits_baseILj5120EfS2_fS2_fjLj128EEEEELb1ELb1ELb0ELb0EEEvNS_9BwdParamsE,@"STO_CUDA_ENTRY STV_DEFAULT"
_ZN10layer_norm13ln_bwd_kernelINS_13Kernel_traitsIf13__nv_bfloat16fS2_fjLj5120ELj1ELj1ELj4ELj16ENS_18Kernel_traits_baseILj5120EfS2_fS2_fjLj128EEEEELb1ELb1ELb0ELb0EEEvNS_9BwdParamsE:
.text._ZN10layer_norm13ln_bwd_kernelINS_13Kernel_traitsIf13__nv_bfloat16fS2_fjLj5120ELj1ELj1ELj4ELj16ENS_18Kernel_traits_baseILj5120EfS2_fS2_fjLj128EEEEELb1ELb1ELb0ELb0EEEvNS_9BwdParamsE:
        /* <DEDUP_REMOVED lines=26> */
[----:B------:R-:W-:-:S02]  /*01a0*/  ISETP.GE.U32.AND P2, PT, R0, 0x200, PT ;  /* 0x000002000000780c */ /* 0x000fc40003f46070 */
[----:B------:R-:W-:Y:S01]  /*01b0*/  ISETP.GE.U32.AND P3, PT, R0, 0x280, PT ;  /* 0x000002800000780c */ /* 0x000fe20003f66070 */
[----:B------:R0:W5:Y:S04]  /*01c0*/  LDL.64 R74, [R1+0x168] ;  /* 0x00016800014a7983 */ /* 0x0001680000100a00 */
[----:B------:R-:W-:Y:S01]  /*01d0*/  @P4 MOV R5, 0x20 ;  /* 0x0000002000054802 */ /* 0x000fe20000000f00 */
[----:B------:R0:W5:Y:S01]  /*01e0*/  LDL.64 R68, [R1+0x150] ;  /* 0x0001500001447983 */ /* 0x0001620000100a00 */
[----:B------:R-:W-:-:S03]  /*01f0*/  @P0 MOV R9, 0x20 ;  /* 0x0000002000090802 */ /* 0x000fc60000000f00 */
        /* <DEDUP_REMOVED lines=24> */
[----:B------:R-:W-:-:S04]  /*0380*/  @P0 IMAD.WIDE.U32 R6, R18, R9, c[0x0][0x1b0] ;  /* 0x00006c0012060625 */ /* 0x000fc800078e0009 */
[C---:B------:R-:W-:Y:S01]  /*0390*/  @P0 IMAD.WIDE.U32 R8, R18.reuse, R9, c[0x0][0x1c8] ;  /* 0x0000720012080625 */ /* 0x040fe200078e0009 */
[----:B------:R-:W-:Y:S01]  /*03a0*/  @P0 IADD3 R18, R18, 0x80, RZ ;  /* 0x0000008012120810 */ /* 0x000fe20007ffe0ff */
[----:B----4-:R1:W4:Y:S04]  /*03b0*/  @P4 LDG.E.128 R88, [R4.64] ;  /* 0x0000000404584981 */ /* 0x010328000c1e1d00 */
[----:B-----5:R1:W5:Y:S01]  /*03c0*/  @P4 LDG.E.128 R84, [R4.64+0x10] ;  /* 0x0000100404544981 */ /* 0x020362000c1e1d00 */
[----:B------:R-:W-:-:S03]  /*03d0*/  @P2 MOV R17, 0x20 ;  /* 0x0000002000112802 */ /* 0x000fc60000000f00 */
[----:B------:R-:W4:Y:S04]  /*03e0*/  @P0 LDG.E.128 R80, [R6.64] ;  /* 0x0000000406500981 */ /* 0x000f28000c1e1d00 */
[----:B------:R-:W4:Y:S04]  /*03f0*/  @P0 LDG.E.128 R76, [R6.64+0x10] ;  /* 0x00001004064c0981 */ /* 0x000f28000c1e1d00 */
[----:B------:R-:W4:Y:S04]  /*0400*/  @P0 LDG.E.128 R72, [R8.64] ;  /* 0x0000000408480981 */ /* 0x000f28000c1e1d00 */
        /* <DEDUP_REMOVED lines=11> */
[----:B------:R-:W3:Y:S02]  /*04c0*/  @P0 LDG.E.128 R68, [R8.64+0x10] ;  /* 0x0000100408440981 */ /* 0x000ee4000c1e1d00 */
[----:B------:R-:W-:-:S04]  /*04d0*/  @P1 IMAD.WIDE.U32 R10, R18, R13, c[0x0][0x1b0] ;  /* 0x00006c00120a1625 */ /* 0x000fc800078e000d */
[C---:B------:R-:W-:Y:S01]  /*04e0*/  @P1 IMAD.WIDE.U32 R12, R18.reuse, R13, c[0x0][0x1c8] ;  /* 0x00007200120c1625 */ /* 0x040fe200078e000d */
[----:B------:R-:W-:Y:S01]  /*04f0*/  @P1 IADD3 R18, R18, 0x80, RZ ;  /* 0x0000008012121810 */ /* 0x000fe20007ffe0ff */
[----:B------:R-:W3:Y:S04]  /*0500*/  @P1 LDG.E.128 R64, [R10.64] ;  /* 0x000000040a401981 */ /* 0x000ee8000c1e1d00 */
[----:B------:R-:W3:Y:S01]  /*0510*/  @P1 LDG.E.128 R60, [R10.64+0x10] ;  /* 0x000010040a3c1981 */ /* 0x000ee2000c1e1d00 */
[CC--:B------:R-:W-:Y:S01]  /*0520*/  @P2 IMAD.WIDE.U32 R14, R18.reuse, R17.reuse, c[0x0][0x1b0] ;  /* 0x00006c00120e2625 */ /* 0x0c0fe200078e0011 */
[----:B------:R-:W-:Y:S02]  /*0530*/  @P3 MOV R3, 0x20 ;  /* 0x0000002000033802 */ /* 0x000fe40000000f00 */
[----:B------:R-:W3:Y:S01]  /*0540*/  @P1 LDG.E.128 R56, [R12.64] ;  /* 0x000000040c381981 */ /* 0x000ee2000c1e1d00 */
[C---:B------:R-:W-:Y:S01]  /*0550*/  @P2 IMAD.WIDE.U32 R16, R18.reuse, R17, c[0x0][0x1c8] ;  /* 0x0000720012102625 */ /* 0x040fe200078e0011 */
[----:B------:R-:W-:-:S02]  /*0560*/  @P2 IADD3 R18, R18, 0x80, RZ ;  /* 0x0000008012122810 */ /* 0x000fc40007ffe0ff */
[----:B------:R-:W3:Y:S04]  /*0570*/  @P1 LDG.E.128 R52, [R12.64+0x10] ;  /* 0x000010040c341981 */ /* 0x000ee8000c1e1d00 */
[----:B------:R-:W3:Y:S01]  /*0580*/  @P2 LDG.E.128 R48, [R14.64] ;  /* 0x000000040e302981 */ /* 0x000ee2000c1e1d00 */
[----:B-1----:R-:W-:-:S03]  /*0590*/  @P3 IMAD.WIDE.U32 R4, R18, R3, c[0x0][0x1c8] ;  /* 0x0000720012043625 */ /* 0x002fc600078e0003 */
[----:B------:R-:W3:Y:S01]  /*05a0*/  @P2 LDG.E.128 R44, [R14.64+0x10] ;  /* 0x000010040e2c2981 */ /* 0x000ee2000c1e1d00 */
[----:B------:R-:W-:-:S03]  /*05b0*/  @P3 IMAD.WIDE.U32 R2, R18, R3, c[0x0][0x1b0] ;  /* 0x00006c0012023625 */ /* 0x000fc600078e0003 */
[----:B------:R-:W3:Y:S04]  /*05c0*/  @P2 LDG.E.128 R40, [R16.64] ;  /* 0x0000000410282981 */ /* 0x000ee8000c1e1d00 */
[----:B------:R-:W3:Y:S04]  /*05d0*/  @P2 LDG.E.128 R36, [R16.64+0x10] ;  /* 0x0000100410242981 */ /* 0x000ee8000c1e1d00 */
[----:B------:R-:W3:Y:S04]  /*05e0*/  @P3 LDG.E.128 R32, [R4.64] ;  /* 0x0000000404203981 */ /* 0x000ee8000c1e1d00 */
[----:B----4-:R-:W4:Y:S04]  /*05f0*/  @P3 LDG.E.128 R28, [R4.64+0x10] ;  /* 0x00001004041c3981 */ /* 0x010f28000c1e1d00 */
[----:B-----5:R-:W5:Y:S04]  /*0600*/  @P3 LDG.E.128 R24, [R2.64] ;  /* 0x0000000402183981 */ /* 0x020f68000c1e1d00 */
[----:B--2---:R-:W2:Y:S04]  /*0610*/  @P3 LDG.E.128 R20, [R2.64+0x10] ;  /* 0x0000100402143981 */ /* 0x004ea8000c1e1d00 */
[----:B------:R1:W-:Y:S04]  /*0620*/  @P4 STL.64 [R1+0x180], R88 ;  /* 0x0001805801004387 */ /* 0x0003e80000100a00 */
[----:B------:R0:W-:Y:S04]  /*0630*/  @P4 STL.64 [R1+0x188], R90 ;  /* 0x0001885a01004387 */ /* 0x0001e80000100a00 */
[----:B------:R0:W-:Y:S04]  /*0640*/  @P4 STL.64 [R1+0x170], R84 ;  /* 0x0001705401004387 */ /* 0x0001e80000100a00 */
[----:B------:R0:W-:Y:S04]  /*0650*/  @P4 STL.64 [R1+0x178], R86 ;  /* 0x0001785601004387 */ /* 0x0001e80000100a00 */
[----:B------:R0:W-:Y:S01]  /*0660*/  @P0 STL.64 [R1+0x140], R80 ;  /* 0x0001405001000387 */ /* 0x0001e20000100a00 */
[----:B------:R-:W0:Y:S03]  /*0670*/  S2UR UR6, SR_CTAID.X ;  /* 0x00000000000679c3 */ /* 0x000e260000002500 */
[----:B------:R0:W-:Y:S04]  /*0680*/  @P0 STL.64 [R1+0x148], R82 ;  /* 0x0001485201000387 */ /* 0x0001e80000100a00 */
[----:B------:R0:W-:Y:S04]  /*0690*/  @P0 STL.64 [R1+0x130], R76 ;  /* 0x0001304c01000387 */ /* 0x0001e80000100a00 */
[----:B------:R0:W-:Y:S04]  /*06a0*/  @P0 STL.64 [R1+0x138], R78 ;  /* 0x0001384e01000387 */ /* 0x0001e80000100a00 */
[----:B------:R0:W-:Y:S04]  /*06b0*/  @P0 STL.64 [R1+0x160], R72 ;  /* 0x0001604801000387 */ /* 0x0001e80000100a00 */
[----:B------:R0:W-:Y:S04]  /*06c0*/  @P0 STL.64 [R1+0x168], R74 ;  /* 0x0001684a01000387 */ /* 0x0001e80000100a00 */
[----:B---3--:R3:W-:Y:S04]  /*06d0*/  @P0 STL.64 [R1+0x150], R68 ;  /* 0x0001504401000387 */ /* 0x0087e80000100a00 */
        /* <DEDUP_REMOVED lines=18> */
[----:B0-----:R-:W-:-:S03]  /*0800*/  LEA.HI R6, R19, UR6, RZ, 0x19 ;  /* 0x0000000613067c11 */ /* 0x001fc6000f8fc8ff */
[----:B------:R0:W-:Y:S01]  /*0810*/  @P3 STL.64 [R1+0xa8], R34 ;  /* 0x0000a82201003387 */ /* 0x0001e20000100a00 */
        /* <DEDUP_REMOVED lines=66> */
[----:B------:R-:W-:-:S13]  /*0c40*/  ISETP.GE.AND P3, PT, R6, c[0x0][0x164], PT ;  /* 0x0000590006007a0c */ /* 0x000fda0003f66270 */
[----:B------:R-:W-:Y:S05]  /*0c50*/  @P3 BRA `(.L_x_6840) ;  /* 0x000054a000003947 */ /* 0x000fea0003800000 */
[----:B0-----:R-:W-:Y:S01]  /*0c60*/  HFMA2.MMA R2, -RZ, RZ, 0, 5.9604644775390625e-08 ;  /* 0x00000001ff027435 */ /* 0x001fe200000001ff */
[----:B------:R-:W-:-:S06]  /*0c70*/  MOV R173, RZ ;  /* 0x000000ff00ad7202 */ /* 0x000fcc0000000f00 */
[----:B------:R0:W-:Y:S04]  /*0c80*/  STL.S16 [R1+0x6c], R2 ;  /* 0x00006c0201007387 */ /* 0x0001e80000100600 */
.L_x_6863:
[----:B------:R-:W-:Y:S02]  /*0c90*/  ISETP.NE.U32.AND P3, PT, RZ, c[0x0][0x1c0], PT ;  /* 0x00007000ff007a0c */ /* 0x000fe40003f65070 */
[----:B------:R-:W-:Y:S02]  /*0ca0*/  SHF.R.S32.HI R3, RZ, 0x1f, R6 ;  /* 0x0000001fff037819 */ /* 0x000fe40000011406 */
[----:B------:R-:W-:-:S13]  /*0cb0*/  ISETP.NE.AND.EX P3, PT, RZ, c[0x0][0x1c4], PT, P3 ;  /* 0x00007100ff007a0c */ /* 0x000fda0003f65330 */
[----:B0-----:R-:W-:-:S04]  /*0cc0*/  @P3 LEA R2, P4, R6, c[0x0][0x1c0], 0x1 ;  /* 0x0000700006023a11 */ /* 0x001fc800078808ff */
[----:B------:R-:W-:-:S05]  /*0cd0*/  @P3 LEA.HI.X R3, R6, c[0x0][0x1c4], R3, 0x1, P4 ;  /* 0x0000710006033a11 */ /* 0x000fca00020f0c03 */
[----:B------:R0:W2:Y:S04]  /*0ce0*/  @P3 LDG.E.U16 R192, [R2.64] ;  /* 0x0000000402c03981 */ /* 0x0000a8000c1e1500 */
[----:B------:R-:W1:Y:S01]  /*0cf0*/  S2R R193, SR_TID.X ;  /* 0x0000000000c17919 */ /* 0x000e620000002100 */
[----:B0-----:R-:W-:-:S05]  /*0d00*/  MOV R2, 0x4 ;  /* 0x0000000400027802 */ /* 0x001fca0000000f00 */
[----:B------:R-:W-:-:S04]  /*0d10*/  IMAD.WIDE R4, R6, R2, c[0x0][0x1a0] ;  /* 0x0000680006047625 */ /* 0x000fc800078e0202 */
[----:B------:R-:W-:Y:S02]  /*0d20*/  IMAD.WIDE R2, R6, R2, c[0x0][0x1a8] ;  /* 0x00006a0006027625 */ /* 0x000fe400078e0202 */
[----:B------:R0:W5:Y:S01]  /*0d30*/  LDG.E R5, [R4.64] ;  /* 0x0000000404057981 */ /* 0x000162000c1e1900 */
[----:B------:R-:W-:-:S03]  /*0d40*/  LOP3.LUT P5, RZ, R0, 0xffffff80, RZ, 0xc0, !PT ;  /* 0xffffff8000ff7812 */ /* 0x000fc600078ac0ff */
[----:B0-----:R0:W5:Y:S01]  /*0d50*/  LDG.E R4, [R2.64] ;  /* 0x0000000402047981 */ /* 0x001162000c1e1900 */
[----:B-1----:R-:W-:Y:S01]  /*0d60*/  LOP3.LUT R193, R193, 0x7f, RZ, 0xc0, !PT ;  /* 0x0000007fc1c17812 */ /* 0x002fe200078ec0ff */
[----:B------:R-:W-:Y:S01]  /*0d70*/  BSSY B0, `(.L_x_6841) ;  /* 0x0000073000007945 */ /* 0x000fe20003800000 */
[----:B------:R-:W-:Y:S02]  /*0d80*/  MOV R216, RZ ;  /* 0x000000ff00d87202 */ /* 0x000fe40000000f00 */
[----:B------:R-:W-:Y:S01]  /*0d90*/  MOV R215, RZ ;  /* 0x000000ff00d77202 */ /* 0x000fe20000000f00 */
        /* <DEDUP_REMOVED lines=15> */
[----:B------:R0:W2:Y:S01]  /*0e90*/  LDG.E.128 R200, [R192.64+0x10] ;  /* 0x00001004c0c87981 */ /* 0x0000a2000c1e1d00 */
[----:B------:R-:W-:Y:S01]  /*0ea0*/  ISETP.NE.U32.AND P3, PT, RZ, c[0x0][0x218], PT ;  /* 0x00008600ff007a0c */ /* 0x000fe20003f65070 */
[----:B------:R-:W1:Y:S02]  /*0eb0*/  LDC.U8 R249, c[0x0][0x1f0] ;  /* 0x00007c00fff97b82 */ /* 0x000e640000000000 */
[----:B------:R3:W-:Y:S04]  /*0ec0*/  STL [R1+0x1b0], R0 ;  /* 0x0001b00001007387 */ /* 0x0007e80000100800 */
[----:B0-----:R0:W3:Y:S01]  /*0ed0*/  LDG.E.128 R192, [R18.64] ;  /* 0x0000000412c07981 */ /* 0x0010e2000c1e1d00 */
[----:B------:R-:W-:-:S13]  /*0ee0*/  ISETP.NE.AND.EX P3, PT, RZ, c[0x0][0x21c], PT, P3 ;  /* 0x00008700ff007a0c */ /* 0x000fda0003f65330 */
[----:B0-----:R-:W-:-:S04]  /*0ef0*/  @P3 LEA R18, P4, R2, c[0x0][0x218], 0x5 ;  /* 0x0000860002123a11 */ /* 0x001fc800078828ff */
        /* <DEDUP_REMOVED lines=9> */
[----:B----4-:R-:W-:-:S02]  /*0f90*/  FADD.FTZ R7, -R216, R196 ;  /* 0x000000c4d8077221 */ /* 0x010fc40000010100 */
[C---:B------:R-:W-:Y:S02]  /*0fa0*/  FADD.FTZ R8, -R216.reuse, R197 ;  /* 0x000000c5d8087221 */ /* 0x040fe40000010100 */
[C---:B------:R-:W-:Y:S02]  /*0fb0*/  FADD.FTZ R214, -R216.reuse, R198 ;  /* 0x000000c6d8d67221 */ /* 0x040fe40000010100 */
[C---:B--2---:R-:W-:Y:S02]  /*0fc0*/  FADD.FTZ R198, -R216.reuse, R201 ;  /* 0x000000c9d8c67221 */ /* 0x044fe40000010100 */
[C---:B------:R-:W-:Y:S02]  /*0fd0*/  FADD.FTZ R215, -R216.reuse, R199 ;  /* 0x000000c7d8d77221 */ /* 0x040fe40000010100 */
[C---:B------:R-:W-:Y:S02]  /*0fe0*/  FADD.FTZ R199, -R216.reuse, R200 ;  /* 0x000000c8d8c77221 */ /* 0x040fe40000010100 */
[C---:B------:R-:W-:Y:S01]  /*0ff0*/  FADD.FTZ R197, -R216.reuse, R202 ;  /* 0x000000cad8c57221 */ /* 0x040fe20000010100 */
[----:B---3--:R-:W-:Y:S01]  /*1000*/  PRMT R201, RZ, 0x5410, R192 ;  /* 0x00005410ffc97816 */ /* 0x008fe200000000c0 */
[----:B------:R-:W-:-:S02]  /*1010*/  FADD.FTZ R196, -R216, R203 ;  /* 0x000000cbd8c47221 */ /* 0x000fc40000010100 */
[C---:B------:R-:W-:Y:S02]  /*1020*/  FMUL.FTZ R7, R4.reuse, R7 ;  /* 0x0000000704077220 */ /* 0x040fe40000410000 */
[----:B------:R-:W-:Y:S02]  /*1030*/  FMUL.FTZ R216, R4, R8 ;  /* 0x0000000804d87220 */ /* 0x000fe40000410000 */
[----:B------:R-:W-:Y:S02]  /*1040*/  FADD.FTZ R132, R132, R201 ;  /* 0x000000c984847221 */ /* 0x000fe40000010000 */
[-C--:B------:R-:W-:Y:S02]  /*1050*/  FFMA.FTZ R172, R7, R201.reuse, R172 ;  /* 0x000000c907ac7223 */ /* 0x080fe400000100ac */
[----:B------:R-:W-:Y:S02]  /*1060*/  FMUL.FTZ R8, R251, R201 ;  /* 0x000000c9fb087220 */ /* 0x000fe40000410000 */
[----:B------:R-:W2:Y:S01]  /*1070*/  LDL R201, [R1+0x190] ;  /* 0x0001900001c97983 */ /* 0x000ea20000100800 */
[----:B------:R-:W-:-:S03]  /*1080*/  FMUL.FTZ R251, R4, R214 ;  /* 0x000000d604fb7220 */ /* 0x000fc60000410000 */
[----:B------:R-:W-:Y:S04]  /*1090*/  STL [R1+0x58], R216 ;  /* 0x000058d801007387 */ /* 0x000fe80000100800 */
[----:B------:R-:W3:Y:S01]  /*10a0*/  LDL R214, [R1+0x1ac] ;  /* 0x0001ac0001d67983 */ /* 0x000ee20000100800 */
[----:B------:R-:W-:Y:S02]  /*10b0*/  PRMT R202, RZ, 0x7610, R192 ;  /* 0x00007610ffca7816 */ /* 0x000fe400000000c0 */
[----:B------:R-:W-:-:S03]  /*10c0*/  PRMT R203, RZ, 0x5410, R193 ;  /* 0x00005410ffcb7816 */ /* 0x000fc600000000c1 */
[----:B------:R-:W-:Y:S02]  /*10d0*/  FMUL.FTZ R0, R250, R202 ;  /* 0x000000cafa007220 */ /* 0x000fe40000410000 */
[----:B------:R-:W-:Y:S01]  /*10e0*/  FMUL.FTZ R250, R4, R215 ;  /* 0x000000d704fa7220 */ /* 0x000fe20000410000 */
[----:B------:R-:W-:Y:S04]  /*10f0*/  STL [R1+0x34], R251 ;  /* 0x000034fb01007387 */ /* 0x000fe80000100800 */
[----:B------:R0:W-:Y:S04]  /*1100*/  STL [R1+0x20], R0 ;  /* 0x0000200001007387 */ /* 0x0001e80000100800 */
[----:B------:R-:W-:Y:S01]  /*1110*/  STL [R1+0x1c], R250 ;  /* 0x00001cfa01007387 */ /* 0x000fe20000100800 */
[----:B------:R-:W-:-:S05]  /*1120*/  FMUL.FTZ R252, R249, R203 ;  /* 0x000000cbf9fc7220 */ /* 0x000fca0000410000 */
[----:B------:R1:W-:Y:S04]  /*1130*/  STL [R1+0x14], R252 ;  /* 0x000014fc01007387 */ /* 0x0003e80000100800 */
[----:B------:R-:W4:Y:S01]  /*1140*/  LDL R215, [R1+0x194] ;  /* 0x0001940001d77983 */ /* 0x000f220000100800 */
[----:B------:R-:W-:Y:S02]  /*1150*/  PRMT R200, RZ, 0x7610, R193 ;  /* 0x00007610ffc87816 */ /* 0x000fe400000000c1 */
[----:B------:R-:W-:Y:S01]  /*1160*/  PRMT R193, RZ, 0x5410, R194 ;  /* 0x00005410ffc17816 */ /* 0x000fe200000000c2 */
[----:B------:R-:W-:Y:S02]  /*1170*/  FMUL.FTZ R249, R4, R199 ;  /* 0x000000c704f97220 */ /* 0x000fe40000410000 */
[----:B------:R-:W-:-:S02]  /*1180*/  FADD.FTZ R133, R133, R202 ;  /* 0x000000ca85857221 */ /* 0x000fc40000010000 */
[----:B------:R-:W-:Y:S02]  /*1190*/  FFMA.FTZ R173, R216, R202, R173 ;  /* 0x000000cad8ad7223 */ /* 0x000fe400000100ad */
[----:B------:R-:W-:Y:S02]  /*11a0*/  FADD.FTZ R134, R134, R203 ;  /* 0x000000cb86867221 */ /* 0x000fe40000010000 */
[----:B------:R-:W-:Y:S02]  /*11b0*/  FFMA.FTZ R174, R251, R203, R174 ;  /* 0x000000cbfbae7223 */ /* 0x000fe400000100ae */
[----:B------:R-:W-:Y:S01]  /*11c0*/  FADD.FTZ R128, R128, R193 ;  /* 0x000000c180807221 */ /* 0x000fe20000010000 */
[----:B------:R-:W4:Y:S01]  /*11d0*/  LDL R203, [R1+0x198] ;  /* 0x0001980001cb7983 */ /* 0x000f220000100800 */
[----:B------:R-:W-:-:S03]  /*11e0*/  FFMA.FTZ R168, R249, R193, R168 ;  /* 0x000000c1f9a87223 */ /* 0x000fc600000100a8 */
[----:B------:R-:W-:Y:S01]  /*11f0*/  STL [R1+0xc], R249 ;  /* 0x00000cf901007387 */ /* 0x000fe20000100800 */
[----:B--2---:R-:W-:Y:S02]  /*1200*/  FMUL.FTZ R202, R201, R193 ;  /* 0x000000c1c9ca7220 */ /* 0x004fe40000410000 */
[----:B------:R-:W-:Y:S02]  /*1210*/  FMUL.FTZ R201, R4, R198 ;  /* 0x000000c604c97220 */ /* 0x000fe40000410000 */
[----:B------:R-:W-:Y:S02]  /*1220*/  FADD.FTZ R198, RZ, R8 ;  /* 0x00000008ffc67221 */ /* 0x000fe40000010000 */
[----:B---3--:R-:W-:Y:S02]  /*1230*/  FMUL.FTZ R214, R214, R200 ;  /* 0x000000c8d6d67220 */ /* 0x008fe40000410000 */
[----:B------:R-:W-:-:S03]  /*1240*/  FFMA.FTZ R193, R7, R8, RZ ;  /* 0x0000000807c17223 */ /* 0x000fc600000100ff */
[----:B------:R2:W-:Y:S01]  /*1250*/  STL [R1+0x10], R214 ;  /* 0x000010d601007387 */ /* 0x0005e20000100800 */
[----:B------:R-:W-:Y:S02]  /*1260*/  FADD.FTZ R198, R198, R0 ;  /* 0x00000000c6c67221 */ /* 0x000fe40000010000 */
[----:B------:R-:W-:Y:S01]  /*1270*/  FFMA.FTZ R193, R216, R0, R193 ;  /* 0x00000000d8c17223 */ /* 0x000fe200000100c1 */
[----:B------:R3:W-:Y:S04]  /*1280*/  STL [R1+0x8], R202 ;  /* 0x000008ca01007387 */ /* 0x0007e80000100800 */
[----:B------:R3:W-:Y:S04]  /*1290*/  STL [R1+0x4], R201 ;  /* 0x000004c901007387 */ /* 0x0007e80000100800 */
[----:B0-----:R3:W5:Y:S04]  /*12a0*/  LDL.LU R0, [R1+0x1b0] ;  /* 0x0001b00001007983 */ /* 0x0017680000300800 */
[----:B------:R-:W3:Y:S01]  /*12b0*/  LDL R199, [R1+0x19c] ;  /* 0x00019c0001c77983 */ /* 0x000ee20000100800 */
[----:B------:R-:W-:Y:S01]  /*12c0*/  PRMT R194, RZ, 0x7610, R194 ;  /* 0x00007610ffc27816 */ /* 0x000fe200000000c2 */
[----:B------:R-:W-:-:S02]  /*12d0*/  FADD.FTZ R135, R135, R200 ;  /* 0x000000c887877221 */ /* 0x000fc40000010000 */
[----:B------:R-:W-:Y:S02]  /*12e0*/  FFMA.FTZ R175, R250, R200, R175 ;  /* 0x000000c8faaf7223 */ /* 0x000fe400000100af */
[----:B------:R-:W-:Y:S02]  /*12f0*/  FADD.FTZ R129, R129, R194 ;  /* 0x000000c281817221 */ /* 0x000fe40000010000 */
[-C--:B------:R-:W-:Y:S02]  /*1300*/  FFMA.FTZ R169, R201, R194.reuse, R169 ;  /* 0x000000c2c9a97223 */ /* 0x080fe400000100a9 */
[----:B----4-:R-:W-:Y:S02]  /*1310*/  FMUL.FTZ R200, R215, R194 ;  /* 0x000000c2d7c87220 */ /* 0x010fe40000410000 */
[----:B------:R-:W-:Y:S02]  /*1320*/  FADD.FTZ R194, R198, R252 ;  /* 0x000000fcc6c27221 */ /* 0x000fe40000010000 */
[----:B------:R-:W-:Y:S01]  /*1330*/  FFMA.FTZ R193, R251, R252, R193 ;  /* 0x000000fcfbc17223 */ /* 0x000fe200000100c1 */
[----:B------:R0:W-:Y:S01]  /*1340*/  STL [R1], R200 ;  /* 0x000000c801007387 */ /* 0x0001e20000100800 */
[----:B------:R-:W-:-:S02]  /*1350*/  FADD.FTZ R194, R194, R214 ;  /* 0x000000d6c2c27221 */ /* 0x000fc40000010000 */
[----:B------:R-:W-:Y:S01]  /*1360*/  FFMA.FTZ R193, R250, R214, R193 ;  /* 0x000000d6fac17223 */ /* 0x000fe200000100c1 */
[----:B------:R-:W-:Y:S01]  /*1370*/  PRMT R192, RZ, 0x5410, R195 ;  /* 0x00005410ffc07816 */ /* 0x000fe200000000c3 */
[----:B------:R-:W-:Y:S02]  /*1380*/  FADD.FTZ R194, R194, R202 ;  /* 0x000000cac2c27221 */ /* 0x000fe40000010000 */
[----:B------:R-:W-:Y:S01]  /*1390*/  FFMA.FTZ R193, R249, R202, R193 ;  /* 0x000000caf9c17223 */ /* 0x000fe200000100c1 */
[----:B------:R-:W-:Y:S01]  /*13a0*/  PRMT R195, RZ, 0x7610, R195 ;  /* 0x00007610ffc37816 */ /* 0x000fe200000000c3 */
[----:B-1----:R-:W-:Y:S02]  /*13b0*/  FMUL.FTZ R252, R4, R197 ;  /* 0x000000c504fc7220 */ /* 0x002fe40000410000 */
[----:B------:R-:W-:Y:S02]  /*13c0*/  FMUL.FTZ R251, R203, R192 ;  /* 0x000000c0cbfb7220 */ /* 0x000fe40000410000 */
[----:B------:R-:W-:-:S02]  /*13d0*/  FADD.FTZ R194, R194, R200 ;  /* 0x000000c8c2c27221 */ /* 0x000fc40000010000 */
[----:B------:R-:W-:Y:S02]  /*13e0*/  FFMA.FTZ R193, R201, R200, R193 ;  /* 0x000000c8c9c17223 */ /* 0x000fe400000100c1 */
[----:B------:R-:W-:Y:S02]  /*13f0*/  FMUL.FTZ R250, R4, R196 ;  /* 0x000000c404fa7220 */ /* 0x000fe40000410000 */
[----:B------:R-:W-:Y:S02]  /*1400*/  FADD.FTZ R194, R194, R251 ;  /* 0x000000fbc2c27221 */ /* 0x000fe40000010000 */
[----:B------:R-:W-:Y:S01]  /*1410*/  FFMA.FTZ R193, R252, R251, R193 ;  /* 0x000000fbfcc17223 */ /* 0x000fe200000100c1 */
[----:B--2---:R-:W-:Y:S01]  /*1420*/  IADD3 R214, R2, 0x80, RZ ;  /* 0x0000008002d67810 */ /* 0x004fe20007ffe0ff */
[----:B------:R-:W-:Y:S02]  /*1430*/  FADD.FTZ R130, R130, R192 ;  /* 0x000000c082827221 */ /* 0x000fe40000010000 */
[----:B------:R-:W-:-:S02]  /*1440*/  FFMA.FTZ R170, R252, R192, R170 ;  /* 0x000000c0fcaa7223 */ /* 0x000fc400000100aa */
[----:B------:R-:W-:Y:S02]  /*1450*/  FADD.FTZ R131, R131, R195 ;  /* 0x000000c383837221 */ /* 0x000fe40000010000 */
[-C--:B------:R-:W-:Y:S02]  /*1460*/  FFMA.FTZ R171, R250, R195.reuse, R171 ;  /* 0x000000c3faab7223 */ /* 0x080fe400000100ab */
[----:B---3--:R-:W-:-:S04]  /*1470*/  FMUL.FTZ R249, R199, R195 ;  /* 0x000000c3c7f97220 */ /* 0x008fc80000410000 */
[----:B------:R-:W-:Y:S02]  /*1480*/  FADD.FTZ R216, R194, R249 ;  /* 0x000000f9c2d87221 */ /* 0x000fe40000010000 */
[----:B------:R-:W-:Y:S02]  /*1490*/  FFMA.FTZ R215, R250, R249, R193 ;  /* 0x000000f9fad77223 */ /* 0x000fe400000100c1 */
.L_x_6842:
[----:B0-----:R-:W-:Y:S05]  /*14a0*/  BSYNC B0 ;  /* 0x0000000000007941 */ /* 0x001fea0003800000 */
.L_x_6841:
        /* <DEDUP_REMOVED lines=10> */
[----:B------:R-:W2:Y:S04]  /*1550*/  LDL R244, [R1+0x130] ;  /* 0x0001300001f47983 */ /* 0x000ea80000100800 */
[----:B0-----:R-:W2:Y:S01]  /*1560*/  LDG.E.128 R196, [R196.64+0x10] ;  /* 0x00001004c4c47981 */ /* 0x001ea2000c1e1d00 */
[----:B------:R-:W-:Y:S01]  /*1570*/  ISETP.NE.U32.AND P3, PT, RZ, c[0x0][0x218], PT ;  /* 0x00008600ff007a0c */ /* 0x000fe20003f65070 */
[----:B------:R-:W0:Y:S02]  /*1580*/  LDC.U8 R239, c[0x0][0x1f0] ;  /* 0x00007c00ffef7b82 */ /* 0x000e240000000000 */
[----:B------:R-:W3:Y:S01]  /*1590*/  LDL R246, [R1+0x144] ;  /* 0x0001440001f67983 */ /* 0x000ee20000100800 */
[----:B------:R-:W-:-:S03]  /*15a0*/  ISETP.NE.AND.EX P3, PT, RZ, c[0x0][0x21c], PT, P3 ;  /* 0x00008700ff007a0c */ /* 0x000fc60003f65330 */
[----:B------:R-:W3:Y:S04]  /*15b0*/  LDL R245, [R1+0x14c] ;  /* 0x00014c0001f57983 */ /* 0x000ee80000100800 */
[----:B------:R-:W3:Y:S06]  /*15c0*/  LDL R243, [R1+0x134] ;  /* 0x0001340001f37983 */ /* 0x000eec0000100800 */
[----:B-1----:R-:W-:-:S04]  /*15d0*/  @P3 LEA R20, P4, R214, c[0x0][0x218], 0x5 ;  /* 0x00008600d6143a11 */ /* 0x002fc800078828ff */
[----:B------:R-:W-:-:S05]  /*15e0*/  @P3 LEA.HI.X R21, R214, c[0x0][0x21c], RZ, 0x5, P4 ;  /* 0x00008700d6153a11 */ /* 0x000fca00020f2cff */
[----:B------:R1:W5:Y:S04]  /*15f0*/  @P3 LDG.E.128 R44, [R20.64] ;  /* 0x00000004142c3981 */ /* 0x000368000c1e1d00 */
[----:B------:R1:W5:Y:S02]  /*1600*/  @P3 LDG.E.128 R40, [R20.64+0x10] ;  /* 0x0000100414283981 */ /* 0x000364000c1e1d00 */
[----:B-1----:R-:W-:-:S04]  /*1610*/  LEA R20, P3, R214, c[0x0][0x190], 0x3 ;  /* 0x00006400d6147a11 */ /* 0x002fc800078618ff */
[----:B------:R-:W-:Y:S02]  /*1620*/  LEA.HI.X R21, R214, c[0x0][0x194], RZ, 0x3, P3 ;  /* 0x00006500d6157a11 */ /* 0x000fe400018f1cff */
[----:B0-----:R-:W-:-:S04]  /*1630*/  ISETP.NE.AND P3, PT, R239, RZ, PT ;  /* 0x000000ffef00720c */ /* 0x001fc80003f65270 */
[----:B-----5:R-:W-:Y:S01]  /*1640*/  FSEL R239, R5, RZ, !P3 ;  /* 0x000000ff05ef7208 */ /* 0x020fe20005800000 */
[----:B------:R-:W5:Y:S04]  /*1650*/  LDG.E.64 R20, [R20.64] ;  /* 0x0000000414147981 */ /* 0x000f68000c1e1b00 */
[C---:B----4-:R-:W-:Y:S02]  /*1660*/  FADD.FTZ R9, -R239.reuse, R192 ;  /* 0x000000c0ef097221 */ /* 0x050fe40000010100 */
[C---:B------:R-:W-:Y:S02]  /*1670*/  FADD.FTZ R240, -R239.reuse, R193 ;  /* 0x000000c1eff07221 */ /* 0x040fe40000010100 */
[C---:B------:R-:W-:Y:S02]  /*1680*/  FADD.FTZ R241, -R239.reuse, R194 ;  /* 0x000000c2eff17221 */ /* 0x040fe40000010100 */
[----:B------:R-:W-:-:S02]  /*1690*/  FADD.FTZ R195, -R239, R195 ;  /* 0x000000c3efc37221 */ /* 0x000fc40000010100 */
[C---:B--2---:R-:W-:Y:S02]  /*16a0*/  FADD.FTZ R194, -R239.reuse, R196 ;  /* 0x000000c4efc27221 */ /* 0x044fe40000010100 */
[C---:B------:R-:W-:Y:S02]  /*16b0*/  FADD.FTZ R10, -R239.reuse, R197 ;  /* 0x000000c5ef0a7221 */ /* 0x040fe40000010100 */
[C---:B------:R-:W-:Y:S02]  /*16c0*/  FADD.FTZ R193, -R239.reuse, R198 ;  /* 0x000000c6efc17221 */ /* 0x040fe40000010100 */
[----:B------:R-:W-:Y:S01]  /*16d0*/  FADD.FTZ R192, -R239, R199 ;  /* 0x000000c7efc07221 */ /* 0x000fe20000010100 */
[----:B------:R-:W-:Y:S02]  /*16e0*/  PRMT R239, RZ, 0x5410, R200 ;  /* 0x00005410ffef7816 */ /* 0x000fe400000000c8 */
[--C-:B------:R-:W-:Y:S02]  /*16f0*/  PRMT R199, RZ, 0x5410, R202.reuse ;  /* 0x00005410ffc77816 */ /* 0x100fe400000000ca */
[----:B------:R-:W-:Y:S01]  /*1700*/  PRMT R198, RZ, 0x7610, R202 ;  /* 0x00007610ffc67816 */ /* 0x000fe200000000ca */
[C---:B------:R-:W-:Y:S01]  /*1710*/  FMUL.FTZ R202, R4.reuse, R9 ;  /* 0x0000000904ca7220 */ /* 0x040fe20000410000 */
[--C-:B------:R-:W-:Y:S01]  /*1720*/  PRMT R197, RZ, 0x5410, R203.reuse ;  /* 0x00005410ffc57816 */ /* 0x100fe200000000cb */
[----:B------:R-:W-:Y:S01]  /*1730*/  FMUL.FTZ R240, R4, R240 ;  /* 0x000000f004f07220 */ /* 0x000fe20000410000 */
[----:B------:R-:W-:Y:S01]  /*1740*/  PRMT R196, RZ, 0x7610, R203 ;  /* 0x00007610ffc47816 */ /* 0x000fe200000000cb */
[----:B------:R-:W-:Y:S01]  /*1750*/  FMUL.FTZ R203, R248, R239 ;  /* 0x000000eff8cb7220 */ /* 0x000fe20000410000 */
[----:B------:R-:W-:Y:S01]  /*1760*/  PRMT R242, RZ, 0x7610, R200 ;  /* 0x00007610fff27816 */ /* 0x000fe200000000c8 */
[C---:B------:R-:W-:Y:S01]  /*1770*/  FMUL.FTZ R241, R4.reuse, R241 ;  /* 0x000000f104f17220 */ /* 0x040fe20000410000 */
[----:B------:R-:W-:Y:S01]  /*1780*/  PRMT R200, RZ, 0x5410, R201 ;  /* 0x00005410ffc87816 */ /* 0x000fe200000000c9 */
[----:B------:R-:W-:Y:S01]  /*1790*/  STL [R1+0x68], R202 ;  /* 0x000068ca01007387 */ /* 0x000fe20000100800 */
[----:B------:R-:W-:-:S03]  /*17a0*/  FMUL.FTZ R9, R4, R194 ;  /* 0x000000c204097220 */ /* 0x000fc60000410000 */
[----:B------:R0:W-:Y:S01]  /*17b0*/  STL [R1+0x54], R240 ;  /* 0x000054f001007387 */ /* 0x0001e20000100800 */
[----:B------:R-:W-:Y:S02]  /*17c0*/  FADD.FTZ R126, R126, R200 ;  /* 0x000000c87e7e7221 */ /* 0x000fe40000010000 */
[-C--:B------:R-:W-:Y:S01]  /*17d0*/  FFMA.FTZ R166, R241, R200.reuse, R166 ;  /* 0x000000c8f1a67223 */ /* 0x080fe200000100a6 */
[----:B------:R-:W-:Y:S01]  /*17e0*/  STL [R1+0x44], R203 ;  /* 0x000044cb01007387 */ /* 0x000fe20000100800 */
[----:B---3--:R-:W-:-:S03]  /*17f0*/  FMUL.FTZ R247, R247, R200 ;  /* 0x000000c8f7f77220 */ /* 0x008fc60000410000 */
[----:B------:R1:W-:Y:S01]  /*1800*/  STL [R1+0x30], R241 ;  /* 0x000030f101007387 */ /* 0x0003e20000100800 */
[----:B------:R-:W-:-:S03]  /*1810*/  FADD.FTZ R120, R120, R199 ;  /* 0x000000c778787221 */ /* 0x000fc60000010000 */
[----:B------:R-:W1:Y:S01]  /*1820*/  LDL R200, [R1+0x138] ;  /* 0x0001380001c87983 */ /* 0x000e620000100800 */
[-C--:B------:R-:W-:Y:S02]  /*1830*/  FFMA.FTZ R160, R9, R199.reuse, R160 ;  /* 0x000000c709a07223 */ /* 0x080fe400000100a0 */
[----:B------:R-:W-:Y:S02]  /*1840*/  FMUL.FTZ R244, R244, R199 ;  /* 0x000000c7f4f47220 */ /* 0x000fe40000410000 */
[----:B------:R-:W2:Y:S01]  /*1850*/  LDL R199, [R1+0x13c] ;  /* 0x00013c0001c77983 */ /* 0x000ea20000100800 */
[----:B------:R-:W-:Y:S02]  /*1860*/  FMUL.FTZ R248, R246, R242 ;  /* 0x000000f2f6f87220 */ /* 0x000fe40000410000 */
[----:B------:R-:W-:Y:S02]  /*1870*/  FMUL.FTZ R246, R4, R195 ;  /* 0x000000c304f67220 */ /* 0x000fe40000410000 */
        /* <DEDUP_REMOVED lines=21> */
[----:B0-----:R-:W-:Y:S01]  /*19d0*/  FMUL.FTZ R240, R4, R192 ;  /* 0x000000c004f07220 */ /* 0x001fe20000410000 */
        /* <DEDUP_REMOVED lines=9> */
[----:B-1----:R-:W-:-:S04]  /*1a70*/  FMUL.FTZ R241, R200, R197 ;  /* 0x000000c5c8f17220 */ /* 0x002fc80000410000 */
[----:B------:R-:W-:Y:S02]  /*1a80*/  FADD.FTZ R194, R194, R241 ;  /* 0x000000f1c2c27221 */ /* 0x000fe40000010000 */
[----:B--2---:R-:W-:Y:S02]  /*1a90*/  FMUL.FTZ R239, R199, R196 ;  /* 0x000000c4c7ef7220 */ /* 0x004fe40000410000 */
[----:B------:R-:W-:Y:S02]  /*1aa0*/  FFMA.FTZ R195, R242, R241, R195 ;  /* 0x000000f1f2c37223 */ /* 0x000fe400000100c3 */
[----:B------:R-:W-:Y:S02]  /*1ab0*/  FADD.FTZ R216, R194, R239 ;  /* 0x000000efc2d87221 */ /* 0x000fe40000010000 */
[----:B------:R-:W-:Y:S02]  /*1ac0*/  FFMA.FTZ R215, R240, R239, R195 ;  /* 0x000000eff0d77223 */ /* 0x000fe400000100c3 */
.L_x_6844:
[----:B------:R-:W-:Y:S05]  /*1ad0*/  BSYNC B0 ;  /* 0x0000000000007941 */ /* 0x000fea0003800000 */
.L_x_6843:
        /* <DEDUP_REMOVED lines=98> */
.L_x_6846:
[----:B------:R-:W-:Y:S05]  /*2100*/  BSYNC B0 ;  /* 0x0000000000007941 */ /* 0x000fea0003800000 */
.L_x_6845:
        /* <DEDUP_REMOVED lines=40> */
[C---:B------:R-:W-:Y:S01]  /*2390*/  FMUL.FTZ R218, R4.reuse, R218 ;  /* 0x000000da04da7220 */ /* 0x040fe20000410000 */
        /* <DEDUP_REMOVED lines=57> */
.L_x_6848:
[----:B------:R-:W-:Y:S05]  /*2730*/  BSYNC B0 ;  /* 0x0000000000007941 */ /* 0x000fea0003800000 */
.L_x_6847:
[----:B-----5:R-:W-:Y:S01]  /*2740*/  ISETP.GE.U32.AND P3, PT, R0, 0x280, PT ;  /* 0x000002800000780c */ /* 0x020fe20003f66070 */
[----:B------:R-:W-:-:S12]  /*2750*/  BSSY B0, `(.L_x_6849) ;  /* 0x0000062000007945 */ /* 0x000fd80003800000 */
        /* <DEDUP_REMOVED lines=11> */
[----:B------:R-:W-:Y:S01]  /*2810*/  ISETP.NE.U32.AND P3, PT, RZ, c[0x0][0x218], PT ;  /* 0x00008600ff007a0c */ /* 0x000fe20003f65070 */
[----:B------:R-:W0:Y:S02]  /*2820*/  LDC.U8 R15, c[0x0][0x1f0] ;  /* 0x00007c00ff0f7b82 */ /* 0x000e240000000000 */
[----:B------:R-:W3:Y:S01]  /*2830*/  LDL R213, [R1+0x8c] ;  /* 0x00008c0001d57983 */ /* 0x000ee20000100800 */
[----:B------:R-:W-:-:S03]  /*2840*/  ISETP.NE.AND.EX P3, PT, RZ, c[0x0][0x21c], PT, P3 ;  /* 0x00008700ff007a0c */ /* 0x000fc60003f65330 */
[----:B------:R-:W3:Y:S10]  /*2850*/  LDL R211, [R1+0x70] ;  /* 0x0000700001d37983 */ /* 0x000ef40000100800 */
[----:B------:R-:W-:-:S04]  /*2860*/  @P3 LEA R204, P4, R214, c[0x0][0x218], 0x5 ;  /* 0x00008600d6cc3a11 */ /* 0x000fc800078828ff */
[----:B------:R-:W-:-:S05]  /*2870*/  @P3 LEA.HI.X R205, R214, c[0x0][0x21c], RZ, 0x5, P4 ;  /* 0x00008700d6cd3a11 */ /* 0x000fca00020f2cff */
[----:B------:R1:W5:Y:S04]  /*2880*/  @P3 LDG.E.128 R176, [R204.64] ;  /* 0x00000004ccb03981 */ /* 0x000368000c1e1d00 */
[----:B------:R1:W5:Y:S02]  /*2890*/  @P3 LDG.E.128 R180, [R204.64+0x10] ;  /* 0x00001004ccb43981 */ /* 0x000364000c1e1d00 */
[----:B-1----:R-:W-:-:S04]  /*28a0*/  LEA R204, P3, R214, c[0x0][0x190], 0x3 ;  /* 0x00006400d6cc7a11 */ /* 0x002fc800078618ff */
[----:B------:R-:W-:Y:S02]  /*28b0*/  LEA.HI.X R205, R214, c[0x0][0x194], RZ, 0x3, P3 ;  /* 0x00006500d6cd7a11 */ /* 0x000fe400018f1cff */
[----:B0-----:R-:W-:-:S04]  /*28c0*/  ISETP.NE.AND P3, PT, R15, RZ, PT ;  /* 0x000000ff0f00720c */ /* 0x001fc80003f65270 */
[----:B------:R-:W-:Y:S01]  /*28d0*/  FSEL R5, R5, RZ, !P3 ;  /* 0x000000ff05057208 */ /* 0x000fe20005800000 */
[----:B------:R-:W5:Y:S04]  /*28e0*/  LDG.E.64 R204, [R204.64] ;  /* 0x00000004cccc7981 */ /* 0x000f68000c1e1b00 */
[C---:B----4-:R-:W-:Y:S02]  /*28f0*/  FADD.FTZ R206, -R5.reuse, R192 ;  /* 0x000000c005ce7221 */ /* 0x050fe40000010100 */
[C---:B------:R-:W-:Y:S02]  /*2900*/  FADD.FTZ R193, -R5.reuse, R193 ;  /* 0x000000c105c17221 */ /* 0x040fe40000010100 */
[----:B------:R-:W-:Y:S01]  /*2910*/  FMUL.FTZ R210, R4, R206 ;  /* 0x000000ce04d27220 */ /* 0x000fe20000410000 */
[----:B--2---:R-:W-:Y:S01]  /*2920*/  PRMT R208, RZ, 0x5410, R200 ;  /* 0x00005410ffd07816 */ /* 0x004fe200000000c8 */
[C---:B------:R-:W-:Y:S01]  /*2930*/  FADD.FTZ R207, -R5.reuse, R194 ;  /* 0x000000c205cf7221 */ /* 0x040fe20000010100 */
[----:B------:R-:W-:Y:S01]  /*2940*/  PRMT R209, RZ, 0x7610, R200 ;  /* 0x00007610ffd17816 */ /* 0x000fe200000000c8 */
[----:B------:R-:W-:-:S02]  /*2950*/  FADD.FTZ R195, -R5, R195 ;  /* 0x000000c305c37221 */ /* 0x000fc40000010100 */
[C---:B---3--:R-:W-:Y:S02]  /*2960*/  FADD.FTZ R194, -R5.reuse, R196 ;  /* 0x000000c405c27221 */ /* 0x048fe40000010100 */
[C---:B------:R-:W-:Y:S02]  /*2970*/  FADD.FTZ R192, -R5.reuse, R197 ;  /* 0x000000c505c07221 */ /* 0x040fe40000010100 */
[C---:B------:R-:W-:Y:S02]  /*2980*/  FADD.FTZ R15, -R5.reuse, R198 ;  /* 0x000000c6050f7221 */ /* 0x040fe40000010100 */
[----:B------:R-:W-:Y:S02]  /*2990*/  FADD.FTZ R100, R100, R208 ;  /* 0x000000d064647221 */ /* 0x000fe40000010000 */
[----:B------:R-:W-:Y:S02]  /*29a0*/  FMUL.FTZ R206, R4, R193 ;  /* 0x000000c104ce7220 */ /* 0x000fe40000410000 */
[-C--:B------:R-:W-:Y:S01]  /*29b0*/  FFMA.FTZ R140, R210, R208.reuse, R140 ;  /* 0x000000d0d28c7223 */ /* 0x080fe2000001008c */
[--C-:B------:R-:W-:Y:S01]  /*29c0*/  PRMT R198, RZ, 0x7610, R202.reuse ;  /* 0x00007610ffc67816 */ /* 0x100fe200000000ca */
[----:B------:R-:W-:Y:S01]  /*29d0*/  FADD.FTZ R5, -R5, R199 ;  /* 0x000000c705057221 */ /* 0x000fe20000010100 */
[----:B------:R-:W-:Y:S01]  /*29e0*/  PRMT R199, RZ, 0x5410, R202 ;  /* 0x00005410ffc77816 */ /* 0x000fe200000000ca */
[----:B------:R-:W-:Y:S01]  /*29f0*/  FMUL.FTZ R208, R233, R208 ;  /* 0x000000d0e9d07220 */ /* 0x000fe20000410000 */
[--C-:B------:R-:W-:Y:S01]  /*2a00*/  PRMT R197, RZ, 0x5410, R203.reuse ;  /* 0x00005410ffc57816 */ /* 0x100fe200000000cb */
[----:B------:R-:W-:Y:S01]  /*2a10*/  FMUL.FTZ R214, R4, R207 ;  /* 0x000000cf04d67220 */ /* 0x000fe20000410000 */
[----:B------:R-:W-:Y:S01]  /*2a20*/  PRMT R196, RZ, 0x7610, R203 ;  /* 0x00007610ffc47816 */ /* 0x000fe200000000cb */
[----:B------:R-:W2:Y:S01]  /*2a30*/  LDL R202, [R1+0x74] ;  /* 0x0000740001ca7983 */ /* 0x000ea20000100800 */
[----:B------:R-:W-:Y:S01]  /*2a40*/  PRMT R200, RZ, 0x5410, R201 ;  /* 0x00005410ffc87816 */ /* 0x000fe200000000c9 */
[----:B------:R-:W-:-:S02]  /*2a50*/  FMUL.FTZ R203, R230, R209 ;  /* 0x000000d1e6cb7220 */ /* 0x000fc40000410000 */
[----:B------:R-:W-:Y:S04]  /*2a60*/  STL [R1+0x5c], R210 ;  /* 0x00005cd201007387 */ /* 0x000fe80000100800 */
[----:B------:R-:W-:Y:S01]  /*2a70*/  STL [R1+0x48], R206 ;  /* 0x000048ce01007387 */ /* 0x000fe20000100800 */
[----:B------:R-:W-:-:S03]  /*2a80*/  FADD.FTZ R102, R102, R200 ;  /* 0x000000c866667221 */ /* 0x000fc60000010000 */
[----:B------:R0:W-:Y:S01]  /*2a90*/  STL [R1+0x38], R208 ;  /* 0x000038d001007387 */ /* 0x0001e20000100800 */
[-C--:B------:R-:W-:Y:S02]  /*2aa0*/  FFMA.FTZ R142, R214, R200.reuse, R142 ;  /* 0x000000c8d68e7223 */ /* 0x080fe4000001008e */
[----:B------:R-:W-:Y:S01]  /*2ab0*/  FMUL.FTZ R233, R212, R200 ;  /* 0x000000c8d4e97220 */ /* 0x000fe20000410000 */
[----:B------:R1:W-:Y:S04]  /*2ac0*/  STL [R1+0x24], R214 ;  /* 0x000024d601007387 */ /* 0x0003e80000100800 */
[----:B------:R1:W-:Y:S01]  /*2ad0*/  STL [R1+0x18], R203 ;  /* 0x000018cb01007387 */ /* 0x0003e20000100800 */
[----:B------:R-:W-:-:S03]  /*2ae0*/  FMUL.FTZ R230, R4, R195 ;  /* 0x000000c304e67220 */ /* 0x000fc60000410000 */
[----:B------:R-:W3:Y:S04]  /*2af0*/  LDL R200, [R1+0x78] ;  /* 0x0000780001c87983 */ /* 0x000ee80000100800 */
[----:B------:R-:W4:Y:S01]  /*2b00*/  LDL R195, [R1+0x7c] ;  /* 0x00007c0001c37983 */ /* 0x000f220000100800 */
        /* <DEDUP_REMOVED lines=9> */
[----:B0-----:R-:W-:Y:S02]  /*2ba0*/  FMUL.FTZ R208, R4, R15 ;  /* 0x0000000f04d07220 */ /* 0x001fe40000410000 */
        /* <DEDUP_REMOVED lines=19> */
[----:B--2---:R-:W-:-:S04]  /*2ce0*/  FMUL.FTZ R209, R202, R198 ;  /* 0x000000c6cad17220 */ /* 0x004fc80000410000 */
[----:B------:R-:W-:Y:S02]  /*2cf0*/  FADD.FTZ R5, R15, R209 ;  /* 0x000000d10f057221 */ /* 0x000fe40000010000 */
[----:B------:R-:W-:Y:S02]  /*2d00*/  FFMA.FTZ R194, R210, R209, R194 ;  /* 0x000000d1d2c27223 */ /* 0x000fe400000100c2 */
[----:B---3--:R-:W-:Y:S02]  /*2d10*/  FMUL.FTZ R207, R200, R197 ;  /* 0x000000c5c8cf7220 */ /* 0x008fe40000410000 */
[----:B----4-:R-:W-:Y:S02]  /*2d20*/  FMUL.FTZ R15, R195, R196 ;  /* 0x000000c4c30f7220 */ /* 0x010fe40000410000 */
[----:B------:R-:W-:Y:S02]  /*2d30*/  FADD.FTZ R5, R5, R207 ;  /* 0x000000cf05057221 */ /* 0x000fe40000010000 */
[----:B------:R-:W-:-:S02]  /*2d40*/  FFMA.FTZ R194, R208, R207, R194 ;  /* 0x000000cfd0c27223 */ /* 0x000fc400000100c2 */
[----:B------:R-:W-:Y:S02]  /*2d50*/  FADD.FTZ R216, R5, R15 ;  /* 0x0000000f05d87221 */ /* 0x000fe40000010000 */
[----:B------:R-:W-:Y:S02]  /*2d60*/  FFMA.FTZ R215, R206, R15, R194 ;  /* 0x0000000fced77223 */ /* 0x000fe400000100c2 */
.L_x_6850:
[----:B-1----:R-:W-:Y:S05]  /*2d70*/  BSYNC B0 ;  /* 0x0000000000007941 */ /* 0x002fea0003800000 */
.L_x_6849:
        /* <DEDUP_REMOVED lines=9> */
.L_x_6872:
        /* <DEDUP_REMOVED lines=18> */
.L_x_6873:
[----:B---3--:R-:W-:Y:S01]  /*2f30*/  @!P3 LOP3.LUT R194, R198, 0x3, RZ, 0xc0, !PT ;  /* 0x00000003c6c2b812 */ /* 0x008fe200078ec0ff */
[----:B------:R-:W-:Y:S01]  /*2f40*/  FADD.FTZ R192, R196, R197 ;  /* 0x000000c5c4c07221 */ /* 0x000fe20000010000 */
[----:B------:R-:W-:Y:S01]  /*2f50*/  WARPSYNC 0xffffffff ;  /* 0xffffffff00007948 */ /* 0x000fe20003800000 */
[----:B-1----:R-:W-:Y:S01]  /*2f60*/  FADD.FTZ R193, R193, R195 ;  /* 0x000000c3c1c17221 */ /* 0x002fe20000010000 */
[----:B------:R-:W-:Y:S01]  /*2f70*/  @!P3 IADD3 R194, R5, R194, RZ ;  /* 0x000000c205c2b210 */ /* 0x000fe20007ffe0ff */
[----:B------:R-:W-:Y:S01]  /*2f80*/  BSSY B0, `(.L_x_6853) ;  /* 0x00000af000007945 */ /* 0x000fe20003800000 */
[----:B------:R-:W-:-:S03]  /*2f90*/  LOP3.LUT P4, RZ, R0, 0xffffff80, RZ, 0xc0, !PT ;  /* 0xffffff8000ff7812 */ /* 0x000fc6000788c0ff */
        /* <DEDUP_REMOVED lines=15> */
[----:B------:R-:W2:Y:S04]  /*3090*/  LDL R203, [R1+0x58] ;  /* 0x0000580001cb7983 */ /* 0x000ea80000100800 */
[----:B------:R-:W3:Y:S04]  /*30a0*/  LDL R199, [R1+0x34] ;  /* 0x0000340001c77983 */ /* 0x000ee80000100800 */
[----:B------:R-:W4:Y:S04]  /*30b0*/  LDL R200, [R1+0x1c] ;  /* 0x00001c0001c87983 */ /* 0x000f280000100800 */
[----:B------:R-:W4:Y:S04]  /*30c0*/  LDL R201, [R1+0xc] ;  /* 0x00000c0001c97983 */ /* 0x000f280000100800 */
[----:B------:R-:W4:Y:S01]  /*30d0*/  LDL R202, [R1+0x4] ;  /* 0x0000040001ca7983 */ /* 0x000f220000100800 */
[----:B------:R-:W1:Y:S01]  /*30e0*/  LDC.U8 R214, c[0x0][0x1f0] ;  /* 0x00007c00ffd67b82 */ /* 0x000e620000000000 */
[----:B------:R-:W-:-:S02]  /*30f0*/  HFMA2.MMA R192, -RZ, RZ, 0, 9.5367431640625e-07 ;  /* 0x00000010ffc07435 */ /* 0x000fc400000001ff */
[----:B------:R0:W-:Y:S04]  /*3100*/  STL [R1+0x1b0], R0 ;  /* 0x0001b00001007387 */ /* 0x0001e80000100800 */
[----:B0-----:R-:W4:Y:S04]  /*3110*/  LDL R216, [R1+0x20] ;  /* 0x0000200001d87983 */ /* 0x001f280000100800 */
[----:B------:R-:W4:Y:S01]  /*3120*/  LDL R215, [R1+0x14] ;  /* 0x0000140001d77983 */ /* 0x000f220000100800 */
[----:B------:R-:W-:-:S06]  /*3130*/  IMAD.WIDE.U32 R192, R2, R192, c[0x0][0x170] ;  /* 0x00005c0002c07625 */ /* 0x000fcc00078e00c0 */
[----:B------:R-:W4:Y:S01]  /*3140*/  LDG.E.128 R192, [R192.64] ;  /* 0x00000004c0c07981 */ /* 0x000f22000c1e1d00 */
[----:B-1----:R-:W-:-:S04]  /*3150*/  ISETP.NE.AND P4, PT, R214, RZ, PT ;  /* 0x000000ffd600720c */ /* 0x002fc80003f85270 */
[----:B------:R-:W-:-:S05]  /*3160*/  FSEL R198, R5, RZ, !P4 ;  /* 0x000000ff05c67208 */ /* 0x000fca0006000000 */
[----:B------:R-:W-:-:S04]  /*3170*/  FFMA.FTZ R214, R7, R196, R198 ;  /* 0x000000c407d67223 */ /* 0x000fc800000100c6 */
[----:B------:R-:W-:Y:S02]  /*3180*/  FADD.FTZ R0, R8, -R214 ;  /* 0x800000d608007221 */ /* 0x000fe40000010000 */
[----:B------:R-:W4:Y:S01]  /*3190*/  LDL R214, [R1+0x8] ;  /* 0x0000080001d67983 */ /* 0x000f220000100800 */
[-CC-:B--2---:R-:W-:Y:S02]  /*31a0*/  FFMA.FTZ R197, R203, R196.reuse, R198.reuse ;  /* 0x000000c4cbc57223 */ /* 0x184fe400000100c6 */
[----:B---3--:R-:W-:Y:S02]  /*31b0*/  FFMA.FTZ R199, R199, R196, R198 ;  /* 0x000000c4c7c77223 */ /* 0x008fe400000100c6 */
[----:B----4-:R-:W-:Y:S02]  /*31c0*/  FADD.FTZ R216, R216, -R197 ;  /* 0x800000c5d8d87221 */ /* 0x010fe40000010000 */
[----:B------:R-:W2:Y:S01]  /*31d0*/  LDL R197, [R1+0x10] ;  /* 0x0000100001c57983 */ /* 0x000ea20000100800 */
[----:B------:R-:W-:-:S03]  /*31e0*/  FADD.FTZ R215, R215, -R199 ;  /* 0x800000c7d7d77221 */ /* 0x000fc60000010000 */
[----:B------:R-:W3:Y:S01]  /*31f0*/  LDL R199, [R1] ;  /* 0x0000000001c77983 */ /* 0x000ee20000100800 */
[----:B------:R-:W-:Y:S01]  /*3200*/  ISETP.NE.U32.AND P3, PT, RZ, c[0x0][0x218], PT ;  /* 0x00008600ff007a0c */ /* 0x000fe20003f65070 */
[-CC-:B------:R-:W-:Y:S02]  /*3210*/  FFMA.FTZ R200, R200, R196.reuse, R198.reuse ;  /* 0x000000c4c8c87223 */ /* 0x180fe400000100c6 */
[-CC-:B------:R-:W-:Y:S01]  /*3220*/  FFMA.FTZ R201, R201, R196.reuse, R198.reuse ;  /* 0x000000c4c9c97223 */ /* 0x180fe200000100c6 */
[----:B------:R-:W-:Y:S01]  /*3230*/  ISETP.NE.AND.EX P3, PT, RZ, c[0x0][0x21c], PT, P3 ;  /* 0x00008700ff007a0c */ /* 0x000fe20003f65330 */
[-CC-:B------:R-:W-:Y:S02]  /*3240*/  FFMA.FTZ R202, R202, R196.reuse, R198.reuse ;  /* 0x000000c4caca7223 */ /* 0x180fe400000100c6 */
[-CC-:B------:R-:W-:Y:S02]  /*3250*/  FFMA.FTZ R203, R252, R196.reuse, R198.reuse ;  /* 0x000000c4fccb7223 */ /* 0x180fe400000100c6 */
[----:B------:R-:W-:-:S04]  /*3260*/  FFMA.FTZ R198, R250, R196, R198 ;  /* 0x000000c4fac67223 */ /* 0x000fc800000100c6 */
[----:B------:R-:W-:-:S04]  /*3270*/  FADD.FTZ R198, R249, -R198 ;  /* 0x800000c6f9c67221 */ /* 0x000fc80000010000 */
[----:B------:R-:W-:Y:S02]  /*3280*/  FMUL.FTZ R198, R4, R198 ;  /* 0x000000c604c67220 */ /* 0x000fe40000410000 */
[----:B------:R-:W-:Y:S02]  /*3290*/  FADD.FTZ R214, R214, -R201 ;  /* 0x800000c9d6d67221 */ /* 0x000fe40000010000 */
[C---:B------:R-:W-:Y:S02]  /*32a0*/  FMUL.FTZ R201, R4.reuse, R216 ;  /* 0x000000d804c97220 */ /* 0x040fe40000410000 */
[----:B------:R-:W-:Y:S02]  /*32b0*/  FMUL.FTZ R214, R4, R214 ;  /* 0x000000d604d67220 */ /* 0x000fe40000410000 */
[----:B------:R-:W-:Y:S02]  /*32c0*/  @P3 FADD.FTZ R201, R53, R201 ;  /* 0x000000c935c93221 */ /* 0x000fe40000010000 */
[----:B------:R-:W-:-:S02]  /*32d0*/  @P3 FADD.FTZ R214, R48, R214 ;  /* 0x000000d630d63221 */ /* 0x000fc40000010000 */
[----:B------:R-:W-:Y:S01]  /*32e0*/  @P3 FADD.FTZ R198, R51, R198 ;  /* 0x000000c633c63221 */ /* 0x000fe20000010000 */
[----:B------:R-:W-:-:S04]  /*32f0*/  ISETP.NE.U32.AND P4, PT, RZ, c[0x0][0x258], PT ;  /* 0x00009600ff007a0c */ /* 0x000fc80003f85070 */
[----:B------:R-:W-:-:S04]  /*3300*/  ISETP.NE.AND.EX P4, PT, RZ, c[0x0][0x25c], PT, P4 ;  /* 0x00009700ff007a0c */ /* 0x000fc80003f85340 */
[C---:B------:R-:W-:Y:S01]  /*3310*/  SEL R188, R214.reuse, R188, P4 ;  /* 0x000000bcd6bc7207 */ /* 0x040fe20002000000 */
[----:B------:R-:W-:-:S04]  /*3320*/  FMUL.FTZ R214, R214, R3 ;  /* 0x00000003d6d67220 */ /* 0x000fc80000410000 */
[----:B------:R-:W-:Y:S01]  /*3330*/  FMUL.FTZ R216, R214, c[0x0][0x1e8] ;  /* 0x00007a00d6d87a20 */ /* 0x000fe20000410000 */
[----:B------:R-:W-:Y:S01]  /*3340*/  MOV R214, RZ ;  /* 0x000000ff00d67202 */ /* 0x000fe20000000f00 */
[----:B--2---:R-:W-:Y:S02]  /*3350*/  FADD.FTZ R197, R197, -R200 ;  /* 0x800000c8c5c57221 */ /* 0x004fe40000010000 */
[----:B---3--:R-:W-:Y:S02]  /*3360*/  FADD.FTZ R200, R199, -R202 ;  /* 0x800000cac7c87221 */ /* 0x008fe40000010000 */
[----:B------:R-:W-:Y:S02]  /*3370*/  FADD.FTZ R199, R251, -R203 ;  /* 0x800000cbfbc77221 */ /* 0x000fe40000010000 */
[C---:B------:R-:W-:Y:S02]  /*3380*/  FMUL.FTZ R202, R4.reuse, R0 ;  /* 0x0000000004ca7220 */ /* 0x040fe40000410000 */
[C---:B------:R-:W-:Y:S01]  /*3390*/  FMUL.FTZ R203, R4.reuse, R215 ;  /* 0x000000d704cb7220 */ /* 0x040fe20000410000 */
[----:B------:R-:W2:Y:S01]  /*33a0*/  LDL R0, [R1+0x174] ;  /* 0x0001740001007983 */ /* 0x000ea20000100800 */
[----:B------:R-:W-:-:S02]  /*33b0*/  FMUL.FTZ R197, R4, R197 ;  /* 0x000000c504c57220 */ /* 0x000fc40000410000 */
[C---:B------:R-:W-:Y:S02]  /*33c0*/  FMUL.FTZ R200, R4.reuse, R200 ;  /* 0x000000c804c87220 */ /* 0x040fe40000410000 */
[----:B------:R-:W-:Y:S02]  /*33d0*/  FMUL.FTZ R199, R4, R199 ;  /* 0x000000c704c77220 */ /* 0x000fe40000410000 */
[----:B------:R-:W-:Y:S02]  /*33e0*/  @P3 FADD.FTZ R202, R52, R202 ;  /* 0x000000ca34ca3221 */ /* 0x000fe40000010000 */
[----:B------:R-:W-:Y:S02]  /*33f0*/  @P3 FADD.FTZ R203, R54, R203 ;  /* 0x000000cb36cb3221 */ /* 0x000fe40000010000 */
[----:B------:R-:W-:Y:S02]  /*3400*/  @P3 FADD.FTZ R197, R55, R197 ;  /* 0x000000c537c53221 */ /* 0x000fe40000010000 */
[----:B------:R-:W-:-:S02]  /*3410*/  @P3 FADD.FTZ R200, R49, R200 ;  /* 0x000000c831c83221 */ /* 0x000fc40000010000 */
[----:B------:R-:W-:Y:S01]  /*3420*/  @P3 FADD.FTZ R199, R50, R199 ;  /* 0x000000c732c73221 */ /* 0x000fe20000010000 */
[----:B------:R-:W-:-:S13]  /*3430*/  LOP3.LUT P3, RZ, R19, 0xff, RZ, 0xc0, !PT ;  /* 0x000000ff13ff7812 */ /* 0x000fda000786c0ff */
[----:B------:R-:W-:-:S05]  /*3440*/  @P3 PRMT R215, RZ, 0x5410, R194 ;  /* 0x00005410ffd73816 */ /* 0x000fca00000000c2 */
[----:B------:R-:W-:-:S04]  /*3450*/  @P3 FMUL.FTZ R214, R216, R215 ;  /* 0x000000d7d8d63220 */ /* 0x000fc80000410000 */
[----:B------:R-:W-:Y:S02]  /*3460*/  FADD.FTZ R88, R88, R214 ;  /* 0x000000d658587221 */ /* 0x000fe40000010000 */
[----:B------:R-:W3:Y:S01]  /*3470*/  LDL R214, [R1+0x170] ;  /* 0x0001700001d67983 */ /* 0x000ee20000100800 */
[----:B------:R-:W-:Y:S02]  /*3480*/  SEL R184, R202, R184, P4 ;  /* 0x000000b8cab87207 */ /* 0x000fe40002000000 */
[----:B------:R-:W-:Y:S02]  /*3490*/  SEL R185, R201, R185, P4 ;  /* 0x000000b9c9b97207 */ /* 0x000fe40002000000 */
[----:B------:R-:W-:Y:S02]  /*34a0*/  SEL R186, R203, R186, P4 ;  /* 0x000000bacbba7207 */ /* 0x000fe40002000000 */
[----:B------:R-:W-:Y:S02]  /*34b0*/  SEL R187, R197, R187, P4 ;  /* 0x000000bbc5bb7207 */ /* 0x000fe40002000000 */
[----:B------:R-:W-:-:S02]  /*34c0*/  SEL R189, R200, R189, P4 ;  /* 0x000000bdc8bd7207 */ /* 0x000fc40002000000 */
[----:B------:R-:W-:Y:S02]  /*34d0*/  SEL R190, R199, R190, P4 ;  /* 0x000000bec7be7207 */ /* 0x000fe40002000000 */
[----:B------:R-:W-:Y:S02]  /*34e0*/  SEL R191, R198, R191, P4 ;  /* 0x000000bfc6bf7207 */ /* 0x000fe40002000000 */
[----:B------:R-:W-:Y:S01]  /*34f0*/  LOP3.LUT P4, RZ, R19, 0xff00, RZ, 0xc0, !PT ;  /* 0x0000ff0013ff7812 */ /* 0x000fe2000788c0ff */
[----:B------:R-:W-:-:S04]  /*3500*/  FMUL.FTZ R200, R200, R3 ;  /* 0x00000003c8c87220 */ /* 0x000fc80000410000 */
[----:B------:R-:W-:Y:S01]  /*3510*/  FMUL.FTZ R215, R200, c[0x0][0x1e8] ;  /* 0x00007a00c8d77a20 */ /* 0x000fe20000410000 */
[----:B------:R-:W-:-:S07]  /*3520*/  HFMA2.MMA R200, -RZ, RZ, 0, 0 ;  /* 0x00000000ffc87435 */ /* 0x000fce00000001ff */
[----:B------:R-:W-:-:S05]  /*3530*/  @P4 PRMT R194, RZ, 0x7610, R194 ;  /* 0x00007610ffc24816 */ /* 0x000fca00000000c2 */
[----:B------:R-:W-:Y:S02]  /*3540*/  @P4 FMUL.FTZ R200, R215, R194 ;  /* 0x000000c2d7c84220 */ /* 0x000fe40000410000 */
[----:B------:R-:W-:Y:S02]  /*3550*/  FMUL.FTZ R194, R203, R3 ;  /* 0x00000003cbc27220 */ /* 0x000fe40000410000 */
[----:B------:R-:W-:Y:S01]  /*3560*/  FADD.FTZ R89, R89, R200 ;  /* 0x000000c859597221 */ /* 0x000fe20000010000 */
[----:B------:R-:W-:Y:S01]  /*3570*/  MOV R200, RZ ;  /* 0x000000ff00c87202 */ /* 0x000fe20000000f00 */
[----:B---3--:R-:W-:-:S05]  /*3580*/  FMUL.FTZ R214, R214, R216 ;  /* 0x000000d8d6d67220 */ /* 0x008fca0000410000 */
[----:B------:R-:W-:Y:S02]  /*3590*/  FSEL R214, R214, RZ, P3 ;  /* 0x000000ffd6d67208 */ /* 0x000fe40001800000 */
[----:B------:R-:W-:Y:S01]  /*35a0*/  LOP3.LUT P3, RZ, R18, 0xff0000, RZ, 0xc0, !PT ;  /* 0x00ff000012ff7812 */ /* 0x000fe2000786c0ff */
[----:B------:R-:W-:Y:S02]  /*35b0*/  FMUL.FTZ R216, R194, c[0x0][0x1e8] ;  /* 0x00007a00c2d87a20 */ /* 0x000fe40000410000 */
[----:B--2---:R-:W-:Y:S02]  /*35c0*/  FMUL.FTZ R194, R0, R215 ;  /* 0x000000d700c27220 */ /* 0x004fe40000410000 */
[----:B------:R-:W2:Y:S08]  /*35d0*/  LDL R0, [R1+0x18c] ;  /* 0x00018c0001007983 */ /* 0x000eb00000100800 */
[----:B------:R-:W-:-:S05]  /*35e0*/  @P3 PRMT R203, RZ, 0x5410, R193 ;  /* 0x00005410ffcb3816 */ /* 0x000fca00000000c1 */
[----:B------:R-:W-:Y:S01]  /*35f0*/  @P3 FMUL.FTZ R200, R216, R203 ;  /* 0x000000cbd8c83220 */ /* 0x000fe20000410000 */
[----:B------:R-:W-:Y:S01]  /*3600*/  FSEL R203, R194, RZ, P4 ;  /* 0x000000ffc2cb7208 */ /* 0x000fe20002000000 */
[----:B------:R-:W-:-:S04]  /*3610*/  FMUL.FTZ R194, R197, R3 ;  /* 0x00000003c5c27220 */ /* 0x000fc80000410000 */
[----:B------:R-:W-:Y:S02]  /*3620*/  FMUL.FTZ R215, R194, c[0x0][0x1e8] ;  /* 0x00007a00c2d77a20 */ /* 0x000fe40000410000 */
[----:B------:R-:W3:Y:S01]  /*3630*/  LDL R194, [R1+0x188] ;  /* 0x0001880001c27983 */ /* 0x000ee20000100800 */
[----:B------:R-:W-:Y:S01]  /*3640*/  LOP3.LUT P4, RZ, R18, 0xff000000, RZ, 0xc0, !PT ;  /* 0xff00000012ff7812 */ /* 0x000fe2000788c0ff */
[----:B------:R-:W-:-:S12]  /*3650*/  HFMA2.MMA R197, -RZ, RZ, 0, 0 ;  /* 0x00000000ffc57435 */ /* 0x000fd800000001ff */
[----:B------:R-:W-:-:S05]  /*3660*/  @P4 PRMT R193, RZ, 0x7610, R193 ;  /* 0x00007610ffc14816 */ /* 0x000fca00000000c1 */
[----:B------:R-:W-:Y:S02]  /*3670*/  @P4 FMUL.FTZ R197, R215, R193 ;  /* 0x000000c1d7c54220 */ /* 0x000fe40000410000 */
[----:B---3--:R-:W-:Y:S01]  /*3680*/  FMUL.FTZ R193, R194, R216 ;  /* 0x000000d8c2c17220 */ /* 0x008fe20000410000 */
[----:B------:R-:W-:Y:S02]  /*3690*/  MOV R194, R18 ;  /* 0x0000001200c27202 */ /* 0x000fe40000000f00 */
[----:B------:R-:W-:Y:S02]  /*36a0*/  MOV R216, R215 ;  /* 0x000000d700d87202 */ /* 0x000fe40000000f00 */
[----:B------:R-:W-:Y:S02]  /*36b0*/  FSEL R215, R193, RZ, P3 ;  /* 0x000000ffc1d77208 */ /* 0x000fe40001800000 */
[----:B------:R-:W-:Y:S01]  /*36c0*/  LOP3.LUT P3, RZ, R194, 0xff, RZ, 0xc0, !PT ;  /* 0x000000ffc2ff7812 */ /* 0x000fe2000786c0ff */
[----:B------:R-:W-:Y:S01]  /*36d0*/  FMUL.FTZ R193, R202, R3 ;  /* 0x00000003cac17220 */ /* 0x000fe20000410000 */
[----:B------:R-:W-:Y:S01]  /*36e0*/  F2FP.BF16.PACK_AB R194, R203, R214 ;  /* 0x000000d6cbc2723e */ /* 0x000fe200000010ff */
[----:B------:R-:W-:-:S02]  /*36f0*/  HFMA2.MMA R202, -RZ, RZ, 0, 0 ;  /* 0x00000000ffca7435 */ /* 0x000fc400000001ff */
[----:B------:R-:W-:Y:S02]  /*3700*/  FMUL.FTZ R214, R193, c[0x0][0x1e8] ;  /* 0x00007a00c1d67a20 */ /* 0x000fe40000410000 */
[----:B--2---:R-:W-:Y:S02]  /*3710*/  FMUL.FTZ R193, R0, R216 ;  /* 0x000000d800c17220 */ /* 0x004fe40000410000 */
[----:B------:R-:W-:Y:S01]  /*3720*/  FMUL.FTZ R199, R199, R3 ;  /* 0x00000003c7c77220 */ /* 0x000fe20000410000 */
[----:B------:R-:W2:Y:S03]  /*3730*/  LDL R0, [R1+0x184] ;  /* 0x0001840001007983 */ /* 0x000ea60000100800 */
[----:B------:R-:W-:-:S05]  /*3740*/  @P3 PRMT R203, RZ, 0x5410, R192 ;  /* 0x00005410ffcb3816 */ /* 0x000fca00000000c0 */
[----:B------:R-:W-:Y:S01]  /*3750*/  @P3 FMUL.FTZ R202, R214, R203 ;  /* 0x000000cbd6ca3220 */ /* 0x000fe20000410000 */
[----:B------:R-:W-:Y:S01]  /*3760*/  FSEL R203, R193, RZ, P4 ;  /* 0x000000ffc1cb7208 */ /* 0x000fe20002000000 */
[----:B------:R-:W-:Y:S02]  /*3770*/  FMUL.FTZ R193, R201, R3 ;  /* 0x00000003c9c17220 */ /* 0x000fe40000410000 */
[----:B------:R-:W3:Y:S01]  /*3780*/  LDL R201, [R1+0x180] ;  /* 0x0001800001c97983 */ /* 0x000ee20000100800 */
[----:B------:R-:W-:Y:S01]  /*3790*/  LOP3.LUT P4, RZ, R18, 0xff00, RZ, 0xc0, !PT ;  /* 0x0000ff0012ff7812 */ /* 0x000fe2000788c0ff */
[----:B------:R-:W-:-:S12]  /*37a0*/  FMUL.FTZ R216, R193, c[0x0][0x1e8] ;  /* 0x00007a00c1d87a20 */ /* 0x000fd80000410000 */
[----:B------:R-:W-:Y:S01]  /*37b0*/  @P4 PRMT R192, RZ, 0x7610, R192 ;  /* 0x00007610ffc04816 */ /* 0x000fe200000000c0 */
[----:B---3--:R-:W-:Y:S01]  /*37c0*/  FMUL.FTZ R193, R201, R214 ;  /* 0x000000d6c9c17220 */ /* 0x008fe20000410000 */
[----:B------:R-:W-:-:S03]  /*37d0*/  MOV R201, RZ ;  /* 0x000000ff00c97202 */ /* 0x000fc60000000f00 */
[----:B------:R-:W-:Y:S01]  /*37e0*/  @P4 FMUL.FTZ R201, R216, R192 ;  /* 0x000000c0d8c94220 */ /* 0x000fe20000410000 */
[----:B------:R-:W-:Y:S02]  /*37f0*/  FSEL R192, R193, RZ, P3 ;  /* 0x000000ffc1c07208 */ /* 0x000fe40001800000 */
[----:B------:R-:W-:Y:S02]  /*3800*/  LOP3.LUT P3, RZ, R19, 0xff0000, RZ, 0xc0, !PT ;  /* 0x00ff000013ff7812 */ /* 0x000fe4000786c0ff */
[----:B------:R-:W-:Y:S01]  /*3810*/  F2FP.BF16.PACK_AB R193, R203, R215 ;  /* 0x000000d7cbc1723e */ /* 0x000fe200000010ff */
[----:B------:R-:W-:Y:S01]  /*3820*/  HFMA2.MMA R203, -RZ, RZ, 0, 0 ;  /* 0x00000000ffcb7435 */ /* 0x000fe200000001ff */
[----:B------:R-:W-:-:S09]  /*3830*/  FMUL.FTZ R215, R199, c[0x0][0x1e8] ;  /* 0x00007a00c7d77a20 */ /* 0x000fd20000410000 */
[----:B------:R-:W-:-:S05]  /*3840*/  @P3 PRMT R214, RZ, 0x5410, R195 ;  /* 0x00005410ffd63816 */ /* 0x000fca00000000c3 */
[----:B------:R-:W-:Y:S02]  /*3850*/  @P3 FMUL.FTZ R203, R215, R214 ;  /* 0x000000d6d7cb3220 */ /* 0x000fe40000410000 */
[----:B------:R-:W3:Y:S01]  /*3860*/  LDL R214, [R1+0x178] ;  /* 0x0001780001d67983 */ /* 0x000ee20000100800 */
[----:B------:R-:W-:Y:S02]  /*3870*/  FMUL.FTZ R198, R198, R3 ;  /* 0x00000003c6c67220 */ /* 0x000fe40000410000 */
[----:B--2---:R-:W-:Y:S02]  /*3880*/  FMUL.FTZ R199, R0, R216 ;  /* 0x000000d800c77220 */ /* 0x004fe40000410000 */
[----:B------:R-:W-:-:S03]  /*3890*/  FMUL.FTZ R0, R198, c[0x0][0x1e8] ;  /* 0x00007a00c6007a20 */ /* 0x000fc60000410000 */
[----:B------:R-:W-:Y:S02]  /*38a0*/  FSEL R216, R199, RZ, P4 ;  /* 0x000000ffc7d87208 */ /* 0x000fe40002000000 */
[----:B------:R-:W-:-:S13]  /*38b0*/  LOP3.LUT P4, RZ, R19, 0xff000000, RZ, 0xc0, !PT ;  /* 0xff00000013ff7812 */ /* 0x000fda000788c0ff */
[----:B------:R-:W-:Y:S01]  /*38c0*/  @P4 PRMT R195, RZ, 0x7610, R195 ;  /* 0x00007610ffc34816 */ /* 0x000fe200000000c3 */
[----:B---3--:R-:W-:-:S05]  /*38d0*/  FMUL.FTZ R198, R214, R215 ;  /* 0x000000d7d6c67220 */ /* 0x008fca0000410000 */
[----:B------:R-:W-:Y:S02]  /*38e0*/  FSEL R215, R198, RZ, P3 ;  /* 0x000000ffc6d77208 */ /* 0x000fe40001800000 */
[----:B------:R-:W-:-:S04]  /*38f0*/  ISETP.NE.U32.AND P3, PT, RZ, c[0x0][0x258], PT ;  /* 0x00009600ff007a0c */ /* 0x000fc80003f65070 */
[----:B------:R-:W-:Y:S02]  /*3900*/  ISETP.NE.AND.EX P3, PT, RZ, c[0x0][0x25c], PT, P3 ;  /* 0x00009700ff007a0c */ /* 0x000fe40003f65330 */
[----:B------:R-:W-:Y:S01]  /*3910*/  MOV R214, RZ ;  /* 0x000000ff00d67202 */ /* 0x000fe20000000f00 */
[----:B------:R-:W-:-:S10]  /*3920*/  @P4 FMUL.FTZ R214, R0, R195 ;  /* 0x000000c300d64220 */ /* 0x000fd40000410000 */
[----:B------:R-:W-:-:S05]  /*3930*/  @P3 MOV R195, 0x20 ;  /* 0x0000002000c33802 */ /* 0x000fca0000000f00 */
[----:B------:R-:W-:Y:S02]  /*3940*/  @P3 IMAD.WIDE.U32 R198, R2, R195, c[0x0][0x258] ;  /* 0x0000960002c63625 */ /* 0x000fe400078e00c3 */
[----:B------:R-:W2:Y:S04]  /*3950*/  LDL R195, [R1+0x17c] ;  /* 0x00017c0001c37983 */ /* 0x000ea80000100800 */
[----:B------:R-:W-:Y:S04]  /*3960*/  @P3 STG.E.128 [R198.64], R184 ;  /* 0x000000b8c6003986 */ /* 0x000fe8000c101d04 */
[----:B------:R0:W-:Y:S01]  /*3970*/  @P3 STG.E.128 [R198.64+0x10], R188 ;  /* 0x000010bcc6003986 */ /* 0x0001e2000c101d04 */
[----:B------:R-:W-:Y:S01]  /*3980*/  F2FP.BF16.PACK_AB R192, R216, R192 ;  /* 0x000000c0d8c0723e */ /* 0x000fe200000010ff */
[----:B0-----:R-:W-:Y:S01]  /*3990*/  HFMA2.MMA R199, -RZ, RZ, 0, 9.5367431640625e-07 ;  /* 0x00000010ffc77435 */ /* 0x001fe200000001ff */
[----:B--2---:R-:W-:-:S02]  /*39a0*/  FMUL.FTZ R195, R195, R0 ;  /* 0x00000000c3c37220 */ /* 0x004fc40000410000 */
[----:B------:R0:W5:Y:S03]  /*39b0*/  LDL.LU R0, [R1+0x1b0] ;  /* 0x0001b00001007983 */ /* 0x0001660000300800 */
[----:B------:R-:W-:-:S04]  /*39c0*/  FSEL R195, R195, RZ, P4 ;  /* 0x000000ffc3c37208 */ /* 0x000fc80002000000 */
[----:B------:R-:W-:Y:S01]  /*39d0*/  IMAD.WIDE.U32 R198, R2, R199, c[0x0][0x248] ;  /* 0x0000920002c67625 */ /* 0x000fe200078e00c7 */
[----:B------:R-:W-:-:S05]  /*39e0*/  F2FP.BF16.PACK_AB R195, R195, R215 ;  /* 0x000000d7c3c3723e */ /* 0x000fca00000010ff */
[----:B------:R0:W-:Y:S01]  /*39f0*/  STG.E.128 [R198.64], R192 ;  /* 0x000000c0c6007986 */ /* 0x0001e2000c101d04 */
[----:B------:R-:W-:Y:S01]  /*3a00*/  FADD.FTZ R94, R94, R200 ;  /* 0x000000c85e5e7221 */ /* 0x000fe20000010000 */
[----:B------:R-:W-:Y:S01]  /*3a10*/  IADD3 R2, R2, 0x80, RZ ;  /* 0x0000008002027810 */ /* 0x000fe20007ffe0ff */
[----:B------:R-:W-:Y:S02]  /*3a20*/  FADD.FTZ R95, R95, R197 ;  /* 0x000000c55f5f7221 */ /* 0x000fe40000010000 */
[----:B------:R-:W-:Y:S02]  /*3a30*/  FADD.FTZ R92, R92, R202 ;  /* 0x000000ca5c5c7221 */ /* 0x000fe40000010000 */
[----:B------:R-:W-:Y:S02]  /*3a40*/  FADD.FTZ R93, R93, R201 ;  /* 0x000000c95d5d7221 */ /* 0x000fe40000010000 */
[----:B------:R-:W-:Y:S02]  /*3a50*/  FADD.FTZ R90, R90, R203 ;  /* 0x000000cb5a5a7221 */ /* 0x000fe40000010000 */
[----:B------:R-:W-:-:S02]  /*3a60*/  FADD.FTZ R91, R91, R214 ;  /* 0x000000d65b5b7221 */ /* 0x000fc40000010000 */
.L_x_6854:
[----:B------:R-:W-:Y:S05]  /*3a70*/  BSYNC B0 ;  /* 0x0000000000007941 */ /* 0x000fea0003800000 */
.L_x_6853:
[----:B------:R-:W-:Y:S01]  /*3a80*/  BSSY B0, `(.L_x_6855) ;  /* 0x0000097000007945 */ /* 0x000fe20003800000 */
[----:B------:R-:W-:Y:S05]  /*3a90*/  @!P0 BRA `(.L_x_6856) ;  /* 0x0000095000008947 */ /* 0x000fea0003800000 */
[----:B0-----:R-:W-:Y:S01]  /*3aa0*/  HFMA2.MMA R192, -RZ, RZ, 0, 9.5367431640625e-07 ;  /* 0x00000010ffc07435 */ /* 0x001fe200000001ff */
[----:B------:R-:W2:Y:S01]  /*3ab0*/  LDL R202, [R1+0x150] ;  /* 0x0001500001ca7983 */ /* 0x000ea20000100800 */
[----:B------:R-:W0:Y:S03]  /*3ac0*/  LDC.U8 R197, c[0x0][0x1f0] ;  /* 0x00007c00ffc57b82 */ /* 0x000e260000000000 */
[----:B------:R-:W3:Y:S04]  /*3ad0*/  LDL R216, [R1+0x54] ;  /* 0x0000540001d87983 */ /* 0x000ee80000100800 */
[----:B------:R-:W4:Y:S01]  /*3ae0*/  LDL R215, [R1+0x30] ;  /* 0x0000300001d77983 */ /* 0x000f220000100800 */
[----:B------:R-:W-:-:S03]  /*3af0*/  IMAD.WIDE.U32 R192, R2, R192, c[0x0][0x170] ;  /* 0x00005c0002c07625 */ /* 0x000fc600078e00c0 */
[----:B------:R-:W2:Y:S04]  /*3b00*/  LDL R214, [R1+0x44] ;  /* 0x0000440001d67983 */ /* 0x000ea80000100800 */
[----:B------:R-:W2:Y:S01]  /*3b10*/  LDG.E.128 R192, [R192.64] ;  /* 0x00000004c0c07981 */ /* 0x000ea2000c1e1d00 */
[----:B------:R-:W-:Y:S02]  /*3b20*/  ISETP.NE.U32.AND P3, PT, RZ, c[0x0][0x218], PT ;  /* 0x00008600ff007a0c */ /* 0x000fe40003f65070 */
[----:B0-----:R-:W-:-:S04]  /*3b30*/  ISETP.NE.AND P4, PT, R197, RZ, PT ;  /* 0x000000ffc500720c */ /* 0x001fc80003f85270 */
[----:B------:R-:W-:Y:S02]  /*3b40*/  FSEL R198, R5, RZ, !P4 ;  /* 0x000000ff05c67208 */ /* 0x000fe40006000000 */
[----:B------:R-:W-:-:S03]  /*3b50*/  ISETP.NE.AND.EX P3, PT, RZ, c[0x0][0x21c], PT, P3 ;  /* 0x00008700ff007a0c */ /* 0x000fc60003f65330 */
[----:B------:R-:W-:Y:S01]  /*3b60*/  FFMA.FTZ R197, R9, R196, R198 ;  /* 0x000000c409c57223 */ /* 0x000fe200000100c6 */
[----:B------:R-:W-:-:S03]  /*3b70*/  LOP3.LUT P4, RZ, R21, 0xff, RZ, 0xc0, !PT ;  /* 0x000000ff15ff7812 */ /* 0x000fc6000788c0ff */
[----:B------:R-:W-:-:S04]  /*3b80*/  FADD.FTZ R197, R244, -R197 ;  /* 0x800000c5f4c57221 */ /* 0x000fc80000010000 */
[----:B------:R-:W-:-:S04]  /*3b90*/  FMUL.FTZ R201, R4, R197 ;  /* 0x000000c504c97220 */ /* 0x000fc80000410000 */
[----:B------:R-:W-:-:S04]  /*3ba0*/  @P3 FADD.FTZ R201, R40, R201 ;  /* 0x000000c928c93221 */ /* 0x000fc80000010000 */
[----:B------:R-:W-:Y:S01]  /*3bb0*/  FMUL.FTZ R199, R201, R3 ;  /* 0x00000003c9c77220 */ /* 0x000fe20000410000 */
[----:B------:R-:W-:-:S03]  /*3bc0*/  MOV R197, RZ ;  /* 0x000000ff00c57202 */ /* 0x000fc60000000f00 */
[----:B------:R-:W-:Y:S01]  /*3bd0*/  FMUL.FTZ R199, R199, c[0x0][0x1e8] ;  /* 0x00007a00c7c77a20 */ /* 0x000fe20000410000 */
[----:B--2---:R-:W-:-:S05]  /*3be0*/  @P4 PRMT R200, RZ, 0x5410, R194 ;  /* 0x00005410ffc84816 */ /* 0x004fca00000000c2 */
[----:B------:R-:W-:Y:S02]  /*3bf0*/  @P4 FMUL.FTZ R197, R199, R200 ;  /* 0x000000c8c7c54220 */ /* 0x000fe40000410000 */
[----:B------:R-:W-:Y:S02]  /*3c00*/  FFMA.FTZ R200, R10, R196, R198 ;  /* 0x000000c40ac87223 */ /* 0x000fe400000100c6 */
[----:B------:R-:W-:Y:S02]  /*3c10*/  FMUL.FTZ R199, R202, R199 ;  /* 0x000000c7cac77220 */ /* 0x000fe40000410000 */
[----:B------:R-:W-:-:S03]  /*3c20*/  FADD.FTZ R200, R243, -R200 ;  /* 0x800000c8f3c87221 */ /* 0x000fc60000010000 */
[----:B------:R-:W-:Y:S01]  /*3c30*/  FSEL R203, R199, RZ, P4 ;  /* 0x000000ffc7cb7208 */ /* 0x000fe20002000000 */
[----:B------:R-:W-:Y:S01]  /*3c40*/  FMUL.FTZ R200, R4, R200 ;  /* 0x000000c804c87220 */ /* 0x000fe20000410000 */
[----:B------:R-:W-:-:S03]  /*3c50*/  LOP3.LUT P4, RZ, R21, 0xff00, RZ, 0xc0, !PT ;  /* 0x0000ff0015ff7812 */ /* 0x000fc6000788c0ff */
[----:B------:R-:W-:-:S04]  /*3c60*/  @P3 FADD.FTZ R200, R41, R200 ;  /* 0x000000c829c83221 */ /* 0x000fc80000010000 */
[----:B------:R-:W-:-:S04]  /*3c70*/  FMUL.FTZ R199, R200, R3 ;  /* 0x00000003c8c77220 */ /* 0x000fc80000410000 */
[----:B------:R-:W-:Y:S01]  /*3c80*/  FMUL.FTZ R202, R199, c[0x0][0x1e8] ;  /* 0x00007a00c7ca7a20 */ /* 0x000fe20000410000 */
[----:B------:R-:W-:Y:S01]  /*3c90*/  HFMA2.MMA R199, -RZ, RZ, 0, 0 ;  /* 0x00000000ffc77435 */ /* 0x000fe200000001ff */
[----:B------:R-:W-:-:S05]  /*3ca0*/  @P4 PRMT R194, RZ, 0x7610, R194 ;  /* 0x00007610ffc24816 */ /* 0x000fca00000000c2 */
[----:B------:R-:W-:Y:S02]  /*3cb0*/  @P4 FMUL.FTZ R199, R202, R194 ;  /* 0x000000c2cac74220 */ /* 0x000fe40000410000 */
[----:B------:R-:W2:Y:S02]  /*3cc0*/  LDL R194, [R1+0x154] ;  /* 0x0001540001c27983 */ /* 0x000ea40000100800 */
[----:B--2---:R-:W-:Y:S02]  /*3cd0*/  FMUL.FTZ R194, R194, R202 ;  /* 0x000000cac2c27220 */ /* 0x004fe40000410000 */
[----:B------:R-:W2:Y:S03]  /*3ce0*/  LDL R202, [R1+0x68] ;  /* 0x0000680001ca7983 */ /* 0x000ea60000100800 */
[----:B------:R-:W-:Y:S02]  /*3cf0*/  FSEL R194, R194, RZ, P4 ;  /* 0x000000ffc2c27208 */ /* 0x000fe40002000000 */
[----:B------:R-:W-:-:S04]  /*3d00*/  ISETP.NE.U32.AND P4, PT, RZ, c[0x0][0x258], PT ;  /* 0x00009600ff007a0c */ /* 0x000fc80003f85070 */
[----:B------:R-:W-:Y:S01]  /*3d10*/  ISETP.NE.AND.EX P4, PT, RZ, c[0x0][0x25c], PT, P4 ;  /* 0x00009700ff007a0c */ /* 0x000fe20003f85340 */
[----:B------:R-:W-:Y:S02]  /*3d20*/  FADD.FTZ R80, R80, R197 ;  /* 0x000000c550507221 */ /* 0x000fe40000010000 */
[----:B------:R-:W-:Y:S01]  /*3d30*/  FADD.FTZ R81, R81, R199 ;  /* 0x000000c751517221 */ /* 0x000fe20000010000 */
[----:B------:R-:W-:Y:S01]  /*3d40*/  SEL R189, R200, R189, P4 ;  /* 0x000000bdc8bd7207 */ /* 0x000fe20002000000 */
[--C-:B---3--:R-:W-:Y:S01]  /*3d50*/  FFMA.FTZ R197, R216, R196, R198.reuse ;  /* 0x000000c4d8c57223 */ /* 0x108fe200000100c6 */
[----:B------:R-:W-:Y:S01]  /*3d60*/  SEL R188, R201, R188, P4 ;  /* 0x000000bcc9bc7207 */ /* 0x000fe20002000000 */
[-CC-:B----4-:R-:W-:Y:S01]  /*3d70*/  FFMA.FTZ R201, R215, R196.reuse, R198.reuse ;  /* 0x000000c4d7c97223 */ /* 0x190fe200000100c6 */
[----:B------:R-:W-:Y:S01]  /*3d80*/  F2FP.BF16.PACK_AB R194, R194, R203 ;  /* 0x000000cbc2c2723e */ /* 0x000fe200000010ff */
[----:B------:R-:W-:Y:S01]  /*3d90*/  FFMA.FTZ R199, R242, R196, R198 ;  /* 0x000000c4f2c77223 */ /* 0x000fe200000100c6 */
[----:B------:R-:W3:Y:S01]  /*3da0*/  LDL R216, [R1+0x164] ;  /* 0x0001640001d87983 */ /* 0x000ee20000100800 */
[----:B------:R-:W-:-:S02]  /*3db0*/  FADD.FTZ R197, R248, -R197 ;  /* 0x800000c5f8c57221 */ /* 0x000fc40000010000 */
[----:B------:R-:W-:Y:S02]  /*3dc0*/  FADD.FTZ R201, R247, -R201 ;  /* 0x800000c9f7c97221 */ /* 0x000fe40000010000 */
[----:B------:R-:W-:Y:S02]  /*3dd0*/  FADD.FTZ R199, R241, -R199 ;  /* 0x800000c7f1c77221 */ /* 0x000fe40000010000 */
[C---:B------:R-:W-:Y:S02]  /*3de0*/  FMUL.FTZ R197, R4.reuse, R197 ;  /* 0x000000c504c57220 */ /* 0x040fe40000410000 */
[C---:B------:R-:W-:Y:S02]  /*3df0*/  FMUL.FTZ R201, R4.reuse, R201 ;  /* 0x000000c904c97220 */ /* 0x040fe40000410000 */
[----:B------:R-:W-:Y:S02]  /*3e00*/  FMUL.FTZ R199, R4, R199 ;  /* 0x000000c704c77220 */ /* 0x000fe40000410000 */
[----:B------:R-:W-:-:S02]  /*3e10*/  @P3 FADD.FTZ R197, R45, R197 ;  /* 0x000000c52dc53221 */ /* 0x000fc40000010000 */
[----:B------:R-:W-:Y:S02]  /*3e20*/  @P3 FADD.FTZ R201, R46, R201 ;  /* 0x000000c92ec93221 */ /* 0x000fe40000010000 */
[----:B------:R-:W-:-:S03]  /*3e30*/  @P3 FADD.FTZ R199, R42, R199 ;  /* 0x000000c72ac73221 */ /* 0x000fc60000010000 */
[C---:B------:R-:W-:Y:S01]  /*3e40*/  SEL R186, R201.reuse, R186, P4 ;  /* 0x000000bac9ba7207 */ /* 0x040fe20002000000 */
[----:B------:R-:W-:Y:S02]  /*3e50*/  FMUL.FTZ R201, R201, R3 ;  /* 0x00000003c9c97220 */ /* 0x000fe40000410000 */
[-CC-:B--2---:R-:W-:Y:S02]  /*3e60*/  FFMA.FTZ R200, R202, R196.reuse, R198.reuse ;  /* 0x000000c4cac87223 */ /* 0x184fe400000100c6 */
[-CC-:B------:R-:W-:Y:S02]  /*3e70*/  FFMA.FTZ R202, R246, R196.reuse, R198.reuse ;  /* 0x000000c4f6ca7223 */ /* 0x180fe400000100c6 */
[----:B------:R-:W-:Y:S02]  /*3e80*/  FFMA.FTZ R198, R240, R196, R198 ;  /* 0x000000c4f0c67223 */ /* 0x000fe400000100c6 */
[----:B------:R-:W-:Y:S02]  /*3e90*/  FADD.FTZ R200, R214, -R200 ;  /* 0x800000c8d6c87221 */ /* 0x000fe40000010000 */
[----:B------:R-:W-:-:S02]  /*3ea0*/  FADD.FTZ R202, R245, -R202 ;  /* 0x800000caf5ca7221 */ /* 0x000fc40000010000 */
[----:B------:R-:W-:Y:S02]  /*3eb0*/  FADD.FTZ R198, R239, -R198 ;  /* 0x800000c6efc67221 */ /* 0x000fe40000010000 */
[C---:B------:R-:W-:Y:S02]  /*3ec0*/  FMUL.FTZ R200, R4.reuse, R200 ;  /* 0x000000c804c87220 */ /* 0x040fe40000410000 */
[C---:B------:R-:W-:Y:S02]  /*3ed0*/  FMUL.FTZ R202, R4.reuse, R202 ;  /* 0x000000ca04ca7220 */ /* 0x040fe40000410000 */
[----:B------:R-:W-:Y:S02]  /*3ee0*/  FMUL.FTZ R198, R4, R198 ;  /* 0x000000c604c67220 */ /* 0x000fe40000410000 */
[----:B------:R-:W-:Y:S02]  /*3ef0*/  @P3 FADD.FTZ R200, R44, R200 ;  /* 0x000000c82cc83221 */ /* 0x000fe40000010000 */
[----:B------:R-:W-:-:S02]  /*3f00*/  @P3 FADD.FTZ R202, R47, R202 ;  /* 0x000000ca2fca3221 */ /* 0x000fc40000010000 */
[----:B------:R-:W-:Y:S01]  /*3f10*/  @P3 FADD.FTZ R198, R43, R198 ;  /* 0x000000c62bc63221 */ /* 0x000fe20000010000 */
[----:B------:R-:W-:Y:S01]  /*3f20*/  LOP3.LUT P3, RZ, R20, 0xff0000, RZ, 0xc0, !PT ;  /* 0x00ff000014ff7812 */ /* 0x000fe2000786c0ff */
[----:B------:R-:W-:Y:S01]  /*3f30*/  FMUL.FTZ R214, R201, c[0x0][0x1e8] ;  /* 0x00007a00c9d67a20 */ /* 0x000fe20000410000 */
[----:B------:R-:W-:-:S11]  /*3f40*/  MOV R201, RZ ;  /* 0x000000ff00c97202 */ /* 0x000fd60000000f00 */
[----:B------:R-:W-:-:S05]  /*3f50*/  @P3 PRMT R203, RZ, 0x5410, R193 ;  /* 0x00005410ffcb3816 */ /* 0x000fca00000000c1 */
[----:B------:R-:W-:Y:S02]  /*3f60*/  @P3 FMUL.FTZ R201, R214, R203 ;  /* 0x000000cbd6c93220 */ /* 0x000fe40000410000 */
[----:B------:R-:W2:Y:S02]  /*3f70*/  LDL R203, [R1+0x168] ;  /* 0x0001680001cb7983 */ /* 0x000ea40000100800 */
[----:B------:R-:W-:Y:S01]  /*3f80*/  FADD.FTZ R86, R86, R201 ;  /* 0x000000c956567221 */ /* 0x000fe20000010000 */
[----:B------:R-:W-:Y:S02]  /*3f90*/  SEL R184, R200, R184, P4 ;  /* 0x000000b8c8b87207 */ /* 0x000fe40002000000 */
[----:B------:R-:W-:Y:S02]  /*3fa0*/  SEL R185, R197, R185, P4 ;  /* 0x000000b9c5b97207 */ /* 0x000fe40002000000 */
[----:B------:R-:W-:Y:S02]  /*3fb0*/  SEL R187, R202, R187, P4 ;  /* 0x000000bbcabb7207 */ /* 0x000fe40002000000 */
[----:B------:R-:W-:-:S02]  /*3fc0*/  SEL R190, R199, R190, P4 ;  /* 0x000000bec7be7207 */ /* 0x000fc40002000000 */
[----:B------:R-:W-:Y:S02]  /*3fd0*/  SEL R191, R198, R191, P4 ;  /* 0x000000bfc6bf7207 */ /* 0x000fe40002000000 */
[----:B------:R-:W-:Y:S01]  /*3fe0*/  LOP3.LUT P4, RZ, R20, 0xff000000, RZ, 0xc0, !PT ;  /* 0xff00000014ff7812 */ /* 0x000fe2000788c0ff */
[----:B------:R-:W-:Y:S02]  /*3ff0*/  FMUL.FTZ R202, R202, R3 ;  /* 0x00000003caca7220 */ /* 0x000fe40000410000 */
[----:B--2---:R-:W-:Y:S02]  /*4000*/  FMUL.FTZ R201, R203, R214 ;  /* 0x000000d6cbc97220 */ /* 0x004fe40000410000 */
[----:B------:R-:W2:Y:S01]  /*4010*/  LDL R214, [R1+0x16c] ;  /* 0x00016c0001d67983 */ /* 0x000ea20000100800 */
[----:B------:R-:W-:Y:S01]  /*4020*/  FMUL.FTZ R215, R202, c[0x0][0x1e8] ;  /* 0x00007a00cad77a20 */ /* 0x000fe20000410000 */
[----:B------:R-:W-:-:S06]  /*4030*/  HFMA2.MMA R202, -RZ, RZ, 0, 0 ;  /* 0x00000000ffca7435 */ /* 0x000fcc00000001ff */
[----:B------:R-:W-:-:S05]  /*4040*/  @P4 PRMT R193, RZ, 0x7610, R193 ;  /* 0x00007610ffc14816 */ /* 0x000fca00000000c1 */
[----:B------:R-:W-:Y:S01]  /*4050*/  @P4 FMUL.FTZ R202, R215, R193 ;  /* 0x000000c1d7ca4220 */ /* 0x000fe20000410000 */
[----:B------:R-:W-:Y:S02]  /*4060*/  MOV R193, R20 ;  /* 0x0000001400c17202 */ /* 0x000fe40000000f00 */
[----:B------:R-:W-:Y:S02]  /*4070*/  FSEL R201, R201, RZ, P3 ;  /* 0x000000ffc9c97208 */ /* 0x000fe40001800000 */
[----:B------:R-:W-:Y:S01]  /*4080*/  LOP3.LUT P3, RZ, R193, 0xff, RZ, 0xc0, !PT ;  /* 0x000000ffc1ff7812 */ /* 0x000fe2000786c0ff */
[----:B------:R-:W-:-:S04]  /*4090*/  FMUL.FTZ R193, R200, R3 ;  /* 0x00000003c8c17220 */ /* 0x000fc80000410000 */
[----:B------:R-:W-:Y:S02]  /*40a0*/  FMUL.FTZ R203, R193, c[0x0][0x1e8] ;  /* 0x00007a00c1cb7a20 */ /* 0x000fe40000410000 */
[----:B--2---:R-:W-:Y:S02]  /*40b0*/  FMUL.FTZ R193, R214, R215 ;  /* 0x000000d7d6c17220 */ /* 0x004fe40000410000 */
[----:B------:R-:W2:Y:S03]  /*40c0*/  LDL R215, [R1+0x160] ;  /* 0x0001600001d77983 */ /* 0x000ea60000100800 */
[----:B------:R-:W-:Y:S02]  /*40d0*/  FSEL R193, R193, RZ, P4 ;  /* 0x000000ffc1c17208 */ /* 0x000fe40002000000 */
[----:B------:R-:W-:Y:S01]  /*40e0*/  LOP3.LUT P4, RZ, R20, 0xff00, RZ, 0xc0, !PT ;  /* 0x0000ff0014ff7812 */ /* 0x000fe2000788c0ff */
[----:B------:R-:W-:Y:S01]  /*40f0*/  FADD.FTZ R87, R87, R202 ;  /* 0x000000ca57577221 */ /* 0x000fe20000010000 */
[----:B------:R-:W-:Y:S01]  /*4100*/  HFMA2.MMA R200, -RZ, RZ, 0, 0 ;  /* 0x00000000ffc87435 */ /* 0x000fe200000001ff */
[----:B------:R-:W-:Y:S01]  /*4110*/  @P3 PRMT R202, RZ, 0x5410, R192 ;  /* 0x00005410ffca3816 */ /* 0x000fe200000000c0 */
[----:B------:R-:W-:-:S02]  /*4120*/  FMUL.FTZ R197, R197, R3 ;  /* 0x00000003c5c57220 */ /* 0x000fc40000410000 */
[----:B------:R-:W-:Y:S02]  /*4130*/  FMUL.FTZ R199, R199, R3 ;  /* 0x00000003c7c77220 */ /* 0x000fe40000410000 */
[----:B------:R-:W-:Y:S02]  /*4140*/  FMUL.FTZ R214, R197, c[0x0][0x1e8] ;  /* 0x00007a00c5d67a20 */ /* 0x000fe40000410000 */
[----:B------:R-:W-:-:S03]  /*4150*/  @P3 FMUL.FTZ R200, R203, R202 ;  /* 0x000000cacbc83220 */ /* 0x000fc60000410000 */
[----:B------:R-:W-:Y:S02]  /*4160*/  @P4 PRMT R192, RZ, 0x7610, R192 ;  /* 0x00007610ffc04816 */ /* 0x000fe400000000c0 */
[----:B------:R-:W-:-:S03]  /*4170*/  MOV R197, RZ ;  /* 0x000000ff00c57202 */ /* 0x000fc60000000f00 */
[----:B------:R-:W-:Y:S01]  /*4180*/  @P4 FMUL.FTZ R197, R214, R192 ;  /* 0x000000c0d6c54220 */ /* 0x000fe20000410000 */
[----:B------:R-:W-:Y:S01]  /*4190*/  F2FP.BF16.PACK_AB R193, R193, R201 ;  /* 0x000000c9c1c1723e */ /* 0x000fe200000010ff */
[----:B------:R-:W-:Y:S01]  /*41a0*/  HFMA2.MMA R201, -RZ, RZ, 0, 0 ;  /* 0x00000000ffc97435 */ /* 0x000fe200000001ff */
[----:B------:R-:W-:Y:S02]  /*41b0*/  FMUL.FTZ R198, R198, R3 ;  /* 0x00000003c6c67220 */ /* 0x000fe40000410000 */
[----:B--2---:R-:W-:Y:S02]  /*41c0*/  FMUL.FTZ R202, R215, R203 ;  /* 0x000000cbd7ca7220 */ /* 0x004fe40000410000 */
[----:B------:R-:W-:Y:S02]  /*41d0*/  FMUL.FTZ R215, R199, c[0x0][0x1e8] ;  /* 0x00007a00c7d77a20 */ /* 0x000fe40000410000 */
[----:B---3--:R-:W-:Y:S01]  /*41e0*/  FMUL.FTZ R199, R216, R214 ;  /* 0x000000d6d8c77220 */ /* 0x008fe20000410000 */
[----:B------:R-:W-:Y:S01]  /*41f0*/  FSEL R192, R202, RZ, P3 ;  /* 0x000000ffcac07208 */ /* 0x000fe20001800000 */
[----:B------:R-:W2:Y:S01]  /*4200*/  LDL R216, [R1+0x15c] ;  /* 0x00015c0001d87983 */ /* 0x000ea20000100800 */
[----:B------:R-:W-:-:S02]  /*4210*/  LOP3.LUT P3, RZ, R21, 0xff0000, RZ, 0xc0, !PT ;  /* 0x00ff000015ff7812 */ /* 0x000fc4000786c0ff */
[----:B------:R-:W-:Y:S02]  /*4220*/  FSEL R203, R199, RZ, P4 ;  /* 0x000000ffc7cb7208 */ /* 0x000fe40002000000 */
[----:B------:R-:W-:Y:S01]  /*4230*/  LOP3.LUT P4, RZ, R21, 0xff000000, RZ, 0xc0, !PT ;  /* 0xff00000015ff7812 */ /* 0x000fe2000788c0ff */
[----:B------:R-:W-:-:S08]  /*4240*/  FMUL.FTZ R214, R198, c[0x0][0x1e8] ;  /* 0x00007a00c6d67a20 */ /* 0x000fd00000410000 */
[----:B------:R-:W-:-:S04]  /*4250*/  @P3 PRMT R202, RZ, 0x5410, R195 ;  /* 0x00005410ffca3816 */ /* 0x000fc800000000c3 */
[----:B------:R-:W-:Y:S01]  /*4260*/  @P4 PRMT R195, RZ, 0x7610, R195 ;  /* 0x00007610ffc34816 */ /* 0x000fe200000000c3 */
[----:B------:R-:W-:Y:S01]  /*4270*/  @P3 FMUL.FTZ R201, R215, R202 ;  /* 0x000000cad7c93220 */ /* 0x000fe20000410000 */
[----:B------:R-:W-:-:S03]  /*4280*/  MOV R202, RZ ;  /* 0x000000ff00ca7202 */ /* 0x000fc60000000f00 */
[----:B------:R-:W-:Y:S02]  /*4290*/  @P4 FMUL.FTZ R202, R214, R195 ;  /* 0x000000c3d6ca4220 */ /* 0x000fe40000410000 */
[----:B------:R-:W3:Y:S01]  /*42a0*/  LDL R195, [R1+0x158] ;  /* 0x0001580001c37983 */ /* 0x000ee20000100800 */
[----:B------:R-:W-:-:S04]  /*42b0*/  ISETP.NE.U32.AND P5, PT, RZ, c[0x0][0x258], PT ;  /* 0x00009600ff007a0c */ /* 0x000fc80003fa5070 */
[----:B------:R-:W-:-:S13]  /*42c0*/  ISETP.NE.AND.EX P5, PT, RZ, c[0x0][0x25c], PT, P5 ;  /* 0x00009700ff007a0c */ /* 0x000fda0003fa5350 */
[----:B------:R-:W-:-:S04]  /*42d0*/  @P5 LEA R198, P6, R2, c[0x0][0x258], 0x5 ;  /* 0x0000960002c65a11 */ /* 0x000fc800078c28ff */
[----:B------:R-:W-:-:S05]  /*42e0*/  @P5 LEA.HI.X R199, R2, c[0x0][0x25c], RZ, 0x5, P6 ;  /* 0x0000970002c75a11 */ /* 0x000fca00030f2cff */
[----:B------:R-:W-:Y:S04]  /*42f0*/  @P5 STG.E.128 [R198.64], R184 ;  /* 0x000000b8c6005986 */ /* 0x000fe8000c101d04 */
[----:B------:R2:W-:Y:S01]  /*4300*/  @P5 STG.E.128 [R198.64+0x10], R188 ;  /* 0x000010bcc6005986 */ /* 0x0005e2000c101d04 */
[----:B------:R-:W-:Y:S01]  /*4310*/  F2FP.BF16.PACK_AB R192, R203, R192 ;  /* 0x000000c0cbc0723e */ /* 0x000fe200000010ff */
[----:B------:R-:W-:Y:S02]  /*4320*/  FADD.FTZ R84, R84, R200 ;  /* 0x000000c854547221 */ /* 0x000fe40000010000 */
[----:B------:R-:W-:Y:S02]  /*4330*/  FADD.FTZ R85, R85, R197 ;  /* 0x000000c555557221 */ /* 0x000fe40000010000 */
[----:B------:R-:W-:-:S02]  /*4340*/  FADD.FTZ R82, R82, R201 ;  /* 0x000000c952527221 */ /* 0x000fc40000010000 */
        /* <DEDUP_REMOVED lines=10> */
.L_x_6856:
[----:B------:R-:W-:Y:S05]  /*43f0*/  BSYNC B0 ;  /* 0x0000000000007941 */ /* 0x000fea0003800000 */
.L_x_6855:
        /* <DEDUP_REMOVED lines=151> */
.L_x_6858:
[----:B------:R-:W-:Y:S05]  /*4d70*/  BSYNC B0 ;  /* 0x0000000000007941 */ /* 0x000fea0003800000 */
.L_x_6857:
        /* <DEDUP_REMOVED lines=151> */
.L_x_6860:
[----:B------:R-:W-:Y:S05]  /*56f0*/  BSYNC B0 ;  /* 0x0000000000007941 */ /* 0x000fea0003800000 */
.L_x_6859:
[----:B-----5:R-:W-:Y:S01]  /*5700*/  ISETP.GE.U32.AND P3, PT, R0, 0x280, PT ;  /* 0x000002800000780c */ /* 0x020fe20003f66070 */
[----:B------:R-:W-:-:S12]  /*5710*/  BSSY B0, `(.L_x_6861) ;  /* 0x0000096000007945 */ /* 0x000fd80003800000 */
[----:B------:R-:W-:Y:S05]  /*5720*/  @!P3 BRA `(.L_x_6862) ;  /* 0x000009400000b947 */ /* 0x000fea0003800000 */
[----:B0-----:R-:W2:Y:S04]  /*5730*/  LDL R194, [R1+0x5c] ;  /* 0x00005c0001c27983 */ /* 0x001ea80000100800 */
[----:B------:R-:W3:Y:S01]  /*5740*/  LDL R193, [R1+0x48] ;  /* 0x0000480001c17983 */ /* 0x000ee20000100800 */
[----:B------:R-:W0:Y:S03]  /*5750*/  LDC.U8 R195, c[0x0][0x1f0] ;  /* 0x00007c00ffc37b82 */ /* 0x000e260000000000 */
[----:B------:R-:W4:Y:S04]  /*5760*/  LDL R192, [R1+0x24] ;  /* 0x0000240001c07983 */ /* 0x000f280000100800 */
[----:B------:R-:W5:Y:S04]  /*5770*/  LDL R201, [R1+0x38] ;  /* 0x0000380001c97983 */ /* 0x000f680000100800 */
[----:B------:R-:W5:Y:S01]  /*5780*/  LDL R200, [R1+0x18] ;  /* 0x0000180001c87983 */ /* 0x000f620000100800 */
[----:B------:R-:W-:-:S03]  /*5790*/  ISETP.NE.U32.AND P4, PT, RZ, c[0x0][0x218], PT ;  /* 0x00008600ff007a0c */ /* 0x000fc60003f85070 */
[----:B------:R-:W5:Y:S01]  /*57a0*/  LDL R216, [R1+0xa4] ;  /* 0x0000a40001d87983 */ /* 0x000f620000100800 */
[----:B------:R-:W-:-:S03]  /*57b0*/  ISETP.NE.AND.EX P4, PT, RZ, c[0x0][0x21c], PT, P4 ;  /* 0x00008700ff007a0c */ /* 0x000fc60003f85340 */
[----:B------:R-:W5:Y:S04]  /*57c0*/  LDL R215, [R1+0xa8] ;  /* 0x0000a80001d77983 */ /* 0x000f680000100800 */
[----:B------:R-:W5:Y:S01]  /*57d0*/  LDL R214, [R1+0xac] ;  /* 0x0000ac0001d67983 */ /* 0x000f620000100800 */
[----:B0-----:R-:W-:-:S04]  /*57e0*/  ISETP.NE.AND P3, PT, R195, RZ, PT ;  /* 0x000000ffc300720c */ /* 0x001fc80003f65270 */
[----:B------:R-:W-:Y:S02]  /*57f0*/  FSEL R198, R5, RZ, !P3 ;  /* 0x000000ff05c67208 */ /* 0x000fe40005800000 */
[----:B------:R-:W-:-:S03]  /*5800*/  ISETP.NE.U32.AND P3, PT, RZ, c[0x0][0x258], PT ;  /* 0x00009600ff007a0c */ /* 0x000fc60003f65070 */
[----:B------:R-:W-:-:S04]  /*5810*/  FFMA.FTZ R5, R208, R196, R198 ;  /* 0x000000c4d0057223 */ /* 0x000fc800000100c6 */
[----:B------:R-:W-:-:S04]  /*5820*/  FADD.FTZ R5, R207, -R5 ;  /* 0x80000005cf057221 */ /* 0x000fc80000010000 */
[----:B------:R-:W-:Y:S01]  /*5830*/  FMUL.FTZ R5, R4, R5 ;  /* 0x0000000504057220 */ /* 0x000fe20000410000 */
[----:B------:R-:W-:-:S03]  /*5840*/  ISETP.NE.AND.EX P3, PT, RZ, c[0x0][0x25c], PT, P3 ;  /* 0x00009700ff007a0c */ /* 0x000fc60003f65330 */
[----:B------:R-:W-:-:S05]  /*5850*/  @P4 FADD.FTZ R5, R182, R5 ;  /* 0x00000005b6054221 */ /* 0x000fca0000010000 */
[----:B------:R-:W-:Y:S01]  /*5860*/  SEL R190, R5, R190, P3 ;  /* 0x000000be05be7207 */ /* 0x000fe20001800000 */
[-CC-:B--2---:R-:W-:Y:S02]  /*5870*/  FFMA.FTZ R197, R194, R196.reuse, R198.reuse ;  /* 0x000000c4c2c57223 */ /* 0x184fe400000100c6 */
[-CC-:B------:R-:W-:Y:S02]  /*5880*/  FFMA.FTZ R194, R230, R196.reuse, R198.reuse ;  /* 0x000000c4e6c27223 */ /* 0x180fe400000100c6 */
[-CC-:B---3--:R-:W-:Y:S02]  /*5890*/  FFMA.FTZ R199, R193, R196.reuse, R198.reuse ;  /* 0x000000c4c1c77223 */ /* 0x188fe400000100c6 */
[-CC-:B------:R-:W-:Y:S02]  /*58a0*/  FFMA.FTZ R193, R212, R196.reuse, R198.reuse ;  /* 0x000000c4d4c17223 */ /* 0x180fe400000100c6 */
[-CC-:B----4-:R-:W-:Y:S02]  /*58b0*/  FFMA.FTZ R195, R192, R196.reuse, R198.reuse ;  /* 0x000000c4c0c37223 */ /* 0x190fe400000100c6 */
[----:B------:R-:W-:-:S02]  /*58c0*/  FFMA.FTZ R192, R210, R196, R198 ;  /* 0x000000c4d2c07223 */ /* 0x000fc400000100c6 */
[----:B------:R-:W-:Y:S02]  /*58d0*/  FFMA.FTZ R198, R206, R196, R198 ;  /* 0x000000c4cec67223 */ /* 0x000fe400000100c6 */
[----:B-----5:R-:W-:Y:S02]  /*58e0*/  FADD.FTZ R197, R201, -R197 ;  /* 0x800000c5c9c57221 */ /* 0x020fe40000010000 */
[----:B------:R-:W-:Y:S02]  /*58f0*/  FADD.FTZ R196, R200, -R199 ;  /* 0x800000c7c8c47221 */ /* 0x000fe40000010000 */
[----:B------:R-:W-:Y:S02]  /*5900*/  FADD.FTZ R195, R233, -R195 ;  /* 0x800000c3e9c37221 */ /* 0x000fe40000010000 */
[----:B------:R-:W-:Y:S02]  /*5910*/  FADD.FTZ R194, R213, -R194 ;  /* 0x800000c2d5c27221 */ /* 0x000fe40000010000 */
[----:B------:R-:W-:-:S02]  /*5920*/  FADD.FTZ R193, R211, -R193 ;  /* 0x800000c1d3c17221 */ /* 0x000fc40000010000 */
[----:B------:R-:W-:Y:S02]  /*5930*/  FADD.FTZ R192, R209, -R192 ;  /* 0x800000c0d1c07221 */ /* 0x000fe40000010000 */
[----:B------:R-:W-:Y:S02]  /*5940*/  FADD.FTZ R198, R15, -R198 ;  /* 0x800000c60fc67221 */ /* 0x000fe40000010000 */
[C---:B------:R-:W-:Y:S02]  /*5950*/  FMUL.FTZ R197, R4.reuse, R197 ;  /* 0x000000c504c57220 */ /* 0x040fe40000410000 */
[C---:B------:R-:W-:Y:S02]  /*5960*/  FMUL.FTZ R196, R4.reuse, R196 ;  /* 0x000000c404c47220 */ /* 0x040fe40000410000 */
[C---:B------:R-:W-:Y:S02]  /*5970*/  FMUL.FTZ R195, R4.reuse, R195 ;  /* 0x000000c304c37220 */ /* 0x040fe40000410000 */
[----:B------:R-:W-:-:S02]  /*5980*/  FMUL.FTZ R194, R4, R194 ;  /* 0x000000c204c27220 */ /* 0x000fc40000410000 */
[C---:B------:R-:W-:Y:S02]  /*5990*/  FMUL.FTZ R193, R4.reuse, R193 ;  /* 0x000000c104c17220 */ /* 0x040fe40000410000 */
[C---:B------:R-:W-:Y:S02]  /*59a0*/  FMUL.FTZ R192, R4.reuse, R192 ;  /* 0x000000c004c07220 */ /* 0x040fe40000410000 */
[----:B------:R-:W-:Y:S02]  /*59b0*/  FMUL.FTZ R4, R4, R198 ;  /* 0x000000c604047220 */ /* 0x000fe40000410000 */
[----:B------:R-:W-:Y:S02]  /*59c0*/  @P4 FADD.FTZ R197, R176, R197 ;  /* 0x000000c5b0c54221 */ /* 0x000fe40000010000 */
[----:B------:R-:W-:Y:S02]  /*59d0*/  @P4 FADD.FTZ R4, R183, R4 ;  /* 0x00000004b7044221 */ /* 0x000fe40000010000 */
[CC--:B------:R-:W-:Y:S01]  /*59e0*/  FMUL.FTZ R201, R197.reuse, R3.reuse ;  /* 0x00000003c5c97220 */ /* 0x0c0fe20000410000 */
[----:B------:R-:W-:Y:S01]  /*59f0*/  SEL R184, R197, R184, P3 ;  /* 0x000000b8c5b87207 */ /* 0x000fe20001800000 */
[C---:B------:R-:W-:Y:S01]  /*5a00*/  FMUL.FTZ R197, R4.reuse, R3 ;  /* 0x0000000304c57220 */ /* 0x040fe20000410000 */
[----:B------:R-:W-:Y:S01]  /*5a10*/  SEL R191, R4, R191, P3 ;  /* 0x000000bf04bf7207 */ /* 0x000fe20001800000 */
[----:B------:R-:W-:Y:S01]  /*5a20*/  HFMA2.MMA R4, -RZ, RZ, 0, 9.5367431640625e-07 ;  /* 0x00000010ff047435 */ /* 0x000fe200000001ff */
[----:B------:R-:W-:-:S02]  /*5a30*/  @P4 FADD.FTZ R196, R177, R196 ;  /* 0x000000c4b1c44221 */ /* 0x000fc40000010000 */
[----:B------:R-:W-:Y:S02]  /*5a40*/  @P4 FADD.FTZ R195, R178, R195 ;  /* 0x000000c3b2c34221 */ /* 0x000fe40000010000 */
[C---:B------:R-:W-:Y:S01]  /*5a50*/  FMUL.FTZ R202, R196.reuse, R3 ;  /* 0x00000003c4ca7220 */ /* 0x040fe20000410000 */
[----:B------:R-:W-:Y:S01]  /*5a60*/  SEL R185, R196, R185, P3 ;  /* 0x000000b9c4b97207 */ /* 0x000fe20001800000 */
[----:B------:R-:W-:Y:S02]  /*5a70*/  @P4 FADD.FTZ R194, R179, R194 ;  /* 0x000000c2b3c24221 */ /* 0x000fe40000010000 */
[----:B------:R-:W-:Y:S02]  /*5a80*/  @P4 FADD.FTZ R193, R180, R193 ;  /* 0x000000c1b4c14221 */ /* 0x000fe40000010000 */
[----:B------:R-:W-:Y:S02]  /*5a90*/  @P4 FADD.FTZ R192, R181, R192 ;  /* 0x000000c0b5c04221 */ /* 0x000fe40000010000 */
[----:B------:R-:W-:-:S02]  /*5aa0*/  FMUL.FTZ R196, R5, R3 ;  /* 0x0000000305c47220 */ /* 0x000fc40000410000 */
[----:B------:R-:W-:Y:S01]  /*5ab0*/  IMAD.WIDE.U32 R4, R2, R4, c[0x0][0x170] ;  /* 0x00005c0002047625 */ /* 0x000fe200078e0004 */
[C---:B------:R-:W-:Y:S02]  /*5ac0*/  SEL R186, R195.reuse, R186, P3 ;  /* 0x000000bac3ba7207 */ /* 0x040fe40001800000 */
[C---:B------:R-:W-:Y:S01]  /*5ad0*/  SEL R187, R194.reuse, R187, P3 ;  /* 0x000000bbc2bb7207 */ /* 0x040fe20001800000 */
[-C--:B------:R-:W-:Y:S01]  /*5ae0*/  FMUL.FTZ R203, R195, R3.reuse ;  /* 0x00000003c3cb7220 */ /* 0x080fe20000410000 */
[C---:B------:R-:W-:Y:S01]  /*5af0*/  SEL R188, R193.reuse, R188, P3 ;  /* 0x000000bcc1bc7207 */ /* 0x040fe20001800000 */
[----:B------:R-:W-:Y:S01]  /*5b00*/  FMUL.FTZ R198, R194, R3 ;  /* 0x00000003c2c67220 */ /* 0x000fe20000410000 */
[C---:B------:R-:W-:Y:S01]  /*5b10*/  SEL R189, R192.reuse, R189, P3 ;  /* 0x000000bdc0bd7207 */ /* 0x040fe20001800000 */
[-C--:B------:R-:W-:Y:S02]  /*5b20*/  FMUL.FTZ R199, R193, R3.reuse ;  /* 0x00000003c1c77220 */ /* 0x080fe40000410000 */
[----:B------:R-:W-:-:S02]  /*5b30*/  FMUL.FTZ R200, R192, R3 ;  /* 0x00000003c0c87220 */ /* 0x000fc40000410000 */
[----:B------:R0:W2:Y:S02]  /*5b40*/  LDG.E.128 R192, [R4.64] ;  /* 0x0000000404c07981 */ /* 0x0000a4000c1e1d00 */
[----:B0-----:R-:W-:Y:S02]  /*5b50*/  FMUL.FTZ R5, R201, c[0x0][0x1e8] ;  /* 0x00007a00c9057a20 */ /* 0x001fe40000410000 */
[----:B------:R-:W3:Y:S01]  /*5b60*/  LDL R201, [R1+0xa0] ;  /* 0x0000a00001c97983 */ /* 0x000ee20000100800 */
[----:B------:R-:W-:-:S04]  /*5b70*/  MOV R3, R204 ;  /* 0x000000cc00037202 */ /* 0x000fc80000000f00 */
[----:B------:R-:W-:Y:S01]  /*5b80*/  LOP3.LUT P3, RZ, R3, 0xff, RZ, 0xc0, !PT ;  /* 0x000000ff03ff7812 */ /* 0x000fe2000786c0ff */
[----:B------:R-:W-:Y:S01]  /*5b90*/  HFMA2.MMA R3, -RZ, RZ, 0, 0 ;  /* 0x00000000ff037435 */ /* 0x000fe200000001ff */
[----:B------:R-:W-:Y:S01]  /*5ba0*/  LOP3.LUT P4, RZ, R204, 0xff00, RZ, 0xc0, !PT ;  /* 0x0000ff00ccff7812 */ /* 0x000fe2000788c0ff */
[----:B------:R-:W-:Y:S02]  /*5bb0*/  FMUL.FTZ R202, R202, c[0x0][0x1e8] ;  /* 0x00007a00caca7a20 */ /* 0x000fe40000410000 */
[----:B------:R-:W-:-:S08]  /*5bc0*/  FMUL.FTZ R203, R203, c[0x0][0x1e8] ;  /* 0x00007a00cbcb7a20 */ /* 0x000fd00000410000 */
[----:B--2---:R-:W-:-:S05]  /*5bd0*/  @P3 PRMT R4, RZ, 0x5410, R192 ;  /* 0x00005410ff043816 */ /* 0x004fca00000000c0 */
[----:B------:R-:W-:Y:S02]  /*5be0*/  @P3 FMUL.FTZ R3, R5, R4 ;  /* 0x0000000405033220 */ /* 0x000fe40000410000 */
[----:B---3--:R-:W-:Y:S01]  /*5bf0*/  FMUL.FTZ R4, R201, R5 ;  /* 0x00000005c9047220 */ /* 0x008fe20000410000 */
[----:B------:R-:W-:-:S04]  /*5c00*/  @P4 PRMT R5, RZ, 0x7610, R192 ;  /* 0x00007610ff054816 */ /* 0x000fc800000000c0 */
[----:B------:R-:W-:Y:S02]  /*5c10*/  FSEL R4, R4, RZ, P3 ;  /* 0x000000ff04047208 */ /* 0x000fe40001800000 */
[----:B------:R-:W-:Y:S01]  /*5c20*/  LOP3.LUT P3, RZ, R204, 0xff0000, RZ, 0xc0, !PT ;  /* 0x00ff0000ccff7812 */ /* 0x000fe2000786c0ff */
[----:B------:R-:W-:Y:S01]  /*5c30*/  FADD.FTZ R60, R60, R3 ;  /* 0x000000033c3c7221 */ /* 0x000fe20000010000 */
[----:B------:R-:W-:Y:S01]  /*5c40*/  MOV R3, RZ ;  /* 0x000000ff00037202 */ /* 0x000fe20000000f00 */
[----:B------:R-:W-:-:S04]  /*5c50*/  @P4 FMUL.FTZ R3, R202, R5 ;  /* 0x00000005ca034220 */ /* 0x000fc80000410000 */
[----:B------:R-:W-:Y:S01]  /*5c60*/  FADD.FTZ R61, R61, R3 ;  /* 0x000000033d3d7221 */ /* 0x000fe20000010000 */
[----:B------:R-:W-:Y:S01]  /*5c70*/  HFMA2.MMA R3, -RZ, RZ, 0, 0 ;  /* 0x00000000ff037435 */ /* 0x000fe200000001ff */
[----:B------:R-:W-:Y:S02]  /*5c80*/  FMUL.FTZ R5, R216, R202 ;  /* 0x000000cad8057220 */ /* 0x000fe40000410000 */
[----:B------:R-:W2:Y:S02]  /*5c90*/  LDL R216, [R1+0x94] ;  /* 0x0000940001d87983 */ /* 0x000ea40000100800 */
[----:B------:R-:W-:-:S05]  /*5ca0*/  @P3 PRMT R192, RZ, 0x5410, R193 ;  /* 0x00005410ffc03816 */ /* 0x000fca00000000c1 */
[----:B------:R-:W-:Y:S01]  /*5cb0*/  @P3 FMUL.FTZ R3, R203, R192 ;  /* 0x000000c0cb033220 */ /* 0x000fe20000410000 */
[----:B------:R-:W-:Y:S01]  /*5cc0*/  FSEL R192, R5, RZ, P4 ;  /* 0x000000ff05c07208 */ /* 0x000fe20002000000 */
[----:B------:R-:W-:Y:S02]  /*5cd0*/  FMUL.FTZ R5, R215, R203 ;  /* 0x000000cbd7057220 */ /* 0x000fe40000410000 */
[----:B------:R-:W3:Y:S01]  /*5ce0*/  LDL R203, [R1+0x90] ;  /* 0x0000900001cb7983 */ /* 0x000ee20000100800 */
[----:B------:R-:W-:Y:S01]  /*5cf0*/  FMUL.FTZ R202, R198, c[0x0][0x1e8] ;  /* 0x00007a00c6ca7a20 */ /* 0x000fe20000410000 */
[----:B------:R-:W-:Y:S02]  /*5d00*/  F2FP.BF16.PACK_AB R192, R192, R4 ;  /* 0x00000004c0c0723e */ /* 0x000fe400000010ff */
[----:B------:R-:W4:Y:S01]  /*5d10*/  LDL R215, [R1+0x98] ;  /* 0x0000980001d77983 */ /* 0x000f220000100800 */
[----:B------:R-:W-:-:S03]  /*5d20*/  FMUL.FTZ R4, R214, R202 ;  /* 0x000000cad6047220 */ /* 0x000fc60000410000 */
[----:B------:R-:W5:Y:S01]  /*5d30*/  LDL R214, [R1+0x9c] ;  /* 0x00009c0001d67983 */ /* 0x000f620000100800 */
[----:B------:R-:W-:Y:S02]  /*5d40*/  LOP3.LUT P4, RZ, R204, 0xff000000, RZ, 0xc0, !PT ;  /* 0xff000000ccff7812 */ /* 0x000fe4000788c0ff */
[----:B------:R-:W-:Y:S02]  /*5d50*/  FSEL R5, R5, RZ, P3 ;  /* 0x000000ff05057208 */ /* 0x000fe40001800000 */
[----:B------:R-:W-:Y:S01]  /*5d60*/  LOP3.LUT P3, RZ, R205, 0xff, RZ, 0xc0, !PT ;  /* 0x000000ffcdff7812 */ /* 0x000fe2000786c0ff */
[----:B------:R-:W-:Y:S01]  /*5d70*/  FMUL.FTZ R201, R199, c[0x0][0x1e8] ;  /* 0x00007a00c7c97a20 */ /* 0x000fe20000410000 */
[----:B------:R-:W-:Y:S01]  /*5d80*/  MOV R198, RZ ;  /* 0x000000ff00c67202 */ /* 0x000fe20000000f00 */
[----:B------:R-:W-:-:S06]  /*5d90*/  HFMA2.MMA R199, -RZ, RZ, 0, 0 ;  /* 0x00000000ffc77435 */ /* 0x000fcc00000001ff */
[----:B------:R-:W-:-:S05]  /*5da0*/  @P4 PRMT R193, RZ, 0x7610, R193 ;  /* 0x00007610ffc14816 */ /* 0x000fca00000000c1 */
[----:B------:R-:W-:Y:S01]  /*5db0*/  @P4 FMUL.FTZ R198, R202, R193 ;  /* 0x000000c1cac64220 */ /* 0x000fe20000410000 */
[----:B------:R-:W-:-:S05]  /*5dc0*/  @P3 PRMT R193, RZ, 0x5410, R194 ;  /* 0x00005410ffc13816 */ /* 0x000fca00000000c2 */
[----:B------:R-:W-:Y:S01]  /*5dd0*/  @P3 FMUL.FTZ R199, R201, R193 ;  /* 0x000000c1c9c73220 */ /* 0x000fe20000410000 */
[----:B------:R-:W-:Y:S02]  /*5de0*/  FSEL R193, R4, RZ, P4 ;  /* 0x000000ff04c17208 */ /* 0x000fe40002000000 */
[----:B------:R-:W-:Y:S01]  /*5df0*/  LOP3.LUT P4, RZ, R205, 0xff00, RZ, 0xc0, !PT ;  /* 0x0000ff00cdff7812 */ /* 0x000fe2000788c0ff */
[----:B------:R-:W-:Y:S01]  /*5e00*/  FMUL.FTZ R202, R200, c[0x0][0x1e8] ;  /* 0x00007a00c8ca7a20 */ /* 0x000fe20000410000 */
[----:B------:R-:W-:Y:S02]  /*5e10*/  F2FP.BF16.PACK_AB R193, R193, R5 ;  /* 0x00000005c1c1723e */ /* 0x000fe400000010ff */
[----:B------:R-:W-:-:S09]  /*5e20*/  ISETP.NE.U32.AND P5, PT, RZ, c[0x0][0x258], PT ;  /* 0x00009600ff007a0c */ /* 0x000fd20003fa5070 */
[----:B------:R-:W-:Y:S02]  /*5e30*/  @P4 PRMT R194, RZ, 0x7610, R194 ;  /* 0x00007610ffc24816 */ /* 0x000fe400000000c2 */
[----:B------:R-:W-:Y:S01]  /*5e40*/  ISETP.NE.AND.EX P5, PT, RZ, c[0x0][0x25c], PT, P5 ;  /* 0x00009700ff007a0c */ /* 0x000fe20003fa5350 */
[----:B------:R-:W-:Y:S02]  /*5e50*/  FADD.FTZ R62, R62, R3 ;  /* 0x000000033e3e7221 */ /* 0x000fe40000010000 */
[----:B------:R-:W-:Y:S02]  /*5e60*/  FADD.FTZ R63, R63, R198 ;  /* 0x000000c63f3f7221 */ /* 0x000fe40000010000 */
[----:B------:R-:W-:Y:S02]  /*5e70*/  FADD.FTZ R56, R56, R199 ;  /* 0x000000c738387221 */ /* 0x000fe40000010000 */
[----:B--2---:R-:W-:Y:S02]  /*5e80*/  FMUL.FTZ R5, R216, R202 ;  /* 0x000000cad8057220 */ /* 0x004fe40000410000 */
[----:B---3--:R-:W-:-:S02]  /*5e90*/  FMUL.FTZ R4, R203, R201 ;  /* 0x000000c9cb047220 */ /* 0x008fc40000410000 */
[----:B------:R-:W-:-:S03]  /*5ea0*/  CS2R R200, SRZ ;  /* 0x0000000000c87805 */ /* 0x000fc6000001ff00 */
[----:B------:R-:W-:Y:S02]  /*5eb0*/  FSEL R4, R4, RZ, P3 ;  /* 0x000000ff04047208 */ /* 0x000fe40001800000 */
[----:B------:R-:W-:Y:S01]  /*5ec0*/  LOP3.LUT P3, RZ, R205, 0xff0000, RZ, 0xc0, !PT ;  /* 0x00ff0000cdff7812 */ /* 0x000fe2000786c0ff */
[----:B------:R-:W-:Y:S01]  /*5ed0*/  @P4 FMUL.FTZ R200, R202, R194 ;  /* 0x000000c2cac84220 */ /* 0x000fe20000410000 */
[----:B------:R-:W-:Y:S02]  /*5ee0*/  FSEL R5, R5, RZ, P4 ;  /* 0x000000ff05057208 */ /* 0x000fe40002000000 */
[----:B------:R-:W-:Y:S01]  /*5ef0*/  LOP3.LUT P4, RZ, R205, 0xff000000, RZ, 0xc0, !PT ;  /* 0xff000000cdff7812 */ /* 0x000fe2000788c0ff */
[----:B------:R-:W-:Y:S01]  /*5f00*/  FMUL.FTZ R203, R196, c[0x0][0x1e8] ;  /* 0x00007a00c4cb7a20 */ /* 0x000fe20000410000 */
[----:B------:R-:W-:-:S07]  /*5f10*/  @P5 LEA R196, P6, R2, c[0x0][0x258], 0x5 ;  /* 0x0000960002c45a11 */ /* 0x000fce00078c28ff */
[----:B------:R-:W-:-:S04]  /*5f20*/  @P3 PRMT R194, RZ, 0x5410, R195 ;  /* 0x00005410ffc23816 */ /* 0x000fc800000000c3 */
[----:B------:R-:W-:Y:S01]  /*5f30*/  @P4 PRMT R195, RZ, 0x7610, R195 ;  /* 0x00007610ffc34816 */ /* 0x000fe200000000c3 */
[----:B------:R-:W-:Y:S02]  /*5f40*/  @P3 FMUL.FTZ R201, R203, R194 ;  /* 0x000000c2cbc93220 */ /* 0x000fe40000410000 */
[----:B------:R-:W-:Y:S01]  /*5f50*/  FMUL.FTZ R194, R197, c[0x0][0x1e8] ;  /* 0x00007a00c5c27a20 */ /* 0x000fe20000410000 */
[----:B------:R-:W-:Y:S02]  /*5f60*/  MOV R202, RZ ;  /* 0x000000ff00ca7202 */ /* 0x000fe40000000f00 */
[----:B------:R-:W-:Y:S01]  /*5f70*/  @P5 LEA.HI.X R197, R2, c[0x0][0x25c], RZ, 0x5, P6 ;  /* 0x0000970002c55a11 */ /* 0x000fe200030f2cff */
[----:B------:R-:W-:Y:S02]  /*5f80*/  @P4 FMUL.FTZ R202, R194, R195 ;  /* 0x000000c3c2ca4220 */ /* 0x000fe40000410000 */
[----:B-----5:R-:W-:Y:S02]  /*5f90*/  FMUL.FTZ R194, R214, R194 ;  /* 0x000000c2d6c27220 */ /* 0x020fe40000410000 */
[----:B----4-:R-:W-:Y:S01]  /*5fa0*/  FMUL.FTZ R195, R215, R203 ;  /* 0x000000cbd7c37220 */ /* 0x010fe20000410000 */
[----:B------:R-:W-:Y:S04]  /*5fb0*/  @P5 STG.E.128 [R196.64], R184 ;  /* 0x000000b8c4005986 */ /* 0x000fe8000c101d04 */
[----:B------:R0:W-:Y:S01]  /*5fc0*/  @P5 STG.E.128 [R196.64+0x10], R188 ;  /* 0x000010bcc4005986 */ /* 0x0001e2000c101d04 */
[----:B------:R-:W-:-:S02]  /*5fd0*/  FSEL R195, R195, RZ, P3 ;  /* 0x000000ffc3c37208 */ /* 0x000fc40001800000 */
[----:B0-----:R-:W-:Y:S02]  /*5fe0*/  FSEL R196, R194, RZ, P4 ;  /* 0x000000ffc2c47208 */ /* 0x001fe40002000000 */
        /* <DEDUP_REMOVED lines=8> */
.L_x_6862:
[----:B------:R-:W-:Y:S05]  /*6070*/  BSYNC B0 ;  /* 0x0000000000007941 */ /* 0x000fea0003800000 */
.L_x_6861:
[----:B------:R-:W2:Y:S01]  /*6080*/  LDL.LU R2, [R1+0x6c] ;  /* 0x00006c0001027983 */ /* 0x000ea20000300800 */
[----:B------:R-:W-:-:S04]  /*6090*/  IADD3 R6, R6, c[0x0][0x160], RZ ;  /* 0x0000580006067a10 */ /* 0x000fc80007ffe0ff */
[----:B------:R-:W-:Y:S02]  /*60a0*/  ISETP.GE.AND P3, PT, R6, c[0x0][0x164], PT ;  /* 0x0000590006007a0c */ /* 0x000fe40003f66270 */
[----:B--2---:R-:W-:-:S04]  /*60b0*/  LOP3.LUT P4, RZ, R2, 0xff, RZ, 0xc0, !PT ;  /* 0x000000ff02ff7812 */ /* 0x004fc8000788c0ff */
[----:B------:R-:W-:-:S05]  /*60c0*/  SEL R2, RZ, 0x1, P4 ;  /* 0x00000001ff027807 */ /* 0x000fca0002000000 */
[----:B------:R1:W-:Y:S02]  /*60d0*/  STL.S16 [R1+0x6c], R2 ;  /* 0x00006c0201007387 */ /* 0x0003e40000100600 */
[----:B01----:R-:W-:Y:S01]  /*60e0*/  @P3 CALL.REL.NOINC `(.L_x_6840) ;  /* 0x0000001000003944 */ /* 0x003fe20003c00000 */
[----:B------:R-:W-:Y:S05]  /*60f0*/  BRA `(.L_x_6863) ;  /* 0xffffab9000007947 */ /* 0x000fea000383ffff */
.L_x_6840:
[----:B0-----:R-:W0:Y:S01]  /*6100*/  S2UR UR6, SR_CTAID.X ;  /* 0x00000000000679c3 */ /* 0x001e220000002500 */
        /* <DEDUP_REMOVED lines=19> */
.L_x_6865:
[----:B------:R-:W-:Y:S05]  /*6240*/  BSYNC B0 ;  /* 0x0000000000007941 */ /* 0x000fea0003800000 */
.L_x_6864:
        /* <DEDUP_REMOVED lines=13> */
.L_x_6867:
[----:B------:R-:W-:Y:S05]  /*6320*/  BSYNC B0 ;  /* 0x0000000000007941 */ /* 0x000fea0003800000 */
.L_x_6866:
        /* <DEDUP_REMOVED lines=13> */
.L_x_6869:
[----:B------:R-:W-:Y:S05]  /*6400*/  BSYNC B0 ;  /* 0x0000000000007941 */ /* 0x000fea0003800000 */
.L_x_6868:
        /* <DEDUP_REMOVED lines=13> */
.L_x_6871:
[----:B------:R-:W-:Y:S05]  /*64e0*/  BSYNC B0 ;  /* 0x0000000000007941 */ /* 0x000fea0003800000 */
.L_x_6870:
        /* <DEDUP_REMOVED lines=13> */
.L_x_6851:
[----:B------:R-:W-:Y:S01]  /*65c0*/  HFMA2.MMA R194, -RZ, RZ, 0, 9.5367431640625e-07 ;  /* 0x00000010ffc27435 */ /* 0x000fe200000001ff */
[----:B------:R-:W-:-:S02]  /*65d0*/  MOV R193, R216 ;  /* 0x000000d800c17202 */ /* 0x000fc40000000f00 */
[----:B------:R-:W-:Y:S02]  /*65e0*/  MOV R200, 0x1f ;  /* 0x0000001f00c87802 */ /* 0x000fe40000000f00 */
[----:B------:R-:W-:Y:S02]  /*65f0*/  MOV R199, 0xffffffff ;  /* 0xffffffff00c77802 */ /* 0x000fe40000000f00 */
[----:B------:R-:W-:Y:S02]  /*6600*/  MOV R192, 0x6620 ;  /* 0x0000662000c07802 */ /* 0x000fe40000000f00 */
[----:B-----5:R-:W-:Y:S05]  /*6610*/  CALL.REL.NOINC `($__internal_94_$__cuda_sm70_shflsync_down_p) ;  /* 0x0000046000007944 */ /* 0x020fea0003c00000 */
[----:B-1----:R-:W-:Y:S01]  /*6620*/  MOV R195, R194 ;  /* 0x000000c200c37202 */ /* 0x002fe20000000f00 */
[----:B------:R-:W-:Y:S05]  /*6630*/  BRA `(.L_x_6872) ;  /* 0xffffc7d000007947 */ /* 0x000fea000383ffff */
.L_x_6852:
[----:B------:R-:W-:Y:S01]  /*6640*/  HFMA2.MMA R194, -RZ, RZ, 0, 9.5367431640625e-07 ;  /* 0x00000010ffc27435 */ /* 0x000fe200000001ff */
[----:B------:R-:W-:Y:S02]  /*6650*/  MOV R193, R215 ;  /* 0x000000d700c17202 */ /* 0x000fe40000000f00 */
[----:B------:R-:W-:Y:S02]  /*6660*/  MOV R200, 0x1f ;  /* 0x0000001f00c87802 */ /* 0x000fe40000000f00 */
[----:B------:R-:W-:-:S02]  /*6670*/  MOV R199, 0xffffffff ;  /* 0xffffffff00c77802 */ /* 0x000fc40000000f00 */
[----:B------:R-:W-:Y:S02]  /*6680*/  MOV R192, 0x66a0 ;  /* 0x000066a000c07802 */ /* 0x000fe40000000f00 */
[----:B01---5:R-:W-:Y:S05]  /*6690*/  CALL.REL.NOINC `($__internal_94_$__cuda_sm70_shflsync_down_p) ;  /* 0x000003e000007944 */ /* 0x023fea0003c00000 */
[----:B------:R-:W-:Y:S01]  /*66a0*/  FADD.FTZ R195, R195, R216 ;  /* 0x000000d8c3c37221 */ /* 0x000fe20000010000 */
[----:B------:R-:W-:Y:S01]  /*66b0*/  MOV R200, 0x1f ;  /* 0x0000001f00c87802 */ /* 0x000fe20000000f00 */
[----:B-1----:R-:W-:Y:S01]  /*66c0*/  FADD.FTZ R196, R215, R194 ;  /* 0x000000c2d7c47221 */ /* 0x002fe20000010000 */
[----:B------:R-:W-:Y:S01]  /*66d0*/  HFMA2.MMA R194, -RZ, RZ, 0, 4.76837158203125e-07 ;  /* 0x00000008ffc27435 */ /* 0x000fe200000001ff */
[----:B------:R-:W-:Y:S02]  /*66e0*/  MOV R199, 0xffffffff ;  /* 0xffffffff00c77802 */ /* 0x000fe40000000f00 */
[----:B------:R-:W-:Y:S02]  /*66f0*/  MOV R193, R195 ;  /* 0x000000c300c17202 */ /* 0x000fe40000000f00 */
[----:B------:R-:W-:Y:S02]  /*6700*/  MOV R192, 0x6720 ;  /* 0x0000672000c07802 */ /* 0x000fe40000000f00 */
[----:B------:R-:W-:Y:S05]  /*6710*/  CALL.REL.NOINC `($__internal_94_$__cuda_sm70_shflsync_down_p) ;  /* 0x0000036000007944 */ /* 0x000fea0003c00000 */
[----:B-1----:R-:W-:Y:S01]  /*6720*/  MOV R197, R194 ;  /* 0x000000c200c57202 */ /* 0x002fe20000000f00 */
[----:B------:R-:W-:Y:S01]  /*6730*/  HFMA2.MMA R194, -RZ, RZ, 0, 4.76837158203125e-07 ;  /* 0x00000008ffc27435 */ /* 0x000fe200000001ff */
[----:B------:R-:W-:-:S02]  /*6740*/  MOV R193, R196 ;  /* 0x000000c400c17202 */ /* 0x000fc40000000f00 */
[----:B------:R-:W-:Y:S02]  /*6750*/  MOV R200, 0x1f ;  /* 0x0000001f00c87802 */ /* 0x000fe40000000f00 */
[----:B------:R-:W-:Y:S02]  /*6760*/  MOV R199, 0xffffffff ;  /* 0xffffffff00c77802 */ /* 0x000fe40000000f00 */
[----:B------:R-:W-:Y:S02]  /*6770*/  MOV R192, 0x6790 ;  /* 0x0000679000c07802 */ /* 0x000fe40000000f00 */
[----:B------:R-:W-:Y:S05]  /*6780*/  CALL.REL.NOINC `($__internal_94_$__cuda_sm70_shflsync_down_p) ;  /* 0x000002f000007944 */ /* 0x000fea0003c00000 */
[----:B------:R-:W-:Y:S01]  /*6790*/  FADD.FTZ R195, R197, R195 ;  /* 0x000000c3c5c37221 */ /* 0x000fe20000010000 */
[----:B------:R-:W-:Y:S01]  /*67a0*/  MOV R200, 0x1f ;  /* 0x0000001f00c87802 */ /* 0x000fe20000000f00 */
[----:B-1----:R-:W-:Y:S01]  /*67b0*/  FADD.FTZ R196, R196, R194 ;  /* 0x000000c2c4c47221 */ /* 0x002fe20000010000 */
[----:B------:R-:W-:Y:S01]  /*67c0*/  HFMA2.MMA R194, -RZ, RZ, 0, 2.384185791015625e-07 ;  /* 0x00000004ffc27435 */ /* 0x000fe200000001ff */
[----:B------:R-:W-:Y:S02]  /*67d0*/  MOV R199, 0xffffffff ;  /* 0xffffffff00c77802 */ /* 0x000fe40000000f00 */
[----:B------:R-:W-:-:S02]  /*67e0*/  MOV R193, R195 ;  /* 0x000000c300c17202 */ /* 0x000fc40000000f00 */
[----:B------:R-:W-:Y:S02]  /*67f0*/  MOV R192, 0x6810 ;  /* 0x0000681000c07802 */ /* 0x000fe40000000f00 */
[----:B------:R-:W-:Y:S05]  /*6800*/  CALL.REL.NOINC `($__internal_94_$__cuda_sm70_shflsync_down_p) ;  /* 0x0000027000007944 */ /* 0x000fea0003c00000 */
[----:B-1----:R-:W-:Y:S01]  /*6810*/  MOV R197, R194 ;  /* 0x000000c200c57202 */ /* 0x002fe20000000f00 */
[----:B------:R-:W-:Y:S01]  /*6820*/  HFMA2.MMA R194, -RZ, RZ, 0, 2.384185791015625e-07 ;  /* 0x00000004ffc27435 */ /* 0x000fe200000001ff */
[----:B------:R-:W-:Y:S02]  /*6830*/  MOV R193, R196 ;  /* 0x000000c400c17202 */ /* 0x000fe40000000f00 */
[----:B------:R-:W-:Y:S02]  /*6840*/  MOV R200, 0x1f ;  /* 0x0000001f00c87802 */ /* 0x000fe40000000f00 */
[----:B------:R-:W-:Y:S02]  /*6850*/  MOV R199, 0xffffffff ;  /* 0xffffffff00c77802 */ /* 0x000fe40000000f00 */
[----:B------:R-:W-:Y:S02]  /*6860*/  MOV R192, 0x6880 ;  /* 0x0000688000c07802 */ /* 0x000fe40000000f00 */
[----:B------:R-:W-:Y:S05]  /*6870*/  CALL.REL.NOINC `($__internal_94_$__cuda_sm70_shflsync_down_p) ;  /* 0x0000020000007944 */ /* 0x000fea0003c00000 */
[----:B------:R-:W-:Y:S01]  /*6880*/  FADD.FTZ R195, R197, R195 ;  /* 0x000000c3c5c37221 */ /* 0x000fe20000010000 */
[----:B------:R-:W-:Y:S01]  /*6890*/  MOV R200, 0x1f ;  /* 0x0000001f00c87802 */ /* 0x000fe20000000f00 */
[----:B-1----:R-:W-:Y:S01]  /*68a0*/  FADD.FTZ R196, R196, R194 ;  /* 0x000000c2c4c47221 */ /* 0x002fe20000010000 */
[----:B------:R-:W-:Y:S01]  /*68b0*/  HFMA2.MMA R194, -RZ, RZ, 0, 1.1920928955078125e-07 ;  /* 0x00000002ffc27435 */ /* 0x000fe200000001ff */
[----:B------:R-:W-:-:S02]  /*68c0*/  MOV R199, 0xffffffff ;  /* 0xffffffff00c77802 */ /* 0x000fc40000000f00 */
[----:B------:R-:W-:Y:S02]  /*68d0*/  MOV R193, R195 ;  /* 0x000000c300c17202 */ /* 0x000fe40000000f00 */
[----:B------:R-:W-:Y:S02]  /*68e0*/  MOV R192, 0x6900 ;  /* 0x0000690000c07802 */ /* 0x000fe40000000f00 */
[----:B------:R-:W-:Y:S05]  /*68f0*/  CALL.REL.NOINC `($__internal_94_$__cuda_sm70_shflsync_down_p) ;  /* 0x0000018000007944 */ /* 0x000fea0003c00000 */
[----:B-1----:R-:W-:Y:S01]  /*6900*/  MOV R197, R194 ;  /* 0x000000c200c57202 */ /* 0x002fe20000000f00 */
[----:B------:R-:W-:Y:S01]  /*6910*/  HFMA2.MMA R194, -RZ, RZ, 0, 1.1920928955078125e-07 ;  /* 0x00000002ffc27435 */ /* 0x000fe200000001ff */
[----:B------:R-:W-:Y:S02]  /*6920*/  MOV R193, R196 ;  /* 0x000000c400c17202 */ /* 0x000fe40000000f00 */
[----:B------:R-:W-:Y:S02]  /*6930*/  MOV R200, 0x1f ;  /* 0x0000001f00c87802 */ /* 0x000fe40000000f00 */
[----:B------:R-:W-:Y:S02]  /*6940*/  MOV R199, 0xffffffff ;  /* 0xffffffff00c77802 */ /* 0x000fe40000000f00 */
[----:B------:R-:W-:-:S02]  /*6950*/  MOV R192, 0x6970 ;  /* 0x0000697000c07802 */ /* 0x000fc40000000f00 */
[----:B------:R-:W-:Y:S05]  /*6960*/  CALL.REL.NOINC `($__internal_94_$__cuda_sm70_shflsync_down_p) ;  /* 0x0000011000007944 */ /* 0x000fea0003c00000 */
[----:B------:R-:W-:Y:S01]  /*6970*/  FADD.FTZ R197, R197, R195 ;  /* 0x000000c3c5c57221 */ /* 0x000fe20000010000 */
[----:B------:R-:W-:Y:S01]  /*6980*/  MOV R200, 0x1f ;  /* 0x0000001f00c87802 */ /* 0x000fe20000000f00 */
[----:B-1----:R-:W-:Y:S01]  /*6990*/  FADD.FTZ R195, R196, R194 ;  /* 0x000000c2c4c37221 */ /* 0x002fe20000010000 */
[----:B------:R-:W-:Y:S01]  /*69a0*/  HFMA2.MMA R194, -RZ, RZ, 0, 5.9604644775390625e-08 ;  /* 0x00000001ffc27435 */ /* 0x000fe200000001ff */
[----:B------:R-:W-:-:S02]  /*69b0*/  MOV R199, 0xffffffff ;  /* 0xffffffff00c77802 */ /* 0x000fc40000000f00 */
[----:B------:R-:W-:Y:S02]  /*69c0*/  MOV R193, R197 ;  /* 0x000000c500c17202 */ /* 0x000fe40000000f00 */
[----:B------:R-:W-:Y:S02]  /*69d0*/  MOV R192, 0x69f0 ;  /* 0x000069f000c07802 */ /* 0x000fe40000000f00 */
[----:B------:R-:W-:Y:S05]  /*69e0*/  CALL.REL.NOINC `($__internal_94_$__cuda_sm70_shflsync_down_p) ;  /* 0x0000009000007944 */ /* 0x000fea0003c00000 */
[----:B-1----:R-:W-:Y:S01]  /*69f0*/  MOV R196, R194 ;  /* 0x000000c200c47202 */ /* 0x002fe20000000f00 */
[----:B------:R-:W-:Y:S01]  /*6a00*/  HFMA2.MMA R194, -RZ, RZ, 0, 5.9604644775390625e-08 ;  /* 0x00000001ffc27435 */ /* 0x000fe200000001ff */
[----:B------:R-:W-:Y:S02]  /*6a10*/  MOV R193, R195 ;  /* 0x000000c300c17202 */ /* 0x000fe40000000f00 */
[----:B------:R-:W-:Y:S02]  /*6a20*/  MOV R200, 0x1f ;  /* 0x0000001f00c87802 */ /* 0x000fe40000000f00 */
[----:B------:R-:W-:Y:S02]  /*6a30*/  MOV R199, 0xffffffff ;  /* 0xffffffff00c77802 */ /* 0x000fe40000000f00 */
[----:B------:R-:W-:-:S02]  /*6a40*/  MOV R192, 0x6a60 ;  /* 0x00006a6000c07802 */ /* 0x000fc40000000f00 */
[----:B------:R-:W-:Y:S05]  /*6a50*/  CALL.REL.NOINC `($__internal_94_$__cuda_sm70_shflsync_down_p) ;  /* 0x0000002000007944 */ /* 0x000fea0003c00000 */
[----:B-1----:R-:W-:Y:S01]  /*6a60*/  MOV R193, R194 ;  /* 0x000000c200c17202 */ /* 0x002fe20000000f00 */
[----:B------:R-:W-:Y:S05]  /*6a70*/  BRA `(.L_x_6873) ;  /* 0xffffc4b000007947 */ /* 0x000fea000383ffff */
        .weak           $__internal_94_$__cuda_sm70_shflsync_down_p
        .type           $__internal_94_$__cuda_sm70_shflsync_down_p,@function
        .size           $__internal_94_$__cuda_sm70_shflsync_down_p,(.L_x_14312 - $__internal_94_$__cuda_sm70_shflsync_down_p)
$__internal_94_$__cuda_sm70_shflsync_down_p:
[----:B------:R-:W-:Y:S04]  /*6a80*/  WARPSYNC R199 ;  /* 0x000000c700007348 */ /* 0x000fe80003800000 */
[----:B------:R0:W1:Y:S02]  /*6a90*/  SHFL.DOWN PT, R194, R193, R194, R200 ;  /* 0x080000c2c1c27389 */ /* 0x00006400000e00c8 */
[----:B0-----:R-:W-:-:S06]  /*6aa0*/  HFMA2.MMA R193, -RZ, RZ, 0, 0 ;  /* 0x00000000ffc17435 */ /* 0x001fcc00000001ff */
[----:B------:R-:W-:Y:S05]  /*6ab0*/  RET.REL.NODEC R192 `(_ZN10layer_norm13ln_bwd_kernelINS_13Kernel_traitsIf13__nv_bfloat16fS2_fjLj5120ELj1ELj1ELj4ELj16ENS_18Kernel_traits_baseILj5120EfS2_fS2_fjLj128EEEEELb1ELb1ELb0ELb0EEEvNS_9BwdParamsE) ;  /* 0xffff9540c0007950 */ /* 0x000fea0003c3ffff */
.L_x_6874:
        /* <DEDUP_REMOVED lines=12> */
.L_x_14312:


//--------------------- .text._ZN10layer_norm13ln_bwd_kernelINS_13Kernel_traitsIf13__nv_bfloat16fS2_fjLj5120ELj1ELj1ELj4ELj16ENS_18Kernel_traits_baseILj5120EfS2_fS2_fjLj128EEEEELb1ELb1ELb0ELb1EEEvNS_9BwdParamsE --------------------------
	.section	.text._ZN10layer_norm13ln_bwd_kernelINS_13Kernel_traitsIf13__nv_bfloat16fS2_fjLj5120ELj1ELj1ELj4ELj16ENS_18Kernel_traits_baseILj5120EfS2_fS2_fjLj128EEEEELb1ELb1ELb0ELb1EEEvNS_9BwdParamsE,"ax",@progbits
	.sectioninfo	@"SHI_REGISTERS=168"
	.align	128
        .global         _ZN10layer_norm13ln_bwd_kernelINS_13Kernel_traitsIf13__nv_bfloat16fS2_fjLj5120ELj1ELj1ELj4ELj16ENS_18Kernel_traits_baseILj5120EfS2_fS2_fjLj128EEEEELb1ELb1ELb0ELb1EEEvNS_9BwdParamsE
        .type           _ZN10layer_norm13ln_bwd_kernelINS_13Kernel_traitsIf13__nv_bfloat16fS2_fjLj5120ELj1ELj1ELj4ELj16ENS_18Kernel_traits_baseILj5120EfS2_fS2_fjLj128EEEEELb1ELb1ELb0ELb1EEEvNS_9BwdParamsE,@function
        .size           _ZN10layer_norm13ln_bwd_kernelINS_13Kernel_traitsIf13__nv_bfloat16fS2_fjLj5120ELj1ELj1ELj4ELj16ENS_18Kernel_traits_baseILj5120EfS2_fS2_fjLj128EEEEELb1ELb1ELb0ELb1EEEvNS_9BwdParamsE,(.L_x_14313 - _ZN10layer_norm13ln_bwd_kernelINS_13Kernel_traitsIf13__nv_bfloat16fS2_fjLj5120ELj1ELj1ELj4ELj16ENS_18Kernel_traits_baseILj5120EfS2_fS2_fjLj128EEEEELb1ELb1ELb0ELb1EEEvNS_9BwdParamsE)
        .other          _ZN10layer_norm13ln_bwd_kernelINS_13Kernel_traitsIf13__nv_bfloat16fS2_fjLj5120ELj1ELj1ELj4ELj16ENS_18Kernel_traits_baseILj5120EfS2_fS2_fjLj128EEEEELb1ELb1ELb0ELb1EEEvNS_9BwdParamsE,@"STO_CUDA_ENTRY STV_DEFAULT"
_ZN10layer_norm13ln_bwd_kernelINS_13Kernel_traitsIf13__nv_bfloat16fS2_fjLj5120ELj1ELj1ELj4ELj16ENS_18Kernel_traits_baseILj5120EfS2_fS2_fjLj128EEEEELb1ELb1ELb0ELb1EEEvNS_9BwdParamsE:
.text._ZN10layer_norm13ln_bwd_kernelINS_13Kernel_traitsIf13__nv_bfloat16fS2_fjLj5120ELj1ELj1ELj4ELj16ENS_18Kernel_traits_baseILj5120EfS2_fS2_fjLj128EEEEELb1ELb1ELb0ELb1EEEvNS_9BwdParamsE:
        /* <DEDUP_REMOVED lines=69> */
.L_x_6875:
[----:B------:R-:W-:-:S04]  /*0450*/  SHF.L.U32 R0, R0, 0x5, RZ ;  /* 0x0000000500007819 */ /* 0x000fc800000006ff */
[----:B------:R-:W-:-:S04]  /*0460*/  LOP3.LUT R0, R0, 0xfe0, RZ, 0xc0, !PT ;  /* 0x00000fe000007812 */ /* 0x000fc800078ec0ff */
[C---:B------:R-:W-:Y:S02]  /*0470*/  IADD3 R4, P0, R0.reuse, c[0x0][0x1b0], RZ ;  /* 0x00006c0000047a10 */ /* 0x040fe40007f1e0ff */
[----:B------:R-:W-:Y:S02]  /*0480*/  IADD3 R6, P1, R0, c[0x0][0x1c8], RZ ;  /* 0x0000720000067a10 */ /* 0x000fe40007f3e0ff */
[----:B------:R-:W-:Y:S02]  /*0490*/  IADD3.X R5, RZ, c[0x0][0x1b4], RZ, P0, !PT ;  /* 0x00006d00ff057a10 */ /* 0x000fe400007fe4ff */
[----:B------:R-:W-:-:S03]  /*04a0*/  IADD3.X R7, RZ, c[0x0][0x1cc], RZ, P1, !PT ;  /* 0x00007300ff077a10 */ /* 0x000fc60000ffe4ff */
[----:B------:R-:W2:Y:S04]  /*04b0*/  LDG.E.128 R72, [R4.64+0x1000] ;  /* 0x0010000404487981 */ /* 0x000ea8000c1e1d00 */
[----:B------:R-:W3:Y:S04]  /*04c0*/  LDG.E.128 R80, [R4.64] ;  /* 0x0000000404507981 */ /* 0x000ee8000c1e1d00 */
[----:B------:R-:W4:Y:S04]  /*04d0*/  LDG.E.128 R76, [R4.64+0x10] ;  /* 0x00001004044c7981 */ /* 0x000f28000c1e1d00 */
[----:B------:R-:W3:Y:S04]  /*04e0*/  LDG.E.128 R68, [R4.64+0x1010] ;  /* 0x0010100404447981 */ /* 0x000ee8000c1e1d00 */
[----:B------:R-:W3:Y:S04]  /*04f0*/  LDG.E.128 R64, [R4.64+0x2000] ;  /* 0x0020000404407981 */ /* 0x000ee8000c1e1d00 */
[----:B------:R-:W3:Y:S04]  /*0500*/  LDG.E.128 R60, [R4.64+0x2010] ;  /* 0x00201004043c7981 */ /* 0x000ee8000c1e1d00 */
[----:B------:R-:W3:Y:S04]  /*0510*/  LDG.E.128 R56, [R4.64+0x3000] ;  /* 0x0030000404387981 */ /* 0x000ee8000c1e1d00 */
        /* <DEDUP_REMOVED lines=12> */
[----:B------:R0:W5:Y:S01]  /*05e0*/  LDG.E.128 R160, [R6.64+0x4010] ;  /* 0x0040100406a07981 */ /* 0x000162000c1e1d00 */
[----:B------:R-:W-:-:S03]  /*05f0*/  HFMA2.MMA R0, -RZ, RZ, 0, 5.9604644775390625e-08 ;  /* 0x00000001ff007435 */ /* 0x000fc600000001ff */
[----:B--2---:R0:W-:Y:S04]  /*0600*/  STL.64 [R1+0x110], R72 ;  /* 0x0001104801007387 */ /* 0x0041e80000100a00 */
[----:B------:R0:W-:Y:S04]  /*0610*/  STL.64 [R1+0x118], R74 ;  /* 0x0001184a01007387 */ /* 0x0001e80000100a00 */
[----:B------:R0:W-:Y:S04]  /*0620*/  STL [R1+0x318], RZ ;  /* 0x000318ff01007387 */ /* 0x0001e80000100800 */
[----:B------:R0:W-:Y:S04]  /*0630*/  STL [R1+0x314], RZ ;  /* 0x000314ff01007387 */ /* 0x0001e80000100800 */
[----:B------:R0:W-:Y:S04]  /*0640*/  STL [R1+0x310], RZ ;  /* 0x000310ff01007387 */ /* 0x0001e80000100800 */
[----:B------:R0:W-:Y:S04]  /*0650*/  STL [R1+0x30c], RZ ;  /* 0x00030cff01007387 */ /* 0x0001e80000100800 */
[----:B---3--:R0:W-:Y:S04]  /*0660*/  STL.64 [R1+0x130], R80 ;  /* 0x0001305001007387 */ /* 0x0081e80000100a00 */
[----:B------:R0:W-:Y:S04]  /*0670*/  STL.64 [R1+0x138], R82 ;  /* 0x0001385201007387 */ /* 0x0001e80000100a00 */
[----:B----4-:R0:W-:Y:S04]  /*0680*/  STL.64 [R1+0x120], R76 ;  /* 0x0001204c01007387 */ /* 0x0101e80000100a00 */
[----:B------:R0:W-:Y:S04]  /*0690*/  STL.64 [R1+0x128], R78 ;  /* 0x0001284e01007387 */ /* 0x0001e80000100a00 */
[----:B------:R0:W-:Y:S04]  /*06a0*/  STL [R1+0x308], RZ ;  /* 0x000308ff01007387 */ /* 0x0001e80000100800 */
[----:B------:R0:W-:Y:S04]  /*06b0*/  STL [R1+0x304], RZ ;  /* 0x000304ff01007387 */ /* 0x0001e80000100800 */
[----:B------:R0:W-:Y:S04]  /*06c0*/  STL.64 [R1+0x100], R68 ;  /* 0x0001004401007387 */ /* 0x0001e80000100a00 */
[----:B------:R0:W-:Y:S04]  /*06d0*/  STL.64 [R1+0x108], R70 ;  /* 0x0001084601007387 */ /* 0x0001e80000100a00 */
[----:B------:R0:W-:Y:S04]  /*06e0*/  STL [R1+0x300], RZ ;  /* 0x000300ff01007387 */ /* 0x0001e80000100800 */
[----:B------:R0:W-:Y:S04]  /*06f0*/  STL.64 [R1+0xf0], R64 ;  /* 0x0000f04001007387 */ /* 0x0001e80000100a00 */
[----:B------:R0:W-:Y:S04]  /*0700*/  STL.64 [R1+0xf8], R66 ;  /* 0x0000f84201007387 */ /* 0x0001e80000100a00 */
        /* <DEDUP_REMOVED lines=33> */
[----:B------:R0:W-:Y:S04]  /*0920*/  STL.64 [R1], R8 ;  /* 0x0000000801007387 */ /* 0x0001e80000100a00 */
        /* <DEDUP_REMOVED lines=107> */
[----:B------:R0:W-:Y:S02]  /*0fe0*/  STL.S16 [R1+0x30], R0 ;  /* 0x0000300001007387 */ /* 0x0001e40000100600 */
.L_x_6880:
[----:B------:R-:W1:Y:S01]  /*0ff0*/  S2R R152, SR_TID.X ;  /* 0x0000000000987919 */ /* 0x000e620000002100 */
[----:B------:R-:W-:Y:S01]  /*1000*/  ISETP.NE.U32.AND P0, PT, RZ, c[0x0][0x1c0], PT ;  /* 0x00007000ff007a0c */ /* 0x000fe20003f05070 */
[----:B0-----:R-:W-:-:S02]  /*1010*/  IMAD R27, R2, c[0x0][0x168], RZ ;  /* 0x00005a00021b7a24 */ /* 0x001fc400078e02ff */
[----:B------:R-:W2:Y:S01]  /*1020*/  LDL R153, [R1+0x30] ;  /* 0x0000300001997983 */ /* 0x000ea20000100800 */
[----:B------:R-:W-:Y:S02]  /*1030*/  ISETP.NE.AND.EX P0, PT, RZ, c[0x0][0x1c4], PT, P0 ;  /* 0x00007100ff007a0c */ /* 0x000fe40003f05300 */
[----:B------:R-:W-:Y:S01]  /*1040*/  SHF.R.S32.HI R0, RZ, 0x1f, R27 ;  /* 0x0000001fff007819 */ /* 0x000fe2000001141b */
[----:B------:R-:W3:Y:S03]  /*1050*/  LDL.LU R151, [R1+0x1d0] ;  /* 0x0001d00001977983 */ /* 0x000ee60000300800 */
[----:B------:R-:W-:Y:S01]  /*1060*/  LEA.HI R27, R0, R27, RZ, 0x3 ;  /* 0x0000001b001b7211 */ /* 0x000fe200078f18ff */
[----:B------:R-:W4:Y:S01]  /*1070*/  LDL.LU R150, [R1+0x140] ;  /* 0x0001400001967983 */ /* 0x000f220000300800 */
[----:B------:R-:W-:Y:S02]  /*1080*/  SHF.R.S32.HI R0, RZ, 0x1f, R2 ;  /* 0x0000001fff007819 */ /* 0x000fe40000011402 */
[----:B------:R-:W-:Y:S01]  /*1090*/  MOV R25, 0x20 ;  /* 0x0000002000197802 */ /* 0x000fe20000000f00 */
[----:B------:R-:W2:Y:S02]  /*10a0*/  LDL R149, [R1+0x130] ;  /* 0x0001300001957983 */ /* 0x000ea40000100800 */
[----:B------:R-:W-:-:S02]  /*10b0*/  @P0 LEA R4, P1, R2, c[0x0][0x1c0], 0x1 ;  /* 0x0000700002040a11 */ /* 0x000fc400078208ff */
[----:B------:R-:W-:Y:S01]  /*10c0*/  MOV R15, 0x4 ;  /* 0x00000004000f7802 */ /* 0x000fe20000000f00 */
[----:B------:R-:W2:Y:S01]  /*10d0*/  LDL.LU R148, [R1+0x1cc] ;  /* 0x0001cc0001947983 */ /* 0x000ea20000300800 */
[----:B-1----:R-:W-:Y:S02]  /*10e0*/  LOP3.LUT R3, R152, 0x7f, RZ, 0xc0, !PT ;  /* 0x0000007f98037812 */ /* 0x002fe400078ec0ff */
[C---:B------:R-:W-:Y:S02]  /*10f0*/  @P0 LEA.HI.X R5, R2.reuse, c[0x0][0x1c4], R0, 0x1, P1 ;  /* 0x0000710002050a11 */ /* 0x040fe400008f0c00 */
[----:B------:R-:W-:Y:S01]  /*1100*/  MOV R14, 0x10 ;  /* 0x00000010000e7802 */ /* 0x000fe20000000f00 */
[----:B------:R-:W-:Y:S01]  /*1110*/  IMAD.WIDE R6, R2, R15, c[0x0][0x1a0] ;  /* 0x0000680002067625 */ /* 0x000fe200078e020f */
[----:B------:R-:W-:Y:S01]  /*1120*/  LEA.HI.SX32 R27, R27, R3, 0x1d ;  /* 0x000000031b1b7211 */ /* 0x000fe200078feaff */
[----:B------:R-:W2:Y:S03]  /*1130*/  LDL.LU R147, [R1+0x48] ;  /* 0x0000480001937983 */ /* 0x000ea60000300800 */
[C---:B------:R-:W-:Y:S01]  /*1140*/  IADD3 R96, R27.reuse, 0x180, RZ ;  /* 0x000001801b607810 */ /* 0x040fe20007ffe0ff */
[----:B------:R0:W2:Y:S01]  /*1150*/  @P0 LDG.E.U16 R3, [R4.64] ;  /* 0x0000000404030981 */ /* 0x0000a2000c1e1500 */
[----:B------:R-:W-:-:S03]  /*1160*/  IADD3 R139, R27, 0x80, RZ ;  /* 0x000000801b8b7810 */ /* 0x000fc60007ffe0ff */
[-C--:B------:R-:W-:Y:S01]  /*1170*/  IMAD.WIDE.U32 R10, R96, R25.reuse, c[0x0][0x188] ;  /* 0x00006200600a7625 */ /* 0x080fe200078e0019 */
[C---:B------:R-:W-:Y:S01]  /*1180*/  IADD3 R111, R27.reuse, 0x100, RZ ;  /* 0x000001001b6f7810 */ /* 0x040fe20007ffe0ff */
[----:B------:R0:W3:Y:S04]  /*1190*/  LDG.E R0, [R6.64] ;  /* 0x0000000406007981 */ /* 0x0000e8000c1e1900 */
[----:B------:R1:W4:Y:S04]  /*11a0*/  LDG.E.128 R120, [R10.64] ;  /* 0x000000040a787981 */ /* 0x000328000c1e1d00 */
[----:B------:R1:W4:Y:S01]  /*11b0*/  LDG.E.128 R100, [R10.64+0x10] ;  /* 0x000010040a647981 */ /* 0x000322000c1e1d00 */
[----:B------:R-:W-:-:S03]  /*11c0*/  IMAD.WIDE.U32 R124, R27, R25, c[0x0][0x188] ;  /* 0x000062001b7c7625 */ /* 0x000fc600078e0019 */
[----:B------:R-:W4:Y:S01]  /*11d0*/  LDL R146, [R1+0x134] ;  /* 0x0001340001927983 */ /* 0x000f220000100800 */
[----:B------:R-:W-:-:S03]  /*11e0*/  IMAD.WIDE.U32 R128, R27, R14, c[0x0][0x208] ;  /* 0x000082001b807625 */ /* 0x000fc600078e000e */
[----:B------:R0:W4:Y:S01]  /*11f0*/  LDG.E.128 R132, [R124.64] ;  /* 0x000000047c847981 */ /* 0x000122000c1e1d00 */
[----:B-1----:R-:W-:-:S03]  /*1200*/  IMAD.WIDE.U32 R10, R139, R14, c[0x0][0x208] ;  /* 0x000082008b0a7625 */ /* 0x002fc600078e000e */
[----:B------:R-:W4:Y:S01]  /*1210*/  LDG.E.128 R128, [R128.64] ;  /* 0x0000000480807981 */ /* 0x000f22000c1e1d00 */
[----:B------:R-:W-:-:S03]  /*1220*/  IMAD.WIDE.U32 R84, R139, R25, c[0x0][0x188] ;  /* 0x000062008b547625 */ /* 0x000fc600078e0019 */
[----:B------:R1:W4:Y:S01]  /*1230*/  LDG.E.128 R92, [R10.64] ;  /* 0x000000040a5c7981 */ /* 0x000322000c1e1d00 */
[----:B------:R-:W-:-:S03]  /*1240*/  IMAD.WIDE.U32 R8, R111, R25, c[0x0][0x188] ;  /* 0x000062006f087625 */ /* 0x000fc600078e0019 */
[----:B0-----:R-:W4:Y:S04]  /*1250*/  LDG.E.128 R124, [R124.64+0x10] ;  /* 0x000010047c7c7981 */ /* 0x001f28000c1e1d00 */
[----:B------:R0:W4:Y:S01]  /*1260*/  LDG.E.128 R4, [R84.64] ;  /* 0x0000000454047981 */ /* 0x000122000c1e1d00 */
[----:B-1----:R-:W-:-:S03]  /*1270*/  IMAD.WIDE.U32 R10, R111, R14, c[0x0][0x208] ;  /* 0x000082006f0a7625 */ /* 0x002fc600078e000e */
[----:B------:R1:W4:Y:S04]  /*1280*/  LDG.E.128 R88, [R8.64] ;  /* 0x0000000408587981 */ /* 0x000328000c1e1d00 */
[----:B------:R1:W4:Y:S04]  /*1290*/  LDG.E.128 R80, [R10.64] ;  /* 0x000000040a507981 */ /* 0x000328000c1e1d00 */
[----:B0-----:R-:W4:Y:S04]  /*12a0*/  LDG.E.128 R84, [R84.64+0x10] ;  /* 0x0000100454547981 */ /* 0x001f28000c1e1d00 */
[----:B------:R0:W4:Y:S01]  /*12b0*/  LDG.E.128 R104, [R8.64+0x10] ;  /* 0x0000100408687981 */ /* 0x000122000c1e1d00 */
[----:B-1----:R-:W-:-:S03]  /*12c0*/  IMAD.WIDE.U32 R10, R96, R14, c[0x0][0x208] ;  /* 0x00008200600a7625 */ /* 0x002fc600078e000e */
[----:B------:R-:W4:Y:S04]  /*12d0*/  LDL.LU R144, [R1+0x1d8] ;  /* 0x0001d80001907983 */ /* 0x000f280000300800 */
[----:B------:R1:W4:Y:S01]  /*12e0*/  LDG.E.128 R28, [R10.64] ;  /* 0x000000040a1c7981 */ /* 0x000322000c1e1d00 */
[----:B0-----:R-:W-:-:S03]  /*12f0*/  IADD3 R9, R27, 0x200, RZ ;  /* 0x000002001b097810 */ /* 0x001fc60007ffe0ff */
[----:B------:R-:W4:Y:S02]  /*1300*/  LDL.LU R143, [R1+0x148] ;  /* 0x00014800018f7983 */ /* 0x000f240000300800 */
[C---:B-1----:R-:W-:Y:S01]  /*1310*/  IMAD.WIDE.U32 R10, R9.reuse, R14, c[0x0][0x208] ;  /* 0x00008200090a7625 */ /* 0x042fe200078e000e */
[----:B------:R-:W-:Y:S01]  /*1320*/  MOV R8, 0x3f800000 ;  /* 0x3f80000000087802 */ /* 0x000fe20000000f00 */
[----:B------:R-:W-:Y:S01]  /*1330*/  ULDC.U8 UR6, c[0x0][0x1f0] ;  /* 0x00007c0000067ab9 */ /* 0x000fe20000000000 */
[----:B------:R-:W4:Y:S01]  /*1340*/  LDL R142, [R1+0x138] ;  /* 0x00013800018e7983 */ /* 0x000f220000100800 */
[----:B------:R-:W-:-:S03]  /*1350*/  IMAD.WIDE.U32 R12, R9, R25, c[0x0][0x188] ;  /* 0x00006200090c7625 */ /* 0x000fc600078e0019 */
[----:B------:R0:W4:Y:S04]  /*1360*/  LDG.E.128 R20, [R10.64] ;  /* 0x000000040a147981 */ /* 0x000128000c1e1d00 */
[----:B------:R-:W4:Y:S04]  /*1370*/  LDG.E.128 R112, [R12.64+0x10] ;  /* 0x000010040c707981 */ /* 0x000f28000c1e1d00 */
[----:B------:R-:W4:Y:S01]  /*1380*/  LDG.E.128 R116, [R12.64] ;  /* 0x000000040c747981 */ /* 0x000f22000c1e1d00 */
[----:B0-----:R-:W-:Y:S01]  /*1390*/  IMAD.WIDE R10, R2, R15, c[0x0][0x1a8] ;  /* 0x00006a00020a7625 */ /* 0x001fe200078e020f */
[----:B------:R-:W-:-:S02]  /*13a0*/  ISETP.NE.AND P1, PT, RZ, UR6, PT ;  /* 0x00000006ff007c0c */ /* 0x000fc4000bf25270 */
[----:B------:R-:W4:Y:S04]  /*13b0*/  LDL.LU R141, [R1+0x1d4] ;  /* 0x0001d400018d7983 */ /* 0x000f280000300800 */
[----:B------:R-:W4:Y:S04]  /*13c0*/  LDG.E R19, [R10.64] ;  /* 0x000000040a137981 */ /* 0x000f28000c1e1900 */
[----:B-----5:R-:W-:Y:S04]  /*13d0*/  STL [R1+0x344], R162 ;  /* 0x000344a201007387 */ /* 0x020fe80000100800 */
        /* <DEDUP_REMOVED lines=9> */
[----:B------:R1:W-:Y:S01]  /*1470*/  STL [R1+0x31c], R72 ;  /* 0x00031c4801007387 */ /* 0x0003e20000100800 */
[----:B--2---:R-:W-:-:S02]  /*1480*/  @P0 PRMT R8, RZ, 0x5410, R3 ;  /* 0x00005410ff080816 */ /* 0x004fc40000000003 */
[----:B------:R-:W-:-:S04]  /*1490*/  ISETP.NE.U32.AND P0, PT, RZ, c[0x0][0x218], PT ;  /* 0x00008600ff007a0c */ /* 0x000fc80003f05070 */
[----:B------:R-:W-:Y:S02]  /*14a0*/  ISETP.NE.AND.EX P0, PT, RZ, c[0x0][0x21c], PT, P0 ;  /* 0x00008700ff007a0c */ /* 0x000fe40003f05300 */
[----:B---3--:R-:W-:Y:S02]  /*14b0*/  FSEL R0, R0, RZ, !P1 ;  /* 0x000000ff00007208 */ /* 0x008fe40004800000 */
[----:B------:R-:W-:Y:S02]  /*14c0*/  MOV R3, 0x8 ;  /* 0x0000000800037802 */ /* 0x000fe40000000f00 */
[--C-:B----4-:R-:W-:Y:S02]  /*14d0*/  PRMT R18, RZ, 0x5410, R129.reuse ;  /* 0x00005410ff127816 */ /* 0x110fe40000000081 */
[----:B------:R-:W-:Y:S01]  /*14e0*/  PRMT R17, RZ, 0x7610, R129 ;  /* 0x00007610ff117816 */ /* 0x000fe20000000081 */
[C---:B------:R-:W-:Y:S02]  /*14f0*/  FADD.FTZ R109, -R0.reuse, R126 ;  /* 0x0000007e006d7221 */ /* 0x040fe40000010100 */
[----:B------:R-:W-:-:S02]  /*1500*/  FADD.FTZ R24, -R0, R127 ;  /* 0x0000007f00187221 */ /* 0x000fc40000010100 */
[----:B------:R-:W-:-:S04]  /*1510*/  IMAD.WIDE.U32 R98, R139, R3, c[0x0][0x190] ;  /* 0x000064008b627625 */ /* 0x000fc800078e0003 */
[C---:B------:R-:W-:Y:S02]  /*1520*/  FADD.FTZ R126, -R0.reuse, R86 ;  /* 0x00000056007e7221 */ /* 0x040fe40000010100 */
[----:B------:R-:W-:Y:S02]  /*1530*/  FADD.FTZ R129, -R0, R87 ;  /* 0x0000005700817221 */ /* 0x000fe40000010100 */
[----:B------:R-:W-:-:S05]  /*1540*/  @P0 IMAD.WIDE.U32 R86, R139, R25, c[0x0][0x218] ;  /* 0x000086008b560625 */ /* 0x000fca00078e0019 */
[----:B------:R2:W5:Y:S04]  /*1550*/  @P0 LDG.E.128 R40, [R86.64] ;  /* 0x0000000456280981 */ /* 0x000568000c1e1d00 */
[----:B------:R2:W5:Y:S01]  /*1560*/  @P0 LDG.E.128 R44, [R86.64+0x10] ;  /* 0x00001004562c0981 */ /* 0x000562000c1e1d00 */
[C---:B------:R-:W-:Y:S02]  /*1570*/  FADD.FTZ R127, -R0.reuse, R90 ;  /* 0x0000005a007f7221 */ /* 0x040fe40000010100 */
[----:B------:R-:W-:Y:S02]  /*1580*/  FADD.FTZ R140, -R0, R91 ;  /* 0x0000005b008c7221 */ /* 0x000fe40000010100 */
[----:B------:R-:W-:-:S04]  /*1590*/  IMAD.WIDE.U32 R90, R111, R3, c[0x0][0x190] ;  /* 0x000064006f5a7625 */ /* 0x000fc800078e0003 */
[----:B--2---:R-:W-:Y:S01]  /*15a0*/  @P0 IMAD.WIDE.U32 R86, R96, R25, c[0x0][0x218] ;  /* 0x0000860060560625 */ /* 0x004fe200078e0019 */
[----:B------:R-:W-:-:S04]  /*15b0*/  PRMT R97, RZ, 0x5410, R128 ;  /* 0x00005410ff617816 */ /* 0x000fc80000000080 */
[----:B------:R2:W5:Y:S01]  /*15c0*/  @P0 LDG.E.128 R56, [R86.64] ;  /* 0x0000000456380981 */ /* 0x000562000c1e1d00 */
[----:B------:R-:W-:-:S03]  /*15d0*/  FADD.FTZ R132, -R0, R132 ;  /* 0x0000008400847221 */ /* 0x000fc60000010100 */
[----:B------:R2:W5:Y:S01]  /*15e0*/  @P0 LDG.E.128 R60, [R86.64+0x10] ;  /* 0x00001004563c0981 */ /* 0x000562000c1e1d00 */
[C---:B------:R-:W-:Y:S02]  /*15f0*/  FADD.FTZ R138, -R0.reuse, R104 ;  /* 0x00000068008a7221 */ /* 0x040fe40000010100 */
[----:B------:R-:W-:Y:S02]  /*1600*/  FADD.FTZ R136, -R0, R105 ;  /* 0x0000006900887221 */ /* 0x000fe40000010100 */
[----:B------:R3:W5:Y:S01]  /*1610*/  LDG.E.64 R104, [R98.64] ;  /* 0x0000000462687981 */ /* 0x000762000c1e1b00 */
[----:B--2---:R-:W-:Y:S01]  /*1620*/  IMAD.WIDE.U32 R86, R9, R3, c[0x0][0x190] ;  /* 0x0000640009567625 */ /* 0x004fe200078e0003 */
[----:B------:R-:W-:-:S03]  /*1630*/  PRMT R108, RZ, 0x7610, R128 ;  /* 0x00007610ff6c7816 */ /* 0x000fc60000000080 */
[C---:B------:R-:W-:Y:S01]  /*1640*/  FADD.FTZ R110, -R0.reuse, R133 ;  /* 0x00000085006e7221 */ /* 0x040fe20000010100 */
[----:B---3--:R2:W5:Y:S01]  /*1650*/  LDG.E.64 R98, [R90.64] ;  /* 0x000000045a627981 */ /* 0x008562000c1e1b00 */
[C---:B0-----:R-:W-:Y:S02]  /*1660*/  FADD.FTZ R73, -R0.reuse, R115 ;  /* 0x0000007300497221 */ /* 0x041fe40000010100 */
[----:B------:R-:W-:Y:S01]  /*1670*/  FADD.FTZ R151, R97, R151 ;  /* 0x0000009761977221 */ /* 0x000fe20000010000 */
[----:B------:R-:W3:Y:S01]  /*1680*/  LDL.LU R115, [R1+0x144] ;  /* 0x0001440001737983 */ /* 0x000ee20000300800 */
[C---:B------:R-:W-:Y:S01]  /*1690*/  FADD.FTZ R79, -R0.reuse, R123 ;  /* 0x0000007b004f7221 */ /* 0x040fe20000010100 */
[----:B------:R-:W-:Y:S02]  /*16a0*/  LOP3.LUT P1, RZ, R153, 0xff, RZ, 0xc0, !PT ;  /* 0x000000ff99ff7812 */ /* 0x000fe4000782c0ff */
[----:B--2---:R0:W5:Y:S01]  /*16b0*/  LDG.E.64 R90, [R86.64] ;  /* 0x00000004565a7981 */ /* 0x004162000c1e1b00 */
[----:B------:R-:W-:-:S02]  /*16c0*/  FADD.FTZ R160, -R0, R122 ;  /* 0x0000007a00a07221 */ /* 0x000fc40000010100 */
[C---:B------:R-:W-:Y:S02]  /*16d0*/  FMUL.FTZ R153, R19.reuse, R110 ;  /* 0x0000006e13997220 */ /* 0x040fe40000410000 */
[----:B------:R-:W-:Y:S02]  /*16e0*/  FADD.FTZ R134, -R0, R134 ;  /* 0x0000008600867221 */ /* 0x000fe40000010100 */
[----:B0-----:R-:W-:Y:S01]  /*16f0*/  FMUL.FTZ R86, R19, R132 ;  /* 0x0000008413567220 */ /* 0x001fe20000410000 */
[----:B------:R-:W2:Y:S04]  /*1700*/  LDL R87, [R1+0x13c] ;  /* 0x00013c0001577983 */ /* 0x000ea80000100800 */
[----:B------:R-:W4:Y:S01]  /*1710*/  LDL.LU R133, [R1+0x1e8] ;  /* 0x0001e80001857983 */ /* 0x000f220000300800 */
[----:B------:R-:W-:-:S03]  /*1720*/  FFMA.FTZ R150, R86, R97, R150 ;  /* 0x0000006156967223 */ /* 0x000fc60000010096 */
[----:B------:R-:W2:Y:S01]  /*1730*/  LDL.LU R123, [R1+0x150] ;  /* 0x00015000017b7983 */ /* 0x000ea20000300800 */
[----:B------:R-:W-:-:S03]  /*1740*/  FADD.FTZ R148, R108, R148 ;  /* 0x000000946c947221 */ /* 0x000fc60000010000 */
[----:B------:R-:W2:Y:S01]  /*1750*/  LDL R122, [R1+0x120] ;  /* 0x00012000017a7983 */ /* 0x000ea20000100800 */
[----:B------:R-:W-:-:S03]  /*1760*/  FFMA.FTZ R147, R153, R108, R147 ;  /* 0x0000006c99937223 */ /* 0x000fc60000010093 */
[----:B------:R0:W-:Y:S01]  /*1770*/  STL [R1+0x1d0], R151 ;  /* 0x0001d09701007387 */ /* 0x0001e20000100800 */
[----:B------:R-:W-:-:S03]  /*1780*/  PRMT R157, RZ, 0x5410, R23 ;  /* 0x00005410ff9d7816 */ /* 0x000fc60000000017 */
[----:B------:R-:W2:Y:S01]  /*1790*/  LDL.LU R110, [R1+0x1e4] ;  /* 0x0001e400016e7983 */ /* 0x000ea20000300800 */
[----:B-1----:R-:W-:Y:S01]  /*17a0*/  PRMT R72, RZ, 0x7610, R23 ;  /* 0x00007610ff487816 */ /* 0x002fe20000000017 */
[----:B------:R-:W-:Y:S02]  /*17b0*/  FMUL.FTZ R154, R19, R134 ;  /* 0x00000086139a7220 */ /* 0x000fe40000410000 */
[----:B------:R-:W-:Y:S01]  /*17c0*/  STL [R1+0x140], R150 ;  /* 0x0001409601007387 */ /* 0x000fe20000100800 */
[----:B------:R-:W-:-:S03]  /*17d0*/  FADD.FTZ R161, -R0, R121 ;  /* 0x0000007900a17221 */ /* 0x000fc60000010100 */
[----:B------:R-:W2:Y:S01]  /*17e0*/  LDL.LU R23, [R1+0x14c] ;  /* 0x00014c0001177983 */ /* 0x000ea20000300800 */
[----:B------:R-:W-:-:S03]  /*17f0*/  FADD.FTZ R144, R18, R144 ;  /* 0x0000009012907221 */ /* 0x000fc60000010000 */
[----:B------:R-:W-:Y:S01]  /*1800*/  STL [R1+0x1cc], R148 ;  /* 0x0001cc9401007387 */ /* 0x000fe20000100800 */
[----:B------:R-:W-:Y:S02]  /*1810*/  FADD.FTZ R162, -R0, R120 ;  /* 0x0000007800a27221 */ /* 0x000fe40000010100 */
[----:B------:R-:W-:Y:S01]  /*1820*/  FFMA.FTZ R143, R154, R18, R143 ;  /* 0x000000129a8f7223 */ /* 0x000fe2000001008f */
[----:B------:R-:W-:Y:S04]  /*1830*/  STL [R1+0x48], R147 ;  /* 0x0000489301007387 */ /* 0x000fe80000100800 */
[----:B------:R-:W2:Y:S04]  /*1840*/  LDL R121, [R1+0x124] ;  /* 0x0001240001797983 */ /* 0x000ea80000100800 */
[----:B------:R-:W2:Y:S01]  /*1850*/  LDL.LU R120, [R1+0x1f0] ;  /* 0x0001f00001787983 */ /* 0x000ea20000300800 */
[----:B------:R-:W-:-:S03]  /*1860*/  FADD.FTZ R164, -R0, R119 ;  /* 0x0000007700a47221 */ /* 0x000fc60000010100 */
[----:B------:R-:W-:Y:S04]  /*1870*/  STL [R1+0x1d8], R144 ;  /* 0x0001d89001007387 */ /* 0x000fe80000100800 */
[----:B------:R-:W-:Y:S04]  /*1880*/  STL [R1+0x148], R143 ;  /* 0x0001488f01007387 */ /* 0x000fe80000100800 */
[----:B------:R-:W2:Y:S01]  /*1890*/  LDL.LU R119, [R1+0x158] ;  /* 0x0001580001777983 */ /* 0x000ea20000300800 */
[C---:B------:R-:W-:Y:S02]  /*18a0*/  FADD.FTZ R12, -R0.reuse, R5 ;  /* 0x00000005000c7221 */ /* 0x040fe40000010100 */
[----:B------:R-:W-:-:S02]  /*18b0*/  FADD.FTZ R10, -R0, R7 ;  /* 0x00000007000a7221 */ /* 0x000fc40000010100 */
[C---:B------:R-:W-:Y:S02]  /*18c0*/  FADD.FTZ R7, -R0.reuse, R84 ;  /* 0x0000005400077221 */ /* 0x040fe40000010100 */
[----:B------:R-:W-:Y:S02]  /*18d0*/  FADD.FTZ R5, -R0, R85 ;  /* 0x0000005500057221 */ /* 0x000fe40000010100 */
[----:B------:R-:W-:-:S04]  /*18e0*/  @P0 IMAD.WIDE.U32 R84, R27, R25, c[0x0][0x218] ;  /* 0x000086001b540625 */ /* 0x000fc800078e0019 */
[C---:B------:R-:W-:Y:S01]  /*18f0*/  FADD.FTZ R137, -R0.reuse, R88 ;  /* 0x0000005800897221 */ /* 0x040fe20000010100 */
[----:B------:R1:W5:Y:S01]  /*1900*/  @P0 LDG.E.128 R32, [R84.64] ;  /* 0x0000000454200981 */ /* 0x000362000c1e1d00 */
[C---:B------:R-:W-:Y:S02]  /*1910*/  FADD.FTZ R145, -R0.reuse, R89 ;  /* 0x0000005900917221 */ /* 0x040fe40000010100 */
[----:B------:R-:W-:Y:S01]  /*1920*/  @P0 IMAD.WIDE.U32 R88, R9, R25, c[0x0][0x218] ;  /* 0x0000860009580625 */ /* 0x000fe200078e0019 */
[----:B------:R1:W5:Y:S03]  /*1930*/  @P0 LDG.E.128 R36, [R84.64+0x10] ;  /* 0x0000100454240981 */ /* 0x000366000c1e1d00 */
[----:B------:R-:W-:Y:S01]  /*1940*/  FADD.FTZ R135, -R0, R135 ;  /* 0x0000008700877221 */ /* 0x000fe20000010100 */
[----:B------:R0:W5:Y:S01]  /*1950*/  @P0 LDG.E.128 R64, [R88.64] ;  /* 0x0000000458400981 */ /* 0x000162000c1e1d00 */
[----:B------:R-:W-:-:S03]  /*1960*/  FADD.FTZ R141, R17, R141 ;  /* 0x0000008d118d7221 */ /* 0x000fc60000010000 */
[----:B------:R0:W5:Y:S01]  /*1970*/  @P0 LDG.E.128 R68, [R88.64+0x10] ;  /* 0x0000100458440981 */ /* 0x000162000c1e1d00 */
[----:B-1----:R-:W-:Y:S01]  /*1980*/  @P0 IMAD.WIDE.U32 R84, R111, R25, c[0x0][0x218] ;  /* 0x000086006f540625 */ /* 0x002fe200078e0019 */
[----:B------:R-:W-:-:S04]  /*1990*/  PRMT R16, RZ, 0x5410, R130 ;  /* 0x00005410ff107816 */ /* 0x000fc80000000082 */
[----:B------:R1:W5:Y:S01]  /*19a0*/  @P0 LDG.E.128 R48, [R84.64] ;  /* 0x0000000454300981 */ /* 0x000362000c1e1d00 */
[----:B------:R-:W-:-:S03]  /*19b0*/  FADD.FTZ R124, -R0, R124 ;  /* 0x0000007c007c7221 */ /* 0x000fc60000010100 */
[----:B------:R1:W5:Y:S01]  /*19c0*/  @P0 LDG.E.128 R52, [R84.64+0x10] ;  /* 0x0000100454340981 */ /* 0x000362000c1e1d00 */
[----:B------:R-:W-:Y:S01]  /*19d0*/  LOP3.LUT P0, RZ, R152, 0x1f, RZ, 0xc0, !PT ;  /* 0x0000001f98ff7812 */ /* 0x000fe2000780c0ff */
[----:B------:R-:W-:Y:S01]  /*19e0*/  FMUL.FTZ R152, R19, R135 ;  /* 0x0000008713987220 */ /* 0x000fe20000410000 */
[----:B------:R-:W-:Y:S01]  /*19f0*/  PRMT R15, RZ, 0x7610, R130 ;  /* 0x00007610ff0f7816 */ /* 0x000fe20000000082 */
[----:B------:R1:W-:Y:S01]  /*1a00*/  STL [R1+0x1d4], R141 ;  /* 0x0001d48d01007387 */ /* 0x0003e20000100800 */
[C---:B------:R-:W-:Y:S02]  /*1a10*/  FADD.FTZ R125, -R0.reuse, R125 ;  /* 0x0000007d007d7221 */ /* 0x040fe40000010100 */
[C---:B------:R-:W-:Y:S02]  /*1a20*/  FADD.FTZ R165, -R0.reuse, R118 ;  /* 0x0000007600a57221 */ /* 0x040fe40000010100 */
[----:B------:R-:W-:Y:S01]  /*1a30*/  FADD.FTZ R77, -R0, R117 ;  /* 0x00000075004d7221 */ /* 0x000fe20000010100 */
[----:B------:R-:W2:Y:S01]  /*1a40*/  LDL R118, [R1+0x128] ;  /* 0x0001280001767983 */ /* 0x000ea20000100800 */
[----:B0-----:R-:W-:-:S02]  /*1a50*/  FMUL.FTZ R151, R149, R97 ;  /* 0x0000006195977220 */ /* 0x001fc40000410000 */
[C---:B-1----:R-:W-:Y:S01]  /*1a60*/  FMUL.FTZ R141, R19.reuse, R124 ;  /* 0x0000007c138d7220 */ /* 0x042fe20000410000 */
[----:B------:R-:W2:Y:S01]  /*1a70*/  LDL.LU R117, [R1+0x1ec] ;  /* 0x0001ec0001757983 */ /* 0x000ea20000300800 */
[----:B------:R-:W-:Y:S02]  /*1a80*/  FADD.FTZ R78, -R0, R116 ;  /* 0x00000074004e7221 */ /* 0x000fe40000010100 */
[----:B------:R-:W-:Y:S01]  /*1a90*/  FMUL.FTZ R149, R142, R18 ;  /* 0x000000128e957220 */ /* 0x000fe20000410000 */
[----:B------:R-:W2:Y:S01]  /*1aa0*/  LDL.LU R116, [R1+0x154] ;  /* 0x0001540001747983 */ /* 0x000ea20000300800 */
[C---:B------:R-:W-:Y:S01]  /*1ab0*/  FMUL.FTZ R142, R19.reuse, R125 ;  /* 0x0000007d138e7220 */ /* 0x040fe20000410000 */
[----:B------:R-:W-:Y:S01]  /*1ac0*/  PRMT R128, RZ, 0x5410, R131 ;  /* 0x00005410ff807816 */ /* 0x000fe20000000083 */
[----:B------:R-:W-:Y:S02]  /*1ad0*/  FMUL.FTZ R150, R146, R108 ;  /* 0x0000006c92967220 */ /* 0x000fe40000410000 */
[----:B------:R-:W-:-:S02]  /*1ae0*/  FMUL.FTZ R144, R19, R109 ;  /* 0x0000006d13907220 */ /* 0x000fc40000410000 */
[----:B---3--:R-:W-:-:S05]  /*1af0*/  FFMA.FTZ R115, R152, R17, R115 ;  /* 0x0000001198737223 */ /* 0x008fca0000010073 */
[----:B------:R0:W-:Y:S04]  /*1b00*/  STL [R1+0x144], R115 ;  /* 0x0001447301007387 */ /* 0x0001e80000100800 */
[----:B0-----:R-:W3:Y:S01]  /*1b10*/  LDL R115, [R1+0x12c] ;  /* 0x00012c0001737983 */ /* 0x001ee20000100800 */
[----:B----4-:R-:W-:Y:S02]  /*1b20*/  FADD.FTZ R133, R16, R133 ;  /* 0x0000008510857221 */ /* 0x010fe40000010000 */
[----:B--2---:R-:W-:-:S03]  /*1b30*/  FFMA.FTZ R123, R141, R16, R123 ;  /* 0x000000108d7b7223 */ /* 0x004fc6000001007b */
[----:B------:R-:W-:Y:S01]  /*1b40*/  STL [R1+0x1e8], R133 ;  /* 0x0001e88501007387 */ /* 0x000fe20000100800 */
[----:B------:R-:W-:-:S05]  /*1b50*/  FADD.FTZ R110, R15, R110 ;  /* 0x0000006e0f6e7221 */ /* 0x000fca0000010000 */
[----:B------:R0:W-:Y:S01]  /*1b60*/  STL [R1+0x1e4], R110 ;  /* 0x0001e46e01007387 */ /* 0x0001e20000100800 */
[----:B------:R-:W-:-:S03]  /*1b70*/  FFMA.FTZ R23, R142, R15, R23 ;  /* 0x0000000f8e177223 */ /* 0x000fc60000010017 */
[----:B------:R1:W-:Y:S04]  /*1b80*/  STL [R1+0x150], R123 ;  /* 0x0001507b01007387 */ /* 0x0003e80000100800 */
[----:B0-----:R-:W2:Y:S04]  /*1b90*/  LDL.LU R110, [R1+0x200] ;  /* 0x00020000016e7983 */ /* 0x001ea80000300800 */
[----:B------:R-:W4:Y:S04]  /*1ba0*/  LDL.LU R108, [R1+0x160] ;  /* 0x00016000016c7983 */ /* 0x000f280000300800 */
[----:B------:R-:W4:Y:S01]  /*1bb0*/  LDL R97, [R1+0x110] ;  /* 0x0001100001617983 */ /* 0x000f220000100800 */
[----:B------:R-:W-:-:S03]  /*1bc0*/  FADD.FTZ R120, R128, R120 ;  /* 0x0000007880787221 */ /* 0x000fc60000010000 */
[----:B------:R0:W-:Y:S01]  /*1bd0*/  STL [R1+0x14c], R23 ;  /* 0x00014c1701007387 */ /* 0x0001e20000100800 */
[----:B------:R-:W-:Y:S01]  /*1be0*/  FMUL.FTZ R87, R87, R17 ;  /* 0x0000001157577220 */ /* 0x000fe20000410000 */
[----:B-1----:R-:W-:Y:S01]  /*1bf0*/  MOV R123, R145 ;  /* 0x00000091007b7202 */ /* 0x002fe20000000f00 */
[----:B------:R-:W-:Y:S01]  /*1c00*/  FMUL.FTZ R145, R121, R15 ;  /* 0x0000000f79917220 */ /* 0x000fe20000410000 */
[----:B0-----:R-:W4:Y:S01]  /*1c10*/  LDL.LU R23, [R1+0x1fc] ;  /* 0x0001fc0001177983 */ /* 0x001f220000300800 */
[----:B------:R-:W-:-:S03]  /*1c20*/  FFMA.FTZ R119, R144, R128, R119 ;  /* 0x0000008090777223 */ /* 0x000fc60000010077 */
[----:B------:R-:W4:Y:S04]  /*1c30*/  LDL.LU R18, [R1+0x15c] ;  /* 0x00015c0001127983 */ /* 0x000f280000300800 */
[----:B------:R0:W-:Y:S04]  /*1c40*/  STL [R1+0x1f0], R120 ;  /* 0x0001f07801007387 */ /* 0x0001e80000100800 */
[----:B------:R-:W4:Y:S01]  /*1c50*/  LDL R17, [R1+0x114] ;  /* 0x0001140001117983 */ /* 0x000f220000100800 */
[----:B------:R-:W-:-:S03]  /*1c60*/  FMUL.FTZ R143, R122, R16 ;  /* 0x000000107a8f7220 */ /* 0x000fc60000410000 */
[----:B------:R-:W4:Y:S04]  /*1c70*/  LDL.LU R15, [R1+0x208] ;  /* 0x00020800010f7983 */ /* 0x000f280000300800 */
[----:B------:R-:W-:Y:S04]  /*1c80*/  STL [R1+0x158], R119 ;  /* 0x0001587701007387 */ /* 0x000fe80000100800 */
[----:B------:R-:W4:Y:S01]  /*1c90*/  LDL.LU R16, [R1+0x168] ;  /* 0x0001680001107983 */ /* 0x000f220000300800 */
[----:B------:R-:W-:Y:S01]  /*1ca0*/  PRMT R14, RZ, 0x7610, R131 ;  /* 0x00007610ff0e7816 */ /* 0x000fe20000000083 */
[----:B------:R-:W-:-:S02]  /*1cb0*/  FADD.FTZ R13, -R0, R4 ;  /* 0x00000004000d7221 */ /* 0x000fc40000010100 */
[C---:B------:R-:W-:Y:S01]  /*1cc0*/  FADD.FTZ R75, -R0.reuse, R113 ;  /* 0x00000071004b7221 */ /* 0x040fe20000010100 */
[----:B------:R-:W-:Y:S01]  /*1cd0*/  PRMT R113, RZ, 0x5410, R92 ;  /* 0x00005410ff717816 */ /* 0x000fe2000000005c */
[C---:B------:R-:W-:Y:S01]  /*1ce0*/  FMUL.FTZ R146, R19.reuse, R24 ;  /* 0x0000001813927220 */ /* 0x040fe20000410000 */
[----:B------:R-:W-:Y:S01]  /*1cf0*/  MOV R121, R138 ;  /* 0x0000008a00797202 */ /* 0x000fe20000000f00 */
[C---:B------:R-:W-:Y:S02]  /*1d00*/  FMUL.FTZ R138, R19.reuse, R13 ;  /* 0x0000000d138a7220 */ /* 0x040fe40000410000 */
[C---:B------:R-:W-:Y:S01]  /*1d10*/  FADD.FTZ R74, -R0.reuse, R114 ;  /* 0x00000072004a7221 */ /* 0x040fe20000010100 */
[----:B------:R-:W-:Y:S01]  /*1d20*/  PRMT R114, RZ, 0x7610, R92 ;  /* 0x00007610ff727816 */ /* 0x000fe2000000005c */
[C---:B------:R-:W-:Y:S01]  /*1d30*/  FADD.FTZ R76, -R0.reuse, R112 ;  /* 0x00000070004c7221 */ /* 0x040fe20000010100 */
[----:B------:R-:W-:Y:S01]  /*1d40*/  MOV R122, R137 ;  /* 0x00000089007a7202 */ /* 0x000fe20000000f00 */
[----:B------:R-:W-:Y:S01]  /*1d50*/  FMUL.FTZ R137, R19, R12 ;  /* 0x0000000c13897220 */ /* 0x000fe20000410000 */
[----:B------:R-:W-:Y:S01]  /*1d60*/  PRMT R112, RZ, 0x5410, R93 ;  /* 0x00005410ff707816 */ /* 0x000fe2000000005d */
[----:B------:R-:W-:Y:S01]  /*1d70*/  FADD.FTZ R11, -R0, R6 ;  /* 0x00000006000b7221 */ /* 0x000fe20000010100 */
[----:B0-----:R-:W-:Y:S01]  /*1d80*/  MOV R120, R136 ;  /* 0x0000008800787202 */ /* 0x001fe20000000f00 */
[----:B------:R-:W-:-:S02]  /*1d90*/  FADD.FTZ R117, R14, R117 ;  /* 0x000000750e757221 */ /* 0x000fc40000010000 */
[----:B------:R-:W-:-:S03]  /*1da0*/  FFMA.FTZ R116, R146, R14, R116 ;  /* 0x0000000e92747223 */ /* 0x000fc60000010074 */
[----:B------:R-:W-:Y:S04]  /*1db0*/  STL [R1+0x1ec], R117 ;  /* 0x0001ec7501007387 */ /* 0x000fe80000100800 */
[----:B------:R-:W-:Y:S01]  /*1dc0*/  STL [R1+0x154], R116 ;  /* 0x0001547401007387 */ /* 0x000fe20000100800 */
[----:B------:R-:W-:Y:S02]  /*1dd0*/  FMUL.FTZ R136, R19, R11 ;  /* 0x0000000b13887220 */ /* 0x000fe40000410000 */
[----:B---3--:R-:W-:Y:S02]  /*1de0*/  FMUL.FTZ R148, R115, R14 ;  /* 0x0000000e73947220 */ /* 0x008fe40000410000 */
[----:B------:R-:W3:Y:S01]  /*1df0*/  LDL R115, [R1+0x118] ;  /* 0x0001180001737983 */ /* 0x000ee20000100800 */
[----:B--2---:R-:W-:-:S02]  /*1e00*/  FADD.FTZ R110, R113, R110 ;  /* 0x0000006e716e7221 */ /* 0x004fc40000010000 */
[----:B----4-:R-:W-:-:S03]  /*1e10*/  FFMA.FTZ R108, R138, R113, R108 ;  /* 0x000000718a6c7223 */ /* 0x010fc6000001006c */
[----:B------:R0:W-:Y:S01]  /*1e20*/  STL [R1+0x200], R110 ;  /* 0x0002006e01007387 */ /* 0x0001e20000100800 */
[----:B------:R-:W-:-:S03]  /*1e30*/  FMUL.FTZ R134, R97, R113 ;  /* 0x0000007161867220 */ /* 0x000fc60000410000 */
[----:B0-----:R-:W2:Y:S04]  /*1e40*/  LDL.LU R110, [R1+0x204] ;  /* 0x00020400016e7983 */ /* 0x001ea80000300800 */
[----:B------:R0:W-:Y:S01]  /*1e50*/  STL [R1+0x160], R108 ;  /* 0x0001606c01007387 */ /* 0x0001e20000100800 */
[----:B------:R-:W-:-:S03]  /*1e60*/  FADD.FTZ R23, R114, R23 ;  /* 0x0000001772177221 */ /* 0x000fc60000010000 */
[----:B------:R-:W4:Y:S01]  /*1e70*/  LDL.LU R109, [R1+0x164] ;  /* 0x00016400016d7983 */ /* 0x000f220000300800 */
[----:B------:R-:W-:-:S03]  /*1e80*/  FFMA.FTZ R18, R137, R114, R18 ;  /* 0x0000007289127223 */ /* 0x000fc60000010012 */
[----:B0-----:R-:W3:Y:S04]  /*1e90*/  LDL R108, [R1+0x11c] ;  /* 0x00011c00016c7983 */ /* 0x001ee80000100800 */
[----:B------:R-:W-:Y:S04]  /*1ea0*/  STL [R1+0x1fc], R23 ;  /* 0x0001fc1701007387 */ /* 0x000fe80000100800 */
[----:B------:R-:W3:Y:S01]  /*1eb0*/  LDL.LU R97, [R1+0x210] ;  /* 0x0002100001617983 */ /* 0x000ee20000300800 */
[----:B------:R-:W-:-:S03]  /*1ec0*/  FADD.FTZ R15, R112, R15 ;  /* 0x0000000f700f7221 */ /* 0x000fc60000010000 */
[----:B------:R-:W-:Y:S04]  /*1ed0*/  STL [R1+0x15c], R18 ;  /* 0x00015c1201007387 */ /* 0x000fe80000100800 */
[----:B------:R0:W-:Y:S01]  /*1ee0*/  STL [R1+0x208], R15 ;  /* 0x0002080f01007387 */ /* 0x0001e20000100800 */
[----:B------:R-:W-:Y:S02]  /*1ef0*/  FFMA.FTZ R16, R136, R112, R16 ;  /* 0x0000007088107223 */ /* 0x000fe40000010010 */
[----:B------:R-:W-:Y:S01]  /*1f00*/  FMUL.FTZ R133, R17, R114 ;  /* 0x0000007211857220 */ /* 0x000fe20000410000 */
[----:B0-----:R-:W3:Y:S04]  /*1f10*/  LDL.LU R15, [R1+0x170] ;  /* 0x00017000010f7983 */ /* 0x001ee80000300800 */
[----:B------:R-:W3:Y:S04]  /*1f20*/  LDL R24, [R1+0x100] ;  /* 0x0001000001187983 */ /* 0x000ee80000100800 */
[----:B------:R-:W3:Y:S04]  /*1f30*/  LDL.LU R23, [R1+0x20c] ;  /* 0x00020c0001177983 */ /* 0x000ee80000300800 */
[----:B------:R0:W-:Y:S04]  /*1f40*/  STL [R1+0x168], R16 ;  /* 0x0001681001007387 */ /* 0x0001e80000100800 */
[----:B------:R-:W3:Y:S04]  /*1f50*/  LDL.LU R18, [R1+0x16c] ;  /* 0x00016c0001127983 */ /* 0x000ee80000300800 */
[----:B------:R-:W3:Y:S04]  /*1f60*/  LDL R17, [R1+0x104] ;  /* 0x0001040001117983 */ /* 0x000ee80000100800 */
[----:B0-----:R-:W3:Y:S04]  /*1f70*/  LDL.LU R16, [R1+0x218] ;  /* 0x0002180001107983 */ /* 0x001ee80000300800 */
[----:B------:R-:W3:Y:S04]  /*1f80*/  LDL.LU R14, [R1+0x178] ;  /* 0x00017800010e7983 */ /* 0x000ee80000300800 */
[----:B------:R-:W3:Y:S04]  /*1f90*/  LDL.LU R12, [R1+0x214] ;  /* 0x00021400010c7983 */ /* 0x000ee80000300800 */
[----:B------:R-:W3:Y:S01]  /*1fa0*/  LDL.LU R11, [R1+0x174] ;  /* 0x00017400010b7983 */ /* 0x000ee20000300800 */
[----:B------:R-:W-:-:S03]  /*1fb0*/  FMUL.FTZ R135, R19, R10 ;  /* 0x0000000a13877220 */ /* 0x000fc60000410000 */
[----:B------:R-:W3:Y:S04]  /*1fc0*/  LDL R13, [R1+0x108] ;  /* 0x00010800010d7983 */ /* 0x000ee80000100800 */
[----:B------:R-:W3:Y:S01]  /*1fd0*/  LDL R10, [R1+0x10c] ;  /* 0x00010c00010a7983 */ /* 0x000ee20000100800 */
[C---:B------:R-:W-:Y:S01]  /*1fe0*/  FADD.FTZ R130, -R0.reuse, R107 ;  /* 0x0000006b00827221 */ /* 0x040fe20000010100 */
[----:B------:R-:W-:Y:S01]  /*1ff0*/  PRMT R107, RZ, 0x7610, R93 ;  /* 0x00007610ff6b7816 */ /* 0x000fe2000000005d */
[----:B------:R-:W-:Y:S01]  /*2000*/  FADD.FTZ R131, -R0, R106 ;  /* 0x0000006a00837221 */ /* 0x000fe20000010100 */
[----:B------:R-:W-:Y:S02]  /*2010*/  PRMT R106, RZ, 0x5410, R94 ;  /* 0x00005410ff6a7816 */ /* 0x000fe4000000005e */
[----:B------:R-:W-:Y:S01]  /*2020*/  MOV R119, R123 ;  /* 0x0000007b00777202 */ /* 0x000fe20000000f00 */
[----:B------:R-:W-:-:S02]  /*2030*/  FMUL.FTZ R123, R19, R7 ;  /* 0x00000007137b7220 */ /* 0x000fc40000410000 */
[C---:B------:R-:W-:Y:S01]  /*2040*/  FADD.FTZ R159, -R0.reuse, R103 ;  /* 0x00000067009f7221 */ /* 0x040fe20000010100 */
[----:B------:R-:W-:Y:S01]  /*2050*/  PRMT R103, RZ, 0x7610, R94 ;  /* 0x00007610ff677816 */ /* 0x000fe2000000005e */
[----:B------:R-:W-:Y:S01]  /*2060*/  FADD.FTZ R156, -R0, R101 ;  /* 0x00000065009c7221 */ /* 0x000fe20000010100 */
[----:B------:R-:W-:Y:S01]  /*2070*/  PRMT R101, RZ, 0x5410, R95 ;  /* 0x00005410ff657816 */ /* 0x000fe2000000005f */
[C---:B------:R-:W-:Y:S02]  /*2080*/  FMUL.FTZ R124, R19.reuse, R5 ;  /* 0x00000005137c7220 */ /* 0x040fe40000410000 */
[----:B------:R-:W-:Y:S02]  /*2090*/  FMUL.FTZ R126, R19, R126 ;  /* 0x0000007e137e7220 */ /* 0x000fe40000410000 */
[----:B--2---:R-:W-:Y:S02]  /*20a0*/  FADD.FTZ R110, R107, R110 ;  /* 0x0000006e6b6e7221 */ /* 0x004fe40000010000 */
[----:B----4-:R-:W-:-:S03]  /*20b0*/  FFMA.FTZ R109, R135, R107, R109 ;  /* 0x0000006b876d7223 */ /* 0x010fc6000001006d */
[----:B------:R-:W-:Y:S04]  /*20c0*/  STL [R1+0x204], R110 ;  /* 0x0002046e01007387 */ /* 0x000fe80000100800 */
[----:B------:R-:W-:Y:S01]  /*20d0*/  STL [R1+0x164], R109 ;  /* 0x0001646d01007387 */ /* 0x000fe20000100800 */
[----:B---3--:R-:W-:Y:S02]  /*20e0*/  FADD.FTZ R97, R106, R97 ;  /* 0x000000616a617221 */ /* 0x008fe40000010000 */
[----:B------:R-:W-:-:S05]  /*20f0*/  FFMA.FTZ R15, R123, R106, R15 ;  /* 0x0000006a7b0f7223 */ /* 0x000fca000001000f */
[----:B------:R0:W-:Y:S01]  /*2100*/  STL [R1+0x170], R15 ;  /* 0x0001700f01007387 */ /* 0x0001e20000100800 */
[----:B------:R-:W-:-:S03]  /*2110*/  FADD.FTZ R23, R103, R23 ;  /* 0x0000001767177221 */ /* 0x000fc60000010000 */
[----:B------:R-:W-:Y:S04]  /*2120*/  STL [R1+0x210], R97 ;  /* 0x0002106101007387 */ /* 0x000fe80000100800 */
[----:B0-----:R-:W2:Y:S01]  /*2130*/  LDL.LU R15, [R1+0x220] ;  /* 0x00022000010f7983 */ /* 0x001ea20000300800 */
[----:B------:R-:W-:-:S03]  /*2140*/  FFMA.FTZ R18, R124, R103, R18 ;  /* 0x000000677c127223 */ /* 0x000fc60000010012 */
[----:B------:R-:W-:Y:S01]  /*2150*/  STL [R1+0x20c], R23 ;  /* 0x00020c1701007387 */ /* 0x000fe20000100800 */
[----:B------:R-:W-:-:S03]  /*2160*/  FADD.FTZ R16, R101, R16 ;  /* 0x0000001065107221 */ /* 0x000fc60000010000 */
[----:B------:R-:W-:Y:S01]  /*2170*/  STL [R1+0x16c], R18 ;  /* 0x00016c1201007387 */ /* 0x000fe20000100800 */
[----:B------:R-:W-:-:S03]  /*2180*/  FFMA.FTZ R14, R126, R101, R14 ;  /* 0x000000657e0e7223 */ /* 0x000fc6000001000e */
[----:B------:R-:W3:Y:S04]  /*2190*/  LDL.LU R5, [R1+0x180] ;  /* 0x0001800001057983 */ /* 0x000ee80000300800 */
[----:B------:R-:W-:Y:S04]  /*21a0*/  STL [R1+0x218], R16 ;  /* 0x0002181001007387 */ /* 0x000fe80000100800 */
[----:B------:R0:W-:Y:S04]  /*21b0*/  STL [R1+0x178], R14 ;  /* 0x0001780e01007387 */ /* 0x0001e80000100800 */
[----:B0-----:R-:W4:Y:S04]  /*21c0*/  LDL R14, [R1+0xf0] ;  /* 0x0000f000010e7983 */ /* 0x001f280000100800 */
[----:B------:R-:W4:Y:S01]  /*21d0*/  LDL.LU R7, [R1+0x21c] ;  /* 0x00021c0001077983 */ /* 0x000f220000300800 */
[----:B------:R-:W-:Y:S01]  /*21e0*/  FADD.FTZ R158, -R0, R102 ;  /* 0x00000066009e7221 */ /* 0x000fe20000010100 */
[----:B------:R-:W-:Y:S01]  /*21f0*/  PRMT R102, RZ, 0x7610, R95 ;  /* 0x00007610ff667816 */ /* 0x000fe2000000005f */
[----:B------:R-:W-:-:S02]  /*2200*/  FMUL.FTZ R147, R118, R128 ;  /* 0x0000008076937220 */ /* 0x000fc40000410000 */
[----:B------:R-:W-:Y:S02]  /*2210*/  FMUL.FTZ R128, R19, R129 ;  /* 0x0000008113807220 */ /* 0x000fe40000410000 */
[----:B------:R-:W-:Y:S02]  /*2220*/  FADD.FTZ R12, R102, R12 ;  /* 0x0000000c660c7221 */ /* 0x000fe40000010000 */
[----:B------:R-:W-:Y:S01]  /*2230*/  FFMA.FTZ R11, R128, R102, R11 ;  /* 0x00000066800b7223 */ /* 0x000fe2000001000b */
[----:B------:R-:W-:Y:S01]  /*2240*/  MOV R116, R120 ;  /* 0x0000007800747202 */ /* 0x000fe20000000f00 */
[----:B------:R-:W-:Y:S01]  /*2250*/  FMUL.FTZ R129, R13, R101 ;  /* 0x000000650d817220 */ /* 0x000fe20000410000 */
[----:B------:R0:W-:Y:S01]  /*2260*/  STL [R1+0x214], R12 ;  /* 0x0002140c01007387 */ /* 0x0001e20000100800 */
[----:B------:R-:W-:Y:S01]  /*2270*/  MOV R120, R130 ;  /* 0x0000008200787202 */ /* 0x000fe20000000f00 */
[----:B------:R-:W-:Y:S02]  /*2280*/  FMUL.FTZ R130, R10, R102 ;  /* 0x000000660a827220 */ /* 0x000fe40000410000 */
[----:B------:R-:W4:Y:S04]  /*2290*/  LDL.LU R13, [R1+0x17c] ;  /* 0x00017c00010d7983 */ /* 0x000f280000300800 */
[----:B------:R1:W-:Y:S04]  /*22a0*/  STL [R1+0x174], R11 ;  /* 0x0001740b01007387 */ /* 0x0003e80000100800 */
[----:B------:R-:W4:Y:S04]  /*22b0*/  LDL R102, [R1+0xf4] ;  /* 0x0000f40001667983 */ /* 0x000f280000100800 */
[----:B0-----:R-:W4:Y:S04]  /*22c0*/  LDL.LU R12, [R1+0x228] ;  /* 0x00022800010c7983 */ /* 0x001f280000300800 */
[----:B-1----:R-:W4:Y:S04]  /*22d0*/  LDL.LU R11, [R1+0x188] ;  /* 0x00018800010b7983 */ /* 0x002f280000300800 */
[----:B------:R-:W4:Y:S04]  /*22e0*/  LDL R101, [R1+0xf8] ;  /* 0x0000f80001657983 */ /* 0x000f280000100800 */
[----:B------:R-:W4:Y:S01]  /*22f0*/  LDL.LU R10, [R1+0x224] ;  /* 0x00022400010a7983 */ /* 0x000f220000300800 */
[----:B------:R-:W-:-:S02]  /*2300*/  MOV R118, R122 ;  /* 0x0000007a00767202 */ /* 0x000fc40000000f00 */
[----:B------:R-:W-:Y:S01]  /*2310*/  PRMT R95, RZ, 0x5410, R80 ;  /* 0x00005410ff5f7816 */ /* 0x000fe20000000050 */
[----:B------:R-:W-:Y:S01]  /*2320*/  FADD.FTZ R155, -R0, R100 ;  /* 0x00000064009b7221 */ /* 0x000fe20000010100 */
[----:B------:R-:W4:Y:S01]  /*2330*/  LDL.LU R97, [R1+0x184] ;  /* 0x0001840001617983 */ /* 0x000f220000300800 */
[----:B------:R-:W-:Y:S01]  /*2340*/  FMUL.FTZ R118, R19, R118 ;  /* 0x0000007613767220 */ /* 0x000fe20000410000 */
[----:B------:R-:W-:Y:S01]  /*2350*/  PRMT R100, RZ, 0x7610, R80 ;  /* 0x00007610ff647816 */ /* 0x000fe20000000050 */
[----:B------:R-:W-:Y:S02]  /*2360*/  FMUL.FTZ R125, R24, R106 ;  /* 0x0000006a187d7220 */ /* 0x000fe40000410000 */
[----:B------:R-:W4:Y:S01]  /*2370*/  LDL R24, [R1+0xfc] ;  /* 0x0000fc0001187983 */ /* 0x000f220000100800 */
[----:B------:R-:W-:Y:S01]  /*2380*/  MOV R122, R127 ;  /* 0x0000007f007a7202 */ /* 0x000fe20000000f00 */
[----:B------:R-:W-:Y:S02]  /*2390*/  FMUL.FTZ R127, R17, R103 ;  /* 0x00000067117f7220 */ /* 0x000fe40000410000 */
[----:B------:R-:W4:Y:S01]  /*23a0*/  LDL.LU R23, [R1+0x230] ;  /* 0x0002300001177983 */ /* 0x000f220000300800 */
[----:B--2---:R-:W-:-:S05]  /*23b0*/  FADD.FTZ R15, R95, R15 ;  /* 0x0000000f5f0f7221 */ /* 0x004fca0000010000 */
[----:B------:R-:W-:Y:S04]  /*23c0*/  STL [R1+0x220], R15 ;  /* 0x0002200f01007387 */ /* 0x000fe80000100800 */
[----:B------:R-:W2:Y:S04]  /*23d0*/  LDL.LU R18, [R1+0x190] ;  /* 0x0001900001127983 */ /* 0x000ea80000300800 */
[----:B------:R-:W2:Y:S01]  /*23e0*/  LDL R17, [R1+0xe0] ;  /* 0x0000e00001117983 */ /* 0x000ea20000100800 */
[----:B---3--:R-:W-:-:S05]  /*23f0*/  FFMA.FTZ R5, R118, R95, R5 ;  /* 0x0000005f76057223 */ /* 0x008fca0000010005 */
[----:B------:R0:W-:Y:S04]  /*2400*/  STL [R1+0x180], R5 ;  /* 0x0001800501007387 */ /* 0x0001e80000100800 */
[----:B0-----:R-:W3:Y:S04]  /*2410*/  LDL.LU R5, [R1+0x22c] ;  /* 0x00022c0001057983 */ /* 0x001ee80000300800 */
[----:B------:R-:W3:Y:S01]  /*2420*/  LDL.LU R16, [R1+0x18c] ;  /* 0x00018c0001107983 */ /* 0x000ee20000300800 */
[----:B----4-:R-:W-:Y:S02]  /*2430*/  FADD.FTZ R7, R100, R7 ;  /* 0x0000000764077221 */ /* 0x010fe40000010000 */
[----:B------:R-:W-:-:S03]  /*2440*/  FMUL.FTZ R113, R14, R95 ;  /* 0x0000005f0e717220 */ /* 0x000fc60000410000 */
[----:B------:R0:W-:Y:S04]  /*2450*/  STL [R1+0x21c], R7 ;  /* 0x00021c0701007387 */ /* 0x0001e80000100800 */
[----:B0-----:R-:W4:Y:S04]  /*2460*/  LDL R7, [R1+0xe4] ;  /* 0x0000e40001077983 */ /* 0x001f280000100800 */
[----:B------:R-:W4:Y:S04]  /*2470*/  LDL.LU R15, [R1+0x238] ;  /* 0x00023800010f7983 */ /* 0x000f280000300800 */
[----:B------:R-:W4:Y:S01]  /*2480*/  LDL.LU R14, [R1+0x198] ;  /* 0x00019800010e7983 */ /* 0x000f220000300800 */
[----:B------:R-:W-:Y:S01]  /*2490*/  MOV R117, R131 ;  /* 0x0000008300757202 */ /* 0x000fe20000000f00 */
[----:B------:R-:W-:Y:S01]  /*24a0*/  FMUL.FTZ R131, R108, R107 ;  /* 0x0000006b6c837220 */ /* 0x000fe20000410000 */
[----:B------:R-:W-:Y:S01]  /*24b0*/  PRMT R94, RZ, 0x5410, R81 ;  /* 0x00005410ff5e7816 */ /* 0x000fe20000000051 */
[----:B------:R-:W-:-:S04]  /*24c0*/  FMUL.FTZ R108, R19, R119 ;  /* 0x00000077136c7220 */ /* 0x000fc80000410000 */
[----:B------:R-:W-:Y:S02]  /*24d0*/  FFMA.FTZ R13, R108, R100, R13 ;  /* 0x000000646c0d7223 */ /* 0x000fe4000001000d */
[----:B------:R-:W-:Y:S02]  /*24e0*/  FADD.FTZ R12, R94, R12 ;  /* 0x0000000c5e0c7221 */ /* 0x000fe40000010000 */
[----:B------:R-:W-:Y:S01]  /*24f0*/  FMUL.FTZ R122, R19, R122 ;  /* 0x0000007a137a7220 */ /* 0x000fe20000410000 */
[----:B------:R0:W-:Y:S01]  /*2500*/  STL [R1+0x17c], R13 ;  /* 0x00017c0d01007387 */ /* 0x0001e20000100800 */
[----:B------:R-:W-:Y:S02]  /*2510*/  PRMT R93, RZ, 0x7610, R81 ;  /* 0x00007610ff5d7816 */ /* 0x000fe40000000051 */
[----:B------:R-:W-:Y:S01]  /*2520*/  FFMA.FTZ R11, R122, R94, R11 ;  /* 0x0000005e7a0b7223 */ /* 0x000fe2000001000b */
[----:B0-----:R-:W4:Y:S04]  /*2530*/  LDL R13, [R1+0xe8] ;  /* 0x0000e800010d7983 */ /* 0x001f280000100800 */
[----:B------:R0:W-:Y:S01]  /*2540*/  STL [R1+0x228], R12 ;  /* 0x0002280c01007387 */ /* 0x0001e20000100800 */
[----:B------:R-:W-:-:S03]  /*2550*/  FADD.FTZ R10, R93, R10 ;  /* 0x0000000a5d0a7221 */ /* 0x000fc60000010000 */
[----:B0-----:R-:W4:Y:S04]  /*2560*/  LDL.LU R12, [R1+0x234] ;  /* 0x00023400010c7983 */ /* 0x001f280000300800 */
[----:B------:R0:W-:Y:S04]  /*2570*/  STL [R1+0x188], R11 ;  /* 0x0001880b01007387 */ /* 0x0001e80000100800 */
[----:B0-----:R-:W4:Y:S04]  /*2580*/  LDL.LU R11, [R1+0x194] ;  /* 0x00019400010b7983 */ /* 0x001f280000300800 */
[----:B------:R0:W-:Y:S01]  /*2590*/  STL [R1+0x224], R10 ;  /* 0x0002240a01007387 */ /* 0x0001e20000100800 */
[----:B------:R-:W-:-:S03]  /*25a0*/  FMUL.FTZ R132, R115, R112 ;  /* 0x0000007073847220 */ /* 0x000fc60000410000 */
[----:B0-----:R-:W4:Y:S01]  /*25b0*/  LDL R10, [R1+0xec] ;  /* 0x0000ec00010a7983 */ /* 0x001f220000100800 */
[--C-:B------:R-:W-:Y:S01]  /*25c0*/  PRMT R92, RZ, 0x5410, R82.reuse ;  /* 0x00005410ff5c7816 */ /* 0x100fe20000000052 */
[C---:B------:R-:W-:Y:S01]  /*25d0*/  FMUL.FTZ R115, R19.reuse, R140 ;  /* 0x0000008c13737220 */ /* 0x040fe20000410000 */
[----:B------:R-:W-:Y:S01]  /*25e0*/  PRMT R82, RZ, 0x7610, R82 ;  /* 0x00007610ff527816 */ /* 0x000fe20000000052 */
[----:B------:R-:W-:Y:S01]  /*25f0*/  FMUL.FTZ R119, R19, R121 ;  /* 0x0000007913777220 */ /* 0x000fe20000410000 */
[----:B------:R-:W-:Y:S01]  /*2600*/  PRMT R81, RZ, 0x5410, R83 ;  /* 0x00005410ff517816 */ /* 0x000fe20000000053 */
[----:B------:R-:W-:Y:S02]  /*2610*/  FFMA.FTZ R97, R115, R93, R97 ;  /* 0x0000005d73617223 */ /* 0x000fe40000010061 */
[----:B------:R-:W-:Y:S02]  /*2620*/  FMUL.FTZ R112, R19, R116 ;  /* 0x0000007413707220 */ /* 0x000fe40000410000 */
[----:B------:R-:W-:-:S02]  /*2630*/  FADD.FTZ R23, R92, R23 ;  /* 0x000000175c177221 */ /* 0x000fc40000010000 */
[----:B------:R-:W-:Y:S01]  /*2640*/  FMUL.FTZ R117, R19, R117 ;  /* 0x0000007513757220 */ /* 0x000fe20000410000 */
[----:B------:R-:W-:Y:S04]  /*2650*/  STL [R1+0x184], R97 ;  /* 0x0001846101007387 */ /* 0x000fe80000100800 */
[----:B------:R-:W-:Y:S01]  /*2660*/  STL [R1+0x230], R23 ;  /* 0x0002301701007387 */ /* 0x000fe20000100800 */
[----:B--2---:R-:W-:-:S05]  /*2670*/  FFMA.FTZ R18, R119, R92, R18 ;  /* 0x0000005c77127223 */ /* 0x004fca0000010012 */
[----:B------:R-:W-:Y:S01]  /*2680*/  STL [R1+0x190], R18 ;  /* 0x0001901201007387 */ /* 0x000fe20000100800 */
[----:B---3--:R-:W-:Y:S02]  /*2690*/  FADD.FTZ R5, R82, R5 ;  /* 0x0000000552057221 */ /* 0x008fe40000010000 */
[----:B------:R-:W-:-:S03]  /*26a0*/  FFMA.FTZ R16, R112, R82, R16 ;  /* 0x0000005270107223 */ /* 0x000fc60000010010 */
[----:B------:R-:W-:Y:S04]  /*26b0*/  STL [R1+0x22c], R5 ;  /* 0x00022c0501007387 */ /* 0x000fe80000100800 */
[----:B------:R0:W-:Y:S01]  /*26c0*/  STL [R1+0x18c], R16 ;  /* 0x00018c1001007387 */ /* 0x0001e20000100800 */
[----:B----4-:R-:W-:Y:S02]  /*26d0*/  FADD.FTZ R15, R81, R15 ;  /* 0x0000000f510f7221 */ /* 0x010fe40000010000 */
[----:B------:R-:W-:-:S03]  /*26e0*/  FFMA.FTZ R14, R117, R81, R14 ;  /* 0x00000051750e7223 */ /* 0x000fc6000001000e */
[----:B------:R1:W-:Y:S04]  /*26f0*/  STL [R1+0x238], R15 ;  /* 0x0002380f01007387 */ /* 0x0003e80000100800 */
[----:B0-----:R-:W2:Y:S04]  /*2700*/  LDL.LU R16, [R1+0x240] ;  /* 0x0002400001107983 */ /* 0x001ea80000300800 */
[----:B------:R-:W-:Y:S04]  /*2710*/  STL [R1+0x198], R14 ;  /* 0x0001980e01007387 */ /* 0x000fe80000100800 */
[----:B-1----:R-:W3:Y:S01]  /*2720*/  LDL.LU R15, [R1+0x1a0] ;  /* 0x0001a000010f7983 */ /* 0x002ee20000300800 */
[----:B------:R-:W-:Y:S01]  /*2730*/  PRMT R83, RZ, 0x7610, R83 ;  /* 0x00007610ff537816 */ /* 0x000fe20000000053 */
[----:B------:R-:W-:-:S02]  /*2740*/  FMUL.FTZ R120, R19, R120 ;  /* 0x0000007813787220 */ /* 0x000fc40000410000 */
[----:B------:R-:W-:Y:S02]  /*2750*/  FMUL.FTZ R116, R7, R82 ;  /* 0x0000005207747220 */ /* 0x000fe40000410000 */
[----:B------:R-:W4:Y:S01]  /*2760*/  LDL R82, [R1+0xd0] ;  /* 0x0000d00001527983 */ /* 0x000f220000100800 */
[----:B------:R-:W-:Y:S02]  /*2770*/  FMUL.FTZ R107, R13, R81 ;  /* 0x000000510d6b7220 */ /* 0x000fe40000410000 */
[----:B------:R-:W-:Y:S02]  /*2780*/  FMUL.FTZ R114, R24, R93 ;  /* 0x0000005d18727220 */ /* 0x000fe40000410000 */
[----:B------:R-:W-:-:S05]  /*2790*/  FADD.FTZ R12, R83, R12 ;  /* 0x0000000c530c7221 */ /* 0x000fca0000010000 */
[----:B------:R0:W-:Y:S04]  /*27a0*/  STL [R1+0x234], R12 ;  /* 0x0002340c01007387 */ /* 0x0001e80000100800 */
[----:B------:R-:W4:Y:S01]  /*27b0*/  LDL.LU R81, [R1+0x23c] ;  /* 0x00023c0001517983 */ /* 0x000f220000300800 */
[----:B------:R-:W-:-:S03]  /*27c0*/  FFMA.FTZ R11, R120, R83, R11 ;  /* 0x00000053780b7223 */ /* 0x000fc6000001000b */
[----:B0-----:R-:W4:Y:S04]  /*27d0*/  LDL.LU R12, [R1+0x19c] ;  /* 0x00019c00010c7983 */ /* 0x001f280000300800 */
[----:B------:R0:W-:Y:S01]  /*27e0*/  STL [R1+0x194], R11 ;  /* 0x0001940b01007387 */ /* 0x0001e20000100800 */
[C---:B------:R-:W-:Y:S02]  /*27f0*/  FMUL.FTZ R140, R19.reuse, R162 ;  /* 0x000000a2138c7220 */ /* 0x040fe40000410000 */
[C---:B------:R-:W-:Y:S02]  /*2800*/  FMUL.FTZ R14, R19.reuse, R161 ;  /* 0x000000a1130e7220 */ /* 0x040fe40000410000 */
[----:B------:R-:W-:Y:S02]  /*2810*/  FMUL.FTZ R106, R10, R83 ;  /* 0x000000530a6a7220 */ /* 0x000fe40000410000 */
[----:B------:R-:W4:Y:S04]  /*2820*/  LDL R10, [R1+0xd4] ;  /* 0x0000d400010a7983 */ /* 0x000f280000100800 */
[----:B------:R-:W4:Y:S01]  /*2830*/  LDL.LU R24, [R1+0x248] ;  /* 0x0002480001187983 */ /* 0x000f220000300800 */
[----:B------:R-:W-:-:S03]  /*2840*/  FMUL.FTZ R13, R19, R160 ;  /* 0x000000a0130d7220 */ /* 0x000fc60000410000 */
[----:B0-----:R-:W4:Y:S01]  /*2850*/  LDL.LU R11, [R1+0x1a8] ;  /* 0x0001a800010b7983 */ /* 0x001f220000300800 */
[----:B------:R-:W-:-:S03]  /*2860*/  FMUL.FTZ R110, R102, R100 ;  /* 0x00000064666e7220 */ /* 0x000fc60000410000 */
[----:B------:R0:W5:Y:S01]  /*2870*/  LDL.LU R162, [R1+0x344] ;  /* 0x0003440001a27983 */ /* 0x0001620000300800 */
[----:B------:R-:W-:-:S03]  /*2880*/  FMUL.FTZ R100, R19, R79 ;  /* 0x0000004f13647220 */ /* 0x000fc60000410000 */
[----:B------:R0:W5:Y:S01]  /*2890*/  LDL.LU R161, [R1+0x340] ;  /* 0x0003400001a17983 */ /* 0x0001620000300800 */
[----:B------:R-:W-:-:S03]  /*28a0*/  FMUL.FTZ R121, R17, R92 ;  /* 0x0000005c11797220 */ /* 0x000fc60000410000 */
[----:B------:R-:W4:Y:S04]  /*28b0*/  LDL.LU R18, [R1+0x244] ;  /* 0x0002440001127983 */ /* 0x000f280000300800 */
[----:B------:R0:W5:Y:S04]  /*28c0*/  LDL.LU R160, [R1+0x33c] ;  /* 0x00033c0001a07983 */ /* 0x0001680000300800 */
[----:B------:R-:W4:Y:S04]  /*28d0*/  LDL R23, [R1+0xd8] ;  /* 0x0000d80001177983 */ /* 0x000f280000100800 */
[----:B------:R0:W5:Y:S04]  /*28e0*/  LDL.LU R79, [R1+0x338] ;  /* 0x00033800014f7983 */ /* 0x0001680000300800 */
[----:B------:R-:W4:Y:S01]  /*28f0*/  LDL.LU R17, [R1+0x1a4] ;  /* 0x0001a40001117983 */ /* 0x000f220000300800 */
[----:B------:R-:W-:-:S05]  /*2900*/  PRMT R80, RZ, 0x5410, R28 ;  /* 0x00005410ff507816 */ /* 0x000fca000000001c */
[----:B--2---:R-:W-:-:S05]  /*2910*/  FADD.FTZ R16, R80, R16 ;  /* 0x0000001050107221 */ /* 0x004fca0000010000 */
[----:B------:R1:W-:Y:S01]  /*2920*/  STL [R1+0x240], R16 ;  /* 0x0002401001007387 */ /* 0x0003e20000100800 */
[----:B---3--:R-:W-:-:S03]  /*2930*/  FFMA.FTZ R15, R140, R80, R15 ;  /* 0x000000508c0f7223 */ /* 0x008fc6000001000f */
[----:B-1----:R-:W2:Y:S04]  /*2940*/  LDL R16, [R1+0xdc] ;  /* 0x0000dc0001107983 */ /* 0x002ea80000100800 */
[----:B------:R1:W-:Y:S04]  /*2950*/  STL [R1+0x1a0], R15 ;  /* 0x0001a00f01007387 */ /* 0x0003e80000100800 */
[----:B-1----:R-:W3:Y:S01]  /*2960*/  LDL.LU R15, [R1+0x250] ;  /* 0x00025000010f7983 */ /* 0x002ee20000300800 */
[----:B------:R-:W-:-:S04]  /*2970*/  FADD.FTZ R5, RZ, R151 ;  /* 0x00000097ff057221 */ /* 0x000fc80000010000 */
[----:B------:R-:W-:-:S04]  /*2980*/  FADD.FTZ R5, R5, R150 ;  /* 0x0000009605057221 */ /* 0x000fc80000010000 */
[----:B------:R-:W-:-:S04]  /*2990*/  FADD.FTZ R5, R5, R149 ;  /* 0x0000009505057221 */ /* 0x000fc80000010000 */
[----:B------:R-:W-:-:S04]  /*29a0*/  FADD.FTZ R5, R5, R87 ;  /* 0x0000005705057221 */ /* 0x000fc80000010000 */
[----:B------:R-:W-:Y:S01]  /*29b0*/  FADD.FTZ R5, R5, R143 ;  /* 0x0000008f05057221 */ /* 0x000fe20000010000 */
[----:B------:R-:W-:-:S03]  /*29c0*/  PRMT R28, RZ, 0x7610, R28 ;  /* 0x00007610ff1c7816 */ /* 0x000fc6000000001c */
[----:B------:R-:W-:-:S04]  /*29d0*/  FADD.FTZ R5, R5, R145 ;  /* 0x0000009105057221 */ /* 0x000fc80000010000 */
[----:B------:R-:W-:Y:S02]  /*29e0*/  FADD.FTZ R5, R5, R147 ;  /* 0x0000009305057221 */ /* 0x000fe40000010000 */
[----:B----4-:R-:W-:Y:S02]  /*29f0*/  FADD.FTZ R81, R28, R81 ;  /* 0x000000511c517221 */ /* 0x010fe40000010000 */
[----:B------:R-:W-:Y:S01]  /*2a00*/  FADD.FTZ R5, R5, R148 ;  /* 0x0000009405057221 */ /* 0x000fe20000010000 */
[----:B------:R-:W-:Y:S01]  /*2a10*/  PRMT R25, RZ, 0x5410, R29 ;  /* 0x00005410ff197816 */ /* 0x000fe2000000001d */
[----:B------:R-:W-:Y:S01]  /*2a20*/  FFMA.FTZ R12, R14, R28, R12 ;  /* 0x0000001c0e0c7223 */ /* 0x000fe2000001000c */
[----:B------:R-:W-:Y:S01]  /*2a30*/  STL [R1+0x23c], R81 ;  /* 0x00023c5101007387 */ /* 0x000fe20000100800 */
[----:B------:R-:W-:Y:S02]  /*2a40*/  FADD.FTZ R5, R5, R134 ;  /* 0x0000008605057221 */ /* 0x000fe40000010000 */
[----:B------:R-:W-:-:S02]  /*2a50*/  FMUL.FTZ R93, R82, R80 ;  /* 0x00000050525d7220 */ /* 0x000fc40000410000 */
[----:B------:R-:W4:Y:S01]  /*2a60*/  LDL.LU R82, [R1+0x1b0] ;  /* 0x0001b00001527983 */ /* 0x000f220000300800 */
[----:B------:R-:W-:Y:S01]  /*2a70*/  FADD.FTZ R24, R25, R24 ;  /* 0x0000001819187221 */ /* 0x000fe20000010000 */
[----:B------:R-:W-:Y:S01]  /*2a80*/  PRMT R26, RZ, 0x7610, R29 ;  /* 0x00007610ff1a7816 */ /* 0x000fe2000000001d */
[----:B------:R-:W-:Y:S01]  /*2a90*/  FADD.FTZ R5, R5, R133 ;  /* 0x0000008505057221 */ /* 0x000fe20000010000 */
[----:B------:R1:W-:Y:S01]  /*2aa0*/  STL [R1+0x19c], R12 ;  /* 0x00019c0c01007387 */ /* 0x0003e20000100800 */
[----:B------:R-:W-:Y:S02]  /*2ab0*/  FFMA.FTZ R11, R13, R25, R11 ;  /* 0x000000190d0b7223 */ /* 0x000fe4000001000b */
[----:B------:R-:W-:Y:S02]  /*2ac0*/  FMUL.FTZ R10, R10, R28 ;  /* 0x0000001c0a0a7220 */ /* 0x000fe40000410000 */
[----:B------:R-:W-:Y:S01]  /*2ad0*/  FADD.FTZ R5, R5, R132 ;  /* 0x0000008405057221 */ /* 0x000fe20000010000 */
[----:B-1----:R-:W4:Y:S04]  /*2ae0*/  LDL R12, [R1+0xc0] ;  /* 0x0000c000010c7983 */ /* 0x002f280000100800 */
[----:B------:R-:W4:Y:S01]  /*2af0*/  LDL.LU R81, [R1+0x24c] ;  /* 0x00024c0001517983 */ /* 0x000f220000300800 */
[----:B------:R-:W-:-:S03]  /*2b00*/  FADD.FTZ R18, R26, R18 ;  /* 0x000000121a127221 */ /* 0x000fc60000010000 */
[----:B------:R-:W4:Y:S04]  /*2b10*/  LDL.LU R80, [R1+0x1ac] ;  /* 0x0001ac0001507983 */ /* 0x000f280000300800 */
[----:B------:R1:W-:Y:S04]  /*2b20*/  STL [R1+0x248], R24 ;  /* 0x0002481801007387 */ /* 0x0003e80000100800 */
[----:B------:R-:W4:Y:S01]  /*2b30*/  LDL R28, [R1+0xc4] ;  /* 0x0000c400011c7983 */ /* 0x000f220000100800 */
[----:B------:R-:W-:-:S03]  /*2b40*/  FFMA.FTZ R17, R100, R26, R17 ;  /* 0x0000001a64117223 */ /* 0x000fc60000010011 */
[----:B------:R0:W-:Y:S04]  /*2b50*/  STL [R1+0x1a8], R11 ;  /* 0x0001a80b01007387 */ /* 0x0001e80000100800 */
[----:B-1----:R-:W4:Y:S01]  /*2b60*/  LDL.LU R24, [R1+0x258] ;  /* 0x0002580001187983 */ /* 0x002f220000300800 */
[----:B0-----:R-:W-:Y:S02]  /*2b70*/  FADD.FTZ R11, R5, R131 ;  /* 0x00000083050b7221 */ /* 0x001fe40000010000 */
[----:B------:R-:W-:Y:S02]  /*2b80*/  FMUL.FTZ R5, R23, R25 ;  /* 0x0000001917057220 */ /* 0x000fe40000410000 */
[----:B------:R-:W4:Y:S04]  /*2b90*/  LDL.LU R23, [R1+0x1b8] ;  /* 0x0001b80001177983 */ /* 0x000f280000300800 */
[----:B------:R0:W-:Y:S04]  /*2ba0*/  STL [R1+0x244], R18 ;  /* 0x0002441201007387 */ /* 0x0001e80000100800 */
[----:B0-----:R-:W4:Y:S04]  /*2bb0*/  LDL R18, [R1+0xc8] ;  /* 0x0000c80001127983 */ /* 0x001f280000100800 */
[----:B------:R0:W-:Y:S04]  /*2bc0*/  STL [R1+0x1a4], R17 ;  /* 0x0001a41101007387 */ /* 0x0001e80000100800 */
[----:B0-----:R-:W4:Y:S01]  /*2bd0*/  LDL.LU R17, [R1+0x254] ;  /* 0x0002540001117983 */ /* 0x001f220000300800 */
[----:B------:R-:W-:Y:S01]  /*2be0*/  PRMT R6, RZ, 0x5410, R30 ;  /* 0x00005410ff067816 */ /* 0x000fe2000000001e */
[----:B------:R-:W-:-:S02]  /*2bf0*/  FMUL.FTZ R109, R101, R94 ;  /* 0x0000005e656d7220 */ /* 0x000fc40000410000 */
[----:B--2---:R-:W-:Y:S02]  /*2c00*/  FMUL.FTZ R101, R16, R26 ;  /* 0x0000001a10657220 */ /* 0x004fe40000410000 */
[----:B------:R-:W2:Y:S01]  /*2c10*/  LDL.LU R16, [R1+0x1b4] ;  /* 0x0001b40001107983 */ /* 0x000ea20000300800 */
[----:B---3--:R-:W-:-:S05]  /*2c20*/  FADD.FTZ R15, R6, R15 ;  /* 0x0000000f060f7221 */ /* 0x008fca0000010000 */
[----:B------:R0:W-:Y:S04]  /*2c30*/  STL [R1+0x250], R15 ;  /* 0x0002500f01007387 */ /* 0x0001e80000100800 */
[----:B0-----:R-:W3:Y:S01]  /*2c40*/  LDL R15, [R1+0xcc] ;  /* 0x0000cc00010f7983 */ /* 0x001ee20000100800 */
[----:B------:R-:W-:Y:S01]  /*2c50*/  PRMT R4, RZ, 0x7610, R30 ;  /* 0x00007610ff047816 */ /* 0x000fe2000000001e */
[----:B------:R-:W-:Y:S02]  /*2c60*/  FMUL.FTZ R92, R19, R155 ;  /* 0x0000009b135c7220 */ /* 0x000fe40000410000 */
[----:B------:R-:W-:-:S04]  /*2c70*/  IMAD.WIDE.U32 R84, R27, R3, c[0x0][0x190] ;  /* 0x000064001b547625 */ /* 0x000fc800078e0003 */
[----:B------:R-:W-:Y:S01]  /*2c80*/  IMAD.WIDE.U32 R88, R96, R3, c[0x0][0x190] ;  /* 0x0000640060587625 */ /* 0x000fe200078e0003 */
[--C-:B------:R-:W-:Y:S01]  /*2c90*/  PRMT R3, RZ, 0x5410, R31.reuse ;  /* 0x00005410ff037816 */ /* 0x100fe2000000001f */
[----:B------:R-:W5:Y:S01]  /*2ca0*/  LDG.E.64 R84, [R84.64] ;  /* 0x0000000454547981 */ /* 0x000f62000c1e1b00 */
[----:B------:R-:W-:Y:S01]  /*2cb0*/  PRMT R0, RZ, 0x7610, R31 ;  /* 0x00007610ff007816 */ /* 0x000fe2000000001f */
[----:B------:R-:W-:Y:S02]  /*2cc0*/  FADD.FTZ R11, R11, R125 ;  /* 0x0000007d0b0b7221 */ /* 0x000fe40000010000 */
[----:B----4-:R-:W-:Y:S01]  /*2cd0*/  FMUL.FTZ R97, R12, R6 ;  /* 0x000000060c617220 */ /* 0x010fe20000410000 */
[----:B------:R-:W-:Y:S01]  /*2ce0*/  PRMT R29, RZ, 0x5410, R20 ;  /* 0x00005410ff1d7816 */ /* 0x000fe20000000014 */
[----:B------:R-:W-:Y:S01]  /*2cf0*/  FMUL.FTZ R12, R19, R156 ;  /* 0x0000009c130c7220 */ /* 0x000fe20000410000 */
[----:B------:R-:W-:Y:S01]  /*2d00*/  PRMT R30, RZ, 0x5410, R21 ;  /* 0x00005410ff1e7816 */ /* 0x000fe20000000015 */
[----:B------:R-:W-:Y:S01]  /*2d10*/  FADD.FTZ R81, R4, R81 ;  /* 0x0000005104517221 */ /* 0x000fe20000010000 */
[----:B------:R-:W5:Y:S01]  /*2d20*/  LDG.E.64 R88, [R88.64] ;  /* 0x0000000458587981 */ /* 0x000f62000c1e1b00 */
[----:B------:R-:W-:-:S02]  /*2d30*/  FFMA.FTZ R82, R92, R6, R82 ;  /* 0x000000065c527223 */ /* 0x000fc40000010052 */
[-C--:B------:R-:W-:Y:S02]  /*2d40*/  FFMA.FTZ R80, R12, R4.reuse, R80 ;  /* 0x000000040c507223 */ /* 0x080fe40000010050 */
[----:B------:R-:W-:Y:S02]  /*2d50*/  FMUL.FTZ R95, R28, R4 ;  /* 0x000000041c5f7220 */ /* 0x000fe40000410000 */
[----:B------:R-:W-:Y:S01]  /*2d60*/  FMUL.FTZ R4, R19, R158 ;  /* 0x0000009e13047220 */ /* 0x000fe20000410000 */
[----:B------:R0:W-:Y:S01]  /*2d70*/  STL [R1+0x1b0], R82 ;  /* 0x0001b05201007387 */ /* 0x0001e20000100800 */
[----:B------:R-:W-:-:S03]  /*2d80*/  FADD.FTZ R24, R3, R24 ;  /* 0x0000001803187221 */ /* 0x000fc60000010000 */
[----:B------:R-:W-:Y:S01]  /*2d90*/  STL [R1+0x24c], R81 ;  /* 0x00024c5101007387 */ /* 0x000fe20000100800 */
[----:B------:R-:W-:-:S03]  /*2da0*/  FADD.FTZ R11, R11, R127 ;  /* 0x0000007f0b0b7221 */ /* 0x000fc60000010000 */
[----:B------:R-:W-:Y:S01]  /*2db0*/  STL [R1+0x1ac], R80 ;  /* 0x0001ac5001007387 */ /* 0x000fe20000100800 */
[----:B------:R-:W-:-:S03]  /*2dc0*/  FFMA.FTZ R23, R4, R3, R23 ;  /* 0x0000000304177223 */ /* 0x000fc60000010017 */
[----:B------:R-:W-:Y:S04]  /*2dd0*/  STL [R1+0x258], R24 ;  /* 0x0002581801007387 */ /* 0x000fe80000100800 */
[----:B------:R1:W-:Y:S04]  /*2de0*/  STL [R1+0x1b8], R23 ;  /* 0x0001b81701007387 */ /* 0x0003e80000100800 */
[----:B------:R-:W4:Y:S01]  /*2df0*/  LDL.LU R102, [R1+0x260] ;  /* 0x0002600001667983 */ /* 0x000f220000300800 */
[----:B------:R-:W-:-:S03]  /*2e00*/  FADD.FTZ R11, R11, R129 ;  /* 0x000000810b0b7221 */ /* 0x000fc60000010000 */
[----:B------:R-:W4:Y:S04]  /*2e10*/  LDL.LU R83, [R1+0x1c0] ;  /* 0x0001c00001537983 */ /* 0x000f280000300800 */
[----:B0-----:R-:W4:Y:S01]  /*2e20*/  LDL R82, [R1+0xb0] ;  /* 0x0000b00001527983 */ /* 0x001f220000100800 */
[----:B------:R-:W-:Y:S02]  /*2e30*/  FADD.FTZ R6, R11, R130 ;  /* 0x000000820b067221 */ /* 0x000fe40000010000 */
[----:B------:R-:W-:-:S05]  /*2e40*/  FADD.FTZ R17, R0, R17 ;  /* 0x0000001100117221 */ /* 0x000fca0000010000 */
[----:B------:R-:W-:Y:S04]  /*2e50*/  STL [R1+0x254], R17 ;  /* 0x0002541101007387 */ /* 0x000fe80000100800 */
[----:B------:R-:W4:Y:S01]  /*2e60*/  LDL.LU R28, [R1+0x25c] ;  /* 0x00025c00011c7983 */ /* 0x000f220000300800 */
[----:B------:R-:W-:-:S03]  /*2e70*/  FMUL.FTZ R11, R19, R159 ;  /* 0x0000009f130b7220 */ /* 0x000fc60000410000 */
[----:B-1----:R-:W4:Y:S01]  /*2e80*/  LDL.LU R23, [R1+0x1bc] ;  /* 0x0001bc0001177983 */ /* 0x002f220000300800 */
[----:B------:R-:W-:Y:S02]  /*2e90*/  FMUL.FTZ R156, R19, R78 ;  /* 0x0000004e139c7220 */ /* 0x000fe40000410000 */
[----:B--2---:R-:W-:-:S05]  /*2ea0*/  FFMA.FTZ R16, R11, R0, R16 ;  /* 0x000000000b107223 */ /* 0x004fca0000010010 */
[----:B------:R0:W-:Y:S04]  /*2eb0*/  STL [R1+0x1b4], R16 ;  /* 0x0001b41001007387 */ /* 0x0001e80000100800 */
[----:B------:R1:W5:Y:S04]  /*2ec0*/  LDL.LU R78, [R1+0x334] ;  /* 0x00033400014e7983 */ /* 0x0003680000300800 */
[----:B------:R-:W2:Y:S01]  /*2ed0*/  LDL R26, [R1+0xb4] ;  /* 0x0000b400011a7983 */ /* 0x000ea20000100800 */
[----:B---3--:R-:W-:-:S03]  /*2ee0*/  FMUL.FTZ R94, R15, R0 ;  /* 0x000000000f5e7220 */ /* 0x008fc60000410000 */
[----:B------:R-:W3:Y:S01]  /*2ef0*/  LDL.LU R15, [R1+0x268] ;  /* 0x00026800010f7983 */ /* 0x000ee20000300800 */
[----:B------:R-:W-:-:S04]  /*2f00*/  FADD.FTZ R6, R6, R113 ;  /* 0x0000007106067221 */ /* 0x000fc80000010000 */
[----:B------:R-:W-:-:S04]  /*2f10*/  FADD.FTZ R6, R6, R110 ;  /* 0x0000006e06067221 */ /* 0x000fc80000010000 */
[----:B------:R-:W-:-:S04]  /*2f20*/  FADD.FTZ R6, R6, R109 ;  /* 0x0000006d06067221 */ /* 0x000fc80000010000 */
[----:B------:R-:W-:-:S04]  /*2f30*/  FADD.FTZ R6, R6, R114 ;  /* 0x0000007206067221 */ /* 0x000fc80000010000 */
[----:B------:R-:W-:-:S04]  /*2f40*/  FADD.FTZ R6, R6, R121 ;  /* 0x0000007906067221 */ /* 0x000fc80000010000 */
[----:B------:R-:W-:Y:S02]  /*2f50*/  FADD.FTZ R0, R6, R116 ;  /* 0x0000007406007221 */ /* 0x000fe40000010000 */
[----:B------:R-:W-:Y:S02]  /*2f60*/  FMUL.FTZ R6, R19, R77 ;  /* 0x0000004d13067220 */ /* 0x000fe40000410000 */
[----:B------:R1:W5:Y:S04]  /*2f70*/  LDL.LU R77, [R1+0x330] ;  /* 0x00033000014d7983 */ /* 0x0003680000300800 */
[----:B------:R-:W2:Y:S04]  /*2f80*/  LDL.LU R81, [R1+0x1c8] ;  /* 0x0001c80001517983 */ /* 0x000ea80000300800 */
[----:B------:R-:W2:Y:S01]  /*2f90*/  LDL R25, [R1+0xb8] ;  /* 0x0000b80001197983 */ /* 0x000ea20000100800 */
[----:B------:R-:W-:-:S03]  /*2fa0*/  PRMT R20, RZ, 0x7610, R20 ;  /* 0x00007610ff147816 */ /* 0x000fc60000000014 */
[----:B------:R-:W2:Y:S04]  /*2fb0*/  LDL.LU R80, [R1+0x264] ;  /* 0x0002640001507983 */ /* 0x000ea80000300800 */
[----:B------:R-:W2:Y:S04]  /*2fc0*/  LDL.LU R24, [R1+0x1c4] ;  /* 0x0001c40001187983 */ /* 0x000ea80000300800 */
[----:B0-----:R-:W2:Y:S01]  /*2fd0*/  LDL R16, [R1+0xbc] ;  /* 0x0000bc0001107983 */ /* 0x001ea20000100800 */
[----:B----4-:R-:W-:Y:S02]  /*2fe0*/  FADD.FTZ R102, R29, R102 ;  /* 0x000000661d667221 */ /* 0x010fe40000010000 */
[----:B------:R-:W-:-:S03]  /*2ff0*/  FFMA.FTZ R83, R156, R29, R83 ;  /* 0x0000001d9c537223 */ /* 0x000fc60000010053 */
[----:B------:R-:W-:Y:S04]  /*3000*/  STL [R1+0x260], R102 ;  /* 0x0002606601007387 */ /* 0x000fe80000100800 */
[----:B------:R-:W-:Y:S01]  /*3010*/  STL [R1+0x1c0], R83 ;  /* 0x0001c05301007387 */ /* 0x000fe20000100800 */
[----:B------:R-:W-:-:S05]  /*3020*/  FADD.FTZ R28, R20, R28 ;  /* 0x0000001c141c7221 */ /* 0x000fca0000010000 */
[----:B------:R0:W-:Y:S01]  /*3030*/  STL [R1+0x25c], R28 ;  /* 0x00025c1c01007387 */ /* 0x0001e20000100800 */
[----:B------:R-:W-:-:S03]  /*3040*/  FFMA.FTZ R23, R6, R20, R23 ;  /* 0x0000001406177223 */ /* 0x000fc60000010017 */
[----:B0-----:R-:W4:Y:S04]  /*3050*/  LDL.LU R28, [R1+0x270] ;  /* 0x00027000011c7983 */ /* 0x001f280000300800 */
[----:B------:R0:W-:Y:S04]  /*3060*/  STL [R1+0x1bc], R23 ;  /* 0x0001bc1701007387 */ /* 0x0001e80000100800 */
[----:B0-----:R-:W4:Y:S01]  /*3070*/  LDL.LU R23, [R1+0x1e0] ;  /* 0x0001e00001177983 */ /* 0x001f220000300800 */
[----:B---3--:R-:W-:-:S05]  /*3080*/  FADD.FTZ R15, R30, R15 ;  /* 0x0000000f1e0f7221 */ /* 0x008fca0000010000 */
[----:B------:R0:W-:Y:S04]  /*3090*/  STL [R1+0x268], R15 ;  /* 0x0002680f01007387 */ /* 0x0001e80000100800 */
[----:B0-----:R-:W3:Y:S01]  /*30a0*/  LDL R15, [R1+0xa0] ;  /* 0x0000a000010f7983 */ /* 0x001ee20000100800 */
        /* <DEDUP_REMOVED lines=18> */
[----:B------:R-:W-:Y:S01]  /*31d0*/  FMUL.FTZ R18, R18, R3 ;  /* 0x0000000312127220 */ /* 0x000fe20000410000 */
[----:B------:R-:W-:Y:S01]  /*31e0*/  PRMT R21, RZ, 0x7610, R21 ;  /* 0x00007610ff157816 */ /* 0x000fe20000000015 */
[----:B------:R-:W-:Y:S02]  /*31f0*/  FFMA.FTZ R3, R122, R109, R7 ;  /* 0x0000006d7a037223 */ /* 0x000fe40000010007 */
[C---:B------:R-:W-:Y:S02]  /*3200*/  FMUL.FTZ R7, R19.reuse, R165 ;  /* 0x000000a513077220 */ /* 0x040fe40000410000 */
[----:B------:R-:W-:Y:S02]  /*3210*/  FMUL.FTZ R17, R19, R164 ;  /* 0x000000a413117220 */ /* 0x000fe40000410000 */
[----:B--2---:R-:W-:-:S02]  /*3220*/  FFMA.FTZ R81, R7, R30, R81 ;  /* 0x0000001e07517223 */ /* 0x004fc40000010051 */
[----:B------:R-:W-:Y:S02]  /*3230*/  FADD.FTZ R80, R21, R80 ;  /* 0x0000005015507221 */ /* 0x000fe40000010000 */
[----:B------:R-:W-:Y:S01]  /*3240*/  FFMA.FTZ R24, R17, R21, R24 ;  /* 0x0000001511187223 */ /* 0x000fe20000010018 */
[----:B------:R-:W-:Y:S01]  /*3250*/  STL [R1+0x1c8], R81 ;  /* 0x0001c85101007387 */ /* 0x000fe20000100800 */
[----:B------:R-:W-:-:S03]  /*3260*/  FMUL.FTZ R26, R26, R20 ;  /* 0x000000141a1a7220 */ /* 0x000fc60000410000 */
[----:B------:R-:W-:Y:S01]  /*3270*/  STL [R1+0x264], R80 ;  /* 0x0002645001007387 */ /* 0x000fe20000100800 */
[----:B------:R-:W-:-:S03]  /*3280*/  PRMT R31, RZ, 0x5410, R22 ;  /* 0x00005410ff1f7816 */ /* 0x000fc60000000016 */
[----:B------:R0:W-:Y:S04]  /*3290*/  STL [R1+0x1c4], R24 ;  /* 0x0001c41801007387 */ /* 0x0001e80000100800 */
[----:B------:R-:W2:Y:S04]  /*32a0*/  LDL.LU R102, [R1+0x26c] ;  /* 0x00026c0001667983 */ /* 0x000ea80000300800 */
[----:B------:R-:W2:Y:S04]  /*32b0*/  LDL.LU R83, [R1+0x1dc] ;  /* 0x0001dc0001537983 */ /* 0x000ea80000300800 */
[----:B------:R-:W2:Y:S01]  /*32c0*/  LDL R20, [R1+0xa4] ;  /* 0x0000a40001147983 */ /* 0x000ea20000100800 */
[----:B------:R-:W-:-:S02]  /*32d0*/  FMUL.FTZ R155, R82, R29 ;  /* 0x0000001d529b7220 */ /* 0x000fc40000410000 */
[----:B----4-:R-:W-:Y:S01]  /*32e0*/  FADD.FTZ R28, R31, R28 ;  /* 0x0000001c1f1c7221 */ /* 0x010fe20000010000 */
[----:B------:R-:W4:Y:S01]  /*32f0*/  LDL.LU R82, [R1+0x278] ;  /* 0x0002780001527983 */ /* 0x000f220000300800 */
[----:B------:R-:W-:Y:S02]  /*3300*/  FMUL.FTZ R25, R25, R30 ;  /* 0x0000001e19197220 */ /* 0x000fe40000410000 */
[----:B0-----:R-:W-:Y:S01]  /*3310*/  FMUL.FTZ R24, R16, R21 ;  /* 0x0000001510187220 */ /* 0x001fe20000410000 */
[----:B------:R-:W4:Y:S01]  /*3320*/  LDL.LU R81, [R1+0x1f8] ;  /* 0x0001f80001517983 */ /* 0x000f220000300800 */
[----:B------:R-:W-:-:S03]  /*3330*/  FMUL.FTZ R16, R19, R76 ;  /* 0x0000004c13107220 */ /* 0x000fc60000410000 */
[----:B------:R-:W4:Y:S04]  /*3340*/  LDL R30, [R1+0xa8] ;  /* 0x0000a800011e7983 */ /* 0x000f280000100800 */
[----:B------:R1:W5:Y:S04]  /*3350*/  LDL.LU R76, [R1+0x32c] ;  /* 0x00032c00014c7983 */ /* 0x0003680000300800 */
[----:B------:R0:W-:Y:S01]  /*3360*/  STL [R1+0x270], R28 ;  /* 0x0002701c01007387 */ /* 0x0001e20000100800 */
[----:B------:R-:W-:-:S03]  /*3370*/  FFMA.FTZ R23, R16, R31, R23 ;  /* 0x0000001f10177223 */ /* 0x000fc60000010017 */
[----:B0-----:R-:W4:Y:S04]  /*3380*/  LDL.LU R28, [R1+0x274] ;  /* 0x00027400011c7983 */ /* 0x001f280000300800 */
[----:B------:R-:W4:Y:S04]  /*3390*/  LDL.LU R80, [R1+0x1f4] ;  /* 0x0001f40001507983 */ /* 0x000f280000300800 */
[----:B------:R3:W-:Y:S02]  /*33a0*/  STL [R1+0x1e0], R23 ;  /* 0x0001e01701007387 */ /* 0x0007e40000100800 */
[----:B---3--:R-:W-:-:S02]  /*33b0*/  FMUL.FTZ R23, R15, R31 ;  /* 0x0000001f0f177220 */ /* 0x008fc40000410000 */
[----:B------:R-:W-:Y:S02]  /*33c0*/  FMUL.FTZ R15, R19, R75 ;  /* 0x0000004b130f7220 */ /* 0x000fe40000410000 */
[----:B------:R1:W5:Y:S04]  /*33d0*/  LDL.LU R75, [R1+0x328] ;  /* 0x00032800014b7983 */ /* 0x0003680000300800 */
[----:B------:R-:W3:Y:S01]  /*33e0*/  LDL R29, [R1+0xac] ;  /* 0x0000ac00011d7983 */ /* 0x000ee20000100800 */
        /* <DEDUP_REMOVED lines=20> */
[----:B------:R-:W-:-:S02]  /*3530*/  FADD.FTZ R0, R0, R18 ;  /* 0x0000001200007221 */ /* 0x000fc40000010000 */
[----:B------:R-:W-:Y:S01]  /*3540*/  FFMA.FTZ R3, R4, R18, R3 ;  /* 0x0000001204037223 */ /* 0x000fe20000010003 */
[----:B------:R-:W0:Y:S01]  /*3550*/  S2R R103, SR_TID.X ;  /* 0x0000000000677919 */ /* 0x000e220000002100 */
[----:B------:R-:W-:Y:S02]  /*3560*/  FADD.FTZ R0, R0, R94 ;  /* 0x0000005e00007221 */ /* 0x000fe40000010000 */
[----:B------:R-:W-:Y:S02]  /*3570*/  FFMA.FTZ R3, R11, R94, R3 ;  /* 0x0000005e0b037223 */ /* 0x000fe40000010003 */
[----:B------:R-:W-:-:S04]  /*3580*/  FADD.FTZ R0, R0, R155 ;  /* 0x0000009b00007221 */ /* 0x000fc80000010000 */
[----:B------:R-:W-:-:S04]  /*3590*/  FADD.FTZ R0, R0, R26 ;  /* 0x0000001a00007221 */ /* 0x000fc80000010000 */
[----:B------:R-:W-:Y:S02]  /*35a0*/  FADD.FTZ R0, R0, R25 ;  /* 0x0000001900007221 */ /* 0x000fe40000010000 */
[----:B--2---:R-:W-:Y:S02]  /*35b0*/  FADD.FTZ R102, R22, R102 ;  /* 0x0000006616667221 */ /* 0x004fe40000010000 */
[-C--:B------:R-:W-:Y:S02]  /*35c0*/  FFMA.FTZ R83, R15, R22.reuse, R83 ;  /* 0x000000160f537223 */ /* 0x080fe40000010053 */
[----:B------:R-:W-:Y:S02]  /*35d0*/  FMUL.FTZ R22, R20, R22 ;  /* 0x0000001614167220 */ /* 0x000fe40000410000 */
[----:B------:R-:W-:Y:S02]  /*35e0*/  FFMA.FTZ R20, R156, R155, R3 ;  /* 0x0000009b9c147223 */ /* 0x000fe40000010003 */
[----:B------:R-:W-:-:S02]  /*35f0*/  FMUL.FTZ R3, R19, R74 ;  /* 0x0000004a13037220 */ /* 0x000fc40000410000 */
[----:B------:R-:W-:Y:S02]  /*3600*/  FFMA.FTZ R20, R6, R26, R20 ;  /* 0x0000001a06147223 */ /* 0x000fe40000010014 */
[----:B----4-:R-:W-:Y:S01]  /*3610*/  FADD.FTZ R82, R157, R82 ;  /* 0x000000529d527221 */ /* 0x010fe20000010000 */
[----:B------:R-:W-:Y:S01]  /*3620*/  STL [R1+0x26c], R102 ;  /* 0x00026c6601007387 */ /* 0x000fe20000100800 */
[-C--:B------:R-:W-:Y:S02]  /*3630*/  FFMA.FTZ R81, R3, R157.reuse, R81 ;  /* 0x0000009d03517223 */ /* 0x080fe40000010051 */
[----:B------:R-:W-:Y:S02]  /*3640*/  FMUL.FTZ R21, R30, R157 ;  /* 0x0000009d1e157220 */ /* 0x000fe40000410000 */
[----:B------:R-:W-:Y:S01]  /*3650*/  FFMA.FTZ R30, R7, R25, R20 ;  /* 0x00000019071e7223 */ /* 0x000fe20000010014 */
[----:B------:R-:W-:Y:S01]  /*3660*/  STL [R1+0x1dc], R83 ;  /* 0x0001dc5301007387 */ /* 0x000fe20000100800 */
[----:B------:R-:W-:-:S02]  /*3670*/  FADD.FTZ R20, R0, R24 ;  /* 0x0000001800147221 */ /* 0x000fc40000010000 */
[----:B------:R-:W-:Y:S01]  /*3680*/  FFMA.FTZ R30, R17, R24, R30 ;  /* 0x00000018111e7223 */ /* 0x000fe2000001001e */
[----:B------:R1:W5:Y:S01]  /*3690*/  LDL.LU R74, [R1+0x324] ;  /* 0x00032400014a7983 */ /* 0x0003620000300800 */
[----:B------:R-:W-:-:S03]  /*36a0*/  FMUL.FTZ R0, R19, R73 ;  /* 0x0000004913007220 */ /* 0x000fc60000410000 */
[----:B------:R0:W-:Y:S01]  /*36b0*/  STL [R1+0x278], R82 ;  /* 0x0002785201007387 */ /* 0x0001e20000100800 */
[----:B------:R-:W-:-:S03]  /*36c0*/  FFMA.FTZ R30, R16, R23, R30 ;  /* 0x00000017101e7223 */ /* 0x000fc6000001001e */
[----:B------:R-:W-:Y:S01]  /*36d0*/  STL [R1+0x1f8], R81 ;  /* 0x0001f85101007387 */ /* 0x000fe20000100800 */
[----:B------:R-:W-:-:S03]  /*36e0*/  FADD.FTZ R28, R72, R28 ;  /* 0x0000001c481c7221 */ /* 0x000fc60000010000 */
[----:B------:R1:W5:Y:S04]  /*36f0*/  LDL.LU R73, [R1+0x320] ;  /* 0x0003200001497983 */ /* 0x0003680000300800 */
[----:B------:R2:W-:Y:S01]  /*3700*/  STL [R1+0x274], R28 ;  /* 0x0002741c01007387 */ /* 0x0005e20000100800 */
[----:B0-----:R-:W-:Y:S01]  /*3710*/  SHF.R.U32.HI R82, RZ, 0x5, R103 ;  /* 0x00000005ff527819 */ /* 0x001fe20000011667 */
[----:B------:R-:W-:Y:S02]  /*3720*/  FFMA.FTZ R30, R15, R22, R30 ;  /* 0x000000160f1e7223 */ /* 0x000fe4000001001e */
[----:B------:R-:W-:Y:S02]  /*3730*/  FFMA.FTZ R80, R0, R72, R80 ;  /* 0x0000004800507223 */ /* 0x000fe40000010050 */
[----:B--2---:R-:W-:-:S04]  /*3740*/  FADD.FTZ R28, R20, R23 ;  /* 0x00000017141c7221 */ /* 0x004fc80000010000 */
[----:B------:R-:W-:Y:S01]  /*3750*/  FADD.FTZ R28, R28, R22 ;  /* 0x000000161c1c7221 */ /* 0x000fe20000010000 */
[----:B------:R-:W-:Y:S01]  /*3760*/  LOP3.LUT R102, R82, 0x7fffffc, RZ, 0xc0, !PT ;  /* 0x07fffffc52667812 */ /* 0x000fe200078ec0ff */
[----:B------:R-:W-:Y:S02]  /*3770*/  FFMA.FTZ R30, R3, R21, R30 ;  /* 0x00000015031e7223 */ /* 0x000fe4000001001e */
[----:B------:R-:W-:Y:S01]  /*3780*/  FADD.FTZ R28, R28, R21 ;  /* 0x000000151c1c7221 */ /* 0x000fe20000010000 */
[----:B------:R-:W-:Y:S01]  /*3790*/  @!P1 IADD3 R102, R102, 0x4, RZ ;  /* 0x0000000466669810 */ /* 0x000fe20007ffe0ff */
[----:B---3--:R-:W-:Y:S02]  /*37a0*/  FMUL.FTZ R20, R29, R72 ;  /* 0x000000481d147220 */ /* 0x008fe40000410000 */
[----:B------:R1:W5:Y:S02]  /*37b0*/  LDL.LU R72, [R1+0x31c] ;  /* 0x00031c0001487983 */ /* 0x0003640000300800 */
[----:B------:R-:W-:-:S02]  /*37c0*/  FFMA.FTZ R30, R0, R20, R30 ;  /* 0x00000014001e7223 */ /* 0x000fc4000001001e */
[----:B------:R0:W-:Y:S02]  /*37d0*/  STL [R1+0x1f4], R80 ;  /* 0x0001f45001007387 */ /* 0x0001e40000100800 */
[----:B0-----:R-:W-:Y:S01]  /*37e0*/  FADD.FTZ R80, R28, R20 ;  /* 0x000000141c507221 */ /* 0x001fe20000010000 */
[----:B------:R-:W-:Y:S05]  /*37f0*/  BRA.DIV ~URZ, `(.L_x_6877) ;  /* 0x00003b227f007947 */ /* 0x000fea000b800000 */
[----:B-1----:R0:W1:Y:S02]  /*3800*/  SHFL.DOWN PT, R81, R80, 0x10, 0x1f ;  /* 0x0a001f0050517f89 */ /* 0x00206400000e0000 */
.L_x_6881:
        /* <DEDUP_REMOVED lines=13> */
[----:B01----:R-:W-:Y:S02]  /*38e0*/  FADD.FTZ R80, R28, R29 ;  /* 0x0000001d1c507221 */ /* 0x003fe40000010000 */
[----:B------:R-:W0:Y:S04]  /*38f0*/  SHFL.DOWN PT, R28, R30, 0x2, 0x1f ;  /* 0x08401f001e1c7f89 */ /* 0x000e2800000e0000 */
[----:B------:R1:W2:Y:S01]  /*3900*/  SHFL.DOWN PT, R81, R80, 0x1, 0x1f ;  /* 0x08201f0050517f89 */ /* 0x0002a200000e0000 */
[----:B0-----:R-:W-:-:S05]  /*3910*/  FADD.FTZ R30, R30, R28 ;  /* 0x0000001c1e1e7221 */ /* 0x001fca0000010000 */
[----:B------:R1:W0:Y:S02]  /*3920*/  SHFL.DOWN PT, R29, R30, 0x1, 0x1f ;  /* 0x08201f001e1d7f89 */ /* 0x00022400000e0000 */
.L_x_6882:
[----:B--2---:R-:W-:Y:S01]  /*3930*/  @!P0 LOP3.LUT R31, R82, 0x3, RZ, 0xc0, !PT ;  /* 0x00000003521f8812 */ /* 0x004fe200078ec0ff */
[----:B0-----:R-:W-:Y:S01]  /*3940*/  FADD.FTZ R29, R29, R30 ;  /* 0x0000001e1d1d7221 */ /* 0x001fe20000010000 */
[----:B------:R-:W2:Y:S01]  /*3950*/  LDL R164, [R1+0x88] ;  /* 0x0000880001a47983 */ /* 0x000ea20000100800 */
[----:B------:R-:W-:Y:S01]  /*3960*/  FADD.FTZ R28, R81, R80 ;  /* 0x00000050511c7221 */ /* 0x000fe20000010000 */
[----:B-1----:R-:W-:Y:S01]  /*3970*/  @!P0 IADD3 R30, R102, R31, RZ ;  /* 0x0000001f661e8210 */ /* 0x002fe20007ffe0ff */
[----:B------:R-:W-:Y:S01]  /*3980*/  ULDC.U8 UR6, c[0x0][0x1f0] ;  /* 0x00007c0000067ab9 */ /* 0x000fe20000000000 */
[----:B------:R-:W3:Y:S04]  /*3990*/  LDL R165, [R1+0x84] ;  /* 0x0000840001a57983 */ /* 0x000ee80000100800 */
[----:B------:R-:W-:Y:S01]  /*39a0*/  @!P0 STS.64 [R30.X8+0x5000], R28 ;  /* 0x0050001c1e008388 */ /* 0x000fe20000008a00 */
[----:B------:R-:W-:Y:S01]  /*39b0*/  ISETP.NE.AND P0, PT, RZ, UR6, PT ;  /* 0x00000006ff007c0c */ /* 0x000fe2000bf05270 */
[----:B------:R-:W-:Y:S02]  /*39c0*/  WARPSYNC 0xffffffff ;  /* 0xffffffff00007948 */ /* 0x000fe40003800000 */
[----:B------:R-:W-:Y:S06]  /*39d0*/  BAR.SYNC.DEFER_BLOCKING 0x0 ;  /* 0x0000000000007b1d */ /* 0x000fec0000010000 */
[----:B------:R-:W4:Y:S04]  /*39e0*/  LDL R159, [R1+0x8c] ;  /* 0x00008c00019f7983 */ /* 0x000f280000100800 */
[----:B------:R-:W0:Y:S02]  /*39f0*/  LDS.128 R80, [R102.X8+0x5000] ;  /* 0x0050000066507984 */ /* 0x000e240000008c00 */
[----:B0-----:R-:W-:-:S02]  /*3a00*/  FADD.FTZ R80, RZ, R80 ;  /* 0x00000050ff507221 */ /* 0x001fc40000010000 */
[----:B------:R-:W-:Y:S02]  /*3a10*/  FADD.FTZ R81, RZ, R81 ;  /* 0x00000051ff517221 */ /* 0x000fe40000010000 */
[----:B------:R-:W-:Y:S02]  /*3a20*/  FADD.FTZ R103, R82, R80 ;  /* 0x0000005052677221 */ /* 0x000fe40000010000 */
[----:B------:R-:W-:Y:S02]  /*3a30*/  FADD.FTZ R157, R83, R81 ;  /* 0x00000051539d7221 */ /* 0x000fe40000010000 */
[----:B------:R-:W0:Y:S01]  /*3a40*/  LDS.128 R80, [R102.X8+0x5010] ;  /* 0x0050100066507984 */ /* 0x000e220000008c00 */
[----:B------:R-:W-:-:S04]  /*3a50*/  ISETP.NE.U32.AND P1, PT, RZ, c[0x0][0x258], PT ;  /* 0x00009600ff007a0c */ /* 0x000fc80003f25070 */
[----:B------:R-:W-:Y:S01]  /*3a60*/  ISETP.NE.AND.EX P1, PT, RZ, c[0x0][0x25c], PT, P1 ;  /* 0x00009700ff007a0c */ /* 0x000fe20003f25310 */
[----:B------:R-:W-:Y:S01]  /*3a70*/  HFMA2.MMA R158, -RZ, RZ, 0, 9.5367431640625e-07 ;  /* 0x00000010ff9e7435 */ /* 0x000fe200000001ff */
[----:B------:R-:W-:Y:S01]  /*3a80*/  ISETP.NE.U32.AND P2, PT, RZ, c[0x0][0x258], PT ;  /* 0x00009600ff007a0c */ /* 0x000fe20003f45070 */
[----:B0-----:R-:W-:-:S04]  /*3a90*/  FADD.FTZ R80, R103, R80 ;  /* 0x0000005067507221 */ /* 0x001fc80000010000 */
[----:B------:R-:W-:Y:S02]  /*3aa0*/  FADD.FTZ R80, R82, R80 ;  /* 0x0000005052507221 */ /* 0x000fe40000010000 */
[----:B------:R-:W-:Y:S02]  /*3ab0*/  FADD.FTZ R81, R157, R81 ;  /* 0x000000519d517221 */ /* 0x000fe40000010000 */
[----:B------:R-:W-:Y:S01]  /*3ac0*/  FMUL.FTZ R80, R80, c[0x0][0x1e0] ;  /* 0x0000780050507a20 */ /* 0x000fe20000410000 */
[----:B------:R-:W-:Y:S01]  /*3ad0*/  ISETP.NE.AND.EX P2, PT, RZ, c[0x0][0x25c], PT, P2 ;  /* 0x00009700ff007a0c */ /* 0x000fe20003f45320 */
[----:B------:R-:W-:Y:S01]  /*3ae0*/  FADD.FTZ R81, R83, R81 ;  /* 0x0000005153517221 */ /* 0x000fe20000010000 */
[----:B------:R-:W2:Y:S02]  /*3af0*/  LDL R157, [R1+0x80] ;  /* 0x00008000019d7983 */ /* 0x000ea40000100800 */
[----:B------:R-:W-:Y:S01]  /*3b00*/  FSEL R103, R80, RZ, !P0 ;  /* 0x000000ff50677208 */ /* 0x000fe20004000000 */
[----:B------:R-:W-:Y:S01]  /*3b10*/  FMUL.FTZ R102, R81, c[0x0][0x1e0] ;  /* 0x0000780051667a20 */ /* 0x000fe20000410000 */
[----:B------:R-:W-:-:S03]  /*3b20*/  ISETP.NE.U32.AND P0, PT, RZ, c[0x0][0x218], PT ;  /* 0x00008600ff007a0c */ /* 0x000fc60003f05070 */
[-CC-:B------:R-:W-:Y:S01]  /*3b30*/  FFMA.FTZ R80, R86, R102.reuse, R103.reuse ;  /* 0x0000006656507223 */ /* 0x180fe20000010067 */
[----:B------:R-:W-:Y:S01]  /*3b40*/  ISETP.NE.AND.EX P0, PT, RZ, c[0x0][0x21c], PT, P0 ;  /* 0x00008700ff007a0c */ /* 0x000fe20003f05300 */
[-CC-:B------:R-:W-:Y:S02]  /*3b50*/  FFMA.FTZ R81, R153, R102.reuse, R103.reuse ;  /* 0x0000006699517223 */ /* 0x180fe40000010067 */
[-CC-:B------:R-:W-:Y:S01]  /*3b60*/  FFMA.FTZ R82, R154, R102.reuse, R103.reuse ;  /* 0x000000669a527223 */ /* 0x180fe20000010067 */
[----:B------:R-:W2:Y:S01]  /*3b70*/  LDL R153, [R1+0x9c] ;  /* 0x00009c0001997983 */ /* 0x000ea20000100800 */
[----:B------:R-:W-:Y:S02]  /*3b80*/  FFMA.FTZ R83, R152, R102, R103 ;  /* 0x0000006698537223 */ /* 0x000fe40000010067 */
[----:B------:R-:W-:Y:S01]  /*3b90*/  FADD.FTZ R80, R151, -R80 ;  /* 0x8000005097507221 */ /* 0x000fe20000010000 */
[----:B------:R-:W2:Y:S01]  /*3ba0*/  LDL R154, [R1+0x98] ;  /* 0x00009800019a7983 */ /* 0x000ea20000100800 */
[----:B------:R-:W-:-:S02]  /*3bb0*/  FADD.FTZ R81, R150, -R81 ;  /* 0x8000005196517221 */ /* 0x000fc40000010000 */
[----:B------:R-:W-:Y:S02]  /*3bc0*/  FADD.FTZ R82, R149, -R82 ;  /* 0x8000005295527221 */ /* 0x000fe40000010000 */
[----:B------:R-:W-:Y:S02]  /*3bd0*/  FADD.FTZ R83, R87, -R83 ;  /* 0x8000005357537221 */ /* 0x000fe40000010000 */
[C---:B------:R-:W-:Y:S02]  /*3be0*/  FMUL.FTZ R152, R19.reuse, R80 ;  /* 0x0000005013987220 */ /* 0x040fe40000410000 */
[C---:B------:R-:W-:Y:S02]  /*3bf0*/  FMUL.FTZ R151, R19.reuse, R81 ;  /* 0x0000005113977220 */ /* 0x040fe40000410000 */
[C---:B------:R-:W-:Y:S02]  /*3c00*/  FMUL.FTZ R150, R19.reuse, R82 ;  /* 0x0000005213967220 */ /* 0x040fe40000410000 */
[----:B------:R-:W-:Y:S01]  /*3c10*/  FMUL.FTZ R149, R19, R83 ;  /* 0x0000005313957220 */ /* 0x000fe20000410000 */
[----:B------:R-:W-:Y:S01]  /*3c20*/  @P1 MOV R80, 0x20 ;  /* 0x0000002000501802 */ /* 0x000fe20000000f00 */
[----:B-----5:R-:W-:-:S02]  /*3c30*/  @P0 FADD.FTZ R152, R32, R152 ;  /* 0x0000009820980221 */ /* 0x020fc40000010000 */
[----:B------:R-:W-:Y:S02]  /*3c40*/  @P0 FADD.FTZ R151, R33, R151 ;  /* 0x0000009721970221 */ /* 0x000fe40000010000 */
[----:B------:R-:W-:Y:S02]  /*3c50*/  @P0 FADD.FTZ R150, R34, R150 ;  /* 0x0000009622960221 */ /* 0x000fe40000010000 */
[----:B------:R-:W-:Y:S02]  /*3c60*/  @P0 FADD.FTZ R149, R35, R149 ;  /* 0x0000009523950221 */ /* 0x000fe40000010000 */
[----:B------:R-:W-:Y:S01]  /*3c70*/  IMAD.WIDE.U32 R28, R27, R158, c[0x0][0x170] ;  /* 0x00005c001b1c7625 */ /* 0x000fe200078e009e */
[----:B------:R-:W-:Y:S02]  /*3c80*/  SEL R81, R151, R77, P2 ;  /* 0x0000004d97517207 */ /* 0x000fe40001000000 */
[----:B------:R-:W-:Y:S01]  /*3c90*/  SEL R82, R150, R78, P2 ;  /* 0x0000004e96527207 */ /* 0x000fe20001000000 */
[----:B------:R-:W-:Y:S01]  /*3ca0*/  @P1 IMAD.WIDE.U32 R86, R27, R80, c[0x0][0x258] ;  /* 0x000096001b561625 */ /* 0x000fe200078e0050 */
[----:B------:R-:W-:Y:S01]  /*3cb0*/  SEL R80, R152, R76, P2 ;  /* 0x0000004c98507207 */ /* 0x000fe20001000000 */
[----:B------:R-:W2:Y:S01]  /*3cc0*/  LDG.E.128 R28, [R28.64] ;  /* 0x000000041c1c7981 */ /* 0x000ea2000c1e1d00 */
[----:B------:R-:W-:-:S05]  /*3cd0*/  SEL R83, R149, R79, P2 ;  /* 0x0000004f95537207 */ /* 0x000fca0001000000 */
[----:B------:R0:W-:Y:S02]  /*3ce0*/  @P1 STG.E.128 [R86.64], R80 ;  /* 0x0000005056001986 */ /* 0x0001e4000c101d04 */
[-CC-:B0-----:R-:W-:Y:S02]  /*3cf0*/  FFMA.FTZ R80, R141, R102.reuse, R103.reuse ;  /* 0x000000668d507223 */ /* 0x181fe40000010067 */
[-CC-:B------:R-:W-:Y:S02]  /*3d00*/  FFMA.FTZ R81, R142, R102.reuse, R103.reuse ;  /* 0x000000668e517223 */ /* 0x180fe40000010067 */
[-CC-:B------:R-:W-:Y:S02]  /*3d10*/  FFMA.FTZ R82, R144, R102.reuse, R103.reuse ;  /* 0x0000006690527223 */ /* 0x180fe40000010067 */
[----:B------:R-:W-:Y:S02]  /*3d20*/  FFMA.FTZ R83, R146, R102, R103 ;  /* 0x0000006692537223 */ /* 0x000fe40000010067 */
[----:B------:R-:W-:-:S02]  /*3d30*/  FADD.FTZ R80, R143, -R80 ;  /* 0x800000508f507221 */ /* 0x000fc40000010000 */
[----:B------:R-:W-:Y:S02]  /*3d40*/  FADD.FTZ R81, R145, -R81 ;  /* 0x8000005191517221 */ /* 0x000fe40000010000 */
[----:B------:R-:W-:Y:S02]  /*3d50*/  FADD.FTZ R82, R147, -R82 ;  /* 0x8000005293527221 */ /* 0x000fe40000010000 */
[----:B------:R-:W-:Y:S02]  /*3d60*/  FADD.FTZ R83, R148, -R83 ;  /* 0x8000005394537221 */ /* 0x000fe40000010000 */
[C---:B------:R-:W-:Y:S02]  /*3d70*/  FMUL.FTZ R142, R19.reuse, R80 ;  /* 0x00000050138e7220 */ /* 0x040fe40000410000 */
[C---:B------:R-:W-:Y:S02]  /*3d80*/  FMUL.FTZ R143, R19.reuse, R81 ;  /* 0x00000051138f7220 */ /* 0x040fe40000410000 */
[----:B------:R-:W-:-:S02]  /*3d90*/  FMUL.FTZ R141, R19, R82 ;  /* 0x00000052138d7220 */ /* 0x000fc40000410000 */
[----:B------:R-:W-:Y:S02]  /*3da0*/  FMUL.FTZ R148, R19, R83 ;  /* 0x0000005313947220 */ /* 0x000fe40000410000 */
[----:B------:R-:W-:Y:S02]  /*3db0*/  @P0 FADD.FTZ R142, R36, R142 ;  /* 0x0000008e248e0221 */ /* 0x000fe40000010000 */
[----:B------:R-:W-:Y:S02]  /*3dc0*/  @P0 FADD.FTZ R143, R37, R143 ;  /* 0x0000008f258f0221 */ /* 0x000fe40000010000 */
[----:B------:R-:W-:Y:S02]  /*3dd0*/  @P0 FADD.FTZ R141, R38, R141 ;  /* 0x0000008d268d0221 */ /* 0x000fe40000010000 */
[----:B------:R-:W-:Y:S01]  /*3de0*/  @P0 FADD.FTZ R148, R39, R148 ;  /* 0x0000009427940221 */ /* 0x000fe20000010000 */
[----:B------:R-:W-:Y:S02]  /*3df0*/  SEL R80, R142, R72, P2 ;  /* 0x000000488e507207 */ /* 0x000fe40001000000 */
[----:B------:R-:W-:-:S02]  /*3e00*/  SEL R81, R143, R73, P2 ;  /* 0x000000498f517207 */ /* 0x000fc40001000000 */
[----:B------:R-:W-:Y:S02]  /*3e10*/  SEL R82, R141, R74, P2 ;  /* 0x0000004a8d527207 */ /* 0x000fe40001000000 */
[----:B------:R-:W-:-:S05]  /*3e20*/  SEL R83, R148, R75, P2 ;  /* 0x0000004b94537207 */ /* 0x000fca0001000000 */
[----:B------:R0:W-:Y:S04]  /*3e30*/  @P1 STG.E.128 [R86.64+0x10], R80 ;  /* 0x0000105056001986 */ /* 0x0001e8000c101d04 */
[----:B0-----:R-:W3:Y:S04]  /*3e40*/  LDL R86, [R1+0x90] ;  /* 0x0000900001567983 */ /* 0x001ee80000100800 */
[----:B------:R-:W4:Y:S01]  /*3e50*/  LDL R87, [R1+0x94] ;  /* 0x0000940001577983 */ /* 0x000f220000100800 */
[----:B------:R-:W-:Y:S02]  /*3e60*/  MOV R80, R84 ;  /* 0x0000005400507202 */ /* 0x000fe40000000f00 */
[----:B------:R-:W-:-:S02]  /*3e70*/  LOP3.LUT P5, RZ, R84, 0xff00, RZ, 0xc0, !PT ;  /* 0x0000ff0054ff7812 */ /* 0x000fc400078ac0ff */
[----:B------:R-:W-:Y:S01]  /*3e80*/  LOP3.LUT P4, RZ, R80, 0xff, RZ, 0xc0, !PT ;  /* 0x000000ff50ff7812 */ /* 0x000fe2000788c0ff */
[-C--:B------:R-:W-:Y:S01]  /*3e90*/  FMUL.FTZ R81, R151, R8.reuse ;  /* 0x0000000897517220 */ /* 0x080fe20000410000 */
[----:B------:R-:W-:Y:S01]  /*3ea0*/  LOP3.LUT P6, RZ, R84, 0xff0000, RZ, 0xc0, !PT ;  /* 0x00ff000054ff7812 */ /* 0x000fe200078cc0ff */
[----:B------:R-:W-:Y:S01]  /*3eb0*/  FMUL.FTZ R80, R152, R8 ;  /* 0x0000000898507220 */ /* 0x000fe20000410000 */
[----:B------:R-:W-:Y:S01]  /*3ec0*/  LOP3.LUT P3, RZ, R84, 0xff000000, RZ, 0xc0, !PT ;  /* 0xff00000054ff7812 */ /* 0x000fe2000786c0ff */
[----:B------:R-:W-:Y:S01]  /*3ed0*/  FMUL.FTZ R81, R81, c[0x0][0x1e8] ;  /* 0x00007a0051517a20 */ /* 0x000fe20000410000 */
[----:B------:R-:W-:Y:S01]  /*3ee0*/  CS2R R146, SRZ ;  /* 0x0000000000927805 */ /* 0x000fe2000001ff00 */
[----:B------:R-:W-:Y:S01]  /*3ef0*/  FMUL.FTZ R80, R80, c[0x0][0x1e8] ;  /* 0x00007a0050507a20 */ /* 0x000fe20000410000 */
[----:B------:R-:W-:Y:S01]  /*3f00*/  CS2R R144, SRZ ;  /* 0x0000000000907805 */ /* 0x000fe2000001ff00 */
[----:B------:R-:W4:Y:S04]  /*3f10*/  LDL R152, [R1+0x60] ;  /* 0x0000600001987983 */ /* 0x000f280000100800 */
[----:B------:R-:W4:Y:S01]  /*3f20*/  LDL R151, [R1+0x64] ;  /* 0x0000640001977983 */ /* 0x000f220000100800 */
[----:B--2---:R-:W-:-:S02]  /*3f30*/  @P4 PRMT R82, RZ, 0x5410, R28 ;  /* 0x00005410ff524816 */ /* 0x004fc4000000001c */
[----:B------:R-:W-:-:S03]  /*3f40*/  @P5 PRMT R28, RZ, 0x7610, R28 ;  /* 0x00007610ff1c5816 */ /* 0x000fc6000000001c */
[----:B------:R-:W-:Y:S02]  /*3f50*/  @P4 FMUL.FTZ R146, R80, R82 ;  /* 0x0000005250924220 */ /* 0x000fe40000410000 */
[----:B------:R-:W-:Y:S02]  /*3f60*/  @P5 FMUL.FTZ R147, R81, R28 ;  /* 0x0000001c51935220 */ /* 0x000fe40000410000 */
[-C--:B------:R-:W-:Y:S01]  /*3f70*/  FMUL.FTZ R28, R150, R8.reuse ;  /* 0x00000008961c7220 */ /* 0x080fe20000410000 */
[--C-:B------:R-:W-:Y:S01]  /*3f80*/  @P6 PRMT R83, RZ, 0x5410, R29.reuse ;  /* 0x00005410ff536816 */ /* 0x100fe2000000001d */
[----:B------:R-:W2:Y:S02]  /*3f90*/  LDL R150, [R1+0x68] ;  /* 0x0000680001967983 */ /* 0x000ea40000100800 */
[----:B------:R-:W-:Y:S02]  /*3fa0*/  FMUL.FTZ R82, R28, c[0x0][0x1e8] ;  /* 0x00007a001c527a20 */ /* 0x000fe40000410000 */
[----:B------:R-:W-:Y:S01]  /*3fb0*/  FMUL.FTZ R28, R149, R8 ;  /* 0x00000008951c7220 */ /* 0x000fe20000410000 */
[----:B------:R-:W-:Y:S01]  /*3fc0*/  @P3 PRMT R29, RZ, 0x7610, R29 ;  /* 0x00007610ff1d3816 */ /* 0x000fe2000000001d */
[----:B------:R-:W-:Y:S01]  /*3fd0*/  @P6 FMUL.FTZ R144, R82, R83 ;  /* 0x0000005352906220 */ /* 0x000fe20000410000 */
[----:B------:R-:W2:Y:S01]  /*3fe0*/  LDL R149, [R1+0x6c] ;  /* 0x00006c0001957983 */ /* 0x000ea20000100800 */
[----:B------:R-:W-:-:S04]  /*3ff0*/  FMUL.FTZ R28, R28, c[0x0][0x1e8] ;  /* 0x00007a001c1c7a20 */ /* 0x000fc80000410000 */
[----:B------:R-:W-:Y:S02]  /*4000*/  @P3 FMUL.FTZ R145, R28, R29 ;  /* 0x0000001d1c913220 */ /* 0x000fe40000410000 */
[----:B------:R-:W-:Y:S02]  /*4010*/  FMUL.FTZ R29, R154, R82 ;  /* 0x000000529a1d7220 */ /* 0x000fe40000410000 */
[----:B------:R-:W-:Y:S01]  /*4020*/  FMUL.FTZ R82, R153, R28 ;  /* 0x0000001c99527220 */ /* 0x000fe20000410000 */
[----:B------:R-:W2:Y:S01]  /*4030*/  LDL R154, [R1+0x78] ;  /* 0x00007800019a7983 */ /* 0x000ea20000100800 */
[-C--:B------:R-:W-:Y:S01]  /*4040*/  FMUL.FTZ R83, R143, R8.reuse ;  /* 0x000000088f537220 */ /* 0x080fe20000410000 */
[----:B------:R-:W-:Y:S02]  /*4050*/  FSEL R28, R29, RZ, P6 ;  /* 0x000000ff1d1c7208 */ /* 0x000fe40003000000 */
[----:B------:R-:W-:Y:S01]  /*4060*/  LOP3.LUT P6, RZ, R85, 0xff0000, RZ, 0xc0, !PT ;  /* 0x00ff000055ff7812 */ /* 0x000fe200078cc0ff */
[----:B------:R-:W-:Y:S01]  /*4070*/  FMUL.FTZ R83, R83, c[0x0][0x1e8] ;  /* 0x00007a0053537a20 */ /* 0x000fe20000410000 */
[----:B------:R-:W-:Y:S01]  /*4080*/  FSEL R29, R82, RZ, P3 ;  /* 0x000000ff521d7208 */ /* 0x000fe20001800000 */
[----:B------:R-:W2:Y:S01]  /*4090*/  LDL R153, [R1+0x7c] ;  /* 0x00007c0001997983 */ /* 0x000ea20000100800 */
[----:B------:R-:W-:Y:S01]  /*40a0*/  MOV R143, RZ ;  /* 0x000000ff008f7202 */ /* 0x000fe20000000f00 */
[----:B------:R-:W-:Y:S01]  /*40b0*/  FMUL.FTZ R82, R142, R8 ;  /* 0x000000088e527220 */ /* 0x000fe20000410000 */
[----:B------:R-:W-:-:S03]  /*40c0*/  HFMA2.MMA R142, -RZ, RZ, 0, 0 ;  /* 0x00000000ff8e7435 */ /* 0x000fc600000001ff */
[----:B------:R-:W-:Y:S01]  /*40d0*/  FMUL.FTZ R82, R82, c[0x0][0x1e8] ;  /* 0x00007a0052527a20 */ /* 0x000fe20000410000 */
[----:B------:R-:W-:Y:S01]  /*40e0*/  LOP3.LUT P3, RZ, R85, 0xff000000, RZ, 0xc0, !PT ;  /* 0xff00000055ff7812 */ /* 0x000fe2000786c0ff */
[----:B---3--:R-:W-:Y:S02]  /*40f0*/  FMUL.FTZ R80, R86, R80 ;  /* 0x0000005056507220 */ /* 0x008fe40000410000 */
[----:B----4-:R-:W-:-:S03]  /*4100*/  FMUL.FTZ R81, R87, R81 ;  /* 0x0000005157517220 */ /* 0x010fc60000410000 */
[----:B------:R-:W-:Y:S02]  /*4110*/  FSEL R80, R80, RZ, P4 ;  /* 0x000000ff50507208 */ /* 0x000fe40002000000 */
[----:B------:R-:W-:Y:S02]  /*4120*/  LOP3.LUT P4, RZ, R85, 0xff, RZ, 0xc0, !PT ;  /* 0x000000ff55ff7812 */ /* 0x000fe4000788c0ff */
[----:B------:R-:W-:Y:S02]  /*4130*/  FSEL R81, R81, RZ, P5 ;  /* 0x000000ff51517208 */ /* 0x000fe40002800000 */
[----:B------:R-:W-:-:S09]  /*4140*/  LOP3.LUT P5, RZ, R85, 0xff00, RZ, 0xc0, !PT ;  /* 0x0000ff0055ff7812 */ /* 0x000fd200078ac0ff */
[----:B------:R-:W-:-:S04]  /*4150*/  @P4 PRMT R84, RZ, 0x5410, R30 ;  /* 0x00005410ff544816 */ /* 0x000fc8000000001e */
[----:B------:R-:W-:Y:S02]  /*4160*/  @P5 PRMT R30, RZ, 0x7610, R30 ;  /* 0x00007610ff1e5816 */ /* 0x000fe4000000001e */
[----:B------:R-:W-:-:S03]  /*4170*/  F2FP.BF16.PACK_AB R80, R81, R80 ;  /* 0x000000505150723e */ /* 0x000fc600000010ff */
[----:B------:R-:W-:Y:S02]  /*4180*/  @P5 FMUL.FTZ R143, R83, R30 ;  /* 0x0000001e538f5220 */ /* 0x000fe40000410000 */
[----:B------:R-:W-:Y:S01]  /*4190*/  FMUL.FTZ R30, R141, R8 ;  /* 0x000000088d1e7220 */ /* 0x000fe20000410000 */
[----:B------:R-:W-:Y:S01]  /*41a0*/  F2FP.BF16.PACK_AB R81, R29, R28 ;  /* 0x0000001c1d51723e */ /* 0x000fe200000010ff */
[----:B------:R-:W-:Y:S01]  /*41b0*/  FMUL.FTZ R29, R148, R8 ;  /* 0x00000008941d7220 */ /* 0x000fe20000410000 */
[----:B------:R-:W-:Y:S01]  /*41c0*/  HFMA2.MMA R141, -RZ, RZ, 0, 0 ;  /* 0x00000000ff8d7435 */ /* 0x000fe200000001ff */
[----:B------:R-:W-:Y:S01]  /*41d0*/  FMUL.FTZ R28, R30, c[0x0][0x1e8] ;  /* 0x00007a001e1c7a20 */ /* 0x000fe20000410000 */
[----:B------:R-:W-:Y:S01]  /*41e0*/  @P6 PRMT R30, RZ, 0x5410, R31 ;  /* 0x00005410ff1e6816 */ /* 0x000fe2000000001f */
[----:B------:R-:W-:Y:S02]  /*41f0*/  FMUL.FTZ R148, R29, c[0x0][0x1e8] ;  /* 0x00007a001d947a20 */ /* 0x000fe40000410000 */
[----:B------:R-:W-:-:S02]  /*4200*/  @P4 FMUL.FTZ R142, R82, R84 ;  /* 0x00000054528e4220 */ /* 0x000fc40000410000 */
[----:B------:R-:W-:Y:S02]  /*4210*/  FMUL.FTZ R29, R157, R82 ;  /* 0x000000529d1d7220 */ /* 0x000fe40000410000 */
[----:B------:R-:W-:Y:S01]  /*4220*/  @P6 FMUL.FTZ R141, R28, R30 ;  /* 0x0000001e1c8d6220 */ /* 0x000fe20000410000 */
[----:B------:R-:W2:Y:S01]  /*4230*/  LDL R157, [R1+0x74] ;  /* 0x00007400019d7983 */ /* 0x000ea20000100800 */
[----:B------:R-:W-:Y:S02]  /*4240*/  FMUL.FTZ R82, R164, R28 ;  /* 0x0000001ca4527220 */ /* 0x000fe40000410000 */
[----:B------:R-:W-:Y:S02]  /*4250*/  FMUL.FTZ R30, R165, R83 ;  /* 0x00000053a51e7220 */ /* 0x000fe40000410000 */
[----:B------:R-:W-:Y:S01]  /*4260*/  FMUL.FTZ R28, R159, R148 ;  /* 0x000000949f1c7220 */ /* 0x000fe20000410000 */
[----:B------:R-:W-:Y:S01]  /*4270*/  FSEL R29, R29, RZ, P4 ;  /* 0x000000ff1d1d7208 */ /* 0x000fe20002000000 */
[----:B------:R-:W4:Y:S01]  /*4280*/  LDL R159, [R1+0x70] ;  /* 0x00007000019f7983 */ /* 0x000f220000100800 */
[----:B------:R-:W-:-:S02]  /*4290*/  FSEL R30, R30, RZ, P5 ;  /* 0x000000ff1e1e7208 */ /* 0x000fc40002800000 */
[----:B------:R-:W-:Y:S02]  /*42a0*/  FSEL R83, R82, RZ, P6 ;  /* 0x000000ff52537208 */ /* 0x000fe40003000000 */
[----:B------:R-:W-:Y:S02]  /*42b0*/  FSEL R28, R28, RZ, P3 ;  /* 0x000000ff1c1c7208 */ /* 0x000fe40001800000 */
[----:B------:R-:W-:Y:S02]  /*42c0*/  F2FP.BF16.PACK_AB R82, R30, R29 ;  /* 0x0000001d1e52723e */ /* 0x000fe400000010ff */
[----:B------:R-:W-:Y:S01]  /*42d0*/  F2FP.BF16.PACK_AB R83, R28, R83 ;  /* 0x000000531c53723e */ /* 0x000fe200000010ff */
[C---:B------:R-:W-:Y:S01]  /*42e0*/  IMAD.WIDE.U32 R28, R27.reuse, R158, c[0x0][0x248] ;  /* 0x000092001b1c7625 */ /* 0x040fe200078e009e */
[----:B------:R-:W-:-:S04]  /*42f0*/  IADD3 R30, R27, 0x80, RZ ;  /* 0x000000801b1e7810 */ /* 0x000fc80007ffe0ff */
[----:B------:R0:W-:Y:S02]  /*4300*/  STG.E.128 [R28.64], R80 ;  /* 0x000000501c007986 */ /* 0x0001e4000c101d04 */
[----:B0-----:R-:W-:-:S05]  /*4310*/  IMAD.WIDE.U32 R28, R30, R158, c[0x0][0x170] ;  /* 0x00005c001e1c7625 */ /* 0x001fca00078e009e */
[----:B------:R0:W2:Y:S01]  /*4320*/  LDG.E.128 R80, [R28.64] ;  /* 0x000000041c507981 */ /* 0x0000a2000c1e1d00 */
[-CC-:B------:R-:W-:Y:S02]  /*4330*/  FFMA.FTZ R84, R136, R102.reuse, R103.reuse ;  /* 0x0000006688547223 */ /* 0x180fe40000010067 */
[-CC-:B------:R-:W-:Y:S02]  /*4340*/  FFMA.FTZ R85, R135, R102.reuse, R103.reuse ;  /* 0x0000006687557223 */ /* 0x180fe40000010067 */
[----:B------:R-:W-:Y:S02]  /*4350*/  FADD.FTZ R84, R132, -R84 ;  /* 0x8000005484547221 */ /* 0x000fe40000010000 */
[-CC-:B0-----:R-:W-:Y:S02]  /*4360*/  FFMA.FTZ R28, R138, R102.reuse, R103.reuse ;  /* 0x000000668a1c7223 */ /* 0x181fe40000010067 */
[----:B------:R-:W-:Y:S02]  /*4370*/  FFMA.FTZ R29, R137, R102, R103 ;  /* 0x00000066891d7223 */ /* 0x000fe40000010067 */
        /* <DEDUP_REMOVED lines=8> */
[----:B------:R-:W-:-:S02]  /*4400*/  @P0 FADD.FTZ R134, R40, R134 ;  /* 0x0000008628860221 */ /* 0x000fc40000010000 */
[----:B------:R-:W-:Y:S02]  /*4410*/  @P0 FADD.FTZ R133, R41, R133 ;  /* 0x0000008529850221 */ /* 0x000fe40000010000 */
[----:B------:R-:W-:Y:S02]  /*4420*/  @P0 FADD.FTZ R132, R42, R132 ;  /* 0x000000842a840221 */ /* 0x000fe40000010000 */
[----:B------:R-:W-:Y:S01]  /*4430*/  @P0 FADD.FTZ R131, R43, R131 ;  /* 0x000000832b830221 */ /* 0x000fe20000010000 */
[----:B------:R-:W-:Y:S01]  /*4440*/  SEL R84, R134, R76, P2 ;  /* 0x0000004c86547207 */ /* 0x000fe20001000000 */
[----:B------:R-:W-:Y:S01]  /*4450*/  @P1 IMAD.WIDE.U32 R28, R139, R28, c[0x0][0x258] ;  /* 0x000096008b1c1625 */ /* 0x000fe200078e001c */
[----:B------:R-:W-:Y:S02]  /*4460*/  SEL R85, R133, R77, P2 ;  /* 0x0000004d85557207 */ /* 0x000fe40001000000 */
[----:B------:R-:W-:Y:S02]  /*4470*/  SEL R86, R132, R78, P2 ;  /* 0x0000004e84567207 */ /* 0x000fe40001000000 */
        /* <DEDUP_REMOVED lines=22> */
[----:B------:R-:W-:-:S04]  /*45e0*/  HFMA2.MMA R123, -RZ, RZ, 0, 0 ;  /* 0x00000000ff7b7435 */ /* 0x000fc800000001ff */
[----:B------:R0:W-:Y:S01]  /*45f0*/  @P1 STG.E.128 [R28.64+0x10], R84 ;  /* 0x000010541c001986 */ /* 0x0001e2000c101d04 */
[----:B------:R-:W-:-:S05]  /*4600*/  @P3 PRMT R31, RZ, 0x7610, R31 ;  /* 0x00007610ff1f3816 */ /* 0x000fca000000001f */
[----:B------:R-:W-:Y:S01]  /*4610*/  @P3 FMUL.FTZ R123, R148, R31 ;  /* 0x0000001f947b3220 */ /* 0x000fe20000410000 */
[----:B------:R-:W-:Y:S02]  /*4620*/  LOP3.LUT P3, RZ, R104, 0xff00, RZ, 0xc0, !PT ;  /* 0x0000ff0068ff7812 */ /* 0x000fe4000786c0ff */
[----:B0-----:R-:W-:-:S04]  /*4630*/  MOV R28, R104 ;  /* 0x00000068001c7202 */ /* 0x001fc80000000f00 */
[----:B------:R-:W-:Y:S01]  /*4640*/  LOP3.LUT P4, RZ, R28, 0xff, RZ, 0xc0, !PT ;  /* 0x000000ff1cff7812 */ /* 0x000fe2000788c0ff */
[-C--:B------:R-:W-:Y:S01]  /*4650*/  FMUL.FTZ R28, R134, R8.reuse ;  /* 0x00000008861c7220 */ /* 0x080fe20000410000 */
[C---:B------:R-:W-:Y:S02]  /*4660*/  LOP3.LUT P6, RZ, R104.reuse, 0xff0000, RZ, 0xc0, !PT ;  /* 0x00ff000068ff7812 */ /* 0x040fe400078cc0ff */
[----:B------:R-:W-:Y:S01]  /*4670*/  LOP3.LUT P5, RZ, R104, 0xff000000, RZ, 0xc0, !PT ;  /* 0xff00000068ff7812 */ /* 0x000fe200078ac0ff */
[----:B------:R-:W-:Y:S01]  /*4680*/  FMUL.FTZ R28, R28, c[0x0][0x1e8] ;  /* 0x00007a001c1c7a20 */ /* 0x000fe20000410000 */
[----:B------:R-:W-:Y:S01]  /*4690*/  CS2R R124, SRZ ;  /* 0x00000000007c7805 */ /* 0x000fe2000001ff00 */
[----:B------:R-:W-:-:S04]  /*46a0*/  FMUL.FTZ R29, R133, R8 ;  /* 0x00000008851d7220 */ /* 0x000fc80000410000 */
[----:B------:R-:W-:Y:S01]  /*46b0*/  FMUL.FTZ R29, R29, c[0x0][0x1e8] ;  /* 0x00007a001d1d7a20 */ /* 0x000fe20000410000 */
[----:B------:R-:W-:Y:S01]  /*46c0*/  HFMA2.MMA R104, -RZ, RZ, 0, 0 ;  /* 0x00000000ff687435 */ /* 0x000fe200000001ff */
[----:B------:R-:W-:Y:S01]  /*46d0*/  MOV R126, RZ ;  /* 0x000000ff007e7202 */ /* 0x000fe20000000f00 */
[----:B------:R-:W-:Y:S02]  /*46e0*/  FMUL.FTZ R85, R130, R8 ;  /* 0x0000000882557220 */ /* 0x000fe40000410000 */
[----:B------:R-:W3:Y:S02]  /*46f0*/  LDL R130, [R1+0x54] ;  /* 0x0000540001827983 */ /* 0x000ee40000100800 */
[----:B------:R-:W-:Y:S01]  /*4700*/  FMUL.FTZ R85, R85, c[0x0][0x1e8] ;  /* 0x00007a0055557a20 */ /* 0x000fe20000410000 */
[----:B--2---:R-:W-:-:S05]  /*4710*/  @P4 PRMT R31, RZ, 0x5410, R80 ;  /* 0x00005410ff1f4816 */ /* 0x004fca0000000050 */
[----:B------:R-:W-:Y:S01]  /*4720*/  @P4 FMUL.FTZ R125, R28, R31 ;  /* 0x0000001f1c7d4220 */ /* 0x000fe20000410000 */
[----:B------:R-:W-:Y:S01]  /*4730*/  @P3 PRMT R31, RZ, 0x7610, R80 ;  /* 0x00007610ff1f3816 */ /* 0x000fe20000000050 */
[----:B------:R-:W-:Y:S01]  /*4740*/  FMUL.FTZ R80, R131, R8 ;  /* 0x0000000883507220 */ /* 0x000fe20000410000 */
[--C-:B------:R-:W-:Y:S01]  /*4750*/  @P6 PRMT R84, RZ, 0x5410, R81.reuse ;  /* 0x00005410ff546816 */ /* 0x100fe20000000051 */
[----:B----4-:R-:W-:Y:S02]  /*4760*/  FMUL.FTZ R28, R159, R28 ;  /* 0x0000001c9f1c7220 */ /* 0x010fe40000410000 */
[----:B------:R-:W-:Y:S01]  /*4770*/  @P3 FMUL.FTZ R124, R29, R31 ;  /* 0x0000001f1d7c3220 */ /* 0x000fe20000410000 */
[----:B------:R-:W2:Y:S01]  /*4780*/  LDL R131, [R1+0x50] ;  /* 0x0000500001837983 */ /* 0x000ea20000100800 */
[----:B------:R-:W-:Y:S01]  /*4790*/  FMUL.FTZ R31, R132, R8 ;  /* 0x00000008841f7220 */ /* 0x000fe20000410000 */
[----:B------:R-:W-:Y:S01]  /*47a0*/  @P5 PRMT R81, RZ, 0x7610, R81 ;  /* 0x00007610ff515816 */ /* 0x000fe20000000051 */
[----:B------:R-:W-:-:S02]  /*47b0*/  FMUL.FTZ R80, R80, c[0x0][0x1e8] ;  /* 0x00007a0050507a20 */ /* 0x000fc40000410000 */
[----:B------:R-:W-:Y:S02]  /*47c0*/  FMUL.FTZ R31, R31, c[0x0][0x1e8] ;  /* 0x00007a001f1f7a20 */ /* 0x000fe40000410000 */
[----:B------:R-:W-:Y:S02]  /*47d0*/  @P5 FMUL.FTZ R104, R80, R81 ;  /* 0x0000005150685220 */ /* 0x000fe40000410000 */
[----:B------:R-:W-:Y:S02]  /*47e0*/  FMUL.FTZ R29, R157, R29 ;  /* 0x0000001d9d1d7220 */ /* 0x000fe40000410000 */
[----:B------:R-:W-:Y:S02]  /*47f0*/  @P6 FMUL.FTZ R126, R31, R84 ;  /* 0x000000541f7e6220 */ /* 0x000fe40000410000 */
[----:B------:R-:W-:Y:S02]  /*4800*/  FMUL.FTZ R81, R154, R31 ;  /* 0x0000001f9a517220 */ /* 0x000fe40000410000 */
[----:B------:R-:W-:Y:S01]  /*4810*/  FMUL.FTZ R31, R153, R80 ;  /* 0x00000050991f7220 */ /* 0x000fe20000410000 */
[----:B------:R-:W-:-:S02]  /*4820*/  FSEL R84, R29, RZ, P3 ;  /* 0x000000ff1d547208 */ /* 0x000fc40001800000 */
[----:B------:R-:W-:Y:S02]  /*4830*/  FSEL R29, R81, RZ, P6 ;  /* 0x000000ff511d7208 */ /* 0x000fe40003000000 */
[----:B------:R-:W-:Y:S02]  /*4840*/  FSEL R28, R28, RZ, P4 ;  /* 0x000000ff1c1c7208 */ /* 0x000fe40002000000 */
[C---:B------:R-:W-:Y:S02]  /*4850*/  LEA R80, P6, R30.reuse, c[0x0][0x248], 0x4 ;  /* 0x000092001e507a11 */ /* 0x040fe400078c20ff */
[----:B------:R-:W-:Y:S02]  /*4860*/  FSEL R31, R31, RZ, P5 ;  /* 0x000000ff1f1f7208 */ /* 0x000fe40002800000 */
[----:B------:R-:W-:Y:S01]  /*4870*/  LEA.HI.X R81, R30, c[0x0][0x24c], RZ, 0x4, P6 ;  /* 0x000093001e517a11 */ /* 0x000fe200030f24ff */
[----:B------:R-:W-:Y:S01]  /*4880*/  FMUL.FTZ R30, R127, R8 ;  /* 0x000000087f1e7220 */ /* 0x000fe20000410000 */
[----:B------:R-:W-:Y:S01]  /*4890*/  F2FP.BF16.PACK_AB R28, R84, R28 ;  /* 0x0000001c541c723e */ /* 0x000fe200000010ff */
[-C--:B------:R-:W-:Y:S01]  /*48a0*/  FMUL.FTZ R84, R129, R8.reuse ;  /* 0x0000000881547220 */ /* 0x080fe20000410000 */
[----:B------:R-:W-:Y:S01]  /*48b0*/  F2FP.BF16.PACK_AB R29, R31, R29 ;  /* 0x0000001d1f1d723e */ /* 0x000fe200000010ff */
[----:B------:R-:W-:Y:S01]  /*48c0*/  FMUL.FTZ R31, R128, R8 ;  /* 0x00000008801f7220 */ /* 0x000fe20000410000 */
[C---:B------:R-:W-:Y:S01]  /*48d0*/  LOP3.LUT P4, RZ, R105.reuse, 0xff, RZ, 0xc0, !PT ;  /* 0x000000ff69ff7812 */ /* 0x040fe2000788c0ff */
[----:B------:R-:W-:Y:S01]  /*48e0*/  FMUL.FTZ R87, R30, c[0x0][0x1e8] ;  /* 0x00007a001e577a20 */ /* 0x000fe20000410000 */
[----:B------:R-:W-:Y:S01]  /*48f0*/  LOP3.LUT P3, RZ, R105, 0xff00, RZ, 0xc0, !PT ;  /* 0x0000ff0069ff7812 */ /* 0x000fe2000786c0ff */
[----:B------:R-:W-:Y:S01]  /*4900*/  FMUL.FTZ R86, R31, c[0x0][0x1e8] ;  /* 0x00007a001f567a20 */ /* 0x000fe20000410000 */
[C---:B------:R-:W-:Y:S01]  /*4910*/  LOP3.LUT P5, RZ, R105.reuse, 0xff0000, RZ, 0xc0, !PT ;  /* 0x00ff000069ff7812 */ /* 0x040fe200078ac0ff */
[----:B------:R-:W-:Y:S01]  /*4920*/  FMUL.FTZ R84, R84, c[0x0][0x1e8] ;  /* 0x00007a0054547a20 */ /* 0x000fe20000410000 */
[----:B------:R-:W-:Y:S01]  /*4930*/  LOP3.LUT P6, RZ, R105, 0xff000000, RZ, 0xc0, !PT ;  /* 0xff00000069ff7812 */ /* 0x000fe200078cc0ff */
[----:B------:R-:W-:Y:S01]  /*4940*/  FMUL.FTZ R30, R152, R87 ;  /* 0x00000057981e7220 */ /* 0x000fe20000410000 */
[----:B------:R-:W4:Y:S01]  /*4950*/  LDL R129, [R1+0x58] ;  /* 0x0000580001817983 */ /* 0x000f220000100800 */
[----:B------:R-:W-:-:S02]  /*4960*/  FMUL.FTZ R127, R151, R86 ;  /* 0x00000056977f7220 */ /* 0x000fc40000410000 */
[----:B------:R-:W-:Y:S01]  /*4970*/  FMUL.FTZ R31, R150, R84 ;  /* 0x00000054961f7220 */ /* 0x000fe20000410000 */
[----:B------:R-:W2:Y:S01]  /*4980*/  LDL R128, [R1+0x5c] ;  /* 0x00005c0001807983 */ /* 0x000ea20000100800 */
[----:B------:R-:W-:Y:S01]  /*4990*/  FMUL.FTZ R105, R149, R85 ;  /* 0x0000005595697220 */ /* 0x000fe20000410000 */
[----:B------:R-:W-:Y:S02]  /*49a0*/  FSEL R30, R30, RZ, P4 ;  /* 0x000000ff1e1e7208 */ /* 0x000fe40002000000 */
[----:B------:R-:W-:Y:S02]  /*49b0*/  FSEL R127, R127, RZ, P3 ;  /* 0x000000ff7f7f7208 */ /* 0x000fe40001800000 */
[----:B------:R-:W-:Y:S02]  /*49c0*/  FSEL R31, R31, RZ, P5 ;  /* 0x000000ff1f1f7208 */ /* 0x000fe40002800000 */
[----:B------:R-:W-:Y:S02]  /*49d0*/  FSEL R105, R105, RZ, P6 ;  /* 0x000000ff69697208 */ /* 0x000fe40003000000 */
[----:B------:R-:W-:-:S02]  /*49e0*/  F2FP.BF16.PACK_AB R30, R127, R30 ;  /* 0x0000001e7f1e723e */ /* 0x000fc400000010ff */
[----:B------:R-:W-:Y:S01]  /*49f0*/  F2FP.BF16.PACK_AB R31, R105, R31 ;  /* 0x0000001f691f723e */ /* 0x000fe200000010ff */
[----:B------:R-:W2:Y:S04]  /*4a00*/  LDL R127, [R1+0x44] ;  /* 0x00004400017f7983 */ /* 0x000ea80000100800 */
[----:B------:R0:W-:Y:S02]  /*4a10*/  STG.E.128 [R80.64], R28 ;  /* 0x0000001c50007986 */ /* 0x0001e4000c101d04 */
[----:B0-----:R-:W-:-:S05]  /*4a20*/  IADD3 R80, R27, 0x100, RZ ;  /* 0x000001001b507810 */ /* 0x001fca0007ffe0ff */
[----:B------:R-:W-:-:S06]  /*4a30*/  IMAD.WIDE.U32 R28, R80, R158, c[0x0][0x170] ;  /* 0x00005c00501c7625 */ /* 0x000fcc00078e009e */
[----:B------:R-:W2:Y:S01]  /*4a40*/  LDG.E.128 R28, [R28.64] ;  /* 0x000000041c1c7981 */ /* 0x000ea2000c1e1d00 */
[----:B------:R-:W-:Y:S02]  /*4a50*/  @P4 PRMT R81, RZ, 0x5410, R82 ;  /* 0x00005410ff514816 */ /* 0x000fe40000000052 */
[----:B------:R-:W-:-:S03]  /*4a60*/  MOV R105, RZ ;  /* 0x000000ff00697202 */ /* 0x000fc60000000f00 */
[----:B------:R-:W-:Y:S02]  /*4a70*/  @P4 FMUL.FTZ R105, R87, R81 ;  /* 0x0000005157694220 */ /* 0x000fe40000410000 */
[-CC-:B------:R-:W-:Y:S02]  /*4a80*/  FFMA.FTZ R81, R118, R102.reuse, R103.reuse ;  /* 0x0000006676517223 */ /* 0x180fe40000010067 */
[-CC-:B------:R-:W-:Y:S02]  /*4a90*/  FFMA.FTZ R87, R108, R102.reuse, R103.reuse ;  /* 0x000000666c577223 */ /* 0x180fe40000010067 */
[----:B------:R-:W-:Y:S02]  /*4aa0*/  FFMA.FTZ R108, R122, R102, R103 ;  /* 0x000000667a6c7223 */ /* 0x000fe40000010067 */
[----:B------:R-:W-:Y:S02]  /*4ab0*/  FADD.FTZ R81, R113, -R81 ;  /* 0x8000005171517221 */ /* 0x000fe40000010000 */
[----:B------:R-:W-:-:S02]  /*4ac0*/  FADD.FTZ R113, R110, -R87 ;  /* 0x800000576e717221 */ /* 0x000fc40000010000 */
[----:B------:R-:W-:Y:S01]  /*4ad0*/  FADD.FTZ R87, R109, -R108 ;  /* 0x8000006c6d577221 */ /* 0x000fe20000010000 */
[----:B------:R-:W-:Y:S02]  /*4ae0*/  MOV R109, R98 ;  /* 0x00000062006d7202 */ /* 0x000fe40000000f00 */
[----:B------:R-:W-:Y:S02]  /*4af0*/  @P3 PRMT R82, RZ, 0x7610, R82 ;  /* 0x00007610ff523816 */ /* 0x000fe40000000052 */
[----:B------:R-:W-:Y:S02]  /*4b00*/  LOP3.LUT P4, RZ, R109, 0xff, RZ, 0xc0, !PT ;  /* 0x000000ff6dff7812 */ /* 0x000fe4000788c0ff */
[----:B------:R-:W-:Y:S02]  /*4b10*/  CS2R R108, SRZ ;  /* 0x00000000006c7805 */ /* 0x000fe4000001ff00 */
[----:B------:R-:W-:Y:S01]  /*4b20*/  @P3 FMUL.FTZ R108, R86, R82 ;  /* 0x00000052566c3220 */ /* 0x000fe20000410000 */
[----:B------:R-:W-:Y:S01]  /*4b30*/  @P5 PRMT R82, RZ, 0x5410, R83 ;  /* 0x00005410ff525816 */ /* 0x000fe20000000053 */
[----:B------:R-:W-:-:S02]  /*4b40*/  FFMA.FTZ R110, R115, R102, R103 ;  /* 0x00000066736e7223 */ /* 0x000fc40000010067 */
[C---:B------:R-:W-:Y:S02]  /*4b50*/  FMUL.FTZ R81, R19.reuse, R81 ;  /* 0x0000005113517220 */ /* 0x040fe40000410000 */
[----:B------:R-:W-:Y:S01]  /*4b60*/  FADD.FTZ R115, R114, -R110 ;  /* 0x8000006e72737221 */ /* 0x000fe20000010000 */
[----:B------:R-:W-:Y:S01]  /*4b70*/  HFMA2.MMA R110, -RZ, RZ, 0, 0 ;  /* 0x00000000ff6e7435 */ /* 0x000fe200000001ff */
[----:B------:R-:W-:Y:S01]  /*4b80*/  @P5 FMUL.FTZ R109, R84, R82 ;  /* 0x00000052546d5220 */ /* 0x000fe20000410000 */
[----:B------:R-:W-:Y:S01]  /*4b90*/  LOP3.LUT P5, RZ, R98, 0xff00, RZ, 0xc0, !PT ;  /* 0x0000ff0062ff7812 */ /* 0x000fe200078ac0ff */
[----:B------:R-:W-:Y:S01]  /*4ba0*/  FMUL.FTZ R122, R19, R113 ;  /* 0x00000071137a7220 */ /* 0x000fe20000410000 */
[----:B------:R-:W-:Y:S01]  /*4bb0*/  @P6 PRMT R83, RZ, 0x7610, R83 ;  /* 0x00007610ff536816 */ /* 0x000fe20000000053 */
[----:B------:R-:W-:Y:S02]  /*4bc0*/  @P0 FADD.FTZ R81, R48, R81 ;  /* 0x0000005130510221 */ /* 0x000fe40000010000 */
[----:B------:R-:W-:-:S02]  /*4bd0*/  @P0 FADD.FTZ R122, R49, R122 ;  /* 0x0000007a317a0221 */ /* 0x000fc40000010000 */
[----:B------:R-:W-:Y:S02]  /*4be0*/  @P6 FMUL.FTZ R110, R85, R83 ;  /* 0x00000053556e6220 */ /* 0x000fe40000410000 */
[-C--:B------:R-:W-:Y:S01]  /*4bf0*/  FMUL.FTZ R83, R81, R8.reuse ;  /* 0x0000000851537220 */ /* 0x080fe20000410000 */
[----:B------:R-:W-:Y:S01]  /*4c00*/  LOP3.LUT P6, RZ, R98, 0xff0000, RZ, 0xc0, !PT ;  /* 0x00ff000062ff7812 */ /* 0x000fe200078cc0ff */
[----:B------:R-:W-:Y:S01]  /*4c10*/  FMUL.FTZ R85, R122, R8 ;  /* 0x000000087a557220 */ /* 0x000fe20000410000 */
[----:B------:R-:W-:Y:S01]  /*4c20*/  HFMA2.MMA R113, -RZ, RZ, 0, 0 ;  /* 0x00000000ff717435 */ /* 0x000fe200000001ff */
[----:B------:R-:W-:Y:S02]  /*4c30*/  FMUL.FTZ R82, R19, R87 ;  /* 0x0000005713527220 */ /* 0x000fe40000410000 */
[----:B------:R-:W-:Y:S02]  /*4c40*/  FMUL.FTZ R84, R83, c[0x0][0x1e8] ;  /* 0x00007a0053547a20 */ /* 0x000fe40000410000 */
[----:B------:R-:W-:-:S02]  /*4c50*/  FMUL.FTZ R85, R85, c[0x0][0x1e8] ;  /* 0x00007a0055557a20 */ /* 0x000fc40000410000 */
[----:B------:R-:W-:Y:S01]  /*4c60*/  @P0 FADD.FTZ R82, R50, R82 ;  /* 0x0000005232520221 */ /* 0x000fe20000010000 */
[----:B------:R-:W-:Y:S02]  /*4c70*/  MOV R114, RZ ;  /* 0x000000ff00727202 */ /* 0x000fe40000000f00 */
[----:B------:R-:W-:Y:S01]  /*4c80*/  LOP3.LUT P3, RZ, R98, 0xff000000, RZ, 0xc0, !PT ;  /* 0xff00000062ff7812 */ /* 0x000fe2000786c0ff */
[----:B------:R-:W-:Y:S01]  /*4c90*/  HFMA2.MMA R118, -RZ, RZ, 0, 0 ;  /* 0x00000000ff767435 */ /* 0x000fe200000001ff */
[----:B---3--:R-:W-:Y:S02]  /*4ca0*/  FMUL.FTZ R87, R130, R85 ;  /* 0x0000005582577220 */ /* 0x008fe40000410000 */
[----:B------:R-:W3:Y:S01]  /*4cb0*/  LDL R130, [R1+0x38] ;  /* 0x0000380001827983 */ /* 0x000ee20000100800 */
[--C-:B--2---:R-:W-:Y:S02]  /*4cc0*/  @P4 PRMT R83, RZ, 0x5410, R28.reuse ;  /* 0x00005410ff534816 */ /* 0x104fe4000000001c */
[----:B------:R-:W-:-:S05]  /*4cd0*/  @P5 PRMT R28, RZ, 0x7610, R28 ;  /* 0x00007610ff1c5816 */ /* 0x000fca000000001c */
[----:B------:R-:W-:Y:S02]  /*4ce0*/  @P5 FMUL.FTZ R113, R85, R28 ;  /* 0x0000001c55715220 */ /* 0x000fe40000410000 */
[----:B------:R-:W-:Y:S02]  /*4cf0*/  FMUL.FTZ R28, R82, R8 ;  /* 0x00000008521c7220 */ /* 0x000fe40000410000 */
[----:B------:R-:W-:Y:S02]  /*4d00*/  @P4 FMUL.FTZ R114, R84, R83 ;  /* 0x0000005354724220 */ /* 0x000fe40000410000 */
[----:B------:R-:W-:Y:S02]  /*4d10*/  FMUL.FTZ R83, R19, R115 ;  /* 0x0000007313537220 */ /* 0x000fe40000410000 */
[----:B------:R-:W-:Y:S01]  /*4d20*/  FMUL.FTZ R86, R28, c[0x0][0x1e8] ;  /* 0x00007a001c567a20 */ /* 0x000fe20000410000 */
[----:B------:R-:W-:Y:S01]  /*4d30*/  @P6 PRMT R28, RZ, 0x5410, R29 ;  /* 0x00005410ff1c6816 */ /* 0x000fe2000000001d */
[----:B------:R-:W-:Y:S01]  /*4d40*/  @P0 FADD.FTZ R83, R51, R83 ;  /* 0x0000005333530221 */ /* 0x000fe20000010000 */
[----:B------:R-:W-:-:S03]  /*4d50*/  MOV R115, RZ ;  /* 0x000000ff00737202 */ /* 0x000fc60000000f00 */
[----:B------:R-:W-:Y:S02]  /*4d60*/  @P6 FMUL.FTZ R115, R86, R28 ;  /* 0x0000001c56736220 */ /* 0x000fe40000410000 */
[----:B------:R-:W-:Y:S01]  /*4d70*/  FMUL.FTZ R28, R83, R8 ;  /* 0x00000008531c7220 */ /* 0x000fe20000410000 */
[----:B------:R-:W-:-:S03]  /*4d80*/  @P3 PRMT R29, RZ, 0x7610, R29 ;  /* 0x00007610ff1d3816 */ /* 0x000fc6000000001d */
[----:B------:R-:W-:-:S04]  /*4d90*/  FMUL.FTZ R28, R28, c[0x0][0x1e8] ;  /* 0x00007a001c1c7a20 */ /* 0x000fc80000410000 */
[----:B------:R-:W-:Y:S02]  /*4da0*/  @P3 FMUL.FTZ R118, R28, R29 ;  /* 0x0000001d1c763220 */ /* 0x000fe40000410000 */
[----:B------:R-:W-:Y:S02]  /*4db0*/  FMUL.FTZ R29, R131, R84 ;  /* 0x00000054831d7220 */ /* 0x000fe40000410000 */
[----:B----4-:R-:W-:Y:S02]  /*4dc0*/  FMUL.FTZ R86, R129, R86 ;  /* 0x0000005681567220 */ /* 0x010fe40000410000 */
[----:B------:R-:W2:Y:S01]  /*4dd0*/  LDL R129, [R1+0x3c] ;  /* 0x00003c0001817983 */ /* 0x000ea20000100800 */
[----:B------:R-:W-:Y:S01]  /*4de0*/  FSEL R84, R29, RZ, P4 ;  /* 0x000000ff1d547208 */ /* 0x000fe20002000000 */
[----:B------:R-:W-:Y:S02]  /*4df0*/  FMUL.FTZ R29, R128, R28 ;  /* 0x0000001c801d7220 */ /* 0x000fe40000410000 */
[----:B------:R-:W4:Y:S01]  /*4e00*/  LDL R128, [R1+0x40] ;  /* 0x0000400001807983 */ /* 0x000f220000100800 */
[----:B------:R-:W-:-:S02]  /*4e10*/  FSEL R86, R86, RZ, P6 ;  /* 0x000000ff56567208 */ /* 0x000fc40003000000 */
[C---:B------:R-:W-:Y:S02]  /*4e20*/  LEA R28, P6, R80.reuse, c[0x0][0x248], 0x4 ;  /* 0x00009200501c7a11 */ /* 0x040fe400078c20ff */
[----:B------:R-:W-:Y:S02]  /*4e30*/  FSEL R85, R29, RZ, P3 ;  /* 0x000000ff1d557208 */ /* 0x000fe40001800000 */
[----:B------:R-:W-:Y:S02]  /*4e40*/  FSEL R87, R87, RZ, P5 ;  /* 0x000000ff57577208 */ /* 0x000fe40002800000 */
[----:B------:R-:W-:Y:S01]  /*4e50*/  LEA.HI.X R29, R80, c[0x0][0x24c], RZ, 0x4, P6 ;  /* 0x00009300501d7a11 */ /* 0x000fe200030f24ff */
[----:B------:R-:W-:Y:S01]  /*4e60*/  FFMA.FTZ R80, R119, R102, R103 ;  /* 0x0000006677507223 */ /* 0x000fe20000010067 */
[C---:B------:R-:W-:Y:S02]  /*4e70*/  LOP3.LUT P4, RZ, R99.reuse, 0xff, RZ, 0xc0, !PT ;  /* 0x000000ff63ff7812 */ /* 0x040fe4000788c0ff */
[----:B------:R-:W-:-:S02]  /*4e80*/  LOP3.LUT P5, RZ, R99, 0xff00, RZ, 0xc0, !PT ;  /* 0x0000ff0063ff7812 */ /* 0x000fc400078ac0ff */
[C---:B------:R-:W-:Y:S02]  /*4e90*/  LOP3.LUT P3, RZ, R99.reuse, 0xff0000, RZ, 0xc0, !PT ;  /* 0x00ff000063ff7812 */ /* 0x040fe4000786c0ff */
[----:B------:R-:W-:Y:S01]  /*4ea0*/  LOP3.LUT P6, RZ, R99, 0xff000000, RZ, 0xc0, !PT ;  /* 0xff00000063ff7812 */ /* 0x000fe200078cc0ff */
[----:B------:R-:W-:Y:S01]  /*4eb0*/  FFMA.FTZ R99, R112, R102, R103 ;  /* 0x0000006670637223 */ /* 0x000fe20000010067 */
[----:B------:R-:W-:Y:S01]  /*4ec0*/  @P1 MOV R98, 0x20 ;  /* 0x0000002000621802 */ /* 0x000fe20000000f00 */
[----:B------:R-:W-:Y:S02]  /*4ed0*/  FADD.FTZ R80, R121, -R80 ;  /* 0x8000005079507221 */ /* 0x000fe40000010000 */
[----:B------:R-:W-:Y:S02]  /*4ee0*/  FADD.FTZ R116, R116, -R99 ;  /* 0x8000006374747221 */ /* 0x000fe40000010000 */
[----:B------:R-:W-:Y:S01]  /*4ef0*/  @P1 IMAD.WIDE.U32 R98, R111, R98, c[0x0][0x258] ;  /* 0x000096006f621625 */ /* 0x000fe200078e0062 */
[----:B------:R-:W-:-:S03]  /*4f00*/  SEL R82, R82, R78, P2 ;  /* 0x0000004e52527207 */ /* 0x000fc60001000000 */
[-CC-:B------:R-:W-:Y:S02]  /*4f10*/  FFMA.FTZ R111, R117, R102.reuse, R103.reuse ;  /* 0x00000066756f7223 */ /* 0x180fe40000010067 */
[----:B------:R-:W-:Y:S02]  /*4f20*/  FFMA.FTZ R112, R120, R102, R103 ;  /* 0x0000006678707223 */ /* 0x000fe40000010067 */
[----:B------:R-:W-:Y:S01]  /*4f30*/  FMUL.FTZ R117, R19, R80 ;  /* 0x0000005013757220 */ /* 0x000fe20000410000 */
[----:B------:R-:W-:Y:S02]  /*4f40*/  SEL R80, R81, R76, P2 ;  /* 0x0000004c51507207 */ /* 0x000fe40001000000 */
[----:B------:R-:W-:Y:S02]  /*4f50*/  SEL R81, R122, R77, P2 ;  /* 0x0000004d7a517207 */ /* 0x000fe40001000000 */
[----:B------:R-:W-:Y:S01]  /*4f60*/  SEL R83, R83, R79, P2 ;  /* 0x0000004f53537207 */ /* 0x000fe20001000000 */
[----:B------:R-:W-:Y:S01]  /*4f70*/  FADD.FTZ R107, R107, -R111 ;  /* 0x8000006f6b6b7221 */ /* 0x000fe20000010000 */
[----:B------:R-:W-:Y:S01]  /*4f80*/  F2FP.BF16.PACK_AB R84, R87, R84 ;  /* 0x000000545754723e */ /* 0x000fe200000010ff */
[----:B------:R-:W-:Y:S01]  /*4f90*/  FADD.FTZ R106, R106, -R112 ;  /* 0x800000706a6a7221 */ /* 0x000fe20000010000 */
[----:B------:R-:W-:Y:S01]  /*4fa0*/  IADD3 R121, R27, 0x180, RZ ;  /* 0x000001801b797810 */ /* 0x000fe20007ffe0ff */
[----:B------:R-:W-:Y:S01]  /*4fb0*/  FMUL.FTZ R116, R19, R116 ;  /* 0x0000007413747220 */ /* 0x000fe20000410000 */
[----:B------:R0:W-:Y:S01]  /*4fc0*/  @P1 STG.E.128 [R98.64], R80 ;  /* 0x0000005062001986 */ /* 0x0001e2000c101d04 */
[----:B------:R-:W-:-:S02]  /*4fd0*/  @P0 FADD.FTZ R117, R52, R117 ;  /* 0x0000007534750221 */ /* 0x000fc40000010000 */
[----:B------:R-:W-:Y:S01]  /*4fe0*/  @P0 FADD.FTZ R116, R53, R116 ;  /* 0x0000007435740221 */ /* 0x000fe20000010000 */
[----:B------:R-:W-:Y:S01]  /*4ff0*/  F2FP.BF16.PACK_AB R85, R85, R86 ;  /* 0x000000565555723e */ /* 0x000fe200000010ff */
[----:B------:R-:W4:Y:S01]  /*5000*/  LDL R122, [R1+0x2c] ;  /* 0x00002c00017a7983 */ /* 0x000f220000100800 */
[C---:B0-----:R-:W-:Y:S02]  /*5010*/  FMUL.FTZ R82, R19.reuse, R107 ;  /* 0x0000006b13527220 */ /* 0x041fe40000410000 */
[----:B------:R-:W-:Y:S02]  /*5020*/  FMUL.FTZ R83, R19, R106 ;  /* 0x0000006a13537220 */ /* 0x000fe40000410000 */
[----:B------:R-:W-:Y:S02]  /*5030*/  @P0 FADD.FTZ R82, R54, R82 ;  /* 0x0000005236520221 */ /* 0x000fe40000010000 */
[----:B------:R-:W-:Y:S02]  /*5040*/  @P0 FADD.FTZ R83, R55, R83 ;  /* 0x0000005337530221 */ /* 0x000fe40000010000 */
[----:B------:R-:W-:-:S02]  /*5050*/  FMUL.FTZ R81, R117, R8 ;  /* 0x0000000875517220 */ /* 0x000fc40000410000 */
[-C--:B------:R-:W-:Y:S02]  /*5060*/  FMUL.FTZ R80, R116, R8.reuse ;  /* 0x0000000874507220 */ /* 0x080fe40000410000 */
[-C--:B------:R-:W-:Y:S02]  /*5070*/  FMUL.FTZ R106, R82, R8.reuse ;  /* 0x00000008526a7220 */ /* 0x080fe40000410000 */
[----:B------:R-:W-:Y:S02]  /*5080*/  FMUL.FTZ R87, R83, R8 ;  /* 0x0000000853577220 */ /* 0x000fe40000410000 */
[----:B------:R-:W-:Y:S02]  /*5090*/  FMUL.FTZ R111, R81, c[0x0][0x1e8] ;  /* 0x00007a00516f7a20 */ /* 0x000fe40000410000 */
[----:B------:R-:W-:Y:S02]  /*50a0*/  FMUL.FTZ R112, R80, c[0x0][0x1e8] ;  /* 0x00007a0050707a20 */ /* 0x000fe40000410000 */
[----:B------:R-:W-:-:S02]  /*50b0*/  FMUL.FTZ R119, R106, c[0x0][0x1e8] ;  /* 0x00007a006a777a20 */ /* 0x000fc40000410000 */
[----:B------:R-:W-:Y:S02]  /*50c0*/  FMUL.FTZ R120, R87, c[0x0][0x1e8] ;  /* 0x00007a0057787a20 */ /* 0x000fe40000410000 */
[----:B---3--:R-:W-:Y:S02]  /*50d0*/  FMUL.FTZ R80, R130, R111 ;  /* 0x0000006f82507220 */ /* 0x008fe40000410000 */
[----:B------:R-:W-:Y:S01]  /*50e0*/  FMUL.FTZ R87, R127, R120 ;  /* 0x000000787f577220 */ /* 0x000fe20000410000 */
[----:B------:R-:W-:Y:S01]  /*50f0*/  SEL R82, R82, R74, P2 ;  /* 0x0000004a52527207 */ /* 0x000fe20001000000 */
[----:B------:R-:W3:Y:S01]  /*5100*/  LDL R127, [R1+0x28] ;  /* 0x00002800017f7983 */ /* 0x000ee20000100800 */
[----:B------:R-:W-:Y:S02]  /*5110*/  FSEL R80, R80, RZ, P4 ;  /* 0x000000ff50507208 */ /* 0x000fe40002000000 */
[----:B------:R-:W-:Y:S02]  /*5120*/  FSEL R87, R87, RZ, P6 ;  /* 0x000000ff57577208 */ /* 0x000fe40003000000 */
[----:B------:R-:W-:Y:S01]  /*5130*/  SEL R83, R83, R75, P2 ;  /* 0x0000004b53537207 */ /* 0x000fe20001000000 */
[----:B------:R-:W-:-:S02]  /*5140*/  FFMA.FTZ R14, R14, R102, R103 ;  /* 0x000000660e0e7223 */ /* 0x000fc40000010067 */
[----:B--2---:R-:W-:Y:S02]  /*5150*/  FMUL.FTZ R81, R129, R112 ;  /* 0x0000007081517220 */ /* 0x004fe40000410000 */
[----:B------:R-:W2:Y:S01]  /*5160*/  LDL R129, [R1+0x20] ;  /* 0x0000200001817983 */ /* 0x000ea20000100800 */
[----:B----4-:R-:W-:Y:S02]  /*5170*/  FMUL.FTZ R106, R128, R119 ;  /* 0x00000077806a7220 */ /* 0x010fe40000410000 */
[----:B------:R-:W-:Y:S01]  /*5180*/  FSEL R81, R81, RZ, P5 ;  /* 0x000000ff51517208 */ /* 0x000fe20002800000 */
[----:B------:R-:W4:Y:S02]  /*5190*/  LDL R128, [R1+0x24] ;  /* 0x0000240001807983 */ /* 0x000f240000100800 */
[----:B------:R-:W-:Y:S02]  /*51a0*/  FSEL R106, R106, RZ, P3 ;  /* 0x000000ff6a6a7208 */ /* 0x000fe40001800000 */
[----:B------:R-:W-:-:S02]  /*51b0*/  F2FP.BF16.PACK_AB R86, R81, R80 ;  /* 0x000000505156723e */ /* 0x000fc400000010ff */
[----:B------:R-:W-:Y:S02]  /*51c0*/  SEL R80, R117, R72, P2 ;  /* 0x0000004875507207 */ /* 0x000fe40001000000 */
[----:B------:R-:W-:Y:S01]  /*51d0*/  SEL R81, R116, R73, P2 ;  /* 0x0000004974517207 */ /* 0x000fe20001000000 */
[--C-:B------:R-:W-:Y:S01]  /*51e0*/  FFMA.FTZ R13, R13, R102, R103.reuse ;  /* 0x000000660d0d7223 */ /* 0x100fe20000010067 */
[----:B------:R-:W-:Y:S01]  /*51f0*/  F2FP.BF16.PACK_AB R87, R87, R106 ;  /* 0x0000006a5757723e */ /* 0x000fe200000010ff */
[----:B------:R-:W-:Y:S01]  /*5200*/  IMAD.WIDE.U32 R106, R121, R158, c[0x0][0x170] ;  /* 0x00005c00796a7625 */ /* 0x000fe200078e009e */
[----:B------:R-:W2:Y:S04]  /*5210*/  LDL R116, [R1+0x10] ;  /* 0x0000100001747983 */ /* 0x000ea80000100800 */
[----:B------:R0:W-:Y:S04]  /*5220*/  @P1 STG.E.128 [R98.64+0x10], R80 ;  /* 0x0000105062001986 */ /* 0x0001e8000c101d04 */
[----:B------:R1:W-:Y:S01]  /*5230*/  STG.E.128 [R28.64], R84 ;  /* 0x000000541c007986 */ /* 0x0003e2000c101d04 */
[----:B------:R-:W-:-:S02]  /*5240*/  FFMA.FTZ R12, R12, R102, R103 ;  /* 0x000000660c0c7223 */ /* 0x000fc40000010067 */
[----:B------:R-:W-:Y:S01]  /*5250*/  FFMA.FTZ R4, R4, R102, R103 ;  /* 0x0000006604047223 */ /* 0x000fe20000010067 */
[----:B------:R-:W2:Y:S04]  /*5260*/  LDL R117, [R1+0x4] ;  /* 0x0000040001757983 */ /* 0x000ea80000100800 */
[----:B0-----:R0:W2:Y:S01]  /*5270*/  LDG.E.128 R80, [R106.64] ;  /* 0x000000046a507981 */ /* 0x0010a2000c1e1d00 */
[----:B------:R-:W-:Y:S01]  /*5280*/  CS2R R98, SRZ ;  /* 0x0000000000627805 */ /* 0x000fe2000001ff00 */
[----:B-1----:R-:W-:Y:S02]  /*5290*/  @P4 PRMT R29, RZ, 0x5410, R30 ;  /* 0x00005410ff1d4816 */ /* 0x002fe4000000001e */
[----:B------:R-:W-:-:S03]  /*52a0*/  MOV R28, R88 ;  /* 0x00000058001c7202 */ /* 0x000fc60000000f00 */
[----:B------:R-:W-:Y:S01]  /*52b0*/  @P4 FMUL.FTZ R98, R111, R29 ;  /* 0x0000001d6f624220 */ /* 0x000fe20000410000 */
[----:B------:R-:W-:Y:S01]  /*52c0*/  LOP3.LUT P4, RZ, R28, 0xff, RZ, 0xc0, !PT ;  /* 0x000000ff1cff7812 */ /* 0x000fe2000788c0ff */
[----:B------:R-:W-:Y:S01]  /*52d0*/  FFMA.FTZ R28, R140, R102, R103 ;  /* 0x000000668c1c7223 */ /* 0x000fe20000010067 */
[----:B------:R-:W3:Y:S03]  /*52e0*/  LDL R111, [R1+0x18] ;  /* 0x00001800016f7983 */ /* 0x000ee60000100800 */
[----:B------:R-:W-:Y:S01]  /*52f0*/  FADD.FTZ R84, R93, -R28 ;  /* 0x8000001c5d547221 */ /* 0x000fe20000010000 */
[----:B0-----:R-:W3:Y:S01]  /*5300*/  LDL R107, [R1+0x1c] ;  /* 0x00001c00016b7983 */ /* 0x001ee20000100800 */
[----:B------:R-:W-:Y:S02]  /*5310*/  FADD.FTZ R28, R10, -R14 ;  /* 0x8000000e0a1c7221 */ /* 0x000fe40000010000 */
[----:B------:R-:W-:Y:S01]  /*5320*/  FMUL.FTZ R10, R19, R84 ;  /* 0x00000054130a7220 */ /* 0x000fe20000410000 */
[----:B------:R-:W-:-:S05]  /*5330*/  @P5 PRMT R84, RZ, 0x7610, R30 ;  /* 0x00007610ff545816 */ /* 0x000fca000000001e */
[----:B------:R-:W-:Y:S02]  /*5340*/  @P5 FMUL.FTZ R99, R112, R84 ;  /* 0x0000005470635220 */ /* 0x000fe40000410000 */
[----:B------:R-:W3:Y:S01]  /*5350*/  LDL R112, [R1+0x14] ;  /* 0x0000140001707983 */ /* 0x000ee20000100800 */
[--C-:B------:R-:W-:Y:S02]  /*5360*/  @P3 PRMT R30, RZ, 0x5410, R31.reuse ;  /* 0x00005410ff1e3816 */ /* 0x100fe4000000001f */
[----:B------:R-:W-:Y:S01]  /*5370*/  @P6 PRMT R31, RZ, 0x7610, R31 ;  /* 0x00007610ff1f6816 */ /* 0x000fe2000000001f */
[----:B------:R-:W-:Y:S01]  /*5380*/  FADD.FTZ R5, R5, -R13 ;  /* 0x8000000d05057221 */ /* 0x000fe20000010000 */
[----:B------:R-:W-:-:S03]  /*5390*/  MOV R13, RZ ;  /* 0x000000ff000d7202 */ /* 0x000fc60000000f00 */
[----:B------:R-:W-:Y:S01]  /*53a0*/  @P6 FMUL.FTZ R13, R120, R31 ;  /* 0x0000001f780d6220 */ /* 0x000fe20000410000 */
[----:B------:R-:W-:Y:S01]  /*53b0*/  LOP3.LUT P6, RZ, R88, 0xff00, RZ, 0xc0, !PT ;  /* 0x0000ff0058ff7812 */ /* 0x000fe200078cc0ff */
[----:B------:R-:W-:Y:S01]  /*53c0*/  HFMA2.MMA R14, -RZ, RZ, 0, 0 ;  /* 0x00000000ff0e7435 */ /* 0x000fe200000001ff */
[----:B------:R-:W-:Y:S02]  /*53d0*/  FMUL.FTZ R85, R19, R28 ;  /* 0x0000001c13557220 */ /* 0x000fe40000410000 */
[----:B------:R-:W-:Y:S02]  /*53e0*/  FFMA.FTZ R29, R100, R102, R103 ;  /* 0x00000066641d7223 */ /* 0x000fe40000010067 */
[----:B------:R-:W-:Y:S02]  /*53f0*/  @P0 FADD.FTZ R10, R56, R10 ;  /* 0x0000000a380a0221 */ /* 0x000fe40000010000 */
[----:B------:R-:W-:Y:S01]  /*5400*/  @P0 FADD.FTZ R85, R57, R85 ;  /* 0x0000005539550221 */ /* 0x000fe20000010000 */
[----:B------:R-:W-:Y:S01]  /*5410*/  LOP3.LUT P5, RZ, R88, 0xff0000, RZ, 0xc0, !PT ;  /* 0x00ff000058ff7812 */ /* 0x000fe200078ac0ff */
[----:B------:R-:W-:-:S02]  /*5420*/  FADD.FTZ R29, R101, -R29 ;  /* 0x8000001d651d7221 */ /* 0x000fc40000010000 */
[----:B------:R-:W-:Y:S01]  /*5430*/  @P3 FMUL.FTZ R14, R119, R30 ;  /* 0x0000001e770e3220 */ /* 0x000fe20000410000 */
[----:B------:R-:W-:Y:S01]  /*5440*/  LOP3.LUT P3, RZ, R88, 0xff000000, RZ, 0xc0, !PT ;  /* 0xff00000058ff7812 */ /* 0x000fe2000786c0ff */
[----:B------:R-:W-:Y:S02]  /*5450*/  FMUL.FTZ R31, R19, R5 ;  /* 0x00000005131f7220 */ /* 0x000fe40000410000 */
[-C--:B------:R-:W-:Y:S01]  /*5460*/  FMUL.FTZ R84, R10, R8.reuse ;  /* 0x000000080a547220 */ /* 0x080fe20000410000 */
[----:B------:R-:W-:Y:S01]  /*5470*/  CS2R R100, SRZ ;  /* 0x0000000000647805 */ /* 0x000fe2000001ff00 */
[----:B------:R-:W-:Y:S01]  /*5480*/  FMUL.FTZ R5, R85, R8 ;  /* 0x0000000855057220 */ /* 0x000fe20000410000 */
[----:B------:R-:W-:Y:S01]  /*5490*/  HFMA2.MMA R88, -RZ, RZ, 0, 0 ;  /* 0x00000000ff587435 */ /* 0x000fe200000001ff */
[----:B------:R-:W-:Y:S01]  /*54a0*/  FMUL.FTZ R30, R19, R29 ;  /* 0x0000001d131e7220 */ /* 0x000fe20000410000 */
[----:B------:R-:W-:Y:S01]  /*54b0*/  MOV R106, RZ ;  /* 0x000000ff006a7202 */ /* 0x000fe20000000f00 */
[----:B------:R-:W-:Y:S01]  /*54c0*/  FMUL.FTZ R84, R84, c[0x0][0x1e8] ;  /* 0x00007a0054547a20 */ /* 0x000fe20000410000 */
[----:B------:R-:W3:Y:S01]  /*54d0*/  LDL R119, [R1] ;  /* 0x0000000001777983 */ /* 0x000ee20000100800 */
[----:B------:R-:W-:-:S02]  /*54e0*/  FMUL.FTZ R5, R5, c[0x0][0x1e8] ;  /* 0x00007a0005057a20 */ /* 0x000fc40000410000 */
[----:B------:R-:W-:Y:S02]  /*54f0*/  @P0 FADD.FTZ R31, R58, R31 ;  /* 0x0000001f3a1f0221 */ /* 0x000fe40000010000 */
[----:B------:R-:W-:Y:S02]  /*5500*/  @P0 FADD.FTZ R30, R59, R30 ;  /* 0x0000001e3b1e0221 */ /* 0x000fe40000010000 */
[----:B------:R-:W-:Y:S02]  /*5510*/  FFMA.FTZ R86, R92, R102, R103 ;  /* 0x000000665c567223 */ /* 0x000fe40000010067 */
[----:B------:R-:W-:Y:S02]  /*5520*/  FADD.FTZ R87, R18, -R4 ;  /* 0x8000000412577221 */ /* 0x000fe40000010000 */
[----:B------:R-:W-:Y:S01]  /*5530*/  FADD.FTZ R86, R97, -R86 ;  /* 0x8000005661567221 */ /* 0x000fe20000010000 */
[----:B------:R-:W-:-:S03]  /*5540*/  @P1 MOV R4, 0x20 ;  /* 0x0000002000041802 */ /* 0x000fc60000000f00 */
[----:B------:R-:W-:-:S04]  /*5550*/  FMUL.FTZ R18, R19, R86 ;  /* 0x0000005613127220 */ /* 0x000fc80000410000 */
[----:B------:R-:W-:-:S05]  /*5560*/  @P0 FADD.FTZ R18, R60, R18 ;  /* 0x000000123c120221 */ /* 0x000fca0000010000 */
[----:B------:R-:W-:Y:S02]  /*5570*/  SEL R92, R18, R72, P2 ;  /* 0x00000048125c7207 */ /* 0x000fe40001000000 */
[----:B------:R-:W-:Y:S02]  /*5580*/  SEL R86, R31, R78, P2 ;  /* 0x0000004e1f567207 */ /* 0x000fe40001000000 */
[----:B------:R-:W-:Y:S02]  /*5590*/  SEL R85, R85, R77, P2 ;  /* 0x0000004d55557207 */ /* 0x000fe40001000000 */
[--C-:B--2---:R-:W-:Y:S02]  /*55a0*/  @P4 PRMT R28, RZ, 0x5410, R80.reuse ;  /* 0x00005410ff1c4816 */ /* 0x104fe40000000050 */
[----:B------:R-:W-:-:S03]  /*55b0*/  @P6 PRMT R29, RZ, 0x7610, R80 ;  /* 0x00007610ff1d6816 */ /* 0x000fc60000000050 */
[----:B------:R-:W-:Y:S02]  /*55c0*/  @P4 FMUL.FTZ R100, R84, R28 ;  /* 0x0000001c54644220 */ /* 0x000fe40000410000 */
[----:B------:R-:W-:Y:S02]  /*55d0*/  @P6 FMUL.FTZ R88, R5, R29 ;  /* 0x0000001d05586220 */ /* 0x000fe40000410000 */
[-C--:B------:R-:W-:Y:S02]  /*55e0*/  FMUL.FTZ R28, R31, R8.reuse ;  /* 0x000000081f1c7220 */ /* 0x080fe40000410000 */
[----:B------:R-:W-:Y:S01]  /*55f0*/  FMUL.FTZ R29, R30, R8 ;  /* 0x000000081e1d7220 */ /* 0x000fe20000410000 */
[--C-:B------:R-:W-:Y:S01]  /*5600*/  @P5 PRMT R80, RZ, 0x5410, R81.reuse ;  /* 0x00005410ff505816 */ /* 0x100fe20000000051 */
[----:B------:R-:W-:Y:S01]  /*5610*/  FMUL.FTZ R28, R28, c[0x0][0x1e8] ;  /* 0x00007a001c1c7a20 */ /* 0x000fe20000410000 */
[----:B------:R-:W-:Y:S01]  /*5620*/  @P3 PRMT R81, RZ, 0x7610, R81 ;  /* 0x00007610ff513816 */ /* 0x000fe20000000051 */
[----:B------:R-:W-:-:S02]  /*5630*/  FMUL.FTZ R29, R29, c[0x0][0x1e8] ;  /* 0x00007a001d1d7a20 */ /* 0x000fc40000410000 */
[----:B------:R-:W-:Y:S02]  /*5640*/  @P5 FMUL.FTZ R101, R28, R80 ;  /* 0x000000501c655220 */ /* 0x000fe40000410000 */
[----:B------:R-:W-:Y:S02]  /*5650*/  @P3 FMUL.FTZ R106, R29, R81 ;  /* 0x000000511d6a3220 */ /* 0x000fe40000410000 */
[----:B------:R-:W-:Y:S02]  /*5660*/  FMUL.FTZ R80, R129, R84 ;  /* 0x0000005481507220 */ /* 0x000fe40000410000 */
[----:B----4-:R-:W-:Y:S02]  /*5670*/  FMUL.FTZ R81, R128, R5 ;  /* 0x0000000580517220 */ /* 0x010fe40000410000 */
[----:B---3--:R-:W-:Y:S01]  /*5680*/  FMUL.FTZ R5, R127, R28 ;  /* 0x0000001c7f057220 */ /* 0x008fe20000410000 */
[----:B------:R-:W-:Y:S01]  /*5690*/  FSEL R28, R80, RZ, P4 ;  /* 0x000000ff501c7208 */ /* 0x000fe20002000000 */
[----:B------:R-:W-:Y:S01]  /*56a0*/  FMUL.FTZ R29, R122, R29 ;  /* 0x0000001d7a1d7220 */ /* 0x000fe20000410000 */
[----:B------:R-:W-:-:S02]  /*56b0*/  FSEL R84, R81, RZ, P6 ;  /* 0x000000ff51547208 */ /* 0x000fc40003000000 */
[----:B------:R-:W-:Y:S02]  /*56c0*/  LEA R80, P6, R121, c[0x0][0x248], 0x4 ;  /* 0x0000920079507a11 */ /* 0x000fe400078c20ff */
[----:B------:R-:W-:Y:S02]  /*56d0*/  FSEL R5, R5, RZ, P5 ;  /* 0x000000ff05057208 */ /* 0x000fe40002800000 */
[----:B------:R-:W-:Y:S02]  /*56e0*/  FSEL R29, R29, RZ, P3 ;  /* 0x000000ff1d1d7208 */ /* 0x000fe40001800000 */
[----:B------:R-:W-:Y:S02]  /*56f0*/  LEA.HI.X R81, R121, c[0x0][0x24c], RZ, 0x4, P6 ;  /* 0x0000930079517a11 */ /* 0x000fe400030f24ff */
[C---:B------:R-:W-:Y:S02]  /*5700*/  LOP3.LUT P4, RZ, R89.reuse, 0xff, RZ, 0xc0, !PT ;  /* 0x000000ff59ff7812 */ /* 0x040fe4000788c0ff */
[----:B------:R-:W-:-:S02]  /*5710*/  LOP3.LUT P5, RZ, R89, 0xff00, RZ, 0xc0, !PT ;  /* 0x0000ff0059ff7812 */ /* 0x000fc400078ac0ff */
[C---:B------:R-:W-:Y:S02]  /*5720*/  LOP3.LUT P3, RZ, R89.reuse, 0xff0000, RZ, 0xc0, !PT ;  /* 0x00ff000059ff7812 */ /* 0x040fe4000786c0ff */
[----:B------:R-:W-:Y:S01]  /*5730*/  LOP3.LUT P6, RZ, R89, 0xff000000, RZ, 0xc0, !PT ;  /* 0xff00000059ff7812 */ /* 0x000fe200078cc0ff */
[----:B------:R-:W-:Y:S02]  /*5740*/  FFMA.FTZ R89, R11, R102, R103 ;  /* 0x000000660b597223 */ /* 0x000fe40000010067 */
[----:B------:R-:W-:Y:S02]  /*5750*/  FADD.FTZ R11, R95, -R12 ;  /* 0x8000000c5f0b7221 */ /* 0x000fe40000010000 */
[----:B------:R-:W-:Y:S02]  /*5760*/  FADD.FTZ R89, R94, -R89 ;  /* 0x800000595e597221 */ /* 0x000fe40000010000 */
[C---:B------:R-:W-:Y:S02]  /*5770*/  FMUL.FTZ R93, R19.reuse, R11 ;  /* 0x0000000b135d7220 */ /* 0x040fe40000410000 */
[----:B------:R-:W-:-:S02]  /*5780*/  FMUL.FTZ R94, R19, R87 ;  /* 0x00000057135e7220 */ /* 0x000fc40000410000 */
[----:B------:R-:W-:Y:S01]  /*5790*/  FMUL.FTZ R11, R19, R89 ;  /* 0x00000059130b7220 */ /* 0x000fe20000410000 */
[----:B------:R-:W-:Y:S01]  /*57a0*/  F2FP.BF16.PACK_AB R29, R29, R5 ;  /* 0x000000051d1d723e */ /* 0x000fe200000010ff */
[----:B------:R-:W-:Y:S02]  /*57b0*/  @P0 FADD.FTZ R93, R61, R93 ;  /* 0x0000005d3d5d0221 */ /* 0x000fe40000010000 */
[----:B------:R-:W-:Y:S02]  /*57c0*/  @P0 FADD.FTZ R94, R62, R94 ;  /* 0x0000005e3e5e0221 */ /* 0x000fe40000010000 */
[----:B------:R-:W-:Y:S01]  /*57d0*/  @P0 FADD.FTZ R11, R63, R11 ;  /* 0x0000000b3f0b0221 */ /* 0x000fe20000010000 */
[----:B------:R-:W-:Y:S01]  /*57e0*/  IADD3 R12, R27, 0x200, RZ ;  /* 0x000002001b0c7810 */ /* 0x000fe20007ffe0ff */
[----:B------:R-:W-:-:S04]  /*57f0*/  @P1 IMAD.WIDE.U32 R4, R96, R4, c[0x0][0x258] ;  /* 0x0000960060041625 */ /* 0x000fc800078e0004 */
[-C--:B------:R-:W-:Y:S02]  /*5800*/  FMUL.FTZ R96, R18, R8.reuse ;  /* 0x0000000812607220 */ /* 0x080fe40000410000 */
[-C--:B------:R-:W-:Y:S02]  /*5810*/  FMUL.FTZ R27, R93, R8.reuse ;  /* 0x000000085d1b7220 */ /* 0x080fe40000410000 */
[-C--:B------:R-:W-:Y:S02]  /*5820*/  FMUL.FTZ R89, R94, R8.reuse ;  /* 0x000000085e597220 */ /* 0x080fe40000410000 */
[----:B------:R-:W-:Y:S02]  /*5830*/  FMUL.FTZ R95, R11, R8 ;  /* 0x000000080b5f7220 */ /* 0x000fe40000410000 */
[----:B------:R-:W-:Y:S02]  /*5840*/  FMUL.FTZ R18, R96, c[0x0][0x1e8] ;  /* 0x00007a0060127a20 */ /* 0x000fe40000410000 */
[----:B------:R-:W-:-:S02]  /*5850*/  FMUL.FTZ R27, R27, c[0x0][0x1e8] ;  /* 0x00007a001b1b7a20 */ /* 0x000fc40000410000 */
[----:B------:R-:W-:Y:S02]  /*5860*/  FMUL.FTZ R89, R89, c[0x0][0x1e8] ;  /* 0x00007a0059597a20 */ /* 0x000fe40000410000 */
[----:B------:R-:W-:Y:S01]  /*5870*/  FMUL.FTZ R96, R95, c[0x0][0x1e8] ;  /* 0x00007a005f607a20 */ /* 0x000fe20000410000 */
[----:B------:R-:W-:Y:S01]  /*5880*/  F2FP.BF16.PACK_AB R28, R84, R28 ;  /* 0x0000001c541c723e */ /* 0x000fe200000010ff */
[----:B------:R-:W-:Y:S01]  /*5890*/  FMUL.FTZ R95, R112, R27 ;  /* 0x0000001b705f7220 */ /* 0x000fe20000410000 */
[----:B------:R-:W-:Y:S01]  /*58a0*/  SEL R84, R10, R76, P2 ;  /* 0x0000004c0a547207 */ /* 0x000fe20001000000 */
[----:B------:R-:W-:Y:S01]  /*58b0*/  FMUL.FTZ R10, R111, R89 ;  /* 0x000000596f0a7220 */ /* 0x000fe20000410000 */
[----:B------:R-:W-:Y:S01]  /*58c0*/  SEL R87, R30, R79, P2 ;  /* 0x0000004f1e577207 */ /* 0x000fe20001000000 */
[----:B------:R-:W-:Y:S02]  /*58d0*/  FMUL.FTZ R30, R116, R18 ;  /* 0x00000012741e7220 */ /* 0x000fe40000410000 */
[----:B------:R-:W-:Y:S01]  /*58e0*/  FMUL.FTZ R31, R107, R96 ;  /* 0x000000606b1f7220 */ /* 0x000fe20000410000 */
[----:B------:R-:W2:Y:S01]  /*58f0*/  LDL.LU R116, [R1+0x30] ;  /* 0x0000300001747983 */ /* 0x000ea20000300800 */
[----:B------:R-:W-:-:S02]  /*5900*/  FSEL R97, R95, RZ, P5 ;  /* 0x000000ff5f617208 */ /* 0x000fc40002800000 */
[----:B------:R-:W-:Y:S01]  /*5910*/  FSEL R30, R30, RZ, P4 ;  /* 0x000000ff1e1e7208 */ /* 0x000fe20002000000 */
[----:B------:R-:W3:Y:S01]  /*5920*/  LDL.LU R165, [R1+0x284] ;  /* 0x0002840001a57983 */ /* 0x000ee20000300800 */
[----:B------:R-:W-:Y:S02]  /*5930*/  FSEL R10, R10, RZ, P3 ;  /* 0x000000ff0a0a7208 */ /* 0x000fe40001800000 */
[----:B------:R-:W-:Y:S01]  /*5940*/  FSEL R31, R31, RZ, P6 ;  /* 0x000000ff1f1f7208 */ /* 0x000fe20003000000 */
[----:B------:R-:W4:Y:S01]  /*5950*/  LDL.LU R164, [R1+0x290] ;  /* 0x0002900001a47983 */ /* 0x000f220000300800 */
[----:B------:R-:W-:-:S03]  /*5960*/  SEL R93, R93, R73, P2 ;  /* 0x000000495d5d7207 */ /* 0x000fc60001000000 */
[----:B------:R-:W2:Y:S01]  /*5970*/  LDL.LU R159, [R1+0x28c] ;  /* 0x00028c00019f7983 */ /* 0x000ea20000300800 */
[----:B------:R-:W-:Y:S02]  /*5980*/  SEL R94, R94, R74, P2 ;  /* 0x0000004a5e5e7207 */ /* 0x000fe40001000000 */
[----:B------:R-:W-:Y:S01]  /*5990*/  SEL R95, R11, R75, P2 ;  /* 0x0000004b0b5f7207 */ /* 0x000fe20001000000 */
[----:B------:R-:W2:Y:S01]  /*59a0*/  LDL.LU R157, [R1+0x298] ;  /* 0x00029800019d7983 */ /* 0x000ea20000300800 */
[----:B------:R-:W-:Y:S02]  /*59b0*/  F2FP.BF16.PACK_AB R30, R97, R30 ;  /* 0x0000001e611e723e */ /* 0x000fe400000010ff */
[----:B------:R-:W-:Y:S01]  /*59c0*/  F2FP.BF16.PACK_AB R31, R31, R10 ;  /* 0x0000000a1f1f723e */ /* 0x000fe200000010ff */
[----:B------:R-:W2:Y:S01]  /*59d0*/  LDL.LU R154, [R1+0x294] ;  /* 0x00029400019a7983 */ /* 0x000ea20000300800 */
[----:B------:R-:W-:-:S03]  /*59e0*/  IMAD.WIDE.U32 R10, R12, R158, c[0x0][0x170] ;  /* 0x00005c000c0a7625 */ /* 0x000fc600078e009e */
[----:B------:R-:W2:Y:S04]  /*59f0*/  LDL.LU R153, [R1+0x2a0] ;  /* 0x0002a00001997983 */ /* 0x000ea80000300800 */
[----:B------:R-:W2:Y:S04]  /*5a00*/  LDL.LU R152, [R1+0x29c] ;  /* 0x00029c0001987983 */ /* 0x000ea80000300800 */
[----:B------:R-:W2:Y:S04]  /*5a10*/  LDL.LU R151, [R1+0x2a8] ;  /* 0x0002a80001977983 */ /* 0x000ea80000300800 */
[----:B------:R-:W2:Y:S04]  /*5a20*/  LDL.LU R150, [R1+0x2a4] ;  /* 0x0002a40001967983 */ /* 0x000ea80000300800 */
[----:B------:R-:W2:Y:S04]  /*5a30*/  LDL.LU R149, [R1+0x2b0] ;  /* 0x0002b00001957983 */ /* 0x000ea80000300800 */
[----:B------:R-:W-:Y:S04]  /*5a40*/  @P1 STG.E.128 [R4.64], R84 ;  /* 0x0000005404001986 */ /* 0x000fe8000c101d04 */
[----:B------:R-:W-:Y:S04]  /*5a50*/  @P1 STG.E.128 [R4.64+0x10], R92 ;  /* 0x0000105c04001986 */ /* 0x000fe8000c101d04 */
[----:B------:R-:W2:Y:S04]  /*5a60*/  LDL.LU R148, [R1+0x2ac] ;  /* 0x0002ac0001947983 */ /* 0x000ea80000300800 */
[----:B------:R0:W-:Y:S04]  /*5a70*/  STG.E.128 [R80.64], R28 ;  /* 0x0000001c50007986 */ /* 0x0001e8000c101d04 */
[----:B------:R-:W2:Y:S04]  /*5a80*/  LDL.LU R140, [R1+0x2b8] ;  /* 0x0002b800018c7983 */ /* 0x000ea80000300800 */
[----:B------:R-:W2:Y:S04]  /*5a90*/  LDL.LU R139, [R1+0x2b4] ;  /* 0x0002b400018b7983 */ /* 0x000ea80000300800 */
[----:B------:R-:W2:Y:S04]  /*5aa0*/  LDL.LU R138, [R1+0x2c0] ;  /* 0x0002c000018a7983 */ /* 0x000ea80000300800 */
[----:B------:R-:W2:Y:S04]  /*5ab0*/  LDL.LU R137, [R1+0x2bc] ;  /* 0x0002bc0001897983 */ /* 0x000ea80000300800 */
[----:B0-----:R0:W2:Y:S04]  /*5ac0*/  LDG.E.128 R28, [R10.64] ;  /* 0x000000040a1c7981 */ /* 0x0010a8000c1e1d00 */
[----:B------:R-:W2:Y:S04]  /*5ad0*/  LDL.LU R136, [R1+0x2c8] ;  /* 0x0002c80001887983 */ /* 0x000ea80000300800 */
        /* <DEDUP_REMOVED lines=14> */
[----:B------:R-:W2:Y:S01]  /*5bc0*/  LDL.LU R87, [R1+0x280] ;  /* 0x0002800001577983 */ /* 0x000ea20000300800 */
[----:B0-----:R-:W-:Y:S01]  /*5bd0*/  HFMA2.MMA R10, -RZ, RZ, 0, 0 ;  /* 0x00000000ff0a7435 */ /* 0x001fe200000001ff */
[----:B------:R-:W-:-:S02]  /*5be0*/  @P4 PRMT R5, RZ, 0x5410, R82 ;  /* 0x00005410ff054816 */ /* 0x000fc40000000052 */
[----:B------:R-:W-:Y:S01]  /*5bf0*/  MOV R4, R90 ;  /* 0x0000005a00047202 */ /* 0x000fe20000000f00 */
[-CC-:B------:R-:W-:Y:S02]  /*5c00*/  FFMA.FTZ R7, R7, R102.reuse, R103.reuse ;  /* 0x0000006607077223 */ /* 0x180fe40000010067 */
[----:B------:R-:W-:Y:S01]  /*5c10*/  @P4 FMUL.FTZ R10, R18, R5 ;  /* 0x00000005120a4220 */ /* 0x000fe20000410000 */
[----:B------:R-:W-:Y:S01]  /*5c20*/  LOP3.LUT P4, RZ, R4, 0xff, RZ, 0xc0, !PT ;  /* 0x000000ff04ff7812 */ /* 0x000fe2000788c0ff */
        /* <DEDUP_REMOVED lines=23> */
[----:B------:R-:W-:Y:S01]  /*5da0*/  HFMA2.MMA R18, -RZ, RZ, 0, 0 ;  /* 0x00000000ff127435 */ /* 0x000fe200000001ff */
[----:B------:R-:W-:Y:S01]  /*5db0*/  @P5 PRMT R5, RZ, 0x7610, R82 ;  /* 0x00007610ff055816 */ /* 0x000fe20000000052 */
[----:B------:R-:W-:Y:S01]  /*5dc0*/  @P0 FADD.FTZ R16, R64, R16 ;  /* 0x0000001040100221 */ /* 0x000fe20000010000 */
[----:B------:R-:W-:Y:S01]  /*5dd0*/  @P1 MOV R4, 0x20 ;  /* 0x0000002000041802 */ /* 0x000fe20000000f00 */
[----:B------:R-:W-:Y:S02]  /*5de0*/  @P0 FADD.FTZ R17, R65, R17 ;  /* 0x0000001141110221 */ /* 0x000fe40000010000 */
[----:B------:R-:W-:Y:S02]  /*5df0*/  @P0 FADD.FTZ R0, R66, R0 ;  /* 0x0000000042000221 */ /* 0x000fe40000010000 */
[----:B------:R-:W-:Y:S02]  /*5e00*/  @P0 FADD.FTZ R6, R67, R6 ;  /* 0x0000000643060221 */ /* 0x000fe40000010000 */
[----:B------:R-:W-:-:S02]  /*5e10*/  @P0 FADD.FTZ R7, R68, R7 ;  /* 0x0000000744070221 */ /* 0x000fc40000010000 */
[----:B------:R-:W-:Y:S02]  /*5e20*/  @P0 FADD.FTZ R11, R69, R11 ;  /* 0x0000000b450b0221 */ /* 0x000fe40000010000 */
[----:B------:R-:W-:Y:S02]  /*5e30*/  @P0 FADD.FTZ R3, R70, R3 ;  /* 0x0000000346030221 */ /* 0x000fe40000010000 */
[----:B------:R-:W-:Y:S01]  /*5e40*/  @P0 FADD.FTZ R15, R71, R15 ;  /* 0x0000000f470f0221 */ /* 0x000fe20000010000 */
[----:B------:R-:W-:Y:S01]  /*5e50*/  SEL R76, R16, R76, P2 ;  /* 0x0000004c104c7207 */ /* 0x000fe20001000000 */
[----:B------:R-:W-:Y:S01]  /*5e60*/  @P5 FMUL.FTZ R18, R27, R5 ;  /* 0x000000051b125220 */ /* 0x000fe20000410000 */
[----:B------:R-:W-:Y:S01]  /*5e70*/  LOP3.LUT P5, RZ, R90, 0xff00, RZ, 0xc0, !PT ;  /* 0x0000ff005aff7812 */ /* 0x000fe200078ac0ff */
[----:B------:R-:W-:Y:S01]  /*5e80*/  @P1 IMAD.WIDE.U32 R4, R9, R4, c[0x0][0x258] ;  /* 0x0000960009041625 */ /* 0x000fe200078e0004 */
[----:B------:R-:W-:Y:S02]  /*5e90*/  SEL R77, R17, R77, P2 ;  /* 0x0000004d114d7207 */ /* 0x000fe40001000000 */
[----:B------:R-:W-:-:S02]  /*5ea0*/  SEL R78, R0, R78, P2 ;  /* 0x0000004e004e7207 */ /* 0x000fc40001000000 */
[----:B------:R-:W-:Y:S02]  /*5eb0*/  SEL R79, R6, R79, P2 ;  /* 0x0000004f064f7207 */ /* 0x000fe40001000000 */
[----:B------:R-:W-:Y:S02]  /*5ec0*/  SEL R72, R7, R72, P2 ;  /* 0x0000004807487207 */ /* 0x000fe40001000000 */
[----:B------:R-:W-:Y:S02]  /*5ed0*/  SEL R73, R11, R73, P2 ;  /* 0x000000490b497207 */ /* 0x000fe40001000000 */
[----:B------:R-:W-:Y:S02]  /*5ee0*/  SEL R74, R3, R74, P2 ;  /* 0x0000004a034a7207 */ /* 0x000fe40001000000 */
[----:B------:R-:W-:Y:S01]  /*5ef0*/  SEL R75, R15, R75, P2 ;  /* 0x0000004b0f4b7207 */ /* 0x000fe20001000000 */
[----:B------:R-:W-:Y:S01]  /*5f00*/  FMUL.FTZ R9, R16, R8 ;  /* 0x0000000810097220 */ /* 0x000fe20000410000 */
[----:B------:R-:W-:Y:S01]  /*5f10*/  @P1 STG.E.128 [R4.64], R76 ;  /* 0x0000004c04001986 */ /* 0x000fe2000c101d04 */
[----:B------:R-:W-:-:S03]  /*5f20*/  HFMA2.MMA R16, -RZ, RZ, 0, 0 ;  /* 0x00000000ff107435 */ /* 0x000fc600000001ff */
[----:B------:R0:W-:Y:S01]  /*5f30*/  @P1 STG.E.128 [R4.64+0x10], R72 ;  /* 0x0000104804001986 */ /* 0x0001e2000c101d04 */
[--C-:B------:R-:W-:Y:S01]  /*5f40*/  @P3 PRMT R19, RZ, 0x5410, R83.reuse ;  /* 0x00005410ff133816 */ /* 0x100fe20000000053 */
[----:B0-----:R-:W-:Y:S02]  /*5f50*/  FMUL.FTZ R4, R17, R8 ;  /* 0x0000000811047220 */ /* 0x001fe40000410000 */
[----:B------:R-:W-:Y:S02]  /*5f60*/  FMUL.FTZ R5, R9, c[0x0][0x1e8] ;  /* 0x00007a0009057a20 */ /* 0x000fe40000410000 */
[----:B------:R-:W-:Y:S01]  /*5f70*/  FMUL.FTZ R4, R4, c[0x0][0x1e8] ;  /* 0x00007a0004047a20 */ /* 0x000fe20000410000 */
[----:B------:R-:W-:Y:S01]  /*5f80*/  MOV R9, RZ ;  /* 0x000000ff00097202 */ /* 0x000fe20000000f00 */
[----:B------:R-:W-:Y:S01]  /*5f90*/  CS2R R20, SRZ ;  /* 0x0000000000147805 */ /* 0x000fe2000001ff00 */
[----:B------:R-:W-:Y:S01]  /*5fa0*/  @P6 PRMT R22, RZ, 0x7610, R83 ;  /* 0x00007610ff166816 */ /* 0x000fe20000000053 */
[----:B------:R-:W-:-:S04]  /*5fb0*/  @P3 FMUL.FTZ R20, R89, R19 ;  /* 0x0000001359143220 */ /* 0x000fc80000410000 */
[----:B------:R-:W-:Y:S02]  /*5fc0*/  @P6 FMUL.FTZ R21, R96, R22 ;  /* 0x0000001660156220 */ /* 0x000fe40000410000 */
[----:B------:R-:W2:Y:S01]  /*5fd0*/  LDL R22, [R1+0x8] ;  /* 0x0000080001167983 */ /* 0x000ea20000100800 */
[----:B---3--:R-:W-:Y:S02]  /*5fe0*/  FADD.FTZ R165, R145, R165 ;  /* 0x000000a591a57221 */ /* 0x008fe40000010000 */
[----:B----4-:R-:W-:Y:S02]  /*5ff0*/  FADD.FTZ R164, R142, R164 ;  /* 0x000000a48ea47221 */ /* 0x010fe40000010000 */
[----:B--2---:R-:W-:Y:S02]  /*6000*/  FADD.FTZ R159, R143, R159 ;  /* 0x0000009f8f9f7221 */ /* 0x004fe40000010000 */
[----:B------:R-:W-:Y:S02]  /*6010*/  FADD.FTZ R157, R141, R157 ;  /* 0x0000009d8d9d7221 */ /* 0x000fe40000010000 */
[----:B------:R-:W-:-:S02]  /*6020*/  FADD.FTZ R154, R123, R154 ;  /* 0x0000009a7b9a7221 */ /* 0x000fc40000010000 */
[----:B------:R-:W-:Y:S02]  /*6030*/  FADD.FTZ R153, R125, R153 ;  /* 0x000000997d997221 */ /* 0x000fe40000010000 */
[----:B------:R-:W-:Y:S02]  /*6040*/  FADD.FTZ R152, R124, R152 ;  /* 0x000000987c987221 */ /* 0x000fe40000010000 */
[----:B------:R-:W-:Y:S02]  /*6050*/  FADD.FTZ R151, R126, R151 ;  /* 0x000000977e977221 */ /* 0x000fe40000010000 */
[----:B------:R-:W-:Y:S02]  /*6060*/  FADD.FTZ R150, R104, R150 ;  /* 0x0000009668967221 */ /* 0x000fe40000010000 */
[----:B------:R-:W-:Y:S01]  /*6070*/  FADD.FTZ R149, R105, R149 ;  /* 0x0000009569957221 */ /* 0x000fe20000010000 */
[----:B------:R-:W-:-:S05]  /*6080*/  @P4 PRMT R17, RZ, 0x5410, R28 ;  /* 0x00005410ff114816 */ /* 0x000fca000000001c */
[----:B------:R-:W-:Y:S01]  /*6090*/  @P4 FMUL.FTZ R16, R5, R17 ;  /* 0x0000001105104220 */ /* 0x000fe20000410000 */
[----:B------:R-:W-:-:S05]  /*60a0*/  @P5 PRMT R17, RZ, 0x7610, R28 ;  /* 0x00007610ff115816 */ /* 0x000fca000000001c */
[----:B------:R-:W-:Y:S02]  /*60b0*/  @P5 FMUL.FTZ R9, R4, R17 ;  /* 0x0000001104095220 */ /* 0x000fe40000410000 */
[----:B------:R-:W-:Y:S02]  /*60c0*/  FMUL.FTZ R17, R119, R5 ;  /* 0x0000000577117220 */ /* 0x000fe40000410000 */
[----:B------:R-:W-:-:S03]  /*60d0*/  FMUL.FTZ R5, R117, R4 ;  /* 0x0000000475057220 */ /* 0x000fc60000410000 */
[----:B------:R-:W-:Y:S02]  /*60e0*/  FSEL R17, R17, RZ, P4 ;  /* 0x000000ff11117208 */ /* 0x000fe40002000000 */
[C---:B------:R-:W-:Y:S02]  /*60f0*/  LEA R4, P4, R12.reuse, c[0x0][0x248], 0x4 ;  /* 0x000092000c047a11 */ /* 0x040fe400078820ff */
[----:B------:R-:W-:Y:S02]  /*6100*/  FSEL R19, R5, RZ, P5 ;  /* 0x000000ff05137208 */ /* 0x000fe40002800000 */
[----:B------:R-:W-:Y:S02]  /*6110*/  LEA.HI.X R5, R12, c[0x0][0x24c], RZ, 0x4, P4 ;  /* 0x000093000c057a11 */ /* 0x000fe400020f24ff */
[----:B------:R-:W2:Y:S01]  /*6120*/  LDL R12, [R1+0xc] ;  /* 0x00000c00010c7983 */ /* 0x000ea20000100800 */
        /* <DEDUP_REMOVED lines=9> */
[----:B------:R-:W-:-:S05]  /*61c0*/  FADD.FTZ R87, R146, R87 ;  /* 0x0000005792577221 */ /* 0x000fca0000010000 */
        /* <DEDUP_REMOVED lines=11> */
[----:B------:R-:W-:Y:S01]  /*6280*/  STL [R1+0x2a4], R150 ;  /* 0x0002a49601007387 */ /* 0x000fe20000100800 */
[----:B------:R-:W-:-:S03]  /*6290*/  FADD.FTZ R134, R98, R134 ;  /* 0x0000008662867221 */ /* 0x000fc60000010000 */
        /* <DEDUP_REMOVED lines=20> */
[----:B------:R-:W-:Y:S04]  /*63e0*/  STL [R1+0x2d8], R132 ;  /* 0x0002d88401007387 */ /* 0x000fe80000100800 */
[----:B------:R-:W-:Y:S04]  /*63f0*/  STL [R1+0x2d4], R107 ;  /* 0x0002d46b01007387 */ /* 0x000fe80000100800 */
[----:B------:R-:W-:Y:S04]  /*6400*/  STL [R1+0x2e0], R131 ;  /* 0x0002e08301007387 */ /* 0x000fe80000100800 */
[----:B------:R-:W-:Y:S04]  /*6410*/  STL [R1+0x2dc], R130 ;  /* 0x0002dc8201007387 */ /* 0x000fe80000100800 */
[----:B------:R-:W-:Y:S04]  /*6420*/  STL [R1+0x2e8], R129 ;  /* 0x0002e88101007387 */ /* 0x000fe80000100800 */
[----:B------:R-:W-:Y:S01]  /*6430*/  STL [R1+0x2e4], R111 ;  /* 0x0002e46f01007387 */ /* 0x000fe20000100800 */
[----:B------:R-:W-:-:S03]  /*6440*/  LOP3.LUT P4, RZ, R116, 0xff, RZ, 0xc0, !PT ;  /* 0x000000ff74ff7812 */ /* 0x000fc6000788c0ff */
[----:B------:R-:W-:Y:S04]  /*6450*/  STL [R1+0x2f0], R112 ;  /* 0x0002f07001007387 */ /* 0x000fe80000100800 */
[----:B------:R-:W-:Y:S04]  /*6460*/  STL [R1+0x2ec], R128 ;  /* 0x0002ec8001007387 */ /* 0x000fe80000100800 */
[----:B------:R-:W-:Y:S04]  /*6470*/  STL [R1+0x2f8], R127 ;  /* 0x0002f87f01007387 */ /* 0x000fe80000100800 */
[----:B------:R-:W3:Y:S04]  /*6480*/  LDL.LU R115, [R1+0x2f4] ;  /* 0x0002f40001737983 */ /* 0x000ee80000300800 */
        /* <DEDUP_REMOVED lines=8> */
[----:B------:R-:W-:-:S02]  /*6510*/  FMUL.FTZ R6, R6, R8 ;  /* 0x0000000806067220 */ /* 0x000fc40000410000 */
[-C--:B------:R-:W-:Y:S02]  /*6520*/  FMUL.FTZ R0, R0, R8.reuse ;  /* 0x0000000800007220 */ /* 0x080fe40000410000 */
[-C--:B------:R-:W-:Y:S02]  /*6530*/  FMUL.FTZ R7, R7, R8.reuse ;  /* 0x0000000807077220 */ /* 0x080fe40000410000 */
[-C--:B------:R-:W-:Y:S02]  /*6540*/  FMUL.FTZ R11, R11, R8.reuse ;  /* 0x000000080b0b7220 */ /* 0x080fe40000410000 */
[-C--:B------:R-:W-:Y:S02]  /*6550*/  FMUL.FTZ R3, R3, R8.reuse ;  /* 0x0000000803037220 */ /* 0x080fe40000410000 */
[----:B------:R-:W-:Y:S02]  /*6560*/  FMUL.FTZ R8, R15, R8 ;  /* 0x000000080f087220 */ /* 0x000fe40000410000 */
[----:B------:R-:W-:-:S02]  /*6570*/  FMUL.FTZ R6, R6, c[0x0][0x1e8] ;  /* 0x00007a0006067a20 */ /* 0x000fc40000410000 */
[----:B------:R-:W-:Y:S02]  /*6580*/  FMUL.FTZ R0, R0, c[0x0][0x1e8] ;  /* 0x00007a0000007a20 */ /* 0x000fe40000410000 */
[----:B------:R-:W-:Y:S02]  /*6590*/  FMUL.FTZ R7, R7, c[0x0][0x1e8] ;  /* 0x00007a0007077a20 */ /* 0x000fe40000410000 */
[----:B------:R-:W-:Y:S01]  /*65a0*/  FMUL.FTZ R11, R11, c[0x0][0x1e8] ;  /* 0x00007a000b0b7a20 */ /* 0x000fe20000410000 */
[----:B------:R-:W-:Y:S01]  /*65b0*/  LOP3.LUT P0, RZ, R90, 0xff0000, RZ, 0xc0, !PT ;  /* 0x00ff00005aff7812 */ /* 0x000fe2000780c0ff */
[----:B------:R-:W-:Y:S02]  /*65c0*/  FMUL.FTZ R3, R3, c[0x0][0x1e8] ;  /* 0x00007a0003037a20 */ /* 0x000fe40000410000 */
[----:B------:R-:W-:Y:S01]  /*65d0*/  FMUL.FTZ R8, R8, c[0x0][0x1e8] ;  /* 0x00007a0008087a20 */ /* 0x000fe20000410000 */
[----:B------:R-:W-:Y:S01]  /*65e0*/  LOP3.LUT P3, RZ, R90, 0xff000000, RZ, 0xc0, !PT ;  /* 0xff0000005aff7812 */ /* 0x000fe2000786c0ff */
[----:B------:R-:W-:Y:S01]  /*65f0*/  FMUL.FTZ R13, R22, R0 ;  /* 0x00000000160d7220 */ /* 0x000fe20000410000 */
[C---:B------:R-:W-:Y:S01]  /*6600*/  LOP3.LUT P2, RZ, R91.reuse, 0xff, RZ, 0xc0, !PT ;  /* 0x000000ff5bff7812 */ /* 0x040fe2000784c0ff */
[----:B------:R-:W-:Y:S01]  /*6610*/  FMUL.FTZ R14, R160, R7 ;  /* 0x00000007a00e7220 */ /* 0x000fe20000410000 */
[C---:B------:R-:W-:Y:S01]  /*6620*/  LOP3.LUT P1, RZ, R91.reuse, 0xff00, RZ, 0xc0, !PT ;  /* 0x0000ff005bff7812 */ /* 0x040fe2000782c0ff */
[----:B------:R-:W-:Y:S01]  /*6630*/  FMUL.FTZ R15, R162, R3 ;  /* 0x00000003a20f7220 */ /* 0x000fe20000410000 */
[----:B------:R-:W-:Y:S01]  /*6640*/  LOP3.LUT P6, RZ, R91, 0xff0000, RZ, 0xc0, !PT ;  /* 0x00ff00005bff7812 */ /* 0x000fe200078cc0ff */
[----:B------:R-:W-:Y:S01]  /*6650*/  FMUL.FTZ R18, R163, R8 ;  /* 0x00000008a3127220 */ /* 0x000fe20000410000 */
[----:B------:R-:W-:-:S02]  /*6660*/  LOP3.LUT P5, RZ, R91, 0xff000000, RZ, 0xc0, !PT ;  /* 0xff0000005bff7812 */ /* 0x000fc400078ac0ff */
[----:B------:R-:W-:Y:S02]  /*6670*/  FSEL R13, R13, RZ, P0 ;  /* 0x000000ff0d0d7208 */ /* 0x000fe40000000000 */
[----:B------:R-:W-:Y:S02]  /*6680*/  FSEL R14, R14, RZ, P2 ;  /* 0x000000ff0e0e7208 */ /* 0x000fe40001000000 */
[----:B------:R-:W-:Y:S02]  /*6690*/  FSEL R15, R15, RZ, P6 ;  /* 0x000000ff0f0f7208 */ /* 0x000fe40003000000 */
[----:B------:R-:W-:-:S04]  /*66a0*/  FSEL R18, R18, RZ, P5 ;  /* 0x000000ff12127208 */ /* 0x000fc80002800000 */
[----:B------:R-:W-:Y:S02]  /*66b0*/  F2FP.BF16.PACK_AB R15, R18, R15 ;  /* 0x0000000f120f723e */ /* 0x000fe400000010ff */
[--C-:B------:R-:W-:Y:S02]  /*66c0*/  @P2 PRMT R18, RZ, 0x5410, R30.reuse ;  /* 0x00005410ff122816 */ /* 0x100fe4000000001e */
[----:B------:R-:W-:Y:S02]  /*66d0*/  @P1 PRMT R30, RZ, 0x7610, R30 ;  /* 0x00007610ff1e1816 */ /* 0x000fe4000000001e */
[----:B------:R-:W-:Y:S01]  /*66e0*/  IADD3 R2, R2, c[0x0][0x160], RZ ;  /* 0x0000580002027a10 */ /* 0x000fe20007ffe0ff */
[----:B--2---:R-:W-:Y:S02]  /*66f0*/  FMUL.FTZ R10, R12, R6 ;  /* 0x000000060c0a7220 */ /* 0x004fe40000410000 */
[----:B------:R-:W-:-:S03]  /*6700*/  FMUL.FTZ R12, R161, R11 ;  /* 0x0000000ba10c7220 */ /* 0x000fc60000410000 */
[----:B------:R-:W-:Y:S02]  /*6710*/  FSEL R10, R10, RZ, P3 ;  /* 0x000000ff0a0a7208 */ /* 0x000fe40001800000 */
[----:B------:R-:W-:Y:S02]  /*6720*/  FSEL R12, R12, RZ, P1 ;  /* 0x000000ff0c0c7208 */ /* 0x000fe40000800000 */
[----:B------:R-:W-:Y:S01]  /*6730*/  F2FP.BF16.PACK_AB R13, R10, R13 ;  /* 0x0000000d0a0d723e */ /* 0x000fe200000010ff */
[----:B------:R-:W-:Y:S01]  /*6740*/  HFMA2.MMA R10, -RZ, RZ, 0, 0 ;  /* 0x00000000ff0a7435 */ /* 0x000fe200000001ff */
[----:B------:R-:W-:Y:S02]  /*6750*/  F2FP.BF16.PACK_AB R14, R12, R14 ;  /* 0x0000000e0c0e723e */ /* 0x000fe400000010ff */
[----:B------:R-:W-:Y:S02]  /*6760*/  F2FP.BF16.PACK_AB R12, R19, R17 ;  /* 0x00000011130c723e */ /* 0x000fe400000010ff */
[----:B------:R-:W-:-:S02]  /*6770*/  @P0 PRMT R17, RZ, 0x5410, R29 ;  /* 0x00005410ff110816 */ /* 0x000fc4000000001d */
[----:B------:R-:W-:Y:S01]  /*6780*/  @P3 PRMT R29, RZ, 0x7610, R29 ;  /* 0x00007610ff1d3816 */ /* 0x000fe2000000001d */
[----:B------:R0:W-:Y:S01]  /*6790*/  STG.E.128 [R4.64], R12 ;  /* 0x0000000c04007986 */ /* 0x0001e2000c101d04 */
[--C-:B------:R-:W-:Y:S01]  /*67a0*/  @P6 PRMT R19, RZ, 0x5410, R31.reuse ;  /* 0x00005410ff136816 */ /* 0x100fe2000000001f */
[----:B------:R-:W-:Y:S01]  /*67b0*/  @P0 FMUL.FTZ R10, R0, R17 ;  /* 0x00000011000a0220 */ /* 0x000fe20000410000 */
[----:B------:R-:W-:Y:S02]  /*67c0*/  @P5 PRMT R31, RZ, 0x7610, R31 ;  /* 0x00007610ff1f5816 */ /* 0x000fe4000000001f */
[----:B------:R-:W-:Y:S01]  /*67d0*/  MOV R0, RZ ;  /* 0x000000ff00007202 */ /* 0x000fe20000000f00 */
[----:B------:R-:W-:Y:S01]  /*67e0*/  @P3 FMUL.FTZ R0, R6, R29 ;  /* 0x0000001d06003220 */ /* 0x000fe20000410000 */
[----:B0-----:R-:W-:Y:S01]  /*67f0*/  CS2R R4, SRZ ;  /* 0x0000000000047805 */ /* 0x001fe2000001ff00 */
[----:B------:R-:W-:Y:S01]  /*6800*/  HFMA2.MMA R12, -RZ, RZ, 0, 0 ;  /* 0x00000000ff0c7435 */ /* 0x000fe200000001ff */
[----:B------:R-:W-:Y:S01]  /*6810*/  @P2 FMUL.FTZ R4, R7, R18 ;  /* 0x0000001207042220 */ /* 0x000fe20000410000 */
[----:B------:R-:W-:Y:S01]  /*6820*/  MOV R13, RZ ;  /* 0x000000ff000d7202 */ /* 0x000fe20000000f00 */
[----:B------:R-:W-:-:S02]  /*6830*/  @P1 FMUL.FTZ R5, R11, R30 ;  /* 0x0000001e0b051220 */ /* 0x000fc40000410000 */
[----:B------:R-:W-:Y:S02]  /*6840*/  @P5 FMUL.FTZ R13, R8, R31 ;  /* 0x0000001f080d5220 */ /* 0x000fe40000410000 */
[----:B------:R-:W-:Y:S01]  /*6850*/  @P6 FMUL.FTZ R12, R3, R19 ;  /* 0x00000013030c6220 */ /* 0x000fe20000410000 */
[----:B------:R-:W-:Y:S01]  /*6860*/  ISETP.GE.AND P0, PT, R2, c[0x0][0x164], PT ;  /* 0x0000590002007a0c */ /* 0x000fe20003f06270 */
[----:B---3--:R-:W-:Y:S02]  /*6870*/  FADD.FTZ R115, R21, R115 ;  /* 0x0000007315737221 */ /* 0x008fe40000010000 */
[----:B----4-:R-:W-:-:S03]  /*6880*/  FADD.FTZ R116, R16, R116 ;  /* 0x0000007410747221 */ /* 0x010fc60000010000 */
[----:B------:R0:W-:Y:S01]  /*6890*/  STL [R1+0x2f4], R115 ;  /* 0x0002f47301007387 */ /* 0x0001e20000100800 */
[----:B------:R-:W-:-:S03]  /*68a0*/  FADD.FTZ R117, R9, R117 ;  /* 0x0000007509757221 */ /* 0x000fc60000010000 */
[----:B------:R0:W-:Y:S01]  /*68b0*/  STL [R1+0x300], R116 ;  /* 0x0003007401007387 */ /* 0x0001e20000100800 */
[----:B------:R-:W-:-:S03]  /*68c0*/  FADD.FTZ R118, R10, R118 ;  /* 0x000000760a767221 */ /* 0x000fc60000010000 */
[----:B------:R0:W-:Y:S01]  /*68d0*/  STL [R1+0x2fc], R117 ;  /* 0x0002fc7501007387 */ /* 0x0001e20000100800 */
[----:B------:R-:W-:-:S03]  /*68e0*/  FADD.FTZ R119, R0, R119 ;  /* 0x0000007700777221 */ /* 0x000fc60000010000 */
[----:B------:R0:W-:Y:S01]  /*68f0*/  STL [R1+0x308], R118 ;  /* 0x0003087601007387 */ /* 0x0001e20000100800 */
[----:B------:R-:W-:Y:S01]  /*6900*/  FADD.FTZ R120, R4, R120 ;  /* 0x0000007804787221 */ /* 0x000fe20000010000 */
[----:B------:R-:W-:Y:S01]  /*6910*/  SEL R0, RZ, 0x1, P4 ;  /* 0x00000001ff007807 */ /* 0x000fe20002000000 */
[----:B------:R-:W-:Y:S01]  /*6920*/  FADD.FTZ R121, R5, R121 ;  /* 0x0000007905797221 */ /* 0x000fe20000010000 */
[----:B------:R0:W-:Y:S01]  /*6930*/  STL [R1+0x304], R119 ;  /* 0x0003047701007387 */ /* 0x0001e20000100800 */
[----:B------:R-:W-:-:S03]  /*6940*/  FADD.FTZ R122, R12, R122 ;  /* 0x0000007a0c7a7221 */ /* 0x000fc60000010000 */
[----:B------:R0:W-:Y:S01]  /*6950*/  STL [R1+0x310], R120 ;  /* 0x0003107801007387 */ /* 0x0001e20000100800 */
[----:B------:R-:W-:-:S03]  /*6960*/  FADD.FTZ R123, R13, R123 ;  /* 0x0000007b0d7b7221 */ /* 0x000fc60000010000 */
[----:B------:R0:W-:Y:S04]  /*6970*/  STL [R1+0x30c], R121 ;  /* 0x00030c7901007387 */ /* 0x0001e80000100800 */
[----:B------:R0:W-:Y:S04]  /*6980*/  STL [R1+0x314], R123 ;  /* 0x0003147b01007387 */ /* 0x0001e80000100800 */
[----:B------:R0:W-:Y:S04]  /*6990*/  STL.S16 [R1+0x30], R0 ;  /* 0x0000300001007387 */ /* 0x0001e80000100600 */
[----:B------:R0:W-:Y:S02]  /*69a0*/  STL [R1+0x318], R122 ;  /* 0x0003187a01007387 */ /* 0x0001e40000100800 */
[----:B0-----:R-:W-:Y:S01]  /*69b0*/  @P0 CALL.REL.NOINC `(.L_x_6879) ;  /* 0x0000001000000944 */ /* 0x001fe20003c00000 */
[----:B------:R-:W-:Y:S05]  /*69c0*/  BRA `(.L_x_6880) ;  /* 0xffffa62000007947 */ /* 0x000fea000383ffff */
.L_x_6879:
        /* <DEDUP_REMOVED lines=108> */
.L_x_6876:
        /* <DEDUP_REMOVED lines=41> */
.L_x_6877:
[----:B-1----:R-:W-:Y:S01]  /*7320*/  HFMA2.MMA R31, -RZ, RZ, 0, 9.5367431640625e-07 ;  /* 0x00000010ff1f7435 */ /* 0x002fe200000001ff */
[----:B------:R-:W-:-:S02]  /*7330*/  MOV R29, R80 ;  /* 0x00000050001d7202 */ /* 0x000fc40000000f00 */
[----:B------:R-:W-:Y:S02]  /*7340*/  MOV R103, 0x1f ;  /* 0x0000001f00677802 */ /* 0x000fe40000000f00 */
[----:B------:R-:W-:Y:S02]  /*7350*/  MOV R83, 0xffffffff ;  /* 0xffffffff00537802 */ /* 0x000fe40000000f00 */
[----:B------:R-:W-:Y:S02]  /*7360*/  MOV R28, 0x7380 ;  /* 0x00007380001c7802 */ /* 0x000fe40000000f00 */
[----:B-----5:R-:W-:Y:S05]  /*7370*/  CALL.REL.NOINC `($__internal_95_$__cuda_sm70_shflsync_down_p) ;  /* 0x0000046000007944 */ /* 0x020fea0003c00000 */
[----:B-1----:R-:W-:Y:S01]  /*7380*/  MOV R81, R31 ;  /* 0x0000001f00517202 */ /* 0x002fe20000000f00 */
[----:B------:R-:W-:Y:S05]  /*7390*/  BRA `(.L_x_6881) ;  /* 0xffffc47000007947 */ /* 0x000fea000383ffff */
.L_x_6878:
[----:B------:R-:W-:Y:S01]  /*73a0*/  HFMA2.MMA R31, -RZ, RZ, 0, 9.5367431640625e-07 ;  /* 0x00000010ff1f7435 */ /* 0x000fe200000001ff */
[----:B------:R-:W-:Y:S02]  /*73b0*/  MOV R29, R30 ;  /* 0x0000001e001d7202 */ /* 0x000fe40000000f00 */
[----:B------:R-:W-:Y:S02]  /*73c0*/  MOV R103, 0x1f ;  /* 0x0000001f00677802 */ /* 0x000fe40000000f00 */
[----:B------:R-:W-:-:S02]  /*73d0*/  MOV R83, 0xffffffff ;  /* 0xffffffff00537802 */ /* 0x000fc40000000f00 */
[----:B------:R-:W-:Y:S02]  /*73e0*/  MOV R28, 0x7400 ;  /* 0x00007400001c7802 */ /* 0x000fe40000000f00 */
[----:B01---5:R-:W-:Y:S05]  /*73f0*/  CALL.REL.NOINC `($__internal_95_$__cuda_sm70_shflsync_down_p) ;  /* 0x000003e000007944 */ /* 0x023fea0003c00000 */
[----:B------:R-:W-:Y:S01]  /*7400*/  FADD.FTZ R80, R80, R81 ;  /* 0x0000005150507221 */ /* 0x000fe20000010000 */
[----:B------:R-:W-:Y:S01]  /*7410*/  MOV R103, 0x1f ;  /* 0x0000001f00677802 */ /* 0x000fe20000000f00 */
[----:B-1----:R-:W-:Y:S01]  /*7420*/  FADD.FTZ R30, R30, R31 ;  /* 0x0000001f1e1e7221 */ /* 0x002fe20000010000 */
[----:B------:R-:W-:Y:S01]  /*7430*/  HFMA2.MMA R31, -RZ, RZ, 0, 4.76837158203125e-07 ;  /* 0x00000008ff1f7435 */ /* 0x000fe200000001ff */
[----:B------:R-:W-:Y:S02]  /*7440*/  MOV R83, 0xffffffff ;  /* 0xffffffff00537802 */ /* 0x000fe40000000f00 */
[----:B------:R-:W-:Y:S02]  /*7450*/  MOV R29, R80 ;  /* 0x00000050001d7202 */ /* 0x000fe40000000f00 */
[----:B------:R-:W-:Y:S02]  /*7460*/  MOV R28, 0x7480 ;  /* 0x00007480001c7802 */ /* 0x000fe40000000f00 */
[----:B------:R-:W-:Y:S05]  /*7470*/  CALL.REL.NOINC `($__internal_95_$__cuda_sm70_shflsync_down_p) ;  /* 0x0000036000007944 */ /* 0x000fea0003c00000 */
[----:B-1----:R-:W-:Y:S01]  /*7480*/  MOV R81, R31 ;  /* 0x0000001f00517202 */ /* 0x002fe20000000f00 */
[----:B------:R-:W-:Y:S01]  /*7490*/  HFMA2.MMA R31, -RZ, RZ, 0, 4.76837158203125e-07 ;  /* 0x00000008ff1f7435 */ /* 0x000fe200000001ff */
[----:B------:R-:W-:-:S02]  /*74a0*/  MOV R29, R30 ;  /* 0x0000001e001d7202 */ /* 0x000fc40000000f00 */
[----:B------:R-:W-:Y:S02]  /*74b0*/  MOV R103, 0x1f ;  /* 0x0000001f00677802 */ /* 0x000fe40000000f00 */
[----:B------:R-:W-:Y:S02]  /*74c0*/  MOV R83, 0xffffffff ;  /* 0xffffffff00537802 */ /* 0x000fe40000000f00 */
[----:B------:R-:W-:Y:S02]  /*74d0*/  MOV R28, 0x74f0 ;  /* 0x000074f0001c7802 */ /* 0x000fe40000000f00 */
[----:B------:R-:W-:Y:S05]  /*74e0*/  CALL.REL.NOINC `($__internal_95_$__cuda_sm70_shflsync_down_p) ;  /* 0x000002f000007944 */ /* 0x000fea0003c00000 */
[----:B------:R-:W-:Y:S01]  /*74f0*/  FADD.FTZ R80, R81, R80 ;  /* 0x0000005051507221 */ /* 0x000fe20000010000 */
[----:B------:R-:W-:Y:S01]  /*7500*/  MOV R103, 0x1f ;  /* 0x0000001f00677802 */ /* 0x000fe20000000f00 */
[----:B-1----:R-:W-:Y:S01]  /*7510*/  FADD.FTZ R30, R30, R31 ;  /* 0x0000001f1e1e7221 */ /* 0x002fe20000010000 */
[----:B------:R-:W-:Y:S01]  /*7520*/  HFMA2.MMA R31, -RZ, RZ, 0, 2.384185791015625e-07 ;  /* 0x00000004ff1f7435 */ /* 0x000fe200000001ff */
[----:B------:R-:W-:Y:S02]  /*7530*/  MOV R83, 0xffffffff ;  /* 0xffffffff00537802 */ /* 0x000fe40000000f00 */
[----:B------:R-:W-:-:S02]  /*7540*/  MOV R29, R80 ;  /* 0x00000050001d7202 */ /* 0x000fc40000000f00 */
[----:B------:R-:W-:Y:S02]  /*7550*/  MOV R28, 0x7570 ;  /* 0x00007570001c7802 */ /* 0x000fe40000000f00 */
[----:B------:R-:W-:Y:S05]  /*7560*/  CALL.REL.NOINC `($__internal_95_$__cuda_sm70_shflsync_down_p) ;  /* 0x0000027000007944 */ /* 0x000fea0003c00000 */
[----:B-1----:R-:W-:Y:S01]  /*7570*/  MOV R81, R31 ;  /* 0x0000001f00517202 */ /* 0x002fe20000000f00 */
[----:B------:R-:W-:Y:S01]  /*7580*/  HFMA2.MMA R31, -RZ, RZ, 0, 2.384185791015625e-07 ;  /* 0x00000004ff1f7435 */ /* 0x000fe200000001ff */
[----:B------:R-:W-:Y:S02]  /*7590*/  MOV R29, R30 ;  /* 0x0000001e001d7202 */ /* 0x000fe40000000f00 */
[----:B------:R-:W-:Y:S02]  /*75a0*/  MOV R103, 0x1f ;  /* 0x0000001f00677802 */ /* 0x000fe40000000f00 */
[----:B------:R-:W-:Y:S02]  /*75b0*/  MOV R83, 0xffffffff ;  /* 0xffffffff00537802 */ /* 0x000fe40000000f00 */
[----:B------:R-:W-:Y:S02]  /*75c0*/  MOV R28, 0x75e0 ;  /* 0x000075e0001c7802 */ /* 0x000fe40000000f00 */
[----:B------:R-:W-:Y:S05]  /*75d0*/  CALL.REL.NOINC `($__internal_95_$__cuda_sm70_shflsync_down_p) ;  /* 0x0000020000007944 */ /* 0x000fea0003c00000 */
[----:B------:R-:W-:Y:S01]  /*75e0*/  FADD.FTZ R80, R81, R80 ;  /* 0x0000005051507221 */ /* 0x000fe20000010000 */
[----:B------:R-:W-:Y:S01]  /*75f0*/  MOV R103, 0x1f ;  /* 0x0000001f00677802 */ /* 0x000fe20000000f00 */
[----:B-1----:R-:W-:Y:S01]  /*7600*/  FADD.FTZ R30, R30, R31 ;  /* 0x0000001f1e1e7221 */ /* 0x002fe20000010000 */
[----:B------:R-:W-:Y:S01]  /*7610*/  HFMA2.MMA R31, -RZ, RZ, 0, 1.1920928955078125e-07 ;  /* 0x00000002ff1f7435 */ /* 0x000fe200000001ff */
[----:B------:R-:W-:-:S02]  /*7620*/  MOV R83, 0xffffffff ;  /* 0xffffffff00537802 */ /* 0x000fc40000000f00 */
[----:B------:R-:W-:Y:S02]  /*7630*/  MOV R29, R80 ;  /* 0x00000050001d7202 */ /* 0x000fe40000000f00 */
[----:B------:R-:W-:Y:S02]  /*7640*/  MOV R28, 0x7660 ;  /* 0x00007660001c7802 */ /* 0x000fe40000000f00 */
[----:B------:R-:W-:Y:S05]  /*7650*/  CALL.REL.NOINC `($__internal_95_$__cuda_sm70_shflsync_down_p) ;  /* 0x0000018000007944 */ /* 0x000fea0003c00000 */
[----:B-1----:R-:W-:Y:S01]  /*7660*/  MOV R81, R31 ;  /* 0x0000001f00517202 */ /* 0x002fe20000000f00 */
[----:B------:R-:W-:Y:S01]  /*7670*/  HFMA2.MMA R31, -RZ, RZ, 0, 1.1920928955078125e-07 ;  /* 0x00000002ff1f7435 */ /* 0x000fe200000001ff */
[----:B------:R-:W-:Y:S02]  /*7680*/  MOV R29, R30 ;  /* 0x0000001e001d7202 */ /* 0x000fe40000000f00 */
[----:B------:R-:W-:Y:S02]  /*7690*/  MOV R103, 0x1f ;  /* 0x0000001f00677802 */ /* 0x000fe40000000f00 */
[----:B------:R-:W-:Y:S02]  /*76a0*/  MOV R83, 0xffffffff ;  /* 0xffffffff00537802 */ /* 0x000fe40000000f00 */
[----:B------:R-:W-:-:S02]  /*76b0*/  MOV R28, 0x76d0 ;  /* 0x000076d0001c7802 */ /* 0x000fc40000000f00 */
[----:B------:R-:W-:Y:S05]  /*76c0*/  CALL.REL.NOINC `($__internal_95_$__cuda_sm70_shflsync_down_p) ;  /* 0x0000011000007944 */ /* 0x000fea0003c00000 */
[----:B------:R-:W-:Y:S01]  /*76d0*/  FADD.FTZ R80, R81, R80 ;  /* 0x0000005051507221 */ /* 0x000fe20000010000 */
[----:B------:R-:W-:Y:S01]  /*76e0*/  MOV R103, 0x1f ;  /* 0x0000001f00677802 */ /* 0x000fe20000000f00 */
[----:B-1----:R-:W-:Y:S01]  /*76f0*/  FADD.FTZ R30, R30, R31 ;  /* 0x0000001f1e1e7221 */ /* 0x002fe20000010000 */
[----:B------:R-:W-:Y:S01]  /*7700*/  HFMA2.MMA R31, -RZ, RZ, 0, 5.9604644775390625e-08 ;  /* 0x00000001ff1f7435 */ /* 0x000fe200000001ff */
[----:B------:R-:W-:-:S02]  /*7710*/  MOV R83, 0xffffffff ;  /* 0xffffffff00537802 */ /* 0x000fc40000000f00 */
[----:B------:R-:W-:Y:S02]  /*7720*/  MOV R29, R80 ;  /* 0x00000050001d7202 */ /* 0x000fe40000000f00 */
[----:B------:R-:W-:Y:S02]  /*7730*/  MOV R28, 0x7750 ;  /* 0x00007750001c7802 */ /* 0x000fe40000000f00 */
[----:B------:R-:W-:Y:S05]  /*7740*/  CALL.REL.NOINC `($__internal_95_$__cuda_sm70_shflsync_down_p) ;  /* 0x0000009000007944 */ /* 0x000fea0003c00000 */
[----:B-1----:R-:W-:Y:S01]  /*7750*/  MOV R81, R31 ;  /* 0x0000001f00517202 */ /* 0x002fe20000000f00 */
[----:B------:R-:W-:Y:S01]  /*7760*/  HFMA2.MMA R31, -RZ, RZ, 0, 5.9604644775390625e-08 ;  /* 0x00000001ff1f7435 */ /* 0x000fe200000001ff */
[----:B------:R-:W-:Y:S02]  /*7770*/  MOV R29, R30 ;  /* 0x0000001e001d7202 */ /* 0x000fe40000000f00 */
[----:B------:R-:W-:Y:S02]  /*7780*/  MOV R103, 0x1f ;  /* 0x0000001f00677802 */ /* 0x000fe40000000f00 */
[----:B------:R-:W-:Y:S02]  /*7790*/  MOV R83, 0xffffffff ;  /* 0xffffffff00537802 */ /* 0x000fe40000000f00 */
[----:B------:R-:W-:-:S02]  /*77a0*/  MOV R28, 0x77c0 ;  /* 0x000077c0001c7802 */ /* 0x000fc40000000f00 */
[----:B------:R-:W-:Y:S05]  /*77b0*/  CALL.REL.NOINC `($__internal_95_$__cuda_sm70_shflsync_down_p) ;  /* 0x0000002000007944 */ /* 0x000fea0003c00000 */
[----:B-1----:R-:W-:Y:S01]  /*77c0*/  MOV R29, R31 ;  /* 0x0000001f001d7202 */ /* 0x002fe20000000f00 */
[----:B------:R-:W-:Y:S05]  /*77d0*/  BRA `(.L_x_6882) ;  /* 0xffffc15000007947 */ /* 0x000fea000383ffff */
        .weak           $__internal_95_$__cuda_sm70_shflsync_down_p
        .type           $__internal_95_$__cuda_sm70_shflsync_down_p,@function
        .size           $__internal_95_$__cuda_sm70_shflsync_down_p,(.L_x_14313 - $__internal_95_$__cuda_sm70_shflsync_down_p)
$__internal_95_$__cuda_sm70_shflsync_down_p:
[----:B------:R-:W-:Y:S04]  /*77e0*/  WARPSYNC R83 ;  /* 0x0000005300007348 */ /* 0x000fe80003800000 */
[----:B------:R0:W1:Y:S02]  /*77f0*/  SHFL.DOWN PT, R31, R29, R31, R103 ;  /* 0x0800001f1d1f7389 */ /* 0x00006400000e0067 */
[----:B0-----:R-:W-:-:S06]  /*7800*/  HFMA2.MMA R29, -RZ, RZ, 0, 0 ;  /* 0x00000000ff1d7435 */ /* 0x001fcc00000001ff */
[----:B------:R-:W-:Y:S05]  /*7810*/  RET.REL.NODEC R28 `(_ZN10layer_norm13ln_bwd_kernelINS_13Kernel_traitsIf13__nv_bfloat16fS2_fjLj5120ELj1ELj1ELj4ELj16ENS_18Kernel_traits_baseILj5120EfS2_fS2_fjLj128EEEEELb1ELb1ELb0ELb1EEEvNS_9BwdParamsE) ;  /* 0xffff87e01c007950 */ /* 0x000fea0003c3ffff */
.L_x_6883:
        /* <DEDUP_REMOVED lines=14> */
.L_x_14313:


//--------------------- .text._ZN10layer_norm22ln_bwd_finalize_kernelINS_22Kernel_traits_finalizeILj5120Ef13__nv_bfloat16fS2_fjLb1ELj1024ELj4ENS_18Kernel_traits_baseILj5120EfS2_fS2_fjLj1024EEEEELb1ELb0EEEvNS_9BwdParamsE --------------------------
	.section	.text._ZN10layer_norm22ln_bwd_finalize_kernelINS_22Kernel_traits_finalizeILj5120Ef13__nv_bfloat16fS2_fjLb1ELj1024ELj4ENS_18Kernel_traits_baseILj5120EfS2_fS2_fjLj1024EEEEELb1ELb0EEEvNS_9BwdParamsE,"ax",@progbits
	.sectioninfo	@"SHI_REGISTERS=32"
	.align	128
        .global         _ZN10layer_norm22ln_bwd_finalize_kernelINS_22Kernel_traits_finalizeILj5120Ef13__nv_bfloat16fS2_fjLb1ELj1024ELj4ENS_18Kernel_traits_baseILj5120EfS2_fS2_fjLj1024EEEEELb1ELb0EEEvNS_9BwdParamsE
        .type           _ZN10layer_norm22ln_bwd_finalize_kernelINS_22Kernel_traits_finalizeILj5120Ef13__nv_bfloat16fS2_fjLb1ELj1024ELj4ENS_18Kernel_traits_baseILj5120EfS2_fS2_fjLj1024EEEEELb1ELb0EEEvNS_9BwdParamsE,@function
        .size           _ZN10layer_norm22ln_bwd_finalize_kernelINS_22Kernel_traits_finalizeILj5120Ef13__nv_bfloat16fS2_fjLb1ELj1024ELj4ENS_18Kernel_traits_baseILj5120EfS2_fS2_fjLj1024EEEEELb1ELb0EEEvNS_9BwdParamsE,(.L_x_14314 - _ZN10layer_norm22ln_bwd_finalize_kernelINS_22Kernel_traits_finalizeILj5120Ef13__nv_bfloat16fS2_fjLb1ELj1024ELj4ENS_18Kernel_traits_baseILj5120EfS2_fS2_fjLj1024EEEEELb1ELb0EEEvNS_9BwdParamsE)
        .other          _ZN10layer_norm22ln_bwd_finalize_kernelINS_22Kernel_traits_finalizeILj5120Ef13__nv_bfloat16fS2_fjLb1ELj1024ELj4ENS_18Kernel_traits_baseILj5120EfS2_fS2_fjLj1024EEEEELb1ELb0EEEvNS_9BwdParamsE,@"STO_CUDA_ENTRY STV_DEFAULT"
_ZN10layer_norm22ln_bwd_finalize_kernelINS_22Kernel_traits_finalizeILj5120Ef13__nv_bfloat16fS2_fjLb1ELj1024ELj4ENS_18Kernel_traits_baseILj5120EfS2_fS2_fjLj1024EEEEELb1ELb0EEEvNS_9BwdParamsE:
.text._ZN10layer_norm22ln_bwd_finalize_kernelINS_22Kernel_traits_finalizeILj5120Ef13__nv_bfloat16fS2_fjLb1ELj1024ELj4ENS_18Kernel_traits_baseILj5120EfS2_fS2_fjLj1024EEEEELb1ELb0EEEvNS_9BwdParamsE:
        /* <DEDUP_REMOVED lines=19> */
.L_x_6897:
        /* <DEDUP_REMOVED lines=33> */
.L_x_6888:
        /* <DEDUP_REMOVED lines=47> */
.L_x_6887:
[----:B------:R-:W-:Y:S05]  /*0630*/  BSYNC B1 ;  /* 0x0000000000017941 */ /* 0x000fea0003800000 */
.L_x_6886:
        /* <DEDUP_REMOVED lines=29> */
.L_x_6890:
[----:B------:R-:W-:Y:S05]  /*0810*/  BSYNC B1 ;  /* 0x0000000000017941 */ /* 0x000fea0003800000 */
.L_x_6889:
        /* <DEDUP_REMOVED lines=14> */
.L_x_6891:
[----:B------:R-:W-:Y:S05]  /*0900*/  BSYNC B1 ;  /* 0x0000000000017941 */ /* 0x000fea0003800000 */
.L_x_6885:
[----:B------:R-:W-:Y:S05]  /*0910*/  BSYNC B0 ;  /* 0x0000000000007941 */ /* 0x000fea0003800000 */
.L_x_6884:
        /* <DEDUP_REMOVED lines=12> */
.L_x_6898:
        /* <DEDUP_REMOVED lines=27> */
.L_x_6899:
        /* <DEDUP_REMOVED lines=9> */
.L_x_6892:
        /* <DEDUP_REMOVED lines=18> */
.L_x_6896:
[----:B------:R-:W-:Y:S05]  /*0d40*/  BSYNC B0 ;  /* 0x0000000000007941 */ /* 0x000fea0003800000 */
.L_x_6895:
[C---:B------:R-:W-:Y:S02]  /*0d50*/  ISETP.GT.U32.AND P1, PT, R4.reuse, -0x1401, PT ;  /* 0xffffebff0400780c */ /* 0x040fe40003f24070 */
[----:B------:R-:W-:-:S02]  /*0d60*/  IADD3 R4, R4, 0x1400, RZ ;  /* 0x0000140004047810 */ /* 0x000fc40007ffe0ff */
[----:B------:R-:W-:-:S09]  /*0d70*/  IADD3 R5, R5, 0xa00, RZ ;  /* 0x00000a0005057810 */ /* 0x000fd20007ffe0ff */
[----:B01----:R-:W-:Y:S05]  /*0d80*/  @P1 BRA `(.L_x_6897) ;  /* 0xfffff3a000001947 */ /* 0x003fea000383ffff */
[----:B------:R-:W-:Y:S05]  /*0d90*/  EXIT ;  /* 0x000000000000794d */ /* 0x000fea0003800000 */
.L_x_6893:
[----:B------:R-:W-:Y:S01]  /*0da0*/  HFMA2.MMA R17, -RZ, RZ, 0, 5.9604644775390625e-08 ;  /* 0x00000001ff117435 */ /* 0x000fe200000001ff */
[----:B---3--:R-:W-:Y:S01]  /*0db0*/  MOV R18, R10 ;  /* 0x0000000a00127202 */ /* 0x008fe20000000f00 */
[----:B------:R-:W-:Y:S01]  /*0dc0*/  IMAD.MOV.U32 R14, RZ, RZ, 0x1f ;  /* 0x0000001fff0e7424 */ /* 0x000fe200078e00ff */
[----:B------:R-:W-:Y:S02]  /*0dd0*/  MOV R19, 0xffffffff ;  /* 0xffffffff00137802 */ /* 0x000fe40000000f00 */
[----:B------:R-:W-:Y:S02]  /*0de0*/  MOV R8, 0xe00 ;  /* 0x00000e0000087802 */ /* 0x000fe40000000f00 */
[----:B012---:R-:W-:Y:S05]  /*0df0*/  CALL.REL.NOINC `($__internal_96_$__cuda_sm70_shflsync_bfly_p) ;  /* 0x0000059000007944 */ /* 0x007fea0003c00000 */
[----:B01----:R-:W-:Y:S05]  /*0e00*/  BRA `(.L_x_6898) ;  /* 0xfffffbd000007947 */ /* 0x003fea000383ffff */
.L_x_6894:
[----:B------:R-:W-:Y:S01]  /*0e10*/  HFMA2.MMA R17, -RZ, RZ, 0, 1.1920928955078125e-07 ;  /* 0x00000002ff117435 */ /* 0x000fe200000001ff */
[----:B------:R-:W-:Y:S01]  /*0e20*/  IMAD.MOV.U32 R14, RZ, RZ, 0x1f ;  /* 0x0000001fff0e7424 */ /* 0x000fe200078e00ff */
[----:B------:R-:W-:Y:S02]  /*0e30*/  MOV R19, 0xffffffff ;  /* 0xffffffff00137802 */ /* 0x000fe40000000f00 */
[----:B------:R-:W-:Y:S02]  /*0e40*/  MOV R8, 0xe60 ;  /* 0x00000e6000087802 */ /* 0x000fe40000000f00 */
[----:B0123--:R-:W-:Y:S05]  /*0e50*/  CALL.REL.NOINC `($__internal_96_$__cuda_sm70_shflsync_bfly_p) ;  /* 0x0000053000007944 */ /* 0x00ffea0003c00000 */
[----:B0-----:R-:W-:Y:S01]  /*0e60*/  HFMA2.MMA R17, -RZ, RZ, 0, 2.384185791015625e-07 ;  /* 0x00000004ff117435 */ /* 0x001fe200000001ff */
[----:B-1----:R-:W-:Y:S01]  /*0e70*/  FADD.FTZ R18, R18, R14 ;  /* 0x0000000e12127221 */ /* 0x002fe20000010000 */
[----:B------:R-:W-:Y:S01]  /*0e80*/  MOV R19, 0xffffffff ;  /* 0xffffffff00137802 */ /* 0x000fe20000000f00 */
[----:B------:R-:W-:Y:S01]  /*0e90*/  IMAD.MOV.U32 R14, RZ, RZ, 0x1f ;  /* 0x0000001fff0e7424 */ /* 0x000fe200078e00ff */
[----:B------:R-:W-:-:S02]  /*0ea0*/  MOV R8, 0xec0 ;  /* 0x00000ec000087802 */ /* 0x000fc40000000f00 */
[----:B------:R-:W-:Y:S05]  /*0eb0*/  CALL.REL.NOINC `($__internal_96_$__cuda_sm70_shflsync_bfly_p) ;  /* 0x000004d000007944 */ /* 0x000fea0003c00000 */
[----:B0-----:R-:W-:Y:S01]  /*0ec0*/  HFMA2.MMA R17, -RZ, RZ, 0, 4.76837158203125e-07 ;  /* 0x00000008ff117435 */ /* 0x001fe200000001ff */
[----:B-1----:R-:W-:Y:S01]  /*0ed0*/  FADD.FTZ R18, R18, R14 ;  /* 0x0000000e12127221 */ /* 0x002fe20000010000 */
[----:B------:R-:W-:Y:S01]  /*0ee0*/  MOV R19, 0xffffffff ;  /* 0xffffffff00137802 */ /* 0x000fe20000000f00 */
[----:B------:R-:W-:Y:S01]  /*0ef0*/  IMAD.MOV.U32 R14, RZ, RZ, 0x1f ;  /* 0x0000001fff0e7424 */ /* 0x000fe200078e00ff */
[----:B------:R-:W-:-:S02]  /*0f00*/  MOV R8, 0xf20 ;  /* 0x00000f2000087802 */ /* 0x000fc40000000f00 */
[----:B------:R-:W-:Y:S05]  /*0f10*/  CALL.REL.NOINC `($__internal_96_$__cuda_sm70_shflsync_bfly_p) ;  /* 0x0000047000007944 */ /* 0x000fea0003c00000 */
[----:B-1----:R-:W-:Y:S01]  /*0f20*/  FADD.FTZ R10, R18, R14 ;  /* 0x0000000e120a7221 */ /* 0x002fe20000010000 */
[----:B0-----:R-:W-:Y:S01]  /*0f30*/  HFMA2.MMA R17, -RZ, RZ, 0, 9.5367431640625e-07 ;  /* 0x00000010ff117435 */ /* 0x001fe200000001ff */
[----:B------:R-:W-:Y:S01]  /*0f40*/  IMAD.MOV.U32 R14, RZ, RZ, 0x1f ;  /* 0x0000001fff0e7424 */ /* 0x000fe200078e00ff */
[----:B------:R-:W-:-:S02]  /*0f50*/  MOV R19, 0xffffffff ;  /* 0xffffffff00137802 */ /* 0x000fc40000000f00 */
[----:B------:R-:W-:Y:S02]  /*0f60*/  MOV R18, R10 ;  /* 0x0000000a00127202 */ /* 0x000fe40000000f00 */
[----:B------:R-:W-:Y:S02]  /*0f70*/  MOV R8, 0xf90 ;  /* 0x00000f9000087802 */ /* 0x000fe40000000f00 */
[----:B------:R-:W-:Y:S05]  /*0f80*/  CALL.REL.NOINC `($__internal_96_$__cuda_sm70_shflsync_bfly_p) ;  /* 0x0000040000007944 */ /* 0x000fea0003c00000 */
[----:B0-----:R-:W-:Y:S01]  /*0f90*/  HFMA2.MMA R17, -RZ, RZ, 0, 5.9604644775390625e-08 ;  /* 0x00000001ff117435 */ /* 0x001fe200000001ff */
[----:B-1----:R-:W-:Y:S01]  /*0fa0*/  IMAD.MOV.U32 R13, RZ, RZ, R14 ;  /* 0x000000ffff0d7224 */ /* 0x002fe200078e000e */
[----:B------:R-:W-:Y:S01]  /*0fb0*/  MOV R18, R15 ;  /* 0x0000000f00127202 */ /* 0x000fe20000000f00 */
[----:B------:R-:W-:Y:S01]  /*0fc0*/  IMAD.MOV.U32 R14, RZ, RZ, 0x1f ;  /* 0x0000001fff0e7424 */ /* 0x000fe200078e00ff */
[----:B------:R-:W-:Y:S02]  /*0fd0*/  MOV R19, 0xffffffff ;  /* 0xffffffff00137802 */ /* 0x000fe40000000f00 */
[----:B------:R-:W-:Y:S02]  /*0fe0*/  MOV R8, 0x1000 ;  /* 0x0000100000087802 */ /* 0x000fe40000000f00 */
[----:B------:R-:W-:Y:S05]  /*0ff0*/  CALL.REL.NOINC `($__internal_96_$__cuda_sm70_shflsync_bfly_p) ;  /* 0x0000039000007944 */ /* 0x000fea0003c00000 */
[----:B0-----:R-:W-:Y:S01]  /*1000*/  HFMA2.MMA R17, -RZ, RZ, 0, 1.1920928955078125e-07 ;  /* 0x00000002ff117435 */ /* 0x001fe200000001ff */
[----:B-1----:R-:W-:Y:S01]  /*1010*/  FADD.FTZ R18, R15, R14 ;  /* 0x0000000e0f127221 */ /* 0x002fe20000010000 */
[----:B------:R-:W-:Y:S01]  /*1020*/  MOV R19, 0xffffffff ;  /* 0xffffffff00137802 */ /* 0x000fe20000000f00 */
[----:B------:R-:W-:Y:S01]  /*1030*/  IMAD.MOV.U32 R14, RZ, RZ, 0x1f ;  /* 0x0000001fff0e7424 */ /* 0x000fe200078e00ff */
[----:B------:R-:W-:-:S02]  /*1040*/  MOV R8, 0x1060 ;  /* 0x0000106000087802 */ /* 0x000fc40000000f00 */
[----:B------:R-:W-:Y:S05]  /*1050*/  CALL.REL.NOINC `($__internal_96_$__cuda_sm70_shflsync_bfly_p) ;  /* 0x0000033000007944 */ /* 0x000fea0003c00000 */
        /* <DEDUP_REMOVED lines=14> */
[----:B------:R-:W-:Y:S01]  /*1140*/  MOV R14, 0x1f ;  /* 0x0000001f000e7802 */ /* 0x000fe20000000f00 */
[----:B------:R-:W-:Y:S01]  /*1150*/  IMAD.MOV.U32 R19, RZ, RZ, -0x1 ;  /* 0xffffffffff137424 */ /* 0x000fe200078e00ff */
[----:B------:R-:W-:-:S02]  /*1160*/  MOV R8, 0x1190 ;  /* 0x0000119000087802 */ /* 0x000fc40000000f00 */
[----:B------:R-:W-:Y:S02]  /*1170*/  MOV R18, R12 ;  /* 0x0000000c00127202 */ /* 0x000fe40000000f00 */
[----:B------:R-:W-:Y:S05]  /*1180*/  CALL.REL.NOINC `($__internal_96_$__cuda_sm70_shflsync_bfly_p) ;  /* 0x0000020000007944 */ /* 0x000fea0003c00000 */
[----:B-1----:R-:W-:Y:S01]  /*1190*/  MOV R15, R14 ;  /* 0x0000000e000f7202 */ /* 0x002fe20000000f00 */
[----:B------:R-:W-:Y:S01]  /*11a0*/  HFMA2.MMA R14, -RZ, RZ, 0, 1.847743988037109375e-06 ;  /* 0x0000001fff0e7435 */ /* 0x000fe200000001ff */
[----:B0-----:R-:W-:Y:S01]  /*11b0*/  MOV R18, R11 ;  /* 0x0000000b00127202 */ /* 0x001fe20000000f00 */
        /* <DEDUP_REMOVED lines=13> */
[----:B------:R-:W-:Y:S01]  /*1290*/  IMAD.MOV.U32 R19, RZ, RZ, -0x1 ;  /* 0xffffffffff137424 */ /* 0x000fe200078e00ff */
[----:B------:R-:W-:-:S02]  /*12a0*/  MOV R8, 0x12c0 ;  /* 0x000012c000087802 */ /* 0x000fc40000000f00 */
[----:B------:R-:W-:Y:S05]  /*12b0*/  CALL.REL.NOINC `($__internal_96_$__cuda_sm70_shflsync_bfly_p) ;  /* 0x000000d000007944 */ /* 0x000fea0003c00000 */
[----:B0-----:R-:W-:Y:S01]  /*12c0*/  HFMA2.MMA R17, -RZ, RZ, 0, 4.76837158203125e-07 ;  /* 0x00000008ff117435 */ /* 0x001fe200000001ff */
[----:B-1----:R-:W-:Y:S01]  /*12d0*/  FADD.FTZ R18, R18, R14 ;  /* 0x0000000e12127221 */ /* 0x002fe20000010000 */
[----:B------:R-:W-:-:S02]  /*12e0*/  MOV R14, 0x1f ;  /* 0x0000001f000e7802 */ /* 0x000fc40000000f00 */
[----:B------:R-:W-:Y:S02]  /*12f0*/  MOV R19, 0xffffffff ;  /* 0xffffffff00137802 */ /* 0x000fe40000000f00 */
[----:B------:R-:W-:Y:S02]  /*1300*/  MOV R8, 0x1320 ;  /* 0x0000132000087802 */ /* 0x000fe40000000f00 */
[----:B------:R-:W-:Y:S05]  /*1310*/  CALL.REL.NOINC `($__internal_96_$__cuda_sm70_shflsync_bfly_p) ;  /* 0x0000007000007944 */ /* 0x000fea0003c00000 */
[----:B01----:R-:W-:Y:S01]  /*1320*/  FADD.FTZ R18, R18, R14 ;  /* 0x0000000e12127221 */ /* 0x003fe20000010000 */
[----:B------:R-:W-:Y:S01]  /*1330*/  HFMA2.MMA R14, -RZ, RZ, 0, 1.847743988037109375e-06 ;  /* 0x0000001fff0e7435 */ /* 0x000fe200000001ff */
[----:B------:R-:W-:Y:S01]  /*1340*/  IMAD.MOV.U32 R17, RZ, RZ, 0x10 ;  /* 0x00000010ff117424 */ /* 0x000fe200078e00ff */
[----:B------:R-:W-:Y:S02]  /*1350*/  MOV R19, 0xffffffff ;  /* 0xffffffff00137802 */ /* 0x000fe40000000f00 */
[----:B------:R-:W-:Y:S02]  /*1360*/  MOV R8, 0x1380 ;  /* 0x0000138000087802 */ /* 0x000fe40000000f00 */
[----:B------:R-:W-:Y:S05]  /*1370*/  CALL.REL.NOINC `($__internal_96_$__cuda_sm70_shflsync_bfly_p) ;  /* 0x0000001000007944 */ /* 0x000fea0003c00000 */
[----:B01----:R-:W-:Y:S05]  /*1380*/  BRA `(.L_x_6899) ;  /* 0xfffff80000007947 */ /* 0x003fea000383ffff */
        .weak           $__internal_96_$__cuda_sm70_shflsync_bfly_p
        .type           $__internal_96_$__cuda_sm70_shflsync_bfly_p,@function
        .size           $__internal_96_$__cuda_sm70_shflsync_bfly_p,(.L_x_14314 - $__internal_96_$__cuda_sm70_shflsync_bfly_p)
$__internal_96_$__cuda_sm70_shflsync_bfly_p:
[----:B------:R-:W-:Y:S01]  /*1390*/  HFMA2.MMA R9, -RZ, RZ, 0, 0 ;  /* 0x00000000ff097435 */ /* 0x000fe200000001ff */
[----:B------:R-:W-:Y:S04]  /*13a0*/  WARPSYNC R19 ;  /* 0x0000001300007348 */ /* 0x000fe80003800000 */
[----:B------:R0:W1:Y:S01]  /*13b0*/  SHFL.BFLY PT, R14, R18, R17, R14 ;  /* 0x0c000011120e7389 */ /* 0x00006200000e000e */
[----:B------:R-:W-:Y:S05]  /*13c0*/  RET.REL.NODEC R8 `(_ZN10layer_norm22ln_bwd_finalize_kernelINS_22Kernel_traits_finalizeILj5120Ef13__nv_bfloat16fS2_fjLb1ELj1024ELj4ENS_18Kernel_traits_baseILj5120EfS2_fS2_fjLj1024EEEEELb1ELb0EEEvNS_9BwdParamsE) ;  /* 0xffffec3008007950 */ /* 0x000fea0003c3ffff */
.L_x_6900:
        /* <DEDUP_REMOVED lines=11> */
.L_x_14314:


//--------------------- .text._ZN10layer_norm13ln_bwd_kernelINS_13Kernel_traitsIf13__nv_bfloat16fS2_fjLj5120ELj1ELj1ELj4ELj16ENS_18Kernel_traits_baseILj5120EfS2_fS2_fjLj128EEEEELb1ELb1ELb1ELb0EEEvNS_9BwdParamsE --------------------------
	.section	.text._ZN10layer_norm13ln_bwd_kernelINS_13Kernel_traitsIf13__nv_bfloat16fS2_fjLj5120ELj1ELj1ELj4ELj16ENS_18Kernel_traits_baseILj5120EfS2_fS2_fjLj128EEEEELb1ELb1ELb1ELb0EEEvNS_9BwdParamsE,"ax",@progbits
	.sectioninfo	@"SHI_REGISTERS=32"
	.align	128
        .global         _ZN10layer_norm13ln_bwd_kernelINS_13Kernel_traitsIf13__nv_bfloat16fS2_fjLj5120ELj1ELj1ELj4ELj16ENS_18Kernel_traits_baseILj5120EfS2_fS2_fjLj128EEEEELb1ELb1ELb1ELb0EEEvNS_9BwdParamsE
        .type           _ZN10layer_norm13ln_bwd_kernelINS_13Kernel_traitsIf13__nv_bfloat16fS2_fjLj5120ELj1ELj1ELj4ELj16ENS_18Kernel_traits_baseILj5120EfS2_fS2_fjLj128EEEEELb1ELb1ELb1ELb0EEEvNS_9BwdParamsE,@function
        .size           _ZN10layer_norm13ln_bwd_kernelINS_13Kernel_traitsIf13__nv_bfloat16fS2_fjLj5120ELj1ELj1ELj4ELj16ENS_18Kernel_traits_baseILj5120EfS2_fS2_fjLj128EEEEELb1ELb1ELb1ELb0EEEvNS_9BwdParamsE,(.L_x_14315 - _ZN10layer_norm13ln_bwd_kernelINS_13Kernel_traitsIf13__nv_bfloat16fS2_fjLj5120ELj1ELj1ELj4ELj16ENS_18Kernel_traits_baseILj5120EfS2_fS2_fjLj128EEEEELb1ELb1ELb1ELb0EEEvNS_9BwdParamsE)
        .other          _ZN10layer_norm13ln_bwd_kernelINS_13Kernel_traitsIf13__nv_bfloat16fS2_fjLj5120ELj1ELj1ELj4ELj16ENS_18Kernel_traits_baseILj5120EfS2_fS2_fjLj128EEEEELb1ELb1ELb1ELb0EEEvNS_9BwdParamsE,@"STO_CUDA_ENTRY STV_DEFAULT"
_ZN10layer_norm13ln_bwd_kernelINS_13Kernel_traitsIf13__nv_bfloat16fS2_fjLj5120ELj1ELj1ELj4ELj16ENS_18Kernel_traits_baseILj5120EfS2_fS2_fjLj128EEEEELb1ELb1ELb1ELb0EEEvNS_9BwdParamsE:
.text._ZN10layer_norm13ln_bwd_kernelINS_13Kernel_traitsIf13__nv_bfloat16fS2_fjLj5120ELj1ELj1ELj4ELj16ENS_18Kernel_traits_baseILj5120EfS2_fS2_fjLj128EEEEELb1ELb1ELb1ELb0EEEvNS_9BwdParamsE:
[----:B------:R-:W-:-:S04]  /*0000*/  MOV R1, c[0x0][0x28] ;  /* 0x00000a0000017a02 */ /* 0x000fc80000000f00 */
[----:B------:R-:W-:-:S05]  /*0010*/  IADD3 R1, R1, -0x600, RZ ;  /* 0xfffffa0001017810 */ /* 0x000fca0007ffe0ff */
[----:B------:R-:W2:Y:S04]  /*0020*/  LDL.64 R10, [R1+0x528] ;  /* 0x00052800010a7983 */ /* 0x000ea80000100a00 */
[----:B------:R-:W3:Y:S04]  /*0030*/  LDL.64 R8, [R1+0x520] ;  /* 0x0005200001087983 */ /* 0x000ee80000100a00 */
[----:B------:R-:W0:Y:S01]  /*0040*/  S2R R12, SR_TID.X ;  /* 0x00000000000c7919 */ /* 0x000e220000002100 */
[----:B------:R-:W-:-:S05]  /*0050*/  IMAD.MOV.U32 R0, RZ, RZ, c[0x0][0x168] ;  /* 0x00005a00ff007624 */ /* 0x000fca00078e00ff */
[----:B------:R-:W-:-:S04]  /*0060*/  SHF.R.S32.HI R0, RZ, 0x1f, R0 ;  /* 0x0000001fff007819 */ /* 0x000fc80000011400 */
[----:B------:R-:W-:Y:S01]  /*0070*/  LEA.HI R0, R0, c[0x0][0x168], RZ, 0x3 ;  /* 0x00005a0000007a11 */ /* 0x000fe200078f18ff */
[----:B--2---:R-:W-:Y:S04]  /*0080*/  STL.64 [R1+0x5f8], R10 ;  /* 0x0005f80a01007387 */ /* 0x004fe80000100a00 */
[----:B---3--:R1:W-:Y:S04]  /*0090*/  STL.64 [R1+0x5f0], R8 ;  /* 0x0005f00801007387 */ /* 0x0083e80000100a00 */
[----:B------:R-:W2:Y:S04]  /*00a0*/  LDL.64 R26, [R1+0x4e8] ;  /* 0x0004e800011a7983 */ /* 0x000ea80000100a00 */
[----:B------:R-:W3:Y:S04]  /*00b0*/  LDL.64 R24, [R1+0x4e0] ;  /* 0x0004e00001187983 */ /* 0x000ee80000100a00 */
[----:B-1----:R1:W4:Y:S04]  /*00c0*/  LDL.64 R8, [R1+0x530] ;  /* 0x0005300001087983 */ /* 0x0023280000100a00 */
[----:B------:R1:W4:Y:S01]  /*00d0*/  LDL.64 R10, [R1+0x538] ;  /* 0x00053800010a7983 */ /* 0x0003220000100a00 */
[----:B0-----:R-:W-:-:S04]  /*00e0*/  LOP3.LUT R2, R12, 0x7f, RZ, 0xc, !PT ;  /* 0x0000007f0c027812 */ /* 0x001fc800078e0cff */
[----:B------:R-:W-:-:S04]  /*00f0*/  LEA.HI.SX32 R7, R0, R2, 0x1d ;  /* 0x0000000200077211 */ /* 0x000fc800078feaff */
[----:B------:R-:W-:Y:S02]  /*0100*/  LOP3.LUT P4, RZ, R7, 0xffffff80, RZ, 0xc0, !PT ;  /* 0xffffff8007ff7812 */ /* 0x000fe4000788c0ff */
[----:B------:R-:W-:Y:S01]  /*0110*/  LOP3.LUT R0, R12, 0x7f, RZ, 0xc0, !PT ;  /* 0x0000007f0c007812 */ /* 0x000fe200078ec0ff */
[----:B------:R-:W-:-:S10]  /*0120*/  ULDC.64 UR4, c[0x0][0x118] ;  /* 0x0000460000047ab9 */ /* 0x000fd40000000a00 */
[----:B------:R-:W-:-:S05]  /*0130*/  @P4 MOV R2, 0x20 ;  /* 0x0000002000024802 */ /* 0x000fca0000000f00 */
[CC--:B------:R-:W-:Y:S01]  /*0140*/  @P4 IMAD.WIDE.U32 R4, R0.reuse, R2.reuse, c[0x0][0x1b0] ;  /* 0x00006c0000044625 */ /* 0x0c0fe200078e0002 */
[----:B--2---:R0:W-:Y:S04]  /*0150*/  STL.64 [R1+0x5d8], R26 ;  /* 0x0005d81a01007387 */ /* 0x0041e80000100a00 */
[----:B---3--:R2:W-:Y:S04]  /*0160*/  STL.64 [R1+0x5d0], R24 ;  /* 0x0005d01801007387 */ /* 0x0085e80000100a00 */
[----:B0-----:R-:W3:Y:S04]  /*0170*/  LDL.64 R26, [R1+0x548] ;  /* 0x00054800011a7983 */ /* 0x001ee80000100a00 */
[----:B--2---:R-:W2:Y:S04]  /*0180*/  LDL.64 R24, [R1+0x540] ;  /* 0x0005400001187983 */ /* 0x004ea80000100a00 */
[----:B----4-:R-:W4:Y:S04]  /*0190*/  @P4 LDG.E.128 R8, [R4.64] ;  /* 0x0000000404084981 */ /* 0x010f28000c1e1d00 */
[----:B---3--:R0:W-:Y:S04]  /*01a0*/  STL.64 [R1+0x5e8], R26 ;  /* 0x0005e81a01007387 */ /* 0x0081e80000100a00 */
[----:B--2---:R2:W-:Y:S04]  /*01b0*/  STL.64 [R1+0x5e0], R24 ;  /* 0x0005e01801007387 */ /* 0x0045e80000100a00 */
[----:B0-----:R1:W3:Y:S04]  /*01c0*/  LDL.64 R26, [R1+0x558] ;  /* 0x00055800011a7983 */ /* 0x0012e80000100a00 */
[----:B--2---:R1:W3:Y:S04]  /*01d0*/  LDL.64 R24, [R1+0x550] ;  /* 0x0005500001187983 */ /* 0x0042e80000100a00 */
[----:B------:R-:W-:Y:S04]  /*01e0*/  STL [R1+0x3c], R7 ;  /* 0x00003c0701007387 */ /* 0x000fe80000100800 */
[----:B------:R1:W2:Y:S04]  /*01f0*/  LDL.64 R20, [R1+0x510] ;  /* 0x0005100001147983 */ /* 0x0002a80000100a00 */
[----:B------:R1:W2:Y:S04]  /*0200*/  LDL.64 R22, [R1+0x518] ;  /* 0x0005180001167983 */ /* 0x0002a80000100a00 */
[----:B------:R1:W5:Y:S04]  /*0210*/  LDL.64 R16, [R1+0x500] ;  /* 0x0005000001107983 */ /* 0x0003680000100a00 */
[----:B------:R1:W5:Y:S04]  /*0220*/  LDL.64 R18, [R1+0x508] ;  /* 0x0005080001127983 */ /* 0x0003680000100a00 */
[----:B------:R0:W-:Y:S04]  /*0230*/  STL [R1+0x560], R12 ;  /* 0x0005600c01007387 */ /* 0x0001e80000100800 */
[----:B------:R1:W2:Y:S04]  /*0240*/  LDL.64 R14, [R1+0x4f8] ;  /* 0x0004f800010e7983 */ /* 0x0002a80000100a00 */
[----:B0-----:R1:W2:Y:S04]  /*0250*/  LDL.64 R12, [R1+0x4f0] ;  /* 0x0004f000010c7983 */ /* 0x0012a80000100a00 */
[----:B----4-:R-:W-:Y:S04]  /*0260*/  @P4 STL.64 [R1+0x530], R8 ;  /* 0x0005300801004387 */ /* 0x010fe80000100a00 */
[----:B------:R0:W-:Y:S04]  /*0270*/  @P4 STL.64 [R1+0x538], R10 ;  /* 0x0005380a01004387 */ /* 0x0001e80000100a00 */
[----:B0-----:R1:W4:Y:S04]  /*0280*/  LDL.LU.64 R10, [R1+0x5f8] ;  /* 0x0005f800010a7983 */ /* 0x0013280000300a00 */
[----:B------:R1:W4:Y:S01]  /*0290*/  LDL.LU.64 R8, [R1+0x5f0] ;  /* 0x0005f00001087983 */ /* 0x0003220000300a00 */
[----:B------:R-:W-:-:S05]  /*02a0*/  @P4 IMAD.WIDE.U32 R2, R0, R2, c[0x0][0x1c8] ;  /* 0x0000720000024625 */ /* 0x000fca00078e0002 */
[----:B---3--:R-:W3:Y:S04]  /*02b0*/  @P4 LDG.E.128 R24, [R2.64+0x10] ;  /* 0x0000100402184981 */ /* 0x008ee8000c1e1d00 */
[----:B----4-:R-:W4:Y:S04]  /*02c0*/  @P4 LDG.E.128 R8, [R4.64+0x10] ;  /* 0x0000100404084981 */ /* 0x010f28000c1e1d00 */
[----:B----4-:R-:W-:Y:S04]  /*02d0*/  @P4 STL.64 [R1+0x520], R8 ;  /* 0x0005200801004387 */ /* 0x010fe80000100a00 */
[----:B------:R-:W-:Y:S04]  /*02e0*/  @P4 STL.64 [R1+0x528], R10 ;  /* 0x0005280a01004387 */ /* 0x000fe80000100a00 */
[----:B---3--:R-:W-:Y:S04]  /*02f0*/  @P4 STL.64 [R1+0x550], R24 ;  /* 0x0005501801004387 */ /* 0x008fe80000100a00 */
[----:B------:R0:W-:Y:S04]  /*0300*/  @P4 STL.64 [R1+0x558], R26 ;  /* 0x0005581a01004387 */ /* 0x0001e80000100a00 */
[----:B0-----:R1:W3:Y:S04]  /*0310*/  LDL.LU.64 R26, [R1+0x5e8] ;  /* 0x0005e800011a7983 */ /* 0x0012e80000300a00 */
[----:B------:R1:W3:Y:S01]  /*0320*/  LDL.LU.64 R24, [R1+0x5e0] ;  /* 0x0005e00001187983 */ /* 0x0002e20000300a00 */
[----:B------:R-:W-:-:S03]  /*0330*/  ISETP.GE.U32.AND P0, PT, R7, 0x100, PT ;  /* 0x000001000700780c */ /* 0x000fc60003f06070 */
[----:B---3--:R-:W3:Y:S01]  /*0340*/  @P4 LDG.E.128 R24, [R2.64] ;  /* 0x0000000402184981 */ /* 0x008ee2000c1e1d00 */
[----:B------:R-:W-:-:S09]  /*0350*/  @P4 LOP3.LUT R0, R0, 0x80, RZ, 0xfc, !PT ;  /* 0x0000008000004812 */ /* 0x000fd200078efcff */
[----:B------:R-:W-:-:S04]  /*0360*/  @P0 IMAD.MOV.U32 R6, RZ, RZ, 0x20 ;  /* 0x00000020ff060424 */ /* 0x000fc800078e00ff */
[----:B------:R-:W-:-:S05]  /*0370*/  @P0 IMAD.WIDE.U32 R4, R0, R6, c[0x0][0x1b0] ;  /* 0x00006c0000040625 */ /* 0x000fca00078e0006 */
[----:B--2---:R0:W2:Y:S01]  /*0380*/  @P0 LDG.E.128 R12, [R4.64] ;  /* 0x00000004040c0981 */ /* 0x0040a2000c1e1d00 */
[----:B------:R-:W-:-:S03]  /*0390*/  ISETP.GE.U32.AND P1, PT, R7, 0x180, PT ;  /* 0x000001800700780c */ /* 0x000fc60003f26070 */
[----:B---3--:R-:W-:Y:S04]  /*03a0*/  @P4 STL.64 [R1+0x540], R24 ;  /* 0x0005401801004387 */ /* 0x008fe80000100a00 */
[----:B------:R3:W-:Y:S04]  /*03b0*/  @P4 STL.64 [R1+0x548], R26 ;  /* 0x0005481a01004387 */ /* 0x0007e80000100a00 */
[----:B---3--:R1:W3:Y:S04]  /*03c0*/  LDL.LU.64 R26, [R1+0x5d8] ;  /* 0x0005d800011a7983 */ /* 0x0082e80000300a00 */
[----:B------:R1:W3:Y:S01]  /*03d0*/  LDL.LU.64 R24, [R1+0x5d0] ;  /* 0x0005d00001187983 */ /* 0x0002e20000300a00 */
[----:B------:R-:W-:-:S02]  /*03e0*/  ISETP.GE.U32.AND P2, PT, R7, 0x200, PT ;  /* 0x000002000700780c */ /* 0x000fc40003f46070 */
[----:B------:R-:W-:Y:S01]  /*03f0*/  ISETP.GE.U32.AND P3, PT, R7, 0x280, PT ;  /* 0x000002800700780c */ /* 0x000fe20003f66070 */
[C---:B------:R-:W-:Y:S01]  /*0400*/  @P0 IMAD.WIDE.U32 R6, R0.reuse, R6, c[0x0][0x1c8] ;  /* 0x0000720000060625 */ /* 0x040fe200078e0006 */
[----:B------:R-:W-:Y:S02]  /*0410*/  @P1 MOV R8, 0x20 ;  /* 0x0000002000081802 */ /* 0x000fe40000000f00 */
[----:B------:R-:W-:Y:S02]  /*0420*/  @P0 IADD3 R0, R0, 0x80, RZ ;  /* 0x0000008000000810 */ /* 0x000fe40007ffe0ff */
[----:B------:R4:W2:Y:S04]  /*0430*/  @P0 LDG.E.128 R20, [R6.64+0x10] ;  /* 0x0000100406140981 */ /* 0x0008a8000c1e1d00 */
[----:B-----5:R4:W5:Y:S04]  /*0440*/  @P0 LDG.E.128 R16, [R6.64] ;  /* 0x0000000406100981 */ /* 0x020968000c1e1d00 */
[----:B---3--:R0:W3:Y:S02]  /*0450*/  @P0 LDG.E.128 R24, [R4.64+0x10] ;  /* 0x0000100404180981 */ /* 0x0080e4000c1e1d00 */
[----:B0-----:R-:W-:-:S05]  /*0460*/  @P1 IMAD.WIDE.U32 R4, R0, R8, c[0x0][0x1c8] ;  /* 0x0000720000041625 */ /* 0x001fca00078e0008 */
[----:B------:R0:W-:Y:S04]  /*0470*/  STL.64 [R1+0x5c8], R4 ;  /* 0x0005c80401007387 */ /* 0x0001e80000100a00 */
[----:B----4-:R1:W4:Y:S04]  /*0480*/  LDL.64 R6, [R1+0x4b8] ;  /* 0x0004b80001067983 */ /* 0x0103280000100a00 */
[----:B0-----:R1:W4:Y:S04]  /*0490*/  LDL.64 R4, [R1+0x4b0] ;  /* 0x0004b00001047983 */ /* 0x0013280000100a00 */
[----:B--2---:R0:W-:Y:S04]  /*04a0*/  @P0 STL.64 [R1+0x4f0], R12 ;  /* 0x0004f00c01000387 */ /* 0x0041e80000100a00 */
[----:B------:R2:W-:Y:S04]  /*04b0*/  @P0 STL.64 [R1+0x4f8], R14 ;  /* 0x0004f80e01000387 */ /* 0x0005e80000100a00 */
[----:B0-----:R-:W3:Y:S04]  /*04c0*/  LDL.64 R12, [R1+0x480] ;  /* 0x00048000010c7983 */ /* 0x001ee80000100a00 */
[----:B--2---:R-:W2:Y:S04]  /*04d0*/  LDL.64 R14, [R1+0x488] ;  /* 0x00048800010e7983 */ /* 0x004ea80000100a00 */
[----:B--2---:R0:W-:Y:S04]  /*04e0*/  STL.64 [R1+0x570], R14 ;  /* 0x0005700e01007387 */ /* 0x0041e80000100a00 */
[----:B---3--:R2:W-:Y:S04]  /*04f0*/  STL.64 [R1+0x568], R12 ;  /* 0x0005680c01007387 */ /* 0x0085e80000100a00 */
[----:B0-----:R-:W3:Y:S04]  /*0500*/  LDL.64 R14, [R1+0x498] ;  /* 0x00049800010e7983 */ /* 0x001ee80000100a00 */
[----:B--2---:R-:W2:Y:S04]  /*0510*/  LDL.64 R12, [R1+0x490] ;  /* 0x00049000010c7983 */ /* 0x004ea80000100a00 */
[----:B---3--:R0:W-:Y:S04]  /*0520*/  STL.64 [R1+0x580], R14 ;  /* 0x0005800e01007387 */ /* 0x0081e80000100a00 */
[----:B--2---:R2:W-:Y:S04]  /*0530*/  STL.64 [R1+0x578], R12 ;  /* 0x0005780c01007387 */ /* 0x0045e80000100a00 */
        /* <DEDUP_REMOVED lines=14> */
[----:B------:R0:W-:Y:S04]  /*0620*/  @P0 STL.64 [R1+0x4e0], R24 ;  /* 0x0004e01801000387 */ /* 0x0001e80000100a00 */
[----:B------:R-:W-:Y:S04]  /*0630*/  @P0 STL.64 [R1+0x4e8], R26 ;  /* 0x0004e81a01000387 */ /* 0x000fe80000100a00 */
[----:B---3--:R3:W-:Y:S04]  /*0640*/  STL.64 [R1+0x5c0], R14 ;  /* 0x0005c00e01007387 */ /* 0x0087e80000100a00 */
[----:B--2---:R2:W-:Y:S01]  /*0650*/  STL.64 [R1+0x5b8], R12 ;  /* 0x0005b80c01007387 */ /* 0x0045e20000100a00 */
[----:B------:R-:W-:-:S03]  /*0660*/  @P1 IMAD.WIDE.U32 R2, R0, R8, c[0x0][0x1b0] ;  /* 0x00006c0000021625 */ /* 0x000fc600078e0008 */
[----:B0-----:R1:W5:Y:S04]  /*0670*/  LDL.64 R24, [R1+0x440] ;  /* 0x0004400001187983 */ /* 0x0013680000100a00 */
[----:B---3--:R1:W3:Y:S04]  /*0680*/  LDL.64 R14, [R1+0x4a8] ;  /* 0x0004a800010e7983 */ /* 0x0082e80000100a00 */
[----:B--2---:R1:W3:Y:S04]  /*0690*/  LDL.64 R12, [R1+0x4a0] ;  /* 0x0004a000010c7983 */ /* 0x0042e80000100a00 */
[----:B----4-:R-:W2:Y:S04]  /*06a0*/  @P1 LDG.E.128 R4, [R2.64] ;  /* 0x0000000402041981 */ /* 0x010ea8000c1e1d00 */
[----:B------:R0:W-:Y:S04]  /*06b0*/  @P0 STL.64 [R1+0x510], R20 ;  /* 0x0005101401000387 */ /* 0x0001e80000100a00 */
[----:B---3--:R-:W3:Y:S04]  /*06c0*/  @P1 LDG.E.128 R12, [R2.64+0x10] ;  /* 0x00001004020c1981 */ /* 0x008ee8000c1e1d00 */
[----:B------:R4:W-:Y:S04]  /*06d0*/  @P0 STL.64 [R1+0x518], R22 ;  /* 0x0005181601000387 */ /* 0x0009e80000100a00 */
[----:B------:R1:W3:Y:S04]  /*06e0*/  LDL.64 R26, [R1+0x448] ;  /* 0x00044800011a7983 */ /* 0x0002e80000100a00 */
[----:B-----5:R5:W-:Y:S04]  /*06f0*/  @P0 STL.64 [R1+0x500], R16 ;  /* 0x0005001001000387 */ /* 0x020be80000100a00 */
[----:B------:R1:W-:Y:S04]  /*0700*/  @P0 STL.64 [R1+0x508], R18 ;  /* 0x0005081201000387 */ /* 0x0003e80000100a00 */
[----:B0-----:R0:W3:Y:S04]  /*0710*/  LDL.64 R20, [R1+0x430] ;  /* 0x0004300001147983 */ /* 0x0010e80000100a00 */
[----:B----4-:R0:W4:Y:S04]  /*0720*/  LDL.64 R22, [R1+0x438] ;  /* 0x0004380001167983 */ /* 0x0101280000100a00 */
[----:B-----5:R0:W5:Y:S04]  /*0730*/  LDL.64 R16, [R1+0x420] ;  /* 0x0004200001107983 */ /* 0x0201680000100a00 */
[----:B-1----:R0:W5:Y:S04]  /*0740*/  LDL.64 R18, [R1+0x428] ;  /* 0x0004280001127983 */ /* 0x0021680000100a00 */
[----:B--2---:R1:W-:Y:S04]  /*0750*/  @P1 STL.64 [R1+0x4b0], R4 ;  /* 0x0004b00401001387 */ /* 0x0043e80000100a00 */
[----:B------:R-:W-:Y:S04]  /*0760*/  @P1 STL.64 [R1+0x4b8], R6 ;  /* 0x0004b80601001387 */ /* 0x000fe80000100a00 */
[----:B-1----:R-:W2:Y:S04]  /*0770*/  LDL.LU.64 R4, [R1+0x5c8] ;  /* 0x0005c80001047983 */ /* 0x002ea80000300a00 */
[----:B---3--:R-:W-:Y:S04]  /*0780*/  @P1 STL.64 [R1+0x4a0], R12 ;  /* 0x0004a00c01001387 */ /* 0x008fe80000100a00 */
[----:B------:R1:W-:Y:S04]  /*0790*/  @P1 STL.64 [R1+0x4a8], R14 ;  /* 0x0004a80e01001387 */ /* 0x0003e80000100a00 */
[----:B-1----:R0:W2:Y:S04]  /*07a0*/  LDL.LU.64 R14, [R1+0x5c0] ;  /* 0x0005c000010e7983 */ /* 0x0020a80000300a00 */
[----:B------:R0:W2:Y:S04]  /*07b0*/  LDL.LU.64 R12, [R1+0x5b8] ;  /* 0x0005b800010c7983 */ /* 0x0000a80000300a00 */
[----:B--2---:R-:W2:Y:S04]  /*07c0*/  @P1 LDG.E.128 R12, [R4.64+0x10] ;  /* 0x00001004040c1981 */ /* 0x004ea8000c1e1d00 */
[----:B--2---:R-:W-:Y:S04]  /*07d0*/  @P1 STL.64 [R1+0x4d0], R12 ;  /* 0x0004d00c01001387 */ /* 0x004fe80000100a00 */
[----:B------:R1:W-:Y:S04]  /*07e0*/  @P1 STL.64 [R1+0x4d8], R14 ;  /* 0x0004d80e01001387 */ /* 0x0003e80000100a00 */
[----:B-1----:R0:W2:Y:S04]  /*07f0*/  LDL.LU.64 R14, [R1+0x5b0] ;  /* 0x0005b000010e7983 */ /* 0x0020a80000300a00 */
[----:B------:R0:W2:Y:S04]  /*0800*/  LDL.LU.64 R12, [R1+0x5a8] ;  /* 0x0005a800010c7983 */ /* 0x0000a80000300a00 */
[----:B--2---:R-:W2:Y:S01]  /*0810*/  @P1 LDG.E.128 R12, [R4.64] ;  /* 0x00000004040c1981 */ /* 0x004ea2000c1e1d00 */
[----:B------:R-:W-:Y:S01]  /*0820*/  @P1 IADD3 R0, R0, 0x80, RZ ;  /* 0x0000008000001810 */ /* 0x000fe20007ffe0ff */
[----:B------:R-:W-:-:S02]  /*0830*/  @P2 IMAD.MOV.U32 R11, RZ, RZ, 0x20 ;  /* 0x00000020ff0b2424 */ /* 0x000fc400078e00ff */
[----:B--2---:R-:W-:Y:S04]  /*0840*/  @P1 STL.64 [R1+0x4c0], R12 ;  /* 0x0004c00c01001387 */ /* 0x004fe80000100a00 */
[----:B------:R1:W-:Y:S04]  /*0850*/  @P1 STL.64 [R1+0x4c8], R14 ;  /* 0x0004c80e01001387 */ /* 0x0003e80000100a00 */
[----:B-1----:R0:W2:Y:S04]  /*0860*/  LDL.LU.64 R14, [R1+0x5a0] ;  /* 0x0005a000010e7983 */ /* 0x0020a80000300a00 */
[----:B------:R0:W2:Y:S01]  /*0870*/  LDL.LU.64 R12, [R1+0x598] ;  /* 0x00059800010c7983 */ /* 0x0000a20000300a00 */
[----:B------:R-:W-:-:S05]  /*0880*/  @P2 IMAD.WIDE.U32 R8, R0, R11, c[0x0][0x1b0] ;  /* 0x00006c0000082625 */ /* 0x000fca00078e000b */
[----:B--2---:R-:W2:Y:S04]  /*0890*/  @P2 LDG.E.128 R12, [R8.64] ;  /* 0x00000004080c2981 */ /* 0x004ea8000c1e1d00 */
[----:B--2---:R-:W-:Y:S04]  /*08a0*/  @P2 STL.64 [R1+0x470], R12 ;  /* 0x0004700c01002387 */ /* 0x004fe80000100a00 */
[----:B------:R1:W-:Y:S04]  /*08b0*/  @P2 STL.64 [R1+0x478], R14 ;  /* 0x0004780e01002387 */ /* 0x0003e80000100a00 */
[----:B-1----:R0:W2:Y:S04]  /*08c0*/  LDL.LU.64 R14, [R1+0x590] ;  /* 0x00059000010e7983 */ /* 0x0020a80000300a00 */
[----:B------:R0:W2:Y:S04]  /*08d0*/  LDL.LU.64 R12, [R1+0x588] ;  /* 0x00058800010c7983 */ /* 0x0000a80000300a00 */
[----:B--2---:R-:W2:Y:S01]  /*08e0*/  @P2 LDG.E.128 R12, [R8.64+0x10] ;  /* 0x00001004080c2981 */ /* 0x004ea2000c1e1d00 */
[----:B------:R-:W-:-:S03]  /*08f0*/  @P2 IMAD.WIDE.U32 R6, R0, R11, c[0x0][0x1c8] ;  /* 0x0000720000062625 */ /* 0x000fc600078e000b */
[----:B--2---:R-:W-:Y:S04]  /*0900*/  @P2 STL.64 [R1+0x460], R12 ;  /* 0x0004600c01002387 */ /* 0x004fe80000100a00 */
[----:B------:R1:W-:Y:S04]  /*0910*/  @P2 STL.64 [R1+0x468], R14 ;  /* 0x0004680e01002387 */ /* 0x0003e80000100a00 */
[----:B-1----:R0:W2:Y:S04]  /*0920*/  LDL.LU.64 R14, [R1+0x580] ;  /* 0x00058000010e7983 */ /* 0x0020a80000300a00 */
[----:B------:R0:W2:Y:S01]  /*0930*/  LDL.LU.64 R12, [R1+0x578] ;  /* 0x00057800010c7983 */ /* 0x0000a20000300a00 */
[----:B------:R-:W-:-:S02]  /*0940*/  @P3 MOV R10, 0x20 ;  /* 0x00000020000a3802 */ /* 0x000fc40000000f00 */
[----:B------:R-:W-:Y:S01]  /*0950*/  @P2 IADD3 R0, R0, 0x80, RZ ;  /* 0x0000008000002810 */ /* 0x000fe20007ffe0ff */
[----:B------:R0:W3:Y:S04]  /*0960*/  LDL.64 R8, [R1+0x450] ;  /* 0x0004500001087983 */ /* 0x0000e80000100a00 */
[----:B--2---:R-:W2:Y:S01]  /*0970*/  @P2 LDG.E.128 R12, [R6.64+0x10] ;  /* 0x00001004060c2981 */ /* 0x004ea2000c1e1d00 */
[----:B------:R-:W-:-:S04]  /*0980*/  @P3 IMAD.WIDE.U32 R2, R0, R10, c[0x0][0x1c8] ;  /* 0x0000720000023625 */ /* 0x000fc800078e000a */
[----:B------:R-:W-:Y:S01]  /*0990*/  @P3 IMAD.WIDE.U32 R4, R0, R10, c[0x0][0x1b0] ;  /* 0x00006c0000043625 */ /* 0x000fe200078e000a */
[----:B------:R-:W3:Y:S04]  /*09a0*/  @P3 LDG.E.128 R24, [R2.64] ;  /* 0x0000000402183981 */ /* 0x000ee8000c1e1d00 */
[----:B------:R0:W3:Y:S04]  /*09b0*/  LDL.64 R10, [R1+0x458] ;  /* 0x00045800010a7983 */ /* 0x0000e80000100a00 */
[----:B----4-:R-:W4:Y:S04]  /*09c0*/  @P3 LDG.E.128 R20, [R4.64] ;  /* 0x0000000404143981 */ /* 0x010f28000c1e1d00 */
[----:B-----5:R-:W5:Y:S04]  /*09d0*/  @P3 LDG.E.128 R16, [R4.64+0x10] ;  /* 0x0000100404103981 */ /* 0x020f68000c1e1d00 */
[----:B--2---:R-:W-:Y:S04]  /*09e0*/  @P2 STL.64 [R1+0x490], R12 ;  /* 0x0004900c01002387 */ /* 0x004fe80000100a00 */
[----:B------:R1:W-:Y:S04]  /*09f0*/  @P2 STL.64 [R1+0x498], R14 ;  /* 0x0004980e01002387 */ /* 0x0003e80000100a00 */
[----:B---3--:R-:W2:Y:S04]  /*0a00*/  @P3 LDG.E.128 R8, [R2.64+0x10] ;  /* 0x0000100402083981 */ /* 0x008ea8000c1e1d00 */
[----:B-1----:R0:W3:Y:S04]  /*0a10*/  LDL.LU.64 R14, [R1+0x570] ;  /* 0x00057000010e7983 */ /* 0x0020e80000300a00 */
[----:B------:R0:W3:Y:S04]  /*0a20*/  LDL.LU.64 R12, [R1+0x568] ;  /* 0x00056800010c7983 */ /* 0x0000e80000300a00 */
[----:B---3--:R-:W3:Y:S01]  /*0a30*/  @P2 LDG.E.128 R12, [R6.64] ;  /* 0x00000004060c2981 */ /* 0x008ee2000c1e1d00 */
[----:B------:R-:W1:Y:S03]  /*0a40*/  S2UR UR6, SR_CTAID.X ;  /* 0x00000000000679c3 */ /* 0x000e660000002500 */
[----:B---3--:R3:W-:Y:S04]  /*0a50*/  @P2 STL.64 [R1+0x480], R12 ;  /* 0x0004800c01002387 */ /* 0x0087e80000100a00 */
[----:B------:R0:W-:Y:S04]  /*0a60*/  @P2 STL.64 [R1+0x488], R14 ;  /* 0x0004880e01002387 */ /* 0x0001e80000100a00 */
[----:B---3--:R-:W1:Y:S04]  /*0a70*/  LDL.LU R12, [R1+0x560] ;  /* 0x00056000010c7983 */ /* 0x008e680000300800 */
        /* <DEDUP_REMOVED lines=13> */
[----:B--2---:R0:W-:Y:S04]  /*0b50*/  @P3 STL.64 [R1+0x450], R8 ;  /* 0x0004500801003387 */ /* 0x0041e80000100a00 */
[----:B------:R0:W-:Y:S04]  /*0b60*/  @P3 STL.64 [R1+0x458], R10 ;  /* 0x0004580a01003387 */ /* 0x0001e80000100a00 */
[----:B------:R0:W-:Y:S04]  /*0b70*/  STL [R1+0x228], RZ ;  /* 0x000228ff01007387 */ /* 0x0001e80000100800 */
[----:B------:R0:W-:Y:S04]  /*0b80*/  @P3 STL.64 [R1+0x440], R24 ;  /* 0x0004401801003387 */ /* 0x0001e80000100a00 */
[----:B------:R0:W-:Y:S04]  /*0b90*/  @P3 STL.64 [R1+0x448], R26 ;  /* 0x0004481a01003387 */ /* 0x0001e80000100a00 */
[----:B----4-:R0:W-:Y:S04]  /*0ba0*/  @P3 STL.64 [R1+0x430], R20 ;  /* 0x0004301401003387 */ /* 0x0101e80000100a00 */
[----:B------:R0:W-:Y:S04]  /*0bb0*/  @P3 STL.64 [R1+0x438], R22 ;  /* 0x0004381601003387 */ /* 0x0001e80000100a00 */
[----:B------:R0:W-:Y:S04]  /*0bc0*/  STL [R1+0x234], RZ ;  /* 0x000234ff01007387 */ /* 0x0001e80000100800 */
[----:B-----5:R0:W-:Y:S04]  /*0bd0*/  @P3 STL.64 [R1+0x420], R16 ;  /* 0x0004201001003387 */ /* 0x0201e80000100a00 */
        /* <DEDUP_REMOVED lines=106> */
[----:B------:R0:W-:Y:S01]  /*1280*/  STL [R1+0x110], RZ ;  /* 0x000110ff01007387 */ /* 0x0001e20000100800 */
[----:B------:R-:W-:-:S13]  /*1290*/  ISETP.GE.AND P3, PT, R0, c[0x0][0x164], PT ;  /* 0x0000590000007a0c */ /* 0x000fda0003f66270 */
[----:B------:R-:W-:Y:S05]  /*12a0*/  @P3 BRA `(.L_x_6901) ;  /* 0x0000b5d000003947 */ /* 0x000fea0003800000 */
[----:B0-----:R-:W-:Y:S01]  /*12b0*/  IMAD.MOV.U32 R2, RZ, RZ, 0x1 ;  /* 0x00000001ff027424 */ /* 0x001fe200078e00ff */
[----:B------:R0:W-:Y:S04]  /*12c0*/  STL [R1+0x50], R0 ;  /* 0x0000500001007387 */ /* 0x0001e80000100800 */
[----:B------:R1:W-:Y:S01]  /*12d0*/  STL [R1+0xfc], RZ ;  /* 0x0000fcff01007387 */ /* 0x0003e20000100800 */
[----:B0-----:R-:W-:-:S05]  /*12e0*/  PRMT R0, R2, 0x7610, R0 ;  /* 0x0000761002007816 */ /* 0x001fca0000000000 */
[----:B------:R1:W-:Y:S02]  /*12f0*/  STL.S16 [R1+0x414], R0 ;  /* 0x0004140001007387 */ /* 0x0003e40000100600 */
.L_x_7103:
        /* <DEDUP_REMOVED lines=17> */
[----:B------:R-:W-:-:S04]  /*1410*/  LEA.HI.SX32 R24, R3, R23, 0x1d ;  /* 0x0000001703187211 */ /* 0x000fc800078feaff */
[----:B------:R-:W-:Y:S01]  /*1420*/  MOV R27, R24 ;  /* 0x00000018001b7202 */ /* 0x000fe20000000f00 */
        /* <DEDUP_REMOVED lines=8> */
[----:B------:R-:W-:Y:S01]  /*14b0*/  IMAD.MOV.U32 R28, RZ, RZ, c[0x0][0x168] ;  /* 0x00005a00ff1c7624 */ /* 0x000fe200078e00ff */
[----:B------:R-:W-:Y:S01]  /*14c0*/  LOP3.LUT R29, R21, 0x7f, RZ, 0xc, !PT ;  /* 0x0000007f151d7812 */ /* 0x000fe200078e0cff */
[----:B------:R-:W-:Y:S03]  /*14d0*/  BSSY B1, `(.L_x_6904) ;  /* 0x0000027000017945 */ /* 0x000fe60003800000 */
[----:B------:R-:W-:-:S04]  /*14e0*/  SHF.R.S32.HI R28, RZ, 0x1f, R28 ;  /* 0x0000001fff1c7819 */ /* 0x000fc8000001141c */
[----:B------:R-:W-:-:S03]  /*14f0*/  LEA.HI R28, R28, c[0x0][0x168], RZ, 0x3 ;  /* 0x00005a001c1c7a11 */ /* 0x000fc600078f18ff */
[----:B------:R-:W-:Y:S02]  /*1500*/  @P4 IADD3 R20, R22, -0x1, RZ ;  /* 0xffffffff16144810 */ /* 0x000fe40007ffe0ff */
[----:B------:R-:W-:-:S03]  /*1510*/  LEA.HI.SX32 R28, R28, R29, 0x1d ;  /* 0x0000001d1c1c7211 */ /* 0x000fc600078feaff */
[----:B------:R-:W-:Y:S01]  /*1520*/  @P4 IMAD R20, R20, c[0x0][0x168], RZ ;  /* 0x00005a0014144a24 */ /* 0x000fe200078e02ff */
[----:B------:R-:W-:-:S04]  /*1530*/  LOP3.LUT P5, RZ, R28, 0xffffff80, RZ, 0xc0, !PT ;  /* 0xffffff801cff7812 */ /* 0x000fc800078ac0ff */
[----:B------:R-:W-:-:S04]  /*1540*/  @P4 SHF.R.S32.HI R21, RZ, 0x1f, R20 ;  /* 0x0000001fff154819 */ /* 0x000fc80000011414 */
[----:B------:R-:W-:Y:S02]  /*1550*/  @P4 LEA.HI R20, R21, R20, RZ, 0x3 ;  /* 0x0000001415144211 */ /* 0x000fe400078f18ff */
[----:B------:R-:W-:Y:S02]  /*1560*/  MOV R21, RZ ;  /* 0x000000ff00157202 */ /* 0x000fe40000000f00 */
        /* <DEDUP_REMOVED lines=15> */
[----:B---3--:R-:W-:-:S10]  /*1660*/  HFMA2.MMA R2, -RZ, RZ, 0, 4.76837158203125e-07 ;  /* 0x00000008ff027435 */ /* 0x008fd400000001ff */
        /* <DEDUP_REMOVED lines=13> */
.L_x_6905:
[----:B------:R-:W-:Y:S05]  /*1740*/  BSYNC B1 ;  /* 0x0000000000017941 */ /* 0x000fea0003800000 */
.L_x_6904:
        /* <DEDUP_REMOVED lines=29> */
.L_x_6907:
[----:B------:R-:W-:Y:S05]  /*1920*/  BSYNC B1 ;  /* 0x0000000000017941 */ /* 0x000fea0003800000 */
.L_x_6906:
        /* <DEDUP_REMOVED lines=15> */
[----:B0-----:R-:W-:-:S05]  /*1a20*/  MOV R2, 0x8 ;  /* 0x0000000800027802 */ /* 0x001fca0000000f00 */
        /* <DEDUP_REMOVED lines=13> */
.L_x_6909:
[----:B------:R-:W-:Y:S05]  /*1b00*/  BSYNC B1 ;  /* 0x0000000000017941 */ /* 0x000fea0003800000 */
.L_x_6908:
        /* <DEDUP_REMOVED lines=29> */
.L_x_6911:
[----:B------:R-:W-:Y:S05]  /*1ce0*/  BSYNC B1 ;  /* 0x0000000000017941 */ /* 0x000fea0003800000 */
.L_x_6910:
[----:B------:R2:W-:Y:S01]  /*1cf0*/  STL [R1], RZ ;  /* 0x000000ff01007387 */ /* 0x0005e20000100800 */
[----:B------:R-:W-:Y:S01]  /*1d00*/  ISETP.GE.U32.AND P4, PT, R28, 0x280, PT ;  /* 0x000002801c00780c */ /* 0x000fe20003f86070 */
[----:B------:R-:W-:-:S12]  /*1d10*/  HFMA2.MMA R29, -RZ, RZ, 0, 0 ;  /* 0x00000000ff1d7435 */ /* 0x000fd800000001ff */
        /* <DEDUP_REMOVED lines=24> */
.L_x_6903:
        /* <DEDUP_REMOVED lines=13> */
[----:B------:R-:W-:Y:S03]  /*1f70*/  STL [R1], RZ ;  /* 0x000000ff01007387 */ /* 0x000fe60000100800 */
[----:B------:R-:W-:-:S04]  /*1f80*/  @P4 LEA.HI R20, R22, R20, RZ, 0x3 ;  /* 0x0000001416144211 */ /* 0x000fc800078f18ff */
[----:B------:R-:W-:-:S05]  /*1f90*/  @P4 LEA.HI.SX32 R29, R20, R23, 0x1d ;  /* 0x00000017141d4211 */ /* 0x000fca00078feaff */
[----:B------:R0:W-:Y:S02]  /*1fa0*/  STL [R1+0xc], R29 ;  /* 0x00000c1d01007387 */ /* 0x0001e40000100800 */
[----:B0-----:R-:W-:Y:S02]  /*1fb0*/  MOV R29, RZ ;  /* 0x000000ff001d7202 */ /* 0x001fe40000000f00 */
[----:B--2---:R-:W-:Y:S01]  /*1fc0*/  LOP3.LUT P5, RZ, R28, 0xffffff80, RZ, 0xc0, !PT ;  /* 0xffffff801cff7812 */ /* 0x004fe200078ac0ff */
[----:B------:R-:W-:-:S12]  /*1fd0*/  IMAD.MOV.U32 R28, RZ, RZ, R27 ;  /* 0x000000ffff1c7224 */ /* 0x000fd800078e001b */
[----:B------:R-:W-:Y:S05]  /*1fe0*/  @!P5 BRA `(.L_x_6914) ;  /* 0x00000c700000d947 */ /* 0x000fea0003800000 */
[----:B------:R-:W-:Y:S01]  /*1ff0*/  STL [R1+0x59c], R19 ;  /* 0x00059c1301007387 */ /* 0x000fe20000100800 */
[----:B------:R-:W-:-:S03]  /*2000*/  MOV R28, R26 ;  /* 0x0000001a001c7202 */ /* 0x000fc60000000f00 */
        /* <DEDUP_REMOVED lines=16> */
[----:B------:R-:W-:Y:S04]  /*2110*/  STL [R1+0x57c], R11 ;  /* 0x00057c0b01007387 */ /* 0x000fe80000100800 */
[----:B------:R-:W-:Y:S04]  /*2120*/  STL [R1+0x578], R10 ;  /* 0x0005780a01007387 */ /* 0x000fe80000100800 */
[----:B------:R-:W-:Y:S04]  /*2130*/  STL [R1+0x574], R9 ;  /* 0x0005740901007387 */ /* 0x000fe80000100800 */
[----:B------:R-:W-:Y:S04]  /*2140*/  STL [R1+0x570], R8 ;  /* 0x0005700801007387 */ /* 0x000fe80000100800 */
[----:B------:R-:W-:Y:S04]  /*2150*/  STL [R1+0x56c], R7 ;  /* 0x00056c0701007387 */ /* 0x000fe80000100800 */
[----:B------:R-:W-:Y:S04]  /*2160*/  STL [R1+0x568], R6 ;  /* 0x0005680601007387 */ /* 0x000fe80000100800 */
[----:B------:R1:W-:Y:S04]  /*2170*/  STL [R1+0x564], R5 ;  /* 0x0005640501007387 */ /* 0x0003e80000100800 */
[----:B------:R-:W4:Y:S04]  /*2180*/  LDG.E.128 R24, [R20.64] ;  /* 0x0000000414187981 */ /* 0x000f28000c1e1d00 */
[----:B-1----:R-:W4:Y:S01]  /*2190*/  LDL.LU R5, [R1+0x4] ;  /* 0x0000040001057983 */ /* 0x002f220000300800 */
[----:B------:R-:W-:-:S04]  /*21a0*/  ISETP.NE.U32.AND P4, PT, RZ, c[0x0][0x218], PT ;  /* 0x00008600ff007a0c */ /* 0x000fc80003f85070 */
[----:B------:R-:W-:Y:S01]  /*21b0*/  ISETP.NE.AND.EX P4, PT, RZ, c[0x0][0x21c], PT, P4 ;  /* 0x00008700ff007a0c */ /* 0x000fe20003f85340 */
[----:B------:R1:W-:Y:S04]  /*21c0*/  STL [R1+0x560], R4 ;  /* 0x0005600401007387 */ /* 0x0003e80000100800 */
[----:B-1----:R-:W4:Y:S01]  /*21d0*/  LDL.LU R4, [R1+0xc] ;  /* 0x00000c0001047983 */ /* 0x002f220000300800 */
[----:B------:R-:W-:-:S07]  /*21e0*/  IMAD.MOV.U32 R22, RZ, RZ, 0x10 ;  /* 0x00000010ff167424 */ /* 0x000fce00078e00ff */
[----:B---3--:R1:W3:Y:S04]  /*21f0*/  @P4 LDG.E.128 R16, [R2.64+0x10] ;  /* 0x0000100402104981 */ /* 0x0082e8000c1e1d00 */
[----:B--2---:R1:W2:Y:S01]  /*2200*/  @P4 LDG.E.128 R12, [R2.64] ;  /* 0x00000004020c4981 */ /* 0x0042a2000c1e1d00 */
[----:B----4-:R-:W-:Y:S01]  /*2210*/  MOV R8, R24 ;  /* 0x0000001800087202 */ /* 0x010fe20000000f00 */
[----:B------:R-:W-:Y:S01]  /*2220*/  IMAD.MOV.U32 R7, RZ, RZ, R25 ;  /* 0x000000ffff077224 */ /* 0x000fe200078e0019 */
[----:B------:R-:W-:Y:S01]  /*2230*/  MOV R6, R26 ;  /* 0x0000001a00067202 */ /* 0x000fe20000000f00 */
[----:B------:R-:W-:Y:S01]  /*2240*/  IMAD.WIDE.U32 R22, R5, R22, c[0x0][0x208] ;  /* 0x0000820005167625 */ /* 0x000fe200078e0016 */
[----:B------:R4:W-:Y:S03]  /*2250*/  STL [R1+0x5a0], R5 ;  /* 0x0005a00501007387 */ /* 0x0009e60000100800 */
[----:B----4-:R-:W-:-:S02]  /*2260*/  IMAD.MOV.U32 R5, RZ, RZ, R27 ;  /* 0x000000ffff057224 */ /* 0x010fc400078e001b */
[----:B------:R4:W3:Y:S01]  /*2270*/  LDG.E.128 R24, [R20.64+0x10] ;  /* 0x0000100414187981 */ /* 0x0008e2000c1e1d00 */
[----:B------:R-:W0:Y:S01]  /*2280*/  LDC.U8 R9, c[0x0][0x1f0] ;  /* 0x00007c00ff097b82 */ /* 0x000e220000000000 */
[----:B-1----:R-:W-:Y:S02]  /*2290*/  HFMA2.MMA R2, -RZ, RZ, 0, 4.76837158203125e-07 ;  /* 0x00000008ff027435 */ /* 0x002fe400000001ff */
[----:B------:R-:W-:Y:S04]  /*22a0*/  STL [R1+0x5a4], R4 ;  /* 0x0005a40401007387 */ /* 0x000fe80000100800 */
[----:B----4-:R-:W3:Y:S04]  /*22b0*/  LDG.E.128 R20, [R22.64] ;  /* 0x0000000416147981 */ /* 0x010ee8000c1e1d00 */
[----:B------:R-:W-:Y:S01]  /*22c0*/  IMAD.WIDE.U32 R2, R4, R2, c[0x0][0x190] ;  /* 0x0000640004027625 */ /* 0x000fe200078e0002 */
[----:B--2---:R1:W-:Y:S04]  /*22d0*/  @P4 STL.64 [R1+0xe8], R12 ;  /* 0x0000e80c01004387 */ /* 0x0043e80000100a00 */
[----:B------:R-:W-:Y:S04]  /*22e0*/  @P4 STL.64 [R1+0xf0], R14 ;  /* 0x0000f00e01004387 */ /* 0x000fe80000100a00 */
[----:B---3--:R2:W-:Y:S04]  /*22f0*/  @P4 STL.64 [R1+0xd8], R16 ;  /* 0x0000d81001004387 */ /* 0x0085e80000100a00 */
[----:B------:R3:W-:Y:S01]  /*2300*/  @P4 STL.64 [R1+0xe0], R18 ;  /* 0x0000e01201004387 */ /* 0x0007e20000100a00 */
[----:B0-----:R-:W-:-:S03]  /*2310*/  ISETP.NE.AND P4, PT, R9, RZ, PT ;  /* 0x000000ff0900720c */ /* 0x001fc60003f85270 */
[----:B-1----:R0:W4:Y:S02]  /*2320*/  LDG.E.64 R12, [R2.64] ;  /* 0x00000004020c7981 */ /* 0x002124000c1e1b00 */
[----:B0-----:R-:W-:-:S05]  /*2330*/  FSEL R2, R28, RZ, !P4 ;  /* 0x000000ff1c027208 */ /* 0x001fca0006000000 */
[C---:B------:R-:W-:Y:S02]  /*2340*/  FADD.FTZ R8, -R2.reuse, R8 ;  /* 0x0000000802087221 */ /* 0x040fe40000010100 */
[----:B------:R-:W-:Y:S02]  /*2350*/  FADD.FTZ R7, -R2, R7 ;  /* 0x0000000702077221 */ /* 0x000fe40000010100 */
[----:B-----5:R-:W-:Y:S02]  /*2360*/  FMUL.FTZ R9, R0, R8 ;  /* 0x0000000800097220 */ /* 0x020fe40000410000 */
[----:B------:R-:W-:Y:S01]  /*2370*/  FADD.FTZ R5, -R2, R5 ;  /* 0x0000000502057221 */ /* 0x000fe20000010100 */
[----:B------:R-:W4:Y:S01]  /*2380*/  LDL R8, [R1+0x53c] ;  /* 0x00053c0001087983 */ /* 0x000f220000100800 */
[----:B--2---:R-:W-:-:S03]  /*2390*/  FMUL.FTZ R17, R0, R7 ;  /* 0x0000000700117220 */ /* 0x004fc60000410000 */
[----:B------:R-:W-:Y:S01]  /*23a0*/  STL [R1+0x308], R9 ;  /* 0x0003080901007387 */ /* 0x000fe20000100800 */
[----:B------:R-:W-:Y:S02]  /*23b0*/  FMUL.FTZ R11, R0, R5 ;  /* 0x00000005000b7220 */ /* 0x000fe40000410000 */
[----:B------:R-:W-:-:S04]  /*23c0*/  FADD.FTZ R4, -R2, R24 ;  /* 0x0000001802047221 */ /* 0x000fc80000010100 */
[----:B------:R-:W-:Y:S02]  /*23d0*/  FMUL.FTZ R7, R0, R4 ;  /* 0x0000000400077220 */ /* 0x000fe40000410000 */
[----:B------:R-:W2:Y:S04]  /*23e0*/  LDL.LU R4, [R1+0xf8] ;  /* 0x0000f80001047983 */ /* 0x000ea80000300800 */
[----:B------:R-:W2:Y:S04]  /*23f0*/  LDL.LU R5, [R1+0x1f8] ;  /* 0x0001f80001057983 */ /* 0x000ea80000300800 */
[----:B------:R-:W2:Y:S01]  /*2400*/  LDL R10, [R1+0x530] ;  /* 0x00053000010a7983 */ /* 0x000ea20000100800 */
[----:B------:R-:W-:-:S02]  /*2410*/  FADD.FTZ R6, -R2, R6 ;  /* 0x0000000602067221 */ /* 0x000fc40000010100 */
[C---:B------:R-:W-:Y:S01]  /*2420*/  FADD.FTZ R29, -R2.reuse, R25 ;  /* 0x00000019021d7221 */ /* 0x040fe20000010100 */
[----:B---3--:R-:W3:Y:S01]  /*2430*/  LDL.LU R19, [R1+0xfc] ;  /* 0x0000fc0001137983 */ /* 0x008ee20000300800 */
[C---:B------:R-:W-:Y:S01]  /*2440*/  FADD.FTZ R28, -R2.reuse, R26 ;  /* 0x0000001a021c7221 */ /* 0x040fe20000010100 */
[----:B------:R-:W-:Y:S01]  /*2450*/  PRMT R26, RZ, 0x5410, R20 ;  /* 0x00005410ff1a7816 */ /* 0x000fe20000000014 */
[----:B------:R-:W-:Y:S01]  /*2460*/  FADD.FTZ R2, -R2, R27 ;  /* 0x0000001b02027221 */ /* 0x000fe20000010100 */
[----:B------:R-:W3:Y:S01]  /*2470*/  LDL.LU R18, [R1+0x1fc] ;  /* 0x0001fc0001127983 */ /* 0x000ee20000300800 */
[C---:B------:R-:W-:Y:S02]  /*2480*/  FMUL.FTZ R14, R0.reuse, R6 ;  /* 0x00000006000e7220 */ /* 0x040fe40000410000 */
[C---:B------:R-:W-:Y:S02]  /*2490*/  FMUL.FTZ R6, R0.reuse, R29 ;  /* 0x0000001d00067220 */ /* 0x040fe40000410000 */
[----:B------:R-:W-:-:S02]  /*24a0*/  FMUL.FTZ R29, R0, R2 ;  /* 0x00000002001d7220 */ /* 0x000fc40000410000 */
[----:B------:R-:W-:Y:S01]  /*24b0*/  FMUL.FTZ R28, R0, R28 ;  /* 0x0000001c001c7220 */ /* 0x000fe20000410000 */
[----:B----4-:R0:W-:Y:S04]  /*24c0*/  STL.64 [R1+0x48], R12 ;  /* 0x0000480c01007387 */ /* 0x0101e80000100a00 */
[----:B------:R-:W4:Y:S04]  /*24d0*/  LDL.LU R27, [R1+0x100] ;  /* 0x00010000011b7983 */ /* 0x000f280000300800 */
[----:B------:R-:W4:Y:S04]  /*24e0*/  LDL.LU R16, [R1+0x200] ;  /* 0x0002000001107983 */ /* 0x000f280000300800 */
[----:B------:R-:W4:Y:S04]  /*24f0*/  LDL R15, [R1+0x538] ;  /* 0x00053800010f7983 */ /* 0x000f280000100800 */
[----:B0-----:R-:W4:Y:S04]  /*2500*/  LDL.LU R13, [R1+0x104] ;  /* 0x00010400010d7983 */ /* 0x001f280000300800 */
[----:B------:R-:W4:Y:S04]  /*2510*/  LDL.LU R12, [R1+0x204] ;  /* 0x00020400010c7983 */ /* 0x000f280000300800 */
[----:B------:R-:W-:Y:S04]  /*2520*/  STL [R1+0x410], R17 ;  /* 0x0004101101007387 */ /* 0x000fe80000100800 */
[----:B------:R-:W-:Y:S04]  /*2530*/  STL [R1+0x40c], R14 ;  /* 0x00040c0e01007387 */ /* 0x000fe80000100800 */
[----:B------:R-:W-:Y:S04]  /*2540*/  STL [R1+0x3f8], R11 ;  /* 0x0003f80b01007387 */ /* 0x000fe80000100800 */
[----:B------:R-:W4:Y:S01]  /*2550*/  LDL.LU R2, [R1+0x1e8] ;  /* 0x0001e80001027983 */ /* 0x000f220000300800 */
[----:B--2---:R-:W-:-:S03]  /*2560*/  FFMA.FTZ R4, R9, R26, R4 ;  /* 0x0000001a09047223 */ /* 0x004fc60000010004 */
[----:B------:R-:W-:Y:S01]  /*2570*/  STL [R1+0x3dc], R7 ;  /* 0x0003dc0701007387 */ /* 0x000fe20000100800 */
[----:B------:R-:W-:-:S03]  /*2580*/  FADD.FTZ R5, R5, R26 ;  /* 0x0000001a05057221 */ /* 0x000fc60000010000 */
[----:B------:R0:W-:Y:S01]  /*2590*/  STL [R1+0xf8], R4 ;  /* 0x0000f80401007387 */ /* 0x0001e20000100800 */
[----:B------:R-:W-:-:S03]  /*25a0*/  FMUL.FTZ R10, R10, R26 ;  /* 0x0000001a0a0a7220 */ /* 0x000fc60000410000 */
[----:B0-----:R-:W2:Y:S04]  /*25b0*/  LDL.LU R4, [R1+0x5a4] ;  /* 0x0005a40001047983 */ /* 0x001ea80000300800 */
[----:B------:R-:W-:Y:S04]  /*25c0*/  STL [R1+0x3c8], R6 ;  /* 0x0003c80601007387 */ /* 0x000fe80000100800 */
[----:B------:R0:W-:Y:S04]  /*25d0*/  STL [R1+0x1f8], R5 ;  /* 0x0001f80501007387 */ /* 0x0001e80000100800 */
[----:B0-----:R-:W2:Y:S04]  /*25e0*/  LDL.LU R5, [R1+0x5a0] ;  /* 0x0005a00001057983 */ /* 0x001ea80000300800 */
[----:B------:R-:W-:Y:S04]  /*25f0*/  STL [R1+0x3b4], R28 ;  /* 0x0003b41c01007387 */ /* 0x000fe80000100800 */
[----:B------:R-:W2:Y:S01]  /*2600*/  LDL R26, [R1+0x534] ;  /* 0x00053400011a7983 */ /* 0x000ea20000100800 */
[----:B------:R-:W-:-:S02]  /*2610*/  PRMT R25, RZ, 0x7610, R20 ;  /* 0x00007610ff197816 */ /* 0x000fc40000000014 */
[----:B------:R-:W-:-:S03]  /*2620*/  PRMT R24, RZ, 0x5410, R21 ;  /* 0x00005410ff187816 */ /* 0x000fc60000000015 */
[----:B---3--:R-:W-:Y:S02]  /*2630*/  FFMA.FTZ R19, R17, R25, R19 ;  /* 0x0000001911137223 */ /* 0x008fe40000010013 */
[----:B------:R-:W-:Y:S01]  /*2640*/  FADD.FTZ R18, R18, R25 ;  /* 0x0000001912127221 */ /* 0x000fe20000010000 */
[----:B------:R-:W-:Y:S01]  /*2650*/  PRMT R3, RZ, 0x7610, R21 ;  /* 0x00007610ff037816 */ /* 0x000fe20000000015 */
[----:B------:R-:W-:Y:S04]  /*2660*/  STL [R1+0x3a0], R29 ;  /* 0x0003a01d01007387 */ /* 0x000fe80000100800 */
[----:B------:R0:W-:Y:S04]  /*2670*/  STL [R1+0xfc], R19 ;  /* 0x0000fc1301007387 */ /* 0x0001e80000100800 */
[----:B0-----:R0:W5:Y:S04]  /*2680*/  LDL.LU R19, [R1+0x59c] ;  /* 0x00059c0001137983 */ /* 0x0011680000300800 */
[----:B------:R1:W-:Y:S04]  /*2690*/  STL [R1+0x1fc], R18 ;  /* 0x0001fc1201007387 */ /* 0x0003e80000100800 */
[----:B-1----:R0:W5:Y:S04]  /*26a0*/  LDL.LU R18, [R1+0x598] ;  /* 0x0005980001127983 */ /* 0x0021680000300800 */
[----:B------:R-:W-:Y:S01]  /*26b0*/  STL [R1+0x54], R10 ;  /* 0x0000540a01007387 */ /* 0x000fe20000100800 */
[----:B----4-:R-:W-:-:S02]  /*26c0*/  FFMA.FTZ R27, R14, R24, R27 ;  /* 0x000000180e1b7223 */ /* 0x010fc4000001001b */
[----:B------:R-:W-:Y:S02]  /*26d0*/  FADD.FTZ R16, R16, R24 ;  /* 0x0000001810107221 */ /* 0x000fe40000010000 */
[----:B------:R-:W-:Y:S02]  /*26e0*/  FMUL.FTZ R15, R15, R24 ;  /* 0x000000180f0f7220 */ /* 0x000fe40000410000 */
[----:B------:R-:W3:Y:S01]  /*26f0*/  LDL.LU R24, [R1+0x248] ;  /* 0x0002480001187983 */ /* 0x000ee20000300800 */
[----:B------:R-:W-:-:S03]  /*2700*/  FFMA.FTZ R13, R11, R3, R13 ;  /* 0x000000030b0d7223 */ /* 0x000fc6000001000d */
[----:B------:R-:W-:Y:S01]  /*2710*/  STL [R1+0x100], R27 ;  /* 0x0001001b01007387 */ /* 0x000fe20000100800 */
[----:B------:R-:W-:Y:S02]  /*2720*/  FADD.FTZ R12, R12, R3 ;  /* 0x000000030c0c7221 */ /* 0x000fe40000010000 */
[----:B--2---:R-:W-:-:S05]  /*2730*/  FMUL.FTZ R25, R26, R25 ;  /* 0x000000191a197220 */ /* 0x004fca0000410000 */
[----:B------:R-:W-:Y:S04]  /*2740*/  STL [R1+0x37c], R25 ;  /* 0x00037c1901007387 */ /* 0x000fe80000100800 */
[----:B------:R-:W-:Y:S04]  /*2750*/  STL [R1+0x200], R16 ;  /* 0x0002001001007387 */ /* 0x000fe80000100800 */
[----:B------:R1:W-:Y:S04]  /*2760*/  STL [R1+0x204], R12 ;  /* 0x0002040c01007387 */ /* 0x0003e80000100800 */
[----:B------:R2:W-:Y:S01]  /*2770*/  STL [R1+0x104], R13 ;  /* 0x0001040d01007387 */ /* 0x0005e20000100800 */
[----:B-1----:R-:W-:-:S03]  /*2780*/  FMUL.FTZ R12, R8, R3 ;  /* 0x00000003080c7220 */ /* 0x002fc60000410000 */
[----:B------:R-:W4:Y:S04]  /*2790*/  LDL R8, [R1+0x520] ;  /* 0x0005200001087983 */ /* 0x000f280000100800 */
[----:B------:R-:W4:Y:S04]  /*27a0*/  LDL.LU R16, [R1+0x1ec] ;  /* 0x0001ec0001107983 */ /* 0x000f280000300800 */
[----:B------:R-:W-:Y:S04]  /*27b0*/  STL [R1+0x368], R15 ;  /* 0x0003680f01007387 */ /* 0x000fe80000100800 */
[----:B--2---:R-:W2:Y:S04]  /*27c0*/  LDL.LU R13, [R1+0x24c] ;  /* 0x00024c00010d7983 */ /* 0x004ea80000300800 */
[----:B------:R-:W2:Y:S01]  /*27d0*/  LDL R26, [R1+0x524] ;  /* 0x00052400011a7983 */ /* 0x000ea20000100800 */
[----:B------:R-:W-:-:S03]  /*27e0*/  PRMT R21, RZ, 0x5410, R22 ;  /* 0x00005410ff157816 */ /* 0x000fc60000000016 */
[----:B------:R-:W2:Y:S02]  /*27f0*/  LDL R27, [R1+0x8] ;  /* 0x00000800011b7983 */ /* 0x000ea40000100800 */
[----:B------:R-:W-:Y:S01]  /*2800*/  FADD.FTZ R2, R2, R21 ;  /* 0x0000001502027221 */ /* 0x000fe20000010000 */
[----:B------:R-:W-:Y:S01]  /*2810*/  PRMT R22, RZ, 0x7610, R22 ;  /* 0x00007610ff167816 */ /* 0x000fe20000000016 */
[----:B------:R-:W-:Y:S01]  /*2820*/  STL [R1+0x354], R12 ;  /* 0x0003540c01007387 */ /* 0x000fe20000100800 */
[----:B------:R-:W-:-:S03]  /*2830*/  FADD.FTZ R3, RZ, R10 ;  /* 0x0000000aff037221 */ /* 0x000fc60000010000 */
[----:B------:R1:W-:Y:S01]  /*2840*/  STL [R1+0x1e8], R2 ;  /* 0x0001e80201007387 */ /* 0x0003e20000100800 */
[----:B------:R-:W-:Y:S02]  /*2850*/  FADD.FTZ R3, R3, R25 ;  /* 0x0000001903037221 */ /* 0x000fe40000010000 */
[----:B-1----:R-:W-:Y:S02]  /*2860*/  FFMA.FTZ R2, R9, R10, RZ ;  /* 0x0000000a09027223 */ /* 0x002fe400000100ff */
[----:B------:R-:W2:Y:S02]  /*2870*/  LDL.LU R10, [R1+0x1f0] ;  /* 0x0001f000010a7983 */ /* 0x000ea40000300800 */
[----:B------:R-:W-:Y:S02]  /*2880*/  FFMA.FTZ R2, R17, R25, R2 ;  /* 0x0000001911027223 */ /* 0x000fe40000010002 */
[----:B------:R-:W2:Y:S04]  /*2890*/  LDL.LU R9, [R1+0x250] ;  /* 0x0002500001097983 */ /* 0x000ea80000300800 */
[----:B------:R0:W5:Y:S01]  /*28a0*/  LDL.LU R17, [R1+0x594] ;  /* 0x0005940001117983 */ /* 0x0001620000300800 */
[----:B------:R-:W-:-:S02]  /*28b0*/  FADD.FTZ R3, R3, R15 ;  /* 0x0000000f03037221 */ /* 0x000fc40000010000 */
[----:B------:R-:W-:Y:S02]  /*28c0*/  FFMA.FTZ R2, R14, R15, R2 ;  /* 0x0000000f0e027223 */ /* 0x000fe40000010002 */
[----:B---3--:R-:W-:-:S05]  /*28d0*/  FFMA.FTZ R24, R7, R21, R24 ;  /* 0x0000001507187223 */ /* 0x008fca0000010018 */
[----:B------:R1:W-:Y:S04]  /*28e0*/  STL [R1+0x248], R24 ;  /* 0x0002481801007387 */ /* 0x0003e80000100800 */
[----:B------:R-:W3:Y:S04]  /*28f0*/  LDL.LU R25, [R1+0x254] ;  /* 0x0002540001197983 */ /* 0x000ee80000300800 */
[----:B-1----:R-:W3:Y:S01]  /*2900*/  LDL R24, [R1+0x52c] ;  /* 0x00052c0001187983 */ /* 0x002ee20000100800 */
[----:B----4-:R-:W-:-:S03]  /*2910*/  FMUL.FTZ R8, R8, R21 ;  /* 0x0000001508087220 */ /* 0x010fc60000410000 */
[----:B------:R-:W4:Y:S01]  /*2920*/  LDL R21, [R1+0x528] ;  /* 0x0005280001157983 */ /* 0x000f220000100800 */
[----:B------:R-:W-:-:S05]  /*2930*/  FADD.FTZ R16, R16, R22 ;  /* 0x0000001610107221 */ /* 0x000fca0000010000 */
[----:B------:R1:W-:Y:S01]  /*2940*/  STL [R1+0x1ec], R16 ;  /* 0x0001ec1001007387 */ /* 0x0003e20000100800 */
[----:B--2---:R-:W-:-:S03]  /*2950*/  FFMA.FTZ R13, R6, R22, R13 ;  /* 0x00000016060d7223 */ /* 0x004fc6000001000d */
[----:B-1----:R0:W5:Y:S04]  /*2960*/  LDL.LU R16, [R1+0x590] ;  /* 0x0005900001107983 */ /* 0x0021680000300800 */
[----:B------:R-:W-:Y:S01]  /*2970*/  STL [R1+0x320], R8 ;  /* 0x0003200801007387 */ /* 0x000fe20000100800 */
[----:B------:R-:W-:-:S03]  /*2980*/  FMUL.FTZ R26, R26, R22 ;  /* 0x000000161a1a7220 */ /* 0x000fc60000410000 */
[----:B------:R0:W5:Y:S04]  /*2990*/  LDL.LU R15, [R1+0x58c] ;  /* 0x00058c00010f7983 */ /* 0x0001680000300800 */
[----:B------:R0:W5:Y:S04]  /*29a0*/  LDL.LU R14, [R1+0x588] ;  /* 0x00058800010e7983 */ /* 0x0001680000300800 */
[----:B------:R1:W-:Y:S04]  /*29b0*/  STL [R1+0x24c], R13 ;  /* 0x00024c0d01007387 */ /* 0x0003e80000100800 */
[----:B-1----:R0:W5:Y:S04]  /*29c0*/  LDL.LU R13, [R1+0x584] ;  /* 0x00058400010d7983 */ /* 0x0021680000300800 */
[----:B------:R-:W2:Y:S01]  /*29d0*/  LDL.LU R22, [R1+0x1f4] ;  /* 0x0001f40001167983 */ /* 0x000ea20000300800 */
[--C-:B------:R-:W-:Y:S01]  /*29e0*/  PRMT R20, RZ, 0x5410, R23.reuse ;  /* 0x00005410ff147816 */ /* 0x100fe20000000017 */
[----:B------:R-:W-:Y:S01]  /*29f0*/  FADD.FTZ R3, R3, R12 ;  /* 0x0000000c03037221 */ /* 0x000fe20000010000 */
[----:B------:R-:W-:Y:S01]  /*2a00*/  PRMT R23, RZ, 0x7610, R23 ;  /* 0x00007610ff177816 */ /* 0x000fe20000000017 */
[----:B------:R-:W-:-:S02]  /*2a10*/  FFMA.FTZ R2, R11, R12, R2 ;  /* 0x0000000c0b027223 */ /* 0x000fc40000010002 */
[----:B------:R-:W-:Y:S01]  /*2a20*/  FADD.FTZ R10, R10, R20 ;  /* 0x000000140a0a7221 */ /* 0x000fe20000010000 */
        /* <DEDUP_REMOVED lines=17> */
[----:B---3--:R-:W-:-:S02]  /*2b40*/  FFMA.FTZ R25, R29, R23, R25 ;  /* 0x000000171d197223 */ /* 0x008fc40000010019 */
[----:B----4-:R-:W-:Y:S02]  /*2b50*/  FMUL.FTZ R21, R21, R20 ;  /* 0x0000001415157220 */ /* 0x010fe40000410000 */
[----:B------:R-:W-:Y:S02]  /*2b60*/  FMUL.FTZ R20, R24, R23 ;  /* 0x0000001718147220 */ /* 0x000fe40000410000 */
[----:B------:R-:W-:-:S04]  /*2b70*/  FADD.FTZ R3, R3, R21 ;  /* 0x0000001503037221 */ /* 0x000fc80000010000 */
[----:B------:R-:W-:Y:S02]  /*2b80*/  FADD.FTZ R3, R3, R20 ;  /* 0x0000001403037221 */ /* 0x000fe40000010000 */
[----:B------:R-:W-:Y:S01]  /*2b90*/  FFMA.FTZ R2, R28, R21, R2 ;  /* 0x000000151c027223 */ /* 0x000fe20000010002 */
[----:B------:R-:W-:-:S03]  /*2ba0*/  IADD3 R28, R27, 0x80, RZ ;  /* 0x000000801b1c7810 */ /* 0x000fc60007ffe0ff */
[----:B------:R-:W-:Y:S02]  /*2bb0*/  FFMA.FTZ R29, R29, R20, R2 ;  /* 0x000000141d1d7223 */ /* 0x000fe40000010002 */
[----:B--2---:R-:W-:-:S05]  /*2bc0*/  FADD.FTZ R22, R22, R23 ;  /* 0x0000001716167221 */ /* 0x004fca0000010000 */
        /* <DEDUP_REMOVED lines=8> */
[----:B------:R0:W-:Y:S02]  /*2c50*/  STL [R1], R3 ;  /* 0x0000000301007387 */ /* 0x0001e40000100800 */
.L_x_6914:
[----:B------:R-:W-:Y:S05]  /*2c60*/  BSYNC B1 ;  /* 0x0000000000017941 */ /* 0x000fea0003800000 */
.L_x_6913:
        /* <DEDUP_REMOVED lines=38> */
[----:B------:R-:W-:Y:S01]  /*2ed0*/  IMAD.MOV.U32 R6, RZ, RZ, R26 ;  /* 0x000000ffff067224 */ /* 0x000fe200078e001a */
[----:B------:R-:W-:-:S02]  /*2ee0*/  MOV R5, R27 ;  /* 0x0000001b00057202 */ /* 0x000fc40000000f00 */
        /* <DEDUP_REMOVED lines=20> */
[----:B------:R-:W4:Y:S01]  /*3030*/  LDL.LU R12, [R1] ;  /* 0x00000000010c7983 */ /* 0x000f220000300800 */
        /* <DEDUP_REMOVED lines=23> */
[----:B0-----:R-:W4:Y:S01]  /*31b0*/  LDL R14, [R1+0x4f8] ;  /* 0x0004f800010e7983 */ /* 0x001f220000100800 */
[----:B------:R-:W-:-:S03]  /*31c0*/  FMUL.FTZ R5, R0, R5 ;  /* 0x0000000500057220 */ /* 0x000fc60000410000 */
[----:B------:R-:W4:Y:S04]  /*31d0*/  LDL.LU R15, [R1+0x244] ;  /* 0x00024400010f7983 */ /* 0x000f280000300800 */
        /* <DEDUP_REMOVED lines=32> */
[----:B------:R-:W-:Y:S02]  /*33e0*/  FADD.FTZ R7, R7, R21 ;  /* 0x0000001507077221 */ /* 0x000fe40000010000 */
[----:B------:R-:W-:Y:S01]  /*33f0*/  FFMA.FTZ R15, R10, R21, R15 ;  /* 0x000000150a0f7223 */ /* 0x000fe2000001000f */
[----:B------:R1:W-:Y:S01]  /*3400*/  STL [R1+0x240], R17 ;  /* 0x0002401101007387 */ /* 0x0003e20000100800 */
[----:B------:R-:W-:Y:S02]  /*3410*/  FMUL.FTZ R14, R14, R3 ;  /* 0x000000030e0e7220 */ /* 0x000fe40000410000 */
[----:B------:R-:W-:Y:S01]  /*3420*/  FMUL.FTZ R11, R11, R21 ;  /* 0x000000150b0b7220 */ /* 0x000fe20000410000 */
[----:B-1----:R0:W5:Y:S04]  /*3430*/  LDL.LU R17, [R1+0x594] ;  /* 0x0005940001117983 */ /* 0x0021680000300800 */
[----:B------:R-:W-:Y:S01]  /*3440*/  STL [R1+0x350], R25 ;  /* 0x0003501901007387 */ /* 0x000fe20000100800 */
[----:B--2---:R-:W-:-:S05]  /*3450*/  FADD.FTZ R2, R2, R3 ;  /* 0x0000000302027221 */ /* 0x004fca0000010000 */
[----:B------:R1:W-:Y:S04]  /*3460*/  STL [R1+0x1e0], R2 ;  /* 0x0001e00201007387 */ /* 0x0003e80000100800 */
[----:B------:R2:W-:Y:S01]  /*3470*/  STL [R1+0x1e4], R7 ;  /* 0x0001e40701007387 */ /* 0x0005e20000100800 */
[----:B-1----:R-:W-:-:S03]  /*3480*/  FFMA.FTZ R2, R8, R9, R29 ;  /* 0x0000000908027223 */ /* 0x002fc6000001001d */
[----:B--2---:R-:W2:Y:S04]  /*3490*/  LDL R7, [R1+0x4e0] ;  /* 0x0004e00001077983 */ /* 0x004ea80000100800 */
[----:B------:R1:W-:Y:S04]  /*34a0*/  STL [R1+0x244], R15 ;  /* 0x0002440f01007387 */ /* 0x0003e80000100800 */
[----:B------:R-:W4:Y:S04]  /*34b0*/  LDL.LU R21, [R1+0x228] ;  /* 0x0002280001157983 */ /* 0x000f280000300800 */
[----:B-1----:R-:W3:Y:S04]  /*34c0*/  LDL.LU R15, [R1+0x1cc] ;  /* 0x0001cc00010f7983 */ /* 0x002ee80000300800 */
[----:B------:R-:W-:Y:S04]  /*34d0*/  STL [R1+0x340], R14 ;  /* 0x0003400e01007387 */ /* 0x000fe80000100800 */
[----:B------:R-:W3:Y:S01]  /*34e0*/  LDL.LU R29, [R1+0x1c8] ;  /* 0x0001c800011d7983 */ /* 0x000ee20000300800 */
[----:B------:R-:W-:Y:S01]  /*34f0*/  PRMT R20, RZ, 0x5410, R22 ;  /* 0x00005410ff147816 */ /* 0x000fe20000000016 */
[----:B------:R-:W-:-:S02]  /*3500*/  FADD.FTZ R3, R12, R9 ;  /* 0x000000090c037221 */ /* 0x000fc40000010000 */
[----:B------:R-:W3:Y:S01]  /*3510*/  LDL.LU R12, [R1+0x22c] ;  /* 0x00022c00010c7983 */ /* 0x000ee20000300800 */
[----:B------:R-:W-:-:S03]  /*3520*/  FFMA.FTZ R2, R16, R25, R2 ;  /* 0x0000001910027223 */ /* 0x000fc60000010002 */
[----:B------:R-:W3:Y:S04]  /*3530*/  LDL.LU R9, [R1+0x1d0] ;  /* 0x0001d00001097983 */ /* 0x000ee80000300800 */
[----:B------:R-:W-:Y:S04]  /*3540*/  STL [R1+0x330], R11 ;  /* 0x0003300b01007387 */ /* 0x000fe80000100800 */
[----:B------:R-:W3:Y:S01]  /*3550*/  LDL.LU R8, [R1+0x230] ;  /* 0x0002300001087983 */ /* 0x000ee20000300800 */
[-C--:B--2---:R-:W-:Y:S02]  /*3560*/  FMUL.FTZ R7, R7, R20.reuse ;  /* 0x0000001407077220 */ /* 0x084fe40000410000 */
[----:B----4-:R-:W-:-:S02]  /*3570*/  FFMA.FTZ R21, R6, R20, R21 ;  /* 0x0000001406157223 */ /* 0x010fc40000010015 */
[----:B---3--:R-:W-:-:S05]  /*3580*/  FADD.FTZ R29, R29, R20 ;  /* 0x000000141d1d7221 */ /* 0x008fca0000010000 */
[----:B------:R-:W-:Y:S04]  /*3590*/  STL [R1+0x1c8], R29 ;  /* 0x0001c81d01007387 */ /* 0x000fe80000100800 */
[----:B------:R0:W5:Y:S04]  /*35a0*/  LDL.LU R16, [R1+0x590] ;  /* 0x0005900001107983 */ /* 0x0001680000300800 */
[----:B------:R1:W-:Y:S04]  /*35b0*/  STL [R1+0x228], R21 ;  /* 0x0002281501007387 */ /* 0x0003e80000100800 */
[----:B-1----:R-:W2:Y:S04]  /*35c0*/  LDL R21, [R1+0x4e8] ;  /* 0x0004e80001157983 */ /* 0x002ea80000100800 */
[----:B------:R-:W3:Y:S04]  /*35d0*/  LDL.LU R29, [R1+0x234] ;  /* 0x00023400011d7983 */ /* 0x000ee80000300800 */
[----:B------:R-:W4:Y:S01]  /*35e0*/  LDL R20, [R1+0x4e4] ;  /* 0x0004e40001147983 */ /* 0x000f220000100800 */
[----:B------:R-:W-:Y:S01]  /*35f0*/  PRMT R22, RZ, 0x7610, R22 ;  /* 0x00007610ff167816 */ /* 0x000fe20000000016 */
[----:B------:R-:W-:-:S02]  /*3600*/  FADD.FTZ R3, R3, R25 ;  /* 0x0000001903037221 */ /* 0x000fc40000010000 */
[----:B------:R-:W2:Y:S02]  /*3610*/  LDL R25, [R1+0x4ec] ;  /* 0x0004ec0001197983 */ /* 0x000ea40000100800 */
[----:B------:R-:W-:Y:S02]  /*3620*/  FADD.FTZ R15, R15, R22 ;  /* 0x000000160f0f7221 */ /* 0x000fe40000010000 */
[----:B------:R-:W-:Y:S02]  /*3630*/  FFMA.FTZ R12, R5, R22, R12 ;  /* 0x00000016050c7223 */ /* 0x000fe4000001000c */
[----:B------:R-:W-:Y:S01]  /*3640*/  FADD.FTZ R3, R3, R14 ;  /* 0x0000000e03037221 */ /* 0x000fe20000010000 */
[----:B------:R1:W-:Y:S01]  /*3650*/  STL [R1+0x1cc], R15 ;  /* 0x0001cc0f01007387 */ /* 0x0003e20000100800 */
[----:B------:R-:W-:-:S03]  /*3660*/  FFMA.FTZ R2, R13, R14, R2 ;  /* 0x0000000e0d027223 */ /* 0x000fc60000010002 */
[----:B-1----:R0:W5:Y:S04]  /*3670*/  LDL.LU R15, [R1+0x58c] ;  /* 0x00058c00010f7983 */ /* 0x0021680000300800 */
[----:B------:R0:W5:Y:S04]  /*3680*/  LDL.LU R14, [R1+0x588] ;  /* 0x00058800010e7983 */ /* 0x0001680000300800 */
[----:B------:R0:W5:Y:S04]  /*3690*/  LDL.LU R13, [R1+0x584] ;  /* 0x00058400010d7983 */ /* 0x0001680000300800 */
[----:B------:R-:W-:Y:S04]  /*36a0*/  STL [R1+0x31c], R7 ;  /* 0x00031c0701007387 */ /* 0x000fe80000100800 */
[----:B------:R1:W-:Y:S04]  /*36b0*/  STL [R1+0x22c], R12 ;  /* 0x00022c0c01007387 */ /* 0x0003e80000100800 */
[----:B-1----:R0:W5:Y:S01]  /*36c0*/  LDL.LU R12, [R1+0x580] ;  /* 0x00058000010c7983 */ /* 0x0021620000300800 */
[----:B----4-:R-:W-:-:S03]  /*36d0*/  FMUL.FTZ R20, R20, R22 ;  /* 0x0000001614147220 */ /* 0x010fc60000410000 */
[----:B------:R-:W4:Y:S01]  /*36e0*/  LDL.LU R22, [R1+0x1d4] ;  /* 0x0001d40001167983 */ /* 0x000f220000300800 */
[----:B------:R-:W-:Y:S01]  /*36f0*/  PRMT R24, RZ, 0x5410, R23 ;  /* 0x00005410ff187816 */ /* 0x000fe20000000017 */
[----:B------:R-:W-:Y:S02]  /*3700*/  FADD.FTZ R3, R3, R11 ;  /* 0x0000000b03037221 */ /* 0x000fe40000010000 */
[----:B------:R-:W-:Y:S02]  /*3710*/  FFMA.FTZ R2, R10, R11, R2 ;  /* 0x0000000b0a027223 */ /* 0x000fe40000010002 */
[----:B------:R-:W-:Y:S01]  /*3720*/  FADD.FTZ R9, R9, R24 ;  /* 0x0000001809097221 */ /* 0x000fe20000010000 */
[----:B------:R-:W-:Y:S01]  /*3730*/  PRMT R23, RZ, 0x7610, R23 ;  /* 0x00007610ff177816 */ /* 0x000fe20000000017 */
[----:B------:R-:W-:Y:S01]  /*3740*/  FADD.FTZ R3, R3, R7 ;  /* 0x0000000703037221 */ /* 0x000fe20000010000 */
[----:B------:R0:W5:Y:S01]  /*3750*/  LDL.LU R11, [R1+0x57c] ;  /* 0x00057c00010b7983 */ /* 0x0001620000300800 */
[----:B------:R-:W-:-:S02]  /*3760*/  FFMA.FTZ R8, R26, R24, R8 ;  /* 0x000000181a087223 */ /* 0x000fc40000010008 */
[----:B------:R-:W-:Y:S01]  /*3770*/  FFMA.FTZ R2, R6, R7, R2 ;  /* 0x0000000706027223 */ /* 0x000fe20000010002 */
[----:B------:R0:W5:Y:S01]  /*3780*/  LDL.LU R10, [R1+0x578] ;  /* 0x00057800010a7983 */ /* 0x0001620000300800 */
[----:B--2---:R-:W-:Y:S02]  /*3790*/  FMUL.FTZ R21, R21, R24 ;  /* 0x0000001815157220 */ /* 0x004fe40000410000 */
[----:B------:R-:W-:Y:S01]  /*37a0*/  FADD.FTZ R3, R3, R20 ;  /* 0x0000001403037221 */ /* 0x000fe20000010000 */
[----:B------:R1:W-:Y:S01]  /*37b0*/  STL [R1+0x1d0], R9 ;  /* 0x0001d00901007387 */ /* 0x0003e20000100800 */
[----:B------:R-:W-:Y:S01]  /*37c0*/  FFMA.FTZ R2, R5, R20, R2 ;  /* 0x0000001405027223 */ /* 0x000fe20000010002 */
[----:B------:R-:W-:Y:S01]  /*37d0*/  IADD3 R4, R4, 0x80, RZ ;  /* 0x0000008004047810 */ /* 0x000fe20007ffe0ff */
[-C--:B---3--:R-:W-:Y:S02]  /*37e0*/  FFMA.FTZ R29, R27, R23.reuse, R29 ;  /* 0x000000171b1d7223 */ /* 0x088fe4000001001d */
[----:B------:R-:W-:Y:S01]  /*37f0*/  FADD.FTZ R3, R3, R21 ;  /* 0x0000001503037221 */ /* 0x000fe20000010000 */
[----:B-1----:R0:W5:Y:S04]  /*3800*/  LDL.LU R9, [R1+0x574] ;  /* 0x0005740001097983 */ /* 0x0021680000300800 */
[----:B------:R1:W-:Y:S04]  /*3810*/  STL [R1+0x304], R20 ;  /* 0x0003041401007387 */ /* 0x0003e80000100800 */
[----:B------:R2:W-:Y:S01]  /*3820*/  STL [R1+0x230], R8 ;  /* 0x0002300801007387 */ /* 0x0005e20000100800 */
[----:B-1----:R-:W-:-:S03]  /*3830*/  FMUL.FTZ R20, R25, R23 ;  /* 0x0000001719147220 */ /* 0x002fc60000410000 */
[----:B--2---:R0:W5:Y:S04]  /*3840*/  LDL.LU R8, [R1+0x570] ;  /* 0x0005700001087983 */ /* 0x0041680000300800 */
[----:B------:R0:W5:Y:S01]  /*3850*/  LDL.LU R7, [R1+0x56c] ;  /* 0x00056c0001077983 */ /* 0x0001620000300800 */
[----:B------:R-:W-:-:S03]  /*3860*/  FADD.FTZ R3, R3, R20 ;  /* 0x0000001403037221 */ /* 0x000fc60000010000 */
[----:B------:R0:W5:Y:S04]  /*3870*/  LDL.LU R6, [R1+0x568] ;  /* 0x0005680001067983 */ /* 0x0001680000300800 */
[----:B------:R0:W5:Y:S01]  /*3880*/  LDL.LU R5, [R1+0x564] ;  /* 0x0005640001057983 */ /* 0x0001620000300800 */
[----:B------:R-:W-:Y:S01]  /*3890*/  FFMA.FTZ R2, R26, R21, R2 ;  /* 0x000000151a027223 */ /* 0x000fe20000010002 */
[----:B------:R-:W-:Y:S01]  /*38a0*/  IADD3 R28, R28, 0x80, RZ ;  /* 0x000000801c1c7810 */ /* 0x000fe20007ffe0ff */
[----:B----4-:R-:W-:-:S05]  /*38b0*/  FADD.FTZ R22, R22, R23 ;  /* 0x0000001716167221 */ /* 0x010fca0000010000 */
[----:B------:R-:W-:Y:S04]  /*38c0*/  STL [R1+0x1d4], R22 ;  /* 0x0001d41601007387 */ /* 0x000fe80000100800 */
[----:B------:R-:W-:Y:S04]  /*38d0*/  STL [R1+0x2f0], R21 ;  /* 0x0002f01501007387 */ /* 0x000fe80000100800 */
[----:B------:R-:W-:Y:S04]  /*38e0*/  STL [R1+0x234], R29 ;  /* 0x0002341d01007387 */ /* 0x000fe80000100800 */
[----:B------:R1:W-:Y:S04]  /*38f0*/  STL [R1+0xc], R4 ;  /* 0x00000c0401007387 */ /* 0x0003e80000100800 */
[----:B-1----:R0:W5:Y:S04]  /*3900*/  LDL.LU R4, [R1+0x560] ;  /* 0x0005600001047983 */ /* 0x0021680000300800 */
[----:B------:R0:W-:Y:S04]  /*3910*/  STL [R1+0x2e0], R20 ;  /* 0x0002e01401007387 */ /* 0x0001e80000100800 */
[----:B------:R0:W-:Y:S01]  /*3920*/  STL [R1], R3 ;  /* 0x0000000301007387 */ /* 0x0001e20000100800 */
[----:B------:R-:W-:-:S03]  /*3930*/  FFMA.FTZ R29, R27, R20, R2 ;  /* 0x000000141b1d7223 */ /* 0x000fc60000010002 */
.L_x_6916:
[----:B------:R-:W-:Y:S05]  /*3940*/  BSYNC B1 ;  /* 0x0000000000017941 */ /* 0x000fea0003800000 */
.L_x_6915:
        /* <DEDUP_REMOVED lines=36> */
[----:B--2---:R-:W-:Y:S01]  /*3b90*/  MOV R8, R24 ;  /* 0x0000001800087202 */ /* 0x004fe20000000f00 */
[----:B------:R-:W-:Y:S01]  /*3ba0*/  IMAD.MOV.U32 R7, RZ, RZ, R25 ;  /* 0x000000ffff077224 */ /* 0x000fe200078e0019 */
[----:B------:R-:W-:Y:S01]  /*3bb0*/  MOV R6, R26 ;  /* 0x0000001a00067202 */ /* 0x000fe20000000f00 */
[----:B------:R-:W-:-:S02]  /*3bc0*/  IMAD.MOV.U32 R5, RZ, RZ, R27 ;  /* 0x000000ffff057224 */ /* 0x000fc400078e001b */
        /* <DEDUP_REMOVED lines=165> */
.L_x_6918:
[----:B------:R-:W-:Y:S05]  /*4620*/  BSYNC B1 ;  /* 0x0000000000017941 */ /* 0x000fea0003800000 */
.L_x_6917:
        /* <DEDUP_REMOVED lines=43> */
[----:B------:R0:W2:Y:S01]  /*48e0*/  @P4 LDG.E.128 R12, [R2.64+0x10] ;  /* 0x00001004020c4981 */ /* 0x0000a2000c1e1d00 */
[----:B------:R-:W-:-:S03]  /*48f0*/  MOV R24, 0x10 ;  /* 0x0000001000187802 */ /* 0x000fc60000000f00 */
[----:B------:R-:W-:Y:S02]  /*4900*/  STL [R1+0x5a4], R28 ;  /* 0x0005a41c01007387 */ /* 0x000fe40000100800 */
[----:B------:R-:W-:-:S04]  /*4910*/  IMAD.WIDE.U32 R24, R29, R24, c[0x0][0x208] ;  /* 0x000082001d187625 */ /* 0x000fc800078e0018 */
[----:B0-----:R-:W-:Y:S02]  /*4920*/  IMAD.MOV.U32 R2, RZ, RZ, 0x8 ;  /* 0x00000008ff027424 */ /* 0x001fe400078e00ff */
[----:B------:R-:W2:Y:S02]  /*4930*/  LDG.E.128 R24, [R24.64] ;  /* 0x0000000418187981 */ /* 0x000ea4000c1e1d00 */
[----:B---3--:R-:W-:Y:S02]  /*4940*/  IMAD.WIDE.U32 R2, R4, R2, c[0x0][0x190] ;  /* 0x0000640004027625 */ /* 0x008fe400078e0002 */
[----:B----4-:R-:W-:Y:S04]  /*4950*/  @P4 STL.64 [R1+0x88], R16 ;  /* 0x0000881001004387 */ /* 0x010fe80000100a00 */
[----:B------:R0:W-:Y:S04]  /*4960*/  @P4 STL.64 [R1+0x90], R18 ;  /* 0x0000901201004387 */ /* 0x0001e80000100a00 */
[----:B0-----:R-:W3:Y:S04]  /*4970*/  LDL.LU R19, [R1+0x5ac] ;  /* 0x0005ac0001137983 */ /* 0x001ee80000300800 */
[----:B------:R-:W-:Y:S04]  /*4980*/  STL [R1+0x5a8], R4 ;  /* 0x0005a80401007387 */ /* 0x000fe80000100800 */
[----:B--2---:R-:W-:Y:S04]  /*4990*/  @P4 STL.64 [R1+0x78], R12 ;  /* 0x0000780c01004387 */ /* 0x004fe80000100a00 */
[----:B------:R0:W-:Y:S04]  /*49a0*/  @P4 STL.64 [R1+0x80], R14 ;  /* 0x0000800e01004387 */ /* 0x0001e80000100a00 */
[----:B0-----:R3:W2:Y:S01]  /*49b0*/  LDG.E.64 R14, [R2.64] ;  /* 0x00000004020e7981 */ /* 0x0016a2000c1e1b00 */
[----:B------:R-:W0:Y:S01]  /*49c0*/  LDC.U8 R18, c[0x0][0x1f0] ;  /* 0x00007c00ff127b82 */ /* 0x000e220000000000 */
[----:B------:R-:W-:-:S05]  /*49d0*/  IADD3 R29, R29, 0x80, RZ ;  /* 0x000000801d1d7810 */ /* 0x000fca0007ffe0ff */
[----:B------:R1:W-:Y:S04]  /*49e0*/  STL [R1+0x4], R29 ;  /* 0x0000041d01007387 */ /* 0x0003e80000100800 */
[----:B------:R-:W4:Y:S01]  /*49f0*/  LDL.LU R12, [R1] ;  /* 0x00000000010c7983 */ /* 0x000f220000300800 */
[----:B0-----:R-:W-:-:S04]  /*4a00*/  ISETP.NE.AND P4, PT, R18, RZ, PT ;  /* 0x000000ff1200720c */ /* 0x001fc80003f85270 */
[----:B---3--:R-:W-:-:S05]  /*4a10*/  FSEL R2, R19, RZ, !P4 ;  /* 0x000000ff13027208 */ /* 0x008fca0006000000 */
        /* <DEDUP_REMOVED lines=9> */
[----:B------:R-:W-:-:S02]  /*4ab0*/  FMUL.FTZ R8, R0, R8 ;  /* 0x0000000800087220 */ /* 0x000fc40000410000 */
[C---:B------:R-:W-:Y:S02]  /*4ac0*/  FMUL.FTZ R26, R0.reuse, R10 ;  /* 0x0000000a001a7220 */ /* 0x040fe40000410000 */
[C---:B------:R-:W-:Y:S01]  /*4ad0*/  FMUL.FTZ R10, R0.reuse, R6 ;  /* 0x00000006000a7220 */ /* 0x040fe20000410000 */
[----:B------:R-:W-:Y:S01]  /*4ae0*/  STL [R1+0x3fc], R8 ;  /* 0x0003fc0801007387 */ /* 0x000fe20000100800 */
[----:B------:R-:W-:-:S03]  /*4af0*/  FMUL.FTZ R6, R0, R4 ;  /* 0x0000000400067220 */ /* 0x000fc60000410000 */
[----:B------:R-:W3:Y:S01]  /*4b00*/  LDL.LU R4, [R1+0x2b8] ;  /* 0x0002b80001047983 */ /* 0x000ee20000300800 */
[----:B------:R-:W-:-:S03]  /*4b10*/  FMUL.FTZ R13, R0, R9 ;  /* 0x00000009000d7220 */ /* 0x000fc60000410000 */
[----:B------:R-:W-:Y:S04]  /*4b20*/  STL [R1+0x3e0], R26 ;  /* 0x0003e01a01007387 */ /* 0x000fe80000100800 */
[----:B--2---:R0:W-:Y:S04]  /*4b30*/  STL.64 [R1+0x28], R14 ;  /* 0x0000280e01007387 */ /* 0x0041e80000100a00 */
[----:B------:R-:W2:Y:S04]  /*4b40*/  LDL.LU R28, [R1+0x288] ;  /* 0x00028800011c7983 */ /* 0x000ea80000300800 */
[----:B------:R-:W4:Y:S04]  /*4b50*/  LDL R9, [R1+0x470] ;  /* 0x0004700001097983 */ /* 0x000f280000100800 */
[----:B------:R-:W-:Y:S04]  /*4b60*/  STL [R1+0x3cc], R13 ;  /* 0x0003cc0d01007387 */ /* 0x000fe80000100800 */
[----:B-1----:R-:W4:Y:S04]  /*4b70*/  LDL.LU R29, [R1+0x2bc] ;  /* 0x0002bc00011d7983 */ /* 0x002f280000300800 */
[----:B------:R-:W-:Y:S04]  /*4b80*/  STL [R1+0x3b8], R10 ;  /* 0x0003b80a01007387 */ /* 0x000fe80000100800 */
[----:B------:R-:W4:Y:S04]  /*4b90*/  LDL.LU R19, [R1+0x28c] ;  /* 0x00028c0001137983 */ /* 0x000f280000300800 */
[----:B------:R-:W4:Y:S01]  /*4ba0*/  LDL R16, [R1+0x474] ;  /* 0x0004740001107983 */ /* 0x000f220000100800 */
[--C-:B------:R-:W-:Y:S01]  /*4bb0*/  PRMT R17, RZ, 0x5410, R24.reuse ;  /* 0x00005410ff117816 */ /* 0x100fe20000000018 */
[----:B------:R-:W-:Y:S01]  /*4bc0*/  FADD.FTZ R7, -R2, R23 ;  /* 0x0000001702077221 */ /* 0x000fe20000010100 */
[----:B------:R-:W-:Y:S01]  /*4bd0*/  PRMT R2, RZ, 0x7610, R24 ;  /* 0x00007610ff027816 */ /* 0x000fe20000000018 */
[----:B------:R-:W4:Y:S01]  /*4be0*/  LDL.LU R18, [R1+0x2c0] ;  /* 0x0002c00001127983 */ /* 0x000f220000300800 */
[--C-:B------:R-:W-:Y:S01]  /*4bf0*/  PRMT R3, RZ, 0x5410, R25.reuse ;  /* 0x00005410ff037816 */ /* 0x100fe20000000019 */
[C---:B------:R-:W-:Y:S01]  /*4c00*/  FMUL.FTZ R24, R0.reuse, R7 ;  /* 0x0000000700187220 */ /* 0x040fe20000410000 */
[----:B------:R-:W-:Y:S01]  /*4c10*/  PRMT R20, RZ, 0x7610, R25 ;  /* 0x00007610ff147816 */ /* 0x000fe20000000019 */
[----:B0-----:R-:W4:Y:S01]  /*4c20*/  LDL R14, [R1+0x478] ;  /* 0x00047800010e7983 */ /* 0x001f220000100800 */
[----:B------:R-:W-:-:S02]  /*4c30*/  FMUL.FTZ R5, R0, R5 ;  /* 0x0000000500057220 */ /* 0x000fc40000410000 */
[----:B------:R-:W-:Y:S01]  /*4c40*/  FMUL.FTZ R25, R0, R11 ;  /* 0x0000000b00197220 */ /* 0x000fe20000410000 */
[----:B------:R-:W4:Y:S04]  /*4c50*/  LDL.LU R15, [R1+0x2c4] ;  /* 0x0002c400010f7983 */ /* 0x000f280000300800 */
[----:B------:R-:W4:Y:S04]  /*4c60*/  LDL.LU R7, [R1+0x294] ;  /* 0x0002940001077983 */ /* 0x000f280000300800 */
[----:B------:R-:W4:Y:S04]  /*4c70*/  LDL R11, [R1+0x47c] ;  /* 0x00047c00010b7983 */ /* 0x000f280000100800 */
[----:B------:R-:W-:Y:S01]  /*4c80*/  STL [R1+0x3a4], R6 ;  /* 0x0003a40601007387 */ /* 0x000fe20000100800 */
[----:B---3--:R-:W-:-:S05]  /*4c90*/  FFMA.FTZ R4, R8, R17, R4 ;  /* 0x0000001108047223 */ /* 0x008fca0000010004 */
[----:B------:R0:W-:Y:S01]  /*4ca0*/  STL [R1+0x2b8], R4 ;  /* 0x0002b80401007387 */ /* 0x0001e20000100800 */
[----:B--2---:R-:W-:-:S03]  /*4cb0*/  FADD.FTZ R28, R28, R17 ;  /* 0x000000111c1c7221 */ /* 0x004fc60000010000 */
[----:B0-----:R-:W2:Y:S01]  /*4cc0*/  LDL.LU R4, [R1+0x5a8] ;  /* 0x0005a80001047983 */ /* 0x001ea20000300800 */
[----:B----4-:R-:W-:-:S03]  /*4cd0*/  FMUL.FTZ R9, R9, R17 ;  /* 0x0000001109097220 */ /* 0x010fc60000410000 */
[----:B------:R-:W-:Y:S04]  /*4ce0*/  STL [R1+0x390], R5 ;  /* 0x0003900501007387 */ /* 0x000fe80000100800 */
[----:B------:R0:W-:Y:S01]  /*4cf0*/  STL [R1+0x288], R28 ;  /* 0x0002881c01007387 */ /* 0x0001e20000100800 */
[----:B------:R-:W-:-:S03]  /*4d00*/  FFMA.FTZ R29, R26, R2, R29 ;  /* 0x000000021a1d7223 */ /* 0x000fc6000001001d */
[----:B0-----:R-:W3:Y:S01]  /*4d10*/  LDL.LU R28, [R1+0x5a4] ;  /* 0x0005a400011c7983 */ /* 0x001ee20000300800 */
[----:B------:R-:W-:-:S03]  /*4d20*/  FADD.FTZ R19, R19, R2 ;  /* 0x0000000213137221 */ /* 0x000fc60000010000 */
[----:B------:R-:W-:Y:S04]  /*4d30*/  STL [R1+0x380], R25 ;  /* 0x0003801901007387 */ /* 0x000fe80000100800 */
[----:B------:R-:W4:Y:S04]  /*4d40*/  LDL.LU R17, [R1+0x278] ;  /* 0x0002780001117983 */ /* 0x000f280000300800 */
[----:B------:R-:W-:Y:S04]  /*4d50*/  STL [R1+0x36c], R24 ;  /* 0x00036c1801007387 */ /* 0x000fe80000100800 */
[----:B------:R0:W-:Y:S01]  /*4d60*/  STL [R1+0x2bc], R29 ;  /* 0x0002bc1d01007387 */ /* 0x0001e20000100800 */
[----:B------:R-:W-:-:S03]  /*4d70*/  FMUL.FTZ R16, R16, R2 ;  /* 0x0000000210107220 */ /* 0x000fc60000410000 */
[----:B0-----:R-:W2:Y:S04]  /*4d80*/  LDL.LU R29, [R1+0x5a0] ;  /* 0x0005a000011d7983 */ /* 0x001ea80000300800 */
[----:B------:R-:W-:Y:S04]  /*4d90*/  STL [R1+0x35c], R9 ;  /* 0x00035c0901007387 */ /* 0x000fe80000100800 */
[----:B------:R0:W-:Y:S04]  /*4da0*/  STL [R1+0x28c], R19 ;  /* 0x00028c1301007387 */ /* 0x0001e80000100800 */
[----:B0-----:R0:W5:Y:S04]  /*4db0*/  LDL.LU R19, [R1+0x59c] ;  /* 0x00059c0001137983 */ /* 0x0011680000300800 */
[----:B------:R-:W2:Y:S01]  /*4dc0*/  LDL.LU R2, [R1+0x290] ;  /* 0x0002900001027983 */ /* 0x000ea20000300800 */
[----:B------:R-:W-:-:S02]  /*4dd0*/  FFMA.FTZ R18, R13, R3, R18 ;  /* 0x000000030d127223 */ /* 0x000fc40000010012 */
[----:B------:R-:W-:Y:S02]  /*4de0*/  FADD.FTZ R7, R7, R20 ;  /* 0x0000001407077221 */ /* 0x000fe40000010000 */
[-C--:B------:R-:W-:Y:S01]  /*4df0*/  FFMA.FTZ R15, R10, R20.reuse, R15 ;  /* 0x000000140a0f7223 */ /* 0x080fe2000001000f */
[----:B------:R1:W-:Y:S01]  /*4e00*/  STL [R1+0x2c0], R18 ;  /* 0x0002c01201007387 */ /* 0x0003e20000100800 */
[----:B------:R-:W-:-:S03]  /*4e10*/  FMUL.FTZ R11, R11, R20 ;  /* 0x000000140b0b7220 */ /* 0x000fc60000410000 */
[----:B-1----:R0:W5:Y:S04]  /*4e20*/  LDL.LU R18, [R1+0x598] ;  /* 0x0005980001127983 */ /* 0x0021680000300800 */
[----:B------:R-:W-:Y:S01]  /*4e30*/  STL [R1+0x348], R16 ;  /* 0x0003481001007387 */ /* 0x000fe20000100800 */
[----:B------:R-:W-:Y:S02]  /*4e40*/  FMUL.FTZ R14, R14, R3 ;  /* 0x000000030e0e7220 */ /* 0x000fe40000410000 */
[----:B--2---:R-:W-:-:S05]  /*4e50*/  FADD.FTZ R2, R2, R3 ;  /* 0x0000000302027221 */ /* 0x004fca0000010000 */
[----:B------:R-:W-:Y:S04]  /*4e60*/  STL [R1+0x290], R2 ;  /* 0x0002900201007387 */ /* 0x000fe80000100800 */
[----:B------:R1:W-:Y:S01]  /*4e70*/  STL [R1+0x294], R7 ;  /* 0x0002940701007387 */ /* 0x0003e20000100800 */
[----:B------:R-:W-:-:S03]  /*4e80*/  FADD.FTZ R3, R12, R9 ;  /* 0x000000090c037221 */ /* 0x000fc60000010000 */
[----:B-1----:R-:W2:Y:S04]  /*4e90*/  LDL R7, [R1+0x460] ;  /* 0x0004600001077983 */ /* 0x002ea80000100800 */
[----:B------:R1:W-:Y:S04]  /*4ea0*/  STL [R1+0x2c4], R15 ;  /* 0x0002c40f01007387 */ /* 0x0003e80000100800 */
[----:B------:R-:W3:Y:S04]  /*4eb0*/  LDL.LU R20, [R1+0x2a8] ;  /* 0x0002a80001147983 */ /* 0x000ee80000300800 */
[----:B-1----:R-:W3:Y:S04]  /*4ec0*/  LDL.LU R15, [R1+0x27c] ;  /* 0x00027c00010f7983 */ /* 0x002ee80000300800 */
[----:B------:R-:W-:Y:S04]  /*4ed0*/  STL [R1+0x338], R14 ;  /* 0x0003380e01007387 */ /* 0x000fe80000100800 */
[----:B------:R-:W3:Y:S01]  /*4ee0*/  LDL.LU R12, [R1+0x2ac] ;  /* 0x0002ac00010c7983 */ /* 0x000ee20000300800 */
[----:B------:R-:W-:-:S03]  /*4ef0*/  FFMA.FTZ R2, R8, R9, R29 ;  /* 0x0000000908027223 */ /* 0x000fc6000001001d */
[----:B------:R-:W3:Y:S01]  /*4f00*/  LDL R29, [R1+0x464] ;  /* 0x00046400011d7983 */ /* 0x000ee20000100800 */
[----:B----4-:R-:W-:-:S03]  /*4f10*/  FADD.FTZ R17, R17, R21 ;  /* 0x0000001511117221 */ /* 0x010fc60000010000 */
[----:B------:R-:W4:Y:S01]  /*4f20*/  LDL.LU R9, [R1+0x280] ;  /* 0x0002800001097983 */ /* 0x000f220000300800 */
[----:B------:R-:W-:-:S03]  /*4f30*/  FADD.FTZ R3, R3, R16 ;  /* 0x0000001003037221 */ /* 0x000fc60000010000 */
[----:B------:R-:W-:Y:S01]  /*4f40*/  STL [R1+0x328], R11 ;  /* 0x0003280b01007387 */ /* 0x000fe20000100800 */
[----:B------:R-:W-:-:S03]  /*4f50*/  FFMA.FTZ R2, R26, R16, R2 ;  /* 0x000000101a027223 */ /* 0x000fc60000010002 */
[----:B------:R-:W4:Y:S04]  /*4f60*/  LDL.LU R8, [R1+0x2b0] ;  /* 0x0002b00001087983 */ /* 0x000f280000300800 */
[----:B------:R1:W-:Y:S01]  /*4f70*/  STL [R1+0x278], R17 ;  /* 0x0002781101007387 */ /* 0x0003e20000100800 */
[----:B------:R-:W-:Y:S02]  /*4f80*/  FADD.FTZ R3, R3, R14 ;  /* 0x0000000e03037221 */ /* 0x000fe40000010000 */
[----:B------:R-:W-:Y:S01]  /*4f90*/  FFMA.FTZ R2, R13, R14, R2 ;  /* 0x0000000e0d027223 */ /* 0x000fe20000010002 */
[----:B-1----:R0:W5:Y:S04]  /*4fa0*/  LDL.LU R17, [R1+0x594] ;  /* 0x0005940001117983 */ /* 0x0021680000300800 */
[----:B------:R0:W5:Y:S01]  /*4fb0*/  LDL.LU R16, [R1+0x590] ;  /* 0x0005900001107983 */ /* 0x0001620000300800 */
[----:B--2---:R-:W-:-:S02]  /*4fc0*/  FMUL.FTZ R7, R7, R21 ;  /* 0x0000001507077220 */ /* 0x004fc40000410000 */
[----:B---3--:R-:W-:Y:S02]  /*4fd0*/  FFMA.FTZ R20, R6, R21, R20 ;  /* 0x0000001506147223 */ /* 0x008fe40000010014 */
[----:B------:R-:W-:-:S03]  /*4fe0*/  FADD.FTZ R15, R15, R22 ;  /* 0x000000160f0f7221 */ /* 0x000fc60000010000 */
[----:B------:R1:W-:Y:S04]  /*4ff0*/  STL [R1+0x2a8], R20 ;  /* 0x0002a81401007387 */ /* 0x0003e80000100800 */
[----:B------:R-:W2:Y:S01]  /*5000*/  LDL.LU R26, [R1+0x2b4] ;  /* 0x0002b400011a7983 */ /* 0x000ea20000300800 */
[----:B------:R-:W-:-:S03]  /*5010*/  FFMA.FTZ R12, R5, R22, R12 ;  /* 0x00000016050c7223 */ /* 0x000fc6000001000c */
[----:B------:R-:W3:Y:S04]  /*5020*/  LDL R21, [R1+0x468] ;  /* 0x0004680001157983 */ /* 0x000ee80000100800 */
[----:B-1----:R-:W3:Y:S04]  /*5030*/  LDL R20, [R1+0x46c] ;  /* 0x00046c0001147983 */ /* 0x002ee80000100800 */
[----:B------:R1:W-:Y:S01]  /*5040*/  STL [R1+0x27c], R15 ;  /* 0x00027c0f01007387 */ /* 0x0003e20000100800 */
[----:B------:R-:W-:-:S03]  /*5050*/  FMUL.FTZ R29, R29, R22 ;  /* 0x000000161d1d7220 */ /* 0x000fc60000410000 */
[----:B-1----:R0:W5:Y:S04]  /*5060*/  LDL.LU R15, [R1+0x58c] ;  /* 0x00058c00010f7983 */ /* 0x0021680000300800 */
[----:B------:R-:W-:Y:S04]  /*5070*/  STL [R1+0x314], R7 ;  /* 0x0003140701007387 */ /* 0x000fe80000100800 */
[----:B------:R0:W5:Y:S04]  /*5080*/  LDL.LU R14, [R1+0x588] ;  /* 0x00058800010e7983 */ /* 0x0001680000300800 */
[----:B------:R0:W5:Y:S04]  /*5090*/  LDL.LU R13, [R1+0x584] ;  /* 0x00058400010d7983 */ /* 0x0001680000300800 */
[----:B------:R1:W-:Y:S04]  /*50a0*/  STL [R1+0x2ac], R12 ;  /* 0x0002ac0c01007387 */ /* 0x0003e80000100800 */
[----:B-1----:R0:W5:Y:S04]  /*50b0*/  LDL.LU R12, [R1+0x580] ;  /* 0x00058000010c7983 */ /* 0x0021680000300800 */
[----:B------:R-:W3:Y:S01]  /*50c0*/  LDL.LU R22, [R1+0x284] ;  /* 0x0002840001167983 */ /* 0x000ee20000300800 */
[----:B------:R-:W-:Y:S01]  /*50d0*/  PRMT R23, RZ, 0x5410, R27 ;  /* 0x00005410ff177816 */ /* 0x000fe2000000001b */
[----:B------:R-:W-:Y:S01]  /*50e0*/  FADD.FTZ R3, R3, R11 ;  /* 0x0000000b03037221 */ /* 0x000fe20000010000 */
[----:B------:R-:W-:Y:S01]  /*50f0*/  PRMT R27, RZ, 0x7610, R27 ;  /* 0x00007610ff1b7816 */ /* 0x000fe2000000001b */
[----:B------:R-:W-:-:S02]  /*5100*/  FFMA.FTZ R2, R10, R11, R2 ;  /* 0x0000000b0a027223 */ /* 0x000fc40000010002 */
[----:B----4-:R-:W-:Y:S01]  /*5110*/  FADD.FTZ R9, R9, R23 ;  /* 0x0000001709097221 */ /* 0x010fe20000010000 */
        /* <DEDUP_REMOVED lines=17> */
[----:B--2---:R-:W-:-:S02]  /*5230*/  FFMA.FTZ R26, R24, R27, R26 ;  /* 0x0000001b181a7223 */ /* 0x004fc4000001001a */
[----:B---3--:R-:W-:Y:S02]  /*5240*/  FMUL.FTZ R21, R21, R23 ;  /* 0x0000001715157220 */ /* 0x008fe40000410000 */
[----:B------:R-:W-:Y:S02]  /*5250*/  FMUL.FTZ R20, R20, R27 ;  /* 0x0000001b14147220 */ /* 0x000fe40000410000 */
[----:B------:R-:W-:-:S04]  /*5260*/  FADD.FTZ R3, R3, R21 ;  /* 0x0000001503037221 */ /* 0x000fc80000010000 */
        /* <DEDUP_REMOVED lines=10> */
[----:B------:R0:W-:Y:S02]  /*5310*/  STL [R1], R3 ;  /* 0x0000000301007387 */ /* 0x0001e40000100800 */
.L_x_6920:
[----:B------:R-:W-:Y:S05]  /*5320*/  BSYNC B1 ;  /* 0x0000000000017941 */ /* 0x000fea0003800000 */
.L_x_6919:
[----:B------:R-:W1:Y:S02]  /*5330*/  S2R R2, SR_TID.X ;  /* 0x0000000000027919 */ /* 0x000e640000002100 */
[----:B01----:R-:W-:-:S02]  /*5340*/  LOP3.LUT R3, R2, 0x7f, RZ, 0xc, !PT ;  /* 0x0000007f02037812 */ /* 0x003fc400078e0cff */
[----:B------:R-:W-:-:S04]  /*5350*/  MOV R2, c[0x0][0x168] ;  /* 0x00005a0000027a02 */ /* 0x000fc80000000f00 */
        /* <DEDUP_REMOVED lines=24> */
[----:B------:R0:W-:Y:S04]  /*54e0*/  STL [R1+0x57c], R11 ;  /* 0x00057c0b01007387 */ /* 0x0001e80000100800 */
[----:B------:R1:W-:Y:S01]  /*54f0*/  STL [R1+0x578], R10 ;  /* 0x0005780a01007387 */ /* 0x0003e20000100800 */
[----:B0-----:R-:W-:-:S03]  /*5500*/  HFMA2.MMA R11, -RZ, RZ, 0, 1.9073486328125e-06 ;  /* 0x00000020ff0b7435 */ /* 0x001fc600000001ff */
[----:B-1----:R-:W4:Y:S01]  /*5510*/  LDL.LU R10, [R1+0x34] ;  /* 0x00003400010a7983 */ /* 0x002f220000300800 */
[----:B--2---:R-:W-:-:S06]  /*5520*/  IMAD.MOV.U32 R29, RZ, RZ, R2 ;  /* 0x000000ffff1d7224 */ /* 0x004fcc00078e0002 */
        /* <DEDUP_REMOVED lines=9> */
[----:B------:R1:W-:Y:S04]  /*55c0*/  STL [R1+0x564], R5 ;  /* 0x0005640501007387 */ /* 0x0003e80000100800 */
        /* <DEDUP_REMOVED lines=8> */
[----:B-1----:R-:W-:Y:S01]  /*5650*/  MOV R5, R26 ;  /* 0x0000001a00057202 */ /* 0x002fe20000000f00 */
[----:B------:R-:W-:Y:S02]  /*5660*/  IMAD.MOV.U32 R4, RZ, RZ, R27 ;  /* 0x000000ffff047224 */ /* 0x000fe400078e001b */
[----:B------:R0:W2:Y:S06]  /*5670*/  LDG.E.128 R24, [R2.64+0x10] ;  /* 0x0000100402187981 */ /* 0x0000ac000c1e1d00 */
[----:B0-----:R-:W-:-:S05]  /*5680*/  @P4 IMAD.WIDE.U32 R2, R28, R11, c[0x0][0x218] ;  /* 0x000086001c024625 */ /* 0x001fca00078e000b */
[----:B------:R0:W4:Y:S04]  /*5690*/  @P4 LDG.E.128 R12, [R2.64] ;  /* 0x00000004020c4981 */ /* 0x000128000c1e1d00 */
[----:B------:R0:W4:Y:S01]  /*56a0*/  @P4 LDG.E.128 R16, [R2.64+0x10] ;  /* 0x0000100402104981 */ /* 0x000122000c1e1d00 */
[C---:B------:R-:W-:Y:S01]  /*56b0*/  FADD.FTZ R7, -R10.reuse, R7 ;  /* 0x000000070a077221 */ /* 0x040fe20000010100 */
[----:B0-----:R-:W-:Y:S01]  /*56c0*/  HFMA2.MMA R2, -RZ, RZ, 0, 4.76837158203125e-07 ;  /* 0x00000008ff027435 */ /* 0x001fe200000001ff */
[----:B------:R-:W-:Y:S02]  /*56d0*/  FADD.FTZ R9, -R10, R6 ;  /* 0x000000060a097221 */ /* 0x000fe40000010100 */
[----:B------:R-:W-:Y:S02]  /*56e0*/  FMUL.FTZ R7, R0, R7 ;  /* 0x0000000700077220 */ /* 0x000fe40000410000 */
[----:B------:R-:W-:-:S05]  /*56f0*/  FADD.FTZ R8, -R10, R5 ;  /* 0x000000050a087221 */ /* 0x000fca0000010100 */
[----:B------:R-:W-:-:S04]  /*5700*/  IMAD.WIDE.U32 R2, R29, R2, c[0x0][0x190] ;  /* 0x000064001d027625 */ /* 0x000fc800078e0002 */
[C---:B------:R-:W-:Y:S02]  /*5710*/  FADD.FTZ R6, -R10.reuse, R4 ;  /* 0x000000040a067221 */ /* 0x040fe40000010100 */
[----:B--2---:R-:W-:Y:S01]  /*5720*/  FADD.FTZ R5, -R10, R24 ;  /* 0x000000180a057221 */ /* 0x004fe20000010100 */
[----:B---3--:R-:W-:Y:S01]  /*5730*/  PRMT R24, RZ, 0x5410, R21 ;  /* 0x00005410ff187816 */ /* 0x008fe20000000015 */
[----:B----4-:R0:W-:Y:S04]  /*5740*/  @P4 STL.64 [R1+0x68], R12 ;  /* 0x0000680c01004387 */ /* 0x0101e80000100a00 */
[----:B------:R1:W-:Y:S01]  /*5750*/  @P4 STL.64 [R1+0x70], R14 ;  /* 0x0000700e01004387 */ /* 0x0003e20000100a00 */
[----:B0-----:R-:W-:-:S03]  /*5760*/  FMUL.FTZ R13, R0, R9 ;  /* 0x00000009000d7220 */ /* 0x001fc60000410000 */
[----:B-1----:R0:W2:Y:S02]  /*5770*/  LDG.E.64 R14, [R2.64] ;  /* 0x00000004020e7981 */ /* 0x0020a4000c1e1b00 */
[----:B0-----:R-:W-:Y:S02]  /*5780*/  PRMT R2, RZ, 0x7610, R21 ;  /* 0x00007610ff027816 */ /* 0x001fe40000000015 */
[----:B------:R-:W3:Y:S04]  /*5790*/  LDL.LU R21, [R1] ;  /* 0x0000000001157983 */ /* 0x000ee80000300800 */
        /* <DEDUP_REMOVED lines=10> */
[----:B------:R-:W-:-:S03]  /*5840*/  PRMT R26, RZ, 0x5410, R20 ;  /* 0x00005410ff1a7816 */ /* 0x000fc60000000014 */
[----:B------:R-:W3:Y:S01]  /*5850*/  LDL.LU R18, [R1+0x2cc] ;  /* 0x0002cc0001127983 */ /* 0x000ee20000300800 */
[----:B------:R-:W-:-:S03]  /*5860*/  FMUL.FTZ R11, R0, R8 ;  /* 0x00000008000b7220 */ /* 0x000fc60000410000 */
[----:B------:R-:W3:Y:S01]  /*5870*/  LDL.LU R17, [R1+0x26c] ;  /* 0x00026c0001117983 */ /* 0x000ee20000300800 */
[C---:B------:R-:W-:Y:S02]  /*5880*/  FMUL.FTZ R8, R0.reuse, R6 ;  /* 0x0000000600087220 */ /* 0x040fe40000410000 */
[C---:B------:R-:W-:Y:S02]  /*5890*/  FMUL.FTZ R5, R0.reuse, R5 ;  /* 0x0000000500057220 */ /* 0x040fe40000410000 */
[C---:B------:R-:W-:Y:S02]  /*58a0*/  FMUL.FTZ R4, R0.reuse, R4 ;  /* 0x0000000400047220 */ /* 0x040fe40000410000 */
[----:B------:R-:W-:Y:S01]  /*58b0*/  FMUL.FTZ R28, R0, R28 ;  /* 0x0000001c001c7220 */ /* 0x000fe20000410000 */
[----:B--2---:R0:W-:Y:S04]  /*58c0*/  STL.64 [R1+0x40], R14 ;  /* 0x0000400e01007387 */ /* 0x0041e80000100a00 */
[----:B------:R-:W2:Y:S04]  /*58d0*/  LDL R16, [R1+0x434] ;  /* 0x0004340001107983 */ /* 0x000ea80000100800 */
[----:B0-----:R-:W2:Y:S04]  /*58e0*/  LDL.LU R15, [R1+0x2d0] ;  /* 0x0002d000010f7983 */ /* 0x001ea80000300800 */
[----:B------:R-:W2:Y:S04]  /*58f0*/  LDL.LU R14, [R1+0x270] ;  /* 0x00027000010e7983 */ /* 0x000ea80000300800 */
[----:B------:R-:W2:Y:S01]  /*5900*/  LDL R12, [R1+0x438] ;  /* 0x00043800010c7983 */ /* 0x000ea20000100800 */
[----:B----4-:R-:W-:-:S03]  /*5910*/  FFMA.FTZ R29, R7, R26, R29 ;  /* 0x0000001a071d7223 */ /* 0x010fc6000001001d */
[----:B------:R-:W4:Y:S04]  /*5920*/  LDL.LU R6, [R1+0x2d4] ;  /* 0x0002d40001067983 */ /* 0x000f280000300800 */
[----:B------:R-:W4:Y:S04]  /*5930*/  LDL R9, [R1+0x43c] ;  /* 0x00043c0001097983 */ /* 0x000f280000100800 */
[----:B------:R-:W-:Y:S04]  /*5940*/  STL [R1+0x3d4], R11 ;  /* 0x0003d40b01007387 */ /* 0x000fe80000100800 */
[----:B------:R-:W-:Y:S04]  /*5950*/  STL [R1+0x3c0], R8 ;  /* 0x0003c00801007387 */ /* 0x000fe80000100800 */
[----:B------:R-:W-:Y:S01]  /*5960*/  STL [R1+0x3ac], R5 ;  /* 0x0003ac0501007387 */ /* 0x000fe20000100800 */
[----:B---3--:R-:W-:-:S03]  /*5970*/  FADD.FTZ R19, R19, R26 ;  /* 0x0000001a13137221 */ /* 0x008fc60000010000 */
[----:B------:R0:W-:Y:S01]  /*5980*/  STL [R1+0x2c8], R29 ;  /* 0x0002c81d01007387 */ /* 0x0001e20000100800 */
[----:B------:R-:W-:-:S03]  /*5990*/  FMUL.FTZ R10, R10, R26 ;  /* 0x0000001a0a0a7220 */ /* 0x000fc60000410000 */
[----:B0-----:R-:W3:Y:S04]  /*59a0*/  LDL.LU R29, [R1+0x5a0] ;  /* 0x0005a000011d7983 */ /* 0x001ee80000300800 */
        /* <DEDUP_REMOVED lines=11> */
[----:B-1----:R0:W5:Y:S04]  /*5a60*/  LDL.LU R18, [R1+0x598] ;  /* 0x0005980001127983 */ /* 0x0021680000300800 */
[----:B------:R1:W-:Y:S04]  /*5a70*/  STL [R1+0x26c], R17 ;  /* 0x00026c1101007387 */ /* 0x0003e80000100800 */
[----:B-1----:R0:W5:Y:S04]  /*5a80*/  LDL.LU R17, [R1+0x594] ;  /* 0x0005940001117983 */ /* 0x0021680000300800 */
[----:B------:R-:W-:Y:S01]  /*5a90*/  STL [R1+0x358], R10 ;  /* 0x0003580a01007387 */ /* 0x000fe20000100800 */
[----:B--2---:R-:W-:-:S03]  /*5aa0*/  FMUL.FTZ R25, R16, R25 ;  /* 0x0000001910197220 */ /* 0x004fc60000410000 */
[----:B------:R0:W5:Y:S01]  /*5ab0*/  LDL.LU R16, [R1+0x590] ;  /* 0x0005900001107983 */ /* 0x0001620000300800 */
[----:B------:R-:W-:Y:S02]  /*5ac0*/  FFMA.FTZ R15, R11, R24, R15 ;  /* 0x000000180b0f7223 */ /* 0x000fe4000001000f */
[----:B------:R-:W-:-:S03]  /*5ad0*/  FADD.FTZ R14, R14, R24 ;  /* 0x000000180e0e7221 */ /* 0x000fc60000010000 */
[----:B------:R1:W-:Y:S01]  /*5ae0*/  STL [R1+0x2d0], R15 ;  /* 0x0002d00f01007387 */ /* 0x0003e20000100800 */
[----:B------:R-:W-:Y:S02]  /*5af0*/  FMUL.FTZ R12, R12, R24 ;  /* 0x000000180c0c7220 */ /* 0x000fe40000410000 */
[-C--:B----4-:R-:W-:Y:S01]  /*5b00*/  FFMA.FTZ R6, R8, R2.reuse, R6 ;  /* 0x0000000208067223 */ /* 0x090fe20000010006 */
[----:B-1----:R0:W5:Y:S04]  /*5b10*/  LDL.LU R15, [R1+0x58c] ;  /* 0x00058c00010f7983 */ /* 0x0021680000300800 */
[----:B------:R1:W-:Y:S01]  /*5b20*/  STL [R1+0x270], R14 ;  /* 0x0002700e01007387 */ /* 0x0003e20000100800 */
[----:B------:R-:W-:-:S03]  /*5b30*/  FMUL.FTZ R9, R9, R2 ;  /* 0x0000000209097220 */ /* 0x000fc60000410000 */
[----:B-1----:R0:W5:Y:S04]  /*5b40*/  LDL.LU R14, [R1+0x588] ;  /* 0x00058800010e7983 */ /* 0x0021680000300800 */
[----:B------:R-:W2:Y:S04]  /*5b50*/  LDL.LU R24, [R1+0x298] ;  /* 0x0002980001187983 */ /* 0x000ea80000300800 */
[----:B------:R-:W-:Y:S04]  /*5b60*/  STL [R1+0x344], R25 ;  /* 0x0003441901007387 */ /* 0x000fe80000100800 */
[----:B------:R1:W-:Y:S04]  /*5b70*/  STL [R1+0x2d4], R6 ;  /* 0x0002d40601007387 */ /* 0x0003e80000100800 */
[----:B-1----:R-:W4:Y:S04]  /*5b80*/  LDL R6, [R1+0x420] ;  /* 0x0004200001067983 */ /* 0x002f280000100800 */
        /* <DEDUP_REMOVED lines=9> */
[----:B-1----:R-:W3:Y:S04]  /*5c20*/  LDL R26, [R1+0x424] ;  /* 0x00042400011a7983 */ /* 0x002ee80000100800 */
[----:B------:R-:W3:Y:S04]  /*5c30*/  LDL.LU R7, [R1+0x260] ;  /* 0x0002600001077983 */ /* 0x000ee80000300800 */
[----:B------:R-:W-:Y:S01]  /*5c40*/  STL [R1+0x324], R9 ;  /* 0x0003240901007387 */ /* 0x000fe20000100800 */
[----:B------:R-:W-:Y:S02]  /*5c50*/  FADD.FTZ R2, R2, R25 ;  /* 0x0000001902027221 */ /* 0x000fe40000010000 */
[----:B--2---:R-:W-:-:S02]  /*5c60*/  FFMA.FTZ R24, R5, R3, R24 ;  /* 0x0000000305187223 */ /* 0x004fc40000010018 */
[----:B----4-:R-:W-:Y:S02]  /*5c70*/  FMUL.FTZ R6, R6, R3 ;  /* 0x0000000306067220 */ /* 0x010fe40000410000 */
[----:B---3--:R-:W-:-:S05]  /*5c80*/  FADD.FTZ R29, R29, R3 ;  /* 0x000000031d1d7221 */ /* 0x008fca0000010000 */
[----:B------:R1:W-:Y:S04]  /*5c90*/  STL [R1+0x258], R29 ;  /* 0x0002581d01007387 */ /* 0x0003e80000100800 */
[----:B------:R0:W5:Y:S04]  /*5ca0*/  LDL.LU R13, [R1+0x584] ;  /* 0x00058400010d7983 */ /* 0x0001680000300800 */
[----:B------:R2:W-:Y:S04]  /*5cb0*/  STL [R1+0x298], R24 ;  /* 0x0002981801007387 */ /* 0x0005e80000100800 */
[----:B-1----:R-:W3:Y:S04]  /*5cc0*/  LDL.LU R29, [R1+0x264] ;  /* 0x00026400011d7983 */ /* 0x002ee80000300800 */
[----:B------:R-:W4:Y:S04]  /*5cd0*/  LDL.LU R25, [R1+0x2a4] ;  /* 0x0002a40001197983 */ /* 0x000f280000300800 */
[----:B--2---:R-:W2:Y:S04]  /*5ce0*/  LDL R24, [R1+0x42c] ;  /* 0x00042c0001187983 */ /* 0x004ea80000100800 */
[----:B------:R-:W2:Y:S01]  /*5cf0*/  LDL.LU R3, [R1+0x25c] ;  /* 0x00025c0001037983 */ /* 0x000ea20000300800 */
[----:B------:R-:W-:Y:S01]  /*5d00*/  PRMT R22, RZ, 0x7610, R22 ;  /* 0x00007610ff167816 */ /* 0x000fe20000000016 */
[----:B------:R-:W-:-:S04]  /*5d10*/  FADD.FTZ R2, R2, R12 ;  /* 0x0000000c02027221 */ /* 0x000fc80000010000 */
[-C--:B------:R-:W-:Y:S02]  /*5d20*/  FFMA.FTZ R10, R4, R22.reuse, R10 ;  /* 0x00000016040a7223 */ /* 0x080fe4000001000a */
[----:B------:R-:W-:Y:S02]  /*5d30*/  FMUL.FTZ R26, R26, R22 ;  /* 0x000000161a1a7220 */ /* 0x000fe40000410000 */
[----:B--2---:R-:W-:-:S05]  /*5d40*/  FADD.FTZ R3, R3, R22 ;  /* 0x0000001603037221 */ /* 0x004fca0000010000 */
[----:B------:R1:W-:Y:S02]  /*5d50*/  STL [R1+0x25c], R3 ;  /* 0x00025c0301007387 */ /* 0x0003e40000100800 */
[----:B-1----:R-:W-:Y:S02]  /*5d60*/  FFMA.FTZ R3, R11, R12, R21 ;  /* 0x0000000c0b037223 */ /* 0x002fe40000010015 */
[----:B------:R0:W5:Y:S04]  /*5d70*/  LDL.LU R12, [R1+0x580] ;  /* 0x00058000010c7983 */ /* 0x0001680000300800 */
[----:B------:R0:W5:Y:S04]  /*5d80*/  LDL.LU R11, [R1+0x57c] ;  /* 0x00057c00010b7983 */ /* 0x0001680000300800 */
[----:B------:R-:W-:Y:S04]  /*5d90*/  STL [R1+0x310], R6 ;  /* 0x0003100601007387 */ /* 0x000fe80000100800 */
[----:B------:R-:W2:Y:S04]  /*5da0*/  LDL R21, [R1+0x428] ;  /* 0x0004280001157983 */ /* 0x000ea80000100800 */
[----:B------:R1:W-:Y:S04]  /*5db0*/  STL [R1+0x29c], R10 ;  /* 0x00029c0a01007387 */ /* 0x0003e80000100800 */
[----:B-1----:R0:W5:Y:S04]  /*5dc0*/  LDL.LU R10, [R1+0x578] ;  /* 0x00057800010a7983 */ /* 0x0021680000300800 */
        /* <DEDUP_REMOVED lines=13> */
[----:B----4-:R-:W-:Y:S02]  /*5ea0*/  FFMA.FTZ R25, R27, R23, R25 ;  /* 0x000000171b197223 */ /* 0x010fe40000010019 */
[----:B------:R-:W-:Y:S01]  /*5eb0*/  FFMA.FTZ R3, R4, R26, R3 ;  /* 0x0000001a04037223 */ /* 0x000fe20000010003 */
[----:B-1----:R0:W5:Y:S04]  /*5ec0*/  LDL.LU R7, [R1+0x56c] ;  /* 0x00056c0001077983 */ /* 0x0021680000300800 */
[----:B------:R-:W-:Y:S04]  /*5ed0*/  STL [R1+0x2f8], R26 ;  /* 0x0002f81a01007387 */ /* 0x000fe80000100800 */
[----:B------:R0:W5:Y:S01]  /*5ee0*/  LDL.LU R6, [R1+0x568] ;  /* 0x0005680001067983 */ /* 0x0001620000300800 */
[----:B--2---:R-:W-:-:S04]  /*5ef0*/  FMUL.FTZ R21, R21, R20 ;  /* 0x0000001415157220 */ /* 0x004fc80000410000 */
[----:B------:R-:W-:Y:S02]  /*5f00*/  FADD.FTZ R2, R2, R21 ;  /* 0x0000001502027221 */ /* 0x000fe40000010000 */
[----:B------:R-:W-:Y:S02]  /*5f10*/  FFMA.FTZ R22, R28, R20, R22 ;  /* 0x000000141c167223 */ /* 0x000fe40000010016 */
        /* <DEDUP_REMOVED lines=9> */
[----:B------:R0:W-:Y:S01]  /*5fb0*/  STL [R1], R2 ;  /* 0x0000000201007387 */ /* 0x0001e20000100800 */
[----:B------:R-:W-:-:S04]  /*5fc0*/  FFMA.FTZ R3, R28, R21, R3 ;  /* 0x000000151c037223 */ /* 0x000fc80000010003 */
[----:B-1----:R-:W-:Y:S02]  /*5fd0*/  FFMA.FTZ R29, R27, R20, R3 ;  /* 0x000000141b1d7223 */ /* 0x002fe40000010003 */
.L_x_6912:
[----:B--2---:R-:W-:Y:S05]  /*5fe0*/  BSYNC B0 ;  /* 0x0000000000007941 */ /* 0x004fea0003800000 */
.L_x_6902:
        /* <DEDUP_REMOVED lines=8> */
[----:B------:R-:W2:Y:S04]  /*6070*/  LDL R2, [R1] ;  /* 0x0000000001027983 */ /* 0x000ea80000100800 */
[----:B--2---:R0:W1:Y:S02]  /*6080*/  SHFL.DOWN PT, R22, R2, 0x10, 0x1f ;  /* 0x0a001f0002167f89 */ /* 0x00406400000e0000 */
.L_x_7112:
[----:B------:R-:W-:Y:S05]  /*6090*/  BRA.DIV ~URZ, `(.L_x_6922) ;  /* 0x000074427f007947 */ /* 0x000fea000b800000 */
[----:B------:R-:W2:Y:S02]  /*60a0*/  LDL.LU R20, [R1] ;  /* 0x0000000001147983 */ /* 0x000ea40000300800 */
        /* <DEDUP_REMOVED lines=17> */
.L_x_7113:
        /* <DEDUP_REMOVED lines=19> */
[----:B------:R-:W-:Y:S02]  /*62f0*/  @P4 LEA.HI R20, R20, R2, RZ, 0x3 ;  /* 0x0000000214144211 */ /* 0x000fe400078f18ff */
[----:B------:R-:W-:Y:S02]  /*6300*/  MOV R2, RZ ;  /* 0x000000ff00027202 */ /* 0x000fe40000000f00 */
[----:B------:R-:W-:-:S02]  /*6310*/  @P4 LEA.HI.SX32 R2, R20, R21, 0x1d ;  /* 0x0000001514024211 */ /* 0x000fc400078feaff */
[----:B------:R-:W0:Y:S01]  /*6320*/  LDS.128 R20, [R3.X8+0x5000] ;  /* 0x0050000003147984 */ /* 0x000e220000008c00 */
[----:B------:R-:W-:-:S04]  /*6330*/  LEA.HI.SX32 R26, R26, R27, 0x1d ;  /* 0x0000001b1a1a7211 */ /* 0x000fc800078feaff */
[----:B------:R-:W-:Y:S01]  /*6340*/  LOP3.LUT P5, RZ, R26, 0xffffff80, RZ, 0xc0, !PT ;  /* 0xffffff801aff7812 */ /* 0x000fe200078ac0ff */
        /* <DEDUP_REMOVED lines=14> */
[----:B-----5:R-:W-:-:S10]  /*6430*/  HFMA2.MMA R4, -RZ, RZ, 0, 9.5367431640625e-07 ;  /* 0x00000010ff047435 */ /* 0x020fd400000001ff */
[----:B------:R-:W-:-:S06]  /*6440*/  IMAD.WIDE.U32 R4, R2, R4, c[0x0][0x170] ;  /* 0x00005c0002047625 */ /* 0x000fcc00078e0004 */
[----:B------:R-:W5:Y:S02]  /*6450*/  LDG.E.128 R4, [R4.64] ;  /* 0x0000000404047981 */ /* 0x000f64000c1e1d00 */
.L_x_6926:
[----:B------:R-:W-:Y:S05]  /*6460*/  BSYNC B1 ;  /* 0x0000000000017941 */ /* 0x000fea0003800000 */
.L_x_6925:
        /* <DEDUP_REMOVED lines=17> */
.L_x_6928:
[----:B------:R-:W-:Y:S05]  /*6580*/  BSYNC B1 ;  /* 0x0000000000017941 */ /* 0x000fea0003800000 */
.L_x_6927:
        /* <DEDUP_REMOVED lines=13> */
[----:B------:R-:W-:Y:S02]  /*6660*/  @P6 FMUL.FTZ R22, R21, R23 ;  /* 0x0000001715166220 */ /* 0x000fe40000410000 */
[----:B----4-:R-:W-:Y:S02]  /*6670*/  FMUL.FTZ R21, R24, R21 ;  /* 0x0000001518157220 */ /* 0x010fe40000410000 */
[----:B---3--:R-:W-:-:S03]  /*6680*/  FADD.FTZ R25, R25, R22 ;  /* 0x0000001619197221 */ /* 0x008fc60000010000 */
[----:B------:R-:W-:Y:S02]  /*6690*/  FSEL R21, R21, RZ, P6 ;  /* 0x000000ff15157208 */ /* 0x000fe40003000000 */
[----:B------:R0:W-:Y:S02]  /*66a0*/  STL [R1+0x198], R25 ;  /* 0x0001981901007387 */ /* 0x0001e40000100800 */
[----:B------:R-:W-:-:S04]  /*66b0*/  F2FP.BF16.PACK_AB R21, RZ, R21 ;  /* 0x00000015ff15723e */ /* 0x000fc800000010ff */
[----:B------:R-:W-:Y:S02]  /*66c0*/  PRMT R12, R21, 0x7610, R12 ;  /* 0x00007610150c7816 */ /* 0x000fe4000000000c */
.L_x_6930:
[----:B------:R-:W-:Y:S05]  /*66d0*/  BSYNC B1 ;  /* 0x0000000000017941 */ /* 0x000fea0003800000 */
.L_x_6929:
        /* <DEDUP_REMOVED lines=17> */
.L_x_6932:
[----:B------:R-:W-:Y:S05]  /*67f0*/  BSYNC B1 ;  /* 0x0000000000017941 */ /* 0x000fea0003800000 */
.L_x_6931:
        /* <DEDUP_REMOVED lines=18> */
.L_x_6934:
[----:B------:R-:W-:Y:S05]  /*6920*/  BSYNC B1 ;  /* 0x0000000000017941 */ /* 0x000fea0003800000 */
.L_x_6933:
        /* <DEDUP_REMOVED lines=17> */
.L_x_6936:
[----:B------:R-:W-:Y:S05]  /*6a40*/  BSYNC B1 ;  /* 0x0000000000017941 */ /* 0x000fea0003800000 */
.L_x_6935:
[----:B------:R-:W-:Y:S01]  /*6a50*/  BSSY B1, `(.L_x_6937) ;  /* 0x0000012000017945 */ /* 0x000fe20003800000 */
[----:B------:R-:W-:Y:S01]  /*6a60*/  SEL R10, R21, R10, P5 ;  /* 0x0000000a150a7207 */ /* 0x000fe20002800000 */
        /* <DEDUP_REMOVED lines=16> */
.L_x_6938:
[----:B------:R-:W-:Y:S05]  /*6b70*/  BSYNC B1 ;  /* 0x0000000000017941 */ /* 0x000fea0003800000 */
.L_x_6937:
        /* <DEDUP_REMOVED lines=17> */
.L_x_6940:
[----:B------:R-:W-:Y:S05]  /*6c90*/  BSYNC B1 ;  /* 0x0000000000017941 */ /* 0x000fea0003800000 */
.L_x_6939:
        /* <DEDUP_REMOVED lines=18> */
.L_x_6942:
[----:B------:R-:W-:Y:S05]  /*6dc0*/  BSYNC B1 ;  /* 0x0000000000017941 */ /* 0x000fea0003800000 */
.L_x_6941:
        /* <DEDUP_REMOVED lines=17> */
.L_x_6944:
[----:B------:R-:W-:Y:S05]  /*6ee0*/  BSYNC B1 ;  /* 0x0000000000017941 */ /* 0x000fea0003800000 */
.L_x_6943:
        /* <DEDUP_REMOVED lines=18> */
.L_x_6946:
[----:B------:R-:W-:Y:S05]  /*7010*/  BSYNC B1 ;  /* 0x0000000000017941 */ /* 0x000fea0003800000 */
.L_x_6945:
        /* <DEDUP_REMOVED lines=17> */
.L_x_6948:
[----:B------:R-:W-:Y:S05]  /*7130*/  BSYNC B1 ;  /* 0x0000000000017941 */ /* 0x000fea0003800000 */
.L_x_6947:
        /* <DEDUP_REMOVED lines=18> */
.L_x_6950:
[----:B------:R-:W-:Y:S05]  /*7260*/  BSYNC B1 ;  /* 0x0000000000017941 */ /* 0x000fea0003800000 */
.L_x_6949:
        /* <DEDUP_REMOVED lines=17> */
.L_x_6952:
[----:B------:R-:W-:Y:S05]  /*7380*/  BSYNC B1 ;  /* 0x0000000000017941 */ /* 0x000fea0003800000 */
.L_x_6951:
        /* <DEDUP_REMOVED lines=18> */
.L_x_6954:
[----:B------:R-:W-:Y:S05]  /*74b0*/  BSYNC B1 ;  /* 0x0000000000017941 */ /* 0x000fea0003800000 */
.L_x_6953:
        /* <DEDUP_REMOVED lines=17> */
.L_x_6956:
[----:B------:R-:W-:Y:S05]  /*75d0*/  BSYNC B1 ;  /* 0x0000000000017941 */ /* 0x000fea0003800000 */
.L_x_6955:
        /* <DEDUP_REMOVED lines=18> */
.L_x_6958:
[----:B------:R-:W-:Y:S05]  /*7700*/  BSYNC B1 ;  /* 0x0000000000017941 */ /* 0x000fea0003800000 */
.L_x_6957:
[----:B------:R-:W2:Y:S04]  /*7710*/  LDL R23, [R1+0x8] ;  /* 0x0000080001177983 */ /* 0x000ea80000100800 */
[----:B------:R-:W3:Y:S01]  /*7720*/  LDL.LU R21, [R1+0x8] ;  /* 0x0000080001157983 */ /* 0x000ee20000300800 */
[----:B------:R-:W-:-:S04]  /*7730*/  ISETP.NE.U32.AND P5, PT, RZ, c[0x0][0x258], PT ;  /* 0x00009600ff007a0c */ /* 0x000fc80003fa5070 */
[----:B------:R-:W-:-:S13]  /*7740*/  ISETP.NE.AND.EX P5, PT, RZ, c[0x0][0x25c], PT, P5 ;  /* 0x00009700ff007a0c */ /* 0x000fda0003fa5350 */
[----:B------:R-:W-:-:S04]  /*7750*/  @P5 IMAD.MOV.U32 R22, RZ, RZ, 0x20 ;  /* 0x00000020ff165424 */ /* 0x000fc800078e00ff */
[----:B--2---:R-:W-:Y:S01]  /*7760*/  @P5 IMAD.WIDE.U32 R22, R23, R22, c[0x0][0x258] ;  /* 0x0000960017165625 */ /* 0x004fe200078e0016 */
[----:B---3--:R-:W-:-:S04]  /*7770*/  IADD3 R21, R21, 0x80, RZ ;  /* 0x0000008015157810 */ /* 0x008fc80007ffe0ff */
[----:B------:R-:W-:Y:S04]  /*7780*/  @P5 STG.E.128 [R22.64], R8 ;  /* 0x0000000816005986 */ /* 0x000fe8000c101d04 */
[----:B------:R1:W-:Y:S04]  /*7790*/  @P5 STG.E.128 [R22.64+0x10], R16 ;  /* 0x0000101016005986 */ /* 0x0003e8000c101d04 */
[----:B------:R2:W-:Y:S01]  /*77a0*/  STL [R1+0x8], R21 ;  /* 0x0000081501007387 */ /* 0x0005e20000100800 */
[----:B-1----:R-:W-:-:S05]  /*77b0*/  @P4 MOV R22, 0x10 ;  /* 0x0000001000164802 */ /* 0x002fca0000000f00 */
[C---:B------:R-:W-:Y:S01]  /*77c0*/  @P4 IMAD.WIDE.U32 R22, R2.reuse, R22, c[0x0][0x248] ;  /* 0x0000920002164625 */ /* 0x040fe200078e0016 */
[----:B------:R-:W-:-:S04]  /*77d0*/  IADD3 R2, R2, 0x80, RZ ;  /* 0x0000008002027810 */ /* 0x000fc80007ffe0ff */
[----:B------:R2:W-:Y:S03]  /*77e0*/  @P4 STG.E.128 [R22.64], R12 ;  /* 0x0000000c16004986 */ /* 0x0005e6000c101d04 */
.L_x_6924:
[----:B------:R-:W-:Y:S05]  /*77f0*/  BSYNC B0 ;  /* 0x0000000000007941 */ /* 0x000fea0003800000 */
.L_x_6923:
[----:B------:R-:W-:Y:S01]  /*7800*/  BSSY B0, `(.L_x_6959) ;  /* 0x000013f000007945 */ /* 0x000fe20003800000 */
[----:B------:R-:W-:Y:S05]  /*7810*/  @!P0 BRA `(.L_x_6960) ;  /* 0x000013d000008947 */ /* 0x000fea0003800000 */
[----:B------:R-:W-:Y:S01]  /*7820*/  BSSY B1, `(.L_x_6961) ;  /* 0x0000005000017945 */ /* 0x000fe20003800000 */
[----:B------:R-:W-:Y:S05]  /*7830*/  @!P4 BRA `(.L_x_6962) ;  /* 0x000000300000c947 */ /* 0x000fea0003800000 */
[----:B-----5:R-:W-:-:S04]  /*7840*/  IMAD.MOV.U32 R4, RZ, RZ, 0x10 ;  /* 0x00000010ff047424 */ /* 0x020fc800078e00ff */
[----:B------:R-:W-:-:S06]  /*7850*/  IMAD.WIDE.U32 R4, R2, R4, c[0x0][0x170] ;  /* 0x00005c0002047625 */ /* 0x000fcc00078e0004 */
[----:B------:R-:W5:Y:S02]  /*7860*/  LDG.E.128 R4, [R4.64] ;  /* 0x0000000404047981 */ /* 0x000f64000c1e1d00 */
.L_x_6962:
[----:B------:R-:W-:Y:S05]  /*7870*/  BSYNC B1 ;  /* 0x0000000000017941 */ /* 0x000fea0003800000 */
.L_x_6961:
        /* <DEDUP_REMOVED lines=17> */
.L_x_6964:
[----:B------:R-:W-:Y:S05]  /*7990*/  BSYNC B1 ;  /* 0x0000000000017941 */ /* 0x000fea0003800000 */
.L_x_6963:
        /* <DEDUP_REMOVED lines=13> */
[-C--:B------:R-:W-:Y:S02]  /*7a70*/  @P6 FMUL.FTZ R22, R23, R21.reuse ;  /* 0x0000001517166220 */ /* 0x080fe40000410000 */
[----:B----4-:R-:W-:Y:S02]  /*7a80*/  FMUL.FTZ R21, R24, R21 ;  /* 0x0000001518157220 */ /* 0x010fe40000410000 */
[----:B---3--:R-:W-:-:S03]  /*7a90*/  FADD.FTZ R25, R25, R22 ;  /* 0x0000001619197221 */ /* 0x008fc60000010000 */
[----:B------:R-:W-:Y:S02]  /*7aa0*/  FSEL R21, R21, RZ, P6 ;  /* 0x000000ff15157208 */ /* 0x000fe40003000000 */
[----:B------:R0:W-:Y:S02]  /*7ab0*/  STL [R1+0x178], R25 ;  /* 0x0001781901007387 */ /* 0x0001e40000100800 */
[----:B------:R-:W-:-:S04]  /*7ac0*/  F2FP.BF16.PACK_AB R21, RZ, R21 ;  /* 0x00000015ff15723e */ /* 0x000fc800000010ff */
[----:B------:R-:W-:Y:S02]  /*7ad0*/  PRMT R12, R21, 0x7610, R12 ;  /* 0x00007610150c7816 */ /* 0x000fe4000000000c */
.L_x_6966:
[----:B------:R-:W-:Y:S05]  /*7ae0*/  BSYNC B1 ;  /* 0x0000000000017941 */ /* 0x000fea0003800000 */
.L_x_6965:
        /* <DEDUP_REMOVED lines=17> */
.L_x_6968:
[----:B------:R-:W-:Y:S05]  /*7c00*/  BSYNC B1 ;  /* 0x0000000000017941 */ /* 0x000fea0003800000 */
.L_x_6967:
        /* <DEDUP_REMOVED lines=18> */
.L_x_6970:
[----:B------:R-:W-:Y:S05]  /*7d30*/  BSYNC B1 ;  /* 0x0000000000017941 */ /* 0x000fea0003800000 */
.L_x_6969:
        /* <DEDUP_REMOVED lines=17> */
.L_x_6972:
[----:B------:R-:W-:Y:S05]  /*7e50*/  BSYNC B1 ;  /* 0x0000000000017941 */ /* 0x000fea0003800000 */
.L_x_6971:
        /* <DEDUP_REMOVED lines=18> */
.L_x_6974:
[----:B------:R-:W-:Y:S05]  /*7f80*/  BSYNC B1 ;  /* 0x0000000000017941 */ /* 0x000fea0003800000 */
.L_x_6973:
        /* <DEDUP_REMOVED lines=17> */
.L_x_6976:
[----:B------:R-:W-:Y:S05]  /*80a0*/  BSYNC B1 ;  /* 0x0000000000017941 */ /* 0x000fea0003800000 */
.L_x_6975:
        /* <DEDUP_REMOVED lines=18> */
.L_x_6978:
[----:B------:R-:W-:Y:S05]  /*81d0*/  BSYNC B1 ;  /* 0x0000000000017941 */ /* 0x000fea0003800000 */
.L_x_6977:
        /* <DEDUP_REMOVED lines=17> */
.L_x_6980:
[----:B------:R-:W-:Y:S05]  /*82f0*/  BSYNC B1 ;  /* 0x0000000000017941 */ /* 0x000fea0003800000 */
.L_x_6979:
        /* <DEDUP_REMOVED lines=18> */
.L_x_6982:
[----:B------:R-:W-:Y:S05]  /*8420*/  BSYNC B1 ;  /* 0x0000000000017941 */ /* 0x000fea0003800000 */
.L_x_6981:
        /* <DEDUP_REMOVED lines=17> */
.L_x_6984:
[----:B------:R-:W-:Y:S05]  /*8540*/  BSYNC B1 ;  /* 0x0000000000017941 */ /* 0x000fea0003800000 */
.L_x_6983:
        /* <DEDUP_REMOVED lines=18> */
.L_x_6986:
[----:B------:R-:W-:Y:S05]  /*8670*/  BSYNC B1 ;  /* 0x0000000000017941 */ /* 0x000fea0003800000 */
.L_x_6985:
        /* <DEDUP_REMOVED lines=17> */
.L_x_6988:
[----:B------:R-:W-:Y:S05]  /*8790*/  BSYNC B1 ;  /* 0x0000000000017941 */ /* 0x000fea0003800000 */
.L_x_6987:
        /* <DEDUP_REMOVED lines=18> */
.L_x_6990:
[----:B------:R-:W-:Y:S05]  /*88c0*/  BSYNC B1 ;  /* 0x0000000000017941 */ /* 0x000fea0003800000 */
.L_x_6989:
        /* <DEDUP_REMOVED lines=17> */
.L_x_6992:
[----:B------:R-:W-:Y:S05]  /*89e0*/  BSYNC B1 ;  /* 0x0000000000017941 */ /* 0x000fea0003800000 */
.L_x_6991:
        /* <DEDUP_REMOVED lines=18> */
.L_x_6994:
[----:B------:R-:W-:Y:S05]  /*8b10*/  BSYNC B1 ;  /* 0x0000000000017941 */ /* 0x000fea0003800000 */
.L_x_6993:
        /* <DEDUP_REMOVED lines=13> */
.L_x_6960:
[----:B------:R-:W-:Y:S05]  /*8bf0*/  BSYNC B0 ;  /* 0x0000000000007941 */ /* 0x000fea0003800000 */
.L_x_6959:
[----:B------:R-:W-:Y:S01]  /*8c00*/  BSSY B0, `(.L_x_6995) ;  /* 0x000013f000007945 */ /* 0x000fe20003800000 */
[----:B------:R-:W-:Y:S05]  /*8c10*/  @!P1 BRA `(.L_x_6996) ;  /* 0x000013d000009947 */ /* 0x000fea0003800000 */
[----:B------:R-:W-:Y:S01]  /*8c20*/  BSSY B1, `(.L_x_6997) ;  /* 0x0000005000017945 */ /* 0x000fe20003800000 */
[----:B------:R-:W-:Y:S05]  /*8c30*/  @!P4 BRA `(.L_x_6998) ;  /* 0x000000300000c947 */ /* 0x000fea0003800000 */
[----:B-----5:R-:W-:-:S10]  /*8c40*/  HFMA2.MMA R4, -RZ, RZ, 0, 9.5367431640625e-07 ;  /* 0x00000010ff047435 */ /* 0x020fd400000001ff */
[----:B------:R-:W-:-:S06]  /*8c50*/  IMAD.WIDE.U32 R4, R2, R4, c[0x0][0x170] ;  /* 0x00005c0002047625 */ /* 0x000fcc00078e0004 */
[----:B------:R-:W5:Y:S02]  /*8c60*/  LDG.E.128 R4, [R4.64] ;  /* 0x0000000404047981 */ /* 0x000f64000c1e1d00 */
.L_x_6998:
[----:B------:R-:W-:Y:S05]  /*8c70*/  BSYNC B1 ;  /* 0x0000000000017941 */ /* 0x000fea0003800000 */
.L_x_6997:
        /* <DEDUP_REMOVED lines=17> */
.L_x_7000:
[----:B------:R-:W-:Y:S05]  /*8d90*/  BSYNC B1 ;  /* 0x0000000000017941 */ /* 0x000fea0003800000 */
.L_x_6999:
        /* <DEDUP_REMOVED lines=20> */
.L_x_7002:
[----:B------:R-:W-:Y:S05]  /*8ee0*/  BSYNC B1 ;  /* 0x0000000000017941 */ /* 0x000fea0003800000 */
.L_x_7001:
        /* <DEDUP_REMOVED lines=17> */
.L_x_7004:
[----:B------:R-:W-:Y:S05]  /*9000*/  BSYNC B1 ;  /* 0x0000000000017941 */ /* 0x000fea0003800000 */
.L_x_7003:
        /* <DEDUP_REMOVED lines=18> */
.L_x_7006:
[----:B------:R-:W-:Y:S05]  /*9130*/  BSYNC B1 ;  /* 0x0000000000017941 */ /* 0x000fea0003800000 */
.L_x_7005:
        /* <DEDUP_REMOVED lines=17> */
.L_x_7008:
[----:B------:R-:W-:Y:S05]  /*9250*/  BSYNC B1 ;  /* 0x0000000000017941 */ /* 0x000fea0003800000 */
.L_x_7007:
        /* <DEDUP_REMOVED lines=18> */
.L_x_7010:
[----:B------:R-:W-:Y:S05]  /*9380*/  BSYNC B1 ;  /* 0x0000000000017941 */ /* 0x000fea0003800000 */
.L_x_7009:
        /* <DEDUP_REMOVED lines=17> */
.L_x_7012:
[----:B------:R-:W-:Y:S05]  /*94a0*/  BSYNC B1 ;  /* 0x0000000000017941 */ /* 0x000fea0003800000 */
.L_x_7011:
        /* <DEDUP_REMOVED lines=18> */
.L_x_7014:
[----:B------:R-:W-:Y:S05]  /*95d0*/  BSYNC B1 ;  /* 0x0000000000017941 */ /* 0x000fea0003800000 */
.L_x_7013:
        /* <DEDUP_REMOVED lines=17> */
.L_x_7016:
[----:B------:R-:W-:Y:S05]  /*96f0*/  BSYNC B1 ;  /* 0x0000000000017941 */ /* 0x000fea0003800000 */
.L_x_7015:
        /* <DEDUP_REMOVED lines=18> */
.L_x_7018:
[----:B------:R-:W-:Y:S05]  /*9820*/  BSYNC B1 ;  /* 0x0000000000017941 */ /* 0x000fea0003800000 */
.L_x_7017:
        /* <DEDUP_REMOVED lines=17> */
.L_x_7020:
[----:B------:R-:W-:Y:S05]  /*9940*/  BSYNC B1 ;  /* 0x0000000000017941 */ /* 0x000fea0003800000 */
.L_x_7019:
        /* <DEDUP_REMOVED lines=18> */
.L_x_7022:
[----:B------:R-:W-:Y:S05]  /*9a70*/  BSYNC B1 ;  /* 0x0000000000017941 */ /* 0x000fea0003800000 */
.L_x_7021:
        /* <DEDUP_REMOVED lines=17> */
.L_x_7024:
[----:B------:R-:W-:Y:S05]  /*9b90*/  BSYNC B1 ;  /* 0x0000000000017941 */ /* 0x000fea0003800000 */
.L_x_7023:
        /* <DEDUP_REMOVED lines=18> */
.L_x_7026:
[----:B------:R-:W-:Y:S05]  /*9cc0*/  BSYNC B1 ;  /* 0x0000000000017941 */ /* 0x000fea0003800000 */
.L_x_7025:
        /* <DEDUP_REMOVED lines=17> */
.L_x_7028:
[----:B------:R-:W-:Y:S05]  /*9de0*/  BSYNC B1 ;  /* 0x0000000000017941 */ /* 0x000fea0003800000 */
.L_x_7027:
        /* <DEDUP_REMOVED lines=18> */
.L_x_7030:
[----:B------:R-:W-:Y:S05]  /*9f10*/  BSYNC B1 ;  /* 0x0000000000017941 */ /* 0x000fea0003800000 */
.L_x_7029:
        /* <DEDUP_REMOVED lines=9> */
[----:B-1----:R-:W-:-:S05]  /*9fb0*/  @P4 MOV R22, 0x10 ;  /* 0x0000001000164802 */ /* 0x002fca0000000f00 */
[C---:B------:R-:W-:Y:S01]  /*9fc0*/  @P4 IMAD.WIDE.U32 R22, R2.reuse, R22, c[0x0][0x248] ;  /* 0x0000920002164625 */ /* 0x040fe200078e0016 */
[----:B------:R-:W-:-:S04]  /*9fd0*/  IADD3 R2, R2, 0x80, RZ ;  /* 0x0000008002027810 */ /* 0x000fc80007ffe0ff */
[----:B------:R2:W-:Y:S03]  /*9fe0*/  @P4 STG.E.128 [R22.64], R12 ;  /* 0x0000000c16004986 */ /* 0x0005e6000c101d04 */
.L_x_6996:
[----:B------:R-:W-:Y:S05]  /*9ff0*/  BSYNC B0 ;  /* 0x0000000000007941 */ /* 0x000fea0003800000 */
.L_x_6995:
[----:B------:R-:W-:Y:S01]  /*a000*/  BSSY B0, `(.L_x_7031) ;  /* 0x000013f000007945 */ /* 0x000fe20003800000 */
[----:B------:R-:W-:Y:S05]  /*a010*/  @!P2 BRA `(.L_x_7032) ;  /* 0x000013d00000a947 */ /* 0x000fea0003800000 */
[----:B------:R-:W-:Y:S01]  /*a020*/  BSSY B1, `(.L_x_7033) ;  /* 0x0000005000017945 */ /* 0x000fe20003800000 */
[----:B------:R-:W-:Y:S05]  /*a030*/  @!P4 BRA `(.L_x_7034) ;  /* 0x000000300000c947 */ /* 0x000fea0003800000 */
[----:B-----5:R-:W-:-:S04]  /*a040*/  IMAD.MOV.U32 R4, RZ, RZ, 0x10 ;  /* 0x00000010ff047424 */ /* 0x020fc800078e00ff */
[----:B------:R-:W-:-:S06]  /*a050*/  IMAD.WIDE.U32 R4, R2, R4, c[0x0][0x170] ;  /* 0x00005c0002047625 */ /* 0x000fcc00078e0004 */
[----:B------:R-:W5:Y:S02]  /*a060*/  LDG.E.128 R4, [R4.64] ;  /* 0x0000000404047981 */ /* 0x000f64000c1e1d00 */
.L_x_7034:
[----:B------:R-:W-:Y:S05]  /*a070*/  BSYNC B1 ;  /* 0x0000000000017941 */ /* 0x000fea0003800000 */
.L_x_7033:
        /* <DEDUP_REMOVED lines=17> */
.L_x_7036:
[----:B------:R-:W-:Y:S05]  /*a190*/  BSYNC B1 ;  /* 0x0000000000017941 */ /* 0x000fea0003800000 */
.L_x_7035:
        /* <DEDUP_REMOVED lines=20> */
.L_x_7038:
[----:B------:R-:W-:Y:S05]  /*a2e0*/  BSYNC B1 ;  /* 0x0000000000017941 */ /* 0x000fea0003800000 */
.L_x_7037:
        /* <DEDUP_REMOVED lines=17> */
.L_x_7040:
[----:B------:R-:W-:Y:S05]  /*a400*/  BSYNC B1 ;  /* 0x0000000000017941 */ /* 0x000fea0003800000 */
.L_x_7039:
        /* <DEDUP_REMOVED lines=18> */
.L_x_7042:
[----:B------:R-:W-:Y:S05]  /*a530*/  BSYNC B1 ;  /* 0x0000000000017941 */ /* 0x000fea0003800000 */
.L_x_7041:
        /* <DEDUP_REMOVED lines=17> */
.L_x_7044:
[----:B------:R-:W-:Y:S05]  /*a650*/  BSYNC B1 ;  /* 0x0000000000017941 */ /* 0x000fea0003800000 */
.L_x_7043:
        /* <DEDUP_REMOVED lines=18> */
.L_x_7046:
[----:B------:R-:W-:Y:S05]  /*a780*/  BSYNC B1 ;  /* 0x0000000000017941 */ /* 0x000fea0003800000 */
.L_x_7045:
        /* <DEDUP_REMOVED lines=17> */
.L_x_7048:
[----:B------:R-:W-:Y:S05]  /*a8a0*/  BSYNC B1 ;  /* 0x0000000000017941 */ /* 0x000fea0003800000 */
.L_x_7047:
        /* <DEDUP_REMOVED lines=18> */
.L_x_7050:
[----:B------:R-:W-:Y:S05]  /*a9d0*/  BSYNC B1 ;  /* 0x0000000000017941 */ /* 0x000fea0003800000 */
.L_x_7049:
        /* <DEDUP_REMOVED lines=17> */
.L_x_7052:
[----:B------:R-:W-:Y:S05]  /*aaf0*/  BSYNC B1 ;  /* 0x0000000000017941 */ /* 0x000fea0003800000 */
.L_x_7051:
        /* <DEDUP_REMOVED lines=18> */
.L_x_7054:
[----:B------:R-:W-:Y:S05]  /*ac20*/  BSYNC B1 ;  /* 0x0000000000017941 */ /* 0x000fea0003800000 */
.L_x_7053:
        /* <DEDUP_REMOVED lines=17> */
.L_x_7056:
[----:B------:R-:W-:Y:S05]  /*ad40*/  BSYNC B1 ;  /* 0x0000000000017941 */ /* 0x000fea0003800000 */
.L_x_7055:
        /* <DEDUP_REMOVED lines=18> */
.L_x_7058:
[----:B------:R-:W-:Y:S05]  /*ae70*/  BSYNC B1 ;  /* 0x0000000000017941 */ /* 0x000fea0003800000 */
.L_x_7057:
        /* <DEDUP_REMOVED lines=17> */
.L_x_7060:
[----:B------:R-:W-:Y:S05]  /*af90*/  BSYNC B1 ;  /* 0x0000000000017941 */ /* 0x000fea0003800000 */
.L_x_7059:
        /* <DEDUP_REMOVED lines=18> */
.L_x_7062:
[----:B------:R-:W-:Y:S05]  /*b0c0*/  BSYNC B1 ;  /* 0x0000000000017941 */ /* 0x000fea0003800000 */
.L_x_7061:
        /* <DEDUP_REMOVED lines=17> */
.L_x_7064:
[----:B------:R-:W-:Y:S05]  /*b1e0*/  BSYNC B1 ;  /* 0x0000000000017941 */ /* 0x000fea0003800000 */
.L_x_7063:
        /* <DEDUP_REMOVED lines=18> */
.L_x_7066:
[----:B------:R-:W-:Y:S05]  /*b310*/  BSYNC B1 ;  /* 0x0000000000017941 */ /* 0x000fea0003800000 */
.L_x_7065:
        /* <DEDUP_REMOVED lines=13> */
.L_x_7032:
[----:B------:R-:W-:Y:S05]  /*b3f0*/  BSYNC B0 ;  /* 0x0000000000007941 */ /* 0x000fea0003800000 */
.L_x_7031:
        /* <DEDUP_REMOVED lines=8> */
.L_x_7070:
[----:B------:R-:W-:Y:S05]  /*b480*/  BSYNC B1 ;  /* 0x0000000000017941 */ /* 0x000fea0003800000 */
.L_x_7069:
        /* <DEDUP_REMOVED lines=17> */
.L_x_7072:
[----:B------:R-:W-:Y:S05]  /*b5a0*/  BSYNC B1 ;  /* 0x0000000000017941 */ /* 0x000fea0003800000 */
.L_x_7071:
        /* <DEDUP_REMOVED lines=20> */
.L_x_7074:
[----:B------:R-:W-:Y:S05]  /*b6f0*/  BSYNC B1 ;  /* 0x0000000000017941 */ /* 0x000fea0003800000 */
.L_x_7073:
        /* <DEDUP_REMOVED lines=17> */
.L_x_7076:
[----:B------:R-:W-:Y:S05]  /*b810*/  BSYNC B1 ;  /* 0x0000000000017941 */ /* 0x000fea0003800000 */
.L_x_7075:
        /* <DEDUP_REMOVED lines=18> */
.L_x_7078:
[----:B------:R-:W-:Y:S05]  /*b940*/  BSYNC B1 ;  /* 0x0000000000017941 */ /* 0x000fea0003800000 */
.L_x_7077:
        /* <DEDUP_REMOVED lines=17> */
.L_x_7080:
[----:B------:R-:W-:Y:S05]  /*ba60*/  BSYNC B1 ;  /* 0x0000000000017941 */ /* 0x000fea0003800000 */
.L_x_7079:
        /* <DEDUP_REMOVED lines=18> */
.L_x_7082:
[----:B------:R-:W-:Y:S05]  /*bb90*/  BSYNC B1 ;  /* 0x0000000000017941 */ /* 0x000fea0003800000 */
.L_x_7081:
        /* <DEDUP_REMOVED lines=17> */
.L_x_7084:
[----:B------:R-:W-:Y:S05]  /*bcb0*/  BSYNC B1 ;  /* 0x0000000000017941 */ /* 0x000fea0003800000 */
.L_x_7083:
        /* <DEDUP_REMOVED lines=18> */
.L_x_7086:
[----:B------:R-:W-:Y:S05]  /*bde0*/  BSYNC B1 ;  /* 0x0000000000017941 */ /* 0x000fea0003800000 */
.L_x_7085:
        /* <DEDUP_REMOVED lines=17> */
.L_x_7088:
[----:B------:R-:W-:Y:S05]  /*bf00*/  BSYNC B1 ;  /* 0x0000000000017941 */ /* 0x000fea0003800000 */
.L_x_7087:
        /* <DEDUP_REMOVED lines=18> */
.L_x_7090:
[----:B------:R-:W-:Y:S05]  /*c030*/  BSYNC B1 ;  /* 0x0000000000017941 */ /* 0x000fea0003800000 */
.L_x_7089:
        /* <DEDUP_REMOVED lines=17> */
.L_x_7092:
[----:B------:R-:W-:Y:S05]  /*c150*/  BSYNC B1 ;  /* 0x0000000000017941 */ /* 0x000fea0003800000 */
.L_x_7091:
        /* <DEDUP_REMOVED lines=18> */
.L_x_7094:
[----:B------:R-:W-:Y:S05]  /*c280*/  BSYNC B1 ;  /* 0x0000000000017941 */ /* 0x000fea0003800000 */
.L_x_7093:
        /* <DEDUP_REMOVED lines=17> */
.L_x_7096:
[----:B------:R-:W-:Y:S05]  /*c3a0*/  BSYNC B1 ;  /* 0x0000000000017941 */ /* 0x000fea0003800000 */
.L_x_7095:
        /* <DEDUP_REMOVED lines=18> */
.L_x_7098:
[----:B------:R-:W-:Y:S05]  /*c4d0*/  BSYNC B1 ;  /* 0x0000000000017941 */ /* 0x000fea0003800000 */
.L_x_7097:
        /* <DEDUP_REMOVED lines=17> */
.L_x_7100:
[----:B------:R-:W-:Y:S05]  /*c5f0*/  BSYNC B1 ;  /* 0x0000000000017941 */ /* 0x000fea0003800000 */
.L_x_7099:
[----:B------:R-:W2:Y:S01]  /*c600*/  LDL.LU R3, [R1+0x8] ;  /* 0x0000080001037983 */ /* 0x000ea20000300800 */
[----:B------:R-:W-:Y:S01]  /*c610*/  ISETP.NE.U32.AND P3, PT, RZ, c[0x0][0x258], PT ;  /* 0x00009600ff007a0c */ /* 0x000fe20003f65070 */
[----:B------:R-:W-:Y:S01]  /*c620*/  BSSY B1, `(.L_x_7101) ;  /* 0x0000019000017945 */ /* 0x000fe20003800000 */
[----:B------:R-:W-:Y:S02]  /*c630*/  SEL R19, R21, R19, P5 ;  /* 0x0000001315137207 */ /* 0x000fe40002800000 */
[----:B------:R-:W-:-:S13]  /*c640*/  ISETP.NE.AND.EX P3, PT, RZ, c[0x0][0x25c], PT, P3 ;  /* 0x00009700ff007a0c */ /* 0x000fda0003f65330 */
[----:B------:R-:W-:-:S05]  /*c650*/  @P3 MOV R0, 0x20 ;  /* 0x0000002000003802 */ /* 0x000fca0000000f00 */
[----:B--2---:R-:W-:-:S04]  /*c660*/  @P3 IMAD.WIDE.U32 R22, R3, R0, c[0x0][0x258] ;  /* 0x0000960003163625 */ /* 0x004fc800078e0000 */
[----:B------:R-:W-:Y:S01]  /*c670*/  @P4 IMAD.MOV.U32 R3, RZ, RZ, 0x10 ;  /* 0x00000010ff034424 */ /* 0x000fe200078e00ff */
[----:B------:R1:W-:Y:S03]  /*c680*/  @P3 STG.E.128 [R22.64], R8 ;  /* 0x0000000816003986 */ /* 0x0003e6000c101d04 */
[----:B------:R-:W-:Y:S01]  /*c690*/  @P4 IMAD.WIDE.U32 R2, R2, R3, c[0x0][0x248] ;  /* 0x0000920002024625 */ /* 0x000fe200078e0003 */
[----:B------:R1:W-:Y:S01]  /*c6a0*/  @P3 STG.E.128 [R22.64+0x10], R16 ;  /* 0x0000101016003986 */ /* 0x0003e2000c101d04 */
[----:B------:R-:W-:Y:S05]  /*c6b0*/  @!P4 BRA `(.L_x_7102) ;  /* 0x000000f00000c947 */ /* 0x000fea0003800000 */
[----:B------:R-:W2:Y:S04]  /*c6c0*/  LDL R20, [R1+0x44] ;  /* 0x0000440001147983 */ /* 0x000ea80000100800 */
[----:B0-----:R-:W3:Y:S04]  /*c6d0*/  LDL.LU R25, [R1+0x114] ;  /* 0x0001140001197983 */ /* 0x001ee80000300800 */
[----:B------:R-:W4:Y:S01]  /*c6e0*/  LDL R24, [R1+0x45c] ;  /* 0x00045c0001187983 */ /* 0x000f220000100800 */
[----:B------:R-:W-:-:S04]  /*c6f0*/  FMUL.FTZ R0, R21, c[0x0][0x1ec] ;  /* 0x00007b0015007a20 */ /* 0x000fc80000410000 */
[----:B------:R-:W-:Y:S01]  /*c700*/  FMUL.FTZ R0, R0, c[0x0][0x1e8] ;  /* 0x00007a0000007a20 */ /* 0x000fe20000410000 */
[----:B--2---:R-:W-:Y:S01]  /*c710*/  LOP3.LUT P3, RZ, R20, 0xff000000, RZ, 0xc0, !PT ;  /* 0xff00000014ff7812 */ /* 0x004fe2000786c0ff */
[----:B------:R-:W-:-:S12]  /*c720*/  HFMA2.MMA R20, -RZ, RZ, 0, 0 ;  /* 0x00000000ff147435 */ /* 0x000fd800000001ff */
        /* <DEDUP_REMOVED lines=8> */
.L_x_7102:
[----:B------:R-:W-:Y:S05]  /*c7b0*/  BSYNC B1 ;  /* 0x0000000000017941 */ /* 0x000fea0003800000 */
.L_x_7101:
[----:B------:R2:W-:Y:S02]  /*c7c0*/  @P4 STG.E.128 [R2.64], R12 ;  /* 0x0000000c02004986 */ /* 0x0005e4000c101d04 */
.L_x_7068:
[----:B------:R-:W-:Y:S05]  /*c7d0*/  BSYNC B0 ;  /* 0x0000000000007941 */ /* 0x000fea0003800000 */
.L_x_7067:
        /* <DEDUP_REMOVED lines=10> */
.L_x_6901:
[----:B0-----:R-:W0:Y:S01]  /*c880*/  S2R R0, SR_TID.X ;  /* 0x0000000000007919 */ /* 0x001e220000002100 */
[----:B------:R-:W1:Y:S01]  /*c890*/  S2UR UR6, SR_CTAID.X ;  /* 0x00000000000679c3 */ /* 0x000e620000002500 */
[----:B------:R-:W-:Y:S01]  /*c8a0*/  IMAD.MOV.U32 R20, RZ, RZ, c[0x0][0x168] ;  /* 0x00005a00ff147624 */ /* 0x000fe200078e00ff */
[----:B------:R-:W-:Y:S01]  /*c8b0*/  BSSY B0, `(.L_x_7104) ;  /* 0x000002d000007945 */ /* 0x000fe20003800000 */
[----:B------:R-:W1:Y:S03]  /*c8c0*/  S2R R2, SR_TID.X ;  /* 0x0000000000027919 */ /* 0x000e660000002100 */
        /* <DEDUP_REMOVED lines=43> */
.L_x_7105:
[----:B------:R-:W-:Y:S05]  /*cb80*/  BSYNC B0 ;  /* 0x0000000000007941 */ /* 0x000fea0003800000 */
.L_x_7104:
        /* <DEDUP_REMOVED lines=35> */
.L_x_7107:
[----:B------:R-:W-:Y:S05]  /*cdc0*/  BSYNC B0 ;  /* 0x0000000000007941 */ /* 0x000fea0003800000 */
.L_x_7106:
        /* <DEDUP_REMOVED lines=35> */
.L_x_7109:
[----:B------:R-:W-:Y:S05]  /*d000*/  BSYNC B0 ;  /* 0x0000000000007941 */ /* 0x000fea0003800000 */
.L_x_7108:
[----:B------:R-:W-:Y:S01]  /*d010*/  BSSY B0, `(.L_x_7110) ;  /* 0x0000023000007945 */ /* 0x000fe20003800000 */
[----:B------:R-:W-:Y:S05]  /*d020*/  @!P2 BRA `(.L_x_7111) ;  /* 0x000002100000a947 */ /* 0x000fea0003800000 */
[----:B-----5:R1:W-:Y:S04]  /*d030*/  STL [R1+0x560], R20 ;  /* 0x0005601401007387 */ /* 0x0203e80000100800 */
[----:B-1----:R-:W2:Y:S04]  /*d040*/  LDL.LU.64 R20, [R1+0x278] ;  /* 0x0002780001147983 */ /* 0x002ea80000300a00 */
[----:B------:R-:W3:Y:S01]  /*d050*/  LDL.LU.64 R22, [R1+0x280] ;  /* 0x0002800001167983 */ /* 0x000ee20000300a00 */
[----:B------:R-:W-:-:S03]  /*d060*/  IMAD.MOV.U32 R6, RZ, RZ, 0x20 ;  /* 0x00000020ff067424 */ /* 0x000fc600078e00ff */
        /* <DEDUP_REMOVED lines=29> */
.L_x_7111:
[----:B------:R-:W-:Y:S05]  /*d240*/  BSYNC B0 ;  /* 0x0000000000007941 */ /* 0x000fea0003800000 */
.L_x_7110:
[----:B-----5:R-:W-:-:S13]  /*d250*/  ISETP.GE.U32.AND P0, PT, R20, 0x280, PT ;  /* 0x000002801400780c */ /* 0x020fda0003f06070 */
[----:B------:R-:W-:Y:S05]  /*d260*/  @!P0 EXIT ;  /* 0x000000000000894d */ /* 0x000fea0003800000 */
        /* <DEDUP_REMOVED lines=31> */
.L_x_6921:
[----:B------:R0:W5:Y:S01]  /*d460*/  LDL R21, [R1] ;  /* 0x0000000001157983 */ /* 0x0001620000100800 */
[----:B------:R-:W-:Y:S01]  /*d470*/  HFMA2.MMA R27, -RZ, RZ, 0, 1.847743988037109375e-06 ;  /* 0x0000001fff1b7435 */ /* 0x000fe200000001ff */
[----:B------:R-:W-:Y:S01]  /*d480*/  IMAD.MOV.U32 R2, RZ, RZ, 0x10 ;  /* 0x00000010ff027424 */ /* 0x000fe200078e00ff */
[----:B------:R-:W-:-:S02]  /*d490*/  MOV R26, 0xffffffff ;  /* 0xffffffff001a7802 */ /* 0x000fc40000000f00 */
[----:B------:R-:W-:Y:S02]  /*d4a0*/  MOV R20, 0xd4c0 ;  /* 0x0000d4c000147802 */ /* 0x000fe40000000f00 */
[----:B0----5:R-:W-:Y:S05]  /*d4b0*/  CALL.REL.NOINC `($__internal_97_$__cuda_sm70_shflsync_down_p) ;  /* 0x0000046000007944 */ /* 0x021fea0003c00000 */
[----:B-1----:R-:W-:Y:S01]  /*d4c0*/  IMAD.MOV.U32 R22, RZ, RZ, R2 ;  /* 0x000000ffff167224 */ /* 0x002fe200078e0002 */
[----:B------:R-:W-:Y:S05]  /*d4d0*/  BRA `(.L_x_7112) ;  /* 0xffff8bb000007947 */ /* 0x000fea000383ffff */
.L_x_6922:
[----:B0-----:R-:W-:Y:S01]  /*d4e0*/  HFMA2.MMA R2, -RZ, RZ, 0, 9.5367431640625e-07 ;  /* 0x00000010ff027435 */ /* 0x001fe200000001ff */
[----:B------:R-:W-:Y:S01]  /*d4f0*/  MOV R21, R29 ;  /* 0x0000001d00157202 */ /* 0x000fe20000000f00 */
[----:B------:R-:W-:Y:S01]  /*d500*/  IMAD.MOV.U32 R27, RZ, RZ, 0x1f ;  /* 0x0000001fff1b7424 */ /* 0x000fe200078e00ff */
[----:B------:R-:W-:Y:S02]  /*d510*/  MOV R26, 0xffffffff ;  /* 0xffffffff001a7802 */ /* 0x000fe40000000f00 */
[----:B------:R-:W-:Y:S02]  /*d520*/  MOV R20, 0xd540 ;  /* 0x0000d54000147802 */ /* 0x000fe40000000f00 */
[----:B-1---5:R-:W-:Y:S05]  /*d530*/  CALL.REL.NOINC `($__internal_97_$__cuda_sm70_shflsync_down_p) ;  /* 0x000003e000007944 */ /* 0x022fea0003c00000 */
[----:B------:R-:W2:Y:S01]  /*d540*/  LDL.LU R20, [R1] ;  /* 0x0000000001147983 */ /* 0x000ea20000300800 */
[----:B-1----:R-:W-:Y:S01]  /*d550*/  FADD.FTZ R23, R29, R2 ;  /* 0x000000021d177221 */ /* 0x002fe20000010000 */
[----:B------:R-:W-:Y:S01]  /*d560*/  HFMA2.MMA R2, -RZ, RZ, 0, 4.76837158203125e-07 ;  /* 0x00000008ff027435 */ /* 0x000fe200000001ff */
[----:B------:R-:W-:Y:S01]  /*d570*/  IMAD.MOV.U32 R27, RZ, RZ, 0x1f ;  /* 0x0000001fff1b7424 */ /* 0x000fe200078e00ff */
[----:B------:R-:W-:Y:S01]  /*d580*/  MOV R26, 0xffffffff ;  /* 0xffffffff001a7802 */ /* 0x000fe20000000f00 */
[----:B--2---:R-:W-:Y:S01]  /*d590*/  FADD.FTZ R22, R22, R20 ;  /* 0x0000001416167221 */ /* 0x004fe20000010000 */
[----:B------:R-:W-:-:S04]  /*d5a0*/  MOV R20, 0xd5d0 ;  /* 0x0000d5d000147802 */ /* 0x000fc80000000f00 */
[----:B------:R-:W-:Y:S02]  /*d5b0*/  MOV R21, R22 ;  /* 0x0000001600157202 */ /* 0x000fe40000000f00 */
[----:B------:R-:W-:Y:S05]  /*d5c0*/  CALL.REL.NOINC `($__internal_97_$__cuda_sm70_shflsync_down_p) ;  /* 0x0000035000007944 */ /* 0x000fea0003c00000 */
[----:B-1----:R-:W-:Y:S01]  /*d5d0*/  IMAD.MOV.U32 R24, RZ, RZ, R2 ;  /* 0x000000ffff187224 */ /* 0x002fe200078e0002 */
[----:B------:R-:W-:Y:S01]  /*d5e0*/  HFMA2.MMA R2, -RZ, RZ, 0, 4.76837158203125e-07 ;  /* 0x00000008ff027435 */ /* 0x000fe200000001ff */
[----:B------:R-:W-:Y:S01]  /*d5f0*/  MOV R21, R23 ;  /* 0x0000001700157202 */ /* 0x000fe20000000f00 */
[----:B------:R-:W-:Y:S01]  /*d600*/  IMAD.MOV.U32 R27, RZ, RZ, 0x1f ;  /* 0x0000001fff1b7424 */ /* 0x000fe200078e00ff */
[----:B------:R-:W-:Y:S02]  /*d610*/  MOV R26, 0xffffffff ;  /* 0xffffffff001a7802 */ /* 0x000fe40000000f00 */
[----:B------:R-:W-:Y:S02]  /*d620*/  MOV R20, 0xd640 ;  /* 0x0000d64000147802 */ /* 0x000fe40000000f00 */
[----:B------:R-:W-:Y:S05]  /*d630*/  CALL.REL.NOINC `($__internal_97_$__cuda_sm70_shflsync_down_p) ;  /* 0x000002e000007944 */ /* 0x000fea0003c00000 */
[----:B------:R-:W-:Y:S01]  /*d640*/  FADD.FTZ R22, R24, R22 ;  /* 0x0000001618167221 */ /* 0x000fe20000010000 */
[----:B------:R-:W-:Y:S01]  /*d650*/  MOV R26, 0xffffffff ;  /* 0xffffffff001a7802 */ /* 0x000fe20000000f00 */
[----:B-1----:R-:W-:Y:S01]  /*d660*/  FADD.FTZ R23, R23, R2 ;  /* 0x0000000217177221 */ /* 0x002fe20000010000 */
[----:B------:R-:W-:Y:S01]  /*d670*/  HFMA2.MMA R2, -RZ, RZ, 0, 2.384185791015625e-07 ;  /* 0x00000004ff027435 */ /* 0x000fe200000001ff */
[----:B------:R-:W-:Y:S01]  /*d680*/  IMAD.MOV.U32 R27, RZ, RZ, 0x1f ;  /* 0x0000001fff1b7424 */ /* 0x000fe200078e00ff */
[----:B------:R-:W-:-:S02]  /*d690*/  MOV R21, R22 ;  /* 0x0000001600157202 */ /* 0x000fc40000000f00 */
[----:B------:R-:W-:Y:S02]  /*d6a0*/  MOV R20, 0xd6c0 ;  /* 0x0000d6c000147802 */ /* 0x000fe40000000f00 */
[----:B------:R-:W-:Y:S05]  /*d6b0*/  CALL.REL.NOINC `($__internal_97_$__cuda_sm70_shflsync_down_p) ;  /* 0x0000026000007944 */ /* 0x000fea0003c00000 */
[----:B-1----:R-:W-:Y:S01]  /*d6c0*/  IMAD.MOV.U32 R24, RZ, RZ, R2 ;  /* 0x000000ffff187224 */ /* 0x002fe200078e0002 */
[----:B------:R-:W-:Y:S01]  /*d6d0*/  HFMA2.MMA R2, -RZ, RZ, 0, 2.384185791015625e-07 ;  /* 0x00000004ff027435 */ /* 0x000fe200000001ff */
        /* <DEDUP_REMOVED lines=8> */
[----:B------:R-:W-:Y:S01]  /*d760*/  HFMA2.MMA R2, -RZ, RZ, 0, 1.1920928955078125e-07 ;  /* 0x00000002ff027435 */ /* 0x000fe200000001ff */
[----:B------:R-:W-:Y:S01]  /*d770*/  IMAD.MOV.U32 R27, RZ, RZ, 0x1f ;  /* 0x0000001fff1b7424 */ /* 0x000fe200078e00ff */
[----:B------:R-:W-:-:S02]  /*d780*/  MOV R21, R22 ;  /* 0x0000001600157202 */ /* 0x000fc40000000f00 */
[----:B------:R-:W-:Y:S02]  /*d790*/  MOV R20, 0xd7b0 ;  /* 0x0000d7b000147802 */ /* 0x000fe40000000f00 */
[----:B------:R-:W-:Y:S05]  /*d7a0*/  CALL.REL.NOINC `($__internal_97_$__cuda_sm70_shflsync_down_p) ;  /* 0x0000017000007944 */ /* 0x000fea0003c00000 */
[----:B-1----:R-:W-:Y:S01]  /*d7b0*/  IMAD.MOV.U32 R24, RZ, RZ, R2 ;  /* 0x000000ffff187224 */ /* 0x002fe200078e0002 */
[----:B------:R-:W-:Y:S01]  /*d7c0*/  HFMA2.MMA R2, -RZ, RZ, 0, 1.1920928955078125e-07 ;  /* 0x00000002ff027435 */ /* 0x000fe200000001ff */
        /* <DEDUP_REMOVED lines=8> */
[----:B------:R-:W-:Y:S01]  /*d850*/  HFMA2.MMA R2, -RZ, RZ, 0, 5.9604644775390625e-08 ;  /* 0x00000001ff027435 */ /* 0x000fe200000001ff */
[----:B------:R-:W-:Y:S01]  /*d860*/  IMAD.MOV.U32 R27, RZ, RZ, 0x1f ;  /* 0x0000001fff1b7424 */ /* 0x000fe200078e00ff */
[----:B------:R-:W-:-:S02]  /*d870*/  MOV R21, R22 ;  /* 0x0000001600157202 */ /* 0x000fc40000000f00 */
[----:B------:R-:W-:Y:S02]  /*d880*/  MOV R20, 0xd8a0 ;  /* 0x0000d8a000147802 */ /* 0x000fe40000000f00 */
[----:B------:R-:W-:Y:S05]  /*d890*/  CALL.REL.NOINC `($__internal_97_$__cuda_sm70_shflsync_down_p) ;  /* 0x0000008000007944 */ /* 0x000fea0003c00000 */
[----:B-1----:R-:W-:Y:S01]  /*d8a0*/  IMAD.MOV.U32 R24, RZ, RZ, R2 ;  /* 0x000000ffff187224 */ /* 0x002fe200078e0002 */
[----:B------:R-:W-:Y:S01]  /*d8b0*/  HFMA2.MMA R2, -RZ, RZ, 0, 5.9604644775390625e-08 ;  /* 0x00000001ff027435 */ /* 0x000fe200000001ff */
[----:B------:R-:W-:Y:S01]  /*d8c0*/  MOV R21, R23 ;  /* 0x0000001700157202 */ /* 0x000fe20000000f00 */
[----:B------:R-:W-:Y:S01]  /*d8d0*/  IMAD.MOV.U32 R27, RZ, RZ, 0x1f ;  /* 0x0000001fff1b7424 */ /* 0x000fe200078e00ff */
[----:B------:R-:W-:Y:S02]  /*d8e0*/  MOV R26, 0xffffffff ;  /* 0xffffffff001a7802 */ /* 0x000fe40000000f00 */
[----:B------:R-:W-:Y:S02]  /*d8f0*/  MOV R20, 0xd910 ;  /* 0x0000d91000147802 */ /* 0x000fe40000000f00 */
[----:B------:R-:W-:Y:S05]  /*d900*/  CALL.REL.NOINC `($__internal_97_$__cuda_sm70_shflsync_down_p) ;  /* 0x0000001000007944 */ /* 0x000fea0003c00000 */
[----:B-1----:R-:W-:Y:S05]  /*d910*/  BRA `(.L_x_7113) ;  /* 0xffff88a000007947 */ /* 0x002fea000383ffff */
        .weak           $__internal_97_$__cuda_sm70_shflsync_down_p
        .type           $__internal_97_$__cuda_sm70_shflsync_down_p,@function
        .size           $__internal_97_$__cuda_sm70_shflsync_down_p,(.L_x_14315 - $__internal_97_$__cuda_sm70_shflsync_down_p)
$__internal_97_$__cuda_sm70_shflsync_down_p:
[----:B------:R-:W-:Y:S04]  /*d920*/  WARPSYNC R26 ;  /* 0x0000001a00007348 */ /* 0x000fe80003800000 */
[----:B------:R0:W1:Y:S02]  /*d930*/  SHFL.DOWN PT, R2, R21, R2, R27 ;  /* 0x0800000215027389 */ /* 0x00006400000e001b */
[----:B0-----:R-:W-:-:S06]  /*d940*/  HFMA2.MMA R21, -RZ, RZ, 0, 0 ;  /* 0x00000000ff157435 */ /* 0x001fcc00000001ff */
[----:B------:R-:W-:Y:S05]  /*d950*/  RET.REL.NODEC R20 `(_ZN10layer_norm13ln_bwd_kernelINS_13Kernel_traitsIf13__nv_bfloat16fS2_fjLj5120ELj1ELj1ELj4ELj16ENS_18Kernel_traits_baseILj5120EfS2_fS2_fjLj128EEEEELb1ELb1ELb1ELb0EEEvNS_9BwdParamsE) ;  /* 0xffff26a014007950 */ /* 0x000fea0003c3ffff */
.L_x_7114:
        /* <DEDUP_REMOVED lines=10> */
.L_x_14315:


//--------------------- .text._ZN10layer_norm22ln_bwd_finalize_kernelINS_22Kernel_traits_finalizeILj5120Ef13__nv_bfloat16fS2_fjLb1ELj1024ELj4ENS_18Kernel_traits_baseILj5120EfS2_fS2_fjLj1024EEEEELb1ELb1EEEvNS_9BwdParamsE --------------------------
	.section	.text._ZN10layer_norm22ln_bwd_finalize_kernelINS_22Kernel_traits_finalizeILj5120Ef13__nv_bfloat16fS2_fjLb1ELj1024ELj4ENS_18Kernel_traits_baseILj5120EfS2_fS2_fjLj1024EEEEELb1ELb1EEEvNS_9BwdParamsE,"ax",@progbits
	.sectioninfo	@"SHI_REGISTERS=32"
	.align	128
        .global         _ZN10layer_norm22ln_bwd_finalize_kernelINS_22Kernel_traits_finalizeILj5120Ef13__nv_bfloat16fS2_fjLb1ELj1024ELj4ENS_18Kernel_traits_baseILj5120EfS2_fS2_fjLj1024EEEEELb1ELb1EEEvNS_9BwdParamsE
        .type           _ZN10layer_norm22ln_bwd_finalize_kernelINS_22Kernel_traits_finalizeILj5120Ef13__nv_bfloat16fS2_fjLb1ELj1024ELj4ENS_18Kernel_traits_baseILj5120EfS2_fS2_fjLj1024EEEEELb1ELb1EEEvNS_9BwdParamsE,@function
        .size           _ZN10layer_norm22ln_bwd_finalize_kernelINS_22Kernel_traits_finalizeILj5120Ef13__nv_bfloat16fS2_fjLb1ELj1024ELj4ENS_18Kernel_traits_baseILj5120EfS2_fS2_fjLj1024EEEEELb1ELb1EEEvNS_9BwdParamsE,(.L_x_14316 - _ZN10layer_norm22ln_bwd_finalize_kernelINS_22Kernel_traits_finalizeILj5120Ef13__nv_bfloat16fS2_fjLb1ELj1024ELj4ENS_18Kernel_traits_baseILj5120EfS2_fS2_fjLj1024EEEEELb1ELb1EEEvNS_9BwdParamsE)
        .other          _ZN10layer_norm22ln_bwd_finalize_kernelINS_22Kernel_traits_finalizeILj5120Ef13__nv_bfloat16fS2_fjLb1ELj1024ELj4ENS_18Kernel_traits_baseILj5120EfS2_fS2_fjLj1024EEEEELb1ELb1EEEvNS_9BwdParamsE,@"STO_CUDA_ENTRY STV_DEFAULT"
_ZN10layer_norm22ln_bwd_finalize_kernelINS_22Kernel_traits_finalizeILj5120Ef13__nv_bfloat16fS2_fjLb1ELj1024ELj4ENS_18Kernel_traits_baseILj5120EfS2_fS2_fjLj1024EEEEELb1ELb1EEEvNS_9BwdParamsE:
.text._ZN10layer_norm22ln_bwd_finalize_kernelINS_22Kernel_traits_finalizeILj5120Ef13__nv_bfloat16fS2_fjLb1ELj1024ELj4ENS_18Kernel_traits_baseILj5120EfS2_fS2_fjLj1024EEEEELb1ELb1EEEvNS_9BwdParamsE:
        /* <DEDUP_REMOVED lines=19> */
.L_x_7127:
        /* <DEDUP_REMOVED lines=32> */
.L_x_7119:
        /* <DEDUP_REMOVED lines=47> */
.L_x_7118:
[----:B------:R-:W-:Y:S05]  /*0620*/  BSYNC B1 ;  /* 0x0000000000017941 */ /* 0x000fea0003800000 */
.L_x_7117:
        /* <DEDUP_REMOVED lines=29> */
.L_x_7121:
[----:B------:R-:W-:Y:S05]  /*0800*/  BSYNC B1 ;  /* 0x0000000000017941 */ /* 0x000fea0003800000 */
.L_x_7120:
        /* <DEDUP_REMOVED lines=13> */
.L_x_7116:
[----:B------:R-:W-:Y:S05]  /*08e0*/  BSYNC B0 ;  /* 0x0000000000007941 */ /* 0x000fea0003800000 */
.L_x_7115:
        /* <DEDUP_REMOVED lines=12> */
.L_x_7128:
        /* <DEDUP_REMOVED lines=27> */
.L_x_7129:
        /* <DEDUP_REMOVED lines=9> */
.L_x_7122:
        /* <DEDUP_REMOVED lines=16> */
.L_x_7126:
[----:B------:R-:W-:Y:S05]  /*0cf0*/  BSYNC B0 ;  /* 0x0000000000007941 */ /* 0x000fea0003800000 */
.L_x_7125:
[C---:B------:R-:W-:Y:S02]  /*0d00*/  ISETP.GT.U32.AND P1, PT, R4.reuse, -0x1401, PT ;  /* 0xffffebff0400780c */ /* 0x040fe40003f24070 */
[----:B------:R-:W-:-:S02]  /*0d10*/  IADD3 R4, R4, 0x1400, RZ ;  /* 0x0000140004047810 */ /* 0x000fc40007ffe0ff */
[----:B------:R-:W-:-:S09]  /*0d20*/  IADD3 R5, R5, 0xa00, RZ ;  /* 0x00000a0005057810 */ /* 0x000fd20007ffe0ff */
[----:B012---:R-:W-:Y:S05]  /*0d30*/  @P1 BRA `(.L_x_7127) ;  /* 0xfffff3f000001947 */ /* 0x007fea000383ffff */
[----:B------:R-:W-:Y:S05]  /*0d40*/  EXIT ;  /* 0x000000000000794d */ /* 0x000fea0003800000 */
.L_x_7123:
[----:B------:R-:W-:Y:S01]  /*0d50*/  HFMA2.MMA R14, -RZ, RZ, 0, 1.847743988037109375e-06 ;  /* 0x0000001fff0e7435 */ /* 0x000fe200000001ff */
[----:B---3--:R-:W-:Y:S01]  /*0d60*/  IMAD.MOV.U32 R18, RZ, RZ, R10 ;  /* 0x000000ffff127224 */ /* 0x008fe200078e000a */
[----:B------:R-:W-:Y:S01]  /*0d70*/  MOV R17, 0x1 ;  /* 0x0000000100117802 */ /* 0x000fe20000000f00 */
[----:B------:R-:W-:Y:S01]  /*0d80*/  IMAD.MOV.U32 R19, RZ, RZ, -0x1 ;  /* 0xffffffffff137424 */ /* 0x000fe200078e00ff */
[----:B------:R-:W-:Y:S02]  /*0d90*/  MOV R8, 0xdb0 ;  /* 0x00000db000087802 */ /* 0x000fe40000000f00 */
[----:B012---:R-:W-:Y:S05]  /*0da0*/  CALL.REL.NOINC `($__internal_98_$__cuda_sm70_shflsync_bfly_p) ;  /* 0x0000059000007944 */ /* 0x007fea0003c00000 */
[----:B01----:R-:W-:Y:S05]  /*0db0*/  BRA `(.L_x_7128) ;  /* 0xfffffbf000007947 */ /* 0x003fea000383ffff */
.L_x_7124:
[----:B------:R-:W-:Y:S01]  /*0dc0*/  HFMA2.MMA R14, -RZ, RZ, 0, 1.847743988037109375e-06 ;  /* 0x0000001fff0e7435 */ /* 0x000fe200000001ff */
[----:B------:R-:W-:Y:S01]  /*0dd0*/  MOV R17, 0x2 ;  /* 0x0000000200117802 */ /* 0x000fe20000000f00 */
[----:B------:R-:W-:Y:S01]  /*0de0*/  IMAD.MOV.U32 R19, RZ, RZ, -0x1 ;  /* 0xffffffffff137424 */ /* 0x000fe200078e00ff */
[----:B------:R-:W-:-:S03]  /*0df0*/  MOV R8, 0xe10 ;  /* 0x00000e1000087802 */ /* 0x000fc60000000f00 */
[----:B0123--:R-:W-:Y:S05]  /*0e00*/  CALL.REL.NOINC `($__internal_98_$__cuda_sm70_shflsync_bfly_p) ;  /* 0x0000053000007944 */ /* 0x00ffea0003c00000 */
[----:B01----:R-:W-:Y:S01]  /*0e10*/  FADD.FTZ R18, R18, R14 ;  /* 0x0000000e12127221 */ /* 0x003fe20000010000 */
[----:B------:R-:W-:Y:S01]  /*0e20*/  HFMA2.MMA R14, -RZ, RZ, 0, 1.847743988037109375e-06 ;  /* 0x0000001fff0e7435 */ /* 0x000fe200000001ff */
[----:B------:R-:W-:Y:S01]  /*0e30*/  MOV R17, 0x4 ;  /* 0x0000000400117802 */ /* 0x000fe20000000f00 */
[----:B------:R-:W-:Y:S01]  /*0e40*/  IMAD.MOV.U32 R19, RZ, RZ, -0x1 ;  /* 0xffffffffff137424 */ /* 0x000fe200078e00ff */
[----:B------:R-:W-:-:S03]  /*0e50*/  MOV R8, 0xe70 ;  /* 0x00000e7000087802 */ /* 0x000fc60000000f00 */
[----:B------:R-:W-:Y:S05]  /*0e60*/  CALL.REL.NOINC `($__internal_98_$__cuda_sm70_shflsync_bfly_p) ;  /* 0x000004d000007944 */ /* 0x000fea0003c00000 */
[----:B01----:R-:W-:Y:S01]  /*0e70*/  FADD.FTZ R18, R18, R14 ;  /* 0x0000000e12127221 */ /* 0x003fe20000010000 */
[----:B------:R-:W-:Y:S01]  /*0e80*/  HFMA2.MMA R14, -RZ, RZ, 0, 1.847743988037109375e-06 ;  /* 0x0000001fff0e7435 */ /* 0x000fe200000001ff */
[----:B------:R-:W-:-:S02]  /*0e90*/  MOV R17, 0x8 ;  /* 0x0000000800117802 */ /* 0x000fc40000000f00 */
[----:B------:R-:W-:Y:S02]  /*0ea0*/  MOV R19, 0xffffffff ;  /* 0xffffffff00137802 */ /* 0x000fe40000000f00 */
[----:B------:R-:W-:Y:S02]  /*0eb0*/  MOV R8, 0xed0 ;  /* 0x00000ed000087802 */ /* 0x000fe40000000f00 */
[----:B------:R-:W-:Y:S05]  /*0ec0*/  CALL.REL.NOINC `($__internal_98_$__cuda_sm70_shflsync_bfly_p) ;  /* 0x0000047000007944 */ /* 0x000fea0003c00000 */
[----:B-1----:R-:W-:Y:S01]  /*0ed0*/  FADD.FTZ R10, R18, R14 ;  /* 0x0000000e120a7221 */ /* 0x002fe20000010000 */
[----:B------:R-:W-:Y:S01]  /*0ee0*/  HFMA2.MMA R14, -RZ, RZ, 0, 1.847743988037109375e-06 ;  /* 0x0000001fff0e7435 */ /* 0x000fe200000001ff */
[----:B0-----:R-:W-:Y:S01]  /*0ef0*/  IMAD.MOV.U32 R17, RZ, RZ, 0x10 ;  /* 0x00000010ff117424 */ /* 0x001fe200078e00ff */
[----:B------:R-:W-:Y:S02]  /*0f00*/  MOV R19, 0xffffffff ;  /* 0xffffffff00137802 */ /* 0x000fe40000000f00 */
[----:B------:R-:W-:Y:S02]  /*0f10*/  MOV R18, R10 ;  /* 0x0000000a00127202 */ /* 0x000fe40000000f00 */
[----:B------:R-:W-:Y:S02]  /*0f20*/  MOV R8, 0xf40 ;  /* 0x00000f4000087802 */ /* 0x000fe40000000f00 */
[----:B------:R-:W-:Y:S05]  /*0f30*/  CALL.REL.NOINC `($__internal_98_$__cuda_sm70_shflsync_bfly_p) ;  /* 0x0000040000007944 */ /* 0x000fea0003c00000 */
[----:B0-----:R-:W-:Y:S01]  /*0f40*/  HFMA2.MMA R17, -RZ, RZ, 0, 5.9604644775390625e-08 ;  /* 0x00000001ff117435 */ /* 0x001fe200000001ff */
[----:B-1----:R-:W-:Y:S01]  /*0f50*/  IMAD.MOV.U32 R13, RZ, RZ, R14 ;  /* 0x000000ffff0d7224 */ /* 0x002fe200078e000e */
[----:B------:R-:W-:Y:S01]  /*0f60*/  MOV R18, R15 ;  /* 0x0000000f00127202 */ /* 0x000fe20000000f00 */
[----:B------:R-:W-:Y:S01]  /*0f70*/  IMAD.MOV.U32 R19, RZ, RZ, -0x1 ;  /* 0xffffffffff137424 */ /* 0x000fe200078e00ff */
[----:B------:R-:W-:-:S02]  /*0f80*/  MOV R14, 0x1f ;  /* 0x0000001f000e7802 */ /* 0x000fc40000000f00 */
[----:B------:R-:W-:Y:S02]  /*0f90*/  MOV R8, 0xfb0 ;  /* 0x00000fb000087802 */ /* 0x000fe40000000f00 */
[----:B------:R-:W-:Y:S05]  /*0fa0*/  CALL.REL.NOINC `($__internal_98_$__cuda_sm70_shflsync_bfly_p) ;  /* 0x0000039000007944 */ /* 0x000fea0003c00000 */
[----:B0-----:R-:W-:Y:S01]  /*0fb0*/  HFMA2.MMA R17, -RZ, RZ, 0, 1.1920928955078125e-07 ;  /* 0x00000002ff117435 */ /* 0x001fe200000001ff */
[----:B-1----:R-:W-:Y:S01]  /*0fc0*/  FADD.FTZ R18, R15, R14 ;  /* 0x0000000e0f127221 */ /* 0x002fe20000010000 */
[----:B------:R-:W-:Y:S02]  /*0fd0*/  MOV R14, 0x1f ;  /* 0x0000001f000e7802 */ /* 0x000fe40000000f00 */
[----:B------:R-:W-:Y:S02]  /*0fe0*/  MOV R19, 0xffffffff ;  /* 0xffffffff00137802 */ /* 0x000fe40000000f00 */
[----:B------:R-:W-:Y:S02]  /*0ff0*/  MOV R8, 0x1010 ;  /* 0x0000101000087802 */ /* 0x000fe40000000f00 */
[----:B------:R-:W-:Y:S05]  /*1000*/  CALL.REL.NOINC `($__internal_98_$__cuda_sm70_shflsync_bfly_p) ;  /* 0x0000033000007944 */ /* 0x000fea0003c00000 */
[----:B01----:R-:W-:Y:S01]  /*1010*/  FADD.FTZ R18, R18, R14 ;  /* 0x0000000e12127221 */ /* 0x003fe20000010000 */
[----:B------:R-:W-:Y:S01]  /*1020*/  HFMA2.MMA R14, -RZ, RZ, 0, 1.847743988037109375e-06 ;  /* 0x0000001fff0e7435 */ /* 0x000fe200000001ff */
[----:B------:R-:W-:Y:S01]  /*1030*/  IMAD.MOV.U32 R17, RZ, RZ, 0x4 ;  /* 0x00000004ff117424 */ /* 0x000fe200078e00ff */
[----:B------:R-:W-:Y:S02]  /*1040*/  MOV R19, 0xffffffff ;  /* 0xffffffff00137802 */ /* 0x000fe40000000f00 */
[----:B------:R-:W-:-:S02]  /*1050*/  MOV R8, 0x1070 ;  /* 0x0000107000087802 */ /* 0x000fc40000000f00 */
[----:B------:R-:W-:Y:S05]  /*1060*/  CALL.REL.NOINC `($__internal_98_$__cuda_sm70_shflsync_bfly_p) ;  /* 0x000002d000007944 */ /* 0x000fea0003c00000 */
[----:B0-----:R-:W-:Y:S01]  /*1070*/  HFMA2.MMA R17, -RZ, RZ, 0, 4.76837158203125e-07 ;  /* 0x00000008ff117435 */ /* 0x001fe200000001ff */
[----:B-1----:R-:W-:Y:S01]  /*1080*/  FADD.FTZ R18, R18, R14 ;  /* 0x0000000e12127221 */ /* 0x002fe20000010000 */
[----:B------:R-:W-:Y:S01]  /*1090*/  MOV R19, 0xffffffff ;  /* 0xffffffff00137802 */ /* 0x000fe20000000f00 */
[----:B------:R-:W-:Y:S01]  /*10a0*/  IMAD.MOV.U32 R14, RZ, RZ, 0x1f ;  /* 0x0000001fff0e7424 */ /* 0x000fe200078e00ff */
[----:B------:R-:W-:-:S02]  /*10b0*/  MOV R8, 0x10d0 ;  /* 0x000010d000087802 */ /* 0x000fc40000000f00 */
[----:B------:R-:W-:Y:S05]  /*10c0*/  CALL.REL.NOINC `($__internal_98_$__cuda_sm70_shflsync_bfly_p) ;  /* 0x0000027000007944 */ /* 0x000fea0003c00000 */
[----:B-1----:R-:W-:Y:S01]  /*10d0*/  FADD.FTZ R12, R18, R14 ;  /* 0x0000000e120c7221 */ /* 0x002fe20000010000 */
[----:B0-----:R-:W-:Y:S01]  /*10e0*/  HFMA2.MMA R17, -RZ, RZ, 0, 9.5367431640625e-07 ;  /* 0x00000010ff117435 */ /* 0x001fe200000001ff */
[----:B------:R-:W-:Y:S01]  /*10f0*/  MOV R14, 0x1f ;  /* 0x0000001f000e7802 */ /* 0x000fe20000000f00 */
[----:B------:R-:W-:Y:S01]  /*1100*/  IMAD.MOV.U32 R19, RZ, RZ, -0x1 ;  /* 0xffffffffff137424 */ /* 0x000fe200078e00ff */
[----:B------:R-:W-:-:S02]  /*1110*/  MOV R8, 0x1140 ;  /* 0x0000114000087802 */ /* 0x000fc40000000f00 */
[----:B------:R-:W-:Y:S02]  /*1120*/  MOV R18, R12 ;  /* 0x0000000c00127202 */ /* 0x000fe40000000f00 */
[----:B------:R-:W-:Y:S05]  /*1130*/  CALL.REL.NOINC `($__internal_98_$__cuda_sm70_shflsync_bfly_p) ;  /* 0x0000020000007944 */ /* 0x000fea0003c00000 */
[----:B-1----:R-:W-:Y:S01]  /*1140*/  MOV R15, R14 ;  /* 0x0000000e000f7202 */ /* 0x002fe20000000f00 */
[----:B------:R-:W-:Y:S01]  /*1150*/  HFMA2.MMA R14, -RZ, RZ, 0, 1.847743988037109375e-06 ;  /* 0x0000001fff0e7435 */ /* 0x000fe200000001ff */
[----:B0-----:R-:W-:Y:S01]  /*1160*/  MOV R18, R11 ;  /* 0x0000000b00127202 */ /* 0x001fe20000000f00 */
[----:B------:R-:W-:Y:S01]  /*1170*/  IMAD.MOV.U32 R17, RZ, RZ, 0x1 ;  /* 0x00000001ff117424 */ /* 0x000fe200078e00ff */
[----:B------:R-:W-:Y:S02]  /*1180*/  MOV R19, 0xffffffff ;  /* 0xffffffff00137802 */ /* 0x000fe40000000f00 */
[----:B------:R-:W-:Y:S02]  /*1190*/  MOV R8, 0x11b0 ;  /* 0x000011b000087802 */ /* 0x000fe40000000f00 */
[----:B------:R-:W-:Y:S05]  /*11a0*/  CALL.REL.NOINC `($__internal_98_$__cuda_sm70_shflsync_bfly_p) ;  /* 0x0000019000007944 */ /* 0x000fea0003c00000 */
[----:B0-----:R-:W-:Y:S01]  /*11b0*/  HFMA2.MMA R17, -RZ, RZ, 0, 1.1920928955078125e-07 ;  /* 0x00000002ff117435 */ /* 0x001fe200000001ff */
[----:B-1----:R-:W-:Y:S01]  /*11c0*/  FADD.FTZ R18, R11, R14 ;  /* 0x0000000e0b127221 */ /* 0x002fe20000010000 */
[----:B------:R-:W-:Y:S01]  /*11d0*/  MOV R19, 0xffffffff ;  /* 0xffffffff00137802 */ /* 0x000fe20000000f00 */
[----:B------:R-:W-:Y:S01]  /*11e0*/  IMAD.MOV.U32 R14, RZ, RZ, 0x1f ;  /* 0x0000001fff0e7424 */ /* 0x000fe200078e00ff */
[----:B------:R-:W-:-:S02]  /*11f0*/  MOV R8, 0x1210 ;  /* 0x0000121000087802 */ /* 0x000fc40000000f00 */
[----:B------:R-:W-:Y:S05]  /*1200*/  CALL.REL.NOINC `($__internal_98_$__cuda_sm70_shflsync_bfly_p) ;  /* 0x0000013000007944 */ /* 0x000fea0003c00000 */
[----:B0-----:R-:W-:Y:S01]  /*1210*/  HFMA2.MMA R17, -RZ, RZ, 0, 2.384185791015625e-07 ;  /* 0x00000004ff117435 */ /* 0x001fe200000001ff */
[----:B-1----:R-:W-:Y:S01]  /*1220*/  FADD.FTZ R18, R18, R14 ;  /* 0x0000000e12127221 */ /* 0x002fe20000010000 */
[----:B------:R-:W-:Y:S01]  /*1230*/  MOV R14, 0x1f ;  /* 0x0000001f000e7802 */ /* 0x000fe20000000f00 */
[----:B------:R-:W-:Y:S01]  /*1240*/  IMAD.MOV.U32 R19, RZ, RZ, -0x1 ;  /* 0xffffffffff137424 */ /* 0x000fe200078e00ff */
[----:B------:R-:W-:-:S02]  /*1250*/  MOV R8, 0x1270 ;  /* 0x0000127000087802 */ /* 0x000fc40000000f00 */
[----:B------:R-:W-:Y:S05]  /*1260*/  CALL.REL.NOINC `($__internal_98_$__cuda_sm70_shflsync_bfly_p) ;  /* 0x000000d000007944 */ /* 0x000fea0003c00000 */
[----:B0-----:R-:W-:Y:S01]  /*1270*/  HFMA2.MMA R17, -RZ, RZ, 0, 4.76837158203125e-07 ;  /* 0x00000008ff117435 */ /* 0x001fe200000001ff */
[----:B-1----:R-:W-:Y:S01]  /*1280*/  FADD.FTZ R18, R18, R14 ;  /* 0x0000000e12127221 */ /* 0x002fe20000010000 */
[----:B------:R-:W-:-:S02]  /*1290*/  MOV R14, 0x1f ;  /* 0x0000001f000e7802 */ /* 0x000fc40000000f00 */
[----:B------:R-:W-:Y:S02]  /*12a0*/  MOV R19, 0xffffffff ;  /* 0xffffffff00137802 */ /* 0x000fe40000000f00 */
[----:B------:R-:W-:Y:S02]  /*12b0*/  MOV R8, 0x12d0 ;  /* 0x000012d000087802 */ /* 0x000fe40000000f00 */
[----:B------:R-:W-:Y:S05]  /*12c0*/  CALL.REL.NOINC `($__internal_98_$__cuda_sm70_shflsync_bfly_p) ;  /* 0x0000007000007944 */ /* 0x000fea0003c00000 */
[----:B01----:R-:W-:Y:S01]  /*12d0*/  FADD.FTZ R18, R18, R14 ;  /* 0x0000000e12127221 */ /* 0x003fe20000010000 */
[----:B------:R-:W-:Y:S01]  /*12e0*/  HFMA2.MMA R14, -RZ, RZ, 0, 1.847743988037109375e-06 ;  /* 0x0000001fff0e7435 */ /* 0x000fe200000001ff */
[----:B------:R-:W-:Y:S01]  /*12f0*/  IMAD.MOV.U32 R17, RZ, RZ, 0x10 ;  /* 0x00000010ff117424 */ /* 0x000fe200078e00ff */
[----:B------:R-:W-:Y:S02]  /*1300*/  MOV R19, 0xffffffff ;  /* 0xffffffff00137802 */ /* 0x000fe40000000f00 */
[----:B------:R-:W-:Y:S02]  /*1310*/  MOV R8, 0x1330 ;  /* 0x0000133000087802 */ /* 0x000fe40000000f00 */
[----:B------:R-:W-:Y:S05]  /*1320*/  CALL.REL.NOINC `($__internal_98_$__cuda_sm70_shflsync_bfly_p) ;  /* 0x0000001000007944 */ /* 0x000fea0003c00000 */
[----:B01----:R-:W-:Y:S05]  /*1330*/  BRA `(.L_x_7129) ;  /* 0xfffff82000007947 */ /* 0x003fea000383ffff */
        .weak           $__internal_98_$__cuda_sm70_shflsync_bfly_p
        .type           $__internal_98_$__cuda_sm70_shflsync_bfly_p,@function
        .size           $__internal_98_$__cuda_sm70_shflsync_bfly_p,(.L_x_14316 - $__internal_98_$__cuda_sm70_shflsync_bfly_p)
$__internal_98_$__cuda_sm70_shflsync_bfly_p:
[----:B------:R-:W-:Y:S01]  /*1340*/  HFMA2.MMA R9, -RZ, RZ, 0, 0 ;  /* 0x00000000ff097435 */ /* 0x000fe200000001ff */
[----:B------:R-:W-:Y:S04]  /*1350*/  WARPSYNC R19 ;  /* 0x0000001300007348 */ /* 0x000fe80003800000 */
[----:B------:R0:W1:Y:S01]  /*1360*/  SHFL.BFLY PT, R14, R18, R17, R14 ;  /* 0x0c000011120e7389 */ /* 0x00006200000e000e */
[----:B------:R-:W-:Y:S05]  /*1370*/  RET.REL.NODEC R8 `(_ZN10layer_norm22ln_bwd_finalize_kernelINS_22Kernel_traits_finalizeILj5120Ef13__nv_bfloat16fS2_fjLb1ELj1024ELj4ENS_18Kernel_traits_baseILj5120EfS2_fS2_fjLj1024EEEEELb1ELb1EEEvNS_9BwdParamsE) ;  /* 0xffffec8008007950 */ /* 0x000fea0003c3ffff */
.L_x_7130:
        /* <DEDUP_REMOVED lines=16> */
.L_x_14316:


//--------------------- .text._ZN10layer_norm13ln_bwd_kernelINS_13Kernel_traitsIf13__nv_bfloat16fS2_fjLj5120ELj1ELj1ELj4ELj16ENS_18Kernel_traits_baseILj5120EfS2_fS2_fjLj128EEEEELb1ELb1ELb1ELb1EEEvNS_9BwdParamsE --------------------------
	.section	.text._ZN10layer_norm13ln_bwd_kernelINS_13Kernel_traitsIf13__nv_bfloat16fS2_fjLj5120ELj1ELj1ELj4ELj16ENS_18Kernel_traits_baseILj5120EfS2_fS2_fjLj128EEEEELb1ELb1ELb1ELb1EEEvNS_9BwdParamsE,"ax",@progbits
	.sectioninfo	@"SHI_REGISTERS=255"
	.align	128
        .global         _ZN10layer_norm13ln_bwd_kernelINS_13Kernel_traitsIf13__nv_bfloat16fS2_fjLj5120ELj1ELj1ELj4ELj16ENS_18Kernel_traits_baseILj5120EfS2_fS2_fjLj128EEEEELb1ELb1ELb1ELb1EEEvNS_9BwdParamsE
        .type           _ZN10layer_norm13ln_bwd_kernelINS_13Kernel_traitsIf13__nv_bfloat16fS2_fjLj5120ELj1ELj1ELj4ELj16ENS_18Kernel_traits_baseILj5120EfS2_fS2_fjLj128EEEEELb1ELb1ELb1ELb1EEEvNS_9BwdParamsE,@function
        .size           _ZN10layer_norm13ln_bwd_kernelINS_13Kernel_traitsIf13__nv_bfloat16fS2_fjLj5120ELj1ELj1ELj4ELj16ENS_18Kernel_traits_baseILj5120EfS2_fS2_fjLj128EEEEELb1ELb1ELb1ELb1EEEvNS_9BwdParamsE,(.L_x_14317 - _ZN10layer_norm13ln_bwd_kernelINS_13Kernel_traitsIf13__nv_bfloat16fS2_fjLj5120ELj1ELj1ELj4ELj16ENS_18Kernel_traits_baseILj5120EfS2_fS2_fjLj128EEEEELb1ELb1ELb1ELb1EEEvNS_9BwdParamsE)
        .other          _ZN10layer_norm13ln_bwd_kernelINS_13Kernel_traitsIf13__nv_bfloat16fS2_fjLj5120ELj1ELj1ELj4ELj16ENS_18Kernel_traits_baseILj5120EfS2_fS2_fjLj128EEEEELb1ELb1ELb1ELb1EEEvNS_9BwdParamsE,@"STO_CUDA_ENTRY STV_DEFAULT"
_ZN10layer_norm13ln_bwd_kernelINS_13Kernel_traitsIf13__nv_bfloat16fS2_fjLj5120ELj1ELj1ELj4ELj16ENS_18Kernel_traits_baseILj5120EfS2_fS2_fjLj128EEEEELb1ELb1ELb1ELb1EEEvNS_9BwdParamsE:
.text._ZN10layer_norm13ln_bwd_kernelINS_13Kernel_traitsIf13__nv_bfloat16fS2_fjLj5120ELj1ELj1ELj4ELj16ENS_18Kernel_traits_baseILj5120EfS2_fS2_fjLj128EEEEELb1ELb1ELb1ELb1EEEvNS_9BwdParamsE:
        /* <DEDUP_REMOVED lines=69> */
.L_x_7131:
[----:B------:R-:W-:-:S04]  /*0450*/  SHF.L.U32 R0, R0, 0x5, RZ ;  /* 0x0000000500007819 */ /* 0x000fc800000006ff */
[----:B------:R-:W-:-:S04]  /*0460*/  LOP3.LUT R0, R0, 0xfe0, RZ, 0xc0, !PT ;  /* 0x00000fe000007812 */ /* 0x000fc800078ec0ff */
[C---:B------:R-:W-:Y:S02]  /*0470*/  IADD3 R2, P0, R0.reuse, c[0x0][0x1b0], RZ ;  /* 0x00006c0000027a10 */ /* 0x040fe40007f1e0ff */
[----:B------:R-:W-:Y:S02]  /*0480*/  IADD3 R4, P1, R0, c[0x0][0x1c8], RZ ;  /* 0x0000720000047a10 */ /* 0x000fe40007f3e0ff */
[----:B------:R-:W-:-:S03]  /*0490*/  IADD3.X R3, RZ, c[0x0][0x1b4], RZ, P0, !PT ;  /* 0x00006d00ff037a10 */ /* 0x000fc600007fe4ff */
[----:B------:R-:W-:Y:S02]  /*04a0*/  IMAD.X R5, RZ, RZ, c[0x0][0x1cc], P1 ;  /* 0x00007300ff057624 */ /* 0x000fe400008e06ff */
        /* <DEDUP_REMOVED lines=118> */
[----:B------:R0:W-:Y:S01]  /*0c10*/  STL.S16 [R1+0x94], R0 ;  /* 0x0000940001007387 */ /* 0x0001e20000100600 */
[----:B-1----:R-:W-:Y:S01]  /*0c20*/  CS2R R10, SRZ ;  /* 0x00000000000a7805 */ /* 0x002fe2000001ff00 */
[----:B--2---:R-:W-:Y:S01]  /*0c30*/  CS2R R4, SRZ ;  /* 0x0000000000047805 */ /* 0x004fe2000001ff00 */
[----:B---3--:R-:W-:Y:S02]  /*0c40*/  CS2R R6, SRZ ;  /* 0x0000000000067805 */ /* 0x008fe4000001ff00 */
.L_x_7306:
[----:B------:R-:W-:-:S05]  /*0c50*/  MOV R191, 0x4 ;  /* 0x0000000400bf7802 */ /* 0x000fca0000000f00 */
[----:B------:R-:W-:-:S05]  /*0c60*/  IMAD.WIDE R2, R248, R191, c[0x0][0x1d8] ;  /* 0x00007600f8027625 */ /* 0x000fca00078e02bf */
[----:B------:R1:W2:Y:S04]  /*0c70*/  LDG.E R190, [R2.64] ;  /* 0x0000000402be7981 */ /* 0x0002a8000c1e1900 */
[----:B------:R-:W3:Y:S01]  /*0c80*/  S2R R192, SR_TID.X ;  /* 0x0000000000c07919 */ /* 0x000ee20000002100 */
[----:B------:R-:W-:-:S04]  /*0c90*/  IMAD.WIDE R188, R248, R191, c[0x0][0x1d0] ;  /* 0x00007400f8bc7625 */ /* 0x000fc800078e02bf */
[----:B-1----:R-:W-:-:S04]  /*0ca0*/  IMAD.WIDE R2, R248, R191, c[0x0][0x1a8] ;  /* 0x00006a00f8027625 */ /* 0x002fc800078e02bf */
[----:B0-----:R-:W-:Y:S02]  /*0cb0*/  IMAD R0, R248, c[0x0][0x168], RZ ;  /* 0x00005a00f8007a24 */ /* 0x001fe400078e02ff */
[----:B------:R0:W5:Y:S04]  /*0cc0*/  LDG.E R3, [R2.64] ;  /* 0x0000000402037981 */ /* 0x000168000c1e1900 */
[----:B0-----:R0:W5:Y:S01]  /*0cd0*/  LDG.E R2, [R188.64] ;  /* 0x00000004bc027981 */ /* 0x001162000c1e1900 */
[----:B------:R-:W-:Y:S01]  /*0ce0*/  BSSY B0, `(.L_x_7133) ;  /* 0x000025f000007945 */ /* 0x000fe20003800000 */
[----:B---3--:R-:W-:Y:S02]  /*0cf0*/  LOP3.LUT R192, R192, 0x7f, RZ, 0xc0, !PT ;  /* 0x0000007fc0c07812 */ /* 0x008fe400078ec0ff */
[----:B0-----:R-:W-:-:S04]  /*0d00*/  SHF.R.S32.HI R188, RZ, 0x1f, R0 ;  /* 0x0000001fffbc7819 */ /* 0x001fc80000011400 */
[----:B------:R-:W-:Y:S01]  /*0d10*/  LEA.HI R0, R188, R0, RZ, 0x3 ;  /* 0x00000000bc007211 */ /* 0x000fe200078f18ff */
[----:B------:R-:W-:Y:S01]  /*0d20*/  IMAD.WIDE R188, R248, R191, c[0x0][0x1a0] ;  /* 0x00006800f8bc7625 */ /* 0x000fe200078e02bf */
[----:B------:R-:W-:Y:S02]  /*0d30*/  MOV R191, 0x20 ;  /* 0x0000002000bf7802 */ /* 0x000fe40000000f00 */
[----:B------:R-:W-:Y:S02]  /*0d40*/  LEA.HI.SX32 R0, R0, R192, 0x1d ;  /* 0x000000c000007211 */ /* 0x000fe400078feaff */
[----:B------:R-:W-:Y:S02]  /*0d50*/  IADD3 R248, R248, c[0x0][0x160], RZ ;  /* 0x00005800f8f87a10 */ /* 0x000fe40007ffe0ff */
[C---:B------:R-:W-:Y:S01]  /*0d60*/  IADD3 R201, R0.reuse, 0x80, RZ ;  /* 0x0000008000c97810 */ /* 0x040fe20007ffe0ff */
[C---:B------:R-:W-:Y:S01]  /*0d70*/  IMAD.WIDE.U32 R240, R0.reuse, R191, c[0x0][0x218] ;  /* 0x0000860000f07625 */ /* 0x040fe200078e00bf */
[----:B------:R-:W-:-:S02]  /*0d80*/  IADD3 R202, R0, 0x180, RZ ;  /* 0x0000018000ca7810 */ /* 0x000fc40007ffe0ff */
[----:B------:R-:W-:Y:S01]  /*0d90*/  IADD3 R200, R0, 0x100, RZ ;  /* 0x0000010000c87810 */ /* 0x000fe20007ffe0ff */
[----:B------:R0:W-:Y:S01]  /*0da0*/  STL [R1+0x20], R201 ;  /* 0x000020c901007387 */ /* 0x0001e20000100800 */
[----:B------:R-:W-:Y:S01]  /*0db0*/  ISETP.GE.AND P3, PT, R248, c[0x0][0x164], PT ;  /* 0x00005900f8007a0c */ /* 0x000fe20003f66270 */
[-C--:B------:R-:W-:Y:S02]  /*0dc0*/  IMAD.WIDE.U32 R242, R201, R191.reuse, c[0x0][0x218] ;  /* 0x00008600c9f27625 */ /* 0x080fe400078e00bf */
[----:B------:R0:W-:Y:S02]  /*0dd0*/  STL [R1+0x38], R202 ;  /* 0x000038ca01007387 */ /* 0x0001e40000100800 */
[-C--:B------:R-:W-:Y:S02]  /*0de0*/  IMAD.WIDE.U32 R244, R200, R191.reuse, c[0x0][0x218] ;  /* 0x00008600c8f47625 */ /* 0x080fe400078e00bf */
[----:B------:R0:W-:Y:S02]  /*0df0*/  STL [R1+0x2c], R200 ;  /* 0x00002cc801007387 */ /* 0x0001e40000100800 */
[----:B------:R-:W-:Y:S01]  /*0e00*/  IMAD.WIDE.U32 R246, R202, R191, c[0x0][0x218] ;  /* 0x00008600caf67625 */ /* 0x000fe200078e00bf */
[----:B--2---:R-:W-:-:S13]  /*0e10*/  ISETP.GT.AND P4, PT, R190, RZ, PT ;  /* 0x000000ffbe00720c */ /* 0x004fda0003f84270 */
[----:B------:R-:W-:Y:S05]  /*0e20*/  @P4 BRA `(.L_x_7134) ;  /* 0x0000027000004947 */ /* 0x000fea0003800000 */
[----:B0----5:R-:W-:Y:S02]  /*0e30*/  ISETP.GE.AND P1, PT, R2, 0x1, PT ;  /* 0x000000010200780c */ /* 0x021fe40003f26270 */
[----:B------:R-:W-:-:S04]  /*0e40*/  ISETP.NE.U32.AND P0, PT, RZ, c[0x0][0x218], PT ;  /* 0x00008600ff007a0c */ /* 0x000fc80003f05070 */
[----:B------:R-:W-:-:S07]  /*0e50*/  ISETP.NE.AND.EX P0, PT, RZ, c[0x0][0x21c], PT, P0 ;  /* 0x00008700ff007a0c */ /* 0x000fce0003f05300 */
[----:B------:R-:W-:-:S05]  /*0e60*/  @P1 IADD3 R188, R2, -0x1, RZ ;  /* 0xffffffff02bc1810 */ /* 0x000fca0007ffe0ff */
[----:B------:R-:W-:Y:S02]  /*0e70*/  @P1 IMAD R188, R188, c[0x0][0x168], RZ ;  /* 0x00005a00bcbc1a24 */ /* 0x000fe400078e02ff */
[----:B------:R-:W-:Y:S01]  /*0e80*/  IMAD.MOV.U32 R190, RZ, RZ, RZ ;  /* 0x000000ffffbe7224 */ /* 0x000fe200078e00ff */
[----:B------:R-:W-:Y:S01]  /*0e90*/  MOV R197, 0x8 ;  /* 0x0000000800c57802 */ /* 0x000fe20000000f00 */
[----:B------:R0:W5:Y:S01]  /*0ea0*/  @P0 LDG.E.128 R124, [R240.64] ;  /* 0x00000004f07c0981 */ /* 0x000162000c1e1d00 */
[----:B------:R-:W-:-:S03]  /*0eb0*/  @P1 SHF.R.S32.HI R189, RZ, 0x1f, R188 ;  /* 0x0000001fffbd1819 */ /* 0x000fc600000114bc */
[----:B------:R0:W5:Y:S01]  /*0ec0*/  @P0 LDG.E.128 R128, [R240.64+0x10] ;  /* 0x00001004f0800981 */ /* 0x000162000c1e1d00 */
[----:B------:R-:W-:Y:S02]  /*0ed0*/  @P1 LEA.HI R189, R189, R188, RZ, 0x3 ;  /* 0x000000bcbdbd1211 */ /* 0x000fe400078f18ff */
[----:B------:R-:W-:Y:S01]  /*0ee0*/  @P0 IADD3 R188, R0, 0x200, RZ ;  /* 0x0000020000bc0810 */ /* 0x000fe20007ffe0ff */
[----:B------:R0:W5:Y:S01]  /*0ef0*/  @P0 LDG.E.128 R132, [R242.64] ;  /* 0x00000004f2840981 */ /* 0x000162000c1e1d00 */
[----:B------:R-:W-:-:S03]  /*0f00*/  @P1 LEA.HI.SX32 R190, R189, R192, 0x1d ;  /* 0x000000c0bdbe1211 */ /* 0x000fc600078feaff */
[----:B------:R-:W-:Y:S01]  /*0f10*/  @P0 IMAD.WIDE.U32 R188, R188, R191, c[0x0][0x218] ;  /* 0x00008600bcbc0625 */ /* 0x000fe200078e00bf */
[C---:B------:R-:W-:Y:S01]  /*0f20*/  IADD3 R191, R190.reuse, 0x80, RZ ;  /* 0x00000080bebf7810 */ /* 0x040fe20007ffe0ff */
[----:B------:R0:W5:Y:S01]  /*0f30*/  @P0 LDG.E.128 R136, [R242.64+0x10] ;  /* 0x00001004f2880981 */ /* 0x000162000c1e1d00 */
[C---:B------:R-:W-:Y:S02]  /*0f40*/  IADD3 R192, R190.reuse, 0x100, RZ ;  /* 0x00000100bec07810 */ /* 0x040fe40007ffe0ff */
[C---:B------:R-:W-:Y:S01]  /*0f50*/  IADD3 R194, R190.reuse, 0x180, RZ ;  /* 0x00000180bec27810 */ /* 0x040fe20007ffe0ff */
[----:B------:R1:W5:Y:S01]  /*0f60*/  @P0 LDG.E.128 R156, [R188.64] ;  /* 0x00000004bc9c0981 */ /* 0x000362000c1e1d00 */
[----:B------:R-:W-:Y:S01]  /*0f70*/  IADD3 R196, R190, 0x200, RZ ;  /* 0x00000200bec47810 */ /* 0x000fe20007ffe0ff */
[-C--:B------:R-:W-:Y:S02]  /*0f80*/  IMAD.WIDE.U32 R192, R192, R197.reuse, c[0x0][0x190] ;  /* 0x00006400c0c07625 */ /* 0x080fe400078e00c5 */
[----:B------:R1:W5:Y:S02]  /*0f90*/  @P0 LDG.E.128 R160, [R188.64+0x10] ;  /* 0x00001004bca00981 */ /* 0x000364000c1e1d00 */
[----:B------:R-:W-:-:S02]  /*0fa0*/  IMAD.WIDE.U32 R194, R194, R197, c[0x0][0x190] ;  /* 0x00006400c2c27625 */ /* 0x000fc400078e00c5 */
[----:B------:R0:W5:Y:S04]  /*0fb0*/  @P0 LDG.E.128 R140, [R244.64] ;  /* 0x00000004f48c0981 */ /* 0x000168000c1e1d00 */
[----:B------:R0:W5:Y:S01]  /*0fc0*/  @P0 LDG.E.128 R144, [R244.64+0x10] ;  /* 0x00001004f4900981 */ /* 0x000162000c1e1d00 */
[----:B-1----:R-:W-:-:S03]  /*0fd0*/  IMAD.WIDE.U32 R188, R190, R197, c[0x0][0x190] ;  /* 0x00006400bebc7625 */ /* 0x002fc600078e00c5 */
[----:B------:R0:W5:Y:S01]  /*0fe0*/  @P0 LDG.E.128 R148, [R246.64] ;  /* 0x00000004f6940981 */ /* 0x000162000c1e1d00 */
[----:B------:R-:W-:-:S03]  /*0ff0*/  IMAD.WIDE.U32 R190, R191, R197, c[0x0][0x190] ;  /* 0x00006400bfbe7625 */ /* 0x000fc600078e00c5 */
[----:B------:R0:W5:Y:S01]  /*1000*/  @P0 LDG.E.128 R152, [R246.64+0x10] ;  /* 0x00001004f6980981 */ /* 0x000162000c1e1d00 */
[----:B------:R-:W-:-:S03]  /*1010*/  IMAD.WIDE.U32 R196, R196, R197, c[0x0][0x190] ;  /* 0x00006400c4c47625 */ /* 0x000fc600078e00c5 */
[----:B------:R-:W5:Y:S04]  /*1020*/  LDG.E.64 R188, [R188.64] ;  /* 0x00000004bcbc7981 */ /* 0x000f68000c1e1b00 */
[----:B------:R-:W5:Y:S04]  /*1030*/  LDG.E.64 R190, [R190.64] ;  /* 0x00000004bebe7981 */ /* 0x000f68000c1e1b00 */
[----:B------:R-:W5:Y:S04]  /*1040*/  LDG.E.64 R192, [R192.64] ;  /* 0x00000004c0c07981 */ /* 0x000f68000c1e1b00 */
[----:B------:R-:W5:Y:S04]  /*1050*/  LDG.E.64 R194, [R194.64] ;  /* 0x00000004c2c27981 */ /* 0x000f68000c1e1b00 */
[----:B------:R-:W5:Y:S01]  /*1060*/  LDG.E.64 R196, [R196.64] ;  /* 0x00000004c4c47981 */ /* 0x000f62000c1e1b00 */
[----:B------:R-:W-:Y:S01]  /*1070*/  HFMA2.MMA R205, -RZ, RZ, 0, 0 ;  /* 0x00000000ffcd7435 */ /* 0x000fe200000001ff */
[----:B------:R-:W-:Y:S01]  /*1080*/  MOV R203, RZ ;  /* 0x000000ff00cb7202 */ /* 0x000fe20000000f00 */
[----:B------:R-:W-:Y:S05]  /*1090*/  BRA `(.L_x_7135) ;  /* 0x0000223000007947 */ /* 0x000fea0003800000 */
.L_x_7134:
[----:B0-----:R0:W-:Y:S01]  /*10a0*/  STL [R1+0x25c], R117 ;  /* 0x00025c7501007387 */ /* 0x0011e20000100800 */
[----:B------:R-:W-:Y:S01]  /*10b0*/  IADD3 R180, R190, -0x1, RZ ;  /* 0xffffffffbeb47810 */ /* 0x000fe20007ffe0ff */
[----:B------:R-:W-:-:S02]  /*10c0*/  IMAD.MOV.U32 R211, RZ, RZ, R202 ;  /* 0x000000ffffd37224 */ /* 0x000fc400078e00ca */
[----:B------:R-:W0:Y:S02]  /*10d0*/  S2R R182, SR_TID.X ;  /* 0x0000000000b67919 */ /* 0x000e240000002100 */
        /* <DEDUP_REMOVED lines=21> */
[----:B0-----:R-:W-:-:S03]  /*1230*/  HFMA2.MMA R102, -RZ, RZ, 0, 1.9073486328125e-06 ;  /* 0x00000020ff667435 */ /* 0x001fc600000001ff */
[----:B------:R-:W-:Y:S04]  /*1240*/  STL [R1+0x214], R99 ;  /* 0x0002146301007387 */ /* 0x000fe80000100800 */
[----:B------:R-:W-:Y:S04]  /*1250*/  STL [R1+0x210], R98 ;  /* 0x0002106201007387 */ /* 0x000fe80000100800 */
[----:B------:R-:W-:Y:S04]  /*1260*/  STL [R1+0x20c], R97 ;  /* 0x00020c6101007387 */ /* 0x000fe80000100800 */
[----:B------:R-:W-:Y:S04]  /*1270*/  STL [R1+0x208], R96 ;  /* 0x0002086001007387 */ /* 0x000fe80000100800 */
[----:B------:R-:W-:Y:S04]  /*1280*/  STL [R1+0x204], R95 ;  /* 0x0002045f01007387 */ /* 0x000fe80000100800 */
[----:B------:R-:W-:Y:S04]  /*1290*/  STL [R1+0x200], R94 ;  /* 0x0002005e01007387 */ /* 0x000fe80000100800 */
[----:B------:R-:W-:Y:S01]  /*12a0*/  STL [R1+0x1fc], R93 ;  /* 0x0001fc5d01007387 */ /* 0x000fe20000100800 */
[----:B------:R-:W-:-:S03]  /*12b0*/  MOV R237, 0x10 ;  /* 0x0000001000ed7802 */ /* 0x000fc60000000f00 */
[----:B------:R-:W-:Y:S01]  /*12c0*/  STL [R1+0x1f8], R92 ;  /* 0x0001f85c01007387 */ /* 0x000fe20000100800 */
[----:B------:R-:W-:-:S03]  /*12d0*/  LEA.HI.SX32 R234, R180, R117, 0x1d ;  /* 0x00000075b4ea7211 */ /* 0x000fc600078feaff */
[----:B------:R-:W-:Y:S04]  /*12e0*/  STL [R1+0x1f4], R91 ;  /* 0x0001f45b01007387 */ /* 0x000fe80000100800 */
[----:B------:R-:W-:Y:S04]  /*12f0*/  STL [R1+0x1f0], R90 ;  /* 0x0001f05a01007387 */ /* 0x000fe80000100800 */
[----:B------:R-:W-:Y:S04]  /*1300*/  STL [R1+0x1ec], R89 ;  /* 0x0001ec5901007387 */ /* 0x000fe80000100800 */
[----:B------:R-:W-:Y:S01]  /*1310*/  STL [R1+0x1e8], R88 ;  /* 0x0001e85801007387 */ /* 0x000fe20000100800 */
[----:B------:R-:W-:-:S03]  /*1320*/  IMAD.WIDE.U32 R184, R234, R237, c[0x0][0x208] ;  /* 0x00008200eab87625 */ /* 0x000fc600078e00ed */
[----:B------:R-:W-:Y:S04]  /*1330*/  STL [R1+0x1e4], R87 ;  /* 0x0001e45701007387 */ /* 0x000fe80000100800 */
[----:B------:R-:W-:Y:S01]  /*1340*/  STL [R1+0x1e0], R86 ;  /* 0x0001e05601007387 */ /* 0x000fe20000100800 */
[----:B------:R-:W-:-:S03]  /*1350*/  IMAD.WIDE.U32 R196, R201, R102, c[0x0][0x188] ;  /* 0x00006200c9c47625 */ /* 0x000fc600078e0066 */
[----:B------:R-:W-:Y:S04]  /*1360*/  STL [R1+0x1dc], R85 ;  /* 0x0001dc5501007387 */ /* 0x000fe80000100800 */
[----:B------:R0:W-:Y:S04]  /*1370*/  STL [R1+0x1d8], R84 ;  /* 0x0001d85401007387 */ /* 0x0001e80000100800 */
[----:B------:R-:W2:Y:S01]  /*1380*/  LDG.E.128 R184, [R184.64] ;  /* 0x00000004b8b87981 */ /* 0x000ea2000c1e1d00 */
[----:B------:R-:W-:-:S03]  /*1390*/  IADD3 R250, R0, 0x200, RZ ;  /* 0x0000020000fa7810 */ /* 0x000fc60007ffe0ff */
[----:B------:R1:W3:Y:S04]  /*13a0*/  LDG.E.128 R192, [R196.64] ;  /* 0x00000004c4c07981 */ /* 0x0002e8000c1e1d00 */
[----:B0-----:R0:W4:Y:S01]  /*13b0*/  LDG.E R84, [R188.64] ;  /* 0x00000004bc547981 */ /* 0x001122000c1e1900 */
[-C--:B------:R-:W-:Y:S01]  /*13c0*/  IMAD.WIDE.U32 R212, R211, R102.reuse, c[0x0][0x188] ;  /* 0x00006200d3d47625 */ /* 0x080fe200078e0066 */
[C---:B------:R-:W-:Y:S02]  /*13d0*/  IADD3 R222, R234.reuse, 0x80, RZ ;  /* 0x00000080eade7810 */ /* 0x040fe40007ffe0ff */
[----:B------:R-:W-:Y:S01]  /*13e0*/  IADD3 R228, R234, 0x100, RZ ;  /* 0x00000100eae47810 */ /* 0x000fe20007ffe0ff */
[-C--:B------:R-:W-:Y:S01]  /*13f0*/  IMAD.WIDE.U32 R204, R200, R102.reuse, c[0x0][0x188] ;  /* 0x00006200c8cc7625 */ /* 0x080fe200078e0066 */
[----:B------:R-:W-:Y:S01]  /*1400*/  IADD3 R232, R234, 0x180, RZ ;  /* 0x00000180eae87810 */ /* 0x000fe20007ffe0ff */
[----:B-1----:R-:W3:Y:S02]  /*1410*/  LDG.E.128 R196, [R196.64+0x10] ;  /* 0x00001004c4c47981 */ /* 0x002ee4000c1e1d00 */
[-C--:B0-----:R-:W-:Y:S01]  /*1420*/  IMAD.WIDE.U32 R188, R0, R102.reuse, c[0x0][0x188] ;  /* 0x0000620000bc7625 */ /* 0x081fe200078e0066 */
[----:B------:R-:W-:Y:S01]  /*1430*/  IADD3 R236, R234, 0x200, RZ ;  /* 0x00000200eaec7810 */ /* 0x000fe20007ffe0ff */
[----:B------:R0:W3:Y:S04]  /*1440*/  LDG.E.128 R208, [R212.64] ;  /* 0x00000004d4d07981 */ /* 0x0000e8000c1e1d00 */
[----:B------:R1:W3:Y:S01]  /*1450*/  LDG.E.128 R180, [R188.64] ;  /* 0x00000004bcb47981 */ /* 0x0002e2000c1e1d00 */
[----:B------:R-:W-:-:S03]  /*1460*/  IMAD.WIDE.U32 R220, R250, R102, c[0x0][0x188] ;  /* 0x00006200fadc7625 */ /* 0x000fc600078e0066 */
[----:B------:R0:W3:Y:S01]  /*1470*/  LDG.E.128 R200, [R204.64] ;  /* 0x00000004ccc87981 */ /* 0x0000e2000c1e1d00 */
[----:B------:R-:W-:-:S03]  /*1480*/  IMAD.WIDE.U32 R224, R222, R237, c[0x0][0x208] ;  /* 0x00008200dee07625 */ /* 0x000fc600078e00ed */
[----:B------:R0:W3:Y:S04]  /*1490*/  LDG.E.128 R216, [R220.64] ;  /* 0x00000004dcd87981 */ /* 0x0000e8000c1e1d00 */
[----:B-1----:R-:W3:Y:S01]  /*14a0*/  LDG.E.128 R188, [R188.64+0x10] ;  /* 0x00001004bcbc7981 */ /* 0x002ee2000c1e1d00 */
[----:B------:R-:W-:-:S03]  /*14b0*/  IMAD.WIDE.U32 R228, R228, R237, c[0x0][0x208] ;  /* 0x00008200e4e47625 */ /* 0x000fc600078e00ed */
[----:B0-----:R-:W3:Y:S01]  /*14c0*/  LDG.E.128 R204, [R204.64+0x10] ;  /* 0x00001004cccc7981 */ /* 0x001ee2000c1e1d00 */
[----:B------:R-:W-:-:S03]  /*14d0*/  IMAD.WIDE.U32 R232, R232, R237, c[0x0][0x208] ;  /* 0x00008200e8e87625 */ /* 0x000fc600078e00ed */
[----:B------:R-:W3:Y:S01]  /*14e0*/  LDG.E.128 R212, [R212.64+0x10] ;  /* 0x00001004d4d47981 */ /* 0x000ee2000c1e1d00 */
[----:B------:R-:W-:-:S03]  /*14f0*/  IMAD.WIDE.U32 R236, R236, R237, c[0x0][0x208] ;  /* 0x00008200ecec7625 */ /* 0x000fc600078e00ed */
[----:B------:R-:W3:Y:S04]  /*1500*/  LDG.E.128 R220, [R220.64+0x10] ;  /* 0x00001004dcdc7981 */ /* 0x000ee8000c1e1d00 */
[----:B------:R-:W3:Y:S04]  /*1510*/  LDG.E.128 R236, [R236.64] ;  /* 0x00000004ecec7981 */ /* 0x000ee8000c1e1d00 */
[----:B------:R-:W3:Y:S01]  /*1520*/  LDG.E.128 R232, [R232.64] ;  /* 0x00000004e8e87981 */ /* 0x000ee2000c1e1d00 */
[C---:B-----5:R-:W-:Y:S01]  /*1530*/  ISETP.GE.AND P2, PT, R2.reuse, 0x1, PT ;  /* 0x000000010200780c */ /* 0x060fe20003f46270 */
[----:B------:R-:W0:Y:S01]  /*1540*/  LDC.U8 R85, c[0x0][0x1f0] ;  /* 0x00007c00ff557b82 */ /* 0x000e220000000000 */
[----:B------:R-:W-:Y:S01]  /*1550*/  ISETP.NE.U32.AND P0, PT, RZ, c[0x0][0x218], PT ;  /* 0x00008600ff007a0c */ /* 0x000fe20003f05070 */
[----:B------:R-:W3:Y:S04]  /*1560*/  LDG.E.128 R224, [R224.64] ;  /* 0x00000004e0e07981 */ /* 0x000ee8000c1e1d00 */
[----:B------:R-:W3:Y:S06]  /*1570*/  LDG.E.128 R228, [R228.64] ;  /* 0x00000004e4e47981 */ /* 0x000eec000c1e1d00 */
[----:B------:R-:W-:-:S05]  /*1580*/  @P2 IADD3 R249, R2, -0x1, RZ ;  /* 0xffffffff02f92810 */ /* 0x000fca0007ffe0ff */
[----:B------:R-:W-:-:S05]  /*1590*/  @P2 IMAD R249, R249, c[0x0][0x168], RZ ;  /* 0x00005a00f9f92a24 */ /* 0x000fca00078e02ff */
[----:B------:R-:W-:Y:S02]  /*15a0*/  @P2 SHF.R.S32.HI R251, RZ, 0x1f, R249 ;  /* 0x0000001ffffb2819 */ /* 0x000fe400000114f9 */
[----:B0-----:R-:W-:Y:S02]  /*15b0*/  ISETP.NE.AND P1, PT, R85, RZ, PT ;  /* 0x000000ff5500720c */ /* 0x001fe40003f25270 */
[----:B------:R-:W-:Y:S01]  /*15c0*/  @P2 LEA.HI R252, R251, R249, RZ, 0x3 ;  /* 0x000000f9fbfc2211 */ /* 0x000fe200078f18ff */
[----:B------:R-:W-:Y:S01]  /*15d0*/  HFMA2.MMA R251, -RZ, RZ, 0, 0 ;  /* 0x00000000fffb7435 */ /* 0x000fe200000001ff */
[----:B------:R-:W-:-:S05]  /*15e0*/  ISETP.NE.AND.EX P0, PT, RZ, c[0x0][0x21c], PT, P0 ;  /* 0x00008700ff007a0c */ /* 0x000fca0003f05300 */
[----:B------:R-:W-:-:S08]  /*15f0*/  @P2 LEA.HI.SX32 R251, R252, R117, 0x1d ;  /* 0x00000075fcfb2211 */ /* 0x000fd000078feaff */
[----:B------:R0:W5:Y:S04]  /*1600*/  @P0 LDG.E.128 R124, [R240.64] ;  /* 0x00000004f07c0981 */ /* 0x000168000c1e1d00 */
[----:B------:R0:W5:Y:S04]  /*1610*/  @P0 LDG.E.128 R128, [R240.64+0x10] ;  /* 0x00001004f0800981 */ /* 0x000168000c1e1d00 */
[----:B------:R1:W5:Y:S04]  /*1620*/  @P0 LDG.E.128 R148, [R246.64] ;  /* 0x00000004f6940981 */ /* 0x000368000c1e1d00 */
[----:B------:R1:W5:Y:S04]  /*1630*/  @P0 LDG.E.128 R152, [R246.64+0x10] ;  /* 0x00001004f6980981 */ /* 0x000368000c1e1d00 */
[----:B------:R0:W5:Y:S04]  /*1640*/  @P0 LDG.E.128 R140, [R244.64] ;  /* 0x00000004f48c0981 */ /* 0x000168000c1e1d00 */
[----:B------:R0:W5:Y:S04]  /*1650*/  @P0 LDG.E.128 R144, [R244.64+0x10] ;  /* 0x00001004f4900981 */ /* 0x000168000c1e1d00 */
[----:B------:R0:W5:Y:S04]  /*1660*/  @P0 LDG.E.128 R132, [R242.64] ;  /* 0x00000004f2840981 */ /* 0x000168000c1e1d00 */
[----:B------:R0:W5:Y:S01]  /*1670*/  @P0 LDG.E.128 R136, [R242.64+0x10] ;  /* 0x00001004f2880981 */ /* 0x000162000c1e1d00 */
[----:B--2---:R-:W-:-:S02]  /*1680*/  PRMT R117, RZ, 0x5410, R184 ;  /* 0x00005410ff757816 */ /* 0x004fc400000000b8 */
[----:B------:R-:W-:Y:S02]  /*1690*/  PRMT R116, RZ, 0x7610, R184 ;  /* 0x00007610ff747816 */ /* 0x000fe400000000b8 */
[----:B----4-:R-:W-:Y:S02]  /*16a0*/  FSEL R249, R84, RZ, !P1 ;  /* 0x000000ff54f97208 */ /* 0x010fe40004800000 */
[----:B------:R-:W-:-:S03]  /*16b0*/  IADD3 R184, R251, 0x80, RZ ;  /* 0x00000080fbb87810 */ /* 0x000fc60007ffe0ff */
[C---:B---3--:R-:W-:Y:S02]  /*16c0*/  FADD.FTZ R106, -R249.reuse, R192 ;  /* 0x000000c0f96a7221 */ /* 0x048fe40000010100 */
[----:B------:R-:W-:Y:S01]  /*16d0*/  IMAD.MOV.U32 R192, RZ, RZ, 0x8 ;  /* 0x00000008ffc07424 */ /* 0x000fe200078e00ff */
[--C-:B------:R-:W-:Y:S02]  /*16e0*/  PRMT R113, RZ, 0x5410, R186.reuse ;  /* 0x00005410ff717816 */ /* 0x100fe400000000ba */
[----:B------:R-:W-:Y:S01]  /*16f0*/  PRMT R112, RZ, 0x7610, R186 ;  /* 0x00007610ff707816 */ /* 0x000fe200000000ba */
[----:B------:R-:W-:Y:S01]  /*1700*/  FADD.FTZ R86, -R249, R183 ;  /* 0x000000b7f9567221 */ /* 0x000fe20000010100 */
[----:B------:R-:W-:Y:S01]  /*1710*/  IADD3 R183, R251, 0x180, RZ ;  /* 0x00000180fbb77810 */ /* 0x000fe20007ffe0ff */
[----:B------:R-:W-:Y:S01]  /*1720*/  FADD.FTZ R108, -R249, R182 ;  /* 0x000000b6f96c7221 */ /* 0x000fe20000010100 */
[----:B------:R-:W-:Y:S01]  /*1730*/  IADD3 R182, R251, 0x200, RZ ;  /* 0x00000200fbb67810 */ /* 0x000fe20007ffe0ff */
[----:B------:R-:W-:Y:S01]  /*1740*/  FADD.FTZ R85, -R249, R181 ;  /* 0x000000b5f9557221 */ /* 0x000fe20000010100 */
[----:B------:R-:W-:-:S02]  /*1750*/  PRMT R115, RZ, 0x5410, R185 ;  /* 0x00005410ff737816 */ /* 0x000fc400000000b9 */
[----:B------:R-:W-:Y:S02]  /*1760*/  PRMT R114, RZ, 0x7610, R185 ;  /* 0x00007610ff727816 */ /* 0x000fe400000000b9 */
[----:B------:R-:W-:Y:S01]  /*1770*/  IADD3 R186, R251, 0x100, RZ ;  /* 0x00000100fbba7810 */ /* 0x000fe20007ffe0ff */
[C---:B------:R-:W-:Y:S02]  /*1780*/  FADD.FTZ R88, -R249.reuse, R190 ;  /* 0x000000bef9587221 */ /* 0x040fe40000010100 */
[----:B------:R-:W-:Y:S02]  /*1790*/  FADD.FTZ R89, -R249, R191 ;  /* 0x000000bff9597221 */ /* 0x000fe40000010100 */
[----:B------:R-:W-:Y:S01]  /*17a0*/  IMAD.WIDE.U32 R190, R184, R192, c[0x0][0x190] ;  /* 0x00006400b8be7625 */ /* 0x000fe200078e00c0 */
[----:B------:R-:W-:-:S03]  /*17b0*/  PRMT R111, RZ, 0x5410, R187 ;  /* 0x00005410ff6f7816 */ /* 0x000fc600000000bb */
[-C--:B------:R-:W-:Y:S01]  /*17c0*/  IMAD.WIDE.U32 R184, R183, R192.reuse, c[0x0][0x190] ;  /* 0x00006400b7b87625 */ /* 0x080fe200078e00c0 */
[----:B------:R-:W-:Y:S01]  /*17d0*/  PRMT R110, RZ, 0x7610, R187 ;  /* 0x00007610ff6e7816 */ /* 0x000fe200000000bb */
[----:B------:R-:W5:Y:S02]  /*17e0*/  LDG.E.64 R190, [R190.64] ;  /* 0x00000004bebe7981 */ /* 0x000f64000c1e1b00 */
[----:B------:R-:W-:Y:S02]  /*17f0*/  FADD.FTZ R84, -R249, R180 ;  /* 0x000000b4f9547221 */ /* 0x000fe40000010100 */
[----:B------:R-:W-:-:S04]  /*1800*/  IMAD.WIDE.U32 R182, R182, R192, c[0x0][0x190] ;  /* 0x00006400b6b67625 */ /* 0x000fc800078e00c0 */
[C---:B------:R-:W-:Y:S02]  /*1810*/  FADD.FTZ R87, -R249.reuse, R188 ;  /* 0x000000bcf9577221 */ /* 0x040fe40000010100 */
[----:B------:R-:W-:Y:S02]  /*1820*/  FADD.FTZ R107, -R249, R189 ;  /* 0x000000bdf96b7221 */ /* 0x000fe40000010100 */
[----:B------:R-:W-:-:S04]  /*1830*/  @P0 IMAD.WIDE.U32 R180, R250, R102, c[0x0][0x218] ;  /* 0x00008600fab40625 */ /* 0x000fc800078e0066 */
[C---:B------:R-:W-:Y:S01]  /*1840*/  FADD.FTZ R105, -R249.reuse, R194 ;  /* 0x000000c2f9697221 */ /* 0x040fe20000010100 */
[----:B------:R2:W5:Y:S01]  /*1850*/  @P0 LDG.E.128 R156, [R180.64] ;  /* 0x00000004b49c0981 */ /* 0x000562000c1e1d00 */
[----:B------:R-:W-:Y:S02]  /*1860*/  FADD.FTZ R104, -R249, R195 ;  /* 0x000000c3f9687221 */ /* 0x000fe40000010100 */
[-C--:B------:R-:W-:Y:S01]  /*1870*/  IMAD.WIDE.U32 R188, R251, R192.reuse, c[0x0][0x190] ;  /* 0x00006400fbbc7625 */ /* 0x080fe200078e00c0 */
[----:B------:R3:W5:Y:S01]  /*1880*/  LDG.E.64 R194, [R184.64] ;  /* 0x00000004b8c27981 */ /* 0x000762000c1e1b00 */
[----:B------:R-:W-:Y:S02]  /*1890*/  MOV R251, R85 ;  /* 0x0000005500fb7202 */ /* 0x000fe40000000f00 */
[----:B------:R-:W-:Y:S01]  /*18a0*/  IMAD.WIDE.U32 R186, R186, R192, c[0x0][0x190] ;  /* 0x00006400baba7625 */ /* 0x000fe200078e00c0 */
[----:B------:R2:W5:Y:S03]  /*18b0*/  @P0 LDG.E.128 R160, [R180.64+0x10] ;  /* 0x00001004b4a00981 */ /* 0x000566000c1e1d00 */
[----:B------:R-:W-:-:S02]  /*18c0*/  FADD.FTZ R103, -R249, R196 ;  /* 0x000000c4f9677221 */ /* 0x000fc40000010100 */
[C---:B------:R-:W-:Y:S02]  /*18d0*/  FADD.FTZ R101, -R249.reuse, R197 ;  /* 0x000000c5f9657221 */ /* 0x040fe40000010100 */
[C---:B------:R-:W-:Y:S01]  /*18e0*/  FADD.FTZ R109, -R249.reuse, R193 ;  /* 0x000000c1f96d7221 */ /* 0x040fe20000010100 */
[----:B------:R4:W5:Y:S01]  /*18f0*/  LDG.E.64 R196, [R182.64] ;  /* 0x00000004b6c47981 */ /* 0x000962000c1e1b00 */
[C---:B---3--:R-:W-:Y:S02]  /*1900*/  FADD.FTZ R185, -R249.reuse, R209 ;  /* 0x000000d1f9b97221 */ /* 0x048fe40000010100 */
[C---:B------:R-:W-:Y:S01]  /*1910*/  FADD.FTZ R209, -R249.reuse, R217 ;  /* 0x000000d9f9d17221 */ /* 0x040fe20000010100 */
[----:B------:R-:W-:Y:S01]  /*1920*/  MOV R217, R87 ;  /* 0x0000005700d97202 */ /* 0x000fe20000000f00 */
[----:B------:R-:W-:Y:S01]  /*1930*/  IMAD.MOV.U32 R250, RZ, RZ, R86 ;  /* 0x000000fffffa7224 */ /* 0x000fe200078e0056 */
[----:B------:R3:W5:Y:S01]  /*1940*/  LDG.E.64 R192, [R186.64] ;  /* 0x00000004bac07981 */ /* 0x000762000c1e1b00 */
[----:B--2---:R-:W-:-:S02]  /*1950*/  FADD.FTZ R181, -R249, R205 ;  /* 0x000000cdf9b57221 */ /* 0x004fc40000010100 */
[C---:B----4-:R-:W-:Y:S02]  /*1960*/  FADD.FTZ R183, -R249.reuse, R207 ;  /* 0x000000cff9b77221 */ /* 0x050fe40000010100 */
[----:B0-----:R-:W-:Y:S02]  /*1970*/  FADD.FTZ R240, -R249, R203 ;  /* 0x000000cbf9f07221 */ /* 0x001fe40000010100 */
[----:B------:R-:W-:Y:S02]  /*1980*/  FMUL.FTZ R108, R3, R108 ;  /* 0x0000006c036c7220 */ /* 0x000fe40000410000 */
[C---:B------:R-:W-:Y:S02]  /*1990*/  FADD.FTZ R100, -R249.reuse, R198 ;  /* 0x000000c6f9647221 */ /* 0x040fe40000010100 */
[C---:B------:R-:W-:Y:S02]  /*19a0*/  FADD.FTZ R99, -R249.reuse, R199 ;  /* 0x000000c7f9637221 */ /* 0x040fe40000010100 */
[----:B------:R-:W-:-:S02]  /*19b0*/  FADD.FTZ R97, -R249, R200 ;  /* 0x000000c8f9617221 */ /* 0x000fc40000010100 */
[C---:B------:R-:W-:Y:S02]  /*19c0*/  FADD.FTZ R252, -R249.reuse, R201 ;  /* 0x000000c9f9fc7221 */ /* 0x040fe40000010100 */
[----:B------:R-:W-:Y:S02]  /*19d0*/  FADD.FTZ R241, -R249, R202 ;  /* 0x000000caf9f17221 */ /* 0x000fe40000010100 */
[----:B------:R-:W-:Y:S01]  /*19e0*/  FMUL.FTZ R107, R3, R107 ;  /* 0x0000006b036b7220 */ /* 0x000fe20000410000 */
[----:B------:R-:W-:Y:S01]  /*19f0*/  PRMT R91, RZ, 0x5410, R236 ;  /* 0x00005410ff5b7816 */ /* 0x000fe200000000ec */
[C---:B------:R-:W-:Y:S01]  /*1a00*/  FADD.FTZ R207, -R249.reuse, R215 ;  /* 0x000000d7f9cf7221 */ /* 0x040fe20000010100 */
[----:B------:R-:W-:Y:S01]  /*1a10*/  MOV R215, R88 ;  /* 0x0000005800d77202 */ /* 0x000fe20000000f00 */
[C---:B------:R-:W-:Y:S01]  /*1a20*/  FADD.FTZ R180, -R249.reuse, R204 ;  /* 0x000000ccf9b47221 */ /* 0x040fe20000010100 */
[----:B------:R-:W-:Y:S01]  /*1a30*/  PRMT R90, RZ, 0x7610, R236 ;  /* 0x00007610ff5a7816 */ /* 0x000fe200000000ec */
[----:B------:R-:W-:-:S02]  /*1a40*/  FADD.FTZ R182, -R249, R206 ;  /* 0x000000cef9b67221 */ /* 0x000fc40000010100 */
[----:B------:R-:W-:Y:S01]  /*1a50*/  FMUL.FTZ R106, R3, R106 ;  /* 0x0000006a036a7220 */ /* 0x000fe20000410000 */
[----:B------:R-:W-:Y:S01]  /*1a60*/  PRMT R95, RZ, 0x5410, R234 ;  /* 0x00005410ff5f7816 */ /* 0x000fe200000000ea */
[C---:B------:R-:W-:Y:S01]  /*1a70*/  FADD.FTZ R184, -R249.reuse, R208 ;  /* 0x000000d0f9b87221 */ /* 0x040fe20000010100 */
[----:B------:R-:W-:Y:S01]  /*1a80*/  PRMT R94, RZ, 0x7610, R234 ;  /* 0x00007610ff5e7816 */ /* 0x000fe200000000ea */
[C---:B---3--:R-:W-:Y:S01]  /*1a90*/  FADD.FTZ R186, -R249.reuse, R210 ;  /* 0x000000d2f9ba7221 */ /* 0x048fe20000010100 */
[--C-:B------:R-:W-:Y:S01]  /*1aa0*/  PRMT R102, RZ, 0x5410, R232.reuse ;  /* 0x00005410ff667816 */ /* 0x100fe200000000e8 */
[----:B------:R-:W-:Y:S01]  /*1ab0*/  FADD.FTZ R205, -R249, R213 ;  /* 0x000000d5f9cd7221 */ /* 0x000fe20000010100 */
[----:B------:R-:W-:Y:S01]  /*1ac0*/  MOV R213, R89 ;  /* 0x0000005900d57202 */ /* 0x000fe20000000f00 */
[----:B------:R-:W-:Y:S01]  /*1ad0*/  FMUL.FTZ R251, R3, R251 ;  /* 0x000000fb03fb7220 */ /* 0x000fe20000410000 */
[----:B-1----:R-:W-:Y:S01]  /*1ae0*/  PRMT R247, RZ, 0x7610, R232 ;  /* 0x00007610fff77816 */ /* 0x002fe200000000e8 */
        /* <DEDUP_REMOVED lines=22> */
[C---:B------:R-:W-:Y:S01]  /*1c50*/  FMUL.FTZ R249, R3.reuse, R217 ;  /* 0x000000d903f97220 */ /* 0x040fe20000410000 */
[----:B------:R-:W-:Y:S01]  /*1c60*/  PRMT R84, RZ, 0x7610, R239 ;  /* 0x00007610ff547816 */ /* 0x000fe200000000ef */
[----:B------:R-:W-:Y:S01]  /*1c70*/  STL [R1+0x90], R251 ;  /* 0x000090fb01007387 */ /* 0x000fe20000100800 */
[--C-:B------:R-:W-:Y:S01]  /*1c80*/  PRMT R87, RZ, 0x5410, R238.reuse ;  /* 0x00005410ff577816 */ /* 0x100fe200000000ee */
[C---:B------:R-:W-:Y:S01]  /*1c90*/  FMUL.FTZ R239, R3.reuse, R215 ;  /* 0x000000d703ef7220 */ /* 0x040fe20000410000 */
[----:B------:R-:W-:Y:S01]  /*1ca0*/  PRMT R86, RZ, 0x7610, R238 ;  /* 0x00007610ff567816 */ /* 0x000fe200000000ee */
[----:B------:R-:W-:Y:S01]  /*1cb0*/  STL [R1+0x8c], R108 ;  /* 0x00008c6c01007387 */ /* 0x000fe20000100800 */
[----:B------:R-:W-:Y:S01]  /*1cc0*/  FMUL.FTZ R238, R3, R213 ;  /* 0x000000d503ee7220 */ /* 0x000fe20000410000 */
[----:B------:R-:W-:-:S02]  /*1cd0*/  PRMT R89, RZ, 0x5410, R237 ;  /* 0x00005410ff597816 */ /* 0x000fc400000000ed */
[----:B------:R-:W-:Y:S01]  /*1ce0*/  PRMT R88, RZ, 0x7610, R237 ;  /* 0x00007610ff587816 */ /* 0x000fe200000000ed */
        /* <DEDUP_REMOVED lines=19> */
[----:B------:R-:W2:Y:S01]  /*1e20*/  LDL R109, [R1+0x1cc] ;  /* 0x0001cc00016d7983 */ /* 0x000ea20000100800 */
[----:B------:R-:W-:-:S03]  /*1e30*/  FMUL.FTZ R97, R3, R240 ;  /* 0x000000f003617220 */ /* 0x000fc60000410000 */
[----:B------:R-:W-:Y:S01]  /*1e40*/  STL [R1+0x60], R232 ;  /* 0x000060e801007387 */ /* 0x000fe20000100800 */
[----:B------:R-:W-:-:S03]  /*1e50*/  FMUL.FTZ R240, R3, R180 ;  /* 0x000000b403f07220 */ /* 0x000fc60000410000 */
[----:B------:R-:W3:Y:S04]  /*1e60*/  LDL R252, [R1+0x1bc] ;  /* 0x0001bc0001fc7983 */ /* 0x000ee80000100800 */
[----:B------:R-:W-:Y:S04]  /*1e70*/  STL [R1+0x5c], R104 ;  /* 0x00005c6801007387 */ /* 0x000fe80000100800 */
[----:B------:R-:W-:Y:S04]  /*1e80*/  STL [R1+0x58], R103 ;  /* 0x0000586701007387 */ /* 0x000fe80000100800 */
[----:B------:R-:W-:Y:S04]  /*1e90*/  STL [R1+0x54], R101 ;  /* 0x0000546501007387 */ /* 0x000fe80000100800 */
[----:B------:R-:W4:Y:S01]  /*1ea0*/  LDL R180, [R1+0x1c8] ;  /* 0x0001c80001b47983 */ /* 0x000f220000100800 */
[----:B------:R-:W-:-:S02]  /*1eb0*/  FMUL.FTZ R99, R3, R241 ;  /* 0x000000f103637220 */ /* 0x000fc40000410000 */
[C---:B------:R-:W-:Y:S01]  /*1ec0*/  FMUL.FTZ R241, R3.reuse, R181 ;  /* 0x000000b503f17220 */ /* 0x040fe20000410000 */
[----:B------:R-:W-:Y:S01]  /*1ed0*/  STL [R1+0x50], R100 ;  /* 0x0000506401007387 */ /* 0x000fe20000100800 */
[----:B------:R-:W-:-:S03]  /*1ee0*/  FMUL.FTZ R219, R3, R206 ;  /* 0x000000ce03db7220 */ /* 0x000fc60000410000 */
[----:B------:R-:W-:Y:S04]  /*1ef0*/  STL [R1+0x4c], R99 ;  /* 0x00004c6301007387 */ /* 0x000fe80000100800 */
[----:B------:R-:W-:Y:S01]  /*1f00*/  STL [R1+0x48], R97 ;  /* 0x0000486101007387 */ /* 0x000fe20000100800 */
[----:B------:R-:W-:-:S03]  /*1f10*/  FMUL.FTZ R221, R3, R205 ;  /* 0x000000cd03dd7220 */ /* 0x000fc60000410000 */
[----:B------:R-:W-:Y:S04]  /*1f20*/  STL [R1+0x44], R240 ;  /* 0x000044f001007387 */ /* 0x000fe80000100800 */
[----:B------:R-:W-:Y:S04]  /*1f30*/  STL [R1+0x40], R241 ;  /* 0x000040f101007387 */ /* 0x000fe80000100800 */
[----:B------:R-:W3:Y:S01]  /*1f40*/  LDL R206, [R1+0x1d0] ;  /* 0x0001d00001ce7983 */ /* 0x000ee20000100800 */
[----:B------:R-:W-:-:S03]  /*1f50*/  FMUL.FTZ R223, R3, R204 ;  /* 0x000000cc03df7220 */ /* 0x000fc60000410000 */
[----:B------:R-:W3:Y:S04]  /*1f60*/  LDL R205, [R1+0x1d4] ;  /* 0x0001d40001cd7983 */ /* 0x000ee80000100800 */
[----:B------:R-:W3:Y:S01]  /*1f70*/  LDL R204, [R1+0x1b8] ;  /* 0x0001b80001cc7983 */ /* 0x000ee20000100800 */
[----:B------:R-:W-:Y:S01]  /*1f80*/  FMUL.FTZ R187, R3, R187 ;  /* 0x000000bb03bb7220 */ /* 0x000fe20000410000 */
[----:B------:R-:W-:Y:S01]  /*1f90*/  PRMT R199, RZ, 0x5410, R225 ;  /* 0x00005410ffc77816 */ /* 0x000fe200000000e1 */
[----:B------:R-:W-:Y:S01]  /*1fa0*/  FADD.FTZ R44, R44, R117 ;  /* 0x000000752c2c7221 */ /* 0x000fe20000010000 */
[----:B------:R-:W-:Y:S01]  /*1fb0*/  PRMT R200, RZ, 0x7610, R225 ;  /* 0x00007610ffc87816 */ /* 0x000fe200000000e1 */
[----:B------:R-:W-:Y:S01]  /*1fc0*/  FFMA.FTZ R4, R187, R117, R4 ;  /* 0x00000075bb047223 */ /* 0x000fe20000010004 */
[----:B------:R-:W5:Y:S01]  /*1fd0*/  LDG.E.64 R188, [R188.64] ;  /* 0x00000004bcbc7981 */ /* 0x000f62000c1e1b00 */
[----:B------:R-:W-:-:S02]  /*1fe0*/  FFMA.FTZ R5, R251, R116, R5 ;  /* 0x00000074fb057223 */ /* 0x000fc40000010005 */
[----:B------:R-:W-:Y:S02]  /*1ff0*/  FADD.FTZ R45, R45, R116 ;  /* 0x000000742d2d7221 */ /* 0x000fe40000010000 */
[----:B------:R-:W-:Y:S02]  /*2000*/  FMUL.FTZ R225, R3, R203 ;  /* 0x000000cb03e17220 */ /* 0x000fe40000410000 */
[----:B--2---:R-:W-:Y:S02]  /*2010*/  FMUL.FTZ R109, R109, R116 ;  /* 0x000000746d6d7220 */ /* 0x004fe40000410000 */
[----:B----4-:R-:W-:Y:S02]  /*2020*/  FMUL.FTZ R180, R180, R117 ;  /* 0x00000075b4b47220 */ /* 0x010fe40000410000 */
[----:B------:R0:W5:Y:S04]  /*2030*/  LDL.LU R117, [R1+0x25c] ;  /* 0x00025c0001757983 */ /* 0x0001680000300800 */
[----:B------:R0:W5:Y:S04]  /*2040*/  LDL.LU R116, [R1+0x258] ;  /* 0x0002580001747983 */ /* 0x0001680000300800 */
[----:B------:R-:W2:Y:S01]  /*2050*/  LDL R203, [R1+0x1c0] ;  /* 0x0001c00001cb7983 */ /* 0x000ea20000100800 */
[----:B------:R-:W-:-:S02]  /*2060*/  FMUL.FTZ R181, R3, R218 ;  /* 0x000000da03b57220 */ /* 0x000fc40000410000 */
[C---:B------:R-:W-:Y:S02]  /*2070*/  FMUL.FTZ R235, R3.reuse, R182 ;  /* 0x000000b603eb7220 */ /* 0x040fe40000410000 */
[-C--:B------:R-:W-:Y:S02]  /*2080*/  FFMA.FTZ R6, R108, R115.reuse, R6 ;  /* 0x000000736c067223 */ /* 0x080fe40000010006 */
[----:B------:R-:W-:Y:S02]  /*2090*/  FADD.FTZ R46, R46, R115 ;  /* 0x000000732e2e7221 */ /* 0x000fe40000010000 */
[----:B------:R-:W-:Y:S02]  /*20a0*/  FMUL.FTZ R182, R3, R216 ;  /* 0x000000d803b67220 */ /* 0x000fe40000410000 */
[----:B------:R-:W-:Y:S02]  /*20b0*/  FFMA.FTZ R7, R250, R114, R7 ;  /* 0x00000072fa077223 */ /* 0x000fe40000010007 */
[----:B---3--:R-:W-:-:S02]  /*20c0*/  FMUL.FTZ R218, R206, R115 ;  /* 0x00000073ceda7220 */ /* 0x008fc40000410000 */
[----:B------:R0:W5:Y:S01]  /*20d0*/  LDL.LU R115, [R1+0x254] ;  /* 0x0002540001737983 */ /* 0x0001620000300800 */
[----:B------:R-:W-:Y:S02]  /*20e0*/  FADD.FTZ R47, R47, R114 ;  /* 0x000000722f2f7221 */ /* 0x000fe40000010000 */
[----:B------:R-:W-:Y:S01]  /*20f0*/  FMUL.FTZ R216, R205, R114 ;  /* 0x00000072cdd87220 */ /* 0x000fe20000410000 */
[----:B------:R1:W-:Y:S01]  /*2100*/  STL [R1+0x3c], R109 ;  /* 0x00003c6d01007387 */ /* 0x0003e20000100800 */
[C---:B------:R-:W-:Y:S02]  /*2110*/  FMUL.FTZ R231, R3.reuse, R184 ;  /* 0x000000b803e77220 */ /* 0x040fe40000410000 */
[----:B------:R-:W-:Y:S01]  /*2120*/  FMUL.FTZ R184, R3, R212 ;  /* 0x000000d403b87220 */ /* 0x000fe20000410000 */
[----:B------:R0:W5:Y:S01]  /*2130*/  LDL.LU R114, [R1+0x250] ;  /* 0x0002500001727983 */ /* 0x0001620000300800 */
[----:B------:R-:W-:Y:S02]  /*2140*/  FADD.FTZ R48, R48, R113 ;  /* 0x0000007130307221 */ /* 0x000fe40000010000 */
[-C--:B------:R-:W-:Y:S01]  /*2150*/  FFMA.FTZ R8, R249, R113.reuse, R8 ;  /* 0x00000071f9087223 */ /* 0x080fe20000010008 */
[----:B------:R-:W3:Y:S01]  /*2160*/  LDL R205, [R1+0x1c4] ;  /* 0x0001c40001cd7983 */ /* 0x000ee20000100800 */
[----:B------:R-:W-:-:S02]  /*2170*/  FMUL.FTZ R212, R204, R113 ;  /* 0x00000071ccd47220 */ /* 0x000fc40000410000 */
[----:B------:R-:W-:Y:S01]  /*2180*/  FMUL.FTZ R217, R3, R207 ;  /* 0x000000cf03d97220 */ /* 0x000fe20000410000 */
[----:B------:R-:W-:Y:S01]  /*2190*/  STL [R1+0x34], R218 ;  /* 0x000034da01007387 */ /* 0x000fe20000100800 */
[----:B------:R-:W-:Y:S02]  /*21a0*/  FADD.FTZ R49, R49, R112 ;  /* 0x0000007031317221 */ /* 0x000fe40000010000 */
[-C--:B------:R-:W-:Y:S01]  /*21b0*/  FFMA.FTZ R9, R107, R112.reuse, R9 ;  /* 0x000000706b097223 */ /* 0x080fe20000010009 */
[----:B------:R0:W5:Y:S01]  /*21c0*/  LDL.LU R113, [R1+0x24c] ;  /* 0x00024c0001717983 */ /* 0x0001620000300800 */
[----:B------:R-:W-:Y:S02]  /*21d0*/  FMUL.FTZ R207, R252, R112 ;  /* 0x00000070fccf7220 */ /* 0x000fe40000410000 */
[----:B------:R-:W-:Y:S01]  /*21e0*/  FMUL.FTZ R215, R3, R208 ;  /* 0x000000d003d77220 */ /* 0x000fe20000410000 */
[----:B------:R-:W-:Y:S04]  /*21f0*/  STL [R1+0x30], R216 ;  /* 0x000030d801007387 */ /* 0x000fe80000100800 */
[----:B------:R0:W5:Y:S04]  /*2200*/  LDL.LU R112, [R1+0x248] ;  /* 0x0002480001707983 */ /* 0x0001680000300800 */
[----:B------:R-:W4:Y:S01]  /*2210*/  LDL R208, [R1+0x1a8] ;  /* 0x0001a80001d07983 */ /* 0x000f220000100800 */
[----:B------:R-:W-:-:S02]  /*2220*/  PRMT R201, RZ, 0x5410, R224 ;  /* 0x00005410ffc97816 */ /* 0x000fc400000000e0 */
[----:B------:R-:W-:Y:S02]  /*2230*/  PRMT R202, RZ, 0x7610, R224 ;  /* 0x00007610ffca7816 */ /* 0x000fe400000000e0 */
[--C-:B------:R-:W-:Y:S02]  /*2240*/  PRMT R224, RZ, 0x5410, R227.reuse ;  /* 0x00005410ffe07816 */ /* 0x100fe400000000e3 */
[----:B------:R-:W-:Y:S01]  /*2250*/  PRMT R222, RZ, 0x7610, R227 ;  /* 0x00007610ffde7816 */ /* 0x000fe200000000e3 */
[C---:B------:R-:W-:Y:S01]  /*2260*/  FMUL.FTZ R227, R3.reuse, R186 ;  /* 0x000000ba03e37220 */ /* 0x040fe20000410000 */
[----:B------:R-:W-:Y:S01]  /*2270*/  STL [R1+0x28], R212 ;  /* 0x000028d401007387 */ /* 0x000fe20000100800 */
[----:B------:R-:W-:Y:S02]  /*2280*/  FMUL.FTZ R186, R3, R210 ;  /* 0x000000d203ba7220 */ /* 0x000fe40000410000 */
[----:B------:R-:W-:Y:S02]  /*2290*/  FADD.FTZ R50, R50, R111 ;  /* 0x0000006f32327221 */ /* 0x000fe40000010000 */
[----:B------:R-:W-:-:S02]  /*22a0*/  FFMA.FTZ R10, R239, R111, R10 ;  /* 0x0000006fef0a7223 */ /* 0x000fc4000001000a */
[----:B--2---:R-:W-:Y:S02]  /*22b0*/  FMUL.FTZ R210, R203, R111 ;  /* 0x0000006fcbd27220 */ /* 0x004fe40000410000 */
[----:B------:R0:W5:Y:S04]  /*22c0*/  LDL.LU R111, [R1+0x244] ;  /* 0x00024400016f7983 */ /* 0x0001680000300800 */
[----:B------:R-:W2:Y:S01]  /*22d0*/  LDL R204, [R1+0x1ac] ;  /* 0x0001ac0001cc7983 */ /* 0x000ea20000100800 */
[----:B------:R-:W-:Y:S02]  /*22e0*/  FMUL.FTZ R213, R3, R209 ;  /* 0x000000d103d57220 */ /* 0x000fe40000410000 */
[----:B------:R-:W-:Y:S01]  /*22f0*/  FADD.FTZ R51, R51, R110 ;  /* 0x0000006e33337221 */ /* 0x000fe20000010000 */
[----:B------:R-:W2:Y:S01]  /*2300*/  LDL R203, [R1+0x1b0] ;  /* 0x0001b00001cb7983 */ /* 0x000ea20000100800 */
[----:B------:R-:W-:-:S03]  /*2310*/  FFMA.FTZ R11, R238, R110, R11 ;  /* 0x0000006eee0b7223 */ /* 0x000fc6000001000b */
[----:B------:R0:W-:Y:S01]  /*2320*/  STL [R1+0x24], R207 ;  /* 0x000024cf01007387 */ /* 0x0001e20000100800 */
[-C--:B------:R-:W-:Y:S02]  /*2330*/  FFMA.FTZ R12, R106, R201.reuse, R12 ;  /* 0x000000c96a0c7223 */ /* 0x080fe4000001000c */
[----:B------:R-:W-:Y:S02]  /*2340*/  FADD.FTZ R52, R52, R201 ;  /* 0x000000c934347221 */ /* 0x000fe40000010000 */
[----:B---3--:R-:W-:Y:S02]  /*2350*/  FMUL.FTZ R209, R205, R110 ;  /* 0x0000006ecdd17220 */ /* 0x008fe40000410000 */
[----:B------:R3:W5:Y:S04]  /*2360*/  LDL.LU R110, [R1+0x240] ;  /* 0x00024000016e7983 */ /* 0x0007680000300800 */
[----:B------:R-:W3:Y:S04]  /*2370*/  LDL R206, [R1+0x1b4] ;  /* 0x0001b40001ce7983 */ /* 0x000ee80000100800 */
[----:B------:R-:W3:Y:S04]  /*2380*/  LDL R205, [R1+0x198] ;  /* 0x0001980001cd7983 */ /* 0x000ee80000100800 */
[----:B------:R-:W3:Y:S04]  /*2390*/  LDL R252, [R1+0x1a0] ;  /* 0x0001a00001fc7983 */ /* 0x000ee80000100800 */
[----:B------:R-:W-:Y:S01]  /*23a0*/  STL [R1+0x1c], R210 ;  /* 0x00001cd201007387 */ /* 0x000fe20000100800 */
[----:B----4-:R-:W-:-:S03]  /*23b0*/  FMUL.FTZ R208, R208, R201 ;  /* 0x000000c9d0d07220 */ /* 0x010fc60000410000 */
[----:B------:R-:W4:Y:S01]  /*23c0*/  LDL R201, [R1+0x19c] ;  /* 0x00019c0001c97983 */ /* 0x000f220000100800 */
[----:B------:R-:W-:-:S03]  /*23d0*/  FFMA.FTZ R13, R237, R202, R13 ;  /* 0x000000caed0d7223 */ /* 0x000fc6000001000d */
[----:B------:R-:W-:Y:S01]  /*23e0*/  STL [R1+0x18], R209 ;  /* 0x000018d101007387 */ /* 0x000fe20000100800 */
[----:B------:R-:W-:-:S03]  /*23f0*/  FADD.FTZ R53, R53, R202 ;  /* 0x000000ca35357221 */ /* 0x000fc60000010000 */
[----:B------:R-:W-:Y:S01]  /*2400*/  STL [R1+0x14], R208 ;  /* 0x000014d001007387 */ /* 0x000fe20000100800 */
[----:B--2---:R-:W-:-:S05]  /*2410*/  FMUL.FTZ R204, R204, R202 ;  /* 0x000000cacccc7220 */ /* 0x004fca0000410000 */
[----:B------:R2:W-:Y:S04]  /*2420*/  STL [R1+0x10], R204 ;  /* 0x000010cc01007387 */ /* 0x0005e80000100800 */
[----:B------:R-:W2:Y:S01]  /*2430*/  LDL R202, [R1+0x1a4] ;  /* 0x0001a40001ca7983 */ /* 0x000ea20000100800 */
[--C-:B------:R-:W-:Y:S02]  /*2440*/  PRMT R198, RZ, 0x7610, R226.reuse ;  /* 0x00007610ffc67816 */ /* 0x100fe400000000e2 */
[----:B------:R-:W-:Y:S01]  /*2450*/  PRMT R220, RZ, 0x5410, R226 ;  /* 0x00005410ffdc7816 */ /* 0x000fe200000000e2 */
[----:B------:R-:W-:Y:S01]  /*2460*/  FMUL.FTZ R203, R203, R199 ;  /* 0x000000c7cbcb7220 */ /* 0x000fe20000410000 */
[----:B------:R-:W-:Y:S01]  /*2470*/  PRMT R226, RZ, 0x7610, R228 ;  /* 0x00007610ffe27816 */ /* 0x000fe200000000e4 */
[----:B------:R-:W-:Y:S01]  /*2480*/  FADD.FTZ R57, R57, R198 ;  /* 0x000000c639397221 */ /* 0x000fe20000010000 */
[----:B------:R-:W-:Y:S01]  /*2490*/  PRMT R228, RZ, 0x7610, R229 ;  /* 0x00007610ffe47816 */ /* 0x000fe200000000e5 */
[----:B------:R-:W-:-:S02]  /*24a0*/  FFMA.FTZ R17, R232, R198, R17 ;  /* 0x000000c6e8117223 */ /* 0x000fc40000010011 */
[C---:B------:R-:W-:Y:S02]  /*24b0*/  FMUL.FTZ R233, R3.reuse, R183 ;  /* 0x000000b703e97220 */ /* 0x040fe40000410000 */
[C---:B------:R-:W-:Y:S02]  /*24c0*/  FMUL.FTZ R229, R3.reuse, R185 ;  /* 0x000000b903e57220 */ /* 0x040fe40000410000 */
[C---:B------:R-:W-:Y:S02]  /*24d0*/  FMUL.FTZ R185, R3.reuse, R211 ;  /* 0x000000d303b97220 */ /* 0x040fe40000410000 */
[----:B------:R-:W-:Y:S01]  /*24e0*/  FMUL.FTZ R183, R3, R214 ;  /* 0x000000d603b77220 */ /* 0x000fe20000410000 */
[----:B------:R-:W2:Y:S01]  /*24f0*/  LDL R211, [R1+0x18c] ;  /* 0x00018c0001d37983 */ /* 0x000ea20000100800 */
[----:B---3--:R-:W-:Y:S02]  /*2500*/  FMUL.FTZ R206, R206, R200 ;  /* 0x000000c8cece7220 */ /* 0x008fe40000410000 */
[----:B------:R-:W-:Y:S01]  /*2510*/  FFMA.FTZ R14, R236, R199, R14 ;  /* 0x000000c7ec0e7223 */ /* 0x000fe2000001000e */
[----:B------:R-:W3:Y:S01]  /*2520*/  LDL R214, [R1+0x188] ;  /* 0x0001880001d67983 */ /* 0x000ee20000100800 */
[----:B------:R-:W-:-:S02]  /*2530*/  FMUL.FTZ R205, R205, R220 ;  /* 0x000000dccdcd7220 */ /* 0x000fc40000410000 */
[----:B------:R-:W-:Y:S01]  /*2540*/  FADD.FTZ R54, R54, R199 ;  /* 0x000000c736367221 */ /* 0x000fe20000010000 */
[----:B------:R0:W-:Y:S01]  /*2550*/  STL [R1+0xc], R203 ;  /* 0x00000ccb01007387 */ /* 0x0001e20000100800 */
[----:B------:R-:W-:Y:S02]  /*2560*/  FADD.FTZ R199, RZ, R180 ;  /* 0x000000b4ffc77221 */ /* 0x000fe40000010000 */
[----:B----4-:R-:W-:Y:S02]  /*2570*/  FMUL.FTZ R201, R201, R198 ;  /* 0x000000c6c9c97220 */ /* 0x010fe40000410000 */
[----:B------:R-:W-:Y:S01]  /*2580*/  FFMA.FTZ R198, R187, R180, RZ ;  /* 0x000000b4bbc67223 */ /* 0x000fe200000100ff */
[----:B------:R-:W-:Y:S03]  /*2590*/  STL [R1+0x8], R206 ;  /* 0x000008ce01007387 */ /* 0x000fe60000100800 */
[----:B------:R-:W-:Y:S01]  /*25a0*/  FFMA.FTZ R198, R251, R109, R198 ;  /* 0x0000006dfbc67223 */ /* 0x000fe200000100c6 */
[----:B------:R-:W-:Y:S01]  /*25b0*/  STL [R1+0x4], R205 ;  /* 0x000004cd01007387 */ /* 0x000fe20000100800 */
[----:B------:R-:W-:-:S02]  /*25c0*/  FADD.FTZ R199, R199, R109 ;  /* 0x0000006dc7c77221 */ /* 0x000fc40000010000 */
[----:B------:R-:W-:Y:S01]  /*25d0*/  FFMA.FTZ R198, R108, R218, R198 ;  /* 0x000000da6cc67223 */ /* 0x000fe200000100c6 */
[----:B------:R4:W-:Y:S01]  /*25e0*/  STL [R1], R201 ;  /* 0x000000c901007387 */ /* 0x0009e20000100800 */
[----:B------:R-:W-:Y:S02]  /*25f0*/  FFMA.FTZ R15, R105, R200, R15 ;  /* 0x000000c8690f7223 */ /* 0x000fe4000001000f */
[----:B------:R-:W-:Y:S01]  /*2600*/  FADD.FTZ R55, R55, R200 ;  /* 0x000000c837377221 */ /* 0x000fe20000010000 */
[----:B-1----:R1:W5:Y:S04]  /*2610*/  LDL.LU R109, [R1+0x23c] ;  /* 0x00023c00016d7983 */ /* 0x0023680000300800 */
[----:B------:R1:W5:Y:S04]  /*2620*/  LDL.LU R108, [R1+0x238] ;  /* 0x00023800016c7983 */ /* 0x0003680000300800 */
[----:B------:R-:W3:Y:S01]  /*2630*/  LDL R200, [R1+0x190] ;  /* 0x0001900001c87983 */ /* 0x000ee20000100800 */
[----:B--2---:R-:W-:-:S03]  /*2640*/  FMUL.FTZ R251, R202, R222 ;  /* 0x000000decafb7220 */ /* 0x004fc60000410000 */
[----:B------:R-:W2:Y:S01]  /*2650*/  LDL R202, [R1+0x194] ;  /* 0x0001940001ca7983 */ /* 0x000ea20000100800 */
[----:B------:R-:W-:-:S04]  /*2660*/  FFMA.FTZ R198, R250, R216, R198 ;  /* 0x000000d8fac67223 */ /* 0x000fc800000100c6 */
[----:B------:R-:W-:Y:S02]  /*2670*/  FFMA.FTZ R198, R249, R212, R198 ;  /* 0x000000d4f9c67223 */ /* 0x000fe400000100c6 */
[----:B------:R-:W-:Y:S02]  /*2680*/  FADD.FTZ R199, R199, R218 ;  /* 0x000000dac7c77221 */ /* 0x000fe40000010000 */
[----:B------:R-:W-:Y:S02]  /*2690*/  FFMA.FTZ R198, R107, R207, R198 ;  /* 0x000000cf6bc67223 */ /* 0x000fe400000100c6 */
[----:B------:R-:W-:Y:S01]  /*26a0*/  FADD.FTZ R199, R199, R216 ;  /* 0x000000d8c7c77221 */ /* 0x000fe20000010000 */
[----:B------:R1:W5:Y:S01]  /*26b0*/  LDL.LU R107, [R1+0x234] ;  /* 0x00023400016b7983 */ /* 0x0003620000300800 */
[----:B------:R-:W-:Y:S02]  /*26c0*/  FFMA.FTZ R198, R239, R210, R198 ;  /* 0x000000d2efc67223 */ /* 0x000fe400000100c6 */
[----:B------:R-:W-:-:S02]  /*26d0*/  FADD.FTZ R199, R199, R212 ;  /* 0x000000d4c7c77221 */ /* 0x000fc40000010000 */
[----:B------:R-:W-:Y:S02]  /*26e0*/  FFMA.FTZ R198, R238, R209, R198 ;  /* 0x000000d1eec67223 */ /* 0x000fe400000100c6 */
[----:B------:R-:W-:Y:S02]  /*26f0*/  FADD.FTZ R199, R199, R207 ;  /* 0x000000cfc7c77221 */ /* 0x000fe40000010000 */
[----:B0-----:R-:W4:Y:S01]  /*2700*/  LDL R207, [R1+0x178] ;  /* 0x0001780001cf7983 */ /* 0x001f220000100800 */
[----:B------:R-:W-:Y:S02]  /*2710*/  FFMA.FTZ R198, R106, R208, R198 ;  /* 0x000000d06ac67223 */ /* 0x000fe400000100c6 */
[----:B---3--:R-:W-:Y:S02]  /*2720*/  FMUL.FTZ R239, R200, R243 ;  /* 0x000000f3c8ef7220 */ /* 0x008fe40000410000 */
[----:B------:R-:W3:Y:S04]  /*2730*/  LDL R200, [R1+0x17c] ;  /* 0x00017c0001c87983 */ /* 0x000ee80000100800 */
[----:B------:R1:W5:Y:S01]  /*2740*/  LDL.LU R106, [R1+0x230] ;  /* 0x00023000016a7983 */ /* 0x0003620000300800 */
[----:B--2---:R-:W-:-:S03]  /*2750*/  FMUL.FTZ R238, R202, R228 ;  /* 0x000000e4caee7220 */ /* 0x004fc60000410000 */
[----:B------:R-:W2:Y:S01]  /*2760*/  LDL R202, [R1+0x180] ;  /* 0x0001800001ca7983 */ /* 0x000ea20000100800 */
[----:B------:R-:W-:-:S04]  /*2770*/  FADD.FTZ R199, R199, R210 ;  /* 0x000000d2c7c77221 */ /* 0x000fc80000010000 */
[----:B------:R-:W-:Y:S02]  /*2780*/  FADD.FTZ R199, R199, R209 ;  /* 0x000000d1c7c77221 */ /* 0x000fe40000010000 */
[----:B------:R-:W-:Y:S02]  /*2790*/  FFMA.FTZ R198, R237, R204, R198 ;  /* 0x000000ccedc67223 */ /* 0x000fe400000100c6 */
[----:B------:R-:W-:Y:S01]  /*27a0*/  FADD.FTZ R199, R199, R208 ;  /* 0x000000d0c7c77221 */ /* 0x000fe20000010000 */
[----:B------:R-:W-:Y:S01]  /*27b0*/  PRMT R230, RZ, 0x7610, R230 ;  /* 0x00007610ffe67816 */ /* 0x000fe200000000e6 */
[----:B------:R-:W-:Y:S02]  /*27c0*/  FFMA.FTZ R198, R236, R203, R198 ;  /* 0x000000cbecc67223 */ /* 0x000fe400000100c6 */
[----:B------:R-:W-:Y:S02]  /*27d0*/  FADD.FTZ R199, R199, R204 ;  /* 0x000000ccc7c77221 */ /* 0x000fe40000010000 */
[----:B------:R-:W2:Y:S01]  /*27e0*/  LDL R204, [R1+0x184] ;  /* 0x0001840001cc7983 */ /* 0x000ea20000100800 */
[----:B------:R-:W-:-:S02]  /*27f0*/  FFMA.FTZ R198, R105, R206, R198 ;  /* 0x000000ce69c67223 */ /* 0x000fc400000100c6 */
[----:B------:R-:W-:Y:S02]  /*2800*/  FADD.FTZ R199, R199, R203 ;  /* 0x000000cbc7c77221 */ /* 0x000fe40000010000 */
[----:B------:R-:W2:Y:S01]  /*2810*/  LDL R203, [R1+0x168] ;  /* 0x0001680001cb7983 */ /* 0x000ea20000100800 */
[----:B------:R-:W-:-:S03]  /*2820*/  FFMA.FTZ R198, R234, R205, R198 ;  /* 0x000000cdeac67223 */ /* 0x000fc600000100c6 */
[----:B------:R1:W5:Y:S01]  /*2830*/  LDL.LU R105, [R1+0x22c] ;  /* 0x00022c0001697983 */ /* 0x0003620000300800 */
[----:B------:R-:W-:Y:S02]  /*2840*/  FADD.FTZ R199, R199, R206 ;  /* 0x000000cec7c77221 */ /* 0x000fe40000010000 */
[----:B------:R-:W-:Y:S02]  /*2850*/  FFMA.FTZ R16, R234, R220, R16 ;  /* 0x000000dcea107223 */ /* 0x000fe40000010010 */
[----:B------:R-:W-:Y:S02]  /*2860*/  FADD.FTZ R199, R199, R205 ;  /* 0x000000cdc7c77221 */ /* 0x000fe40000010000 */
[----:B------:R-:W-:Y:S02]  /*2870*/  FMUL.FTZ R252, R252, R224 ;  /* 0x000000e0fcfc7220 */ /* 0x000fe40000410000 */
[----:B------:R-:W-:Y:S02]  /*2880*/  FFMA.FTZ R198, R232, R201, R198 ;  /* 0x000000c9e8c67223 */ /* 0x000fe400000100c6 */
[----:B------:R-:W-:-:S02]  /*2890*/  FADD.FTZ R199, R199, R201 ;  /* 0x000000c9c7c77221 */ /* 0x000fc40000010000 */
[C---:B------:R-:W-:Y:S01]  /*28a0*/  FFMA.FTZ R18, R104.reuse, R224, R18 ;  /* 0x000000e068127223 */ /* 0x040fe20000010012 */
[----:B----4-:R-:W4:Y:S01]  /*28b0*/  LDL R201, [R1+0x174] ;  /* 0x0001740001c97983 */ /* 0x010f220000100800 */
[----:B------:R-:W-:Y:S02]  /*28c0*/  FFMA.FTZ R198, R104, R252, R198 ;  /* 0x000000fc68c67223 */ /* 0x000fe400000100c6 */
[----:B---3--:R-:W-:Y:S02]  /*28d0*/  FMUL.FTZ R236, R200, R230 ;  /* 0x000000e6c8ec7220 */ /* 0x008fe40000410000 */
[----:B------:R-:W3:Y:S01]  /*28e0*/  LDL R200, [R1+0x16c] ;  /* 0x00016c0001c87983 */ /* 0x000ee20000100800 */
[----:B--2---:R-:W-:-:S03]  /*28f0*/  FMUL.FTZ R234, R202, R246 ;  /* 0x000000f6caea7220 */ /* 0x004fc60000410000 */
[----:B------:R-:W2:Y:S04]  /*2900*/  LDL R202, [R1+0x170] ;  /* 0x0001700001ca7983 */ /* 0x000ea80000100800 */
[----:B------:R1:W5:Y:S04]  /*2910*/  LDL.LU R104, [R1+0x228] ;  /* 0x0002280001687983 */ /* 0x0003680000300800 */
[----:B------:R-:W2:Y:S01]  /*2920*/  LDL R205, [R1+0x158] ;  /* 0x0001580001cd7983 */ /* 0x000ea20000100800 */
        /* <DEDUP_REMOVED lines=10> */
[----:B------:R-:W-:Y:S01]  /*29d0*/  FADD.FTZ R65, R65, R230 ;  /* 0x000000e641417221 */ /* 0x000fe20000010000 */
[----:B------:R1:W5:Y:S01]  /*29e0*/  LDL.LU R103, [R1+0x224] ;  /* 0x0002240001677983 */ /* 0x0003620000300800 */
[----:B------:R-:W-:Y:S02]  /*29f0*/  FFMA.FTZ R25, R241, R230, R25 ;  /* 0x000000e6f1197223 */ /* 0x000fe40000010019 */
[----:B------:R-:W-:Y:S02]  /*2a00*/  FADD.FTZ R199, R199, R249 ;  /* 0x000000f9c7c77221 */ /* 0x000fe40000010000 */
[----:B------:R-:W-:-:S02]  /*2a10*/  FFMA.FTZ R28, R231, R102, R28 ;  /* 0x00000066e71c7223 */ /* 0x000fc4000001001c */
[----:B------:R-:W-:Y:S02]  /*2a20*/  FADD.FTZ R68, R68, R102 ;  /* 0x0000006644447221 */ /* 0x000fe40000010000 */
[----:B------:R-:W-:Y:S02]  /*2a30*/  FMUL.FTZ R230, R203, R102 ;  /* 0x00000066cbe67220 */ /* 0x000fe40000410000 */
[----:B------:R1:W5:Y:S01]  /*2a40*/  LDL.LU R102, [R1+0x220] ;  /* 0x0002200001667983 */ /* 0x0003620000300800 */
[----:B------:R-:W-:Y:S02]  /*2a50*/  FFMA.FTZ R20, R101, R242, R20 ;  /* 0x000000f265147223 */ /* 0x000fe40000010014 */
[----:B------:R-:W-:Y:S01]  /*2a60*/  FFMA.FTZ R21, R100, R226, R21 ;  /* 0x000000e264157223 */ /* 0x000fe20000010015 */
[----:B------:R-:W2:Y:S01]  /*2a70*/  LDL R203, [R1+0x15c] ;  /* 0x00015c0001cb7983 */ /* 0x000ea20000100800 */
[----:B------:R-:W-:-:S03]  /*2a80*/  FMUL.FTZ R232, R204, R245 ;  /* 0x000000f5cce87220 */ /* 0x000fc60000410000 */
[----:B------:R1:W5:Y:S01]  /*2a90*/  LDL.LU R101, [R1+0x21c] ;  /* 0x00021c0001657983 */ /* 0x0003620000300800 */
[----:B------:R-:W-:Y:S02]  /*2aa0*/  FADD.FTZ R61, R61, R226 ;  /* 0x000000e23d3d7221 */ /* 0x000fe40000010000 */
[----:B---3--:R-:W-:Y:S02]  /*2ab0*/  FMUL.FTZ R228, R200, R247 ;  /* 0x000000f7c8e47220 */ /* 0x008fe40000410000 */
[----:B------:R-:W-:Y:S02]  /*2ac0*/  FFMA.FTZ R200, R100, R249, R198 ;  /* 0x000000f964c87223 */ /* 0x000fe400000100c6 */
[----:B------:R-:W-:Y:S01]  /*2ad0*/  FADD.FTZ R198, R199, R239 ;  /* 0x000000efc7c67221 */ /* 0x000fe20000010000 */
[----:B------:R1:W5:Y:S01]  /*2ae0*/  LDL.LU R100, [R1+0x218] ;  /* 0x0002180001647983 */ /* 0x0003620000300800 */
[C---:B------:R-:W-:Y:S02]  /*2af0*/  FFMA.FTZ R199, R99.reuse, R239, R200 ;  /* 0x000000ef63c77223 */ /* 0x040fe400000100c8 */
[----:B------:R-:W-:Y:S01]  /*2b00*/  FFMA.FTZ R22, R99, R243, R22 ;  /* 0x000000f363167223 */ /* 0x000fe20000010016 */
[----:B------:R-:W3:Y:S01]  /*2b10*/  LDL R204, [R1+0x160] ;  /* 0x0001600001cc7983 */ /* 0x000ee20000100800 */
[----:B------:R-:W-:-:S02]  /*2b20*/  FFMA.FTZ R30, R227, R98, R30 ;  /* 0x00000062e31e7223 */ /* 0x000fc4000001001e */
[----:B------:R-:W-:Y:S01]  /*2b30*/  FADD.FTZ R70, R70, R98 ;  /* 0x0000006246467221 */ /* 0x000fe20000010000 */
[----:B------:R1:W5:Y:S01]  /*2b40*/  LDL.LU R99, [R1+0x214] ;  /* 0x0002140001637983 */ /* 0x0003620000300800 */
[----:B------:R-:W-:Y:S02]  /*2b50*/  FADD.FTZ R58, R58, R224 ;  /* 0x000000e03a3a7221 */ /* 0x000fe40000010000 */
[----:B------:R-:W-:Y:S02]  /*2b60*/  FFMA.FTZ R199, R97, R238, R199 ;  /* 0x000000ee61c77223 */ /* 0x000fe400000100c7 */
[-C--:B------:R-:W-:Y:S02]  /*2b70*/  FFMA.FTZ R31, R225, R96.reuse, R31 ;  /* 0x00000060e11f7223 */ /* 0x080fe4000001001f */
[----:B------:R-:W-:Y:S02]  /*2b80*/  FADD.FTZ R71, R71, R96 ;  /* 0x0000006047477221 */ /* 0x000fe40000010000 */
[----:B----4-:R-:W-:-:S02]  /*2b90*/  FMUL.FTZ R224, R201, R96 ;  /* 0x00000060c9e07220 */ /* 0x010fc40000410000 */
[----:B------:R-:W-:Y:S02]  /*2ba0*/  FADD.FTZ R59, R59, R222 ;  /* 0x000000de3b3b7221 */ /* 0x000fe40000010000 */
[----:B------:R-:W-:Y:S02]  /*2bb0*/  FADD.FTZ R72, R72, R95 ;  /* 0x0000005f48487221 */ /* 0x000fe40000010000 */
[-C--:B------:R-:W-:Y:S02]  /*2bc0*/  FFMA.FTZ R32, R223, R95.reuse, R32 ;  /* 0x0000005fdf207223 */ /* 0x080fe40000010020 */
[----:B--2---:R-:W-:Y:S02]  /*2bd0*/  FMUL.FTZ R226, R202, R98 ;  /* 0x00000062cae27220 */ /* 0x004fe40000410000 */
[----:B------:R1:W5:Y:S04]  /*2be0*/  LDL.LU R98, [R1+0x210] ;  /* 0x0002100001627983 */ /* 0x0003680000300800 */
[----:B------:R-:W2:Y:S01]  /*2bf0*/  LDL R202, [R1+0x164] ;  /* 0x0001640001ca7983 */ /* 0x000ea20000100800 */
[----:B------:R-:W-:-:S03]  /*2c00*/  FMUL.FTZ R222, R205, R95 ;  /* 0x0000005fcdde7220 */ /* 0x000fc60000410000 */
[----:B------:R1:W5:Y:S04]  /*2c10*/  LDL.LU R97, [R1+0x20c] ;  /* 0x00020c0001617983 */ /* 0x0003680000300800 */
[----:B------:R1:W5:Y:S04]  /*2c20*/  LDL.LU R96, [R1+0x208] ;  /* 0x0002080001607983 */ /* 0x0003680000300800 */
[----:B------:R-:W4:Y:S04]  /*2c30*/  LDL R201, [R1+0x148] ;  /* 0x0001480001c97983 */ /* 0x000f280000100800 */
[----:B------:R1:W5:Y:S04]  /*2c40*/  LDL.LU R95, [R1+0x204] ;  /* 0x00020400015f7983 */ /* 0x0003680000300800 */
        /* <DEDUP_REMOVED lines=10> */
[----:B------:R-:W-:-:S03]  /*2cf0*/  FFMA.FTZ R36, R215, R91, R36 ;  /* 0x0000005bd7247223 */ /* 0x000fc60000010024 */
[----:B------:R-:W4:Y:S01]  /*2d00*/  LDL R203, [R1+0x150] ;  /* 0x0001500001cb7983 */ /* 0x000f220000100800 */
[----:B------:R-:W-:Y:S02]  /*2d10*/  FADD.FTZ R76, R76, R91 ;  /* 0x0000005b4c4c7221 */ /* 0x000fe40000010000 */
[----:B------:R-:W-:Y:S02]  /*2d20*/  FFMA.FTZ R37, R213, R90, R37 ;  /* 0x0000005ad5257223 */ /* 0x000fe40000010025 */
[----:B------:R-:W-:Y:S02]  /*2d30*/  FADD.FTZ R77, R77, R90 ;  /* 0x0000005a4d4d7221 */ /* 0x000fe40000010000 */
[----:B---3--:R-:W-:Y:S02]  /*2d40*/  FMUL.FTZ R218, R204, R93 ;  /* 0x0000005dccda7220 */ /* 0x008fe40000410000 */
[----:B------:R1:W5:Y:S01]  /*2d50*/  LDL.LU R93, [R1+0x1fc] ;  /* 0x0001fc00015d7983 */ /* 0x0003620000300800 */
[----:B--2---:R-:W-:-:S03]  /*2d60*/  FMUL.FTZ R216, R202, R92 ;  /* 0x0000005ccad87220 */ /* 0x004fc60000410000 */
[----:B------:R1:W5:Y:S04]  /*2d70*/  LDL.LU R92, [R1+0x1f8] ;  /* 0x0001f800015c7983 */ /* 0x0003680000300800 */
[----:B------:R-:W2:Y:S04]  /*2d80*/  LDL R206, [R1+0x154] ;  /* 0x0001540001ce7983 */ /* 0x000ea80000100800 */
[----:B------:R-:W3:Y:S01]  /*2d90*/  LDL R205, [R1+0x138] ;  /* 0x0001380001cd7983 */ /* 0x000ee20000100800 */
[----:B----4-:R-:W-:-:S03]  /*2da0*/  FMUL.FTZ R214, R201, R91 ;  /* 0x0000005bc9d67220 */ /* 0x010fc60000410000 */
[----:B------:R1:W5:Y:S04]  /*2db0*/  LDL.LU R91, [R1+0x1f4] ;  /* 0x0001f400015b7983 */ /* 0x0003680000300800 */
[----:B------:R-:W4:Y:S01]  /*2dc0*/  LDL R204, [R1+0x13c] ;  /* 0x00013c0001cc7983 */ /* 0x000f220000100800 */
[----:B------:R-:W-:-:S03]  /*2dd0*/  FMUL.FTZ R212, R200, R90 ;  /* 0x0000005ac8d47220 */ /* 0x000fc60000410000 */
[----:B------:R1:W5:Y:S04]  /*2de0*/  LDL.LU R90, [R1+0x1f0] ;  /* 0x0001f000015a7983 */ /* 0x0003680000300800 */
[----:B------:R-:W4:Y:S04]  /*2df0*/  LDL R202, [R1+0x140] ;  /* 0x0001400001ca7983 */ /* 0x000f280000100800 */
[----:B------:R-:W4:Y:S01]  /*2e00*/  LDL R201, [R1+0x144] ;  /* 0x0001440001c97983 */ /* 0x000f220000100800 */
        /* <DEDUP_REMOVED lines=24> */
[-C--:B------:R-:W-:Y:S02]  /*2f90*/  FMUL.FTZ R198, R203, R89.reuse ;  /* 0x00000059cbc67220 */ /* 0x080fe40000410000 */
[----:B------:R-:W-:-:S02]  /*2fa0*/  FFMA.FTZ R38, R186, R89, R38 ;  /* 0x00000059ba267223 */ /* 0x000fc40000010026 */
[----:B------:R-:W-:Y:S02]  /*2fb0*/  FADD.FTZ R78, R78, R89 ;  /* 0x000000594e4e7221 */ /* 0x000fe40000010000 */
[----:B------:R-:W-:Y:S01]  /*2fc0*/  FFMA.FTZ R203, R217, R216, R199 ;  /* 0x000000d8d9cb7223 */ /* 0x000fe200000100c7 */
[----:B------:R1:W5:Y:S01]  /*2fd0*/  LDL.LU R89, [R1+0x1ec] ;  /* 0x0001ec0001597983 */ /* 0x0003620000300800 */
        /* <DEDUP_REMOVED lines=12> */
[----:B---3--:R-:W-:-:S03]  /*30a0*/  FMUL.FTZ R208, R205, R87 ;  /* 0x00000057cdd07220 */ /* 0x008fc60000410000 */
[----:B------:R1:W5:Y:S01]  /*30b0*/  LDL.LU R87, [R1+0x1e4] ;  /* 0x0001e40001577983 */ /* 0x0003620000300800 */
[----:B----4-:R-:W-:-:S03]  /*30c0*/  FMUL.FTZ R209, R204, R86 ;  /* 0x00000056ccd17220 */ /* 0x010fc60000410000 */
[----:B------:R1:W5:Y:S01]  /*30d0*/  LDL.LU R86, [R1+0x1e0] ;  /* 0x0001e00001567983 */ /* 0x0003620000300800 */
[----:B------:R-:W-:-:S03]  /*30e0*/  FMUL.FTZ R210, R202, R85 ;  /* 0x00000055cad27220 */ /* 0x000fc60000410000 */
[----:B------:R1:W5:Y:S01]  /*30f0*/  LDL.LU R85, [R1+0x1dc] ;  /* 0x0001dc0001557983 */ /* 0x0003620000300800 */
[----:B------:R-:W-:-:S03]  /*3100*/  FMUL.FTZ R211, R201, R84 ;  /* 0x00000054c9d37220 */ /* 0x000fc60000410000 */
        /* <DEDUP_REMOVED lines=16> */
[----:B------:R-:W-:Y:S02]  /*3210*/  FADD.FTZ R60, R60, R242 ;  /* 0x000000f23c3c7221 */ /* 0x000fe40000010000 */
[----:B------:R-:W-:Y:S02]  /*3220*/  FADD.FTZ R62, R62, R243 ;  /* 0x000000f33e3e7221 */ /* 0x000fe40000010000 */
[----:B------:R-:W-:-:S02]  /*3230*/  FADD.FTZ R64, R64, R244 ;  /* 0x000000f440407221 */ /* 0x000fc40000010000 */
[----:B------:R-:W-:Y:S02]  /*3240*/  FFMA.FTZ R24, R240, R244, R24 ;  /* 0x000000f4f0187223 */ /* 0x000fe40000010018 */
[----:B------:R-:W-:Y:S02]  /*3250*/  FADD.FTZ R66, R66, R246 ;  /* 0x000000f642427221 */ /* 0x000fe40000010000 */
[----:B------:R-:W-:Y:S02]  /*3260*/  FFMA.FTZ R26, R235, R246, R26 ;  /* 0x000000f6eb1a7223 */ /* 0x000fe4000001001a */
[----:B------:R-:W-:Y:S02]  /*3270*/  FADD.FTZ R67, R67, R245 ;  /* 0x000000f543437221 */ /* 0x000fe40000010000 */
[----:B------:R-:W-:Y:S02]  /*3280*/  FFMA.FTZ R27, R233, R245, R27 ;  /* 0x000000f5e91b7223 */ /* 0x000fe4000001001b */
[----:B------:R-:W-:-:S02]  /*3290*/  FFMA.FTZ R29, R229, R247, R29 ;  /* 0x000000f7e51d7223 */ /* 0x000fc4000001001d */
[----:B------:R-:W-:Y:S02]  /*32a0*/  FADD.FTZ R69, R69, R247 ;  /* 0x000000f745457221 */ /* 0x000fe40000010000 */
[----:B------:R-:W-:Y:S02]  /*32b0*/  FADD.FTZ R205, R200, R211 ;  /* 0x000000d3c8cd7221 */ /* 0x000fe40000010000 */
[----:B------:R-:W-:Y:S02]  /*32c0*/  FFMA.FTZ R203, R181, R211, R203 ;  /* 0x000000d3b5cb7223 */ /* 0x000fe400000100cb */
.L_x_7135:
[----:B01----:R-:W-:Y:S05]  /*32d0*/  BSYNC B0 ;  /* 0x0000000000007941 */ /* 0x003fea0003800000 */
.L_x_7133:
[----:B------:R-:W2:Y:S01]  /*32e0*/  LDL R200, [R1+0x94] ;  /* 0x0000940001c87983 */ /* 0x000ea20000100800 */
[----:B-----5:R-:W-:Y:S01]  /*32f0*/  IMAD.MOV.U32 R201, RZ, RZ, R190 ;  /* 0x000000ffffc97224 */ /* 0x020fe200078e00be */
[----:B------:R-:W-:Y:S02]  /*3300*/  MOV R202, R192 ;  /* 0x000000c000ca7202 */ /* 0x000fe40000000f00 */
[----:B------:R-:W0:Y:S02]  /*3310*/  S2R R204, SR_TID.X ;  /* 0x0000000000cc7919 */ /* 0x000e240000002100 */
[----:B------:R-:W-:-:S02]  /*3320*/  PRMT R244, R201, 0x7610, R244 ;  /* 0x00007610c9f47816 */ /* 0x000fc400000000f4 */
[----:B------:R-:W-:Y:S02]  /*3330*/  MOV R201, R196 ;  /* 0x000000c400c97202 */ /* 0x000fe40000000f00 */
[----:B------:R-:W-:Y:S02]  /*3340*/  PRMT R245, R202, 0x7610, R245 ;  /* 0x00007610caf57816 */ /* 0x000fe400000000f5 */
        /* <DEDUP_REMOVED lines=9> */
[----:B------:R-:W-:Y:S01]  /*33e0*/  @!P1 IADD3 R204, R204, 0x4, RZ ;  /* 0x00000004cccc9810 */ /* 0x000fe20007ffe0ff */
[----:B------:R-:W-:Y:S05]  /*33f0*/  BRA.DIV ~URZ, `(.L_x_7136) ;  /* 0x00005a327f007947 */ /* 0x000fea000b800000 */
[----:B------:R0:W1:Y:S02]  /*3400*/  SHFL.DOWN PT, R206, R205, 0x10, 0x1f ;  /* 0x0a001f00cdce7f89 */ /* 0x00006400000e0000 */
.L_x_7307:
        /* <DEDUP_REMOVED lines=18> */
.L_x_7308:
[----:B--2---:R-:W-:Y:S01]  /*3530*/  @!P0 LOP3.LUT R202, R207, 0x3, RZ, 0xc0, !PT ;  /* 0x00000003cfca8812 */ /* 0x004fe200078ec0ff */
[----:B------:R-:W-:Y:S01]  /*3540*/  FADD.FTZ R200, R206, R205 ;  /* 0x000000cdcec87221 */ /* 0x000fe20000010000 */
[----:B------:R-:W-:Y:S01]  /*3550*/  ISETP.GE.AND P5, PT, R2, 0x1, PT ;  /* 0x000000010200780c */ /* 0x000fe20003fa6270 */
[----:B0-----:R-:W-:Y:S01]  /*3560*/  FADD.FTZ R201, R201, R203 ;  /* 0x000000cbc9c97221 */ /* 0x001fe20000010000 */
[----:B------:R-:W-:Y:S01]  /*3570*/  WARPSYNC 0xffffffff ;  /* 0xffffffff00007948 */ /* 0x000fe20003800000 */
[----:B------:R-:W-:Y:S01]  /*3580*/  @!P0 IMAD.IADD R202, R204, 0x1, R202 ;  /* 0x00000001ccca8824 */ /* 0x000fe200078e02ca */
[----:B------:R-:W0:Y:S04]  /*3590*/  S2R R241, SR_TID.X ;  /* 0x0000000000f17919 */ /* 0x000e280000002100 */
[----:B------:R-:W-:Y:S04]  /*35a0*/  @!P0 STS.64 [R202.X8+0x5000], R200 ;  /* 0x005000c8ca008388 */ /* 0x000fe80000008a00 */
[----:B------:R-:W-:Y:S01]  /*35b0*/  BAR.SYNC.DEFER_BLOCKING 0x0 ;  /* 0x0000000000007b1d */ /* 0x000fe20000010000 */
[----:B------:R-:W-:-:S05]  /*35c0*/  @P5 IADD3 R2, R2, -0x1, RZ ;  /* 0xffffffff02025810 */ /* 0x000fca0007ffe0ff */
[----:B------:R-:W-:-:S05]  /*35d0*/  @P5 IMAD R2, R2, c[0x0][0x168], RZ ;  /* 0x00005a0002025a24 */ /* 0x000fca00078e02ff */
[----:B-1----:R-:W-:-:S04]  /*35e0*/  @P5 SHF.R.S32.HI R205, RZ, 0x1f, R2 ;  /* 0x0000001fffcd5819 */ /* 0x002fc80000011402 */
[----:B------:R-:W-:Y:S01]  /*35f0*/  @P5 LEA.HI R205, R205, R2, RZ, 0x3 ;  /* 0x00000002cdcd5211 */ /* 0x000fe200078f18ff */
[----:B------:R-:W-:Y:S01]  /*3600*/  HFMA2.MMA R2, -RZ, RZ, 0, 0 ;  /* 0x00000000ff027435 */ /* 0x000fe200000001ff */
[----:B0-----:R-:W-:-:S05]  /*3610*/  @P5 LOP3.LUT R206, R241, 0x7f, RZ, 0xc0, !PT ;  /* 0x0000007ff1ce5812 */ /* 0x001fca00078ec0ff */
[----:B------:R-:W-:Y:S01]  /*3620*/  @P5 LEA.HI.SX32 R2, R205, R206, 0x1d ;  /* 0x000000cecd025211 */ /* 0x000fe200078feaff */
[----:B------:R-:W0:Y:S04]  /*3630*/  LDS.128 R200, [R204.X8+0x5000] ;  /* 0x00500000ccc87984 */ /* 0x000e280000008c00 */
[----:B------:R-:W1:Y:S01]  /*3640*/  LDS.128 R204, [R204.X8+0x5010] ;  /* 0x00501000cccc7984 */ /* 0x000e620000008c00 */
[----:B------:R-:W-:Y:S01]  /*3650*/  @!P4 ISETP.NE.U32.AND P1, PT, RZ, c[0x0][0x218], PT ;  /* 0x00008600ff00ca0c */ /* 0x000fe20003f25070 */
[----:B------:R-:W-:Y:S03]  /*3660*/  BSSY B0, `(.L_x_7138) ;  /* 0x000001c000007945 */ /* 0x000fe60003800000 */
[----:B------:R-:W-:-:S02]  /*3670*/  @!P4 ISETP.NE.AND.EX P1, PT, RZ, c[0x0][0x21c], PT, P1 ;  /* 0x00008700ff00ca0c */ /* 0x000fc40003f25310 */
[----:B------:R-:W-:Y:S02]  /*3680*/  @!P4 ISETP.NE.U32.AND P2, PT, RZ, c[0x0][0x218], PT ;  /* 0x00008600ff00ca0c */ /* 0x000fe40003f45070 */
[----:B------:R-:W-:Y:S01]  /*3690*/  @!P4 ISETP.NE.U32.AND P0, PT, RZ, c[0x0][0x218], PT ;  /* 0x00008600ff00ca0c */ /* 0x000fe20003f05070 */
[----:B0-----:R-:W-:Y:S02]  /*36a0*/  FADD.FTZ R200, RZ, R200 ;  /* 0x000000c8ffc87221 */ /* 0x001fe40000010000 */
[----:B------:R-:W-:Y:S02]  /*36b0*/  FADD.FTZ R201, RZ, R201 ;  /* 0x000000c9ffc97221 */ /* 0x000fe40000010000 */
[----:B------:R-:W-:Y:S01]  /*36c0*/  FADD.FTZ R202, R202, R200 ;  /* 0x000000c8caca7221 */ /* 0x000fe20000010000 */
[----:B------:R-:W-:Y:S01]  /*36d0*/  @P5 MOV R200, 0x10 ;  /* 0x0000001000c85802 */ /* 0x000fe20000000f00 */
[----:B------:R-:W-:Y:S02]  /*36e0*/  FADD.FTZ R201, R203, R201 ;  /* 0x000000c9cbc97221 */ /* 0x000fe40000010000 */
[----:B-1----:R-:W-:-:S02]  /*36f0*/  FADD.FTZ R203, R202, R204 ;  /* 0x000000cccacb7221 */ /* 0x002fc40000010000 */
[----:B------:R-:W-:Y:S02]  /*3700*/  FADD.FTZ R202, R201, R205 ;  /* 0x000000cdc9ca7221 */ /* 0x000fe40000010000 */
[----:B------:R-:W-:-:S04]  /*3710*/  @P5 IMAD.WIDE.U32 R200, R2, R200, c[0x0][0x170] ;  /* 0x00005c0002c85625 */ /* 0x000fc800078e00c8 */
[----:B------:R-:W-:Y:S01]  /*3720*/  FADD.FTZ R203, R206, R203 ;  /* 0x000000cbcecb7221 */ /* 0x000fe20000010000 */
[----:B------:R0:W5:Y:S01]  /*3730*/  @P5 LDG.E.128 R164, [R200.64] ;  /* 0x00000004c8a45981 */ /* 0x000162000c1e1d00 */
[----:B------:R-:W-:Y:S02]  /*3740*/  FADD.FTZ R202, R207, R202 ;  /* 0x000000cacfca7221 */ /* 0x000fe40000010000 */
[----:B------:R-:W-:Y:S02]  /*3750*/  FMUL.FTZ R205, R203, c[0x0][0x1e0] ;  /* 0x00007800cbcd7a20 */ /* 0x000fe40000410000 */
[----:B------:R-:W-:Y:S01]  /*3760*/  FMUL.FTZ R204, R202, c[0x0][0x1e0] ;  /* 0x00007800cacc7a20 */ /* 0x000fe20000410000 */
[----:B0-----:R-:W-:Y:S01]  /*3770*/  @!P4 FSEL R200, R124, RZ, P1 ;  /* 0x000000ff7cc8c208 */ /* 0x001fe20000800000 */
[----:B------:R-:W-:Y:S05]  /*3780*/  @!P4 BRA `(.L_x_7139) ;  /* 0x000000900000c947 */ /* 0x000fea0003800000 */
[----:B------:R-:W0:Y:S01]  /*3790*/  LDC.U8 R241, c[0x0][0x1f0] ;  /* 0x00007c00fff17b82 */ /* 0x000e220000000000 */
[----:B------:R-:W-:-:S04]  /*37a0*/  ISETP.NE.U32.AND P1, PT, RZ, c[0x0][0x218], PT ;  /* 0x00008600ff007a0c */ /* 0x000fc80003f25070 */
[----:B------:R-:W-:Y:S02]  /*37b0*/  ISETP.NE.AND.EX P1, PT, RZ, c[0x0][0x21c], PT, P1 ;  /* 0x00008700ff007a0c */ /* 0x000fe40003f25310 */
[----:B0-----:R-:W-:-:S04]  /*37c0*/  ISETP.NE.AND P6, PT, R241, RZ, PT ;  /* 0x000000fff100720c */ /* 0x001fc80003fc5270 */
[----:B------:R-:W-:-:S05]  /*37d0*/  FSEL R200, R205, RZ, !P6 ;  /* 0x000000ffcdc87208 */ /* 0x000fca0007000000 */
[----:B------:R-:W-:-:S04]  /*37e0*/  FFMA.FTZ R200, R187, R204, R200 ;  /* 0x000000ccbbc87223 */ /* 0x000fc800000100c8 */
[----:B------:R-:W-:-:S04]  /*37f0*/  FADD.FTZ R200, R180, -R200 ;  /* 0x800000c8b4c87221 */ /* 0x000fc80000010000 */
[----:B------:R-:W-:-:S04]  /*3800*/  FMUL.FTZ R200, R3, R200 ;  /* 0x000000c803c87220 */ /* 0x000fc80000410000 */
[----:B------:R-:W-:Y:S02]  /*3810*/  @P1 FADD.FTZ R200, R124, R200 ;  /* 0x000000c87cc81221 */ /* 0x000fe40000010000 */
.L_x_7139:
[----:B------:R-:W-:Y:S05]  /*3820*/  BSYNC B0 ;  /* 0x0000000000007941 */ /* 0x000fea0003800000 */
.L_x_7138:
[----:B------:R-:W-:Y:S01]  /*3830*/  BSSY B0, `(.L_x_7140) ;  /* 0x0000010000007945 */ /* 0x000fe20003800000 */
[----:B------:R-:W-:Y:S02]  /*3840*/  @!P4 ISETP.NE.U32.AND P1, PT, RZ, c[0x0][0x218], PT ;  /* 0x00008600ff00ca0c */ /* 0x000fe40003f25070 */
[----:B------:R-:W-:Y:S01]  /*3850*/  @!P4 ISETP.NE.AND.EX P2, PT, RZ, c[0x0][0x21c], PT, P2 ;  /* 0x00008700ff00ca0c */ /* 0x000fe20003f45320 */
[----:B------:R-:W-:Y:S07]  /*3860*/  @!P5 BRA `(.L_x_7141) ;  /* 0x000000c00000d947 */ /* 0x000fee0003800000 */
[----:B------:R-:W2:Y:S01]  /*3870*/  LDL R206, [R1+0x128] ;  /* 0x0001280001ce7983 */ /* 0x000ea20000100800 */
[----:B------:R-:W-:Y:S01]  /*3880*/  LOP3.LUT P6, RZ, R240, 0xff, RZ, 0xc0, !PT ;  /* 0x000000fff0ff7812 */ /* 0x000fe200078cc0ff */
[----:B------:R-:W-:Y:S01]  /*3890*/  FMUL.FTZ R201, R200, c[0x0][0x1ec] ;  /* 0x00007b00c8c97a20 */ /* 0x000fe20000410000 */
[----:B------:R-:W-:-:S03]  /*38a0*/  HFMA2.MMA R202, -RZ, RZ, 0, 0 ;  /* 0x00000000ffca7435 */ /* 0x000fc600000001ff */
[----:B------:R-:W-:-:S08]  /*38b0*/  FMUL.FTZ R201, R201, c[0x0][0x1e8] ;  /* 0x00007a00c9c97a20 */ /* 0x000fd00000410000 */
[----:B-----5:R-:W-:-:S05]  /*38c0*/  @P6 PRMT R203, RZ, 0x5410, R164 ;  /* 0x00005410ffcb6816 */ /* 0x020fca00000000a4 */
[----:B------:R-:W-:-:S04]  /*38d0*/  @P6 FMUL.FTZ R202, R201, R203 ;  /* 0x000000cbc9ca6220 */ /* 0x000fc80000410000 */
[----:B------:R-:W-:Y:S02]  /*38e0*/  FADD.FTZ R120, R120, R202 ;  /* 0x000000ca78787221 */ /* 0x000fe40000010000 */
[----:B--2---:R-:W-:-:S05]  /*38f0*/  FMUL.FTZ R201, R206, R201 ;  /* 0x000000c9cec97220 */ /* 0x004fca0000410000 */
[----:B------:R-:W-:-:S04]  /*3900*/  FSEL R201, R201, RZ, P6 ;  /* 0x000000ffc9c97208 */ /* 0x000fc80003000000 */
[----:B------:R-:W-:-:S04]  /*3910*/  F2FP.BF16.PACK_AB R201, RZ, R201 ;  /* 0x000000c9ffc9723e */ /* 0x000fc800000010ff */
[----:B------:R-:W-:Y:S02]  /*3920*/  PRMT R168, R201, 0x7610, R168 ;  /* 0x00007610c9a87816 */ /* 0x000fe400000000a8 */
.L_x_7141:
[----:B------:R-:W-:Y:S05]  /*3930*/  BSYNC B0 ;  /* 0x0000000000007941 */ /* 0x000fea0003800000 */
.L_x_7140:
        /* <DEDUP_REMOVED lines=14> */
.L_x_7143:
[----:B------:R-:W-:Y:S05]  /*3a20*/  BSYNC B0 ;  /* 0x0000000000007941 */ /* 0x000fea0003800000 */
.L_x_7142:
[----:B------:R-:W-:Y:S01]  /*3a30*/  BSSY B0, `(.L_x_7144) ;  /* 0x0000010000007945 */ /* 0x000fe20003800000 */
[----:B------:R-:W-:Y:S02]  /*3a40*/  @!P4 ISETP.NE.U32.AND P2, PT, RZ, c[0x0][0x218], PT ;  /* 0x00008600ff00ca0c */ /* 0x000fe40003f45070 */
[----:B------:R-:W-:Y:S01]  /*3a50*/  @!P4 ISETP.NE.AND.EX P0, PT, RZ, c[0x0][0x21c], PT, P0 ;  /* 0x00008700ff00ca0c */ /* 0x000fe20003f05300 */
[----:B------:R-:W-:Y:S07]  /*3a60*/  @!P5 BRA `(.L_x_7145) ;  /* 0x000000c00000d947 */ /* 0x000fee0003800000 */
[----:B------:R-:W2:Y:S01]  /*3a70*/  LDL R207, [R1+0x12c] ;  /* 0x00012c0001cf7983 */ /* 0x000ea20000100800 */
[----:B------:R-:W-:Y:S01]  /*3a80*/  LOP3.LUT P6, RZ, R188, 0xff00, RZ, 0xc0, !PT ;  /* 0x0000ff00bcff7812 */ /* 0x000fe200078cc0ff */
[----:B------:R-:W-:Y:S02]  /*3a90*/  FMUL.FTZ R202, R201, c[0x0][0x1ec] ;  /* 0x00007b00c9ca7a20 */ /* 0x000fe40000410000 */
[----:B------:R-:W-:Y:S02]  /*3aa0*/  IMAD.MOV.U32 R203, RZ, RZ, RZ ;  /* 0x000000ffffcb7224 */ /* 0x000fe400078e00ff */
        /* <DEDUP_REMOVED lines=8> */
.L_x_7145:
[----:B------:R-:W-:Y:S05]  /*3b30*/  BSYNC B0 ;  /* 0x0000000000007941 */ /* 0x000fea0003800000 */
.L_x_7144:
        /* <DEDUP_REMOVED lines=14> */
.L_x_7147:
[----:B------:R-:W-:Y:S05]  /*3c20*/  BSYNC B0 ;  /* 0x0000000000007941 */ /* 0x000fea0003800000 */
.L_x_7146:
        /* <DEDUP_REMOVED lines=16> */
.L_x_7149:
[----:B------:R-:W-:Y:S05]  /*3d30*/  BSYNC B0 ;  /* 0x0000000000007941 */ /* 0x000fea0003800000 */
.L_x_7148:
        /* <DEDUP_REMOVED lines=14> */
.L_x_7151:
[----:B------:R-:W-:Y:S05]  /*3e20*/  BSYNC B0 ;  /* 0x0000000000007941 */ /* 0x000fea0003800000 */
.L_x_7150:
        /* <DEDUP_REMOVED lines=16> */
.L_x_7153:
[----:B------:R-:W-:Y:S05]  /*3f30*/  BSYNC B0 ;  /* 0x0000000000007941 */ /* 0x000fea0003800000 */
.L_x_7152:
        /* <DEDUP_REMOVED lines=14> */
.L_x_7155:
[----:B------:R-:W-:Y:S05]  /*4020*/  BSYNC B0 ;  /* 0x0000000000007941 */ /* 0x000fea0003800000 */
.L_x_7154:
[----:B------:R-:W-:Y:S01]  /*4030*/  @!P4 ISETP.NE.U32.AND P2, PT, RZ, c[0x0][0x218], PT ;  /* 0x00008600ff00ca0c */ /* 0x000fe20003f45070 */
[----:B------:R-:W-:Y:S01]  /*4040*/  BSSY B0, `(.L_x_7156) ;  /* 0x0000011000007945 */ /* 0x000fe20003800000 */
[----:B------:R-:W-:Y:S02]  /*4050*/  @!P4 ISETP.NE.AND.EX P0, PT, RZ, c[0x0][0x21c], PT, P0 ;  /* 0x00008700ff00ca0c */ /* 0x000fe40003f05300 */
[----:B------:R-:W-:Y:S02]  /*4060*/  @!P4 ISETP.NE.AND.EX P1, PT, RZ, c[0x0][0x21c], PT, P1 ;  /* 0x00008700ff00ca0c */ /* 0x000fe40003f25310 */
        /* <DEDUP_REMOVED lines=14> */
.L_x_7157:
[----:B------:R-:W-:Y:S05]  /*4150*/  BSYNC B0 ;  /* 0x0000000000007941 */ /* 0x000fea0003800000 */
.L_x_7156:
        /* <DEDUP_REMOVED lines=14> */
.L_x_7159:
[----:B------:R-:W-:Y:S05]  /*4240*/  BSYNC B0 ;  /* 0x0000000000007941 */ /* 0x000fea0003800000 */
.L_x_7158:
[----:B------:R-:W-:Y:S01]  /*4250*/  BSSY B0, `(.L_x_7160) ;  /* 0x000000e000007945 */ /* 0x000fe20003800000 */
[----:B------:R-:W-:Y:S05]  /*4260*/  @!P5 BRA `(.L_x_7161) ;  /* 0x000000c00000d947 */ /* 0x000fea0003800000 */
        /* <DEDUP_REMOVED lines=12> */
.L_x_7161:
[----:B------:R-:W-:Y:S05]  /*4330*/  BSYNC B0 ;  /* 0x0000000000007941 */ /* 0x000fea0003800000 */
.L_x_7160:
        /* <DEDUP_REMOVED lines=14> */
.L_x_7163:
[----:B------:R-:W-:Y:S05]  /*4420*/  BSYNC B0 ;  /* 0x0000000000007941 */ /* 0x000fea0003800000 */
.L_x_7162:
[----:B------:R-:W-:Y:S01]  /*4430*/  BSSY B0, `(.L_x_7164) ;  /* 0x000000e000007945 */ /* 0x000fe20003800000 */
[----:B------:R-:W-:Y:S05]  /*4440*/  @!P5 BRA `(.L_x_7165) ;  /* 0x000000c00000d947 */ /* 0x000fea0003800000 */
[----:B------:R-:W-:Y:S01]  /*4450*/  LOP3.LUT P0, RZ, R189, 0xff0000, RZ, 0xc0, !PT ;  /* 0x00ff0000bdff7812 */ /* 0x000fe2000780c0ff */
[----:B------:R-:W-:Y:S01]  /*4460*/  FMUL.FTZ R206, R207, c[0x0][0x1ec] ;  /* 0x00007b00cfce7a20 */ /* 0x000fe20000410000 */
[----:B------:R-:W-:-:S03]  /*4470*/  HFMA2.MMA R242, -RZ, RZ, 0, 0 ;  /* 0x00000000fff27435 */ /* 0x000fc600000001ff */
[----:B------:R-:W-:-:S08]  /*4480*/  FMUL.FTZ R206, R206, c[0x0][0x1e8] ;  /* 0x00007a00cece7a20 */ /* 0x000fd00000410000 */
[----:B-----5:R-:W-:-:S05]  /*4490*/  @P0 PRMT R243, RZ, 0x5410, R167 ;  /* 0x00005410fff30816 */ /* 0x020fca00000000a7 */
[----:B------:R-:W-:Y:S02]  /*44a0*/  @P0 FMUL.FTZ R242, R206, R243 ;  /* 0x000000f3cef20220 */ /* 0x000fe40000410000 */
[----:B------:R-:W2:Y:S02]  /*44b0*/  LDL R243, [R1+0x120] ;  /* 0x0001200001f37983 */ /* 0x000ea40000100800 */
[----:B------:R-:W-:Y:S02]  /*44c0*/  FADD.FTZ R118, R118, R242 ;  /* 0x000000f276767221 */ /* 0x000fe40000010000 */
[----:B--2---:R-:W-:-:S05]  /*44d0*/  FMUL.FTZ R206, R243, R206 ;  /* 0x000000cef3ce7220 */ /* 0x004fca0000410000 */
[----:B------:R-:W-:-:S04]  /*44e0*/  FSEL R206, R206, RZ, P0 ;  /* 0x000000ffcece7208 */ /* 0x000fc80000000000 */
[----:B------:R-:W-:-:S04]  /*44f0*/  F2FP.BF16.PACK_AB R206, RZ, R206 ;  /* 0x000000ceffce723e */ /* 0x000fc800000010ff */
[----:B------:R-:W-:Y:S02]  /*4500*/  PRMT R171, R206, 0x7610, R171 ;  /* 0x00007610ceab7816 */ /* 0x000fe400000000ab */
.L_x_7165:
[----:B------:R-:W-:Y:S05]  /*4510*/  BSYNC B0 ;  /* 0x0000000000007941 */ /* 0x000fea0003800000 */
.L_x_7164:
        /* <DEDUP_REMOVED lines=14> */
.L_x_7167:
[----:B------:R-:W-:Y:S05]  /*4600*/  BSYNC B0 ;  /* 0x0000000000007941 */ /* 0x000fea0003800000 */
.L_x_7166:
[----:B------:R-:W-:Y:S01]  /*4610*/  BSSY B0, `(.L_x_7168) ;  /* 0x000000e000007945 */ /* 0x000fe20003800000 */
[----:B------:R-:W-:Y:S05]  /*4620*/  @!P5 BRA `(.L_x_7169) ;  /* 0x000000c00000d947 */ /* 0x000fea0003800000 */
        /* <DEDUP_REMOVED lines=12> */
.L_x_7169:
[----:B------:R-:W-:Y:S05]  /*46f0*/  BSYNC B0 ;  /* 0x0000000000007941 */ /* 0x000fea0003800000 */
.L_x_7168:
        /* <DEDUP_REMOVED lines=17> */
[----:B------:R-:W-:-:S05]  /*4810*/  SEL R203, R206, R179, P1 ;  /* 0x000000b3cecb7207 */ /* 0x000fca0000800000 */
[----:B------:R0:W-:Y:S02]  /*4820*/  @P0 STG.E.128 [R188.64+0x10], R200 ;  /* 0x000010c8bc000986 */ /* 0x0001e4000c101d04 */
[----:B0-----:R-:W-:-:S04]  /*4830*/  @P5 IMAD.MOV.U32 R188, RZ, RZ, 0x10 ;  /* 0x00000010ffbc5424 */ /* 0x001fc800078e00ff */
[----:B------:R-:W-:-:S05]  /*4840*/  @P5 IMAD.WIDE.U32 R188, R2, R188, c[0x0][0x248] ;  /* 0x0000920002bc5625 */ /* 0x000fca00078e00bc */
[----:B------:R0:W-:Y:S01]  /*4850*/  @P5 STG.E.128 [R188.64], R168 ;  /* 0x000000a8bc005986 */ /* 0x0001e2000c101d04 */
[----:B------:R-:W-:Y:S05]  /*4860*/  @!P5 BRA `(.L_x_7171) ;  /* 0x000000400000d947 */ /* 0x000fea0003800000 */
[----:B-----5:R-:W-:Y:S01]  /*4870*/  HFMA2.MMA R165, -RZ, RZ, 0, 9.5367431640625e-07 ;  /* 0x00000010ffa57435 */ /* 0x020fe200000001ff */
[----:B------:R-:W-:-:S09]  /*4880*/  IADD3 R164, R2, 0x80, RZ ;  /* 0x0000008002a47810 */ /* 0x000fd20007ffe0ff */
[----:B------:R-:W-:-:S06]  /*4890*/  IMAD.WIDE.U32 R164, R164, R165, c[0x0][0x170] ;  /* 0x00005c00a4a47625 */ /* 0x000fcc00078e00a5 */
[----:B------:R-:W5:Y:S02]  /*48a0*/  LDG.E.128 R164, [R164.64] ;  /* 0x00000004a4a47981 */ /* 0x000f64000c1e1d00 */
.L_x_7171:
[----:B------:R-:W-:Y:S05]  /*48b0*/  BSYNC B0 ;  /* 0x0000000000007941 */ /* 0x000fea0003800000 */
.L_x_7170:
[----:B------:R-:W-:Y:S01]  /*48c0*/  BSSY B0, `(.L_x_7172) ;  /* 0x000000e000007945 */ /* 0x000fe20003800000 */
[----:B------:R-:W-:Y:S01]  /*48d0*/  @!P4 FSEL R200, R132, RZ, P2 ;  /* 0x000000ff84c8c208 */ /* 0x000fe20001000000 */
[----:B------:R-:W-:Y:S05]  /*48e0*/  @!P4 BRA `(.L_x_7173) ;  /* 0x000000b00000c947 */ /* 0x000fea0003800000 */
[----:B------:R-:W2:Y:S01]  /*48f0*/  LDL R201, [R1+0x74] ;  /* 0x0000740001c97983 */ /* 0x000ea20000100800 */
[----:B0-----:R-:W0:Y:S03]  /*4900*/  LDC.U8 R188, c[0x0][0x1f0] ;  /* 0x00007c00ffbc7b82 */ /* 0x001e260000000000 */
        /* <DEDUP_REMOVED lines=9> */
.L_x_7173:
[----:B------:R-:W-:Y:S05]  /*49a0*/  BSYNC B0 ;  /* 0x0000000000007941 */ /* 0x000fea0003800000 */
.L_x_7172:
[----:B------:R-:W-:Y:S01]  /*49b0*/  @!P4 ISETP.NE.U32.AND P2, PT, RZ, c[0x0][0x218], PT ;  /* 0x00008600ff00ca0c */ /* 0x000fe20003f45070 */
[----:B------:R-:W-:Y:S03]  /*49c0*/  BSSY B0, `(.L_x_7174) ;  /* 0x000000f000007945 */ /* 0x000fe60003800000 */
[----:B------:R-:W-:Y:S01]  /*49d0*/  @!P4 ISETP.NE.AND.EX P2, PT, RZ, c[0x0][0x21c], PT, P2 ;  /* 0x00008700ff00ca0c */ /* 0x000fe20003f45320 */
[----:B------:R-:W-:Y:S07]  /*49e0*/  @!P5 BRA `(.L_x_7175) ;  /* 0x000000c00000d947 */ /* 0x000fee0003800000 */
[----:B------:R-:W2:Y:S01]  /*49f0*/  LDL R202, [R1+0x108] ;  /* 0x0001080001ca7983 */ /* 0x000ea20000100800 */
[----:B------:R-:W-:Y:S01]  /*4a00*/  LOP3.LUT P6, RZ, R244, 0xff, RZ, 0xc0, !PT ;  /* 0x000000fff4ff7812 */ /* 0x000fe200078cc0ff */
[----:B0-----:R-:W-:Y:S01]  /*4a10*/  FMUL.FTZ R188, R200, c[0x0][0x1ec] ;  /* 0x00007b00c8bc7a20 */ /* 0x001fe20000410000 */
        /* <DEDUP_REMOVED lines=9> */
.L_x_7175:
[----:B------:R-:W-:Y:S05]  /*4ab0*/  BSYNC B0 ;  /* 0x0000000000007941 */ /* 0x000fea0003800000 */
.L_x_7174:
[----:B------:R-:W-:Y:S01]  /*4ac0*/  BSSY B0, `(.L_x_7176) ;  /* 0x000000e000007945 */ /* 0x000fe20003800000 */
[----:B0-----:R-:W-:Y:S01]  /*4ad0*/  @!P4 FSEL R189, R133, RZ, P2 ;  /* 0x000000ff85bdc208 */ /* 0x001fe20001000000 */
        /* <DEDUP_REMOVED lines=12> */
.L_x_7177:
[----:B------:R-:W-:Y:S05]  /*4ba0*/  BSYNC B0 ;  /* 0x0000000000007941 */ /* 0x000fea0003800000 */
.L_x_7176:
[----:B------:R-:W-:Y:S01]  /*4bb0*/  @!P4 ISETP.NE.U32.AND P2, PT, RZ, c[0x0][0x218], PT ;  /* 0x00008600ff00ca0c */ /* 0x000fe20003f45070 */
[----:B------:R-:W-:Y:S03]  /*4bc0*/  BSSY B0, `(.L_x_7178) ;  /* 0x000000f000007945 */ /* 0x000fe60003800000 */
        /* <DEDUP_REMOVED lines=14> */
.L_x_7179:
[----:B------:R-:W-:Y:S05]  /*4cb0*/  BSYNC B0 ;  /* 0x0000000000007941 */ /* 0x000fea0003800000 */
.L_x_7178:
        /* <DEDUP_REMOVED lines=14> */
.L_x_7181:
[----:B------:R-:W-:Y:S05]  /*4da0*/  BSYNC B0 ;  /* 0x0000000000007941 */ /* 0x000fea0003800000 */
.L_x_7180:
[----:B------:R-:W2:Y:S01]  /*4db0*/  LDL.LU R202, [R1+0x20] ;  /* 0x0000200001ca7983 */ /* 0x000ea20000300800 */
[----:B------:R-:W-:Y:S01]  /*4dc0*/  @P0 IMAD.MOV.U32 R201, RZ, RZ, 0x20 ;  /* 0x00000020ffc90424 */ /* 0x000fe200078e00ff */
[----:B------:R-:W-:Y:S01]  /*4dd0*/  @!P4 ISETP.NE.U32.AND P2, PT, RZ, c[0x0][0x218], PT ;  /* 0x00008600ff00ca0c */ /* 0x000fe20003f45070 */
[----:B------:R-:W-:Y:S01]  /*4de0*/  BSSY B0, `(.L_x_7182) ;  /* 0x0000012000007945 */ /* 0x000fe20003800000 */
[----:B------:R-:W-:Y:S02]  /*4df0*/  SEL R200, R200, R172, P1 ;  /* 0x000000acc8c87207 */ /* 0x000fe40000800000 */
[----:B------:R-:W-:Y:S01]  /*4e00*/  @!P4 ISETP.NE.AND.EX P2, PT, RZ, c[0x0][0x21c], PT, P2 ;  /* 0x00008700ff00ca0c */ /* 0x000fe20003f45320 */
[----:B--2---:R-:W-:Y:S01]  /*4e10*/  @P0 IMAD.WIDE.U32 R206, R202, R201, c[0x0][0x258] ;  /* 0x00009600cace0625 */ /* 0x004fe200078e00c9 */
[----:B------:R-:W-:Y:S01]  /*4e20*/  SEL R201, R189, R173, P1 ;  /* 0x000000adbdc97207 */ /* 0x000fe20000800000 */
        /* <DEDUP_REMOVED lines=13> */
.L_x_7183:
[----:B------:R-:W-:Y:S05]  /*4f00*/  BSYNC B0 ;  /* 0x0000000000007941 */ /* 0x000fea0003800000 */
.L_x_7182:
[----:B------:R-:W-:Y:S01]  /*4f10*/  BSSY B0, `(.L_x_7184) ;  /* 0x000000f000007945 */ /* 0x000fe20003800000 */
[----:B------:R-:W-:Y:S02]  /*4f20*/  SEL R202, R188, R174, P1 ;  /* 0x000000aebcca7207 */ /* 0x000fe40000800000 */
        /* <DEDUP_REMOVED lines=13> */
.L_x_7185:
[----:B------:R-:W-:Y:S05]  /*5000*/  BSYNC B0 ;  /* 0x0000000000007941 */ /* 0x000fea0003800000 */
.L_x_7184:
        /* <DEDUP_REMOVED lines=14> */
.L_x_7187:
[----:B------:R-:W-:Y:S05]  /*50f0*/  BSYNC B0 ;  /* 0x0000000000007941 */ /* 0x000fea0003800000 */
.L_x_7186:
[----:B------:R-:W-:Y:S01]  /*5100*/  SEL R203, R188, R175, P1 ;  /* 0x000000afbccb7207 */ /* 0x000fe20000800000 */
[----:B------:R-:W-:Y:S01]  /*5110*/  BSSY B0, `(.L_x_7188) ;  /* 0x0000011000007945 */ /* 0x000fe20003800000 */
[----:B------:R-:W-:-:S03]  /*5120*/  @!P4 ISETP.NE.U32.AND P2, PT, RZ, c[0x0][0x218], PT ;  /* 0x00008600ff00ca0c */ /* 0x000fc60003f45070 */
[----:B------:R0:W-:Y:S01]  /*5130*/  @P0 STG.E.128 [R206.64], R200 ;  /* 0x000000c8ce000986 */ /* 0x0001e2000c101d04 */
[----:B------:R-:W-:-:S04]  /*5140*/  @!P4 ISETP.NE.AND.EX P2, PT, RZ, c[0x0][0x21c], PT, P2 ;  /* 0x00008700ff00ca0c */ /* 0x000fc80003f45320 */
[----:B------:R-:W-:Y:S01]  /*5150*/  @!P4 FSEL R188, R136, RZ, P2 ;  /* 0x000000ff88bcc208 */ /* 0x000fe20001000000 */
[----:B------:R-:W-:Y:S05]  /*5160*/  @!P4 BRA `(.L_x_7189) ;  /* 0x000000b00000c947 */ /* 0x000fea0003800000 */
[----:B------:R-:W2:Y:S01]  /*5170*/  LDL R240, [R1+0x64] ;  /* 0x0000640001f07983 */ /* 0x000ea20000100800 */
[----:B------:R-:W1:Y:S03]  /*5180*/  LDC.U8 R241, c[0x0][0x1f0] ;  /* 0x00007c00fff17b82 */ /* 0x000e660000000000 */
[----:B------:R-:W3:Y:S01]  /*5190*/  LDL R189, [R1+0x4] ;  /* 0x0000040001bd7983 */ /* 0x000ee20000100800 */
[----:B------:R-:W-:-:S04]  /*51a0*/  ISETP.NE.U32.AND P2, PT, RZ, c[0x0][0x218], PT ;  /* 0x00008600ff007a0c */ /* 0x000fc80003f45070 */
[----:B------:R-:W-:Y:S02]  /*51b0*/  ISETP.NE.AND.EX P2, PT, RZ, c[0x0][0x21c], PT, P2 ;  /* 0x00008700ff007a0c */ /* 0x000fe40003f45320 */
[----:B-1----:R-:W-:-:S04]  /*51c0*/  ISETP.NE.AND P6, PT, R241, RZ, PT ;  /* 0x000000fff100720c */ /* 0x002fc80003fc5270 */
[----:B------:R-:W-:-:S05]  /*51d0*/  FSEL R188, R205, RZ, !P6 ;  /* 0x000000ffcdbc7208 */ /* 0x000fca0007000000 */
[----:B--2---:R-:W-:-:S04]  /*51e0*/  FFMA.FTZ R188, R240, R204, R188 ;  /* 0x000000ccf0bc7223 */ /* 0x004fc800000100bc */
[----:B---3--:R-:W-:-:S04]  /*51f0*/  FADD.FTZ R188, R189, -R188 ;  /* 0x800000bcbdbc7221 */ /* 0x008fc80000010000 */
[----:B------:R-:W-:-:S04]  /*5200*/  FMUL.FTZ R188, R3, R188 ;  /* 0x000000bc03bc7220 */ /* 0x000fc80000410000 */
[----:B------:R-:W-:Y:S02]  /*5210*/  @P2 FADD.FTZ R188, R136, R188 ;  /* 0x000000bc88bc2221 */ /* 0x000fe40000010000 */
.L_x_7189:
[----:B------:R-:W-:Y:S05]  /*5220*/  BSYNC B0 ;  /* 0x0000000000007941 */ /* 0x000fea0003800000 */
.L_x_7188:
[----:B------:R-:W-:Y:S01]  /*5230*/  @!P4 ISETP.NE.U32.AND P2, PT, RZ, c[0x0][0x218], PT ;  /* 0x00008600ff00ca0c */ /* 0x000fe20003f45070 */
[----:B------:R-:W-:Y:S03]  /*5240*/  BSSY B0, `(.L_x_7190) ;  /* 0x000000f000007945 */ /* 0x000fe60003800000 */
[----:B------:R-:W-:Y:S01]  /*5250*/  @!P4 ISETP.NE.AND.EX P2, PT, RZ, c[0x0][0x21c], PT, P2 ;  /* 0x00008700ff00ca0c */ /* 0x000fe20003f45320 */
[----:B------:R-:W-:Y:S07]  /*5260*/  @!P5 BRA `(.L_x_7191) ;  /* 0x000000c00000d947 */ /* 0x000fee0003800000 */
[----:B0-----:R-:W2:Y:S01]  /*5270*/  LDL R202, [R1+0xf8] ;  /* 0x0000f80001ca7983 */ /* 0x001ea20000100800 */
        /* <DEDUP_REMOVED lines=11> */
.L_x_7191:
[----:B------:R-:W-:Y:S05]  /*5330*/  BSYNC B0 ;  /* 0x0000000000007941 */ /* 0x000fea0003800000 */
.L_x_7190:
[----:B------:R-:W-:Y:S01]  /*5340*/  BSSY B0, `(.L_x_7192) ;  /* 0x000000e000007945 */ /* 0x000fe20003800000 */
[----:B------:R-:W-:Y:S01]  /*5350*/  @!P4 FSEL R189, R137, RZ, P2 ;  /* 0x000000ff89bdc208 */ /* 0x000fe20001000000 */
[----:B------:R-:W-:Y:S05]  /*5360*/  @!P4 BRA `(.L_x_7193) ;  /* 0x000000b00000c947 */ /* 0x000fea0003800000 */
[----:B0-----:R-:W2:Y:S01]  /*5370*/  LDL R201, [R1+0x60] ;  /* 0x0000600001c97983 */ /* 0x001ea20000100800 */
[----:B------:R-:W0:Y:S03]  /*5380*/  LDC.U8 R202, c[0x0][0x1f0] ;  /* 0x00007c00ffca7b82 */ /* 0x000e260000000000 */
[----:B------:R-:W3:Y:S01]  /*5390*/  LDL R200, [R1] ;  /* 0x0000000001c87983 */ /* 0x000ee20000100800 */
        /* <DEDUP_REMOVED lines=8> */
.L_x_7193:
[----:B------:R-:W-:Y:S05]  /*5420*/  BSYNC B0 ;  /* 0x0000000000007941 */ /* 0x000fea0003800000 */
.L_x_7192:
[----:B------:R-:W-:Y:S01]  /*5430*/  @!P4 ISETP.NE.U32.AND P2, PT, RZ, c[0x0][0x218], PT ;  /* 0x00008600ff00ca0c */ /* 0x000fe20003f45070 */
[----:B------:R-:W-:Y:S03]  /*5440*/  BSSY B0, `(.L_x_7194) ;  /* 0x000000f000007945 */ /* 0x000fe60003800000 */
[----:B------:R-:W-:Y:S01]  /*5450*/  @!P4 ISETP.NE.AND.EX P2, PT, RZ, c[0x0][0x21c], PT, P2 ;  /* 0x00008700ff00ca0c */ /* 0x000fe20003f45320 */
[----:B------:R-:W-:Y:S07]  /*5460*/  @!P5 BRA `(.L_x_7195) ;  /* 0x000000c00000d947 */ /* 0x000fee0003800000 */
[----:B0-----:R-:W2:Y:S01]  /*5470*/  LDL R203, [R1+0xfc] ;  /* 0x0000fc0001cb7983 */ /* 0x001ea20000100800 */
        /* <DEDUP_REMOVED lines=11> */
.L_x_7195:
[----:B------:R-:W-:Y:S05]  /*5530*/  BSYNC B0 ;  /* 0x0000000000007941 */ /* 0x000fea0003800000 */
.L_x_7194:
[----:B------:R-:W-:Y:S01]  /*5540*/  BSSY B0, `(.L_x_7196) ;  /* 0x000000d000007945 */ /* 0x000fe20003800000 */
        /* <DEDUP_REMOVED lines=12> */
.L_x_7197:
[----:B------:R-:W-:Y:S05]  /*5610*/  BSYNC B0 ;  /* 0x0000000000007941 */ /* 0x000fea0003800000 */
.L_x_7196:
        /* <DEDUP_REMOVED lines=16> */
.L_x_7199:
[----:B------:R-:W-:Y:S05]  /*5720*/  BSYNC B0 ;  /* 0x0000000000007941 */ /* 0x000fea0003800000 */
.L_x_7198:
[----:B------:R-:W-:Y:S01]  /*5730*/  BSSY B0, `(.L_x_7200) ;  /* 0x000000d000007945 */ /* 0x000fe20003800000 */
[----:B------:R-:W-:Y:S01]  /*5740*/  @!P4 FSEL R200, R139, RZ, P2 ;  /* 0x000000ff8bc8c208 */ /* 0x000fe20001000000 */
        /* <DEDUP_REMOVED lines=11> */
.L_x_7201:
[----:B------:R-:W-:Y:S05]  /*5800*/  BSYNC B0 ;  /* 0x0000000000007941 */ /* 0x000fea0003800000 */
.L_x_7200:
        /* <DEDUP_REMOVED lines=14> */
.L_x_7203:
[----:B------:R-:W-:Y:S05]  /*58f0*/  BSYNC B0 ;  /* 0x0000000000007941 */ /* 0x000fea0003800000 */
.L_x_7202:
        /* <DEDUP_REMOVED lines=8> */
[----:B------:R-:W-:-:S02]  /*5980*/  @!P4 ISETP.NE.AND.EX P2, PT, RZ, c[0x0][0x21c], PT, P2 ;  /* 0x00008700ff00ca0c */ /* 0x000fc40003f45320 */
[----:B0-----:R-:W-:Y:S02]  /*5990*/  @P5 MOV R188, 0x10 ;  /* 0x0000001000bc5802 */ /* 0x001fe40000000f00 */
[----:B------:R-:W-:-:S05]  /*59a0*/  @P5 IADD3 R189, R2, 0x80, RZ ;  /* 0x0000008002bd5810 */ /* 0x000fca0007ffe0ff */
[----:B------:R-:W-:-:S05]  /*59b0*/  @P5 IMAD.WIDE.U32 R188, R189, R188, c[0x0][0x248] ;  /* 0x00009200bdbc5625 */ /* 0x000fca00078e00bc */
[----:B------:R0:W-:Y:S01]  /*59c0*/  @P5 STG.E.128 [R188.64], R168 ;  /* 0x000000a8bc005986 */ /* 0x0001e2000c101d04 */
[----:B------:R-:W-:Y:S05]  /*59d0*/  @!P5 BRA `(.L_x_7205) ;  /* 0x000000300000d947 */ /* 0x000fea0003800000 */
[----:B-----5:R-:W-:-:S04]  /*59e0*/  IMAD.MOV.U32 R164, RZ, RZ, 0x10 ;  /* 0x00000010ffa47424 */ /* 0x020fc800078e00ff */
[----:B------:R-:W-:-:S06]  /*59f0*/  IMAD.WIDE.U32 R164, R202, R164, c[0x0][0x170] ;  /* 0x00005c00caa47625 */ /* 0x000fcc00078e00a4 */
[----:B------:R-:W5:Y:S02]  /*5a00*/  LDG.E.128 R164, [R164.64] ;  /* 0x00000004a4a47981 */ /* 0x000f64000c1e1d00 */
.L_x_7205:
[----:B------:R-:W-:Y:S05]  /*5a10*/  BSYNC B0 ;  /* 0x0000000000007941 */ /* 0x000fea0003800000 */
.L_x_7204:
        /* <DEDUP_REMOVED lines=13> */
.L_x_7207:
[----:B------:R-:W-:Y:S05]  /*5af0*/  BSYNC B0 ;  /* 0x0000000000007941 */ /* 0x000fea0003800000 */
.L_x_7206:
        /* <DEDUP_REMOVED lines=16> */
.L_x_7209:
[----:B------:R-:W-:Y:S05]  /*5c00*/  BSYNC B0 ;  /* 0x0000000000007941 */ /* 0x000fea0003800000 */
.L_x_7208:
        /* <DEDUP_REMOVED lines=13> */
.L_x_7211:
[----:B------:R-:W-:Y:S05]  /*5ce0*/  BSYNC B0 ;  /* 0x0000000000007941 */ /* 0x000fea0003800000 */
.L_x_7210:
        /* <DEDUP_REMOVED lines=16> */
.L_x_7213:
[----:B------:R-:W-:Y:S05]  /*5df0*/  BSYNC B0 ;  /* 0x0000000000007941 */ /* 0x000fea0003800000 */
.L_x_7212:
        /* <DEDUP_REMOVED lines=13> */
.L_x_7215:
[----:B------:R-:W-:Y:S05]  /*5ed0*/  BSYNC B0 ;  /* 0x0000000000007941 */ /* 0x000fea0003800000 */
.L_x_7214:
        /* <DEDUP_REMOVED lines=9> */
[----:B------:R-:W2:Y:S01]  /*5f70*/  LDL R207, [R1+0xf0] ;  /* 0x0000f00001cf7983 */ /* 0x000ea20000100800 */
[----:B------:R-:W-:Y:S01]  /*5f80*/  LOP3.LUT P6, RZ, R192, 0xff0000, RZ, 0xc0, !PT ;  /* 0x00ff0000c0ff7812 */ /* 0x000fe200078cc0ff */
[----:B------:R-:W-:-:S02]  /*5f90*/  FMUL.FTZ R190, R191, c[0x0][0x1ec] ;  /* 0x00007b00bfbe7a20 */ /* 0x000fc40000410000 */
        /* <DEDUP_REMOVED lines=9> */
.L_x_7217:
[----:B------:R-:W-:Y:S05]  /*6030*/  BSYNC B0 ;  /* 0x0000000000007941 */ /* 0x000fea0003800000 */
.L_x_7216:
[----:B------:R-:W-:Y:S01]  /*6040*/  BSSY B0, `(.L_x_7218) ;  /* 0x000000e000007945 */ /* 0x000fe20003800000 */
[----:B------:R-:W-:Y:S02]  /*6050*/  SEL R190, R191, R174, P1 ;  /* 0x000000aebfbe7207 */ /* 0x000fe40000800000 */
        /* <DEDUP_REMOVED lines=12> */
.L_x_7219:
[----:B------:R-:W-:Y:S05]  /*6120*/  BSYNC B0 ;  /* 0x0000000000007941 */ /* 0x000fea0003800000 */
.L_x_7218:
        /* <DEDUP_REMOVED lines=14> */
.L_x_7221:
[----:B------:R-:W-:Y:S05]  /*6210*/  BSYNC B0 ;  /* 0x0000000000007941 */ /* 0x000fea0003800000 */
.L_x_7220:
[----:B------:R-:W-:Y:S01]  /*6220*/  @!P4 ISETP.NE.U32.AND P2, PT, RZ, c[0x0][0x218], PT ;  /* 0x00008600ff00ca0c */ /* 0x000fe20003f45070 */
[----:B------:R-:W-:Y:S01]  /*6230*/  BSSY B0, `(.L_x_7222) ;  /* 0x0000010000007945 */ /* 0x000fe20003800000 */
[----:B------:R-:W-:Y:S02]  /*6240*/  SEL R191, R191, R175, P1 ;  /* 0x000000afbfbf7207 */ /* 0x000fe40000800000 */
[----:B------:R-:W-:-:S03]  /*6250*/  @!P4 ISETP.NE.AND.EX P2, PT, RZ, c[0x0][0x21c], PT, P2 ;  /* 0x00008700ff00ca0c */ /* 0x000fc60003f45320 */
[----:B------:R0:W-:Y:S02]  /*6260*/  @P0 STG.E.128 [R200.64], R188 ;  /* 0x000000bcc8000986 */ /* 0x0001e4000c101d04 */
        /* <DEDUP_REMOVED lines=12> */
.L_x_7223:
[----:B------:R-:W-:Y:S05]  /*6330*/  BSYNC B0 ;  /* 0x0000000000007941 */ /* 0x000fea0003800000 */
.L_x_7222:
        /* <DEDUP_REMOVED lines=16> */
.L_x_7225:
[----:B------:R-:W-:Y:S05]  /*6440*/  BSYNC B0 ;  /* 0x0000000000007941 */ /* 0x000fea0003800000 */
.L_x_7224:
        /* <DEDUP_REMOVED lines=13> */
.L_x_7227:
[----:B------:R-:W-:Y:S05]  /*6520*/  BSYNC B0 ;  /* 0x0000000000007941 */ /* 0x000fea0003800000 */
.L_x_7226:
        /* <DEDUP_REMOVED lines=16> */
.L_x_7229:
[----:B------:R-:W-:Y:S05]  /*6630*/  BSYNC B0 ;  /* 0x0000000000007941 */ /* 0x000fea0003800000 */
.L_x_7228:
[----:B------:R-:W-:Y:S01]  /*6640*/  BSSY B0, `(.L_x_7230) ;  /* 0x000000c000007945 */ /* 0x000fe20003800000 */
[----:B------:R-:W-:Y:S01]  /*6650*/  @!P4 FSEL R190, R146, RZ, P2 ;  /* 0x000000ff92bec208 */ /* 0x000fe20001000000 */
        /* <DEDUP_REMOVED lines=10> */
.L_x_7231:
[----:B------:R-:W-:Y:S05]  /*6700*/  BSYNC B0 ;  /* 0x0000000000007941 */ /* 0x000fea0003800000 */
.L_x_7230:
[----:B------:R-:W-:Y:S01]  /*6710*/  @!P4 ISETP.NE.U32.AND P2, PT, RZ, c[0x0][0x218], PT ;  /* 0x00008600ff00ca0c */ /* 0x000fe20003f45070 */
[----:B------:R-:W-:Y:S03]  /*6720*/  BSSY B0, `(.L_x_7232) ;  /* 0x000000f000007945 */ /* 0x000fe60003800000 */
        /* <DEDUP_REMOVED lines=14> */
.L_x_7233:
[----:B------:R-:W-:Y:S05]  /*6810*/  BSYNC B0 ;  /* 0x0000000000007941 */ /* 0x000fea0003800000 */
.L_x_7232:
        /* <DEDUP_REMOVED lines=12> */
.L_x_7235:
[----:B------:R-:W-:Y:S05]  /*68e0*/  BSYNC B0 ;  /* 0x0000000000007941 */ /* 0x000fea0003800000 */
.L_x_7234:
        /* <DEDUP_REMOVED lines=14> */
.L_x_7237:
[----:B------:R-:W-:Y:S05]  /*69d0*/  BSYNC B0 ;  /* 0x0000000000007941 */ /* 0x000fea0003800000 */
.L_x_7236:
[----:B------:R-:W-:Y:S01]  /*69e0*/  SEL R188, R188, R176, P1 ;  /* 0x000000b0bcbc7207 */ /* 0x000fe20000800000 */
[----:B------:R-:W-:Y:S01]  /*69f0*/  BSSY B0, `(.L_x_7238) ;  /* 0x000000f000007945 */ /* 0x000fe20003800000 */
[----:B------:R-:W-:Y:S02]  /*6a00*/  SEL R189, R189, R177, P1 ;  /* 0x000000b1bdbd7207 */ /* 0x000fe40000800000 */
[----:B------:R-:W-:Y:S02]  /*6a10*/  SEL R190, R190, R178, P1 ;  /* 0x000000b2bebe7207 */ /* 0x000fe40000800000 */
[----:B------:R-:W-:Y:S02]  /*6a20*/  SEL R191, R191, R179, P1 ;  /* 0x000000b3bfbf7207 */ /* 0x000fe40000800000 */
[----:B------:R-:W-:-:S03]  /*6a30*/  @!P4 ISETP.NE.U32.AND P2, PT, RZ, c[0x0][0x218], PT ;  /* 0x00008600ff00ca0c */ /* 0x000fc60003f45070 */
[----:B------:R0:W-:Y:S01]  /*6a40*/  @P0 STG.E.128 [R200.64+0x10], R188 ;  /* 0x000010bcc8000986 */ /* 0x0001e2000c101d04 */
[----:B------:R-:W-:Y:S02]  /*6a50*/  @!P4 ISETP.NE.AND.EX P2, PT, RZ, c[0x0][0x21c], PT, P2 ;  /* 0x00008700ff00ca0c */ /* 0x000fe40003f45320 */
[----:B0-----:R-:W-:Y:S02]  /*6a60*/  @P5 MOV R188, 0x10 ;  /* 0x0000001000bc5802 */ /* 0x001fe40000000f00 */
[----:B------:R-:W-:-:S03]  /*6a70*/  IADD3 R200, R2, 0x180, RZ ;  /* 0x0000018002c87810 */ /* 0x000fc60007ffe0ff */
[----:B------:R-:W-:-:S05]  /*6a80*/  @P5 IMAD.WIDE.U32 R188, R202, R188, c[0x0][0x248] ;  /* 0x00009200cabc5625 */ /* 0x000fca00078e00bc */
[----:B------:R0:W-:Y:S01]  /*6a90*/  @P5 STG.E.128 [R188.64], R168 ;  /* 0x000000a8bc005986 */ /* 0x0001e2000c101d04 */
[----:B------:R-:W-:Y:S05]  /*6aa0*/  @!P5 BRA `(.L_x_7239) ;  /* 0x000000300000d947 */ /* 0x000fea0003800000 */
[----:B-----5:R-:W-:-:S10]  /*6ab0*/  HFMA2.MMA R164, -RZ, RZ, 0, 9.5367431640625e-07 ;  /* 0x00000010ffa47435 */ /* 0x020fd400000001ff */
[----:B------:R-:W-:-:S06]  /*6ac0*/  IMAD.WIDE.U32 R164, R200, R164, c[0x0][0x170] ;  /* 0x00005c00c8a47625 */ /* 0x000fcc00078e00a4 */
[----:B------:R-:W5:Y:S02]  /*6ad0*/  LDG.E.128 R164, [R164.64] ;  /* 0x00000004a4a47981 */ /* 0x000f64000c1e1d00 */
.L_x_7239:
[----:B------:R-:W-:Y:S05]  /*6ae0*/  BSYNC B0 ;  /* 0x0000000000007941 */ /* 0x000fea0003800000 */
.L_x_7238:
[----:B------:R-:W-:Y:S01]  /*6af0*/  BSSY B0, `(.L_x_7240) ;  /* 0x000000c000007945 */ /* 0x000fe20003800000 */
        /* <DEDUP_REMOVED lines=11> */
.L_x_7241:
[----:B------:R-:W-:Y:S05]  /*6bb0*/  BSYNC B0 ;  /* 0x0000000000007941 */ /* 0x000fea0003800000 */
.L_x_7240:
        /* <DEDUP_REMOVED lines=16> */
.L_x_7243:
[----:B------:R-:W-:Y:S05]  /*6cc0*/  BSYNC B0 ;  /* 0x0000000000007941 */ /* 0x000fea0003800000 */
.L_x_7242:
        /* <DEDUP_REMOVED lines=12> */
.L_x_7245:
[----:B------:R-:W-:Y:S05]  /*6d90*/  BSYNC B0 ;  /* 0x0000000000007941 */ /* 0x000fea0003800000 */
.L_x_7244:
        /* <DEDUP_REMOVED lines=16> */
.L_x_7247:
[----:B------:R-:W-:Y:S05]  /*6ea0*/  BSYNC B0 ;  /* 0x0000000000007941 */ /* 0x000fea0003800000 */
.L_x_7246:
        /* <DEDUP_REMOVED lines=12> */
.L_x_7249:
[----:B------:R-:W-:Y:S05]  /*6f70*/  BSYNC B0 ;  /* 0x0000000000007941 */ /* 0x000fea0003800000 */
.L_x_7248:
        /* <DEDUP_REMOVED lines=21> */
.L_x_7251:
[----:B------:R-:W-:Y:S05]  /*70d0*/  BSYNC B0 ;  /* 0x0000000000007941 */ /* 0x000fea0003800000 */
.L_x_7250:
[----:B------:R-:W-:Y:S01]  /*70e0*/  BSSY B0, `(.L_x_7252) ;  /* 0x000000d000007945 */ /* 0x000fe20003800000 */
[----:B------:R-:W-:Y:S02]  /*70f0*/  SEL R190, R190, R174, P1 ;  /* 0x000000aebebe7207 */ /* 0x000fe40000800000 */
        /* <DEDUP_REMOVED lines=11> */
.L_x_7253:
[----:B------:R-:W-:Y:S05]  /*71b0*/  BSYNC B0 ;  /* 0x0000000000007941 */ /* 0x000fea0003800000 */
.L_x_7252:
        /* <DEDUP_REMOVED lines=14> */
.L_x_7255:
[----:B------:R-:W-:Y:S05]  /*72a0*/  BSYNC B0 ;  /* 0x0000000000007941 */ /* 0x000fea0003800000 */
.L_x_7254:
[----:B------:R-:W-:Y:S01]  /*72b0*/  @!P4 ISETP.NE.U32.AND P2, PT, RZ, c[0x0][0x218], PT ;  /* 0x00008600ff00ca0c */ /* 0x000fe20003f45070 */
[----:B------:R-:W-:Y:S01]  /*72c0*/  BSSY B0, `(.L_x_7256) ;  /* 0x000000f000007945 */ /* 0x000fe20003800000 */
[----:B------:R-:W-:Y:S02]  /*72d0*/  SEL R191, R191, R175, P1 ;  /* 0x000000afbfbf7207 */ /* 0x000fe40000800000 */
[----:B------:R-:W-:-:S03]  /*72e0*/  @!P4 ISETP.NE.AND.EX P2, PT, RZ, c[0x0][0x21c], PT, P2 ;  /* 0x00008700ff00ca0c */ /* 0x000fc60003f45320 */
[----:B------:R0:W-:Y:S02]  /*72f0*/  @P0 STG.E.128 [R192.64], R188 ;  /* 0x000000bcc0000986 */ /* 0x0001e4000c101d04 */
        /* <DEDUP_REMOVED lines=11> */
.L_x_7257:
[----:B------:R-:W-:Y:S05]  /*73b0*/  BSYNC B0 ;  /* 0x0000000000007941 */ /* 0x000fea0003800000 */
.L_x_7256:
        /* <DEDUP_REMOVED lines=16> */
.L_x_7259:
[----:B------:R-:W-:Y:S05]  /*74c0*/  BSYNC B0 ;  /* 0x0000000000007941 */ /* 0x000fea0003800000 */
.L_x_7258:
        /* <DEDUP_REMOVED lines=12> */
.L_x_7261:
[----:B------:R-:W-:Y:S05]  /*7590*/  BSYNC B0 ;  /* 0x0000000000007941 */ /* 0x000fea0003800000 */
.L_x_7260:
        /* <DEDUP_REMOVED lines=16> */
.L_x_7263:
[----:B------:R-:W-:Y:S05]  /*76a0*/  BSYNC B0 ;  /* 0x0000000000007941 */ /* 0x000fea0003800000 */
.L_x_7262:
        /* <DEDUP_REMOVED lines=12> */
.L_x_7265:
[----:B------:R-:W-:Y:S05]  /*7770*/  BSYNC B0 ;  /* 0x0000000000007941 */ /* 0x000fea0003800000 */
.L_x_7264:
        /* <DEDUP_REMOVED lines=16> */
.L_x_7267:
[----:B------:R-:W-:Y:S05]  /*7880*/  BSYNC B0 ;  /* 0x0000000000007941 */ /* 0x000fea0003800000 */
.L_x_7266:
        /* <DEDUP_REMOVED lines=12> */
.L_x_7269:
[----:B------:R-:W-:Y:S05]  /*7950*/  BSYNC B0 ;  /* 0x0000000000007941 */ /* 0x000fea0003800000 */
.L_x_7268:
        /* <DEDUP_REMOVED lines=14> */
.L_x_7271:
[----:B------:R-:W-:Y:S05]  /*7a40*/  BSYNC B0 ;  /* 0x0000000000007941 */ /* 0x000fea0003800000 */
.L_x_7270:
        /* <DEDUP_REMOVED lines=16> */
.L_x_7273:
[----:B------:R-:W-:Y:S05]  /*7b50*/  BSYNC B0 ;  /* 0x0000000000007941 */ /* 0x000fea0003800000 */
.L_x_7272:
        /* <DEDUP_REMOVED lines=12> */
.L_x_7275:
[----:B------:R-:W-:Y:S05]  /*7c20*/  BSYNC B0 ;  /* 0x0000000000007941 */ /* 0x000fea0003800000 */
.L_x_7274:
        /* <DEDUP_REMOVED lines=16> */
.L_x_7277:
[----:B------:R-:W-:Y:S05]  /*7d30*/  BSYNC B0 ;  /* 0x0000000000007941 */ /* 0x000fea0003800000 */
.L_x_7276:
        /* <DEDUP_REMOVED lines=12> */
.L_x_7279:
[----:B------:R-:W-:Y:S05]  /*7e00*/  BSYNC B0 ;  /* 0x0000000000007941 */ /* 0x000fea0003800000 */
.L_x_7278:
        /* <DEDUP_REMOVED lines=16> */
.L_x_7281:
[----:B------:R-:W-:Y:S05]  /*7f10*/  BSYNC B0 ;  /* 0x0000000000007941 */ /* 0x000fea0003800000 */
.L_x_7280:
        /* <DEDUP_REMOVED lines=12> */
.L_x_7283:
[----:B------:R-:W-:Y:S05]  /*7fe0*/  BSYNC B0 ;  /* 0x0000000000007941 */ /* 0x000fea0003800000 */
.L_x_7282:
        /* <DEDUP_REMOVED lines=16> */
.L_x_7285:
[----:B------:R-:W-:Y:S05]  /*80f0*/  BSYNC B0 ;  /* 0x0000000000007941 */ /* 0x000fea0003800000 */
.L_x_7284:
        /* <DEDUP_REMOVED lines=12> */
.L_x_7287:
[----:B------:R-:W-:Y:S05]  /*81c0*/  BSYNC B0 ;  /* 0x0000000000007941 */ /* 0x000fea0003800000 */
.L_x_7286:
        /* <DEDUP_REMOVED lines=16> */
.L_x_7289:
[----:B------:R-:W-:Y:S05]  /*82d0*/  BSYNC B0 ;  /* 0x0000000000007941 */ /* 0x000fea0003800000 */
.L_x_7288:
        /* <DEDUP_REMOVED lines=12> */
.L_x_7291:
[----:B------:R-:W-:Y:S05]  /*83a0*/  BSYNC B0 ;  /* 0x0000000000007941 */ /* 0x000fea0003800000 */
.L_x_7290:
        /* <DEDUP_REMOVED lines=16> */
.L_x_7293:
[----:B------:R-:W-:Y:S05]  /*84b0*/  BSYNC B0 ;  /* 0x0000000000007941 */ /* 0x000fea0003800000 */
.L_x_7292:
        /* <DEDUP_REMOVED lines=12> */
.L_x_7295:
[----:B------:R-:W-:Y:S05]  /*8580*/  BSYNC B0 ;  /* 0x0000000000007941 */ /* 0x000fea0003800000 */
.L_x_7294:
        /* <DEDUP_REMOVED lines=16> */
.L_x_7297:
[----:B------:R-:W-:Y:S05]  /*8690*/  BSYNC B0 ;  /* 0x0000000000007941 */ /* 0x000fea0003800000 */
.L_x_7296:
        /* <DEDUP_REMOVED lines=12> */
.L_x_7299:
[----:B------:R-:W-:Y:S05]  /*8760*/  BSYNC B0 ;  /* 0x0000000000007941 */ /* 0x000fea0003800000 */
.L_x_7298:
        /* <DEDUP_REMOVED lines=16> */
.L_x_7301:
[----:B------:R-:W-:Y:S05]  /*8870*/  BSYNC B0 ;  /* 0x0000000000007941 */ /* 0x000fea0003800000 */
.L_x_7300:
[----:B------:R-:W-:Y:S01]  /*8880*/  BSSY B0, `(.L_x_7302) ;  /* 0x000000c000007945 */ /* 0x000fe20003800000 */
[----:B------:R-:W-:Y:S01]  /*8890*/  @!P4 FSEL R195, R163, RZ, P2 ;  /* 0x000000ffa3c3c208 */ /* 0x000fe20001000000 */
[----:B------:R-:W-:Y:S05]  /*88a0*/  @!P4 BRA `(.L_x_7303) ;  /* 0x000000900000c947 */ /* 0x000fea0003800000 */
[----:B------:R-:W0:Y:S02]  /*88b0*/  LDC.U8 R200, c[0x0][0x1f0] ;  /* 0x00007c00ffc87b82 */ /* 0x000e240000000000 */
[----:B0-----:R-:W-:-:S04]  /*88c0*/  ISETP.NE.AND P2, PT, R200, RZ, PT ;  /* 0x000000ffc800720c */ /* 0x001fc80003f45270 */
[----:B------:R-:W-:Y:S02]  /*88d0*/  FSEL R195, R205, RZ, !P2 ;  /* 0x000000ffcdc37208 */ /* 0x000fe40005000000 */
[----:B------:R-:W-:-:S03]  /*88e0*/  ISETP.NE.U32.AND P2, PT, RZ, c[0x0][0x218], PT ;  /* 0x00008600ff007a0c */ /* 0x000fc60003f45070 */
[----:B------:R-:W-:Y:S01]  /*88f0*/  FFMA.FTZ R195, R181, R204, R195 ;  /* 0x000000ccb5c37223 */ /* 0x000fe200000100c3 */
[----:B------:R-:W-:-:S03]  /*8900*/  ISETP.NE.AND.EX P2, PT, RZ, c[0x0][0x21c], PT, P2 ;  /* 0x00008700ff007a0c */ /* 0x000fc60003f45320 */
[----:B------:R-:W-:-:S04]  /*8910*/  FADD.FTZ R195, R211, -R195 ;  /* 0x800000c3d3c37221 */ /* 0x000fc80000010000 */
[----:B------:R-:W-:-:S06]  /*8920*/  FMUL.FTZ R195, R3, R195 ;  /* 0x000000c303c37220 */ /* 0x000fcc0000410000 */
[----:B------:R-:W-:Y:S02]  /*8930*/  @P2 FADD.FTZ R195, R163, R195 ;  /* 0x000000c3a3c32221 */ /* 0x000fe40000010000 */
.L_x_7303:
[----:B------:R-:W-:Y:S05]  /*8940*/  BSYNC B0 ;  /* 0x0000000000007941 */ /* 0x000fea0003800000 */
.L_x_7302:
        /* <DEDUP_REMOVED lines=22> */
.L_x_7305:
[----:B------:R-:W-:Y:S05]  /*8ab0*/  BSYNC B0 ;  /* 0x0000000000007941 */ /* 0x000fea0003800000 */
.L_x_7304:
[----:B------:R-:W2:Y:S01]  /*8ac0*/  LDL.LU R189, [R1+0x94] ;  /* 0x0000940001bd7983 */ /* 0x000ea20000300800 */
[----:B------:R-:W-:Y:S02]  /*8ad0*/  @P0 IADD3 R2, R0, 0x200, RZ ;  /* 0x0000020000020810 */ /* 0x000fe40007ffe0ff */
[----:B------:R-:W-:-:S05]  /*8ae0*/  @P0 MOV R3, 0x20 ;  /* 0x0000002000030802 */ /* 0x000fca0000000f00 */
[----:B------:R-:W-:-:S05]  /*8af0*/  @P0 IMAD.WIDE.U32 R2, R2, R3, c[0x0][0x258] ;  /* 0x0000960002020625 */ /* 0x000fca00078e0003 */
[----:B------:R-:W-:Y:S04]  /*8b00*/  @P0 STG.E.128 [R2.64], R172 ;  /* 0x000000ac02000986 */ /* 0x000fe8000c101d04 */
[----:B------:R0:W-:Y:S02]  /*8b10*/  @P0 STG.E.128 [R2.64+0x10], R176 ;  /* 0x000010b002000986 */ /* 0x0001e4000c101d04 */
[----:B0-----:R-:W-:-:S04]  /*8b20*/  @P5 IMAD.MOV.U32 R2, RZ, RZ, 0x10 ;  /* 0x00000010ff025424 */ /* 0x001fc800078e00ff */
[----:B------:R-:W-:-:S05]  /*8b30*/  @P5 IMAD.WIDE.U32 R2, R188, R2, c[0x0][0x248] ;  /* 0x00009200bc025625 */ /* 0x000fca00078e0002 */
[----:B------:R0:W-:Y:S01]  /*8b40*/  @P5 STG.E.128 [R2.64], R168 ;  /* 0x000000a802005986 */ /* 0x0001e2000c101d04 */
[----:B--2---:R-:W-:-:S04]  /*8b50*/  LOP3.LUT P0, RZ, R189, 0xff, RZ, 0xc0, !PT ;  /* 0x000000ffbdff7812 */ /* 0x004fc8000780c0ff */
[----:B------:R-:W-:-:S05]  /*8b60*/  SEL R0, RZ, 0x1, P0 ;  /* 0x00000001ff007807 */ /* 0x000fca0000000000 */
[----:B------:R0:W-:Y:S02]  /*8b70*/  STL.S16 [R1+0x94], R0 ;  /* 0x0000940001007387 */ /* 0x0001e40000100600 */
[----:B0----5:R-:W-:Y:S01]  /*8b80*/  @P3 CALL.REL.NOINC `(.L_x_7132) ;  /* 0x0000001000003944 */ /* 0x021fe20003c00000 */
[----:B------:R-:W-:Y:S05]  /*8b90*/  BRA `(.L_x_7306) ;  /* 0xffff80b000007947 */ /* 0x000fea000383ffff */
.L_x_7132:
        /* <DEDUP_REMOVED lines=41> */
.L_x_7136:
[----:B------:R-:W-:Y:S01]  /*8e30*/  HFMA2.MMA R202, -RZ, RZ, 0, 9.5367431640625e-07 ;  /* 0x00000010ffca7435 */ /* 0x000fe200000001ff */
[----:B------:R-:W-:Y:S01]  /*8e40*/  MOV R201, R205 ;  /* 0x000000cd00c97202 */ /* 0x000fe20000000f00 */
[----:B------:R-:W-:Y:S01]  /*8e50*/  IMAD.MOV.U32 R242, RZ, RZ, 0x1f ;  /* 0x0000001ffff27424 */ /* 0x000fe200078e00ff */
[----:B------:R-:W-:-:S02]  /*8e60*/  MOV R241, 0xffffffff ;  /* 0xffffffff00f17802 */ /* 0x000fc40000000f00 */
[----:B------:R-:W-:Y:S02]  /*8e70*/  MOV R200, 0x8e90 ;  /* 0x00008e9000c87802 */ /* 0x000fe40000000f00 */
[----:B------:R-:W-:Y:S05]  /*8e80*/  CALL.REL.NOINC `($__internal_99_$__cuda_sm70_shflsync_down_p) ;  /* 0x0000046000007944 */ /* 0x000fea0003c00000 */
[----:B-1----:R-:W-:Y:S01]  /*8e90*/  MOV R206, R202 ;  /* 0x000000ca00ce7202 */ /* 0x002fe20000000f00 */
[----:B------:R-:W-:Y:S05]  /*8ea0*/  BRA `(.L_x_7307) ;  /* 0xffffa56000007947 */ /* 0x000fea000383ffff */
.L_x_7137:
[----:B------:R-:W-:Y:S01]  /*8eb0*/  HFMA2.MMA R242, -RZ, RZ, 0, 1.847743988037109375e-06 ;  /* 0x0000001ffff27435 */ /* 0x000fe200000001ff */
[----:B------:R-:W-:Y:S01]  /*8ec0*/  MOV R201, R203 ;  /* 0x000000cb00c97202 */ /* 0x000fe20000000f00 */
[----:B------:R-:W-:Y:S01]  /*8ed0*/  IMAD.MOV.U32 R202, RZ, RZ, 0x10 ;  /* 0x00000010ffca7424 */ /* 0x000fe200078e00ff */
[----:B------:R-:W-:Y:S02]  /*8ee0*/  MOV R241, 0xffffffff ;  /* 0xffffffff00f17802 */ /* 0x000fe40000000f00 */
[----:B------:R-:W-:Y:S02]  /*8ef0*/  MOV R200, 0x8f10 ;  /* 0x00008f1000c87802 */ /* 0x000fe40000000f00 */
[----:B01----:R-:W-:Y:S05]  /*8f00*/  CALL.REL.NOINC `($__internal_99_$__cuda_sm70_shflsync_down_p) ;  /* 0x000003e000007944 */ /* 0x003fea0003c00000 */
[----:B------:R-:W-:Y:S01]  /*8f10*/  FADD.FTZ R205, R206, R205 ;  /* 0x000000cdcecd7221 */ /* 0x000fe20000010000 */
[----:B------:R-:W-:Y:S01]  /*8f20*/  MOV R241, 0xffffffff ;  /* 0xffffffff00f17802 */ /* 0x000fe20000000f00 */
[----:B-1----:R-:W-:Y:S01]  /*8f30*/  FADD.FTZ R203, R203, R202 ;  /* 0x000000cacbcb7221 */ /* 0x002fe20000010000 */
[----:B------:R-:W-:Y:S01]  /*8f40*/  HFMA2.MMA R202, -RZ, RZ, 0, 4.76837158203125e-07 ;  /* 0x00000008ffca7435 */ /* 0x000fe200000001ff */
[----:B------:R-:W-:Y:S01]  /*8f50*/  IMAD.MOV.U32 R242, RZ, RZ, 0x1f ;  /* 0x0000001ffff27424 */ /* 0x000fe200078e00ff */
[----:B------:R-:W-:-:S02]  /*8f60*/  MOV R201, R205 ;  /* 0x000000cd00c97202 */ /* 0x000fc40000000f00 */
[----:B------:R-:W-:Y:S02]  /*8f70*/  MOV R200, 0x8f90 ;  /* 0x00008f9000c87802 */ /* 0x000fe40000000f00 */
[----:B------:R-:W-:Y:S05]  /*8f80*/  CALL.REL.NOINC `($__internal_99_$__cuda_sm70_shflsync_down_p) ;  /* 0x0000036000007944 */ /* 0x000fea0003c00000 */
[----:B-1----:R-:W-:Y:S01]  /*8f90*/  MOV R206, R202 ;  /* 0x000000ca00ce7202 */ /* 0x002fe20000000f00 */
[----:B------:R-:W-:Y:S01]  /*8fa0*/  HFMA2.MMA R202, -RZ, RZ, 0, 4.76837158203125e-07 ;  /* 0x00000008ffca7435 */ /* 0x000fe200000001ff */
[----:B------:R-:W-:Y:S01]  /*8fb0*/  IMAD.MOV.U32 R201, RZ, RZ, R203 ;  /* 0x000000ffffc97224 */ /* 0x000fe200078e00cb */
[----:B------:R-:W-:Y:S02]  /*8fc0*/  MOV R242, 0x1f ;  /* 0x0000001f00f27802 */ /* 0x000fe40000000f00 */
[----:B------:R-:W-:Y:S02]  /*8fd0*/  MOV R241, 0xffffffff ;  /* 0xffffffff00f17802 */ /* 0x000fe40000000f00 */
[----:B------:R-:W-:Y:S02]  /*8fe0*/  MOV R200, 0x9000 ;  /* 0x0000900000c87802 */ /* 0x000fe40000000f00 */
[----:B------:R-:W-:Y:S05]  /*8ff0*/  CALL.REL.NOINC `($__internal_99_$__cuda_sm70_shflsync_down_p) ;  /* 0x000002f000007944 */ /* 0x000fea0003c00000 */
[----:B------:R-:W-:Y:S01]  /*9000*/  FADD.FTZ R205, R206, R205 ;  /* 0x000000cdcecd7221 */ /* 0x000fe20000010000 */
[----:B------:R-:W-:Y:S01]  /*9010*/  HFMA2.MMA R242, -RZ, RZ, 0, 1.847743988037109375e-06 ;  /* 0x0000001ffff27435 */ /* 0x000fe200000001ff */
[----:B-1----:R-:W-:Y:S01]  /*9020*/  FADD.FTZ R203, R203, R202 ;  /* 0x000000cacbcb7221 */ /* 0x002fe20000010000 */
[----:B------:R-:W-:Y:S01]  /*9030*/  MOV R241, 0xffffffff ;  /* 0xffffffff00f17802 */ /* 0x000fe20000000f00 */
[----:B------:R-:W-:Y:S01]  /*9040*/  IMAD.MOV.U32 R202, RZ, RZ, 0x4 ;  /* 0x00000004ffca7424 */ /* 0x000fe200078e00ff */
[----:B------:R-:W-:-:S02]  /*9050*/  MOV R201, R205 ;  /* 0x000000cd00c97202 */ /* 0x000fc40000000f00 */
[----:B------:R-:W-:Y:S02]  /*9060*/  MOV R200, 0x9080 ;  /* 0x0000908000c87802 */ /* 0x000fe40000000f00 */
[----:B------:R-:W-:Y:S05]  /*9070*/  CALL.REL.NOINC `($__internal_99_$__cuda_sm70_shflsync_down_p) ;  /* 0x0000027000007944 */ /* 0x000fea0003c00000 */
[----:B-1----:R-:W-:Y:S01]  /*9080*/  IMAD.MOV.U32 R206, RZ, RZ, R202 ;  /* 0x000000ffffce7224 */ /* 0x002fe200078e00ca */
[----:B------:R-:W-:Y:S01]  /*9090*/  HFMA2.MMA R202, -RZ, RZ, 0, 2.384185791015625e-07 ;  /* 0x00000004ffca7435 */ /* 0x000fe200000001ff */
[----:B------:R-:W-:Y:S02]  /*90a0*/  MOV R201, R203 ;  /* 0x000000cb00c97202 */ /* 0x000fe40000000f00 */
        /* <DEDUP_REMOVED lines=12> */
[----:B-1----:R-:W-:Y:S01]  /*9170*/  MOV R206, R202 ;  /* 0x000000ca00ce7202 */ /* 0x002fe20000000f00 */
[----:B------:R-:W-:Y:S01]  /*9180*/  HFMA2.MMA R202, -RZ, RZ, 0, 1.1920928955078125e-07 ;  /* 0x00000002ffca7435 */ /* 0x000fe200000001ff */
[----:B------:R-:W-:Y:S01]  /*9190*/  IMAD.MOV.U32 R201, RZ, RZ, R203 ;  /* 0x000000ffffc97224 */ /* 0x000fe200078e00cb */
[----:B------:R-:W-:Y:S02]  /*91a0*/  MOV R242, 0x1f ;  /* 0x0000001f00f27802 */ /* 0x000fe40000000f00 */
[----:B------:R-:W-:Y:S02]  /*91b0*/  MOV R241, 0xffffffff ;  /* 0xffffffff00f17802 */ /* 0x000fe40000000f00 */
[----:B------:R-:W-:Y:S02]  /*91c0*/  MOV R200, 0x91e0 ;  /* 0x000091e000c87802 */ /* 0x000fe40000000f00 */
[----:B------:R-:W-:Y:S05]  /*91d0*/  CALL.REL.NOINC `($__internal_99_$__cuda_sm70_shflsync_down_p) ;  /* 0x0000011000007944 */ /* 0x000fea0003c00000 */
[----:B------:R-:W-:Y:S01]  /*91e0*/  FADD.FTZ R205, R206, R205 ;  /* 0x000000cdcecd7221 */ /* 0x000fe20000010000 */
[----:B------:R-:W-:Y:S01]  /*91f0*/  MOV R241, 0xffffffff ;  /* 0xffffffff00f17802 */ /* 0x000fe20000000f00 */
[----:B-1----:R-:W-:Y:S01]  /*9200*/  FADD.FTZ R203, R203, R202 ;  /* 0x000000cacbcb7221 */ /* 0x002fe20000010000 */
[----:B------:R-:W-:Y:S01]  /*9210*/  HFMA2.MMA R202, -RZ, RZ, 0, 5.9604644775390625e-08 ;  /* 0x00000001ffca7435 */ /* 0x000fe200000001ff */
[----:B------:R-:W-:Y:S01]  /*9220*/  IMAD.MOV.U32 R242, RZ, RZ, 0x1f ;  /* 0x0000001ffff27424 */ /* 0x000fe200078e00ff */
[----:B------:R-:W-:-:S02]  /*9230*/  MOV R201, R205 ;  /* 0x000000cd00c97202 */ /* 0x000fc40000000f00 */
[----:B------:R-:W-:Y:S02]  /*9240*/  MOV R200, 0x9260 ;  /* 0x0000926000c87802 */ /* 0x000fe40000000f00 */
[----:B------:R-:W-:Y:S05]  /*9250*/  CALL.REL.NOINC `($__internal_99_$__cuda_sm70_shflsync_down_p) ;  /* 0x0000009000007944 */ /* 0x000fea0003c00000 */
[----:B------:R-:W-:Y:S01]  /*9260*/  HFMA2.MMA R242, -RZ, RZ, 0, 1.847743988037109375e-06 ;  /* 0x0000001ffff27435 */ /* 0x000fe200000001ff */
[----:B-1----:R-:W-:Y:S01]  /*9270*/  MOV R206, R202 ;  /* 0x000000ca00ce7202 */ /* 0x002fe20000000f00 */
[----:B------:R-:W-:Y:S01]  /*9280*/  IMAD.MOV.U32 R202, RZ, RZ, 0x1 ;  /* 0x00000001ffca7424 */ /* 0x000fe200078e00ff */
[----:B------:R-:W-:Y:S02]  /*9290*/  MOV R201, R203 ;  /* 0x000000cb00c97202 */ /* 0x000fe40000000f00 */
[----:B------:R-:W-:Y:S02]  /*92a0*/  MOV R241, 0xffffffff ;  /* 0xffffffff00f17802 */ /* 0x000fe40000000f00 */
[----:B------:R-:W-:Y:S02]  /*92b0*/  MOV R200, 0x92d0 ;  /* 0x000092d000c87802 */ /* 0x000fe40000000f00 */
[----:B------:R-:W-:Y:S05]  /*92c0*/  CALL.REL.NOINC `($__internal_99_$__cuda_sm70_shflsync_down_p) ;  /* 0x0000002000007944 */ /* 0x000fea0003c00000 */
[----:B-1----:R-:W-:Y:S01]  /*92d0*/  MOV R201, R202 ;  /* 0x000000ca00c97202 */ /* 0x002fe20000000f00 */
[----:B------:R-:W-:Y:S05]  /*92e0*/  BRA `(.L_x_7308) ;  /* 0xffffa24000007947 */ /* 0x000fea000383ffff */
        .weak           $__internal_99_$__cuda_sm70_shflsync_down_p
        .type           $__internal_99_$__cuda_sm70_shflsync_down_p,@function
        .size           $__internal_99_$__cuda_sm70_shflsync_down_p,(.L_x_14317 - $__internal_99_$__cuda_sm70_shflsync_down_p)
$__internal_99_$__cuda_sm70_shflsync_down_p:
[----:B------:R-:W-:Y:S04]  /*92f0*/  WARPSYNC R241 ;  /* 0x000000f100007348 */ /* 0x000fe80003800000 */
[----:B------:R0:W1:Y:S02]  /*9300*/  SHFL.DOWN PT, R202, R201, R202, R242 ;  /* 0x080000cac9ca7389 */ /* 0x00006400000e00f2 */
[----:B0-----:R-:W-:-:S06]  /*9310*/  HFMA2.MMA R201, -RZ, RZ, 0, 0 ;  /* 0x00000000ffc97435 */ /* 0x001fcc00000001ff */
[----:B------:R-:W-:Y:S05]  /*9320*/  RET.REL.NODEC R200 `(_ZN10layer_norm13ln_bwd_kernelINS_13Kernel_traitsIf13__nv_bfloat16fS2_fjLj5120ELj1ELj1ELj4ELj16ENS_18Kernel_traits_baseILj5120EfS2_fS2_fjLj128EEEEELb1ELb1ELb1ELb1EEEvNS_9BwdParamsE) ;  /* 0xffff6cd0c8007950 */ /* 0x000fea0003c3ffff */
.L_x_7309:
        /* <DEDUP_REMOVED lines=13> */
.L_x_14317:


//--------------------- .text._ZN10layer_norm13ln_bwd_kernelINS_13Kernel_traitsIf6__halfS2_S2_fjLj5120ELj1ELj1ELj4ELj16ENS_18Kernel_traits_baseILj5120EfS2_S2_S2_fjLj128EEEEELb0ELb0ELb0ELb0EEEvNS_9BwdParamsE --------------------------
	.section	.text._ZN10layer_norm13ln_bwd_kernelINS_13Kernel_traitsIf6__halfS2_S2_fjLj5120ELj1ELj1ELj4ELj16ENS_18Kernel_traits_baseILj5120EfS2_S2_S2_fjLj128EEEEELb0ELb0ELb0ELb0EEEvNS_9BwdParamsE,"ax",@progbits
	.sectioninfo	@"SHI_REGISTERS=253"
	.align	128
        .global         _ZN10layer_norm13ln_bwd_kernelINS_13Kernel_traitsIf6__halfS2_S2_fjLj5120ELj1ELj1ELj4ELj16ENS_18Kernel_traits_baseILj5120EfS2_S2_S2_fjLj128EEEEELb0ELb0ELb0ELb0EEEvNS_9BwdParamsE
        .type           _ZN10layer_norm13ln_bwd_kernelINS_13Kernel_traitsIf6__halfS2_S2_fjLj5120ELj1ELj1ELj4ELj16ENS_18Kernel_traits_baseILj5120EfS2_S2_S2_fjLj128EEEEELb0ELb0ELb0ELb0EEEvNS_9BwdParamsE,@function
        .size           _ZN10layer_norm13ln_bwd_kernelINS_13Kernel_traitsIf6__halfS2_S2_fjLj5120ELj1ELj1ELj4ELj16ENS_18Kernel_traits_baseILj5120EfS2_S2_S2_fjLj128EEEEELb0ELb0ELb0ELb0EEEvNS_9BwdParamsE,(.L_x_14318 - _ZN10layer_norm13ln_bwd_kernelINS_13Kernel_traitsIf6__halfS2_S2_fjLj5120ELj1ELj1ELj4ELj16ENS_18Kernel_traits_baseILj5120EfS2_S2_S2_fjLj128EEEEELb0ELb0ELb0ELb0EEEvNS_9BwdParamsE)
        .other          _ZN10layer_norm13ln_bwd_kernelINS_13Kernel_traitsIf6__halfS2_S2_fjLj5120ELj1ELj1ELj4ELj16ENS_18Kernel_traits_baseILj5120EfS2_S2_S2_fjLj128EEEEELb0ELb0ELb0ELb0EEEvNS_9BwdParamsE,@"STO_CUDA_ENTRY STV_DEFAULT"
_ZN10layer_norm13ln_bwd_kernelINS_13Kernel_traitsIf6__halfS2_S2_fjLj5120ELj1ELj1ELj4ELj16ENS_18Kernel_traits_baseILj5120EfS2_S2_S2_fjLj128EEEEELb0ELb0ELb0ELb0EEEvNS_9BwdParamsE:
.text._ZN10layer_norm13ln_bwd_kernelINS_13Kernel_traitsIf6__halfS2_S2_fjLj5120ELj1ELj1ELj4ELj16ENS_18Kernel_traits_baseILj5120EfS2_S2_S2_fjLj128EEEEELb0ELb0ELb0ELb0EEEvNS_9BwdParamsE:
        /* <DEDUP_REMOVED lines=84> */
.L_x_7333:
        /* <DEDUP_REMOVED lines=11> */
[----:B------:R-:W-:Y:S01]  /*05f0*/  IMAD R0, R3, c[0x0][0x168], RZ ;  /* 0x00005a0003007a24 */ /* 0x000fe200078e02ff */
[----:B------:R-:W-:-:S04]  /*0600*/  LOP3.LUT R179, R4, 0x7f, RZ, 0xc0, !PT ;  /* 0x0000007f04b37812 */ /* 0x000fc800078ec0ff */
[----:B------:R-:W-:Y:S01]  /*0610*/  SHF.R.S32.HI R5, RZ, 0x1f, R0 ;  /* 0x0000001fff057819 */ /* 0x000fe20000011400 */
[----:B------:R-:W-:-:S03]  /*0620*/  ULDC.U8 UR6, c[0x0][0x1f0] ;  /* 0x00007c0000067ab9 */ /* 0x000fc60000000000 */
[----:B------:R-:W-:Y:S01]  /*0630*/  LEA.HI R0, R5, R0, RZ, 0x3 ;  /* 0x0000000005007211 */ /* 0x000fe200078f18ff */
[----:B------:R-:W-:Y:S01]  /*0640*/  BSSY B0, `(.L_x_7311) ;  /* 0x000005e000007945 */ /* 0x000fe20003800000 */
[----:B------:R-:W-:Y:S02]  /*0650*/  ISETP.NE.AND P1, PT, RZ, UR6, PT ;  /* 0x00000006ff007c0c */ /* 0x000fe4000bf25270 */
[----:B------:R-:W-:Y:S02]  /*0660*/  LEA.HI.SX32 R0, R0, R179, 0x1d ;  /* 0x000000b300007211 */ /* 0x000fe400078feaff */
[----:B------:R-:W-:Y:S02]  /*0670*/  MOV R5, 0x3f800000 ;  /* 0x3f80000000057802 */ /* 0x000fe40000000f00 */
[----:B------:R-:W-:Y:S02]  /*0680*/  MOV R242, RZ ;  /* 0x000000ff00f27202 */ /* 0x000fe40000000f00 */
[----:B------:R-:W-:-:S02]  /*0690*/  MOV R241, RZ ;  /* 0x000000ff00f17202 */ /* 0x000fc40000000f00 */
        /* <DEDUP_REMOVED lines=15> */
[----:B--2---:R-:W-:Y:S02]  /*0790*/  HADD2.F32 R233, -RZ, R173.H0_H0 ;  /* 0x200000adffe97230 */ /* 0x004fe40000004100 */
[----:B------:R-:W-:Y:S02]  /*07a0*/  HADD2.F32 R241, -RZ, R174.H0_H0 ;  /* 0x200000aefff17230 */ /* 0x000fe40000004100 */
[--C-:B------:R-:W-:Y:S01]  /*07b0*/  HADD2.F32 R27, -RZ, R172.reuse.H0_H0 ;  /* 0x200000acff1b7230 */ /* 0x100fe20000004100 */
[----:B------:R-:W-:Y:S01]  /*07c0*/  FADD.FTZ R233, -R206, R233 ;  /* 0x000000e9cee97221 */ /* 0x000fe20000010100 */
[----:B------:R-:W-:Y:S02]  /*07d0*/  HADD2.F32 R231, -RZ, R172.H1_H1 ;  /* 0x300000acffe77230 */ /* 0x000fe40000004100 */
[----:B---3--:R-:W-:Y:S01]  /*07e0*/  HADD2.F32 R229, -RZ, R176.H0_H0 ;  /* 0x200000b0ffe57230 */ /* 0x008fe20000004100 */
[----:B-----5:R-:W-:Y:S01]  /*07f0*/  FMUL.FTZ R237, R6, R233 ;  /* 0x000000e906ed7220 */ /* 0x020fe20000410000 */
[--C-:B0-----:R-:W-:Y:S01]  /*0800*/  HADD2.F32 R227, -RZ, R177.reuse.H0_H0 ;  /* 0x200000b1ffe37230 */ /* 0x101fe20000004100 */
[C---:B------:R-:W-:Y:S01]  /*0810*/  FADD.FTZ R233, -R206.reuse, R241 ;  /* 0x000000f1cee97221 */ /* 0x040fe20000010100 */
[----:B------:R-:W-:Y:S01]  /*0820*/  HADD2.F32 R234, -RZ, R177.H1_H1 ;  /* 0x300000b1ffea7230 */ /* 0x000fe20000004100 */
[----:B------:R-:W-:Y:S01]  /*0830*/  FADD.FTZ R27, -R206, R27 ;  /* 0x0000001bce1b7221 */ /* 0x000fe20000010100 */
[----:B------:R-:W-:Y:S01]  /*0840*/  HADD2.F32 R235, -RZ, R173.H1_H1 ;  /* 0x300000adffeb7230 */ /* 0x000fe20000004100 */
[----:B------:R-:W-:Y:S01]  /*0850*/  FMUL.FTZ R233, R6, R233 ;  /* 0x000000e906e97220 */ /* 0x000fe20000410000 */
[----:B------:R-:W-:Y:S01]  /*0860*/  HADD2.F32 R177, -RZ, R178.H0_H0 ;  /* 0x200000b2ffb17230 */ /* 0x000fe20000004100 */
[----:B------:R-:W-:Y:S01]  /*0870*/  FADD.FTZ R231, -R206, R231 ;  /* 0x000000e7cee77221 */ /* 0x000fe20000010100 */
[----:B------:R-:W-:Y:S01]  /*0880*/  HADD2.F32 R176, -RZ, R176.H1_H1 ;  /* 0x300000b0ffb07230 */ /* 0x000fe20000004100 */
[----:B------:R-:W-:Y:S01]  /*0890*/  FMUL.FTZ R27, R6, R27 ;  /* 0x0000001b061b7220 */ /* 0x000fe20000410000 */
[----:B------:R-:W-:Y:S01]  /*08a0*/  HADD2.F32 R243, -RZ, R174.H1_H1 ;  /* 0x300000aefff37230 */ /* 0x000fe20000004100 */
[----:B------:R-:W-:Y:S01]  /*08b0*/  FMUL.FTZ R240, R28, R229 ;  /* 0x000000e51cf07220 */ /* 0x000fe20000410000 */
[--C-:B------:R-:W-:Y:S01]  /*08c0*/  HADD2.F32 R207, -RZ, R175.reuse.H0_H0 ;  /* 0x200000afffcf7230 */ /* 0x100fe20000004100 */
[----:B------:R-:W-:Y:S01]  /*08d0*/  FADD.FTZ R235, -R206, R235 ;  /* 0x000000ebceeb7221 */ /* 0x000fe20000010100 */
[----:B------:R-:W-:Y:S01]  /*08e0*/  HADD2.F32 R178, -RZ, R178.H1_H1 ;  /* 0x300000b2ffb27230 */ /* 0x000fe20000004100 */
[----:B------:R-:W-:Y:S01]  /*08f0*/  FADD.FTZ R112, R112, R177 ;  /* 0x000000b170707221 */ /* 0x000fe20000010000 */
[----:B------:R-:W-:Y:S01]  /*0900*/  HADD2.F32 R175, -RZ, R175.H1_H1 ;  /* 0x300000afffaf7230 */ /* 0x000fe20000004100 */
[-C--:B------:R-:W-:Y:S01]  /*0910*/  FFMA.FTZ R72, R233, R177.reuse, R72 ;  /* 0x000000b1e9487223 */ /* 0x080fe20000010048 */
[--C-:B------:R-:W-:Y:S01]  /*0920*/  HADD2.F32 R173, -RZ, R179.reuse.H0_H0 ;  /* 0x200000b3ffad7230 */ /* 0x100fe20000004100 */
[----:B------:R-:W-:Y:S01]  /*0930*/  FMUL.FTZ R232, R32, R177 ;  /* 0x000000b120e87220 */ /* 0x000fe20000410000 */
[----:B------:R-:W-:Y:S01]  /*0940*/  HADD2.F32 R172, -RZ, R179.H1_H1 ;  /* 0x300000b3ffac7230 */ /* 0x000fe20000004100 */
[----:B------:R-:W-:-:S02]  /*0950*/  FMUL.FTZ R239, R6, R231 ;  /* 0x000000e706ef7220 */ /* 0x000fc40000410000 */
[----:B------:R-:W-:Y:S02]  /*0960*/  FMUL.FTZ R238, R29, R176 ;  /* 0x000000b01dee7220 */ /* 0x000fe40000410000 */
[----:B------:R-:W-:Y:S02]  /*0970*/  FADD.FTZ R177, RZ, R240 ;  /* 0x000000f0ffb17221 */ /* 0x000fe40000010000 */
[----:B------:R-:W-:Y:S02]  /*0980*/  FFMA.FTZ R174, R27, R240, RZ ;  /* 0x000000f01bae7223 */ /* 0x000fe400000100ff */
        /* <DEDUP_REMOVED lines=13> */
[----:B------:R-:W-:Y:S02]  /*0a60*/  FADD.FTZ R207, -R206, R207 ;  /* 0x000000cfcecf7221 */ /* 0x000fe40000010100 */
[----:B------:R-:W-:-:S02]  /*0a70*/  FMUL.FTZ R230, R33, R178 ;  /* 0x000000b221e67220 */ /* 0x000fc40000410000 */
[----:B------:R-:W-:Y:S02]  /*0a80*/  FADD.FTZ R177, R177, R232 ;  /* 0x000000e8b1b17221 */ /* 0x000fe40000010000 */
[----:B------:R-:W-:Y:S02]  /*0a90*/  FFMA.FTZ R174, R233, R232, R174 ;  /* 0x000000e8e9ae7223 */ /* 0x000fe400000100ae */
[----:B------:R-:W-:Y:S02]  /*0aa0*/  FADD.FTZ R108, R108, R229 ;  /* 0x000000e56c6c7221 */ /* 0x000fe40000010000 */
[----:B------:R-:W-:Y:S02]  /*0ab0*/  FFMA.FTZ R68, R27, R229, R68 ;  /* 0x000000e51b447223 */ /* 0x000fe40000010044 */
[----:B------:R-:W-:Y:S01]  /*0ac0*/  FMUL.FTZ R229, R6, R207 ;  /* 0x000000cf06e57220 */ /* 0x000fe20000410000 */
[----:B------:R-:W-:Y:S01]  /*0ad0*/  IADD3 R207, R0, 0x80, RZ ;  /* 0x0000008000cf7810 */ /* 0x000fe20007ffe0ff */
[----:B------:R-:W-:-:S02]  /*0ae0*/  FMUL.FTZ R228, R34, R173 ;  /* 0x000000ad22e47220 */ /* 0x000fc40000410000 */
[----:B------:R-:W-:Y:S02]  /*0af0*/  FADD.FTZ R175, -R206, R175 ;  /* 0x000000afceaf7221 */ /* 0x000fe40000010100 */
[----:B------:R-:W-:Y:S02]  /*0b00*/  FADD.FTZ R177, R177, R230 ;  /* 0x000000e6b1b17221 */ /* 0x000fe40000010000 */
[----:B------:R-:W-:Y:S02]  /*0b10*/  FFMA.FTZ R174, R231, R230, R174 ;  /* 0x000000e6e7ae7223 */ /* 0x000fe400000100ae */
        /* <DEDUP_REMOVED lines=16> */
.L_x_7312:
[----:B0-----:R-:W-:Y:S05]  /*0c20*/  BSYNC B0 ;  /* 0x0000000000007941 */ /* 0x001fea0003800000 */
.L_x_7311:
        /* <DEDUP_REMOVED lines=15> */
[----:B------:R-:W-:Y:S02]  /*0d20*/  HADD2.F32 R219, -RZ, R177.H0_H0 ;  /* 0x200000b1ffdb7230 */ /* 0x000fe40000004100 */
[----:B---3--:R-:W-:Y:S01]  /*0d30*/  HADD2.F32 R225, -RZ, R172.H0_H0 ;  /* 0x200000acffe17230 */ /* 0x008fe20000004100 */
[C---:B------:R-:W-:Y:S01]  /*0d40*/  FADD.FTZ R215, -R206.reuse, R215 ;  /* 0x000000d7ced77221 */ /* 0x040fe20000010100 */
[----:B------:R-:W-:Y:S01]  /*0d50*/  HADD2.F32 R217, -RZ, R176.H1_H1 ;  /* 0x300000b0ffd97230 */ /* 0x000fe20000004100 */
[----:B------:R-:W-:Y:S01]  /*0d60*/  FADD.FTZ R219, -R206, R219 ;  /* 0x000000dbcedb7221 */ /* 0x000fe20000010100 */
[----:B------:R-:W-:Y:S01]  /*0d70*/  HADD2.F32 R176, -RZ, R172.H1_H1 ;  /* 0x300000acffb07230 */ /* 0x000fe20000004100 */
[----:B-----5:R-:W-:Y:S01]  /*0d80*/  FMUL.FTZ R10, R6, R215 ;  /* 0x000000d7060a7220 */ /* 0x020fe20000410000 */
[----:B------:R-:W-:Y:S01]  /*0d90*/  HADD2.F32 R221, -RZ, R173.H0_H0 ;  /* 0x200000adffdd7230 */ /* 0x000fe20000004100 */
[----:B------:R-:W-:Y:S01]  /*0da0*/  FADD.FTZ R116, R116, R225 ;  /* 0x000000e174747221 */ /* 0x000fe20000010000 */
[----:B------:R-:W-:Y:S01]  /*0db0*/  HADD2.F32 R243, -RZ, R177.H1_H1 ;  /* 0x300000b1fff37230 */ /* 0x000fe20000004100 */
[-C--:B------:R-:W-:Y:S01]  /*0dc0*/  FFMA.FTZ R76, R10, R225.reuse, R76 ;  /* 0x000000e10a4c7223 */ /* 0x080fe2000001004c */
[--C-:B------:R-:W-:Y:S01]  /*0dd0*/  HADD2.F32 R245, -RZ, R178.reuse.H0_H0 ;  /* 0x200000b2fff57230 */ /* 0x100fe20000004100 */
[----:B------:R-:W-:Y:S01]  /*0de0*/  FADD.FTZ R217, -R206, R217 ;  /* 0x000000d9ced97221 */ /* 0x000fe20000010100 */
[----:B------:R-:W-:Y:S01]  /*0df0*/  HADD2.F32 R211, -RZ, R178.H1_H1 ;  /* 0x300000b2ffd37230 */ /* 0x000fe20000004100 */
[----:B------:R-:W-:Y:S01]  /*0e00*/  FMUL.FTZ R225, R36, R225 ;  /* 0x000000e124e17220 */ /* 0x000fe20000410000 */
[----:B------:R-:W-:Y:S01]  /*0e10*/  HADD2.F32 R178, -RZ, R173.H1_H1 ;  /* 0x300000adffb27230 */ /* 0x000fe20000004100 */
[C---:B------:R-:W-:Y:S01]  /*0e20*/  FMUL.FTZ R222, R6.reuse, R219 ;  /* 0x000000db06de7220 */ /* 0x040fe20000410000 */
[----:B------:R-:W-:Y:S01]  /*0e30*/  HADD2.F32 R177, -RZ, R179.H0_H0 ;  /* 0x200000b3ffb17230 */ /* 0x000fe20000004100 */
        /* <DEDUP_REMOVED lines=53> */
.L_x_7314:
[----:B------:R-:W-:Y:S05]  /*1190*/  BSYNC B0 ;  /* 0x0000000000007941 */ /* 0x000fea0003800000 */
.L_x_7313:
        /* <DEDUP_REMOVED lines=13> */
[----:B------:R-:W-:Y:S01]  /*1270*/  IADD3 R207, R207, 0x80, RZ ;  /* 0x00000080cfcf7810 */ /* 0x000fe20007ffe0ff */
[--C-:B--2---:R-:W-:Y:S02]  /*1280*/  HADD2.F32 R201, -RZ, R176.reuse.H1_H1 ;  /* 0x300000b0ffc97230 */ /* 0x104fe40000004100 */
        /* <DEDUP_REMOVED lines=8> */
[C---:B-----5:R-:W-:Y:S01]  /*1310*/  FMUL.FTZ R209, R6.reuse, R201 ;  /* 0x000000c906d17220 */ /* 0x060fe20000410000 */
[--C-:B0-----:R-:W-:Y:S01]  /*1320*/  HADD2.F32 R181, -RZ, R173.reuse.H0_H0 ;  /* 0x200000adffb57230 */ /* 0x101fe20000004100 */
[----:B------:R-:W-:Y:S01]  /*1330*/  FMUL.FTZ R9, R6, R9 ;  /* 0x0000000906097220 */ /* 0x000fe20000410000 */
[----:B------:R-:W-:Y:S01]  /*1340*/  HADD2.F32 R202, -RZ, R173.H1_H1 ;  /* 0x300000adffca7230 */ /* 0x000fe20000004100 */
[----:B------:R-:W-:Y:S01]  /*1350*/  FMUL.FTZ R210, R44, R185 ;  /* 0x000000b92cd27220 */ /* 0x000fe20000410000 */
[--C-:B------:R-:W-:Y:S01]  /*1360*/  HADD2.F32 R173, -RZ, R175.reuse.H0_H0 ;  /* 0x200000afffad7230 */ /* 0x100fe20000004100 */
[----:B------:R-:W-:Y:S01]  /*1370*/  FADD.FTZ R125, R125, R208 ;  /* 0x000000d07d7d7221 */ /* 0x000fe20000010000 */
[----:B------:R-:W-:Y:S01]  /*1380*/  HADD2.F32 R172, -RZ, R175.H1_H1 ;  /* 0x300000afffac7230 */ /* 0x000fe20000004100 */
[----:B------:R-:W-:Y:S01]  /*1390*/  FADD.FTZ R175, -R206, R205 ;  /* 0x000000cdceaf7221 */ /* 0x000fe20000010100 */
[--C-:B------:R-:W-:Y:S01]  /*13a0*/  HADD2.F32 R183, -RZ, R178.reuse.H1_H1 ;  /* 0x300000b2ffb77230 */ /* 0x100fe20000004100 */
[C---:B------:R-:W-:Y:S01]  /*13b0*/  FMUL.FTZ R205, R6.reuse, R203 ;  /* 0x000000cb06cd7220 */ /* 0x040fe20000410000 */
[----:B------:R-:W-:Y:S01]  /*13c0*/  HADD2.F32 R243, -RZ, R178.H0_H0 ;  /* 0x200000b2fff37230 */ /* 0x000fe20000004100 */
[-C--:B------:R-:W-:Y:S01]  /*13d0*/  FFMA.FTZ R85, R209, R208.reuse, R85 ;  /* 0x000000d0d1557223 */ /* 0x080fe20000010055 */
[--C-:B------:R-:W-:Y:S01]  /*13e0*/  HADD2.F32 R177, -RZ, R179.reuse.H0_H0 ;  /* 0x200000b3ffb17230 */ /* 0x100fe20000004100 */
[----:B------:R-:W-:Y:S01]  /*13f0*/  FMUL.FTZ R203, R6, R175 ;  /* 0x000000af06cb7220 */ /* 0x000fe20000410000 */
[--C-:B------:R-:W-:Y:S01]  /*1400*/  HADD2.F32 R245, -RZ, R174.reuse.H0_H0 ;  /* 0x200000aefff57230 */ /* 0x100fe20000004100 */
[----:B------:R-:W-:Y:S01]  /*1410*/  FMUL.FTZ R208, R45, R208 ;  /* 0x000000d02dd07220 */ /* 0x000fe20000410000 */
[----:B------:R-:W-:Y:S01]  /*1420*/  HADD2.F32 R174, -RZ, R174.H1_H1 ;  /* 0x300000aeffae7230 */ /* 0x000fe20000004100 */
[----:B------:R-:W-:Y:S01]  /*1430*/  FADD.FTZ R175, R242, R210 ;  /* 0x000000d2f2af7221 */ /* 0x000fe20000010000 */
[----:B------:R-:W-:Y:S01]  /*1440*/  HADD2.F32 R179, -RZ, R179.H1_H1 ;  /* 0x300000b3ffb37230 */ /* 0x000fe20000004100 */
[----:B------:R-:W-:-:S02]  /*1450*/  FFMA.FTZ R241, R9, R210, R241 ;  /* 0x000000d209f17223 */ /* 0x000fc400000100f1 */
[----:B------:R-:W-:Y:S02]  /*1460*/  FMUL.FTZ R204, R46, R181 ;  /* 0x000000b52ecc7220 */ /* 0x000fe40000410000 */
[----:B------:R-:W-:Y:S02]  /*1470*/  FADD.FTZ R175, R175, R208 ;  /* 0x000000d0afaf7221 */ /* 0x000fe40000010000 */
[----:B------:R-:W-:Y:S02]  /*1480*/  FFMA.FTZ R241, R209, R208, R241 ;  /* 0x000000d0d1f17223 */ /* 0x000fe400000100f1 */
[----:B------:R-:W-:Y:S02]  /*1490*/  FADD.FTZ R127, R127, R202 ;  /* 0x000000ca7f7f7221 */ /* 0x000fe40000010000 */
[----:B------:R-:W-:Y:S02]  /*14a0*/  FFMA.FTZ R87, R203, R202, R87 ;  /* 0x000000cacb577223 */ /* 0x000fe40000010057 */
[----:B------:R-:W-:-:S02]  /*14b0*/  FADD.FTZ R183, -R206, R183 ;  /* 0x000000b7ceb77221 */ /* 0x000fc40000010100 */
[----:B------:R-:W-:Y:S02]  /*14c0*/  FADD.FTZ R201, -R206, R243 ;  /* 0x000000f3cec97221 */ /* 0x000fe40000010100 */
[----:B------:R-:W-:Y:S02]  /*14d0*/  FMUL.FTZ R202, R47, R202 ;  /* 0x000000ca2fca7220 */ /* 0x000fe40000410000 */
[----:B------:R-:W-:Y:S02]  /*14e0*/  FADD.FTZ R175, R175, R204 ;  /* 0x000000ccafaf7221 */ /* 0x000fe40000010000 */
[----:B------:R-:W-:Y:S02]  /*14f0*/  FFMA.FTZ R241, R205, R204, R241 ;  /* 0x000000cccdf17223 */ /* 0x000fe400000100f1 */
[----:B------:R-:W-:Y:S02]  /*1500*/  FMUL.FTZ R180, R6, R183 ;  /* 0x000000b706b47220 */ /* 0x000fe40000410000 */
[----:B------:R-:W-:-:S02]  /*1510*/  FADD.FTZ R177, -R206, R177 ;  /* 0x000000b1ceb17221 */ /* 0x000fc40000010100 */
        /* <DEDUP_REMOVED lines=15> */
[----:B------:R-:W-:Y:S02]  /*1610*/  FADD.FTZ R179, -R206, R179 ;  /* 0x000000b3ceb37221 */ /* 0x000fe40000010100 */
        /* <DEDUP_REMOVED lines=14> */
.L_x_7316:
[----:B------:R-:W-:Y:S05]  /*1700*/  BSYNC B0 ;  /* 0x0000000000007941 */ /* 0x000fea0003800000 */
.L_x_7315:
        /* <DEDUP_REMOVED lines=16> */
[----:B------:R-:W-:Y:S01]  /*1810*/  HADD2.F32 R177, -RZ, R17.H0_H0 ;  /* 0x20000011ffb17230 */ /* 0x000fe20000004100 */
[C---:B------:R-:W-:Y:S01]  /*1820*/  FADD.FTZ R11, -R206.reuse, R11 ;  /* 0x0000000bce0b7221 */ /* 0x040fe20000010100 */
[--C-:B------:R-:W-:Y:S02]  /*1830*/  HADD2.F32 R243, -RZ, R18.reuse.H0_H0 ;  /* 0x20000012fff37230 */ /* 0x100fe40000004100 */
[----:B------:R-:W-:Y:S01]  /*1840*/  HADD2.F32 R175, -RZ, R18.H1_H1 ;  /* 0x30000012ffaf7230 */ /* 0x000fe20000004100 */
[----:B------:R-:W-:Y:S01]  /*1850*/  FADD.FTZ R177, -R206, R177 ;  /* 0x000000b1ceb17221 */ /* 0x000fe20000010100 */
[--C-:B------:R-:W-:Y:S01]  /*1860*/  HADD2.F32 R25, -RZ, R19.reuse.H0_H0 ;  /* 0x20000013ff197230 */ /* 0x100fe20000004100 */
[----:B-----5:R-:W-:Y:S01]  /*1870*/  FMUL.FTZ R8, R6, R11 ;  /* 0x0000000b06087220 */ /* 0x020fe20000410000 */
[----:B------:R-:W-:Y:S01]  /*1880*/  HADD2.F32 R23, -RZ, R19.H1_H1 ;  /* 0x30000013ff177230 */ /* 0x000fe20000004100 */
[C---:B------:R-:W-:Y:S01]  /*1890*/  FADD.FTZ R243, -R206.reuse, R243 ;  /* 0x000000f3cef37221 */ /* 0x040fe20000010100 */
[----:B------:R-:W-:Y:S01]  /*18a0*/  HADD2.F32 R179, -RZ, R17.H1_H1 ;  /* 0x30000011ffb37230 */ /* 0x000fe20000004100 */
[----:B------:R-:W-:Y:S01]  /*18b0*/  FADD.FTZ R175, -R206, R175 ;  /* 0x000000afceaf7221 */ /* 0x000fe20000010100 */
[--C-:B---3--:R-:W-:Y:S01]  /*18c0*/  HADD2.F32 R19, -RZ, R13.reuse.H0_H0 ;  /* 0x2000000dff137230 */ /* 0x108fe20000004100 */
[----:B------:R-:W-:Y:S01]  /*18d0*/  FMUL.FTZ R16, R6, R243 ;  /* 0x000000f306107220 */ /* 0x000fe20000410000 */
[----:B------:R-:W-:Y:S01]  /*18e0*/  HADD2.F32 R18, -RZ, R13.H1_H1 ;  /* 0x3000000dff127230 */ /* 0x000fe20000004100 */
[----:B------:R-:W-:Y:S01]  /*18f0*/  FADD.FTZ R13, -R206, R173 ;  /* 0x000000adce0d7221 */ /* 0x000fe20000010100 */
[--C-:B------:R-:W-:Y:S01]  /*1900*/  HADD2.F32 R17, -RZ, R12.reuse.H0_H0 ;  /* 0x2000000cff117230 */ /* 0x100fe20000004100 */
[C---:B0-----:R-:W-:Y:S01]  /*1910*/  FMUL.FTZ R20, R6.reuse, R175 ;  /* 0x000000af06147220 */ /* 0x041fe20000410000 */
[----:B------:R-:W-:Y:S01]  /*1920*/  HADD2.F32 R12, -RZ, R12.H1_H1 ;  /* 0x3000000cff0c7230 */ /* 0x000fe20000004100 */
[----:B------:R-:W-:Y:S01]  /*1930*/  FMUL.FTZ R11, R6, R13 ;  /* 0x0000000d060b7220 */ /* 0x000fe20000410000 */
        /* <DEDUP_REMOVED lines=20> */
[----:B------:R-:W-:Y:S02]  /*1a80*/  FMUL.FTZ R15, R6, R15 ;  /* 0x0000000f060f7220 */ /* 0x000fe40000410000 */
[----:B------:R-:W-:Y:S02]  /*1a90*/  FADD.FTZ R137, R137, R22 ;  /* 0x0000001689897221 */ /* 0x000fe40000010000 */
[-C--:B------:R-:W-:Y:S02]  /*1aa0*/  FFMA.FTZ R97, R20, R22.reuse, R97 ;  /* 0x0000001614617223 */ /* 0x080fe40000010061 */
        /* <DEDUP_REMOVED lines=28> */
.L_x_7318:
[----:B------:R-:W-:Y:S05]  /*1c70*/  BSYNC B0 ;  /* 0x0000000000007941 */ /* 0x000fea0003800000 */
.L_x_7317:
        /* <DEDUP_REMOVED lines=13> */
[--C-:B--2---:R-:W-:Y:S02]  /*1d50*/  HADD2.F32 R7, -RZ, R176.reuse.H0_H0 ;  /* 0x200000b0ff077230 */ /* 0x104fe40000004100 */
[----:B------:R-:W-:Y:S02]  /*1d60*/  HADD2.F32 R189, -RZ, R176.H1_H1 ;  /* 0x300000b0ffbd7230 */ /* 0x000fe40000004100 */
[----:B------:R-:W-:Y:S01]  /*1d70*/  HADD2.F32 R193, -RZ, R178.H0_H0 ;  /* 0x200000b2ffc17230 */ /* 0x000fe20000004100 */
[C---:B------:R-:W-:Y:S01]  /*1d80*/  FADD.FTZ R7, -R206.reuse, R7 ;  /* 0x00000007ce077221 */ /* 0x040fe20000010100 */
[--C-:B---3--:R-:W-:Y:S01]  /*1d90*/  HADD2.F32 R187, -RZ, R172.reuse.H0_H0 ;  /* 0x200000acffbb7230 */ /* 0x108fe20000004100 */
[----:B------:R-:W-:Y:S01]  /*1da0*/  FADD.FTZ R189, -R206, R189 ;  /* 0x000000bdcebd7221 */ /* 0x000fe20000010100 */
[--C-:B------:R-:W-:Y:S01]  /*1db0*/  HADD2.F32 R191, -RZ, R177.reuse.H0_H0 ;  /* 0x200000b1ffbf7230 */ /* 0x100fe20000004100 */
[----:B-----5:R-:W-:Y:S01]  /*1dc0*/  FMUL.FTZ R7, R6, R7 ;  /* 0x0000000706077220 */ /* 0x020fe20000410000 */
[----:B------:R-:W-:Y:S01]  /*1dd0*/  HADD2.F32 R176, -RZ, R172.H1_H1 ;  /* 0x300000acffb07230 */ /* 0x000fe20000004100 */
[----:B------:R-:W-:Y:S01]  /*1de0*/  FMUL.FTZ R188, R60, R187 ;  /* 0x000000bb3cbc7220 */ /* 0x000fe20000410000 */
[----:B------:R-:W-:Y:S01]  /*1df0*/  HADD2.F32 R177, -RZ, R177.H1_H1 ;  /* 0x300000b1ffb17230 */ /* 0x000fe20000004100 */
[----:B------:R-:W-:Y:S01]  /*1e00*/  FADD.FTZ R199, -R206, R193 ;  /* 0x000000c1cec77221 */ /* 0x000fe20000010100 */
[----:B------:R-:W-:Y:S01]  /*1e10*/  HADD2.F32 R193, -RZ, R173.H0_H0 ;  /* 0x200000adffc17230 */ /* 0x000fe20000004100 */
[----:B------:R-:W-:Y:S01]  /*1e20*/  FMUL.FTZ R186, R6, R189 ;  /* 0x000000bd06ba7220 */ /* 0x000fe20000410000 */
[----:B------:R-:W-:Y:S01]  /*1e30*/  HADD2.F32 R197, -RZ, R178.H1_H1 ;  /* 0x300000b2ffc57230 */ /* 0x000fe20000004100 */
[----:B------:R-:W-:Y:S01]  /*1e40*/  FADD.FTZ R191, -R206, R191 ;  /* 0x000000bfcebf7221 */ /* 0x000fe20000010100 */
[----:B------:R-:W-:Y:S01]  /*1e50*/  HADD2.F32 R207, -RZ, R179.H0_H0 ;  /* 0x200000b3ffcf7230 */ /* 0x000fe20000004100 */
[----:B------:R-:W-:Y:S01]  /*1e60*/  FMUL.FTZ R189, R61, R176 ;  /* 0x000000b03dbd7220 */ /* 0x000fe20000410000 */
[----:B------:R-:W-:Y:S01]  /*1e70*/  HADD2.F32 R178, -RZ, R173.H1_H1 ;  /* 0x300000adffb27230 */ /* 0x000fe20000004100 */
[----:B------:R-:W-:Y:S01]  /*1e80*/  FADD.FTZ R242, R242, R188 ;  /* 0x000000bcf2f27221 */ /* 0x000fe20000010000 */
[--C-:B------:R-:W-:Y:S01]  /*1e90*/  HADD2.F32 R173, -RZ, R175.reuse.H0_H0 ;  /* 0x200000afffad7230 */ /* 0x100fe20000004100 */
[C---:B------:R-:W-:Y:S01]  /*1ea0*/  FFMA.FTZ R241, R7.reuse, R188, R241 ;  /* 0x000000bc07f17223 */ /* 0x040fe200000100f1 */
[----:B------:R-:W-:Y:S01]  /*1eb0*/  HADD2.F32 R172, -RZ, R175.H1_H1 ;  /* 0x300000afffac7230 */ /* 0x000fe20000004100 */
[----:B------:R-:W-:Y:S01]  /*1ec0*/  FADD.FTZ R140, R140, R187 ;  /* 0x000000bb8c8c7221 */ /* 0x000fe20000010000 */
[----:B------:R-:W-:Y:S01]  /*1ed0*/  HADD2.F32 R243, -RZ, R179.H1_H1 ;  /* 0x300000b3fff37230 */ /* 0x000fe20000004100 */
[----:B------:R-:W-:Y:S01]  /*1ee0*/  FFMA.FTZ R100, R7, R187, R100 ;  /* 0x000000bb07647223 */ /* 0x000fe20000010064 */
[----:B------:R-:W-:Y:S01]  /*1ef0*/  HADD2.F32 R198, -RZ, R174.H1_H1 ;  /* 0x300000aeffc67230 */ /* 0x000fe20000004100 */
[----:B------:R-:W-:-:S02]  /*1f00*/  FADD.FTZ R195, -R206, R177 ;  /* 0x000000b1cec37221 */ /* 0x000fc40000010100 */
[----:B------:R-:W-:Y:S02]  /*1f10*/  FMUL.FTZ R187, R6, R191 ;  /* 0x000000bf06bb7220 */ /* 0x000fe40000410000 */
[----:B------:R-:W-:Y:S02]  /*1f20*/  FMUL.FTZ R192, R62, R193 ;  /* 0x000000c13ec07220 */ /* 0x000fe40000410000 */
[----:B------:R-:W-:Y:S02]  /*1f30*/  FADD.FTZ R175, R242, R189 ;  /* 0x000000bdf2af7221 */ /* 0x000fe40000010000 */
[----:B------:R-:W-:Y:S02]  /*1f40*/  FFMA.FTZ R241, R186, R189, R241 ;  /* 0x000000bdbaf17223 */ /* 0x000fe400000100f1 */
[C---:B------:R-:W-:Y:S02]  /*1f50*/  FADD.FTZ R179, -R206.reuse, R197 ;  /* 0x000000c5ceb37221 */ /* 0x040fe40000010100 */
[----:B------:R-:W-:Y:S01]  /*1f60*/  FADD.FTZ R197, -R206, R207 ;  /* 0x000000cfcec57221 */ /* 0x000fe20000010100 */
[----:B------:R-:W-:Y:S01]  /*1f70*/  HADD2.F32 R207, -RZ, R174.H0_H0 ;  /* 0x200000aeffcf7230 */ /* 0x000fe20000004100 */
[----:B------:R-:W-:-:S02]  /*1f80*/  FMUL.FTZ R190, R6, R195 ;  /* 0x000000c306be7220 */ /* 0x000fc40000410000 */
[----:B------:R-:W-:Y:S02]  /*1f90*/  FMUL.FTZ R191, R63, R178 ;  /* 0x000000b23fbf7220 */ /* 0x000fe40000410000 */
[----:B------:R-:W-:Y:S02]  /*1fa0*/  FADD.FTZ R174, R175, R192 ;  /* 0x000000c0afae7221 */ /* 0x000fe40000010000 */
[C---:B------:R-:W-:Y:S02]  /*1fb0*/  FFMA.FTZ R241, R187.reuse, R192, R241 ;  /* 0x000000c0bbf17223 */ /* 0x040fe400000100f1 */
[----:B------:R-:W-:Y:S02]  /*1fc0*/  FADD.FTZ R142, R142, R193 ;  /* 0x000000c18e8e7221 */ /* 0x000fe40000010000 */
[----:B------:R-:W-:Y:S02]  /*1fd0*/  FFMA.FTZ R102, R187, R193, R102 ;  /* 0x000000c1bb667223 */ /* 0x000fe40000010066 */
[----:B------:R-:W-:-:S02]  /*1fe0*/  FMUL.FTZ R193, R6, R199 ;  /* 0x000000c706c17220 */ /* 0x000fc40000410000 */
        /* <DEDUP_REMOVED lines=13> */
[----:B------:R-:W-:Y:S02]  /*20c0*/  FADD.FTZ R177, -R206, R243 ;  /* 0x000000f3ceb17221 */ /* 0x000fe40000010100 */
        /* <DEDUP_REMOVED lines=16> */
.L_x_7320:
[----:B------:R-:W-:Y:S05]  /*21d0*/  BSYNC B0 ;  /* 0x0000000000007941 */ /* 0x000fea0003800000 */
.L_x_7319:
[----:B------:R-:W-:Y:S02]  /*21e0*/  LOP3.LUT P1, RZ, R2, 0xff, RZ, 0xc0, !PT ;  /* 0x000000ff02ff7812 */ /* 0x000fe4000782c0ff */
[----:B------:R-:W-:-:S02]  /*21f0*/  SHF.R.U32.HI R174, RZ, 0x5, R4 ;  /* 0x00000005ffae7819 */ /* 0x000fc40000011604 */
[----:B------:R-:W-:Y:S02]  /*2200*/  LOP3.LUT P0, RZ, R4, 0x1f, RZ, 0xc0, !PT ;  /* 0x0000001f04ff7812 */ /* 0x000fe4000780c0ff */
[----:B------:R-:W-:-:S07]  /*2210*/  LOP3.LUT R243, R174, 0x7fffffc, RZ, 0xc0, !PT ;  /* 0x07fffffcaef37812 */ /* 0x000fce00078ec0ff */
[----:B------:R-:W-:Y:S01]  /*2220*/  @!P1 IADD3 R243, R243, 0x4, RZ ;  /* 0x00000004f3f39810 */ /* 0x000fe20007ffe0ff */
[----:B------:R-:W-:Y:S05]  /*2230*/  BRA.DIV ~URZ, `(.L_x_7321) ;  /* 0x00001fc27f007947 */ /* 0x000fea000b800000 */
[----:B------:R0:W1:Y:S02]  /*2240*/  SHFL.DOWN PT, R175, R242, 0x10, 0x1f ;  /* 0x0a001f00f2af7f89 */ /* 0x00006400000e0000 */
.L_x_7334:
[----:B------:R-:W-:Y:S05]  /*2250*/  BRA.DIV ~URZ, `(.L_x_7322) ;  /* 0x000020227f007947 */ /* 0x000fea000b800000 */
[----:B------:R-:W2:Y:S01]  /*2260*/  SHFL.DOWN PT, R172, R241, 0x10, 0x1f ;  /* 0x0a001f00f1ac7f89 */ /* 0x000ea200000e0000 */
[----:B01----:R-:W-:-:S05]  /*2270*/  FADD.FTZ R242, R175, R242 ;  /* 0x000000f2aff27221 */ /* 0x003fca0000010000 */
[----:B------:R-:W0:Y:S01]  /*2280*/  SHFL.DOWN PT, R173, R242, 0x8, 0x1f ;  /* 0x09001f00f2ad7f89 */ /* 0x000e2200000e0000 */
        /* <DEDUP_REMOVED lines=14> */
.L_x_7335:
[----:B------:R-:W-:Y:S01]  /*2370*/  @!P0 LOP3.LUT R174, R174, 0x3, RZ, 0xc0, !PT ;  /* 0x00000003aeae8812 */ /* 0x000fe200078ec0ff */
[----:B--2---:R-:W-:Y:S01]  /*2380*/  FADD.FTZ R206, R206, R177 ;  /* 0x000000b1cece7221 */ /* 0x004fe20000010000 */
        /* <DEDUP_REMOVED lines=8> */
[----:B------:R-:W1:Y:S04]  /*2410*/  LDS.128 R172, [R243.X8+0x5000] ;  /* 0x00500000f3ac7984 */ /* 0x000e680000008c00 */
[----:B0-----:R-:W0:Y:S01]  /*2420*/  LDS.128 R176, [R243.X8+0x5010] ;  /* 0x00501000f3b07984 */ /* 0x001e220000008c00 */
[----:B-1----:R-:W-:-:S02]  /*2430*/  FADD.FTZ R245, RZ, R172 ;  /* 0x000000acfff57221 */ /* 0x002fc40000010000 */
[----:B------:R-:W-:Y:S02]  /*2440*/  FADD.FTZ R172, RZ, R173 ;  /* 0x000000adffac7221 */ /* 0x000fe40000010000 */
[----:B------:R-:W-:Y:S02]  /*2450*/  FADD.FTZ R245, R174, R245 ;  /* 0x000000f5aef57221 */ /* 0x000fe40000010000 */
[----:B------:R-:W-:Y:S02]  /*2460*/  FADD.FTZ R172, R175, R172 ;  /* 0x000000acafac7221 */ /* 0x000fe40000010000 */
        /* <DEDUP_REMOVED lines=9> */
[----:B------:R-:W-:Y:S01]  /*2500*/  FFMA.FTZ R173, R233, R178, R179 ;  /* 0x000000b2e9ad7223 */ /* 0x000fe200000100b3 */
[----:B------:R-:W-:Y:S02]  /*2510*/  ISETP.NE.U32.AND P0, PT, RZ, c[0x0][0x258], PT ;  /* 0x00009600ff007a0c */ /* 0x000fe40003f05070 */
        /* <DEDUP_REMOVED lines=37> */
[--C-:B------:R-:W-:Y:S01]  /*2770*/  FFMA.FTZ R175, R229, R178, R179.reuse ;  /* 0x000000b2e5af7223 */ /* 0x100fe200000100b3 */
[----:B------:R-:W-:Y:S01]  /*2780*/  @P0 F2FP.PACK_AB R176, RZ, R174 ;  /* 0x000000aeffb0023e */ /* 0x000fe200000000ff */
[----:B------:R-:W-:Y:S02]  /*2790*/  FFMA.FTZ R177, R227, R178, R179 ;  /* 0x000000b2e3b17223 */ /* 0x000fe400000100b3 */
[----:B------:R-:W-:Y:S01]  /*27a0*/  FADD.FTZ R175, R228, -R175 ;  /* 0x800000afe4af7221 */ /* 0x000fe20000010000 */
[----:B------:R-:W-:Y:S01]  /*27b0*/  @P0 PRMT R170, R170, 0x5410, R176 ;  /* 0x00005410aaaa0816 */ /* 0x000fe200000000b0 */
[----:B------:R-:W-:Y:S01]  /*27c0*/  @P1 FADD.FTZ R246, R246, R173 ;  /* 0x000000adf6f61221 */ /* 0x000fe20000010000 */
[----:B------:R-:W-:Y:S01]  /*27d0*/  @P1 HADD2.F32 R173, -RZ, R151.H0_H0 ;  /* 0x20000097ffad1230 */ /* 0x000fe20000004100 */
[----:B------:R-:W-:-:S02]  /*27e0*/  FADD.FTZ R177, R226, -R177 ;  /* 0x800000b1e2b17221 */ /* 0x000fc40000010000 */
[C---:B------:R-:W-:Y:S01]  /*27f0*/  FMUL.FTZ R248, R6.reuse, R175 ;  /* 0x000000af06f87220 */ /* 0x040fe20000410000 */
[----:B------:R-:W-:Y:S01]  /*2800*/  @P1 HADD2.F32 R175, -RZ, R151.H1_H1 ;  /* 0x30000097ffaf1230 */ /* 0x000fe20000004100 */
[----:B------:R-:W-:Y:S02]  /*2810*/  FMUL.FTZ R250, R6, R177 ;  /* 0x000000b106fa7220 */ /* 0x000fe40000410000 */
        /* <DEDUP_REMOVED lines=8> */
[----:B------:R-:W-:-:S02]  /*28a0*/  @P0 PRMT R171, R177, 0x7610, R171 ;  /* 0x00007610b1ab0816 */ /* 0x000fc400000000ab */
        /* <DEDUP_REMOVED lines=20> */
.L_x_7324:
[----:B------:R-:W-:Y:S05]  /*29f0*/  BSYNC B0 ;  /* 0x0000000000007941 */ /* 0x000fea0003800000 */
.L_x_7323:
        /* <DEDUP_REMOVED lines=12> */
[----:B------:R-:W-:Y:S02]  /*2ac0*/  FFMA.FTZ R248, R212, R178, R179 ;  /* 0x000000b2d4f87223 */ /* 0x000fe400000100b3 */
[----:B------:R-:W-:Y:S02]  /*2ad0*/  FMUL.FTZ R242, R6, R173 ;  /* 0x000000ad06f27220 */ /* 0x000fe40000410000 */
[----:B------:R-:W-:Y:S02]  /*2ae0*/  @P0 HADD2.F32 R175, -RZ, R154.H0_H0 ;  /* 0x2000009affaf0230 */ /* 0x000fe40000004100 */
[----:B------:R-:W-:Y:S02]  /*2af0*/  @P0 HADD2.F32 R173, -RZ, R152.H0_H0 ;  /* 0x20000098ffad0230 */ /* 0x000fe40000004100 */
[----:B------:R-:W-:Y:S01]  /*2b00*/  @P0 HADD2.F32 R177, -RZ, R154.H1_H1 ;  /* 0x3000009affb10230 */ /* 0x000fe20000004100 */
[----:B------:R-:W-:-:S02]  /*2b10*/  @P0 FADD.FTZ R172, R172, R175 ;  /* 0x000000afacac0221 */ /* 0x000fc40000010000 */
[----:B------:R-:W-:Y:S02]  /*2b20*/  FADD.FTZ R175, R221, -R176 ;  /* 0x800000b0ddaf7221 */ /* 0x000fe40000010000 */
[----:B------:R-:W-:Y:S02]  /*2b30*/  @P0 FADD.FTZ R242, R242, R173 ;  /* 0x000000adf2f20221 */ /* 0x000fe40000010000 */
[----:B------:R-:W-:Y:S01]  /*2b40*/  FMUL.FTZ R206, R6, R175 ;  /* 0x000000af06ce7220 */ /* 0x000fe20000410000 */
[----:B------:R-:W-:Y:S01]  /*2b50*/  @P0 HADD2.F32 R175, -RZ, R153.H0_H0 ;  /* 0x20000099ffaf0230 */ /* 0x000fe20000004100 */
[----:B------:R-:W-:Y:S01]  /*2b60*/  FFMA.FTZ R176, R216, R178, R179 ;  /* 0x000000b2d8b07223 */ /* 0x000fe200000100b3 */
        /* <DEDUP_REMOVED lines=59> */
.L_x_7326:
[----:B------:R-:W-:Y:S05]  /*2f20*/  BSYNC B0 ;  /* 0x0000000000007941 */ /* 0x000fea0003800000 */
.L_x_7325:
        /* <DEDUP_REMOVED lines=29> */
[----:B------:R-:W-:Y:S01]  /*3100*/  @P1 F2FP.PACK_AB R174, RZ, R206 ;  /* 0x000000ceffae123e */ /* 0x000fe200000000ff */
[----:B------:R-:W-:Y:S01]  /*3110*/  FMUL.FTZ R244, R6, R173 ;  /* 0x000000ad06f47220 */ /* 0x000fe20000410000 */
[----:B------:R-:W-:Y:S01]  /*3120*/  @P1 PRMT R170, R175, 0x7610, R170 ;  /* 0x00007610afaa1816 */ /* 0x000fe200000000aa */
[-C--:B------:R-:W-:Y:S01]  /*3130*/  FFMA.FTZ R173, R209, R178.reuse, R179 ;  /* 0x000000b2d1ad7223 */ /* 0x080fe200000100b3 */
[----:B------:R-:W-:Y:S01]  /*3140*/  @P1 PRMT R169, R174, 0x7610, R169 ;  /* 0x00007610aea91816 */ /* 0x000fe200000000a9 */
[----:B------:R-:W-:-:S02]  /*3150*/  FFMA.FTZ R174, R180, R178, R179 ;  /* 0x000000b2b4ae7223 */ /* 0x000fc400000100b3 */
[----:B------:R-:W-:Y:S02]  /*3160*/  FADD.FTZ R173, R208, -R173 ;  /* 0x800000add0ad7221 */ /* 0x000fe40000010000 */
[----:B------:R-:W-:Y:S02]  /*3170*/  FADD.FTZ R175, R181, -R174 ;  /* 0x800000aeb5af7221 */ /* 0x000fe40000010000 */
[C---:B------:R-:W-:Y:S01]  /*3180*/  FMUL.FTZ R246, R6.reuse, R173 ;  /* 0x000000ad06f67220 */ /* 0x040fe20000410000 */
[----:B------:R-:W-:Y:S01]  /*3190*/  @P0 HADD2.F32 R173, -RZ, R156.H1_H1 ;  /* 0x3000009cffad0230 */ /* 0x000fe20000004100 */
[----:B------:R-:W-:Y:S01]  /*31a0*/  FMUL.FTZ R174, R6, R175 ;  /* 0x000000af06ae7220 */ /* 0x000fe20000410000 */
[----:B------:R-:W-:-:S03]  /*31b0*/  @P0 HADD2.F32 R175, -RZ, R157.H1_H1 ;  /* 0x3000009dffaf0230 */ /* 0x000fc60000004100 */
[----:B------:R-:W-:Y:S01]  /*31c0*/  @P0 FADD.FTZ R246, R246, R173 ;  /* 0x000000adf6f60221 */ /* 0x000fe20000010000 */
[--C-:B------:R-:W-:Y:S01]  /*31d0*/  @P0 HADD2.F32 R173, -RZ, R159.reuse.H0_H0 ;  /* 0x2000009fffad0230 */ /* 0x100fe20000004100 */
[----:B------:R-:W-:Y:S02]  /*31e0*/  @P0 FADD.FTZ R244, R244, R175 ;  /* 0x000000aff4f40221 */ /* 0x000fe40000010000 */
[----:B------:R-:W-:Y:S02]  /*31f0*/  FFMA.FTZ R175, R183, R178, R179 ;  /* 0x000000b2b7af7223 */ /* 0x000fe400000100b3 */
[----:B------:R-:W-:Y:S02]  /*3200*/  @P0 FADD.FTZ R174, R174, R177 ;  /* 0x000000b1aeae0221 */ /* 0x000fe40000010000 */
[----:B------:R-:W-:Y:S02]  /*3210*/  FADD.FTZ R175, R182, -R175 ;  /* 0x800000afb6af7221 */ /* 0x000fe40000010000 */
[----:B------:R-:W-:Y:S01]  /*3220*/  FADD.FTZ R177, R185, -R176 ;  /* 0x800000b0b9b17221 */ /* 0x000fe20000010000 */
[----:B------:R-:W-:Y:S01]  /*3230*/  @P1 F2FP.PACK_AB R176, RZ, R174 ;  /* 0x000000aeffb0123e */ /* 0x000fe200000000ff */
        /* <DEDUP_REMOVED lines=33> */
.L_x_7328:
[----:B------:R-:W-:Y:S05]  /*3450*/  BSYNC B0 ;  /* 0x0000000000007941 */ /* 0x000fea0003800000 */
.L_x_7327:
        /* <DEDUP_REMOVED lines=25> */
[----:B------:R-:W-:Y:S01]  /*35f0*/  @P1 PRMT R168, R173, 0x7610, R168 ;  /* 0x00007610ada81816 */ /* 0x000fe200000000a8 */
[----:B------:R-:W-:Y:S01]  /*3600*/  FFMA.FTZ R173, R15, R178, R179 ;  /* 0x000000b20fad7223 */ /* 0x000fe200000100b3 */
[----:B------:R-:W-:Y:S01]  /*3610*/  @P1 F2FP.PACK_AB R175, RZ, R172 ;  /* 0x000000acffaf123e */ /* 0x000fe200000000ff */
[----:B------:R-:W-:Y:S01]  /*3620*/  FMUL.FTZ R172, R172, R5 ;  /* 0x00000005acac7220 */ /* 0x000fe20000410000 */
[----:B------:R-:W-:Y:S01]  /*3630*/  @P1 F2FP.PACK_AB R174, RZ, R206 ;  /* 0x000000ceffae123e */ /* 0x000fe200000000ff */
[----:B------:R-:W-:Y:S01]  /*3640*/  FADD.FTZ R173, R18, -R173 ;  /* 0x800000ad12ad7221 */ /* 0x000fe20000010000 */
[----:B------:R-:W-:Y:S02]  /*3650*/  @P1 PRMT R170, R175, 0x7610, R170 ;  /* 0x00007610afaa1816 */ /* 0x000fe400000000aa */
[----:B------:R-:W-:Y:S01]  /*3660*/  @P1 PRMT R169, R174, 0x7610, R169 ;  /* 0x00007610aea91816 */ /* 0x000fe200000000a9 */
[----:B------:R-:W-:-:S02]  /*3670*/  FFMA.FTZ R174, R20, R178, R179 ;  /* 0x000000b214ae7223 */ /* 0x000fc400000100b3 */
[C---:B------:R-:W-:Y:S02]  /*3680*/  FMUL.FTZ R244, R6.reuse, R173 ;  /* 0x000000ad06f47220 */ /* 0x040fe40000410000 */
[----:B------:R-:W-:Y:S02]  /*3690*/  FADD.FTZ R175, R21, -R174 ;  /* 0x800000ae15af7221 */ /* 0x000fe40000010000 */
[----:B------:R-:W-:Y:S02]  /*36a0*/  FFMA.FTZ R173, R11, R178, R179 ;  /* 0x000000b20bad7223 */ /* 0x000fe400000100b3 */
[----:B------:R-:W-:Y:S01]  /*36b0*/  FMUL.FTZ R174, R6, R175 ;  /* 0x000000af06ae7220 */ /* 0x000fe20000410000 */
[----:B------:R-:W-:Y:S01]  /*36c0*/  @P0 HADD2.F32 R175, -RZ, R161.H1_H1 ;  /* 0x300000a1ffaf0230 */ /* 0x000fe20000004100 */
[----:B------:R-:W-:Y:S02]  /*36d0*/  FADD.FTZ R173, R12, -R173 ;  /* 0x800000ad0cad7221 */ /* 0x000fe40000010000 */
[----:B------:R-:W-:-:S02]  /*36e0*/  @P0 FADD.FTZ R174, R174, R177 ;  /* 0x000000b1aeae0221 */ /* 0x000fc40000010000 */
[----:B------:R-:W-:Y:S01]  /*36f0*/  FMUL.FTZ R246, R6, R173 ;  /* 0x000000ad06f67220 */ /* 0x000fe20000410000 */
[----:B------:R-:W-:Y:S01]  /*3700*/  @P0 HADD2.F32 R173, -RZ, R160.H1_H1 ;  /* 0x300000a0ffad0230 */ /* 0x000fe20000004100 */
[----:B------:R-:W-:Y:S02]  /*3710*/  @P0 FADD.FTZ R244, R244, R175 ;  /* 0x000000aff4f40221 */ /* 0x000fe40000010000 */
        /* <DEDUP_REMOVED lines=23> */
[-C--:B------:R-:W-:Y:S01]  /*3890*/  FMUL.FTZ R244, R244, R5.reuse ;  /* 0x00000005f4f47220 */ /* 0x080fe20000410000 */
[----:B------:R-:W-:Y:S02]  /*38a0*/  MOV R207, 0x10 ;  /* 0x0000001000cf7802 */ /* 0x000fe40000000f00 */
        /* <DEDUP_REMOVED lines=13> */
.L_x_7330:
[----:B------:R-:W-:Y:S05]  /*3980*/  BSYNC B0 ;  /* 0x0000000000007941 */ /* 0x000fea0003800000 */
.L_x_7329:
        /* <DEDUP_REMOVED lines=15> */
[-CC-:B------:R-:W-:Y:S02]  /*3a80*/  FFMA.FTZ R243, R197, R178.reuse, R179.reuse ;  /* 0x000000b2c5f37223 */ /* 0x180fe400000100b3 */
[----:B-----5:R-:W-:Y:S01]  /*3a90*/  FMUL.FTZ R172, R6, R173 ;  /* 0x000000ad06ac7220 */ /* 0x020fe20000410000 */
[----:B------:R-:W-:Y:S01]  /*3aa0*/  @P0 HADD2.F32 R173, -RZ, R166.H0_H0 ;  /* 0x200000a6ffad0230 */ /* 0x000fe20000004100 */
[----:B------:R-:W-:-:S02]  /*3ab0*/  FFMA.FTZ R178, R200, R178, R179 ;  /* 0x000000b2c8b27223 */ /* 0x000fc400000100b3 */
[----:B------:R-:W-:Y:S02]  /*3ac0*/  FADD.FTZ R241, R195, -R176 ;  /* 0x800000b0c3f17221 */ /* 0x000fe40000010000 */
[----:B------:R-:W-:Y:S02]  /*3ad0*/  FADD.FTZ R179, R191, -R174 ;  /* 0x800000aebfb37221 */ /* 0x000fe40000010000 */
[C---:B------:R-:W-:Y:S02]  /*3ae0*/  FMUL.FTZ R206, R6.reuse, R207 ;  /* 0x000000cf06ce7220 */ /* 0x040fe40000410000 */
[----:B------:R-:W-:Y:S01]  /*3af0*/  FMUL.FTZ R174, R6, R175 ;  /* 0x000000af06ae7220 */ /* 0x000fe20000410000 */
[----:B------:R-:W-:Y:S01]  /*3b00*/  @P0 HADD2.F32 R175, -RZ, R166.H1_H1 ;  /* 0x300000a6ffaf0230 */ /* 0x000fe20000004100 */
[----:B------:R-:W-:Y:S02]  /*3b10*/  FADD.FTZ R177, R192, -R177 ;  /* 0x800000b1c0b17221 */ /* 0x000fe40000010000 */
[----:B------:R-:W-:-:S02]  /*3b20*/  FMUL.FTZ R242, R6, R241 ;  /* 0x000000f106f27220 */ /* 0x000fc40000410000 */
[----:B------:R-:W-:Y:S01]  /*3b30*/  @P0 FADD.FTZ R206, R206, R173 ;  /* 0x000000adcece0221 */ /* 0x000fe20000010000 */
[--C-:B------:R-:W-:Y:S01]  /*3b40*/  @P0 HADD2.F32 R173, -RZ, R165.reuse.H0_H0 ;  /* 0x200000a5ffad0230 */ /* 0x100fe20000004100 */
[----:B------:R-:W-:Y:S02]  /*3b50*/  FMUL.FTZ R176, R6, R177 ;  /* 0x000000b106b07220 */ /* 0x000fe40000410000 */
[----:B------:R-:W-:Y:S01]  /*3b60*/  @P0 FADD.FTZ R242, R242, R175 ;  /* 0x000000aff2f20221 */ /* 0x000fe20000010000 */
[----:B------:R-:W-:Y:S01]  /*3b70*/  @P0 HADD2.F32 R175, -RZ, R165.H1_H1 ;  /* 0x300000a5ffaf0230 */ /* 0x000fe20000004100 */
[----:B------:R-:W-:Y:S01]  /*3b80*/  FADD.FTZ R245, R199, -R178 ;  /* 0x800000b2c7f57221 */ /* 0x000fe20000010000 */
[----:B------:R-:W-:Y:S01]  /*3b90*/  @P1 F2FP.PACK_AB R177, RZ, R206 ;  /* 0x000000ceffb1123e */ /* 0x000fe200000000ff */
[----:B------:R-:W-:Y:S01]  /*3ba0*/  FMUL.FTZ R178, R6, R179 ;  /* 0x000000b306b27220 */ /* 0x000fe20000410000 */
[----:B------:R-:W-:Y:S01]  /*3bb0*/  @P1 F2FP.PACK_AB R179, RZ, R242 ;  /* 0x000000f2ffb3123e */ /* 0x000fe200000000ff */
[----:B------:R-:W-:Y:S01]  /*3bc0*/  @P0 FADD.FTZ R176, R176, R173 ;  /* 0x000000adb0b00221 */ /* 0x000fe20000010000 */
[--C-:B------:R-:W-:Y:S01]  /*3bd0*/  @P0 HADD2.F32 R173, -RZ, R164.reuse.H0_H0 ;  /* 0x200000a4ffad0230 */ /* 0x100fe20000004100 */
[----:B------:R-:W-:Y:S01]  /*3be0*/  @P0 FADD.FTZ R178, R178, R175 ;  /* 0x000000afb2b20221 */ /* 0x000fe20000010000 */
[----:B------:R-:W-:Y:S01]  /*3bf0*/  @P0 HADD2.F32 R175, -RZ, R164.H1_H1 ;  /* 0x300000a4ffaf0230 */ /* 0x000fe20000004100 */
[----:B------:R-:W-:Y:S01]  /*3c00*/  FADD.FTZ R243, R198, -R243 ;  /* 0x800000f3c6f37221 */ /* 0x000fe20000010000 */
[----:B------:R-:W-:Y:S01]  /*3c10*/  @P1 PRMT R170, R177, 0x7610, R170 ;  /* 0x00007610b1aa1816 */ /* 0x000fe200000000aa */
[----:B------:R-:W-:Y:S01]  /*3c20*/  @P0 FADD.FTZ R172, R172, R173 ;  /* 0x000000adacac0221 */ /* 0x000fe20000010000 */
[--C-:B------:R-:W-:Y:S01]  /*3c30*/  @P0 HADD2.F32 R173, -RZ, R167.reuse.H0_H0 ;  /* 0x200000a7ffad0230 */ /* 0x100fe20000004100 */
        /* <DEDUP_REMOVED lines=15> */
[----:B------:R-:W-:Y:S01]  /*3d30*/  @P1 F2FP.PACK_AB R6, RZ, R174 ;  /* 0x000000aeff06123e */ /* 0x000fe200000000ff */
        /* <DEDUP_REMOVED lines=22> */
.L_x_7332:
[----:B------:R-:W-:Y:S05]  /*3ea0*/  BSYNC B0 ;  /* 0x0000000000007941 */ /* 0x000fea0003800000 */
.L_x_7331:
[----:B------:R-:W-:Y:S02]  /*3eb0*/  IADD3 R3, R3, c[0x0][0x160], RZ ;  /* 0x0000580003037a10 */ /* 0x000fe40007ffe0ff */
[----:B------:R-:W-:Y:S02]  /*3ec0*/  LOP3.LUT P1, RZ, R2, 0xff, RZ, 0xc0, !PT ;  /* 0x000000ff02ff7812 */ /* 0x000fe4000782c0ff */
[----:B------:R-:W-:Y:S02]  /*3ed0*/  ISETP.GE.AND P0, PT, R3, c[0x0][0x164], PT ;  /* 0x0000590003007a0c */ /* 0x000fe40003f06270 */
[----:B------:R-:W-:-:S11]  /*3ee0*/  SEL R2, RZ, 0x1, P1 ;  /* 0x00000001ff027807 */ /* 0x000fd60000800000 */
[----:B0----5:R-:W-:Y:S01]  /*3ef0*/  @P0 CALL.REL.NOINC `(.L_x_7310) ;  /* 0x0000001000000944 */ /* 0x021fe20003c00000 */
[----:B------:R-:W-:Y:S05]  /*3f00*/  BRA `(.L_x_7333) ;  /* 0xffffc63000007947 */ /* 0x000fea000383ffff */
.L_x_7310:
        /* <DEDUP_REMOVED lines=47> */
.L_x_7321:
[----:B------:R-:W-:Y:S01]  /*4200*/  HFMA2.MMA R207, -RZ, RZ, 0, 9.5367431640625e-07 ;  /* 0x00000010ffcf7435 */ /* 0x000fe200000001ff */
[----:B------:R-:W-:-:S02]  /*4210*/  MOV R176, R242 ;  /* 0x000000f200b07202 */ /* 0x000fc40000000f00 */
[----:B------:R-:W-:Y:S02]  /*4220*/  MOV R178, 0x1f ;  /* 0x0000001f00b27802 */ /* 0x000fe40000000f00 */
[----:B------:R-:W-:Y:S02]  /*4230*/  MOV R245, 0xffffffff ;  /* 0xffffffff00f57802 */ /* 0x000fe40000000f00 */
[----:B------:R-:W-:Y:S02]  /*4240*/  MOV R172, 0x4260 ;  /* 0x0000426000ac7802 */ /* 0x000fe40000000f00 */
[----:B-----5:R-:W-:Y:S05]  /*4250*/  CALL.REL.NOINC `($__internal_100_$__cuda_sm70_shflsync_down_p) ;  /* 0x0000046000007944 */ /* 0x020fea0003c00000 */
[----:B-1----:R-:W-:Y:S01]  /*4260*/  MOV R175, R176 ;  /* 0x000000b000af7202 */ /* 0x002fe20000000f00 */
[----:B0-----:R-:W-:Y:S05]  /*4270*/  BRA `(.L_x_7334) ;  /* 0xffffdfd000007947 */ /* 0x001fea000383ffff */
.L_x_7322:
[----:B------:R-:W-:Y:S01]  /*4280*/  HFMA2.MMA R207, -RZ, RZ, 0, 9.5367431640625e-07 ;  /* 0x00000010ffcf7435 */ /* 0x000fe200000001ff */
[----:B------:R-:W-:Y:S02]  /*4290*/  MOV R176, R241 ;  /* 0x000000f100b07202 */ /* 0x000fe40000000f00 */
[----:B------:R-:W-:Y:S02]  /*42a0*/  MOV R178, 0x1f ;  /* 0x0000001f00b27802 */ /* 0x000fe40000000f00 */
[----:B------:R-:W-:-:S02]  /*42b0*/  MOV R245, 0xffffffff ;  /* 0xffffffff00f57802 */ /* 0x000fc40000000f00 */
[----:B------:R-:W-:Y:S02]  /*42c0*/  MOV R172, 0x42e0 ;  /* 0x000042e000ac7802 */ /* 0x000fe40000000f00 */
[----:B01---5:R-:W-:Y:S05]  /*42d0*/  CALL.REL.NOINC `($__internal_100_$__cuda_sm70_shflsync_down_p) ;  /* 0x000003e000007944 */ /* 0x023fea0003c00000 */
[----:B------:R-:W-:Y:S01]  /*42e0*/  FADD.FTZ R242, R175, R242 ;  /* 0x000000f2aff27221 */ /* 0x000fe20000010000 */
[----:B0-----:R-:W-:Y:S01]  /*42f0*/  HFMA2.MMA R207, -RZ, RZ, 0, 4.76837158203125e-07 ;  /* 0x00000008ffcf7435 */ /* 0x001fe200000001ff */
[----:B-1----:R-:W-:Y:S01]  /*4300*/  FADD.FTZ R241, R241, R176 ;  /* 0x000000b0f1f17221 */ /* 0x002fe20000010000 */
[----:B------:R-:W-:Y:S02]  /*4310*/  MOV R178, 0x1f ;  /* 0x0000001f00b27802 */ /* 0x000fe40000000f00 */
[----:B------:R-:W-:Y:S02]  /*4320*/  MOV R245, 0xffffffff ;  /* 0xffffffff00f57802 */ /* 0x000fe40000000f00 */
[----:B------:R-:W-:Y:S02]  /*4330*/  MOV R176, R242 ;  /* 0x000000f200b07202 */ /* 0x000fe40000000f00 */
[----:B------:R-:W-:Y:S02]  /*4340*/  MOV R172, 0x4360 ;  /* 0x0000436000ac7802 */ /* 0x000fe40000000f00 */
[----:B------:R-:W-:Y:S05]  /*4350*/  CALL.REL.NOINC `($__internal_100_$__cuda_sm70_shflsync_down_p) ;  /* 0x0000036000007944 */ /* 0x000fea0003c00000 */
[----:B0-----:R-:W-:Y:S01]  /*4360*/  HFMA2.MMA R207, -RZ, RZ, 0, 4.76837158203125e-07 ;  /* 0x00000008ffcf7435 */ /* 0x001fe200000001ff */
[----:B-1----:R-:W-:-:S02]  /*4370*/  MOV R175, R176 ;  /* 0x000000b000af7202 */ /* 0x002fc40000000f00 */
[----:B------:R-:W-:Y:S02]  /*4380*/  MOV R176, R241 ;  /* 0x000000f100b07202 */ /* 0x000fe40000000f00 */
[----:B------:R-:W-:Y:S02]  /*4390*/  MOV R178, 0x1f ;  /* 0x0000001f00b27802 */ /* 0x000fe40000000f00 */
[----:B------:R-:W-:Y:S02]  /*43a0*/  MOV R245, 0xffffffff ;  /* 0xffffffff00f57802 */ /* 0x000fe40000000f00 */
[----:B------:R-:W-:Y:S02]  /*43b0*/  MOV R172, 0x43d0 ;  /* 0x000043d000ac7802 */ /* 0x000fe40000000f00 */
[----:B------:R-:W-:Y:S05]  /*43c0*/  CALL.REL.NOINC `($__internal_100_$__cuda_sm70_shflsync_down_p) ;  /* 0x000002f000007944 */ /* 0x000fea0003c00000 */
[----:B------:R-:W-:Y:S01]  /*43d0*/  FADD.FTZ R242, R175, R242 ;  /* 0x000000f2aff27221 */ /* 0x000fe20000010000 */
[----:B0-----:R-:W-:Y:S01]  /*43e0*/  HFMA2.MMA R207, -RZ, RZ, 0, 2.384185791015625e-07 ;  /* 0x00000004ffcf7435 */ /* 0x001fe200000001ff */
[----:B-1----:R-:W-:Y:S01]  /*43f0*/  FADD.FTZ R241, R241, R176 ;  /* 0x000000b0f1f17221 */ /* 0x002fe20000010000 */
[----:B------:R-:W-:Y:S02]  /*4400*/  MOV R178, 0x1f ;  /* 0x0000001f00b27802 */ /* 0x000fe40000000f00 */
[----:B------:R-:W-:-:S02]  /*4410*/  MOV R245, 0xffffffff ;  /* 0xffffffff00f57802 */ /* 0x000fc40000000f00 */
[----:B------:R-:W-:Y:S02]  /*4420*/  MOV R176, R242 ;  /* 0x000000f200b07202 */ /* 0x000fe40000000f00 */
[----:B------:R-:W-:Y:S02]  /*4430*/  MOV R172, 0x4450 ;  /* 0x0000445000ac7802 */ /* 0x000fe40000000f00 */
[----:B------:R-:W-:Y:S05]  /*4440*/  CALL.REL.NOINC `($__internal_100_$__cuda_sm70_shflsync_down_p) ;  /* 0x0000027000007944 */ /* 0x000fea0003c00000 */
[----:B0-----:R-:W-:Y:S01]  /*4450*/  HFMA2.MMA R207, -RZ, RZ, 0, 2.384185791015625e-07 ;  /* 0x00000004ffcf7435 */ /* 0x001fe200000001ff */
[----:B-1----:R-:W-:Y:S02]  /*4460*/  MOV R175, R176 ;  /* 0x000000b000af7202 */ /* 0x002fe40000000f00 */
[----:B------:R-:W-:Y:S02]  /*4470*/  MOV R176, R241 ;  /* 0x000000f100b07202 */ /* 0x000fe40000000f00 */
[----:B------:R-:W-:Y:S02]  /*4480*/  MOV R178, 0x1f ;  /* 0x0000001f00b27802 */ /* 0x000fe40000000f00 */
[----:B------:R-:W-:Y:S02]  /*4490*/  MOV R245, 0xffffffff ;  /* 0xffffffff00f57802 */ /* 0x000fe40000000f00 */
[----:B------:R-:W-:-:S02]  /*44a0*/  MOV R172, 0x44c0 ;  /* 0x000044c000ac7802 */ /* 0x000fc40000000f00 */
[----:B------:R-:W-:Y:S05]  /*44b0*/  CALL.REL.NOINC `($__internal_100_$__cuda_sm70_shflsync_down_p) ;  /* 0x0000020000007944 */ /* 0x000fea0003c00000 */
[----:B------:R-:W-:Y:S01]  /*44c0*/  FADD.FTZ R242, R175, R242 ;  /* 0x000000f2aff27221 */ /* 0x000fe20000010000 */
[----:B0-----:R-:W-:Y:S01]  /*44d0*/  HFMA2.MMA R207, -RZ, RZ, 0, 1.1920928955078125e-07 ;  /* 0x00000002ffcf7435 */ /* 0x001fe200000001ff */
[----:B-1----:R-:W-:Y:S01]  /*44e0*/  FADD.FTZ R179, R241, R176 ;  /* 0x000000b0f1b37221 */ /* 0x002fe20000010000 */
[----:B------:R-:W-:-:S02]  /*44f0*/  MOV R178, 0x1f ;  /* 0x0000001f00b27802 */ /* 0x000fc40000000f00 */
[----:B------:R-:W-:Y:S02]  /*4500*/  MOV R245, 0xffffffff ;  /* 0xffffffff00f57802 */ /* 0x000fe40000000f00 */
[----:B------:R-:W-:Y:S02]  /*4510*/  MOV R176, R242 ;  /* 0x000000f200b07202 */ /* 0x000fe40000000f00 */
[----:B------:R-:W-:Y:S02]  /*4520*/  MOV R172, 0x4540 ;  /* 0x0000454000ac7802 */ /* 0x000fe40000000f00 */
[----:B------:R-:W-:Y:S05]  /*4530*/  CALL.REL.NOINC `($__internal_100_$__cuda_sm70_shflsync_down_p) ;  /* 0x0000018000007944 */ /* 0x000fea0003c00000 */
[----:B0-----:R-:W-:Y:S01]  /*4540*/  HFMA2.MMA R207, -RZ, RZ, 0, 1.1920928955078125e-07 ;  /* 0x00000002ffcf7435 */ /* 0x001fe200000001ff */
[----:B-1----:R-:W-:Y:S02]  /*4550*/  MOV R175, R176 ;  /* 0x000000b000af7202 */ /* 0x002fe40000000f00 */
[----:B------:R-:W-:Y:S02]  /*4560*/  MOV R176, R179 ;  /* 0x000000b300b07202 */ /* 0x000fe40000000f00 */
[----:B------:R-:W-:Y:S02]  /*4570*/  MOV R178, 0x1f ;  /* 0x0000001f00b27802 */ /* 0x000fe40000000f00 */
[----:B------:R-:W-:-:S02]  /*4580*/  MOV R245, 0xffffffff ;  /* 0xffffffff00f57802 */ /* 0x000fc40000000f00 */
[----:B------:R-:W-:Y:S02]  /*4590*/  MOV R172, 0x45b0 ;  /* 0x000045b000ac7802 */ /* 0x000fe40000000f00 */
[----:B------:R-:W-:Y:S05]  /*45a0*/  CALL.REL.NOINC `($__internal_100_$__cuda_sm70_shflsync_down_p) ;  /* 0x0000011000007944 */ /* 0x000fea0003c00000 */
[----:B------:R-:W-:Y:S01]  /*45b0*/  FADD.FTZ R177, R175, R242 ;  /* 0x000000f2afb17221 */ /* 0x000fe20000010000 */
[----:B0-----:R-:W-:Y:S01]  /*45c0*/  HFMA2.MMA R207, -RZ, RZ, 0, 5.9604644775390625e-08 ;  /* 0x00000001ffcf7435 */ /* 0x001fe200000001ff */
[----:B-1----:R-:W-:Y:S01]  /*45d0*/  FADD.FTZ R179, R179, R176 ;  /* 0x000000b0b3b37221 */ /* 0x002fe20000010000 */
[----:B------:R-:W-:Y:S02]  /*45e0*/  MOV R178, 0x1f ;  /* 0x0000001f00b27802 */ /* 0x000fe40000000f00 */
[----:B------:R-:W-:Y:S02]  /*45f0*/  MOV R245, 0xffffffff ;  /* 0xffffffff00f57802 */ /* 0x000fe40000000f00 */
[----:B------:R-:W-:Y:S02]  /*4600*/  MOV R176, R177 ;  /* 0x000000b100b07202 */ /* 0x000fe40000000f00 */
[----:B------:R-:W-:Y:S02]  /*4610*/  MOV R172, 0x4630 ;  /* 0x0000463000ac7802 */ /* 0x000fe40000000f00 */
[----:B------:R-:W-:Y:S05]  /*4620*/  CALL.REL.NOINC `($__internal_100_$__cuda_sm70_shflsync_down_p) ;  /* 0x0000009000007944 */ /* 0x000fea0003c00000 */
[----:B0-----:R-:W-:Y:S01]  /*4630*/  HFMA2.MMA R207, -RZ, RZ, 0, 5.9604644775390625e-08 ;  /* 0x00000001ffcf7435 */ /* 0x001fe200000001ff */
[----:B-1----:R-:W-:-:S02]  /*4640*/  MOV R206, R176 ;  /* 0x000000b000ce7202 */ /* 0x002fc40000000f00 */
[----:B------:R-:W-:Y:S02]  /*4650*/  MOV R176, R179 ;  /* 0x000000b300b07202 */ /* 0x000fe40000000f00 */
[----:B------:R-:W-:Y:S02]  /*4660*/  MOV R178, 0x1f ;  /* 0x0000001f00b27802 */ /* 0x000fe40000000f00 */
[----:B------:R-:W-:Y:S02]  /*4670*/  MOV R245, 0xffffffff ;  /* 0xffffffff00f57802 */ /* 0x000fe40000000f00 */
[----:B------:R-:W-:Y:S02]  /*4680*/  MOV R172, 0x46a0 ;  /* 0x000046a000ac7802 */ /* 0x000fe40000000f00 */
[----:B------:R-:W-:Y:S05]  /*4690*/  CALL.REL.NOINC `($__internal_100_$__cuda_sm70_shflsync_down_p) ;  /* 0x0000002000007944 */ /* 0x000fea0003c00000 */
[----:B-1----:R-:W-:Y:S01]  /*46a0*/  MOV R172, R176 ;  /* 0x000000b000ac7202 */ /* 0x002fe20000000f00 */
[----:B0-----:R-:W-:Y:S05]  /*46b0*/  BRA `(.L_x_7335) ;  /* 0xffffdcb000007947 */ /* 0x001fea000383ffff */
        .weak           $__internal_100_$__cuda_sm70_shflsync_down_p
        .type           $__internal_100_$__cuda_sm70_shflsync_down_p,@function
        .size           $__internal_100_$__cuda_sm70_shflsync_down_p,(.L_x_14318 - $__internal_100_$__cuda_sm70_shflsync_down_p)
$__internal_100_$__cuda_sm70_shflsync_down_p:
[----:B------:R-:W-:Y:S01]  /*46c0*/  HFMA2.MMA R173, -RZ, RZ, 0, 0 ;  /* 0x00000000ffad7435 */ /* 0x000fe200000001ff */
[----:B------:R-:W-:Y:S04]  /*46d0*/  WARPSYNC R245 ;  /* 0x000000f500007348 */ /* 0x000fe80003800000 */
[----:B------:R0:W1:Y:S01]  /*46e0*/  SHFL.DOWN PT, R176, R176, R207, R178 ;  /* 0x080000cfb0b07389 */ /* 0x00006200000e00b2 */
[----:B------:R-:W-:Y:S05]  /*46f0*/  RET.REL.NODEC R172 `(_ZN10layer_norm13ln_bwd_kernelINS_13Kernel_traitsIf6__halfS2_S2_fjLj5120ELj1ELj1ELj4ELj16ENS_18Kernel_traits_baseILj5120EfS2_S2_S2_fjLj128EEEEELb0ELb0ELb0ELb0EEEvNS_9BwdParamsE) ;  /* 0xffffb900ac007950 */ /* 0x000fea0003c3ffff */
.L_x_7336:
        /* <DEDUP_REMOVED lines=16> */
.L_x_14318:


//--------------------- .text._ZN10layer_norm13ln_bwd_kernelINS_13Kernel_traitsIf6__halfS2_S2_fjLj5120ELj1ELj1ELj4ELj16ENS_18Kernel_traits_baseILj5120EfS2_S2_S2_fjLj128EEEEELb0ELb0ELb0ELb1EEEvNS_9BwdParamsE --------------------------
	.section	.text._ZN10layer_norm13ln_bwd_kernelINS_13Kernel_traitsIf6__halfS2_S2_fjLj5120ELj1ELj1ELj4ELj16ENS_18Kernel_traits_baseILj5120EfS2_S2_S2_fjLj128EEEEELb0ELb0ELb0ELb1EEEvNS_9BwdParamsE,"ax",@progbits
	.sectioninfo	@"SHI_REGISTERS=255"
	.align	128
        .global         _ZN10layer_norm13ln_bwd_kernelINS_13Kernel_traitsIf6__halfS2_S2_fjLj5120ELj1ELj1ELj4ELj16ENS_18Kernel_traits_baseILj5120EfS2_S2_S2_fjLj128EEEEELb0ELb0ELb0ELb1EEEvNS_9BwdParamsE
        .type           _ZN10layer_norm13ln_bwd_kernelINS_13Kernel_traitsIf6__halfS2_S2_fjLj5120ELj1ELj1ELj4ELj16ENS_18Kernel_traits_baseILj5120EfS2_S2_S2_fjLj128EEEEELb0ELb0ELb0ELb1EEEvNS_9BwdParamsE,@function
        .size           _ZN10layer_norm13ln_bwd_kernelINS_13Kernel_traitsIf6__halfS2_S2_fjLj5120ELj1ELj1ELj4ELj16ENS_18Kernel_traits_baseILj5120EfS2_S2_S2_fjLj128EEEEELb0ELb0ELb0ELb1EEEvNS_9BwdParamsE,(.L_x_14319 - _ZN10layer_norm13ln_bwd_kernelINS_13Kernel_traitsIf6__halfS2_S2_fjLj5120ELj1ELj1ELj4ELj16ENS_18Kernel_traits_baseILj5120EfS2_S2_S2_fjLj128EEEEELb0ELb0ELb0ELb1EEEvNS_9BwdParamsE)
        .other          _ZN10layer_norm13ln_bwd_kernelINS_13Kernel_traitsIf6__halfS2_S2_fjLj5120ELj1ELj1ELj4ELj16ENS_18Kernel_traits_baseILj5120EfS2_S2_S2_fjLj128EEEEELb0ELb0ELb0ELb1EEEvNS_9BwdParamsE,@"STO_CUDA_ENTRY STV_DEFAULT"
_ZN10layer_norm13ln_bwd_kernelINS_13Kernel_traitsIf6__halfS2_S2_fjLj5120ELj1ELj1ELj4ELj16ENS_18Kernel_traits_baseILj5120EfS2_S2_S2_fjLj128EEEEELb0ELb0ELb0ELb1EEEvNS_9BwdParamsE:
.text._ZN10layer_norm13ln_bwd_kernelINS_13Kernel_traitsIf6__halfS2_S2_fjLj5120ELj1ELj1ELj4ELj16ENS_18Kernel_traits_baseILj5120EfS2_S2_S2_fjLj128EEEEELb0ELb0ELb0ELb1EEEvNS_9BwdParamsE:
        /* <DEDUP_REMOVED lines=48> */
.L_x_7337:
        /* <DEDUP_REMOVED lines=56> */
.L_x_7342:
        /* <DEDUP_REMOVED lines=9> */
[----:B------:R-:W-:-:S04]  /*0710*/  @P0 LEA R78, P1, R189, c[0x0][0x1c0], 0x1 ;  /* 0x00007000bd4e0a11 */ /* 0x000fc800078208ff */
[C---:B------:R-:W-:Y:S01]  /*0720*/  @P0 LEA.HI.X R79, R189.reuse, c[0x0][0x1c4], R60, 0x1, P1 ;  /* 0x00007100bd4f0a11 */ /* 0x040fe200008f0c3c */
[CC--:B------:R-:W-:Y:S01]  /*0730*/  IMAD.WIDE.U32 R60, R190.reuse, R199.reuse, c[0x0][0x188] ;  /* 0x00006200be3c7625 */ /* 0x0c0fe200078e00c7 */
[----:B------:R-:W-:Y:S02]  /*0740*/  MOV R156, 0x4 ;  /* 0x00000004009c7802 */ /* 0x000fe40000000f00 */
[C---:B------:R-:W-:Y:S01]  /*0750*/  IADD3 R195, R190.reuse, 0x80, RZ ;  /* 0x00000080bec37810 */ /* 0x040fe20007ffe0ff */
[CC--:B------:R-:W-:Y:S01]  /*0760*/  IMAD.WIDE.U32 R64, R190.reuse, R199.reuse, c[0x0][0x208] ;  /* 0x00008200be407625 */ /* 0x0c0fe200078e00c7 */
[----:B------:R0:W2:Y:S03]  /*0770*/  @P0 LDG.E.U16 R198, [R78.64] ;  /* 0x000000044ec60981 */ /* 0x0000a6000c1e1500 */
[----:B------:R-:W-:Y:S01]  /*0780*/  IMAD.WIDE R170, R189, R156, c[0x0][0x1a0] ;  /* 0x00006800bdaa7625 */ /* 0x000fe200078e029c */
[----:B------:R-:W3:Y:S03]  /*0790*/  LDG.E.128 R60, [R60.64] ;  /* 0x000000043c3c7981 */ /* 0x000ee6000c1e1d00 */
[----:B------:R-:W-:Y:S01]  /*07a0*/  IMAD.WIDE.U32 R68, R195, R199, c[0x0][0x188] ;  /* 0x00006200c3447625 */ /* 0x000fe200078e00c7 */
[----:B------:R-:W4:Y:S01]  /*07b0*/  LDG.E.128 R64, [R64.64] ;  /* 0x0000000440407981 */ /* 0x000f22000c1e1d00 */
[----:B------:R-:W-:-:S03]  /*07c0*/  IADD3 R192, R190, 0x100, RZ ;  /* 0x00000100bec07810 */ /* 0x000fc60007ffe0ff */
[----:B------:R3:W4:Y:S01]  /*07d0*/  LDG.E R170, [R170.64] ;  /* 0x00000004aaaa7981 */ /* 0x000722000c1e1900 */
        /* <DEDUP_REMOVED lines=8> */
[----:B0-----:R-:W4:Y:S01]  /*0860*/  LDG.E.128 R76, [R76.64] ;  /* 0x000000044c4c7981 */ /* 0x001f22000c1e1d00 */
[CC--:B------:R-:W-:Y:S01]  /*0870*/  IMAD.WIDE.U32 R84, R193.reuse, R199.reuse, c[0x0][0x188] ;  /* 0x00006200c1547625 */ /* 0x0c0fe200078e00c7 */
[----:B------:R-:W-:Y:S02]  /*0880*/  IADD3 R194, R190, 0x200, RZ ;  /* 0x00000200bec27810 */ /* 0x000fe40007ffe0ff */
[----:B------:R-:W4:Y:S01]  /*0890*/  LDG.E.128 R80, [R80.64] ;  /* 0x0000000450507981 */ /* 0x000f22000c1e1d00 */
[----:B------:R-:W-:-:S03]  /*08a0*/  IMAD.WIDE.U32 R88, R193, R199, c[0x0][0x208] ;  /* 0x00008200c1587625 */ /* 0x000fc600078e00c7 */
        /* <DEDUP_REMOVED lines=10> */
[----:B------:R-:W-:Y:S01]  /*0950*/  LOP3.LUT P3, RZ, R0, 0x1f, RZ, 0xc0, !PT ;  /* 0x0000001f00ff7812 */ /* 0x000fe2000786c0ff */
[----:B--2---:R-:W-:Y:S01]  /*0960*/  @P0 HADD2.F32 R196, -RZ, R198.H0_H0 ;  /* 0x200000c6ffc40230 */ /* 0x004fe20000004100 */
[----:B------:R-:W-:Y:S01]  /*0970*/  ISETP.NE.AND P0, PT, RZ, UR6, PT ;  /* 0x00000006ff007c0c */ /* 0x000fe2000bf05270 */
[--C-:B---3--:R-:W-:Y:S02]  /*0980*/  HADD2.F32 R171, -RZ, R62.reuse.H0_H0 ;  /* 0x2000003effab7230 */ /* 0x108fe40000004100 */
[----:B------:R-:W-:Y:S02]  /*0990*/  HADD2.F32 R204, -RZ, R62.H1_H1 ;  /* 0x3000003effcc7230 */ /* 0x000fe40000004100 */
[----:B------:R-:W-:-:S02]  /*09a0*/  HADD2.F32 R203, -RZ, R63.H0_H0 ;  /* 0x2000003fffcb7230 */ /* 0x000fc40000004100 */
[----:B------:R-:W-:Y:S01]  /*09b0*/  HADD2.F32 R205, -RZ, R63.H1_H1 ;  /* 0x3000003fffcd7230 */ /* 0x000fe20000004100 */
[-C--:B------:R-:W-:Y:S01]  /*09c0*/  @P1 IMAD.WIDE.U32 R62, R195, R199.reuse, c[0x0][0x218] ;  /* 0x00008600c33e1625 */ /* 0x080fe200078e00c7 */
[--C-:B----4-:R-:W-:Y:S02]  /*09d0*/  HADD2.F32 R157, -RZ, R64.reuse.H0_H0 ;  /* 0x20000040ff9d7230 */ /* 0x110fe40000004100 */
[----:B------:R-:W-:Y:S02]  /*09e0*/  HADD2.F32 R206, -RZ, R64.H1_H1 ;  /* 0x30000040ffce7230 */ /* 0x000fe40000004100 */
[--C-:B------:R-:W-:Y:S01]  /*09f0*/  HADD2.F32 R207, -RZ, R65.reuse.H0_H0 ;  /* 0x20000041ffcf7230 */ /* 0x100fe20000004100 */
[----:B-----5:R0:W5:Y:S01]  /*0a00*/  @P1 LDG.E.128 R44, [R62.64] ;  /* 0x000000043e2c1981 */ /* 0x020162000c1e1d00 */
[----:B------:R-:W-:Y:S01]  /*0a10*/  HADD2.F32 R208, -RZ, R65.H1_H1 ;  /* 0x30000041ffd07230 */ /* 0x000fe20000004100 */
[----:B------:R-:W-:Y:S01]  /*0a20*/  @P1 IMAD.WIDE.U32 R64, R192, R199, c[0x0][0x218] ;  /* 0x00008600c0401625 */ /* 0x000fe200078e00c7 */
[----:B------:R-:W-:-:S02]  /*0a30*/  HADD2.F32 R198, -RZ, R60.H0_H0 ;  /* 0x2000003cffc67230 */ /* 0x000fc40000004100 */
[--C-:B------:R-:W-:Y:S02]  /*0a40*/  HADD2.F32 R216, -RZ, R70.reuse.H0_H0 ;  /* 0x20000046ffd87230 */ /* 0x100fe40000004100 */
[----:B------:R-:W-:Y:S01]  /*0a50*/  HADD2.F32 R218, -RZ, R70.H1_H1 ;  /* 0x30000046ffda7230 */ /* 0x000fe20000004100 */
[----:B------:R1:W5:Y:S01]  /*0a60*/  @P1 LDG.E.128 R132, [R64.64] ;  /* 0x0000000440841981 */ /* 0x000362000c1e1d00 */
[----:B0-----:R-:W-:Y:S01]  /*0a70*/  FSEL R63, R170, RZ, !P0 ;  /* 0x000000ffaa3f7208 */ /* 0x001fe20004000000 */
[----:B------:R-:W-:Y:S02]  /*0a80*/  HADD2.F32 R70, -RZ, R71.H0_H0 ;  /* 0x20000047ff467230 */ /* 0x000fe40000004100 */
[----:B------:R-:W-:Y:S02]  /*0a90*/  HADD2.F32 R201, -RZ, R60.H1_H1 ;  /* 0x3000003cffc97230 */ /* 0x000fe40000004100 */
[--C-:B------:R-:W-:Y:S02]  /*0aa0*/  HADD2.F32 R209, -RZ, R66.reuse.H0_H0 ;  /* 0x20000042ffd17230 */ /* 0x100fe40000004100 */
[----:B------:R-:W-:Y:S01]  /*0ab0*/  HADD2.F32 R210, -RZ, R66.H1_H1 ;  /* 0x30000042ffd27230 */ /* 0x000fe20000004100 */
[----:B-1----:R-:W-:Y:S01]  /*0ac0*/  FADD.FTZ R65, -R63, R198 ;  /* 0x000000c63f417221 */ /* 0x002fe20000010100 */
[----:B------:R-:W-:-:S02]  /*0ad0*/  HADD2.F32 R211, -RZ, R67.H0_H0 ;  /* 0x20000043ffd37230 */ /* 0x000fc40000004100 */
[----:B------:R-:W-:Y:S01]  /*0ae0*/  HADD2.F32 R214, -RZ, R67.H1_H1 ;  /* 0x30000043ffd67230 */ /* 0x000fe20000004100 */
[----:B------:R-:W-:Y:S01]  /*0af0*/  @P1 IMAD.WIDE.U32 R66, R193, R199, c[0x0][0x218] ;  /* 0x00008600c1421625 */ /* 0x000fe200078e00c7 */
[----:B------:R-:W-:Y:S02]  /*0b00*/  HADD2.F32 R200, -RZ, R61.H0_H0 ;  /* 0x2000003dffc87230 */ /* 0x000fe40000004100 */
[--C-:B------:R-:W-:Y:S01]  /*0b10*/  HADD2.F32 R223, -RZ, R75.reuse.H0_H0 ;  /* 0x2000004bffdf7230 */ /* 0x100fe20000004100 */
[C---:B------:R-:W-:Y:S01]  /*0b20*/  FADD.FTZ R239, -R63.reuse, R70 ;  /* 0x000000463fef7221 */ /* 0x040fe20000010100 */
[----:B------:R-:W-:Y:S01]  /*0b30*/  HADD2.F32 R222, -RZ, R75.H1_H1 ;  /* 0x3000004bffde7230 */ /* 0x000fe20000004100 */
[----:B------:R-:W-:Y:S01]  /*0b40*/  FADD.FTZ R201, -R63, R201 ;  /* 0x000000c93fc97221 */ /* 0x000fe20000010100 */
[--C-:B------:R-:W-:Y:S01]  /*0b50*/  HADD2.F32 R75, -RZ, R76.reuse.H0_H0 ;  /* 0x2000004cff4b7230 */ /* 0x100fe20000004100 */
[----:B------:R-:W-:Y:S01]  /*0b60*/  FMUL.FTZ R70, R156, R65 ;  /* 0x000000419c467220 */ /* 0x000fe20000410000 */
[----:B------:R-:W-:Y:S01]  /*0b70*/  HADD2.F32 R224, -RZ, R76.H1_H1 ;  /* 0x3000004cffe07230 */ /* 0x000fe20000004100 */
[----:B------:R0:W5:Y:S01]  /*0b80*/  @P1 LDG.E.128 R48, [R66.64] ;  /* 0x0000000442301981 */ /* 0x000162000c1e1d00 */
[----:B------:R-:W-:Y:S01]  /*0b90*/  HADD2.F32 R76, -RZ, R77.H0_H0 ;  /* 0x2000004dff4c7230 */ /* 0x000fe20000004100 */
[----:B------:R-:W-:-:S02]  /*0ba0*/  FADD.FTZ R188, R157, R188 ;  /* 0x000000bc9dbc7221 */ /* 0x000fc40000010000 */
[----:B------:R-:W-:Y:S02]  /*0bb0*/  FMUL.FTZ R201, R156, R201 ;  /* 0x000000c99cc97220 */ /* 0x000fe40000410000 */
[-C--:B------:R-:W-:Y:S02]  /*0bc0*/  FFMA.FTZ R191, R70, R157.reuse, R191 ;  /* 0x0000009d46bf7223 */ /* 0x080fe400000100bf */
[----:B------:R-:W-:Y:S02]  /*0bd0*/  FMUL.FTZ R157, R40, R157 ;  /* 0x0000009d289d7220 */ /* 0x000fe40000410000 */
[C---:B0-----:R-:W-:Y:S01]  /*0be0*/  FADD.FTZ R67, -R63.reuse, R200 ;  /* 0x000000c83f437221 */ /* 0x041fe20000010100 */
[--C-:B------:R-:W-:Y:S01]  /*0bf0*/  HADD2.F32 R212, -RZ, R68.reuse.H0_H0 ;  /* 0x20000044ffd47230 */ /* 0x100fe20000004100 */
[----:B------:R-:W-:Y:S01]  /*0c00*/  FADD.FTZ R243, -R63, R76 ;  /* 0x0000004c3ff37221 */ /* 0x000fe20000010100 */
[----:B------:R-:W-:Y:S01]  /*0c10*/  HADD2.F32 R215, -RZ, R68.H1_H1 ;  /* 0x30000044ffd77230 */ /* 0x000fe20000004100 */
[----:B------:R-:W-:Y:S01]  /*0c20*/  FADD.FTZ R186, R206, R186 ;  /* 0x000000baceba7221 */ /* 0x000fe20000010000 */
[--C-:B------:R-:W-:Y:S01]  /*0c30*/  HADD2.F32 R213, -RZ, R69.reuse.H0_H0 ;  /* 0x20000045ffd57230 */ /* 0x100fe20000004100 */
[----:B------:R-:W-:Y:S01]  /*0c40*/  FMUL.FTZ R76, R156, R67 ;  /* 0x000000439c4c7220 */ /* 0x000fe20000410000 */
[----:B------:R-:W-:Y:S01]  /*0c50*/  HADD2.F32 R217, -RZ, R69.H1_H1 ;  /* 0x30000045ffd97230 */ /* 0x000fe20000004100 */
[----:B------:R-:W-:Y:S01]  /*0c60*/  @P1 IMAD.WIDE.U32 R68, R194, R199, c[0x0][0x218] ;  /* 0x00008600c2441625 */ /* 0x000fe200078e00c7 */
[----:B------:R-:W-:-:S02]  /*0c70*/  HADD2.F32 R202, -RZ, R61.H1_H1 ;  /* 0x3000003dffca7230 */ /* 0x000fc40000004100 */
[--C-:B------:R-:W-:Y:S01]  /*0c80*/  HADD2.F32 R231, -RZ, R83.reuse.H0_H0 ;  /* 0x20000053ffe77230 */ /* 0x100fe20000004100 */
[-C--:B------:R-:W-:Y:S01]  /*0c90*/  FFMA.FTZ R187, R201, R206.reuse, R187 ;  /* 0x000000cec9bb7223 */ /* 0x080fe200000100bb */
[----:B------:R-:W-:Y:S01]  /*0ca0*/  HADD2.F32 R230, -RZ, R83.H1_H1 ;  /* 0x30000053ffe67230 */ /* 0x000fe20000004100 */
[----:B------:R-:W-:Y:S01]  /*0cb0*/  @P1 IMAD.WIDE.U32 R60, R190, R199, c[0x0][0x218] ;  /* 0x00008600be3c1625 */ /* 0x000fe200078e00c7 */
[--C-:B------:R-:W-:Y:S01]  /*0cc0*/  HADD2.F32 R83, -RZ, R84.reuse.H0_H0 ;  /* 0x20000054ff537230 */ /* 0x100fe20000004100 */
[----:B------:R0:W5:Y:S01]  /*0cd0*/  @P1 LDG.E.128 R52, [R68.64] ;  /* 0x0000000444341981 */ /* 0x000162000c1e1d00 */
[----:B------:R-:W-:Y:S01]  /*0ce0*/  HADD2.F32 R225, -RZ, R77.H1_H1 ;  /* 0x3000004dffe17230 */ /* 0x000fe20000004100 */
[----:B------:R-:W-:Y:S01]  /*0cf0*/  FMUL.FTZ R206, R41, R206 ;  /* 0x000000ce29ce7220 */ /* 0x000fe20000410000 */
[----:B------:R-:W-:Y:S01]  /*0d00*/  HADD2.F32 R84, -RZ, R84.H1_H1 ;  /* 0x30000054ff547230 */ /* 0x000fe20000004100 */
[----:B------:R-:W-:Y:S01]  /*0d10*/  FADD.FTZ R65, RZ, R157 ;  /* 0x0000009dff417221 */ /* 0x000fe20000010000 */
[--C-:B------:R-:W-:Y:S01]  /*0d20*/  HADD2.F32 R77, -RZ, R78.reuse.H0_H0 ;  /* 0x2000004eff4d7230 */ /* 0x100fe20000004100 */
[----:B------:R-:W-:Y:S01]  /*0d30*/  FFMA.FTZ R67, R70, R157, RZ ;  /* 0x0000009d46437223 */ /* 0x000fe200000100ff */
[----:B------:R-:W-:Y:S01]  /*0d40*/  HADD2.F32 R78, -RZ, R78.H1_H1 ;  /* 0x3000004eff4e7230 */ /* 0x000fe20000004100 */
[----:B------:R-:W-:Y:S01]  /*0d50*/  FADD.FTZ R171, -R63, R171 ;  /* 0x000000ab3fab7221 */ /* 0x000fe20000010100 */
[----:B------:R1:W5:Y:S01]  /*0d60*/  @P1 LDG.E.128 R128, [R60.64] ;  /* 0x000000043c801981 */ /* 0x000362000c1e1d00 */
[----:B------:R-:W-:-:S02]  /*0d70*/  FADD.FTZ R184, R207, R184 ;  /* 0x000000b8cfb87221 */ /* 0x000fc40000010000 */
[-C--:B------:R-:W-:Y:S02]  /*0d80*/  FFMA.FTZ R185, R76, R207.reuse, R185 ;  /* 0x000000cf4cb97223 */ /* 0x080fe400000100b9 */
[----:B------:R-:W-:Y:S02]  /*0d90*/  FMUL.FTZ R207, R42, R207 ;  /* 0x000000cf2acf7220 */ /* 0x000fe40000410000 */
[----:B------:R-:W-:Y:S02]  /*0da0*/  FADD.FTZ R244, R65, R206 ;  /* 0x000000ce41f47221 */ /* 0x000fe40000010000 */
[----:B0-----:R-:W-:Y:S01]  /*0db0*/  FADD.FTZ R69, -R63, R202 ;  /* 0x000000ca3f457221 */ /* 0x001fe20000010100 */
[--C-:B-1----:R-:W-:Y:S01]  /*0dc0*/  HADD2.F32 R61, -RZ, R91.reuse.H0_H0 ;  /* 0x2000005bff3d7230 */ /* 0x102fe20000004100 */
[----:B------:R-:W-:Y:S01]  /*0dd0*/  FFMA.FTZ R67, R201, R206, R67 ;  /* 0x000000cec9437223 */ /* 0x000fe20000010043 */
[----:B------:R-:W-:Y:S01]  /*0de0*/  HADD2.F32 R60, -RZ, R91.H1_H1 ;  /* 0x3000005bff3c7230 */ /* 0x000fe20000004100 */
[C---:B------:R-:W-:Y:S01]  /*0df0*/  FADD.FTZ R249, -R63.reuse, R84 ;  /* 0x000000543ff97221 */ /* 0x040fe20000010100 */
[--C-:B------:R-:W-:Y:S01]  /*0e00*/  HADD2.F32 R66, -RZ, R97.reuse.H0_H0 ;  /* 0x20000061ff427230 */ /* 0x100fe20000004100 */
[----:B------:R-:W-:Y:S01]  /*0e10*/  FADD.FTZ R91, -R63, R204 ;  /* 0x000000cc3f5b7221 */ /* 0x000fe20000010100 */
[----:B------:R-:W-:Y:S01]  /*0e20*/  HADD2.F32 R68, -RZ, R97.H1_H1 ;  /* 0x30000061ff447230 */ /* 0x000fe20000004100 */
[----:B------:R-:W-:-:S02]  /*0e30*/  FMUL.FTZ R84, R156, R171 ;  /* 0x000000ab9c547220 */ /* 0x000fc40000410000 */
[----:B------:R-:W-:Y:S02]  /*0e40*/  FADD.FTZ R245, -R63, R78 ;  /* 0x0000004e3ff57221 */ /* 0x000fe40000010100 */
[----:B------:R-:W-:Y:S02]  /*0e50*/  FMUL.FTZ R97, R43, R208 ;  /* 0x000000d02b617220 */ /* 0x000fe40000410000 */
[----:B------:R-:W-:Y:S02]  /*0e60*/  FADD.FTZ R246, R244, R207 ;  /* 0x000000cff4f67221 */ /* 0x000fe40000010000 */
[----:B------:R-:W-:Y:S02]  /*0e70*/  FMUL.FTZ R78, R156, R69 ;  /* 0x000000459c4e7220 */ /* 0x000fe40000410000 */
[----:B------:R-:W-:Y:S02]  /*0e80*/  FFMA.FTZ R67, R76, R207, R67 ;  /* 0x000000cf4c437223 */ /* 0x000fe40000010043 */
[----:B------:R-:W-:-:S02]  /*0e90*/  FADD.FTZ R203, -R63, R203 ;  /* 0x000000cb3fcb7221 */ /* 0x000fc40000010100 */
[----:B------:R-:W-:Y:S02]  /*0ea0*/  FADD.FTZ R180, R209, R180 ;  /* 0x000000b4d1b47221 */ /* 0x000fe40000010000 */
[----:B------:R-:W-:Y:S02]  /*0eb0*/  FMUL.FTZ R91, R156, R91 ;  /* 0x0000005b9c5b7220 */ /* 0x000fe40000410000 */
[-C--:B------:R-:W-:Y:S02]  /*0ec0*/  FFMA.FTZ R181, R84, R209.reuse, R181 ;  /* 0x000000d154b57223 */ /* 0x080fe400000100b5 */
[----:B------:R-:W-:Y:S02]  /*0ed0*/  FMUL.FTZ R209, R36, R209 ;  /* 0x000000d124d17220 */ /* 0x000fe40000410000 */
[----:B------:R-:W-:Y:S01]  /*0ee0*/  FADD.FTZ R246, R246, R97 ;  /* 0x00000061f6f67221 */ /* 0x000fe20000010000 */
[--C-:B------:R-:W-:Y:S01]  /*0ef0*/  HADD2.F32 R198, -RZ, R98.reuse.H0_H0 ;  /* 0x20000062ffc67230 */ /* 0x100fe20000004100 */
[----:B------:R-:W-:Y:S01]  /*0f00*/  FFMA.FTZ R67, R78, R97, R67 ;  /* 0x000000614e437223 */ /* 0x000fe20000010043 */
[----:B------:R-:W-:Y:S01]  /*0f10*/  HADD2.F32 R200, -RZ, R98.H1_H1 ;  /* 0x30000062ffc87230 */ /* 0x000fe20000004100 */
[----:B------:R-:W-:-:S02]  /*0f20*/  FADD.FTZ R205, -R63, R205 ;  /* 0x000000cd3fcd7221 */ /* 0x000fc40000010100 */
[----:B------:R-:W-:Y:S02]  /*0f30*/  FADD.FTZ R178, R210, R178 ;  /* 0x000000b2d2b27221 */ /* 0x000fe40000010000 */
        /* <DEDUP_REMOVED lines=11> */
[----:B------:R-:W-:Y:S01]  /*0ff0*/  HADD2.F32 R219, -RZ, R72.H0_H0 ;  /* 0x20000048ffdb7230 */ /* 0x000fe20000004100 */
[----:B------:R-:W-:Y:S01]  /*1000*/  FADD.FTZ R215, -R63, R215 ;  /* 0x000000d73fd77221 */ /* 0x000fe20000010100 */
[--C-:B------:R-:W-:Y:S01]  /*1010*/  HADD2.F32 R170, -RZ, R93.reuse.H0_H0 ;  /* 0x2000005dffaa7230 */ /* 0x100fe20000004100 */
[----:B------:R-:W-:Y:S01]  /*1020*/  FADD.FTZ R173, R214, R173 ;  /* 0x000000add6ad7221 */ /* 0x000fe20000010000 */
[----:B------:R-:W-:Y:S01]  /*1030*/  HADD2.F32 R238, -RZ, R93.H1_H1 ;  /* 0x3000005dffee7230 */ /* 0x000fe20000004100 */
[----:B------:R-:W-:-:S02]  /*1040*/  FFMA.FTZ R175, R205, R214, R175 ;  /* 0x000000d6cdaf7223 */ /* 0x000fc400000100af */
[----:B------:R-:W-:Y:S02]  /*1050*/  FMUL.FTZ R214, R39, R214 ;  /* 0x000000d627d67220 */ /* 0x000fe40000410000 */
[----:B------:R-:W-:Y:S01]  /*1060*/  FADD.FTZ R65, R246, R211 ;  /* 0x000000d3f6417221 */ /* 0x000fe20000010000 */
[----:B------:R-:W-:Y:S01]  /*1070*/  HADD2.F32 R72, -RZ, R72.H1_H1 ;  /* 0x30000048ff487230 */ /* 0x000fe20000004100 */
[C---:B------:R-:W-:Y:S02]  /*1080*/  FADD.FTZ R93, -R63.reuse, R212 ;  /* 0x000000d43f5d7221 */ /* 0x040fe40000010100 */
[----:B------:R-:W-:Y:S02]  /*1090*/  FFMA.FTZ R67, R98, R211, R67 ;  /* 0x000000d362437223 */ /* 0x000fe40000010043 */
[----:B------:R-:W-:Y:S02]  /*10a0*/  FADD.FTZ R213, -R63, R213 ;  /* 0x000000d53fd57221 */ /* 0x000fe40000010100 */
[----:B------:R-:W-:-:S02]  /*10b0*/  FADD.FTZ R182, R208, R182 ;  /* 0x000000b6d0b67221 */ /* 0x000fc40000010000 */
[----:B------:R-:W-:Y:S02]  /*10c0*/  FFMA.FTZ R183, R78, R208, R183 ;  /* 0x000000d04eb77223 */ /* 0x000fe400000100b7 */
[----:B------:R-:W-:Y:S02]  /*10d0*/  FMUL.FTZ R215, R156, R215 ;  /* 0x000000d79cd77220 */ /* 0x000fe40000410000 */
[----:B------:R-:W-:Y:S02]  /*10e0*/  FMUL.FTZ R208, R32, R219 ;  /* 0x000000db20d07220 */ /* 0x000fe40000410000 */
[----:B------:R-:W-:Y:S01]  /*10f0*/  FADD.FTZ R65, R65, R214 ;  /* 0x000000d641417221 */ /* 0x000fe20000010000 */
[----:B------:R-:W-:Y:S01]  /*1100*/  HADD2.F32 R221, -RZ, R73.H0_H0 ;  /* 0x20000049ffdd7230 */ /* 0x000fe20000004100 */
[----:B------:R-:W-:Y:S02]  /*1110*/  FMUL.FTZ R93, R156, R93 ;  /* 0x0000005d9c5d7220 */ /* 0x000fe40000410000 */
[----:B------:R-:W-:-:S02]  /*1120*/  FFMA.FTZ R67, R205, R214, R67 ;  /* 0x000000d6cd437223 */ /* 0x000fc40000010043 */
[----:B------:R-:W-:Y:S02]  /*1130*/  FADD.FTZ R217, -R63, R217 ;  /* 0x000000d93fd97221 */ /* 0x000fe40000010100 */
[----:B------:R-:W-:Y:S02]  /*1140*/  FADD.FTZ R168, R72, R168 ;  /* 0x000000a848a87221 */ /* 0x000fe40000010000 */
[----:B------:R-:W-:Y:S02]  /*1150*/  FMUL.FTZ R212, R156, R213 ;  /* 0x000000d59cd47220 */ /* 0x000fe40000410000 */
[-C--:B------:R-:W-:Y:S02]  /*1160*/  FFMA.FTZ R169, R215, R72.reuse, R169 ;  /* 0x00000048d7a97223 */ /* 0x080fe400000100a9 */
[----:B------:R-:W-:Y:S02]  /*1170*/  FMUL.FTZ R72, R33, R72 ;  /* 0x0000004821487220 */ /* 0x000fe40000410000 */
[----:B------:R-:W-:Y:S01]  /*1180*/  FADD.FTZ R65, R65, R208 ;  /* 0x000000d041417221 */ /* 0x000fe20000010000 */
[----:B------:R-:W-:Y:S01]  /*1190*/  HADD2.F32 R220, -RZ, R73.H1_H1 ;  /* 0x30000049ffdc7230 */ /* 0x000fe20000004100 */
[----:B------:R-:W-:Y:S01]  /*11a0*/  FFMA.FTZ R67, R93, R208, R67 ;  /* 0x000000d05d437223 */ /* 0x000fe20000010043 */
[--C-:B------:R-:W-:Y:S01]  /*11b0*/  HADD2.F32 R242, -RZ, R95.reuse.H0_H0 ;  /* 0x2000005ffff27230 */ /* 0x100fe20000004100 */
[----:B------:R-:W-:Y:S01]  /*11c0*/  FADD.FTZ R166, R221, R166 ;  /* 0x000000a6dda67221 */ /* 0x000fe20000010000 */
[----:B------:R-:W-:Y:S01]  /*11d0*/  HADD2.F32 R64, -RZ, R95.H1_H1 ;  /* 0x3000005fff407230 */ /* 0x000fe20000004100 */
[----:B------:R-:W-:-:S02]  /*11e0*/  FADD.FTZ R95, -R63, R216 ;  /* 0x000000d83f5f7221 */ /* 0x000fc40000010100 */
[----:B------:R-:W-:Y:S02]  /*11f0*/  FMUL.FTZ R217, R156, R217 ;  /* 0x000000d99cd97220 */ /* 0x000fe40000410000 */
[-C--:B------:R-:W-:Y:S02]  /*1200*/  FFMA.FTZ R167, R212, R221.reuse, R167 ;  /* 0x000000ddd4a77223 */ /* 0x080fe400000100a7 */
[----:B------:R-:W-:Y:S02]  /*1210*/  FMUL.FTZ R221, R34, R221 ;  /* 0x000000dd22dd7220 */ /* 0x000fe40000410000 */
[----:B------:R-:W-:Y:S01]  /*1220*/  FADD.FTZ R250, R65, R72 ;  /* 0x0000004841fa7221 */ /* 0x000fe20000010000 */
[----:B------:R-:W-:Y:S01]  /*1230*/  HADD2.F32 R73, -RZ, R74.H0_H0 ;  /* 0x2000004aff497230 */ /* 0x000fe20000004100 */
[----:B------:R-:W-:Y:S02]  /*1240*/  FFMA.FTZ R67, R215, R72, R67 ;  /* 0x00000048d7437223 */ /* 0x000fe40000010043 */
[----:B------:R-:W-:-:S02]  /*1250*/  FADD.FTZ R237, -R63, R218 ;  /* 0x000000da3fed7221 */ /* 0x000fc40000010100 */
[----:B------:R-:W-:Y:S02]  /*1260*/  FADD.FTZ R164, R220, R164 ;  /* 0x000000a4dca47221 */ /* 0x000fe40000010000 */
[----:B------:R-:W-:Y:S02]  /*1270*/  FMUL.FTZ R216, R156, R95 ;  /* 0x0000005f9cd87220 */ /* 0x000fe40000410000 */
[-C--:B------:R-:W-:Y:S02]  /*1280*/  FFMA.FTZ R165, R217, R220.reuse, R165 ;  /* 0x000000dcd9a57223 */ /* 0x080fe400000100a5 */
[----:B------:R-:W-:Y:S02]  /*1290*/  FMUL.FTZ R220, R35, R220 ;  /* 0x000000dc23dc7220 */ /* 0x000fe40000410000 */
[----:B------:R-:W-:Y:S01]  /*12a0*/  FADD.FTZ R65, R250, R221 ;  /* 0x000000ddfa417221 */ /* 0x000fe20000010000 */
[----:B------:R-:W-:Y:S01]  /*12b0*/  HADD2.F32 R71, -RZ, R71.H1_H1 ;  /* 0x30000047ff477230 */ /* 0x000fe20000004100 */
[----:B------:R-:W-:Y:S01]  /*12c0*/  FFMA.FTZ R67, R212, R221, R67 ;  /* 0x000000ddd4437223 */ /* 0x000fe20000010043 */
[----:B------:R-:W-:Y:S01]  /*12d0*/  HADD2.F32 R74, -RZ, R74.H1_H1 ;  /* 0x3000004aff4a7230 */ /* 0x000fe20000004100 */
        /* <DEDUP_REMOVED lines=15> */
[----:B------:R-:W-:Y:S02]  /*13d0*/  FMUL.FTZ R71, R156, R71 ;  /* 0x000000479c477220 */ /* 0x000fe40000410000 */
[-C--:B------:R-:W-:Y:S01]  /*13e0*/  FFMA.FTZ R159, R218, R223.reuse, R159 ;  /* 0x000000dfda9f7223 */ /* 0x080fe2000001009f */
[--C-:B------:R-:W-:Y:S01]  /*13f0*/  HADD2.F32 R226, -RZ, R79.reuse.H0_H0 ;  /* 0x2000004fffe27230 */ /* 0x100fe20000004100 */
[----:B------:R-:W-:Y:S01]  /*1400*/  FMUL.FTZ R223, R30, R223 ;  /* 0x000000df1edf7220 */ /* 0x000fe20000410000 */
[----:B------:R-:W-:Y:S01]  /*1410*/  HADD2.F32 R227, -RZ, R79.H1_H1 ;  /* 0x3000004fffe37230 */ /* 0x000fe20000004100 */
[----:B------:R-:W-:Y:S01]  /*1420*/  FADD.FTZ R250, R65, R74 ;  /* 0x0000004a41fa7221 */ /* 0x000fe20000010000 */
[----:B------:R-:W-:Y:S01]  /*1430*/  HADD2.F32 R79, -RZ, R80.H0_H0 ;  /* 0x20000050ff4f7230 */ /* 0x000fe20000004100 */
[----:B------:R-:W-:-:S02]  /*1440*/  FFMA.FTZ R67, R237, R74, R67 ;  /* 0x0000004aed437223 */ /* 0x000fc40000010043 */
[----:B------:R-:W-:Y:S02]  /*1450*/  FADD.FTZ R241, -R63, R224 ;  /* 0x000000e03ff17221 */ /* 0x000fe40000010100 */
[----:B------:R-:W-:Y:S02]  /*1460*/  FADD.FTZ R119, R222, R119 ;  /* 0x00000077de777221 */ /* 0x000fe40000010000 */
[----:B------:R-:W-:Y:S02]  /*1470*/  FMUL.FTZ R224, R156, R75 ;  /* 0x0000004b9ce07220 */ /* 0x000fe40000410000 */
[-C--:B------:R-:W-:Y:S01]  /*1480*/  FFMA.FTZ R155, R71, R222.reuse, R155 ;  /* 0x000000de479b7223 */ /* 0x080fe2000001009b */
[----:B------:R-:W-:Y:S01]  /*1490*/  HADD2.F32 R233, -RZ, R86.H0_H0 ;  /* 0x20000056ffe97230 */ /* 0x000fe20000004100 */
        /* <DEDUP_REMOVED lines=9> */
[----:B------:R-:W-:Y:S01]  /*1530*/  FADD.FTZ R252, R65, R222 ;  /* 0x000000de41fc7221 */ /* 0x000fe20000010000 */
[----:B------:R-:W-:Y:S01]  /*1540*/  HADD2.F32 R229, -RZ, R81.H0_H0 ;  /* 0x20000051ffe57230 */ /* 0x000fe20000004100 */
[----:B------:R-:W-:Y:S02]  /*1550*/  FFMA.FTZ R67, R71, R222, R67 ;  /* 0x000000de47437223 */ /* 0x000fe40000010043 */
[----:B------:R-:W-:-:S02]  /*1560*/  FADD.FTZ R247, -R63, R226 ;  /* 0x000000e23ff77221 */ /* 0x000fc40000010100 */
[C---:B------:R-:W-:Y:S02]  /*1570*/  FADD.FTZ R225, -R63.reuse, R225 ;  /* 0x000000e13fe17221 */ /* 0x040fe40000010100 */
[----:B------:R-:W-:Y:S02]  /*1580*/  FADD.FTZ R86, -R63, R86 ;  /* 0x000000563f567221 */ /* 0x000fe40000010100 */
[----:B------:R-:W-:Y:S02]  /*1590*/  FADD.FTZ R122, R80, R122 ;  /* 0x0000007a507a7221 */ /* 0x000fe40000010000 */
[----:B------:R-:W-:Y:S02]  /*15a0*/  FMUL.FTZ R226, R156, R243 ;  /* 0x000000f39ce27220 */ /* 0x000fe40000410000 */
[-C--:B------:R-:W-:Y:S02]  /*15b0*/  FFMA.FTZ R123, R241, R80.reuse, R123 ;  /* 0x00000050f17b7223 */ /* 0x080fe4000001007b */
[----:B------:R-:W-:-:S02]  /*15c0*/  FMUL.FTZ R80, R25, R80 ;  /* 0x0000005019507220 */ /* 0x000fc40000410000 */
[----:B------:R-:W-:Y:S01]  /*15d0*/  FADD.FTZ R65, R252, R79 ;  /* 0x0000004ffc417221 */ /* 0x000fe20000010000 */
[----:B------:R-:W-:Y:S01]  /*15e0*/  HADD2.F32 R228, -RZ, R81.H1_H1 ;  /* 0x30000051ffe47230 */ /* 0x000fe20000004100 */
[----:B------:R-:W-:Y:S02]  /*15f0*/  FFMA.FTZ R67, R224, R79, R67 ;  /* 0x0000004fe0437223 */ /* 0x000fe40000010043 */
[----:B------:R-:W-:Y:S02]  /*1600*/  FADD.FTZ R124, R229, R124 ;  /* 0x0000007ce57c7221 */ /* 0x000fe40000010000 */
[----:B------:R-:W-:Y:S02]  /*1610*/  FMUL.FTZ R225, R156, R225 ;  /* 0x000000e19ce17220 */ /* 0x000fe40000410000 */
[----:B------:R-:W-:Y:S02]  /*1620*/  FFMA.FTZ R125, R226, R229, R125 ;  /* 0x000000e5e27d7223 */ /* 0x000fe4000001007d */
[----:B------:R-:W-:-:S02]  /*1630*/  FMUL.FTZ R75, R156, R86 ;  /* 0x000000569c4b7220 */ /* 0x000fc40000410000 */
[----:B------:R-:W-:Y:S02]  /*1640*/  FMUL.FTZ R229, R26, R229 ;  /* 0x000000e51ae57220 */ /* 0x000fe40000410000 */
[----:B------:R-:W-:Y:S01]  /*1650*/  FADD.FTZ R86, R65, R80 ;  /* 0x0000005041567221 */ /* 0x000fe20000010000 */
[----:B------:R-:W-:Y:S01]  /*1660*/  HADD2.F32 R232, -RZ, R85.H0_H0 ;  /* 0x20000055ffe87230 */ /* 0x000fe20000004100 */
[----:B------:R-:W-:Y:S01]  /*1670*/  FFMA.FTZ R67, R241, R80, R67 ;  /* 0x00000050f1437223 */ /* 0x000fe20000010043 */
[----:B------:R-:W-:Y:S01]  /*1680*/  HADD2.F32 R81, -RZ, R82.H0_H0 ;  /* 0x20000052ff517230 */ /* 0x000fe20000004100 */
[----:B------:R-:W-:Y:S02]  /*1690*/  FADD.FTZ R126, R228, R126 ;  /* 0x0000007ee47e7221 */ /* 0x000fe40000010000 */
[-C--:B------:R-:W-:Y:S02]  /*16a0*/  FFMA.FTZ R127, R225, R228.reuse, R127 ;  /* 0x000000e4e17f7223 */ /* 0x080fe4000001007f */
[----:B------:R-:W-:-:S02]  /*16b0*/  FMUL.FTZ R228, R27, R228 ;  /* 0x000000e41be47220 */ /* 0x000fc40000410000 */
[----:B------:R-:W-:Y:S01]  /*16c0*/  FADD.FTZ R65, R86, R229 ;  /* 0x000000e556417221 */ /* 0x000fe20000010000 */
[----:B------:R-:W-:Y:S01]  /*16d0*/  HADD2.F32 R82, -RZ, R82.H1_H1 ;  /* 0x30000052ff527230 */ /* 0x000fe20000004100 */
[C---:B------:R-:W-:Y:S01]  /*16e0*/  FADD.FTZ R77, -R63.reuse, R77 ;  /* 0x0000004d3f4d7221 */ /* 0x040fe20000010100 */
[----:B------:R-:W-:Y:S01]  /*16f0*/  HADD2.F32 R234, -RZ, R87.H0_H0 ;  /* 0x20000057ffea7230 */ /* 0x000fe20000004100 */
[----:B------:R-:W-:Y:S02]  /*1700*/  FFMA.FTZ R67, R226, R229, R67 ;  /* 0x000000e5e2437223 */ /* 0x000fe40000010043 */
[----:B------:R-:W-:Y:S02]  /*1710*/  FADD.FTZ R251, -R63, R232 ;  /* 0x000000e83ffb7221 */ /* 0x000fe40000010100 */
[----:B------:R-:W-:Y:S02]  /*1720*/  FMUL.FTZ R245, R156, R245 ;  /* 0x000000f59cf57220 */ /* 0x000fe40000410000 */
[----:B------:R-:W-:-:S02]  /*1730*/  FMUL.FTZ R232, R20, R81 ;  /* 0x0000005114e87220 */ /* 0x000fc40000410000 */
[----:B------:R-:W-:Y:S01]  /*1740*/  FADD.FTZ R65, R65, R228 ;  /* 0x000000e441417221 */ /* 0x000fe20000010000 */
[----:B------:R-:W-:Y:S01]  /*1750*/  HADD2.F32 R87, -RZ, R87.H1_H1 ;  /* 0x30000057ff577230 */ /* 0x000fe20000004100 */
[----:B------:R-:W-:Y:S02]  /*1760*/  FMUL.FTZ R77, R156, R77 ;  /* 0x0000004d9c4d7220 */ /* 0x000fe40000410000 */
[----:B------:R-:W-:Y:S02]  /*1770*/  FFMA.FTZ R67, R225, R228, R67 ;  /* 0x000000e4e1437223 */ /* 0x000fe40000010043 */
[C---:B------:R-:W-:Y:S02]  /*1780*/  FADD.FTZ R227, -R63.reuse, R227 ;  /* 0x000000e33fe37221 */ /* 0x040fe40000010100 */
[----:B------:R-:W-:Y:S02]  /*1790*/  FADD.FTZ R234, -R63, R234 ;  /* 0x000000ea3fea7221 */ /* 0x000fe40000010100 */
[----:B------:R-:W-:-:S02]  /*17a0*/  FADD.FTZ R137, R82, R137 ;  /* 0x0000008952897221 */ /* 0x000fc40000010000 */
[-C--:B------:R-:W-:Y:S02]  /*17b0*/  FFMA.FTZ R114, R245, R82.reuse, R114 ;  /* 0x00000052f5727223 */ /* 0x080fe40000010072 */
[----:B------:R-:W-:Y:S02]  /*17c0*/  FMUL.FTZ R244, R156, R247 ;  /* 0x000000f79cf47220 */ /* 0x000fe40000410000 */
[----:B------:R-:W-:Y:S02]  /*17d0*/  FMUL.FTZ R82, R21, R82 ;  /* 0x0000005215527220 */ /* 0x000fe40000410000 */
[----:B------:R-:W-:Y:S02]  /*17e0*/  FADD.FTZ R65, R65, R232 ;  /* 0x000000e841417221 */ /* 0x000fe40000010000 */
[----:B------:R-:W-:Y:S02]  /*17f0*/  FFMA.FTZ R67, R77, R232, R67 ;  /* 0x000000e84d437223 */ /* 0x000fe40000010043 */
[----:B------:R-:W-:-:S02]  /*1800*/  FADD.FTZ R83, -R63, R83 ;  /* 0x000000533f537221 */ /* 0x000fc40000010100 */
[----:B------:R-:W-:Y:S02]  /*1810*/  FADD.FTZ R87, -R63, R87 ;  /* 0x000000573f577221 */ /* 0x000fe40000010100 */
[----:B------:R-:W-:Y:S02]  /*1820*/  FADD.FTZ R138, R231, R138 ;  /* 0x0000008ae78a7221 */ /* 0x000fe40000010000 */
[----:B------:R-:W-:Y:S02]  /*1830*/  FFMA.FTZ R115, R244, R231, R115 ;  /* 0x000000e7f4737223 */ /* 0x000fe40000010073 */
[C---:B------:R-:W-:Y:S02]  /*1840*/  FMUL.FTZ R227, R156.reuse, R227 ;  /* 0x000000e39ce37220 */ /* 0x040fe40000410000 */
[----:B------:R-:W-:Y:S02]  /*1850*/  FMUL.FTZ R234, R156, R234 ;  /* 0x000000ea9cea7220 */ /* 0x000fe40000410000 */
[----:B------:R-:W-:-:S02]  /*1860*/  FMUL.FTZ R231, R22, R231 ;  /* 0x000000e716e77220 */ /* 0x000fc40000410000 */
[----:B------:R-:W-:Y:S01]  /*1870*/  FADD.FTZ R252, R65, R82 ;  /* 0x0000005241fc7221 */ /* 0x000fe20000010000 */
[----:B------:R-:W-:Y:S01]  /*1880*/  HADD2.F32 R199, -RZ, R88.H0_H0 ;  /* 0x20000058ffc77230 */ /* 0x000fe20000004100 */
[----:B------:R-:W-:Y:S02]  /*1890*/  FFMA.FTZ R67, R245, R82, R67 ;  /* 0x00000052f5437223 */ /* 0x000fe40000010043 */
        /* <DEDUP_REMOVED lines=8> */
[----:B------:R-:W-:Y:S02]  /*1920*/  FMUL.FTZ R87, R156, R87 ;  /* 0x000000579c577220 */ /* 0x000fe40000410000 */
[----:B------:R-:W-:-:S02]  /*1930*/  FMUL.FTZ R230, R23, R230 ;  /* 0x000000e617e67220 */ /* 0x000fc40000410000 */
[----:B------:R-:W-:Y:S02]  /*1940*/  FADD.FTZ R61, R252, R231 ;  /* 0x000000e7fc3d7221 */ /* 0x000fe40000010000 */
[----:B------:R-:W-:Y:S01]  /*1950*/  FFMA.FTZ R67, R244, R231, R67 ;  /* 0x000000e7f4437223 */ /* 0x000fe20000010043 */
[----:B------:R-:W-:Y:S01]  /*1960*/  HADD2.F32 R85, -RZ, R85.H1_H1 ;  /* 0x30000055ff557230 */ /* 0x000fe20000004100 */
[----:B------:R-:W-:Y:S01]  /*1970*/  FADD.FTZ R140, R199, R140 ;  /* 0x0000008cc78c7221 */ /* 0x000fe20000010000 */
[----:B------:R-:W-:Y:S01]  /*1980*/  HADD2.F32 R235, -RZ, R88.H1_H1 ;  /* 0x30000058ffeb7230 */ /* 0x000fe20000004100 */
[----:B------:R-:W-:Y:S02]  /*1990*/  FFMA.FTZ R113, R246, R199, R113 ;  /* 0x000000c7f6717223 */ /* 0x000fe40000010071 */
[----:B------:R-:W-:Y:S02]  /*19a0*/  FADD.FTZ R149, R60, R149 ;  /* 0x000000953c957221 */ /* 0x000fe40000010000 */
[----:B------:R-:W-:-:S02]  /*19b0*/  FFMA.FTZ R104, R87, R60, R104 ;  /* 0x0000003c57687223 */ /* 0x000fc40000010068 */
[----:B------:R-:W-:Y:S02]  /*19c0*/  FMUL.FTZ R86, R15, R60 ;  /* 0x0000003c0f567220 */ /* 0x000fe40000410000 */
[----:B------:R-:W-:Y:S02]  /*19d0*/  FMUL.FTZ R199, R16, R199 ;  /* 0x000000c710c77220 */ /* 0x000fe40000410000 */
[----:B------:R-:W-:Y:S02]  /*19e0*/  FADD.FTZ R60, R61, R230 ;  /* 0x000000e63d3c7221 */ /* 0x000fe40000010000 */
[----:B------:R-:W-:Y:S01]  /*19f0*/  FFMA.FTZ R67, R227, R230, R67 ;  /* 0x000000e6e3437223 */ /* 0x000fe20000010043 */
[----:B------:R-:W-:Y:S01]  /*1a00*/  HADD2.F32 R88, -RZ, R89.H0_H0 ;  /* 0x20000059ff587230 */ /* 0x000fe20000004100 */
[----:B------:R-:W-:Y:S02]  /*1a10*/  FADD.FTZ R85, -R63, R85 ;  /* 0x000000553f557221 */ /* 0x000fe40000010100 */
[----:B------:R-:W-:-:S02]  /*1a20*/  FMUL.FTZ R251, R156, R251 ;  /* 0x000000fb9cfb7220 */ /* 0x000fc40000410000 */
[----:B------:R-:W-:Y:S02]  /*1a30*/  FADD.FTZ R61, R60, R199 ;  /* 0x000000c73c3d7221 */ /* 0x000fe40000010000 */
[----:B------:R-:W-:Y:S02]  /*1a40*/  FMUL.FTZ R249, R156, R249 ;  /* 0x000000f99cf97220 */ /* 0x000fe40000410000 */
[----:B------:R-:W-:Y:S02]  /*1a50*/  FMUL.FTZ R248, R17, R235 ;  /* 0x000000eb11f87220 */ /* 0x000fe40000410000 */
[----:B------:R-:W-:Y:S01]  /*1a60*/  FFMA.FTZ R60, R246, R199, R67 ;  /* 0x000000c7f63c7223 */ /* 0x000fe20000010043 */
[----:B------:R-:W-:Y:S01]  /*1a70*/  HADD2.F32 R236, -RZ, R89.H1_H1 ;  /* 0x30000059ffec7230 */ /* 0x000fe20000004100 */
[----:B------:R-:W-:Y:S01]  /*1a80*/  FADD.FTZ R233, -R63, R233 ;  /* 0x000000e93fe97221 */ /* 0x000fe20000010100 */
[----:B------:R-:W-:Y:S01]  /*1a90*/  HADD2.F32 R62, -RZ, R92.H0_H0 ;  /* 0x2000005cff3e7230 */ /* 0x000fe20000004100 */
        /* <DEDUP_REMOVED lines=22> */
[----:B------:R-:W-:Y:S01]  /*1c00*/  FADD.FTZ R147, R90, R147 ;  /* 0x000000935a937221 */ /* 0x000fe20000010000 */
[----:B------:R-:W-:Y:S01]  /*1c10*/  HADD2.F32 R92, -RZ, R92.H1_H1 ;  /* 0x3000005cff5c7230 */ /* 0x000fe20000004100 */
[-C--:B------:R-:W-:Y:S01]  /*1c20*/  FFMA.FTZ R106, R75, R90.reuse, R106 ;  /* 0x0000005a4b6a7223 */ /* 0x080fe2000001006a */
[----:B------:R-:W-:Y:S01]  /*1c30*/  HADD2.F32 R94, -RZ, R94.H1_H1 ;  /* 0x3000005eff5e7230 */ /* 0x000fe20000004100 */
[----:B------:R-:W-:-:S02]  /*1c40*/  FMUL.FTZ R90, R13, R90 ;  /* 0x0000005a0d5a7220 */ /* 0x000fc40000410000 */
[----:B------:R-:W-:Y:S02]  /*1c50*/  FADD.FTZ R61, R62, R89 ;  /* 0x000000593e3d7221 */ /* 0x000fe40000010000 */
[----:B------:R-:W-:Y:S02]  /*1c60*/  FFMA.FTZ R60, R250, R89, R60 ;  /* 0x00000059fa3c7223 */ /* 0x000fe4000001003c */
[----:B------:R-:W-:Y:S02]  /*1c70*/  FADD.FTZ R62, R61, R90 ;  /* 0x0000005a3d3e7221 */ /* 0x000fe40000010000 */
[----:B------:R-:W-:Y:S02]  /*1c80*/  FFMA.FTZ R60, R75, R90, R60 ;  /* 0x0000005a4b3c7223 */ /* 0x000fe4000001003c */
[C---:B------:R-:W-:Y:S02]  /*1c90*/  FADD.FTZ R92, -R63.reuse, R92 ;  /* 0x0000005c3f5c7221 */ /* 0x040fe40000010100 */
[----:B------:R-:W-:-:S02]  /*1ca0*/  FADD.FTZ R170, -R63, R170 ;  /* 0x000000aa3faa7221 */ /* 0x000fc40000010100 */
[C---:B------:R-:W-:Y:S02]  /*1cb0*/  FADD.FTZ R238, -R63.reuse, R238 ;  /* 0x000000ee3fee7221 */ /* 0x040fe40000010100 */
[C---:B------:R-:W-:Y:S02]  /*1cc0*/  FADD.FTZ R240, -R63.reuse, R240 ;  /* 0x000000f03ff07221 */ /* 0x040fe40000010100 */
[C---:B------:R-:W-:Y:S02]  /*1cd0*/  FADD.FTZ R94, -R63.reuse, R94 ;  /* 0x0000005e3f5e7221 */ /* 0x040fe40000010100 */
[C---:B------:R-:W-:Y:S02]  /*1ce0*/  FADD.FTZ R242, -R63.reuse, R242 ;  /* 0x000000f23ff27221 */ /* 0x040fe40000010100 */
[----:B------:R-:W-:Y:S01]  /*1cf0*/  FADD.FTZ R63, -R63, R64 ;  /* 0x000000403f3f7221 */ /* 0x000fe20000010100 */
[----:B------:R-:W-:Y:S01]  /*1d00*/  HADD2.F32 R64, -RZ, R96.H0_H0 ;  /* 0x20000060ff407230 */ /* 0x000fe20000004100 */
[----:B------:R-:W-:-:S02]  /*1d10*/  FADD.FTZ R61, R62, R81 ;  /* 0x000000513e3d7221 */ /* 0x000fc40000010000 */
[----:B------:R-:W-:Y:S01]  /*1d20*/  FFMA.FTZ R60, R234, R81, R60 ;  /* 0x00000051ea3c7223 */ /* 0x000fe2000001003c */
[----:B------:R-:W-:Y:S01]  /*1d30*/  HADD2.F32 R96, -RZ, R96.H1_H1 ;  /* 0x30000060ff607230 */ /* 0x000fe20000004100 */
        /* <DEDUP_REMOVED lines=9> */
[--C-:B------:R-:W-:Y:S01]  /*1dd0*/  HADD2.F32 R202, -RZ, R99.reuse.H0_H0 ;  /* 0x20000063ffca7230 */ /* 0x100fe20000004100 */
[----:B------:R-:W-:Y:S01]  /*1de0*/  FMUL.FTZ R170, R156, R170 ;  /* 0x000000aa9caa7220 */ /* 0x000fe20000410000 */
[----:B------:R-:W-:Y:S01]  /*1df0*/  HADD2.F32 R204, -RZ, R99.H1_H1 ;  /* 0x30000063ffcc7230 */ /* 0x000fe20000004100 */
[----:B------:R-:W-:-:S02]  /*1e00*/  FMUL.FTZ R99, R10, R66 ;  /* 0x000000420a637220 */ /* 0x000fc40000410000 */
[----:B------:R-:W-:Y:S02]  /*1e10*/  FADD.FTZ R62, R61, R96 ;  /* 0x000000603d3e7221 */ /* 0x000fe40000010000 */
[----:B------:R-:W-:Y:S02]  /*1e20*/  FFMA.FTZ R60, R95, R96, R60 ;  /* 0x000000605f3c7223 */ /* 0x000fe4000001003c */
        /* <DEDUP_REMOVED lines=40> */
[----:B------:R-:W-:Y:S05]  /*20b0*/  BRA.DIV ~URZ, `(.L_x_7339) ;  /* 0x000020d27f007947 */ /* 0x000fea000b800000 */
[----:B------:R0:W1:Y:S02]  /*20c0*/  SHFL.DOWN PT, R66, R67, 0x10, 0x1f ;  /* 0x0a001f0043427f89 */ /* 0x00006400000e0000 */
.L_x_7343:
        /* <DEDUP_REMOVED lines=18> */
.L_x_7344:
        /* <DEDUP_REMOVED lines=23> */
[----:B------:R-:W-:Y:S01]  /*2360*/  FADD.FTZ R235, R62, R235 ;  /* 0x000000eb3eeb7221 */ /* 0x000fe20000010000 */
[----:B------:R-:W-:Y:S01]  /*2370*/  @P1 HADD2.F32 R62, -RZ, R129.H1_H1 ;  /* 0x30000081ff3e1230 */ /* 0x000fe20000004100 */
        /* <DEDUP_REMOVED lines=59> */
[C---:B------:R-:W-:Y:S02]  /*2730*/  FMUL.FTZ R229, R156.reuse, R211 ;  /* 0x000000d39ce57220 */ /* 0x040fe40000410000 */
[----:B------:R-:W-:-:S02]  /*2740*/  FMUL.FTZ R67, R156, R97 ;  /* 0x000000619c437220 */ /* 0x000fc40000410000 */
[----:B------:R-:W-:Y:S02]  /*2750*/  FADD.FTZ R207, R207, -R76 ;  /* 0x8000004ccfcf7221 */ /* 0x000fe40000010000 */
[----:B------:R-:W-:Y:S02]  /*2760*/  FADD.FTZ R201, R206, -R201 ;  /* 0x800000c9cec97221 */ /* 0x000fe40000010000 */
[----:B------:R-:W-:Y:S02]  /*2770*/  FADD.FTZ R69, R228, -R225 ;  /* 0x800000e1e4457221 */ /* 0x000fe40000010000 */
[----:B------:R-:W-:Y:S02]  /*2780*/  FADD.FTZ R239, R230, -R227 ;  /* 0x800000e3e6ef7221 */ /* 0x000fe40000010000 */
[C---:B------:R-:W-:Y:S02]  /*2790*/  FMUL.FTZ R225, R156.reuse, R209 ;  /* 0x000000d19ce17220 */ /* 0x040fe40000410000 */
[----:B------:R-:W-:-:S02]  /*27a0*/  FMUL.FTZ R227, R156, R91 ;  /* 0x0000005b9ce37220 */ /* 0x000fc40000410000 */
[----:B------:R-:W-:Y:S01]  /*27b0*/  @P1 FADD.FTZ R229, R229, R60 ;  /* 0x0000003ce5e51221 */ /* 0x000fe20000010000 */
[----:B------:R-:W-:Y:S01]  /*27c0*/  @P1 HADD2.F32 R60, -RZ, R129.H0_H0 ;  /* 0x20000081ff3c1230 */ /* 0x000fe20000004100 */
[----:B------:R-:W-:Y:S01]  /*27d0*/  @P1 FADD.FTZ R67, R67, R62 ;  /* 0x0000003e43431221 */ /* 0x000fe20000010000 */
[----:B------:R-:W-:Y:S01]  /*27e0*/  @P1 HADD2.F32 R62, -RZ, R128.H1_H1 ;  /* 0x30000080ff3e1230 */ /* 0x000fe20000004100 */
[----:B------:R-:W-:Y:S01]  /*27f0*/  FADD.FTZ R93, R208, -R93 ;  /* 0x8000005dd05d7221 */ /* 0x000fe20000010000 */
[----:B------:R-:W-:Y:S01]  /*2800*/  @P0 F2FP.PACK_AB R76, RZ, R229 ;  /* 0x000000e5ff4c023e */ /* 0x000fe200000000ff */
[----:B------:R-:W-:Y:S02]  /*2810*/  FADD.FTZ R215, R72, -R215 ;  /* 0x800000d748d77221 */ /* 0x000fe40000010000 */
[----:B------:R-:W-:Y:S01]  /*2820*/  FMUL.FTZ R65, R156, R207 ;  /* 0x000000cf9c417220 */ /* 0x000fe20000410000 */
[----:B------:R-:W-:Y:S01]  /*2830*/  @P0 PRMT R59, R76, 0x7610, R59 ;  /* 0x000076104c3b0816 */ /* 0x000fe2000000003b */
[----:B------:R-:W-:-:S02]  /*2840*/  FMUL.FTZ R63, R156, R201 ;  /* 0x000000c99c3f7220 */ /* 0x000fc40000410000 */
[----:B------:R-:W-:Y:S01]  /*2850*/  FADD.FTZ R157, R157, -R70 ;  /* 0x800000469d9d7221 */ /* 0x000fe20000010000 */
[----:B------:R-:W-:Y:S01]  /*2860*/  @P0 F2FP.PACK_AB R70, RZ, R67 ;  /* 0x00000043ff46023e */ /* 0x000fe200000000ff */
[----:B------:R-:W-:Y:S02]  /*2870*/  FADD.FTZ R217, R220, -R217 ;  /* 0x800000d9dcd97221 */ /* 0x000fe40000010000 */
[----:B------:R-:W-:Y:S01]  /*2880*/  @P1 FADD.FTZ R225, R225, R64 ;  /* 0x00000040e1e11221 */ /* 0x000fe20000010000 */
[--C-:B------:R-:W-:Y:S01]  /*2890*/  @P1 HADD2.F32 R64, -RZ, R44.reuse.H0_H0 ;  /* 0x2000002cff401230 */ /* 0x100fe20000004100 */
[----:B------:R-:W-:Y:S01]  /*28a0*/  @P1 FADD.FTZ R227, R227, R66 ;  /* 0x00000042e3e31221 */ /* 0x000fe20000010000 */
[----:B------:R-:W-:Y:S01]  /*28b0*/  @P1 HADD2.F32 R66, -RZ, R44.H1_H1 ;  /* 0x3000002cff421230 */ /* 0x000fe20000004100 */
[----:B------:R-:W-:Y:S01]  /*28c0*/  FADD.FTZ R73, R73, -R216 ;  /* 0x800000d849497221 */ /* 0x000fe20000010000 */
[----:B------:R-:W-:Y:S01]  /*28d0*/  @P0 F2FP.PACK_AB R72, RZ, R225 ;  /* 0x000000e1ff48023e */ /* 0x000fe200000000ff */
[----:B------:R-:W-:-:S02]  /*28e0*/  FADD.FTZ R205, R214, -R205 ;  /* 0x800000cdd6cd7221 */ /* 0x000fc40000010000 */
[----:B------:R-:W-:Y:S01]  /*28f0*/  FMUL.FTZ R209, R156, R93 ;  /* 0x0000005d9cd17220 */ /* 0x000fe20000410000 */
[----:B------:R-:W-:Y:S01]  /*2900*/  @P0 PRMT R58, R72, 0x7610, R58 ;  /* 0x00007610483a0816 */ /* 0x000fe2000000003a */
[----:B------:R-:W-:Y:S02]  /*2910*/  FMUL.FTZ R211, R156, R215 ;  /* 0x000000d79cd37220 */ /* 0x000fe40000410000 */
[----:B------:R-:W-:Y:S01]  /*2920*/  @P1 FADD.FTZ R65, R65, R60 ;  /* 0x0000003c41411221 */ /* 0x000fe20000010000 */
[----:B------:R-:W-:Y:S01]  /*2930*/  @P1 HADD2.F32 R60, -RZ, R128.H0_H0 ;  /* 0x20000080ff3c1230 */ /* 0x000fe20000004100 */
[----:B------:R-:W-:Y:S02]  /*2940*/  FADD.FTZ R221, R221, -R212 ;  /* 0x800000d4dddd7221 */ /* 0x000fe40000010000 */
[----:B------:R-:W-:Y:S01]  /*2950*/  @P1 FADD.FTZ R63, R63, R62 ;  /* 0x0000003e3f3f1221 */ /* 0x000fe20000010000 */
[----:B------:R-:W-:Y:S01]  /*2960*/  @P1 HADD2.F32 R62, -RZ, R46.H0_H0 ;  /* 0x2000002eff3e1230 */ /* 0x000fe20000004100 */
[----:B------:R-:W-:Y:S01]  /*2970*/  FADD.FTZ R237, R74, -R237 ;  /* 0x800000ed4aed7221 */ /* 0x000fe20000010000 */
[----:B------:R-:W-:Y:S01]  /*2980*/  @P0 F2FP.PACK_AB R74, RZ, R227 ;  /* 0x000000e3ff4a023e */ /* 0x000fe200000000ff */
[----:B------:R-:W-:-:S02]  /*2990*/  FADD.FTZ R223, R223, -R218 ;  /* 0x800000dadfdf7221 */ /* 0x000fc40000010000 */
[----:B------:R-:W-:Y:S01]  /*29a0*/  FMUL.FTZ R61, R156, R157 ;  /* 0x0000009d9c3d7220 */ /* 0x000fe20000410000 */
[----:B------:R-:W-:Y:S01]  /*29b0*/  @P0 PRMT R58, R58, 0x5410, R74 ;  /* 0x000054103a3a0816 */ /* 0x000fe2000000004a */
[C---:B------:R-:W-:Y:S02]  /*29c0*/  FMUL.FTZ R215, R156.reuse, R217 ;  /* 0x000000d99cd77220 */ /* 0x040fe40000410000 */
[----:B------:R-:W-:Y:S02]  /*29d0*/  FADD.FTZ R235, R231, -R244 ;  /* 0x800000f4e7eb7221 */ /* 0x000fe40000010000 */
[----:B------:R-:W-:Y:S02]  /*29e0*/  FMUL.FTZ R217, R156, R73 ;  /* 0x000000499cd97220 */ /* 0x000fe40000410000 */
[----:B------:R-:W-:Y:S02]  /*29f0*/  FADD.FTZ R200, R200, -R213 ;  /* 0x800000d5c8c87221 */ /* 0x000fe40000010000 */
[----:B------:R-:W-:-:S02]  /*2a00*/  FMUL.FTZ R231, R156, R205 ;  /* 0x000000cd9ce77220 */ /* 0x000fc40000410000 */
[----:B------:R-:W-:Y:S01]  /*2a10*/  @P1 FADD.FTZ R209, R209, R64 ;  /* 0x00000040d1d11221 */ /* 0x000fe20000010000 */
[----:B------:R-:W-:Y:S01]  /*2a20*/  @P1 HADD2.F32 R64, -RZ, R46.H1_H1 ;  /* 0x3000002eff401230 */ /* 0x000fe20000004100 */
[----:B------:R-:W-:Y:S01]  /*2a30*/  @P1 FADD.FTZ R211, R211, R66 ;  /* 0x00000042d3d31221 */ /* 0x000fe20000010000 */
[----:B------:R-:W-:Y:S01]  /*2a40*/  @P1 HADD2.F32 R66, -RZ, R47.H0_H0 ;  /* 0x2000002fff421230 */ /* 0x000fe20000004100 */
[----:B------:R-:W-:Y:S02]  /*2a50*/  FADD.FTZ R241, R80, -R241 ;  /* 0x800000f150f17221 */ /* 0x000fe40000010000 */
[----:B------:R-:W-:Y:S02]  /*2a60*/  FADD.FTZ R242, R219, -R242 ;  /* 0x800000f2dbf27221 */ /* 0x000fe40000010000 */
[C---:B------:R-:W-:Y:S02]  /*2a70*/  FMUL.FTZ R213, R156.reuse, R221 ;  /* 0x000000dd9cd57220 */ /* 0x040fe40000410000 */
[----:B------:R-:W-:-:S02]  /*2a80*/  FMUL.FTZ R219, R156, R237 ;  /* 0x000000ed9cdb7220 */ /* 0x000fc40000410000 */
[----:B------:R-:W-:Y:S02]  /*2a90*/  FMUL.FTZ R221, R156, R223 ;  /* 0x000000df9cdd7220 */ /* 0x000fe40000410000 */
[----:B------:R-:W-:Y:S01]  /*2aa0*/  @P1 FADD.FTZ R61, R61, R60 ;  /* 0x0000003c3d3d1221 */ /* 0x000fe20000010000 */
[--C-:B------:R-:W-:Y:S01]  /*2ab0*/  @P1 HADD2.F32 R60, -RZ, R45.reuse.H1_H1 ;  /* 0x3000002dff3c1230 */ /* 0x100fe20000004100 */
[----:B------:R-:W-:Y:S01]  /*2ac0*/  @P1 FADD.FTZ R217, R217, R62 ;  /* 0x0000003ed9d91221 */ /* 0x000fe20000010000 */
[----:B------:R-:W-:Y:S01]  /*2ad0*/  @P1 HADD2.F32 R62, -RZ, R132.H1_H1 ;  /* 0x30000084ff3e1230 */ /* 0x000fe20000004100 */
[----:B------:R-:W-:Y:S02]  /*2ae0*/  FADD.FTZ R92, R92, -R171 ;  /* 0x800000ab5c5c7221 */ /* 0x000fe40000010000 */
[----:B------:R-:W-:Y:S01]  /*2af0*/  @P1 FADD.FTZ R231, R231, R68 ;  /* 0x00000044e7e71221 */ /* 0x000fe20000010000 */
[----:B------:R-:W-:Y:S01]  /*2b00*/  @P1 HADD2.F32 R68, -RZ, R45.H0_H0 ;  /* 0x2000002dff441230 */ /* 0x000fe20000004100 */
[----:B------:R-:W-:Y:S01]  /*2b10*/  FMUL.FTZ R171, R156, R241 ;  /* 0x000000f19cab7220 */ /* 0x000fe20000410000 */
[----:B------:R-:W-:Y:S01]  /*2b20*/  @P0 F2FP.PACK_AB R72, RZ, R217 ;  /* 0x000000d9ff48023e */ /* 0x000fe200000000ff */
[----:B------:R-:W-:Y:S01]  /*2b30*/  FADD.FTZ R79, R79, -R224 ;  /* 0x800000e04f4f7221 */ /* 0x000fe20000010000 */
[----:B------:R-:W-:Y:S01]  /*2b40*/  @P0 F2FP.PACK_AB R78, RZ, R231 ;  /* 0x000000e7ff4e023e */ /* 0x000fe200000000ff */
[----:B------:R-:W-:Y:S01]  /*2b50*/  @P1 FADD.FTZ R219, R219, R64 ;  /* 0x00000040dbdb1221 */ /* 0x000fe20000010000 */
[--C-:B------:R-:W-:Y:S01]  /*2b60*/  @P1 HADD2.F32 R64, -RZ, R133.reuse.H0_H0 ;  /* 0x20000085ff401230 */ /* 0x100fe20000004100 */
[----:B------:R-:W-:Y:S01]  /*2b70*/  @P1 FADD.FTZ R221, R221, R66 ;  /* 0x00000042dddd1221 */ /* 0x000fe20000010000 */
[----:B------:R-:W-:Y:S01]  /*2b80*/  @P1 HADD2.F32 R66, -RZ, R133.H1_H1 ;  /* 0x30000085ff421230 */ /* 0x000fe20000004100 */
[----:B------:R-:W-:Y:S01]  /*2b90*/  FADD.FTZ R243, R199, -R246 ;  /* 0x800000f6c7f37221 */ /* 0x000fe20000010000 */
[----:B------:R-:W-:Y:S01]  /*2ba0*/  @P0 PRMT R59, R59, 0x5410, R78 ;  /* 0x000054103b3b0816 */ /* 0x000fe2000000004e */
[----:B------:R-:W-:Y:S01]  /*2bb0*/  FADD.FTZ R71, R222, -R71 ;  /* 0x80000047de477221 */ /* 0x000fe20000010000 */
[----:B------:R-:W-:Y:S01]  /*2bc0*/  @P0 F2FP.PACK_AB R76, RZ, R221 ;  /* 0x000000ddff4c023e */ /* 0x000fe200000000ff */
[C---:B------:R-:W-:Y:S01]  /*2bd0*/  FMUL.FTZ R197, R156.reuse, R197 ;  /* 0x000000c59cc57220 */ /* 0x040fe20000410000 */
[----:B------:R-:W-:Y:S01]  /*2be0*/  @P0 F2FP.PACK_AB R74, RZ, R219 ;  /* 0x000000dbff4a023e */ /* 0x000fe200000000ff */
[----:B------:R-:W-:-:S02]  /*2bf0*/  FMUL.FTZ R199, R156, R69 ;  /* 0x000000459cc77220 */ /* 0x000fc40000410000 */
[----:B------:R-:W-:Y:S01]  /*2c00*/  @P1 FADD.FTZ R215, R215, R60 ;  /* 0x0000003cd7d71221 */ /* 0x000fe20000010000 */
[----:B------:R-:W-:Y:S01]  /*2c10*/  @P1 HADD2.F32 R60, -RZ, R132.H0_H0 ;  /* 0x20000084ff3c1230 */ /* 0x000fe20000004100 */
[----:B------:R-:W-:Y:S01]  /*2c20*/  @P1 FADD.FTZ R171, R171, R62 ;  /* 0x0000003eabab1221 */ /* 0x000fe20000010000 */
[----:B------:R-:W-:Y:S01]  /*2c30*/  @P1 HADD2.F32 R62, -RZ, R135.H0_H0 ;  /* 0x20000087ff3e1230 */ /* 0x000fe20000004100 */
[C---:B------:R-:W-:Y:S02]  /*2c40*/  FMUL.FTZ R157, R156.reuse, R79 ;  /* 0x0000004f9c9d7220 */ /* 0x040fe40000410000 */
[----:B------:R-:W-:Y:S01]  /*2c50*/  @P1 FADD.FTZ R213, R213, R68 ;  /* 0x00000044d5d51221 */ /* 0x000fe20000010000 */
[----:B------:R-:W-:Y:S01]  /*2c60*/  @P1 HADD2.F32 R68, -RZ, R47.H1_H1 ;  /* 0x3000002fff441230 */ /* 0x000fe20000004100 */
[----:B------:R-:W-:Y:S02]  /*2c70*/  FMUL.FTZ R207, R156, R235 ;  /* 0x000000eb9ccf7220 */ /* 0x000fe40000410000 */
[----:B------:R-:W-:-:S02]  /*2c80*/  FADD.FTZ R245, R82, -R245 ;  /* 0x800000f552f57221 */ /* 0x000fc40000010000 */
[----:B------:R-:W-:Y:S02]  /*2c90*/  FMUL.FTZ R223, R156, R71 ;  /* 0x000000479cdf7220 */ /* 0x000fe40000410000 */
[----:B------:R-:W-:Y:S01]  /*2ca0*/  @P1 FADD.FTZ R197, R197, R64 ;  /* 0x00000040c5c51221 */ /* 0x000fe20000010000 */
[----:B------:R-:W-:Y:S01]  /*2cb0*/  @P1 HADD2.F32 R64, -RZ, R135.H1_H1 ;  /* 0x30000087ff401230 */ /* 0x000fe20000004100 */
[----:B------:R-:W-:Y:S01]  /*2cc0*/  @P1 FADD.FTZ R199, R199, R66 ;  /* 0x00000042c7c71221 */ /* 0x000fe20000010000 */
[----:B------:R-:W-:Y:S01]  /*2cd0*/  @P1 HADD2.F32 R66, -RZ, R48.H0_H0 ;  /* 0x20000030ff421230 */ /* 0x000fe20000004100 */
[----:B------:R-:W-:Y:S02]  /*2ce0*/  FADD.FTZ R247, R236, -R85 ;  /* 0x80000055ecf77221 */ /* 0x000fe40000010000 */
[----:B------:R-:W-:Y:S02]  /*2cf0*/  FADD.FTZ R240, R203, -R240 ;  /* 0x800000f0cbf07221 */ /* 0x000fe40000010000 */
[----:B------:R-:W-:-:S02]  /*2d00*/  FADD.FTZ R77, R232, -R77 ;  /* 0x8000004de84d7221 */ /* 0x000fc40000010000 */
[C---:B------:R-:W-:Y:S02]  /*2d10*/  FMUL.FTZ R203, R156.reuse, R239 ;  /* 0x000000ef9ccb7220 */ /* 0x040fe40000410000 */
[----:B------:R-:W-:Y:S02]  /*2d20*/  FMUL.FTZ R85, R156, R243 ;  /* 0x000000f39c557220 */ /* 0x000fe40000410000 */
[----:B------:R-:W-:Y:S01]  /*2d30*/  @P1 FADD.FTZ R157, R157, R60 ;  /* 0x0000003c9d9d1221 */ /* 0x000fe20000010000 */
[----:B------:R-:W-:Y:S01]  /*2d40*/  @P1 HADD2.F32 R60, -RZ, R134.H1_H1 ;  /* 0x30000086ff3c1230 */ /* 0x000fe20000004100 */
[----:B------:R-:W-:Y:S01]  /*2d50*/  @P1 FADD.FTZ R207, R207, R62 ;  /* 0x0000003ecfcf1221 */ /* 0x000fe20000010000 */
[----:B------:R-:W-:Y:S01]  /*2d60*/  @P1 HADD2.F32 R62, -RZ, R49.H1_H1 ;  /* 0x30000031ff3e1230 */ /* 0x000fe20000004100 */
[----:B------:R-:W-:Y:S02]  /*2d70*/  FADD.FTZ R250, R89, -R250 ;  /* 0x800000fa59fa7221 */ /* 0x000fe40000010000 */
[----:B------:R-:W-:-:S02]  /*2d80*/  FADD.FTZ R75, R90, -R75 ;  /* 0x8000004b5a4b7221 */ /* 0x000fc40000010000 */
[C---:B------:R-:W-:Y:S02]  /*2d90*/  FMUL.FTZ R205, R156.reuse, R245 ;  /* 0x000000f59ccd7220 */ /* 0x040fe40000410000 */
[----:B------:R-:W-:Y:S01]  /*2da0*/  @P1 FADD.FTZ R223, R223, R68 ;  /* 0x00000044dfdf1221 */ /* 0x000fe20000010000 */
[----:B------:R-:W-:Y:S01]  /*2db0*/  @P1 HADD2.F32 R68, -RZ, R134.H0_H0 ;  /* 0x20000086ff441230 */ /* 0x000fe20000004100 */
[----:B------:R-:W-:Y:S02]  /*2dc0*/  FMUL.FTZ R91, R156, R247 ;  /* 0x000000f79c5b7220 */ /* 0x000fe40000410000 */
[----:B------:R-:W-:Y:S02]  /*2dd0*/  FADD.FTZ R251, R88, -R251 ;  /* 0x800000fb58fb7221 */ /* 0x000fe40000010000 */
[----:B------:R-:W-:Y:S02]  /*2de0*/  FMUL.FTZ R201, R156, R77 ;  /* 0x0000004d9cc97220 */ /* 0x000fe40000410000 */
[----:B------:R-:W-:Y:S01]  /*2df0*/  @P1 FADD.FTZ R203, R203, R64 ;  /* 0x00000040cbcb1221 */ /* 0x000fe20000010000 */
[--C-:B------:R-:W-:Y:S01]  /*2e00*/  @P1 HADD2.F32 R64, -RZ, R50.reuse.H0_H0 ;  /* 0x20000032ff401230 */ /* 0x100fe20000004100 */
[----:B------:R-:W-:Y:S01]  /*2e10*/  @P1 FADD.FTZ R85, R85, R66 ;  /* 0x0000004255551221 */ /* 0x000fe20000010000 */
[----:B------:R-:W-:Y:S01]  /*2e20*/  @P1 HADD2.F32 R66, -RZ, R50.H1_H1 ;  /* 0x30000032ff421230 */ /* 0x000fe20000004100 */
[----:B------:R-:W-:-:S02]  /*2e30*/  FADD.FTZ R83, R252, -R83 ;  /* 0x80000053fc537221 */ /* 0x000fc40000010000 */
[----:B------:R-:W-:Y:S02]  /*2e40*/  FADD.FTZ R96, R96, -R95 ;  /* 0x8000005f60607221 */ /* 0x000fe40000010000 */
[----:B------:R-:W-:Y:S02]  /*2e50*/  FADD.FTZ R249, R248, -R249 ;  /* 0x800000f9f8f97221 */ /* 0x000fe40000010000 */
[C---:B------:R-:W-:Y:S02]  /*2e60*/  FMUL.FTZ R95, R156.reuse, R250 ;  /* 0x000000fa9c5f7220 */ /* 0x040fe40000410000 */
[----:B------:R-:W-:Y:S02]  /*2e70*/  FMUL.FTZ R97, R156, R75 ;  /* 0x0000004b9c617220 */ /* 0x000fe40000410000 */
[----:B------:R-:W-:Y:S01]  /*2e80*/  @P1 FADD.FTZ R205, R205, R60 ;  /* 0x0000003ccdcd1221 */ /* 0x000fe20000010000 */
[----:B------:R-:W-:Y:S01]  /*2e90*/  @P1 HADD2.F32 R60, -RZ, R49.H0_H0 ;  /* 0x20000031ff3c1230 */ /* 0x000fe20000004100 */
[----:B------:R-:W-:-:S02]  /*2ea0*/  FADD.FTZ R81, R81, -R234 ;  /* 0x800000ea51517221 */ /* 0x000fc40000010000 */
[----:B------:R-:W-:Y:S01]  /*2eb0*/  @P1 FADD.FTZ R91, R91, R62 ;  /* 0x0000003e5b5b1221 */ /* 0x000fe20000010000 */
[----:B------:R-:W-:Y:S01]  /*2ec0*/  @P1 HADD2.F32 R62, -RZ, R52.H0_H0 ;  /* 0x20000034ff3e1230 */ /* 0x000fe20000004100 */
[----:B------:R-:W-:Y:S02]  /*2ed0*/  FADD.FTZ R170, R99, -R170 ;  /* 0x800000aa63aa7221 */ /* 0x000fe40000010000 */
[C---:B------:R-:W-:Y:S02]  /*2ee0*/  FMUL.FTZ R93, R156.reuse, R251 ;  /* 0x000000fb9c5d7220 */ /* 0x040fe40000410000 */
[----:B------:R-:W-:Y:S01]  /*2ef0*/  @P1 FADD.FTZ R201, R201, R68 ;  /* 0x00000044c9c91221 */ /* 0x000fe20000010000 */
[----:B------:R-:W-:Y:S01]  /*2f00*/  @P1 HADD2.F32 R68, -RZ, R48.H1_H1 ;  /* 0x30000030ff441230 */ /* 0x000fe20000004100 */
[----:B------:R-:W-:Y:S02]  /*2f10*/  FMUL.FTZ R77, R156, R83 ;  /* 0x000000539c4d7220 */ /* 0x000fe40000410000 */
[----:B------:R-:W-:-:S02]  /*2f20*/  FADD.FTZ R87, R86, -R87 ;  /* 0x8000005756577221 */ /* 0x000fc40000010000 */
[C---:B------:R-:W-:Y:S02]  /*2f30*/  FMUL.FTZ R89, R156.reuse, R249 ;  /* 0x000000f99c597220 */ /* 0x040fe40000410000 */
[----:B------:R-:W-:Y:S01]  /*2f40*/  @P1 FADD.FTZ R95, R95, R64 ;  /* 0x000000405f5f1221 */ /* 0x000fe20000010000 */
[----:B------:R-:W-:Y:S01]  /*2f50*/  @P1 HADD2.F32 R64, -RZ, R52.H1_H1 ;  /* 0x30000034ff401230 */ /* 0x000fe20000004100 */
[----:B------:R-:W-:Y:S01]  /*2f60*/  @P1 FADD.FTZ R97, R97, R66 ;  /* 0x0000004261611221 */ /* 0x000fe20000010000 */
[----:B------:R-:W-:Y:S01]  /*2f70*/  @P1 HADD2.F32 R66, -RZ, R53.H0_H0 ;  /* 0x20000035ff421230 */ /* 0x000fe20000004100 */
[C---:B------:R-:W-:Y:S02]  /*2f80*/  FMUL.FTZ R99, R156.reuse, R81 ;  /* 0x000000519c637220 */ /* 0x040fe40000410000 */
[C---:B------:R-:W-:Y:S02]  /*2f90*/  FMUL.FTZ R81, R156.reuse, R96 ;  /* 0x000000609c517220 */ /* 0x040fe40000410000 */
[----:B------:R-:W-:-:S02]  /*2fa0*/  FMUL.FTZ R69, R156, R170 ;  /* 0x000000aa9c457220 */ /* 0x000fc40000410000 */
[----:B------:R-:W-:Y:S01]  /*2fb0*/  @P1 FADD.FTZ R93, R93, R60 ;  /* 0x0000003c5d5d1221 */ /* 0x000fe20000010000 */
[--C-:B------:R-:W-:Y:S01]  /*2fc0*/  @P1 HADD2.F32 R60, -RZ, R51.reuse.H1_H1 ;  /* 0x30000033ff3c1230 */ /* 0x100fe20000004100 */
[----:B------:R-:W-:Y:S01]  /*2fd0*/  @P1 FADD.FTZ R77, R77, R62 ;  /* 0x0000003e4d4d1221 */ /* 0x000fe20000010000 */
[--C-:B------:R-:W-:Y:S01]  /*2fe0*/  @P1 HADD2.F32 R62, -RZ, R54.reuse.H0_H0 ;  /* 0x20000036ff3e1230 */ /* 0x100fe20000004100 */
[C---:B------:R-:W-:Y:S02]  /*2ff0*/  FMUL.FTZ R87, R156.reuse, R87 ;  /* 0x000000579c577220 */ /* 0x040fe40000410000 */
[----:B------:R-:W-:Y:S01]  /*3000*/  @P1 FADD.FTZ R89, R89, R68 ;  /* 0x0000004459591221 */ /* 0x000fe20000010000 */
[----:B------:R-:W-:Y:S01]  /*3010*/  @P1 HADD2.F32 R68, -RZ, R51.H0_H0 ;  /* 0x20000033ff441230 */ /* 0x000fe20000004100 */
[C---:B------:R-:W-:Y:S02]  /*3020*/  FMUL.FTZ R71, R156.reuse, R240 ;  /* 0x000000f09c477220 */ /* 0x040fe40000410000 */
[----:B------:R-:W-:Y:S01]  /*3030*/  @P1 FADD.FTZ R81, R81, R64 ;  /* 0x0000004051511221 */ /* 0x000fe20000010000 */
[----:B------:R-:W-:Y:S01]  /*3040*/  @P1 HADD2.F32 R64, -RZ, R54.H1_H1 ;  /* 0x30000036ff401230 */ /* 0x000fe20000004100 */
[----:B------:R-:W-:Y:S01]  /*3050*/  @P1 FADD.FTZ R69, R69, R66 ;  /* 0x0000004245451221 */ /* 0x000fe20000010000 */
[----:B------:R-:W-:Y:S01]  /*3060*/  @P1 HADD2.F32 R66, -RZ, R55.H0_H0 ;  /* 0x20000037ff421230 */ /* 0x000fe20000004100 */
[----:B------:R-:W-:-:S02]  /*3070*/  FMUL.FTZ R73, R156, R200 ;  /* 0x000000c89c497220 */ /* 0x000fc40000410000 */
[C---:B------:R-:W-:Y:S02]  /*3080*/  FMUL.FTZ R79, R156.reuse, R242 ;  /* 0x000000f29c4f7220 */ /* 0x040fe40000410000 */
[----:B------:R-:W-:Y:S01]  /*3090*/  @P1 FADD.FTZ R87, R87, R60 ;  /* 0x0000003c57571221 */ /* 0x000fe20000010000 */
[----:B------:R-:W-:Y:S01]  /*30a0*/  @P1 HADD2.F32 R60, -RZ, R53.H1_H1 ;  /* 0x30000035ff3c1230 */ /* 0x000fe20000004100 */
[----:B------:R-:W-:Y:S02]  /*30b0*/  @P1 FADD.FTZ R71, R71, R62 ;  /* 0x0000003e47471221 */ /* 0x000fe40000010000 */
[C---:B------:R-:W-:Y:S02]  /*30c0*/  FMUL.FTZ R75, R156.reuse, R92 ;  /* 0x0000005c9c4b7220 */ /* 0x040fe40000410000 */
[----:B------:R-:W-:Y:S01]  /*30d0*/  @P1 FADD.FTZ R99, R99, R68 ;  /* 0x0000004463631221 */ /* 0x000fe20000010000 */
[----:B------:R-:W-:Y:S01]  /*30e0*/  @P1 HADD2.F32 R68, -RZ, R55.H1_H1 ;  /* 0x30000037ff441230 */ /* 0x000fe20000004100 */
[----:B------:R-:W-:Y:S01]  /*30f0*/  FMUL.FTZ R62, R225, R196 ;  /* 0x000000c4e13e7220 */ /* 0x000fe20000410000 */
[----:B------:R-:W-:Y:S01]  /*3100*/  HFMA2.MMA R225, -RZ, RZ, 0, 9.5367431640625e-07 ;  /* 0x00000010ffe17435 */ /* 0x000fe200000001ff */
        /* <DEDUP_REMOVED lines=9> */
[-C--:B------:R-:W-:Y:S02]  /*31a0*/  FMUL.FTZ R60, R61, R196.reuse ;  /* 0x000000c43d3c7220 */ /* 0x080fe40000410000 */
[-C--:B------:R-:W-:Y:S01]  /*31b0*/  FMUL.FTZ R65, R63, R196.reuse ;  /* 0x000000c43f417220 */ /* 0x080fe20000410000 */
[----:B------:R-:W-:Y:S01]  /*31c0*/  @P0 PRMT R57, R57, 0x5410, R70 ;  /* 0x0000541039390816 */ /* 0x000fe20000000046 */
[----:B------:R-:W-:Y:S01]  /*31d0*/  @P1 FADD.FTZ R83, R83, R68 ;  /* 0x0000004453531221 */ /* 0x000fe20000010000 */
[----:B------:R-:W-:Y:S01]  /*31e0*/  @P0 F2FP.PACK_AB R68, RZ, R63 ;  /* 0x0000003fff44023e */ /* 0x000fe200000000ff */
[----:B------:R-:W-:Y:S01]  /*31f0*/  FMUL.FTZ R67, R67, R196 ;  /* 0x000000c443437220 */ /* 0x000fe20000410000 */
[----:B------:R-:W-:Y:S01]  /*3200*/  F2FP.PACK_AB R60, R65, R60 ;  /* 0x0000003c413c723e */ /* 0x000fe200000000ff */
[-C--:B------:R-:W-:Y:S01]  /*3210*/  FMUL.FTZ R229, R229, R196.reuse ;  /* 0x000000c4e5e57220 */ /* 0x080fe20000410000 */
[----:B------:R-:W-:Y:S01]  /*3220*/  @P0 PRMT R56, R56, 0x5410, R68 ;  /* 0x0000541038380816 */ /* 0x000fe20000000044 */
[----:B------:R-:W-:Y:S01]  /*3230*/  FMUL.FTZ R82, R231, R196 ;  /* 0x000000c4e7527220 */ /* 0x000fe20000410000 */
[----:B------:R-:W-:Y:S01]  /*3240*/  F2FP.PACK_AB R61, R67, R80 ;  /* 0x00000050433d723e */ /* 0x000fe200000000ff */
[----:B------:R-:W-:Y:S01]  /*3250*/  FMUL.FTZ R227, R227, R196 ;  /* 0x000000c4e3e37220 */ /* 0x000fe20000410000 */
[----:B------:R-:W-:Y:S01]  /*3260*/  @P0 F2FP.PACK_AB R68, RZ, R213 ;  /* 0x000000d5ff44023e */ /* 0x000fe200000000ff */
[----:B------:R-:W-:Y:S01]  /*3270*/  @P0 IMAD.WIDE.U32 R64, R190, R225, c[0x0][0x258] ;  /* 0x00009600be400625 */ /* 0x000fe200078e00e1 */
[----:B------:R-:W-:-:S02]  /*3280*/  F2FP.PACK_AB R63, R82, R229 ;  /* 0x000000e5523f723e */ /* 0x000fc400000000ff */
[----:B------:R-:W-:Y:S01]  /*3290*/  F2FP.PACK_AB R62, R227, R62 ;  /* 0x0000003ee33e723e */ /* 0x000fe200000000ff */
[----:B------:R-:W-:Y:S01]  /*32a0*/  IMAD.WIDE.U32 R66, R190, R225, c[0x0][0x248] ;  /* 0x00009200be427625 */ /* 0x000fe200078e00e1 */
[----:B------:R0:W-:Y:S01]  /*32b0*/  @P0 STG.E.128 [R64.64], R56 ;  /* 0x0000003840000986 */ /* 0x0001e2000c101d04 */
[----:B------:R-:W-:Y:S02]  /*32c0*/  @P0 F2FP.PACK_AB R70, RZ, R215 ;  /* 0x000000d7ff46023e */ /* 0x000fe400000000ff */
[-C--:B------:R-:W-:Y:S01]  /*32d0*/  FMUL.FTZ R213, R213, R196.reuse ;  /* 0x000000c4d5d57220 */ /* 0x080fe20000410000 */
[----:B------:R1:W-:Y:S01]  /*32e0*/  STG.E.128 [R66.64], R60 ;  /* 0x0000003c42007986 */ /* 0x0003e2000c101d04 */
[-C--:B------:R-:W-:Y:S01]  /*32f0*/  FMUL.FTZ R217, R217, R196.reuse ;  /* 0x000000c4d9d97220 */ /* 0x080fe20000410000 */
[----:B0-----:R-:W-:Y:S01]  /*3300*/  @P0 F2FP.PACK_AB R65, RZ, R209 ;  /* 0x000000d1ff41023e */ /* 0x001fe200000000ff */
[-C--:B------:R-:W-:Y:S01]  /*3310*/  FMUL.FTZ R64, R215, R196.reuse ;  /* 0x000000c4d7407220 */ /* 0x080fe20000410000 */
[----:B------:R-:W-:Y:S01]  /*3320*/  @P0 PRMT R57, R68, 0x7610, R57 ;  /* 0x0000761044390816 */ /* 0x000fe20000000039 */
[-C--:B------:R-:W-:Y:S01]  /*3330*/  FMUL.FTZ R209, R209, R196.reuse ;  /* 0x000000c4d1d17220 */ /* 0x080fe20000410000 */
[----:B-1----:R-:W-:Y:S01]  /*3340*/  @P0 F2FP.PACK_AB R67, RZ, R211 ;  /* 0x000000d3ff43023e */ /* 0x002fe200000000ff */
[-C--:B------:R-:W-:Y:S01]  /*3350*/  FMUL.FTZ R63, R221, R196.reuse ;  /* 0x000000c4dd3f7220 */ /* 0x080fe20000410000 */
[----:B------:R-:W-:Y:S01]  /*3360*/  @P0 PRMT R56, R65, 0x7610, R56 ;  /* 0x0000761041380816 */ /* 0x000fe20000000038 */
[-C--:B------:R-:W-:Y:S01]  /*3370*/  FMUL.FTZ R66, R223, R196.reuse ;  /* 0x000000c4df427220 */ /* 0x080fe20000410000 */
[----:B------:R-:W-:Y:S01]  /*3380*/  @P0 F2FP.PACK_AB R223, RZ, R223 ;  /* 0x000000dfffdf023e */ /* 0x000fe200000000ff */
[-C--:B------:R-:W-:Y:S01]  /*3390*/  FMUL.FTZ R62, R219, R196.reuse ;  /* 0x000000c4db3e7220 */ /* 0x080fe20000410000 */
[----:B------:R-:W-:Y:S01]  /*33a0*/  @P0 PRMT R58, R72, 0x7610, R58 ;  /* 0x00007610483a0816 */ /* 0x000fe2000000003a */
[----:B------:R-:W-:Y:S01]  /*33b0*/  FMUL.FTZ R60, R211, R196 ;  /* 0x000000c4d33c7220 */ /* 0x000fe20000410000 */
[----:B------:R-:W-:-:S02]  /*33c0*/  F2FP.PACK_AB R63, R66, R63 ;  /* 0x0000003f423f723e */ /* 0x000fc400000000ff */
[----:B------:R-:W-:Y:S02]  /*33d0*/  IADD3 R66, R190, 0x80, RZ ;  /* 0x00000080be427810 */ /* 0x000fe40007ffe0ff */
[----:B------:R-:W-:Y:S02]  /*33e0*/  @P0 PRMT R59, R76, 0x7610, R59 ;  /* 0x000076104c3b0816 */ /* 0x000fe4000000003b */
[----:B------:R-:W-:Y:S01]  /*33f0*/  F2FP.PACK_AB R61, R64, R213 ;  /* 0x000000d5403d723e */ /* 0x000fe200000000ff */
[----:B------:R-:W-:Y:S01]  /*3400*/  @P0 IMAD.WIDE.U32 R64, R195, R225, c[0x0][0x258] ;  /* 0x00009600c3400625 */ /* 0x000fe200078e00e1 */
[----:B------:R-:W-:Y:S02]  /*3410*/  @P0 PRMT R56, R56, 0x5410, R67 ;  /* 0x0000541038380816 */ /* 0x000fe40000000043 */
[----:B------:R-:W-:Y:S01]  /*3420*/  @P0 PRMT R57, R57, 0x5410, R70 ;  /* 0x0000541039390816 */ /* 0x000fe20000000046 */
[----:B------:R-:W-:Y:S01]  /*3430*/  IMAD.WIDE.U32 R66, R225, R66, c[0x0][0x248] ;  /* 0x00009200e1427625 */ /* 0x000fe200078e0042 */
[----:B------:R-:W-:-:S02]  /*3440*/  @P0 PRMT R58, R58, 0x5410, R74 ;  /* 0x000054103a3a0816 */ /* 0x000fc4000000004a */
[----:B------:R-:W-:Y:S01]  /*3450*/  @P0 PRMT R59, R59, 0x5410, R223 ;  /* 0x000054103b3b0816 */ /* 0x000fe200000000df */
[----:B------:R-:W-:Y:S01]  /*3460*/  @P0 IMAD.WIDE.U32 R194, R194, R225, c[0x0][0x258] ;  /* 0x00009600c2c20625 */ /* 0x000fe200078e00e1 */
        /* <DEDUP_REMOVED lines=44> */
[----:B------:R-:W-:Y:S02]  /*3730*/  SEL R197, RZ, 0x1, P2 ;  /* 0x00000001ffc57807 */ /* 0x000fe40001000000 */
        /* <DEDUP_REMOVED lines=14> */
[----:B------:R-:W-:Y:S01]  /*3820*/  @P0 PRMT R59, R76, 0x7610, R59 ;  /* 0x000076104c3b0816 */ /* 0x000fe2000000003b */
[----:B------:R-:W-:Y:S01]  /*3830*/  FMUL.FTZ R76, R75, R196 ;  /* 0x000000c44b4c7220 */ /* 0x000fe20000410000 */
[----:B------:R-:W-:Y:S01]  /*3840*/  F2FP.PACK_AB R61, R64, R93 ;  /* 0x0000005d403d723e */ /* 0x000fe200000000ff */
[----:B------:R-:W-:Y:S01]  /*3850*/  @P0 IMAD.WIDE.U32 R64, R193, R225, c[0x0][0x258] ;  /* 0x00009600c1400625 */ /* 0x000fe200078e00e1 */
[----:B------:R-:W-:Y:S02]  /*3860*/  @P0 PRMT R56, R56, 0x5410, R67 ;  /* 0x0000541038380816 */ /* 0x000fe40000000043 */
[----:B------:R-:W-:Y:S01]  /*3870*/  @P0 PRMT R57, R57, 0x5410, R70 ;  /* 0x0000541039390816 */ /* 0x000fe20000000046 */
[----:B------:R-:W-:Y:S01]  /*3880*/  IMAD.WIDE.U32 R66, R225, R66, c[0x0][0x248] ;  /* 0x00009200e1427625 */ /* 0x000fe200078e0042 */
[----:B------:R-:W-:-:S02]  /*3890*/  @P0 PRMT R58, R58, 0x5410, R74 ;  /* 0x000054103a3a0816 */ /* 0x000fc4000000004a */
[----:B------:R-:W-:Y:S01]  /*38a0*/  @P0 PRMT R59, R59, 0x5410, R87 ;  /* 0x000054103b3b0816 */ /* 0x000fe20000000057 */
[-C--:B------:R-:W-:Y:S01]  /*38b0*/  FMUL.FTZ R74, R81, R196.reuse ;  /* 0x000000c4514a7220 */ /* 0x080fe20000410000 */
        /* <DEDUP_REMOVED lines=8> */
[-C--:B------:R-:W-:Y:S01]  /*3940*/  FMUL.FTZ R71, R71, R196.reuse ;  /* 0x000000c447477220 */ /* 0x080fe20000410000 */
[----:B0-----:R-:W-:Y:S01]  /*3950*/  @P0 F2FP.PACK_AB R65, RZ, R77 ;  /* 0x0000004dff41023e */ /* 0x001fe200000000ff */
[-C--:B------:R-:W-:Y:S01]  /*3960*/  FMUL.FTZ R77, R77, R196.reuse ;  /* 0x000000c44d4d7220 */ /* 0x080fe20000410000 */
[----:B------:R-:W-:Y:S01]  /*3970*/  @P0 PRMT R57, R68, 0x7610, R57 ;  /* 0x0000761044390816 */ /* 0x000fe20000000039 */
[-C--:B-1----:R-:W-:Y:S01]  /*3980*/  FMUL.FTZ R63, R79, R196.reuse ;  /* 0x000000c44f3f7220 */ /* 0x082fe20000410000 */
[----:B------:R-:W-:Y:S01]  /*3990*/  @P0 F2FP.PACK_AB R79, RZ, R79 ;  /* 0x0000004fff4f023e */ /* 0x000fe200000000ff */
[-C--:B------:R-:W-:Y:S01]  /*39a0*/  FMUL.FTZ R60, R83, R196.reuse ;  /* 0x000000c4533c7220 */ /* 0x080fe20000410000 */
[----:B------:R-:W-:Y:S01]  /*39b0*/  @P0 F2FP.PACK_AB R67, RZ, R81 ;  /* 0x00000051ff43023e */ /* 0x000fe200000000ff */
[----:B------:R-:W-:Y:S01]  /*39c0*/  FMUL.FTZ R62, R73, R196 ;  /* 0x000000c4493e7220 */ /* 0x000fe20000410000 */
[----:B------:R-:W-:-:S02]  /*39d0*/  @P0 F2FP.PACK_AB R73, RZ, R73 ;  /* 0x00000049ff49023e */ /* 0x000fc400000000ff */
[----:B------:R-:W-:Y:S02]  /*39e0*/  @P0 F2FP.PACK_AB R83, RZ, R83 ;  /* 0x00000053ff53023e */ /* 0x000fe400000000ff */
[----:B------:R-:W-:Y:S02]  /*39f0*/  @P0 PRMT R56, R65, 0x7610, R56 ;  /* 0x0000761041380816 */ /* 0x000fe40000000038 */
        /* <DEDUP_REMOVED lines=17> */
.L_x_7341:
        /* <DEDUP_REMOVED lines=75> */
.L_x_7338:
        /* <DEDUP_REMOVED lines=29> */
.L_x_7339:
[----:B------:R-:W-:Y:S01]  /*4190*/  HFMA2.MMA R64, -RZ, RZ, 0, 9.5367431640625e-07 ;  /* 0x00000010ff407435 */ /* 0x000fe200000001ff */
[----:B------:R-:W-:-:S02]  /*41a0*/  MOV R65, R67 ;  /* 0x0000004300417202 */ /* 0x000fc40000000f00 */
[----:B------:R-:W-:Y:S02]  /*41b0*/  MOV R63, 0x1f ;  /* 0x0000001f003f7802 */ /* 0x000fe40000000f00 */
[----:B------:R-:W-:Y:S02]  /*41c0*/  MOV R62, 0xffffffff ;  /* 0xffffffff003e7802 */ /* 0x000fe40000000f00 */
[----:B------:R-:W-:Y:S02]  /*41d0*/  MOV R60, 0x41f0 ;  /* 0x000041f0003c7802 */ /* 0x000fe40000000f00 */
[----:B-----5:R-:W-:Y:S05]  /*41e0*/  CALL.REL.NOINC `($__internal_101_$__cuda_sm70_shflsync_down_p) ;  /* 0x0000046000007944 */ /* 0x020fea0003c00000 */
[----:B-1----:R-:W-:Y:S01]  /*41f0*/  MOV R66, R62 ;  /* 0x0000003e00427202 */ /* 0x002fe20000000f00 */
[----:B0-----:R-:W-:Y:S05]  /*4200*/  BRA `(.L_x_7343) ;  /* 0xffffdec000007947 */ /* 0x001fea000383ffff */
.L_x_7340:
[----:B------:R-:W-:Y:S01]  /*4210*/  HFMA2.MMA R64, -RZ, RZ, 0, 9.5367431640625e-07 ;  /* 0x00000010ff407435 */ /* 0x000fe200000001ff */
[----:B------:R-:W-:Y:S02]  /*4220*/  MOV R65, R69 ;  /* 0x0000004500417202 */ /* 0x000fe40000000f00 */
[----:B------:R-:W-:Y:S02]  /*4230*/  MOV R63, 0x1f ;  /* 0x0000001f003f7802 */ /* 0x000fe40000000f00 */
[----:B------:R-:W-:-:S02]  /*4240*/  MOV R62, 0xffffffff ;  /* 0xffffffff003e7802 */ /* 0x000fc40000000f00 */
[----:B------:R-:W-:Y:S02]  /*4250*/  MOV R60, 0x4270 ;  /* 0x00004270003c7802 */ /* 0x000fe40000000f00 */
[----:B01---5:R-:W-:Y:S05]  /*4260*/  CALL.REL.NOINC `($__internal_101_$__cuda_sm70_shflsync_down_p) ;  /* 0x000003e000007944 */ /* 0x023fea0003c00000 */
[----:B------:R-:W-:Y:S01]  /*4270*/  FADD.FTZ R67, R67, R66 ;  /* 0x0000004243437221 */ /* 0x000fe20000010000 */
[----:B0-----:R-:W-:Y:S01]  /*4280*/  HFMA2.MMA R64, -RZ, RZ, 0, 4.76837158203125e-07 ;  /* 0x00000008ff407435 */ /* 0x001fe200000001ff */
[----:B-1----:R-:W-:Y:S01]  /*4290*/  FADD.FTZ R69, R69, R62 ;  /* 0x0000003e45457221 */ /* 0x002fe20000010000 */
[----:B------:R-:W-:Y:S02]  /*42a0*/  MOV R63, 0x1f ;  /* 0x0000001f003f7802 */ /* 0x000fe40000000f00 */
[----:B------:R-:W-:Y:S02]  /*42b0*/  MOV R62, 0xffffffff ;  /* 0xffffffff003e7802 */ /* 0x000fe40000000f00 */
[----:B------:R-:W-:Y:S02]  /*42c0*/  MOV R65, R67 ;  /* 0x0000004300417202 */ /* 0x000fe40000000f00 */
[----:B------:R-:W-:Y:S02]  /*42d0*/  MOV R60, 0x42f0 ;  /* 0x000042f0003c7802 */ /* 0x000fe40000000f00 */
[----:B------:R-:W-:Y:S05]  /*42e0*/  CALL.REL.NOINC `($__internal_101_$__cuda_sm70_shflsync_down_p) ;  /* 0x0000036000007944 */ /* 0x000fea0003c00000 */
[----:B0-----:R-:W-:Y:S01]  /*42f0*/  HFMA2.MMA R64, -RZ, RZ, 0, 4.76837158203125e-07 ;  /* 0x00000008ff407435 */ /* 0x001fe200000001ff */
[----:B-1----:R-:W-:-:S02]  /*4300*/  MOV R66, R62 ;  /* 0x0000003e00427202 */ /* 0x002fc40000000f00 */
[----:B------:R-:W-:Y:S02]  /*4310*/  MOV R65, R69 ;  /* 0x0000004500417202 */ /* 0x000fe40000000f00 */
[----:B------:R-:W-:Y:S02]  /*4320*/  MOV R63, 0x1f ;  /* 0x0000001f003f7802 */ /* 0x000fe40000000f00 */
[----:B------:R-:W-:Y:S02]  /*4330*/  MOV R62, 0xffffffff ;  /* 0xffffffff003e7802 */ /* 0x000fe40000000f00 */
[----:B------:R-:W-:Y:S02]  /*4340*/  MOV R60, 0x4360 ;  /* 0x00004360003c7802 */ /* 0x000fe40000000f00 */
[----:B------:R-:W-:Y:S05]  /*4350*/  CALL.REL.NOINC `($__internal_101_$__cuda_sm70_shflsync_down_p) ;  /* 0x000002f000007944 */ /* 0x000fea0003c00000 */
[----:B------:R-:W-:Y:S01]  /*4360*/  FADD.FTZ R67, R66, R67 ;  /* 0x0000004342437221 */ /* 0x000fe20000010000 */
[----:B0-----:R-:W-:Y:S01]  /*4370*/  HFMA2.MMA R64, -RZ, RZ, 0, 2.384185791015625e-07 ;  /* 0x00000004ff407435 */ /* 0x001fe200000001ff */
[----:B-1----:R-:W-:Y:S01]  /*4380*/  FADD.FTZ R69, R69, R62 ;  /* 0x0000003e45457221 */ /* 0x002fe20000010000 */
[----:B------:R-:W-:Y:S02]  /*4390*/  MOV R63, 0x1f ;  /* 0x0000001f003f7802 */ /* 0x000fe40000000f00 */
[----:B------:R-:W-:-:S02]  /*43a0*/  MOV R62, 0xffffffff ;  /* 0xffffffff003e7802 */ /* 0x000fc40000000f00 */
[----:B------:R-:W-:Y:S02]  /*43b0*/  MOV R65, R67 ;  /* 0x0000004300417202 */ /* 0x000fe40000000f00 */
[----:B------:R-:W-:Y:S02]  /*43c0*/  MOV R60, 0x43e0 ;  /* 0x000043e0003c7802 */ /* 0x000fe40000000f00 */
[----:B------:R-:W-:Y:S05]  /*43d0*/  CALL.REL.NOINC `($__internal_101_$__cuda_sm70_shflsync_down_p) ;  /* 0x0000027000007944 */ /* 0x000fea0003c00000 */
[----:B0-----:R-:W-:Y:S01]  /*43e0*/  HFMA2.MMA R64, -RZ, RZ, 0, 2.384185791015625e-07 ;  /* 0x00000004ff407435 */ /* 0x001fe200000001ff */
[----:B-1----:R-:W-:Y:S02]  /*43f0*/  MOV R66, R62 ;  /* 0x0000003e00427202 */ /* 0x002fe40000000f00 */
[----:B------:R-:W-:Y:S02]  /*4400*/  MOV R65, R69 ;  /* 0x0000004500417202 */ /* 0x000fe40000000f00 */
[----:B------:R-:W-:Y:S02]  /*4410*/  MOV R63, 0x1f ;  /* 0x0000001f003f7802 */ /* 0x000fe40000000f00 */
[----:B------:R-:W-:Y:S02]  /*4420*/  MOV R62, 0xffffffff ;  /* 0xffffffff003e7802 */ /* 0x000fe40000000f00 */
[----:B------:R-:W-:-:S02]  /*4430*/  MOV R60, 0x4450 ;  /* 0x00004450003c7802 */ /* 0x000fc40000000f00 */
[----:B------:R-:W-:Y:S05]  /*4440*/  CALL.REL.NOINC `($__internal_101_$__cuda_sm70_shflsync_down_p) ;  /* 0x0000020000007944 */ /* 0x000fea0003c00000 */
[----:B------:R-:W-:Y:S01]  /*4450*/  FADD.FTZ R67, R66, R67 ;  /* 0x0000004342437221 */ /* 0x000fe20000010000 */
[----:B0-----:R-:W-:Y:S01]  /*4460*/  HFMA2.MMA R64, -RZ, RZ, 0, 1.1920928955078125e-07 ;  /* 0x00000002ff407435 */ /* 0x001fe200000001ff */
[----:B-1----:R-:W-:Y:S01]  /*4470*/  FADD.FTZ R69, R69, R62 ;  /* 0x0000003e45457221 */ /* 0x002fe20000010000 */
[----:B------:R-:W-:-:S02]  /*4480*/  MOV R63, 0x1f ;  /* 0x0000001f003f7802 */ /* 0x000fc40000000f00 */
[----:B------:R-:W-:Y:S02]  /*4490*/  MOV R62, 0xffffffff ;  /* 0xffffffff003e7802 */ /* 0x000fe40000000f00 */
[----:B------:R-:W-:Y:S02]  /*44a0*/  MOV R65, R67 ;  /* 0x0000004300417202 */ /* 0x000fe40000000f00 */
[----:B------:R-:W-:Y:S02]  /*44b0*/  MOV R60, 0x44d0 ;  /* 0x000044d0003c7802 */ /* 0x000fe40000000f00 */
[----:B------:R-:W-:Y:S05]  /*44c0*/  CALL.REL.NOINC `($__internal_101_$__cuda_sm70_shflsync_down_p) ;  /* 0x0000018000007944 */ /* 0x000fea0003c00000 */
[----:B0-----:R-:W-:Y:S01]  /*44d0*/  HFMA2.MMA R64, -RZ, RZ, 0, 1.1920928955078125e-07 ;  /* 0x00000002ff407435 */ /* 0x001fe200000001ff */
[----:B-1----:R-:W-:Y:S02]  /*44e0*/  MOV R66, R62 ;  /* 0x0000003e00427202 */ /* 0x002fe40000000f00 */
[----:B------:R-:W-:Y:S02]  /*44f0*/  MOV R65, R69 ;  /* 0x0000004500417202 */ /* 0x000fe40000000f00 */
[----:B------:R-:W-:Y:S02]  /*4500*/  MOV R63, 0x1f ;  /* 0x0000001f003f7802 */ /* 0x000fe40000000f00 */
[----:B------:R-:W-:-:S02]  /*4510*/  MOV R62, 0xffffffff ;  /* 0xffffffff003e7802 */ /* 0x000fc40000000f00 */
[----:B------:R-:W-:Y:S02]  /*4520*/  MOV R60, 0x4540 ;  /* 0x00004540003c7802 */ /* 0x000fe40000000f00 */
[----:B------:R-:W-:Y:S05]  /*4530*/  CALL.REL.NOINC `($__internal_101_$__cuda_sm70_shflsync_down_p) ;  /* 0x0000011000007944 */ /* 0x000fea0003c00000 */
[----:B------:R-:W-:Y:S01]  /*4540*/  FADD.FTZ R68, R66, R67 ;  /* 0x0000004342447221 */ /* 0x000fe20000010000 */
[----:B0-----:R-:W-:Y:S01]  /*4550*/  HFMA2.MMA R64, -RZ, RZ, 0, 5.9604644775390625e-08 ;  /* 0x00000001ff407435 */ /* 0x001fe200000001ff */
[----:B-1----:R-:W-:Y:S01]  /*4560*/  FADD.FTZ R67, R69, R62 ;  /* 0x0000003e45437221 */ /* 0x002fe20000010000 */
[----:B------:R-:W-:Y:S02]  /*4570*/  MOV R63, 0x1f ;  /* 0x0000001f003f7802 */ /* 0x000fe40000000f00 */
[----:B------:R-:W-:Y:S02]  /*4580*/  MOV R62, 0xffffffff ;  /* 0xffffffff003e7802 */ /* 0x000fe40000000f00 */
[----:B------:R-:W-:Y:S02]  /*4590*/  MOV R65, R68 ;  /* 0x0000004400417202 */ /* 0x000fe40000000f00 */
[----:B------:R-:W-:Y:S02]  /*45a0*/  MOV R60, 0x45c0 ;  /* 0x000045c0003c7802 */ /* 0x000fe40000000f00 */
[----:B------:R-:W-:Y:S05]  /*45b0*/  CALL.REL.NOINC `($__internal_101_$__cuda_sm70_shflsync_down_p) ;  /* 0x0000009000007944 */ /* 0x000fea0003c00000 */
[----:B0-----:R-:W-:Y:S01]  /*45c0*/  HFMA2.MMA R64, -RZ, RZ, 0, 5.9604644775390625e-08 ;  /* 0x00000001ff407435 */ /* 0x001fe200000001ff */
[----:B-1----:R-:W-:-:S02]  /*45d0*/  MOV R69, R62 ;  /* 0x0000003e00457202 */ /* 0x002fc40000000f00 */
[----:B------:R-:W-:Y:S02]  /*45e0*/  MOV R65, R67 ;  /* 0x0000004300417202 */ /* 0x000fe40000000f00 */
[----:B------:R-:W-:Y:S02]  /*45f0*/  MOV R63, 0x1f ;  /* 0x0000001f003f7802 */ /* 0x000fe40000000f00 */
[----:B------:R-:W-:Y:S02]  /*4600*/  MOV R62, 0xffffffff ;  /* 0xffffffff003e7802 */ /* 0x000fe40000000f00 */
[----:B------:R-:W-:Y:S02]  /*4610*/  MOV R60, 0x4630 ;  /* 0x00004630003c7802 */ /* 0x000fe40000000f00 */
[----:B------:R-:W-:Y:S05]  /*4620*/  CALL.REL.NOINC `($__internal_101_$__cuda_sm70_shflsync_down_p) ;  /* 0x0000002000007944 */ /* 0x000fea0003c00000 */
[----:B-1----:R-:W-:Y:S01]  /*4630*/  MOV R60, R62 ;  /* 0x0000003e003c7202 */ /* 0x002fe20000000f00 */
[----:B0-----:R-:W-:Y:S05]  /*4640*/  BRA `(.L_x_7344) ;  /* 0xffffdba000007947 */ /* 0x001fea000383ffff */
        .weak           $__internal_101_$__cuda_sm70_shflsync_down_p
        .type           $__internal_101_$__cuda_sm70_shflsync_down_p,@function
        .size           $__internal_101_$__cuda_sm70_shflsync_down_p,(.L_x_14319 - $__internal_101_$__cuda_sm70_shflsync_down_p)
$__internal_101_$__cuda_sm70_shflsync_down_p:
[----:B------:R-:W-:Y:S01]  /*4650*/  HFMA2.MMA R61, -RZ, RZ, 0, 0 ;  /* 0x00000000ff3d7435 */ /* 0x000fe200000001ff */
[----:B------:R-:W-:Y:S04]  /*4660*/  WARPSYNC R62 ;  /* 0x0000003e00007348 */ /* 0x000fe80003800000 */
[----:B------:R0:W1:Y:S01]  /*4670*/  SHFL.DOWN PT, R62, R65, R64, R63 ;  /* 0x08000040413e7389 */ /* 0x00006200000e003f */
[----:B------:R-:W-:Y:S05]  /*4680*/  RET.REL.NODEC R60 `(_ZN10layer_norm13ln_bwd_kernelINS_13Kernel_traitsIf6__halfS2_S2_fjLj5120ELj1ELj1ELj4ELj16ENS_18Kernel_traits_baseILj5120EfS2_S2_S2_fjLj128EEEEELb0ELb0ELb0ELb1EEEvNS_9BwdParamsE) ;  /* 0xffffb9703c007950 */ /* 0x000fea0003c3ffff */
.L_x_7345:
        /* <DEDUP_REMOVED lines=15> */
.L_x_14319:


//--------------------- .text._ZN10layer_norm13ln_bwd_kernelINS_13Kernel_traitsIf6__halfS2_S2_fjLj5120ELj1ELj1ELj4ELj16ENS_18Kernel_traits_baseILj5120EfS2_S2_S2_fjLj128EEEEELb0ELb0ELb1ELb0EEEvNS_9BwdParamsE --------------------------
	.section	.text._ZN10layer_norm13ln_bwd_kernelINS_13Kernel_traitsIf6__halfS2_S2_fjLj5120ELj1ELj1ELj4ELj16ENS_18Kernel_traits_baseILj5120EfS2_S2_S2_fjLj128EEEEELb0ELb0ELb1ELb0EEEvNS_9BwdParamsE,"ax",@progbits
	.sectioninfo	@"SHI_REGISTERS=255"
	.align	128
        .global         _ZN10layer_norm13ln_bwd_kernelINS_13Kernel_traitsIf6__halfS2_S2_fjLj5120ELj1ELj1ELj4ELj16ENS_18Kernel_traits_baseILj5120EfS2_S2_S2_fjLj128EEEEELb0ELb0ELb1ELb0EEEvNS_9BwdParamsE
        .type           _ZN10layer_norm13ln_bwd_kernelINS_13Kernel_traitsIf6__halfS2_S2_fjLj5120ELj1ELj1ELj4ELj16ENS_18Kernel_traits_baseILj5120EfS2_S2_S2_fjLj128EEEEELb0ELb0ELb1ELb0EEEvNS_9BwdParamsE,@function
        .size           _ZN10layer_norm13ln_bwd_kernelINS_13Kernel_traitsIf6__halfS2_S2_fjLj5120ELj1ELj1ELj4ELj16ENS_18Kernel_traits_baseILj5120EfS2_S2_S2_fjLj128EEEEELb0ELb0ELb1ELb0EEEvNS_9BwdParamsE,(.L_x_14320 - _ZN10layer_norm13ln_bwd_kernelINS_13Kernel_traitsIf6__halfS2_S2_fjLj5120ELj1ELj1ELj4ELj16ENS_18Kernel_traits_baseILj5120EfS2_S2_S2_fjLj128EEEEELb0ELb0ELb1ELb0EEEvNS_9BwdParamsE)
        .other          _ZN10layer_norm13ln_bwd_kernelINS_13Kernel_traitsIf6__halfS2_S2_fjLj5120ELj1ELj1ELj4ELj16ENS_18Kernel_traits_baseILj5120EfS2_S2_S2_fjLj128EEEEELb0ELb0ELb1ELb0EEEvNS_9BwdParamsE,@"STO_CUDA_ENTRY STV_DEFAULT"
_ZN10layer_norm13ln_bwd_kernelINS_13Kernel_traitsIf6__halfS2_S2_fjLj5120ELj1ELj1ELj4ELj16ENS_18Kernel_traits_baseILj5120EfS2_S2_S2_fjLj128EEEEELb0ELb0ELb1ELb0EEEvNS_9BwdParamsE:
.text._ZN10layer_norm13ln_bwd_kernelINS_13Kernel_traitsIf6__halfS2_S2_fjLj5120ELj1ELj1ELj4ELj16ENS_18Kernel_traits_baseILj5120EfS2_S2_S2_fjLj128EEEEELb0ELb0ELb1ELb0EEEvNS_9BwdParamsE:
        /* <DEDUP_REMOVED lines=88> */
.L_x_7502:
[----:B------:R-:W-:-:S05]  /*0580*/  MOV R3, 0x4 ;  /* 0x0000000400037802 */ /* 0x000fca0000000f00 */
        /* <DEDUP_REMOVED lines=26> */
.L_x_7351:
[----:B------:R-:W-:Y:S02]  /*0730*/  IADD3 R173, R4, 0x80, RZ ;  /* 0x0000008004ad7810 */ /* 0x000fe40007ffe0ff */
.L_x_7350:
[----:B------:R-:W-:Y:S05]  /*0740*/  BSYNC B1 ;  /* 0x0000000000017941 */ /* 0x000fea0003800000 */
.L_x_7349:
        /* <DEDUP_REMOVED lines=8> */
.L_x_7354:
[----:B------:R-:W-:Y:S02]  /*07d0*/  IADD3 R173, R173, 0x80, RZ ;  /* 0x00000080adad7810 */ /* 0x000fe40007ffe0ff */
.L_x_7353:
[----:B------:R-:W-:Y:S05]  /*07e0*/  BSYNC B1 ;  /* 0x0000000000017941 */ /* 0x000fea0003800000 */
.L_x_7352:
[----:B------:R-:W-:Y:S01]  /*07f0*/  BSSY B1, `(.L_x_7355) ;  /* 0x0000008000017945 */ /* 0x000fe20003800000 */
[----:B------:R-:W-:Y:S05]  /*0800*/  @!P0 BRA `(.L_x_7356) ;  /* 0x0000006000008947 */ /* 0x000fea0003800000 */
[----:B------:R-:W-:-:S04]  /*0810*/  ISETP.NE.U32.AND P3, PT, RZ, c[0x0][0x218], PT ;  /* 0x00008600ff007a0c */ /* 0x000fc80003f65070 */
[----:B------:R-:W-:-:S13]  /*0820*/  ISETP.NE.AND.EX P3, PT, RZ, c[0x0][0x21c], PT, P3 ;  /* 0x00008700ff007a0c */ /* 0x000fda0003f65330 */
[----:B------:R-:W-:Y:S05]  /*0830*/  @!P3 BRA `(.L_x_7357) ;  /* 0x000000200000b947 */ /* 0x000fea0003800000 */
[----:B------:R-:W-:-:S06]  /*0840*/  IMAD.WIDE.U32 R152, R173, R248, c[0x0][0x218] ;  /* 0x00008600ad987625 */ /* 0x000fcc00078e00f8 */
[----:B------:R-:W5:Y:S02]  /*0850*/  LDG.E.128 R152, [R152.64] ;  /* 0x0000000498987981 */ /* 0x000f64000c1e1d00 */
.L_x_7357:
[----:B------:R-:W-:Y:S02]  /*0860*/  IADD3 R173, R173, 0x80, RZ ;  /* 0x00000080adad7810 */ /* 0x000fe40007ffe0ff */
.L_x_7356:
[----:B------:R-:W-:Y:S05]  /*0870*/  BSYNC B1 ;  /* 0x0000000000017941 */ /* 0x000fea0003800000 */
.L_x_7355:
[----:B------:R-:W-:Y:S01]  /*0880*/  BSSY B1, `(.L_x_7358) ;  /* 0x0000008000017945 */ /* 0x000fe20003800000 */
[----:B------:R-:W-:Y:S05]  /*0890*/  @!P1 BRA `(.L_x_7359) ;  /* 0x0000006000009947 */ /* 0x000fea0003800000 */
[----:B------:R-:W-:-:S04]  /*08a0*/  ISETP.NE.U32.AND P3, PT, RZ, c[0x0][0x218], PT ;  /* 0x00008600ff007a0c */ /* 0x000fc80003f65070 */
[----:B------:R-:W-:-:S13]  /*08b0*/  ISETP.NE.AND.EX P3, PT, RZ, c[0x0][0x21c], PT, P3 ;  /* 0x00008700ff007a0c */ /* 0x000fda0003f65330 */
[----:B------:R-:W-:Y:S05]  /*08c0*/  @!P3 BRA `(.L_x_7360) ;  /* 0x000000200000b947 */ /* 0x000fea0003800000 */
[----:B------:R-:W-:-:S06]  /*08d0*/  IMAD.WIDE.U32 R156, R173, R248, c[0x0][0x218] ;  /* 0x00008600ad9c7625 */ /* 0x000fcc00078e00f8 */
[----:B------:R-:W5:Y:S02]  /*08e0*/  LDG.E.128 R156, [R156.64] ;  /* 0x000000049c9c7981 */ /* 0x000f64000c1e1d00 */
.L_x_7360:
[----:B------:R-:W-:Y:S02]  /*08f0*/  IADD3 R173, R173, 0x80, RZ ;  /* 0x00000080adad7810 */ /* 0x000fe40007ffe0ff */
.L_x_7359:
[----:B------:R-:W-:Y:S05]  /*0900*/  BSYNC B1 ;  /* 0x0000000000017941 */ /* 0x000fea0003800000 */
.L_x_7358:
        /* <DEDUP_REMOVED lines=8> */
.L_x_7348:
        /* <DEDUP_REMOVED lines=18> */
[----:B------:R-:W-:Y:S01]  /*0ab0*/  IADD3 R212, R212, 0x80, RZ ;  /* 0x00000080d4d47810 */ /* 0x000fe20007ffe0ff */
[--C-:B--2---:R-:W-:Y:S02]  /*0ac0*/  HADD2.F32 R5, -RZ, R172.reuse.H0_H0 ;  /* 0x200000acff057230 */ /* 0x104fe40000004100 */
[----:B------:R-:W-:Y:S01]  /*0ad0*/  HADD2.F32 R7, -RZ, R172.H1_H1 ;  /* 0x300000acff077230 */ /* 0x000fe20000004100 */
[----:B-----5:R-:W-:Y:S01]  /*0ae0*/  FSEL R172, R209, RZ, !P3 ;  /* 0x000000ffd1ac7208 */ /* 0x020fe20005800000 */
[--C-:B------:R-:W-:Y:S02]  /*0af0*/  HADD2.F32 R13, -RZ, R173.reuse.H0_H0 ;  /* 0x200000adff0d7230 */ /* 0x100fe40000004100 */
[----:B------:R-:W-:-:S02]  /*0b00*/  HADD2.F32 R179, -RZ, R173.H1_H1 ;  /* 0x300000adffb37230 */ /* 0x000fc40000004100 */
[C---:B------:R-:W-:Y:S01]  /*0b10*/  FADD.FTZ R6, -R172.reuse, R5 ;  /* 0x00000005ac067221 */ /* 0x040fe20000010100 */
[--C-:B------:R-:W-:Y:S01]  /*0b20*/  HADD2.F32 R173, -RZ, R174.reuse.H0_H0 ;  /* 0x200000aeffad7230 */ /* 0x100fe20000004100 */
[C---:B------:R-:W-:Y:S01]  /*0b30*/  FADD.FTZ R244, -R172.reuse, R7 ;  /* 0x00000007acf47221 */ /* 0x040fe20000010100 */
[----:B------:R-:W-:Y:S01]  /*0b40*/  HADD2.F32 R211, -RZ, R174.H1_H1 ;  /* 0x300000aeffd37230 */ /* 0x000fe20000004100 */
[C---:B------:R-:W-:Y:S01]  /*0b50*/  FADD.FTZ R242, -R172.reuse, R13 ;  /* 0x0000000dacf27221 */ /* 0x040fe20000010100 */
[--C-:B---3--:R-:W-:Y:S01]  /*0b60*/  HADD2.F32 R7, -RZ, R8.reuse.H0_H0 ;  /* 0x20000008ff077230 */ /* 0x108fe20000004100 */
[----:B------:R-:W-:Y:S01]  /*0b70*/  FMUL.FTZ R5, R3, R6 ;  /* 0x0000000603057220 */ /* 0x000fe20000410000 */
[--C-:B------:R-:W-:Y:S01]  /*0b80*/  HADD2.F32 R213, -RZ, R175.reuse.H0_H0 ;  /* 0x200000afffd57230 */ /* 0x100fe20000004100 */
[C---:B------:R-:W-:Y:S01]  /*0b90*/  FADD.FTZ R210, -R172.reuse, R173 ;  /* 0x000000adacd27221 */ /* 0x040fe20000010100 */
[----:B------:R-:W-:Y:S01]  /*0ba0*/  HADD2.F32 R175, -RZ, R175.H1_H1 ;  /* 0x300000afffaf7230 */ /* 0x000fe20000004100 */
[----:B------:R-:W-:Y:S01]  /*0bb0*/  FADD.FTZ R178, -R172, R211 ;  /* 0x000000d3acb27221 */ /* 0x000fe20000010100 */
[----:B------:R-:W-:Y:S01]  /*0bc0*/  HADD2.F32 R252, -RZ, R8.H1_H1 ;  /* 0x30000008fffc7230 */ /* 0x000fe20000004100 */
[----:B------:R-:W-:Y:S01]  /*0bd0*/  FADD.FTZ R104, R104, R7 ;  /* 0x0000000768687221 */ /* 0x000fe20000010000 */
[----:B------:R-:W-:Y:S01]  /*0be0*/  HADD2.F32 R173, -RZ, R9.H0_H0 ;  /* 0x20000009ffad7230 */ /* 0x000fe20000004100 */
[-C--:B------:R-:W-:Y:S01]  /*0bf0*/  FFMA.FTZ R64, R5, R7.reuse, R64 ;  /* 0x0000000705407223 */ /* 0x080fe20000010040 */
[--C-:B-1----:R-:W-:Y:S01]  /*0c00*/  HADD2.F32 R176, -RZ, R10.reuse.H1_H1 ;  /* 0x3000000affb07230 */ /* 0x102fe20000004100 */
[C---:B------:R-:W-:Y:S01]  /*0c10*/  FMUL.FTZ R8, R3.reuse, R242 ;  /* 0x000000f203087220 */ /* 0x040fe20000410000 */
[--C-:B------:R-:W-:Y:S01]  /*0c20*/  HADD2.F32 R13, -RZ, R11.reuse.H0_H0 ;  /* 0x2000000bff0d7230 */ /* 0x100fe20000004100 */
[C---:B------:R-:W-:Y:S01]  /*0c30*/  FADD.FTZ R240, -R172.reuse, R179 ;  /* 0x000000b3acf07221 */ /* 0x040fe20000010100 */
[----:B------:R-:W-:Y:S01]  /*0c40*/  HADD2.F32 R174, -RZ, R11.H1_H1 ;  /* 0x3000000bffae7230 */ /* 0x000fe20000004100 */
[----:B------:R-:W-:Y:S01]  /*0c50*/  FADD.FTZ R12, -R172, R213 ;  /* 0x000000d5ac0c7221 */ /* 0x000fe20000010100 */
[----:B------:R-:W-:Y:S01]  /*0c60*/  HADD2.F32 R243, -RZ, R9.H1_H1 ;  /* 0x30000009fff37230 */ /* 0x000fe20000004100 */
[----:B------:R-:W-:Y:S01]  /*0c70*/  FMUL.FTZ R7, R24, R7 ;  /* 0x0000000718077220 */ /* 0x000fe20000410000 */
[----:B------:R-:W-:Y:S01]  /*0c80*/  IADD3 R213, R4, 0x80, RZ ;  /* 0x0000008004d57810 */ /* 0x000fe20007ffe0ff */
[----:B------:R-:W-:Y:S01]  /*0c90*/  FADD.FTZ R172, -R172, R175 ;  /* 0x000000afacac7221 */ /* 0x000fe20000010100 */
[----:B------:R-:W-:Y:S01]  /*0ca0*/  HADD2.F32 R175, -RZ, R10.H0_H0 ;  /* 0x2000000affaf7230 */ /* 0x000fe20000004100 */
[----:B------:R-:W-:-:S02]  /*0cb0*/  FMUL.FTZ R6, R3, R244 ;  /* 0x000000f403067220 */ /* 0x000fc40000410000 */
[----:B------:R-:W-:Y:S02]  /*0cc0*/  FADD.FTZ R106, R106, R173 ;  /* 0x000000ad6a6a7221 */ /* 0x000fe40000010000 */
[-C--:B------:R-:W-:Y:S02]  /*0cd0*/  FFMA.FTZ R66, R8, R173.reuse, R66 ;  /* 0x000000ad08427223 */ /* 0x080fe40000010042 */
[----:B------:R-:W-:Y:S02]  /*0ce0*/  FMUL.FTZ R244, R26, R173 ;  /* 0x000000ad1af47220 */ /* 0x000fe40000410000 */
[C---:B------:R-:W-:Y:S02]  /*0cf0*/  FMUL.FTZ R10, R3.reuse, R210 ;  /* 0x000000d2030a7220 */ /* 0x040fe40000410000 */
[----:B------:R-:W-:Y:S02]  /*0d00*/  FMUL.FTZ R11, R3, R178 ;  /* 0x000000b2030b7220 */ /* 0x000fe40000410000 */
[----:B------:R-:W-:-:S02]  /*0d10*/  FMUL.FTZ R245, R25, R252 ;  /* 0x000000fc19f57220 */ /* 0x000fc40000410000 */
[----:B------:R-:W-:Y:S02]  /*0d20*/  FADD.FTZ R178, RZ, R7 ;  /* 0x00000007ffb27221 */ /* 0x000fe40000010000 */
[----:B------:R-:W-:Y:S02]  /*0d30*/  FFMA.FTZ R173, R5, R7, RZ ;  /* 0x0000000705ad7223 */ /* 0x000fe400000100ff */
[----:B------:R-:W-:Y:S02]  /*0d40*/  FMUL.FTZ R9, R3, R240 ;  /* 0x000000f003097220 */ /* 0x000fe40000410000 */
        /* <DEDUP_REMOVED lines=22> */
[C---:B------:R-:W-:Y:S02]  /*0eb0*/  FFMA.FTZ R70, R12.reuse, R13, R70 ;  /* 0x0000000d0c467223 */ /* 0x040fe40000010046 */
[----:B------:R-:W-:Y:S02]  /*0ec0*/  FMUL.FTZ R13, R3, R172 ;  /* 0x000000ac030d7220 */ /* 0x000fe40000410000 */
[----:B------:R-:W-:Y:S02]  /*0ed0*/  FMUL.FTZ R239, R31, R174 ;  /* 0x000000ae1fef7220 */ /* 0x000fe40000410000 */
        /* <DEDUP_REMOVED lines=8> */
.L_x_7363:
[----:B------:R-:W-:Y:S05]  /*0f60*/  BSYNC B1 ;  /* 0x0000000000017941 */ /* 0x000fea0003800000 */
.L_x_7362:
        /* <DEDUP_REMOVED lines=13> */
[----:B------:R-:W-:Y:S01]  /*1040*/  IADD3 R213, R213, 0x80, RZ ;  /* 0x00000080d5d57810 */ /* 0x000fe20007ffe0ff */
[--C-:B--2---:R-:W-:Y:S02]  /*1050*/  HADD2.F32 R252, -RZ, R173.reuse.H0_H0 ;  /* 0x200000adfffc7230 */ /* 0x104fe40000004100 */
[----:B------:R-:W-:Y:S01]  /*1060*/  HADD2.F32 R236, -RZ, R173.H1_H1 ;  /* 0x300000adffec7230 */ /* 0x000fe20000004100 */
[----:B-----5:R-:W-:Y:S01]  /*1070*/  FSEL R173, R209, RZ, !P3 ;  /* 0x000000ffd1ad7208 */ /* 0x020fe20005800000 */
[----:B------:R-:W-:-:S02]  /*1080*/  HADD2.F32 R238, -RZ, R172.H1_H1 ;  /* 0x300000acffee7230 */ /* 0x000fc40000004100 */
[----:B------:R-:W-:Y:S02]  /*1090*/  HADD2.F32 R20, -RZ, R172.H0_H0 ;  /* 0x200000acff147230 */ /* 0x000fe40000004100 */
[----:B------:R-:W-:Y:S01]  /*10a0*/  HADD2.F32 R232, -RZ, R174.H0_H0 ;  /* 0x200000aeffe87230 */ /* 0x000fe20000004100 */
[C---:B------:R-:W-:Y:S01]  /*10b0*/  FADD.FTZ R238, -R173.reuse, R238 ;  /* 0x000000eeadee7221 */ /* 0x040fe20000010100 */
[--C-:B------:R-:W-:Y:S01]  /*10c0*/  HADD2.F32 R21, -RZ, R175.reuse.H0_H0 ;  /* 0x200000afff157230 */ /* 0x100fe20000004100 */
[C---:B-1----:R-:W-:Y:S01]  /*10d0*/  FADD.FTZ R14, -R173.reuse, R20 ;  /* 0x00000014ad0e7221 */ /* 0x042fe20000010100 */
[----:B------:R-:W-:Y:S01]  /*10e0*/  HADD2.F32 R172, -RZ, R175.H1_H1 ;  /* 0x300000afffac7230 */ /* 0x000fe20000004100 */
[C---:B------:R-:W-:Y:S01]  /*10f0*/  FADD.FTZ R236, -R173.reuse, R236 ;  /* 0x000000ecadec7221 */ /* 0x040fe20000010100 */
[----:B---3--:R-:W-:Y:S01]  /*1100*/  HADD2.F32 R175, -RZ, R16.H0_H0 ;  /* 0x20000010ffaf7230 */ /* 0x008fe20000004100 */
[----:B------:R-:W-:Y:S01]  /*1110*/  FADD.FTZ R232, -R173, R232 ;  /* 0x000000e8ade87221 */ /* 0x000fe20000010100 */
[----:B------:R-:W-:Y:S01]  /*1120*/  HADD2.F32 R176, -RZ, R174.H1_H1 ;  /* 0x300000aeffb07230 */ /* 0x000fe20000004100 */
[C---:B------:R-:W-:Y:S01]  /*1130*/  FMUL.FTZ R15, R3.reuse, R238 ;  /* 0x000000ee030f7220 */ /* 0x040fe20000410000 */
[----:B------:R-:W-:Y:S01]  /*1140*/  HADD2.F32 R237, -RZ, R16.H1_H1 ;  /* 0x30000010ffed7230 */ /* 0x000fe20000004100 */
[----:B------:R-:W-:Y:S01]  /*1150*/  FMUL.FTZ R14, R3, R14 ;  /* 0x0000000e030e7220 */ /* 0x000fe20000410000 */
[--C-:B------:R-:W-:Y:S01]  /*1160*/  HADD2.F32 R177, -RZ, R17.reuse.H0_H0 ;  /* 0x20000011ffb17230 */ /* 0x100fe20000004100 */
[----:B------:R-:W-:Y:S01]  /*1170*/  FMUL.FTZ R238, R32, R175 ;  /* 0x000000af20ee7220 */ /* 0x000fe20000410000 */
[----:B------:R-:W-:Y:S01]  /*1180*/  HADD2.F32 R234, -RZ, R17.H1_H1 ;  /* 0x30000011ffea7230 */ /* 0x000fe20000004100 */
[C---:B------:R-:W-:Y:S01]  /*1190*/  FADD.FTZ R252, -R173.reuse, R252 ;  /* 0x000000fcadfc7221 */ /* 0x040fe20000010100 */
[--C-:B------:R-:W-:Y:S01]  /*11a0*/  HADD2.F32 R178, -RZ, R18.reuse.H1_H1 ;  /* 0x30000012ffb27230 */ /* 0x100fe20000004100 */
[C---:B------:R-:W-:Y:S01]  /*11b0*/  FADD.FTZ R176, -R173.reuse, R176 ;  /* 0x000000b0adb07221 */ /* 0x040fe20000010100 */
[--C-:B------:R-:W-:Y:S01]  /*11c0*/  HADD2.F32 R174, -RZ, R19.reuse.H1_H1 ;  /* 0x30000013ffae7230 */ /* 0x100fe20000004100 */
[C---:B------:R-:W-:Y:S01]  /*11d0*/  FADD.FTZ R20, -R173.reuse, R21 ;  /* 0x00000015ad147221 */ /* 0x040fe20000010100 */
[----:B------:R-:W-:Y:S01]  /*11e0*/  HADD2.F32 R21, -RZ, R19.H0_H0 ;  /* 0x20000013ff157230 */ /* 0x000fe20000004100 */
[----:B------:R-:W-:Y:S01]  /*11f0*/  FADD.FTZ R172, -R173, R172 ;  /* 0x000000acadac7221 */ /* 0x000fe20000010100 */
[----:B------:R-:W-:Y:S01]  /*1200*/  HADD2.F32 R173, -RZ, R18.H0_H0 ;  /* 0x20000012ffad7230 */ /* 0x000fe20000004100 */
        /* <DEDUP_REMOVED lines=45> */
.L_x_7365:
[----:B------:R-:W-:Y:S05]  /*14e0*/  BSYNC B1 ;  /* 0x0000000000017941 */ /* 0x000fea0003800000 */
.L_x_7364:
        /* <DEDUP_REMOVED lines=16> */
[----:B------:R-:W-:-:S02]  /*15f0*/  HADD2.F32 R187, -RZ, R177.H0_H0 ;  /* 0x200000b1ffbb7230 */ /* 0x000fc40000004100 */
[----:B------:R-:W-:Y:S02]  /*1600*/  HADD2.F32 R177, -RZ, R177.H1_H1 ;  /* 0x300000b1ffb17230 */ /* 0x000fe40000004100 */
[--C-:B------:R-:W-:Y:S01]  /*1610*/  HADD2.F32 R223, -RZ, R178.reuse.H0_H0 ;  /* 0x200000b2ffdf7230 */ /* 0x100fe20000004100 */
[C---:B------:R-:W-:Y:S01]  /*1620*/  FADD.FTZ R22, -R176.reuse, R181 ;  /* 0x000000b5b0167221 */ /* 0x040fe20000010100 */
[----:B------:R-:W-:Y:S01]  /*1630*/  HADD2.F32 R225, -RZ, R178.H1_H1 ;  /* 0x300000b2ffe17230 */ /* 0x000fe20000004100 */
[C---:B------:R-:W-:Y:S01]  /*1640*/  FADD.FTZ R228, -R176.reuse, R185 ;  /* 0x000000b9b0e47221 */ /* 0x040fe20000010100 */
[--C-:B------:R-:W-:Y:S01]  /*1650*/  HADD2.F32 R227, -RZ, R179.reuse.H0_H0 ;  /* 0x200000b3ffe37230 */ /* 0x100fe20000004100 */
[C---:B-1----:R-:W-:Y:S01]  /*1660*/  FADD.FTZ R182, -R176.reuse, R187 ;  /* 0x000000bbb0b67221 */ /* 0x042fe20000010100 */
[----:B------:R-:W-:Y:S01]  /*1670*/  HADD2.F32 R179, -RZ, R179.H1_H1 ;  /* 0x300000b3ffb37230 */ /* 0x000fe20000004100 */
[C---:B------:R-:W-:Y:S01]  /*1680*/  FADD.FTZ R226, -R176.reuse, R177 ;  /* 0x000000b1b0e27221 */ /* 0x040fe20000010100 */
[--C-:B---3--:R-:W-:Y:S01]  /*1690*/  HADD2.F32 R224, -RZ, R173.reuse.H1_H1 ;  /* 0x300000adffe07230 */ /* 0x108fe20000004100 */
[C---:B------:R-:W-:Y:S01]  /*16a0*/  FADD.FTZ R184, -R176.reuse, R223 ;  /* 0x000000dfb0b87221 */ /* 0x040fe20000010100 */
[----:B------:R-:W-:Y:S01]  /*16b0*/  HADD2.F32 R252, -RZ, R172.H1_H1 ;  /* 0x300000acfffc7230 */ /* 0x000fe20000004100 */
[C---:B------:R-:W-:Y:S01]  /*16c0*/  FADD.FTZ R178, -R176.reuse, R225 ;  /* 0x000000e1b0b27221 */ /* 0x040fe20000010100 */
[----:B------:R-:W-:Y:S01]  /*16d0*/  HADD2.F32 R185, -RZ, R173.H0_H0 ;  /* 0x200000adffb97230 */ /* 0x000fe20000004100 */
[C---:B------:R-:W-:Y:S01]  /*16e0*/  FADD.FTZ R186, -R176.reuse, R227 ;  /* 0x000000e3b0ba7221 */ /* 0x040fe20000010100 */
[----:B------:R-:W-:Y:S01]  /*16f0*/  HADD2.F32 R177, -RZ, R174.H0_H0 ;  /* 0x200000aeffb17230 */ /* 0x000fe20000004100 */
[----:B------:R-:W-:Y:S01]  /*1700*/  FADD.FTZ R176, -R176, R179 ;  /* 0x000000b3b0b07221 */ /* 0x000fe20000010100 */
[----:B------:R-:W-:Y:S01]  /*1710*/  HADD2.F32 R179, -RZ, R172.H0_H0 ;  /* 0x200000acffb37230 */ /* 0x000fe20000004100 */
[C---:B------:R-:W-:Y:S01]  /*1720*/  FMUL.FTZ R183, R3.reuse, R226 ;  /* 0x000000e203b77220 */ /* 0x040fe20000410000 */
[----:B------:R-:W-:Y:S01]  /*1730*/  HADD2.F32 R174, -RZ, R174.H1_H1 ;  /* 0x300000aeffae7230 */ /* 0x000fe20000004100 */
[C---:B------:R-:W-:Y:S01]  /*1740*/  FMUL.FTZ R22, R3.reuse, R22 ;  /* 0x0000001603167220 */ /* 0x040fe20000410000 */
[--C-:B------:R-:W-:Y:S01]  /*1750*/  HADD2.F32 R173, -RZ, R175.reuse.H0_H0 ;  /* 0x200000afffad7230 */ /* 0x100fe20000004100 */
[----:B------:R-:W-:Y:S01]  /*1760*/  FMUL.FTZ R230, R40, R179 ;  /* 0x000000b328e67220 */ /* 0x000fe20000410000 */
[----:B------:R-:W-:Y:S01]  /*1770*/  HADD2.F32 R172, -RZ, R175.H1_H1 ;  /* 0x300000afffac7230 */ /* 0x000fe20000004100 */
[----:B------:R-:W-:-:S02]  /*1780*/  FMUL.FTZ R182, R3, R182 ;  /* 0x000000b603b67220 */ /* 0x000fc40000410000 */
[----:B------:R-:W-:Y:S02]  /*1790*/  FADD.FTZ R123, R123, R224 ;  /* 0x000000e07b7b7221 */ /* 0x000fe40000010000 */
[----:B------:R-:W-:Y:S02]  /*17a0*/  FMUL.FTZ R184, R3, R184 ;  /* 0x000000b803b87220 */ /* 0x000fe40000410000 */
[-C--:B------:R-:W-:Y:S02]  /*17b0*/  FFMA.FTZ R83, R183, R224.reuse, R83 ;  /* 0x000000e0b7537223 */ /* 0x080fe40000010053 */
[----:B------:R-:W-:Y:S02]  /*17c0*/  FMUL.FTZ R227, R43, R224 ;  /* 0x000000e02be37220 */ /* 0x000fe40000410000 */
        /* <DEDUP_REMOVED lines=40> */
.L_x_7367:
[----:B------:R-:W-:Y:S05]  /*1a50*/  BSYNC B1 ;  /* 0x0000000000017941 */ /* 0x000fea0003800000 */
.L_x_7366:
        /* <DEDUP_REMOVED lines=21> */
[C---:B-1----:R-:W-:Y:S01]  /*1bb0*/  FADD.FTZ R188, -R176.reuse, R191 ;  /* 0x000000bfb0bc7221 */ /* 0x042fe20000010100 */
[--C-:B------:R-:W-:Y:S01]  /*1bc0*/  HADD2.F32 R215, -RZ, R179.reuse.H0_H0 ;  /* 0x200000b3ffd77230 */ /* 0x100fe20000004100 */
[C---:B------:R-:W-:Y:S01]  /*1bd0*/  FADD.FTZ R208, -R176.reuse, R193 ;  /* 0x000000c1b0d07221 */ /* 0x040fe20000010100 */
[----:B------:R-:W-:Y:S01]  /*1be0*/  HADD2.F32 R179, -RZ, R179.H1_H1 ;  /* 0x300000b3ffb37230 */ /* 0x000fe20000004100 */
[C---:B------:R-:W-:Y:S01]  /*1bf0*/  FADD.FTZ R190, -R176.reuse, R177 ;  /* 0x000000b1b0be7221 */ /* 0x040fe20000010100 */
[--C-:B---3--:R-:W-:Y:S01]  /*1c00*/  HADD2.F32 R214, -RZ, R173.reuse.H1_H1 ;  /* 0x300000adffd67230 */ /* 0x108fe20000004100 */
[C---:B------:R-:W-:Y:S01]  /*1c10*/  FADD.FTZ R194, -R176.reuse, R195 ;  /* 0x000000c3b0c27221 */ /* 0x040fe20000010100 */
[--C-:B------:R-:W-:Y:S01]  /*1c20*/  HADD2.F32 R177, -RZ, R174.reuse.H0_H0 ;  /* 0x200000aeffb17230 */ /* 0x100fe20000004100 */
[C---:B------:R-:W-:Y:S01]  /*1c30*/  FADD.FTZ R192, -R176.reuse, R207 ;  /* 0x000000cfb0c07221 */ /* 0x040fe20000010100 */
[----:B------:R-:W-:Y:S01]  /*1c40*/  HADD2.F32 R174, -RZ, R174.H1_H1 ;  /* 0x300000aeffae7230 */ /* 0x000fe20000004100 */
[C---:B------:R-:W-:Y:S01]  /*1c50*/  FADD.FTZ R178, -R176.reuse, R215 ;  /* 0x000000d7b0b27221 */ /* 0x040fe20000010100 */
[----:B------:R-:W-:Y:S01]  /*1c60*/  HADD2.F32 R215, -RZ, R173.H0_H0 ;  /* 0x200000adffd77230 */ /* 0x000fe20000004100 */
[----:B------:R-:W-:Y:S01]  /*1c70*/  FADD.FTZ R176, -R176, R179 ;  /* 0x000000b3b0b07221 */ /* 0x000fe20000010100 */
[--C-:B------:R-:W-:Y:S01]  /*1c80*/  HADD2.F32 R179, -RZ, R172.reuse.H0_H0 ;  /* 0x200000acffb37230 */ /* 0x100fe20000004100 */
[C---:B------:R-:W-:Y:S01]  /*1c90*/  FMUL.FTZ R23, R3.reuse, R196 ;  /* 0x000000c403177220 */ /* 0x040fe20000410000 */
[----:B------:R-:W-:Y:S01]  /*1ca0*/  HADD2.F32 R172, -RZ, R172.H1_H1 ;  /* 0x300000acffac7230 */ /* 0x000fe20000004100 */
[C---:B------:R-:W-:Y:S01]  /*1cb0*/  FMUL.FTZ R188, R3.reuse, R188 ;  /* 0x000000bc03bc7220 */ /* 0x040fe20000410000 */
[--C-:B------:R-:W-:Y:S01]  /*1cc0*/  HADD2.F32 R173, -RZ, R175.reuse.H0_H0 ;  /* 0x200000afffad7230 */ /* 0x100fe20000004100 */
[----:B------:R-:W-:Y:S01]  /*1cd0*/  FMUL.FTZ R222, R48, R179 ;  /* 0x000000b330de7220 */ /* 0x000fe20000410000 */
[----:B------:R-:W-:Y:S01]  /*1ce0*/  HADD2.F32 R196, -RZ, R175.H1_H1 ;  /* 0x300000afffc47230 */ /* 0x000fe20000004100 */
[----:B------:R-:W-:-:S02]  /*1cf0*/  FMUL.FTZ R189, R3, R208 ;  /* 0x000000d003bd7220 */ /* 0x000fc40000410000 */
[----:B------:R-:W-:Y:S02]  /*1d00*/  FMUL.FTZ R220, R49, R172 ;  /* 0x000000ac31dc7220 */ /* 0x000fe40000410000 */
[----:B------:R-:W-:Y:S02]  /*1d10*/  FADD.FTZ R211, R211, R222 ;  /* 0x000000ded3d37221 */ /* 0x000fe40000010000 */
[----:B------:R-:W-:Y:S02]  /*1d20*/  FFMA.FTZ R175, R23, R222, R210 ;  /* 0x000000de17af7223 */ /* 0x000fe400000100d2 */
[----:B------:R-:W-:Y:S02]  /*1d30*/  FADD.FTZ R129, R129, R172 ;  /* 0x000000ac81817221 */ /* 0x000fe40000010000 */
[----:B------:R-:W-:Y:S02]  /*1d40*/  FFMA.FTZ R89, R188, R172, R89 ;  /* 0x000000acbc597223 */ /* 0x000fe40000010059 */
        /* <DEDUP_REMOVED lines=9> */
[----:B------:R-:W-:Y:S02]  /*1de0*/  FADD.FTZ R132, R132, R177 ;  /* 0x000000b184847221 */ /* 0x000fe40000010000 */
[-C--:B------:R-:W-:Y:S02]  /*1df0*/  FFMA.FTZ R92, R191, R177.reuse, R92 ;  /* 0x000000b1bf5c7223 */ /* 0x080fe4000001005c */
[----:B------:R-:W-:Y:S02]  /*1e00*/  FMUL.FTZ R208, R52, R177 ;  /* 0x000000b134d07220 */ /* 0x000fe40000410000 */
[----:B------:R-:W-:-:S02]  /*1e10*/  FMUL.FTZ R214, R51, R214 ;  /* 0x000000d633d67220 */ /* 0x000fc40000410000 */
[----:B------:R-:W-:Y:S02]  /*1e20*/  FADD.FTZ R175, R172, R215 ;  /* 0x000000d7acaf7221 */ /* 0x000fe40000010000 */
[----:B------:R-:W-:Y:S02]  /*1e30*/  FFMA.FTZ R177, R189, R215, R194 ;  /* 0x000000d7bdb17223 */ /* 0x000fe400000100c2 */
        /* <DEDUP_REMOVED lines=24> */
.L_x_7369:
[----:B------:R-:W-:Y:S05]  /*1fc0*/  BSYNC B1 ;  /* 0x0000000000017941 */ /* 0x000fea0003800000 */
.L_x_7368:
        /* <DEDUP_REMOVED lines=12> */
[--C-:B--2---:R-:W-:Y:S02]  /*2090*/  HADD2.F32 R180, -RZ, R172.reuse.H0_H0 ;  /* 0x200000acffb47230 */ /* 0x104fe40000004100 */
[----:B------:R-:W-:Y:S02]  /*20a0*/  HADD2.F32 R197, -RZ, R172.H1_H1 ;  /* 0x300000acffc57230 */ /* 0x000fe40000004100 */
[--C-:B------:R-:W-:Y:S01]  /*20b0*/  HADD2.F32 R204, -RZ, R173.reuse.H1_H1 ;  /* 0x300000adffcc7230 */ /* 0x100fe20000004100 */
[C---:B------:R-:W-:Y:S01]  /*20c0*/  FADD.FTZ R180, -R209.reuse, R180 ;  /* 0x000000b4d1b47221 */ /* 0x040fe20000010100 */
[--C-:B------:R-:W-:Y:S01]  /*20d0*/  HADD2.F32 R200, -RZ, R174.reuse.H0_H0 ;  /* 0x200000aeffc87230 */ /* 0x100fe20000004100 */
[----:B------:R-:W-:Y:S01]  /*20e0*/  FADD.FTZ R212, -R209, R197 ;  /* 0x000000c5d1d47221 */ /* 0x000fe20000010100 */
[----:B------:R-:W-:Y:S01]  /*20f0*/  HADD2.F32 R202, -RZ, R174.H1_H1 ;  /* 0x300000aeffca7230 */ /* 0x000fe20000004100 */
[----:B------:R-:W-:Y:S01]  /*2100*/  FMUL.FTZ R180, R3, R180 ;  /* 0x000000b403b47220 */ /* 0x000fe20000410000 */
[----:B------:R-:W-:Y:S01]  /*2110*/  HADD2.F32 R172, -RZ, R173.H0_H0 ;  /* 0x200000adffac7230 */ /* 0x000fe20000004100 */
[C---:B------:R-:W-:Y:S01]  /*2120*/  FADD.FTZ R204, -R209.reuse, R204 ;  /* 0x000000ccd1cc7221 */ /* 0x040fe20000010100 */
[--C-:B------:R-:W-:Y:S01]  /*2130*/  HADD2.F32 R174, -RZ, R175.reuse.H0_H0 ;  /* 0x200000afffae7230 */ /* 0x100fe20000004100 */
[C---:B------:R-:W-:Y:S01]  /*2140*/  FADD.FTZ R200, -R209.reuse, R200 ;  /* 0x000000c8d1c87221 */ /* 0x040fe20000010100 */
[--C-:B---3--:R-:W-:Y:S01]  /*2150*/  HADD2.F32 R221, -RZ, R176.reuse.H0_H0 ;  /* 0x200000b0ffdd7230 */ /* 0x108fe20000004100 */
[----:B0-----:R-:W-:Y:S01]  /*2160*/  FADD.FTZ R198, -R209, R172 ;  /* 0x000000acd1c67221 */ /* 0x001fe20000010100 */
[----:B------:R-:W-:Y:S01]  /*2170*/  HADD2.F32 R175, -RZ, R175.H1_H1 ;  /* 0x300000afffaf7230 */ /* 0x000fe20000004100 */
[----:B------:R-:W-:Y:S01]  /*2180*/  FMUL.FTZ R197, R3, R212 ;  /* 0x000000d403c57220 */ /* 0x000fe20000410000 */
[----:B------:R-:W-:Y:S01]  /*2190*/  HADD2.F32 R176, -RZ, R176.H1_H1 ;  /* 0x300000b0ffb07230 */ /* 0x000fe20000004100 */
[----:B------:R-:W-:Y:S01]  /*21a0*/  FADD.FTZ R136, R136, R221 ;  /* 0x000000dd88887221 */ /* 0x000fe20000010000 */
[----:B------:R-:W-:Y:S01]  /*21b0*/  HADD2.F32 R216, -RZ, R177.H1_H1 ;  /* 0x300000b1ffd87230 */ /* 0x000fe20000004100 */
[-C--:B------:R-:W-:Y:S01]  /*21c0*/  FFMA.FTZ R96, R180, R221.reuse, R96 ;  /* 0x000000ddb4607223 */ /* 0x080fe20000010060 */
[----:B------:R-:W-:Y:S01]  /*21d0*/  HADD2.F32 R173, -RZ, R179.H0_H0 ;  /* 0x200000b3ffad7230 */ /* 0x000fe20000004100 */
[----:B------:R-:W-:Y:S01]  /*21e0*/  FADD.FTZ R172, -R209, R175 ;  /* 0x000000afd1ac7221 */ /* 0x000fe20000010100 */
[----:B------:R-:W-:Y:S01]  /*21f0*/  HADD2.F32 R175, -RZ, R177.H0_H0 ;  /* 0x200000b1ffaf7230 */ /* 0x000fe20000004100 */
[----:B------:R-:W-:Y:S01]  /*2200*/  FMUL.FTZ R221, R56, R221 ;  /* 0x000000dd38dd7220 */ /* 0x000fe20000410000 */
[--C-:B------:R-:W-:Y:S01]  /*2210*/  HADD2.F32 R177, -RZ, R178.reuse.H0_H0 ;  /* 0x200000b2ffb17230 */ /* 0x100fe20000004100 */
[----:B------:R-:W-:Y:S01]  /*2220*/  FMUL.FTZ R199, R3, R204 ;  /* 0x000000cc03c77220 */ /* 0x000fe20000410000 */
[----:B------:R-:W-:Y:S01]  /*2230*/  HADD2.F32 R178, -RZ, R178.H1_H1 ;  /* 0x300000b2ffb27230 */ /* 0x000fe20000004100 */
[----:B------:R-:W-:Y:S01]  /*2240*/  FADD.FTZ R202, -R209, R202 ;  /* 0x000000cad1ca7221 */ /* 0x000fe20000010100 */
[----:B------:R-:W-:Y:S01]  /*2250*/  HADD2.F32 R206, -RZ, R179.H1_H1 ;  /* 0x300000b3ffce7230 */ /* 0x000fe20000004100 */
        /* <DEDUP_REMOVED lines=43> */
.L_x_7361:
[----:B------:R-:W-:Y:S05]  /*2510*/  BSYNC B0 ;  /* 0x0000000000007941 */ /* 0x000fea0003800000 */
.L_x_7347:
[----:B------:R-:W-:Y:S02]  /*2520*/  LOP3.LUT P3, RZ, R247, 0xff, RZ, 0xc0, !PT ;  /* 0x000000fff7ff7812 */ /* 0x000fe4000786c0ff */
[----:B------:R-:W-:-:S04]  /*2530*/  SHF.R.U32.HI R174, RZ, 0x5, R250 ;  /* 0x00000005ffae7819 */ /* 0x000fc800000116fa */
[----:B-----5:R-:W-:-:S07]  /*2540*/  LOP3.LUT R209, R174, 0x7fffffc, RZ, 0xc0, !PT ;  /* 0x07fffffcaed17812 */ /* 0x020fce00078ec0ff */
[----:B------:R-:W-:Y:S02]  /*2550*/  @!P3 IADD3 R209, R209, 0x4, RZ ;  /* 0x00000004d1d1b810 */ /* 0x000fe40007ffe0ff */
[----:B------:R-:W-:Y:S01]  /*2560*/  LOP3.LUT P3, RZ, R250, 0x1f, RZ, 0xc0, !PT ;  /* 0x0000001ffaff7812 */ /* 0x000fe2000786c0ff */
[----:B------:R-:W-:Y:S10]  /*2570*/  BRA.DIV ~URZ, `(.L_x_7370) ;  /* 0x000037a27f007947 */ /* 0x000ff4000b800000 */
[----:B------:R2:W3:Y:S02]  /*2580*/  SHFL.DOWN PT, R212, R211, 0x10, 0x1f ;  /* 0x0a001f00d3d47f89 */ /* 0x0004e400000e0000 */
.L_x_7503:
        /* <DEDUP_REMOVED lines=18> */
.L_x_7504:
        /* <DEDUP_REMOVED lines=42> */
.L_x_7375:
        /* <DEDUP_REMOVED lines=9> */
.L_x_7376:
[----:B------:R-:W-:Y:S05]  /*29e0*/  BSYNC B1 ;  /* 0x0000000000017941 */ /* 0x000fea0003800000 */
.L_x_7374:
        /* <DEDUP_REMOVED lines=13> */
.L_x_7378:
[----:B------:R-:W-:Y:S01]  /*2ac0*/  FFMA.FTZ R172, R6, R177, R174 ;  /* 0x000000b106ac7223 */ /* 0x000fe200000100ae */
[----:B------:R-:W-:-:S03]  /*2ad0*/  @P4 HADD2.F32 R173, -RZ, R144.H1_H1 ;  /* 0x30000090ffad4230 */ /* 0x000fc60000004100 */
[----:B------:R-:W-:-:S04]  /*2ae0*/  FADD.FTZ R172, R245, -R172 ;  /* 0x800000acf5ac7221 */ /* 0x000fc80000010000 */
[----:B------:R-:W-:-:S04]  /*2af0*/  FMUL.FTZ R172, R3, R172 ;  /* 0x000000ac03ac7220 */ /* 0x000fc80000410000 */
[----:B------:R-:W-:Y:S02]  /*2b00*/  @P4 FADD.FTZ R172, R172, R173 ;  /* 0x000000adacac4221 */ /* 0x000fe40000010000 */
.L_x_7379:
[----:B------:R-:W-:Y:S05]  /*2b10*/  BSYNC B1 ;  /* 0x0000000000017941 */ /* 0x000fea0003800000 */
.L_x_7377:
        /* <DEDUP_REMOVED lines=11> */
.L_x_7381:
[----:B------:R-:W-:-:S04]  /*2bd0*/  FFMA.FTZ R173, R8, R177, R174 ;  /* 0x000000b108ad7223 */ /* 0x000fc800000100ae */
[----:B------:R-:W-:Y:S01]  /*2be0*/  FADD.FTZ R172, R244, -R173 ;  /* 0x800000adf4ac7221 */ /* 0x000fe20000010000 */
[----:B------:R-:W-:-:S03]  /*2bf0*/  @P4 HADD2.F32 R173, -RZ, R145.H0_H0 ;  /* 0x20000091ffad4230 */ /* 0x000fc60000004100 */
[----:B------:R-:W-:-:S04]  /*2c00*/  FMUL.FTZ R172, R3, R172 ;  /* 0x000000ac03ac7220 */ /* 0x000fc80000410000 */
[----:B------:R-:W-:Y:S02]  /*2c10*/  @P4 FADD.FTZ R172, R172, R173 ;  /* 0x000000adacac4221 */ /* 0x000fe40000010000 */
.L_x_7382:
[----:B------:R-:W-:Y:S05]  /*2c20*/  BSYNC B1 ;  /* 0x0000000000017941 */ /* 0x000fea0003800000 */
.L_x_7380:
        /* <DEDUP_REMOVED lines=11> */
.L_x_7384:
[----:B------:R-:W-:Y:S01]  /*2ce0*/  FFMA.FTZ R172, R9, R177, R174 ;  /* 0x000000b109ac7223 */ /* 0x000fe200000100ae */
[----:B------:R-:W-:-:S03]  /*2cf0*/  @P4 HADD2.F32 R173, -RZ, R145.H1_H1 ;  /* 0x30000091ffad4230 */ /* 0x000fc60000004100 */
[----:B------:R-:W-:-:S04]  /*2d00*/  FADD.FTZ R172, R243, -R172 ;  /* 0x800000acf3ac7221 */ /* 0x000fc80000010000 */
[----:B------:R-:W-:-:S04]  /*2d10*/  FMUL.FTZ R172, R3, R172 ;  /* 0x000000ac03ac7220 */ /* 0x000fc80000410000 */
[----:B------:R-:W-:Y:S02]  /*2d20*/  @P4 FADD.FTZ R172, R172, R173 ;  /* 0x000000adacac4221 */ /* 0x000fe40000010000 */
.L_x_7385:
[----:B------:R-:W-:Y:S05]  /*2d30*/  BSYNC B1 ;  /* 0x0000000000017941 */ /* 0x000fea0003800000 */
.L_x_7383:
        /* <DEDUP_REMOVED lines=11> */
.L_x_7387:
[----:B------:R-:W-:-:S04]  /*2df0*/  FFMA.FTZ R173, R10, R177, R174 ;  /* 0x000000b10aad7223 */ /* 0x000fc800000100ae */
[----:B------:R-:W-:Y:S01]  /*2e00*/  FADD.FTZ R172, R242, -R173 ;  /* 0x800000adf2ac7221 */ /* 0x000fe20000010000 */
[----:B------:R-:W-:-:S03]  /*2e10*/  @P4 HADD2.F32 R173, -RZ, R146.H0_H0 ;  /* 0x20000092ffad4230 */ /* 0x000fc60000004100 */
[----:B------:R-:W-:-:S04]  /*2e20*/  FMUL.FTZ R172, R3, R172 ;  /* 0x000000ac03ac7220 */ /* 0x000fc80000410000 */
[----:B------:R-:W-:Y:S02]  /*2e30*/  @P4 FADD.FTZ R172, R172, R173 ;  /* 0x000000adacac4221 */ /* 0x000fe40000010000 */
.L_x_7388:
[----:B------:R-:W-:Y:S05]  /*2e40*/  BSYNC B1 ;  /* 0x0000000000017941 */ /* 0x000fea0003800000 */
.L_x_7386:
        /* <DEDUP_REMOVED lines=11> */
.L_x_7390:
[----:B------:R-:W-:Y:S01]  /*2f00*/  FFMA.FTZ R172, R11, R177, R174 ;  /* 0x000000b10bac7223 */ /* 0x000fe200000100ae */
[----:B------:R-:W-:-:S03]  /*2f10*/  @P4 HADD2.F32 R173, -RZ, R146.H1_H1 ;  /* 0x30000092ffad4230 */ /* 0x000fc60000004100 */
[----:B------:R-:W-:-:S04]  /*2f20*/  FADD.FTZ R172, R241, -R172 ;  /* 0x800000acf1ac7221 */ /* 0x000fc80000010000 */
[----:B------:R-:W-:-:S04]  /*2f30*/  FMUL.FTZ R172, R3, R172 ;  /* 0x000000ac03ac7220 */ /* 0x000fc80000410000 */
[----:B------:R-:W-:Y:S02]  /*2f40*/  @P4 FADD.FTZ R172, R172, R173 ;  /* 0x000000adacac4221 */ /* 0x000fe40000010000 */
.L_x_7391:
[----:B------:R-:W-:Y:S05]  /*2f50*/  BSYNC B1 ;  /* 0x0000000000017941 */ /* 0x000fea0003800000 */
.L_x_7389:
        /* <DEDUP_REMOVED lines=11> */
.L_x_7393:
[----:B------:R-:W-:-:S04]  /*3010*/  FFMA.FTZ R173, R12, R177, R174 ;  /* 0x000000b10cad7223 */ /* 0x000fc800000100ae */
[----:B------:R-:W-:Y:S01]  /*3020*/  FADD.FTZ R172, R240, -R173 ;  /* 0x800000adf0ac7221 */ /* 0x000fe20000010000 */
[----:B------:R-:W-:-:S03]  /*3030*/  @P4 HADD2.F32 R173, -RZ, R147.H0_H0 ;  /* 0x20000093ffad4230 */ /* 0x000fc60000004100 */
[----:B------:R-:W-:-:S04]  /*3040*/  FMUL.FTZ R172, R3, R172 ;  /* 0x000000ac03ac7220 */ /* 0x000fc80000410000 */
[----:B------:R-:W-:Y:S02]  /*3050*/  @P4 FADD.FTZ R172, R172, R173 ;  /* 0x000000adacac4221 */ /* 0x000fe40000010000 */
.L_x_7394:
[----:B------:R-:W-:Y:S05]  /*3060*/  BSYNC B1 ;  /* 0x0000000000017941 */ /* 0x000fea0003800000 */
.L_x_7392:
        /* <DEDUP_REMOVED lines=11> */
.L_x_7396:
[----:B------:R-:W-:Y:S01]  /*3120*/  FFMA.FTZ R172, R13, R177, R174 ;  /* 0x000000b10dac7223 */ /* 0x000fe200000100ae */
[----:B------:R-:W-:-:S03]  /*3130*/  @P4 HADD2.F32 R173, -RZ, R147.H1_H1 ;  /* 0x30000093ffad4230 */ /* 0x000fc60000004100 */
[----:B------:R-:W-:-:S04]  /*3140*/  FADD.FTZ R172, R239, -R172 ;  /* 0x800000acefac7221 */ /* 0x000fc80000010000 */
[----:B------:R-:W-:-:S04]  /*3150*/  FMUL.FTZ R176, R3, R172 ;  /* 0x000000ac03b07220 */ /* 0x000fc80000410000 */
[----:B------:R-:W-:Y:S02]  /*3160*/  @P4 FADD.FTZ R176, R176, R173 ;  /* 0x000000adb0b04221 */ /* 0x000fe40000010000 */
.L_x_7397:
[----:B------:R-:W-:Y:S05]  /*3170*/  BSYNC B1 ;  /* 0x0000000000017941 */ /* 0x000fea0003800000 */
.L_x_7395:
        /* <DEDUP_REMOVED lines=13> */
.L_x_7373:
[----:B------:R-:W-:Y:S05]  /*3250*/  BSYNC B0 ;  /* 0x0000000000007941 */ /* 0x000fea0003800000 */
.L_x_7372:
        /* <DEDUP_REMOVED lines=13> */
.L_x_7401:
        /* <DEDUP_REMOVED lines=9> */
.L_x_7402:
[----:B------:R-:W-:Y:S05]  /*33c0*/  BSYNC B1 ;  /* 0x0000000000017941 */ /* 0x000fea0003800000 */
.L_x_7400:
        /* <DEDUP_REMOVED lines=13> */
.L_x_7404:
[----:B------:R-:W-:Y:S01]  /*34a0*/  FFMA.FTZ R172, R15, R177, R174 ;  /* 0x000000b10fac7223 */ /* 0x000fe200000100ae */
[----:B------:R-:W-:-:S03]  /*34b0*/  @P4 HADD2.F32 R173, -RZ, R148.H1_H1 ;  /* 0x30000094ffad4230 */ /* 0x000fc60000004100 */
[----:B------:R-:W-:-:S04]  /*34c0*/  FADD.FTZ R172, R237, -R172 ;  /* 0x800000acedac7221 */ /* 0x000fc80000010000 */
[----:B------:R-:W-:-:S04]  /*34d0*/  FMUL.FTZ R172, R3, R172 ;  /* 0x000000ac03ac7220 */ /* 0x000fc80000410000 */
[----:B------:R-:W-:Y:S02]  /*34e0*/  @P4 FADD.FTZ R172, R172, R173 ;  /* 0x000000adacac4221 */ /* 0x000fe40000010000 */
.L_x_7405:
[----:B------:R-:W-:Y:S05]  /*34f0*/  BSYNC B1 ;  /* 0x0000000000017941 */ /* 0x000fea0003800000 */
.L_x_7403:
        /* <DEDUP_REMOVED lines=11> */
.L_x_7407:
[----:B------:R-:W-:-:S04]  /*35b0*/  FFMA.FTZ R173, R16, R177, R174 ;  /* 0x000000b110ad7223 */ /* 0x000fc800000100ae */
[----:B------:R-:W-:Y:S01]  /*35c0*/  FADD.FTZ R172, R236, -R173 ;  /* 0x800000adecac7221 */ /* 0x000fe20000010000 */
[----:B------:R-:W-:-:S03]  /*35d0*/  @P4 HADD2.F32 R173, -RZ, R149.H0_H0 ;  /* 0x20000095ffad4230 */ /* 0x000fc60000004100 */
[----:B------:R-:W-:-:S04]  /*35e0*/  FMUL.FTZ R172, R3, R172 ;  /* 0x000000ac03ac7220 */ /* 0x000fc80000410000 */
[----:B------:R-:W-:Y:S02]  /*35f0*/  @P4 FADD.FTZ R172, R172, R173 ;  /* 0x000000adacac4221 */ /* 0x000fe40000010000 */
.L_x_7408:
[----:B------:R-:W-:Y:S05]  /*3600*/  BSYNC B1 ;  /* 0x0000000000017941 */ /* 0x000fea0003800000 */
.L_x_7406:
        /* <DEDUP_REMOVED lines=11> */
.L_x_7410:
[----:B------:R-:W-:Y:S01]  /*36c0*/  FFMA.FTZ R172, R17, R177, R174 ;  /* 0x000000b111ac7223 */ /* 0x000fe200000100ae */
[----:B------:R-:W-:-:S03]  /*36d0*/  @P4 HADD2.F32 R173, -RZ, R149.H1_H1 ;  /* 0x30000095ffad4230 */ /* 0x000fc60000004100 */
[----:B------:R-:W-:-:S04]  /*36e0*/  FADD.FTZ R172, R235, -R172 ;  /* 0x800000acebac7221 */ /* 0x000fc80000010000 */
[----:B------:R-:W-:-:S04]  /*36f0*/  FMUL.FTZ R172, R3, R172 ;  /* 0x000000ac03ac7220 */ /* 0x000fc80000410000 */
[----:B------:R-:W-:Y:S02]  /*3700*/  @P4 FADD.FTZ R172, R172, R173 ;  /* 0x000000adacac4221 */ /* 0x000fe40000010000 */
.L_x_7411:
[----:B------:R-:W-:Y:S05]  /*3710*/  BSYNC B1 ;  /* 0x0000000000017941 */ /* 0x000fea0003800000 */
.L_x_7409:
        /* <DEDUP_REMOVED lines=11> */
.L_x_7413:
[----:B------:R-:W-:-:S04]  /*37d0*/  FFMA.FTZ R173, R18, R177, R174 ;  /* 0x000000b112ad7223 */ /* 0x000fc800000100ae */
[----:B------:R-:W-:Y:S01]  /*37e0*/  FADD.FTZ R172, R234, -R173 ;  /* 0x800000adeaac7221 */ /* 0x000fe20000010000 */
[----:B------:R-:W-:-:S03]  /*37f0*/  @P4 HADD2.F32 R173, -RZ, R150.H0_H0 ;  /* 0x20000096ffad4230 */ /* 0x000fc60000004100 */
[----:B------:R-:W-:-:S04]  /*3800*/  FMUL.FTZ R172, R3, R172 ;  /* 0x000000ac03ac7220 */ /* 0x000fc80000410000 */
[----:B------:R-:W-:Y:S02]  /*3810*/  @P4 FADD.FTZ R172, R172, R173 ;  /* 0x000000adacac4221 */ /* 0x000fe40000010000 */
.L_x_7414:
[----:B------:R-:W-:Y:S05]  /*3820*/  BSYNC B1 ;  /* 0x0000000000017941 */ /* 0x000fea0003800000 */
.L_x_7412:
        /* <DEDUP_REMOVED lines=11> */
.L_x_7416:
[----:B------:R-:W-:Y:S01]  /*38e0*/  FFMA.FTZ R172, R19, R177, R174 ;  /* 0x000000b113ac7223 */ /* 0x000fe200000100ae */
[----:B------:R-:W-:-:S03]  /*38f0*/  @P4 HADD2.F32 R173, -RZ, R150.H1_H1 ;  /* 0x30000096ffad4230 */ /* 0x000fc60000004100 */
[----:B------:R-:W-:-:S04]  /*3900*/  FADD.FTZ R172, R233, -R172 ;  /* 0x800000ace9ac7221 */ /* 0x000fc80000010000 */
[----:B------:R-:W-:-:S04]  /*3910*/  FMUL.FTZ R172, R3, R172 ;  /* 0x000000ac03ac7220 */ /* 0x000fc80000410000 */
[----:B------:R-:W-:Y:S02]  /*3920*/  @P4 FADD.FTZ R172, R172, R173 ;  /* 0x000000adacac4221 */ /* 0x000fe40000010000 */
.L_x_7417:
[----:B------:R-:W-:Y:S05]  /*3930*/  BSYNC B1 ;  /* 0x0000000000017941 */ /* 0x000fea0003800000 */
.L_x_7415:
        /* <DEDUP_REMOVED lines=11> */
.L_x_7419:
[----:B------:R-:W-:-:S04]  /*39f0*/  FFMA.FTZ R173, R20, R177, R174 ;  /* 0x000000b114ad7223 */ /* 0x000fc800000100ae */
[----:B------:R-:W-:Y:S01]  /*3a00*/  FADD.FTZ R172, R232, -R173 ;  /* 0x800000ade8ac7221 */ /* 0x000fe20000010000 */
[----:B------:R-:W-:-:S03]  /*3a10*/  @P4 HADD2.F32 R173, -RZ, R151.H0_H0 ;  /* 0x20000097ffad4230 */ /* 0x000fc60000004100 */
[----:B------:R-:W-:-:S04]  /*3a20*/  FMUL.FTZ R172, R3, R172 ;  /* 0x000000ac03ac7220 */ /* 0x000fc80000410000 */
[----:B------:R-:W-:Y:S02]  /*3a30*/  @P4 FADD.FTZ R172, R172, R173 ;  /* 0x000000adacac4221 */ /* 0x000fe40000010000 */
.L_x_7420:
[----:B------:R-:W-:Y:S05]  /*3a40*/  BSYNC B1 ;  /* 0x0000000000017941 */ /* 0x000fea0003800000 */
.L_x_7418:
        /* <DEDUP_REMOVED lines=11> */
.L_x_7422:
[----:B------:R-:W-:Y:S01]  /*3b00*/  FFMA.FTZ R172, R21, R177, R174 ;  /* 0x000000b115ac7223 */ /* 0x000fe200000100ae */
[----:B------:R-:W-:-:S03]  /*3b10*/  @P4 HADD2.F32 R173, -RZ, R151.H1_H1 ;  /* 0x30000097ffad4230 */ /* 0x000fc60000004100 */
[----:B------:R-:W-:-:S04]  /*3b20*/  FADD.FTZ R172, R231, -R172 ;  /* 0x800000ace7ac7221 */ /* 0x000fc80000010000 */
[----:B------:R-:W-:-:S04]  /*3b30*/  FMUL.FTZ R176, R3, R172 ;  /* 0x000000ac03b07220 */ /* 0x000fc80000410000 */
[----:B------:R-:W-:Y:S02]  /*3b40*/  @P4 FADD.FTZ R176, R176, R173 ;  /* 0x000000adb0b04221 */ /* 0x000fe40000010000 */
.L_x_7423:
[----:B------:R-:W-:Y:S05]  /*3b50*/  BSYNC B1 ;  /* 0x0000000000017941 */ /* 0x000fea0003800000 */
.L_x_7421:
        /* <DEDUP_REMOVED lines=13> */
.L_x_7399:
[----:B------:R-:W-:Y:S05]  /*3c30*/  BSYNC B0 ;  /* 0x0000000000007941 */ /* 0x000fea0003800000 */
.L_x_7398:
        /* <DEDUP_REMOVED lines=12> */
.L_x_7427:
        /* <DEDUP_REMOVED lines=9> */
.L_x_7428:
[----:B------:R-:W-:Y:S05]  /*3d90*/  BSYNC B1 ;  /* 0x0000000000017941 */ /* 0x000fea0003800000 */
.L_x_7426:
        /* <DEDUP_REMOVED lines=13> */
.L_x_7430:
[----:B------:R-:W-:Y:S01]  /*3e70*/  FFMA.FTZ R172, R181, R177, R174 ;  /* 0x000000b1b5ac7223 */ /* 0x000fe200000100ae */
[----:B------:R-:W-:-:S03]  /*3e80*/  @P4 HADD2.F32 R173, -RZ, R152.H1_H1 ;  /* 0x30000098ffad4230 */ /* 0x000fc60000004100 */
[----:B------:R-:W-:-:S04]  /*3e90*/  FADD.FTZ R172, R229, -R172 ;  /* 0x800000ace5ac7221 */ /* 0x000fc80000010000 */
[----:B------:R-:W-:-:S04]  /*3ea0*/  FMUL.FTZ R172, R3, R172 ;  /* 0x000000ac03ac7220 */ /* 0x000fc80000410000 */
[----:B------:R-:W-:Y:S02]  /*3eb0*/  @P4 FADD.FTZ R172, R172, R173 ;  /* 0x000000adacac4221 */ /* 0x000fe40000010000 */
.L_x_7431:
[----:B------:R-:W-:Y:S05]  /*3ec0*/  BSYNC B1 ;  /* 0x0000000000017941 */ /* 0x000fea0003800000 */
.L_x_7429:
        /* <DEDUP_REMOVED lines=11> */
.L_x_7433:
[----:B------:R-:W-:-:S04]  /*3f80*/  FFMA.FTZ R173, R182, R177, R174 ;  /* 0x000000b1b6ad7223 */ /* 0x000fc800000100ae */
[----:B------:R-:W-:Y:S01]  /*3f90*/  FADD.FTZ R172, R228, -R173 ;  /* 0x800000ade4ac7221 */ /* 0x000fe20000010000 */
[----:B------:R-:W-:-:S03]  /*3fa0*/  @P4 HADD2.F32 R173, -RZ, R153.H0_H0 ;  /* 0x20000099ffad4230 */ /* 0x000fc60000004100 */
[----:B------:R-:W-:-:S04]  /*3fb0*/  FMUL.FTZ R172, R3, R172 ;  /* 0x000000ac03ac7220 */ /* 0x000fc80000410000 */
[----:B------:R-:W-:Y:S02]  /*3fc0*/  @P4 FADD.FTZ R172, R172, R173 ;  /* 0x000000adacac4221 */ /* 0x000fe40000010000 */
.L_x_7434:
[----:B------:R-:W-:Y:S05]  /*3fd0*/  BSYNC B1 ;  /* 0x0000000000017941 */ /* 0x000fea0003800000 */
.L_x_7432:
        /* <DEDUP_REMOVED lines=11> */
.L_x_7436:
[----:B------:R-:W-:Y:S01]  /*4090*/  FFMA.FTZ R172, R183, R177, R174 ;  /* 0x000000b1b7ac7223 */ /* 0x000fe200000100ae */
[----:B------:R-:W-:-:S03]  /*40a0*/  @P4 HADD2.F32 R173, -RZ, R153.H1_H1 ;  /* 0x30000099ffad4230 */ /* 0x000fc60000004100 */
[----:B------:R-:W-:-:S04]  /*40b0*/  FADD.FTZ R172, R227, -R172 ;  /* 0x800000ace3ac7221 */ /* 0x000fc80000010000 */
[----:B------:R-:W-:-:S04]  /*40c0*/  FMUL.FTZ R172, R3, R172 ;  /* 0x000000ac03ac7220 */ /* 0x000fc80000410000 */
[----:B------:R-:W-:Y:S02]  /*40d0*/  @P4 FADD.FTZ R172, R172, R173 ;  /* 0x000000adacac4221 */ /* 0x000fe40000010000 */
.L_x_7437:
[----:B------:R-:W-:Y:S05]  /*40e0*/  BSYNC B1 ;  /* 0x0000000000017941 */ /* 0x000fea0003800000 */
.L_x_7435:
        /* <DEDUP_REMOVED lines=11> */
.L_x_7439:
[----:B------:R-:W-:-:S04]  /*41a0*/  FFMA.FTZ R173, R184, R177, R174 ;  /* 0x000000b1b8ad7223 */ /* 0x000fc800000100ae */
[----:B------:R-:W-:Y:S01]  /*41b0*/  FADD.FTZ R172, R226, -R173 ;  /* 0x800000ade2ac7221 */ /* 0x000fe20000010000 */
[----:B------:R-:W-:-:S03]  /*41c0*/  @P4 HADD2.F32 R173, -RZ, R154.H0_H0 ;  /* 0x2000009affad4230 */ /* 0x000fc60000004100 */
[----:B------:R-:W-:-:S04]  /*41d0*/  FMUL.FTZ R172, R3, R172 ;  /* 0x000000ac03ac7220 */ /* 0x000fc80000410000 */
[----:B------:R-:W-:Y:S02]  /*41e0*/  @P4 FADD.FTZ R172, R172, R173 ;  /* 0x000000adacac4221 */ /* 0x000fe40000010000 */
.L_x_7440:
[----:B------:R-:W-:Y:S05]  /*41f0*/  BSYNC B1 ;  /* 0x0000000000017941 */ /* 0x000fea0003800000 */
.L_x_7438:
        /* <DEDUP_REMOVED lines=11> */
.L_x_7442:
[----:B------:R-:W-:Y:S01]  /*42b0*/  FFMA.FTZ R172, R185, R177, R174 ;  /* 0x000000b1b9ac7223 */ /* 0x000fe200000100ae */
[----:B------:R-:W-:-:S03]  /*42c0*/  @P4 HADD2.F32 R173, -RZ, R154.H1_H1 ;  /* 0x3000009affad4230 */ /* 0x000fc60000004100 */
[----:B------:R-:W-:-:S04]  /*42d0*/  FADD.FTZ R172, R225, -R172 ;  /* 0x800000ace1ac7221 */ /* 0x000fc80000010000 */
[----:B------:R-:W-:-:S04]  /*42e0*/  FMUL.FTZ R172, R3, R172 ;  /* 0x000000ac03ac7220 */ /* 0x000fc80000410000 */
[----:B------:R-:W-:Y:S02]  /*42f0*/  @P4 FADD.FTZ R172, R172, R173 ;  /* 0x000000adacac4221 */ /* 0x000fe40000010000 */
.L_x_7443:
[----:B------:R-:W-:Y:S05]  /*4300*/  BSYNC B1 ;  /* 0x0000000000017941 */ /* 0x000fea0003800000 */
.L_x_7441:
        /* <DEDUP_REMOVED lines=11> */
.L_x_7445:
[----:B------:R-:W-:-:S04]  /*43c0*/  FFMA.FTZ R173, R186, R177, R174 ;  /* 0x000000b1baad7223 */ /* 0x000fc800000100ae */
[----:B------:R-:W-:Y:S01]  /*43d0*/  FADD.FTZ R172, R224, -R173 ;  /* 0x800000ade0ac7221 */ /* 0x000fe20000010000 */
[----:B------:R-:W-:-:S03]  /*43e0*/  @P4 HADD2.F32 R173, -RZ, R155.H0_H0 ;  /* 0x2000009bffad4230 */ /* 0x000fc60000004100 */
[----:B------:R-:W-:-:S04]  /*43f0*/  FMUL.FTZ R172, R3, R172 ;  /* 0x000000ac03ac7220 */ /* 0x000fc80000410000 */
[----:B------:R-:W-:Y:S02]  /*4400*/  @P4 FADD.FTZ R172, R172, R173 ;  /* 0x000000adacac4221 */ /* 0x000fe40000010000 */
.L_x_7446:
[----:B------:R-:W-:Y:S05]  /*4410*/  BSYNC B1 ;  /* 0x0000000000017941 */ /* 0x000fea0003800000 */
.L_x_7444:
        /* <DEDUP_REMOVED lines=11> */
.L_x_7448:
[----:B------:R-:W-:Y:S01]  /*44d0*/  FFMA.FTZ R172, R187, R177, R174 ;  /* 0x000000b1bbac7223 */ /* 0x000fe200000100ae */
[----:B------:R-:W-:-:S03]  /*44e0*/  @P4 HADD2.F32 R173, -RZ, R155.H1_H1 ;  /* 0x3000009bffad4230 */ /* 0x000fc60000004100 */
[----:B------:R-:W-:-:S04]  /*44f0*/  FADD.FTZ R172, R223, -R172 ;  /* 0x800000acdfac7221 */ /* 0x000fc80000010000 */
[----:B------:R-:W-:-:S04]  /*4500*/  FMUL.FTZ R176, R3, R172 ;  /* 0x000000ac03b07220 */ /* 0x000fc80000410000 */
[----:B------:R-:W-:Y:S02]  /*4510*/  @P4 FADD.FTZ R176, R176, R173 ;  /* 0x000000adb0b04221 */ /* 0x000fe40000010000 */
.L_x_7449:
[----:B------:R-:W-:Y:S05]  /*4520*/  BSYNC B1 ;  /* 0x0000000000017941 */ /* 0x000fea0003800000 */
.L_x_7447:
        /* <DEDUP_REMOVED lines=13> */
.L_x_7425:
[----:B------:R-:W-:Y:S05]  /*4600*/  BSYNC B0 ;  /* 0x0000000000007941 */ /* 0x000fea0003800000 */
.L_x_7424:
        /* <DEDUP_REMOVED lines=12> */
.L_x_7453:
        /* <DEDUP_REMOVED lines=9> */
.L_x_7454:
[----:B------:R-:W-:Y:S05]  /*4760*/  BSYNC B1 ;  /* 0x0000000000017941 */ /* 0x000fea0003800000 */
.L_x_7452:
        /* <DEDUP_REMOVED lines=13> */
.L_x_7456:
[----:B------:R-:W-:-:S04]  /*4840*/  FFMA.FTZ R173, R188, R177, R174 ;  /* 0x000000b1bcad7223 */ /* 0x000fc800000100ae */
[----:B------:R-:W-:Y:S01]  /*4850*/  FADD.FTZ R172, R220, -R173 ;  /* 0x800000addcac7221 */ /* 0x000fe20000010000 */
[----:B------:R-:W-:-:S03]  /*4860*/  @P4 HADD2.F32 R173, -RZ, R156.H1_H1 ;  /* 0x3000009cffad4230 */ /* 0x000fc60000004100 */
[----:B------:R-:W-:-:S04]  /*4870*/  FMUL.FTZ R172, R3, R172 ;  /* 0x000000ac03ac7220 */ /* 0x000fc80000410000 */
[----:B------:R-:W-:Y:S02]  /*4880*/  @P4 FADD.FTZ R172, R172, R173 ;  /* 0x000000adacac4221 */ /* 0x000fe40000010000 */
.L_x_7457:
[----:B------:R-:W-:Y:S05]  /*4890*/  BSYNC B1 ;  /* 0x0000000000017941 */ /* 0x000fea0003800000 */
.L_x_7455:
        /* <DEDUP_REMOVED lines=11> */
.L_x_7459:
[----:B------:R-:W-:Y:S01]  /*4950*/  FFMA.FTZ R172, R189, R177, R174 ;  /* 0x000000b1bdac7223 */ /* 0x000fe200000100ae */
[----:B------:R-:W-:-:S03]  /*4960*/  @P4 HADD2.F32 R173, -RZ, R157.H0_H0 ;  /* 0x2000009dffad4230 */ /* 0x000fc60000004100 */
[----:B------:R-:W-:-:S04]  /*4970*/  FADD.FTZ R172, R215, -R172 ;  /* 0x800000acd7ac7221 */ /* 0x000fc80000010000 */
[----:B------:R-:W-:-:S04]  /*4980*/  FMUL.FTZ R172, R3, R172 ;  /* 0x000000ac03ac7220 */ /* 0x000fc80000410000 */
[----:B------:R-:W-:Y:S02]  /*4990*/  @P4 FADD.FTZ R172, R172, R173 ;  /* 0x000000adacac4221 */ /* 0x000fe40000010000 */
.L_x_7460:
[----:B------:R-:W-:Y:S05]  /*49a0*/  BSYNC B1 ;  /* 0x0000000000017941 */ /* 0x000fea0003800000 */
.L_x_7458:
        /* <DEDUP_REMOVED lines=11> */
.L_x_7462:
[----:B------:R-:W-:-:S04]  /*4a60*/  FFMA.FTZ R173, R190, R177, R174 ;  /* 0x000000b1bead7223 */ /* 0x000fc800000100ae */
[----:B------:R-:W-:Y:S01]  /*4a70*/  FADD.FTZ R172, R214, -R173 ;  /* 0x800000add6ac7221 */ /* 0x000fe20000010000 */
[----:B------:R-:W-:-:S03]  /*4a80*/  @P4 HADD2.F32 R173, -RZ, R157.H1_H1 ;  /* 0x3000009dffad4230 */ /* 0x000fc60000004100 */
[----:B------:R-:W-:-:S04]  /*4a90*/  FMUL.FTZ R172, R3, R172 ;  /* 0x000000ac03ac7220 */ /* 0x000fc80000410000 */
[----:B------:R-:W-:Y:S02]  /*4aa0*/  @P4 FADD.FTZ R172, R172, R173 ;  /* 0x000000adacac4221 */ /* 0x000fe40000010000 */
.L_x_7463:
[----:B------:R-:W-:Y:S05]  /*4ab0*/  BSYNC B1 ;  /* 0x0000000000017941 */ /* 0x000fea0003800000 */
.L_x_7461:
        /* <DEDUP_REMOVED lines=11> */
.L_x_7465:
[----:B------:R-:W-:-:S04]  /*4b70*/  FFMA.FTZ R173, R191, R177, R174 ;  /* 0x000000b1bfad7223 */ /* 0x000fc800000100ae */
[----:B------:R-:W-:Y:S01]  /*4b80*/  FADD.FTZ R172, R208, -R173 ;  /* 0x800000add0ac7221 */ /* 0x000fe20000010000 */
[----:B------:R-:W-:-:S03]  /*4b90*/  @P4 HADD2.F32 R173, -RZ, R158.H0_H0 ;  /* 0x2000009effad4230 */ /* 0x000fc60000004100 */
[----:B------:R-:W-:-:S04]  /*4ba0*/  FMUL.FTZ R172, R3, R172 ;  /* 0x000000ac03ac7220 */ /* 0x000fc80000410000 */
[----:B------:R-:W-:Y:S02]  /*4bb0*/  @P4 FADD.FTZ R172, R172, R173 ;  /* 0x000000adacac4221 */ /* 0x000fe40000010000 */
.L_x_7466:
[----:B------:R-:W-:Y:S05]  /*4bc0*/  BSYNC B1 ;  /* 0x0000000000017941 */ /* 0x000fea0003800000 */
.L_x_7464:
        /* <DEDUP_REMOVED lines=11> */
.L_x_7468:
[----:B------:R-:W-:Y:S01]  /*4c80*/  FFMA.FTZ R172, R192, R177, R174 ;  /* 0x000000b1c0ac7223 */ /* 0x000fe200000100ae */
[----:B------:R-:W-:-:S03]  /*4c90*/  @P4 HADD2.F32 R173, -RZ, R158.H1_H1 ;  /* 0x3000009effad4230 */ /* 0x000fc60000004100 */
[----:B------:R-:W-:-:S04]  /*4ca0*/  FADD.FTZ R172, R207, -R172 ;  /* 0x800000accfac7221 */ /* 0x000fc80000010000 */
[----:B------:R-:W-:-:S04]  /*4cb0*/  FMUL.FTZ R172, R3, R172 ;  /* 0x000000ac03ac7220 */ /* 0x000fc80000410000 */
[----:B------:R-:W-:Y:S02]  /*4cc0*/  @P4 FADD.FTZ R172, R172, R173 ;  /* 0x000000adacac4221 */ /* 0x000fe40000010000 */
.L_x_7469:
[----:B------:R-:W-:Y:S05]  /*4cd0*/  BSYNC B1 ;  /* 0x0000000000017941 */ /* 0x000fea0003800000 */
.L_x_7467:
        /* <DEDUP_REMOVED lines=11> */
.L_x_7471:
[----:B------:R-:W-:-:S04]  /*4d90*/  FFMA.FTZ R173, R193, R177, R174 ;  /* 0x000000b1c1ad7223 */ /* 0x000fc800000100ae */
[----:B------:R-:W-:Y:S01]  /*4da0*/  FADD.FTZ R172, R194, -R173 ;  /* 0x800000adc2ac7221 */ /* 0x000fe20000010000 */
[----:B------:R-:W-:-:S03]  /*4db0*/  @P4 HADD2.F32 R173, -RZ, R159.H0_H0 ;  /* 0x2000009fffad4230 */ /* 0x000fc60000004100 */
[----:B------:R-:W-:-:S04]  /*4dc0*/  FMUL.FTZ R172, R3, R172 ;  /* 0x000000ac03ac7220 */ /* 0x000fc80000410000 */
[----:B------:R-:W-:Y:S02]  /*4dd0*/  @P4 FADD.FTZ R172, R172, R173 ;  /* 0x000000adacac4221 */ /* 0x000fe40000010000 */
.L_x_7472:
[----:B------:R-:W-:Y:S05]  /*4de0*/  BSYNC B1 ;  /* 0x0000000000017941 */ /* 0x000fea0003800000 */
.L_x_7470:
        /* <DEDUP_REMOVED lines=11> */
.L_x_7474:
[----:B------:R-:W-:-:S04]  /*4ea0*/  FFMA.FTZ R173, R195, R177, R174 ;  /* 0x000000b1c3ad7223 */ /* 0x000fc800000100ae */
[----:B------:R-:W-:Y:S01]  /*4eb0*/  FADD.FTZ R172, R196, -R173 ;  /* 0x800000adc4ac7221 */ /* 0x000fe20000010000 */
[----:B------:R-:W-:-:S03]  /*4ec0*/  @P4 HADD2.F32 R173, -RZ, R159.H1_H1 ;  /* 0x3000009fffad4230 */ /* 0x000fc60000004100 */
[----:B------:R-:W-:-:S04]  /*4ed0*/  FMUL.FTZ R176, R3, R172 ;  /* 0x000000ac03b07220 */ /* 0x000fc80000410000 */
[----:B------:R-:W-:Y:S02]  /*4ee0*/  @P4 FADD.FTZ R176, R176, R173 ;  /* 0x000000adb0b04221 */ /* 0x000fe40000010000 */
.L_x_7475:
[----:B------:R-:W-:Y:S05]  /*4ef0*/  BSYNC B1 ;  /* 0x0000000000017941 */ /* 0x000fea0003800000 */
.L_x_7473:
        /* <DEDUP_REMOVED lines=13> */
.L_x_7451:
[----:B------:R-:W-:Y:S05]  /*4fd0*/  BSYNC B0 ;  /* 0x0000000000007941 */ /* 0x000fea0003800000 */
.L_x_7450:
        /* <DEDUP_REMOVED lines=13> */
.L_x_7479:
        /* <DEDUP_REMOVED lines=9> */
.L_x_7480:
[----:B------:R-:W-:Y:S05]  /*5140*/  BSYNC B1 ;  /* 0x0000000000017941 */ /* 0x000fea0003800000 */
.L_x_7478:
        /* <DEDUP_REMOVED lines=13> */
.L_x_7482:
[----:B------:R-:W-:Y:S01]  /*5220*/  FFMA.FTZ R172, R197, R177, R174 ;  /* 0x000000b1c5ac7223 */ /* 0x000fe200000100ae */
[----:B------:R-:W-:-:S03]  /*5230*/  @P4 HADD2.F32 R173, -RZ, R160.H1_H1 ;  /* 0x300000a0ffad4230 */ /* 0x000fc60000004100 */
[----:B------:R-:W-:-:S04]  /*5240*/  FADD.FTZ R172, R219, -R172 ;  /* 0x800000acdbac7221 */ /* 0x000fc80000010000 */
[----:B------:R-:W-:-:S04]  /*5250*/  FMUL.FTZ R172, R3, R172 ;  /* 0x000000ac03ac7220 */ /* 0x000fc80000410000 */
[----:B------:R-:W-:Y:S02]  /*5260*/  @P4 FADD.FTZ R172, R172, R173 ;  /* 0x000000adacac4221 */ /* 0x000fe40000010000 */
.L_x_7483:
[----:B------:R-:W-:Y:S05]  /*5270*/  BSYNC B1 ;  /* 0x0000000000017941 */ /* 0x000fea0003800000 */
.L_x_7481:
        /* <DEDUP_REMOVED lines=11> */
.L_x_7485:
[----:B------:R-:W-:-:S04]  /*5330*/  FFMA.FTZ R173, R198, R177, R174 ;  /* 0x000000b1c6ad7223 */ /* 0x000fc800000100ae */
[----:B------:R-:W-:Y:S01]  /*5340*/  FADD.FTZ R172, R218, -R173 ;  /* 0x800000addaac7221 */ /* 0x000fe20000010000 */
[----:B------:R-:W-:-:S03]  /*5350*/  @P4 HADD2.F32 R173, -RZ, R161.H0_H0 ;  /* 0x200000a1ffad4230 */ /* 0x000fc60000004100 */
[----:B------:R-:W-:-:S04]  /*5360*/  FMUL.FTZ R172, R3, R172 ;  /* 0x000000ac03ac7220 */ /* 0x000fc80000410000 */
[----:B------:R-:W-:Y:S02]  /*5370*/  @P4 FADD.FTZ R172, R172, R173 ;  /* 0x000000adacac4221 */ /* 0x000fe40000010000 */
.L_x_7486:
[----:B------:R-:W-:Y:S05]  /*5380*/  BSYNC B1 ;  /* 0x0000000000017941 */ /* 0x000fea0003800000 */
.L_x_7484:
        /* <DEDUP_REMOVED lines=11> */
.L_x_7488:
[----:B------:R-:W-:Y:S01]  /*5440*/  FFMA.FTZ R172, R199, R177, R174 ;  /* 0x000000b1c7ac7223 */ /* 0x000fe200000100ae */
[----:B------:R-:W-:-:S03]  /*5450*/  @P4 HADD2.F32 R173, -RZ, R161.H1_H1 ;  /* 0x300000a1ffad4230 */ /* 0x000fc60000004100 */
[----:B------:R-:W-:-:S04]  /*5460*/  FADD.FTZ R172, R217, -R172 ;  /* 0x800000acd9ac7221 */ /* 0x000fc80000010000 */
[----:B------:R-:W-:-:S04]  /*5470*/  FMUL.FTZ R172, R3, R172 ;  /* 0x000000ac03ac7220 */ /* 0x000fc80000410000 */
[----:B------:R-:W-:Y:S02]  /*5480*/  @P4 FADD.FTZ R172, R172, R173 ;  /* 0x000000adacac4221 */ /* 0x000fe40000010000 */
.L_x_7489:
[----:B------:R-:W-:Y:S05]  /*5490*/  BSYNC B1 ;  /* 0x0000000000017941 */ /* 0x000fea0003800000 */
.L_x_7487:
        /* <DEDUP_REMOVED lines=11> */
.L_x_7491:
[----:B------:R-:W-:-:S04]  /*5550*/  FFMA.FTZ R173, R200, R177, R174 ;  /* 0x000000b1c8ad7223 */ /* 0x000fc800000100ae */
[----:B------:R-:W-:Y:S01]  /*5560*/  FADD.FTZ R172, R216, -R173 ;  /* 0x800000add8ac7221 */ /* 0x000fe20000010000 */
[----:B------:R-:W-:-:S03]  /*5570*/  @P4 HADD2.F32 R173, -RZ, R162.H0_H0 ;  /* 0x200000a2ffad4230 */ /* 0x000fc60000004100 */
[----:B------:R-:W-:-:S04]  /*5580*/  FMUL.FTZ R172, R3, R172 ;  /* 0x000000ac03ac7220 */ /* 0x000fc80000410000 */
[----:B------:R-:W-:Y:S02]  /*5590*/  @P4 FADD.FTZ R172, R172, R173 ;  /* 0x000000adacac4221 */ /* 0x000fe40000010000 */
.L_x_7492:
[----:B------:R-:W-:Y:S05]  /*55a0*/  BSYNC B1 ;  /* 0x0000000000017941 */ /* 0x000fea0003800000 */
.L_x_7490:
        /* <DEDUP_REMOVED lines=11> */
.L_x_7494:
[----:B------:R-:W-:-:S04]  /*5660*/  FFMA.FTZ R173, R201, R177, R174 ;  /* 0x000000b1c9ad7223 */ /* 0x000fc800000100ae */
[----:B------:R-:W-:Y:S01]  /*5670*/  FADD.FTZ R172, R202, -R173 ;  /* 0x800000adcaac7221 */ /* 0x000fe20000010000 */
[----:B------:R-:W-:-:S03]  /*5680*/  @P4 HADD2.F32 R173, -RZ, R162.H1_H1 ;  /* 0x300000a2ffad4230 */ /* 0x000fc60000004100 */
[----:B------:R-:W-:-:S04]  /*5690*/  FMUL.FTZ R172, R3, R172 ;  /* 0x000000ac03ac7220 */ /* 0x000fc80000410000 */
[----:B------:R-:W-:Y:S02]  /*56a0*/  @P4 FADD.FTZ R172, R172, R173 ;  /* 0x000000adacac4221 */ /* 0x000fe40000010000 */
.L_x_7495:
[----:B------:R-:W-:Y:S05]  /*56b0*/  BSYNC B1 ;  /* 0x0000000000017941 */ /* 0x000fea0003800000 */
.L_x_7493:
        /* <DEDUP_REMOVED lines=11> */
.L_x_7497:
[----:B------:R-:W-:-:S04]  /*5770*/  FFMA.FTZ R173, R203, R177, R174 ;  /* 0x000000b1cbad7223 */ /* 0x000fc800000100ae */
[----:B------:R-:W-:Y:S01]  /*5780*/  FADD.FTZ R172, R204, -R173 ;  /* 0x800000adccac7221 */ /* 0x000fe20000010000 */
[----:B------:R-:W-:-:S03]  /*5790*/  @P4 HADD2.F32 R173, -RZ, R163.H0_H0 ;  /* 0x200000a3ffad4230 */ /* 0x000fc60000004100 */
[----:B------:R-:W-:-:S04]  /*57a0*/  FMUL.FTZ R172, R3, R172 ;  /* 0x000000ac03ac7220 */ /* 0x000fc80000410000 */
[----:B------:R-:W-:Y:S02]  /*57b0*/  @P4 FADD.FTZ R172, R172, R173 ;  /* 0x000000adacac4221 */ /* 0x000fe40000010000 */
.L_x_7498:
[----:B------:R-:W-:Y:S05]  /*57c0*/  BSYNC B1 ;  /* 0x0000000000017941 */ /* 0x000fea0003800000 */
.L_x_7496:
        /* <DEDUP_REMOVED lines=11> */
.L_x_7500:
[----:B------:R-:W-:-:S04]  /*5880*/  FFMA.FTZ R177, R205, R177, R174 ;  /* 0x000000b1cdb17223 */ /* 0x000fc800000100ae */
[----:B------:R-:W-:-:S04]  /*5890*/  FADD.FTZ R172, R206, -R177 ;  /* 0x800000b1ceac7221 */ /* 0x000fc80000010000 */
[----:B------:R-:W-:Y:S01]  /*58a0*/  FMUL.FTZ R3, R3, R172 ;  /* 0x000000ac03037220 */ /* 0x000fe20000410000 */
[----:B------:R-:W-:-:S05]  /*58b0*/  @P4 HADD2.F32 R172, -RZ, R163.H1_H1 ;  /* 0x300000a3ffac4230 */ /* 0x000fca0000004100 */
[----:B------:R-:W-:Y:S02]  /*58c0*/  @P4 FADD.FTZ R3, R3, R172 ;  /* 0x000000ac03034221 */ /* 0x000fe40000010000 */
.L_x_7501:
[----:B------:R-:W-:Y:S05]  /*58d0*/  BSYNC B1 ;  /* 0x0000000000017941 */ /* 0x000fea0003800000 */
.L_x_7499:
        /* <DEDUP_REMOVED lines=11> */
.L_x_7477:
[----:B------:R-:W-:Y:S05]  /*5990*/  BSYNC B0 ;  /* 0x0000000000007941 */ /* 0x000fea0003800000 */
.L_x_7476:
[----:B------:R-:W-:Y:S02]  /*59a0*/  IADD3 R2, R2, c[0x0][0x160], RZ ;  /* 0x0000580002027a10 */ /* 0x000fe40007ffe0ff */
[----:B------:R-:W-:Y:S02]  /*59b0*/  LOP3.LUT P3, RZ, R247, 0xff, RZ, 0xc0, !PT ;  /* 0x000000fff7ff7812 */ /* 0x000fe4000786c0ff */
[----:B------:R-:W-:Y:S02]  /*59c0*/  ISETP.GE.AND P2, PT, R2, c[0x0][0x164], PT ;  /* 0x0000590002007a0c */ /* 0x000fe40003f46270 */
[----:B------:R-:W-:-:S11]  /*59d0*/  SEL R247, RZ, 0x1, P3 ;  /* 0x00000001fff77807 */ /* 0x000fd60001800000 */
[----:B0-----:R-:W-:Y:S01]  /*59e0*/  @P2 CALL.REL.NOINC `(.L_x_7346) ;  /* 0x0000001000002944 */ /* 0x001fe20003c00000 */
[----:B------:R-:W-:Y:S05]  /*59f0*/  BRA `(.L_x_7502) ;  /* 0xffffab8000007947 */ /* 0x000fea000383ffff */
.L_x_7346:
[----:B-1----:R-:W0:Y:S01]  /*5a00*/  S2UR UR6, SR_CTAID.X ;  /* 0x00000000000679c3 */ /* 0x002e220000002500 */
[----:B------:R-:W0:Y:S01]  /*5a10*/  S2R R3, SR_TID.X ;  /* 0x0000000000037919 */ /* 0x000e220000002100 */
[C---:B------:R-:W-:Y:S02]  /*5a20*/  LOP3.LUT P3, RZ, R0.reuse, 0xffffff80, RZ, 0xc0, !PT ;  /* 0xffffff8000ff7812 */ /* 0x040fe4000786c0ff */
[----:B------:R-:W-:Y:S02]  /*5a30*/  ISETP.GE.U32.AND P2, PT, R0, 0x100, PT ;  /* 0x000001000000780c */ /* 0x000fe40003f46070 */
[----:B------:R-:W-:Y:S02]  /*5a40*/  @P0 MOV R13, 0x20 ;  /* 0x00000020000d0802 */ /* 0x000fe40000000f00 */
        /* <DEDUP_REMOVED lines=45> */
.L_x_7370:
[----:B-1----:R-:W-:Y:S01]  /*5d20*/  HFMA2.MMA R177, -RZ, RZ, 0, 9.5367431640625e-07 ;  /* 0x00000010ffb17435 */ /* 0x002fe200000001ff */
[----:B------:R-:W-:-:S02]  /*5d30*/  MOV R178, R211 ;  /* 0x000000d300b27202 */ /* 0x000fc40000000f00 */
[----:B------:R-:W-:Y:S02]  /*5d40*/  MOV R176, 0x1f ;  /* 0x0000001f00b07802 */ /* 0x000fe40000000f00 */
[----:B------:R-:W-:Y:S02]  /*5d50*/  MOV R175, 0xffffffff ;  /* 0xffffffff00af7802 */ /* 0x000fe40000000f00 */
[----:B------:R-:W-:Y:S02]  /*5d60*/  MOV R172, 0x5d80 ;  /* 0x00005d8000ac7802 */ /* 0x000fe40000000f00 */
[----:B0-----:R-:W-:Y:S05]  /*5d70*/  CALL.REL.NOINC `($__internal_102_$__cuda_sm70_shflsync_down_p) ;  /* 0x0000046000007944 */ /* 0x001fea0003c00000 */
[----:B-1----:R-:W-:Y:S01]  /*5d80*/  MOV R212, R175 ;  /* 0x000000af00d47202 */ /* 0x002fe20000000f00 */
[----:B0-----:R-:W-:Y:S05]  /*5d90*/  BRA `(.L_x_7503) ;  /* 0xffffc7f000007947 */ /* 0x001fea000383ffff */
.L_x_7371:
[----:B-1----:R-:W-:Y:S01]  /*5da0*/  HFMA2.MMA R177, -RZ, RZ, 0, 9.5367431640625e-07 ;  /* 0x00000010ffb17435 */ /* 0x002fe200000001ff */
[----:B------:R-:W-:Y:S02]  /*5db0*/  MOV R178, R210 ;  /* 0x000000d200b27202 */ /* 0x000fe40000000f00 */
[----:B------:R-:W-:Y:S02]  /*5dc0*/  MOV R176, 0x1f ;  /* 0x0000001f00b07802 */ /* 0x000fe40000000f00 */
[----:B------:R-:W-:-:S02]  /*5dd0*/  MOV R175, 0xffffffff ;  /* 0xffffffff00af7802 */ /* 0x000fc40000000f00 */
[----:B------:R-:W-:Y:S02]  /*5de0*/  MOV R172, 0x5e00 ;  /* 0x00005e0000ac7802 */ /* 0x000fe40000000f00 */
[----:B0-23--:R-:W-:Y:S05]  /*5df0*/  CALL.REL.NOINC `($__internal_102_$__cuda_sm70_shflsync_down_p) ;  /* 0x000003e000007944 */ /* 0x00dfea0003c00000 */
[----:B------:R-:W-:Y:S01]  /*5e00*/  FADD.FTZ R211, R212, R211 ;  /* 0x000000d3d4d37221 */ /* 0x000fe20000010000 */
[----:B0-----:R-:W-:Y:S01]  /*5e10*/  HFMA2.MMA R177, -RZ, RZ, 0, 4.76837158203125e-07 ;  /* 0x00000008ffb17435 */ /* 0x001fe200000001ff */
[----:B-1----:R-:W-:Y:S01]  /*5e20*/  FADD.FTZ R210, R210, R175 ;  /* 0x000000afd2d27221 */ /* 0x002fe20000010000 */
[----:B------:R-:W-:Y:S02]  /*5e30*/  MOV R176, 0x1f ;  /* 0x0000001f00b07802 */ /* 0x000fe40000000f00 */
[----:B------:R-:W-:Y:S02]  /*5e40*/  MOV R175, 0xffffffff ;  /* 0xffffffff00af7802 */ /* 0x000fe40000000f00 */
[----:B------:R-:W-:Y:S02]  /*5e50*/  MOV R178, R211 ;  /* 0x000000d300b27202 */ /* 0x000fe40000000f00 */
[----:B------:R-:W-:Y:S02]  /*5e60*/  MOV R172, 0x5e80 ;  /* 0x00005e8000ac7802 */ /* 0x000fe40000000f00 */
[----:B------:R-:W-:Y:S05]  /*5e70*/  CALL.REL.NOINC `($__internal_102_$__cuda_sm70_shflsync_down_p) ;  /* 0x0000036000007944 */ /* 0x000fea0003c00000 */
[----:B0-----:R-:W-:Y:S01]  /*5e80*/  HFMA2.MMA R177, -RZ, RZ, 0, 4.76837158203125e-07 ;  /* 0x00000008ffb17435 */ /* 0x001fe200000001ff */
[----:B-1----:R-:W-:-:S02]  /*5e90*/  MOV R212, R175 ;  /* 0x000000af00d47202 */ /* 0x002fc40000000f00 */
[----:B------:R-:W-:Y:S02]  /*5ea0*/  MOV R178, R210 ;  /* 0x000000d200b27202 */ /* 0x000fe40000000f00 */
[----:B------:R-:W-:Y:S02]  /*5eb0*/  MOV R176, 0x1f ;  /* 0x0000001f00b07802 */ /* 0x000fe40000000f00 */
[----:B------:R-:W-:Y:S02]  /*5ec0*/  MOV R175, 0xffffffff ;  /* 0xffffffff00af7802 */ /* 0x000fe40000000f00 */
[----:B------:R-:W-:Y:S02]  /*5ed0*/  MOV R172, 0x5ef0 ;  /* 0x00005ef000ac7802 */ /* 0x000fe40000000f00 */
[----:B------:R-:W-:Y:S05]  /*5ee0*/  CALL.REL.NOINC `($__internal_102_$__cuda_sm70_shflsync_down_p) ;  /* 0x000002f000007944 */ /* 0x000fea0003c00000 */
[----:B------:R-:W-:Y:S01]  /*5ef0*/  FADD.FTZ R211, R212, R211 ;  /* 0x000000d3d4d37221 */ /* 0x000fe20000010000 */
[----:B0-----:R-:W-:Y:S01]  /*5f00*/  HFMA2.MMA R177, -RZ, RZ, 0, 2.384185791015625e-07 ;  /* 0x00000004ffb17435 */ /* 0x001fe200000001ff */
[----:B-1----:R-:W-:Y:S01]  /*5f10*/  FADD.FTZ R210, R210, R175 ;  /* 0x000000afd2d27221 */ /* 0x002fe20000010000 */
[----:B------:R-:W-:Y:S02]  /*5f20*/  MOV R176, 0x1f ;  /* 0x0000001f00b07802 */ /* 0x000fe40000000f00 */
[----:B------:R-:W-:-:S02]  /*5f30*/  MOV R175, 0xffffffff ;  /* 0xffffffff00af7802 */ /* 0x000fc40000000f00 */
[----:B------:R-:W-:Y:S02]  /*5f40*/  MOV R178, R211 ;  /* 0x000000d300b27202 */ /* 0x000fe40000000f00 */
[----:B------:R-:W-:Y:S02]  /*5f50*/  MOV R172, 0x5f70 ;  /* 0x00005f7000ac7802 */ /* 0x000fe40000000f00 */
[----:B------:R-:W-:Y:S05]  /*5f60*/  CALL.REL.NOINC `($__internal_102_$__cuda_sm70_shflsync_down_p) ;  /* 0x0000027000007944 */ /* 0x000fea0003c00000 */
[----:B0-----:R-:W-:Y:S01]  /*5f70*/  HFMA2.MMA R177, -RZ, RZ, 0, 2.384185791015625e-07 ;  /* 0x00000004ffb17435 */ /* 0x001fe200000001ff */
[----:B-1----:R-:W-:Y:S02]  /*5f80*/  MOV R212, R175 ;  /* 0x000000af00d47202 */ /* 0x002fe40000000f00 */
[----:B------:R-:W-:Y:S02]  /*5f90*/  MOV R178, R210 ;  /* 0x000000d200b27202 */ /* 0x000fe40000000f00 */
[----:B------:R-:W-:Y:S02]  /*5fa0*/  MOV R176, 0x1f ;  /* 0x0000001f00b07802 */ /* 0x000fe40000000f00 */
[----:B------:R-:W-:Y:S02]  /*5fb0*/  MOV R175, 0xffffffff ;  /* 0xffffffff00af7802 */ /* 0x000fe40000000f00 */
[----:B------:R-:W-:-:S02]  /*5fc0*/  MOV R172, 0x5fe0 ;  /* 0x00005fe000ac7802 */ /* 0x000fc40000000f00 */
[----:B------:R-:W-:Y:S05]  /*5fd0*/  CALL.REL.NOINC `($__internal_102_$__cuda_sm70_shflsync_down_p) ;  /* 0x0000020000007944 */ /* 0x000fea0003c00000 */
[----:B------:R-:W-:Y:S01]  /*5fe0*/  FADD.FTZ R211, R212, R211 ;  /* 0x000000d3d4d37221 */ /* 0x000fe20000010000 */
[----:B0-----:R-:W-:Y:S01]  /*5ff0*/  HFMA2.MMA R177, -RZ, RZ, 0, 1.1920928955078125e-07 ;  /* 0x00000002ffb17435 */ /* 0x001fe200000001ff */
[----:B-1----:R-:W-:Y:S01]  /*6000*/  FADD.FTZ R212, R210, R175 ;  /* 0x000000afd2d47221 */ /* 0x002fe20000010000 */
[----:B------:R-:W-:-:S02]  /*6010*/  MOV R176, 0x1f ;  /* 0x0000001f00b07802 */ /* 0x000fc40000000f00 */
[----:B------:R-:W-:Y:S02]  /*6020*/  MOV R175, 0xffffffff ;  /* 0xffffffff00af7802 */ /* 0x000fe40000000f00 */
[----:B------:R-:W-:Y:S02]  /*6030*/  MOV R178, R211 ;  /* 0x000000d300b27202 */ /* 0x000fe40000000f00 */
[----:B------:R-:W-:Y:S02]  /*6040*/  MOV R172, 0x6060 ;  /* 0x0000606000ac7802 */ /* 0x000fe40000000f00 */
[----:B------:R-:W-:Y:S05]  /*6050*/  CALL.REL.NOINC `($__internal_102_$__cuda_sm70_shflsync_down_p) ;  /* 0x0000018000007944 */ /* 0x000fea0003c00000 */
[----:B0-----:R-:W-:Y:S01]  /*6060*/  HFMA2.MMA R177, -RZ, RZ, 0, 1.1920928955078125e-07 ;  /* 0x00000002ffb17435 */ /* 0x001fe200000001ff */
[----:B-1----:R-:W-:Y:S02]  /*6070*/  MOV R210, R175 ;  /* 0x000000af00d27202 */ /* 0x002fe40000000f00 */
[----:B------:R-:W-:Y:S02]  /*6080*/  MOV R178, R212 ;  /* 0x000000d400b27202 */ /* 0x000fe40000000f00 */
[----:B------:R-:W-:Y:S02]  /*6090*/  MOV R176, 0x1f ;  /* 0x0000001f00b07802 */ /* 0x000fe40000000f00 */
[----:B------:R-:W-:-:S02]  /*60a0*/  MOV R175, 0xffffffff ;  /* 0xffffffff00af7802 */ /* 0x000fc40000000f00 */
[----:B------:R-:W-:Y:S02]  /*60b0*/  MOV R172, 0x60d0 ;  /* 0x000060d000ac7802 */ /* 0x000fe40000000f00 */
[----:B------:R-:W-:Y:S05]  /*60c0*/  CALL.REL.NOINC `($__internal_102_$__cuda_sm70_shflsync_down_p) ;  /* 0x0000011000007944 */ /* 0x000fea0003c00000 */
[----:B------:R-:W-:Y:S01]  /*60d0*/  FADD.FTZ R210, R210, R211 ;  /* 0x000000d3d2d27221 */ /* 0x000fe20000010000 */
[----:B0-----:R-:W-:Y:S01]  /*60e0*/  HFMA2.MMA R177, -RZ, RZ, 0, 5.9604644775390625e-08 ;  /* 0x00000001ffb17435 */ /* 0x001fe200000001ff */
[----:B-1----:R-:W-:Y:S01]  /*60f0*/  FADD.FTZ R179, R212, R175 ;  /* 0x000000afd4b37221 */ /* 0x002fe20000010000 */
[----:B------:R-:W-:Y:S02]  /*6100*/  MOV R176, 0x1f ;  /* 0x0000001f00b07802 */ /* 0x000fe40000000f00 */
[----:B------:R-:W-:Y:S02]  /*6110*/  MOV R175, 0xffffffff ;  /* 0xffffffff00af7802 */ /* 0x000fe40000000f00 */
[----:B------:R-:W-:Y:S02]  /*6120*/  MOV R178, R210 ;  /* 0x000000d200b27202 */ /* 0x000fe40000000f00 */
[----:B------:R-:W-:Y:S02]  /*6130*/  MOV R172, 0x6150 ;  /* 0x0000615000ac7802 */ /* 0x000fe40000000f00 */
[----:B------:R-:W-:Y:S05]  /*6140*/  CALL.REL.NOINC `($__internal_102_$__cuda_sm70_shflsync_down_p) ;  /* 0x0000009000007944 */ /* 0x000fea0003c00000 */
[----:B0-----:R-:W-:Y:S01]  /*6150*/  HFMA2.MMA R177, -RZ, RZ, 0, 5.9604644775390625e-08 ;  /* 0x00000001ffb17435 */ /* 0x001fe200000001ff */
[----:B-1----:R-:W-:-:S02]  /*6160*/  MOV R211, R175 ;  /* 0x000000af00d37202 */ /* 0x002fc40000000f00 */
[----:B------:R-:W-:Y:S02]  /*6170*/  MOV R178, R179 ;  /* 0x000000b300b27202 */ /* 0x000fe40000000f00 */
[----:B------:R-:W-:Y:S02]  /*6180*/  MOV R176, 0x1f ;  /* 0x0000001f00b07802 */ /* 0x000fe40000000f00 */
[----:B------:R-:W-:Y:S02]  /*6190*/  MOV R175, 0xffffffff ;  /* 0xffffffff00af7802 */ /* 0x000fe40000000f00 */
[----:B------:R-:W-:Y:S02]  /*61a0*/  MOV R172, 0x61c0 ;  /* 0x000061c000ac7802 */ /* 0x000fe40000000f00 */
[----:B------:R-:W-:Y:S05]  /*61b0*/  CALL.REL.NOINC `($__internal_102_$__cuda_sm70_shflsync_down_p) ;  /* 0x0000002000007944 */ /* 0x000fea0003c00000 */
[----:B01----:R-:W-:Y:S01]  /*61c0*/  MOV R178, R175 ;  /* 0x000000af00b27202 */ /* 0x003fe20000000f00 */
[----:B------:R-:W-:Y:S05]  /*61d0*/  BRA `(.L_x_7504) ;  /* 0xffffc4d000007947 */ /* 0x000fea000383ffff */
        .weak           $__internal_102_$__cuda_sm70_shflsync_down_p
        .type           $__internal_102_$__cuda_sm70_shflsync_down_p,@function
        .size           $__internal_102_$__cuda_sm70_shflsync_down_p,(.L_x_14320 - $__internal_102_$__cuda_sm70_shflsync_down_p)
$__internal_102_$__cuda_sm70_shflsync_down_p:
[----:B------:R-:W-:Y:S01]  /*61e0*/  HFMA2.MMA R173, -RZ, RZ, 0, 0 ;  /* 0x00000000ffad7435 */ /* 0x000fe200000001ff */
[----:B------:R-:W-:Y:S04]  /*61f0*/  WARPSYNC R175 ;  /* 0x000000af00007348 */ /* 0x000fe80003800000 */
[----:B------:R0:W1:Y:S01]  /*6200*/  SHFL.DOWN PT, R175, R178, R177, R176 ;  /* 0x080000b1b2af7389 */ /* 0x00006200000e00b0 */
[----:B------:R-:W-:Y:S05]  /*6210*/  RET.REL.NODEC R172 `(_ZN10layer_norm13ln_bwd_kernelINS_13Kernel_traitsIf6__halfS2_S2_fjLj5120ELj1ELj1ELj4ELj16ENS_18Kernel_traits_baseILj5120EfS2_S2_S2_fjLj128EEEEELb0ELb0ELb1ELb0EEEvNS_9BwdParamsE) ;  /* 0xffff9de0ac007950 */ /* 0x000fea0003c3ffff */
.L_x_7505:
        /* <DEDUP_REMOVED lines=14> */
.L_x_14320:


//--------------------- .text._ZN10layer_norm13ln_bwd_kernelINS_13Kernel_traitsIf6__halfS2_S2_fjLj5120ELj1ELj1ELj4ELj16ENS_18Kernel_traits_baseILj5120EfS2_S2_S2_fjLj128EEEEELb0ELb0ELb1ELb1EEEvNS_9BwdParamsE --------------------------
	.section	.text._ZN10layer_norm13ln_bwd_kernelINS_13Kernel_traitsIf6__halfS2_S2_fjLj5120ELj1ELj1ELj4ELj16ENS_18Kernel_traits_baseILj5120EfS2_S2_S2_fjLj128EEEEELb0ELb0ELb1ELb1EEEvNS_9BwdParamsE,"ax",@progbits
	.sectioninfo	@"SHI_REGISTERS=254"
	.align	128
        .global         _ZN10layer_norm13ln_bwd_kernelINS_13Kernel_traitsIf6__halfS2_S2_fjLj5120ELj1ELj1ELj4ELj16ENS_18Kernel_traits_baseILj5120EfS2_S2_S2_fjLj128EEEEELb0ELb0ELb1ELb1EEEvNS_9BwdParamsE
        .type           _ZN10layer_norm13ln_bwd_kernelINS_13Kernel_traitsIf6__halfS2_S2_fjLj5120ELj1ELj1ELj4ELj16ENS_18Kernel_traits_baseILj5120EfS2_S2_S2_fjLj128EEEEELb0ELb0ELb1ELb1EEEvNS_9BwdParamsE,@function
        .size           _ZN10layer_norm13ln_bwd_kernelINS_13Kernel_traitsIf6__halfS2_S2_fjLj5120ELj1ELj1ELj4ELj16ENS_18Kernel_traits_baseILj5120EfS2_S2_S2_fjLj128EEEEELb0ELb0ELb1ELb1EEEvNS_9BwdParamsE,(.L_x_14321 - _ZN10layer_norm13ln_bwd_kernelINS_13Kernel_traitsIf6__halfS2_S2_fjLj5120ELj1ELj1ELj4ELj16ENS_18Kernel_traits_baseILj5120EfS2_S2_S2_fjLj128EEEEELb0ELb0ELb1ELb1EEEvNS_9BwdParamsE)
        .other          _ZN10layer_norm13ln_bwd_kernelINS_13Kernel_traitsIf6__halfS2_S2_fjLj5120ELj1ELj1ELj4ELj16ENS_18Kernel_traits_baseILj5120EfS2_S2_S2_fjLj128EEEEELb0ELb0ELb1ELb1EEEvNS_9BwdParamsE,@"STO_CUDA_ENTRY STV_DEFAULT"
_ZN10layer_norm13ln_bwd_kernelINS_13Kernel_traitsIf6__halfS2_S2_fjLj5120ELj1ELj1ELj4ELj16ENS_18Kernel_traits_baseILj5120EfS2_S2_S2_fjLj128EEEEELb0ELb0ELb1ELb1EEEvNS_9BwdParamsE:
.text._ZN10layer_norm13ln_bwd_kernelINS_13Kernel_traitsIf6__halfS2_S2_fjLj5120ELj1ELj1ELj4ELj16ENS_18Kernel_traits_baseILj5120EfS2_S2_S2_fjLj128EEEEELb0ELb0ELb1ELb1EEEvNS_9BwdParamsE:
        /* <DEDUP_REMOVED lines=48> */
.L_x_7506:
        /* <DEDUP_REMOVED lines=57> */
.L_x_7633:
        /* <DEDUP_REMOVED lines=38> */
.L_x_7509:
        /* <DEDUP_REMOVED lines=45> */
[--C-:B--2---:R-:W-:Y:S01]  /*0bc0*/  HADD2.F32 R11, -RZ, R200.reuse.H0_H0 ;  /* 0x200000c8ff0b7230 */ /* 0x104fe20000004100 */
[----:B---3--:R-:W-:Y:S01]  /*0bd0*/  FSEL R12, R12, RZ, !P2 ;  /* 0x000000ff0c0c7208 */ /* 0x008fe20005000000 */
[----:B------:R-:W-:-:S02]  /*0be0*/  HADD2.F32 R14, -RZ, R200.H1_H1 ;  /* 0x300000c8ff0e7230 */ /* 0x000fc40000004100 */
[--C-:B------:R-:W-:Y:S02]  /*0bf0*/  HADD2.F32 R205, -RZ, R203.reuse.H0_H0 ;  /* 0x200000cbffcd7230 */ /* 0x100fe40000004100 */
[C---:B------:R-:W-:Y:S01]  /*0c00*/  FADD.FTZ R11, -R12.reuse, R11 ;  /* 0x0000000b0c0b7221 */ /* 0x040fe20000010100 */
[----:B------:R-:W-:Y:S01]  /*0c10*/  HADD2.F32 R206, -RZ, R203.H1_H1 ;  /* 0x300000cbffce7230 */ /* 0x000fe20000004100 */
[C---:B------:R-:W-:Y:S01]  /*0c20*/  FADD.FTZ R14, -R12.reuse, R14 ;  /* 0x0000000e0c0e7221 */ /* 0x040fe20000010100 */
[--C-:B------:R-:W-:Y:S01]  /*0c30*/  HADD2.F32 R200, -RZ, R201.reuse.H0_H0 ;  /* 0x200000c9ffc87230 */ /* 0x100fe20000004100 */
[C---:B-----5:R-:W-:Y:S01]  /*0c40*/  FMUL.FTZ R11, R5.reuse, R11 ;  /* 0x0000000b050b7220 */ /* 0x060fe20000410000 */
[----:B----4-:R-:W-:Y:S02]  /*0c50*/  HADD2.F32 R10, -RZ, R176.H0_H0 ;  /* 0x200000b0ff0a7230 */ /* 0x010fe40000004100 */
[--C-:B------:R-:W-:Y:S01]  /*0c60*/  HADD2.F32 R203, -RZ, R36.reuse.H0_H0 ;  /* 0x20000024ffcb7230 */ /* 0x100fe20000004100 */
[C---:B------:R-:W-:Y:S01]  /*0c70*/  FADD.FTZ R200, -R12.reuse, R200 ;  /* 0x000000c80cc87221 */ /* 0x040fe20000010100 */
[----:B------:R-:W-:Y:S01]  /*0c80*/  HADD2.F32 R201, -RZ, R201.H1_H1 ;  /* 0x300000c9ffc97230 */ /* 0x000fe20000004100 */
[----:B------:R-:W-:Y:S01]  /*0c90*/  FADD.FTZ R10, -R12, R10 ;  /* 0x0000000a0c0a7221 */ /* 0x000fe20000010100 */
[----:B------:R-:W-:Y:S01]  /*0ca0*/  HADD2.F32 R36, -RZ, R36.H1_H1 ;  /* 0x30000024ff247230 */ /* 0x000fe20000004100 */
[----:B------:R-:W-:-:S02]  /*0cb0*/  FMUL.FTZ R14, R5, R14 ;  /* 0x0000000e050e7220 */ /* 0x000fc40000410000 */
[-C--:B------:R-:W-:Y:S02]  /*0cc0*/  FFMA.FTZ R184, R11, R203.reuse, R184 ;  /* 0x000000cb0bb87223 */ /* 0x080fe400000100b8 */
[----:B------:R-:W-:Y:S02]  /*0cd0*/  FADD.FTZ R80, R80, R203 ;  /* 0x000000cb50507221 */ /* 0x000fe40000010000 */
[----:B------:R-:W-:Y:S01]  /*0ce0*/  FMUL.FTZ R203, R84, R203 ;  /* 0x000000cb54cb7220 */ /* 0x000fe20000410000 */
[----:B------:R-:W-:Y:S01]  /*0cf0*/  HADD2.F32 R204, -RZ, R202.H0_H0 ;  /* 0x200000caffcc7230 */ /* 0x000fe20000004100 */
[----:B------:R-:W-:Y:S01]  /*0d00*/  FADD.FTZ R201, -R12, R201 ;  /* 0x000000c90cc97221 */ /* 0x000fe20000010100 */
[----:B------:R-:W-:Y:S01]  /*0d10*/  HADD2.F32 R207, -RZ, R37.H0_H0 ;  /* 0x20000025ffcf7230 */ /* 0x000fe20000004100 */
[C---:B------:R-:W-:Y:S02]  /*0d20*/  FMUL.FTZ R200, R5.reuse, R200 ;  /* 0x000000c805c87220 */ /* 0x040fe40000410000 */
[----:B------:R-:W-:-:S02]  /*0d30*/  FMUL.FTZ R238, R5, R10 ;  /* 0x0000000a05ee7220 */ /* 0x000fc40000410000 */
[-C--:B------:R-:W-:Y:S02]  /*0d40*/  FFMA.FTZ R185, R14, R36.reuse, R185 ;  /* 0x000000240eb97223 */ /* 0x080fe400000100b9 */
[----:B------:R-:W-:Y:S02]  /*0d50*/  FADD.FTZ R81, R81, R36 ;  /* 0x0000002451517221 */ /* 0x000fe40000010000 */
[----:B------:R-:W-:Y:S02]  /*0d60*/  FMUL.FTZ R241, R85, R36 ;  /* 0x0000002455f17220 */ /* 0x000fe40000410000 */
[----:B------:R-:W-:Y:S02]  /*0d70*/  FADD.FTZ R10, RZ, R203 ;  /* 0x000000cbff0a7221 */ /* 0x000fe40000010000 */
[----:B------:R-:W-:Y:S01]  /*0d80*/  FFMA.FTZ R36, R11, R203, RZ ;  /* 0x000000cb0b247223 */ /* 0x000fe200000100ff */
[----:B------:R-:W-:Y:S01]  /*0d90*/  HADD2.F32 R37, -RZ, R37.H1_H1 ;  /* 0x30000025ff257230 */ /* 0x000fe20000004100 */
[----:B------:R-:W-:-:S02]  /*0da0*/  FADD.FTZ R204, -R12, R204 ;  /* 0x000000cc0ccc7221 */ /* 0x000fc40000010100 */
[----:B------:R-:W-:Y:S02]  /*0db0*/  FADD.FTZ R206, -R12, R206 ;  /* 0x000000ce0cce7221 */ /* 0x000fe40000010100 */
[----:B------:R-:W-:Y:S02]  /*0dc0*/  FMUL.FTZ R201, R5, R201 ;  /* 0x000000c905c97220 */ /* 0x000fe40000410000 */
[-C--:B------:R-:W-:Y:S02]  /*0dd0*/  FFMA.FTZ R186, R200, R207.reuse, R186 ;  /* 0x000000cfc8ba7223 */ /* 0x080fe400000100ba */
[----:B------:R-:W-:Y:S01]  /*0de0*/  FADD.FTZ R82, R82, R207 ;  /* 0x000000cf52527221 */ /* 0x000fe20000010000 */
[----:B------:R-:W-:Y:S01]  /*0df0*/  HADD2.F32 R209, -RZ, R39.H0_H0 ;  /* 0x20000027ffd17230 */ /* 0x000fe20000004100 */
[----:B------:R-:W-:Y:S02]  /*0e00*/  FMUL.FTZ R207, R86, R207 ;  /* 0x000000cf56cf7220 */ /* 0x000fe40000410000 */
[----:B------:R-:W-:-:S02]  /*0e10*/  FADD.FTZ R10, R10, R241 ;  /* 0x000000f10a0a7221 */ /* 0x000fc40000010000 */
[----:B------:R-:W-:Y:S01]  /*0e20*/  FFMA.FTZ R36, R14, R241, R36 ;  /* 0x000000f10e247223 */ /* 0x000fe20000010024 */
[----:B------:R-:W-:Y:S01]  /*0e30*/  HADD2.F32 R208, -RZ, R38.H0_H0 ;  /* 0x20000026ffd07230 */ /* 0x000fe20000004100 */
[C---:B------:R-:W-:Y:S01]  /*0e40*/  FMUL.FTZ R204, R5.reuse, R204 ;  /* 0x000000cc05cc7220 */ /* 0x040fe20000410000 */
[----:B------:R-:W-:Y:S01]  /*0e50*/  HADD2.F32 R39, -RZ, R39.H1_H1 ;  /* 0x30000027ff277230 */ /* 0x000fe20000004100 */
[----:B------:R-:W-:Y:S01]  /*0e60*/  FMUL.FTZ R206, R5, R206 ;  /* 0x000000ce05ce7220 */ /* 0x000fe20000410000 */
[----:B------:R-:W-:Y:S01]  /*0e70*/  HADD2.F32 R202, -RZ, R202.H1_H1 ;  /* 0x300000caffca7230 */ /* 0x000fe20000004100 */
[-C--:B------:R-:W-:Y:S02]  /*0e80*/  FFMA.FTZ R187, R201, R37.reuse, R187 ;  /* 0x00000025c9bb7223 */ /* 0x080fe400000100bb */
[----:B------:R-:W-:Y:S02]  /*0e90*/  FADD.FTZ R83, R83, R37 ;  /* 0x0000002553537221 */ /* 0x000fe40000010000 */
[----:B------:R-:W-:-:S02]  /*0ea0*/  FMUL.FTZ R242, R87, R37 ;  /* 0x0000002557f27220 */ /* 0x000fc40000410000 */
[----:B------:R-:W-:Y:S02]  /*0eb0*/  FADD.FTZ R37, R10, R207 ;  /* 0x000000cf0a257221 */ /* 0x000fe40000010000 */
[----:B------:R-:W-:Y:S01]  /*0ec0*/  FFMA.FTZ R36, R200, R207, R36 ;  /* 0x000000cfc8247223 */ /* 0x000fe20000010024 */
[----:B------:R-:W-:Y:S01]  /*0ed0*/  HADD2.F32 R38, -RZ, R38.H1_H1 ;  /* 0x30000026ff267230 */ /* 0x000fe20000004100 */
        /* <DEDUP_REMOVED lines=19> */
[--C-:B------:R-:W-:Y:S01]  /*1010*/  HADD2.F32 R215, -RZ, R147.reuse.H0_H0 ;  /* 0x20000093ffd77230 */ /* 0x100fe20000004100 */
[----:B------:R-:W-:Y:S01]  /*1020*/  FMUL.FTZ R209, R90, R209 ;  /* 0x000000d15ad17220 */ /* 0x000fe20000410000 */
[----:B------:R-:W-:Y:S01]  /*1030*/  HADD2.F32 R216, -RZ, R147.H1_H1 ;  /* 0x30000093ffd87230 */ /* 0x000fe20000004100 */
[----:B------:R-:W-:Y:S02]  /*1040*/  FADD.FTZ R10, R10, R243 ;  /* 0x000000f30a0a7221 */ /* 0x000fe40000010000 */
[----:B------:R-:W-:Y:S01]  /*1050*/  FFMA.FTZ R36, R202, R243, R39 ;  /* 0x000000f3ca247223 */ /* 0x000fe20000010027 */
[----:B------:R-:W-:Y:S01]  /*1060*/  HADD2.F32 R211, -RZ, R145.H0_H0 ;  /* 0x20000091ffd37230 */ /* 0x000fe20000004100 */
[----:B------:R-:W-:Y:S01]  /*1070*/  FMUL.FTZ R210, R5, R210 ;  /* 0x000000d205d27220 */ /* 0x000fe20000410000 */
[----:B------:R-:W-:Y:S01]  /*1080*/  HADD2.F32 R147, -RZ, R40.H0_H0 ;  /* 0x20000028ff937230 */ /* 0x000fe20000004100 */
[----:B------:R-:W-:Y:S01]  /*1090*/  FADD.FTZ R37, R10, R209 ;  /* 0x000000d10a257221 */ /* 0x000fe20000010000 */
[----:B------:R-:W-:Y:S01]  /*10a0*/  HADD2.F32 R144, -RZ, R144.H1_H1 ;  /* 0x30000090ff907230 */ /* 0x000fe20000004100 */
[----:B------:R-:W-:Y:S01]  /*10b0*/  FFMA.FTZ R39, R205, R209, R36 ;  /* 0x000000d1cd277223 */ /* 0x000fe20000010024 */
[----:B------:R-:W-:Y:S01]  /*10c0*/  HADD2.F32 R40, -RZ, R40.H1_H1 ;  /* 0x30000028ff287230 */ /* 0x000fe20000004100 */
[----:B------:R-:W-:-:S02]  /*10d0*/  FADD.FTZ R211, -R12, R211 ;  /* 0x000000d30cd37221 */ /* 0x000fc40000010100 */
[-C--:B------:R-:W-:Y:S02]  /*10e0*/  FFMA.FTZ R192, R210, R147.reuse, R192 ;  /* 0x00000093d2c07223 */ /* 0x080fe400000100c0 */
[----:B------:R-:W-:Y:S02]  /*10f0*/  FADD.FTZ R72, R72, R147 ;  /* 0x0000009348487221 */ /* 0x000fe40000010000 */
        /* <DEDUP_REMOVED lines=14> */
[----:B------:R-:W-:Y:S02]  /*11e0*/  FFMA.FTZ R194, R211, R217, R194 ;  /* 0x000000d9d3c27223 */ /* 0x000fe400000100c2 */
[----:B------:R-:W-:Y:S02]  /*11f0*/  FADD.FTZ R74, R74, R217 ;  /* 0x000000d94a4a7221 */ /* 0x000fe40000010000 */
        /* <DEDUP_REMOVED lines=21> */
[----:B------:R-:W-:Y:S01]  /*1350*/  HADD2.F32 R220, -RZ, R160.H0_H0 ;  /* 0x200000a0ffdc7230 */ /* 0x000fe20000004100 */
[----:B------:R-:W-:Y:S02]  /*1360*/  FMUL.FTZ R146, R5, R146 ;  /* 0x0000009205927220 */ /* 0x000fe40000410000 */
[----:B------:R-:W-:-:S02]  /*1370*/  FMUL.FTZ R247, R97, R42 ;  /* 0x0000002a61f77220 */ /* 0x000fc40000410000 */
[----:B------:R-:W-:Y:S02]  /*1380*/  FADD.FTZ R10, R37, R218 ;  /* 0x000000da250a7221 */ /* 0x000fe40000010000 */
[----:B------:R-:W-:Y:S01]  /*1390*/  FFMA.FTZ R39, R214, R218, R39 ;  /* 0x000000dad6277223 */ /* 0x000fe20000010027 */
[----:B------:R-:W-:Y:S01]  /*13a0*/  HADD2.F32 R160, -RZ, R160.H1_H1 ;  /* 0x300000a0ffa07230 */ /* 0x000fe20000004100 */
[----:B------:R-:W-:Y:S01]  /*13b0*/  FADD.FTZ R220, -R12, R220 ;  /* 0x000000dc0cdc7221 */ /* 0x000fe20000010100 */
[----:B------:R-:W-:Y:S01]  /*13c0*/  HADD2.F32 R43, -RZ, R43.H1_H1 ;  /* 0x3000002bff2b7230 */ /* 0x000fe20000004100 */
[----:B------:R-:W-:Y:S02]  /*13d0*/  FFMA.FTZ R198, R215, R219, R198 ;  /* 0x000000dbd7c67223 */ /* 0x000fe400000100c6 */
[----:B------:R-:W-:Y:S02]  /*13e0*/  FADD.FTZ R70, R70, R219 ;  /* 0x000000db46467221 */ /* 0x000fe40000010000 */
[----:B------:R-:W-:-:S02]  /*13f0*/  FADD.FTZ R216, -R12, R216 ;  /* 0x000000d80cd87221 */ /* 0x000fc40000010100 */
[----:B------:R-:W-:Y:S02]  /*1400*/  FMUL.FTZ R219, R98, R219 ;  /* 0x000000db62db7220 */ /* 0x000fe40000410000 */
[----:B------:R-:W-:Y:S02]  /*1410*/  FADD.FTZ R10, R10, R247 ;  /* 0x000000f70a0a7221 */ /* 0x000fe40000010000 */
[----:B------:R-:W-:Y:S01]  /*1420*/  FFMA.FTZ R36, R146, R247, R39 ;  /* 0x000000f792247223 */ /* 0x000fe20000010027 */
[----:B------:R-:W-:Y:S01]  /*1430*/  HADD2.F32 R221, -RZ, R161.H0_H0 ;  /* 0x200000a1ffdd7230 */ /* 0x000fe20000004100 */
[----:B------:R-:W-:Y:S01]  /*1440*/  FADD.FTZ R160, -R12, R160 ;  /* 0x000000a00ca07221 */ /* 0x000fe20000010100 */
[----:B------:R-:W-:Y:S01]  /*1450*/  HADD2.F32 R224, -RZ, R140.H0_H0 ;  /* 0x2000008cffe07230 */ /* 0x000fe20000004100 */
[C---:B------:R-:W-:Y:S01]  /*1460*/  FMUL.FTZ R220, R5.reuse, R220 ;  /* 0x000000dc05dc7220 */ /* 0x040fe20000410000 */
[----:B------:R-:W-:Y:S01]  /*1470*/  HADD2.F32 R15, -RZ, R168.H0_H0 ;  /* 0x200000a8ff0f7230 */ /* 0x000fe20000004100 */
[----:B------:R-:W-:Y:S01]  /*1480*/  FMUL.FTZ R216, R5, R216 ;  /* 0x000000d805d87220 */ /* 0x000fe20000410000 */
[----:B------:R-:W-:Y:S01]  /*1490*/  HADD2.F32 R222, -RZ, R162.H0_H0 ;  /* 0x200000a2ffde7230 */ /* 0x000fe20000004100 */
        /* <DEDUP_REMOVED lines=8> */
[----:B-1----:R-:W-:Y:S02]  /*1520*/  HADD2.F32 R212, -RZ, R178.H0_H0 ;  /* 0x200000b2ffd47230 */ /* 0x002fe40000004100 */
[----:B------:R-:W-:Y:S02]  /*1530*/  HADD2.F32 R213, -RZ, R179.H0_H0 ;  /* 0x200000b3ffd57230 */ /* 0x000fe40000004100 */
[----:B------:R-:W-:Y:S02]  /*1540*/  HADD2.F32 R161, -RZ, R161.H1_H1 ;  /* 0x300000a1ffa17230 */ /* 0x000fe40000004100 */
[----:B------:R-:W-:-:S02]  /*1550*/  HADD2.F32 R162, -RZ, R162.H1_H1 ;  /* 0x300000a2ffa27230 */ /* 0x000fc40000004100 */
[----:B------:R-:W-:Y:S02]  /*1560*/  HADD2.F32 R163, -RZ, R163.H1_H1 ;  /* 0x300000a3ffa37230 */ /* 0x000fe40000004100 */
[----:B------:R-:W-:Y:S02]  /*1570*/  HADD2.F32 R168, -RZ, R168.H1_H1 ;  /* 0x300000a8ffa87230 */ /* 0x000fe40000004100 */
[----:B------:R-:W-:Y:S02]  /*1580*/  HADD2.F32 R169, -RZ, R169.H1_H1 ;  /* 0x300000a9ffa97230 */ /* 0x000fe40000004100 */
[----:B------:R-:W-:Y:S02]  /*1590*/  HADD2.F32 R170, -RZ, R170.H1_H1 ;  /* 0x300000aaffaa7230 */ /* 0x000fe40000004100 */
[----:B------:R-:W-:Y:S02]  /*15a0*/  HADD2.F32 R171, -RZ, R171.H1_H1 ;  /* 0x300000abffab7230 */ /* 0x000fe40000004100 */
[----:B------:R-:W-:-:S02]  /*15b0*/  HADD2.F32 R176, -RZ, R176.H1_H1 ;  /* 0x300000b0ffb07230 */ /* 0x000fc40000004100 */
[----:B------:R-:W-:Y:S02]  /*15c0*/  HADD2.F32 R177, -RZ, R177.H1_H1 ;  /* 0x300000b1ffb17230 */ /* 0x000fe40000004100 */
[----:B------:R-:W-:Y:S02]  /*15d0*/  HADD2.F32 R178, -RZ, R178.H1_H1 ;  /* 0x300000b2ffb27230 */ /* 0x000fe40000004100 */
[----:B------:R-:W-:Y:S01]  /*15e0*/  HADD2.F32 R179, -RZ, R179.H1_H1 ;  /* 0x300000b3ffb37230 */ /* 0x000fe20000004100 */
[C---:B------:R-:W-:Y:S01]  /*15f0*/  FADD.FTZ R221, -R12.reuse, R221 ;  /* 0x000000dd0cdd7221 */ /* 0x040fe20000010100 */
[----:B------:R-:W-:Y:S01]  /*1600*/  HADD2.F32 R140, -RZ, R140.H1_H1 ;  /* 0x3000008cff8c7230 */ /* 0x000fe20000004100 */
[----:B------:R-:W-:Y:S02]  /*1610*/  FADD.FTZ R15, -R12, R15 ;  /* 0x0000000f0c0f7221 */ /* 0x000fe40000010100 */
[----:B------:R-:W-:Y:S02]  /*1620*/  FMUL.FTZ R160, R5, R160 ;  /* 0x000000a005a07220 */ /* 0x000fe40000410000 */
[----:B------:R-:W-:-:S02]  /*1630*/  FFMA.FTZ R132, R220, R224, R132 ;  /* 0x000000e0dc847223 */ /* 0x000fc40000010084 */
[----:B------:R-:W-:Y:S02]  /*1640*/  FADD.FTZ R60, R60, R224 ;  /* 0x000000e03c3c7221 */ /* 0x000fe40000010000 */
[----:B------:R-:W-:Y:S02]  /*1650*/  FMUL.FTZ R224, R100, R224 ;  /* 0x000000e064e07220 */ /* 0x000fe40000410000 */
[----:B------:R-:W-:Y:S02]  /*1660*/  FADD.FTZ R37, R37, R248 ;  /* 0x000000f825257221 */ /* 0x000fe40000010000 */
[----:B------:R-:W-:Y:S01]  /*1670*/  FFMA.FTZ R39, R216, R248, R39 ;  /* 0x000000f8d8277223 */ /* 0x000fe20000010027 */
[----:B------:R-:W-:Y:S01]  /*1680*/  HADD2.F32 R225, -RZ, R141.H0_H0 ;  /* 0x2000008dffe17230 */ /* 0x000fe20000004100 */
        /* <DEDUP_REMOVED lines=20> */
[----:B------:R-:W-:-:S02]  /*17d0*/  FMUL.FTZ R221, R5, R221 ;  /* 0x000000dd05dd7220 */ /* 0x000fc40000410000 */
[----:B------:R-:W-:Y:S02]  /*17e0*/  FMUL.FTZ R15, R5, R15 ;  /* 0x0000000f050f7220 */ /* 0x000fe40000410000 */
        /* <DEDUP_REMOVED lines=15> */
[----:B------:R-:W-:Y:S01]  /*18e0*/  HADD2.F32 R226, -RZ, R142.H0_H0 ;  /* 0x2000008effe27230 */ /* 0x000fe20000004100 */
[----:B------:R-:W-:Y:S02]  /*18f0*/  FMUL.FTZ R222, R5, R222 ;  /* 0x000000de05de7220 */ /* 0x000fe40000410000 */
[-C--:B------:R-:W-:Y:S02]  /*1900*/  FFMA.FTZ R135, R161, R141.reuse, R135 ;  /* 0x0000008da1877223 */ /* 0x080fe40000010087 */
[----:B------:R-:W-:Y:S02]  /*1910*/  FADD.FTZ R63, R63, R141 ;  /* 0x0000008d3f3f7221 */ /* 0x000fe40000010000 */
[----:B------:R-:W-:-:S02]  /*1920*/  FMUL.FTZ R141, R103, R141 ;  /* 0x0000008d678d7220 */ /* 0x000fc40000410000 */
[----:B------:R-:W-:Y:S02]  /*1930*/  FADD.FTZ R10, R10, R225 ;  /* 0x000000e10a0a7221 */ /* 0x000fe40000010000 */
[----:B------:R-:W-:Y:S01]  /*1940*/  FFMA.FTZ R12, R221, R225, R12 ;  /* 0x000000e1dd0c7223 */ /* 0x000fe2000001000c */
[----:B------:R-:W-:Y:S01]  /*1950*/  HADD2.F32 R142, -RZ, R142.H1_H1 ;  /* 0x3000008eff8e7230 */ /* 0x000fe20000004100 */
[----:B------:R-:W-:Y:S02]  /*1960*/  FMUL.FTZ R162, R5, R162 ;  /* 0x000000a205a27220 */ /* 0x000fe40000410000 */
[-C--:B------:R-:W-:Y:S02]  /*1970*/  FFMA.FTZ R136, R222, R226.reuse, R136 ;  /* 0x000000e2de887223 */ /* 0x080fe40000010088 */
[----:B------:R-:W-:Y:S02]  /*1980*/  FADD.FTZ R56, R56, R226 ;  /* 0x000000e238387221 */ /* 0x000fe40000010000 */
        /* <DEDUP_REMOVED lines=22> */
[----:B------:R-:W-:Y:S01]  /*1af0*/  HADD2.F32 R156, -RZ, R156.H1_H1 ;  /* 0x3000009cff9c7230 */ /* 0x000fe20000004100 */
[----:B------:R-:W-:Y:S02]  /*1b00*/  FMUL.FTZ R168, R5, R168 ;  /* 0x000000a805a87220 */ /* 0x000fe40000410000 */
[----:B------:R-:W-:Y:S02]  /*1b10*/  FADD.FTZ R10, R10, R143 ;  /* 0x0000008f0a0a7221 */ /* 0x000fe40000010000 */
[----:B------:R-:W-:Y:S01]  /*1b20*/  FFMA.FTZ R12, R163, R143, R12 ;  /* 0x0000008fa30c7223 */ /* 0x000fe2000001000c */
[----:B------:R-:W-:Y:S01]  /*1b30*/  HADD2.F32 R231, -RZ, R157.H0_H0 ;  /* 0x2000009dffe77230 */ /* 0x000fe20000004100 */
[----:B------:R-:W-:Y:S02]  /*1b40*/  FMUL.FTZ R228, R5, R228 ;  /* 0x000000e405e47220 */ /* 0x000fe40000410000 */
[----:B------:R-:W-:-:S02]  /*1b50*/  FFMA.FTZ R149, R168, R156, R149 ;  /* 0x0000009ca8957223 */ /* 0x000fc40000010095 */
[----:B------:R-:W-:Y:S02]  /*1b60*/  FADD.FTZ R53, R53, R156 ;  /* 0x0000009c35357221 */ /* 0x000fe40000010000 */
[----:B------:R-:W-:Y:S02]  /*1b70*/  FMUL.FTZ R156, R109, R156 ;  /* 0x0000009c6d9c7220 */ /* 0x000fe40000410000 */
[----:B------:R-:W-:Y:S02]  /*1b80*/  FADD.FTZ R37, R10, R249 ;  /* 0x000000f90a257221 */ /* 0x000fe40000010000 */
[----:B------:R-:W-:Y:S01]  /*1b90*/  FFMA.FTZ R39, R15, R249, R12 ;  /* 0x000000f90f277223 */ /* 0x000fe2000001000c */
[----:B------:R-:W-:Y:S01]  /*1ba0*/  HADD2.F32 R157, -RZ, R157.H1_H1 ;  /* 0x3000009dff9d7230 */ /* 0x000fe20000004100 */
[----:B------:R-:W-:Y:S02]  /*1bb0*/  FMUL.FTZ R169, R5, R169 ;  /* 0x000000a905a97220 */ /* 0x000fe40000410000 */
[----:B------:R-:W-:-:S02]  /*1bc0*/  FFMA.FTZ R150, R228, R231, R150 ;  /* 0x000000e7e4967223 */ /* 0x000fc40000010096 */
[----:B------:R-:W-:Y:S02]  /*1bd0*/  FADD.FTZ R54, R54, R231 ;  /* 0x000000e736367221 */ /* 0x000fe40000010000 */
[----:B------:R-:W-:Y:S02]  /*1be0*/  FMUL.FTZ R231, R110, R231 ;  /* 0x000000e76ee77220 */ /* 0x000fe40000410000 */
[----:B------:R-:W-:Y:S02]  /*1bf0*/  FADD.FTZ R10, R37, R156 ;  /* 0x0000009c250a7221 */ /* 0x000fe40000010000 */
[----:B------:R-:W-:Y:S01]  /*1c00*/  FFMA.FTZ R39, R168, R156, R39 ;  /* 0x0000009ca8277223 */ /* 0x000fe20000010027 */
[----:B0-----:R-:W-:Y:S01]  /*1c10*/  HADD2.F32 R232, -RZ, R158.H0_H0 ;  /* 0x2000009effe87230 */ /* 0x001fe20000004100 */
        /* <DEDUP_REMOVED lines=28> */
[----:B------:R-:W-:Y:S02]  /*1de0*/  FFMA.FTZ R155, R171, R159, R155 ;  /* 0x0000009fab9b7223 */ /* 0x000fe4000001009b */
[----:B------:R-:W-:-:S02]  /*1df0*/  FADD.FTZ R51, R51, R159 ;  /* 0x0000009f33337221 */ /* 0x000fc40000010000 */
[----:B------:R-:W-:Y:S02]  /*1e00*/  FMUL.FTZ R159, R115, R159 ;  /* 0x0000009f739f7220 */ /* 0x000fe40000410000 */
[----:B------:R-:W-:Y:S02]  /*1e10*/  FADD.FTZ R10, R10, R233 ;  /* 0x000000e90a0a7221 */ /* 0x000fe40000010000 */
[----:B------:R-:W-:Y:S01]  /*1e20*/  FFMA.FTZ R12, R230, R233, R39 ;  /* 0x000000e9e60c7223 */ /* 0x000fe20000010027 */
[----:B------:R-:W-:Y:S01]  /*1e30*/  HADD2.F32 R180, -RZ, R180.H1_H1 ;  /* 0x300000b4ffb47230 */ /* 0x000fe20000004100 */
[----:B------:R-:W-:Y:S02]  /*1e40*/  FMUL.FTZ R176, R5, R176 ;  /* 0x000000b005b07220 */ /* 0x000fe40000410000 */
[----:B------:R-:W-:Y:S02]  /*1e50*/  FFMA.FTZ R164, R238, R234, R164 ;  /* 0x000000eaeea47223 */ /* 0x000fe400000100a4 */
[----:B------:R-:W-:-:S02]  /*1e60*/  FADD.FTZ R44, R44, R234 ;  /* 0x000000ea2c2c7221 */ /* 0x000fc40000010000 */
[----:B------:R-:W-:Y:S02]  /*1e70*/  FMUL.FTZ R234, R116, R234 ;  /* 0x000000ea74ea7220 */ /* 0x000fe40000410000 */
[----:B------:R-:W-:Y:S02]  /*1e80*/  FADD.FTZ R37, R10, R159 ;  /* 0x0000009f0a257221 */ /* 0x000fe40000010000 */
[----:B------:R-:W-:Y:S01]  /*1e90*/  FFMA.FTZ R39, R171, R159, R12 ;  /* 0x0000009fab277223 */ /* 0x000fe2000001000c */
[----:B------:R-:W-:Y:S01]  /*1ea0*/  HADD2.F32 R235, -RZ, R181.H0_H0 ;  /* 0x200000b5ffeb7230 */ /* 0x000fe20000004100 */
[----:B------:R-:W-:Y:S02]  /*1eb0*/  FMUL.FTZ R13, R5, R13 ;  /* 0x0000000d050d7220 */ /* 0x000fe40000410000 */
        /* <DEDUP_REMOVED lines=57> */
.L_x_7510:
[----:B0-----:R-:W-:Y:S05]  /*2250*/  BSYNC B0 ;  /* 0x0000000000007941 */ /* 0x001fea0003800000 */
.L_x_7508:
[----:B------:R-:W-:Y:S02]  /*2260*/  LOP3.LUT P2, RZ, R4, 0xff, RZ, 0xc0, !PT ;  /* 0x000000ff04ff7812 */ /* 0x000fe4000784c0ff */
[----:B------:R-:W-:Y:S02]  /*2270*/  SHF.R.U32.HI R39, RZ, 0x5, R0 ;  /* 0x00000005ff277819 */ /* 0x000fe40000011600 */
[----:B------:R-:W-:Y:S02]  /*2280*/  LOP3.LUT P0, RZ, R0, 0x1f, RZ, 0xc0, !PT ;  /* 0x0000001f00ff7812 */ /* 0x000fe4000780c0ff */
[----:B------:R-:W-:-:S07]  /*2290*/  LOP3.LUT R10, R39, 0x7fffffc, RZ, 0xc0, !PT ;  /* 0x07fffffc270a7812 */ /* 0x000fce00078ec0ff */
[----:B------:R-:W-:Y:S01]  /*22a0*/  @!P2 IADD3 R10, R10, 0x4, RZ ;  /* 0x000000040a0aa810 */ /* 0x000fe20007ffe0ff */
[----:B------:R-:W-:Y:S05]  /*22b0*/  BRA.DIV ~URZ, `(.L_x_7511) ;  /* 0x000032927f007947 */ /* 0x000fea000b800000 */
[----:B------:R0:W1:Y:S02]  /*22c0*/  SHFL.DOWN PT, R213, R12, 0x10, 0x1f ;  /* 0x0a001f000cd57f89 */ /* 0x00006400000e0000 */
.L_x_7634:
        /* <DEDUP_REMOVED lines=18> */
.L_x_7635:
        /* <DEDUP_REMOVED lines=39> */
.L_x_7514:
        /* <DEDUP_REMOVED lines=9> */
.L_x_7515:
[----:B------:R-:W-:Y:S05]  /*26f0*/  BSYNC B0 ;  /* 0x0000000000007941 */ /* 0x000fea0003800000 */
.L_x_7513:
        /* <DEDUP_REMOVED lines=13> */
.L_x_7517:
[----:B------:R-:W-:Y:S01]  /*27d0*/  FFMA.FTZ R12, R14, R10, R39 ;  /* 0x0000000a0e0c7223 */ /* 0x000fe20000010027 */
[----:B------:R-:W-:-:S03]  /*27e0*/  @P3 HADD2.F32 R37, -RZ, R32.H1_H1 ;  /* 0x30000020ff253230 */ /* 0x000fc60000004100 */
[----:B------:R-:W-:-:S04]  /*27f0*/  FADD.FTZ R12, R241, -R12 ;  /* 0x8000000cf10c7221 */ /* 0x000fc80000010000 */
[----:B------:R-:W-:-:S04]  /*2800*/  FMUL.FTZ R12, R5, R12 ;  /* 0x0000000c050c7220 */ /* 0x000fc80000410000 */
[----:B------:R-:W-:Y:S02]  /*2810*/  @P3 FADD.FTZ R12, R12, R37 ;  /* 0x000000250c0c3221 */ /* 0x000fe40000010000 */
.L_x_7518:
[----:B------:R-:W-:Y:S05]  /*2820*/  BSYNC B0 ;  /* 0x0000000000007941 */ /* 0x000fea0003800000 */
.L_x_7516:
        /* <DEDUP_REMOVED lines=11> */
.L_x_7520:
[----:B------:R-:W-:Y:S01]  /*28e0*/  FFMA.FTZ R12, R200, R10, R39 ;  /* 0x0000000ac80c7223 */ /* 0x000fe20000010027 */
[----:B------:R-:W-:-:S03]  /*28f0*/  @P3 HADD2.F32 R37, -RZ, R33.H0_H0 ;  /* 0x20000021ff253230 */ /* 0x000fc60000004100 */
[----:B------:R-:W-:-:S04]  /*2900*/  FADD.FTZ R12, R207, -R12 ;  /* 0x8000000ccf0c7221 */ /* 0x000fc80000010000 */
[----:B------:R-:W-:-:S04]  /*2910*/  FMUL.FTZ R12, R5, R12 ;  /* 0x0000000c050c7220 */ /* 0x000fc80000410000 */
[----:B------:R-:W-:Y:S02]  /*2920*/  @P3 FADD.FTZ R12, R12, R37 ;  /* 0x000000250c0c3221 */ /* 0x000fe40000010000 */
.L_x_7521:
[----:B------:R-:W-:Y:S05]  /*2930*/  BSYNC B0 ;  /* 0x0000000000007941 */ /* 0x000fea0003800000 */
.L_x_7519:
        /* <DEDUP_REMOVED lines=11> */
.L_x_7523:
[----:B------:R-:W-:-:S04]  /*29f0*/  FFMA.FTZ R37, R201, R10, R39 ;  /* 0x0000000ac9257223 */ /* 0x000fc80000010027 */
[----:B------:R-:W-:Y:S01]  /*2a00*/  FADD.FTZ R12, R242, -R37 ;  /* 0x80000025f20c7221 */ /* 0x000fe20000010000 */
[----:B------:R-:W-:-:S03]  /*2a10*/  @P3 HADD2.F32 R37, -RZ, R33.H1_H1 ;  /* 0x30000021ff253230 */ /* 0x000fc60000004100 */
[----:B------:R-:W-:-:S04]  /*2a20*/  FMUL.FTZ R12, R5, R12 ;  /* 0x0000000c050c7220 */ /* 0x000fc80000410000 */
[----:B------:R-:W-:Y:S02]  /*2a30*/  @P3 FADD.FTZ R12, R12, R37 ;  /* 0x000000250c0c3221 */ /* 0x000fe40000010000 */
.L_x_7524:
[----:B------:R-:W-:Y:S05]  /*2a40*/  BSYNC B0 ;  /* 0x0000000000007941 */ /* 0x000fea0003800000 */
.L_x_7522:
        /* <DEDUP_REMOVED lines=11> */
.L_x_7526:
[----:B------:R-:W-:-:S04]  /*2b00*/  FFMA.FTZ R37, R204, R10, R39 ;  /* 0x0000000acc257223 */ /* 0x000fc80000010027 */
[----:B------:R-:W-:Y:S01]  /*2b10*/  FADD.FTZ R12, R208, -R37 ;  /* 0x80000025d00c7221 */ /* 0x000fe20000010000 */
[----:B------:R-:W-:-:S03]  /*2b20*/  @P3 HADD2.F32 R37, -RZ, R34.H0_H0 ;  /* 0x20000022ff253230 */ /* 0x000fc60000004100 */
[----:B------:R-:W-:-:S04]  /*2b30*/  FMUL.FTZ R12, R5, R12 ;  /* 0x0000000c050c7220 */ /* 0x000fc80000410000 */
[----:B------:R-:W-:Y:S02]  /*2b40*/  @P3 FADD.FTZ R12, R12, R37 ;  /* 0x000000250c0c3221 */ /* 0x000fe40000010000 */
.L_x_7527:
[----:B------:R-:W-:Y:S05]  /*2b50*/  BSYNC B0 ;  /* 0x0000000000007941 */ /* 0x000fea0003800000 */
.L_x_7525:
        /* <DEDUP_REMOVED lines=11> */
.L_x_7529:
[----:B------:R-:W-:Y:S01]  /*2c10*/  FFMA.FTZ R12, R202, R10, R39 ;  /* 0x0000000aca0c7223 */ /* 0x000fe20000010027 */
[----:B------:R-:W-:-:S03]  /*2c20*/  @P3 HADD2.F32 R37, -RZ, R34.H1_H1 ;  /* 0x30000022ff253230 */ /* 0x000fc60000004100 */
[----:B------:R-:W-:-:S04]  /*2c30*/  FADD.FTZ R12, R243, -R12 ;  /* 0x8000000cf30c7221 */ /* 0x000fc80000010000 */
[----:B------:R-:W-:-:S04]  /*2c40*/  FMUL.FTZ R12, R5, R12 ;  /* 0x0000000c050c7220 */ /* 0x000fc80000410000 */
[----:B------:R-:W-:Y:S02]  /*2c50*/  @P3 FADD.FTZ R12, R12, R37 ;  /* 0x000000250c0c3221 */ /* 0x000fe40000010000 */
.L_x_7530:
[----:B------:R-:W-:Y:S05]  /*2c60*/  BSYNC B0 ;  /* 0x0000000000007941 */ /* 0x000fea0003800000 */
.L_x_7528:
        /* <DEDUP_REMOVED lines=11> */
.L_x_7532:
[----:B------:R-:W-:Y:S01]  /*2d20*/  FFMA.FTZ R12, R205, R10, R39 ;  /* 0x0000000acd0c7223 */ /* 0x000fe20000010027 */
[----:B------:R-:W-:-:S03]  /*2d30*/  @P3 HADD2.F32 R37, -RZ, R35.H0_H0 ;  /* 0x20000023ff253230 */ /* 0x000fc60000004100 */
[----:B------:R-:W-:-:S04]  /*2d40*/  FADD.FTZ R12, R209, -R12 ;  /* 0x8000000cd10c7221 */ /* 0x000fc80000010000 */
[----:B------:R-:W-:-:S04]  /*2d50*/  FMUL.FTZ R12, R5, R12 ;  /* 0x0000000c050c7220 */ /* 0x000fc80000410000 */
[----:B------:R-:W-:Y:S02]  /*2d60*/  @P3 FADD.FTZ R12, R12, R37 ;  /* 0x000000250c0c3221 */ /* 0x000fe40000010000 */
.L_x_7533:
[----:B------:R-:W-:Y:S05]  /*2d70*/  BSYNC B0 ;  /* 0x0000000000007941 */ /* 0x000fea0003800000 */
.L_x_7531:
        /* <DEDUP_REMOVED lines=11> */
.L_x_7535:
[----:B------:R-:W-:-:S04]  /*2e30*/  FFMA.FTZ R37, R206, R10, R39 ;  /* 0x0000000ace257223 */ /* 0x000fc80000010027 */
[----:B------:R-:W-:Y:S01]  /*2e40*/  FADD.FTZ R12, R244, -R37 ;  /* 0x80000025f40c7221 */ /* 0x000fe20000010000 */
[----:B------:R-:W-:-:S03]  /*2e50*/  @P3 HADD2.F32 R37, -RZ, R35.H1_H1 ;  /* 0x30000023ff253230 */ /* 0x000fc60000004100 */
[----:B------:R-:W-:-:S04]  /*2e60*/  FMUL.FTZ R12, R5, R12 ;  /* 0x0000000c050c7220 */ /* 0x000fc80000410000 */
[----:B------:R-:W-:Y:S02]  /*2e70*/  @P3 FADD.FTZ R12, R12, R37 ;  /* 0x000000250c0c3221 */ /* 0x000fe40000010000 */
.L_x_7536:
[----:B------:R-:W-:Y:S05]  /*2e80*/  BSYNC B0 ;  /* 0x0000000000007941 */ /* 0x000fea0003800000 */
.L_x_7534:
[----:B------:R-:W-:Y:S01]  /*2e90*/  @P2 FMUL.FTZ R36, R12, c[0x0][0x1ec] ;  /* 0x00007b000c242a20 */ /* 0x000fe20000410000 */
[----:B------:R-:W-:Y:S01]  /*2ea0*/  @P0 F2FP.PACK_AB R12, RZ, R12 ;  /* 0x0000000cff0c023e */ /* 0x000fe200000000ff */
[----:B------:R-:W-:Y:S01]  /*2eb0*/  BSSY B0, `(.L_x_7537) ;  /* 0x0000014000007945 */ /* 0x000fe20003800000 */
[----:B------:R-:W-:Y:S02]  /*2ec0*/  @P2 MOV R41, 0x10 ;  /* 0x0000001000292802 */ /* 0x000fe40000000f00 */
[----:B------:R-:W-:Y:S02]  /*2ed0*/  @P2 F2FP.PACK_AB R38, RZ, R36 ;  /* 0x00000024ff26223e */ /* 0x000fe400000000ff */
        /* <DEDUP_REMOVED lines=10> */
[----:B------:R-:W-:Y:S01]  /*2f80*/  HADD2.F32 R12, -RZ, R28.H0_H0 ;  /* 0x2000001cff0c7230 */ /* 0x000fe20000004100 */
[----:B------:R-:W-:Y:S05]  /*2f90*/  BRA `(.L_x_7539) ;  /* 0x0000005000007947 */ /* 0x000fea0003800000 */
.L_x_7538:
[----:B------:R-:W-:Y:S01]  /*2fa0*/  FFMA.FTZ R12, R210, R10, R39 ;  /* 0x0000000ad20c7223 */ /* 0x000fe20000010027 */
[----:B0-----:R-:W-:-:S03]  /*2fb0*/  @P3 HADD2.F32 R37, -RZ, R28.H0_H0 ;  /* 0x2000001cff253230 */ /* 0x001fc60000004100 */
[----:B------:R-:W-:-:S04]  /*2fc0*/  FADD.FTZ R12, R147, -R12 ;  /* 0x8000000c930c7221 */ /* 0x000fc80000010000 */
[----:B------:R-:W-:-:S04]  /*2fd0*/  FMUL.FTZ R12, R5, R12 ;  /* 0x0000000c050c7220 */ /* 0x000fc80000410000 */
[----:B------:R-:W-:Y:S02]  /*2fe0*/  @P3 FADD.FTZ R12, R12, R37 ;  /* 0x000000250c0c3221 */ /* 0x000fe40000010000 */
.L_x_7539:
[----:B------:R-:W-:Y:S05]  /*2ff0*/  BSYNC B0 ;  /* 0x0000000000007941 */ /* 0x000fea0003800000 */
.L_x_7537:
[----:B0-----:R-:W-:Y:S01]  /*3000*/  @P2 FMUL.FTZ R36, R12, c[0x0][0x1ec] ;  /* 0x00007b000c242a20 */ /* 0x001fe20000410000 */
        /* <DEDUP_REMOVED lines=10> */
.L_x_7541:
[----:B------:R-:W-:Y:S01]  /*30b0*/  FFMA.FTZ R12, R144, R10, R39 ;  /* 0x0000000a900c7223 */ /* 0x000fe20000010027 */
[----:B------:R-:W-:-:S03]  /*30c0*/  @P3 HADD2.F32 R37, -RZ, R28.H1_H1 ;  /* 0x3000001cff253230 */ /* 0x000fc60000004100 */
[----:B------:R-:W-:-:S04]  /*30d0*/  FADD.FTZ R12, R245, -R12 ;  /* 0x8000000cf50c7221 */ /* 0x000fc80000010000 */
[----:B------:R-:W-:-:S04]  /*30e0*/  FMUL.FTZ R12, R5, R12 ;  /* 0x0000000c050c7220 */ /* 0x000fc80000410000 */
[----:B------:R-:W-:Y:S02]  /*30f0*/  @P3 FADD.FTZ R12, R12, R37 ;  /* 0x000000250c0c3221 */ /* 0x000fe40000010000 */
.L_x_7542:
[----:B------:R-:W-:Y:S05]  /*3100*/  BSYNC B0 ;  /* 0x0000000000007941 */ /* 0x000fea0003800000 */
.L_x_7540:
        /* <DEDUP_REMOVED lines=11> */
.L_x_7544:
[----:B------:R-:W-:Y:S01]  /*31c0*/  FFMA.FTZ R12, R211, R10, R39 ;  /* 0x0000000ad30c7223 */ /* 0x000fe20000010027 */
[----:B------:R-:W-:-:S03]  /*31d0*/  @P3 HADD2.F32 R37, -RZ, R29.H0_H0 ;  /* 0x2000001dff253230 */ /* 0x000fc60000004100 */
[----:B------:R-:W-:-:S04]  /*31e0*/  FADD.FTZ R12, R217, -R12 ;  /* 0x8000000cd90c7221 */ /* 0x000fc80000010000 */
[----:B------:R-:W-:-:S04]  /*31f0*/  FMUL.FTZ R12, R5, R12 ;  /* 0x0000000c050c7220 */ /* 0x000fc80000410000 */
[----:B------:R-:W-:Y:S02]  /*3200*/  @P3 FADD.FTZ R12, R12, R37 ;  /* 0x000000250c0c3221 */ /* 0x000fe40000010000 */
.L_x_7545:
[----:B------:R-:W-:Y:S05]  /*3210*/  BSYNC B0 ;  /* 0x0000000000007941 */ /* 0x000fea0003800000 */
.L_x_7543:
        /* <DEDUP_REMOVED lines=11> */
.L_x_7547:
[----:B------:R-:W-:-:S04]  /*32d0*/  FFMA.FTZ R37, R145, R10, R39 ;  /* 0x0000000a91257223 */ /* 0x000fc80000010027 */
[----:B------:R-:W-:Y:S01]  /*32e0*/  FADD.FTZ R12, R246, -R37 ;  /* 0x80000025f60c7221 */ /* 0x000fe20000010000 */
[----:B------:R-:W-:-:S03]  /*32f0*/  @P3 HADD2.F32 R37, -RZ, R29.H1_H1 ;  /* 0x3000001dff253230 */ /* 0x000fc60000004100 */
[----:B------:R-:W-:-:S04]  /*3300*/  FMUL.FTZ R12, R5, R12 ;  /* 0x0000000c050c7220 */ /* 0x000fc80000410000 */
[----:B------:R-:W-:Y:S02]  /*3310*/  @P3 FADD.FTZ R12, R12, R37 ;  /* 0x000000250c0c3221 */ /* 0x000fe40000010000 */
.L_x_7548:
[----:B------:R-:W-:Y:S05]  /*3320*/  BSYNC B0 ;  /* 0x0000000000007941 */ /* 0x000fea0003800000 */
.L_x_7546:
        /* <DEDUP_REMOVED lines=11> */
.L_x_7550:
[----:B------:R-:W-:-:S04]  /*33e0*/  FFMA.FTZ R37, R214, R10, R39 ;  /* 0x0000000ad6257223 */ /* 0x000fc80000010027 */
[----:B------:R-:W-:Y:S01]  /*33f0*/  FADD.FTZ R12, R218, -R37 ;  /* 0x80000025da0c7221 */ /* 0x000fe20000010000 */
[----:B------:R-:W-:-:S03]  /*3400*/  @P3 HADD2.F32 R37, -RZ, R30.H0_H0 ;  /* 0x2000001eff253230 */ /* 0x000fc60000004100 */
[----:B------:R-:W-:-:S04]  /*3410*/  FMUL.FTZ R12, R5, R12 ;  /* 0x0000000c050c7220 */ /* 0x000fc80000410000 */
[----:B------:R-:W-:Y:S02]  /*3420*/  @P3 FADD.FTZ R12, R12, R37 ;  /* 0x000000250c0c3221 */ /* 0x000fe40000010000 */
.L_x_7551:
[----:B------:R-:W-:Y:S05]  /*3430*/  BSYNC B0 ;  /* 0x0000000000007941 */ /* 0x000fea0003800000 */
.L_x_7549:
        /* <DEDUP_REMOVED lines=11> */
.L_x_7553:
[----:B------:R-:W-:Y:S01]  /*34f0*/  FFMA.FTZ R12, R146, R10, R39 ;  /* 0x0000000a920c7223 */ /* 0x000fe20000010027 */
[----:B------:R-:W-:-:S03]  /*3500*/  @P3 HADD2.F32 R37, -RZ, R30.H1_H1 ;  /* 0x3000001eff253230 */ /* 0x000fc60000004100 */
[----:B------:R-:W-:-:S04]  /*3510*/  FADD.FTZ R12, R247, -R12 ;  /* 0x8000000cf70c7221 */ /* 0x000fc80000010000 */
[----:B------:R-:W-:-:S04]  /*3520*/  FMUL.FTZ R12, R5, R12 ;  /* 0x0000000c050c7220 */ /* 0x000fc80000410000 */
[----:B------:R-:W-:Y:S02]  /*3530*/  @P3 FADD.FTZ R12, R12, R37 ;  /* 0x000000250c0c3221 */ /* 0x000fe40000010000 */
.L_x_7554:
[----:B------:R-:W-:Y:S05]  /*3540*/  BSYNC B0 ;  /* 0x0000000000007941 */ /* 0x000fea0003800000 */
.L_x_7552:
        /* <DEDUP_REMOVED lines=11> */
.L_x_7556:
[----:B------:R-:W-:Y:S01]  /*3600*/  FFMA.FTZ R12, R215, R10, R39 ;  /* 0x0000000ad70c7223 */ /* 0x000fe20000010027 */
[----:B------:R-:W-:-:S03]  /*3610*/  @P3 HADD2.F32 R37, -RZ, R31.H0_H0 ;  /* 0x2000001fff253230 */ /* 0x000fc60000004100 */
[----:B------:R-:W-:-:S04]  /*3620*/  FADD.FTZ R12, R219, -R12 ;  /* 0x8000000cdb0c7221 */ /* 0x000fc80000010000 */
[----:B------:R-:W-:-:S04]  /*3630*/  FMUL.FTZ R12, R5, R12 ;  /* 0x0000000c050c7220 */ /* 0x000fc80000410000 */
[----:B------:R-:W-:Y:S02]  /*3640*/  @P3 FADD.FTZ R12, R12, R37 ;  /* 0x000000250c0c3221 */ /* 0x000fe40000010000 */
.L_x_7557:
[----:B------:R-:W-:Y:S05]  /*3650*/  BSYNC B0 ;  /* 0x0000000000007941 */ /* 0x000fea0003800000 */
.L_x_7555:
        /* <DEDUP_REMOVED lines=11> */
.L_x_7559:
[----:B------:R-:W-:-:S04]  /*3710*/  FFMA.FTZ R37, R216, R10, R39 ;  /* 0x0000000ad8257223 */ /* 0x000fc80000010027 */
[----:B------:R-:W-:Y:S01]  /*3720*/  FADD.FTZ R12, R248, -R37 ;  /* 0x80000025f80c7221 */ /* 0x000fe20000010000 */
[----:B------:R-:W-:-:S03]  /*3730*/  @P3 HADD2.F32 R37, -RZ, R31.H1_H1 ;  /* 0x3000001fff253230 */ /* 0x000fc60000004100 */
[----:B------:R-:W-:-:S04]  /*3740*/  FMUL.FTZ R12, R5, R12 ;  /* 0x0000000c050c7220 */ /* 0x000fc80000410000 */
[----:B------:R-:W-:Y:S02]  /*3750*/  @P3 FADD.FTZ R12, R12, R37 ;  /* 0x000000250c0c3221 */ /* 0x000fe40000010000 */
.L_x_7560:
[----:B------:R-:W-:Y:S05]  /*3760*/  BSYNC B0 ;  /* 0x0000000000007941 */ /* 0x000fea0003800000 */
.L_x_7558:
        /* <DEDUP_REMOVED lines=14> */
[----:B------:R-:W-:Y:S01]  /*3850*/  HFMA2.MMA R8, -RZ, RZ, 0, 0 ;  /* 0x00000000ff087435 */ /* 0x000fe200000001ff */
[----:B------:R-:W-:Y:S05]  /*3860*/  @!P3 BRA `(.L_x_7563) ;  /* 0x000000700000b947 */ /* 0x000fea0003800000 */
[----:B------:R-:W-:Y:S01]  /*3870*/  HADD2.F32 R8, -RZ, R24.H0_H0 ;  /* 0x20000018ff087230 */ /* 0x000fe20000004100 */
[----:B------:R-:W-:Y:S05]  /*3880*/  BRA `(.L_x_7563) ;  /* 0x0000005000007947 */ /* 0x000fea0003800000 */
.L_x_7562:
[----:B0-----:R-:W-:-:S04]  /*3890*/  FFMA.FTZ R37, R220, R10, R39 ;  /* 0x0000000adc257223 */ /* 0x001fc80000010027 */
[----:B------:R-:W-:Y:S01]  /*38a0*/  FADD.FTZ R8, R224, -R37 ;  /* 0x80000025e0087221 */ /* 0x000fe20000010000 */
[----:B------:R-:W-:-:S03]  /*38b0*/  @P3 HADD2.F32 R37, -RZ, R24.H0_H0 ;  /* 0x20000018ff253230 */ /* 0x000fc60000004100 */
[----:B------:R-:W-:-:S04]  /*38c0*/  FMUL.FTZ R8, R5, R8 ;  /* 0x0000000805087220 */ /* 0x000fc80000410000 */
[----:B------:R-:W-:Y:S02]  /*38d0*/  @P3 FADD.FTZ R8, R8, R37 ;  /* 0x0000002508083221 */ /* 0x000fe40000010000 */
.L_x_7563:
[----:B------:R-:W-:Y:S05]  /*38e0*/  BSYNC B0 ;  /* 0x0000000000007941 */ /* 0x000fea0003800000 */
.L_x_7561:
[----:B------:R-:W-:Y:S01]  /*38f0*/  @P2 FMUL.FTZ R12, R8, c[0x0][0x1ec] ;  /* 0x00007b00080c2a20 */ /* 0x000fe20000410000 */
[----:B------:R-:W-:Y:S01]  /*3900*/  @P0 F2FP.PACK_AB R8, RZ, R8 ;  /* 0x00000008ff08023e */ /* 0x000fe200000000ff */
[----:B------:R-:W-:Y:S03]  /*3910*/  BSSY B0, `(.L_x_7564) ;  /* 0x000000e000007945 */ /* 0x000fe60003800000 */
[----:B------:R-:W-:Y:S02]  /*3920*/  @P2 F2FP.PACK_AB R12, RZ, R12 ;  /* 0x0000000cff0c223e */ /* 0x000fe400000000ff */
[----:B------:R-:W-:Y:S02]  /*3930*/  @P0 PRMT R64, R8, 0x7610, R64 ;  /* 0x0000761008400816 */ /* 0x000fe40000000040 */
[----:B0-----:R-:W-:Y:S01]  /*3940*/  @P2 PRMT R128, R12, 0x7610, R128 ;  /* 0x000076100c802816 */ /* 0x001fe20000000080 */
[----:B------:R-:W-:Y:S05]  /*3950*/  @P1 BRA `(.L_x_7565) ;  /* 0x0000004000001947 */ /* 0x000fea0003800000 */
[----:B------:R-:W-:Y:S01]  /*3960*/  MOV R8, RZ ;  /* 0x000000ff00087202 */ /* 0x000fe20000000f00 */
[----:B------:R-:W-:Y:S05]  /*3970*/  @!P3 BRA `(.L_x_7566) ;  /* 0x000000700000b947 */ /* 0x000fea0003800000 */
[----:B------:R-:W-:Y:S01]  /*3980*/  HADD2.F32 R8, -RZ, R24.H1_H1 ;  /* 0x30000018ff087230 */ /* 0x000fe20000004100 */
[----:B------:R-:W-:Y:S05]  /*3990*/  BRA `(.L_x_7566) ;  /* 0x0000005000007947 */ /* 0x000fea0003800000 */
.L_x_7565:
[----:B------:R-:W-:-:S04]  /*39a0*/  FFMA.FTZ R37, R160, R10, R39 ;  /* 0x0000000aa0257223 */ /* 0x000fc80000010027 */
[----:B------:R-:W-:Y:S01]  /*39b0*/  FADD.FTZ R8, R140, -R37 ;  /* 0x800000258c087221 */ /* 0x000fe20000010000 */
[----:B------:R-:W-:-:S03]  /*39c0*/  @P3 HADD2.F32 R37, -RZ, R24.H1_H1 ;  /* 0x30000018ff253230 */ /* 0x000fc60000004100 */
[----:B------:R-:W-:-:S04]  /*39d0*/  FMUL.FTZ R8, R5, R8 ;  /* 0x0000000805087220 */ /* 0x000fc80000410000 */
[----:B------:R-:W-:Y:S02]  /*39e0*/  @P3 FADD.FTZ R8, R8, R37 ;  /* 0x0000002508083221 */ /* 0x000fe40000010000 */
.L_x_7566:
[----:B------:R-:W-:Y:S05]  /*39f0*/  BSYNC B0 ;  /* 0x0000000000007941 */ /* 0x000fea0003800000 */
.L_x_7564:
        /* <DEDUP_REMOVED lines=11> */
.L_x_7568:
[----:B------:R-:W-:Y:S01]  /*3ab0*/  FFMA.FTZ R8, R221, R10, R39 ;  /* 0x0000000add087223 */ /* 0x000fe20000010027 */
[----:B------:R-:W-:-:S03]  /*3ac0*/  @P3 HADD2.F32 R37, -RZ, R25.H0_H0 ;  /* 0x20000019ff253230 */ /* 0x000fc60000004100 */
[----:B------:R-:W-:-:S04]  /*3ad0*/  FADD.FTZ R8, R225, -R8 ;  /* 0x80000008e1087221 */ /* 0x000fc80000010000 */
[----:B------:R-:W-:-:S04]  /*3ae0*/  FMUL.FTZ R8, R5, R8 ;  /* 0x0000000805087220 */ /* 0x000fc80000410000 */
[----:B------:R-:W-:Y:S02]  /*3af0*/  @P3 FADD.FTZ R8, R8, R37 ;  /* 0x0000002508083221 */ /* 0x000fe40000010000 */
.L_x_7569:
[----:B------:R-:W-:Y:S05]  /*3b00*/  BSYNC B0 ;  /* 0x0000000000007941 */ /* 0x000fea0003800000 */
.L_x_7567:
        /* <DEDUP_REMOVED lines=11> */
.L_x_7571:
[----:B------:R-:W-:Y:S01]  /*3bc0*/  FFMA.FTZ R8, R161, R10, R39 ;  /* 0x0000000aa1087223 */ /* 0x000fe20000010027 */
[----:B------:R-:W-:-:S03]  /*3bd0*/  @P3 HADD2.F32 R37, -RZ, R25.H1_H1 ;  /* 0x30000019ff253230 */ /* 0x000fc60000004100 */
[----:B------:R-:W-:-:S04]  /*3be0*/  FADD.FTZ R8, R141, -R8 ;  /* 0x800000088d087221 */ /* 0x000fc80000010000 */
[----:B------:R-:W-:-:S04]  /*3bf0*/  FMUL.FTZ R8, R5, R8 ;  /* 0x0000000805087220 */ /* 0x000fc80000410000 */
[----:B------:R-:W-:Y:S02]  /*3c00*/  @P3 FADD.FTZ R8, R8, R37 ;  /* 0x0000002508083221 */ /* 0x000fe40000010000 */
.L_x_7572:
[----:B------:R-:W-:Y:S05]  /*3c10*/  BSYNC B0 ;  /* 0x0000000000007941 */ /* 0x000fea0003800000 */
.L_x_7570:
        /* <DEDUP_REMOVED lines=11> */
.L_x_7574:
[----:B------:R-:W-:-:S04]  /*3cd0*/  FFMA.FTZ R37, R222, R10, R39 ;  /* 0x0000000ade257223 */ /* 0x000fc80000010027 */
[----:B------:R-:W-:Y:S01]  /*3ce0*/  FADD.FTZ R8, R226, -R37 ;  /* 0x80000025e2087221 */ /* 0x000fe20000010000 */
[----:B------:R-:W-:-:S03]  /*3cf0*/  @P3 HADD2.F32 R37, -RZ, R26.H0_H0 ;  /* 0x2000001aff253230 */ /* 0x000fc60000004100 */
[----:B------:R-:W-:-:S04]  /*3d00*/  FMUL.FTZ R8, R5, R8 ;  /* 0x0000000805087220 */ /* 0x000fc80000410000 */
[----:B------:R-:W-:Y:S02]  /*3d10*/  @P3 FADD.FTZ R8, R8, R37 ;  /* 0x0000002508083221 */ /* 0x000fe40000010000 */
.L_x_7575:
[----:B------:R-:W-:Y:S05]  /*3d20*/  BSYNC B0 ;  /* 0x0000000000007941 */ /* 0x000fea0003800000 */
.L_x_7573:
        /* <DEDUP_REMOVED lines=11> */
.L_x_7577:
[----:B------:R-:W-:-:S04]  /*3de0*/  FFMA.FTZ R37, R162, R10, R39 ;  /* 0x0000000aa2257223 */ /* 0x000fc80000010027 */
[----:B------:R-:W-:Y:S01]  /*3df0*/  FADD.FTZ R8, R142, -R37 ;  /* 0x800000258e087221 */ /* 0x000fe20000010000 */
[----:B------:R-:W-:-:S03]  /*3e00*/  @P3 HADD2.F32 R37, -RZ, R26.H1_H1 ;  /* 0x3000001aff253230 */ /* 0x000fc60000004100 */
[----:B------:R-:W-:-:S04]  /*3e10*/  FMUL.FTZ R8, R5, R8 ;  /* 0x0000000805087220 */ /* 0x000fc80000410000 */
[----:B------:R-:W-:Y:S02]  /*3e20*/  @P3 FADD.FTZ R8, R8, R37 ;  /* 0x0000002508083221 */ /* 0x000fe40000010000 */
.L_x_7578:
[----:B------:R-:W-:Y:S05]  /*3e30*/  BSYNC B0 ;  /* 0x0000000000007941 */ /* 0x000fea0003800000 */
.L_x_7576:
        /* <DEDUP_REMOVED lines=11> */
.L_x_7580:
[----:B------:R-:W-:Y:S01]  /*3ef0*/  FFMA.FTZ R8, R223, R10, R39 ;  /* 0x0000000adf087223 */ /* 0x000fe20000010027 */
[----:B------:R-:W-:-:S03]  /*3f00*/  @P3 HADD2.F32 R37, -RZ, R27.H0_H0 ;  /* 0x2000001bff253230 */ /* 0x000fc60000004100 */
[----:B------:R-:W-:-:S04]  /*3f10*/  FADD.FTZ R8, R227, -R8 ;  /* 0x80000008e3087221 */ /* 0x000fc80000010000 */
[----:B------:R-:W-:-:S04]  /*3f20*/  FMUL.FTZ R8, R5, R8 ;  /* 0x0000000805087220 */ /* 0x000fc80000410000 */
[----:B------:R-:W-:Y:S02]  /*3f30*/  @P3 FADD.FTZ R8, R8, R37 ;  /* 0x0000002508083221 */ /* 0x000fe40000010000 */
.L_x_7581:
[----:B------:R-:W-:Y:S05]  /*3f40*/  BSYNC B0 ;  /* 0x0000000000007941 */ /* 0x000fea0003800000 */
.L_x_7579:
        /* <DEDUP_REMOVED lines=11> */
.L_x_7583:
[----:B------:R-:W-:Y:S01]  /*4000*/  FFMA.FTZ R8, R163, R10, R39 ;  /* 0x0000000aa3087223 */ /* 0x000fe20000010027 */
[----:B------:R-:W-:-:S03]  /*4010*/  @P3 HADD2.F32 R37, -RZ, R27.H1_H1 ;  /* 0x3000001bff253230 */ /* 0x000fc60000004100 */
[----:B------:R-:W-:-:S04]  /*4020*/  FADD.FTZ R8, R143, -R8 ;  /* 0x800000088f087221 */ /* 0x000fc80000010000 */
[----:B------:R-:W-:-:S04]  /*4030*/  FMUL.FTZ R12, R5, R8 ;  /* 0x00000008050c7220 */ /* 0x000fc80000410000 */
[----:B------:R-:W-:Y:S02]  /*4040*/  @P3 FADD.FTZ R12, R12, R37 ;  /* 0x000000250c0c3221 */ /* 0x000fe40000010000 */
.L_x_7584:
[----:B------:R-:W-:Y:S05]  /*4050*/  BSYNC B0 ;  /* 0x0000000000007941 */ /* 0x000fea0003800000 */
.L_x_7582:
        /* <DEDUP_REMOVED lines=18> */
.L_x_7586:
[----:B0-----:R-:W-:Y:S01]  /*4180*/  FFMA.FTZ R8, R15, R10, R39 ;  /* 0x0000000a0f087223 */ /* 0x001fe20000010027 */
[----:B------:R-:W-:-:S03]  /*4190*/  @P3 HADD2.F32 R9, -RZ, R20.H0_H0 ;  /* 0x20000014ff093230 */ /* 0x000fc60000004100 */
[----:B------:R-:W-:-:S04]  /*41a0*/  FADD.FTZ R8, R249, -R8 ;  /* 0x80000008f9087221 */ /* 0x000fc80000010000 */
[----:B------:R-:W-:-:S04]  /*41b0*/  FMUL.FTZ R8, R5, R8 ;  /* 0x0000000805087220 */ /* 0x000fc80000410000 */
[----:B------:R-:W-:Y:S02]  /*41c0*/  @P3 FADD.FTZ R8, R8, R9 ;  /* 0x0000000908083221 */ /* 0x000fe40000010000 */
.L_x_7587:
[----:B------:R-:W-:Y:S05]  /*41d0*/  BSYNC B0 ;  /* 0x0000000000007941 */ /* 0x000fea0003800000 */
.L_x_7585:
        /* <DEDUP_REMOVED lines=11> */
.L_x_7589:
[----:B------:R-:W-:-:S04]  /*4290*/  FFMA.FTZ R9, R168, R10, R39 ;  /* 0x0000000aa8097223 */ /* 0x000fc80000010027 */
[----:B------:R-:W-:Y:S01]  /*42a0*/  FADD.FTZ R8, R156, -R9 ;  /* 0x800000099c087221 */ /* 0x000fe20000010000 */
[----:B------:R-:W-:-:S03]  /*42b0*/  @P3 HADD2.F32 R9, -RZ, R20.H1_H1 ;  /* 0x30000014ff093230 */ /* 0x000fc60000004100 */
[----:B------:R-:W-:-:S04]  /*42c0*/  FMUL.FTZ R8, R5, R8 ;  /* 0x0000000805087220 */ /* 0x000fc80000410000 */
[----:B------:R-:W-:Y:S02]  /*42d0*/  @P3 FADD.FTZ R8, R8, R9 ;  /* 0x0000000908083221 */ /* 0x000fe40000010000 */
.L_x_7590:
[----:B------:R-:W-:Y:S05]  /*42e0*/  BSYNC B0 ;  /* 0x0000000000007941 */ /* 0x000fea0003800000 */
.L_x_7588:
        /* <DEDUP_REMOVED lines=11> */
.L_x_7592:
[----:B------:R-:W-:Y:S01]  /*43a0*/  FFMA.FTZ R8, R228, R10, R39 ;  /* 0x0000000ae4087223 */ /* 0x000fe20000010027 */
[----:B------:R-:W-:-:S03]  /*43b0*/  @P3 HADD2.F32 R9, -RZ, R21.H0_H0 ;  /* 0x20000015ff093230 */ /* 0x000fc60000004100 */
[----:B------:R-:W-:-:S04]  /*43c0*/  FADD.FTZ R8, R231, -R8 ;  /* 0x80000008e7087221 */ /* 0x000fc80000010000 */
[----:B------:R-:W-:-:S04]  /*43d0*/  FMUL.FTZ R8, R5, R8 ;  /* 0x0000000805087220 */ /* 0x000fc80000410000 */
[----:B------:R-:W-:Y:S02]  /*43e0*/  @P3 FADD.FTZ R8, R8, R9 ;  /* 0x0000000908083221 */ /* 0x000fe40000010000 */
.L_x_7593:
[----:B------:R-:W-:Y:S05]  /*43f0*/  BSYNC B0 ;  /* 0x0000000000007941 */ /* 0x000fea0003800000 */
.L_x_7591:
        /* <DEDUP_REMOVED lines=11> */
.L_x_7595:
[----:B------:R-:W-:Y:S01]  /*44b0*/  FFMA.FTZ R8, R169, R10, R39 ;  /* 0x0000000aa9087223 */ /* 0x000fe20000010027 */
[----:B------:R-:W-:-:S03]  /*44c0*/  @P3 HADD2.F32 R9, -RZ, R21.H1_H1 ;  /* 0x30000015ff093230 */ /* 0x000fc60000004100 */
[----:B------:R-:W-:-:S04]  /*44d0*/  FADD.FTZ R8, R157, -R8 ;  /* 0x800000089d087221 */ /* 0x000fc80000010000 */
[----:B------:R-:W-:-:S04]  /*44e0*/  FMUL.FTZ R8, R5, R8 ;  /* 0x0000000805087220 */ /* 0x000fc80000410000 */
[----:B------:R-:W-:Y:S02]  /*44f0*/  @P3 FADD.FTZ R8, R8, R9 ;  /* 0x0000000908083221 */ /* 0x000fe40000010000 */
.L_x_7596:
[----:B------:R-:W-:Y:S05]  /*4500*/  BSYNC B0 ;  /* 0x0000000000007941 */ /* 0x000fea0003800000 */
.L_x_7594:
        /* <DEDUP_REMOVED lines=11> */
.L_x_7598:
[----:B------:R-:W-:-:S04]  /*45c0*/  FFMA.FTZ R9, R229, R10, R39 ;  /* 0x0000000ae5097223 */ /* 0x000fc80000010027 */
[----:B------:R-:W-:Y:S01]  /*45d0*/  FADD.FTZ R8, R232, -R9 ;  /* 0x80000009e8087221 */ /* 0x000fe20000010000 */
[----:B------:R-:W-:-:S03]  /*45e0*/  @P3 HADD2.F32 R9, -RZ, R22.H0_H0 ;  /* 0x20000016ff093230 */ /* 0x000fc60000004100 */
[----:B------:R-:W-:-:S04]  /*45f0*/  FMUL.FTZ R8, R5, R8 ;  /* 0x0000000805087220 */ /* 0x000fc80000410000 */
[----:B------:R-:W-:Y:S02]  /*4600*/  @P3 FADD.FTZ R8, R8, R9 ;  /* 0x0000000908083221 */ /* 0x000fe40000010000 */
.L_x_7599:
[----:B------:R-:W-:Y:S05]  /*4610*/  BSYNC B0 ;  /* 0x0000000000007941 */ /* 0x000fea0003800000 */
.L_x_7597:
        /* <DEDUP_REMOVED lines=11> */
.L_x_7601:
[----:B------:R-:W-:-:S04]  /*46d0*/  FFMA.FTZ R9, R170, R10, R39 ;  /* 0x0000000aaa097223 */ /* 0x000fc80000010027 */
[----:B------:R-:W-:Y:S01]  /*46e0*/  FADD.FTZ R8, R158, -R9 ;  /* 0x800000099e087221 */ /* 0x000fe20000010000 */
[----:B------:R-:W-:-:S03]  /*46f0*/  @P3 HADD2.F32 R9, -RZ, R22.H1_H1 ;  /* 0x30000016ff093230 */ /* 0x000fc60000004100 */
[----:B------:R-:W-:-:S04]  /*4700*/  FMUL.FTZ R8, R5, R8 ;  /* 0x0000000805087220 */ /* 0x000fc80000410000 */
[----:B------:R-:W-:Y:S02]  /*4710*/  @P3 FADD.FTZ R8, R8, R9 ;  /* 0x0000000908083221 */ /* 0x000fe40000010000 */
.L_x_7602:
[----:B------:R-:W-:Y:S05]  /*4720*/  BSYNC B0 ;  /* 0x0000000000007941 */ /* 0x000fea0003800000 */
.L_x_7600:
        /* <DEDUP_REMOVED lines=11> */
.L_x_7604:
[----:B------:R-:W-:Y:S01]  /*47e0*/  FFMA.FTZ R8, R230, R10, R39 ;  /* 0x0000000ae6087223 */ /* 0x000fe20000010027 */
[----:B------:R-:W-:-:S03]  /*47f0*/  @P3 HADD2.F32 R9, -RZ, R23.H0_H0 ;  /* 0x20000017ff093230 */ /* 0x000fc60000004100 */
[----:B------:R-:W-:-:S04]  /*4800*/  FADD.FTZ R8, R233, -R8 ;  /* 0x80000008e9087221 */ /* 0x000fc80000010000 */
[----:B------:R-:W-:-:S04]  /*4810*/  FMUL.FTZ R8, R5, R8 ;  /* 0x0000000805087220 */ /* 0x000fc80000410000 */
[----:B------:R-:W-:Y:S02]  /*4820*/  @P3 FADD.FTZ R8, R8, R9 ;  /* 0x0000000908083221 */ /* 0x000fe40000010000 */
.L_x_7605:
[----:B------:R-:W-:Y:S05]  /*4830*/  BSYNC B0 ;  /* 0x0000000000007941 */ /* 0x000fea0003800000 */
.L_x_7603:
        /* <DEDUP_REMOVED lines=11> */
.L_x_7607:
[----:B------:R-:W-:Y:S01]  /*48f0*/  FFMA.FTZ R8, R171, R10, R39 ;  /* 0x0000000aab087223 */ /* 0x000fe20000010027 */
[----:B------:R-:W-:-:S03]  /*4900*/  @P3 HADD2.F32 R9, -RZ, R23.H1_H1 ;  /* 0x30000017ff093230 */ /* 0x000fc60000004100 */
[----:B------:R-:W-:-:S04]  /*4910*/  FADD.FTZ R8, R159, -R8 ;  /* 0x800000089f087221 */ /* 0x000fc80000010000 */
[----:B------:R-:W-:-:S04]  /*4920*/  FMUL.FTZ R12, R5, R8 ;  /* 0x00000008050c7220 */ /* 0x000fc80000410000 */
[----:B------:R-:W-:Y:S02]  /*4930*/  @P3 FADD.FTZ R12, R12, R9 ;  /* 0x000000090c0c3221 */ /* 0x000fe40000010000 */
.L_x_7608:
[----:B------:R-:W-:Y:S05]  /*4940*/  BSYNC B0 ;  /* 0x0000000000007941 */ /* 0x000fea0003800000 */
.L_x_7606:
        /* <DEDUP_REMOVED lines=19> */
.L_x_7610:
[----:B0-----:R-:W-:-:S04]  /*4a80*/  FFMA.FTZ R9, R238, R10, R39 ;  /* 0x0000000aee097223 */ /* 0x001fc80000010027 */
[----:B------:R-:W-:Y:S01]  /*4a90*/  FADD.FTZ R8, R234, -R9 ;  /* 0x80000009ea087221 */ /* 0x000fe20000010000 */
[----:B------:R-:W-:-:S03]  /*4aa0*/  @P3 HADD2.F32 R9, -RZ, R16.H0_H0 ;  /* 0x20000010ff093230 */ /* 0x000fc60000004100 */
[----:B------:R-:W-:-:S04]  /*4ab0*/  FMUL.FTZ R8, R5, R8 ;  /* 0x0000000805087220 */ /* 0x000fc80000410000 */
[----:B------:R-:W-:Y:S02]  /*4ac0*/  @P3 FADD.FTZ R8, R8, R9 ;  /* 0x0000000908083221 */ /* 0x000fe40000010000 */
.L_x_7611:
[----:B------:R-:W-:Y:S05]  /*4ad0*/  BSYNC B0 ;  /* 0x0000000000007941 */ /* 0x000fea0003800000 */
.L_x_7609:
        /* <DEDUP_REMOVED lines=11> */
.L_x_7613:
[----:B------:R-:W-:-:S04]  /*4b90*/  FFMA.FTZ R9, R176, R10, R39 ;  /* 0x0000000ab0097223 */ /* 0x000fc80000010027 */
[----:B------:R-:W-:Y:S01]  /*4ba0*/  FADD.FTZ R8, R180, -R9 ;  /* 0x80000009b4087221 */ /* 0x000fe20000010000 */
[----:B------:R-:W-:-:S03]  /*4bb0*/  @P3 HADD2.F32 R9, -RZ, R16.H1_H1 ;  /* 0x30000010ff093230 */ /* 0x000fc60000004100 */
[----:B------:R-:W-:-:S04]  /*4bc0*/  FMUL.FTZ R8, R5, R8 ;  /* 0x0000000805087220 */ /* 0x000fc80000410000 */
[----:B------:R-:W-:Y:S02]  /*4bd0*/  @P3 FADD.FTZ R8, R8, R9 ;  /* 0x0000000908083221 */ /* 0x000fe40000010000 */
.L_x_7614:
[----:B------:R-:W-:Y:S05]  /*4be0*/  BSYNC B0 ;  /* 0x0000000000007941 */ /* 0x000fea0003800000 */
.L_x_7612:
        /* <DEDUP_REMOVED lines=11> */
.L_x_7616:
[----:B------:R-:W-:Y:S01]  /*4ca0*/  FFMA.FTZ R8, R13, R10, R39 ;  /* 0x0000000a0d087223 */ /* 0x000fe20000010027 */
[----:B------:R-:W-:-:S03]  /*4cb0*/  @P3 HADD2.F32 R9, -RZ, R17.H0_H0 ;  /* 0x20000011ff093230 */ /* 0x000fc60000004100 */
[----:B------:R-:W-:-:S04]  /*4cc0*/  FADD.FTZ R8, R235, -R8 ;  /* 0x80000008eb087221 */ /* 0x000fc80000010000 */
[----:B------:R-:W-:-:S04]  /*4cd0*/  FMUL.FTZ R8, R5, R8 ;  /* 0x0000000805087220 */ /* 0x000fc80000410000 */
[----:B------:R-:W-:Y:S02]  /*4ce0*/  @P3 FADD.FTZ R8, R8, R9 ;  /* 0x0000000908083221 */ /* 0x000fe40000010000 */
.L_x_7617:
[----:B------:R-:W-:Y:S05]  /*4cf0*/  BSYNC B0 ;  /* 0x0000000000007941 */ /* 0x000fea0003800000 */
.L_x_7615:
        /* <DEDUP_REMOVED lines=11> */
.L_x_7619:
[----:B------:R-:W-:Y:S01]  /*4db0*/  FFMA.FTZ R8, R177, R10, R39 ;  /* 0x0000000ab1087223 */ /* 0x000fe20000010027 */
[----:B------:R-:W-:-:S03]  /*4dc0*/  @P3 HADD2.F32 R9, -RZ, R17.H1_H1 ;  /* 0x30000011ff093230 */ /* 0x000fc60000004100 */
[----:B------:R-:W-:-:S04]  /*4dd0*/  FADD.FTZ R8, R181, -R8 ;  /* 0x80000008b5087221 */ /* 0x000fc80000010000 */
[----:B------:R-:W-:-:S04]  /*4de0*/  FMUL.FTZ R8, R5, R8 ;  /* 0x0000000805087220 */ /* 0x000fc80000410000 */
[----:B------:R-:W-:Y:S02]  /*4df0*/  @P3 FADD.FTZ R8, R8, R9 ;  /* 0x0000000908083221 */ /* 0x000fe40000010000 */
.L_x_7620:
[----:B------:R-:W-:Y:S05]  /*4e00*/  BSYNC B0 ;  /* 0x0000000000007941 */ /* 0x000fea0003800000 */
.L_x_7618:
        /* <DEDUP_REMOVED lines=11> */
.L_x_7622:
[----:B------:R-:W-:-:S04]  /*4ec0*/  FFMA.FTZ R9, R239, R10, R39 ;  /* 0x0000000aef097223 */ /* 0x000fc80000010027 */
[----:B------:R-:W-:Y:S01]  /*4ed0*/  FADD.FTZ R8, R236, -R9 ;  /* 0x80000009ec087221 */ /* 0x000fe20000010000 */
[----:B------:R-:W-:-:S03]  /*4ee0*/  @P3 HADD2.F32 R9, -RZ, R18.H0_H0 ;  /* 0x20000012ff093230 */ /* 0x000fc60000004100 */
[----:B------:R-:W-:-:S04]  /*4ef0*/  FMUL.FTZ R8, R5, R8 ;  /* 0x0000000805087220 */ /* 0x000fc80000410000 */
[----:B------:R-:W-:Y:S02]  /*4f00*/  @P3 FADD.FTZ R8, R8, R9 ;  /* 0x0000000908083221 */ /* 0x000fe40000010000 */
.L_x_7623:
[----:B------:R-:W-:Y:S05]  /*4f10*/  BSYNC B0 ;  /* 0x0000000000007941 */ /* 0x000fea0003800000 */
.L_x_7621:
        /* <DEDUP_REMOVED lines=11> */
.L_x_7625:
[----:B------:R-:W-:-:S04]  /*4fd0*/  FFMA.FTZ R9, R178, R10, R39 ;  /* 0x0000000ab2097223 */ /* 0x000fc80000010027 */
[----:B------:R-:W-:Y:S01]  /*4fe0*/  FADD.FTZ R8, R182, -R9 ;  /* 0x80000009b6087221 */ /* 0x000fe20000010000 */
[----:B------:R-:W-:-:S03]  /*4ff0*/  @P3 HADD2.F32 R9, -RZ, R18.H1_H1 ;  /* 0x30000012ff093230 */ /* 0x000fc60000004100 */
[----:B------:R-:W-:-:S04]  /*5000*/  FMUL.FTZ R8, R5, R8 ;  /* 0x0000000805087220 */ /* 0x000fc80000410000 */
[----:B------:R-:W-:Y:S02]  /*5010*/  @P3 FADD.FTZ R8, R8, R9 ;  /* 0x0000000908083221 */ /* 0x000fe40000010000 */
.L_x_7626:
[----:B------:R-:W-:Y:S05]  /*5020*/  BSYNC B0 ;  /* 0x0000000000007941 */ /* 0x000fea0003800000 */
.L_x_7624:
        /* <DEDUP_REMOVED lines=11> */
.L_x_7628:
[----:B------:R-:W-:Y:S01]  /*50e0*/  FFMA.FTZ R8, R240, R10, R39 ;  /* 0x0000000af0087223 */ /* 0x000fe20000010027 */
[----:B------:R-:W-:-:S03]  /*50f0*/  @P3 HADD2.F32 R9, -RZ, R19.H0_H0 ;  /* 0x20000013ff093230 */ /* 0x000fc60000004100 */
[----:B------:R-:W-:-:S04]  /*5100*/  FADD.FTZ R8, R237, -R8 ;  /* 0x80000008ed087221 */ /* 0x000fc80000010000 */
[----:B------:R-:W-:-:S04]  /*5110*/  FMUL.FTZ R8, R5, R8 ;  /* 0x0000000805087220 */ /* 0x000fc80000410000 */
[----:B------:R-:W-:Y:S02]  /*5120*/  @P3 FADD.FTZ R8, R8, R9 ;  /* 0x0000000908083221 */ /* 0x000fe40000010000 */
.L_x_7629:
[----:B------:R-:W-:Y:S05]  /*5130*/  BSYNC B0 ;  /* 0x0000000000007941 */ /* 0x000fea0003800000 */
.L_x_7627:
        /* <DEDUP_REMOVED lines=11> */
.L_x_7631:
[----:B------:R-:W-:Y:S01]  /*51f0*/  FFMA.FTZ R10, R179, R10, R39 ;  /* 0x0000000ab30a7223 */ /* 0x000fe20000010027 */
[----:B------:R-:W-:-:S03]  /*5200*/  @P3 HADD2.F32 R8, -RZ, R19.H1_H1 ;  /* 0x30000013ff083230 */ /* 0x000fc60000004100 */
[----:B------:R-:W-:-:S04]  /*5210*/  FADD.FTZ R10, R183, -R10 ;  /* 0x8000000ab70a7221 */ /* 0x000fc80000010000 */
[----:B------:R-:W-:-:S04]  /*5220*/  FMUL.FTZ R5, R5, R10 ;  /* 0x0000000a05057220 */ /* 0x000fc80000410000 */
[----:B------:R-:W-:Y:S02]  /*5230*/  @P3 FADD.FTZ R5, R5, R8 ;  /* 0x0000000805053221 */ /* 0x000fe40000010000 */
.L_x_7632:
[----:B------:R-:W-:Y:S05]  /*5240*/  BSYNC B0 ;  /* 0x0000000000007941 */ /* 0x000fea0003800000 */
.L_x_7630:
[----:B------:R-:W-:Y:S02]  /*5250*/  @P0 IADD3 R8, R7, 0x200, RZ ;  /* 0x0000020007080810 */ /* 0x000fe40007ffe0ff */
[----:B------:R-:W-:Y:S01]  /*5260*/  @P0 F2FP.PACK_AB R7, RZ, R5 ;  /* 0x00000005ff07023e */ /* 0x000fe200000000ff */
[----:B------:R-:W-:Y:S01]  /*5270*/  @P2 FMUL.FTZ R5, R5, c[0x0][0x1ec] ;  /* 0x00007b0005052a20 */ /* 0x000fe20000410000 */
[----:B------:R-:W-:Y:S02]  /*5280*/  @P0 MOV R9, 0x10 ;  /* 0x0000001000090802 */ /* 0x000fe40000000f00 */
[----:B------:R-:W-:Y:S02]  /*5290*/  @P0 PRMT R67, R67, 0x5410, R7 ;  /* 0x0000541043430816 */ /* 0x000fe40000000007 */
[----:B------:R-:W-:Y:S01]  /*52a0*/  @P2 IADD3 R6, R6, 0x200, RZ ;  /* 0x0000020006062810 */ /* 0x000fe20007ffe0ff */
[----:B------:R-:W-:Y:S01]  /*52b0*/  @P0 IMAD.WIDE.U32 R8, R8, R9, c[0x0][0x258] ;  /* 0x0000960008080625 */ /* 0x000fe200078e0009 */
[----:B------:R-:W-:-:S02]  /*52c0*/  @P2 MOV R7, 0x10 ;  /* 0x0000001000072802 */ /* 0x000fc40000000f00 */
[----:B------:R-:W-:Y:S02]  /*52d0*/  @P2 F2FP.PACK_AB R5, RZ, R5 ;  /* 0x00000005ff05223e */ /* 0x000fe400000000ff */
        /* <DEDUP_REMOVED lines=10> */
.L_x_7507:
        /* <DEDUP_REMOVED lines=29> */
.L_x_7511:
[----:B------:R-:W-:Y:S01]  /*5550*/  HFMA2.MMA R42, -RZ, RZ, 0, 9.5367431640625e-07 ;  /* 0x00000010ff2a7435 */ /* 0x000fe200000001ff */
[----:B------:R-:W-:-:S02]  /*5560*/  MOV R43, R12 ;  /* 0x0000000c002b7202 */ /* 0x000fc40000000f00 */
[----:B------:R-:W-:Y:S02]  /*5570*/  MOV R40, 0x1f ;  /* 0x0000001f00287802 */ /* 0x000fe40000000f00 */
[----:B------:R-:W-:Y:S02]  /*5580*/  MOV R41, 0xffffffff ;  /* 0xffffffff00297802 */ /* 0x000fe40000000f00 */
[----:B------:R-:W-:Y:S02]  /*5590*/  MOV R36, 0x55b0 ;  /* 0x000055b000247802 */ /* 0x000fe40000000f00 */
[----:B-----5:R-:W-:Y:S05]  /*55a0*/  CALL.REL.NOINC `($__internal_103_$__cuda_sm70_shflsync_down_p) ;  /* 0x0000046000007944 */ /* 0x020fea0003c00000 */
[----:B-1----:R-:W-:Y:S01]  /*55b0*/  MOV R213, R41 ;  /* 0x0000002900d57202 */ /* 0x002fe20000000f00 */
[----:B0-----:R-:W-:Y:S05]  /*55c0*/  BRA `(.L_x_7634) ;  /* 0xffffcd0000007947 */ /* 0x001fea000383ffff */
.L_x_7512:
[----:B------:R-:W-:Y:S01]  /*55d0*/  HFMA2.MMA R42, -RZ, RZ, 0, 9.5367431640625e-07 ;  /* 0x00000010ff2a7435 */ /* 0x000fe200000001ff */
[----:B------:R-:W-:Y:S02]  /*55e0*/  MOV R43, R38 ;  /* 0x00000026002b7202 */ /* 0x000fe40000000f00 */
[----:B------:R-:W-:Y:S02]  /*55f0*/  MOV R40, 0x1f ;  /* 0x0000001f00287802 */ /* 0x000fe40000000f00 */
[----:B------:R-:W-:-:S02]  /*5600*/  MOV R41, 0xffffffff ;  /* 0xffffffff00297802 */ /* 0x000fc40000000f00 */
[----:B------:R-:W-:Y:S02]  /*5610*/  MOV R36, 0x5630 ;  /* 0x0000563000247802 */ /* 0x000fe40000000f00 */
[----:B01---5:R-:W-:Y:S05]  /*5620*/  CALL.REL.NOINC `($__internal_103_$__cuda_sm70_shflsync_down_p) ;  /* 0x000003e000007944 */ /* 0x023fea0003c00000 */
[----:B------:R-:W-:Y:S01]  /*5630*/  FADD.FTZ R12, R213, R12 ;  /* 0x0000000cd50c7221 */ /* 0x000fe20000010000 */
[----:B0-----:R-:W-:Y:S01]  /*5640*/  HFMA2.MMA R42, -RZ, RZ, 0, 4.76837158203125e-07 ;  /* 0x00000008ff2a7435 */ /* 0x001fe200000001ff */
[----:B-1----:R-:W-:Y:S01]  /*5650*/  FADD.FTZ R38, R38, R41 ;  /* 0x0000002926267221 */ /* 0x002fe20000010000 */
[----:B------:R-:W-:Y:S02]  /*5660*/  MOV R40, 0x1f ;  /* 0x0000001f00287802 */ /* 0x000fe40000000f00 */
[----:B------:R-:W-:Y:S02]  /*5670*/  MOV R41, 0xffffffff ;  /* 0xffffffff00297802 */ /* 0x000fe40000000f00 */
[----:B------:R-:W-:Y:S02]  /*5680*/  MOV R43, R12 ;  /* 0x0000000c002b7202 */ /* 0x000fe40000000f00 */
[----:B------:R-:W-:Y:S02]  /*5690*/  MOV R36, 0x56b0 ;  /* 0x000056b000247802 */ /* 0x000fe40000000f00 */
[----:B------:R-:W-:Y:S05]  /*56a0*/  CALL.REL.NOINC `($__internal_103_$__cuda_sm70_shflsync_down_p) ;  /* 0x0000036000007944 */ /* 0x000fea0003c00000 */
[----:B0-----:R-:W-:Y:S01]  /*56b0*/  HFMA2.MMA R42, -RZ, RZ, 0, 4.76837158203125e-07 ;  /* 0x00000008ff2a7435 */ /* 0x001fe200000001ff */
[----:B-1----:R-:W-:-:S02]  /*56c0*/  MOV R213, R41 ;  /* 0x0000002900d57202 */ /* 0x002fc40000000f00 */
[----:B------:R-:W-:Y:S02]  /*56d0*/  MOV R43, R38 ;  /* 0x00000026002b7202 */ /* 0x000fe40000000f00 */
[----:B------:R-:W-:Y:S02]  /*56e0*/  MOV R40, 0x1f ;  /* 0x0000001f00287802 */ /* 0x000fe40000000f00 */
[----:B------:R-:W-:Y:S02]  /*56f0*/  MOV R41, 0xffffffff ;  /* 0xffffffff00297802 */ /* 0x000fe40000000f00 */
[----:B------:R-:W-:Y:S02]  /*5700*/  MOV R36, 0x5720 ;  /* 0x0000572000247802 */ /* 0x000fe40000000f00 */
[----:B------:R-:W-:Y:S05]  /*5710*/  CALL.REL.NOINC `($__internal_103_$__cuda_sm70_shflsync_down_p) ;  /* 0x000002f000007944 */ /* 0x000fea0003c00000 */
[----:B------:R-:W-:Y:S01]  /*5720*/  FADD.FTZ R12, R213, R12 ;  /* 0x0000000cd50c7221 */ /* 0x000fe20000010000 */
[----:B0-----:R-:W-:Y:S01]  /*5730*/  HFMA2.MMA R42, -RZ, RZ, 0, 2.384185791015625e-07 ;  /* 0x00000004ff2a7435 */ /* 0x001fe200000001ff */
[----:B-1----:R-:W-:Y:S01]  /*5740*/  FADD.FTZ R38, R38, R41 ;  /* 0x0000002926267221 */ /* 0x002fe20000010000 */
[----:B------:R-:W-:Y:S02]  /*5750*/  MOV R40, 0x1f ;  /* 0x0000001f00287802 */ /* 0x000fe40000000f00 */
[----:B------:R-:W-:-:S02]  /*5760*/  MOV R41, 0xffffffff ;  /* 0xffffffff00297802 */ /* 0x000fc40000000f00 */
[----:B------:R-:W-:Y:S02]  /*5770*/  MOV R43, R12 ;  /* 0x0000000c002b7202 */ /* 0x000fe40000000f00 */
[----:B------:R-:W-:Y:S02]  /*5780*/  MOV R36, 0x57a0 ;  /* 0x000057a000247802 */ /* 0x000fe40000000f00 */
[----:B------:R-:W-:Y:S05]  /*5790*/  CALL.REL.NOINC `($__internal_103_$__cuda_sm70_shflsync_down_p) ;  /* 0x0000027000007944 */ /* 0x000fea0003c00000 */
[----:B0-----:R-:W-:Y:S01]  /*57a0*/  HFMA2.MMA R42, -RZ, RZ, 0, 2.384185791015625e-07 ;  /* 0x00000004ff2a7435 */ /* 0x001fe200000001ff */
[----:B-1----:R-:W-:Y:S02]  /*57b0*/  MOV R213, R41 ;  /* 0x0000002900d57202 */ /* 0x002fe40000000f00 */
[----:B------:R-:W-:Y:S02]  /*57c0*/  MOV R43, R38 ;  /* 0x00000026002b7202 */ /* 0x000fe40000000f00 */
[----:B------:R-:W-:Y:S02]  /*57d0*/  MOV R40, 0x1f ;  /* 0x0000001f00287802 */ /* 0x000fe40000000f00 */
[----:B------:R-:W-:Y:S02]  /*57e0*/  MOV R41, 0xffffffff ;  /* 0xffffffff00297802 */ /* 0x000fe40000000f00 */
[----:B------:R-:W-:-:S02]  /*57f0*/  MOV R36, 0x5810 ;  /* 0x0000581000247802 */ /* 0x000fc40000000f00 */
[----:B------:R-:W-:Y:S05]  /*5800*/  CALL.REL.NOINC `($__internal_103_$__cuda_sm70_shflsync_down_p) ;  /* 0x0000020000007944 */ /* 0x000fea0003c00000 */
[----:B------:R-:W-:Y:S01]  /*5810*/  FADD.FTZ R212, R213, R12 ;  /* 0x0000000cd5d47221 */ /* 0x000fe20000010000 */
[----:B0-----:R-:W-:Y:S01]  /*5820*/  HFMA2.MMA R42, -RZ, RZ, 0, 1.1920928955078125e-07 ;  /* 0x00000002ff2a7435 */ /* 0x001fe200000001ff */
[----:B-1----:R-:W-:Y:S01]  /*5830*/  FADD.FTZ R12, R38, R41 ;  /* 0x00000029260c7221 */ /* 0x002fe20000010000 */
[----:B------:R-:W-:-:S02]  /*5840*/  MOV R40, 0x1f ;  /* 0x0000001f00287802 */ /* 0x000fc40000000f00 */
[----:B------:R-:W-:Y:S02]  /*5850*/  MOV R41, 0xffffffff ;  /* 0xffffffff00297802 */ /* 0x000fe40000000f00 */
[----:B------:R-:W-:Y:S02]  /*5860*/  MOV R43, R212 ;  /* 0x000000d4002b7202 */ /* 0x000fe40000000f00 */
[----:B------:R-:W-:Y:S02]  /*5870*/  MOV R36, 0x5890 ;  /* 0x0000589000247802 */ /* 0x000fe40000000f00 */
[----:B------:R-:W-:Y:S05]  /*5880*/  CALL.REL.NOINC `($__internal_103_$__cuda_sm70_shflsync_down_p) ;  /* 0x0000018000007944 */ /* 0x000fea0003c00000 */
[----:B0-----:R-:W-:Y:S01]  /*5890*/  HFMA2.MMA R42, -RZ, RZ, 0, 1.1920928955078125e-07 ;  /* 0x00000002ff2a7435 */ /* 0x001fe200000001ff */
[----:B-1----:R-:W-:Y:S02]  /*58a0*/  MOV R213, R41 ;  /* 0x0000002900d57202 */ /* 0x002fe40000000f00 */
[----:B------:R-:W-:Y:S02]  /*58b0*/  MOV R43, R12 ;  /* 0x0000000c002b7202 */ /* 0x000fe40000000f00 */
[----:B------:R-:W-:Y:S02]  /*58c0*/  MOV R40, 0x1f ;  /* 0x0000001f00287802 */ /* 0x000fe40000000f00 */
[----:B------:R-:W-:-:S02]  /*58d0*/  MOV R41, 0xffffffff ;  /* 0xffffffff00297802 */ /* 0x000fc40000000f00 */
[----:B------:R-:W-:Y:S02]  /*58e0*/  MOV R36, 0x5900 ;  /* 0x0000590000247802 */ /* 0x000fe40000000f00 */
[----:B------:R-:W-:Y:S05]  /*58f0*/  CALL.REL.NOINC `($__internal_103_$__cuda_sm70_shflsync_down_p) ;  /* 0x0000011000007944 */ /* 0x000fea0003c00000 */
[----:B------:R-:W-:Y:S01]  /*5900*/  FADD.FTZ R38, R213, R212 ;  /* 0x000000d4d5267221 */ /* 0x000fe20000010000 */
[----:B0-----:R-:W-:Y:S01]  /*5910*/  HFMA2.MMA R42, -RZ, RZ, 0, 5.9604644775390625e-08 ;  /* 0x00000001ff2a7435 */ /* 0x001fe200000001ff */
[----:B-1----:R-:W-:Y:S01]  /*5920*/  FADD.FTZ R12, R12, R41 ;  /* 0x000000290c0c7221 */ /* 0x002fe20000010000 */
[----:B------:R-:W-:Y:S02]  /*5930*/  MOV R40, 0x1f ;  /* 0x0000001f00287802 */ /* 0x000fe40000000f00 */
[----:B------:R-:W-:Y:S02]  /*5940*/  MOV R41, 0xffffffff ;  /* 0xffffffff00297802 */ /* 0x000fe40000000f00 */
[----:B------:R-:W-:Y:S02]  /*5950*/  MOV R43, R38 ;  /* 0x00000026002b7202 */ /* 0x000fe40000000f00 */
[----:B------:R-:W-:Y:S02]  /*5960*/  MOV R36, 0x5980 ;  /* 0x0000598000247802 */ /* 0x000fe40000000f00 */
[----:B------:R-:W-:Y:S05]  /*5970*/  CALL.REL.NOINC `($__internal_103_$__cuda_sm70_shflsync_down_p) ;  /* 0x0000009000007944 */ /* 0x000fea0003c00000 */
[----:B0-----:R-:W-:Y:S01]  /*5980*/  HFMA2.MMA R42, -RZ, RZ, 0, 5.9604644775390625e-08 ;  /* 0x00000001ff2a7435 */ /* 0x001fe200000001ff */
[----:B-1----:R-:W-:-:S02]  /*5990*/  MOV R213, R41 ;  /* 0x0000002900d57202 */ /* 0x002fc40000000f00 */
[----:B------:R-:W-:Y:S02]  /*59a0*/  MOV R43, R12 ;  /* 0x0000000c002b7202 */ /* 0x000fe40000000f00 */
[----:B------:R-:W-:Y:S02]  /*59b0*/  MOV R40, 0x1f ;  /* 0x0000001f00287802 */ /* 0x000fe40000000f00 */
[----:B------:R-:W-:Y:S02]  /*59c0*/  MOV R41, 0xffffffff ;  /* 0xffffffff00297802 */ /* 0x000fe40000000f00 */
[----:B------:R-:W-:Y:S02]  /*59d0*/  MOV R36, 0x59f0 ;  /* 0x000059f000247802 */ /* 0x000fe40000000f00 */
[----:B------:R-:W-:Y:S05]  /*59e0*/  CALL.REL.NOINC `($__internal_103_$__cuda_sm70_shflsync_down_p) ;  /* 0x0000002000007944 */ /* 0x000fea0003c00000 */
[----:B-1----:R-:W-:Y:S01]  /*59f0*/  MOV R37, R41 ;  /* 0x0000002900257202 */ /* 0x002fe20000000f00 */
[----:B0-----:R-:W-:Y:S05]  /*5a00*/  BRA `(.L_x_7635) ;  /* 0xffffc9e000007947 */ /* 0x001fea000383ffff */
        .weak           $__internal_103_$__cuda_sm70_shflsync_down_p
        .type           $__internal_103_$__cuda_sm70_shflsync_down_p,@function
        .size           $__internal_103_$__cuda_sm70_shflsync_down_p,(.L_x_14321 - $__internal_103_$__cuda_sm70_shflsync_down_p)
$__internal_103_$__cuda_sm70_shflsync_down_p:
[----:B------:R-:W-:Y:S01]  /*5a10*/  HFMA2.MMA R37, -RZ, RZ, 0, 0 ;  /* 0x00000000ff257435 */ /* 0x000fe200000001ff */
[----:B------:R-:W-:Y:S04]  /*5a20*/  WARPSYNC R41 ;  /* 0x0000002900007348 */ /* 0x000fe80003800000 */
[----:B------:R0:W1:Y:S01]  /*5a30*/  SHFL.DOWN PT, R41, R43, R42, R40 ;  /* 0x0800002a2b297389 */ /* 0x00006200000e0028 */
[----:B------:R-:W-:Y:S05]  /*5a40*/  RET.REL.NODEC R36 `(_ZN10layer_norm13ln_bwd_kernelINS_13Kernel_traitsIf6__halfS2_S2_fjLj5120ELj1ELj1ELj4ELj16ENS_18Kernel_traits_baseILj5120EfS2_S2_S2_fjLj128EEEEELb0ELb0ELb1ELb1EEEvNS_9BwdParamsE) ;  /* 0xffffa5b024007950 */ /* 0x000fea0003c3ffff */
.L_x_7636:
        /* <DEDUP_REMOVED lines=11> */
.L_x_14321:


//--------------------- .text._ZN10layer_norm13ln_bwd_kernelINS_13Kernel_traitsIf6__halfS2_S2_fjLj5120ELj1ELj1ELj4ELj16ENS_18Kernel_traits_baseILj5120EfS2_S2_S2_fjLj128EEEEELb0ELb1ELb0ELb0EEEvNS_9BwdParamsE --------------------------
	.section	.text._ZN10layer_norm13ln_bwd_kernelINS_13Kernel_traitsIf6__halfS2_S2_fjLj5120ELj1ELj1ELj4ELj16ENS_18Kernel_traits_baseILj5120EfS2_S2_S2_fjLj128EEEEELb0ELb1ELb0ELb0EEEvNS_9BwdParamsE,"ax",@progbits
	.sectioninfo	@"SHI_REGISTERS=255"
	.align	128
        .global         _ZN10layer_norm13ln_bwd_kernelINS_13Kernel_traitsIf6__halfS2_S2_fjLj5120ELj1ELj1ELj4ELj16ENS_18Kernel_traits_baseILj5120EfS2_S2_S2_fjLj128EEEEELb0ELb1ELb0ELb0EEEvNS_9BwdParamsE
        .type           _ZN10layer_norm13ln_bwd_kernelINS_13Kernel_traitsIf6__halfS2_S2_fjLj5120ELj1ELj1ELj4ELj16ENS_18Kernel_traits_baseILj5120EfS2_S2_S2_fjLj128EEEEELb0ELb1ELb0ELb0EEEvNS_9BwdParamsE,@function
        .size           _ZN10layer_norm13ln_bwd_kernelINS_13Kernel_traitsIf6__halfS2_S2_fjLj5120ELj1ELj1ELj4ELj16ENS_18Kernel_traits_baseILj5120EfS2_S2_S2_fjLj128EEEEELb0ELb1ELb0ELb0EEEvNS_9BwdParamsE,(.L_x_14322 - _ZN10layer_norm13ln_bwd_kernelINS_13Kernel_traitsIf6__halfS2_S2_fjLj5120ELj1ELj1ELj4ELj16ENS_18Kernel_traits_baseILj5120EfS2_S2_S2_fjLj128EEEEELb0ELb1ELb0ELb0EEEvNS_9BwdParamsE)
        .other          _ZN10layer_norm13ln_bwd_kernelINS_13Kernel_traitsIf6__halfS2_S2_fjLj5120ELj1ELj1ELj4ELj16ENS_18Kernel_traits_baseILj5120EfS2_S2_S2_fjLj128EEEEELb0ELb1ELb0ELb0EEEvNS_9BwdParamsE,@"STO_CUDA_ENTRY STV_DEFAULT"
_ZN10layer_norm13ln_bwd_kernelINS_13Kernel_traitsIf6__halfS2_S2_fjLj5120ELj1ELj1ELj4ELj16ENS_18Kernel_traits_baseILj5120EfS2_S2_S2_fjLj128EEEEELb0ELb1ELb0ELb0EEEvNS_9BwdParamsE:
.text._ZN10layer_norm13ln_bwd_kernelINS_13Kernel_traitsIf6__halfS2_S2_fjLj5120ELj1ELj1ELj4ELj16ENS_18Kernel_traits_baseILj5120EfS2_S2_S2_fjLj128EEEEELb0ELb1ELb0ELb0EEEvNS_9BwdParamsE:
        /* <DEDUP_REMOVED lines=188> */
[----:B------:R0:W-:Y:S04]  /*0bc0*/  STL.S16 [R1], R2 ;  /* 0x0000000201007387 */ /* 0x0001e80000100600 */
.L_x_7660:
        /* <DEDUP_REMOVED lines=16> */
[----:B------:R-:W-:Y:S01]  /*0cd0*/  MOV R216, RZ ;  /* 0x000000ff00d87202 */ /* 0x000fe20000000f00 */
[----:B--2---:R-:W-:Y:S01]  /*0ce0*/  @P0 HADD2.F32 R188, -RZ, R2.H0_H0 ;  /* 0x20000002ffbc0230 */ /* 0x004fe20000004100 */
        /* <DEDUP_REMOVED lines=28> */
[--C-:B----4-:R-:W-:Y:S02]  /*0eb0*/  HADD2.F32 R198, -RZ, R180.reuse.H0_H0 ;  /* 0x200000b4ffc67230 */ /* 0x110fe40000004100 */
[----:B0-----:R-:W-:Y:S02]  /*0ec0*/  HADD2.F32 R190, -RZ, R180.H1_H1 ;  /* 0x300000b4ffbe7230 */ /* 0x001fe40000004100 */
[--C-:B------:R-:W-:Y:S01]  /*0ed0*/  HADD2.F32 R191, -RZ, R181.reuse.H0_H0 ;  /* 0x200000b5ffbf7230 */ /* 0x100fe20000004100 */
[----:B------:R-:W-:Y:S01]  /*0ee0*/  FADD.FTZ R198, -R214, R198 ;  /* 0x000000c6d6c67221 */ /* 0x000fe20000010100 */
[----:B------:R-:W-:Y:S02]  /*0ef0*/  HADD2.F32 R195, -RZ, R181.H1_H1 ;  /* 0x300000b5ffc37230 */ /* 0x000fe40000004100 */
[--C-:B------:R-:W-:Y:S02]  /*0f00*/  HADD2.F32 R193, -RZ, R182.reuse.H0_H0 ;  /* 0x200000b6ffc17230 */ /* 0x100fe40000004100 */
[----:B------:R-:W-:-:S02]  /*0f10*/  HADD2.F32 R194, -RZ, R182.H1_H1 ;  /* 0x300000b6ffc27230 */ /* 0x000fc40000004100 */
[--C-:B--2---:R-:W-:Y:S02]  /*0f20*/  HADD2.F32 R182, -RZ, R187.reuse.H0_H0 ;  /* 0x200000bbffb67230 */ /* 0x104fe40000004100 */
[----:B------:R-:W-:Y:S01]  /*0f30*/  HADD2.F32 R181, -RZ, R187.H1_H1 ;  /* 0x300000bbffb57230 */ /* 0x000fe20000004100 */
[C---:B------:R-:W-:Y:S02]  /*0f40*/  FADD.FTZ R187, -R214.reuse, R190 ;  /* 0x000000bed6bb7221 */ /* 0x040fe40000010100 */
[C---:B-----5:R-:W-:Y:S02]  /*0f50*/  FMUL.FTZ R190, R189.reuse, R198 ;  /* 0x000000c6bdbe7220 */ /* 0x060fe40000410000 */
[C---:B------:R-:W-:Y:S01]  /*0f60*/  FADD.FTZ R198, -R214.reuse, R191 ;  /* 0x000000bfd6c67221 */ /* 0x040fe20000010100 */
[--C-:B------:R-:W-:Y:S01]  /*0f70*/  HADD2.F32 R197, -RZ, R184.reuse.H1_H1 ;  /* 0x300000b8ffc57230 */ /* 0x100fe20000004100 */
[C---:B------:R-:W-:Y:S01]  /*0f80*/  FMUL.FTZ R199, R189.reuse, R187 ;  /* 0x000000bbbdc77220 */ /* 0x040fe20000410000 */
[----:B------:R-:W-:Y:S01]  /*0f90*/  HADD2.F32 R196, -RZ, R185.H0_H0 ;  /* 0x200000b9ffc47230 */ /* 0x000fe20000004100 */
[----:B------:R-:W-:Y:S01]  /*0fa0*/  FMUL.FTZ R198, R189, R198 ;  /* 0x000000c6bdc67220 */ /* 0x000fe20000410000 */
[----:B------:R-:W-:Y:S01]  /*0fb0*/  HADD2.F32 R215, -RZ, R184.H0_H0 ;  /* 0x200000b8ffd77230 */ /* 0x000fe20000004100 */
[----:B------:R-:W-:-:S02]  /*0fc0*/  FADD.FTZ R187, -R214, R195 ;  /* 0x000000c3d6bb7221 */ /* 0x000fc40000010100 */
[----:B------:R-:W-:Y:S01]  /*0fd0*/  FADD.FTZ R193, -R214, R193 ;  /* 0x000000c1d6c17221 */ /* 0x000fe20000010100 */
[----:B------:R-:W-:Y:S01]  /*0fe0*/  HADD2.F32 R185, -RZ, R185.H1_H1 ;  /* 0x300000b9ffb97230 */ /* 0x000fe20000004100 */
[----:B------:R-:W-:Y:S01]  /*0ff0*/  FADD.FTZ R77, R77, R197 ;  /* 0x000000c54d4d7221 */ /* 0x000fe20000010000 */
[----:B------:R-:W-:Y:S01]  /*1000*/  HADD2.F32 R184, -RZ, R186.H0_H0 ;  /* 0x200000baffb87230 */ /* 0x000fe20000004100 */
[-C--:B------:R-:W-:Y:S02]  /*1010*/  FFMA.FTZ R41, R199, R197.reuse, R41 ;  /* 0x000000c5c7297223 */ /* 0x080fe40000010029 */
[----:B------:R-:W-:Y:S02]  /*1020*/  FMUL.FTZ R252, R252, R197 ;  /* 0x000000c5fcfc7220 */ /* 0x000fe40000410000 */
[----:B------:R-:W-:Y:S02]  /*1030*/  FADD.FTZ R78, R78, R196 ;  /* 0x000000c44e4e7221 */ /* 0x000fe40000010000 */
[----:B------:R-:W-:-:S02]  /*1040*/  FFMA.FTZ R42, R198, R196, R42 ;  /* 0x000000c4c62a7223 */ /* 0x000fc4000001002a */
[----:B---3--:R-:W-:Y:S02]  /*1050*/  FMUL.FTZ R251, R251, R196 ;  /* 0x000000c4fbfb7220 */ /* 0x008fe40000410000 */
[C---:B------:R-:W-:Y:S02]  /*1060*/  FMUL.FTZ R197, R189.reuse, R187 ;  /* 0x000000bbbdc57220 */ /* 0x040fe40000410000 */
[----:B------:R-:W-:Y:S02]  /*1070*/  FADD.FTZ R187, -R214, R194 ;  /* 0x000000c2d6bb7221 */ /* 0x000fe40000010100 */
[----:B------:R-:W-:Y:S02]  /*1080*/  FMUL.FTZ R196, R189, R193 ;  /* 0x000000c1bdc47220 */ /* 0x000fe40000410000 */
[----:B------:R-:W-:Y:S01]  /*1090*/  FMUL.FTZ R191, R217, R215 ;  /* 0x000000d7d9bf7220 */ /* 0x000fe20000410000 */
[----:B------:R-:W-:Y:S01]  /*10a0*/  HADD2.F32 R186, -RZ, R186.H1_H1 ;  /* 0x300000baffba7230 */ /* 0x000fe20000004100 */
        /* <DEDUP_REMOVED lines=9> */
[----:B------:R-:W-:Y:S01]  /*1140*/  HADD2.F32 R180, -RZ, R183.H0_H0 ;  /* 0x200000b7ffb47230 */ /* 0x000fe20000004100 */
        /* <DEDUP_REMOVED lines=31> */
.L_x_7639:
[----:B------:R-:W-:Y:S05]  /*1340*/  BSYNC B0 ;  /* 0x0000000000007941 */ /* 0x000fea0003800000 */
.L_x_7638:
        /* <DEDUP_REMOVED lines=21> */
[----:B------:R-:W-:Y:S01]  /*14a0*/  IADD3 R217, R217, 0x80, RZ ;  /* 0x00000080d9d97810 */ /* 0x000fe20007ffe0ff */
[--C-:B----4-:R-:W-:Y:S02]  /*14b0*/  HADD2.F32 R203, -RZ, R20.reuse.H0_H0 ;  /* 0x20000014ffcb7230 */ /* 0x110fe40000004100 */
[----:B------:R-:W-:Y:S02]  /*14c0*/  HADD2.F32 R17, -RZ, R20.H1_H1 ;  /* 0x30000014ff117230 */ /* 0x000fe40000004100 */
[--C-:B------:R-:W-:Y:S02]  /*14d0*/  HADD2.F32 R20, -RZ, R21.reuse.H1_H1 ;  /* 0x30000015ff147230 */ /* 0x100fe40000004100 */
[----:B0-----:R-:W-:Y:S02]  /*14e0*/  HADD2.F32 R19, -RZ, R22.H0_H0 ;  /* 0x20000016ff137230 */ /* 0x001fe40000004100 */
[----:B------:R-:W-:-:S02]  /*14f0*/  HADD2.F32 R18, -RZ, R21.H0_H0 ;  /* 0x20000015ff127230 */ /* 0x000fc40000004100 */
[--C-:B--2---:R-:W-:Y:S02]  /*1500*/  HADD2.F32 R186, -RZ, R180.reuse.H0_H0 ;  /* 0x200000b4ffba7230 */ /* 0x104fe40000004100 */
[----:B------:R-:W-:Y:S01]  /*1510*/  HADD2.F32 R187, -RZ, R180.H1_H1 ;  /* 0x300000b4ffbb7230 */ /* 0x000fe20000004100 */
[----:B------:R-:W-:-:S04]  /*1520*/  FADD.FTZ R180, -R214, R203 ;  /* 0x000000cbd6b47221 */ /* 0x000fc80000010100 */
[----:B-----5:R-:W-:Y:S01]  /*1530*/  FMUL.FTZ R203, R189, R180 ;  /* 0x000000b4bdcb7220 */ /* 0x020fe20000410000 */
[----:B------:R-:W-:Y:S01]  /*1540*/  HADD2.F32 R21, -RZ, R22.H1_H1 ;  /* 0x30000016ff157230 */ /* 0x000fe20000004100 */
[----:B------:R-:W-:Y:S02]  /*1550*/  FADD.FTZ R84, R84, R186 ;  /* 0x000000ba54547221 */ /* 0x000fe40000010000 */
[-C--:B------:R-:W-:Y:S02]  /*1560*/  FFMA.FTZ R48, R203, R186.reuse, R48 ;  /* 0x000000bacb307223 */ /* 0x080fe40000010030 */
[----:B------:R-:W-:Y:S02]  /*1570*/  FMUL.FTZ R245, R245, R186 ;  /* 0x000000baf5f57220 */ /* 0x000fe40000410000 */
[C---:B------:R-:W-:Y:S02]  /*1580*/  FADD.FTZ R20, -R214.reuse, R20 ;  /* 0x00000014d6147221 */ /* 0x040fe40000010100 */
[C---:B------:R-:W-:Y:S01]  /*1590*/  FADD.FTZ R186, -R214.reuse, R19 ;  /* 0x00000013d6ba7221 */ /* 0x040fe20000010100 */
[--C-:B------:R-:W-:Y:S01]  /*15a0*/  HADD2.F32 R185, -RZ, R181.reuse.H0_H0 ;  /* 0x200000b5ffb97230 */ /* 0x100fe20000004100 */
[C---:B------:R-:W-:Y:S01]  /*15b0*/  FMUL.FTZ R19, R189.reuse, R20 ;  /* 0x00000014bd137220 */ /* 0x040fe20000410000 */
[----:B------:R-:W-:Y:S01]  /*15c0*/  HADD2.F32 R184, -RZ, R181.H1_H1 ;  /* 0x300000b5ffb87230 */ /* 0x000fe20000004100 */
[----:B------:R-:W-:Y:S01]  /*15d0*/  FMUL.FTZ R20, R189, R186 ;  /* 0x000000babd147220 */ /* 0x000fe20000410000 */
[----:B------:R-:W-:Y:S01]  /*15e0*/  HADD2.F32 R181, -RZ, R182.H0_H0 ;  /* 0x200000b6ffb57230 */ /* 0x000fe20000004100 */
[----:B------:R-:W-:-:S02]  /*15f0*/  FADD.FTZ R21, -R214, R21 ;  /* 0x00000015d6157221 */ /* 0x000fc40000010100 */
[----:B------:R-:W-:Y:S01]  /*1600*/  FADD.FTZ R17, -R214, R17 ;  /* 0x00000011d6117221 */ /* 0x000fe20000010100 */
[----:B------:R-:W-:Y:S01]  /*1610*/  HADD2.F32 R182, -RZ, R182.H1_H1 ;  /* 0x300000b6ffb67230 */ /* 0x000fe20000004100 */
        /* <DEDUP_REMOVED lines=21> */
[--C-:B------:R-:W-:Y:S01]  /*1770*/  HADD2.F32 R22, -RZ, R23.reuse.H0_H0 ;  /* 0x20000017ff167230 */ /* 0x100fe20000004100 */
[----:B------:R-:W-:Y:S02]  /*1780*/  FADD.FTZ R181, R181, R242 ;  /* 0x000000f2b5b57221 */ /* 0x000fe40000010000 */
[----:B------:R-:W-:Y:S01]  /*1790*/  FFMA.FTZ R182, R19, R242, R182 ;  /* 0x000000f213b67223 */ /* 0x000fe200000100b6 */
[----:B------:R-:W-:Y:S01]  /*17a0*/  HADD2.F32 R23, -RZ, R23.H1_H1 ;  /* 0x30000017ff177230 */ /* 0x000fe20000004100 */
[----:B------:R-:W-:Y:S01]  /*17b0*/  FADD.FTZ R22, -R214, R22 ;  /* 0x00000016d6167221 */ /* 0x000fe20000010100 */
[----:B------:R-:W-:Y:S01]  /*17c0*/  HADD2.F32 R180, -RZ, R183.H0_H0 ;  /* 0x200000b7ffb47230 */ /* 0x000fe20000004100 */
[----:B------:R-:W-:-:S02]  /*17d0*/  FADD.FTZ R181, R181, R241 ;  /* 0x000000f1b5b57221 */ /* 0x000fc40000010000 */
[----:B------:R-:W-:Y:S01]  /*17e0*/  FFMA.FTZ R182, R20, R241, R182 ;  /* 0x000000f114b67223 */ /* 0x000fe200000100b6 */
[----:B------:R-:W-:Y:S01]  /*17f0*/  HADD2.F32 R183, -RZ, R183.H1_H1 ;  /* 0x300000b7ffb77230 */ /* 0x000fe20000004100 */
        /* <DEDUP_REMOVED lines=19> */
.L_x_7641:
[----:B------:R-:W-:Y:S05]  /*1930*/  BSYNC B0 ;  /* 0x0000000000007941 */ /* 0x000fea0003800000 */
.L_x_7640:
        /* <DEDUP_REMOVED lines=24> */
[--C-:B--2---:R-:W-:Y:S02]  /*1ac0*/  HADD2.F32 R186, -RZ, R180.reuse.H0_H0 ;  /* 0x200000b4ffba7230 */ /* 0x104fe40000004100 */
[----:B------:R-:W-:Y:S01]  /*1ad0*/  HADD2.F32 R187, -RZ, R180.H1_H1 ;  /* 0x300000b4ffbb7230 */ /* 0x000fe20000004100 */
[----:B------:R-:W-:Y:S01]  /*1ae0*/  FADD.FTZ R180, -R214, R202 ;  /* 0x000000cad6b47221 */ /* 0x000fe20000010100 */
[----:B------:R-:W-:-:S02]  /*1af0*/  HADD2.F32 R4, -RZ, R5.H0_H0 ;  /* 0x20000005ff047230 */ /* 0x000fc40000004100 */
[----:B------:R-:W-:Y:S01]  /*1b00*/  HADD2.F32 R185, -RZ, R5.H1_H1 ;  /* 0x30000005ffb97230 */ /* 0x000fe20000004100 */
[----:B-----5:R-:W-:Y:S01]  /*1b10*/  FMUL.FTZ R202, R189, R180 ;  /* 0x000000b4bdca7220 */ /* 0x020fe20000410000 */
[--C-:B------:R-:W-:Y:S01]  /*1b20*/  HADD2.F32 R5, -RZ, R6.reuse.H0_H0 ;  /* 0x20000006ff057230 */ /* 0x100fe20000004100 */
[C---:B------:R-:W-:Y:S01]  /*1b30*/  FADD.FTZ R4, -R214.reuse, R4 ;  /* 0x00000004d6047221 */ /* 0x040fe20000010100 */
[----:B------:R-:W-:Y:S01]  /*1b40*/  HADD2.F32 R184, -RZ, R6.H1_H1 ;  /* 0x30000006ffb87230 */ /* 0x000fe20000004100 */
[----:B------:R-:W-:Y:S01]  /*1b50*/  FADD.FTZ R185, -R214, R185 ;  /* 0x000000b9d6b97221 */ /* 0x000fe20000010100 */
[--C-:B------:R-:W-:Y:S01]  /*1b60*/  HADD2.F32 R6, -RZ, R181.reuse.H0_H0 ;  /* 0x200000b5ff067230 */ /* 0x100fe20000004100 */
[----:B------:R-:W-:Y:S01]  /*1b70*/  FADD.FTZ R92, R92, R186 ;  /* 0x000000ba5c5c7221 */ /* 0x000fe20000010000 */
[----:B------:R-:W-:Y:S01]  /*1b80*/  HADD2.F32 R181, -RZ, R181.H1_H1 ;  /* 0x300000b5ffb57230 */ /* 0x000fe20000004100 */
[-C--:B------:R-:W-:Y:S02]  /*1b90*/  FFMA.FTZ R56, R202, R186.reuse, R56 ;  /* 0x000000baca387223 */ /* 0x080fe40000010038 */
[----:B------:R-:W-:-:S02]  /*1ba0*/  FMUL.FTZ R237, R237, R186 ;  /* 0x000000baeded7220 */ /* 0x000fc40000410000 */
[C---:B------:R-:W-:Y:S02]  /*1bb0*/  FMUL.FTZ R4, R189.reuse, R4 ;  /* 0x00000004bd047220 */ /* 0x040fe40000410000 */
[----:B------:R-:W-:Y:S02]  /*1bc0*/  FADD.FTZ R186, -R214, R5 ;  /* 0x00000005d6ba7221 */ /* 0x000fe40000010100 */
[----:B------:R-:W-:Y:S01]  /*1bd0*/  FMUL.FTZ R5, R189, R185 ;  /* 0x000000b9bd057220 */ /* 0x000fe20000410000 */
[--C-:B0-----:R-:W-:Y:S01]  /*1be0*/  HADD2.F32 R8, -RZ, R7.reuse.H0_H0 ;  /* 0x20000007ff087230 */ /* 0x101fe20000004100 */
[----:B------:R-:W-:Y:S01]  /*1bf0*/  FADD.FTZ R94, R94, R6 ;  /* 0x000000065e5e7221 */ /* 0x000fe20000010000 */
[----:B------:R-:W-:Y:S01]  /*1c00*/  HADD2.F32 R9, -RZ, R7.H1_H1 ;  /* 0x30000007ff097230 */ /* 0x000fe20000004100 */
[-C--:B------:R-:W-:Y:S01]  /*1c10*/  FFMA.FTZ R58, R4, R6.reuse, R58 ;  /* 0x00000006043a7223 */ /* 0x080fe2000001003a */
[----:B------:R-:W-:Y:S01]  /*1c20*/  HADD2.F32 R7, -RZ, R182.H0_H0 ;  /* 0x200000b6ff077230 */ /* 0x000fe20000004100 */
[----:B---3--:R-:W-:-:S02]  /*1c30*/  FMUL.FTZ R235, R235, R6 ;  /* 0x00000006ebeb7220 */ /* 0x008fc40000410000 */
[----:B------:R-:W-:Y:S02]  /*1c40*/  FADD.FTZ R95, R95, R181 ;  /* 0x000000b55f5f7221 */ /* 0x000fe40000010000 */
[----:B------:R-:W-:Y:S02]  /*1c50*/  FMUL.FTZ R6, R189, R186 ;  /* 0x000000babd067220 */ /* 0x000fe40000410000 */
[-C--:B------:R-:W-:Y:S02]  /*1c60*/  FFMA.FTZ R59, R5, R181.reuse, R59 ;  /* 0x000000b5053b7223 */ /* 0x080fe4000001003b */
[----:B------:R-:W-:Y:S02]  /*1c70*/  FMUL.FTZ R234, R234, R181 ;  /* 0x000000b5eaea7220 */ /* 0x000fe40000410000 */
[C---:B------:R-:W-:Y:S02]  /*1c80*/  FADD.FTZ R181, -R214.reuse, R184 ;  /* 0x000000b8d6b57221 */ /* 0x040fe40000010100 */
[----:B------:R-:W-:Y:S01]  /*1c90*/  FADD.FTZ R3, -R214, R3 ;  /* 0x00000003d6037221 */ /* 0x000fe20000010100 */
[----:B------:R-:W-:Y:S01]  /*1ca0*/  HADD2.F32 R182, -RZ, R182.H1_H1 ;  /* 0x300000b6ffb67230 */ /* 0x000fe20000004100 */
        /* <DEDUP_REMOVED lines=17> */
[----:B------:R-:W-:Y:S01]  /*1dc0*/  HADD2.F32 R180, -RZ, R183.H0_H0 ;  /* 0x200000b7ffb47230 */ /* 0x000fe20000004100 */
[----:B------:R-:W-:Y:S02]  /*1dd0*/  FADD.FTZ R8, -R214, R8 ;  /* 0x00000008d6087221 */ /* 0x000fe40000010100 */
        /* <DEDUP_REMOVED lines=20> */
.L_x_7643:
[----:B------:R-:W-:Y:S05]  /*1f20*/  BSYNC B0 ;  /* 0x0000000000007941 */ /* 0x000fea0003800000 */
.L_x_7642:
        /* <DEDUP_REMOVED lines=16> */
[----:B------:R-:W-:Y:S01]  /*2030*/  ISETP.NE.AND.EX P0, PT, RZ, c[0x0][0x21c], PT, P0 ;  /* 0x00008700ff007a0c */ /* 0x000fe20003f05300 */
[----:B----4-:R-:W-:Y:S02]  /*2040*/  HADD2.F32 R201, -RZ, R12.H0_H0 ;  /* 0x2000000cffc97230 */ /* 0x010fe40000004100 */
[--C-:B--2---:R-:W-:Y:S02]  /*2050*/  HADD2.F32 R187, -RZ, R180.reuse.H0_H0 ;  /* 0x200000b4ffbb7230 */ /* 0x104fe40000004100 */
[----:B------:R-:W-:Y:S01]  /*2060*/  HADD2.F32 R213, -RZ, R180.H1_H1 ;  /* 0x300000b4ffd57230 */ /* 0x000fe20000004100 */
        /* <DEDUP_REMOVED lines=9> */
[--C-:B------:R-:W-:Y:S02]  /*2100*/  HADD2.F32 R16, -RZ, R15.reuse.H0_H0 ;  /* 0x2000000fff107230 */ /* 0x100fe40000004100 */
[----:B------:R-:W-:Y:S02]  /*2110*/  HADD2.F32 R184, -RZ, R15.H1_H1 ;  /* 0x3000000fffb87230 */ /* 0x000fe40000004100 */
[----:B------:R-:W-:Y:S02]  /*2120*/  HADD2.F32 R186, -RZ, R181.H0_H0 ;  /* 0x200000b5ffba7230 */ /* 0x000fe40000004100 */
[--C-:B0-----:R-:W-:Y:S02]  /*2130*/  HADD2.F32 R11, -RZ, R13.reuse.H0_H0 ;  /* 0x2000000dff0b7230 */ /* 0x101fe40000004100 */
[----:B------:R-:W-:Y:S02]  /*2140*/  HADD2.F32 R10, -RZ, R12.H1_H1 ;  /* 0x3000000cff0a7230 */ /* 0x000fe40000004100 */
[----:B------:R-:W-:-:S02]  /*2150*/  HADD2.F32 R13, -RZ, R13.H1_H1 ;  /* 0x3000000dff0d7230 */ /* 0x000fc40000004100 */
[--C-:B------:R-:W-:Y:S02]  /*2160*/  HADD2.F32 R12, -RZ, R14.reuse.H0_H0 ;  /* 0x2000000eff0c7230 */ /* 0x100fe40000004100 */
[----:B------:R-:W-:Y:S01]  /*2170*/  HADD2.F32 R185, -RZ, R181.H1_H1 ;  /* 0x300000b5ffb97230 */ /* 0x000fe20000004100 */
[C---:B------:R-:W-:Y:S01]  /*2180*/  FADD.FTZ R13, -R214.reuse, R13 ;  /* 0x0000000dd60d7221 */ /* 0x040fe20000010100 */
[----:B------:R-:W-:Y:S02]  /*2190*/  HADD2.F32 R14, -RZ, R14.H1_H1 ;  /* 0x3000000eff0e7230 */ /* 0x000fe40000004100 */
[--C-:B------:R-:W-:Y:S02]  /*21a0*/  HADD2.F32 R181, -RZ, R182.reuse.H0_H0 ;  /* 0x200000b6ffb57230 */ /* 0x100fe40000004100 */
[----:B------:R-:W-:Y:S01]  /*21b0*/  HADD2.F32 R15, -RZ, R182.H1_H1 ;  /* 0x300000b6ff0f7230 */ /* 0x000fe20000004100 */
        /* <DEDUP_REMOVED lines=25> */
[----:B------:R-:W-:Y:S01]  /*2350*/  HADD2.F32 R180, -RZ, R183.H0_H0 ;  /* 0x200000b7ffb47230 */ /* 0x000fe20000004100 */
        /* <DEDUP_REMOVED lines=8> */
[----:B------:R-:W-:Y:S01]  /*23e0*/  HADD2.F32 R183, -RZ, R183.H1_H1 ;  /* 0x300000b7ffb77230 */ /* 0x000fe20000004100 */
        /* <DEDUP_REMOVED lines=18> */
.L_x_7645:
[----:B------:R-:W-:Y:S05]  /*2510*/  BSYNC B0 ;  /* 0x0000000000007941 */ /* 0x000fea0003800000 */
.L_x_7644:
        /* <DEDUP_REMOVED lines=14> */
[--C-:B0-----:R-:W-:Y:S02]  /*2600*/  HADD2.F32 R204, -RZ, R181.reuse.H0_H0 ;  /* 0x200000b5ffcc7230 */ /* 0x101fe40000004100 */
[----:B------:R-:W-:Y:S02]  /*2610*/  HADD2.F32 R200, -RZ, R182.H0_H0 ;  /* 0x200000b6ffc87230 */ /* 0x000fe40000004100 */
[----:B------:R-:W-:Y:S01]  /*2620*/  HADD2.F32 R206, -RZ, R180.H1_H1 ;  /* 0x300000b4ffce7230 */ /* 0x000fe20000004100 */
[C---:B------:R-:W-:Y:S01]  /*2630*/  FADD.FTZ R208, -R214.reuse, R204 ;  /* 0x000000ccd6d07221 */ /* 0x040fe20000010100 */
[----:B------:R-:W-:Y:S01]  /*2640*/  HADD2.F32 R205, -RZ, R181.H1_H1 ;  /* 0x300000b5ffcd7230 */ /* 0x000fe20000004100 */
[C---:B------:R-:W-:Y:S01]  /*2650*/  FADD.FTZ R204, -R214.reuse, R200 ;  /* 0x000000c8d6cc7221 */ /* 0x040fe20000010100 */
[--C-:B------:R-:W-:Y:S01]  /*2660*/  HADD2.F32 R181, -RZ, R183.reuse.H0_H0 ;  /* 0x200000b7ffb57230 */ /* 0x100fe20000004100 */
[C---:B-----5:R-:W-:Y:S01]  /*2670*/  FMUL.FTZ R224, R189.reuse, R208 ;  /* 0x000000d0bde07220 */ /* 0x060fe20000410000 */
[----:B------:R-:W-:Y:S01]  /*2680*/  HADD2.F32 R180, -RZ, R183.H1_H1 ;  /* 0x300000b7ffb47230 */ /* 0x000fe20000004100 */
[C---:B------:R-:W-:Y:S01]  /*2690*/  FADD.FTZ R183, -R214.reuse, R192 ;  /* 0x000000c0d6b77221 */ /* 0x040fe20000010100 */
[----:B---3--:R-:W-:Y:S01]  /*26a0*/  HADD2.F32 R210, -RZ, R184.H0_H0 ;  /* 0x200000b8ffd27230 */ /* 0x008fe20000004100 */
[----:B------:R-:W-:Y:S01]  /*26b0*/  FADD.FTZ R192, -R214, R206 ;  /* 0x000000ced6c07221 */ /* 0x000fe20000010100 */
[--C-:B------:R-:W-:Y:S01]  /*26c0*/  HADD2.F32 R207, -RZ, R185.reuse.H0_H0 ;  /* 0x200000b9ffcf7230 */ /* 0x100fe20000004100 */
[C---:B------:R-:W-:Y:S01]  /*26d0*/  FMUL.FTZ R200, R189.reuse, R183 ;  /* 0x000000b7bdc87220 */ /* 0x040fe20000410000 */
[----:B------:R-:W-:Y:S01]  /*26e0*/  HADD2.F32 R206, -RZ, R185.H1_H1 ;  /* 0x300000b9ffce7230 */ /* 0x000fe20000004100 */
[C---:B------:R-:W-:Y:S01]  /*26f0*/  FMUL.FTZ R211, R189.reuse, R204 ;  /* 0x000000ccbdd37220 */ /* 0x040fe20000410000 */
[----:B------:R-:W-:Y:S01]  /*2700*/  HADD2.F32 R182, -RZ, R182.H1_H1 ;  /* 0x300000b6ffb67230 */ /* 0x000fe20000004100 */
[----:B------:R-:W-:Y:S01]  /*2710*/  FMUL.FTZ R226, R32, R210 ;  /* 0x000000d220e27220 */ /* 0x000fe20000410000 */
[----:B------:R-:W-:Y:S01]  /*2720*/  HADD2.F32 R185, -RZ, R186.H0_H0 ;  /* 0x200000baffb97230 */ /* 0x000fe20000004100 */
[----:B------:R-:W-:Y:S01]  /*2730*/  FADD.FTZ R72, R72, R210 ;  /* 0x000000d248487221 */ /* 0x000fe20000010000 */
[----:B------:R-:W-:Y:S01]  /*2740*/  HADD2.F32 R209, -RZ, R184.H1_H1 ;  /* 0x300000b8ffd17230 */ /* 0x000fe20000004100 */
[----:B------:R-:W-:Y:S01]  /*2750*/  FMUL.FTZ R192, R189, R192 ;  /* 0x000000c0bdc07220 */ /* 0x000fe20000410000 */
[--C-:B------:R-:W-:Y:S01]  /*2760*/  HADD2.F32 R184, -RZ, R187.reuse.H0_H0 ;  /* 0x200000bbffb87230 */ /* 0x100fe20000004100 */
        /* <DEDUP_REMOVED lines=48> */
.L_x_7647:
[----:B------:R-:W-:Y:S05]  /*2a70*/  BSYNC B0 ;  /* 0x0000000000007941 */ /* 0x000fea0003800000 */
.L_x_7646:
[----:B------:R-:W2:Y:S04]  /*2a80*/  LDL R181, [R1] ;  /* 0x0000000001b57983 */ /* 0x000ea80000100800 */
[----:B------:R-:W0:Y:S02]  /*2a90*/  S2R R180, SR_TID.X ;  /* 0x0000000000b47919 */ /* 0x000e240000002100 */
[----:B0-----:R-:W-:Y:S02]  /*2aa0*/  SHF.R.U32.HI R187, RZ, 0x5, R180 ;  /* 0x00000005ffbb7819 */ /* 0x001fe400000116b4 */
[----:B------:R-:W-:Y:S02]  /*2ab0*/  LOP3.LUT P0, RZ, R180, 0x1f, RZ, 0xc0, !PT ;  /* 0x0000001fb4ff7812 */ /* 0x000fe4000780c0ff */
[----:B------:R-:W-:-:S02]  /*2ac0*/  LOP3.LUT R184, R187, 0x7fffffc, RZ, 0xc0, !PT ;  /* 0x07fffffcbbb87812 */ /* 0x000fc400078ec0ff */
[----:B--2---:R-:W-:-:S13]  /*2ad0*/  LOP3.LUT P6, RZ, R181, 0xff, RZ, 0xc0, !PT ;  /* 0x000000ffb5ff7812 */ /* 0x004fda00078cc0ff */
[----:B------:R-:W-:Y:S01]  /*2ae0*/  @!P6 IADD3 R184, R184, 0x4, RZ ;  /* 0x00000004b8b8e810 */ /* 0x000fe20007ffe0ff */
[----:B------:R-:W-:Y:S05]  /*2af0*/  BRA.DIV ~URZ, `(.L_x_7648) ;  /* 0x00002c327f007947 */ /* 0x000fea000b800000 */
[----:B------:R0:W1:Y:S02]  /*2b00*/  SHFL.DOWN PT, R183, R215, 0x10, 0x1f ;  /* 0x0a001f00d7b77f89 */ /* 0x00006400000e0000 */
.L_x_7669:
        /* <DEDUP_REMOVED lines=18> */
.L_x_7670:
        /* <DEDUP_REMOVED lines=30> */
[----:B------:R-:W3:Y:S01]  /*2e10*/  LDL R216, [R1+0xf4] ;  /* 0x0000f40001d87983 */ /* 0x000ee20000100800 */
[----:B------:R-:W-:Y:S01]  /*2e20*/  FADD.FTZ R180, R250, -R180 ;  /* 0x800000b4fab47221 */ /* 0x000fe20000010000 */
[----:B------:R-:W-:Y:S01]  /*2e30*/  ISETP.NE.AND.EX P6, PT, RZ, c[0x0][0x25c], PT, P6 ;  /* 0x00009700ff007a0c */ /* 0x000fe20003fc5360 */
[----:B------:R-:W-:Y:S01]  /*2e40*/  FADD.FTZ R181, R251, -R181 ;  /* 0x800000b5fbb57221 */ /* 0x000fe20000010000 */
[----:B0-----:R-:W-:Y:S01]  /*2e50*/  HFMA2.MMA R215, -RZ, RZ, 0, 9.5367431640625e-07 ;  /* 0x00000010ffd77435 */ /* 0x001fe200000001ff */
[----:B-----5:R-:W-:-:S02]  /*2e60*/  FMUL.FTZ R184, R189, R180 ;  /* 0x000000b4bdb87220 */ /* 0x020fc40000410000 */
[----:B------:R-:W-:Y:S02]  /*2e70*/  FMUL.FTZ R185, R189, R181 ;  /* 0x000000b5bdb97220 */ /* 0x000fe40000410000 */
[--C-:B------:R-:W-:Y:S02]  /*2e80*/  @P0 HADD2.F32 R180, -RZ, R153.reuse.H0_H0 ;  /* 0x20000099ffb40230 */ /* 0x100fe40000004100 */
[----:B------:R-:W-:-:S03]  /*2e90*/  @P0 HADD2.F32 R181, -RZ, R153.H1_H1 ;  /* 0x30000099ffb50230 */ /* 0x000fc60000004100 */
[----:B------:R-:W-:Y:S02]  /*2ea0*/  @P0 FADD.FTZ R185, R185, R180 ;  /* 0x000000b4b9b90221 */ /* 0x000fe40000010000 */
        /* <DEDUP_REMOVED lines=10> */
[----:B------:R-:W-:-:S03]  /*2f50*/  HADD2.F32 R181, -RZ, R181.H1_H1 ;  /* 0x300000b5ffb57230 */ /* 0x000fc60000004100 */
[-C--:B------:R-:W-:Y:S02]  /*2f60*/  FFMA.FTZ R114, R214, R185.reuse, R114 ;  /* 0x000000b9d6727223 */ /* 0x080fe40000010072 */
[-C--:B------:R-:W-:Y:S02]  /*2f70*/  FFMA.FTZ R115, R181, R184.reuse, R115 ;  /* 0x000000b8b5737223 */ /* 0x080fe40000010073 */
[----:B--2---:R-:W-:Y:S02]  /*2f80*/  FMUL.FTZ R181, R217, R185 ;  /* 0x000000b9d9b57220 */ /* 0x004fe40000410000 */
[----:B---3--:R-:W-:Y:S01]  /*2f90*/  FMUL.FTZ R184, R216, R184 ;  /* 0x000000b8d8b87220 */ /* 0x008fe20000410000 */
[----:B------:R-:W2:Y:S04]  /*2fa0*/  LDL R217, [R1+0xd8] ;  /* 0x0000d80001d97983 */ /* 0x000ea80000100800 */
[----:B------:R-:W3:Y:S01]  /*2fb0*/  LDL R216, [R1+0xdc] ;  /* 0x0000dc0001d87983 */ /* 0x000ee20000100800 */
[----:B------:R-:W-:Y:S01]  /*2fc0*/  F2FP.PACK_AB R181, R184, R181 ;  /* 0x000000b5b8b5723e */ /* 0x000fe200000000ff */
[----:B------:R-:W-:Y:S01]  /*2fd0*/  FFMA.FTZ R184, R196, R186, R187 ;  /* 0x000000bac4b87223 */ /* 0x000fe200000100bb */
[----:B------:R-:W-:-:S03]  /*2fe0*/  @P0 HADD2.F32 R214, -RZ, R154.H1_H1 ;  /* 0x3000009affd60230 */ /* 0x000fc60000004100 */
[----:B------:R-:W-:-:S04]  /*2ff0*/  FADD.FTZ R184, R249, -R184 ;  /* 0x800000b8f9b87221 */ /* 0x000fc80000010000 */
[----:B------:R-:W-:Y:S01]  /*3000*/  FMUL.FTZ R185, R189, R184 ;  /* 0x000000b8bdb97220 */ /* 0x000fe20000410000 */
[----:B------:R-:W-:-:S05]  /*3010*/  @P0 HADD2.F32 R184, -RZ, R154.H0_H0 ;  /* 0x2000009affb80230 */ /* 0x000fca0000004100 */
[----:B------:R-:W-:-:S05]  /*3020*/  @P0 FADD.FTZ R185, R185, R184 ;  /* 0x000000b8b9b90221 */ /* 0x000fca0000010000 */
[----:B------:R-:W-:Y:S01]  /*3030*/  @P6 F2FP.PACK_AB R184, RZ, R185 ;  /* 0x000000b9ffb8623e */ /* 0x000fe200000000ff */
[----:B------:R-:W-:-:S03]  /*3040*/  FMUL.FTZ R185, R185, R188 ;  /* 0x000000bcb9b97220 */ /* 0x000fc60000410000 */
[----:B------:R-:W-:Y:S01]  /*3050*/  @P6 PRMT R170, R184, 0x7610, R170 ;  /* 0x00007610b8aa6816 */ /* 0x000fe200000000aa */
[----:B------:R-:W-:-:S04]  /*3060*/  FFMA.FTZ R184, R195, R186, R187 ;  /* 0x000000bac3b87223 */ /* 0x000fc800000100bb */
[----:B------:R-:W-:-:S04]  /*3070*/  FADD.FTZ R184, R248, -R184 ;  /* 0x800000b8f8b87221 */ /* 0x000fc80000010000 */
[----:B------:R-:W-:-:S04]  /*3080*/  FMUL.FTZ R184, R189, R184 ;  /* 0x000000b8bdb87220 */ /* 0x000fc80000410000 */
[----:B------:R-:W-:-:S05]  /*3090*/  @P0 FADD.FTZ R184, R184, R214 ;  /* 0x000000d6b8b80221 */ /* 0x000fca0000010000 */
[----:B------:R-:W-:Y:S01]  /*30a0*/  @P6 F2FP.PACK_AB R214, RZ, R184 ;  /* 0x000000b8ffd6623e */ /* 0x000fe200000000ff */
[----:B------:R-:W-:-:S03]  /*30b0*/  FMUL.FTZ R184, R184, R188 ;  /* 0x000000bcb8b87220 */ /* 0x000fc60000410000 */
[----:B------:R-:W-:Y:S01]  /*30c0*/  @P6 PRMT R170, R170, 0x5410, R214 ;  /* 0x00005410aaaa6816 */ /* 0x000fe200000000d6 */
[--C-:B------:R-:W-:Y:S02]  /*30d0*/  HADD2.F32 R214, -RZ, R182.reuse.H0_H0 ;  /* 0x200000b6ffd67230 */ /* 0x100fe40000004100 */
[----:B------:R-:W-:-:S03]  /*30e0*/  HADD2.F32 R182, -RZ, R182.H1_H1 ;  /* 0x300000b6ffb67230 */ /* 0x000fc60000004100 */
[-C--:B------:R-:W-:Y:S02]  /*30f0*/  FFMA.FTZ R116, R214, R185.reuse, R116 ;  /* 0x000000b9d6747223 */ /* 0x080fe40000010074 */
[-C--:B------:R-:W-:Y:S02]  /*3100*/  FFMA.FTZ R117, R182, R184.reuse, R117 ;  /* 0x000000b8b6757223 */ /* 0x080fe40000010075 */
[----:B--2---:R-:W-:Y:S02]  /*3110*/  FMUL.FTZ R182, R217, R185 ;  /* 0x000000b9d9b67220 */ /* 0x004fe40000410000 */
[----:B------:R-:W2:Y:S01]  /*3120*/  LDL R217, [R1+0xe8] ;  /* 0x0000e80001d97983 */ /* 0x000ea20000100800 */
[----:B---3--:R-:W-:-:S03]  /*3130*/  FMUL.FTZ R184, R216, R184 ;  /* 0x000000b8d8b87220 */ /* 0x008fc60000410000 */
[----:B------:R-:W3:Y:S02]  /*3140*/  LDL R216, [R1+0xec] ;  /* 0x0000ec0001d87983 */ /* 0x000ee40000100800 */
[----:B------:R-:W-:Y:S01]  /*3150*/  F2FP.PACK_AB R182, R184, R182 ;  /* 0x000000b6b8b6723e */ /* 0x000fe200000000ff */
        /* <DEDUP_REMOVED lines=8> */
[----:B------:R-:W-:-:S03]  /*31e0*/  @P0 HADD2.F32 R214, -RZ, R152.H1_H1 ;  /* 0x30000098ffd60230 */ /* 0x000fc60000004100 */
[----:B------:R-:W-:-:S04]  /*31f0*/  FADD.FTZ R184, R252, -R184 ;  /* 0x800000b8fcb87221 */ /* 0x000fc80000010000 */
[----:B------:R-:W-:-:S04]  /*3200*/  FMUL.FTZ R184, R189, R184 ;  /* 0x000000b8bdb87220 */ /* 0x000fc80000410000 */
[----:B------:R-:W-:-:S05]  /*3210*/  @P0 FADD.FTZ R184, R184, R214 ;  /* 0x000000d6b8b80221 */ /* 0x000fca0000010000 */
[----:B------:R-:W-:Y:S01]  /*3220*/  @P6 F2FP.PACK_AB R214, RZ, R184 ;  /* 0x000000b8ffd6623e */ /* 0x000fe200000000ff */
[----:B------:R-:W-:-:S03]  /*3230*/  FMUL.FTZ R184, R184, R188 ;  /* 0x000000bcb8b87220 */ /* 0x000fc60000410000 */
[----:B------:R-:W-:Y:S01]  /*3240*/  @P6 PRMT R168, R168, 0x5410, R214 ;  /* 0x00005410a8a86816 */ /* 0x000fe200000000d6 */
[--C-:B------:R-:W-:Y:S02]  /*3250*/  HADD2.F32 R214, -RZ, R180.reuse.H0_H0 ;  /* 0x200000b4ffd67230 */ /* 0x100fe40000004100 */
[----:B------:R-:W-:Y:S01]  /*3260*/  HADD2.F32 R180, -RZ, R180.H1_H1 ;  /* 0x300000b4ffb47230 */ /* 0x000fe20000004100 */
[----:B------:R-:W-:-:S04]  /*3270*/  FMUL.FTZ R185, R185, R188 ;  /* 0x000000bcb9b97220 */ /* 0x000fc80000410000 */
[-C--:B------:R-:W-:Y:S02]  /*3280*/  FFMA.FTZ R113, R180, R184.reuse, R113 ;  /* 0x000000b8b4717223 */ /* 0x080fe40000010071 */
[----:B--2---:R-:W-:Y:S02]  /*3290*/  FMUL.FTZ R180, R217, R185 ;  /* 0x000000b9d9b47220 */ /* 0x004fe40000410000 */
[----:B------:R-:W2:Y:S01]  /*32a0*/  LDL R217, [R1+0xe0] ;  /* 0x0000e00001d97983 */ /* 0x000ea20000100800 */
[----:B---3--:R-:W-:-:S03]  /*32b0*/  FMUL.FTZ R184, R216, R184 ;  /* 0x000000b8d8b87220 */ /* 0x008fc60000410000 */
[----:B------:R-:W3:Y:S02]  /*32c0*/  LDL R216, [R1+0xe4] ;  /* 0x0000e40001d87983 */ /* 0x000ee40000100800 */
[----:B------:R-:W-:Y:S01]  /*32d0*/  F2FP.PACK_AB R180, R184, R180 ;  /* 0x000000b4b8b4723e */ /* 0x000fe200000000ff */
[----:B------:R-:W-:Y:S02]  /*32e0*/  FFMA.FTZ R184, R194, R186, R187 ;  /* 0x000000bac2b87223 */ /* 0x000fe400000100bb */
[----:B------:R-:W-:Y:S02]  /*32f0*/  FFMA.FTZ R112, R214, R185, R112 ;  /* 0x000000b9d6707223 */ /* 0x000fe40000010070 */
[----:B------:R-:W-:Y:S01]  /*3300*/  FADD.FTZ R184, R247, -R184 ;  /* 0x800000b8f7b87221 */ /* 0x000fe20000010000 */
[----:B------:R-:W-:-:S03]  /*3310*/  @P0 HADD2.F32 R185, -RZ, R155.H0_H0 ;  /* 0x2000009bffb90230 */ /* 0x000fc60000004100 */
[----:B------:R-:W-:-:S04]  /*3320*/  FMUL.FTZ R184, R189, R184 ;  /* 0x000000b8bdb87220 */ /* 0x000fc80000410000 */
[----:B------:R-:W-:-:S05]  /*3330*/  @P0 FADD.FTZ R184, R184, R185 ;  /* 0x000000b9b8b80221 */ /* 0x000fca0000010000 */
[----:B------:R-:W-:Y:S01]  /*3340*/  @P6 F2FP.PACK_AB R185, RZ, R184 ;  /* 0x000000b8ffb9623e */ /* 0x000fe200000000ff */
[----:B------:R-:W-:-:S03]  /*3350*/  FMUL.FTZ R184, R184, R188 ;  /* 0x000000bcb8b87220 */ /* 0x000fc60000410000 */
[----:B------:R-:W-:Y:S01]  /*3360*/  @P6 PRMT R171, R185, 0x7610, R171 ;  /* 0x00007610b9ab6816 */ /* 0x000fe200000000ab */
[----:B------:R-:W-:-:S05]  /*3370*/  HADD2.F32 R185, -RZ, R183.H0_H0 ;  /* 0x200000b7ffb97230 */ /* 0x000fca0000004100 */
[----:B------:R-:W-:Y:S02]  /*3380*/  FFMA.FTZ R118, R185, R184, R118 ;  /* 0x000000b8b9767223 */ /* 0x000fe40000010076 */
[----:B------:R-:W-:Y:S01]  /*3390*/  FFMA.FTZ R185, R193, R186, R187 ;  /* 0x000000bac1b97223 */ /* 0x000fe200000100bb */
[----:B------:R-:W-:-:S03]  /*33a0*/  @P0 HADD2.F32 R214, -RZ, R155.H1_H1 ;  /* 0x3000009bffd60230 */ /* 0x000fc60000004100 */
[----:B------:R-:W-:-:S04]  /*33b0*/  FADD.FTZ R185, R246, -R185 ;  /* 0x800000b9f6b97221 */ /* 0x000fc80000010000 */
[----:B------:R-:W-:-:S04]  /*33c0*/  FMUL.FTZ R185, R189, R185 ;  /* 0x000000b9bdb97220 */ /* 0x000fc80000410000 */
[----:B------:R-:W-:Y:S01]  /*33d0*/  @P0 FADD.FTZ R185, R185, R214 ;  /* 0x000000d6b9b90221 */ /* 0x000fe20000010000 */
[----:B------:R-:W-:-:S04]  /*33e0*/  HADD2.F32 R183, -RZ, R183.H1_H1 ;  /* 0x300000b7ffb77230 */ /* 0x000fc80000004100 */
[----:B------:R-:W-:Y:S01]  /*33f0*/  @P6 F2FP.PACK_AB R214, RZ, R185 ;  /* 0x000000b9ffd6623e */ /* 0x000fe200000000ff */
[----:B------:R-:W-:-:S04]  /*3400*/  FMUL.FTZ R185, R185, R188 ;  /* 0x000000bcb9b97220 */ /* 0x000fc80000410000 */
[-C--:B------:R-:W-:Y:S01]  /*3410*/  FFMA.FTZ R119, R183, R185.reuse, R119 ;  /* 0x000000b9b7777223 */ /* 0x080fe20000010077 */
[----:B------:R-:W-:Y:S01]  /*3420*/  @P6 PRMT R171, R171, 0x5410, R214 ;  /* 0x00005410abab6816 */ /* 0x000fe200000000d6 */
[----:B--2---:R-:W-:Y:S02]  /*3430*/  FMUL.FTZ R183, R217, R184 ;  /* 0x000000b8d9b77220 */ /* 0x004fe40000410000 */
[----:B---3--:R-:W-:-:S05]  /*3440*/  FMUL.FTZ R185, R216, R185 ;  /* 0x000000b9d8b97220 */ /* 0x008fca0000410000 */
[----:B------:R-:W-:Y:S01]  /*3450*/  F2FP.PACK_AB R183, R185, R183 ;  /* 0x000000b7b9b7723e */ /* 0x000fe200000000ff */
[----:B------:R-:W-:-:S05]  /*3460*/  @P6 IMAD.WIDE.U32 R184, R2, R215, c[0x0][0x258] ;  /* 0x0000960002b86625 */ /* 0x000fca00078e00d7 */
[----:B------:R0:W-:Y:S02]  /*3470*/  @P6 STG.E.128 [R184.64], R168 ;  /* 0x000000a8b8006986 */ /* 0x0001e4000c101d04 */
[----:B0-----:R-:W-:-:S05]  /*3480*/  IMAD.WIDE.U32 R184, R2, R215, c[0x0][0x248] ;  /* 0x0000920002b87625 */ /* 0x001fca00078e00d7 */
[----:B------:R0:W-:Y:S01]  /*3490*/  STG.E.128 [R184.64], R180 ;  /* 0x000000b4b8007986 */ /* 0x0001e2000c101d04 */
[----:B------:R-:W-:-:S03]  /*34a0*/  IADD3 R2, R2, 0x80, RZ ;  /* 0x0000008002027810 */ /* 0x000fc60007ffe0ff */
.L_x_7651:
[----:B------:R-:W-:Y:S05]  /*34b0*/  BSYNC B0 ;  /* 0x0000000000007941 */ /* 0x000fea0003800000 */
.L_x_7650:
[----:B------:R-:W-:Y:S01]  /*34c0*/  BSSY B0, `(.L_x_7652) ;  /* 0x0000076000007945 */ /* 0x000fe20003800000 */
[----:B------:R-:W-:Y:S05]  /*34d0*/  @!P2 BRA `(.L_x_7653) ;  /* 0x000007400000a947 */ /* 0x000fea0003800000 */
[----:B------:R-:W-:Y:S01]  /*34e0*/  ISETP.NE.U32.AND P0, PT, RZ, c[0x0][0x218], PT ;  /* 0x00008600ff007a0c */ /* 0x000fe20003f05070 */
[----:B------:R-:W2:Y:S03]  /*34f0*/  LDL R217, [R1+0xb8] ;  /* 0x0000b80001d97983 */ /* 0x000ea60000100800 */
[----:B------:R-:W-:Y:S01]  /*3500*/  ISETP.NE.AND.EX P0, PT, RZ, c[0x0][0x21c], PT, P0 ;  /* 0x00008700ff007a0c */ /* 0x000fe20003f05300 */
[-CC-:B0-----:R-:W-:Y:S01]  /*3510*/  FFMA.FTZ R180, R21, R186.reuse, R187.reuse ;  /* 0x000000ba15b47223 */ /* 0x181fe200000100bb */
[----:B------:R-:W-:Y:S01]  /*3520*/  ISETP.NE.U32.AND P6, PT, RZ, c[0x0][0x258], PT ;  /* 0x00009600ff007a0c */ /* 0x000fe20003fc5070 */
[----:B------:R-:W-:Y:S01]  /*3530*/  FFMA.FTZ R181, R20, R186, R187 ;  /* 0x000000ba14b57223 */ /* 0x000fe200000100bb */
[----:B------:R-:W3:Y:S01]  /*3540*/  LDL R215, [R1+0xbc] ;  /* 0x0000bc0001d77983 */ /* 0x000ee20000100800 */
[----:B------:R-:W-:Y:S01]  /*3550*/  FADD.FTZ R180, R240, -R180 ;  /* 0x800000b4f0b47221 */ /* 0x000fe20000010000 */
[----:B------:R-:W-:Y:S01]  /*3560*/  ISETP.NE.AND.EX P6, PT, RZ, c[0x0][0x25c], PT, P6 ;  /* 0x00009700ff007a0c */ /* 0x000fe20003fc5360 */
[----:B------:R-:W-:Y:S01]  /*3570*/  FADD.FTZ R181, R241, -R181 ;  /* 0x800000b5f1b57221 */ /* 0x000fe20000010000 */
[----:B------:R0:W-:Y:S01]  /*3580*/  STL [R1+0x118], R0 ;  /* 0x0001180001007387 */ /* 0x0001e20000100800 */
[----:B-----5:R-:W-:-:S02]  /*3590*/  FMUL.FTZ R184, R189, R180 ;  /* 0x000000b4bdb87220 */ /* 0x020fc40000410000 */
[----:B------:R-:W-:Y:S01]  /*35a0*/  FMUL.FTZ R185, R189, R181 ;  /* 0x000000b5bdb97220 */ /* 0x000fe20000410000 */
[----:B------:R-:W4:Y:S01]  /*35b0*/  LDL R216, [R1+0xc4] ;  /* 0x0000c40001d87983 */ /* 0x000f220000100800 */
[--C-:B------:R-:W-:Y:S02]  /*35c0*/  @P0 HADD2.F32 R180, -RZ, R158.reuse.H0_H0 ;  /* 0x2000009effb40230 */ /* 0x100fe40000004100 */
[----:B------:R-:W-:-:S03]  /*35d0*/  @P0 HADD2.F32 R181, -RZ, R158.H1_H1 ;  /* 0x3000009effb50230 */ /* 0x000fc60000004100 */
[----:B------:R-:W-:Y:S01]  /*35e0*/  @P0 FADD.FTZ R185, R185, R180 ;  /* 0x000000b4b9b90221 */ /* 0x000fe20000010000 */
[----:B0-----:R-:W2:Y:S01]  /*35f0*/  LDL R0, [R1+0xc8] ;  /* 0x0000c80001007983 */ /* 0x001ea20000100800 */
        /* <DEDUP_REMOVED lines=8> */
[----:B------:R-:W-:Y:S01]  /*3680*/  FMUL.FTZ R185, R185, R188 ;  /* 0x000000bcb9b97220 */ /* 0x000fe20000410000 */
[----:B--2---:R-:W-:-:S05]  /*3690*/  HADD2.F32 R214, -RZ, R182.H0_H0 ;  /* 0x200000b6ffd67230 */ /* 0x004fca0000004100 */
[-C--:B------:R-:W-:Y:S01]  /*36a0*/  FFMA.FTZ R124, R214, R185.reuse, R124 ;  /* 0x000000b9d67c7223 */ /* 0x080fe2000001007c */
[----:B------:R-:W-:Y:S01]  /*36b0*/  HADD2.F32 R214, -RZ, R182.H1_H1 ;  /* 0x300000b6ffd67230 */ /* 0x000fe20000004100 */
[----:B------:R-:W-:Y:S02]  /*36c0*/  FMUL.FTZ R182, R184, R188 ;  /* 0x000000bcb8b67220 */ /* 0x000fe40000410000 */
[----:B------:R-:W-:Y:S02]  /*36d0*/  FFMA.FTZ R184, R203, R186, R187 ;  /* 0x000000bacbb87223 */ /* 0x000fe400000100bb */
[----:B------:R-:W-:Y:S01]  /*36e0*/  FFMA.FTZ R125, R214, R182, R125 ;  /* 0x000000b6d67d7223 */ /* 0x000fe2000001007d */
[----:B------:R-:W-:Y:S01]  /*36f0*/  @P0 HADD2.F32 R214, -RZ, R156.H0_H0 ;  /* 0x2000009cffd60230 */ /* 0x000fe20000004100 */
[----:B------:R-:W-:Y:S02]  /*3700*/  FADD.FTZ R184, R245, -R184 ;  /* 0x800000b8f5b87221 */ /* 0x000fe40000010000 */
[----:B------:R-:W-:-:S02]  /*3710*/  FMUL.FTZ R185, R217, R185 ;  /* 0x000000b9d9b97220 */ /* 0x000fc40000410000 */
[----:B------:R-:W-:Y:S01]  /*3720*/  FMUL.FTZ R184, R189, R184 ;  /* 0x000000b8bdb87220 */ /* 0x000fe20000410000 */
[----:B------:R-:W2:Y:S01]  /*3730*/  LDL R217, [R1+0xc0] ;  /* 0x0000c00001d97983 */ /* 0x000ea20000100800 */
[----:B---3--:R-:W-:Y:S02]  /*3740*/  FMUL.FTZ R182, R215, R182 ;  /* 0x000000b6d7b67220 */ /* 0x008fe40000410000 */
[----:B------:R-:W-:-:S03]  /*3750*/  @P0 FADD.FTZ R184, R184, R214 ;  /* 0x000000d6b8b80221 */ /* 0x000fc60000010000 */
[----:B------:R-:W-:Y:S01]  /*3760*/  F2FP.PACK_AB R182, R182, R185 ;  /* 0x000000b9b6b6723e */ /* 0x000fe200000000ff */
[----:B------:R-:W-:Y:S01]  /*3770*/  FFMA.FTZ R185, R17, R186, R187 ;  /* 0x000000ba11b97223 */ /* 0x000fe200000100bb */
[----:B------:R-:W-:-:S03]  /*3780*/  @P6 F2FP.PACK_AB R214, RZ, R184 ;  /* 0x000000b8ffd6623e */ /* 0x000fc600000000ff */
[----:B------:R-:W-:Y:S01]  /*3790*/  FADD.FTZ R185, R244, -R185 ;  /* 0x800000b9f4b97221 */ /* 0x000fe20000010000 */
[----:B------:R-:W-:Y:S01]  /*37a0*/  @P6 PRMT R168, R214, 0x7610, R168 ;  /* 0x00007610d6a86816 */ /* 0x000fe200000000a8 */
[----:B------:R-:W-:Y:S02]  /*37b0*/  @P0 HADD2.F32 R214, -RZ, R156.H1_H1 ;  /* 0x3000009cffd60230 */ /* 0x000fe40000004100 */
[----:B------:R-:W-:-:S04]  /*37c0*/  FMUL.FTZ R185, R189, R185 ;  /* 0x000000b9bdb97220 */ /* 0x000fc80000410000 */
[----:B------:R-:W-:-:S05]  /*37d0*/  @P0 FADD.FTZ R185, R185, R214 ;  /* 0x000000d6b9b90221 */ /* 0x000fca0000010000 */
[----:B------:R-:W-:Y:S01]  /*37e0*/  @P6 F2FP.PACK_AB R214, RZ, R185 ;  /* 0x000000b9ffd6623e */ /* 0x000fe200000000ff */
[----:B------:R-:W-:-:S03]  /*37f0*/  FMUL.FTZ R184, R184, R188 ;  /* 0x000000bcb8b87220 */ /* 0x000fc60000410000 */
[----:B------:R-:W-:Y:S01]  /*3800*/  @P6 PRMT R168, R168, 0x5410, R214 ;  /* 0x00005410a8a86816 */ /* 0x000fe200000000d6 */
[----:B------:R-:W-:-:S05]  /*3810*/  HADD2.F32 R214, -RZ, R180.H0_H0 ;  /* 0x200000b4ffd67230 */ /* 0x000fca0000004100 */
[----:B------:R-:W-:Y:S01]  /*3820*/  FFMA.FTZ R120, R214, R184, R120 ;  /* 0x000000b8d6787223 */ /* 0x000fe20000010078 */
[----:B------:R-:W-:Y:S01]  /*3830*/  HADD2.F32 R214, -RZ, R180.H1_H1 ;  /* 0x300000b4ffd67230 */ /* 0x000fe20000004100 */
[----:B------:R-:W-:Y:S02]  /*3840*/  FMUL.FTZ R180, R185, R188 ;  /* 0x000000bcb9b47220 */ /* 0x000fe40000410000 */
[----:B------:R-:W-:-:S04]  /*3850*/  FFMA.FTZ R185, R18, R186, R187 ;  /* 0x000000ba12b97223 */ /* 0x000fc800000100bb */
[----:B------:R-:W-:Y:S02]  /*3860*/  FADD.FTZ R185, R243, -R185 ;  /* 0x800000b9f3b97221 */ /* 0x000fe40000010000 */
[----:B------:R-:W-:Y:S02]  /*3870*/  FFMA.FTZ R121, R214, R180, R121 ;  /* 0x000000b4d6797223 */ /* 0x000fe40000010079 */
        /* <DEDUP_REMOVED lines=19> */
[----:B------:R-:W2:Y:S01]  /*39b0*/  LDL R215, [R1+0xcc] ;  /* 0x0000cc0001d77983 */ /* 0x000ea20000100800 */
[----:B------:R-:W-:Y:S02]  /*39c0*/  FMUL.FTZ R184, R0, R184 ;  /* 0x000000b800b87220 */ /* 0x000fe40000410000 */
[----:B---3--:R-:W-:Y:S02]  /*39d0*/  FMUL.FTZ R181, R181, R214 ;  /* 0x000000d6b5b57220 */ /* 0x008fe40000410000 */
[----:B------:R-:W3:Y:S04]  /*39e0*/  LDL R214, [R1+0xd4] ;  /* 0x0000d40001d67983 */ /* 0x000ee80000100800 */
[----:B------:R0:W5:Y:S01]  /*39f0*/  LDL.LU R0, [R1+0x118] ;  /* 0x0001180001007983 */ /* 0x0001620000300800 */
[----:B--2---:R-:W-:-:S05]  /*3a00*/  FMUL.FTZ R180, R215, R180 ;  /* 0x000000b4d7b47220 */ /* 0x004fca0000410000 */
[----:B------:R-:W-:Y:S01]  /*3a10*/  F2FP.PACK_AB R180, R180, R184 ;  /* 0x000000b8b4b4723e */ /* 0x000fe200000000ff */
[----:B------:R-:W-:Y:S01]  /*3a20*/  HADD2.F32 R184, -RZ, R183.H0_H0 ;  /* 0x200000b7ffb87230 */ /* 0x000fe20000004100 */
[----:B---3--:R-:W-:-:S05]  /*3a30*/  FMUL.FTZ R185, R214, R185 ;  /* 0x000000b9d6b97220 */ /* 0x008fca0000410000 */
[----:B------:R-:W-:Y:S01]  /*3a40*/  F2FP.PACK_AB R181, R185, R181 ;  /* 0x000000b5b9b5723e */ /* 0x000fe200000000ff */
[----:B------:R-:W-:Y:S01]  /*3a50*/  FFMA.FTZ R185, R22, R186, R187 ;  /* 0x000000ba16b97223 */ /* 0x000fe200000100bb */
[----:B------:R-:W-:-:S03]  /*3a60*/  @P0 HADD2.F32 R214, -RZ, R159.H0_H0 ;  /* 0x2000009fffd60230 */ /* 0x000fc60000004100 */
[----:B------:R-:W-:-:S04]  /*3a70*/  FADD.FTZ R185, R239, -R185 ;  /* 0x800000b9efb97221 */ /* 0x000fc80000010000 */
[----:B------:R-:W-:-:S04]  /*3a80*/  FMUL.FTZ R185, R189, R185 ;  /* 0x000000b9bdb97220 */ /* 0x000fc80000410000 */
[----:B------:R-:W-:-:S05]  /*3a90*/  @P0 FADD.FTZ R185, R185, R214 ;  /* 0x000000d6b9b90221 */ /* 0x000fca0000010000 */
[----:B------:R-:W-:-:S04]  /*3aa0*/  @P6 F2FP.PACK_AB R214, RZ, R185 ;  /* 0x000000b9ffd6623e */ /* 0x000fc800000000ff */
[----:B------:R-:W-:Y:S01]  /*3ab0*/  @P6 PRMT R171, R214, 0x7610, R171 ;  /* 0x00007610d6ab6816 */ /* 0x000fe200000000ab */
[----:B------:R-:W-:-:S04]  /*3ac0*/  FMUL.FTZ R214, R185, R188 ;  /* 0x000000bcb9d67220 */ /* 0x000fc80000410000 */
[----:B------:R-:W-:Y:S02]  /*3ad0*/  FFMA.FTZ R126, R184, R214, R126 ;  /* 0x000000d6b87e7223 */ /* 0x000fe4000001007e */
[----:B------:R-:W-:Y:S01]  /*3ae0*/  FFMA.FTZ R184, R23, R186, R187 ;  /* 0x000000ba17b87223 */ /* 0x000fe200000100bb */
[----:B------:R-:W-:-:S03]  /*3af0*/  @P0 HADD2.F32 R185, -RZ, R159.H1_H1 ;  /* 0x3000009fffb90230 */ /* 0x000fc60000004100 */
[----:B------:R-:W-:-:S04]  /*3b00*/  FADD.FTZ R184, R238, -R184 ;  /* 0x800000b8eeb87221 */ /* 0x000fc80000010000 */
[----:B------:R-:W-:-:S04]  /*3b10*/  FMUL.FTZ R184, R189, R184 ;  /* 0x000000b8bdb87220 */ /* 0x000fc80000410000 */
[----:B------:R-:W-:-:S05]  /*3b20*/  @P0 FADD.FTZ R184, R184, R185 ;  /* 0x000000b9b8b80221 */ /* 0x000fca0000010000 */
[----:B------:R-:W-:-:S04]  /*3b30*/  @P6 F2FP.PACK_AB R185, RZ, R184 ;  /* 0x000000b8ffb9623e */ /* 0x000fc800000000ff */
[----:B------:R-:W-:Y:S01]  /*3b40*/  @P6 PRMT R171, R171, 0x5410, R185 ;  /* 0x00005410abab6816 */ /* 0x000fe200000000b9 */
[----:B------:R-:W-:Y:S01]  /*3b50*/  HADD2.F32 R185, -RZ, R183.H1_H1 ;  /* 0x300000b7ffb97230 */ /* 0x000fe20000004100 */
[----:B------:R-:W-:Y:S01]  /*3b60*/  FMUL.FTZ R183, R184, R188 ;  /* 0x000000bcb8b77220 */ /* 0x000fe20000410000 */
[----:B------:R-:W-:-:S03]  /*3b70*/  @P6 LEA R184, P0, R2, c[0x0][0x258], 0x4 ;  /* 0x0000960002b86a11 */ /* 0x000fc600078020ff */
[-C--:B------:R-:W-:Y:S01]  /*3b80*/  FFMA.FTZ R127, R185, R183.reuse, R127 ;  /* 0x000000b7b97f7223 */ /* 0x080fe2000001007f */
[----:B------:R-:W-:Y:S01]  /*3b90*/  @P6 LEA.HI.X R185, R2, c[0x0][0x25c], RZ, 0x4, P0 ;  /* 0x0000970002b96a11 */ /* 0x000fe200000f24ff */
[----:B----4-:R-:W-:-:S04]  /*3ba0*/  FMUL.FTZ R183, R216, R183 ;  /* 0x000000b7d8b77220 */ /* 0x010fc80000410000 */
[----:B------:R1:W-:Y:S02]  /*3bb0*/  @P6 STG.E.128 [R184.64], R168 ;  /* 0x000000a8b8006986 */ /* 0x0003e4000c101d04 */
[----:B-1----:R-:W-:-:S05]  /*3bc0*/  FMUL.FTZ R184, R217, R214 ;  /* 0x000000d6d9b87220 */ /* 0x002fca0000410000 */
[----:B------:R-:W-:Y:S02]  /*3bd0*/  F2FP.PACK_AB R183, R183, R184 ;  /* 0x000000b8b7b7723e */ /* 0x000fe400000000ff */
[----:B------:R-:W-:-:S04]  /*3be0*/  LEA R184, P0, R2, c[0x0][0x248], 0x4 ;  /* 0x0000920002b87a11 */ /* 0x000fc800078020ff */
[----:B------:R-:W-:-:S05]  /*3bf0*/  LEA.HI.X R185, R2, c[0x0][0x24c], RZ, 0x4, P0 ;  /* 0x0000930002b97a11 */ /* 0x000fca00000f24ff */
[----:B------:R0:W-:Y:S01]  /*3c00*/  STG.E.128 [R184.64], R180 ;  /* 0x000000b4b8007986 */ /* 0x0001e2000c101d04 */
[----:B------:R-:W-:-:S03]  /*3c10*/  IADD3 R2, R2, 0x80, RZ ;  /* 0x0000008002027810 */ /* 0x000fc60007ffe0ff */
.L_x_7653:
[----:B------:R-:W-:Y:S05]  /*3c20*/  BSYNC B0 ;  /* 0x0000000000007941 */ /* 0x000fea0003800000 */
.L_x_7652:
        /* <DEDUP_REMOVED lines=12> */
[----:B-----5:R0:W-:Y:S01]  /*3cf0*/  STL [R1+0x118], R0 ;  /* 0x0001180001007387 */ /* 0x0201e20000100800 */
[----:B------:R-:W-:-:S02]  /*3d00*/  FMUL.FTZ R184, R189, R180 ;  /* 0x000000b4bdb87220 */ /* 0x000fc40000410000 */
        /* <DEDUP_REMOVED lines=104> */
.L_x_7655:
[----:B------:R-:W-:Y:S05]  /*4390*/  BSYNC B0 ;  /* 0x0000000000007941 */ /* 0x000fea0003800000 */
.L_x_7654:
        /* <DEDUP_REMOVED lines=118> */
.L_x_7657:
[----:B------:R-:W-:Y:S05]  /*4b00*/  BSYNC B0 ;  /* 0x0000000000007941 */ /* 0x000fea0003800000 */
.L_x_7656:
        /* <DEDUP_REMOVED lines=17> */
[----:B------:R-:W-:Y:S02]  /*4c20*/  FFMA.FTZ R214, R220, R186, R187 ;  /* 0x000000badcd67223 */ /* 0x000fe400000100bb */
        /* <DEDUP_REMOVED lines=38> */
[----:B------:R-:W-:-:S05]  /*4e90*/  HADD2.F32 R184, -RZ, R182.H0_H0 ;  /* 0x200000b6ffb87230 */ /* 0x000fca0000004100 */
[----:B------:R-:W-:Y:S01]  /*4ea0*/  FFMA.FTZ R148, R184, R216, R148 ;  /* 0x000000d8b8947223 */ /* 0x000fe20000010094 */
[----:B------:R-:W-:-:S05]  /*4eb0*/  @P0 HADD2.F32 R184, -RZ, R25.H0_H0 ;  /* 0x20000019ffb80230 */ /* 0x000fca0000004100 */
[----:B------:R-:W-:-:S05]  /*4ec0*/  @P0 FADD.FTZ R186, R186, R184 ;  /* 0x000000b8baba0221 */ /* 0x000fca0000010000 */
[----:B------:R-:W-:-:S04]  /*4ed0*/  @P6 F2FP.PACK_AB R184, RZ, R186 ;  /* 0x000000baffb8623e */ /* 0x000fc800000000ff */
[----:B------:R-:W-:Y:S01]  /*4ee0*/  @P6 PRMT R169, R184, 0x7610, R169 ;  /* 0x00007610b8a96816 */ /* 0x000fe200000000a9 */
[----:B------:R-:W-:-:S05]  /*4ef0*/  @P0 HADD2.F32 R184, -RZ, R25.H1_H1 ;  /* 0x30000019ffb80230 */ /* 0x000fca0000004100 */
[----:B------:R-:W-:-:S05]  /*4f00*/  @P0 FADD.FTZ R214, R214, R184 ;  /* 0x000000b8d6d60221 */ /* 0x000fca0000010000 */
[----:B------:R-:W-:-:S04]  /*4f10*/  @P6 F2FP.PACK_AB R184, RZ, R214 ;  /* 0x000000d6ffb8623e */ /* 0x000fc800000000ff */
        /* <DEDUP_REMOVED lines=11> */
[----:B------:R0:W-:Y:S04]  /*4fd0*/  @P6 STG.E.128 [R184.64], R168 ;  /* 0x000000a8b8006986 */ /* 0x0001e8000c101d04 */
[----:B0-----:R-:W2:Y:S01]  /*4fe0*/  LDL R185, [R1+0xc] ;  /* 0x00000c0001b97983 */ /* 0x001ea20000100800 */
[----:B------:R-:W-:Y:S01]  /*4ff0*/  FMUL.FTZ R184, R215, R188 ;  /* 0x000000bcd7b87220 */ /* 0x000fe20000410000 */
[----:B------:R-:W-:Y:S02]  /*5000*/  HADD2.F32 R182, -RZ, R182.H1_H1 ;  /* 0x300000b6ffb67230 */ /* 0x000fe40000004100 */
[----:B------:R-:W3:Y:S03]  /*5010*/  LDL R215, [R1+0x8] ;  /* 0x0000080001d77983 */ /* 0x000ee60000100800 */
[----:B------:R-:W-:-:S02]  /*5020*/  FFMA.FTZ R149, R182, R184, R149 ;  /* 0x000000b8b6957223 */ /* 0x000fc40000010095 */
[----:B------:R-:W-:Y:S02]  /*5030*/  FMUL.FTZ R182, R186, R188 ;  /* 0x000000bcbab67220 */ /* 0x000fe40000410000 */
[----:B------:R-:W-:Y:S02]  /*5040*/  FMUL.FTZ R186, R28, R216 ;  /* 0x000000d81cba7220 */ /* 0x000fe40000410000 */
[----:B------:R-:W4:Y:S01]  /*5050*/  LDL R216, [R1+0x14] ;  /* 0x0000140001d87983 */ /* 0x000f220000100800 */
[----:B--2---:R-:W-:Y:S02]  /*5060*/  FMUL.FTZ R185, R185, R180 ;  /* 0x000000b4b9b97220 */ /* 0x004fe40000410000 */
[-C--:B------:R-:W-:Y:S02]  /*5070*/  FMUL.FTZ R180, R214, R188.reuse ;  /* 0x000000bcd6b47220 */ /* 0x080fe40000410000 */
[----:B------:R-:W-:Y:S02]  /*5080*/  FMUL.FTZ R214, R187, R188 ;  /* 0x000000bcbbd67220 */ /* 0x000fe40000410000 */
[----:B------:R-:W2:Y:S01]  /*5090*/  LDL R187, [R1+0x10] ;  /* 0x0000100001bb7983 */ /* 0x000ea20000100800 */
[----:B------:R-:W-:-:S02]  /*50a0*/  FMUL.FTZ R184, R29, R184 ;  /* 0x000000b81db87220 */ /* 0x000fc40000410000 */
[----:B---3--:R-:W-:-:S03]  /*50b0*/  FMUL.FTZ R217, R215, R217 ;  /* 0x000000d9d7d97220 */ /* 0x008fc60000410000 */
[----:B------:R-:W-:Y:S02]  /*50c0*/  F2FP.PACK_AB R186, R184, R186 ;  /* 0x000000bab8ba723e */ /* 0x000fe400000000ff */
[----:B------:R-:W-:Y:S01]  /*50d0*/  F2FP.PACK_AB R184, R185, R217 ;  /* 0x000000d9b9b8723e */ /* 0x000fe200000000ff */
[----:B------:R-:W-:Y:S01]  /*50e0*/  HADD2.F32 R185, -RZ, R181.H0_H0 ;  /* 0x200000b5ffb97230 */ /* 0x000fe20000004100 */
[----:B------:R-:W-:Y:S02]  /*50f0*/  FMUL.FTZ R215, R189, R188 ;  /* 0x000000bcbdd77220 */ /* 0x000fe40000410000 */
[----:B----4-:R-:W-:Y:S02]  /*5100*/  FMUL.FTZ R188, R216, R180 ;  /* 0x000000b4d8bc7220 */ /* 0x010fe40000410000 */
[-C--:B------:R-:W-:Y:S02]  /*5110*/  FFMA.FTZ R146, R185, R182.reuse, R146 ;  /* 0x000000b6b9927223 */ /* 0x080fe40000010092 */
[----:B--2---:R-:W-:-:S02]  /*5120*/  FMUL.FTZ R185, R187, R182 ;  /* 0x000000b6bbb97220 */ /* 0x004fc40000410000 */
[----:B------:R-:W-:Y:S02]  /*5130*/  FMUL.FTZ R182, R30, R214 ;  /* 0x000000d61eb67220 */ /* 0x000fe40000410000 */
[----:B------:R-:W-:Y:S01]  /*5140*/  FMUL.FTZ R187, R31, R215 ;  /* 0x000000d71fbb7220 */ /* 0x000fe20000410000 */
[----:B------:R-:W-:Y:S02]  /*5150*/  F2FP.PACK_AB R185, R188, R185 ;  /* 0x000000b9bcb9723e */ /* 0x000fe400000000ff */
[C---:B------:R-:W-:Y:S02]  /*5160*/  LEA R188, P0, R2.reuse, c[0x0][0x248], 0x4 ;  /* 0x0000920002bc7a11 */ /* 0x040fe400078020ff */
[----:B------:R-:W-:Y:S02]  /*5170*/  F2FP.PACK_AB R187, R187, R182 ;  /* 0x000000b6bbbb723e */ /* 0x000fe400000000ff */
[----:B------:R-:W-:Y:S01]  /*5180*/  LEA.HI.X R189, R2, c[0x0][0x24c], RZ, 0x4, P0 ;  /* 0x0000930002bd7a11 */ /* 0x000fe200000f24ff */
[----:B------:R-:W-:-:S04]  /*5190*/  HADD2.F32 R2, -RZ, R181.H1_H1 ;  /* 0x300000b5ff027230 */ /* 0x000fc80000004100 */
[----:B------:R0:W-:Y:S01]  /*51a0*/  STG.E.128 [R188.64], R184 ;  /* 0x000000b8bc007986 */ /* 0x0001e2000c101d04 */
[----:B------:R-:W-:Y:S01]  /*51b0*/  FFMA.FTZ R147, R2, R180, R147 ;  /* 0x000000b402937223 */ /* 0x000fe20000010093 */
[----:B------:R-:W-:-:S05]  /*51c0*/  HADD2.F32 R2, -RZ, R183.H0_H0 ;  /* 0x200000b7ff027230 */ /* 0x000fca0000004100 */
[----:B------:R-:W-:Y:S01]  /*51d0*/  FFMA.FTZ R150, R2, R214, R150 ;  /* 0x000000d602967223 */ /* 0x000fe20000010096 */
[----:B------:R-:W-:-:S05]  /*51e0*/  HADD2.F32 R2, -RZ, R183.H1_H1 ;  /* 0x300000b7ff027230 */ /* 0x000fca0000004100 */
[----:B------:R-:W-:Y:S02]  /*51f0*/  FFMA.FTZ R151, R2, R215, R151 ;  /* 0x000000d702977223 */ /* 0x000fe40000010097 */
.L_x_7659:
[----:B------:R-:W-:Y:S05]  /*5200*/  BSYNC B0 ;  /* 0x0000000000007941 */ /* 0x000fea0003800000 */
.L_x_7658:
[----:B------:R-:W2:Y:S01]  /*5210*/  LDL.LU R2, [R1] ;  /* 0x0000000001027983 */ /* 0x000ea20000300800 */
[----:B-----5:R-:W-:-:S04]  /*5220*/  IADD3 R0, R0, c[0x0][0x160], RZ ;  /* 0x0000580000007a10 */ /* 0x020fc80007ffe0ff */
[----:B------:R-:W-:Y:S02]  /*5230*/  ISETP.GE.AND P0, PT, R0, c[0x0][0x164], PT ;  /* 0x0000590000007a0c */ /* 0x000fe40003f06270 */
[----:B--2---:R-:W-:-:S04]  /*5240*/  LOP3.LUT P6, RZ, R2, 0xff, RZ, 0xc0, !PT ;  /* 0x000000ff02ff7812 */ /* 0x004fc800078cc0ff */
[----:B------:R-:W-:-:S05]  /*5250*/  SEL R2, RZ, 0x1, P6 ;  /* 0x00000001ff027807 */ /* 0x000fca0003000000 */
[----:B------:R1:W-:Y:S02]  /*5260*/  STL.S16 [R1], R2 ;  /* 0x0000000201007387 */ /* 0x0003e40000100600 */
[----:B01----:R-:W-:Y:S01]  /*5270*/  @P0 CALL.REL.NOINC `(.L_x_7637) ;  /* 0x0000001000000944 */ /* 0x003fe20003c00000 */
[----:B------:R-:W-:Y:S05]  /*5280*/  BRA `(.L_x_7660) ;  /* 0xffffb94000007947 */ /* 0x000fea000383ffff */
.L_x_7637:
        /* <DEDUP_REMOVED lines=19> */
.L_x_7662:
[----:B------:R-:W-:Y:S05]  /*53c0*/  BSYNC B0 ;  /* 0x0000000000007941 */ /* 0x000fea0003800000 */
.L_x_7661:
        /* <DEDUP_REMOVED lines=13> */
.L_x_7664:
[----:B------:R-:W-:Y:S05]  /*54a0*/  BSYNC B0 ;  /* 0x0000000000007941 */ /* 0x000fea0003800000 */
.L_x_7663:
        /* <DEDUP_REMOVED lines=13> */
.L_x_7666:
[----:B------:R-:W-:Y:S05]  /*5580*/  BSYNC B0 ;  /* 0x0000000000007941 */ /* 0x000fea0003800000 */
.L_x_7665:
        /* <DEDUP_REMOVED lines=13> */
.L_x_7668:
[----:B------:R-:W-:Y:S05]  /*5660*/  BSYNC B0 ;  /* 0x0000000000007941 */ /* 0x000fea0003800000 */
.L_x_7667:
        /* <DEDUP_REMOVED lines=12> */
.L_x_7648:
[----:B------:R-:W-:Y:S01]  /*5730*/  HFMA2.MMA R182, -RZ, RZ, 0, 9.5367431640625e-07 ;  /* 0x00000010ffb67435 */ /* 0x000fe200000001ff */
[----:B------:R-:W-:-:S02]  /*5740*/  MOV R181, R215 ;  /* 0x000000d700b57202 */ /* 0x000fc40000000f00 */
[----:B------:R-:W-:Y:S02]  /*5750*/  MOV R217, 0x1f ;  /* 0x0000001f00d97802 */ /* 0x000fe40000000f00 */
[----:B------:R-:W-:Y:S02]  /*5760*/  MOV R214, 0xffffffff ;  /* 0xffffffff00d67802 */ /* 0x000fe40000000f00 */
[----:B------:R-:W-:Y:S02]  /*5770*/  MOV R180, 0x5790 ;  /* 0x0000579000b47802 */ /* 0x000fe40000000f00 */
[----:B-----5:R-:W-:Y:S05]  /*5780*/  CALL.REL.NOINC `($__internal_104_$__cuda_sm70_shflsync_down_p) ;  /* 0x0000046000007944 */ /* 0x020fea0003c00000 */
[----:B-1----:R-:W-:Y:S01]  /*5790*/  MOV R183, R182 ;  /* 0x000000b600b77202 */ /* 0x002fe20000000f00 */
[----:B------:R-:W-:Y:S05]  /*57a0*/  BRA `(.L_x_7669) ;  /* 0xffffd36000007947 */ /* 0x000fea000383ffff */
.L_x_7649:
[----:B------:R-:W-:Y:S01]  /*57b0*/  HFMA2.MMA R182, -RZ, RZ, 0, 9.5367431640625e-07 ;  /* 0x00000010ffb67435 */ /* 0x000fe200000001ff */
[----:B------:R-:W-:Y:S02]  /*57c0*/  MOV R181, R216 ;  /* 0x000000d800b57202 */ /* 0x000fe40000000f00 */
[----:B------:R-:W-:Y:S02]  /*57d0*/  MOV R217, 0x1f ;  /* 0x0000001f00d97802 */ /* 0x000fe40000000f00 */
[----:B------:R-:W-:-:S02]  /*57e0*/  MOV R214, 0xffffffff ;  /* 0xffffffff00d67802 */ /* 0x000fc40000000f00 */
[----:B------:R-:W-:Y:S02]  /*57f0*/  MOV R180, 0x5810 ;  /* 0x0000581000b47802 */ /* 0x000fe40000000f00 */
[----:B01---5:R-:W-:Y:S05]  /*5800*/  CALL.REL.NOINC `($__internal_104_$__cuda_sm70_shflsync_down_p) ;  /* 0x000003e000007944 */ /* 0x023fea0003c00000 */
[----:B------:R-:W-:Y:S01]  /*5810*/  FADD.FTZ R183, R183, R215 ;  /* 0x000000d7b7b77221 */ /* 0x000fe20000010000 */
[----:B------:R-:W-:Y:S01]  /*5820*/  MOV R217, 0x1f ;  /* 0x0000001f00d97802 */ /* 0x000fe20000000f00 */
[----:B-1----:R-:W-:Y:S01]  /*5830*/  FADD.FTZ R185, R216, R182 ;  /* 0x000000b6d8b97221 */ /* 0x002fe20000010000 */
[----:B------:R-:W-:Y:S01]  /*5840*/  HFMA2.MMA R182, -RZ, RZ, 0, 4.76837158203125e-07 ;  /* 0x00000008ffb67435 */ /* 0x000fe200000001ff */
[----:B------:R-:W-:Y:S02]  /*5850*/  MOV R214, 0xffffffff ;  /* 0xffffffff00d67802 */ /* 0x000fe40000000f00 */
[----:B------:R-:W-:Y:S02]  /*5860*/  MOV R181, R183 ;  /* 0x000000b700b57202 */ /* 0x000fe40000000f00 */
[----:B------:R-:W-:Y:S02]  /*5870*/  MOV R180, 0x5890 ;  /* 0x0000589000b47802 */ /* 0x000fe40000000f00 */
[----:B------:R-:W-:Y:S05]  /*5880*/  CALL.REL.NOINC `($__internal_104_$__cuda_sm70_shflsync_down_p) ;  /* 0x0000036000007944 */ /* 0x000fea0003c00000 */
[----:B-1----:R-:W-:Y:S01]  /*5890*/  MOV R186, R182 ;  /* 0x000000b600ba7202 */ /* 0x002fe20000000f00 */
[----:B------:R-:W-:Y:S01]  /*58a0*/  HFMA2.MMA R182, -RZ, RZ, 0, 4.76837158203125e-07 ;  /* 0x00000008ffb67435 */ /* 0x000fe200000001ff */
[----:B------:R-:W-:-:S02]  /*58b0*/  MOV R181, R185 ;  /* 0x000000b900b57202 */ /* 0x000fc40000000f00 */
[----:B------:R-:W-:Y:S02]  /*58c0*/  MOV R217, 0x1f ;  /* 0x0000001f00d97802 */ /* 0x000fe40000000f00 */
[----:B------:R-:W-:Y:S02]  /*58d0*/  MOV R214, 0xffffffff ;  /* 0xffffffff00d67802 */ /* 0x000fe40000000f00 */
[----:B------:R-:W-:Y:S02]  /*58e0*/  MOV R180, 0x5900 ;  /* 0x0000590000b47802 */ /* 0x000fe40000000f00 */
[----:B------:R-:W-:Y:S05]  /*58f0*/  CALL.REL.NOINC `($__internal_104_$__cuda_sm70_shflsync_down_p) ;  /* 0x000002f000007944 */ /* 0x000fea0003c00000 */
[----:B------:R-:W-:Y:S01]  /*5900*/  FADD.FTZ R183, R186, R183 ;  /* 0x000000b7bab77221 */ /* 0x000fe20000010000 */
[----:B------:R-:W-:Y:S01]  /*5910*/  MOV R217, 0x1f ;  /* 0x0000001f00d97802 */ /* 0x000fe20000000f00 */
[----:B-1----:R-:W-:Y:S01]  /*5920*/  FADD.FTZ R185, R185, R182 ;  /* 0x000000b6b9b97221 */ /* 0x002fe20000010000 */
[----:B------:R-:W-:Y:S01]  /*5930*/  HFMA2.MMA R182, -RZ, RZ, 0, 2.384185791015625e-07 ;  /* 0x00000004ffb67435 */ /* 0x000fe200000001ff */
[----:B------:R-:W-:Y:S02]  /*5940*/  MOV R214, 0xffffffff ;  /* 0xffffffff00d67802 */ /* 0x000fe40000000f00 */
[----:B------:R-:W-:-:S02]  /*5950*/  MOV R181, R183 ;  /* 0x000000b700b57202 */ /* 0x000fc40000000f00 */
[----:B------:R-:W-:Y:S02]  /*5960*/  MOV R180, 0x5980 ;  /* 0x0000598000b47802 */ /* 0x000fe40000000f00 */
[----:B------:R-:W-:Y:S05]  /*5970*/  CALL.REL.NOINC `($__internal_104_$__cuda_sm70_shflsync_down_p) ;  /* 0x0000027000007944 */ /* 0x000fea0003c00000 */
[----:B-1----:R-:W-:Y:S01]  /*5980*/  MOV R186, R182 ;  /* 0x000000b600ba7202 */ /* 0x002fe20000000f00 */
[----:B------:R-:W-:Y:S01]  /*5990*/  HFMA2.MMA R182, -RZ, RZ, 0, 2.384185791015625e-07 ;  /* 0x00000004ffb67435 */ /* 0x000fe200000001ff */
[----:B------:R-:W-:Y:S02]  /*59a0*/  MOV R181, R185 ;  /* 0x000000b900b57202 */ /* 0x000fe40000000f00 */
[----:B------:R-:W-:Y:S02]  /*59b0*/  MOV R217, 0x1f ;  /* 0x0000001f00d97802 */ /* 0x000fe40000000f00 */
[----:B------:R-:W-:Y:S02]  /*59c0*/  MOV R214, 0xffffffff ;  /* 0xffffffff00d67802 */ /* 0x000fe40000000f00 */
[----:B------:R-:W-:Y:S02]  /*59d0*/  MOV R180, 0x59f0 ;  /* 0x000059f000b47802 */ /* 0x000fe40000000f00 */
[----:B------:R-:W-:Y:S05]  /*59e0*/  CALL.REL.NOINC `($__internal_104_$__cuda_sm70_shflsync_down_p) ;  /* 0x0000020000007944 */ /* 0x000fea0003c00000 */
[----:B------:R-:W-:Y:S01]  /*59f0*/  FADD.FTZ R183, R186, R183 ;  /* 0x000000b7bab77221 */ /* 0x000fe20000010000 */
[----:B------:R-:W-:Y:S01]  /*5a00*/  MOV R217, 0x1f ;  /* 0x0000001f00d97802 */ /* 0x000fe20000000f00 */
[----:B-1----:R-:W-:Y:S01]  /*5a10*/  FADD.FTZ R185, R185, R182 ;  /* 0x000000b6b9b97221 */ /* 0x002fe20000010000 */
[----:B------:R-:W-:Y:S01]  /*5a20*/  HFMA2.MMA R182, -RZ, RZ, 0, 1.1920928955078125e-07 ;  /* 0x00000002ffb67435 */ /* 0x000fe200000001ff */
[----:B------:R-:W-:-:S02]  /*5a30*/  MOV R214, 0xffffffff ;  /* 0xffffffff00d67802 */ /* 0x000fc40000000f00 */
[----:B------:R-:W-:Y:S02]  /*5a40*/  MOV R181, R183 ;  /* 0x000000b700b57202 */ /* 0x000fe40000000f00 */
[----:B------:R-:W-:Y:S02]  /*5a50*/  MOV R180, 0x5a70 ;  /* 0x00005a7000b47802 */ /* 0x000fe40000000f00 */
[----:B------:R-:W-:Y:S05]  /*5a60*/  CALL.REL.NOINC `($__internal_104_$__cuda_sm70_shflsync_down_p) ;  /* 0x0000018000007944 */ /* 0x000fea0003c00000 */
[----:B-1----:R-:W-:Y:S01]  /*5a70*/  MOV R186, R182 ;  /* 0x000000b600ba7202 */ /* 0x002fe20000000f00 */
[----:B------:R-:W-:Y:S01]  /*5a80*/  HFMA2.MMA R182, -RZ, RZ, 0, 1.1920928955078125e-07 ;  /* 0x00000002ffb67435 */ /* 0x000fe200000001ff */
[----:B------:R-:W-:Y:S02]  /*5a90*/  MOV R181, R185 ;  /* 0x000000b900b57202 */ /* 0x000fe40000000f00 */
[----:B------:R-:W-:Y:S02]  /*5aa0*/  MOV R217, 0x1f ;  /* 0x0000001f00d97802 */ /* 0x000fe40000000f00 */
[----:B------:R-:W-:Y:S02]  /*5ab0*/  MOV R214, 0xffffffff ;  /* 0xffffffff00d67802 */ /* 0x000fe40000000f00 */
[----:B------:R-:W-:-:S02]  /*5ac0*/  MOV R180, 0x5ae0 ;  /* 0x00005ae000b47802 */ /* 0x000fc40000000f00 */
[----:B------:R-:W-:Y:S05]  /*5ad0*/  CALL.REL.NOINC `($__internal_104_$__cuda_sm70_shflsync_down_p) ;  /* 0x0000011000007944 */ /* 0x000fea0003c00000 */
[----:B------:R-:W-:Y:S01]  /*5ae0*/  FADD.FTZ R186, R186, R183 ;  /* 0x000000b7baba7221 */ /* 0x000fe20000010000 */
[----:B------:R-:W-:Y:S01]  /*5af0*/  MOV R217, 0x1f ;  /* 0x0000001f00d97802 */ /* 0x000fe20000000f00 */
[----:B-1----:R-:W-:Y:S01]  /*5b00*/  FADD.FTZ R183, R185, R182 ;  /* 0x000000b6b9b77221 */ /* 0x002fe20000010000 */
[----:B------:R-:W-:Y:S01]  /*5b10*/  HFMA2.MMA R182, -RZ, RZ, 0, 5.9604644775390625e-08 ;  /* 0x00000001ffb67435 */ /* 0x000fe200000001ff */
[----:B------:R-:W-:-:S02]  /*5b20*/  MOV R214, 0xffffffff ;  /* 0xffffffff00d67802 */ /* 0x000fc40000000f00 */
[----:B------:R-:W-:Y:S02]  /*5b30*/  MOV R181, R186 ;  /* 0x000000ba00b57202 */ /* 0x000fe40000000f00 */
[----:B------:R-:W-:Y:S02]  /*5b40*/  MOV R180, 0x5b60 ;  /* 0x00005b6000b47802 */ /* 0x000fe40000000f00 */
[----:B------:R-:W-:Y:S05]  /*5b50*/  CALL.REL.NOINC `($__internal_104_$__cuda_sm70_shflsync_down_p) ;  /* 0x0000009000007944 */ /* 0x000fea0003c00000 */
[----:B-1----:R-:W-:Y:S01]  /*5b60*/  MOV R185, R182 ;  /* 0x000000b600b97202 */ /* 0x002fe20000000f00 */
[----:B------:R-:W-:Y:S01]  /*5b70*/  HFMA2.MMA R182, -RZ, RZ, 0, 5.9604644775390625e-08 ;  /* 0x00000001ffb67435 */ /* 0x000fe200000001ff */
[----:B------:R-:W-:Y:S02]  /*5b80*/  MOV R181, R183 ;  /* 0x000000b700b57202 */ /* 0x000fe40000000f00 */
[----:B------:R-:W-:Y:S02]  /*5b90*/  MOV R217, 0x1f ;  /* 0x0000001f00d97802 */ /* 0x000fe40000000f00 */
[----:B------:R-:W-:Y:S02]  /*5ba0*/  MOV R214, 0xffffffff ;  /* 0xffffffff00d67802 */ /* 0x000fe40000000f00 */
[----:B------:R-:W-:-:S02]  /*5bb0*/  MOV R180, 0x5bd0 ;  /* 0x00005bd000b47802 */ /* 0x000fc40000000f00 */
[----:B------:R-:W-:Y:S05]  /*5bc0*/  CALL.REL.NOINC `($__internal_104_$__cuda_sm70_shflsync_down_p) ;  /* 0x0000002000007944 */ /* 0x000fea0003c00000 */
[----:B-1----:R-:W-:Y:S01]  /*5bd0*/  MOV R181, R182 ;  /* 0x000000b600b57202 */ /* 0x002fe20000000f00 */
[----:B------:R-:W-:Y:S05]  /*5be0*/  BRA `(.L_x_7670) ;  /* 0xffffd04000007947 */ /* 0x000fea000383ffff */
        .weak           $__internal_104_$__cuda_sm70_shflsync_down_p
        .type           $__internal_104_$__cuda_sm70_shflsync_down_p,@function
        .size           $__internal_104_$__cuda_sm70_shflsync_down_p,(.L_x_14322 - $__internal_104_$__cuda_sm70_shflsync_down_p)
$__internal_104_$__cuda_sm70_shflsync_down_p:
[----:B------:R-:W-:Y:S04]  /*5bf0*/  WARPSYNC R214 ;  /* 0x000000d600007348 */ /* 0x000fe80003800000 */
[----:B------:R0:W1:Y:S02]  /*5c00*/  SHFL.DOWN PT, R182, R181, R182, R217 ;  /* 0x080000b6b5b67389 */ /* 0x00006400000e00d9 */
[----:B0-----:R-:W-:-:S06]  /*5c10*/  HFMA2.MMA R181, -RZ, RZ, 0, 0 ;  /* 0x00000000ffb57435 */ /* 0x001fcc00000001ff */
[----:B------:R-:W-:Y:S05]  /*5c20*/  RET.REL.NODEC R180 `(_ZN10layer_norm13ln_bwd_kernelINS_13Kernel_traitsIf6__halfS2_S2_fjLj5120ELj1ELj1ELj4ELj16ENS_18Kernel_traits_baseILj5120EfS2_S2_S2_fjLj128EEEEELb0ELb1ELb0ELb0EEEvNS_9BwdParamsE) ;  /* 0xffffa3d0b4007950 */ /* 0x000fea0003c3ffff */
.L_x_7671:
        /* <DEDUP_REMOVED lines=13> */
.L_x_14322:


//--------------------- .text._ZN10layer_norm13ln_bwd_kernelINS_13Kernel_traitsIf6__halfS2_S2_fjLj5120ELj1ELj1ELj4ELj16ENS_18Kernel_traits_baseILj5120EfS2_S2_S2_fjLj128EEEEELb0ELb1ELb0ELb1EEEvNS_9BwdParamsE --------------------------
	.section	.text._ZN10layer_norm13ln_bwd_kernelINS_13Kernel_traitsIf6__halfS2_S2_fjLj5120ELj1ELj1ELj4ELj16ENS_18Kernel_traits_baseILj5120EfS2_S2_S2_fjLj128EEEEELb0ELb1ELb0ELb1EEEvNS_9BwdParamsE,"ax",@progbits
	.sectioninfo	@"SHI_REGISTERS=255"
	.align	128
        .global         _ZN10layer_norm13ln_bwd_kernelINS_13Kernel_traitsIf6__halfS2_S2_fjLj5120ELj1ELj1ELj4ELj16ENS_18Kernel_traits_baseILj5120EfS2_S2_S2_fjLj128EEEEELb0ELb1ELb0ELb1EEEvNS_9BwdParamsE
        .type           _ZN10layer_norm13ln_bwd_kernelINS_13Kernel_traitsIf6__halfS2_S2_fjLj5120ELj1ELj1ELj4ELj16ENS_18Kernel_traits_baseILj5120EfS2_S2_S2_fjLj128EEEEELb0ELb1ELb0ELb1EEEvNS_9BwdParamsE,@function
        .size           _ZN10layer_norm13ln_bwd_kernelINS_13Kernel_traitsIf6__halfS2_S2_fjLj5120ELj1ELj1ELj4ELj16ENS_18Kernel_traits_baseILj5120EfS2_S2_S2_fjLj128EEEEELb0ELb1ELb0ELb1EEEvNS_9BwdParamsE,(.L_x_14323 - _ZN10layer_norm13ln_bwd_kernelINS_13Kernel_traitsIf6__halfS2_S2_fjLj5120ELj1ELj1ELj4ELj16ENS_18Kernel_traits_baseILj5120EfS2_S2_S2_fjLj128EEEEELb0ELb1ELb0ELb1EEEvNS_9BwdParamsE)
        .other          _ZN10layer_norm13ln_bwd_kernelINS_13Kernel_traitsIf6__halfS2_S2_fjLj5120ELj1ELj1ELj4ELj16ENS_18Kernel_traits_baseILj5120EfS2_S2_S2_fjLj128EEEEELb0ELb1ELb0ELb1EEEvNS_9BwdParamsE,@"STO_CUDA_ENTRY STV_DEFAULT"
_ZN10layer_norm13ln_bwd_kernelINS_13Kernel_traitsIf6__halfS2_S2_fjLj5120ELj1ELj1ELj4ELj16ENS_18Kernel_traits_baseILj5120EfS2_S2_S2_fjLj128EEEEELb0ELb1ELb0ELb1EEEvNS_9BwdParamsE:
.text._ZN10layer_norm13ln_bwd_kernelINS_13Kernel_traitsIf6__halfS2_S2_fjLj5120ELj1ELj1ELj4ELj16ENS_18Kernel_traits_baseILj5120EfS2_S2_S2_fjLj128EEEEELb0ELb1ELb0ELb1EEEvNS_9BwdParamsE:
        /* <DEDUP_REMOVED lines=69> */
.L_x_7672:
        /* <DEDUP_REMOVED lines=123> */
.L_x_7677:
        /* <DEDUP_REMOVED lines=40> */
[----:B--2---:R-:W-:Y:S01]  /*0e80*/  @P0 HADD2.F32 R191, -RZ, R200.H0_H0 ;  /* 0x200000c8ffbf0230 */ /* 0x004fe20000004100 */
[----:B------:R-:W-:Y:S01]  /*0e90*/  ISETP.NE.AND P0, PT, RZ, UR6, PT ;  /* 0x00000006ff007c0c */ /* 0x000fe2000bf05270 */
[----:B---3--:R-:W-:-:S02]  /*0ea0*/  HADD2.F32 R203, -RZ, R141.H0_H0 ;  /* 0x2000008dffcb7230 */ /* 0x008fc40000004100 */
[----:B----4-:R-:W-:Y:S01]  /*0eb0*/  HADD2.F32 R202, -RZ, R133.H1_H1 ;  /* 0x30000085ffca7230 */ /* 0x010fe20000004100 */
[----:B------:R-:W-:Y:S01]  /*0ec0*/  FSEL R252, R252, RZ, !P0 ;  /* 0x000000fffcfc7208 */ /* 0x000fe20004000000 */
[----:B------:R-:W-:Y:S02]  /*0ed0*/  HADD2.F32 R200, -RZ, R134.H1_H1 ;  /* 0x30000086ffc87230 */ /* 0x000fe40000004100 */
[----:B------:R-:W-:Y:S02]  /*0ee0*/  HADD2.F32 R211, -RZ, R140.H1_H1 ;  /* 0x3000008cffd37230 */ /* 0x000fe40000004100 */
[--C-:B------:R-:W-:Y:S02]  /*0ef0*/  HADD2.F32 R218, -RZ, R145.reuse.H0_H0 ;  /* 0x20000091ffda7230 */ /* 0x100fe40000004100 */
[----:B------:R-:W-:Y:S01]  /*0f00*/  HADD2.F32 R220, -RZ, R145.H1_H1 ;  /* 0x30000091ffdc7230 */ /* 0x000fe20000004100 */
[C---:B------:R-:W-:Y:S02]  /*0f10*/  FADD.FTZ R145, -R252.reuse, R202 ;  /* 0x000000cafc917221 */ /* 0x040fe40000010100 */
[C---:B------:R-:W-:Y:S01]  /*0f20*/  FADD.FTZ R202, -R252.reuse, R203 ;  /* 0x000000cbfcca7221 */ /* 0x040fe20000010100 */
[--C-:B------:R-:W-:Y:S01]  /*0f30*/  HADD2.F32 R235, -RZ, R149.reuse.H0_H0 ;  /* 0x20000095ffeb7230 */ /* 0x100fe20000004100 */
[----:B------:R-:W2:Y:S01]  /*0f40*/  LDL.LU R203, [R1] ;  /* 0x0000000001cb7983 */ /* 0x000ea20000300800 */
[----:B------:R-:W-:Y:S01]  /*0f50*/  HADD2.F32 R237, -RZ, R149.H1_H1 ;  /* 0x30000095ffed7230 */ /* 0x000fe20000004100 */
[----:B------:R-:W-:-:S02]  /*0f60*/  FADD.FTZ R149, -R252, R200 ;  /* 0x000000c8fc957221 */ /* 0x000fc40000010100 */
[----:B------:R-:W-:Y:S02]  /*0f70*/  FADD.FTZ R200, -R252, R211 ;  /* 0x000000d3fcc87221 */ /* 0x000fe40000010100 */
[----:B------:R-:W3:Y:S01]  /*0f80*/  LDL.LU R211, [R1+0x8] ;  /* 0x0000080001d37983 */ /* 0x000ee20000300800 */
[----:B------:R-:W-:-:S04]  /*0f90*/  ISETP.NE.U32.AND P1, PT, RZ, c[0x0][0x218], PT ;  /* 0x00008600ff007a0c */ /* 0x000fc80003f25070 */
[----:B------:R-:W-:Y:S01]  /*0fa0*/  ISETP.NE.AND.EX P1, PT, RZ, c[0x0][0x21c], PT, P1 ;  /* 0x00008700ff007a0c */ /* 0x000fe20003f25310 */
[--C-:B------:R-:W-:Y:S02]  /*0fb0*/  HADD2.F32 R209, -RZ, R132.reuse.H0_H0 ;  /* 0x20000084ffd17230 */ /* 0x100fe40000004100 */
[----:B------:R-:W-:Y:S02]  /*0fc0*/  HADD2.F32 R207, -RZ, R132.H1_H1 ;  /* 0x30000084ffcf7230 */ /* 0x000fe40000004100 */
[----:B------:R-:W-:Y:S01]  /*0fd0*/  HADD2.F32 R201, -RZ, R133.H0_H0 ;  /* 0x20000085ffc97230 */ /* 0x000fe20000004100 */
[----:B------:R-:W-:Y:S01]  /*0fe0*/  LOP3.LUT P2, RZ, R197, 0xff, RZ, 0xc0, !PT ;  /* 0x000000ffc5ff7812 */ /* 0x000fe2000784c0ff */
[----:B------:R-:W-:-:S06]  /*0ff0*/  HADD2.F32 R197, -RZ, R135.H0_H0 ;  /* 0x20000087ffc57230 */ /* 0x000fcc0000004100 */
[-C--:B------:R-:W-:Y:S01]  /*1000*/  @P1 IMAD.WIDE.U32 R132, R193, R213.reuse, c[0x0][0x218] ;  /* 0x00008600c1841625 */ /* 0x080fe200078e00d5 */
[----:B0-----:R-:W-:Y:S02]  /*1010*/  HADD2.F32 R198, -RZ, R135.H1_H1 ;  /* 0x30000087ffc67230 */ /* 0x001fe40000004100 */
[--C-:B------:R-:W-:Y:S02]  /*1020*/  HADD2.F32 R135, -RZ, R136.reuse.H0_H0 ;  /* 0x20000088ff877230 */ /* 0x100fe40000004100 */
[----:B-----5:R0:W5:Y:S01]  /*1030*/  @P1 LDG.E.128 R108, [R132.64] ;  /* 0x00000004846c1981 */ /* 0x020162000c1e1d00 */
[----:B------:R-:W-:Y:S02]  /*1040*/  HADD2.F32 R219, -RZ, R136.H1_H1 ;  /* 0x30000088ffdb7230 */ /* 0x000fe40000004100 */
[--C-:B------:R-:W-:Y:S02]  /*1050*/  HADD2.F32 R226, -RZ, R137.reuse.H0_H0 ;  /* 0x20000089ffe27230 */ /* 0x100fe40000004100 */
[----:B------:R-:W-:Y:S01]  /*1060*/  HADD2.F32 R230, -RZ, R137.H1_H1 ;  /* 0x30000089ffe67230 */ /* 0x000fe20000004100 */
[----:B------:R-:W-:Y:S01]  /*1070*/  @P1 IMAD.WIDE.U32 R136, R195, R213, c[0x0][0x218] ;  /* 0x00008600c3881625 */ /* 0x000fe200078e00d5 */
[----:B------:R-:W-:-:S02]  /*1080*/  HADD2.F32 R234, -RZ, R138.H0_H0 ;  /* 0x2000008affea7230 */ /* 0x000fc40000004100 */
[----:B------:R-:W-:Y:S01]  /*1090*/  HADD2.F32 R238, -RZ, R138.H1_H1 ;  /* 0x3000008affee7230 */ /* 0x000fe20000004100 */
[-C--:B0-----:R-:W-:Y:S01]  /*10a0*/  @P1 IMAD.WIDE.U32 R132, R194, R213.reuse, c[0x0][0x218] ;  /* 0x00008600c2841625 */ /* 0x081fe200078e00d5 */
[--C-:B------:R-:W-:Y:S01]  /*10b0*/  HADD2.F32 R217, -RZ, R139.reuse.H0_H0 ;  /* 0x2000008bffd97230 */ /* 0x100fe20000004100 */
[----:B------:R0:W5:Y:S01]  /*10c0*/  @P1 LDG.E.128 R116, [R136.64] ;  /* 0x0000000488741981 */ /* 0x000162000c1e1d00 */
[----:B------:R-:W-:Y:S01]  /*10d0*/  HADD2.F32 R215, -RZ, R139.H1_H1 ;  /* 0x3000008bffd77230 */ /* 0x000fe20000004100 */
[----:B------:R-:W-:Y:S01]  /*10e0*/  @P1 IMAD.WIDE.U32 R138, R196, R213, c[0x0][0x218] ;  /* 0x00008600c48a1625 */ /* 0x000fe200078e00d5 */
[----:B------:R-:W-:Y:S01]  /*10f0*/  HADD2.F32 R205, -RZ, R140.H0_H0 ;  /* 0x2000008cffcd7230 */ /* 0x000fe20000004100 */
[----:B------:R1:W5:Y:S01]  /*1100*/  @P1 LDG.E.128 R120, [R132.64] ;  /* 0x0000000484781981 */ /* 0x000362000c1e1d00 */
[----:B------:R-:W-:Y:S02]  /*1110*/  HADD2.F32 R199, -RZ, R134.H0_H0 ;  /* 0x20000086ffc77230 */ /* 0x000fe40000004100 */
[--C-:B------:R-:W-:Y:S01]  /*1120*/  HADD2.F32 R206, -RZ, R142.reuse.H0_H0 ;  /* 0x2000008effce7230 */ /* 0x100fe20000004100 */
[----:B------:R4:W5:Y:S01]  /*1130*/  @P1 LDG.E.128 R112, [R138.64] ;  /* 0x000000048a701981 */ /* 0x000962000c1e1d00 */
[----:B------:R-:W-:-:S02]  /*1140*/  HADD2.F32 R208, -RZ, R142.H1_H1 ;  /* 0x3000008effd07230 */ /* 0x000fc40000004100 */
[----:B0-----:R-:W-:Y:S01]  /*1150*/  HADD2.F32 R136, -RZ, R154.H0_H0 ;  /* 0x2000009aff887230 */ /* 0x001fe20000004100 */
[-C--:B-1----:R-:W-:Y:S01]  /*1160*/  @P1 IMAD.WIDE.U32 R132, R0, R213.reuse, c[0x0][0x218] ;  /* 0x0000860000841625 */ /* 0x082fe200078e00d5 */
[--C-:B------:R-:W-:Y:S02]  /*1170*/  HADD2.F32 R214, -RZ, R144.reuse.H0_H0 ;  /* 0x20000090ffd67230 */ /* 0x100fe40000004100 */
[----:B------:R-:W-:Y:S02]  /*1180*/  HADD2.F32 R216, -RZ, R144.H1_H1 ;  /* 0x30000090ffd87230 */ /* 0x000fe40000004100 */
[----:B------:R-:W-:Y:S01]  /*1190*/  HADD2.F32 R134, -RZ, R153.H0_H0 ;  /* 0x20000099ff867230 */ /* 0x000fe20000004100 */
[----:B------:R-:W-:Y:S01]  /*11a0*/  FADD.FTZ R137, -R252, R198 ;  /* 0x000000c6fc897221 */ /* 0x000fe20000010100 */
[----:B----4-:R-:W-:Y:S01]  /*11b0*/  HADD2.F32 R139, -RZ, R154.H1_H1 ;  /* 0x3000009aff8b7230 */ /* 0x010fe20000004100 */
[----:B------:R-:W-:Y:S01]  /*11c0*/  IMAD.WIDE.U32 R160, R195, R213, c[0x0][0x208] ;  /* 0x00008200c3a07625 */ /* 0x000fe200078e00d5 */
[----:B------:R-:W-:Y:S01]  /*11d0*/  HADD2.F32 R204, -RZ, R141.H1_H1 ;  /* 0x3000008dffcc7230 */ /* 0x000fe20000004100 */
[----:B------:R0:W5:Y:S01]  /*11e0*/  @P1 LDG.E.128 R124, [R132.64] ;  /* 0x00000004847c1981 */ /* 0x000162000c1e1d00 */
[----:B------:R-:W-:-:S02]  /*11f0*/  HADD2.F32 R210, -RZ, R143.H0_H0 ;  /* 0x2000008fffd27230 */ /* 0x000fc40000004100 */
[----:B------:R-:W-:Y:S01]  /*1200*/  HADD2.F32 R212, -RZ, R143.H1_H1 ;  /* 0x3000008fffd47230 */ /* 0x000fe20000004100 */
[----:B------:R-:W-:Y:S01]  /*1210*/  FADD.FTZ R143, -R252, R201 ;  /* 0x000000c9fc8f7221 */ /* 0x000fe20000010100 */
        /* <DEDUP_REMOVED lines=12> */
[----:B------:R-:W-:Y:S02]  /*12e0*/  HADD2.F32 R153, -RZ, R153.H1_H1 ;  /* 0x30000099ff997230 */ /* 0x000fe40000004100 */
[--C-:B------:R-:W-:Y:S01]  /*12f0*/  HADD2.F32 R138, -RZ, R155.reuse.H0_H0 ;  /* 0x2000009bff8a7230 */ /* 0x100fe20000004100 */
[----:B------:R-:W-:Y:S01]  /*1300*/  IMAD.WIDE.U32 R164, R194, R213, c[0x0][0x208] ;  /* 0x00008200c2a47625 */ /* 0x000fe200078e00d5 */
[----:B------:R-:W-:Y:S01]  /*1310*/  HADD2.F32 R155, -RZ, R155.H1_H1 ;  /* 0x3000009bff9b7230 */ /* 0x000fe20000004100 */
[----:B------:R-:W-:Y:S01]  /*1320*/  MOV R146, R215 ;  /* 0x000000d700927202 */ /* 0x000fe20000000f00 */
[----:B------:R-:W-:Y:S01]  /*1330*/  HADD2.F32 R201, -RZ, R156.H0_H0 ;  /* 0x2000009cffc97230 */ /* 0x000fe20000004100 */
[C---:B------:R-:W-:Y:S01]  /*1340*/  FADD.FTZ R140, -R252.reuse, R209 ;  /* 0x000000d1fc8c7221 */ /* 0x040fe20000010100 */
[----:B------:R-:W-:Y:S01]  /*1350*/  HADD2.F32 R213, -RZ, R159.H0_H0 ;  /* 0x2000009fffd57230 */ /* 0x000fe20000004100 */
[C---:B------:R-:W-:Y:S01]  /*1360*/  FADD.FTZ R141, -R252.reuse, R207 ;  /* 0x000000cffc8d7221 */ /* 0x040fe20000010100 */
[--C-:B------:R-:W-:Y:S01]  /*1370*/  HADD2.F32 R207, -RZ, R157.reuse.H1_H1 ;  /* 0x3000009dffcf7230 */ /* 0x100fe20000004100 */
[C---:B------:R-:W-:Y:S01]  /*1380*/  FADD.FTZ R198, -R252.reuse, R205 ;  /* 0x000000cdfcc67221 */ /* 0x040fe20000010100 */
[----:B------:R-:W-:Y:S01]  /*1390*/  HADD2.F32 R205, -RZ, R157.H0_H0 ;  /* 0x2000009dffcd7230 */ /* 0x000fe20000004100 */
[C---:B0-----:R-:W-:Y:S01]  /*13a0*/  FADD.FTZ R132, -R252.reuse, R136 ;  /* 0x00000088fc847221 */ /* 0x041fe20000010100 */
        /* <DEDUP_REMOVED lines=10> */
[----:B------:R-:W4:Y:S01]  /*1450*/  LDL.LU R171, [R1+0x4] ;  /* 0x0000040001ab7983 */ /* 0x000f220000300800 */
[----:B------:R-:W-:-:S02]  /*1460*/  FADD.FTZ R208, -R252, R208 ;  /* 0x000000d0fcd07221 */ /* 0x000fc40000010100 */
[C---:B------:R-:W-:Y:S01]  /*1470*/  FADD.FTZ R210, -R252.reuse, R210 ;  /* 0x000000d2fcd27221 */ /* 0x040fe20000010100 */
[----:B------:R-:W4:Y:S01]  /*1480*/  LDG.E.128 R160, [R160.64] ;  /* 0x00000004a0a07981 */ /* 0x000f22000c1e1d00 */
[C---:B------:R-:W-:Y:S02]  /*1490*/  FADD.FTZ R212, -R252.reuse, R212 ;  /* 0x000000d4fcd47221 */ /* 0x040fe40000010100 */
[C---:B------:R-:W-:Y:S01]  /*14a0*/  FADD.FTZ R214, -R252.reuse, R214 ;  /* 0x000000d6fcd67221 */ /* 0x040fe20000010100 */
[----:B------:R-:W4:Y:S01]  /*14b0*/  LDG.E.128 R164, [R164.64] ;  /* 0x00000004a4a47981 */ /* 0x000f22000c1e1d00 */
        /* <DEDUP_REMOVED lines=20> */
[--C-:B------:R-:W-:Y:S01]  /*1600*/  HADD2.F32 R153, -RZ, R168.reuse.H0_H0 ;  /* 0x200000a8ff997230 */ /* 0x100fe20000004100 */
[----:B------:R-:W-:Y:S01]  /*1610*/  FADD.FTZ R252, -R252, R155 ;  /* 0x0000009bfcfc7221 */ /* 0x000fe20000010100 */
[----:B------:R-:W-:Y:S01]  /*1620*/  HADD2.F32 R155, -RZ, R168.H1_H1 ;  /* 0x300000a8ff9b7230 */ /* 0x000fe20000004100 */
[C---:B------:R-:W-:Y:S01]  /*1630*/  FMUL.FTZ R140, R192.reuse, R140 ;  /* 0x0000008cc08c7220 */ /* 0x040fe20000410000 */
[----:B------:R-:W-:Y:S01]  /*1640*/  HADD2.F32 R156, -RZ, R156.H1_H1 ;  /* 0x3000009cff9c7230 */ /* 0x000fe20000004100 */
        /* <DEDUP_REMOVED lines=25> */
[--C-:B------:R-:W-:Y:S02]  /*17e0*/  HADD2.F32 R209, -RZ, R158.reuse.H0_H0 ;  /* 0x2000009effd17230 */ /* 0x100fe40000004100 */
[----:B------:R-:W-:Y:S01]  /*17f0*/  HADD2.F32 R158, -RZ, R158.H1_H1 ;  /* 0x3000009eff9e7230 */ /* 0x000fe20000004100 */
[----:B------:R-:W-:Y:S01]  /*1800*/  MOV R197, R217 ;  /* 0x000000d900c57202 */ /* 0x000fe20000000f00 */
[----:B------:R-:W-:-:S03]  /*1810*/  FMUL.FTZ R208, R192, R208 ;  /* 0x000000d0c0d07220 */ /* 0x000fc60000410000 */
[-C--:B0-----:R-:W-:Y:S02]  /*1820*/  FMUL.FTZ R211, R93, R158.reuse ;  /* 0x0000009e5dd37220 */ /* 0x081fe40000410000 */
[----:B------:R-:W-:Y:S02]  /*1830*/  FFMA.FTZ R14, R208, R158, R14 ;  /* 0x0000009ed00e7223 */ /* 0x000fe4000001000e */
[----:B----4-:R-:W-:Y:S01]  /*1840*/  FADD.FTZ R171, R207, R171 ;  /* 0x000000abcfab7221 */ /* 0x010fe20000010000 */
[----:B------:R-:W-:-:S04]  /*1850*/  HADD2.F32 R217, -RZ, R160.H0_H0 ;  /* 0x200000a0ffd97230 */ /* 0x000fc80000004100 */
[----:B------:R0:W-:Y:S01]  /*1860*/  STL [R1+0x4], R171 ;  /* 0x000004ab01007387 */ /* 0x0001e20000100800 */
[--C-:B------:R-:W-:Y:S02]  /*1870*/  HADD2.F32 R244, -RZ, R167.reuse.H0_H0 ;  /* 0x200000a7fff47230 */ /* 0x100fe40000004100 */
[----:B------:R-:W-:Y:S01]  /*1880*/  HADD2.F32 R246, -RZ, R167.H1_H1 ;  /* 0x300000a7fff67230 */ /* 0x000fe20000004100 */
        /* <DEDUP_REMOVED lines=17> */
[----:B------:R-:W-:Y:S02]  /*19a0*/  HADD2.F32 R160, -RZ, R160.H1_H1 ;  /* 0x300000a0ffa07230 */ /* 0x000fe40000004100 */
[----:B------:R-:W-:-:S02]  /*19b0*/  HADD2.F32 R221, -RZ, R161.H0_H0 ;  /* 0x200000a1ffdd7230 */ /* 0x000fc40000004100 */
[----:B------:R-:W-:Y:S01]  /*19c0*/  HADD2.F32 R223, -RZ, R161.H1_H1 ;  /* 0x300000a1ffdf7230 */ /* 0x000fe20000004100 */
[----:B------:R-:W-:Y:S01]  /*19d0*/  FMUL.FTZ R216, R192, R216 ;  /* 0x000000d8c0d87220 */ /* 0x000fe20000410000 */
[--C-:B------:R-:W-:Y:S02]  /*19e0*/  HADD2.F32 R224, -RZ, R162.reuse.H0_H0 ;  /* 0x200000a2ffe07230 */ /* 0x100fe40000004100 */
[----:B------:R-:W-:Y:S01]  /*19f0*/  HADD2.F32 R162, -RZ, R162.H1_H1 ;  /* 0x300000a2ffa27230 */ /* 0x000fe20000004100 */
[-C--:B------:R-:W-:Y:S01]  /*1a00*/  FFMA.FTZ R18, R216, R160.reuse, R18 ;  /* 0x000000a0d8127223 */ /* 0x080fe20000010012 */
[----:B------:R-:W-:Y:S01]  /*1a10*/  HADD2.F32 R228, -RZ, R163.H0_H0 ;  /* 0x200000a3ffe47230 */ /* 0x000fe20000004100 */
        /* <DEDUP_REMOVED lines=17> */
[----:B------:R-:W-:Y:S02]  /*1b30*/  HADD2.F32 R163, -RZ, R163.H1_H1 ;  /* 0x300000a3ffa37230 */ /* 0x000fe40000004100 */
[----:B------:R-:W-:-:S02]  /*1b40*/  HADD2.F32 R232, -RZ, R164.H0_H0 ;  /* 0x200000a4ffe87230 */ /* 0x000fc40000004100 */
[----:B------:R-:W-:Y:S01]  /*1b50*/  HADD2.F32 R164, -RZ, R164.H1_H1 ;  /* 0x300000a4ffa47230 */ /* 0x000fe20000004100 */
[----:B------:R-:W-:Y:S01]  /*1b60*/  FMUL.FTZ R225, R192, R225 ;  /* 0x000000e1c0e17220 */ /* 0x000fe20000410000 */
[----:B------:R-:W-:Y:S01]  /*1b70*/  HADD2.F32 R236, -RZ, R165.H0_H0 ;  /* 0x200000a5ffec7230 */ /* 0x000fe20000004100 */
        /* <DEDUP_REMOVED lines=186> */
[--C-:B------:R-:W-:Y:S01]  /*2720*/  HADD2.F32 R161, -RZ, R170.reuse.H0_H0 ;  /* 0x200000aaffa17230 */ /* 0x100fe20000004100 */
[-C--:B------:R-:W-:Y:S01]  /*2730*/  FFMA.FTZ R179, R152, R153.reuse, R179 ;  /* 0x0000009998b37223 */ /* 0x080fe200000100b3 */
[----:B------:R-:W-:Y:S01]  /*2740*/  HADD2.F32 R170, -RZ, R170.H1_H1 ;  /* 0x300000aaffaa7230 */ /* 0x000fe20000004100 */
        /* <DEDUP_REMOVED lines=52> */
.L_x_7678:
        /* <DEDUP_REMOVED lines=18> */
.L_x_7679:
        /* <DEDUP_REMOVED lines=35> */
[----:B------:R-:W-:Y:S02]  /*2de0*/  FADD.FTZ R199, R199, -R167 ;  /* 0x800000a7c7c77221 */ /* 0x000fe40000010000 */
[-CC-:B------:R-:W-:Y:S02]  /*2df0*/  FFMA.FTZ R143, R143, R171.reuse, R170.reuse ;  /* 0x000000ab8f8f7223 */ /* 0x180fe400000100aa */
[-CC-:B------:R-:W-:Y:S02]  /*2e00*/  FFMA.FTZ R145, R145, R171.reuse, R170.reuse ;  /* 0x000000ab91917223 */ /* 0x180fe400000100aa */
[-CC-:B------:R-:W-:Y:S01]  /*2e10*/  FFMA.FTZ R218, R218, R171.reuse, R170.reuse ;  /* 0x000000abdada7223 */ /* 0x180fe200000100aa */
[----:B-----5:R-:W-:Y:S01]  /*2e20*/  @P1 HADD2.F32 R133, -RZ, R111.H1_H1 ;  /* 0x3000006fff851230 */ /* 0x020fe20000004100 */
[----:B------:R-:W-:-:S02]  /*2e30*/  FFMA.FTZ R140, R140, R171, R170 ;  /* 0x000000ab8c8c7223 */ /* 0x000fc400000100aa */
[--C-:B------:R-:W-:Y:S02]  /*2e40*/  FFMA.FTZ R132, R220, R171, R170.reuse ;  /* 0x000000abdc847223 */ /* 0x100fe400000100aa */
[----:B------:R-:W-:Y:S02]  /*2e50*/  FADD.FTZ R151, R197, -R151 ;  /* 0x80000097c5977221 */ /* 0x000fe40000010000 */
[----:B------:R-:W-:Y:S02]  /*2e60*/  FMUL.FTZ R199, R192, R199 ;  /* 0x000000c7c0c77220 */ /* 0x000fe40000410000 */
[----:B------:R-:W-:Y:S02]  /*2e70*/  FFMA.FTZ R141, R141, R171, R170 ;  /* 0x000000ab8d8d7223 */ /* 0x000fe400000100aa */
[----:B------:R-:W-:Y:S02]  /*2e80*/  FADD.FTZ R143, R146, -R143 ;  /* 0x8000008f928f7221 */ /* 0x000fe40000010000 */
[----:B------:R-:W-:-:S02]  /*2e90*/  FADD.FTZ R145, R148, -R145 ;  /* 0x8000009194917221 */ /* 0x000fc40000010000 */
[-C--:B------:R-:W-:Y:S02]  /*2ea0*/  FFMA.FTZ R200, R200, R171.reuse, R170 ;  /* 0x000000abc8c87223 */ /* 0x080fe400000100aa */
[----:B------:R-:W-:Y:S02]  /*2eb0*/  FADD.FTZ R220, R221, -R218 ;  /* 0x800000dadddc7221 */ /* 0x000fe40000010000 */
[----:B------:R-:W-:Y:S02]  /*2ec0*/  FADD.FTZ R142, R142, -R140 ;  /* 0x8000008c8e8e7221 */ /* 0x000fe40000010000 */
[----:B------:R-:W-:Y:S01]  /*2ed0*/  FADD.FTZ R218, R223, -R132 ;  /* 0x80000084dfda7221 */ /* 0x000fe20000010000 */
[----:B------:R-:W-:Y:S01]  /*2ee0*/  @P1 HADD2.F32 R132, -RZ, R111.H0_H0 ;  /* 0x2000006fff841230 */ /* 0x000fe20000004100 */
[-CC-:B------:R-:W-:Y:S01]  /*2ef0*/  FFMA.FTZ R149, R149, R171.reuse, R170.reuse ;  /* 0x000000ab95957223 */ /* 0x180fe200000100aa */
[--C-:B------:R-:W-:Y:S01]  /*2f00*/  @P1 HADD2.F32 R135, -RZ, R109.reuse.H0_H0 ;  /* 0x2000006dff871230 */ /* 0x100fe20000004100 */
[----:B------:R-:W-:Y:S01]  /*2f10*/  FFMA.FTZ R198, R198, R171, R170 ;  /* 0x000000abc6c67223 */ /* 0x000fe200000100aa */
[----:B------:R-:W-:Y:S01]  /*2f20*/  @P1 HADD2.F32 R136, -RZ, R109.H1_H1 ;  /* 0x3000006dff881230 */ /* 0x000fe20000004100 */
[----:B------:R-:W-:-:S02]  /*2f30*/  FMUL.FTZ R151, R192, R151 ;  /* 0x00000097c0977220 */ /* 0x000fc40000410000 */
[----:B------:R-:W-:Y:S01]  /*2f40*/  @P1 FADD.FTZ R199, R199, R133 ;  /* 0x00000085c7c71221 */ /* 0x000fe20000010000 */
[----:B------:R-:W-:Y:S01]  /*2f50*/  @P1 HADD2.F32 R133, -RZ, R108.H0_H0 ;  /* 0x2000006cff851230 */ /* 0x000fe20000004100 */
[----:B------:R-:W-:Y:S02]  /*2f60*/  FADD.FTZ R141, R144, -R141 ;  /* 0x8000008d908d7221 */ /* 0x000fe40000010000 */
[----:B------:R-:W-:Y:S02]  /*2f70*/  FADD.FTZ R203, R203, -R200 ;  /* 0x800000c8cbcb7221 */ /* 0x000fe40000010000 */
[C---:B------:R-:W-:Y:S02]  /*2f80*/  FMUL.FTZ R143, R192.reuse, R143 ;  /* 0x0000008fc08f7220 */ /* 0x040fe40000410000 */
[----:B------:R-:W-:Y:S02]  /*2f90*/  FMUL.FTZ R145, R192, R145 ;  /* 0x00000091c0917220 */ /* 0x000fe40000410000 */
[----:B------:R-:W-:-:S02]  /*2fa0*/  FFMA.FTZ R208, R208, R171, R170 ;  /* 0x000000abd0d07223 */ /* 0x000fc400000100aa */
[----:B------:R-:W-:Y:S01]  /*2fb0*/  FMUL.FTZ R200, R192, R142 ;  /* 0x0000008ec0c87220 */ /* 0x000fe20000410000 */
[----:B------:R-:W-:Y:S01]  /*2fc0*/  @P1 HADD2.F32 R134, -RZ, R108.H1_H1 ;  /* 0x3000006cff861230 */ /* 0x000fe20000004100 */
[-C--:B------:R-:W-:Y:S02]  /*2fd0*/  FFMA.FTZ R147, R147, R171.reuse, R170 ;  /* 0x000000ab93937223 */ /* 0x080fe400000100aa */
[----:B------:R-:W-:Y:S02]  /*2fe0*/  FADD.FTZ R166, R166, -R149 ;  /* 0x80000095a6a67221 */ /* 0x000fe40000010000 */
[----:B------:R-:W-:Y:S02]  /*2ff0*/  FADD.FTZ R201, R201, -R198 ;  /* 0x800000c6c9c97221 */ /* 0x000fe40000010000 */
[----:B------:R-:W-:Y:S02]  /*3000*/  @P1 FADD.FTZ R151, R151, R132 ;  /* 0x0000008497971221 */ /* 0x000fe40000010000 */
[----:B------:R-:W-:-:S02]  /*3010*/  FFMA.FTZ R204, R204, R171, R170 ;  /* 0x000000abcccc7223 */ /* 0x000fc400000100aa */
[----:B------:R-:W-:Y:S02]  /*3020*/  FFMA.FTZ R206, R206, R171, R170 ;  /* 0x000000abcece7223 */ /* 0x000fe400000100aa */
[----:B------:R-:W-:Y:S02]  /*3030*/  FMUL.FTZ R132, R192, R141 ;  /* 0x0000008dc0847220 */ /* 0x000fe40000410000 */
[----:B------:R-:W-:Y:S01]  /*3040*/  @P1 FADD.FTZ R143, R143, R135 ;  /* 0x000000878f8f1221 */ /* 0x000fe20000010000 */
[----:B------:R-:W-:Y:S01]  /*3050*/  @P1 HADD2.F32 R135, -RZ, R110.H1_H1 ;  /* 0x3000006eff871230 */ /* 0x000fe20000004100 */
[----:B------:R-:W-:Y:S01]  /*3060*/  @P1 FADD.FTZ R145, R145, R136 ;  /* 0x0000008891911221 */ /* 0x000fe20000010000 */
[----:B------:R-:W-:Y:S01]  /*3070*/  @P1 HADD2.F32 R136, -RZ, R112.H0_H0 ;  /* 0x20000070ff881230 */ /* 0x000fe20000004100 */
[----:B------:R-:W-:Y:S02]  /*3080*/  FADD.FTZ R211, R211, -R208 ;  /* 0x800000d0d3d37221 */ /* 0x000fe40000010000 */
[----:B------:R-:W-:-:S02]  /*3090*/  @P1 FADD.FTZ R200, R200, R133 ;  /* 0x00000085c8c81221 */ /* 0x000fc40000010000 */
[----:B------:R-:W-:Y:S02]  /*30a0*/  FADD.FTZ R147, R150, -R147 ;  /* 0x8000009396937221 */ /* 0x000fe40000010000 */
[C---:B------:R-:W-:Y:S02]  /*30b0*/  FMUL.FTZ R133, R192.reuse, R166 ;  /* 0x000000a6c0857220 */ /* 0x040fe40000410000 */
[----:B------:R-:W-:Y:S02]  /*30c0*/  FMUL.FTZ R208, R192, R201 ;  /* 0x000000c9c0d07220 */ /* 0x000fe40000410000 */
[-CC-:B------:R-:W-:Y:S02]  /*30d0*/  FFMA.FTZ R212, R212, R171.reuse, R170.reuse ;  /* 0x000000abd4d47223 */ /* 0x180fe400000100aa */
[----:B------:R-:W-:Y:S02]  /*30e0*/  FFMA.FTZ R202, R202, R171, R170 ;  /* 0x000000abcaca7223 */ /* 0x000fe400000100aa */
[----:B------:R-:W-:-:S02]  /*30f0*/  FADD.FTZ R207, R207, -R204 ;  /* 0x800000cccfcf7221 */ /* 0x000fc40000010000 */
[----:B------:R-:W-:Y:S02]  /*3100*/  FADD.FTZ R209, R209, -R206 ;  /* 0x800000ced1d17221 */ /* 0x000fe40000010000 */
[----:B------:R-:W-:Y:S01]  /*3110*/  @P1 FADD.FTZ R132, R132, R134 ;  /* 0x0000008684841221 */ /* 0x000fe20000010000 */
[----:B------:R-:W-:Y:S01]  /*3120*/  @P1 HADD2.F32 R134, -RZ, R110.H0_H0 ;  /* 0x2000006eff861230 */ /* 0x000fe20000004100 */
[----:B------:R-:W-:Y:S02]  /*3130*/  FFMA.FTZ R214, R214, R171, R170 ;  /* 0x000000abd6d67223 */ /* 0x000fe400000100aa */
[----:B------:R-:W-:Y:S02]  /*3140*/  FMUL.FTZ R147, R192, R147 ;  /* 0x00000093c0937220 */ /* 0x000fe40000410000 */
[----:B------:R-:W-:Y:S01]  /*3150*/  @P1 FADD.FTZ R133, R133, R135 ;  /* 0x0000008785851221 */ /* 0x000fe20000010000 */
[----:B------:R-:W-:Y:S01]  /*3160*/  @P1 HADD2.F32 R135, -RZ, R113.H1_H1 ;  /* 0x30000071ff871230 */ /* 0x000fe20000004100 */
[----:B------:R-:W-:Y:S01]  /*3170*/  @P1 FADD.FTZ R208, R208, R136 ;  /* 0x00000088d0d01221 */ /* 0x000fe20000010000 */
[----:B------:R-:W-:Y:S01]  /*3180*/  @P1 HADD2.F32 R136, -RZ, R114.H0_H0 ;  /* 0x20000072ff881230 */ /* 0x000fe20000004100 */
[----:B------:R-:W-:-:S02]  /*3190*/  FFMA.FTZ R210, R210, R171, R170 ;  /* 0x000000abd2d27223 */ /* 0x000fc400000100aa */
[----:B------:R-:W-:Y:S02]  /*31a0*/  FFMA.FTZ R148, R216, R171, R170 ;  /* 0x000000abd8947223 */ /* 0x000fe400000100aa */
[----:B------:R-:W-:Y:S02]  /*31b0*/  FADD.FTZ R215, R215, -R212 ;  /* 0x800000d4d7d77221 */ /* 0x000fe40000010000 */
[----:B------:R-:W-:Y:S02]  /*31c0*/  FADD.FTZ R205, R205, -R202 ;  /* 0x800000cacdcd7221 */ /* 0x000fe40000010000 */
[C---:B------:R-:W-:Y:S02]  /*31d0*/  FMUL.FTZ R141, R192.reuse, R207 ;  /* 0x000000cfc08d7220 */ /* 0x040fe40000410000 */
[----:B------:R-:W-:Y:S02]  /*31e0*/  FMUL.FTZ R212, R192, R209 ;  /* 0x000000d1c0d47220 */ /* 0x000fe40000410000 */
[----:B------:R-:W-:-:S02]  /*31f0*/  FADD.FTZ R217, R217, -R214 ;  /* 0x800000d6d9d97221 */ /* 0x000fc40000010000 */
[----:B------:R-:W-:Y:S01]  /*3200*/  @P1 FADD.FTZ R147, R147, R134 ;  /* 0x0000008693931221 */ /* 0x000fe20000010000 */
[----:B------:R-:W-:Y:S01]  /*3210*/  @P1 HADD2.F32 R134, -RZ, R113.H0_H0 ;  /* 0x20000071ff861230 */ /* 0x000fe20000004100 */
[----:B------:R-:W-:Y:S02]  /*3220*/  FADD.FTZ R213, R213, -R210 ;  /* 0x800000d2d5d57221 */ /* 0x000fe40000010000 */
[----:B------:R-:W-:Y:S02]  /*3230*/  FADD.FTZ R148, R219, -R148 ;  /* 0x80000094db947221 */ /* 0x000fe40000010000 */
[----:B------:R-:W-:Y:S02]  /*3240*/  FFMA.FTZ R219, R222, R171, R170 ;  /* 0x000000abdedb7223 */ /* 0x000fe400000100aa */
[----:B------:R-:W-:Y:S02]  /*3250*/  FMUL.FTZ R210, R192, R205 ;  /* 0x000000cdc0d27220 */ /* 0x000fe40000410000 */
[----:B------:R-:W-:Y:S01]  /*3260*/  @P1 FADD.FTZ R141, R141, R135 ;  /* 0x000000878d8d1221 */ /* 0x000fe20000010000 */
[----:B------:R-:W-:Y:S01]  /*3270*/  @P1 HADD2.F32 R135, -RZ, R115.H1_H1 ;  /* 0x30000073ff871230 */ /* 0x000fe20000004100 */
[----:B------:R-:W-:Y:S01]  /*3280*/  @P1 FADD.FTZ R212, R212, R136 ;  /* 0x00000088d4d41221 */ /* 0x000fe20000010000 */
[----:B------:R-:W-:Y:S01]  /*3290*/  @P1 HADD2.F32 R136, -RZ, R116.H0_H0 ;  /* 0x20000074ff881230 */ /* 0x000fe20000004100 */
[C---:B------:R-:W-:Y:S01]  /*32a0*/  FMUL.FTZ R215, R192.reuse, R215 ;  /* 0x000000d7c0d77220 */ /* 0x040fe20000410000 */
[----:B------:R-:W-:Y:S01]  /*32b0*/  @P1 HADD2.F32 R137, -RZ, R112.H1_H1 ;  /* 0x30000070ff891230 */ /* 0x000fe20000004100 */
[----:B------:R-:W-:-:S02]  /*32c0*/  FMUL.FTZ R221, R192, R217 ;  /* 0x000000d9c0dd7220 */ /* 0x000fc40000410000 */
[----:B------:R-:W-:Y:S02]  /*32d0*/  FMUL.FTZ R140, R192, R203 ;  /* 0x000000cbc08c7220 */ /* 0x000fe40000410000 */
[----:B------:R-:W-:Y:S02]  /*32e0*/  FADD.FTZ R219, R224, -R219 ;  /* 0x800000dbe0db7221 */ /* 0x000fe40000010000 */
[----:B------:R-:W-:Y:S01]  /*32f0*/  @P1 FADD.FTZ R210, R210, R134 ;  /* 0x00000086d2d21221 */ /* 0x000fe20000010000 */
[----:B------:R-:W-:Y:S01]  /*3300*/  @P1 HADD2.F32 R134, -RZ, R115.H0_H0 ;  /* 0x20000073ff861230 */ /* 0x000fe20000004100 */
[-CC-:B------:R-:W-:Y:S02]  /*3310*/  FFMA.FTZ R229, R229, R171.reuse, R170.reuse ;  /* 0x000000abe5e57223 */ /* 0x180fe400000100aa */
[----:B------:R-:W-:Y:S02]  /*3320*/  FFMA.FTZ R231, R231, R171, R170 ;  /* 0x000000abe7e77223 */ /* 0x000fe400000100aa */
[----:B------:R-:W-:-:S02]  /*3330*/  FMUL.FTZ R214, R192, R213 ;  /* 0x000000d5c0d67220 */ /* 0x000fc40000410000 */
[----:B------:R-:W-:Y:S01]  /*3340*/  @P1 FADD.FTZ R215, R215, R135 ;  /* 0x00000087d7d71221 */ /* 0x000fe20000010000 */
[----:B------:R-:W-:Y:S01]  /*3350*/  @P1 HADD2.F32 R135, -RZ, R117.H1_H1 ;  /* 0x30000075ff871230 */ /* 0x000fe20000004100 */
[----:B------:R-:W-:Y:S01]  /*3360*/  @P1 FADD.FTZ R221, R221, R136 ;  /* 0x00000088dddd1221 */ /* 0x000fe20000010000 */
[----:B------:R-:W-:Y:S01]  /*3370*/  @P1 HADD2.F32 R136, -RZ, R118.H0_H0 ;  /* 0x20000076ff881230 */ /* 0x000fe20000004100 */
[----:B------:R-:W-:Y:S01]  /*3380*/  @P1 FADD.FTZ R140, R140, R137 ;  /* 0x000000898c8c1221 */ /* 0x000fe20000010000 */
[----:B------:R-:W-:Y:S01]  /*3390*/  @P1 HADD2.F32 R137, -RZ, R114.H1_H1 ;  /* 0x30000072ff891230 */ /* 0x000fe20000004100 */
[C---:B------:R-:W-:Y:S01]  /*33a0*/  FMUL.FTZ R218, R192.reuse, R218 ;  /* 0x000000dac0da7220 */ /* 0x040fe20000410000 */
[----:B------:R-:W-:Y:S01]  /*33b0*/  ISETP.NE.U32.AND P0, PT, RZ, c[0x0][0x258], PT ;  /* 0x00009600ff007a0c */ /* 0x000fe20003f05070 */
[C---:B------:R-:W-:Y:S02]  /*33c0*/  FMUL.FTZ R219, R192.reuse, R219 ;  /* 0x000000dbc0db7220 */ /* 0x040fe40000410000 */
[----:B------:R-:W-:-:S02]  /*33d0*/  FMUL.FTZ R142, R192, R211 ;  /* 0x000000d3c08e7220 */ /* 0x000fc40000410000 */
[-C--:B------:R-:W-:Y:S02]  /*33e0*/  FFMA.FTZ R216, R227, R171.reuse, R170 ;  /* 0x000000abe3d87223 */ /* 0x080fe400000100aa */
[----:B------:R-:W-:Y:S02]  /*33f0*/  FADD.FTZ R230, R230, -R229 ;  /* 0x800000e5e6e67221 */ /* 0x000fe40000010000 */
[----:B------:R-:W-:Y:S02]  /*3400*/  FADD.FTZ R232, R232, -R231 ;  /* 0x800000e7e8e87221 */ /* 0x000fe40000010000 */
[----:B------:R-:W-:Y:S01]  /*3410*/  @P1 FADD.FTZ R214, R214, R134 ;  /* 0x00000086d6d61221 */ /* 0x000fe20000010000 */
[----:B------:R-:W-:Y:S01]  /*3420*/  @P1 HADD2.F32 R134, -RZ, R117.H0_H0 ;  /* 0x20000075ff861230 */ /* 0x000fe20000004100 */
[-CC-:B------:R-:W-:Y:S01]  /*3430*/  FFMA.FTZ R206, R235, R171.reuse, R170.reuse ;  /* 0x000000abebce7223 */ /* 0x180fe200000100aa */
[----:B------:R-:W-:Y:S01]  /*3440*/  ISETP.NE.AND.EX P0, PT, RZ, c[0x0][0x25c], PT, P0 ;  /* 0x00009700ff007a0c */ /* 0x000fe20003f05300 */
[----:B------:R-:W-:Y:S01]  /*3450*/  FFMA.FTZ R237, R237, R171, R170 ;  /* 0x000000abeded7223 */ /* 0x000fe200000100aa */
[----:B------:R-:W3:Y:S01]  /*3460*/  LDL.LU R227, [R1+0x118] ;  /* 0x0001180001e37983 */ /* 0x000ee20000300800 */
[----:B------:R-:W-:-:S02]  /*3470*/  FMUL.FTZ R220, R192, R220 ;  /* 0x000000dcc0dc7220 */ /* 0x000fc40000410000 */
[----:B------:R-:W-:Y:S01]  /*3480*/  @P1 FADD.FTZ R218, R218, R135 ;  /* 0x00000087dada1221 */ /* 0x000fe20000010000 */
[----:B------:R-:W-:Y:S01]  /*3490*/  @P1 HADD2.F32 R135, -RZ, R119.H1_H1 ;  /* 0x30000077ff871230 */ /* 0x000fe20000004100 */
[----:B------:R-:W-:Y:S01]  /*34a0*/  @P1 FADD.FTZ R219, R219, R136 ;  /* 0x00000088dbdb1221 */ /* 0x000fe20000010000 */
[----:B------:R-:W-:Y:S01]  /*34b0*/  @P1 HADD2.F32 R136, -RZ, R120.H0_H0 ;  /* 0x20000078ff881230 */ /* 0x000fe20000004100 */
[----:B------:R-:W-:Y:S02]  /*34c0*/  FFMA.FTZ R149, R225, R171, R170 ;  /* 0x000000abe1957223 */ /* 0x000fe400000100aa */
[----:B------:R-:W-:Y:S01]  /*34d0*/  @P1 FADD.FTZ R142, R142, R137 ;  /* 0x000000898e8e1221 */ /* 0x000fe20000010000 */
[----:B------:R-:W-:Y:S01]  /*34e0*/  @P1 HADD2.F32 R137, -RZ, R116.H1_H1 ;  /* 0x30000074ff891230 */ /* 0x000fe20000004100 */
[----:B------:R-:W-:Y:S02]  /*34f0*/  FADD.FTZ R216, R228, -R216 ;  /* 0x800000d8e4d87221 */ /* 0x000fe40000010000 */
[----:B------:R-:W-:-:S02]  /*3500*/  FMUL.FTZ R217, R192, R230 ;  /* 0x000000e6c0d97220 */ /* 0x000fc40000410000 */
[C---:B------:R-:W-:Y:S02]  /*3510*/  FMUL.FTZ R166, R192.reuse, R232 ;  /* 0x000000e8c0a67220 */ /* 0x040fe40000410000 */
[----:B------:R-:W-:Y:S02]  /*3520*/  FMUL.FTZ R148, R192, R148 ;  /* 0x00000094c0947220 */ /* 0x000fe40000410000 */
[-C--:B------:R-:W-:Y:S02]  /*3530*/  FFMA.FTZ R167, R233, R171.reuse, R170 ;  /* 0x000000abe9a77223 */ /* 0x080fe400000100aa */
[----:B------:R-:W-:Y:S02]  /*3540*/  FADD.FTZ R206, R236, -R206 ;  /* 0x800000ceecce7221 */ /* 0x000fe40000010000 */
[----:B------:R-:W-:Y:S02]  /*3550*/  FFMA.FTZ R150, R239, R171, R170 ;  /* 0x000000abef967223 */ /* 0x000fe400000100aa */
[----:B------:R-:W-:Y:S01]  /*3560*/  FMUL.FTZ R198, R151, R191 ;  /* 0x000000bf97c67220 */ /* 0x000fe20000410000 */
[----:B------:R-:W-:Y:S01]  /*3570*/  @P0 F2FP.PACK_AB R138, RZ, R143 ;  /* 0x0000008fff8a023e */ /* 0x000fe200000000ff */
[----:B------:R-:W-:Y:S01]  /*3580*/  FADD.FTZ R238, R238, -R237 ;  /* 0x800000edeeee7221 */ /* 0x000fe20000010000 */
[----:B------:R-:W-:Y:S01]  /*3590*/  @P0 F2FP.PACK_AB R139, RZ, R147 ;  /* 0x00000093ff8b023e */ /* 0x000fe200000000ff */
[----:B------:R-:W-:Y:S01]  /*35a0*/  @P1 FADD.FTZ R220, R220, R134 ;  /* 0x00000086dcdc1221 */ /* 0x000fe20000010000 */
[----:B------:R-:W-:Y:S01]  /*35b0*/  @P1 HADD2.F32 R134, -RZ, R119.H0_H0 ;  /* 0x20000077ff861230 */ /* 0x000fe20000004100 */
[----:B------:R-:W-:-:S02]  /*35c0*/  FADD.FTZ R149, R226, -R149 ;  /* 0x80000095e2957221 */ /* 0x000fc40000010000 */
[-C--:B------:R-:W-:Y:S02]  /*35d0*/  FMUL.FTZ R201, R132, R191.reuse ;  /* 0x000000bf84c97220 */ /* 0x080fe40000410000 */
[-C--:B------:R-:W-:Y:S02]  /*35e0*/  FMUL.FTZ R202, R143, R191.reuse ;  /* 0x000000bf8fca7220 */ /* 0x080fe40000410000 */
[-C--:B------:R-:W-:Y:S02]  /*35f0*/  FMUL.FTZ R203, R145, R191.reuse ;  /* 0x000000bf91cb7220 */ /* 0x080fe40000410000 */
[-C--:B------:R-:W-:Y:S02]  /*3600*/  FMUL.FTZ R204, R147, R191.reuse ;  /* 0x000000bf93cc7220 */ /* 0x080fe40000410000 */
[----:B------:R-:W-:Y:S01]  /*3610*/  FMUL.FTZ R205, R133, R191 ;  /* 0x000000bf85cd7220 */ /* 0x000fe20000410000 */
[----:B------:R-:W-:Y:S01]  /*3620*/  @P0 F2FP.PACK_AB R197, RZ, R133 ;  /* 0x00000085ffc5023e */ /* 0x000fe200000000ff */
[----:B------:R-:W-:Y:S01]  /*3630*/  FMUL.FTZ R216, R192, R216 ;  /* 0x000000d8c0d87220 */ /* 0x000fe20000410000 */
[----:B------:R-:W-:Y:S01]  /*3640*/  @P0 F2FP.PACK_AB R146, RZ, R145 ;  /* 0x00000091ff92023e */ /* 0x000fe200000000ff */
[----:B------:R-:W-:Y:S01]  /*3650*/  @P1 FADD.FTZ R217, R217, R135 ;  /* 0x00000087d9d91221 */ /* 0x000fe20000010000 */
[--C-:B------:R-:W-:Y:S01]  /*3660*/  @P1 HADD2.F32 R135, -RZ, R121.reuse.H0_H0 ;  /* 0x20000079ff871230 */ /* 0x100fe20000004100 */
[----:B------:R-:W-:Y:S01]  /*3670*/  @P1 FADD.FTZ R166, R166, R136 ;  /* 0x00000088a6a61221 */ /* 0x000fe20000010000 */
[----:B------:R-:W-:Y:S01]  /*3680*/  @P1 HADD2.F32 R136, -RZ, R121.H1_H1 ;  /* 0x30000079ff881230 */ /* 0x000fe20000004100 */
[----:B------:R-:W-:Y:S01]  /*3690*/  @P1 FADD.FTZ R148, R148, R137 ;  /* 0x0000008994941221 */ /* 0x000fe20000010000 */
[----:B------:R-:W-:Y:S01]  /*36a0*/  @P1 HADD2.F32 R137, -RZ, R118.H1_H1 ;  /* 0x30000076ff891230 */ /* 0x000fe20000004100 */
[----:B------:R-:W-:-:S02]  /*36b0*/  FADD.FTZ R167, R234, -R167 ;  /* 0x800000a7eaa77221 */ /* 0x000fc40000010000 */
[----:B------:R-:W-:Y:S02]  /*36c0*/  FMUL.FTZ R211, R141, R191 ;  /* 0x000000bf8dd37220 */ /* 0x000fe40000410000 */
[----:B------:R-:W-:Y:S02]  /*36d0*/  FFMA.FTZ R241, R241, R171, R170 ;  /* 0x000000abf1f17223 */ /* 0x000fe400000100aa */
[----:B------:R-:W-:Y:S01]  /*36e0*/  FMUL.FTZ R209, R140, R191 ;  /* 0x000000bf8cd17220 */ /* 0x000fe20000410000 */
[----:B------:R-:W-:Y:S01]  /*36f0*/  @P0 F2FP.PACK_AB R222, RZ, R212 ;  /* 0x000000d4ffde023e */ /* 0x000fe200000000ff */
[C---:B------:R-:W-:Y:S01]  /*3700*/  FMUL.FTZ R206, R192.reuse, R206 ;  /* 0x000000cec0ce7220 */ /* 0x040fe20000410000 */
[----:B------:R-:W-:Y:S01]  /*3710*/  @P0 F2FP.PACK_AB R223, RZ, R214 ;  /* 0x000000d6ffdf023e */ /* 0x000fe200000000ff */
[C---:B------:R-:W-:Y:S01]  /*3720*/  FMUL.FTZ R207, R192.reuse, R238 ;  /* 0x000000eec0cf7220 */ /* 0x040fe20000410000 */
[----:B------:R-:W2:Y:S01]  /*3730*/  LDL.LU R233, [R1+0x10c] ;  /* 0x00010c0001e97983 */ /* 0x000ea20000300800 */
[----:B------:R-:W-:-:S02]  /*3740*/  FMUL.FTZ R149, R192, R149 ;  /* 0x00000095c0957220 */ /* 0x000fc40000410000 */
[----:B------:R-:W-:Y:S01]  /*3750*/  @P1 FADD.FTZ R216, R216, R134 ;  /* 0x00000086d8d81221 */ /* 0x000fe20000010000 */
[----:B------:R-:W-:Y:S01]  /*3760*/  @P1 HADD2.F32 R134, -RZ, R120.H1_H1 ;  /* 0x30000078ff861230 */ /* 0x000fe20000004100 */
[----:B------:R-:W-:Y:S01]  /*3770*/  FADD.FTZ R150, R240, -R150 ;  /* 0x80000096f0967221 */ /* 0x000fe20000010000 */
[----:B------:R-:W-:Y:S01]  /*3780*/  HFMA2.MMA R226, -RZ, RZ, 0, 9.5367431640625e-07 ;  /* 0x00000010ffe27435 */ /* 0x000fe200000001ff */
[----:B------:R-:W-:Y:S01]  /*3790*/  FMUL.FTZ R167, R192, R167 ;  /* 0x000000a7c0a77220 */ /* 0x000fe20000410000 */
[----:B------:R-:W-:Y:S01]  /*37a0*/  @P0 PRMT R129, R138, 0x7610, R129 ;  /* 0x000076108a810816 */ /* 0x000fe20000000081 */
[----:B------:R-:W-:Y:S01]  /*37b0*/  @P1 FADD.FTZ R206, R206, R135 ;  /* 0x00000087cece1221 */ /* 0x000fe20000010000 */
[----:B------:R-:W-:Y:S01]  /*37c0*/  @P0 F2FP.PACK_AB R135, RZ, R200 ;  /* 0x000000c8ff87023e */ /* 0x000fe200000000ff */
[----:B------:R-:W-:Y:S01]  /*37d0*/  @P1 FADD.FTZ R207, R207, R136 ;  /* 0x00000088cfcf1221 */ /* 0x000fe20000010000 */
[----:B------:R-:W-:Y:S01]  /*37e0*/  @P0 F2FP.PACK_AB R136, RZ, R199 ;  /* 0x000000c7ff88023e */ /* 0x000fe200000000ff */
[----:B------:R-:W-:Y:S01]  /*37f0*/  @P1 FADD.FTZ R149, R149, R137 ;  /* 0x0000008995951221 */ /* 0x000fe20000010000 */
[----:B------:R-:W-:Y:S01]  /*3800*/  @P1 HADD2.F32 R137, -RZ, R122.H0_H0 ;  /* 0x2000007aff891230 */ /* 0x000fe20000004100 */
[----:B------:R-:W-:Y:S01]  /*3810*/  FMUL.FTZ R199, R199, R191 ;  /* 0x000000bfc7c77220 */ /* 0x000fe20000410000 */
[----:B------:R-:W-:Y:S01]  /*3820*/  @P0 PRMT R130, R139, 0x7610, R130 ;  /* 0x000076108b820816 */ /* 0x000fe20000000082 */
[----:B------:R-:W-:Y:S01]  /*3830*/  FMUL.FTZ R150, R192, R150 ;  /* 0x00000096c0967220 */ /* 0x000fe20000410000 */
[----:B------:R-:W-:Y:S01]  /*3840*/  @P0 PRMT R128, R135, 0x7610, R128 ;  /* 0x0000761087800816 */ /* 0x000fe20000000080 */
[----:B------:R-:W-:Y:S01]  /*3850*/  @P1 FADD.FTZ R167, R167, R134 ;  /* 0x00000086a7a71221 */ /* 0x000fe20000010000 */
[----:B------:R-:W-:Y:S01]  /*3860*/  @P0 F2FP.PACK_AB R134, RZ, R151 ;  /* 0x00000097ff86023e */ /* 0x000fe200000000ff */
[----:B------:R-:W-:Y:S01]  /*3870*/  FMUL.FTZ R200, R200, R191 ;  /* 0x000000bfc8c87220 */ /* 0x000fe20000410000 */
[----:B------:R-:W2:Y:S01]  /*3880*/  LDL.LU R228, [R1+0x110] ;  /* 0x0001100001e47983 */ /* 0x000ea20000300800 */
[----:B------:R-:W-:-:S02]  /*3890*/  FMUL.FTZ R135, R62, R198 ;  /* 0x000000c63e877220 */ /* 0x000fc40000410000 */
[----:B------:R-:W-:Y:S02]  /*38a0*/  FMUL.FTZ R144, R63, R199 ;  /* 0x000000c73f907220 */ /* 0x000fe40000410000 */
[----:B------:R-:W-:Y:S01]  /*38b0*/  @P1 FADD.FTZ R150, R150, R137 ;  /* 0x0000008996961221 */ /* 0x000fe20000010000 */
[----:B------:R-:W-:Y:S01]  /*38c0*/  @P0 F2FP.PACK_AB R137, RZ, R132 ;  /* 0x00000084ff89023e */ /* 0x000fe200000000ff */
[----:B------:R-:W-:Y:S01]  /*38d0*/  FMUL.FTZ R132, R64, R200 ;  /* 0x000000c840847220 */ /* 0x000fe20000410000 */
[----:B------:R-:W-:Y:S01]  /*38e0*/  @P0 PRMT R131, R134, 0x7610, R131 ;  /* 0x0000761086830816 */ /* 0x000fe20000000083 */
[----:B------:R-:W-:Y:S02]  /*38f0*/  FMUL.FTZ R133, R66, R202 ;  /* 0x000000ca42857220 */ /* 0x000fe40000410000 */
[----:B------:R-:W-:Y:S02]  /*3900*/  FMUL.FTZ R139, R67, R203 ;  /* 0x000000cb438b7220 */ /* 0x000fe40000410000 */
[----:B------:R-:W-:Y:S01]  /*3910*/  FMUL.FTZ R138, R65, R201 ;  /* 0x000000c9418a7220 */ /* 0x000fe20000410000 */
[----:B------:R-:W-:Y:S01]  /*3920*/  F2FP.PACK_AB R135, R144, R135 ;  /* 0x000000879087723e */ /* 0x000fe200000000ff */
[----:B------:R-:W-:-:S02]  /*3930*/  FMUL.FTZ R134, R60, R204 ;  /* 0x000000cc3c867220 */ /* 0x000fc40000410000 */
[----:B------:R-:W-:Y:S01]  /*3940*/  FMUL.FTZ R143, R61, R205 ;  /* 0x000000cd3d8f7220 */ /* 0x000fe20000410000 */
[----:B------:R-:W-:Y:S01]  /*3950*/  @P0 PRMT R131, R131, 0x5410, R136 ;  /* 0x0000541083830816 */ /* 0x000fe20000000088 */
[-C--:B------:R-:W-:Y:S01]  /*3960*/  IMAD.WIDE.U32 R144, R193, R226.reuse, c[0x0][0x170] ;  /* 0x00005c00c1907625 */ /* 0x080fe200078e00e2 */
[----:B------:R-:W-:Y:S01]  /*3970*/  @P0 PRMT R128, R128, 0x5410, R137 ;  /* 0x0000541080800816 */ /* 0x000fe20000000089 */
[----:B------:R-:W2:Y:S01]  /*3980*/  LDL.LU R229, [R1+0x104] ;  /* 0x0001040001e57983 */ /* 0x000ea20000300800 */
[----:B------:R-:W-:Y:S01]  /*3990*/  F2FP.PACK_AB R133, R139, R133 ;  /* 0x000000858b85723e */ /* 0x000fe200000000ff */
[----:B------:R-:W-:Y:S01]  /*39a0*/  @P0 IMAD.WIDE.U32 R136, R193, R226, c[0x0][0x258] ;  /* 0x00009600c1880625 */ /* 0x000fe200078e00e2 */
[----:B------:R-:W-:Y:S01]  /*39b0*/  F2FP.PACK_AB R132, R138, R132 ;  /* 0x000000848a84723e */ /* 0x000fe200000000ff */
[----:B------:R-:W2:Y:S01]  /*39c0*/  LDL.LU R231, [R1+0x108] ;  /* 0x0001080001e77983 */ /* 0x000ea20000300800 */
[----:B------:R-:W-:Y:S01]  /*39d0*/  @P0 PRMT R129, R129, 0x5410, R146 ;  /* 0x0000541081810816 */ /* 0x000fe20000000092 */
[----:B------:R-:W-:Y:S01]  /*39e0*/  IMAD.WIDE.U32 R138, R193, R226, c[0x0][0x248] ;  /* 0x00009200c18a7625 */ /* 0x000fe200078e00e2 */
[----:B------:R-:W-:Y:S01]  /*39f0*/  @P0 PRMT R130, R130, 0x5410, R197 ;  /* 0x0000541082820816 */ /* 0x000fe200000000c5 */
[----:B------:R-:W2:Y:S01]  /*3a00*/  LDG.E.128 R144, [R144.64] ;  /* 0x0000000490907981 */ /* 0x000ea2000c1e1d00 */
[----:B------:R-:W-:-:S02]  /*3a10*/  F2FP.PACK_AB R134, R143, R134 ;  /* 0x000000868f86723e */ /* 0x000fc400000000ff */
[----:B------:R-:W-:Y:S01]  /*3a20*/  @P0 F2FP.PACK_AB R197, RZ, R210 ;  /* 0x000000d2ffc5023e */ /* 0x000fe200000000ff */
[-C--:B------:R-:W-:Y:S01]  /*3a30*/  FMUL.FTZ R210, R210, R191.reuse ;  /* 0x000000bfd2d27220 */ /* 0x080fe20000410000 */
[----:B------:R0:W-:Y:S01]  /*3a40*/  @P0 STG.E.128 [R136.64], R128 ;  /* 0x0000008088000986 */ /* 0x0001e2000c101d04 */
[----:B------:R-:W-:-:S03]  /*3a50*/  FMUL.FTZ R213, R142, R191 ;  /* 0x000000bf8ed57220 */ /* 0x000fc60000410000 */
[----:B------:R1:W-:Y:S01]  /*3a60*/  STG.E.128 [R138.64], R132 ;  /* 0x000000848a007986 */ /* 0x0003e2000c101d04 */
[----:B------:R-:W-:Y:S01]  /*3a70*/  FADD.FTZ R242, R242, -R241 ;  /* 0x800000f1f2f27221 */ /* 0x000fe20000010000 */
[----:B------:R-:W-:Y:S01]  /*3a80*/  @P0 F2FP.PACK_AB R143, RZ, R140 ;  /* 0x0000008cff8f023e */ /* 0x000fe200000000ff */
[-C--:B------:R-:W-:Y:S01]  /*3a90*/  FMUL.FTZ R212, R212, R191.reuse ;  /* 0x000000bfd4d47220 */ /* 0x080fe20000410000 */
[----:B------:R-:W3:Y:S01]  /*3aa0*/  LDL.LU R234, [R1+0xfc] ;  /* 0x0000fc0001ea7983 */ /* 0x000ee20000300800 */
[----:B------:R-:W-:Y:S02]  /*3ab0*/  FMUL.FTZ R151, R192, R242 ;  /* 0x000000f2c0977220 */ /* 0x000fe40000410000 */
[-C--:B------:R-:W-:Y:S01]  /*3ac0*/  FMUL.FTZ R214, R214, R191.reuse ;  /* 0x000000bfd6d67220 */ /* 0x080fe20000410000 */
[----:B------:R-:W3:Y:S01]  /*3ad0*/  LDL.LU R235, [R1+0x100] ;  /* 0x0001000001eb7983 */ /* 0x000ee20000300800 */
[----:B0-----:R-:W-:Y:S01]  /*3ae0*/  @P0 F2FP.PACK_AB R136, RZ, R208 ;  /* 0x000000d0ff88023e */ /* 0x001fe200000000ff */
[----:B------:R-:W-:Y:S01]  /*3af0*/  FMUL.FTZ R208, R208, R191 ;  /* 0x000000bfd0d07220 */ /* 0x000fe20000410000 */
[----:B------:R-:W-:-:S02]  /*3b00*/  @P0 F2FP.PACK_AB R137, RZ, R141 ;  /* 0x0000008dff89023e */ /* 0x000fc400000000ff */
[----:B-1----:R-:W-:Y:S01]  /*3b10*/  @P0 F2FP.PACK_AB R138, RZ, R142 ;  /* 0x0000008eff8a023e */ /* 0x002fe200000000ff */
[----:B------:R-:W-:Y:S01]  /*3b20*/  FMUL.FTZ R133, R58, R210 ;  /* 0x000000d23a857220 */ /* 0x000fe20000410000 */
[----:B------:R-:W-:Y:S01]  /*3b30*/  @P0 F2FP.PACK_AB R139, RZ, R215 ;  /* 0x000000d7ff8b023e */ /* 0x000fe200000000ff */
[----:B------:R-:W-:Y:S01]  /*3b40*/  FMUL.FTZ R142, R59, R211 ;  /* 0x000000d33b8e7220 */ /* 0x000fe20000410000 */
[----:B------:R-:W-:Y:S01]  /*3b50*/  @P1 HADD2.F32 R132, -RZ, R122.H1_H1 ;  /* 0x3000007aff841230 */ /* 0x000fe20000004100 */
[----:B------:R-:W-:Y:S01]  /*3b60*/  FMUL.FTZ R215, R215, R191 ;  /* 0x000000bfd7d77220 */ /* 0x000fe20000410000 */
[----:B------:R-:W-:Y:S01]  /*3b70*/  @P0 PRMT R129, R197, 0x7610, R129 ;  /* 0x00007610c5810816 */ /* 0x000fe20000000081 */
[----:B------:R-:W-:Y:S01]  /*3b80*/  FMUL.FTZ R140, R56, R208 ;  /* 0x000000d0388c7220 */ /* 0x000fe20000410000 */
[----:B------:R-:W-:Y:S01]  /*3b90*/  F2FP.PACK_AB R133, R142, R133 ;  /* 0x000000858e85723e */ /* 0x000fe200000000ff */
        /* <DEDUP_REMOVED lines=8> */
[----:B------:R-:W-:Y:S01]  /*3c20*/  FMUL.FTZ R224, R53, R213 ;  /* 0x000000d535e07220 */ /* 0x000fe20000410000 */
[----:B------:R-:W-:Y:S01]  /*3c30*/  LEA R136, P3, R142, c[0x0][0x248], 0x4 ;  /* 0x000092008e887a11 */ /* 0x000fe200078620ff */
[----:B------:R-:W-:Y:S01]  /*3c40*/  @P1 FADD.FTZ R151, R151, R132 ;  /* 0x0000008497971221 */ /* 0x000fe20000010000 */
[----:B------:R-:W-:Y:S01]  /*3c50*/  F2FP.PACK_AB R132, R141, R140 ;  /* 0x0000008c8d84723e */ /* 0x000fe200000000ff */
[-C--:B------:R-:W-:Y:S01]  /*3c60*/  IMAD.WIDE.U32 R140, R196, R226.reuse, c[0x0][0x170] ;  /* 0x00005c00c48c7625 */ /* 0x080fe200078e00e2 */
[----:B------:R-:W-:Y:S01]  /*3c70*/  @P0 PRMT R128, R128, 0x5410, R143 ;  /* 0x0000541080800816 */ /* 0x000fe2000000008f */
[----:B------:R-:W3:Y:S01]  /*3c80*/  LDL.LU R239, [R1+0xf4] ;  /* 0x0000f40001ef7983 */ /* 0x000ee20000300800 */
[----:B------:R-:W-:Y:S01]  /*3c90*/  @P0 PRMT R129, R129, 0x5410, R137 ;  /* 0x0000541081810816 */ /* 0x000fe20000000089 */
[----:B------:R-:W-:Y:S01]  /*3ca0*/  @P0 IMAD.WIDE.U32 R196, R196, R226, c[0x0][0x258] ;  /* 0x00009600c4c40625 */ /* 0x000fe200078e00e2 */
[----:B------:R-:W-:Y:S01]  /*3cb0*/  @P0 PRMT R130, R130, 0x5410, R138 ;  /* 0x0000541082820816 */ /* 0x000fe2000000008a */
[----:B------:R-:W3:Y:S01]  /*3cc0*/  LDL.LU R236, [R1+0xf8] ;  /* 0x0000f80001ec7983 */ /* 0x000ee20000300800 */
[----:B------:R-:W-:-:S02]  /*3cd0*/  @P0 PRMT R131, R131, 0x5410, R139 ;  /* 0x0000541083830816 */ /* 0x000fc4000000008b */
[----:B------:R-:W-:Y:S01]  /*3ce0*/  F2FP.PACK_AB R135, R225, R135 ;  /* 0x00000087e187723e */ /* 0x000fe200000000ff */
[-CC-:B------:R-:W-:Y:S01]  /*3cf0*/  FFMA.FTZ R245, R245, R171.reuse, R170.reuse ;  /* 0x000000abf5f57223 */ /* 0x180fe200000100aa */
[----:B------:R-:W-:Y:S01]  /*3d00*/  F2FP.PACK_AB R134, R224, R134 ;  /* 0x00000086e086723e */ /* 0x000fe200000000ff */
[----:B------:R-:W-:Y:S01]  /*3d10*/  FFMA.FTZ R243, R243, R171, R170 ;  /* 0x000000abf3f37223 */ /* 0x000fe200000100aa */
[----:B------:R-:W-:Y:S01]  /*3d20*/  LEA.HI.X R137, R142, c[0x0][0x24c], RZ, 0x4, P3 ;  /* 0x000093008e897a11 */ /* 0x000fe200018f24ff */
[----:B------:R-:W3:Y:S01]  /*3d30*/  LDL.LU R237, [R1+0xec] ;  /* 0x0000ec0001ed7983 */ /* 0x000ee20000300800 */
[----:B------:R-:W-:-:S03]  /*3d40*/  @P0 F2FP.PACK_AB R139, RZ, R221 ;  /* 0x000000ddff8b023e */ /* 0x000fc600000000ff */
[----:B------:R-:W3:Y:S01]  /*3d50*/  LDG.E.128 R140, [R140.64] ;  /* 0x000000048c8c7981 */ /* 0x000ee2000c1e1d00 */
[----:B------:R-:W-:-:S03]  /*3d60*/  IADD3 R222, R193, 0x100, RZ ;  /* 0x00000100c1de7810 */ /* 0x000fc60007ffe0ff */
[----:B------:R0:W-:Y:S04]  /*3d70*/  @P0 STG.E.128 [R196.64], R128 ;  /* 0x00000080c4000986 */ /* 0x0001e8000c101d04 */
[----:B------:R1:W-:Y:S01]  /*3d80*/  STG.E.128 [R136.64], R132 ;  /* 0x0000008488007986 */ /* 0x0003e2000c101d04 */
[----:B------:R-:W-:Y:S01]  /*3d90*/  @P0 F2FP.PACK_AB R138, RZ, R217 ;  /* 0x000000d9ff8a023e */ /* 0x000fe200000000ff */
[----:B------:R-:W-:Y:S02]  /*3da0*/  FMUL.FTZ R217, R217, R191 ;  /* 0x000000bfd9d97220 */ /* 0x000fe40000410000 */
[----:B------:R-:W-:Y:S01]  /*3db0*/  FADD.FTZ R246, R246, -R245 ;  /* 0x800000f5f6f67221 */ /* 0x000fe20000010000 */
[----:B------:R-:W-:Y:S01]  /*3dc0*/  IADD3 R224, R193, 0x180, RZ ;  /* 0x00000180c1e07810 */ /* 0x000fe20007ffe0ff */
[----:B------:R-:W-:Y:S01]  /*3dd0*/  FADD.FTZ R244, R244, -R243 ;  /* 0x800000f3f4f47221 */ /* 0x000fe20000010000 */
[----:B------:R-:W3:Y:S01]  /*3de0*/  LDL.LU R240, [R1+0xf0] ;  /* 0x0000f00001f07983 */ /* 0x000ee20000300800 */
[----:B0-----:R-:W-:-:S02]  /*3df0*/  @P0 PRMT R128, R139, 0x7610, R128 ;  /* 0x000076108b800816 */ /* 0x001fc40000000080 */
[----:B-1----:R-:W-:Y:S02]  /*3e00*/  @P0 F2FP.PACK_AB R133, RZ, R220 ;  /* 0x000000dcff85023e */ /* 0x002fe400000000ff */
[----:B------:R-:W-:Y:S02]  /*3e10*/  @P0 F2FP.PACK_AB R136, RZ, R219 ;  /* 0x000000dbff88023e */ /* 0x000fe400000000ff */
[----:B------:R-:W-:Y:S02]  /*3e20*/  @P0 F2FP.PACK_AB R137, RZ, R216 ;  /* 0x000000d8ff89023e */ /* 0x000fe400000000ff */
[----:B------:R-:W-:Y:S02]  /*3e30*/  @P0 F2FP.PACK_AB R132, RZ, R148 ;  /* 0x00000094ff84023e */ /* 0x000fe400000000ff */
[----:B------:R-:W-:Y:S02]  /*3e40*/  @P0 F2FP.PACK_AB R134, RZ, R218 ;  /* 0x000000daff86023e */ /* 0x000fe400000000ff */
[----:B------:R-:W-:Y:S01]  /*3e50*/  @P0 F2FP.PACK_AB R135, RZ, R149 ;  /* 0x00000095ff87023e */ /* 0x000fe200000000ff */
[-C--:B------:R-:W-:Y:S01]  /*3e60*/  FMUL.FTZ R197, R220, R191.reuse ;  /* 0x000000bfdcc57220 */ /* 0x080fe20000410000 */
[----:B------:R-:W-:Y:S01]  /*3e70*/  @P0 PRMT R129, R133, 0x7610, R129 ;  /* 0x0000761085810816 */ /* 0x000fe20000000081 */
[----:B------:R-:W-:Y:S01]  /*3e80*/  FMUL.FTZ R196, R221, R191 ;  /* 0x000000bfddc47220 */ /* 0x000fe20000410000 */
[----:B------:R-:W-:Y:S01]  /*3e90*/  @P0 PRMT R130, R136, 0x7610, R130 ;  /* 0x0000761088820816 */ /* 0x000fe20000000082 */
[----:B------:R-:W-:Y:S01]  /*3ea0*/  FMUL.FTZ R246, R192, R246 ;  /* 0x000000f6c0f67220 */ /* 0x000fe20000410000 */
[----:B------:R-:W-:Y:S01]  /*3eb0*/  @P0 PRMT R131, R137, 0x7610, R131 ;  /* 0x0000761089830816 */ /* 0x000fe20000000083 */
[-C--:B------:R-:W-:Y:S01]  /*3ec0*/  IMAD.WIDE.U32 R136, R222, R226.reuse, c[0x0][0x170] ;  /* 0x00005c00de887625 */ /* 0x080fe200078e00e2 */
[----:B------:R-:W-:Y:S01]  /*3ed0*/  @P0 PRMT R128, R128, 0x5410, R132 ;  /* 0x0000541080800816 */ /* 0x000fe20000000084 */
[----:B------:R-:W3:Y:S01]  /*3ee0*/  LDL.LU R241, [R1+0xe4] ;  /* 0x0000e40001f17983 */ /* 0x000ee20000300800 */
[----:B------:R-:W-:Y:S01]  /*3ef0*/  @P0 PRMT R129, R129, 0x5410, R134 ;  /* 0x0000541081810816 */ /* 0x000fe20000000086 */
[----:B------:R-:W-:Y:S01]  /*3f00*/  @P0 IMAD.WIDE.U32 R132, R195, R226, c[0x0][0x258] ;  /* 0x00009600c3840625 */ /* 0x000fe200078e00e2 */
[----:B------:R-:W-:-:S02]  /*3f10*/  @P0 PRMT R130, R130, 0x5410, R135 ;  /* 0x0000541082820816 */ /* 0x000fc40000000087 */
[----:B------:R-:W-:Y:S01]  /*3f20*/  @P0 PRMT R131, R131, 0x5410, R138 ;  /* 0x0000541083830816 */ /* 0x000fe2000000008a */
[-C--:B------:R-:W-:Y:S01]  /*3f30*/  FMUL.FTZ R219, R219, R191.reuse ;  /* 0x000000bfdbdb7220 */ /* 0x080fe20000410000 */
[----:B------:R-:W3:Y:S01]  /*3f40*/  LDG.E.128 R136, [R136.64] ;  /* 0x0000000488887981 */ /* 0x000ee2000c1e1d00 */
[-C--:B------:R-:W-:Y:S02]  /*3f50*/  FMUL.FTZ R216, R216, R191.reuse ;  /* 0x000000bfd8d87220 */ /* 0x080fe40000410000 */
[-C--:B------:R-:W-:Y:S01]  /*3f60*/  FMUL.FTZ R220, R149, R191.reuse ;  /* 0x000000bf95dc7220 */ /* 0x080fe20000410000 */
[----:B------:R0:W-:Y:S01]  /*3f70*/  @P0 STG.E.128 [R132.64], R128 ;  /* 0x0000008084000986 */ /* 0x0001e2000c101d04 */
[----:B------:R-:W-:Y:S02]  /*3f80*/  FMUL.FTZ R218, R218, R191 ;  /* 0x000000bfdada7220 */ /* 0x000fe40000410000 */
[----:B------:R-:W-:Y:S01]  /*3f90*/  FMUL.FTZ R134, R44, R219 ;  /* 0x000000db2c867220 */ /* 0x000fe20000410000 */
[----:B------:R-:W3:Y:S01]  /*3fa0*/  LDL.LU R243, [R1+0xe8] ;  /* 0x0000e80001f37983 */ /* 0x000ee20000300800 */
[----:B------:R-:W-:-:S02]  /*3fb0*/  FMUL.FTZ R135, R46, R216 ;  /* 0x000000d82e877220 */ /* 0x000fc40000410000 */
[----:B------:R-:W-:Y:S02]  /*3fc0*/  FMUL.FTZ R149, R47, R217 ;  /* 0x000000d92f957220 */ /* 0x000fe40000410000 */
[----:B------:R-:W-:Y:S01]  /*3fd0*/  FMUL.FTZ R221, R148, R191 ;  /* 0x000000bf94dd7220 */ /* 0x000fe20000410000 */
[--C-:B------:R-:W-:Y:S01]  /*3fe0*/  @P1 HADD2.F32 R195, -RZ, R123.reuse.H0_H0 ;  /* 0x2000007bffc31230 */ /* 0x100fe20000004100 */
[----:B------:R-:W-:Y:S01]  /*3ff0*/  FMUL.FTZ R148, R51, R218 ;  /* 0x000000da33947220 */ /* 0x000fe20000410000 */
[----:B------:R-:W-:Y:S01]  /*4000*/  F2FP.PACK_AB R135, R149, R135 ;  /* 0x000000879587723e */ /* 0x000fe200000000ff */
[----:B0-----:R-:W-:Y:S01]  /*4010*/  FMUL.FTZ R132, R45, R220 ;  /* 0x000000dc2d847220 */ /* 0x001fe20000410000 */
[----:B------:R-:W3:Y:S01]  /*4020*/  LDL.LU R245, [R1+0xdc] ;  /* 0x0000dc0001f57983 */ /* 0x000ee20000300800 */
[----:B------:R-:W-:Y:S02]  /*4030*/  FMUL.FTZ R133, R50, R197 ;  /* 0x000000c532857220 */ /* 0x000fe40000410000 */
[----:B------:R-:W-:Y:S01]  /*4040*/  FMUL.FTZ R149, R49, R221 ;  /* 0x000000dd31957220 */ /* 0x000fe20000410000 */
[----:B------:R-:W-:Y:S01]  /*4050*/  F2FP.PACK_AB R134, R132, R134 ;  /* 0x000000868486723e */ /* 0x000fe200000000ff */
[----:B------:R-:W-:Y:S01]  /*4060*/  FMUL.FTZ R132, R48, R196 ;  /* 0x000000c430847220 */ /* 0x000fe20000410000 */
[----:B------:R-:W-:Y:S01]  /*4070*/  F2FP.PACK_AB R133, R148, R133 ;  /* 0x000000859485723e */ /* 0x000fe200000000ff */
[----:B------:R-:W-:Y:S01]  /*4080*/  FMUL.FTZ R223, R192, R244 ;  /* 0x000000f4c0df7220 */ /* 0x000fe20000410000 */
[----:B------:R-:W-:Y:S01]  /*4090*/  LEA R148, P3, R222, c[0x0][0x248], 0x4 ;  /* 0x00009200de947a11 */ /* 0x000fe200078620ff */
[----:B------:R-:W-:Y:S01]  /*40a0*/  FMUL.FTZ R225, R167, R191 ;  /* 0x000000bfa7e17220 */ /* 0x000fe20000410000 */
[----:B------:R-:W-:Y:S01]  /*40b0*/  F2FP.PACK_AB R132, R149, R132 ;  /* 0x000000849584723e */ /* 0x000fe200000000ff */
[-C--:B------:R-:W-:Y:S01]  /*40c0*/  FFMA.FTZ R156, R156, R171.reuse, R170 ;  /* 0x000000ab9c9c7223 */ /* 0x080fe200000100aa */
[----:B------:R-:W-:Y:S01]  /*40d0*/  LEA.HI.X R149, R222, c[0x0][0x24c], RZ, 0x4, P3 ;  /* 0x00009300de957a11 */ /* 0x000fe200018f24ff */
[----:B------:R-:W-:Y:S01]  /*40e0*/  @P1 HADD2.F32 R222, -RZ, R123.H1_H1 ;  /* 0x3000007bffde1230 */ /* 0x000fe20000004100 */
[----:B------:R-:W-:Y:S01]  /*40f0*/  @P1 FADD.FTZ R223, R223, R195 ;  /* 0x000000c3dfdf1221 */ /* 0x000fe20000010000 */
[----:B------:R-:W3:Y:S03]  /*4100*/  LDL.LU R230, [R1+0xe0] ;  /* 0x0000e00001e67983 */ /* 0x000ee60000300800 */
[----:B------:R-:W-:Y:S01]  /*4110*/  @P1 FADD.FTZ R246, R246, R222 ;  /* 0x000000def6f61221 */ /* 0x000fe20000010000 */
[----:B------:R-:W-:Y:S01]  /*4120*/  @P0 F2FP.PACK_AB R222, RZ, R166 ;  /* 0x000000a6ffde023e */ /* 0x000fe200000000ff */
[----:B------:R0:W-:Y:S03]  /*4130*/  STG.E.128 [R148.64], R132 ;  /* 0x0000008494007986 */ /* 0x0001e6000c101d04 */
[----:B------:R-:W-:Y:S01]  /*4140*/  @P0 PRMT R128, R222, 0x7610, R128 ;  /* 0x00007610de800816 */ /* 0x000fe20000000080 */
[----:B------:R-:W-:Y:S01]  /*4150*/  FFMA.FTZ R152, R152, R171, R170 ;  /* 0x000000ab98987223 */ /* 0x000fe200000100aa */
[----:B------:R-:W-:Y:S01]  /*4160*/  @P0 F2FP.PACK_AB R222, RZ, R223 ;  /* 0x000000dfffde023e */ /* 0x000fe200000000ff */
[----:B------:R-:W-:Y:S01]  /*4170*/  FADD.FTZ R156, R157, -R156 ;  /* 0x8000009c9d9c7221 */ /* 0x000fe20000010000 */
[----:B------:R-:W-:Y:S01]  /*4180*/  @P0 F2FP.PACK_AB R195, RZ, R151 ;  /* 0x00000097ffc3023e */ /* 0x000fe200000000ff */
[----:B------:R-:W3:Y:S01]  /*4190*/  LDL.LU R232, [R1+0xd4] ;  /* 0x0000d40001e87983 */ /* 0x000ee20000300800 */
[----:B------:R-:W-:-:S02]  /*41a0*/  @P0 PRMT R131, R222, 0x7610, R131 ;  /* 0x00007610de830816 */ /* 0x000fc40000000083 */
[----:B0-----:R-:W-:Y:S02]  /*41b0*/  @P0 F2FP.PACK_AB R148, RZ, R167 ;  /* 0x000000a7ff94023e */ /* 0x001fe400000000ff */
[----:B------:R-:W-:Y:S02]  /*41c0*/  @P0 F2FP.PACK_AB R135, RZ, R150 ;  /* 0x00000096ff87023e */ /* 0x000fe400000000ff */
[----:B------:R-:W-:Y:S02]  /*41d0*/  @P0 F2FP.PACK_AB R134, RZ, R206 ;  /* 0x000000ceff86023e */ /* 0x000fe400000000ff */
[----:B------:R-:W-:Y:S01]  /*41e0*/  @P0 F2FP.PACK_AB R149, RZ, R207 ;  /* 0x000000cfff95023e */ /* 0x000fe200000000ff */
[----:B------:R-:W-:Y:S01]  /*41f0*/  IMAD.WIDE.U32 R132, R224, R226, c[0x0][0x170] ;  /* 0x00005c00e0847625 */ /* 0x000fe200078e00e2 */
[----:B------:R-:W-:Y:S01]  /*4200*/  @P0 PRMT R130, R135, 0x7610, R130 ;  /* 0x0000761087820816 */ /* 0x000fe20000000082 */
[----:B------:R-:W3:Y:S01]  /*4210*/  LDL.LU R238, [R1+0xd8] ;  /* 0x0000d80001ee7983 */ /* 0x000ee20000300800 */
[----:B------:R-:W-:-:S02]  /*4220*/  @P0 PRMT R128, R128, 0x5410, R148 ;  /* 0x0000541080800816 */ /* 0x000fc40000000094 */
[----:B------:R-:W-:Y:S01]  /*4230*/  @P0 PRMT R129, R134, 0x7610, R129 ;  /* 0x0000761086810816 */ /* 0x000fe20000000081 */
[-C--:B------:R-:W-:Y:S01]  /*4240*/  FMUL.FTZ R222, R150, R191.reuse ;  /* 0x000000bf96de7220 */ /* 0x080fe20000410000 */
[----:B------:R-:W-:Y:S01]  /*4250*/  @P0 F2FP.PACK_AB R148, RZ, R246 ;  /* 0x000000f6ff94023e */ /* 0x000fe200000000ff */
[----:B------:R-:W3:Y:S01]  /*4260*/  LDG.E.128 R132, [R132.64] ;  /* 0x0000000484847981 */ /* 0x000ee2000c1e1d00 */
[----:B------:R-:W-:Y:S01]  /*4270*/  @P0 PRMT R130, R130, 0x5410, R195 ;  /* 0x0000541082820816 */ /* 0x000fe200000000c3 */
[----:B------:R-:W-:Y:S01]  /*4280*/  @P0 IMAD.WIDE.U32 R194, R194, R226, c[0x0][0x258] ;  /* 0x00009600c2c20625 */ /* 0x000fe200078e00e2 */
[----:B------:R-:W-:Y:S01]  /*4290*/  @P0 PRMT R129, R129, 0x5410, R149 ;  /* 0x0000541081810816 */ /* 0x000fe20000000095 */
[----:B------:R-:W3:Y:S01]  /*42a0*/  LDL.LU R242, [R1+0xcc] ;  /* 0x0000cc0001f27983 */ /* 0x000ee20000300800 */
[----:B------:R-:W-:Y:S01]  /*42b0*/  @P0 PRMT R131, R131, 0x5410, R148 ;  /* 0x0000541083830816 */ /* 0x000fe20000000094 */
[-C--:B------:R-:W-:Y:S02]  /*42c0*/  FMUL.FTZ R223, R223, R191.reuse ;  /* 0x000000bfdfdf7220 */ /* 0x080fe40000410000 */
[----:B------:R-:W-:Y:S01]  /*42d0*/  FMUL.FTZ R246, R246, R191 ;  /* 0x000000bff6f67220 */ /* 0x000fe20000410000 */
[----:B------:R-:W-:Y:S01]  /*42e0*/  IADD3 R193, R193, 0x200, RZ ;  /* 0x00000200c1c17810 */ /* 0x000fe20007ffe0ff */
[----:B------:R0:W-:Y:S01]  /*42f0*/  @P0 STG.E.128 [R194.64], R128 ;  /* 0x00000080c2000986 */ /* 0x0001e2000c101d04 */
[----:B------:R-:W-:-:S02]  /*4300*/  FMUL.FTZ R150, R36, R222 ;  /* 0x000000de24967220 */ /* 0x000fc40000410000 */
[----:B------:R-:W-:Y:S01]  /*4310*/  FMUL.FTZ R149, R39, R246 ;  /* 0x000000f627957220 */ /* 0x000fe20000410000 */
[----:B------:R-:W3:Y:S01]  /*4320*/  LDL.LU R244, [R1+0xd0] ;  /* 0x0000d00001f47983 */ /* 0x000ee20000300800 */
[-C--:B------:R-:W-:Y:S02]  /*4330*/  FMUL.FTZ R206, R206, R191.reuse ;  /* 0x000000bfcece7220 */ /* 0x080fe40000410000 */
[-C--:B------:R-:W-:Y:S02]  /*4340*/  FMUL.FTZ R207, R207, R191.reuse ;  /* 0x000000bfcfcf7220 */ /* 0x080fe40000410000 */
[-C--:B0-----:R-:W-:Y:S02]  /*4350*/  FMUL.FTZ R194, R151, R191.reuse ;  /* 0x000000bf97c27220 */ /* 0x081fe40000410000 */
[----:B------:R-:W-:Y:S02]  /*4360*/  FMUL.FTZ R195, R166, R191 ;  /* 0x000000bfa6c37220 */ /* 0x000fe40000410000 */
[----:B------:R-:W-:-:S02]  /*4370*/  FMUL.FTZ R148, R37, R194 ;  /* 0x000000c225947220 */ /* 0x000fc40000410000 */
[----:B------:R-:W-:Y:S02]  /*4380*/  FMUL.FTZ R151, R38, R223 ;  /* 0x000000df26977220 */ /* 0x000fe40000410000 */
[----:B------:R-:W-:Y:S01]  /*4390*/  FMUL.FTZ R166, R41, R225 ;  /* 0x000000e129a67220 */ /* 0x000fe20000410000 */
[----:B------:R-:W-:Y:S01]  /*43a0*/  F2FP.PACK_AB R150, R148, R150 ;  /* 0x000000969496723e */ /* 0x000fe200000000ff */
[----:B------:R-:W-:Y:S01]  /*43b0*/  FMUL.FTZ R148, R40, R195 ;  /* 0x000000c328947220 */ /* 0x000fe20000410000 */
[----:B------:R-:W-:Y:S01]  /*43c0*/  F2FP.PACK_AB R151, R149, R151 ;  /* 0x000000979597723e */ /* 0x000fe200000000ff */
[----:B------:R-:W-:Y:S02]  /*43d0*/  FMUL.FTZ R149, R42, R206 ;  /* 0x000000ce2a957220 */ /* 0x000fe40000410000 */
[----:B------:R-:W-:Y:S01]  /*43e0*/  FMUL.FTZ R167, R43, R207 ;  /* 0x000000cf2ba77220 */ /* 0x000fe20000410000 */
[----:B------:R-:W-:Y:S02]  /*43f0*/  F2FP.PACK_AB R148, R166, R148 ;  /* 0x00000094a694723e */ /* 0x000fe400000000ff */
[----:B------:R-:W-:-:S02]  /*4400*/  LEA R166, P3, R224, c[0x0][0x248], 0x4 ;  /* 0x00009200e0a67a11 */ /* 0x000fc400078620ff */
[----:B------:R-:W-:Y:S02]  /*4410*/  F2FP.PACK_AB R149, R167, R149 ;  /* 0x00000095a795723e */ /* 0x000fe400000000ff */
[----:B------:R-:W-:Y:S01]  /*4420*/  LEA.HI.X R167, R224, c[0x0][0x24c], RZ, 0x4, P3 ;  /* 0x00009300e0a77a11 */ /* 0x000fe200018f24ff */
[-C--:B------:R-:W-:Y:S01]  /*4430*/  FFMA.FTZ R158, R158, R171.reuse, R170 ;  /* 0x000000ab9e9e7223 */ /* 0x080fe200000100aa */
[----:B------:R-:W3:Y:S01]  /*4440*/  LDL.LU R224, [R1+0xc4] ;  /* 0x0000c40001e07983 */ /* 0x000ee20000300800 */
[----:B------:R-:W-:Y:S01]  /*4450*/  FADD.FTZ R152, R153, -R152 ;  /* 0x8000009899987221 */ /* 0x000fe20000010000 */
[----:B------:R-:W-:Y:S01]  /*4460*/  @P1 HADD2.F32 R153, -RZ, R125.H0_H0 ;  /* 0x2000007dff991230 */ /* 0x000fe20000004100 */
[----:B------:R-:W-:Y:S01]  /*4470*/  FMUL.FTZ R156, R192, R156 ;  /* 0x0000009cc09c7220 */ /* 0x000fe20000410000 */
[----:B------:R0:W-:Y:S01]  /*4480*/  STG.E.128 [R166.64], R148 ;  /* 0x00000094a6007986 */ /* 0x0001e2000c101d04 */
[-CC-:B------:R-:W-:Y:S02]  /*4490*/  FFMA.FTZ R154, R154, R171.reuse, R170.reuse ;  /* 0x000000ab9a9a7223 */ /* 0x180fe400000100aa */
[----:B------:R-:W-:-:S02]  /*44a0*/  FFMA.FTZ R160, R160, R171, R170 ;  /* 0x000000aba0a07223 */ /* 0x000fc400000100aa */
[-CC-:B------:R-:W-:Y:S02]  /*44b0*/  FFMA.FTZ R162, R162, R171.reuse, R170.reuse ;  /* 0x000000aba2a27223 */ /* 0x180fe400000100aa */
[-CC-:B------:R-:W-:Y:S02]  /*44c0*/  FFMA.FTZ R164, R164, R171.reuse, R170.reuse ;  /* 0x000000aba4a47223 */ /* 0x180fe400000100aa */
[----:B------:R-:W-:Y:S02]  /*44d0*/  FFMA.FTZ R168, R168, R171, R170 ;  /* 0x000000aba8a87223 */ /* 0x000fe400000100aa */
[----:B------:R-:W-:Y:S02]  /*44e0*/  FADD.FTZ R158, R159, -R158 ;  /* 0x8000009e9f9e7221 */ /* 0x000fe40000010000 */
[----:B------:R-:W-:Y:S01]  /*44f0*/  @P1 FADD.FTZ R156, R156, R153 ;  /* 0x000000999c9c1221 */ /* 0x000fe20000010000 */
[----:B------:R-:W-:Y:S01]  /*4500*/  @P1 HADD2.F32 R153, -RZ, R125.H1_H1 ;  /* 0x3000007dff991230 */ /* 0x000fe20000004100 */
[----:B------:R-:W-:Y:S01]  /*4510*/  FADD.FTZ R154, R155, -R154 ;  /* 0x8000009a9b9a7221 */ /* 0x000fe20000010000 */
[----:B0-----:R-:W3:Y:S01]  /*4520*/  LDL.LU R166, [R1+0xbc] ;  /* 0x0000bc0001a67983 */ /* 0x001ee20000300800 */
[----:B------:R-:W-:-:S03]  /*4530*/  IMAD.WIDE.U32 R148, R193, R226, c[0x0][0x170] ;  /* 0x00005c00c1947625 */ /* 0x000fc600078e00e2 */
[----:B------:R-:W3:Y:S01]  /*4540*/  LDL.LU R167, [R1+0xc8] ;  /* 0x0000c80001a77983 */ /* 0x000ee20000300800 */
[----:B------:R-:W-:Y:S02]  /*4550*/  FADD.FTZ R160, R161, -R160 ;  /* 0x800000a0a1a07221 */ /* 0x000fe40000010000 */
[----:B------:R-:W-:Y:S01]  /*4560*/  FADD.FTZ R162, R163, -R162 ;  /* 0x800000a2a3a27221 */ /* 0x000fe20000010000 */
[----:B------:R-:W3:Y:S01]  /*4570*/  LDL.LU R226, [R1+0x80] ;  /* 0x0000800001e27983 */ /* 0x000ee20000300800 */
[----:B------:R-:W-:Y:S02]  /*4580*/  FADD.FTZ R164, R165, -R164 ;  /* 0x800000a4a5a47221 */ /* 0x000fe40000010000 */
[----:B------:R-:W-:Y:S01]  /*4590*/  FADD.FTZ R168, R169, -R168 ;  /* 0x800000a8a9a87221 */ /* 0x000fe20000010000 */
[----:B------:R-:W3:Y:S01]  /*45a0*/  LDL.LU R171, [R1+0xb4] ;  /* 0x0000b40001ab7983 */ /* 0x000ee20000300800 */
[----:B------:R-:W-:-:S03]  /*45b0*/  FMUL.FTZ R158, R192, R158 ;  /* 0x0000009ec09e7220 */ /* 0x000fc60000410000 */
[----:B------:R-:W3:Y:S01]  /*45c0*/  LDL.LU R170, [R1+0xc0] ;  /* 0x0000c00001aa7983 */ /* 0x000ee20000300800 */
[----:B------:R-:W-:-:S03]  /*45d0*/  FMUL.FTZ R152, R192, R152 ;  /* 0x00000098c0987220 */ /* 0x000fc60000410000 */
[----:B------:R-:W3:Y:S01]  /*45e0*/  LDL.LU R163, [R1+0xb8] ;  /* 0x0000b80001a37983 */ /* 0x000ee20000300800 */
[C---:B------:R-:W-:Y:S02]  /*45f0*/  FMUL.FTZ R154, R192.reuse, R154 ;  /* 0x0000009ac09a7220 */ /* 0x040fe40000410000 */
[C---:B------:R-:W-:Y:S01]  /*4600*/  FMUL.FTZ R168, R192.reuse, R168 ;  /* 0x000000a8c0a87220 */ /* 0x040fe20000410000 */
[----:B------:R-:W3:Y:S01]  /*4610*/  LDL.LU R165, [R1+0xac] ;  /* 0x0000ac0001a57983 */ /* 0x000ee20000300800 */
[C---:B------:R-:W-:Y:S02]  /*4620*/  FMUL.FTZ R160, R192.reuse, R160 ;  /* 0x000000a0c0a07220 */ /* 0x040fe40000410000 */
[C---:B------:R-:W-:Y:S01]  /*4630*/  FMUL.FTZ R162, R192.reuse, R162 ;  /* 0x000000a2c0a27220 */ /* 0x040fe20000410000 */
[----:B------:R-:W3:Y:S01]  /*4640*/  LDL.LU R169, [R1+0xb0] ;  /* 0x0000b00001a97983 */ /* 0x000ee20000300800 */
[----:B------:R-:W-:Y:S02]  /*4650*/  FMUL.FTZ R164, R192, R164 ;  /* 0x000000a4c0a47220 */ /* 0x000fe40000410000 */
[----:B------:R-:W-:Y:S01]  /*4660*/  @P1 FADD.FTZ R158, R158, R153 ;  /* 0x000000999e9e1221 */ /* 0x000fe20000010000 */
[----:B------:R-:W3:Y:S04]  /*4670*/  LDL.LU R192, [R1+0xa4] ;  /* 0x0000a40001c07983 */ /* 0x000ee80000300800 */
[----:B------:R-:W3:Y:S01]  /*4680*/  LDL.LU R153, [R1+0x98] ;  /* 0x0000980001997983 */ /* 0x000ee20000300800 */
[----:B------:R-:W-:-:S02]  /*4690*/  @P1 HADD2.F32 R159, -RZ, R124.H0_H0 ;  /* 0x2000007cff9f1230 */ /* 0x000fc40000004100 */
[----:B--2---:R-:W-:Y:S01]  /*46a0*/  HADD2.F32 R161, -RZ, R147.H0_H0 ;  /* 0x20000093ffa17230 */ /* 0x004fe20000004100 */
[----:B------:R-:W2:Y:S02]  /*46b0*/  LDG.E.128 R148, [R148.64] ;  /* 0x0000000494947981 */ /* 0x000ea4000c1e1d00 */
[----:B------:R-:W-:Y:S01]  /*46c0*/  @P1 FADD.FTZ R152, R152, R159 ;  /* 0x0000009f98981221 */ /* 0x000fe20000010000 */
[----:B------:R-:W-:-:S05]  /*46d0*/  @P1 HADD2.F32 R159, -RZ, R127.H0_H0 ;  /* 0x2000007fff9f1230 */ /* 0x000fca0000004100 */
[----:B------:R-:W-:Y:S02]  /*46e0*/  @P1 FADD.FTZ R164, R164, R159 ;  /* 0x0000009fa4a41221 */ /* 0x000fe40000010000 */
[----:B------:R-:W2:Y:S01]  /*46f0*/  LDL.LU R159, [R1+0xa8] ;  /* 0x0000a800019f7983 */ /* 0x000ea20000300800 */
[----:B---3--:R-:W-:-:S03]  /*4700*/  FFMA.FTZ R153, R161, R198, R153 ;  /* 0x000000c6a1997223 */ /* 0x008fc60000010099 */
[----:B------:R-:W3:Y:S04]  /*4710*/  LDL.LU R161, [R1+0xa0] ;  /* 0x0000a00001a17983 */ /* 0x000ee80000300800 */
[----:B------:R-:W2:Y:S04]  /*4720*/  LDL.LU R198, [R1+0x9c] ;  /* 0x00009c0001c67983 */ /* 0x000ea80000300800 */
[----:B------:R0:W-:Y:S02]  /*4730*/  STL [R1+0x98], R153 ;  /* 0x0000989901007387 */ /* 0x0001e40000100800 */
[----:B0-----:R-:W-:-:S02]  /*4740*/  HADD2.F32 R153, -RZ, R147.H1_H1 ;  /* 0x30000093ff997230 */ /* 0x001fc40000004100 */
[----:B------:R-:W-:-:S03]  /*4750*/  HADD2.F32 R147, -RZ, R144.H0_H0 ;  /* 0x20000090ff937230 */ /* 0x000fc60000004100 */
[----:B------:R-:W-:Y:S02]  /*4760*/  FFMA.FTZ R2, R153, R199, R2 ;  /* 0x000000c799027223 */ /* 0x000fe40000010002 */
[----:B------:R-:W-:-:S03]  /*4770*/  FFMA.FTZ R226, R147, R200, R226 ;  /* 0x000000c893e27223 */ /* 0x000fc600000100e2 */
[----:B------:R0:W-:Y:S04]  /*4780*/  STL [R1+0x94], R2 ;  /* 0x0000940201007387 */ /* 0x0001e80000100800 */
[----:B0-----:R0:W5:Y:S04]  /*4790*/  LDL.LU R2, [R1+0x11c] ;  /* 0x00011c0001027983 */ /* 0x0011680000300800 */
[----:B------:R-:W2:Y:S04]  /*47a0*/  LDL.LU R153, [R1+0x88] ;  /* 0x0000880001997983 */ /* 0x000ea80000300800 */
[----:B------:R-:W2:Y:S04]  /*47b0*/  LDL.LU R199, [R1+0x8c] ;  /* 0x00008c0001c77983 */ /* 0x000ea80000300800 */
[----:B------:R-:W-:Y:S04]  /*47c0*/  STL [R1+0x80], R226 ;  /* 0x000080e201007387 */ /* 0x000fe80000100800 */
[----:B------:R-:W2:Y:S01]  /*47d0*/  LDL.LU R147, [R1+0x7c] ;  /* 0x00007c0001937983 */ /* 0x000ea20000300800 */
[----:B------:R-:W-:-:S03]  /*47e0*/  @P1 HADD2.F32 R155, -RZ, R124.H1_H1 ;  /* 0x3000007cff9b1230 */ /* 0x000fc60000004100 */
[----:B------:R-:W3:Y:S02]  /*47f0*/  LDL.LU R200, [R1+0x90] ;  /* 0x0000900001c87983 */ /* 0x000ee40000300800 */
[----:B------:R-:W-:Y:S01]  /*4800*/  @P1 FADD.FTZ R154, R154, R155 ;  /* 0x0000009b9a9a1221 */ /* 0x000fe20000010000 */
[----:B------:R-:W-:-:S05]  /*4810*/  @P1 HADD2.F32 R155, -RZ, R126.H0_H0 ;  /* 0x2000007eff9b1230 */ /* 0x000fca0000004100 */
[----:B------:R-:W-:Y:S01]  /*4820*/  @P1 FADD.FTZ R160, R160, R155 ;  /* 0x0000009ba0a01221 */ /* 0x000fe20000010000 */
[----:B------:R-:W-:Y:S02]  /*4830*/  HADD2.F32 R155, -RZ, R144.H1_H1 ;  /* 0x30000090ff9b7230 */ /* 0x000fe40000004100 */
[----:B------:R-:W-:-:S05]  /*4840*/  @P1 HADD2.F32 R157, -RZ, R127.H1_H1 ;  /* 0x3000007fff9d1230 */ /* 0x000fca0000004100 */
[----:B------:R-:W-:Y:S01]  /*4850*/  @P1 FADD.FTZ R168, R168, R157 ;  /* 0x0000009da8a81221 */ /* 0x000fe20000010000 */
[----:B------:R-:W-:Y:S01]  /*4860*/  @P1 HADD2.F32 R157, -RZ, R126.H1_H1 ;  /* 0x3000007eff9d1230 */ /* 0x000fe20000004100 */
[----:B--2---:R-:W-:Y:S02]  /*4870*/  FFMA.FTZ R147, R155, R201, R147 ;  /* 0x000000c99b937223 */ /* 0x004fe40000010093 */
[----:B------:R-:W2:Y:S02]  /*4880*/  LDL.LU R201, [R1+0x84] ;  /* 0x0000840001c97983 */ /* 0x000ea40000300800 */
[----:B------:R-:W-:Y:S01]  /*4890*/  @P1 FADD.FTZ R162, R162, R157 ;  /* 0x0000009da2a21221 */ /* 0x000fe20000010000 */
[--C-:B------:R-:W-:Y:S02]  /*48a0*/  HADD2.F32 R144, -RZ, R145.reuse.H0_H0 ;  /* 0x20000091ff907230 */ /* 0x100fe40000004100 */
[----:B------:R-:W-:Y:S02]  /*48b0*/  HADD2.F32 R157, -RZ, R145.H1_H1 ;  /* 0x30000091ff9d7230 */ /* 0x000fe40000004100 */
[----:B------:R-:W-:-:S02]  /*48c0*/  HADD2.F32 R145, -RZ, R146.H0_H0 ;  /* 0x20000092ff917230 */ /* 0x000fc40000004100 */
[----:B------:R-:W-:Y:S01]  /*48d0*/  HADD2.F32 R146, -RZ, R146.H1_H1 ;  /* 0x30000092ff927230 */ /* 0x000fe20000004100 */
[----:B------:R-:W-:Y:S01]  /*48e0*/  FFMA.FTZ R153, R144, R202, R153 ;  /* 0x000000ca90997223 */ /* 0x000fe20000010099 */
[--C-:B------:R-:W-:Y:S01]  /*48f0*/  HADD2.F32 R144, -RZ, R140.reuse.H0_H0 ;  /* 0x2000008cff907230 */ /* 0x100fe20000004100 */
[----:B---3--:R-:W-:Y:S01]  /*4900*/  FFMA.FTZ R200, R145, R204, R200 ;  /* 0x000000cc91c87223 */ /* 0x008fe200000100c8 */
[----:B------:R-:W-:Y:S01]  /*4910*/  HADD2.F32 R145, -RZ, R140.H1_H1 ;  /* 0x3000008cff917230 */ /* 0x000fe20000004100 */
[----:B------:R-:W-:Y:S01]  /*4920*/  FFMA.FTZ R199, R146, R205, R199 ;  /* 0x000000cd92c77223 */ /* 0x000fe200000100c7 */
[----:B------:R1:W-:Y:S01]  /*4930*/  STL [R1+0x7c], R147 ;  /* 0x00007c9301007387 */ /* 0x0003e20000100800 */
[--C-:B------:R-:W-:Y:S02]  /*4940*/  HADD2.F32 R140, -RZ, R141.reuse.H0_H0 ;  /* 0x2000008dff8c7230 */ /* 0x100fe40000004100 */
[----:B------:R-:W-:Y:S02]  /*4950*/  HADD2.F32 R146, -RZ, R141.H1_H1 ;  /* 0x3000008dff927230 */ /* 0x000fe40000004100 */
[----:B------:R-:W-:-:S02]  /*4960*/  HADD2.F32 R141, -RZ, R142.H0_H0 ;  /* 0x2000008eff8d7230 */ /* 0x000fc40000004100 */
[----:B-1----:R-:W-:Y:S02]  /*4970*/  HADD2.F32 R147, -RZ, R142.H1_H1 ;  /* 0x3000008eff937230 */ /* 0x002fe40000004100 */
[--C-:B------:R-:W-:Y:S01]  /*4980*/  HADD2.F32 R142, -RZ, R143.reuse.H0_H0 ;  /* 0x2000008fff8e7230 */ /* 0x100fe20000004100 */
[----:B------:R-:W-:Y:S01]  /*4990*/  FFMA.FTZ R159, R140, R210, R159 ;  /* 0x000000d28c9f7223 */ /* 0x000fe2000001009f */
[----:B------:R-:W-:Y:S01]  /*49a0*/  HADD2.F32 R143, -RZ, R143.H1_H1 ;  /* 0x3000008fff8f7230 */ /* 0x000fe20000004100 */
[----:B------:R-:W-:Y:S01]  /*49b0*/  FFMA.FTZ R169, R141, R212, R169 ;  /* 0x000000d48da97223 */ /* 0x000fe200000100a9 */
[--C-:B------:R-:W-:Y:S01]  /*49c0*/  HADD2.F32 R140, -RZ, R136.reuse.H0_H0 ;  /* 0x20000088ff8c7230 */ /* 0x100fe20000004100 */
[----:B------:R-:W-:Y:S01]  /*49d0*/  FFMA.FTZ R163, R142, R214, R163 ;  /* 0x000000d68ea37223 */ /* 0x000fe200000100a3 */
[----:B------:R-:W-:Y:S02]  /*49e0*/  HADD2.F32 R141, -RZ, R136.H1_H1 ;  /* 0x30000088ff8d7230 */ /* 0x000fe40000004100 */
[----:B------:R-:W-:-:S02]  /*49f0*/  HADD2.F32 R136, -RZ, R137.H0_H0 ;  /* 0x20000089ff887230 */ /* 0x000fc40000004100 */
[----:B------:R-:W-:Y:S02]  /*4a00*/  HADD2.F32 R142, -RZ, R137.H1_H1 ;  /* 0x30000089ff8e7230 */ /* 0x000fe40000004100 */
[--C-:B------:R-:W-:Y:S01]  /*4a10*/  HADD2.F32 R137, -RZ, R138.reuse.H0_H0 ;  /* 0x2000008aff897230 */ /* 0x100fe20000004100 */
[----:B------:R-:W-:Y:S01]  /*4a20*/  FFMA.FTZ R171, R143, R215, R171 ;  /* 0x000000d78fab7223 */ /* 0x000fe200000100ab */
[----:B------:R-:W-:Y:S01]  /*4a30*/  HADD2.F32 R143, -RZ, R138.H1_H1 ;  /* 0x3000008aff8f7230 */ /* 0x000fe20000004100 */
[----:B------:R-:W-:Y:S01]  /*4a40*/  FFMA.FTZ R161, R144, R208, R161 ;  /* 0x000000d090a17223 */ /* 0x000fe200000100a1 */
[----:B------:R1:W-:Y:S01]  /*4a50*/  STL [R1+0x88], R153 ;  /* 0x0000889901007387 */ /* 0x0003e20000100800 */
[----:B------:R-:W-:Y:S01]  /*4a60*/  FFMA.FTZ R198, R145, R209, R198 ;  /* 0x000000d191c67223 */ /* 0x000fe200000100c6 */
[--C-:B------:R-:W-:Y:S01]  /*4a70*/  HADD2.F32 R138, -RZ, R139.reuse.H0_H0 ;  /* 0x2000008bff8a7230 */ /* 0x100fe20000004100 */
[----:B------:R-:W-:Y:S01]  /*4a80*/  FFMA.FTZ R167, R136, R197, R167 ;  /* 0x000000c588a77223 */ /* 0x000fe200000100a7 */
        /* <DEDUP_REMOVED lines=14> */
[----:B------:R-:W-:Y:S01]  /*4b70*/  HADD2.F32 R134, -RZ, R135.H0_H0 ;  /* 0x20000087ff867230 */ /* 0x000fe20000004100 */
        /* <DEDUP_REMOVED lines=8> */
[----:B------:R-:W-:-:S02]  /*4c00*/  FMUL.FTZ R154, R154, R191 ;  /* 0x000000bf9a9a7220 */ /* 0x000fc40000410000 */
[-C--:B------:R-:W-:Y:S02]  /*4c10*/  FMUL.FTZ R160, R160, R191.reuse ;  /* 0x000000bfa0a07220 */ /* 0x080fe40000410000 */
[----:B------:R-:W-:Y:S01]  /*4c20*/  FMUL.FTZ R162, R162, R191 ;  /* 0x000000bfa2a27220 */ /* 0x000fe20000410000 */
[----:B------:R-:W-:Y:S01]  /*4c30*/  @P0 PRMT R130, R142, 0x7610, R130 ;  /* 0x000076108e820816 */ /* 0x000fe20000000082 */
[----:B------:R-:W-:Y:S02]  /*4c40*/  FFMA.FTZ R242, R143, R220, R242 ;  /* 0x000000dc8ff27223 */ /* 0x000fe400000100f2 */
[----:B------:R-:W-:Y:S02]  /*4c50*/  FFMA.FTZ R243, R132, R206, R243 ;  /* 0x000000ce84f37223 */ /* 0x000fe400000100f3 */
[----:B------:R-:W-:Y:S02]  /*4c60*/  FFMA.FTZ R236, R134, R223, R236 ;  /* 0x000000df86ec7223 */ /* 0x000fe400000100ec */
[----:B------:R-:W-:-:S02]  /*4c70*/  FMUL.FTZ R132, R32, R152 ;  /* 0x0000009820847220 */ /* 0x000fc40000410000 */
[----:B------:R-:W-:Y:S02]  /*4c80*/  FMUL.FTZ R143, R33, R154 ;  /* 0x0000009a218f7220 */ /* 0x000fe40000410000 */
[----:B------:R-:W-:Y:S02]  /*4c90*/  FMUL.FTZ R134, R28, R160 ;  /* 0x000000a01c867220 */ /* 0x000fe40000410000 */
[----:B------:R-:W-:Y:S01]  /*4ca0*/  FMUL.FTZ R145, R29, R162 ;  /* 0x000000a21d917220 */ /* 0x000fe20000410000 */
[----:B------:R-:W-:Y:S01]  /*4cb0*/  HADD2.F32 R135, -RZ, R135.H1_H1 ;  /* 0x30000087ff877230 */ /* 0x000fe20000004100 */
[----:B------:R-:W-:Y:S01]  /*4cc0*/  FFMA.FTZ R241, R138, R207, R241 ;  /* 0x000000cf8af17223 */ /* 0x000fe200000100f1 */
[----:B------:R-:W-:Y:S01]  /*4cd0*/  @P0 PRMT R130, R130, 0x5410, R141 ;  /* 0x0000541082820816 */ /* 0x000fe2000000008d */
[----:B------:R-:W-:Y:S01]  /*4ce0*/  FFMA.FTZ R237, R139, R194, R237 ;  /* 0x000000c28bed7223 */ /* 0x000fe200000100ed */
[----:B------:R-:W-:Y:S01]  /*4cf0*/  MOV R226, 0x10 ;  /* 0x0000001000e27802 */ /* 0x000fe20000000f00 */
[----:B------:R-:W-:Y:S01]  /*4d00*/  HADD2.F32 R141, -RZ, R148.H0_H0 ;  /* 0x20000094ff8d7230 */ /* 0x000fe20000004100 */
[----:B------:R-:W-:Y:S01]  /*4d10*/  @P0 F2FP.PACK_AB R139, RZ, R156 ;  /* 0x0000009cff8b023e */ /* 0x000fe200000000ff */
[----:B------:R-:W-:Y:S01]  /*4d20*/  FFMA.FTZ R240, R133, R222, R240 ;  /* 0x000000de85f07223 */ /* 0x000fe200000100f0 */
[----:B------:R-:W-:-:S02]  /*4d30*/  @P0 F2FP.PACK_AB R138, RZ, R164 ;  /* 0x000000a4ff8a023e */ /* 0x000fc400000000ff */
[----:B------:R-:W-:Y:S01]  /*4d40*/  F2FP.PACK_AB R132, R143, R132 ;  /* 0x000000848f84723e */ /* 0x000fe200000000ff */
[----:B------:R-:W-:Y:S01]  /*4d50*/  HADD2.F32 R143, -RZ, R148.H1_H1 ;  /* 0x30000094ff8f7230 */ /* 0x000fe20000004100 */
[----:B------:R-:W-:Y:S01]  /*4d60*/  @P0 F2FP.PACK_AB R140, RZ, R158 ;  /* 0x0000009eff8c023e */ /* 0x000fe200000000ff */
[-C--:B------:R-:W-:Y:S01]  /*4d70*/  FMUL.FTZ R156, R156, R191.reuse ;  /* 0x000000bf9c9c7220 */ /* 0x080fe20000410000 */
[----:B------:R-:W-:Y:S01]  /*4d80*/  F2FP.PACK_AB R134, R145, R134 ;  /* 0x000000869186723e */ /* 0x000fe200000000ff */
[-C--:B------:R-:W-:Y:S01]  /*4d90*/  FMUL.FTZ R158, R158, R191.reuse ;  /* 0x000000bf9e9e7220 */ /* 0x080fe20000410000 */
[--C-:B------:R-:W-:Y:S01]  /*4da0*/  HADD2.F32 R145, -RZ, R149.reuse.H0_H0 ;  /* 0x20000095ff917230 */ /* 0x100fe20000004100 */
[-C--:B------:R-:W-:Y:S01]  /*4db0*/  FMUL.FTZ R164, R164, R191.reuse ;  /* 0x000000bfa4a47220 */ /* 0x080fe20000410000 */
[----:B------:R-:W-:Y:S01]  /*4dc0*/  HADD2.F32 R149, -RZ, R149.H1_H1 ;  /* 0x30000095ff957230 */ /* 0x000fe20000004100 */
[----:B------:R-:W-:Y:S01]  /*4dd0*/  FMUL.FTZ R191, R168, R191 ;  /* 0x000000bfa8bf7220 */ /* 0x000fe20000410000 */
[----:B------:R-:W-:Y:S01]  /*4de0*/  @P0 PRMT R129, R139, 0x7610, R129 ;  /* 0x000076108b810816 */ /* 0x000fe20000000081 */
[----:B------:R-:W-:Y:S01]  /*4df0*/  FFMA.FTZ R239, R135, R246, R239 ;  /* 0x000000f687ef7223 */ /* 0x000fe200000100ef */
[----:B------:R-:W-:Y:S01]  /*4e00*/  @P0 PRMT R131, R138, 0x7610, R131 ;  /* 0x000076108a830816 */ /* 0x000fe20000000083 */
[--C-:B------:R-:W-:Y:S01]  /*4e10*/  HADD2.F32 R147, -RZ, R150.reuse.H0_H0 ;  /* 0x20000096ff937230 */ /* 0x100fe20000004100 */
[----:B------:R-:W-:Y:S01]  /*4e20*/  @P0 IMAD.WIDE.U32 R138, R0, R226, c[0x0][0x258] ;  /* 0x00009600008a0625 */ /* 0x000fe200078e00e2 */
[----:B-1----:R-:W-:Y:S01]  /*4e30*/  HADD2.F32 R153, -RZ, R150.H1_H1 ;  /* 0x30000096ff997230 */ /* 0x002fe20000004100 */
[----:B------:R-:W-:Y:S01]  /*4e40*/  @P0 F2FP.PACK_AB R168, RZ, R168 ;  /* 0x000000a8ffa8023e */ /* 0x000fe200000000ff */
[--C-:B------:R-:W-:Y:S01]  /*4e50*/  HADD2.F32 R0, -RZ, R151.reuse.H1_H1 ;  /* 0x30000097ff007230 */ /* 0x100fe20000004100 */
[----:B------:R-:W-:Y:S01]  /*4e60*/  FFMA.FTZ R235, R141, R152, R235 ;  /* 0x000000988deb7223 */ /* 0x000fe200000100eb */
[----:B------:R-:W-:Y:S01]  /*4e70*/  @P0 PRMT R128, R136, 0x7610, R128 ;  /* 0x0000761088800816 */ /* 0x000fe20000000080 */
[----:B------:R-:W-:Y:S01]  /*4e80*/  FFMA.FTZ R234, R143, R154, R234 ;  /* 0x0000009a8fea7223 */ /* 0x000fe200000100ea */
[----:B------:R-:W-:Y:S01]  /*4e90*/  HADD2.F32 R155, -RZ, R151.H0_H0 ;  /* 0x20000097ff9b7230 */ /* 0x000fe20000004100 */
[----:B------:R-:W-:Y:S01]  /*4ea0*/  FMUL.FTZ R133, R34, R156 ;  /* 0x0000009c22857220 */ /* 0x000fe20000410000 */
[----:B------:R-:W-:Y:S01]  /*4eb0*/  LEA R136, P1, R193, c[0x0][0x248], 0x4 ;  /* 0x00009200c1887a11 */ /* 0x000fe200078220ff */
[----:B------:R-:W-:-:S02]  /*4ec0*/  FMUL.FTZ R135, R30, R164 ;  /* 0x000000a41e877220 */ /* 0x000fc40000410000 */
[-C--:B------:R-:W-:Y:S02]  /*4ed0*/  FMUL.FTZ R146, R31, R191.reuse ;  /* 0x000000bf1f927220 */ /* 0x080fe40000410000 */
[----:B------:R-:W-:Y:S02]  /*4ee0*/  FMUL.FTZ R144, R35, R158 ;  /* 0x0000009e23907220 */ /* 0x000fe40000410000 */
[----:B------:R-:W-:Y:S02]  /*4ef0*/  FFMA.FTZ R231, R145, R156, R231 ;  /* 0x0000009c91e77223 */ /* 0x000fe400000100e7 */
[----:B------:R-:W-:Y:S02]  /*4f00*/  FFMA.FTZ R229, R149, R158, R229 ;  /* 0x0000009e95e57223 */ /* 0x000fe400000100e5 */
[----:B------:R-:W-:Y:S01]  /*4f10*/  FFMA.FTZ R228, R147, R160, R228 ;  /* 0x000000a093e47223 */ /* 0x000fe200000100e4 */
[----:B------:R-:W-:Y:S01]  /*4f20*/  @P0 PRMT R128, R128, 0x5410, R137 ;  /* 0x0000541080800816 */ /* 0x000fe20000000089 */
[----:B------:R-:W-:Y:S01]  /*4f30*/  FFMA.FTZ R233, R153, R162, R233 ;  /* 0x000000a299e97223 */ /* 0x000fe200000100e9 */
[----:B------:R-:W-:Y:S01]  /*4f40*/  @P0 PRMT R129, R129, 0x5410, R140 ;  /* 0x0000541081810816 */ /* 0x000fe2000000008c */
[----:B----4-:R-:W-:Y:S01]  /*4f50*/  FFMA.FTZ R252, R0, R191, R252 ;  /* 0x000000bf00fc7223 */ /* 0x010fe200000100fc */
[----:B------:R-:W-:Y:S01]  /*4f60*/  @P0 PRMT R131, R131, 0x5410, R168 ;  /* 0x0000541083830816 */ /* 0x000fe200000000a8 */
[----:B------:R-:W-:Y:S01]  /*4f70*/  FFMA.FTZ R227, R155, R164, R227 ;  /* 0x000000a49be37223 */ /* 0x000fe200000100e3 */
[----:B------:R-:W-:-:S02]  /*4f80*/  F2FP.PACK_AB R135, R146, R135 ;  /* 0x000000879287723e */ /* 0x000fc400000000ff */
[----:B------:R-:W-:Y:S02]  /*4f90*/  F2FP.PACK_AB R133, R144, R133 ;  /* 0x000000859085723e */ /* 0x000fe400000000ff */
[----:B------:R-:W-:Y:S01]  /*4fa0*/  LEA.HI.X R137, R193, c[0x0][0x24c], RZ, 0x4, P1 ;  /* 0x00009300c1897a11 */ /* 0x000fe200008f24ff */
[----:B------:R0:W-:Y:S01]  /*4fb0*/  @P0 STG.E.128 [R138.64], R128 ;  /* 0x000000808a000986 */ /* 0x0001e2000c101d04 */
[----:B------:R-:W-:-:S03]  /*4fc0*/  IADD3 R190, R190, c[0x0][0x160], RZ ;  /* 0x00005800bebe7a10 */ /* 0x000fc60007ffe0ff */
[----:B------:R0:W-:Y:S01]  /*4fd0*/  STG.E.128 [R136.64], R132 ;  /* 0x0000008488007986 */ /* 0x0001e2000c101d04 */
[----:B------:R-:W-:Y:S02]  /*4fe0*/  ISETP.GE.AND P0, PT, R190, c[0x0][0x164], PT ;  /* 0x00005900be007a0c */ /* 0x000fe40003f06270 */
[----:B------:R-:W-:Y:S01]  /*4ff0*/  SEL R197, RZ, 0x1, P2 ;  /* 0x00000001ffc57807 */ /* 0x000fe20001000000 */
[----:B--2---:R-:W-:-:S05]  /*5000*/  FFMA.FTZ R201, R157, R203, R201 ;  /* 0x000000cb9dc97223 */ /* 0x004fca00000100c9 */
[----:B------:R0:W-:Y:S04]  /*5010*/  STL [R1+0x84], R201 ;  /* 0x000084c901007387 */ /* 0x0001e80000100800 */
        /* <DEDUP_REMOVED lines=33> */
[----:B------:R0:W-:Y:S02]  /*5230*/  STL [R1+0x118], R227 ;  /* 0x000118e301007387 */ /* 0x0001e40000100800 */
[----:B0----5:R-:W-:Y:S01]  /*5240*/  @P0 CALL.REL.NOINC `(.L_x_7676) ;  /* 0x0000001000000944 */ /* 0x021fe20003c00000 */
[----:B------:R-:W-:Y:S05]  /*5250*/  BRA `(.L_x_7677) ;  /* 0xffffb9a000007947 */ /* 0x000fea000383ffff */
.L_x_7676:
        /* <DEDUP_REMOVED lines=120> */
.L_x_7673:
        /* <DEDUP_REMOVED lines=41> */
.L_x_7674:
[----:B---3--:R-:W-:Y:S01]  /*5c70*/  HFMA2.MMA R136, -RZ, RZ, 0, 9.5367431640625e-07 ;  /* 0x00000010ff887435 */ /* 0x008fe200000001ff */
[----:B------:R-:W-:-:S02]  /*5c80*/  MOV R133, R134 ;  /* 0x0000008600857202 */ /* 0x000fc40000000f00 */
[----:B------:R-:W-:Y:S02]  /*5c90*/  MOV R139, 0x1f ;  /* 0x0000001f008b7802 */ /* 0x000fe40000000f00 */
[----:B------:R-:W-:Y:S02]  /*5ca0*/  MOV R138, 0xffffffff ;  /* 0xffffffff008a7802 */ /* 0x000fe40000000f00 */
[----:B------:R-:W-:Y:S02]  /*5cb0*/  MOV R132, 0x5cd0 ;  /* 0x00005cd000847802 */ /* 0x000fe40000000f00 */
[----:B-----5:R-:W-:Y:S05]  /*5cc0*/  CALL.REL.NOINC `($__internal_105_$__cuda_sm70_shflsync_down_p) ;  /* 0x0000046000007944 */ /* 0x020fea0003c00000 */
[----:B-1----:R-:W-:Y:S01]  /*5cd0*/  MOV R137, R136 ;  /* 0x0000008800897202 */ /* 0x002fe20000000f00 */
[----:B------:R-:W-:Y:S05]  /*5ce0*/  BRA `(.L_x_7678) ;  /* 0xffffcda000007947 */ /* 0x000fea000383ffff */
.L_x_7675:
[----:B------:R-:W-:Y:S01]  /*5cf0*/  HFMA2.MMA R136, -RZ, RZ, 0, 9.5367431640625e-07 ;  /* 0x00000010ff887435 */ /* 0x000fe200000001ff */
[----:B------:R-:W-:Y:S02]  /*5d00*/  MOV R133, R135 ;  /* 0x0000008700857202 */ /* 0x000fe40000000f00 */
[----:B------:R-:W-:Y:S02]  /*5d10*/  MOV R139, 0x1f ;  /* 0x0000001f008b7802 */ /* 0x000fe40000000f00 */
[----:B------:R-:W-:-:S02]  /*5d20*/  MOV R138, 0xffffffff ;  /* 0xffffffff008a7802 */ /* 0x000fc40000000f00 */
[----:B------:R-:W-:Y:S02]  /*5d30*/  MOV R132, 0x5d50 ;  /* 0x00005d5000847802 */ /* 0x000fe40000000f00 */
[----:B01---5:R-:W-:Y:S05]  /*5d40*/  CALL.REL.NOINC `($__internal_105_$__cuda_sm70_shflsync_down_p) ;  /* 0x000003e000007944 */ /* 0x023fea0003c00000 */
[----:B------:R-:W-:Y:S01]  /*5d50*/  FADD.FTZ R134, R134, R137 ;  /* 0x0000008986867221 */ /* 0x000fe20000010000 */
[----:B------:R-:W-:Y:S01]  /*5d60*/  MOV R139, 0x1f ;  /* 0x0000001f008b7802 */ /* 0x000fe20000000f00 */
[----:B-1----:R-:W-:Y:S01]  /*5d70*/  FADD.FTZ R135, R135, R136 ;  /* 0x0000008887877221 */ /* 0x002fe20000010000 */
[----:B------:R-:W-:Y:S01]  /*5d80*/  HFMA2.MMA R136, -RZ, RZ, 0, 4.76837158203125e-07 ;  /* 0x00000008ff887435 */ /* 0x000fe200000001ff */
[----:B------:R-:W-:Y:S02]  /*5d90*/  MOV R138, 0xffffffff ;  /* 0xffffffff008a7802 */ /* 0x000fe40000000f00 */
[----:B------:R-:W-:Y:S02]  /*5da0*/  MOV R133, R134 ;  /* 0x0000008600857202 */ /* 0x000fe40000000f00 */
[----:B------:R-:W-:Y:S02]  /*5db0*/  MOV R132, 0x5dd0 ;  /* 0x00005dd000847802 */ /* 0x000fe40000000f00 */
[----:B------:R-:W-:Y:S05]  /*5dc0*/  CALL.REL.NOINC `($__internal_105_$__cuda_sm70_shflsync_down_p) ;  /* 0x0000036000007944 */ /* 0x000fea0003c00000 */
[----:B-1----:R-:W-:Y:S01]  /*5dd0*/  MOV R137, R136 ;  /* 0x0000008800897202 */ /* 0x002fe20000000f00 */
[----:B------:R-:W-:Y:S01]  /*5de0*/  HFMA2.MMA R136, -RZ, RZ, 0, 4.76837158203125e-07 ;  /* 0x00000008ff887435 */ /* 0x000fe200000001ff */
[----:B------:R-:W-:-:S02]  /*5df0*/  MOV R133, R135 ;  /* 0x0000008700857202 */ /* 0x000fc40000000f00 */
[----:B------:R-:W-:Y:S02]  /*5e00*/  MOV R139, 0x1f ;  /* 0x0000001f008b7802 */ /* 0x000fe40000000f00 */
[----:B------:R-:W-:Y:S02]  /*5e10*/  MOV R138, 0xffffffff ;  /* 0xffffffff008a7802 */ /* 0x000fe40000000f00 */
[----:B------:R-:W-:Y:S02]  /*5e20*/  MOV R132, 0x5e40 ;  /* 0x00005e4000847802 */ /* 0x000fe40000000f00 */
[----:B------:R-:W-:Y:S05]  /*5e30*/  CALL.REL.NOINC `($__internal_105_$__cuda_sm70_shflsync_down_p) ;  /* 0x000002f000007944 */ /* 0x000fea0003c00000 */
[----:B------:R-:W-:Y:S01]  /*5e40*/  FADD.FTZ R134, R137, R134 ;  /* 0x0000008689867221 */ /* 0x000fe20000010000 */
[----:B------:R-:W-:Y:S01]  /*5e50*/  MOV R139, 0x1f ;  /* 0x0000001f008b7802 */ /* 0x000fe20000000f00 */
[----:B-1----:R-:W-:Y:S01]  /*5e60*/  FADD.FTZ R135, R135, R136 ;  /* 0x0000008887877221 */ /* 0x002fe20000010000 */
[----:B------:R-:W-:Y:S01]  /*5e70*/  HFMA2.MMA R136, -RZ, RZ, 0, 2.384185791015625e-07 ;  /* 0x00000004ff887435 */ /* 0x000fe200000001ff */
[----:B------:R-:W-:Y:S02]  /*5e80*/  MOV R138, 0xffffffff ;  /* 0xffffffff008a7802 */ /* 0x000fe40000000f00 */
[----:B------:R-:W-:-:S02]  /*5e90*/  MOV R133, R134 ;  /* 0x0000008600857202 */ /* 0x000fc40000000f00 */
[----:B------:R-:W-:Y:S02]  /*5ea0*/  MOV R132, 0x5ec0 ;  /* 0x00005ec000847802 */ /* 0x000fe40000000f00 */
[----:B------:R-:W-:Y:S05]  /*5eb0*/  CALL.REL.NOINC `($__internal_105_$__cuda_sm70_shflsync_down_p) ;  /* 0x0000027000007944 */ /* 0x000fea0003c00000 */
[----:B-1----:R-:W-:Y:S01]  /*5ec0*/  MOV R137, R136 ;  /* 0x0000008800897202 */ /* 0x002fe20000000f00 */
[----:B------:R-:W-:Y:S01]  /*5ed0*/  HFMA2.MMA R136, -RZ, RZ, 0, 2.384185791015625e-07 ;  /* 0x00000004ff887435 */ /* 0x000fe200000001ff */
[----:B------:R-:W-:Y:S02]  /*5ee0*/  MOV R133, R135 ;  /* 0x0000008700857202 */ /* 0x000fe40000000f00 */
[----:B------:R-:W-:Y:S02]  /*5ef0*/  MOV R139, 0x1f ;  /* 0x0000001f008b7802 */ /* 0x000fe40000000f00 */
[----:B------:R-:W-:Y:S02]  /*5f00*/  MOV R138, 0xffffffff ;  /* 0xffffffff008a7802 */ /* 0x000fe40000000f00 */
[----:B------:R-:W-:Y:S02]  /*5f10*/  MOV R132, 0x5f30 ;  /* 0x00005f3000847802 */ /* 0x000fe40000000f00 */
[----:B------:R-:W-:Y:S05]  /*5f20*/  CALL.REL.NOINC `($__internal_105_$__cuda_sm70_shflsync_down_p) ;  /* 0x0000020000007944 */ /* 0x000fea0003c00000 */
[----:B------:R-:W-:Y:S01]  /*5f30*/  FADD.FTZ R134, R137, R134 ;  /* 0x0000008689867221 */ /* 0x000fe20000010000 */
[----:B------:R-:W-:Y:S01]  /*5f40*/  MOV R139, 0x1f ;  /* 0x0000001f008b7802 */ /* 0x000fe20000000f00 */
[----:B-1----:R-:W-:Y:S01]  /*5f50*/  FADD.FTZ R135, R135, R136 ;  /* 0x0000008887877221 */ /* 0x002fe20000010000 */
[----:B------:R-:W-:Y:S01]  /*5f60*/  HFMA2.MMA R136, -RZ, RZ, 0, 1.1920928955078125e-07 ;  /* 0x00000002ff887435 */ /* 0x000fe200000001ff */
[----:B------:R-:W-:-:S02]  /*5f70*/  MOV R138, 0xffffffff ;  /* 0xffffffff008a7802 */ /* 0x000fc40000000f00 */
[----:B------:R-:W-:Y:S02]  /*5f80*/  MOV R133, R134 ;  /* 0x0000008600857202 */ /* 0x000fe40000000f00 */
[----:B------:R-:W-:Y:S02]  /*5f90*/  MOV R132, 0x5fb0 ;  /* 0x00005fb000847802 */ /* 0x000fe40000000f00 */
[----:B------:R-:W-:Y:S05]  /*5fa0*/  CALL.REL.NOINC `($__internal_105_$__cuda_sm70_shflsync_down_p) ;  /* 0x0000018000007944 */ /* 0x000fea0003c00000 */
[----:B-1----:R-:W-:Y:S01]  /*5fb0*/  MOV R137, R136 ;  /* 0x0000008800897202 */ /* 0x002fe20000000f00 */
[----:B------:R-:W-:Y:S01]  /*5fc0*/  HFMA2.MMA R136, -RZ, RZ, 0, 1.1920928955078125e-07 ;  /* 0x00000002ff887435 */ /* 0x000fe200000001ff */
[----:B------:R-:W-:Y:S02]  /*5fd0*/  MOV R133, R135 ;  /* 0x0000008700857202 */ /* 0x000fe40000000f00 */
[----:B------:R-:W-:Y:S02]  /*5fe0*/  MOV R139, 0x1f ;  /* 0x0000001f008b7802 */ /* 0x000fe40000000f00 */
[----:B------:R-:W-:Y:S02]  /*5ff0*/  MOV R138, 0xffffffff ;  /* 0xffffffff008a7802 */ /* 0x000fe40000000f00 */
[----:B------:R-:W-:-:S02]  /*6000*/  MOV R132, 0x6020 ;  /* 0x0000602000847802 */ /* 0x000fc40000000f00 */
[----:B------:R-:W-:Y:S05]  /*6010*/  CALL.REL.NOINC `($__internal_105_$__cuda_sm70_shflsync_down_p) ;  /* 0x0000011000007944 */ /* 0x000fea0003c00000 */
[----:B------:R-:W-:Y:S01]  /*6020*/  FADD.FTZ R134, R137, R134 ;  /* 0x0000008689867221 */ /* 0x000fe20000010000 */
[----:B------:R-:W-:Y:S01]  /*6030*/  MOV R139, 0x1f ;  /* 0x0000001f008b7802 */ /* 0x000fe20000000f00 */
[----:B-1----:R-:W-:Y:S01]  /*6040*/  FADD.FTZ R137, R135, R136 ;  /* 0x0000008887897221 */ /* 0x002fe20000010000 */
[----:B------:R-:W-:Y:S01]  /*6050*/  HFMA2.MMA R136, -RZ, RZ, 0, 5.9604644775390625e-08 ;  /* 0x00000001ff887435 */ /* 0x000fe200000001ff */
[----:B------:R-:W-:-:S02]  /*6060*/  MOV R138, 0xffffffff ;  /* 0xffffffff008a7802 */ /* 0x000fc40000000f00 */
[----:B------:R-:W-:Y:S02]  /*6070*/  MOV R133, R134 ;  /* 0x0000008600857202 */ /* 0x000fe40000000f00 */
[----:B------:R-:W-:Y:S02]  /*6080*/  MOV R132, 0x60a0 ;  /* 0x000060a000847802 */ /* 0x000fe40000000f00 */
[----:B------:R-:W-:Y:S05]  /*6090*/  CALL.REL.NOINC `($__internal_105_$__cuda_sm70_shflsync_down_p) ;  /* 0x0000009000007944 */ /* 0x000fea0003c00000 */
[----:B-1----:R-:W-:Y:S01]  /*60a0*/  MOV R135, R136 ;  /* 0x0000008800877202 */ /* 0x002fe20000000f00 */
[----:B------:R-:W-:Y:S01]  /*60b0*/  HFMA2.MMA R136, -RZ, RZ, 0, 5.9604644775390625e-08 ;  /* 0x00000001ff887435 */ /* 0x000fe200000001ff */
[----:B------:R-:W-:Y:S02]  /*60c0*/  MOV R133, R137 ;  /* 0x0000008900857202 */ /* 0x000fe40000000f00 */
[----:B------:R-:W-:Y:S02]  /*60d0*/  MOV R139, 0x1f ;  /* 0x0000001f008b7802 */ /* 0x000fe40000000f00 */
[----:B------:R-:W-:Y:S02]  /*60e0*/  MOV R138, 0xffffffff ;  /* 0xffffffff008a7802 */ /* 0x000fe40000000f00 */
[----:B------:R-:W-:-:S02]  /*60f0*/  MOV R132, 0x6110 ;  /* 0x0000611000847802 */ /* 0x000fc40000000f00 */
[----:B------:R-:W-:Y:S05]  /*6100*/  CALL.REL.NOINC `($__internal_105_$__cuda_sm70_shflsync_down_p) ;  /* 0x0000002000007944 */ /* 0x000fea0003c00000 */
[----:B-1----:R-:W-:Y:S01]  /*6110*/  MOV R133, R136 ;  /* 0x0000008800857202 */ /* 0x002fe20000000f00 */
[----:B------:R-:W-:Y:S05]  /*6120*/  BRA `(.L_x_7679) ;  /* 0xffffca8000007947 */ /* 0x000fea000383ffff */
        .weak           $__internal_105_$__cuda_sm70_shflsync_down_p
        .type           $__internal_105_$__cuda_sm70_shflsync_down_p,@function
        .size           $__internal_105_$__cuda_sm70_shflsync_down_p,(.L_x_14323 - $__internal_105_$__cuda_sm70_shflsync_down_p)
$__internal_105_$__cuda_sm70_shflsync_down_p:
[----:B------:R-:W-:Y:S04]  /*6130*/  WARPSYNC R138 ;  /* 0x0000008a00007348 */ /* 0x000fe80003800000 */
[----:B------:R0:W1:Y:S02]  /*6140*/  SHFL.DOWN PT, R136, R133, R136, R139 ;  /* 0x0800008885887389 */ /* 0x00006400000e008b */
[----:B0-----:R-:W-:-:S06]  /*6150*/  HFMA2.MMA R133, -RZ, RZ, 0, 0 ;  /* 0x00000000ff857435 */ /* 0x001fcc00000001ff */
[----:B------:R-:W-:Y:S05]  /*6160*/  RET.REL.NODEC R132 `(_ZN10layer_norm13ln_bwd_kernelINS_13Kernel_traitsIf6__halfS2_S2_fjLj5120ELj1ELj1ELj4ELj16ENS_18Kernel_traits_baseILj5120EfS2_S2_S2_fjLj128EEEEELb0ELb1ELb0ELb1EEEvNS_9BwdParamsE) ;  /* 0xffff9e9084007950 */ /* 0x000fea0003c3ffff */
.L_x_7680:
        /* <DEDUP_REMOVED lines=9> */
.L_x_14323:


//--------------------- .text._ZN10layer_norm13ln_bwd_kernelINS_13Kernel_traitsIf6__halfS2_S2_fjLj5120ELj1ELj1ELj4ELj16ENS_18Kernel_traits_baseILj5120EfS2_S2_S2_fjLj128EEEEELb0ELb1ELb1ELb0EEEvNS_9BwdParamsE --------------------------
	.section	.text._ZN10layer_norm13ln_bwd_kernelINS_13Kernel_traitsIf6__halfS2_S2_fjLj5120ELj1ELj1ELj4ELj16ENS_18Kernel_traits_baseILj5120EfS2_S2_S2_fjLj128EEEEELb0ELb1ELb1ELb0EEEvNS_9BwdParamsE,"ax",@progbits
	.sectioninfo	@"SHI_REGISTERS=255"
	.align	128
        .global         _ZN10layer_norm13ln_bwd_kernelINS_13Kernel_traitsIf6__halfS2_S2_fjLj5120ELj1ELj1ELj4ELj16ENS_18Kernel_traits_baseILj5120EfS2_S2_S2_fjLj128EEEEELb0ELb1ELb1ELb0EEEvNS_9BwdParamsE
        .type           _ZN10layer_norm13ln_bwd_kernelINS_13Kernel_traitsIf6__halfS2_S2_fjLj5120ELj1ELj1ELj4ELj16ENS_18Kernel_traits_baseILj5120EfS2_S2_S2_fjLj128EEEEELb0ELb1ELb1ELb0EEEvNS_9BwdParamsE,@function
        .size           _ZN10layer_norm13ln_bwd_kernelINS_13Kernel_traitsIf6__halfS2_S2_fjLj5120ELj1ELj1ELj4ELj16ENS_18Kernel_traits_baseILj5120EfS2_S2_S2_fjLj128EEEEELb0ELb1ELb1ELb0EEEvNS_9BwdParamsE,(.L_x_14324 - _ZN10layer_norm13ln_bwd_kernelINS_13Kernel_traitsIf6__halfS2_S2_fjLj5120ELj1ELj1ELj4ELj16ENS_18Kernel_traits_baseILj5120EfS2_S2_S2_fjLj128EEEEELb0ELb1ELb1ELb0EEEvNS_9BwdParamsE)
        .other          _ZN10layer_norm13ln_bwd_kernelINS_13Kernel_traitsIf6__halfS2_S2_fjLj5120ELj1ELj1ELj4ELj16ENS_18Kernel_traits_baseILj5120EfS2_S2_S2_fjLj128EEEEELb0ELb1ELb1ELb0EEEvNS_9BwdParamsE,@"STO_CUDA_ENTRY STV_DEFAULT"
_ZN10layer_norm13ln_bwd_kernelINS_13Kernel_traitsIf6__halfS2_S2_fjLj5120ELj1ELj1ELj4ELj16ENS_18Kernel_traits_baseILj5120EfS2_S2_S2_fjLj128EEEEELb0ELb1ELb1ELb0EEEvNS_9BwdParamsE:
.text._ZN10layer_norm13ln_bwd_kernelINS_13Kernel_traitsIf6__halfS2_S2_fjLj5120ELj1ELj1ELj4ELj16ENS_18Kernel_traits_baseILj5120EfS2_S2_S2_fjLj128EEEEELb0ELb1ELb1ELb0EEEvNS_9BwdParamsE:
        /* <DEDUP_REMOVED lines=25> */
[----:B------:R-:W-:-:S03]  /*0190*/  @P3 MOV R11, 0x20 ;  /* 0x00000020000b3802 */ /* 0x000fc60000000f00 */
        /* <DEDUP_REMOVED lines=167> */
.L_x_7847:
        /* <DEDUP_REMOVED lines=28> */
[----:B------:R1:W5:Y:S02]  /*0dd0*/  LDG.E.128 R160, [R188.64] ;  /* 0x00000004bca07981 */ /* 0x000364000c1e1d00 */
.L_x_7686:
[----:B------:R-:W-:Y:S02]  /*0de0*/  IADD3 R5, R4, 0x80, RZ ;  /* 0x0000008004057810 */ /* 0x000fe40007ffe0ff */
.L_x_7685:
[----:B------:R-:W-:Y:S05]  /*0df0*/  BSYNC B1 ;  /* 0x0000000000017941 */ /* 0x000fea0003800000 */
.L_x_7684:
        /* <DEDUP_REMOVED lines=8> */
.L_x_7689:
[----:B------:R-:W-:Y:S02]  /*0e80*/  IADD3 R5, R5, 0x80, RZ ;  /* 0x0000008005057810 */ /* 0x000fe40007ffe0ff */
.L_x_7688:
[----:B------:R-:W-:Y:S05]  /*0e90*/  BSYNC B1 ;  /* 0x0000000000017941 */ /* 0x000fea0003800000 */
.L_x_7687:
[----:B------:R-:W-:Y:S01]  /*0ea0*/  BSSY B1, `(.L_x_7690) ;  /* 0x0000008000017945 */ /* 0x000fe20003800000 */
[----:B------:R-:W-:Y:S05]  /*0eb0*/  @!P0 BRA `(.L_x_7691) ;  /* 0x0000006000008947 */ /* 0x000fea0003800000 */
[----:B------:R-:W-:-:S04]  /*0ec0*/  ISETP.NE.U32.AND P3, PT, RZ, c[0x0][0x218], PT ;  /* 0x00008600ff007a0c */ /* 0x000fc80003f65070 */
[----:B------:R-:W-:-:S13]  /*0ed0*/  ISETP.NE.AND.EX P3, PT, RZ, c[0x0][0x21c], PT, P3 ;  /* 0x00008700ff007a0c */ /* 0x000fda0003f65330 */
[----:B------:R-:W-:Y:S05]  /*0ee0*/  @!P3 BRA `(.L_x_7692) ;  /* 0x000000200000b947 */ /* 0x000fea0003800000 */
[----:B0-----:R-:W-:-:S05]  /*0ef0*/  IMAD.WIDE.U32 R22, R5, R190, c[0x0][0x218] ;  /* 0x0000860005167625 */ /* 0x001fca00078e00be */
[----:B------:R0:W5:Y:S02]  /*0f00*/  LDG.E.128 R24, [R22.64] ;  /* 0x0000000416187981 */ /* 0x000164000c1e1d00 */
.L_x_7692:
[----:B------:R-:W-:Y:S02]  /*0f10*/  IADD3 R5, R5, 0x80, RZ ;  /* 0x0000008005057810 */ /* 0x000fe40007ffe0ff */
.L_x_7691:
[----:B------:R-:W-:Y:S05]  /*0f20*/  BSYNC B1 ;  /* 0x0000000000017941 */ /* 0x000fea0003800000 */
.L_x_7690:
[----:B------:R-:W-:Y:S01]  /*0f30*/  BSSY B1, `(.L_x_7693) ;  /* 0x0000008000017945 */ /* 0x000fe20003800000 */
[----:B------:R-:W-:Y:S05]  /*0f40*/  @!P1 BRA `(.L_x_7694) ;  /* 0x0000006000009947 */ /* 0x000fea0003800000 */
[----:B------:R-:W-:-:S04]  /*0f50*/  ISETP.NE.U32.AND P3, PT, RZ, c[0x0][0x218], PT ;  /* 0x00008600ff007a0c */ /* 0x000fc80003f65070 */
[----:B------:R-:W-:-:S13]  /*0f60*/  ISETP.NE.AND.EX P3, PT, RZ, c[0x0][0x21c], PT, P3 ;  /* 0x00008700ff007a0c */ /* 0x000fda0003f65330 */
[----:B------:R-:W-:Y:S05]  /*0f70*/  @!P3 BRA `(.L_x_7695) ;  /* 0x000000200000b947 */ /* 0x000fea0003800000 */
[----:B0-----:R-:W-:-:S05]  /*0f80*/  IMAD.WIDE.U32 R22, R5, R190, c[0x0][0x218] ;  /* 0x0000860005167625 */ /* 0x001fca00078e00be */
[----:B------:R0:W5:Y:S02]  /*0f90*/  LDG.E.128 R168, [R22.64] ;  /* 0x0000000416a87981 */ /* 0x000164000c1e1d00 */
.L_x_7695:
[----:B------:R-:W-:Y:S02]  /*0fa0*/  IADD3 R5, R5, 0x80, RZ ;  /* 0x0000008005057810 */ /* 0x000fe40007ffe0ff */
.L_x_7694:
[----:B------:R-:W-:Y:S05]  /*0fb0*/  BSYNC B1 ;  /* 0x0000000000017941 */ /* 0x000fea0003800000 */
.L_x_7693:
        /* <DEDUP_REMOVED lines=8> */
.L_x_7683:
        /* <DEDUP_REMOVED lines=23> */
[----:B-1----:R-:W-:Y:S01]  /*11b0*/  ISETP.NE.AND P3, PT, R190, RZ, PT ;  /* 0x000000ffbe00720c */ /* 0x002fe20003f65270 */
[----:B--2---:R-:W-:-:S02]  /*11c0*/  HADD2.F32 R190, -RZ, R184.H0_H0 ;  /* 0x200000b8ffbe7230 */ /* 0x004fc40000004100 */
[----:B------:R-:W-:Y:S01]  /*11d0*/  HADD2.F32 R216, -RZ, R184.H1_H1 ;  /* 0x300000b8ffd87230 */ /* 0x000fe20000004100 */
[----:B-----5:R-:W-:-:S05]  /*11e0*/  FSEL R184, R5, RZ, !P3 ;  /* 0x000000ff05b87208 */ /* 0x020fca0005800000 */
[C---:B------:R-:W-:Y:S02]  /*11f0*/  FADD.FTZ R248, -R184.reuse, R190 ;  /* 0x000000beb8f87221 */ /* 0x040fe40000010100 */
[----:B------:R-:W-:Y:S01]  /*1200*/  FADD.FTZ R247, -R184, R216 ;  /* 0x000000d8b8f77221 */ /* 0x000fe20000010100 */
[--C-:B---3--:R-:W-:Y:S02]  /*1210*/  HADD2.F32 R246, -RZ, R20.reuse.H0_H0 ;  /* 0x20000014fff67230 */ /* 0x108fe40000004100 */
[----:B------:R-:W-:Y:S01]  /*1220*/  HADD2.F32 R221, -RZ, R20.H1_H1 ;  /* 0x30000014ffdd7230 */ /* 0x000fe20000004100 */
[C---:B------:R-:W-:Y:S02]  /*1230*/  FMUL.FTZ R20, R0.reuse, R248 ;  /* 0x000000f800147220 */ /* 0x040fe40000410000 */
[----:B------:R-:W2:Y:S01]  /*1240*/  LDL R248, [R1+0x11c] ;  /* 0x00011c0001f87983 */ /* 0x000ea20000100800 */
[----:B0-----:R-:W-:-:S03]  /*1250*/  FMUL.FTZ R2, R0, R247 ;  /* 0x000000f700027220 */ /* 0x001fc60000410000 */
[----:B------:R-:W3:Y:S01]  /*1260*/  LDL R247, [R1+0x120] ;  /* 0x0001200001f77983 */ /* 0x000ee20000100800 */
[--C-:B------:R-:W-:Y:S02]  /*1270*/  HADD2.F32 R189, -RZ, R185.reuse.H0_H0 ;  /* 0x200000b9ffbd7230 */ /* 0x100fe40000004100 */
[----:B------:R-:W-:-:S03]  /*1280*/  HADD2.F32 R191, -RZ, R185.H1_H1 ;  /* 0x300000b9ffbf7230 */ /* 0x000fc60000004100 */
[C---:B------:R-:W-:Y:S01]  /*1290*/  FADD.FTZ R217, -R184.reuse, R189 ;  /* 0x000000bdb8d97221 */ /* 0x040fe20000010100 */
[--C-:B------:R-:W-:Y:S01]  /*12a0*/  HADD2.F32 R216, -RZ, R21.reuse.H0_H0 ;  /* 0x20000015ffd87230 */ /* 0x100fe20000004100 */
[----:B------:R-:W-:Y:S01]  /*12b0*/  FADD.FTZ R191, -R184, R191 ;  /* 0x000000bfb8bf7221 */ /* 0x000fe20000010100 */
[----:B------:R-:W-:Y:S01]  /*12c0*/  HADD2.F32 R190, -RZ, R21.H1_H1 ;  /* 0x30000015ffbe7230 */ /* 0x000fe20000004100 */
[----:B------:R-:W-:Y:S01]  /*12d0*/  FMUL.FTZ R21, R249, R246 ;  /* 0x000000f6f9157220 */ /* 0x000fe20000410000 */
[----:B------:R-:W-:Y:S01]  /*12e0*/  HADD2.F32 R188, -RZ, R186.H0_H0 ;  /* 0x200000baffbc7230 */ /* 0x000fe20000004100 */
        /* <DEDUP_REMOVED lines=9> */
[----:B------:R-:W-:-:S05]  /*1380*/  HADD2.F32 R189, -RZ, R22.H0_H0 ;  /* 0x20000016ffbd7230 */ /* 0x000fca0000004100 */
        /* <DEDUP_REMOVED lines=17> */
[----:B------:R-:W-:Y:S02]  /*14a0*/  HADD2.F32 R186, -RZ, R186.H1_H1 ;  /* 0x300000baffba7230 */ /* 0x000fe40000004100 */
[----:B------:R-:W-:-:S02]  /*14b0*/  HADD2.F32 R185, -RZ, R187.H0_H0 ;  /* 0x200000bbffb97230 */ /* 0x000fc40000004100 */
[----:B------:R-:W-:Y:S01]  /*14c0*/  HADD2.F32 R187, -RZ, R187.H1_H1 ;  /* 0x300000bbffbb7230 */ /* 0x000fe20000004100 */
[C---:B------:R-:W-:Y:S02]  /*14d0*/  FADD.FTZ R186, -R184.reuse, R186 ;  /* 0x000000bab8ba7221 */ /* 0x040fe40000010100 */
[----:B------:R-:W-:Y:S02]  /*14e0*/  FADD.FTZ R185, -R184, R185 ;  /* 0x000000b9b8b97221 */ /* 0x000fe40000010100 */
[----:B------:R-:W-:Y:S02]  /*14f0*/  FMUL.FTZ R251, R0, R186 ;  /* 0x000000ba00fb7220 */ /* 0x000fe40000410000 */
[----:B------:R-:W-:Y:S02]  /*1500*/  FADD.FTZ R186, RZ, R21 ;  /* 0x00000015ffba7221 */ /* 0x000fe40000010000 */
[----:B------:R-:W-:Y:S01]  /*1510*/  FADD.FTZ R184, -R184, R187 ;  /* 0x000000bbb8b87221 */ /* 0x000fe20000010100 */
[----:B------:R-:W-:Y:S01]  /*1520*/  HADD2.F32 R187, -RZ, R22.H1_H1 ;  /* 0x30000016ffbb7230 */ /* 0x000fe20000004100 */
[----:B------:R-:W-:Y:S01]  /*1530*/  FADD.FTZ R186, R186, R221 ;  /* 0x000000ddbaba7221 */ /* 0x000fe20000010000 */
[----:B------:R-:W-:-:S03]  /*1540*/  HADD2.F32 R22, -RZ, R23.H0_H0 ;  /* 0x20000017ff167230 */ /* 0x000fc60000004100 */
        /* <DEDUP_REMOVED lines=13> */
[----:B------:R-:W-:Y:S01]  /*1620*/  HADD2.F32 R23, -RZ, R23.H1_H1 ;  /* 0x30000017ff177230 */ /* 0x000fe20000004100 */
        /* <DEDUP_REMOVED lines=16> */
.L_x_7698:
[----:B0-----:R-:W-:Y:S05]  /*1730*/  BSYNC B1 ;  /* 0x0000000000017941 */ /* 0x001fea0003800000 */
.L_x_7697:
        /* <DEDUP_REMOVED lines=18> */
[----:B0-----:R-:W-:Y:S01]  /*1860*/  ISETP.NE.AND P3, PT, R215, RZ, PT ;  /* 0x000000ffd700720c */ /* 0x001fe20003f65270 */
[--C-:B--2---:R-:W-:Y:S02]  /*1870*/  HADD2.F32 R231, -RZ, R184.reuse.H0_H0 ;  /* 0x200000b8ffe77230 */ /* 0x104fe40000004100 */
[----:B------:R-:W-:Y:S01]  /*1880*/  HADD2.F32 R215, -RZ, R184.H1_H1 ;  /* 0x300000b8ffd77230 */ /* 0x000fe20000004100 */
[----:B-----5:R-:W-:Y:S01]  /*1890*/  FSEL R184, R5, RZ, !P3 ;  /* 0x000000ff05b87208 */ /* 0x020fe20005800000 */
[--C-:B------:R-:W-:Y:S02]  /*18a0*/  HADD2.F32 R214, -RZ, R185.reuse.H0_H0 ;  /* 0x200000b9ffd67230 */ /* 0x100fe40000004100 */
[----:B------:R-:W-:Y:S02]  /*18b0*/  HADD2.F32 R185, -RZ, R185.H1_H1 ;  /* 0x300000b9ffb97230 */ /* 0x000fe40000004100 */
[----:B------:R-:W-:Y:S01]  /*18c0*/  FADD.FTZ R230, -R184, R215 ;  /* 0x000000d7b8e67221 */ /* 0x000fe20000010100 */
[----:B-1----:R-:W-:-:S02]  /*18d0*/  HADD2.F32 R22, -RZ, R186.H0_H0 ;  /* 0x200000baff167230 */ /* 0x002fc40000004100 */
[--C-:B------:R-:W-:Y:S01]  /*18e0*/  HADD2.F32 R229, -RZ, R187.reuse.H0_H0 ;  /* 0x200000bbffe57230 */ /* 0x100fe20000004100 */
[----:B------:R-:W-:Y:S01]  /*18f0*/  FMUL.FTZ R240, R0, R230 ;  /* 0x000000e600f07220 */ /* 0x000fe20000410000 */
[----:B------:R-:W-:Y:S01]  /*1900*/  HADD2.F32 R23, -RZ, R186.H1_H1 ;  /* 0x300000baff177230 */ /* 0x000fe20000004100 */
[----:B------:R-:W2:Y:S01]  /*1910*/  LDL R230, [R1+0xcc] ;  /* 0x0000cc0001e67983 */ /* 0x000ea20000100800 */
[----:B------:R-:W-:Y:S01]  /*1920*/  HADD2.F32 R186, -RZ, R187.H1_H1 ;  /* 0x300000bbffba7230 */ /* 0x000fe20000004100 */
[C---:B------:R-:W-:Y:S02]  /*1930*/  FADD.FTZ R231, -R184.reuse, R231 ;  /* 0x000000e7b8e77221 */ /* 0x040fe40000010100 */
[C---:B------:R-:W-:Y:S02]  /*1940*/  FADD.FTZ R187, -R184.reuse, R185 ;  /* 0x000000b9b8bb7221 */ /* 0x040fe40000010100 */
[C---:B------:R-:W-:Y:S02]  /*1950*/  FADD.FTZ R185, -R184.reuse, R22 ;  /* 0x00000016b8b97221 */ /* 0x040fe40000010100 */
[----:B------:R-:W-:Y:S01]  /*1960*/  FADD.FTZ R22, -R184, R229 ;  /* 0x000000e5b8167221 */ /* 0x000fe20000010100 */
[----:B---3--:R-:W-:Y:S01]  /*1970*/  HADD2.F32 R229, -RZ, R188.H0_H0 ;  /* 0x200000bcffe57230 */ /* 0x008fe20000004100 */
[----:B------:R-:W-:Y:S01]  /*1980*/  FMUL.FTZ R245, R0, R231 ;  /* 0x000000e700f57220 */ /* 0x000fe20000410000 */
[----:B------:R-:W-:Y:S01]  /*1990*/  HADD2.F32 R236, -RZ, R191.H0_H0 ;  /* 0x200000bfffec7230 */ /* 0x000fe20000004100 */
[----:B------:R-:W-:-:S02]  /*19a0*/  FADD.FTZ R214, -R184, R214 ;  /* 0x000000d6b8d67221 */ /* 0x000fc40000010100 */
[----:B------:R-:W-:Y:S02]  /*19b0*/  FADD.FTZ R88, R88, R229 ;  /* 0x000000e558587221 */ /* 0x000fe40000010000 */
[-C--:B------:R-:W-:Y:S02]  /*19c0*/  FFMA.FTZ R44, R245, R229.reuse, R44 ;  /* 0x000000e5f52c7223 */ /* 0x080fe4000001002c */
[----:B------:R-:W-:Y:S02]  /*19d0*/  FMUL.FTZ R241, R237, R229 ;  /* 0x000000e5edf17220 */ /* 0x000fe40000410000 */
[----:B------:R-:W3:Y:S01]  /*19e0*/  LDL R229, [R1+0xd0] ;  /* 0x0000d00001e57983 */ /* 0x000ee20000100800 */
[C---:B------:R-:W-:Y:S01]  /*19f0*/  FMUL.FTZ R238, R0.reuse, R214 ;  /* 0x000000d600ee7220 */ /* 0x040fe20000410000 */
[----:B------:R-:W-:Y:S01]  /*1a00*/  MOV R214, R236 ;  /* 0x000000ec00d67202 */ /* 0x000fe20000000f00 */
[----:B------:R-:W-:Y:S02]  /*1a10*/  FMUL.FTZ R236, R0, R187 ;  /* 0x000000bb00ec7220 */ /* 0x000fe40000410000 */
[----:B------:R-:W3:Y:S01]  /*1a20*/  LDL R187, [R1+0xd4] ;  /* 0x0000d40001bb7983 */ /* 0x000ee20000100800 */
[C---:B------:R-:W-:Y:S01]  /*1a30*/  FADD.FTZ R23, -R184.reuse, R23 ;  /* 0x00000017b8177221 */ /* 0x040fe20000010100 */
[----:B------:R-:W-:Y:S01]  /*1a40*/  HADD2.F32 R215, -RZ, R188.H1_H1 ;  /* 0x300000bcffd77230 */ /* 0x000fe20000004100 */
[----:B------:R-:W-:Y:S01]  /*1a50*/  FADD.FTZ R184, -R184, R186 ;  /* 0x000000bab8b87221 */ /* 0x000fe20000010100 */
[----:B------:R-:W-:-:S02]  /*1a60*/  HADD2.F32 R188, -RZ, R189.H0_H0 ;  /* 0x200000bdffbc7230 */ /* 0x000fc40000004100 */
[----:B------:R-:W-:Y:S01]  /*1a70*/  HADD2.F32 R186, -RZ, R189.H1_H1 ;  /* 0x300000bdffba7230 */ /* 0x000fe20000004100 */
[----:B------:R-:W-:Y:S01]  /*1a80*/  FMUL.FTZ R239, R235, R215 ;  /* 0x000000d7ebef7220 */ /* 0x000fe20000410000 */
[----:B------:R-:W-:Y:S01]  /*1a90*/  HADD2.F32 R189, -RZ, R190.H0_H0 ;  /* 0x200000beffbd7230 */ /* 0x000fe20000004100 */
        /* <DEDUP_REMOVED lines=9> */
[----:B------:R-:W-:Y:S01]  /*1b30*/  HADD2.F32 R190, -RZ, R190.H1_H1 ;  /* 0x300000beffbe7230 */ /* 0x000fe20000004100 */
[----:B------:R-:W-:Y:S02]  /*1b40*/  FADD.FTZ R23, R185, R239 ;  /* 0x000000efb9177221 */ /* 0x000fe40000010000 */
[----:B------:R-:W-:-:S02]  /*1b50*/  FFMA.FTZ R186, R240, R239, R186 ;  /* 0x000000eff0ba7223 */ /* 0x000fc400000100ba */
[----:B------:R-:W-:Y:S02]  /*1b60*/  FADD.FTZ R23, R23, R237 ;  /* 0x000000ed17177221 */ /* 0x000fe40000010000 */
[----:B------:R-:W-:Y:S02]  /*1b70*/  FFMA.FTZ R186, R238, R237, R186 ;  /* 0x000000edeeba7223 */ /* 0x000fe400000100ba */
[----:B------:R-:W-:Y:S01]  /*1b80*/  FADD.FTZ R23, R23, R235 ;  /* 0x000000eb17177221 */ /* 0x000fe20000010000 */
[----:B------:R-:W-:-:S03]  /*1b90*/  HADD2.F32 R191, -RZ, R191.H1_H1 ;  /* 0x300000bfffbf7230 */ /* 0x000fc60000004100 */
        /* <DEDUP_REMOVED lines=28> */
.L_x_7700:
[----:B------:R-:W-:Y:S05]  /*1d60*/  BSYNC B1 ;  /* 0x0000000000017941 */ /* 0x000fea0003800000 */
.L_x_7699:
[----:B------:R-:W-:Y:S01]  /*1d70*/  BSSY B1, `(.L_x_7701) ;  /* 0x0000060000017945 */ /* 0x000fe20003800000 */
[----:B------:R-:W-:Y:S05]  /*1d80*/  @!P0 BRA `(.L_x_7702) ;  /* 0x000005e000008947 */ /* 0x000fea0003800000 */
[----:B------:R-:W-:Y:S01]  /*1d90*/  HFMA2.MMA R199, -RZ, RZ, 0, 9.5367431640625e-07 ;  /* 0x00000010ffc77435 */ /* 0x000fe200000001ff */
[----:B------:R-:W2:Y:S04]  /*1da0*/  LDL R223, [R1+0x98] ;  /* 0x0000980001df7983 */ /* 0x000ea80000100800 */
[----:B------:R-:W3:Y:S01]  /*1db0*/  LDL R222, [R1+0x9c] ;  /* 0x00009c0001de7983 */ /* 0x000ee20000100800 */
[----:B------:R-:W0:Y:S01]  /*1dc0*/  LDC.U8 R200, c[0x0][0x1f0] ;  /* 0x00007c00ffc87b82 */ /* 0x000e220000000000 */
[----:B------:R-:W-:-:S02]  /*1dd0*/  ISETP.NE.U32.AND P3, PT, RZ, c[0x0][0x218], PT ;  /* 0x00008600ff007a0c */ /* 0x000fc40003f65070 */
[----:B------:R-:W4:Y:S01]  /*1de0*/  LDL R220, [R1+0xa0] ;  /* 0x0000a00001dc7983 */ /* 0x000f220000100800 */
[----:B------:R-:W-:-:S03]  /*1df0*/  IMAD.WIDE.U32 R22, R221, R199, c[0x0][0x188] ;  /* 0x00006200dd167625 */ /* 0x000fc600078e00c7 */
[----:B------:R-:W2:Y:S04]  /*1e00*/  LDL R219, [R1+0xa4] ;  /* 0x0000a40001db7983 */ /* 0x000ea80000100800 */
[----:B------:R1:W2:Y:S04]  /*1e10*/  LDG.E.128 R184, [R22.64] ;  /* 0x0000000416b87981 */ /* 0x0002a8000c1e1d00 */
[----:B------:R-:W3:Y:S04]  /*1e20*/  LDL R218, [R1+0x88] ;  /* 0x0000880001da7983 */ /* 0x000ee80000100800 */
[----:B------:R-:W3:Y:S01]  /*1e30*/  LDL R197, [R1+0x8c] ;  /* 0x00008c0001c57983 */ /* 0x000ee20000100800 */
[----:B-1----:R-:W-:-:S05]  /*1e40*/  IMAD.WIDE.U32 R22, R213, R199, c[0x0][0x208] ;  /* 0x00008200d5167625 */ /* 0x002fca00078e00c7 */
[----:B------:R1:W3:Y:S01]  /*1e50*/  LDG.E.128 R188, [R22.64] ;  /* 0x0000000416bc7981 */ /* 0x0002e2000c1e1d00 */
[----:B------:R-:W-:-:S13]  /*1e60*/  ISETP.NE.AND.EX P3, PT, RZ, c[0x0][0x21c], PT, P3 ;  /* 0x00008700ff007a0c */ /* 0x000fda0003f65330 */
[----:B-1----:R-:W-:Y:S02]  /*1e70*/  @P3 IMAD.WIDE.U32 R22, R221, R199, c[0x0][0x218] ;  /* 0x00008600dd163625 */ /* 0x002fe400078e00c7 */
[----:B------:R-:W4:Y:S04]  /*1e80*/  LDL R199, [R1+0x90] ;  /* 0x0000900001c77983 */ /* 0x000f280000100800 */
[----:B------:R1:W5:Y:S01]  /*1e90*/  @P3 LDG.E.128 R24, [R22.64] ;  /* 0x0000000416183981 */ /* 0x000362000c1e1d00 */
[----:B0-----:R-:W-:-:S03]  /*1ea0*/  ISETP.NE.AND P3, PT, R200, RZ, PT ;  /* 0x000000ffc800720c */ /* 0x001fc60003f65270 */
[----:B------:R-:W4:Y:S01]  /*1eb0*/  LDL R200, [R1+0x94] ;  /* 0x0000940001c87983 */ /* 0x000f220000100800 */
[----:B------:R-:W-:Y:S02]  /*1ec0*/  IADD3 R213, R213, 0x80, RZ ;  /* 0x00000080d5d57810 */ /* 0x000fe40007ffe0ff */
[----:B------:R-:W-:Y:S01]  /*1ed0*/  IADD3 R221, R221, 0x80, RZ ;  /* 0x00000080dddd7810 */ /* 0x000fe20007ffe0ff */
[--C-:B--2---:R-:W-:Y:S02]  /*1ee0*/  HADD2.F32 R194, -RZ, R184.reuse.H0_H0 ;  /* 0x200000b8ffc27230 */ /* 0x104fe40000004100 */
[----:B------:R-:W-:Y:S01]  /*1ef0*/  HADD2.F32 R192, -RZ, R184.H1_H1 ;  /* 0x300000b8ffc07230 */ /* 0x000fe20000004100 */
[----:B-----5:R-:W-:Y:S01]  /*1f00*/  FSEL R184, R5, RZ, !P3 ;  /* 0x000000ff05b87208 */ /* 0x020fe20005800000 */
[--C-:B------:R-:W-:Y:S02]  /*1f10*/  HADD2.F32 R193, -RZ, R185.reuse.H0_H0 ;  /* 0x200000b9ffc17230 */ /* 0x100fe40000004100 */
[----:B------:R-:W-:-:S02]  /*1f20*/  HADD2.F32 R185, -RZ, R185.H1_H1 ;  /* 0x300000b9ffb97230 */ /* 0x000fc40000004100 */
[--C-:B-1----:R-:W-:Y:S02]  /*1f30*/  HADD2.F32 R22, -RZ, R186.reuse.H0_H0 ;  /* 0x200000baff167230 */ /* 0x102fe40000004100 */
[--C-:B------:R-:W-:Y:S02]  /*1f40*/  HADD2.F32 R195, -RZ, R187.reuse.H0_H0 ;  /* 0x200000bbffc37230 */ /* 0x100fe40000004100 */
[----:B------:R-:W-:Y:S02]  /*1f50*/  HADD2.F32 R23, -RZ, R186.H1_H1 ;  /* 0x300000baff177230 */ /* 0x000fe40000004100 */
[----:B------:R-:W-:Y:S01]  /*1f60*/  HADD2.F32 R186, -RZ, R187.H1_H1 ;  /* 0x300000bbffba7230 */ /* 0x000fe20000004100 */
[C---:B------:R-:W-:Y:S02]  /*1f70*/  FADD.FTZ R187, -R184.reuse, R185 ;  /* 0x000000b9b8bb7221 */ /* 0x040fe40000010100 */
[C---:B------:R-:W-:Y:S02]  /*1f80*/  FADD.FTZ R192, -R184.reuse, R192 ;  /* 0x000000c0b8c07221 */ /* 0x040fe40000010100 */
[----:B------:R-:W-:-:S02]  /*1f90*/  FADD.FTZ R185, -R184, R22 ;  /* 0x00000016b8b97221 */ /* 0x000fc40000010100 */
[C---:B------:R-:W-:Y:S01]  /*1fa0*/  FADD.FTZ R22, -R184.reuse, R195 ;  /* 0x000000c3b8167221 */ /* 0x040fe20000010100 */
[--C-:B---3--:R-:W-:Y:S01]  /*1fb0*/  HADD2.F32 R195, -RZ, R188.reuse.H0_H0 ;  /* 0x200000bcffc37230 */ /* 0x108fe20000004100 */
[----:B------:R-:W-:Y:S01]  /*1fc0*/  FADD.FTZ R196, -R184, R194 ;  /* 0x000000c2b8c47221 */ /* 0x000fe20000010100 */
[----:B------:R-:W-:Y:S01]  /*1fd0*/  HADD2.F32 R194, -RZ, R188.H1_H1 ;  /* 0x300000bcffc27230 */ /* 0x000fe20000004100 */
[----:B------:R-:W-:Y:S01]  /*1fe0*/  FMUL.FTZ R192, R0, R192 ;  /* 0x000000c000c07220 */ /* 0x000fe20000410000 */
[--C-:B------:R-:W-:Y:S01]  /*1ff0*/  HADD2.F32 R188, -RZ, R189.reuse.H0_H0 ;  /* 0x200000bdffbc7230 */ /* 0x100fe20000004100 */
[C---:B------:R-:W-:Y:S02]  /*2000*/  FADD.FTZ R193, -R184.reuse, R193 ;  /* 0x000000c1b8c17221 */ /* 0x040fe40000010100 */
[C---:B------:R-:W-:Y:S02]  /*2010*/  FADD.FTZ R23, -R184.reuse, R23 ;  /* 0x00000017b8177221 */ /* 0x040fe40000010100 */
[----:B------:R-:W-:Y:S01]  /*2020*/  FADD.FTZ R184, -R184, R186 ;  /* 0x000000bab8b87221 */ /* 0x000fe20000010100 */
[----:B------:R-:W-:Y:S01]  /*2030*/  HADD2.F32 R186, -RZ, R189.H1_H1 ;  /* 0x300000bdffba7230 */ /* 0x000fe20000004100 */
[----:B------:R-:W-:-:S02]  /*2040*/  FMUL.FTZ R228, R223, R195 ;  /* 0x000000c3dfe47220 */ /* 0x000fc40000410000 */
[----:B------:R-:W-:Y:S02]  /*2050*/  FMUL.FTZ R243, R0, R196 ;  /* 0x000000c400f37220 */ /* 0x000fe40000410000 */
[----:B------:R-:W-:Y:S02]  /*2060*/  FADD.FTZ R57, R57, R194 ;  /* 0x000000c239397221 */ /* 0x000fe40000010000 */
[-C--:B------:R-:W-:Y:S02]  /*2070*/  FFMA.FTZ R177, R192, R194.reuse, R177 ;  /* 0x000000c2c0b17223 */ /* 0x080fe400000100b1 */
[----:B------:R-:W-:Y:S02]  /*2080*/  FMUL.FTZ R223, R222, R194 ;  /* 0x000000c2dedf7220 */ /* 0x000fe40000410000 */
[----:B------:R-:W-:Y:S02]  /*2090*/  FMUL.FTZ R194, R0, R187 ;  /* 0x000000bb00c27220 */ /* 0x000fe40000410000 */
[----:B------:R-:W-:-:S02]  /*20a0*/  FADD.FTZ R56, R56, R195 ;  /* 0x000000c338387221 */ /* 0x000fc40000010000 */
[----:B------:R-:W-:Y:S02]  /*20b0*/  FFMA.FTZ R176, R243, R195, R176 ;  /* 0x000000c3f3b07223 */ /* 0x000fe400000100b0 */
[----:B----4-:R-:W-:Y:S02]  /*20c0*/  FMUL.FTZ R222, R220, R188 ;  /* 0x000000bcdcde7220 */ /* 0x010fe40000410000 */
[----:B------:R-:W-:Y:S02]  /*20d0*/  FADD.FTZ R59, R59, R186 ;  /* 0x000000ba3b3b7221 */ /* 0x000fe40000010000 */
[----:B------:R-:W-:Y:S02]  /*20e0*/  FMUL.FTZ R195, R0, R185 ;  /* 0x000000b900c37220 */ /* 0x000fe40000410000 */
[-C--:B------:R-:W-:Y:S02]  /*20f0*/  FFMA.FTZ R179, R194, R186.reuse, R179 ;  /* 0x000000bac2b37223 */ /* 0x080fe400000100b3 */
[----:B------:R-:W-:-:S02]  /*2100*/  FMUL.FTZ R220, R219, R186 ;  /* 0x000000badbdc7220 */ /* 0x000fc40000410000 */
[----:B------:R-:W-:Y:S02]  /*2110*/  FADD.FTZ R185, R216, R228 ;  /* 0x000000e4d8b97221 */ /* 0x000fe40000010000 */
[----:B------:R-:W-:Y:S01]  /*2120*/  FFMA.FTZ R186, R243, R228, R217 ;  /* 0x000000e4f3ba7223 */ /* 0x000fe200000100d9 */
[--C-:B------:R-:W-:Y:S01]  /*2130*/  HADD2.F32 R189, -RZ, R190.reuse.H0_H0 ;  /* 0x200000beffbd7230 */ /* 0x100fe20000004100 */
[C---:B------:R-:W-:Y:S01]  /*2140*/  FMUL.FTZ R196, R0.reuse, R23 ;  /* 0x0000001700c47220 */ /* 0x040fe20000410000 */
[----:B------:R-:W-:Y:S01]  /*2150*/  HADD2.F32 R190, -RZ, R190.H1_H1 ;  /* 0x300000beffbe7230 */ /* 0x000fe20000004100 */
[----:B------:R-:W-:Y:S02]  /*2160*/  FMUL.FTZ R193, R0, R193 ;  /* 0x000000c100c17220 */ /* 0x000fe40000410000 */
[----:B------:R-:W-:Y:S02]  /*2170*/  FADD.FTZ R23, R185, R223 ;  /* 0x000000dfb9177221 */ /* 0x000fe40000010000 */
[----:B------:R-:W-:-:S02]  /*2180*/  FFMA.FTZ R186, R192, R223, R186 ;  /* 0x000000dfc0ba7223 */ /* 0x000fc400000100ba */
[----:B------:R-:W-:Y:S02]  /*2190*/  FADD.FTZ R23, R23, R222 ;  /* 0x000000de17177221 */ /* 0x000fe40000010000 */
[----:B------:R-:W-:Y:S02]  /*21a0*/  FFMA.FTZ R186, R193, R222, R186 ;  /* 0x000000dec1ba7223 */ /* 0x000fe400000100ba */
[----:B------:R-:W-:Y:S02]  /*21b0*/  FMUL.FTZ R219, R218, R189 ;  /* 0x000000bddadb7220 */ /* 0x000fe40000410000 */
[----:B------:R-:W-:Y:S02]  /*21c0*/  FMUL.FTZ R218, R197, R190 ;  /* 0x000000bec5da7220 */ /* 0x000fe40000410000 */
[----:B------:R-:W-:Y:S02]  /*21d0*/  FMUL.FTZ R197, R0, R22 ;  /* 0x0000001600c57220 */ /* 0x000fe40000410000 */
[----:B------:R-:W-:-:S02]  /*21e0*/  FADD.FTZ R23, R23, R220 ;  /* 0x000000dc17177221 */ /* 0x000fc40000010000 */
[----:B------:R-:W-:Y:S01]  /*21f0*/  FFMA.FTZ R22, R194, R220, R186 ;  /* 0x000000dcc2167223 */ /* 0x000fe200000100ba */
[--C-:B------:R-:W-:Y:S01]  /*2200*/  HADD2.F32 R198, -RZ, R191.reuse.H0_H0 ;  /* 0x200000bfffc67230 */ /* 0x100fe20000004100 */
[----:B------:R-:W-:Y:S02]  /*2210*/  FADD.FTZ R23, R23, R219 ;  /* 0x000000db17177221 */ /* 0x000fe40000010000 */
[----:B------:R-:W-:Y:S01]  /*2220*/  FFMA.FTZ R22, R195, R219, R22 ;  /* 0x000000dbc3167223 */ /* 0x000fe20000010016 */
[----:B------:R-:W-:Y:S01]  /*2230*/  HADD2.F32 R191, -RZ, R191.H1_H1 ;  /* 0x300000bfffbf7230 */ /* 0x000fe20000004100 */
        /* <DEDUP_REMOVED lines=19> */
.L_x_7702:
[----:B------:R-:W-:Y:S05]  /*2370*/  BSYNC B1 ;  /* 0x0000000000017941 */ /* 0x000fea0003800000 */
.L_x_7701:
        /* <DEDUP_REMOVED lines=16> */
[----:B------:R-:W4:Y:S02]  /*2480*/  LDL R185, [R1+0x54] ;  /* 0x0000540001b97983 */ /* 0x000f240000100800 */
[----:B------:R-:W-:-:S13]  /*2490*/  ISETP.NE.AND.EX P3, PT, RZ, c[0x0][0x21c], PT, P3 ;  /* 0x00008700ff007a0c */ /* 0x000fda0003f65330 */
[----:B0-----:R-:W-:-:S05]  /*24a0*/  @P3 IMAD.WIDE.U32 R6, R221, R23, c[0x0][0x218] ;  /* 0x00008600dd063625 */ /* 0x001fca00078e0017 */
[----:B------:R0:W5:Y:S01]  /*24b0*/  @P3 LDG.E.128 R168, [R6.64] ;  /* 0x0000000406a83981 */ /* 0x000162000c1e1d00 */
[----:B-1----:R-:W-:Y:S02]  /*24c0*/  ISETP.NE.AND P3, PT, R22, RZ, PT ;  /* 0x000000ff1600720c */ /* 0x002fe40003f65270 */
[----:B------:R-:W-:Y:S02]  /*24d0*/  IADD3 R213, R213, 0x80, RZ ;  /* 0x00000080d5d57810 */ /* 0x000fe40007ffe0ff */
[----:B------:R-:W-:Y:S01]  /*24e0*/  IADD3 R221, R221, 0x80, RZ ;  /* 0x00000080dddd7810 */ /* 0x000fe20007ffe0ff */
[--C-:B--2---:R-:W-:Y:S02]  /*24f0*/  HADD2.F32 R18, -RZ, R8.reuse.H0_H0 ;  /* 0x20000008ff127230 */ /* 0x104fe40000004100 */
[----:B0-----:R-:W-:Y:S01]  /*2500*/  HADD2.F32 R6, -RZ, R8.H1_H1 ;  /* 0x30000008ff067230 */ /* 0x001fe20000004100 */
[----:B-----5:R-:W-:Y:S01]  /*2510*/  FSEL R8, R5, RZ, !P3 ;  /* 0x000000ff05087208 */ /* 0x020fe20005800000 */
[----:B------:R-:W-:-:S02]  /*2520*/  HADD2.F32 R16, -RZ, R10.H0_H0 ;  /* 0x2000000aff107230 */ /* 0x000fc40000004100 */
[----:B------:R-:W-:Y:S02]  /*2530*/  HADD2.F32 R19, -RZ, R11.H0_H0 ;  /* 0x2000000bff137230 */ /* 0x000fe40000004100 */
[--C-:B------:R-:W-:Y:S02]  /*2540*/  HADD2.F32 R7, -RZ, R9.reuse.H0_H0 ;  /* 0x20000009ff077230 */ /* 0x100fe40000004100 */
[----:B------:R-:W-:Y:S02]  /*2550*/  HADD2.F32 R17, -RZ, R10.H1_H1 ;  /* 0x3000000aff117230 */ /* 0x000fe40000004100 */
[----:B------:R-:W-:Y:S02]  /*2560*/  HADD2.F32 R9, -RZ, R9.H1_H1 ;  /* 0x30000009ff097230 */ /* 0x000fe40000004100 */
[----:B------:R-:W-:Y:S01]  /*2570*/  HADD2.F32 R10, -RZ, R11.H1_H1 ;  /* 0x3000000bff0a7230 */ /* 0x000fe20000004100 */
[C---:B------:R-:W-:Y:S02]  /*2580*/  FADD.FTZ R11, -R8.reuse, R16 ;  /* 0x00000010080b7221 */ /* 0x040fe40000010100 */
[C---:B------:R-:W-:Y:S01]  /*2590*/  FADD.FTZ R16, -R8.reuse, R19 ;  /* 0x0000001308107221 */ /* 0x040fe20000010100 */
[----:B---3--:R-:W-:Y:S01]  /*25a0*/  HADD2.F32 R19, -RZ, R12.H0_H0 ;  /* 0x2000000cff137230 */ /* 0x008fe20000004100 */
[----:B------:R-:W-:-:S02]  /*25b0*/  FADD.FTZ R22, -R8, R18 ;  /* 0x0000001208167221 */ /* 0x000fc40000010100 */
[C---:B------:R-:W-:Y:S02]  /*25c0*/  FADD.FTZ R6, -R8.reuse, R6 ;  /* 0x0000000608067221 */ /* 0x040fe40000010100 */
[C---:B------:R-:W-:Y:S02]  /*25d0*/  FADD.FTZ R7, -R8.reuse, R7 ;  /* 0x0000000708077221 */ /* 0x040fe40000010100 */
[C---:B------:R-:W-:Y:S02]  /*25e0*/  FADD.FTZ R9, -R8.reuse, R9 ;  /* 0x0000000908097221 */ /* 0x040fe40000010100 */
[C---:B------:R-:W-:Y:S02]  /*25f0*/  FADD.FTZ R17, -R8.reuse, R17 ;  /* 0x0000001108117221 */ /* 0x040fe40000010100 */
[----:B------:R-:W-:Y:S01]  /*2600*/  FADD.FTZ R18, -R8, R10 ;  /* 0x0000000a08127221 */ /* 0x000fe20000010100 */
[----:B------:R-:W-:Y:S01]  /*2610*/  HADD2.F32 R8, -RZ, R12.H1_H1 ;  /* 0x3000000cff087230 */ /* 0x000fe20000004100 */
[----:B------:R-:W-:-:S02]  /*2620*/  FMUL.FTZ R242, R0, R22 ;  /* 0x0000001600f27220 */ /* 0x000fc40000410000 */
[----:B------:R-:W-:Y:S02]  /*2630*/  FMUL.FTZ R6, R0, R6 ;  /* 0x0000000600067220 */ /* 0x000fe40000410000 */
[-C--:B------:R-:W-:Y:S01]  /*2640*/  FMUL.FTZ R224, R224, R19.reuse ;  /* 0x00000013e0e07220 */ /* 0x080fe20000410000 */
[----:B------:R-:W-:Y:S01]  /*2650*/  HADD2.F32 R10, -RZ, R13.H0_H0 ;  /* 0x2000000dff0a7230 */ /* 0x000fe20000004100 */
[----:B------:R-:W-:Y:S01]  /*2660*/  FADD.FTZ R104, R104, R19 ;  /* 0x0000001368687221 */ /* 0x000fe20000010000 */
[--C-:B------:R-:W-:Y:S01]  /*2670*/  HADD2.F32 R22, -RZ, R15.reuse.H0_H0 ;  /* 0x2000000fff167230 */ /* 0x100fe20000004100 */
[----:B------:R-:W-:Y:S01]  /*2680*/  FFMA.FTZ R64, R242, R19, R64 ;  /* 0x00000013f2407223 */ /* 0x000fe20000010040 */
[----:B------:R-:W-:Y:S01]  /*2690*/  HADD2.F32 R184, -RZ, R15.H1_H1 ;  /* 0x3000000fffb87230 */ /* 0x000fe20000004100 */
[----:B------:R-:W-:Y:S02]  /*26a0*/  FADD.FTZ R105, R105, R8 ;  /* 0x0000000869697221 */ /* 0x000fe40000010000 */
[----:B------:R-:W-:-:S02]  /*26b0*/  FMUL.FTZ R7, R0, R7 ;  /* 0x0000000700077220 */ /* 0x000fc40000410000 */
[-C--:B------:R-:W-:Y:S01]  /*26c0*/  FFMA.FTZ R65, R6, R8.reuse, R65 ;  /* 0x0000000806417223 */ /* 0x080fe20000010041 */
[----:B------:R-:W-:Y:S01]  /*26d0*/  HADD2.F32 R12, -RZ, R13.H1_H1 ;  /* 0x3000000dff0c7230 */ /* 0x000fe20000004100 */
[----:B------:R-:W-:Y:S02]  /*26e0*/  FMUL.FTZ R8, R191, R8 ;  /* 0x00000008bf087220 */ /* 0x000fe40000410000 */
[----:B------:R-:W-:Y:S02]  /*26f0*/  FADD.FTZ R15, R216, R224 ;  /* 0x000000e0d80f7221 */ /* 0x000fe40000010000 */
[----:B------:R-:W-:Y:S01]  /*2700*/  FFMA.FTZ R19, R242, R224, R217 ;  /* 0x000000e0f2137223 */ /* 0x000fe200000100d9 */
[--C-:B------:R-:W-:Y:S01]  /*2710*/  HADD2.F32 R13, -RZ, R14.reuse.H0_H0 ;  /* 0x2000000eff0d7230 */ /* 0x100fe20000004100 */
[----:B------:R-:W-:Y:S01]  /*2720*/  FADD.FTZ R106, R106, R10 ;  /* 0x0000000a6a6a7221 */ /* 0x000fe20000010000 */
[----:B------:R-:W-:Y:S01]  /*2730*/  HADD2.F32 R23, -RZ, R14.H1_H1 ;  /* 0x3000000eff177230 */ /* 0x000fe20000004100 */
        /* <DEDUP_REMOVED lines=36> */
.L_x_7704:
[----:B------:R-:W-:Y:S05]  /*2980*/  BSYNC B1 ;  /* 0x0000000000017941 */ /* 0x000fea0003800000 */
.L_x_7703:
        /* <DEDUP_REMOVED lines=14> */
[--C-:B--2---:R-:W-:Y:S02]  /*2a70*/  HADD2.F32 R203, -RZ, R184.reuse.H0_H0 ;  /* 0x200000b8ffcb7230 */ /* 0x104fe40000004100 */
[----:B------:R-:W-:Y:S02]  /*2a80*/  HADD2.F32 R205, -RZ, R184.H1_H1 ;  /* 0x300000b8ffcd7230 */ /* 0x000fe40000004100 */
[--C-:B------:R-:W-:Y:S01]  /*2a90*/  HADD2.F32 R201, -RZ, R185.reuse.H0_H0 ;  /* 0x200000b9ffc97230 */ /* 0x100fe20000004100 */
[C---:B------:R-:W-:Y:S01]  /*2aa0*/  FADD.FTZ R184, -R5.reuse, R203 ;  /* 0x000000cb05b87221 */ /* 0x040fe20000010100 */
[----:B------:R-:W-:Y:S01]  /*2ab0*/  HADD2.F32 R202, -RZ, R185.H1_H1 ;  /* 0x300000b9ffca7230 */ /* 0x000fe20000004100 */
[C---:B------:R-:W-:Y:S01]  /*2ac0*/  FADD.FTZ R205, -R5.reuse, R205 ;  /* 0x000000cd05cd7221 */ /* 0x040fe20000010100 */
[--C-:B0-----:R-:W-:Y:S01]  /*2ad0*/  HADD2.F32 R23, -RZ, R186.reuse.H0_H0 ;  /* 0x200000baff177230 */ /* 0x101fe20000004100 */
[----:B------:R-:W-:Y:S01]  /*2ae0*/  FMUL.FTZ R244, R0, R184 ;  /* 0x000000b800f47220 */ /* 0x000fe20000410000 */
[----:B------:R-:W-:Y:S01]  /*2af0*/  HADD2.F32 R185, -RZ, R186.H1_H1 ;  /* 0x300000baffb97230 */ /* 0x000fe20000004100 */
        /* <DEDUP_REMOVED lines=9> */
[--C-:B------:R-:W-:Y:S01]  /*2b90*/  HADD2.F32 R188, -RZ, R189.reuse.H0_H0 ;  /* 0x200000bdffbc7230 */ /* 0x100fe20000004100 */
[----:B------:R-:W-:Y:S01]  /*2ba0*/  FADD.FTZ R5, -R5, R187 ;  /* 0x000000bb05057221 */ /* 0x000fe20000010100 */
[--C-:B------:R-:W-:Y:S01]  /*2bb0*/  HADD2.F32 R187, -RZ, R190.reuse.H0_H0 ;  /* 0x200000beffbb7230 */ /* 0x100fe20000004100 */
[----:B------:R-:W-:Y:S01]  /*2bc0*/  FADD.FTZ R112, R112, R204 ;  /* 0x000000cc70707221 */ /* 0x000fe20000010000 */
[----:B------:R-:W-:Y:S01]  /*2bd0*/  HADD2.F32 R189, -RZ, R189.H1_H1 ;  /* 0x300000bdffbd7230 */ /* 0x000fe20000004100 */
[-C--:B------:R-:W-:Y:S01]  /*2be0*/  FFMA.FTZ R72, R244, R204.reuse, R72 ;  /* 0x000000ccf4487223 */ /* 0x080fe20000010048 */
[----:B------:R-:W-:Y:S01]  /*2bf0*/  HADD2.F32 R185, -RZ, R190.H1_H1 ;  /* 0x300000beffb97230 */ /* 0x000fe20000004100 */
[----:B------:R-:W-:Y:S01]  /*2c00*/  FMUL.FTZ R227, R28, R204 ;  /* 0x000000cc1ce37220 */ /* 0x000fe20000410000 */
[--C-:B------:R-:W-:Y:S01]  /*2c10*/  HADD2.F32 R184, -RZ, R191.reuse.H0_H0 ;  /* 0x200000bfffb87230 */ /* 0x100fe20000004100 */
[C---:B------:R-:W-:Y:S01]  /*2c20*/  FMUL.FTZ R204, R0.reuse, R186 ;  /* 0x000000ba00cc7220 */ /* 0x040fe20000410000 */
[----:B------:R-:W-:Y:S01]  /*2c30*/  HADD2.F32 R191, -RZ, R191.H1_H1 ;  /* 0x300000bfffbf7230 */ /* 0x000fe20000004100 */
        /* <DEDUP_REMOVED lines=43> */
.L_x_7696:
[----:B------:R-:W-:Y:S05]  /*2ef0*/  BSYNC B0 ;  /* 0x0000000000007941 */ /* 0x000fea0003800000 */
.L_x_7682:
        /* <DEDUP_REMOVED lines=9> */
.L_x_7856:
        /* <DEDUP_REMOVED lines=18> */
.L_x_7857:
[----:B---3--:R-:W3:Y:S01]  /*30b0*/  LDL.LU R189, [R1+0x1c] ;  /* 0x00001c0001bd7983 */ /* 0x008ee20000300800 */
[----:B------:R-:W-:Y:S01]  /*30c0*/  @!P3 LOP3.LUT R184, R188, 0x3, RZ, 0xc0, !PT ;  /* 0x00000003bcb8b812 */ /* 0x000fe200078ec0ff */
[----:B------:R-:W-:Y:S01]  /*30d0*/  FADD.FTZ R22, R187, R186 ;  /* 0x000000babb167221 */ /* 0x000fe20000010000 */
[----:B------:R-:W-:Y:S01]  /*30e0*/  WARPSYNC 0xffffffff ;  /* 0xffffffff00007948 */ /* 0x000fe20003800000 */
[----:B-1----:R-:W-:Y:S01]  /*30f0*/  FADD.FTZ R23, R23, R185 ;  /* 0x000000b917177221 */ /* 0x002fe20000010000 */
[----:B------:R-:W-:Y:S01]  /*3100*/  @!P3 IADD3 R184, R5, R184, RZ ;  /* 0x000000b805b8b210 */ /* 0x000fe20007ffe0ff */
[----:B------:R-:W-:Y:S01]  /*3110*/  HFMA2.MMA R188, -RZ, RZ, 0, 0 ;  /* 0x00000000ffbc7435 */ /* 0x000fe200000001ff */
        /* <DEDUP_REMOVED lines=27> */
[----:B------:R-:W-:-:S05]  /*32d0*/  MOV R22, 0x10 ;  /* 0x0000001000167802 */ /* 0x000fca0000000f00 */
[----:B------:R-:W-:-:S05]  /*32e0*/  IMAD.WIDE.U32 R22, R188, R22, c[0x0][0x170] ;  /* 0x00005c00bc167625 */ /* 0x000fca00078e0016 */
[----:B------:R1:W5:Y:S02]  /*32f0*/  LDG.E.128 R60, [R22.64] ;  /* 0x00000004163c7981 */ /* 0x000364000c1e1d00 */
.L_x_7710:
[----:B------:R-:W-:Y:S05]  /*3300*/  BSYNC B1 ;  /* 0x0000000000017941 */ /* 0x000fea0003800000 */
.L_x_7709:
        /* <DEDUP_REMOVED lines=8> */
[----:B------:R-:W-:Y:S01]  /*3390*/  HADD2.F32 R22, -RZ, R160.H0_H0 ;  /* 0x200000a0ff167230 */ /* 0x000fe20000004100 */
[----:B------:R-:W-:Y:S05]  /*33a0*/  BRA `(.L_x_7713) ;  /* 0x000000c000007947 */ /* 0x000fea0003800000 */
.L_x_7712:
        /* <DEDUP_REMOVED lines=12> */
.L_x_7713:
[----:B------:R-:W-:Y:S05]  /*3470*/  BSYNC B1 ;  /* 0x0000000000017941 */ /* 0x000fea0003800000 */
.L_x_7711:
[----:B------:R-:W2:Y:S01]  /*3480*/  LDL R185, [R1+0x128] ;  /* 0x0001280001b97983 */ /* 0x000ea20000100800 */
        /* <DEDUP_REMOVED lines=8> */
[----:B--2---:R-:W-:-:S05]  /*3510*/  @P3 FMUL.FTZ R22, R185, R22 ;  /* 0x00000016b9163220 */ /* 0x004fca0000410000 */
[----:B------:R-:W-:-:S04]  /*3520*/  @P3 F2FP.PACK_AB R22, RZ, R22 ;  /* 0x00000016ff16323e */ /* 0x000fc800000000ff */
[----:B------:R-:W-:Y:S01]  /*3530*/  @P3 PRMT R96, R22, 0x7610, R96 ;  /* 0x0000761016603816 */ /* 0x000fe20000000060 */
[----:B------:R-:W-:Y:S05]  /*3540*/  @P2 BRA `(.L_x_7715) ;  /* 0x0000004000002947 */ /* 0x000fea0003800000 */
[----:B------:R-:W-:Y:S01]  /*3550*/  HFMA2.MMA R22, -RZ, RZ, 0, 0 ;  /* 0x00000000ff167435 */ /* 0x000fe200000001ff */
[----:B------:R-:W-:Y:S05]  /*3560*/  @!P4 BRA `(.L_x_7716) ;  /* 0x000000c00000c947 */ /* 0x000fea0003800000 */
[----:B------:R-:W-:Y:S01]  /*3570*/  HADD2.F32 R22, -RZ, R160.H1_H1 ;  /* 0x300000a0ff167230 */ /* 0x000fe20000004100 */
[----:B------:R-:W-:Y:S05]  /*3580*/  BRA `(.L_x_7716) ;  /* 0x000000a000007947 */ /* 0x000fea0003800000 */
.L_x_7715:
[----:B------:R-:W2:Y:S01]  /*3590*/  LDL R185, [R1+0x18] ;  /* 0x0000180001b97983 */ /* 0x000ea20000100800 */
[----:B------:R-:W1:Y:S03]  /*35a0*/  LDC.U8 R186, c[0x0][0x1f0] ;  /* 0x00007c00ffba7b82 */ /* 0x000e660000000000 */
[----:B------:R-:W3:Y:S01]  /*35b0*/  LDL R23, [R1+0x14] ;  /* 0x0000140001177983 */ /* 0x000ee20000100800 */
[----:B-1----:R-:W-:-:S04]  /*35c0*/  ISETP.NE.AND P6, PT, R186, RZ, PT ;  /* 0x000000ffba00720c */ /* 0x002fc80003fc5270 */
[----:B------:R-:W-:-:S05]  /*35d0*/  FSEL R22, R5, RZ, !P6 ;  /* 0x000000ff05167208 */ /* 0x000fca0007000000 */
[----:B--2---:R-:W-:-:S04]  /*35e0*/  FFMA.FTZ R22, R185, R184, R22 ;  /* 0x000000b8b9167223 */ /* 0x004fc80000010016 */
[----:B---3--:R-:W-:Y:S01]  /*35f0*/  FADD.FTZ R22, R23, -R22 ;  /* 0x8000001617167221 */ /* 0x008fe20000010000 */
[----:B------:R-:W-:-:S03]  /*3600*/  @P4 HADD2.F32 R23, -RZ, R160.H1_H1 ;  /* 0x300000a0ff174230 */ /* 0x000fc60000004100 */
[----:B------:R-:W-:-:S04]  /*3610*/  FMUL.FTZ R22, R0, R22 ;  /* 0x0000001600167220 */ /* 0x000fc80000410000 */
[----:B------:R-:W-:Y:S02]  /*3620*/  @P4 FADD.FTZ R22, R22, R23 ;  /* 0x0000001716164221 */ /* 0x000fe40000010000 */
.L_x_7716:
[----:B------:R-:W-:Y:S05]  /*3630*/  BSYNC B1 ;  /* 0x0000000000017941 */ /* 0x000fea0003800000 */
.L_x_7714:
[----:B------:R-:W2:Y:S01]  /*3640*/  LDL R185, [R1+0x12c] ;  /* 0x00012c0001b97983 */ /* 0x000ea20000100800 */
[----:B------:R-:W-:Y:S01]  /*3650*/  @P5 F2FP.PACK_AB R23, RZ, R22 ;  /* 0x00000016ff17523e */ /* 0x000fe200000000ff */
[----:B------:R-:W-:Y:S01]  /*3660*/  @P3 FMUL.FTZ R22, R22, c[0x0][0x1ec] ;  /* 0x00007b0016163a20 */ /* 0x000fe20000410000 */
[----:B------:R-:W-:Y:S02]  /*3670*/  BSSY B1, `(.L_x_7717) ;  /* 0x0000016000017945 */ /* 0x000fe40003800000 */
[----:B------:R-:W-:Y:S01]  /*3680*/  @P5 PRMT R52, R52, 0x5410, R23 ;  /* 0x0000541034345816 */ /* 0x000fe20000000017 */
[----:B------:R-:W-:-:S05]  /*3690*/  @P3 HADD2.F32 R23, -RZ, R60.H1_H1 ;  /* 0x3000003cff173230 */ /* 0x000fca0000004100 */
[----:B------:R-:W-:Y:S02]  /*36a0*/  @P3 FFMA.FTZ R121, R22, R23, R121 ;  /* 0x0000001716793223 */ /* 0x000fe40000010079 */
[----:B--2---:R-:W-:-:S05]  /*36b0*/  @P3 FMUL.FTZ R22, R185, R22 ;  /* 0x00000016b9163220 */ /* 0x004fca0000410000 */
[----:B------:R-:W-:-:S04]  /*36c0*/  @P3 F2FP.PACK_AB R22, RZ, R22 ;  /* 0x00000016ff16323e */ /* 0x000fc800000000ff */
[----:B------:R-:W-:Y:S01]  /*36d0*/  @P3 PRMT R96, R96, 0x5410, R22 ;  /* 0x0000541060603816 */ /* 0x000fe20000000016 */
[----:B------:R-:W-:Y:S05]  /*36e0*/  @P2 BRA `(.L_x_7718) ;  /* 0x0000004000002947 */ /* 0x000fea0003800000 */
[----:B------:R-:W-:Y:S01]  /*36f0*/  HFMA2.MMA R22, -RZ, RZ, 0, 0 ;  /* 0x00000000ff167435 */ /* 0x000fe200000001ff */
[----:B------:R-:W-:Y:S05]  /*3700*/  @!P4 BRA `(.L_x_7719) ;  /* 0x000000c00000c947 */ /* 0x000fea0003800000 */
[----:B------:R-:W-:Y:S01]  /*3710*/  HADD2.F32 R22, -RZ, R161.H0_H0 ;  /* 0x200000a1ff167230 */ /* 0x000fe20000004100 */
[----:B------:R-:W-:Y:S05]  /*3720*/  BRA `(.L_x_7719) ;  /* 0x000000a000007947 */ /* 0x000fea0003800000 */
.L_x_7718:
[----:B------:R-:W2:Y:S01]  /*3730*/  LDL R185, [R1+0x10] ;  /* 0x0000100001b97983 */ /* 0x000ea20000100800 */
[----:B------:R-:W1:Y:S03]  /*3740*/  LDC.U8 R186, c[0x0][0x1f0] ;  /* 0x00007c00ffba7b82 */ /* 0x000e660000000000 */
[----:B------:R-:W3:Y:S01]  /*3750*/  LDL R23, [R1+0xc] ;  /* 0x00000c0001177983 */ /* 0x000ee20000100800 */
[----:B-1----:R-:W-:-:S04]  /*3760*/  ISETP.NE.AND P6, PT, R186, RZ, PT ;  /* 0x000000ffba00720c */ /* 0x002fc80003fc5270 */
[----:B------:R-:W-:-:S05]  /*3770*/  FSEL R22, R5, RZ, !P6 ;  /* 0x000000ff05167208 */ /* 0x000fca0007000000 */
[----:B--2---:R-:W-:-:S04]  /*3780*/  FFMA.FTZ R22, R185, R184, R22 ;  /* 0x000000b8b9167223 */ /* 0x004fc80000010016 */
[----:B---3--:R-:W-:Y:S01]  /*3790*/  FADD.FTZ R22, R23, -R22 ;  /* 0x8000001617167221 */ /* 0x008fe20000010000 */
[----:B------:R-:W-:-:S03]  /*37a0*/  @P4 HADD2.F32 R23, -RZ, R161.H0_H0 ;  /* 0x200000a1ff174230 */ /* 0x000fc60000004100 */
[----:B------:R-:W-:-:S04]  /*37b0*/  FMUL.FTZ R22, R0, R22 ;  /* 0x0000001600167220 */ /* 0x000fc80000410000 */
[----:B------:R-:W-:Y:S02]  /*37c0*/  @P4 FADD.FTZ R22, R22, R23 ;  /* 0x0000001716164221 */ /* 0x000fe40000010000 */
.L_x_7719:
[----:B------:R-:W-:Y:S05]  /*37d0*/  BSYNC B1 ;  /* 0x0000000000017941 */ /* 0x000fea0003800000 */
.L_x_7717:
[----:B------:R-:W2:Y:S01]  /*37e0*/  LDL R185, [R1+0x130] ;  /* 0x0001300001b97983 */ /* 0x000ea20000100800 */
[----:B------:R-:W-:Y:S01]  /*37f0*/  @P5 F2FP.PACK_AB R23, RZ, R22 ;  /* 0x00000016ff17523e */ /* 0x000fe200000000ff */
[----:B------:R-:W-:Y:S01]  /*3800*/  @P3 FMUL.FTZ R22, R22, c[0x0][0x1ec] ;  /* 0x00007b0016163a20 */ /* 0x000fe20000410000 */
[----:B------:R-:W-:Y:S02]  /*3810*/  BSSY B1, `(.L_x_7720) ;  /* 0x0000016000017945 */ /* 0x000fe40003800000 */
[----:B------:R-:W-:Y:S01]  /*3820*/  @P5 PRMT R53, R23, 0x7610, R53 ;  /* 0x0000761017355816 */ /* 0x000fe20000000035 */
[----:B------:R-:W-:-:S05]  /*3830*/  @P3 HADD2.F32 R23, -RZ, R61.H0_H0 ;  /* 0x2000003dff173230 */ /* 0x000fca0000004100 */
        /* <DEDUP_REMOVED lines=9> */
.L_x_7721:
        /* <DEDUP_REMOVED lines=10> */
.L_x_7722:
[----:B------:R-:W-:Y:S05]  /*3970*/  BSYNC B1 ;  /* 0x0000000000017941 */ /* 0x000fea0003800000 */
.L_x_7720:
        /* <DEDUP_REMOVED lines=15> */
.L_x_7724:
[----:B------:R-:W2:Y:S01]  /*3a70*/  LDL R23, [R1] ;  /* 0x0000000001177983 */ /* 0x000ea20000100800 */
[----:B------:R-:W1:Y:S02]  /*3a80*/  LDC.U8 R185, c[0x0][0x1f0] ;  /* 0x00007c00ffb97b82 */ /* 0x000e640000000000 */
[----:B-1----:R-:W-:-:S04]  /*3a90*/  ISETP.NE.AND P6, PT, R185, RZ, PT ;  /* 0x000000ffb900720c */ /* 0x002fc80003fc5270 */
[----:B------:R-:W-:-:S05]  /*3aa0*/  FSEL R22, R5, RZ, !P6 ;  /* 0x000000ff05167208 */ /* 0x000fca0007000000 */
[----:B--2---:R-:W-:Y:S01]  /*3ab0*/  FFMA.FTZ R22, R23, R184, R22 ;  /* 0x000000b817167223 */ /* 0x004fe20000010016 */
[----:B------:R-:W-:-:S03]  /*3ac0*/  @P4 HADD2.F32 R23, -RZ, R162.H0_H0 ;  /* 0x200000a2ff174230 */ /* 0x000fc60000004100 */
[----:B------:R-:W-:-:S04]  /*3ad0*/  FADD.FTZ R22, R252, -R22 ;  /* 0x80000016fc167221 */ /* 0x000fc80000010000 */
[----:B------:R-:W-:-:S04]  /*3ae0*/  FMUL.FTZ R22, R0, R22 ;  /* 0x0000001600167220 */ /* 0x000fc80000410000 */
[----:B------:R-:W-:Y:S02]  /*3af0*/  @P4 FADD.FTZ R22, R22, R23 ;  /* 0x0000001716164221 */ /* 0x000fe40000010000 */
.L_x_7725:
[----:B------:R-:W-:Y:S05]  /*3b00*/  BSYNC B1 ;  /* 0x0000000000017941 */ /* 0x000fea0003800000 */
.L_x_7723:
        /* <DEDUP_REMOVED lines=15> */
.L_x_7727:
[----:B------:R-:W1:Y:S02]  /*3c00*/  LDC.U8 R23, c[0x0][0x1f0] ;  /* 0x00007c00ff177b82 */ /* 0x000e640000000000 */
[----:B-1----:R-:W-:Y:S01]  /*3c10*/  ISETP.NE.AND P6, PT, R23, RZ, PT ;  /* 0x000000ff1700720c */ /* 0x002fe20003fc5270 */
[----:B------:R-:W-:-:S03]  /*3c20*/  @P4 HADD2.F32 R23, -RZ, R162.H1_H1 ;  /* 0x300000a2ff174230 */ /* 0x000fc60000004100 */
[----:B------:R-:W-:-:S05]  /*3c30*/  FSEL R22, R5, RZ, !P6 ;  /* 0x000000ff05167208 */ /* 0x000fca0007000000 */
[----:B------:R-:W-:-:S04]  /*3c40*/  FFMA.FTZ R22, R251, R184, R22 ;  /* 0x000000b8fb167223 */ /* 0x000fc80000010016 */
[----:B------:R-:W-:-:S04]  /*3c50*/  FADD.FTZ R22, R250, -R22 ;  /* 0x80000016fa167221 */ /* 0x000fc80000010000 */
[----:B------:R-:W-:-:S04]  /*3c60*/  FMUL.FTZ R22, R0, R22 ;  /* 0x0000001600167220 */ /* 0x000fc80000410000 */
[----:B------:R-:W-:Y:S02]  /*3c70*/  @P4 FADD.FTZ R22, R22, R23 ;  /* 0x0000001716164221 */ /* 0x000fe40000010000 */
.L_x_7728:
[----:B------:R-:W-:Y:S05]  /*3c80*/  BSYNC B1 ;  /* 0x0000000000017941 */ /* 0x000fea0003800000 */
.L_x_7726:
        /* <DEDUP_REMOVED lines=15> */
.L_x_7730:
[----:B------:R-:W1:Y:S02]  /*3d80*/  LDC.U8 R23, c[0x0][0x1f0] ;  /* 0x00007c00ff177b82 */ /* 0x000e640000000000 */
[----:B-1----:R-:W-:Y:S01]  /*3d90*/  ISETP.NE.AND P6, PT, R23, RZ, PT ;  /* 0x000000ff1700720c */ /* 0x002fe20003fc5270 */
[----:B------:R-:W-:-:S03]  /*3da0*/  @P4 HADD2.F32 R23, -RZ, R163.H0_H0 ;  /* 0x200000a3ff174230 */ /* 0x000fc60000004100 */
[----:B------:R-:W-:-:S05]  /*3db0*/  FSEL R22, R5, RZ, !P6 ;  /* 0x000000ff05167208 */ /* 0x000fca0007000000 */
[----:B------:R-:W-:-:S04]  /*3dc0*/  FFMA.FTZ R22, R249, R184, R22 ;  /* 0x000000b8f9167223 */ /* 0x000fc80000010016 */
[----:B------:R-:W-:-:S04]  /*3dd0*/  FADD.FTZ R22, R248, -R22 ;  /* 0x80000016f8167221 */ /* 0x000fc80000010000 */
[----:B------:R-:W-:-:S04]  /*3de0*/  FMUL.FTZ R22, R0, R22 ;  /* 0x0000001600167220 */ /* 0x000fc80000410000 */
[----:B------:R-:W-:Y:S02]  /*3df0*/  @P4 FADD.FTZ R22, R22, R23 ;  /* 0x0000001716164221 */ /* 0x000fe40000010000 */
.L_x_7731:
[----:B------:R-:W-:Y:S05]  /*3e00*/  BSYNC B1 ;  /* 0x0000000000017941 */ /* 0x000fea0003800000 */
.L_x_7729:
        /* <DEDUP_REMOVED lines=15> */
.L_x_7733:
        /* <DEDUP_REMOVED lines=8> */
.L_x_7734:
[----:B------:R-:W-:Y:S05]  /*3f80*/  BSYNC B1 ;  /* 0x0000000000017941 */ /* 0x000fea0003800000 */
.L_x_7732:
[----:B------:R-:W2:Y:S01]  /*3f90*/  LDL R186, [R1+0x144] ;  /* 0x0001440001ba7983 */ /* 0x000ea20000100800 */
[----:B------:R-:W-:Y:S01]  /*3fa0*/  @P5 F2FP.PACK_AB R23, RZ, R22 ;  /* 0x00000016ff17523e */ /* 0x000fe200000000ff */
[----:B------:R-:W-:Y:S01]  /*3fb0*/  @P3 FMUL.FTZ R185, R22, c[0x0][0x1ec] ;  /* 0x00007b0016b93a20 */ /* 0x000fe20000410000 */
[----:B------:R-:W-:Y:S02]  /*3fc0*/  @P3 HADD2.F32 R22, -RZ, R63.H1_H1 ;  /* 0x3000003fff163230 */ /* 0x000fe40000004100 */
[----:B------:R-:W-:-:S03]  /*3fd0*/  @P5 PRMT R55, R55, 0x5410, R23 ;  /* 0x0000541037375816 */ /* 0x000fc60000000017 */
[----:B------:R-:W-:Y:S01]  /*3fe0*/  @P3 FFMA.FTZ R127, R185, R22, R127 ;  /* 0x00000016b97f3223 */ /* 0x000fe2000001007f */
[----:B------:R-:W-:-:S05]  /*3ff0*/  @P5 MOV R22, 0x10 ;  /* 0x0000001000165802 */ /* 0x000fca0000000f00 */
[C---:B------:R-:W-:Y:S01]  /*4000*/  @P5 IMAD.WIDE.U32 R22, R4.reuse, R22, c[0x0][0x258] ;  /* 0x0000960004165625 */ /* 0x040fe200078e0016 */
[----:B------:R-:W-:-:S04]  /*4010*/  IADD3 R4, R4, 0x80, RZ ;  /* 0x0000008004047810 */ /* 0x000fc80007ffe0ff */
[----:B------:R2:W-:Y:S02]  /*4020*/  @P5 STG.E.128 [R22.64], R52 ;  /* 0x0000003416005986 */ /* 0x0005e4000c101d04 */
[----:B--2---:R-:W-:-:S05]  /*4030*/  @P3 FMUL.FTZ R22, R186, R185 ;  /* 0x000000b9ba163220 */ /* 0x004fca0000410000 */
[----:B------:R-:W-:-:S04]  /*4040*/  @P3 F2FP.PACK_AB R22, RZ, R22 ;  /* 0x00000016ff16323e */ /* 0x000fc800000000ff */
[----:B------:R-:W-:Y:S02]  /*4050*/  @P3 PRMT R99, R99, 0x5410, R22 ;  /* 0x0000541063633816 */ /* 0x000fe40000000016 */
[----:B------:R-:W-:-:S05]  /*4060*/  @P3 MOV R22, 0x10 ;  /* 0x0000001000163802 */ /* 0x000fca0000000f00 */
[C---:B------:R-:W-:Y:S01]  /*4070*/  @P3 IMAD.WIDE.U32 R22, R188.reuse, R22, c[0x0][0x248] ;  /* 0x00009200bc163625 */ /* 0x040fe200078e0016 */
[----:B------:R-:W-:-:S04]  /*4080*/  IADD3 R188, R188, 0x80, RZ ;  /* 0x00000080bcbc7810 */ /* 0x000fc80007ffe0ff */
[----:B------:R1:W-:Y:S03]  /*4090*/  @P3 STG.E.128 [R22.64], R96 ;  /* 0x0000006016003986 */ /* 0x0003e6000c101d04 */
.L_x_7708:
[----:B------:R-:W-:Y:S05]  /*40a0*/  BSYNC B0 ;  /* 0x0000000000007941 */ /* 0x000fea0003800000 */
.L_x_7707:
        /* <DEDUP_REMOVED lines=8> */
.L_x_7738:
[----:B------:R-:W-:Y:S05]  /*4130*/  BSYNC B1 ;  /* 0x0000000000017941 */ /* 0x000fea0003800000 */
.L_x_7737:
        /* <DEDUP_REMOVED lines=10> */
.L_x_7740:
        /* <DEDUP_REMOVED lines=12> */
.L_x_7741:
[----:B------:R-:W-:Y:S05]  /*42a0*/  BSYNC B1 ;  /* 0x0000000000017941 */ /* 0x000fea0003800000 */
.L_x_7739:
        /* <DEDUP_REMOVED lines=17> */
.L_x_7743:
        /* <DEDUP_REMOVED lines=8> */
.L_x_7744:
[----:B------:R-:W-:Y:S05]  /*4440*/  BSYNC B1 ;  /* 0x0000000000017941 */ /* 0x000fea0003800000 */
.L_x_7742:
[----:B------:R-:W2:Y:S01]  /*4450*/  LDL R185, [R1+0xec] ;  /* 0x0000ec0001b97983 */ /* 0x000ea20000100800 */
[----:B------:R-:W-:Y:S01]  /*4460*/  @P5 F2FP.PACK_AB R23, RZ, R22 ;  /* 0x00000016ff17523e */ /* 0x000fe200000000ff */
[----:B------:R-:W-:Y:S01]  /*4470*/  @P3 FMUL.FTZ R22, R22, c[0x0][0x1ec] ;  /* 0x00007b0016163a20 */ /* 0x000fe20000410000 */
[----:B------:R-:W-:Y:S02]  /*4480*/  BSSY B1, `(.L_x_7745) ;  /* 0x0000014000017945 */ /* 0x000fe40003800000 */
[----:B------:R-:W-:Y:S01]  /*4490*/  @P5 PRMT R52, R52, 0x5410, R23 ;  /* 0x0000541034345816 */ /* 0x000fe20000000017 */
[----:B------:R-:W-:-:S05]  /*44a0*/  @P3 HADD2.F32 R23, -RZ, R60.H1_H1 ;  /* 0x3000003cff173230 */ /* 0x000fca0000004100 */
[-C--:B------:R-:W-:Y:S02]  /*44b0*/  @P3 FFMA.FTZ R129, R23, R22.reuse, R129 ;  /* 0x0000001617813223 */ /* 0x080fe40000010081 */
        /* <DEDUP_REMOVED lines=8> */
.L_x_7746:
        /* <DEDUP_REMOVED lines=8> */
.L_x_7747:
[----:B------:R-:W-:Y:S05]  /*45c0*/  BSYNC B1 ;  /* 0x0000000000017941 */ /* 0x000fea0003800000 */
.L_x_7745:
[----:B------:R-:W2:Y:S01]  /*45d0*/  LDL R185, [R1+0xf0] ;  /* 0x0000f00001b97983 */ /* 0x000ea20000100800 */
[----:B------:R-:W-:Y:S01]  /*45e0*/  @P5 F2FP.PACK_AB R23, RZ, R22 ;  /* 0x00000016ff17523e */ /* 0x000fe200000000ff */
[----:B------:R-:W-:Y:S01]  /*45f0*/  @P3 FMUL.FTZ R22, R22, c[0x0][0x1ec] ;  /* 0x00007b0016163a20 */ /* 0x000fe20000410000 */
[----:B------:R-:W-:Y:S02]  /*4600*/  BSSY B1, `(.L_x_7748) ;  /* 0x0000014000017945 */ /* 0x000fe40003800000 */
[----:B------:R-:W-:Y:S01]  /*4610*/  @P5 PRMT R53, R23, 0x7610, R53 ;  /* 0x0000761017355816 */ /* 0x000fe20000000035 */
[----:B------:R-:W-:-:S05]  /*4620*/  @P3 HADD2.F32 R23, -RZ, R61.H0_H0 ;  /* 0x2000003dff173230 */ /* 0x000fca0000004100 */
        /* <DEDUP_REMOVED lines=9> */
.L_x_7749:
        /* <DEDUP_REMOVED lines=8> */
.L_x_7750:
[----:B------:R-:W-:Y:S05]  /*4740*/  BSYNC B1 ;  /* 0x0000000000017941 */ /* 0x000fea0003800000 */
.L_x_7748:
        /* <DEDUP_REMOVED lines=15> */
.L_x_7752:
        /* <DEDUP_REMOVED lines=8> */
.L_x_7753:
[----:B------:R-:W-:Y:S05]  /*48c0*/  BSYNC B1 ;  /* 0x0000000000017941 */ /* 0x000fea0003800000 */
.L_x_7751:
        /* <DEDUP_REMOVED lines=15> */
.L_x_7755:
        /* <DEDUP_REMOVED lines=8> */
.L_x_7756:
[----:B------:R-:W-:Y:S05]  /*4a40*/  BSYNC B1 ;  /* 0x0000000000017941 */ /* 0x000fea0003800000 */
.L_x_7754:
        /* <DEDUP_REMOVED lines=15> */
.L_x_7758:
        /* <DEDUP_REMOVED lines=8> */
.L_x_7759:
[----:B------:R-:W-:Y:S05]  /*4bc0*/  BSYNC B1 ;  /* 0x0000000000017941 */ /* 0x000fea0003800000 */
.L_x_7757:
        /* <DEDUP_REMOVED lines=15> */
.L_x_7761:
        /* <DEDUP_REMOVED lines=8> */
.L_x_7762:
[----:B------:R-:W-:Y:S05]  /*4d40*/  BSYNC B1 ;  /* 0x0000000000017941 */ /* 0x000fea0003800000 */
.L_x_7760:
[----:B------:R-:W2:Y:S01]  /*4d50*/  LDL R185, [R1+0x104] ;  /* 0x0001040001b97983 */ /* 0x000ea20000100800 */
[----:B------:R-:W-:Y:S01]  /*4d60*/  @P5 F2FP.PACK_AB R23, RZ, R22 ;  /* 0x00000016ff17523e */ /* 0x000fe200000000ff */
[----:B------:R-:W-:-:S03]  /*4d70*/  @P3 FMUL.FTZ R22, R22, c[0x0][0x1ec] ;  /* 0x00007b0016163a20 */ /* 0x000fc60000410000 */
[----:B------:R-:W-:Y:S01]  /*4d80*/  @P5 PRMT R55, R55, 0x5410, R23 ;  /* 0x0000541037375816 */ /* 0x000fe20000000017 */
[----:B------:R-:W-:-:S05]  /*4d90*/  @P3 HADD2.F32 R23, -RZ, R63.H1_H1 ;  /* 0x3000003fff173230 */ /* 0x000fca0000004100 */
[-C--:B------:R-:W-:Y:S02]  /*4da0*/  @P3 FFMA.FTZ R135, R23, R22.reuse, R135 ;  /* 0x0000001617873223 */ /* 0x080fe40000010087 */
[----:B--2---:R-:W-:-:S05]  /*4db0*/  @P3 FMUL.FTZ R22, R185, R22 ;  /* 0x00000016b9163220 */ /* 0x004fca0000410000 */
        /* <DEDUP_REMOVED lines=10> */
.L_x_7736:
[----:B------:R-:W-:Y:S05]  /*4e60*/  BSYNC B0 ;  /* 0x0000000000007941 */ /* 0x000fea0003800000 */
.L_x_7735:
[----:B------:R-:W-:Y:S01]  /*4e70*/  BSSY B0, `(.L_x_7763) ;  /* 0x00000da000007945 */ /* 0x000fe20003800000 */
[----:B------:R-:W-:Y:S05]  /*4e80*/  @!P0 BRA `(.L_x_7764) ;  /* 0x00000d8000008947 */ /* 0x000fea0003800000 */
[----:B------:R-:W-:Y:S01]  /*4e90*/  BSSY B1, `(.L_x_7765) ;  /* 0x0000005000017945 */ /* 0x000fe20003800000 */
[----:B------:R-:W-:Y:S05]  /*4ea0*/  @!P3 BRA `(.L_x_7766) ;  /* 0x000000300000b947 */ /* 0x000fea0003800000 */
[----:B-1----:R-:W-:-:S10]  /*4eb0*/  HFMA2.MMA R22, -RZ, RZ, 0, 9.5367431640625e-07 ;  /* 0x00000010ff167435 */ /* 0x002fd400000001ff */
[----:B------:R-:W-:-:S05]  /*4ec0*/  IMAD.WIDE.U32 R22, R188, R22, c[0x0][0x170] ;  /* 0x00005c00bc167625 */ /* 0x000fca00078e0016 */
[----:B------:R1:W5:Y:S02]  /*4ed0*/  LDG.E.128 R60, [R22.64] ;  /* 0x00000004163c7981 */ /* 0x000364000c1e1d00 */
.L_x_7766:
[----:B------:R-:W-:Y:S05]  /*4ee0*/  BSYNC B1 ;  /* 0x0000000000017941 */ /* 0x000fea0003800000 */
.L_x_7765:
        /* <DEDUP_REMOVED lines=10> */
.L_x_7768:
        /* <DEDUP_REMOVED lines=12> */
.L_x_7769:
[----:B------:R-:W-:Y:S05]  /*5050*/  BSYNC B1 ;  /* 0x0000000000017941 */ /* 0x000fea0003800000 */
.L_x_7767:
        /* <DEDUP_REMOVED lines=17> */
.L_x_7771:
        /* <DEDUP_REMOVED lines=8> */
.L_x_7772:
[----:B------:R-:W-:Y:S05]  /*51f0*/  BSYNC B1 ;  /* 0x0000000000017941 */ /* 0x000fea0003800000 */
.L_x_7770:
        /* <DEDUP_REMOVED lines=15> */
.L_x_7774:
        /* <DEDUP_REMOVED lines=8> */
.L_x_7775:
[----:B------:R-:W-:Y:S05]  /*5370*/  BSYNC B1 ;  /* 0x0000000000017941 */ /* 0x000fea0003800000 */
.L_x_7773:
        /* <DEDUP_REMOVED lines=15> */
.L_x_7777:
        /* <DEDUP_REMOVED lines=8> */
.L_x_7778:
[----:B------:R-:W-:Y:S05]  /*54f0*/  BSYNC B1 ;  /* 0x0000000000017941 */ /* 0x000fea0003800000 */
.L_x_7776:
        /* <DEDUP_REMOVED lines=15> */
.L_x_7780:
        /* <DEDUP_REMOVED lines=8> */
.L_x_7781:
[----:B------:R-:W-:Y:S05]  /*5670*/  BSYNC B1 ;  /* 0x0000000000017941 */ /* 0x000fea0003800000 */
.L_x_7779:
        /* <DEDUP_REMOVED lines=15> */
.L_x_7783:
        /* <DEDUP_REMOVED lines=8> */
.L_x_7784:
[----:B------:R-:W-:Y:S05]  /*57f0*/  BSYNC B1 ;  /* 0x0000000000017941 */ /* 0x000fea0003800000 */
.L_x_7782:
        /* <DEDUP_REMOVED lines=15> */
.L_x_7786:
        /* <DEDUP_REMOVED lines=8> */
.L_x_7787:
[----:B------:R-:W-:Y:S05]  /*5970*/  BSYNC B1 ;  /* 0x0000000000017941 */ /* 0x000fea0003800000 */
.L_x_7785:
        /* <DEDUP_REMOVED lines=15> */
.L_x_7789:
        /* <DEDUP_REMOVED lines=8> */
.L_x_7790:
[----:B------:R-:W-:Y:S05]  /*5af0*/  BSYNC B1 ;  /* 0x0000000000017941 */ /* 0x000fea0003800000 */
.L_x_7788:
        /* <DEDUP_REMOVED lines=17> */
.L_x_7764:
[----:B------:R-:W-:Y:S05]  /*5c10*/  BSYNC B0 ;  /* 0x0000000000007941 */ /* 0x000fea0003800000 */
.L_x_7763:
[----:B------:R-:W-:Y:S01]  /*5c20*/  BSSY B0, `(.L_x_7791) ;  /* 0x00000da000007945 */ /* 0x000fe20003800000 */
[----:B------:R-:W-:Y:S05]  /*5c30*/  @!P1 BRA `(.L_x_7792) ;  /* 0x00000d8000009947 */ /* 0x000fea0003800000 */
[----:B------:R-:W-:Y:S01]  /*5c40*/  BSSY B1, `(.L_x_7793) ;  /* 0x0000005000017945 */ /* 0x000fe20003800000 */
[----:B------:R-:W-:Y:S05]  /*5c50*/  @!P3 BRA `(.L_x_7794) ;  /* 0x000000300000b947 */ /* 0x000fea0003800000 */
[----:B-1----:R-:W-:-:S10]  /*5c60*/  HFMA2.MMA R22, -RZ, RZ, 0, 9.5367431640625e-07 ;  /* 0x00000010ff167435 */ /* 0x002fd400000001ff */
[----:B------:R-:W-:-:S05]  /*5c70*/  IMAD.WIDE.U32 R22, R188, R22, c[0x0][0x170] ;  /* 0x00005c00bc167625 */ /* 0x000fca00078e0016 */
[----:B------:R1:W5:Y:S02]  /*5c80*/  LDG.E.128 R60, [R22.64] ;  /* 0x00000004163c7981 */ /* 0x000364000c1e1d00 */
.L_x_7794:
[----:B------:R-:W-:Y:S05]  /*5c90*/  BSYNC B1 ;  /* 0x0000000000017941 */ /* 0x000fea0003800000 */
.L_x_7793:
        /* <DEDUP_REMOVED lines=10> */
.L_x_7796:
        /* <DEDUP_REMOVED lines=12> */
.L_x_7797:
[----:B------:R-:W-:Y:S05]  /*5e00*/  BSYNC B1 ;  /* 0x0000000000017941 */ /* 0x000fea0003800000 */
.L_x_7795:
        /* <DEDUP_REMOVED lines=17> */
.L_x_7799:
        /* <DEDUP_REMOVED lines=8> */
.L_x_7800:
[----:B------:R-:W-:Y:S05]  /*5fa0*/  BSYNC B1 ;  /* 0x0000000000017941 */ /* 0x000fea0003800000 */
.L_x_7798:
        /* <DEDUP_REMOVED lines=15> */
.L_x_7802:
        /* <DEDUP_REMOVED lines=8> */
.L_x_7803:
[----:B------:R-:W-:Y:S05]  /*6120*/  BSYNC B1 ;  /* 0x0000000000017941 */ /* 0x000fea0003800000 */
.L_x_7801:
        /* <DEDUP_REMOVED lines=15> */
.L_x_7805:
        /* <DEDUP_REMOVED lines=8> */
.L_x_7806:
[----:B------:R-:W-:Y:S05]  /*62a0*/  BSYNC B1 ;  /* 0x0000000000017941 */ /* 0x000fea0003800000 */
.L_x_7804:
        /* <DEDUP_REMOVED lines=15> */
.L_x_7808:
        /* <DEDUP_REMOVED lines=8> */
.L_x_7809:
[----:B------:R-:W-:Y:S05]  /*6420*/  BSYNC B1 ;  /* 0x0000000000017941 */ /* 0x000fea0003800000 */
.L_x_7807:
        /* <DEDUP_REMOVED lines=15> */
.L_x_7811:
        /* <DEDUP_REMOVED lines=8> */
.L_x_7812:
[----:B------:R-:W-:Y:S05]  /*65a0*/  BSYNC B1 ;  /* 0x0000000000017941 */ /* 0x000fea0003800000 */
.L_x_7810:
        /* <DEDUP_REMOVED lines=15> */
.L_x_7814:
        /* <DEDUP_REMOVED lines=8> */
.L_x_7815:
[----:B------:R-:W-:Y:S05]  /*6720*/  BSYNC B1 ;  /* 0x0000000000017941 */ /* 0x000fea0003800000 */
.L_x_7813:
        /* <DEDUP_REMOVED lines=15> */
.L_x_7817:
        /* <DEDUP_REMOVED lines=8> */
.L_x_7818:
[----:B------:R-:W-:Y:S05]  /*68a0*/  BSYNC B1 ;  /* 0x0000000000017941 */ /* 0x000fea0003800000 */
.L_x_7816:
        /* <DEDUP_REMOVED lines=17> */
.L_x_7792:
[----:B------:R-:W-:Y:S05]  /*69c0*/  BSYNC B0 ;  /* 0x0000000000007941 */ /* 0x000fea0003800000 */
.L_x_7791:
        /* <DEDUP_REMOVED lines=8> */
.L_x_7822:
[----:B------:R-:W-:Y:S05]  /*6a50*/  BSYNC B1 ;  /* 0x0000000000017941 */ /* 0x000fea0003800000 */
.L_x_7821:
        /* <DEDUP_REMOVED lines=10> */
.L_x_7824:
        /* <DEDUP_REMOVED lines=12> */
.L_x_7825:
[----:B------:R-:W-:Y:S05]  /*6bc0*/  BSYNC B1 ;  /* 0x0000000000017941 */ /* 0x000fea0003800000 */
.L_x_7823:
        /* <DEDUP_REMOVED lines=17> */
.L_x_7827:
        /* <DEDUP_REMOVED lines=8> */
.L_x_7828:
[----:B------:R-:W-:Y:S05]  /*6d60*/  BSYNC B1 ;  /* 0x0000000000017941 */ /* 0x000fea0003800000 */
.L_x_7826:
        /* <DEDUP_REMOVED lines=15> */
.L_x_7830:
        /* <DEDUP_REMOVED lines=8> */
.L_x_7831:
[----:B------:R-:W-:Y:S05]  /*6ee0*/  BSYNC B1 ;  /* 0x0000000000017941 */ /* 0x000fea0003800000 */
.L_x_7829:
        /* <DEDUP_REMOVED lines=15> */
.L_x_7833:
        /* <DEDUP_REMOVED lines=8> */
.L_x_7834:
[----:B------:R-:W-:Y:S05]  /*7060*/  BSYNC B1 ;  /* 0x0000000000017941 */ /* 0x000fea0003800000 */
.L_x_7832:
        /* <DEDUP_REMOVED lines=15> */
.L_x_7836:
        /* <DEDUP_REMOVED lines=8> */
.L_x_7837:
[----:B------:R-:W-:Y:S05]  /*71e0*/  BSYNC B1 ;  /* 0x0000000000017941 */ /* 0x000fea0003800000 */
.L_x_7835:
        /* <DEDUP_REMOVED lines=15> */
.L_x_7839:
        /* <DEDUP_REMOVED lines=8> */
.L_x_7840:
[----:B------:R-:W-:Y:S05]  /*7360*/  BSYNC B1 ;  /* 0x0000000000017941 */ /* 0x000fea0003800000 */
.L_x_7838:
        /* <DEDUP_REMOVED lines=15> */
.L_x_7842:
        /* <DEDUP_REMOVED lines=8> */
.L_x_7843:
[----:B------:R-:W-:Y:S05]  /*74e0*/  BSYNC B1 ;  /* 0x0000000000017941 */ /* 0x000fea0003800000 */
.L_x_7841:
        /* <DEDUP_REMOVED lines=15> */
.L_x_7845:
        /* <DEDUP_REMOVED lines=8> */
.L_x_7846:
[----:B------:R-:W-:Y:S05]  /*7660*/  BSYNC B1 ;  /* 0x0000000000017941 */ /* 0x000fea0003800000 */
.L_x_7844:
        /* <DEDUP_REMOVED lines=10> */
[----:B------:R-:W-:Y:S01]  /*7710*/  @P5 IMAD.WIDE.U32 R4, R4, R0, c[0x0][0x258] ;  /* 0x0000960004045625 */ /* 0x000fe200078e0000 */
[----:B------:R-:W-:-:S04]  /*7720*/  @P3 MOV R0, 0x10 ;  /* 0x0000001000003802 */ /* 0x000fc80000000f00 */
[----:B------:R1:W-:Y:S02]  /*7730*/  @P5 STG.E.128 [R4.64], R52 ;  /* 0x0000003404005986 */ /* 0x0003e4000c101d04 */
[----:B-1----:R-:W-:-:S05]  /*7740*/  @P3 IMAD.WIDE.U32 R4, R188, R0, c[0x0][0x248] ;  /* 0x00009200bc043625 */ /* 0x002fca00078e0000 */
[----:B------:R1:W-:Y:S02]  /*7750*/  @P3 STG.E.128 [R4.64], R96 ;  /* 0x0000006004003986 */ /* 0x0003e4000c101d04 */
.L_x_7820:
[----:B------:R-:W-:Y:S05]  /*7760*/  BSYNC B0 ;  /* 0x0000000000007941 */ /* 0x000fea0003800000 */
.L_x_7819:
        /* <DEDUP_REMOVED lines=8> */
.L_x_7681:
        /* <DEDUP_REMOVED lines=20> */
.L_x_7849:
[----:B------:R-:W-:Y:S05]  /*7930*/  BSYNC B0 ;  /* 0x0000000000007941 */ /* 0x000fea0003800000 */
.L_x_7848:
        /* <DEDUP_REMOVED lines=14> */
.L_x_7851:
[----:B------:R-:W-:Y:S05]  /*7a20*/  BSYNC B0 ;  /* 0x0000000000007941 */ /* 0x000fea0003800000 */
.L_x_7850:
        /* <DEDUP_REMOVED lines=13> */
.L_x_7853:
[----:B------:R-:W-:Y:S05]  /*7b00*/  BSYNC B0 ;  /* 0x0000000000007941 */ /* 0x000fea0003800000 */
.L_x_7852:
        /* <DEDUP_REMOVED lines=13> */
.L_x_7855:
[----:B------:R-:W-:Y:S05]  /*7be0*/  BSYNC B0 ;  /* 0x0000000000007941 */ /* 0x000fea0003800000 */
.L_x_7854:
        /* <DEDUP_REMOVED lines=13> */
.L_x_7705:
[----:B------:R-:W-:Y:S01]  /*7cc0*/  HFMA2.MMA R23, -RZ, RZ, 0, 9.5367431640625e-07 ;  /* 0x00000010ff177435 */ /* 0x000fe200000001ff */
[----:B------:R-:W-:-:S02]  /*7cd0*/  MOV R184, R216 ;  /* 0x000000d800b87202 */ /* 0x000fc40000000f00 */
[----:B------:R-:W-:Y:S02]  /*7ce0*/  MOV R190, 0x1f ;  /* 0x0000001f00be7802 */ /* 0x000fe40000000f00 */
[----:B------:R-:W-:Y:S02]  /*7cf0*/  MOV R189, 0xffffffff ;  /* 0xffffffff00bd7802 */ /* 0x000fe40000000f00 */
[----:B------:R-:W-:Y:S02]  /*7d00*/  MOV R22, 0x7d20 ;  /* 0x00007d2000167802 */ /* 0x000fe40000000f00 */
[----:B------:R-:W-:Y:S05]  /*7d10*/  CALL.REL.NOINC `($__internal_106_$__cuda_sm70_shflsync_down_p) ;  /* 0x0000046000007944 */ /* 0x000fea0003c00000 */
[----:B-1----:R-:W-:Y:S01]  /*7d20*/  MOV R185, R184 ;  /* 0x000000b800b97202 */ /* 0x002fe20000000f00 */
[----:B------:R-:W-:Y:S05]  /*7d30*/  BRA `(.L_x_7856) ;  /* 0xffffb25000007947 */ /* 0x000fea000383ffff */
.L_x_7706:
[----:B------:R-:W-:Y:S01]  /*7d40*/  HFMA2.MMA R23, -RZ, RZ, 0, 9.5367431640625e-07 ;  /* 0x00000010ff177435 */ /* 0x000fe200000001ff */
[----:B------:R-:W-:Y:S02]  /*7d50*/  MOV R184, R217 ;  /* 0x000000d900b87202 */ /* 0x000fe40000000f00 */
[----:B------:R-:W-:Y:S02]  /*7d60*/  MOV R190, 0x1f ;  /* 0x0000001f00be7802 */ /* 0x000fe40000000f00 */
[----:B------:R-:W-:-:S02]  /*7d70*/  MOV R189, 0xffffffff ;  /* 0xffffffff00bd7802 */ /* 0x000fc40000000f00 */
[----:B------:R-:W-:Y:S02]  /*7d80*/  MOV R22, 0x7da0 ;  /* 0x00007da000167802 */ /* 0x000fe40000000f00 */
[----:B01----:R-:W-:Y:S05]  /*7d90*/  CALL.REL.NOINC `($__internal_106_$__cuda_sm70_shflsync_down_p) ;  /* 0x000003e000007944 */ /* 0x003fea0003c00000 */
[----:B------:R-:W-:Y:S01]  /*7da0*/  FADD.FTZ R185, R185, R216 ;  /* 0x000000d8b9b97221 */ /* 0x000fe20000010000 */
[----:B------:R-:W-:Y:S01]  /*7db0*/  HFMA2.MMA R23, -RZ, RZ, 0, 4.76837158203125e-07 ;  /* 0x00000008ff177435 */ /* 0x000fe200000001ff */
[----:B-1----:R-:W-:Y:S01]  /*7dc0*/  FADD.FTZ R186, R217, R184 ;  /* 0x000000b8d9ba7221 */ /* 0x002fe20000010000 */
[----:B------:R-:W-:Y:S02]  /*7dd0*/  MOV R190, 0x1f ;  /* 0x0000001f00be7802 */ /* 0x000fe40000000f00 */
[----:B------:R-:W-:Y:S02]  /*7de0*/  MOV R189, 0xffffffff ;  /* 0xffffffff00bd7802 */ /* 0x000fe40000000f00 */
[----:B------:R-:W-:Y:S02]  /*7df0*/  MOV R184, R185 ;  /* 0x000000b900b87202 */ /* 0x000fe40000000f00 */
[----:B------:R-:W-:Y:S02]  /*7e00*/  MOV R22, 0x7e20 ;  /* 0x00007e2000167802 */ /* 0x000fe40000000f00 */
[----:B------:R-:W-:Y:S05]  /*7e10*/  CALL.REL.NOINC `($__internal_106_$__cuda_sm70_shflsync_down_p) ;  /* 0x0000036000007944 */ /* 0x000fea0003c00000 */
[----:B------:R-:W-:Y:S01]  /*7e20*/  HFMA2.MMA R23, -RZ, RZ, 0, 4.76837158203125e-07 ;  /* 0x00000008ff177435 */ /* 0x000fe200000001ff */
[----:B-1----:R-:W-:-:S02]  /*7e30*/  MOV R187, R184 ;  /* 0x000000b800bb7202 */ /* 0x002fc40000000f00 */
[----:B------:R-:W-:Y:S02]  /*7e40*/  MOV R184, R186 ;  /* 0x000000ba00b87202 */ /* 0x000fe40000000f00 */
[----:B------:R-:W-:Y:S02]  /*7e50*/  MOV R190, 0x1f ;  /* 0x0000001f00be7802 */ /* 0x000fe40000000f00 */
[----:B------:R-:W-:Y:S02]  /*7e60*/  MOV R189, 0xffffffff ;  /* 0xffffffff00bd7802 */ /* 0x000fe40000000f00 */
[----:B------:R-:W-:Y:S02]  /*7e70*/  MOV R22, 0x7e90 ;  /* 0x00007e9000167802 */ /* 0x000fe40000000f00 */
[----:B------:R-:W-:Y:S05]  /*7e80*/  CALL.REL.NOINC `($__internal_106_$__cuda_sm70_shflsync_down_p) ;  /* 0x000002f000007944 */ /* 0x000fea0003c00000 */
[----:B------:R-:W-:Y:S01]  /*7e90*/  FADD.FTZ R185, R187, R185 ;  /* 0x000000b9bbb97221 */ /* 0x000fe20000010000 */
[----:B------:R-:W-:Y:S01]  /*7ea0*/  HFMA2.MMA R23, -RZ, RZ, 0, 2.384185791015625e-07 ;  /* 0x00000004ff177435 */ /* 0x000fe200000001ff */
[----:B-1----:R-:W-:Y:S01]  /*7eb0*/  FADD.FTZ R186, R186, R184 ;  /* 0x000000b8baba7221 */ /* 0x002fe20000010000 */
[----:B------:R-:W-:Y:S02]  /*7ec0*/  MOV R190, 0x1f ;  /* 0x0000001f00be7802 */ /* 0x000fe40000000f00 */
[----:B------:R-:W-:-:S02]  /*7ed0*/  MOV R189, 0xffffffff ;  /* 0xffffffff00bd7802 */ /* 0x000fc40000000f00 */
[----:B------:R-:W-:Y:S02]  /*7ee0*/  MOV R184, R185 ;  /* 0x000000b900b87202 */ /* 0x000fe40000000f00 */
[----:B------:R-:W-:Y:S02]  /*7ef0*/  MOV R22, 0x7f10 ;  /* 0x00007f1000167802 */ /* 0x000fe40000000f00 */
[----:B------:R-:W-:Y:S05]  /*7f00*/  CALL.REL.NOINC `($__internal_106_$__cuda_sm70_shflsync_down_p) ;  /* 0x0000027000007944 */ /* 0x000fea0003c00000 */
[----:B------:R-:W-:Y:S01]  /*7f10*/  HFMA2.MMA R23, -RZ, RZ, 0, 2.384185791015625e-07 ;  /* 0x00000004ff177435 */ /* 0x000fe200000001ff */
[----:B-1----:R-:W-:Y:S02]  /*7f20*/  MOV R187, R184 ;  /* 0x000000b800bb7202 */ /* 0x002fe40000000f00 */
[----:B------:R-:W-:Y:S02]  /*7f30*/  MOV R184, R186 ;  /* 0x000000ba00b87202 */ /* 0x000fe40000000f00 */
[----:B------:R-:W-:Y:S02]  /*7f40*/  MOV R190, 0x1f ;  /* 0x0000001f00be7802 */ /* 0x000fe40000000f00 */
[----:B------:R-:W-:Y:S02]  /*7f50*/  MOV R189, 0xffffffff ;  /* 0xffffffff00bd7802 */ /* 0x000fe40000000f00 */
[----:B------:R-:W-:-:S02]  /*7f60*/  MOV R22, 0x7f80 ;  /* 0x00007f8000167802 */ /* 0x000fc40000000f00 */
[----:B------:R-:W-:Y:S05]  /*7f70*/  CALL.REL.NOINC `($__internal_106_$__cuda_sm70_shflsync_down_p) ;  /* 0x0000020000007944 */ /* 0x000fea0003c00000 */
[----:B------:R-:W-:Y:S01]  /*7f80*/  FADD.FTZ R185, R187, R185 ;  /* 0x000000b9bbb97221 */ /* 0x000fe20000010000 */
[----:B------:R-:W-:Y:S01]  /*7f90*/  HFMA2.MMA R23, -RZ, RZ, 0, 1.1920928955078125e-07 ;  /* 0x00000002ff177435 */ /* 0x000fe200000001ff */
[----:B-1----:R-:W-:Y:S01]  /*7fa0*/  FADD.FTZ R187, R186, R184 ;  /* 0x000000b8babb7221 */ /* 0x002fe20000010000 */
[----:B------:R-:W-:-:S02]  /*7fb0*/  MOV R190, 0x1f ;  /* 0x0000001f00be7802 */ /* 0x000fc40000000f00 */
[----:B------:R-:W-:Y:S02]  /*7fc0*/  MOV R189, 0xffffffff ;  /* 0xffffffff00bd7802 */ /* 0x000fe40000000f00 */
[----:B------:R-:W-:Y:S02]  /*7fd0*/  MOV R184, R185 ;  /* 0x000000b900b87202 */ /* 0x000fe40000000f00 */
[----:B------:R-:W-:Y:S02]  /*7fe0*/  MOV R22, 0x8000 ;  /* 0x0000800000167802 */ /* 0x000fe40000000f00 */
[----:B------:R-:W-:Y:S05]  /*7ff0*/  CALL.REL.NOINC `($__internal_106_$__cuda_sm70_shflsync_down_p) ;  /* 0x0000018000007944 */ /* 0x000fea0003c00000 */
[----:B------:R-:W-:Y:S01]  /*8000*/  HFMA2.MMA R23, -RZ, RZ, 0, 1.1920928955078125e-07 ;  /* 0x00000002ff177435 */ /* 0x000fe200000001ff */
[----:B-1----:R-:W-:Y:S02]  /*8010*/  MOV R186, R184 ;  /* 0x000000b800ba7202 */ /* 0x002fe40000000f00 */
[----:B------:R-:W-:Y:S02]  /*8020*/  MOV R184, R187 ;  /* 0x000000bb00b87202 */ /* 0x000fe40000000f00 */
[----:B------:R-:W-:Y:S02]  /*8030*/  MOV R190, 0x1f ;  /* 0x0000001f00be7802 */ /* 0x000fe40000000f00 */
[----:B------:R-:W-:-:S02]  /*8040*/  MOV R189, 0xffffffff ;  /* 0xffffffff00bd7802 */ /* 0x000fc40000000f00 */
[----:B------:R-:W-:Y:S02]  /*8050*/  MOV R22, 0x8070 ;  /* 0x0000807000167802 */ /* 0x000fe40000000f00 */
[----:B------:R-:W-:Y:S05]  /*8060*/  CALL.REL.NOINC `($__internal_106_$__cuda_sm70_shflsync_down_p) ;  /* 0x0000011000007944 */ /* 0x000fea0003c00000 */
[----:B------:R-:W-:Y:S01]  /*8070*/  FADD.FTZ R186, R186, R185 ;  /* 0x000000b9baba7221 */ /* 0x000fe20000010000 */
[----:B------:R-:W-:Y:S01]  /*8080*/  HFMA2.MMA R23, -RZ, RZ, 0, 5.9604644775390625e-08 ;  /* 0x00000001ff177435 */ /* 0x000fe200000001ff */
[----:B-1----:R-:W-:Y:S01]  /*8090*/  FADD.FTZ R185, R187, R184 ;  /* 0x000000b8bbb97221 */ /* 0x002fe20000010000 */
[----:B------:R-:W-:Y:S02]  /*80a0*/  MOV R190, 0x1f ;  /* 0x0000001f00be7802 */ /* 0x000fe40000000f00 */
[----:B------:R-:W-:Y:S02]  /*80b0*/  MOV R189, 0xffffffff ;  /* 0xffffffff00bd7802 */ /* 0x000fe40000000f00 */
[----:B------:R-:W-:Y:S02]  /*80c0*/  MOV R184, R186 ;  /* 0x000000ba00b87202 */ /* 0x000fe40000000f00 */
[----:B------:R-:W-:Y:S02]  /*80d0*/  MOV R22, 0x80f0 ;  /* 0x000080f000167802 */ /* 0x000fe40000000f00 */
[----:B------:R-:W-:Y:S05]  /*80e0*/  CALL.REL.NOINC `($__internal_106_$__cuda_sm70_shflsync_down_p) ;  /* 0x0000009000007944 */ /* 0x000fea0003c00000 */
[----:B------:R-:W-:Y:S01]  /*80f0*/  HFMA2.MMA R23, -RZ, RZ, 0, 5.9604644775390625e-08 ;  /* 0x00000001ff177435 */ /* 0x000fe200000001ff */
[----:B-1----:R-:W-:-:S02]  /*8100*/  MOV R187, R184 ;  /* 0x000000b800bb7202 */ /* 0x002fc40000000f00 */
[----:B------:R-:W-:Y:S02]  /*8110*/  MOV R184, R185 ;  /* 0x000000b900b87202 */ /* 0x000fe40000000f00 */
[----:B------:R-:W-:Y:S02]  /*8120*/  MOV R190, 0x1f ;  /* 0x0000001f00be7802 */ /* 0x000fe40000000f00 */
[----:B------:R-:W-:Y:S02]  /*8130*/  MOV R189, 0xffffffff ;  /* 0xffffffff00bd7802 */ /* 0x000fe40000000f00 */
[----:B------:R-:W-:Y:S02]  /*8140*/  MOV R22, 0x8160 ;  /* 0x0000816000167802 */ /* 0x000fe40000000f00 */
[----:B------:R-:W-:Y:S05]  /*8150*/  CALL.REL.NOINC `($__internal_106_$__cuda_sm70_shflsync_down_p) ;  /* 0x0000002000007944 */ /* 0x000fea0003c00000 */
[----:B-1----:R-:W-:Y:S01]  /*8160*/  MOV R23, R184 ;  /* 0x000000b800177202 */ /* 0x002fe20000000f00 */
[----:B------:R-:W-:Y:S05]  /*8170*/  BRA `(.L_x_7857) ;  /* 0xffffaf3000007947 */ /* 0x000fea000383ffff */
        .weak           $__internal_106_$__cuda_sm70_shflsync_down_p
        .type           $__internal_106_$__cuda_sm70_shflsync_down_p,@function
        .size           $__internal_106_$__cuda_sm70_shflsync_down_p,(.L_x_14324 - $__internal_106_$__cuda_sm70_shflsync_down_p)
$__internal_106_$__cuda_sm70_shflsync_down_p:
[----:B------:R-:W-:Y:S04]  /*8180*/  WARPSYNC R189 ;  /* 0x000000bd00007348 */ /* 0x000fe80003800000 */
[----:B------:R0:W1:Y:S02]  /*8190*/  SHFL.DOWN PT, R184, R184, R23, R190 ;  /* 0x08000017b8b87389 */ /* 0x00006400000e00be */
[----:B0-----:R-:W-:-:S06]  /*81a0*/  HFMA2.MMA R23, -RZ, RZ, 0, 0 ;  /* 0x00000000ff177435 */ /* 0x001fcc00000001ff */
[----:B------:R-:W-:Y:S05]  /*81b0*/  RET.REL.NODEC R22 `(_ZN10layer_norm13ln_bwd_kernelINS_13Kernel_traitsIf6__halfS2_S2_fjLj5120ELj1ELj1ELj4ELj16ENS_18Kernel_traits_baseILj5120EfS2_S2_S2_fjLj128EEEEELb0ELb1ELb1ELb0EEEvNS_9BwdParamsE) ;  /* 0xffff7e4016007950 */ /* 0x000fea0003c3ffff */
.L_x_7858:
        /* <DEDUP_REMOVED lines=12> */
.L_x_14324:


//--------------------- .text._ZN10layer_norm13ln_bwd_kernelINS_13Kernel_traitsIf6__halfS2_S2_fjLj5120ELj1ELj1ELj4ELj16ENS_18Kernel_traits_baseILj5120EfS2_S2_S2_fjLj128EEEEELb0ELb1ELb1ELb1EEEvNS_9BwdParamsE --------------------------
	.section	.text._ZN10layer_norm13ln_bwd_kernelINS_13Kernel_traitsIf6__halfS2_S2_fjLj5120ELj1ELj1ELj4ELj16ENS_18Kernel_traits_baseILj5120EfS2_S2_S2_fjLj128EEEEELb0ELb1ELb1ELb1EEEvNS_9BwdParamsE,"ax",@progbits
	.sectioninfo	@"SHI_REGISTERS=255"
	.align	128
        .global         _ZN10layer_norm13ln_bwd_kernelINS_13Kernel_traitsIf6__halfS2_S2_fjLj5120ELj1ELj1ELj4ELj16ENS_18Kernel_traits_baseILj5120EfS2_S2_S2_fjLj128EEEEELb0ELb1ELb1ELb1EEEvNS_9BwdParamsE
        .type           _ZN10layer_norm13ln_bwd_kernelINS_13Kernel_traitsIf6__halfS2_S2_fjLj5120ELj1ELj1ELj4ELj16ENS_18Kernel_traits_baseILj5120EfS2_S2_S2_fjLj128EEEEELb0ELb1ELb1ELb1EEEvNS_9BwdParamsE,@function
        .size           _ZN10layer_norm13ln_bwd_kernelINS_13Kernel_traitsIf6__halfS2_S2_fjLj5120ELj1ELj1ELj4ELj16ENS_18Kernel_traits_baseILj5120EfS2_S2_S2_fjLj128EEEEELb0ELb1ELb1ELb1EEEvNS_9BwdParamsE,(.L_x_14325 - _ZN10layer_norm13ln_bwd_kernelINS_13Kernel_traitsIf6__halfS2_S2_fjLj5120ELj1ELj1ELj4ELj16ENS_18Kernel_traits_baseILj5120EfS2_S2_S2_fjLj128EEEEELb0ELb1ELb1ELb1EEEvNS_9BwdParamsE)
        .other          _ZN10layer_norm13ln_bwd_kernelINS_13Kernel_traitsIf6__halfS2_S2_fjLj5120ELj1ELj1ELj4ELj16ENS_18Kernel_traits_baseILj5120EfS2_S2_S2_fjLj128EEEEELb0ELb1ELb1ELb1EEEvNS_9BwdParamsE,@"STO_CUDA_ENTRY STV_DEFAULT"
_ZN10layer_norm13ln_bwd_kernelINS_13Kernel_traitsIf6__halfS2_S2_fjLj5120ELj1ELj1ELj4ELj16ENS_18Kernel_traits_baseILj5120EfS2_S2_S2_fjLj128EEEEELb0ELb1ELb1ELb1EEEvNS_9BwdParamsE:
.text._ZN10layer_norm13ln_bwd_kernelINS_13Kernel_traitsIf6__halfS2_S2_fjLj5120ELj1ELj1ELj4ELj16ENS_18Kernel_traits_baseILj5120EfS2_S2_S2_fjLj128EEEEELb0ELb1ELb1ELb1EEEvNS_9BwdParamsE:
        /* <DEDUP_REMOVED lines=69> */
.L_x_7859:
        /* <DEDUP_REMOVED lines=124> */
.L_x_7994:
        /* <DEDUP_REMOVED lines=39> */
.L_x_7862:
        /* <DEDUP_REMOVED lines=47> */
[----:B----4-:R-:W-:Y:S01]  /*1170*/  HADD2.F32 R222, -RZ, R216.H1_H1 ;  /* 0x300000d8ffde7230 */ /* 0x010fe20000004100 */
[----:B--2---:R-:W-:Y:S01]  /*1180*/  FSEL R184, R225, RZ, !P2 ;  /* 0x000000ffe1b87208 */ /* 0x004fe20005000000 */
[----:B------:R-:W-:-:S04]  /*1190*/  HADD2.F32 R220, -RZ, R217.H0_H0 ;  /* 0x200000d9ffdc7230 */ /* 0x000fc80000004100 */
[----:B------:R-:W-:Y:S01]  /*11a0*/  FADD.FTZ R249, -R184, R222 ;  /* 0x000000deb8f97221 */ /* 0x000fe20000010100 */
[--C-:B------:R-:W-:Y:S02]  /*11b0*/  HADD2.F32 R229, -RZ, R201.reuse.H0_H0 ;  /* 0x200000c9ffe57230 */ /* 0x100fe40000004100 */
[----:B------:R-:W-:Y:S02]  /*11c0*/  HADD2.F32 R238, -RZ, R201.H1_H1 ;  /* 0x300000c9ffee7230 */ /* 0x000fe40000004100 */
[--C-:B------:R-:W-:Y:S02]  /*11d0*/  HADD2.F32 R236, -RZ, R202.reuse.H0_H0 ;  /* 0x200000caffec7230 */ /* 0x100fe40000004100 */
[----:B------:R-:W-:Y:S02]  /*11e0*/  HADD2.F32 R26, -RZ, R202.H1_H1 ;  /* 0x300000caff1a7230 */ /* 0x000fe40000004100 */
[--C-:B------:R-:W-:Y:S02]  /*11f0*/  HADD2.F32 R25, -RZ, R203.reuse.H0_H0 ;  /* 0x200000cbff197230 */ /* 0x100fe40000004100 */
[----:B------:R-:W-:Y:S01]  /*1200*/  HADD2.F32 R24, -RZ, R203.H1_H1 ;  /* 0x300000cbff187230 */ /* 0x000fe20000004100 */
[----:B------:R-:W-:Y:S01]  /*1210*/  MOV R222, R229 ;  /* 0x000000e500de7202 */ /* 0x000fe20000000f00 */
[----:B------:R-:W-:Y:S01]  /*1220*/  HADD2.F32 R221, -RZ, R217.H1_H1 ;  /* 0x300000d9ffdd7230 */ /* 0x000fe20000004100 */
[----:B-----5:R-:W-:Y:S01]  /*1230*/  FMUL.FTZ R249, R5, R249 ;  /* 0x000000f905f97220 */ /* 0x020fe20000410000 */
[----:B------:R-:W-:-:S02]  /*1240*/  HADD2.F32 R252, -RZ, R200.H0_H0 ;  /* 0x200000c8fffc7230 */ /* 0x000fc40000004100 */
[--C-:B---3--:R-:W-:Y:S02]  /*1250*/  HADD2.F32 R223, -RZ, R196.reuse.H0_H0 ;  /* 0x200000c4ffdf7230 */ /* 0x108fe40000004100 */
[----:B------:R-:W-:Y:S02]  /*1260*/  HADD2.F32 R224, -RZ, R196.H1_H1 ;  /* 0x300000c4ffe07230 */ /* 0x000fe40000004100 */
[----:B------:R-:W-:Y:S02]  /*1270*/  HADD2.F32 R250, -RZ, R200.H1_H1 ;  /* 0x300000c8fffa7230 */ /* 0x000fe40000004100 */
[----:B------:R-:W-:Y:S02]  /*1280*/  HADD2.F32 R217, -RZ, R198.H1_H1 ;  /* 0x300000c6ffd97230 */ /* 0x000fe40000004100 */
[--C-:B------:R-:W-:Y:S02]  /*1290*/  HADD2.F32 R212, -RZ, R199.reuse.H0_H0 ;  /* 0x200000c7ffd47230 */ /* 0x100fe40000004100 */
[----:B------:R-:W-:-:S02]  /*12a0*/  HADD2.F32 R211, -RZ, R199.H1_H1 ;  /* 0x300000c7ffd37230 */ /* 0x000fc40000004100 */
[--C-:B------:R-:W-:Y:S02]  /*12b0*/  HADD2.F32 R201, -RZ, R193.reuse.H1_H1 ;  /* 0x300000c1ffc97230 */ /* 0x100fe40000004100 */
[--C-:B------:R-:W-:Y:S02]  /*12c0*/  HADD2.F32 R203, -RZ, R192.reuse.H0_H0 ;  /* 0x200000c0ffcb7230 */ /* 0x100fe40000004100 */
[----:B------:R-:W-:Y:S02]  /*12d0*/  HADD2.F32 R202, -RZ, R193.H0_H0 ;  /* 0x200000c1ffca7230 */ /* 0x000fe40000004100 */
[----:B------:R-:W-:Y:S01]  /*12e0*/  HADD2.F32 R210, -RZ, R192.H1_H1 ;  /* 0x300000c0ffd27230 */ /* 0x000fe20000004100 */
[C---:B------:R-:W-:Y:S01]  /*12f0*/  FADD.FTZ R229, -R184.reuse, R201 ;  /* 0x000000c9b8e57221 */ /* 0x040fe20000010100 */
[--C-:B------:R-:W-:Y:S01]  /*1300*/  HADD2.F32 R200, -RZ, R194.reuse.H0_H0 ;  /* 0x200000c2ffc87230 */ /* 0x100fe20000004100 */
[----:B------:R-:W-:Y:S01]  /*1310*/  FADD.FTZ R232, -R184, R203 ;  /* 0x000000cbb8e87221 */ /* 0x000fe20000010100 */
[----:B------:R-:W-:-:S02]  /*1320*/  HADD2.F32 R199, -RZ, R194.H1_H1 ;  /* 0x300000c2ffc77230 */ /* 0x000fc40000004100 */
[--C-:B------:R-:W-:Y:S02]  /*1330*/  HADD2.F32 R227, -RZ, R207.reuse.H0_H0 ;  /* 0x200000cfffe37230 */ /* 0x100fe40000004100 */
[----:B------:R-:W-:Y:S01]  /*1340*/  HADD2.F32 R226, -RZ, R207.H1_H1 ;  /* 0x300000cfffe27230 */ /* 0x000fe20000004100 */
[C---:B------:R-:W-:Y:S01]  /*1350*/  FADD.FTZ R230, -R184.reuse, R202 ;  /* 0x000000cab8e67221 */ /* 0x040fe20000010100 */
[----:B------:R-:W-:Y:S01]  /*1360*/  HADD2.F32 R194, -RZ, R205.H1_H1 ;  /* 0x300000cdffc27230 */ /* 0x000fe20000004100 */
[C---:B------:R-:W-:Y:S01]  /*1370*/  FADD.FTZ R231, -R184.reuse, R210 ;  /* 0x000000d2b8e77221 */ /* 0x040fe20000010100 */
[----:B------:R-:W-:Y:S01]  /*1380*/  HADD2.F32 R209, -RZ, R204.H1_H1 ;  /* 0x300000ccffd17230 */ /* 0x000fe20000004100 */
[C---:B------:R-:W-:Y:S01]  /*1390*/  FADD.FTZ R248, -R184.reuse, R223 ;  /* 0x000000dfb8f87221 */ /* 0x040fe20000010100 */
[----:B------:R-:W-:Y:S01]  /*13a0*/  HADD2.F32 R213, -RZ, R219.H0_H0 ;  /* 0x200000dbffd57230 */ /* 0x000fe20000004100 */
[C---:B------:R-:W-:Y:S01]  /*13b0*/  FADD.FTZ R246, -R184.reuse, R224 ;  /* 0x000000e0b8f67221 */ /* 0x040fe20000010100 */
[----:B------:R-:W-:Y:S01]  /*13c0*/  HADD2.F32 R207, -RZ, R191.H1_H1 ;  /* 0x300000bfffcf7230 */ /* 0x000fe20000004100 */
[----:B------:R-:W-:Y:S01]  /*13d0*/  FADD.FTZ R247, -R184, R221 ;  /* 0x000000ddb8f77221 */ /* 0x000fe20000010100 */
[----:B------:R-:W-:-:S03]  /*13e0*/  HADD2.F32 R7, -RZ, R219.H1_H1 ;  /* 0x300000dbff077230 */ /* 0x000fc60000004100 */
[C---:B------:R-:W-:Y:S01]  /*13f0*/  FADD.FTZ R203, -R184.reuse, R207 ;  /* 0x000000cfb8cb7221 */ /* 0x040fe20000010100 */
[----:B------:R-:W-:Y:S01]  /*1400*/  HADD2.F32 R0, -RZ, R216.H0_H0 ;  /* 0x200000d8ff007230 */ /* 0x000fe20000004100 */
[----:B------:R-:W-:Y:S01]  /*1410*/  FADD.FTZ R239, -R184, R217 ;  /* 0x000000d9b8ef7221 */ /* 0x000fe20000010100 */
[--C-:B------:R-:W-:Y:S01]  /*1420*/  HADD2.F32 R214, -RZ, R218.reuse.H0_H0 ;  /* 0x200000daffd67230 */ /* 0x100fe20000004100 */
[----:B------:R1:W-:Y:S01]  /*1430*/  STL [R1], R249 ;  /* 0x000000f901007387 */ /* 0x0003e20000100800 */
[----:B------:R-:W-:Y:S02]  /*1440*/  HADD2.F32 R215, -RZ, R218.H1_H1 ;  /* 0x300000daffd77230 */ /* 0x000fe40000004100 */
[--C-:B------:R-:W-:Y:S02]  /*1450*/  HADD2.F32 R219, -RZ, R197.reuse.H1_H1 ;  /* 0x300000c5ffdb7230 */ /* 0x100fe40000004100 */
[--C-:B------:R-:W-:Y:S02]  /*1460*/  HADD2.F32 R207, -RZ, R20.reuse.H0_H0 ;  /* 0x20000014ffcf7230 */ /* 0x100fe40000004100 */
[----:B------:R-:W-:Y:S01]  /*1470*/  HADD2.F32 R210, -RZ, R20.H1_H1 ;  /* 0x30000014ffd27230 */ /* 0x000fe20000004100 */
[----:B------:R-:W-:Y:S01]  /*1480*/  MOV R20, R222 ;  /* 0x000000de00147202 */ /* 0x000fe20000000f00 */
[----:B------:R-:W-:-:S02]  /*1490*/  HADD2.F32 R218, -RZ, R197.H0_H0 ;  /* 0x200000c5ffda7230 */ /* 0x000fc40000004100 */
[----:B------:R-:W-:Y:S02]  /*14a0*/  HADD2.F32 R216, -RZ, R198.H0_H0 ;  /* 0x200000c6ffd87230 */ /* 0x000fe40000004100 */
[----:B------:R-:W-:Y:S01]  /*14b0*/  HADD2.F32 R225, -RZ, R191.H0_H0 ;  /* 0x200000bfffe17230 */ /* 0x000fe20000004100 */
[C---:B------:R-:W-:Y:S01]  /*14c0*/  FADD.FTZ R191, -R184.reuse, R194 ;  /* 0x000000c2b8bf7221 */ /* 0x040fe20000010100 */
[--C-:B------:R-:W-:Y:S01]  /*14d0*/  HADD2.F32 R198, -RZ, R189.reuse.H0_H0 ;  /* 0x200000bdffc67230 */ /* 0x100fe20000004100 */
[----:B------:R-:W-:Y:S01]  /*14e0*/  FADD.FTZ R194, -R184, R227 ;  /* 0x000000e3b8c27221 */ /* 0x000fe20000010100 */
[----:B0-----:R-:W-:Y:S02]  /*14f0*/  HADD2.F32 R187, -RZ, R189.H1_H1 ;  /* 0x300000bdffbb7230 */ /* 0x001fe40000004100 */
[--C-:B------:R-:W-:Y:S02]  /*1500*/  HADD2.F32 R223, -RZ, R19.reuse.H0_H0 ;  /* 0x20000013ffdf7230 */ /* 0x100fe40000004100 */
[----:B------:R-:W-:Y:S01]  /*1510*/  HADD2.F32 R224, -RZ, R19.H1_H1 ;  /* 0x30000013ffe07230 */ /* 0x000fe20000004100 */
[C---:B------:R-:W-:Y:S01]  /*1520*/  FMUL.FTZ R19, R5.reuse, R229 ;  /* 0x000000e505137220 */ /* 0x040fe20000410000 */
[--C-:B------:R-:W-:Y:S01]  /*1530*/  HADD2.F32 R221, -RZ, R18.reuse.H0_H0 ;  /* 0x20000012ffdd7230 */ /* 0x100fe20000004100 */
[----:B------:R-:W2:Y:S01]  /*1540*/  LDL R229, [R1+0x120] ;  /* 0x0001200001e57983 */ /* 0x000ea20000100800 */
[----:B------:R-:W-:Y:S01]  /*1550*/  HADD2.F32 R222, -RZ, R18.H1_H1 ;  /* 0x30000012ffde7230 */ /* 0x000fe20000004100 */
[----:B------:R-:W-:-:S02]  /*1560*/  FMUL.FTZ R18, R5, R230 ;  /* 0x000000e605127220 */ /* 0x000fc40000410000 */
[----:B------:R-:W3:Y:S01]  /*1570*/  LDL R230, [R1+0x124] ;  /* 0x0001240001e67983 */ /* 0x000ee20000100800 */
[C---:B------:R-:W-:Y:S02]  /*1580*/  FADD.FTZ R189, -R184.reuse, R209 ;  /* 0x000000d1b8bd7221 */ /* 0x040fe40000010100 */
[C---:B------:R-:W-:Y:S01]  /*1590*/  FADD.FTZ R242, -R184.reuse, R219 ;  /* 0x000000dbb8f27221 */ /* 0x040fe20000010100 */
[--C-:B------:R-:W-:Y:S02]  /*15a0*/  HADD2.F32 R227, -RZ, R13.reuse.H0_H0 ;  /* 0x2000000dffe37230 */ /* 0x100fe40000004100 */
[----:B------:R-:W-:Y:S01]  /*15b0*/  HADD2.F32 R209, -RZ, R13.H1_H1 ;  /* 0x3000000dffd17230 */ /* 0x000fe20000004100 */
[----:B------:R-:W-:Y:S01]  /*15c0*/  FMUL.FTZ R13, R5, R239 ;  /* 0x000000ef050d7220 */ /* 0x000fe20000410000 */
[--C-:B------:R-:W-:Y:S01]  /*15d0*/  HADD2.F32 R217, -RZ, R16.reuse.H0_H0 ;  /* 0x20000010ffd97230 */ /* 0x100fe20000004100 */
[C---:B------:R-:W-:Y:S01]  /*15e0*/  FADD.FTZ R251, -R184.reuse, R220 ;  /* 0x000000dcb8fb7221 */ /* 0x040fe20000010100 */
[----:B------:R-:W4:Y:S01]  /*15f0*/  LDL R239, [R1+0x110] ;  /* 0x0001100001ef7983 */ /* 0x000f220000100800 */
[----:B------:R-:W-:Y:S01]  /*1600*/  FADD.FTZ R244, -R184, R218 ;  /* 0x000000dab8f47221 */ /* 0x000fe20000010100 */
[----:B------:R-:W-:Y:S01]  /*1610*/  HADD2.F32 R218, -RZ, R16.H1_H1 ;  /* 0x30000010ffda7230 */ /* 0x000fe20000004100 */
[----:B------:R-:W-:Y:S01]  /*1620*/  MOV R16, R25 ;  /* 0x0000001900107202 */ /* 0x000fe20000000f00 */
[----:B------:R-:W-:-:S02]  /*1630*/  HADD2.F32 R219, -RZ, R17.H0_H0 ;  /* 0x20000011ffdb7230 */ /* 0x000fc40000004100 */
[----:B------:R-:W-:Y:S01]  /*1640*/  HADD2.F32 R220, -RZ, R17.H1_H1 ;  /* 0x30000011ffdc7230 */ /* 0x000fe20000004100 */
[----:B------:R-:W-:Y:S01]  /*1650*/  MOV R17, R24 ;  /* 0x0000001800117202 */ /* 0x000fe20000000f00 */
[--C-:B------:R-:W-:Y:S02]  /*1660*/  HADD2.F32 R25, -RZ, R11.reuse.H0_H0 ;  /* 0x2000000bff197230 */ /* 0x100fe40000004100 */
[----:B------:R-:W-:Y:S01]  /*1670*/  HADD2.F32 R24, -RZ, R11.H1_H1 ;  /* 0x3000000bff187230 */ /* 0x000fe20000004100 */
[----:B------:R-:W-:Y:S01]  /*1680*/  FMUL.FTZ R11, R5, R242 ;  /* 0x000000f2050b7220 */ /* 0x000fe20000410000 */
[--C-:B------:R-:W-:Y:S01]  /*1690*/  HADD2.F32 R235, -RZ, R195.reuse.H0_H0 ;  /* 0x200000c3ffeb7230 */ /* 0x100fe20000004100 */
[----:B------:R-:W3:Y:S01]  /*16a0*/  LDL R242, [R1+0x114] ;  /* 0x0001140001f27983 */ /* 0x000ee20000100800 */
[----:B------:R-:W-:Y:S02]  /*16b0*/  HADD2.F32 R233, -RZ, R195.H1_H1 ;  /* 0x300000c3ffe97230 */ /* 0x000fe40000004100 */
[----:B------:R-:W-:-:S02]  /*16c0*/  HADD2.F32 R208, -RZ, R204.H0_H0 ;  /* 0x200000ccffd07230 */ /* 0x000fc40000004100 */
[----:B------:R-:W-:Y:S01]  /*16d0*/  HADD2.F32 R195, -RZ, R205.H0_H0 ;  /* 0x200000cdffc37230 */ /* 0x000fe20000004100 */
[----:B------:R-:W-:Y:S01]  /*16e0*/  @P0 IMAD.WIDE.U32 R204, R228, R240, c[0x0][0x218] ;  /* 0x00008600e4cc0625 */ /* 0x000fe200078e00f0 */
[--C-:B------:R-:W-:Y:S02]  /*16f0*/  HADD2.F32 R186, -RZ, R190.reuse.H0_H0 ;  /* 0x200000beffba7230 */ /* 0x100fe40000004100 */
[----:B------:R-:W-:Y:S01]  /*1700*/  HADD2.F32 R185, -RZ, R190.H1_H1 ;  /* 0x300000beffb97230 */ /* 0x000fe20000004100 */
[C---:B------:R-:W-:Y:S01]  /*1710*/  FADD.FTZ R240, -R184.reuse, R216 ;  /* 0x000000d8b8f07221 */ /* 0x040fe20000010100 */
[----:B------:R0:W5:Y:S01]  /*1720*/  @P0 LDG.E.128 R168, [R204.64] ;  /* 0x00000004cca80981 */ /* 0x000162000c1e1d00 */
[C---:B------:R-:W-:Y:S01]  /*1730*/  FADD.FTZ R245, -R184.reuse, R214 ;  /* 0x000000d6b8f57221 */ /* 0x040fe20000010100 */
[--C-:B------:R-:W-:Y:S01]  /*1740*/  HADD2.F32 R214, -RZ, R22.reuse.H1_H1 ;  /* 0x30000016ffd67230 */ /* 0x100fe20000004100 */
[C---:B------:R-:W-:Y:S01]  /*1750*/  FADD.FTZ R241, -R184.reuse, R213 ;  /* 0x000000d5b8f17221 */ /* 0x040fe20000010100 */
[----:B------:R-:W-:Y:S01]  /*1760*/  HADD2.F32 R213, -RZ, R22.H0_H0 ;  /* 0x20000016ffd57230 */ /* 0x000fe20000004100 */
[C---:B------:R-:W-:Y:S01]  /*1770*/  FADD.FTZ R190, -R184.reuse, R195 ;  /* 0x000000c3b8be7221 */ /* 0x040fe20000010100 */
[----:B------:R-:W-:Y:S01]  /*1780*/  MOV R22, R236 ;  /* 0x000000ec00167202 */ /* 0x000fe20000000f00 */
[C---:B------:R-:W-:Y:S01]  /*1790*/  FADD.FTZ R195, -R184.reuse, R226 ;  /* 0x000000e2b8c37221 */ /* 0x040fe20000010100 */
[--C-:B------:R-:W-:Y:S01]  /*17a0*/  HADD2.F32 R226, -RZ, R12.reuse.H1_H1 ;  /* 0x3000000cffe27230 */ /* 0x100fe20000004100 */
[C---:B------:R-:W-:Y:S01]  /*17b0*/  FADD.FTZ R202, -R184.reuse, R225 ;  /* 0x000000e1b8ca7221 */ /* 0x040fe20000010100 */
[----:B------:R-:W-:Y:S01]  /*17c0*/  HADD2.F32 R225, -RZ, R12.H0_H0 ;  /* 0x2000000cffe17230 */ /* 0x000fe20000004100 */
[----:B0-----:R-:W-:Y:S01]  /*17d0*/  FADD.FTZ R205, -R184, R235 ;  /* 0x000000ebb8cd7221 */ /* 0x001fe20000010100 */
[--C-:B------:R-:W-:Y:S01]  /*17e0*/  HADD2.F32 R235, -RZ, R9.reuse.H0_H0 ;  /* 0x20000009ffeb7230 */ /* 0x100fe20000004100 */
[C---:B------:R-:W-:Y:S01]  /*17f0*/  FMUL.FTZ R12, R5.reuse, R240 ;  /* 0x000000f0050c7220 */ /* 0x040fe20000410000 */
[----:B------:R-:W-:Y:S01]  /*1800*/  HADD2.F32 R236, -RZ, R9.H1_H1 ;  /* 0x30000009ffec7230 */ /* 0x000fe20000004100 */
[C---:B------:R-:W-:Y:S01]  /*1810*/  FMUL.FTZ R9, R5.reuse, R246 ;  /* 0x000000f605097220 */ /* 0x040fe20000410000 */
[----:B------:R-:W-:Y:S01]  /*1820*/  MOV R240, R16 ;  /* 0x0000001000f07202 */ /* 0x000fe20000000f00 */
[----:B------:R-:W3:Y:S01]  /*1830*/  LDL R246, [R1+0x12c] ;  /* 0x00012c0001f67983 */ /* 0x000ee20000100800 */
[----:B------:R-:W-:-:S03]  /*1840*/  FMUL.FTZ R16, R5, R232 ;  /* 0x000000e805107220 */ /* 0x000fc60000410000 */
[----:B------:R-:W3:Y:S01]  /*1850*/  LDL R232, [R1+0x128] ;  /* 0x0001280001e87983 */ /* 0x000ee20000100800 */
        /* <DEDUP_REMOVED lines=10> */
[----:B------:R-:W-:Y:S01]  /*1900*/  MOV R23, R26 ;  /* 0x0000001a00177202 */ /* 0x000fe20000000f00 */
[----:B------:R-:W-:Y:S01]  /*1910*/  HADD2.F32 R197, -RZ, R188.H1_H1 ;  /* 0x300000bcffc57230 */ /* 0x000fe20000004100 */
[C---:B------:R-:W-:Y:S01]  /*1920*/  FADD.FTZ R204, -R184.reuse, R233 ;  /* 0x000000e9b8cc7221 */ /* 0x040fe20000010100 */
[--C-:B------:R-:W-:Y:S01]  /*1930*/  HADD2.F32 R211, -RZ, R21.reuse.H0_H0 ;  /* 0x20000015ffd37230 */ /* 0x100fe20000004100 */
[C---:B------:R-:W-:Y:S01]  /*1940*/  FADD.FTZ R188, -R184.reuse, R208 ;  /* 0x000000d0b8bc7221 */ /* 0x040fe20000010100 */
[----:B------:R-:W-:Y:S01]  /*1950*/  HADD2.F32 R212, -RZ, R21.H1_H1 ;  /* 0x30000015ffd47230 */ /* 0x000fe20000004100 */
[----:B------:R-:W-:Y:S01]  /*1960*/  FADD.FTZ R199, -R184, R187 ;  /* 0x000000bbb8c77221 */ /* 0x000fe20000010100 */
[----:B------:R-:W-:Y:S01]  /*1970*/  MOV R21, R238 ;  /* 0x000000ee00157202 */ /* 0x000fe20000000f00 */
[--C-:B------:R-:W-:Y:S01]  /*1980*/  HADD2.F32 R208, -RZ, R14.reuse.H0_H0 ;  /* 0x2000000effd07230 */ /* 0x100fe20000004100 */
[C---:B------:R-:W-:Y:S01]  /*1990*/  FMUL.FTZ R0, R5.reuse, R0 ;  /* 0x0000000005007220 */ /* 0x040fe20000410000 */
[----:B------:R-:W-:Y:S01]  /*19a0*/  HADD2.F32 R187, -RZ, R14.H1_H1 ;  /* 0x3000000effbb7230 */ /* 0x000fe20000004100 */
[C---:B------:R-:W-:Y:S01]  /*19b0*/  FMUL.FTZ R14, R5.reuse, R237 ;  /* 0x000000ed050e7220 */ /* 0x040fe20000410000 */
[--C-:B------:R-:W-:Y:S01]  /*19c0*/  HADD2.F32 R26, -RZ, R10.reuse.H0_H0 ;  /* 0x2000000aff1a7230 */ /* 0x100fe20000004100 */
[----:B------:R-:W-:Y:S01]  /*19d0*/  MOV R237, R23 ;  /* 0x0000001700ed7202 */ /* 0x000fe20000000f00 */
[----:B------:R-:W-:Y:S01]  /*19e0*/  HADD2.F32 R238, -RZ, R10.H1_H1 ;  /* 0x3000000affee7230 */ /* 0x000fe20000004100 */
        /* <DEDUP_REMOVED lines=8> */
[----:B------:R-:W-:-:S02]  /*1a70*/  FMUL.FTZ R243, R5, R243 ;  /* 0x000000f305f37220 */ /* 0x000fc40000410000 */
[C---:B------:R-:W-:Y:S02]  /*1a80*/  FADD.FTZ R228, -R184.reuse, R200 ;  /* 0x000000c8b8e47221 */ /* 0x040fe40000010100 */
[----:B------:R-:W-:Y:S02]  /*1a90*/  FFMA.FTZ R137, R243, R237, R137 ;  /* 0x000000edf3897223 */ /* 0x000fe40000010089 */
[----:B------:R-:W-:Y:S02]  /*1aa0*/  FADD.FTZ R97, R97, R237 ;  /* 0x000000ed61617221 */ /* 0x000fe40000010000 */
[C---:B------:R-:W-:Y:S01]  /*1ab0*/  FADD.FTZ R200, -R184.reuse, R186 ;  /* 0x000000bab8c87221 */ /* 0x040fe20000010100 */
[--C-:B------:R-:W-:Y:S01]  /*1ac0*/  HADD2.F32 R186, -RZ, R15.reuse.H0_H0 ;  /* 0x2000000fffba7230 */ /* 0x100fe20000004100 */
[C---:B------:R-:W-:Y:S01]  /*1ad0*/  FADD.FTZ R201, -R184.reuse, R185 ;  /* 0x000000b9b8c97221 */ /* 0x040fe20000010100 */
[----:B------:R-:W-:Y:S01]  /*1ae0*/  HADD2.F32 R185, -RZ, R15.H1_H1 ;  /* 0x3000000fffb97230 */ /* 0x000fe20000004100 */
[C---:B------:R-:W-:Y:S01]  /*1af0*/  FADD.FTZ R7, -R184.reuse, R7 ;  /* 0x00000007b8077221 */ /* 0x040fe20000010100 */
[----:B------:R-:W-:Y:S01]  /*1b00*/  HADD2.F32 R233, -RZ, R8.H0_H0 ;  /* 0x20000008ffe97230 */ /* 0x000fe20000004100 */
[----:B------:R-:W-:-:S02]  /*1b10*/  FADD.FTZ R192, -R184, R192 ;  /* 0x000000c0b8c07221 */ /* 0x000fc40000010100 */
[C---:B------:R-:W-:Y:S02]  /*1b20*/  FADD.FTZ R193, -R184.reuse, R193 ;  /* 0x000000c1b8c17221 */ /* 0x040fe40000010100 */
[C---:B------:R-:W-:Y:S02]  /*1b30*/  FADD.FTZ R196, -R184.reuse, R196 ;  /* 0x000000c4b8c47221 */ /* 0x040fe40000010100 */
[C---:B------:R-:W-:Y:S02]  /*1b40*/  FADD.FTZ R197, -R184.reuse, R197 ;  /* 0x000000c5b8c57221 */ /* 0x040fe40000010100 */
[----:B------:R-:W-:Y:S01]  /*1b50*/  FADD.FTZ R198, -R184, R198 ;  /* 0x000000c6b8c67221 */ /* 0x000fe20000010100 */
[----:B------:R-:W-:Y:S01]  /*1b60*/  HADD2.F32 R184, -RZ, R8.H1_H1 ;  /* 0x30000008ffb87230 */ /* 0x000fe20000004100 */
        /* <DEDUP_REMOVED lines=177> */
[----:B--2---:R-:W-:-:S02]  /*2680*/  FMUL.FTZ R229, R237, R208 ;  /* 0x000000d0ede57220 */ /* 0x004fc40000410000 */
[----:B------:R-:W-:Y:S01]  /*2690*/  FFMA.FTZ R208, R22, R223, R230 ;  /* 0x000000df16d07223 */ /* 0x000fe200000100e6 */
[----:B------:R-:W2:Y:S01]  /*26a0*/  LDL R237, [R1+0x90] ;  /* 0x0000900001ed7983 */ /* 0x000ea20000100800 */
[----:B------:R-:W-:Y:S02]  /*26b0*/  FADD.FTZ R209, R209, R222 ;  /* 0x000000ded1d17221 */ /* 0x000fe40000010000 */
[----:B------:R-:W-:Y:S02]  /*26c0*/  FFMA.FTZ R208, R23, R224, R208 ;  /* 0x000000e017d07223 */ /* 0x000fe400000100d0 */
[----:B------:R-:W-:Y:S02]  /*26d0*/  FADD.FTZ R209, R209, R223 ;  /* 0x000000dfd1d17221 */ /* 0x000fe40000010000 */
[----:B------:R-:W-:Y:S02]  /*26e0*/  FFMA.FTZ R208, R188, R225, R208 ;  /* 0x000000e1bcd07223 */ /* 0x000fe400000100d0 */
[----:B------:R-:W-:-:S02]  /*26f0*/  FMUL.FTZ R230, R234, R187 ;  /* 0x000000bbeae67220 */ /* 0x000fc40000410000 */
        /* <DEDUP_REMOVED lines=75> */
.L_x_7863:
[----:B0-----:R-:W-:Y:S05]  /*2bb0*/  BSYNC B0 ;  /* 0x0000000000007941 */ /* 0x001fea0003800000 */
.L_x_7861:
        /* <DEDUP_REMOVED lines=9> */
.L_x_7995:
        /* <DEDUP_REMOVED lines=18> */
.L_x_7996:
        /* <DEDUP_REMOVED lines=44> */
.L_x_7867:
[----:B------:R-:W0:Y:S01]  /*3030*/  LDC.U8 R187, c[0x0][0x1f0] ;  /* 0x00007c00ffbb7b82 */ /* 0x000e220000000000 */
[----:B------:R-:W-:Y:S02]  /*3040*/  ULDC.64 UR6, c[0x0][0x218] ;  /* 0x0000860000067ab9 */ /* 0x000fe40000000a00 */
[----:B------:R-:W-:-:S04]  /*3050*/  UISETP.NE.U32.AND UP0, UPT, URZ, UR6, UPT ;  /* 0x000000063f00728c */ /* 0x000fc8000bf05070 */
[----:B------:R-:W-:-:S06]  /*3060*/  UISETP.NE.AND.EX UP0, UPT, URZ, UR7, UPT, UP0 ;  /* 0x000000073f00728c */ /* 0x000fcc000bf05300 */
[----:B------:R-:W-:Y:S02]  /*3070*/  PLOP3.LUT P3, PT, PT, PT, UP0, 0x80, 0x0 ;  /* 0x000000000000781c */ /* 0x000fe40003f6f008 */
[----:B0-----:R-:W-:-:S11]  /*3080*/  ISETP.NE.AND P0, PT, R187, RZ, PT ;  /* 0x000000ffbb00720c */ /* 0x001fd60003f05270 */
[----:B-----5:R-:W-:Y:S01]  /*3090*/  @P3 HADD2.F32 R187, -RZ, R152.H0_H0 ;  /* 0x20000098ffbb3230 */ /* 0x020fe20000004100 */
[----:B------:R-:W-:-:S05]  /*30a0*/  FSEL R186, R184, RZ, !P0 ;  /* 0x000000ffb8ba7208 */ /* 0x000fca0004000000 */
[----:B------:R-:W-:-:S04]  /*30b0*/  FFMA.FTZ R186, R0, R185, R186 ;  /* 0x000000b900ba7223 */ /* 0x000fc800000100ba */
[----:B------:R-:W-:-:S04]  /*30c0*/  FADD.FTZ R186, R204, -R186 ;  /* 0x800000baccba7221 */ /* 0x000fc80000010000 */
[----:B------:R-:W-:-:S04]  /*30d0*/  FMUL.FTZ R186, R5, R186 ;  /* 0x000000ba05ba7220 */ /* 0x000fc80000410000 */
[----:B------:R-:W-:Y:S02]  /*30e0*/  @P3 FADD.FTZ R186, R186, R187 ;  /* 0x000000bbbaba3221 */ /* 0x000fe40000010000 */
.L_x_7868:
[----:B------:R-:W-:Y:S05]  /*30f0*/  BSYNC B0 ;  /* 0x0000000000007941 */ /* 0x000fea0003800000 */
.L_x_7866:
        /* <DEDUP_REMOVED lines=17> */
.L_x_7870:
[----:B------:R-:W2:Y:S01]  /*3210*/  LDL R187, [R1] ;  /* 0x0000000001bb7983 */ /* 0x000ea20000100800 */
        /* <DEDUP_REMOVED lines=8> */
.L_x_7871:
[----:B------:R-:W-:Y:S05]  /*32a0*/  BSYNC B0 ;  /* 0x0000000000007941 */ /* 0x000fea0003800000 */
.L_x_7869:
        /* <DEDUP_REMOVED lines=15> */
.L_x_7873:
        /* <DEDUP_REMOVED lines=8> */
.L_x_7874:
[----:B------:R-:W-:Y:S05]  /*3420*/  BSYNC B0 ;  /* 0x0000000000007941 */ /* 0x000fea0003800000 */
.L_x_7872:
        /* <DEDUP_REMOVED lines=15> */
.L_x_7876:
        /* <DEDUP_REMOVED lines=8> */
.L_x_7877:
[----:B------:R-:W-:Y:S05]  /*35a0*/  BSYNC B0 ;  /* 0x0000000000007941 */ /* 0x000fea0003800000 */
.L_x_7875:
        /* <DEDUP_REMOVED lines=15> */
.L_x_7879:
        /* <DEDUP_REMOVED lines=8> */
.L_x_7880:
[----:B------:R-:W-:Y:S05]  /*3720*/  BSYNC B0 ;  /* 0x0000000000007941 */ /* 0x000fea0003800000 */
.L_x_7878:
        /* <DEDUP_REMOVED lines=15> */
.L_x_7882:
        /* <DEDUP_REMOVED lines=8> */
.L_x_7883:
[----:B------:R-:W-:Y:S05]  /*38a0*/  BSYNC B0 ;  /* 0x0000000000007941 */ /* 0x000fea0003800000 */
.L_x_7881:
        /* <DEDUP_REMOVED lines=15> */
.L_x_7885:
        /* <DEDUP_REMOVED lines=8> */
.L_x_7886:
[----:B------:R-:W-:Y:S05]  /*3a20*/  BSYNC B0 ;  /* 0x0000000000007941 */ /* 0x000fea0003800000 */
.L_x_7884:
        /* <DEDUP_REMOVED lines=15> */
.L_x_7888:
        /* <DEDUP_REMOVED lines=8> */
.L_x_7889:
[----:B------:R-:W-:Y:S05]  /*3ba0*/  BSYNC B0 ;  /* 0x0000000000007941 */ /* 0x000fea0003800000 */
.L_x_7887:
        /* <DEDUP_REMOVED lines=21> */
.L_x_7891:
[----:B------:R-:W-:Y:S05]  /*3d00*/  BSYNC B0 ;  /* 0x0000000000007941 */ /* 0x000fea0003800000 */
.L_x_7890:
[----:B------:R-:W-:Y:S01]  /*3d10*/  BSSY B0, `(.L_x_7892) ;  /* 0x000000e000007945 */ /* 0x000fe20003800000 */
[----:B------:R-:W-:Y:S05]  /*3d20*/  @P1 BRA `(.L_x_7893) ;  /* 0x0000004000001947 */ /* 0x000fea0003800000 */
[----:B------:R-:W-:Y:S01]  /*3d30*/  MOV R208, RZ ;  /* 0x000000ff00d07202 */ /* 0x000fe20000000f00 */
[----:B------:R-:W-:Y:S05]  /*3d40*/  @!P3 BRA `(.L_x_7894) ;  /* 0x000000a00000b947 */ /* 0x000fea0003800000 */
[----:B------:R-:W-:Y:S01]  /*3d50*/  HADD2.F32 R208, -RZ, R156.H0_H0 ;  /* 0x2000009cffd07230 */ /* 0x000fe20000004100 */
[----:B------:R-:W-:Y:S05]  /*3d60*/  BRA `(.L_x_7894) ;  /* 0x0000008000007947 */ /* 0x000fea0003800000 */
.L_x_7893:
        /* <DEDUP_REMOVED lines=8> */
.L_x_7894:
[----:B------:R-:W-:Y:S05]  /*3df0*/  BSYNC B0 ;  /* 0x0000000000007941 */ /* 0x000fea0003800000 */
.L_x_7892:
[----:B------:R-:W2:Y:S01]  /*3e00*/  LDL R248, [R1+0x60] ;  /* 0x0000600001f87983 */ /* 0x000ea20000100800 */
[----:B------:R-:W-:Y:S01]  /*3e10*/  @P0 F2FP.PACK_AB R187, RZ, R208 ;  /* 0x000000d0ffbb023e */ /* 0x000fe200000000ff */
[----:B------:R-:W-:Y:S03]  /*3e20*/  BSSY B0, `(.L_x_7895) ;  /* 0x0000015000007945 */ /* 0x000fe60003800000 */
[----:B------:R-:W-:Y:S01]  /*3e30*/  @P0 PRMT R176, R187, 0x7610, R176 ;  /* 0x00007610bbb00816 */ /* 0x000fe200000000b0 */
[----:B------:R-:W-:Y:S01]  /*3e40*/  @P2 FMUL.FTZ R187, R208, c[0x0][0x1ec] ;  /* 0x00007b00d0bb2a20 */ /* 0x000fe20000410000 */
        /* <DEDUP_REMOVED lines=10> */
.L_x_7896:
        /* <DEDUP_REMOVED lines=8> */
.L_x_7897:
[----:B------:R-:W-:Y:S05]  /*3f70*/  BSYNC B0 ;  /* 0x0000000000007941 */ /* 0x000fea0003800000 */
.L_x_7895:
[----:B------:R-:W2:Y:S01]  /*3f80*/  LDL R248, [R1+0x64] ;  /* 0x0000640001f87983 */ /* 0x000ea20000100800 */
[----:B------:R-:W-:Y:S01]  /*3f90*/  @P0 F2FP.PACK_AB R187, RZ, R208 ;  /* 0x000000d0ffbb023e */ /* 0x000fe200000000ff */
[----:B------:R-:W-:Y:S03]  /*3fa0*/  BSSY B0, `(.L_x_7898) ;  /* 0x0000015000007945 */ /* 0x000fe60003800000 */
[----:B------:R-:W-:Y:S01]  /*3fb0*/  @P0 PRMT R176, R176, 0x5410, R187 ;  /* 0x00005410b0b00816 */ /* 0x000fe200000000bb */
[----:B------:R-:W-:Y:S01]  /*3fc0*/  @P2 FMUL.FTZ R187, R208, c[0x0][0x1ec] ;  /* 0x00007b00d0bb2a20 */ /* 0x000fe20000410000 */
        /* <DEDUP_REMOVED lines=10> */
.L_x_7899:
        /* <DEDUP_REMOVED lines=8> */
.L_x_7900:
[----:B------:R-:W-:Y:S05]  /*40f0*/  BSYNC B0 ;  /* 0x0000000000007941 */ /* 0x000fea0003800000 */
.L_x_7898:
[----:B------:R-:W2:Y:S01]  /*4100*/  LDL R248, [R1+0x68] ;  /* 0x0000680001f87983 */ /* 0x000ea20000100800 */
[----:B------:R-:W-:Y:S01]  /*4110*/  @P0 F2FP.PACK_AB R187, RZ, R208 ;  /* 0x000000d0ffbb023e */ /* 0x000fe200000000ff */
[----:B------:R-:W-:Y:S03]  /*4120*/  BSSY B0, `(.L_x_7901) ;  /* 0x0000015000007945 */ /* 0x000fe60003800000 */
[----:B------:R-:W-:Y:S01]  /*4130*/  @P0 PRMT R177, R187, 0x7610, R177 ;  /* 0x00007610bbb10816 */ /* 0x000fe200000000b1 */
[----:B------:R-:W-:Y:S01]  /*4140*/  @P2 FMUL.FTZ R187, R208, c[0x0][0x1ec] ;  /* 0x00007b00d0bb2a20 */ /* 0x000fe20000410000 */
        /* <DEDUP_REMOVED lines=10> */
.L_x_7902:
        /* <DEDUP_REMOVED lines=8> */
.L_x_7903:
[----:B------:R-:W-:Y:S05]  /*4270*/  BSYNC B0 ;  /* 0x0000000000007941 */ /* 0x000fea0003800000 */
.L_x_7901:
        /* <DEDUP_REMOVED lines=15> */
.L_x_7905:
        /* <DEDUP_REMOVED lines=8> */
.L_x_7906:
[----:B------:R-:W-:Y:S05]  /*43f0*/  BSYNC B0 ;  /* 0x0000000000007941 */ /* 0x000fea0003800000 */
.L_x_7904:
        /* <DEDUP_REMOVED lines=15> */
.L_x_7908:
        /* <DEDUP_REMOVED lines=8> */
.L_x_7909:
[----:B------:R-:W-:Y:S05]  /*4570*/  BSYNC B0 ;  /* 0x0000000000007941 */ /* 0x000fea0003800000 */
.L_x_7907:
        /* <DEDUP_REMOVED lines=15> */
.L_x_7911:
        /* <DEDUP_REMOVED lines=8> */
.L_x_7912:
[----:B------:R-:W-:Y:S05]  /*46f0*/  BSYNC B0 ;  /* 0x0000000000007941 */ /* 0x000fea0003800000 */
.L_x_7910:
        /* <DEDUP_REMOVED lines=15> */
.L_x_7914:
        /* <DEDUP_REMOVED lines=8> */
.L_x_7915:
[----:B------:R-:W-:Y:S05]  /*4870*/  BSYNC B0 ;  /* 0x0000000000007941 */ /* 0x000fea0003800000 */
.L_x_7913:
[----:B------:R-:W2:Y:S01]  /*4880*/  LDL R248, [R1+0x5c] ;  /* 0x00005c0001f87983 */ /* 0x000ea20000100800 */
[----:B------:R-:W-:Y:S01]  /*4890*/  @P0 F2FP.PACK_AB R187, RZ, R208 ;  /* 0x000000d0ffbb023e */ /* 0x000fe200000000ff */
[----:B------:R-:W-:Y:S03]  /*48a0*/  BSSY B0, `(.L_x_7916) ;  /* 0x0000013000007945 */ /* 0x000fe60003800000 */
[----:B------:R-:W-:Y:S01]  /*48b0*/  @P0 PRMT R179, R179, 0x5410, R187 ;  /* 0x00005410b3b30816 */ /* 0x000fe200000000bb */
[----:B------:R-:W-:Y:S01]  /*48c0*/  @P2 FMUL.FTZ R187, R208, c[0x0][0x1ec] ;  /* 0x00007b00d0bb2a20 */ /* 0x000fe20000410000 */
[----:B------:R-:W-:-:S05]  /*48d0*/  @P2 HADD2.F32 R208, -RZ, R175.H1_H1 ;  /* 0x300000afffd02230 */ /* 0x000fca0000004100 */
[-C--:B------:R-:W-:Y:S02]  /*48e0*/  @P2 FFMA.FTZ R39, R208, R187.reuse, R39 ;  /* 0x000000bbd0272223 */ /* 0x080fe40000010027 */
[----:B--2---:R-:W-:Y:S01]  /*48f0*/  @P2 FMUL.FTZ R187, R248, R187 ;  /* 0x000000bbf8bb2220 */ /* 0x004fe20000410000 */
[----:B------:R-:W-:-:S04]  /*4900*/  @P0 MOV R248, 0x10 ;  /* 0x0000001000f80802 */ /* 0x000fc80000000f00 */
[----:B------:R-:W-:Y:S01]  /*4910*/  @P2 F2FP.PACK_AB R187, RZ, R187 ;  /* 0x000000bbffbb223e */ /* 0x000fe200000000ff */
        /* <DEDUP_REMOVED lines=11> */
.L_x_7917:
[----:B------:R-:W-:Y:S05]  /*49d0*/  BSYNC B0 ;  /* 0x0000000000007941 */ /* 0x000fea0003800000 */
.L_x_7916:
[----:B------:R-:W-:Y:S01]  /*49e0*/  BSSY B0, `(.L_x_7918) ;  /* 0x000000e000007945 */ /* 0x000fe20003800000 */
[----:B------:R-:W-:Y:S05]  /*49f0*/  @P1 BRA `(.L_x_7919) ;  /* 0x0000004000001947 */ /* 0x000fea0003800000 */
[----:B------:R-:W-:Y:S01]  /*4a00*/  MOV R3, RZ ;  /* 0x000000ff00037202 */ /* 0x000fe20000000f00 */
[----:B------:R-:W-:Y:S05]  /*4a10*/  @!P3 BRA `(.L_x_7920) ;  /* 0x000000a00000b947 */ /* 0x000fea0003800000 */
[----:B------:R-:W-:Y:S01]  /*4a20*/  HADD2.F32 R3, -RZ, R160.H0_H0 ;  /* 0x200000a0ff037230 */ /* 0x000fe20000004100 */
[----:B------:R-:W-:Y:S05]  /*4a30*/  BRA `(.L_x_7920) ;  /* 0x0000008000007947 */ /* 0x000fea0003800000 */
.L_x_7919:
        /* <DEDUP_REMOVED lines=8> */
.L_x_7920:
[----:B------:R-:W-:Y:S05]  /*4ac0*/  BSYNC B0 ;  /* 0x0000000000007941 */ /* 0x000fea0003800000 */
.L_x_7918:
[----:B------:R-:W2:Y:S01]  /*4ad0*/  LDL R208, [R1+0x40] ;  /* 0x0000400001d07983 */ /* 0x000ea20000100800 */
[----:B------:R-:W-:Y:S01]  /*4ae0*/  @P0 F2FP.PACK_AB R187, RZ, R3 ;  /* 0x00000003ffbb023e */ /* 0x000fe200000000ff */
[----:B------:R-:W-:Y:S01]  /*4af0*/  @P2 FMUL.FTZ R3, R3, c[0x0][0x1ec] ;  /* 0x00007b0003032a20 */ /* 0x000fe20000410000 */
[----:B------:R-:W-:Y:S02]  /*4b00*/  BSSY B0, `(.L_x_7921) ;  /* 0x0000014000007945 */ /* 0x000fe40003800000 */
        /* <DEDUP_REMOVED lines=11> */
.L_x_7922:
        /* <DEDUP_REMOVED lines=8> */
.L_x_7923:
[----:B------:R-:W-:Y:S05]  /*4c40*/  BSYNC B0 ;  /* 0x0000000000007941 */ /* 0x000fea0003800000 */
.L_x_7921:
        /* <DEDUP_REMOVED lines=15> */
.L_x_7925:
        /* <DEDUP_REMOVED lines=8> */
.L_x_7926:
[----:B------:R-:W-:Y:S05]  /*4dc0*/  BSYNC B0 ;  /* 0x0000000000007941 */ /* 0x000fea0003800000 */
.L_x_7924:
        /* <DEDUP_REMOVED lines=15> */
.L_x_7928:
        /* <DEDUP_REMOVED lines=8> */
.L_x_7929:
[----:B------:R-:W-:Y:S05]  /*4f40*/  BSYNC B0 ;  /* 0x0000000000007941 */ /* 0x000fea0003800000 */
.L_x_7927:
        /* <DEDUP_REMOVED lines=15> */
.L_x_7931:
        /* <DEDUP_REMOVED lines=8> */
.L_x_7932:
[----:B------:R-:W-:Y:S05]  /*50c0*/  BSYNC B0 ;  /* 0x0000000000007941 */ /* 0x000fea0003800000 */
.L_x_7930:
        /* <DEDUP_REMOVED lines=15> */
.L_x_7934:
        /* <DEDUP_REMOVED lines=8> */
.L_x_7935:
[----:B------:R-:W-:Y:S05]  /*5240*/  BSYNC B0 ;  /* 0x0000000000007941 */ /* 0x000fea0003800000 */
.L_x_7933:
        /* <DEDUP_REMOVED lines=15> */
.L_x_7937:
        /* <DEDUP_REMOVED lines=8> */
.L_x_7938:
[----:B------:R-:W-:Y:S05]  /*53c0*/  BSYNC B0 ;  /* 0x0000000000007941 */ /* 0x000fea0003800000 */
.L_x_7936:
        /* <DEDUP_REMOVED lines=15> */
.L_x_7940:
        /* <DEDUP_REMOVED lines=8> */
.L_x_7941:
[----:B------:R-:W-:Y:S05]  /*5540*/  BSYNC B0 ;  /* 0x0000000000007941 */ /* 0x000fea0003800000 */
.L_x_7939:
        /* <DEDUP_REMOVED lines=21> */
.L_x_7943:
[----:B------:R-:W-:Y:S05]  /*56a0*/  BSYNC B0 ;  /* 0x0000000000007941 */ /* 0x000fea0003800000 */
.L_x_7942:
[----:B------:R-:W-:Y:S01]  /*56b0*/  BSSY B0, `(.L_x_7944) ;  /* 0x000000e000007945 */ /* 0x000fe20003800000 */
[----:B------:R-:W-:Y:S05]  /*56c0*/  @P1 BRA `(.L_x_7945) ;  /* 0x0000004000001947 */ /* 0x000fea0003800000 */
[----:B0-----:R-:W-:Y:S01]  /*56d0*/  MOV R2, RZ ;  /* 0x000000ff00027202 */ /* 0x001fe20000000f00 */
[----:B------:R-:W-:Y:S05]  /*56e0*/  @!P3 BRA `(.L_x_7946) ;  /* 0x000000a00000b947 */ /* 0x000fea0003800000 */
[----:B------:R-:W-:Y:S01]  /*56f0*/  HADD2.F32 R2, -RZ, R164.H0_H0 ;  /* 0x200000a4ff027230 */ /* 0x000fe20000004100 */
[----:B------:R-:W-:Y:S05]  /*5700*/  BRA `(.L_x_7946) ;  /* 0x0000008000007947 */ /* 0x000fea0003800000 */
.L_x_7945:
        /* <DEDUP_REMOVED lines=8> */
.L_x_7946:
[----:B------:R-:W-:Y:S05]  /*5790*/  BSYNC B0 ;  /* 0x0000000000007941 */ /* 0x000fea0003800000 */
.L_x_7944:
        /* <DEDUP_REMOVED lines=15> */
.L_x_7948:
        /* <DEDUP_REMOVED lines=8> */
.L_x_7949:
[----:B------:R-:W-:Y:S05]  /*5910*/  BSYNC B0 ;  /* 0x0000000000007941 */ /* 0x000fea0003800000 */
.L_x_7947:
        /* <DEDUP_REMOVED lines=15> */
.L_x_7951:
        /* <DEDUP_REMOVED lines=8> */
.L_x_7952:
[----:B------:R-:W-:Y:S05]  /*5a90*/  BSYNC B0 ;  /* 0x0000000000007941 */ /* 0x000fea0003800000 */
.L_x_7950:
        /* <DEDUP_REMOVED lines=15> */
.L_x_7954:
        /* <DEDUP_REMOVED lines=8> */
.L_x_7955:
[----:B------:R-:W-:Y:S05]  /*5c10*/  BSYNC B0 ;  /* 0x0000000000007941 */ /* 0x000fea0003800000 */
.L_x_7953:
        /* <DEDUP_REMOVED lines=15> */
.L_x_7957:
        /* <DEDUP_REMOVED lines=8> */
.L_x_7958:
[----:B------:R-:W-:Y:S05]  /*5d90*/  BSYNC B0 ;  /* 0x0000000000007941 */ /* 0x000fea0003800000 */
.L_x_7956:
        /* <DEDUP_REMOVED lines=15> */
.L_x_7960:
        /* <DEDUP_REMOVED lines=8> */
.L_x_7961:
[----:B------:R-:W-:Y:S05]  /*5f10*/  BSYNC B0 ;  /* 0x0000000000007941 */ /* 0x000fea0003800000 */
.L_x_7959:
        /* <DEDUP_REMOVED lines=15> */
.L_x_7963:
        /* <DEDUP_REMOVED lines=8> */
.L_x_7964:
[----:B------:R-:W-:Y:S05]  /*6090*/  BSYNC B0 ;  /* 0x0000000000007941 */ /* 0x000fea0003800000 */
.L_x_7962:
        /* <DEDUP_REMOVED lines=15> */
.L_x_7966:
        /* <DEDUP_REMOVED lines=8> */
.L_x_7967:
[----:B------:R-:W-:Y:S05]  /*6210*/  BSYNC B0 ;  /* 0x0000000000007941 */ /* 0x000fea0003800000 */
.L_x_7965:
[----:B------:R-:W2:Y:S01]  /*6220*/  LDL R187, [R1+0x1c] ;  /* 0x00001c0001bb7983 */ /* 0x000ea20000100800 */
[----:B------:R-:W-:Y:S01]  /*6230*/  @P0 F2FP.PACK_AB R3, RZ, R2 ;  /* 0x00000002ff03023e */ /* 0x000fe200000000ff */
[----:B------:R-:W-:Y:S01]  /*6240*/  @P2 FMUL.FTZ R2, R2, c[0x0][0x1ec] ;  /* 0x00007b0002022a20 */ /* 0x000fe20000410000 */
[----:B------:R-:W-:Y:S02]  /*6250*/  BSSY B0, `(.L_x_7968) ;  /* 0x0000013000007945 */ /* 0x000fe40003800000 */
[----:B------:R-:W-:Y:S01]  /*6260*/  @P0 PRMT R179, R179, 0x5410, R3 ;  /* 0x00005410b3b30816 */ /* 0x000fe20000000003 */
[----:B------:R-:W-:-:S05]  /*6270*/  @P2 HADD2.F32 R3, -RZ, R175.H1_H1 ;  /* 0x300000afff032230 */ /* 0x000fca0000004100 */
[-C--:B------:R-:W-:Y:S01]  /*6280*/  @P2 FFMA.FTZ R55, R3, R2.reuse, R55 ;  /* 0x0000000203372223 */ /* 0x080fe20000010037 */
[----:B------:R-:W-:Y:S01]  /*6290*/  @P0 MOV R3, 0x10 ;  /* 0x0000001000030802 */ /* 0x000fe20000000f00 */
[----:B--2---:R-:W-:-:S05]  /*62a0*/  @P2 FMUL.FTZ R2, R187, R2 ;  /* 0x00000002bb022220 */ /* 0x004fca0000410000 */
[----:B------:R-:W-:-:S04]  /*62b0*/  @P2 F2FP.PACK_AB R2, RZ, R2 ;  /* 0x00000002ff02223e */ /* 0x000fc800000000ff */
        /* <DEDUP_REMOVED lines=12> */
.L_x_7969:
[----:B------:R-:W-:Y:S05]  /*6380*/  BSYNC B0 ;  /* 0x0000000000007941 */ /* 0x000fea0003800000 */
.L_x_7968:
[----:B------:R-:W-:Y:S01]  /*6390*/  BSSY B0, `(.L_x_7970) ;  /* 0x000000e000007945 */ /* 0x000fe20003800000 */
[----:B------:R-:W-:Y:S05]  /*63a0*/  @P1 BRA `(.L_x_7971) ;  /* 0x0000004000001947 */ /* 0x000fea0003800000 */
[----:B0-----:R-:W-:Y:S01]  /*63b0*/  MOV R2, RZ ;  /* 0x000000ff00027202 */ /* 0x001fe20000000f00 */
[----:B------:R-:W-:Y:S05]  /*63c0*/  @!P3 BRA `(.L_x_7972) ;  /* 0x000000a00000b947 */ /* 0x000fea0003800000 */
[----:B------:R-:W-:Y:S01]  /*63d0*/  HADD2.F32 R2, -RZ, R168.H0_H0 ;  /* 0x200000a8ff027230 */ /* 0x000fe20000004100 */
[----:B------:R-:W-:Y:S05]  /*63e0*/  BRA `(.L_x_7972) ;  /* 0x0000008000007947 */ /* 0x000fea0003800000 */
.L_x_7971:
        /* <DEDUP_REMOVED lines=8> */
.L_x_7972:
[----:B------:R-:W-:Y:S05]  /*6470*/  BSYNC B0 ;  /* 0x0000000000007941 */ /* 0x000fea0003800000 */
.L_x_7970:
[----:B------:R-:W-:Y:S01]  /*6480*/  @P0 F2FP.PACK_AB R3, RZ, R2 ;  /* 0x00000002ff03023e */ /* 0x000fe200000000ff */
[----:B------:R-:W-:Y:S01]  /*6490*/  @P2 FMUL.FTZ R2, R2, c[0x0][0x1ec] ;  /* 0x00007b0002022a20 */ /* 0x000fe20000410000 */
[----:B------:R-:W-:Y:S02]  /*64a0*/  BSSY B0, `(.L_x_7973) ;  /* 0x0000014000007945 */ /* 0x000fe40003800000 */
[----:B------:R-:W-:Y:S01]  /*64b0*/  @P0 PRMT R176, R3, 0x7610, R176 ;  /* 0x0000761003b00816 */ /* 0x000fe200000000b0 */
[----:B-----5:R-:W-:-:S05]  /*64c0*/  @P2 HADD2.F32 R3, -RZ, R172.H0_H0 ;  /* 0x200000acff032230 */ /* 0x020fca0000004100 */
[-C--:B------:R-:W-:Y:S02]  /*64d0*/  @P2 FFMA.FTZ R56, R3, R2.reuse, R56 ;  /* 0x0000000203382223 */ /* 0x080fe40000010038 */
        /* <DEDUP_REMOVED lines=8> */
.L_x_7974:
        /* <DEDUP_REMOVED lines=8> */
.L_x_7975:
[----:B------:R-:W-:Y:S05]  /*65e0*/  BSYNC B0 ;  /* 0x0000000000007941 */ /* 0x000fea0003800000 */
.L_x_7973:
[----:B------:R-:W-:Y:S01]  /*65f0*/  @P0 F2FP.PACK_AB R3, RZ, R2 ;  /* 0x00000002ff03023e */ /* 0x000fe200000000ff */
[----:B------:R-:W-:Y:S01]  /*6600*/  @P2 FMUL.FTZ R2, R2, c[0x0][0x1ec] ;  /* 0x00007b0002022a20 */ /* 0x000fe20000410000 */
[----:B------:R-:W-:Y:S02]  /*6610*/  BSSY B0, `(.L_x_7976) ;  /* 0x0000014000007945 */ /* 0x000fe40003800000 */
[----:B------:R-:W-:Y:S01]  /*6620*/  @P0 PRMT R176, R176, 0x5410, R3 ;  /* 0x00005410b0b00816 */ /* 0x000fe20000000003 */
[----:B------:R-:W-:-:S05]  /*6630*/  @P2 HADD2.F32 R3, -RZ, R172.H1_H1 ;  /* 0x300000acff032230 */ /* 0x000fca0000004100 */
[-C--:B------:R-:W-:Y:S02]  /*6640*/  @P2 FFMA.FTZ R57, R3, R2.reuse, R57 ;  /* 0x0000000203392223 */ /* 0x080fe40000010039 */
        /* <DEDUP_REMOVED lines=8> */
.L_x_7977:
        /* <DEDUP_REMOVED lines=8> */
.L_x_7978:
[----:B------:R-:W-:Y:S05]  /*6750*/  BSYNC B0 ;  /* 0x0000000000007941 */ /* 0x000fea0003800000 */
.L_x_7976:
[----:B------:R-:W-:Y:S01]  /*6760*/  @P0 F2FP.PACK_AB R3, RZ, R2 ;  /* 0x00000002ff03023e */ /* 0x000fe200000000ff */
[----:B------:R-:W-:Y:S01]  /*6770*/  @P2 FMUL.FTZ R2, R2, c[0x0][0x1ec] ;  /* 0x00007b0002022a20 */ /* 0x000fe20000410000 */
[----:B------:R-:W-:Y:S02]  /*6780*/  BSSY B0, `(.L_x_7979) ;  /* 0x0000014000007945 */ /* 0x000fe40003800000 */
[----:B------:R-:W-:Y:S01]  /*6790*/  @P0 PRMT R177, R3, 0x7610, R177 ;  /* 0x0000761003b10816 */ /* 0x000fe200000000b1 */
[----:B------:R-:W-:-:S05]  /*67a0*/  @P2 HADD2.F32 R3, -RZ, R173.H0_H0 ;  /* 0x200000adff032230 */ /* 0x000fca0000004100 */
        /* <DEDUP_REMOVED lines=9> */
.L_x_7980:
        /* <DEDUP_REMOVED lines=8> */
.L_x_7981:
[----:B------:R-:W-:Y:S05]  /*68c0*/  BSYNC B0 ;  /* 0x0000000000007941 */ /* 0x000fea0003800000 */
.L_x_7979:
        /* <DEDUP_REMOVED lines=14> */
.L_x_7983:
        /* <DEDUP_REMOVED lines=8> */
.L_x_7984:
[----:B------:R-:W-:Y:S05]  /*6a30*/  BSYNC B0 ;  /* 0x0000000000007941 */ /* 0x000fea0003800000 */
.L_x_7982:
        /* <DEDUP_REMOVED lines=14> */
.L_x_7986:
        /* <DEDUP_REMOVED lines=8> */
.L_x_7987:
[----:B------:R-:W-:Y:S05]  /*6ba0*/  BSYNC B0 ;  /* 0x0000000000007941 */ /* 0x000fea0003800000 */
.L_x_7985:
        /* <DEDUP_REMOVED lines=14> */
.L_x_7989:
        /* <DEDUP_REMOVED lines=8> */
.L_x_7990:
[----:B------:R-:W-:Y:S05]  /*6d10*/  BSYNC B0 ;  /* 0x0000000000007941 */ /* 0x000fea0003800000 */
.L_x_7988:
        /* <DEDUP_REMOVED lines=14> */
.L_x_7992:
        /* <DEDUP_REMOVED lines=8> */
.L_x_7993:
[----:B------:R-:W-:Y:S05]  /*6e80*/  BSYNC B0 ;  /* 0x0000000000007941 */ /* 0x000fea0003800000 */
.L_x_7991:
[----:B------:R-:W2:Y:S01]  /*6e90*/  LDL.LU R5, [R1+0x8] ;  /* 0x0000080001057983 */ /* 0x000ea20000300800 */
[----:B------:R-:W-:Y:S01]  /*6ea0*/  @P0 F2FP.PACK_AB R3, RZ, R2 ;  /* 0x00000002ff03023e */ /* 0x000fe200000000ff */
[----:B------:R-:W-:Y:S01]  /*6eb0*/  @P2 FMUL.FTZ R2, R2, c[0x0][0x1ec] ;  /* 0x00007b0002022a20 */ /* 0x000fe20000410000 */
[----:B------:R-:W-:Y:S02]  /*6ec0*/  IADD3 R6, R6, c[0x0][0x160], RZ ;  /* 0x0000580006067a10 */ /* 0x000fe40007ffe0ff */
[----:B------:R-:W-:Y:S01]  /*6ed0*/  @P0 PRMT R179, R179, 0x5410, R3 ;  /* 0x00005410b3b30816 */ /* 0x000fe20000000003 */
[----:B------:R-:W-:-:S05]  /*6ee0*/  @P2 HADD2.F32 R3, -RZ, R175.H1_H1 ;  /* 0x300000afff032230 */ /* 0x000fca0000004100 */
[-C--:B------:R-:W-:Y:S01]  /*6ef0*/  @P2 FFMA.FTZ R63, R3, R2.reuse, R63 ;  /* 0x00000002033f2223 */ /* 0x080fe2000001003f */
[----:B------:R-:W-:Y:S01]  /*6f00*/  @P0 MOV R3, 0x10 ;  /* 0x0000001000030802 */ /* 0x000fe20000000f00 */
        /* <DEDUP_REMOVED lines=15> */
.L_x_7860:
        /* <DEDUP_REMOVED lines=41> */
.L_x_7864:
[----:B------:R-:W-:Y:S01]  /*7290*/  HFMA2.MMA R187, -RZ, RZ, 0, 9.5367431640625e-07 ;  /* 0x00000010ffbb7435 */ /* 0x000fe200000001ff */
[----:B------:R-:W-:-:S02]  /*72a0*/  MOV R185, R248 ;  /* 0x000000f800b97202 */ /* 0x000fc40000000f00 */
[----:B------:R-:W-:-:S03]  /*72b0*/  MOV R184, 0x72d0 ;  /* 0x000072d000b87802 */ /* 0x000fc60000000f00 */
[----:B-1---5:R-:W-:Y:S05]  /*72c0*/  CALL.REL.NOINC `($__internal_107_$__cuda_sm70_shflsync_down_p) ;  /* 0x0000034000007944 */ /* 0x022fea0003c00000 */
[----:B-1----:R-:W-:Y:S01]  /*72d0*/  MOV R186, R187 ;  /* 0x000000bb00ba7202 */ /* 0x002fe20000000f00 */
[----:B0----5:R-:W-:Y:S05]  /*72e0*/  BRA `(.L_x_7995) ;  /* 0xffffb96000007947 */ /* 0x021fea000383ffff */
.L_x_7865:
[----:B------:R-:W-:Y:S01]  /*72f0*/  HFMA2.MMA R187, -RZ, RZ, 0, 9.5367431640625e-07 ;  /* 0x00000010ffbb7435 */ /* 0x000fe200000001ff */
[----:B------:R-:W-:Y:S02]  /*7300*/  MOV R185, R249 ;  /* 0x000000f900b97202 */ /* 0x000fe40000000f00 */
[----:B------:R-:W-:-:S03]  /*7310*/  MOV R184, 0x7330 ;  /* 0x0000733000b87802 */ /* 0x000fc60000000f00 */
[----:B012--5:R-:W-:Y:S05]  /*7320*/  CALL.REL.NOINC `($__internal_107_$__cuda_sm70_shflsync_down_p) ;  /* 0x000002e000007944 */ /* 0x027fea0003c00000 */
[----:B------:R-:W-:Y:S01]  /*7330*/  FADD.FTZ R209, R186, R248 ;  /* 0x000000f8bad17221 */ /* 0x000fe20000010000 */
[----:B------:R-:W-:Y:S01]  /*7340*/  MOV R184, 0x7390 ;  /* 0x0000739000b87802 */ /* 0x000fe20000000f00 */
[----:B-1----:R-:W-:Y:S01]  /*7350*/  FADD.FTZ R186, R249, R187 ;  /* 0x000000bbf9ba7221 */ /* 0x002fe20000010000 */
[----:B------:R-:W-:Y:S02]  /*7360*/  MOV R187, 0x8 ;  /* 0x0000000800bb7802 */ /* 0x000fe40000000f00 */
[----:B------:R-:W-:Y:S02]  /*7370*/  MOV R185, R209 ;  /* 0x000000d100b97202 */ /* 0x000fe40000000f00 */
[----:B0----5:R-:W-:Y:S05]  /*7380*/  CALL.REL.NOINC `($__internal_107_$__cuda_sm70_shflsync_down_p) ;  /* 0x0000028000007944 */ /* 0x021fea0003c00000 */
[----:B-1----:R-:W-:Y:S01]  /*7390*/  MOV R248, R187 ;  /* 0x000000bb00f87202 */ /* 0x002fe20000000f00 */
[----:B------:R-:W-:Y:S01]  /*73a0*/  HFMA2.MMA R187, -RZ, RZ, 0, 4.76837158203125e-07 ;  /* 0x00000008ffbb7435 */ /* 0x000fe200000001ff */
[----:B------:R-:W-:-:S02]  /*73b0*/  MOV R185, R186 ;  /* 0x000000ba00b97202 */ /* 0x000fc40000000f00 */
[----:B------:R-:W-:-:S03]  /*73c0*/  MOV R184, 0x73e0 ;  /* 0x000073e000b87802 */ /* 0x000fc60000000f00 */
[----:B0----5:R-:W-:Y:S05]  /*73d0*/  CALL.REL.NOINC `($__internal_107_$__cuda_sm70_shflsync_down_p) ;  /* 0x0000023000007944 */ /* 0x021fea0003c00000 */
[----:B------:R-:W-:Y:S01]  /*73e0*/  FADD.FTZ R209, R248, R209 ;  /* 0x000000d1f8d17221 */ /* 0x000fe20000010000 */
[----:B------:R-:W-:Y:S01]  /*73f0*/  MOV R184, 0x7440 ;  /* 0x0000744000b87802 */ /* 0x000fe20000000f00 */
[----:B-1----:R-:W-:Y:S01]  /*7400*/  FADD.FTZ R186, R186, R187 ;  /* 0x000000bbbaba7221 */ /* 0x002fe20000010000 */
[----:B------:R-:W-:Y:S02]  /*7410*/  MOV R187, 0x4 ;  /* 0x0000000400bb7802 */ /* 0x000fe40000000f00 */
[----:B------:R-:W-:Y:S02]  /*7420*/  MOV R185, R209 ;  /* 0x000000d100b97202 */ /* 0x000fe40000000f00 */
[----:B0----5:R-:W-:Y:S05]  /*7430*/  CALL.REL.NOINC `($__internal_107_$__cuda_sm70_shflsync_down_p) ;  /* 0x000001d000007944 */ /* 0x021fea0003c00000 */
[----:B-1----:R-:W-:Y:S01]  /*7440*/  MOV R248, R187 ;  /* 0x000000bb00f87202 */ /* 0x002fe20000000f00 */
[----:B------:R-:W-:Y:S01]  /*7450*/  HFMA2.MMA R187, -RZ, RZ, 0, 2.384185791015625e-07 ;  /* 0x00000004ffbb7435 */ /* 0x000fe200000001ff */
[----:B------:R-:W-:Y:S02]  /*7460*/  MOV R185, R186 ;  /* 0x000000ba00b97202 */ /* 0x000fe40000000f00 */
[----:B------:R-:W-:-:S03]  /*7470*/  MOV R184, 0x7490 ;  /* 0x0000749000b87802 */ /* 0x000fc60000000f00 */
[----:B0----5:R-:W-:Y:S05]  /*7480*/  CALL.REL.NOINC `($__internal_107_$__cuda_sm70_shflsync_down_p) ;  /* 0x0000018000007944 */ /* 0x021fea0003c00000 */
[----:B------:R-:W-:Y:S01]  /*7490*/  FADD.FTZ R209, R248, R209 ;  /* 0x000000d1f8d17221 */ /* 0x000fe20000010000 */
[----:B------:R-:W-:Y:S01]  /*74a0*/  MOV R184, 0x74f0 ;  /* 0x000074f000b87802 */ /* 0x000fe20000000f00 */
[----:B-1----:R-:W-:Y:S01]  /*74b0*/  FADD.FTZ R186, R186, R187 ;  /* 0x000000bbbaba7221 */ /* 0x002fe20000010000 */
[----:B------:R-:W-:-:S02]  /*74c0*/  MOV R187, 0x2 ;  /* 0x0000000200bb7802 */ /* 0x000fc40000000f00 */
[----:B------:R-:W-:Y:S02]  /*74d0*/  MOV R185, R209 ;  /* 0x000000d100b97202 */ /* 0x000fe40000000f00 */
[----:B0----5:R-:W-:Y:S05]  /*74e0*/  CALL.REL.NOINC `($__internal_107_$__cuda_sm70_shflsync_down_p) ;  /* 0x0000012000007944 */ /* 0x021fea0003c00000 */
[----:B-1----:R-:W-:Y:S01]  /*74f0*/  MOV R248, R187 ;  /* 0x000000bb00f87202 */ /* 0x002fe20000000f00 */
[----:B------:R-:W-:Y:S01]  /*7500*/  HFMA2.MMA R187, -RZ, RZ, 0, 1.1920928955078125e-07 ;  /* 0x00000002ffbb7435 */ /* 0x000fe200000001ff */
[----:B------:R-:W-:Y:S02]  /*7510*/  MOV R185, R186 ;  /* 0x000000ba00b97202 */ /* 0x000fe40000000f00 */
        /* <DEDUP_REMOVED lines=9> */
[----:B------:R-:W-:Y:S01]  /*75b0*/  HFMA2.MMA R187, -RZ, RZ, 0, 5.9604644775390625e-08 ;  /* 0x00000001ffbb7435 */ /* 0x000fe200000001ff */
[----:B------:R-:W-:-:S02]  /*75c0*/  MOV R185, R186 ;  /* 0x000000ba00b97202 */ /* 0x000fc40000000f00 */
[----:B------:R-:W-:-:S03]  /*75d0*/  MOV R184, 0x75f0 ;  /* 0x000075f000b87802 */ /* 0x000fc60000000f00 */
[----:B0----5:R-:W-:Y:S05]  /*75e0*/  CALL.REL.NOINC `($__internal_107_$__cuda_sm70_shflsync_down_p) ;  /* 0x0000002000007944 */ /* 0x021fea0003c00000 */
[----:B-1----:R-:W-:Y:S01]  /*75f0*/  MOV R185, R187 ;  /* 0x000000bb00b97202 */ /* 0x002fe20000000f00 */
[----:B0----5:R-:W-:Y:S05]  /*7600*/  BRA `(.L_x_7996) ;  /* 0xffffb76000007947 */ /* 0x021fea000383ffff */
        .weak           $__internal_107_$__cuda_sm70_shflsync_down_p
        .type           $__internal_107_$__cuda_sm70_shflsync_down_p,@function
        .size           $__internal_107_$__cuda_sm70_shflsync_down_p,(.L_x_14325 - $__internal_107_$__cuda_sm70_shflsync_down_p)
$__internal_107_$__cuda_sm70_shflsync_down_p:
        /* <DEDUP_REMOVED lines=9> */
[----:B------:R-:W-:Y:S05]  /*76a0*/  RET.REL.NODEC R184 `(_ZN10layer_norm13ln_bwd_kernelINS_13Kernel_traitsIf6__halfS2_S2_fjLj5120ELj1ELj1ELj4ELj16ENS_18Kernel_traits_baseILj5120EfS2_S2_S2_fjLj128EEEEELb0ELb1ELb1ELb1EEEvNS_9BwdParamsE) ;  /* 0xffff8950b8007950 */ /* 0x000fea0003c3ffff */
.L_x_7997:
        /* <DEDUP_REMOVED lines=13> */
.L_x_14325:


//--------------------- .text._ZN10layer_norm13ln_bwd_kernelINS_13Kernel_traitsIf6__halfS2_S2_fjLj5120ELj1ELj1ELj4ELj16ENS_18Kernel_traits_baseILj5120EfS2_S2_S2_fjLj128EEEEELb1ELb0ELb0ELb0EEEvNS_9BwdParamsE --------------------------
	.section	.text._ZN10layer_norm13ln_bwd_kernelINS_13Kernel_traitsIf6__halfS2_S2_fjLj5120ELj1ELj1ELj4ELj16ENS_18Kernel_traits_baseILj5120EfS2_S2_S2_fjLj128EEEEELb1ELb0ELb0ELb0EEEvNS_9BwdParamsE,"ax",@progbits
	.sectioninfo	@"SHI_REGISTERS=255"
	.align	128
        .global         _ZN10layer_norm13ln_bwd_kernelINS_13Kernel_traitsIf6__halfS2_S2_fjLj5120ELj1ELj1ELj4ELj16ENS_18Kernel_traits_baseILj5120EfS2_S2_S2_fjLj128EEEEELb1ELb0ELb0ELb0EEEvNS_9BwdParamsE
        .type           _ZN10layer_norm13ln_bwd_kernelINS_13Kernel_traitsIf6__halfS2_S2_fjLj5120ELj1ELj1ELj4ELj16ENS_18Kernel_traits_baseILj5120EfS2_S2_S2_fjLj128EEEEELb1ELb0ELb0ELb0EEEvNS_9BwdParamsE,@function
        .size           _ZN10layer_norm13ln_bwd_kernelINS_13Kernel_traitsIf6__halfS2_S2_fjLj5120ELj1ELj1ELj4ELj16ENS_18Kernel_traits_baseILj5120EfS2_S2_S2_fjLj128EEEEELb1ELb0ELb0ELb0EEEvNS_9BwdParamsE,(.L_x_14326 - _ZN10layer_norm13ln_bwd_kernelINS_13Kernel_traitsIf6__halfS2_S2_fjLj5120ELj1ELj1ELj4ELj16ENS_18Kernel_traits_baseILj5120EfS2_S2_S2_fjLj128EEEEELb1ELb0ELb0ELb0EEEvNS_9BwdParamsE)
        .other          _ZN10layer_norm13ln_bwd_kernelINS_13Kernel_traitsIf6__halfS2_S2_fjLj5120ELj1ELj1ELj4ELj16ENS_18Kernel_traits_baseILj5120EfS2_S2_S2_fjLj128EEEEELb1ELb0ELb0ELb0EEEvNS_9BwdParamsE,@"STO_CUDA_ENTRY STV_DEFAULT"
_ZN10layer_norm13ln_bwd_kernelINS_13Kernel_traitsIf6__halfS2_S2_fjLj5120ELj1ELj1ELj4ELj16ENS_18Kernel_traits_baseILj5120EfS2_S2_S2_fjLj128EEEEELb1ELb0ELb0ELb0EEEvNS_9BwdParamsE:
.text._ZN10layer_norm13ln_bwd_kernelINS_13Kernel_traitsIf6__halfS2_S2_fjLj5120ELj1ELj1ELj4ELj16ENS_18Kernel_traits_baseILj5120EfS2_S2_S2_fjLj128EEEEELb1ELb0ELb0ELb0EEEvNS_9BwdParamsE:
        /* <DEDUP_REMOVED lines=85> */
.L_x_8021:
        /* <DEDUP_REMOVED lines=20> */
[----:B------:R-:W-:Y:S01]  /*0690*/  MOV R216, R0 ;  /* 0x0000000000d87202 */ /* 0x000fe20000000f00 */
[----:B--2---:R-:W-:Y:S01]  /*06a0*/  @P0 HADD2.F32 R3, -RZ, R176.H0_H0 ;  /* 0x200000b0ff030230 */ /* 0x004fe20000004100 */
        /* <DEDUP_REMOVED lines=28> */
[--C-:B---3--:R-:W-:Y:S01]  /*0870*/  HADD2.F32 R247, -RZ, R172.reuse.H0_H0 ;  /* 0x200000acfff77230 */ /* 0x108fe20000004100 */
[C---:B------:R-:W-:Y:S01]  /*0880*/  FADD.FTZ R195, -R177.reuse, R196 ;  /* 0x000000c4b1c37221 */ /* 0x040fe20000010100 */
[----:B------:R-:W-:Y:S01]  /*0890*/  HADD2.F32 R214, -RZ, R179.H1_H1 ;  /* 0x300000b3ffd67230 */ /* 0x000fe20000004100 */
[C---:B------:R-:W-:Y:S01]  /*08a0*/  FADD.FTZ R179, -R177.reuse, R178 ;  /* 0x000000b2b1b37221 */ /* 0x040fe20000010100 */
[----:B------:R-:W-:Y:S01]  /*08b0*/  HADD2.F32 R176, -RZ, R172.H1_H1 ;  /* 0x300000acffb07230 */ /* 0x000fe20000004100 */
[C---:B------:R-:W-:Y:S01]  /*08c0*/  FMUL.FTZ R8, R4.reuse, R245 ;  /* 0x000000f504087220 */ /* 0x040fe20000410000 */
[--C-:B------:R-:W-:Y:S01]  /*08d0*/  HADD2.F32 R178, -RZ, R173.reuse.H1_H1 ;  /* 0x300000adffb27230 */ /* 0x100fe20000004100 */
[C---:B------:R-:W-:Y:S01]  /*08e0*/  FADD.FTZ R197, -R177.reuse, R192 ;  /* 0x000000c0b1c57221 */ /* 0x040fe20000010100 */
[----:B------:R-:W-:Y:S01]  /*08f0*/  HADD2.F32 R248, -RZ, R173.H0_H0 ;  /* 0x200000adfff87230 */ /* 0x000fe20000004100 */
        /* <DEDUP_REMOVED lines=53> */
.L_x_8000:
[----:B-1----:R-:W-:Y:S05]  /*0c50*/  BSYNC B0 ;  /* 0x0000000000007941 */ /* 0x002fea0003800000 */
.L_x_7999:
        /* <DEDUP_REMOVED lines=18> */
[----:B-----5:R-:W-:Y:S01]  /*0d80*/  FSEL R186, R213, RZ, !P0 ;  /* 0x000000ffd5ba7208 */ /* 0x020fe20004000000 */
[--C-:B--2---:R-:W-:Y:S02]  /*0d90*/  HADD2.F32 R7, -RZ, R176.reuse.H0_H0 ;  /* 0x200000b0ff077230 */ /* 0x104fe40000004100 */
[----:B------:R-:W-:Y:S02]  /*0da0*/  HADD2.F32 R189, -RZ, R177.H1_H1 ;  /* 0x300000b1ffbd7230 */ /* 0x000fe40000004100 */
[----:B------:R-:W-:Y:S01]  /*0db0*/  HADD2.F32 R191, -RZ, R176.H1_H1 ;  /* 0x300000b0ffbf7230 */ /* 0x000fe20000004100 */
[C---:B------:R-:W-:Y:S01]  /*0dc0*/  FADD.FTZ R7, -R186.reuse, R7 ;  /* 0x00000007ba077221 */ /* 0x040fe20000010100 */
[----:B------:R-:W-:Y:S01]  /*0dd0*/  HADD2.F32 R23, -RZ, R178.H0_H0 ;  /* 0x200000b2ff177230 */ /* 0x000fe20000004100 */
[----:B------:R-:W-:Y:S01]  /*0de0*/  FADD.FTZ R189, -R186, R189 ;  /* 0x000000bdbabd7221 */ /* 0x000fe20000010100 */
[----:B------:R-:W-:Y:S01]  /*0df0*/  HADD2.F32 R176, -RZ, R179.H1_H1 ;  /* 0x300000b3ffb07230 */ /* 0x000fe20000004100 */
[C---:B------:R-:W-:Y:S01]  /*0e00*/  FMUL.FTZ R7, R4.reuse, R7 ;  /* 0x0000000704077220 */ /* 0x040fe20000410000 */
[----:B------:R-:W-:Y:S01]  /*0e10*/  HADD2.F32 R239, -RZ, R177.H0_H0 ;  /* 0x200000b1ffef7230 */ /* 0x000fe20000004100 */
[----:B------:R-:W-:Y:S01]  /*0e20*/  FMUL.FTZ R189, R4, R189 ;  /* 0x000000bd04bd7220 */ /* 0x000fe20000410000 */
[----:B------:R-:W-:Y:S01]  /*0e30*/  HADD2.F32 R177, -RZ, R179.H0_H0 ;  /* 0x200000b3ffb17230 */ /* 0x000fe20000004100 */
[C---:B------:R-:W-:Y:S01]  /*0e40*/  FADD.FTZ R179, -R186.reuse, R23 ;  /* 0x00000017bab37221 */ /* 0x040fe20000010100 */
[----:B---3--:R-:W-:Y:S01]  /*0e50*/  HADD2.F32 R241, -RZ, R172.H0_H0 ;  /* 0x200000acfff17230 */ /* 0x008fe20000004100 */
[C---:B------:R-:W-:Y:S01]  /*0e60*/  FADD.FTZ R23, -R186.reuse, R176 ;  /* 0x000000b0ba177221 */ /* 0x040fe20000010100 */
[----:B------:R-:W-:Y:S01]  /*0e70*/  HADD2.F32 R187, -RZ, R178.H1_H1 ;  /* 0x300000b2ffbb7230 */ /* 0x000fe20000004100 */
[C---:B------:R-:W-:Y:S01]  /*0e80*/  FADD.FTZ R239, -R186.reuse, R239 ;  /* 0x000000efbaef7221 */ /* 0x040fe20000010100 */
[--C-:B------:R-:W-:Y:S01]  /*0e90*/  HADD2.F32 R176, -RZ, R173.reuse.H1_H1 ;  /* 0x300000adffb07230 */ /* 0x100fe20000004100 */
[----:B------:R-:W-:Y:S01]  /*0ea0*/  FADD.FTZ R191, -R186, R191 ;  /* 0x000000bfbabf7221 */ /* 0x000fe20000010100 */
[----:B------:R-:W-:Y:S01]  /*0eb0*/  HADD2.F32 R178, -RZ, R172.H1_H1 ;  /* 0x300000acffb27230 */ /* 0x000fe20000004100 */
[----:B------:R-:W-:Y:S01]  /*0ec0*/  FMUL.FTZ R242, R36, R241 ;  /* 0x000000f124f27220 */ /* 0x000fe20000410000 */
[----:B------:R-:W-:Y:S01]  /*0ed0*/  HADD2.F32 R237, -RZ, R173.H0_H0 ;  /* 0x200000adffed7230 */ /* 0x000fe20000004100 */
[----:B------:R-:W-:Y:S01]  /*0ee0*/  FMUL.FTZ R190, R4, R239 ;  /* 0x000000ef04be7220 */ /* 0x000fe20000410000 */
[--C-:B------:R-:W-:Y:S01]  /*0ef0*/  HADD2.F32 R235, -RZ, R174.reuse.H0_H0 ;  /* 0x200000aeffeb7230 */ /* 0x100fe20000004100 */
[----:B------:R-:W-:Y:S01]  /*0f00*/  FADD.FTZ R187, -R186, R187 ;  /* 0x000000bbbabb7221 */ /* 0x000fe20000010100 */
[----:B------:R-:W-:Y:S01]  /*0f10*/  HADD2.F32 R174, -RZ, R174.H1_H1 ;  /* 0x300000aeffae7230 */ /* 0x000fe20000004100 */
[----:B------:R-:W-:Y:S01]  /*0f20*/  FADD.FTZ R116, R116, R241 ;  /* 0x000000f174747221 */ /* 0x000fe20000010000 */
[--C-:B------:R-:W-:Y:S01]  /*0f30*/  HADD2.F32 R173, -RZ, R175.reuse.H0_H0 ;  /* 0x200000afffad7230 */ /* 0x100fe20000004100 */
[----:B------:R-:W-:Y:S01]  /*0f40*/  FFMA.FTZ R76, R7, R241, R76 ;  /* 0x000000f1074c7223 */ /* 0x000fe2000001004c */
[----:B------:R-:W-:Y:S01]  /*0f50*/  HADD2.F32 R172, -RZ, R175.H1_H1 ;  /* 0x300000afffac7230 */ /* 0x000fe20000004100 */
        /* <DEDUP_REMOVED lines=43> */
.L_x_8002:
[----:B------:R-:W-:Y:S05]  /*1210*/  BSYNC B0 ;  /* 0x0000000000007941 */ /* 0x000fea0003800000 */
.L_x_8001:
        /* <DEDUP_REMOVED lines=18> */
[----:B-----5:R-:W-:Y:S01]  /*1340*/  FSEL R22, R213, RZ, !P0 ;  /* 0x000000ffd5167208 */ /* 0x020fe20004000000 */
[--C-:B--2---:R-:W-:Y:S02]  /*1350*/  HADD2.F32 R233, -RZ, R172.reuse.H1_H1 ;  /* 0x300000acffe97230 */ /* 0x104fe40000004100 */
[----:B------:R-:W-:Y:S02]  /*1360*/  HADD2.F32 R179, -RZ, R172.H0_H0 ;  /* 0x200000acffb37230 */ /* 0x000fe40000004100 */
[--C-:B------:R-:W-:Y:S01]  /*1370*/  HADD2.F32 R6, -RZ, R173.reuse.H0_H0 ;  /* 0x200000adff067230 */ /* 0x100fe20000004100 */
[C---:B------:R-:W-:Y:S01]  /*1380*/  FADD.FTZ R233, -R22.reuse, R233 ;  /* 0x000000e916e97221 */ /* 0x040fe20000010100 */
[----:B------:R-:W-:Y:S01]  /*1390*/  HADD2.F32 R229, -RZ, R173.H1_H1 ;  /* 0x300000adffe57230 */ /* 0x000fe20000004100 */
[C---:B------:R-:W-:Y:S01]  /*13a0*/  FADD.FTZ R179, -R22.reuse, R179 ;  /* 0x000000b316b37221 */ /* 0x040fe20000010100 */
[--C-:B-1----:R-:W-:Y:S01]  /*13b0*/  HADD2.F32 R20, -RZ, R175.reuse.H0_H0 ;  /* 0x200000afff147230 */ /* 0x102fe20000004100 */
[C---:B------:R-:W-:Y:S01]  /*13c0*/  FADD.FTZ R21, -R22.reuse, R6 ;  /* 0x0000000616157221 */ /* 0x040fe20000010100 */
[--C-:B------:R-:W-:Y:S01]  /*13d0*/  HADD2.F32 R227, -RZ, R174.reuse.H0_H0 ;  /* 0x200000aeffe37230 */ /* 0x100fe20000004100 */
[----:B------:R-:W-:Y:S01]  /*13e0*/  FADD.FTZ R229, -R22, R229 ;  /* 0x000000e516e57221 */ /* 0x000fe20000010100 */
[----:B------:R-:W-:Y:S01]  /*13f0*/  HADD2.F32 R177, -RZ, R174.H1_H1 ;  /* 0x300000aeffb17230 */ /* 0x000fe20000004100 */
[----:B------:R-:W-:Y:S01]  /*1400*/  FMUL.FTZ R6, R4, R179 ;  /* 0x000000b304067220 */ /* 0x000fe20000410000 */
[----:B------:R-:W-:Y:S01]  /*1410*/  HADD2.F32 R173, -RZ, R175.H1_H1 ;  /* 0x300000afffad7230 */ /* 0x000fe20000004100 */
[C---:B------:R-:W-:Y:S01]  /*1420*/  FADD.FTZ R175, -R22.reuse, R20 ;  /* 0x0000001416af7221 */ /* 0x040fe20000010100 */
[--C-:B---3--:R-:W-:Y:S01]  /*1430*/  HADD2.F32 R20, -RZ, R16.reuse.H1_H1 ;  /* 0x30000010ff147230 */ /* 0x108fe20000004100 */
[C---:B------:R-:W-:Y:S01]  /*1440*/  FADD.FTZ R227, -R22.reuse, R227 ;  /* 0x000000e316e37221 */ /* 0x040fe20000010100 */
[----:B------:R-:W-:Y:S01]  /*1450*/  HADD2.F32 R234, -RZ, R16.H0_H0 ;  /* 0x20000010ffea7230 */ /* 0x000fe20000004100 */
[C---:B------:R-:W-:Y:S01]  /*1460*/  FADD.FTZ R177, -R22.reuse, R177 ;  /* 0x000000b116b17221 */ /* 0x040fe20000010100 */
[--C-:B------:R-:W-:Y:S01]  /*1470*/  HADD2.F32 R231, -RZ, R17.reuse.H0_H0 ;  /* 0x20000011ffe77230 */ /* 0x100fe20000004100 */
[----:B------:R-:W-:Y:S01]  /*1480*/  FADD.FTZ R173, -R22, R173 ;  /* 0x000000ad16ad7221 */ /* 0x000fe20000010100 */
[----:B------:R-:W-:Y:S01]  /*1490*/  HADD2.F32 R174, -RZ, R17.H1_H1 ;  /* 0x30000011ffae7230 */ /* 0x000fe20000004100 */
[C---:B------:R-:W-:Y:S01]  /*14a0*/  FMUL.FTZ R22, R4.reuse, R233 ;  /* 0x000000e904167220 */ /* 0x040fe20000410000 */
[--C-:B------:R-:W-:Y:S01]  /*14b0*/  HADD2.F32 R17, -RZ, R18.reuse.H0_H0 ;  /* 0x20000012ff117230 */ /* 0x100fe20000004100 */
[----:B------:R-:W-:Y:S01]  /*14c0*/  FADD.FTZ R125, R125, R20 ;  /* 0x000000147d7d7221 */ /* 0x000fe20000010000 */
[--C-:B------:R-:W-:Y:S01]  /*14d0*/  HADD2.F32 R179, -RZ, R19.reuse.H0_H0 ;  /* 0x20000013ffb37230 */ /* 0x100fe20000004100 */
[----:B------:R-:W-:Y:S01]  /*14e0*/  FMUL.FTZ R21, R4, R21 ;  /* 0x0000001504157220 */ /* 0x000fe20000410000 */
[----:B------:R-:W-:Y:S01]  /*14f0*/  HADD2.F32 R172, -RZ, R19.H1_H1 ;  /* 0x30000013ffac7230 */ /* 0x000fe20000004100 */
[-C--:B------:R-:W-:Y:S01]  /*1500*/  FFMA.FTZ R85, R22, R20.reuse, R85 ;  /* 0x0000001416557223 */ /* 0x080fe20000010055 */
        /* <DEDUP_REMOVED lines=44> */
.L_x_8004:
[----:B------:R-:W-:Y:S05]  /*17d0*/  BSYNC B0 ;  /* 0x0000000000007941 */ /* 0x000fea0003800000 */
.L_x_8003:
        /* <DEDUP_REMOVED lines=25> */
[----:B-1----:R-:W-:Y:S01]  /*1970*/  HADD2.F32 R11, -RZ, R174.H1_H1 ;  /* 0x300000aeff0b7230 */ /* 0x002fe20000004100 */
[C---:B------:R-:W-:Y:S01]  /*1980*/  FADD.FTZ R225, -R172.reuse, R225 ;  /* 0x000000e1ace17221 */ /* 0x040fe20000010100 */
[--C-:B------:R-:W-:Y:S01]  /*1990*/  HADD2.F32 R173, -RZ, R175.reuse.H0_H0 ;  /* 0x200000afffad7230 */ /* 0x100fe20000004100 */
[----:B------:R-:W-:Y:S01]  /*19a0*/  FADD.FTZ R211, -R172, R211 ;  /* 0x000000d3acd37221 */ /* 0x000fe20000010100 */
[----:B------:R-:W-:Y:S01]  /*19b0*/  HADD2.F32 R9, -RZ, R175.H1_H1 ;  /* 0x300000afff097230 */ /* 0x000fe20000004100 */
[----:B------:R-:W-:Y:S01]  /*19c0*/  FMUL.FTZ R5, R4, R5 ;  /* 0x0000000504057220 */ /* 0x000fe20000410000 */
[--C-:B---3--:R-:W-:Y:S01]  /*19d0*/  HADD2.F32 R226, -RZ, R12.reuse.H0_H0 ;  /* 0x2000000cffe27230 */ /* 0x108fe20000004100 */
        /* <DEDUP_REMOVED lines=12> */
[----:B------:R-:W-:Y:S01]  /*1aa0*/  FADD.FTZ R132, R132, R226 ;  /* 0x000000e284847221 */ /* 0x000fe20000010000 */
[----:B------:R-:W-:Y:S01]  /*1ab0*/  HADD2.F32 R10, -RZ, R14.H1_H1 ;  /* 0x3000000eff0a7230 */ /* 0x000fe20000004100 */
[----:B------:R-:W-:-:S02]  /*1ac0*/  FFMA.FTZ R92, R5, R226, R92 ;  /* 0x000000e2055c7223 */ /* 0x000fc4000001005c */
[----:B------:R-:W-:Y:S02]  /*1ad0*/  FMUL.FTZ R13, R4, R211 ;  /* 0x000000d3040d7220 */ /* 0x000fe40000410000 */
[----:B------:R-:W-:Y:S02]  /*1ae0*/  FMUL.FTZ R226, R52, R226 ;  /* 0x000000e234e27220 */ /* 0x000fe40000410000 */
[----:B------:R-:W-:Y:S02]  /*1af0*/  FADD.FTZ R133, R133, R12 ;  /* 0x0000000c85857221 */ /* 0x000fe40000010000 */
[----:B------:R-:W-:Y:S02]  /*1b00*/  FMUL.FTZ R14, R4, R221 ;  /* 0x000000dd040e7220 */ /* 0x000fe40000410000 */
[-C--:B------:R-:W-:Y:S02]  /*1b10*/  FFMA.FTZ R93, R15, R12.reuse, R93 ;  /* 0x0000000c0f5d7223 */ /* 0x080fe4000001005d */
[----:B------:R-:W-:-:S02]  /*1b20*/  FMUL.FTZ R225, R53, R12 ;  /* 0x0000000c35e17220 */ /* 0x000fc40000410000 */
[----:B------:R-:W-:Y:S02]  /*1b30*/  FADD.FTZ R135, R135, R174 ;  /* 0x000000ae87877221 */ /* 0x000fe40000010000 */
[----:B------:R-:W-:Y:S02]  /*1b40*/  FMUL.FTZ R12, R4, R177 ;  /* 0x000000b1040c7220 */ /* 0x000fe40000410000 */
[-C--:B------:R-:W-:Y:S02]  /*1b50*/  FFMA.FTZ R95, R13, R174.reuse, R95 ;  /* 0x000000ae0d5f7223 */ /* 0x080fe4000001005f */
        /* <DEDUP_REMOVED lines=35> */
.L_x_8006:
[----:B------:R-:W-:Y:S05]  /*1d90*/  BSYNC B0 ;  /* 0x0000000000007941 */ /* 0x000fea0003800000 */
.L_x_8005:
        /* <DEDUP_REMOVED lines=17> */
[----:B-----5:R-:W-:Y:S01]  /*1eb0*/  FSEL R202, R213, RZ, !P0 ;  /* 0x000000ffd5ca7208 */ /* 0x020fe20004000000 */
[--C-:B--2---:R-:W-:Y:S02]  /*1ec0*/  HADD2.F32 R200, -RZ, R172.reuse.H0_H0 ;  /* 0x200000acffc87230 */ /* 0x104fe40000004100 */
[--C-:B------:R-:W-:Y:S02]  /*1ed0*/  HADD2.F32 R213, -RZ, R173.reuse.H0_H0 ;  /* 0x200000adffd57230 */ /* 0x100fe40000004100 */
[----:B------:R-:W-:Y:S01]  /*1ee0*/  HADD2.F32 R209, -RZ, R173.H1_H1 ;  /* 0x300000adffd17230 */ /* 0x000fe20000004100 */
[C---:B------:R-:W-:Y:S01]  /*1ef0*/  FADD.FTZ R173, -R202.reuse, R200 ;  /* 0x000000c8caad7221 */ /* 0x040fe20000010100 */
[----:B------:R-:W-:Y:S01]  /*1f00*/  HADD2.F32 R219, -RZ, R172.H1_H1 ;  /* 0x300000acffdb7230 */ /* 0x000fe20000004100 */
[----:B------:R-:W-:Y:S01]  /*1f10*/  FADD.FTZ R213, -R202, R213 ;  /* 0x000000d5cad57221 */ /* 0x000fe20000010100 */
[----:B------:R-:W-:Y:S01]  /*1f20*/  HADD2.F32 R207, -RZ, R174.H0_H0 ;  /* 0x200000aeffcf7230 */ /* 0x000fe20000004100 */
[----:B------:R-:W-:Y:S01]  /*1f30*/  FMUL.FTZ R250, R4, R173 ;  /* 0x000000ad04fa7220 */ /* 0x000fe20000410000 */
[--C-:B---3--:R-:W-:Y:S01]  /*1f40*/  HADD2.F32 R223, -RZ, R176.reuse.H0_H0 ;  /* 0x200000b0ffdf7230 */ /* 0x108fe20000004100 */
[C---:B------:R-:W-:Y:S01]  /*1f50*/  FADD.FTZ R219, -R202.reuse, R219 ;  /* 0x000000dbcadb7221 */ /* 0x040fe20000010100 */
[----:B------:R-:W-:Y:S01]  /*1f60*/  HADD2.F32 R176, -RZ, R176.H1_H1 ;  /* 0x300000b0ffb07230 */ /* 0x000fe20000004100 */
[----:B------:R-:W-:Y:S01]  /*1f70*/  FADD.FTZ R207, -R202, R207 ;  /* 0x000000cfcacf7221 */ /* 0x000fe20000010100 */
[--C-:B------:R-:W-:Y:S01]  /*1f80*/  HADD2.F32 R203, -RZ, R175.reuse.H0_H0 ;  /* 0x200000afffcb7230 */ /* 0x100fe20000004100 */
[----:B------:R-:W-:Y:S01]  /*1f90*/  FADD.FTZ R140, R140, R223 ;  /* 0x000000df8c8c7221 */ /* 0x000fe20000010000 */
[----:B------:R-:W-:Y:S01]  /*1fa0*/  HADD2.F32 R201, -RZ, R175.H1_H1 ;  /* 0x300000afffc97230 */ /* 0x000fe20000004100 */
[-C--:B------:R-:W-:Y:S01]  /*1fb0*/  FFMA.FTZ R100, R250, R223.reuse, R100 ;  /* 0x000000dffa647223 */ /* 0x080fe20000010064 */
[--C-:B------:R-:W-:Y:S01]  /*1fc0*/  HADD2.F32 R210, -RZ, R177.reuse.H0_H0 ;  /* 0x200000b1ffd27230 */ /* 0x100fe20000004100 */
[----:B------:R-:W-:Y:S01]  /*1fd0*/  FMUL.FTZ R223, R60, R223 ;  /* 0x000000df3cdf7220 */ /* 0x000fe20000410000 */
[----:B------:R-:W-:Y:S01]  /*1fe0*/  HADD2.F32 R175, -RZ, R178.H0_H0 ;  /* 0x200000b2ffaf7230 */ /* 0x000fe20000004100 */
[----:B------:R-:W-:Y:S01]  /*1ff0*/  FADD.FTZ R209, -R202, R209 ;  /* 0x000000d1cad17221 */ /* 0x000fe20000010100 */
[----:B------:R-:W-:Y:S01]  /*2000*/  HADD2.F32 R208, -RZ, R177.H1_H1 ;  /* 0x300000b1ffd07230 */ /* 0x000fe20000004100 */
[C---:B------:R-:W-:Y:S01]  /*2010*/  FMUL.FTZ R222, R4.reuse, R219 ;  /* 0x000000db04de7220 */ /* 0x040fe20000410000 */
[----:B------:R-:W-:Y:S01]  /*2020*/  HADD2.F32 R205, -RZ, R174.H1_H1 ;  /* 0x300000aeffcd7230 */ /* 0x000fe20000004100 */
        /* <DEDUP_REMOVED lines=49> */
.L_x_8008:
[----:B------:R-:W-:Y:S05]  /*2340*/  BSYNC B0 ;  /* 0x0000000000007941 */ /* 0x000fea0003800000 */
.L_x_8007:
        /* <DEDUP_REMOVED lines=8> */
.L_x_8022:
        /* <DEDUP_REMOVED lines=18> */
.L_x_8023:
        /* <DEDUP_REMOVED lines=32> */
[----:B------:R-:W-:Y:S02]  /*26f0*/  FMUL.FTZ R174, R4, R175 ;  /* 0x000000af04ae7220 */ /* 0x000fe40000410000 */
[-CC-:B------:R-:W-:Y:S02]  /*2700*/  FFMA.FTZ R177, R197, R178.reuse, R179.reuse ;  /* 0x000000b2c5b17223 */ /* 0x180fe400000100b3 */
[----:B------:R-:W-:Y:S02]  /*2710*/  FFMA.FTZ R216, R196, R178, R179 ;  /* 0x000000b2c4d87223 */ /* 0x000fe400000100b3 */
        /* <DEDUP_REMOVED lines=14> */
[----:B------:R-:W-:Y:S02]  /*2800*/  @P6 F2FP.PACK_AB R172, RZ, R172 ;  /* 0x000000acffac623e */ /* 0x000fe400000000ff */
[----:B------:R-:W-:Y:S02]  /*2810*/  @P6 F2FP.PACK_AB R174, RZ, R174 ;  /* 0x000000aeffae623e */ /* 0x000fe400000000ff */
[----:B------:R-:W-:Y:S01]  /*2820*/  @P6 PRMT R170, R172, 0x7610, R170 ;  /* 0x00007610acaa6816 */ /* 0x000fe200000000aa */
[----:B------:R-:W-:-:S03]  /*2830*/  FFMA.FTZ R172, R199, R178, R179 ;  /* 0x000000b2c7ac7223 */ /* 0x000fc600000100b3 */
[----:B------:R-:W-:Y:S01]  /*2840*/  @P6 PRMT R170, R170, 0x5410, R174 ;  /* 0x00005410aaaa6816 */ /* 0x000fe200000000ae */
[----:B------:R-:W-:Y:S01]  /*2850*/  FADD.FTZ R175, R249, -R172 ;  /* 0x800000acf9af7221 */ /* 0x000fe20000010000 */
[----:B------:R-:W-:Y:S01]  /*2860*/  F2FP.PACK_AB R174, R176, R173 ;  /* 0x000000adb0ae723e */ /* 0x000fe200000000ff */
[----:B------:R-:W-:Y:S01]  /*2870*/  FFMA.FTZ R173, R8, R178, R179 ;  /* 0x000000b208ad7223 */ /* 0x000fe200000100b3 */
[----:B------:R-:W-:Y:S01]  /*2880*/  @P0 HADD2.F32 R176, -RZ, R149.H0_H0 ;  /* 0x20000095ffb00230 */ /* 0x000fe20000004100 */
[----:B------:R-:W-:Y:S01]  /*2890*/  FMUL.FTZ R172, R4, R175 ;  /* 0x000000af04ac7220 */ /* 0x000fe20000410000 */
[----:B------:R-:W-:Y:S01]  /*28a0*/  @P0 HADD2.F32 R175, -RZ, R148.H1_H1 ;  /* 0x30000094ffaf0230 */ /* 0x000fe20000004100 */
[----:B------:R-:W-:-:S04]  /*28b0*/  FADD.FTZ R173, R198, -R173 ;  /* 0x800000adc6ad7221 */ /* 0x000fc80000010000 */
[----:B------:R-:W-:Y:S01]  /*28c0*/  FMUL.FTZ R214, R4, R173 ;  /* 0x000000ad04d67220 */ /* 0x000fe20000410000 */
[----:B------:R-:W-:Y:S01]  /*28d0*/  @P0 HADD2.F32 R173, -RZ, R148.H0_H0 ;  /* 0x20000094ffad0230 */ /* 0x000fe20000004100 */
[----:B------:R-:W-:Y:S02]  /*28e0*/  @P0 FADD.FTZ R172, R172, R175 ;  /* 0x000000afacac0221 */ /* 0x000fe40000010000 */
[----:B------:R-:W-:Y:S02]  /*28f0*/  FADD.FTZ R175, R247, -R216 ;  /* 0x800000d8f7af7221 */ /* 0x000fe40000010000 */
[----:B------:R-:W-:Y:S02]  /*2900*/  @P0 FADD.FTZ R214, R214, R173 ;  /* 0x000000add6d60221 */ /* 0x000fe40000010000 */
[----:B------:R-:W-:Y:S02]  /*2910*/  FMUL.FTZ R173, R4, R177 ;  /* 0x000000b104ad7220 */ /* 0x000fe40000410000 */
[----:B------:R-:W-:-:S02]  /*2920*/  FFMA.FTZ R177, R193, R178, R179 ;  /* 0x000000b2c1b17223 */ /* 0x000fc400000100b3 */
[----:B------:R-:W-:Y:S01]  /*2930*/  @P0 FADD.FTZ R173, R173, R176 ;  /* 0x000000b0adad0221 */ /* 0x000fe20000010000 */
[----:B------:R-:W-:Y:S01]  /*2940*/  @P0 HADD2.F32 R176, -RZ, R149.H1_H1 ;  /* 0x30000095ffb00230 */ /* 0x000fe20000004100 */
[----:B------:R-:W-:Y:S02]  /*2950*/  FADD.FTZ R177, R244, -R177 ;  /* 0x800000b1f4b17221 */ /* 0x000fe40000010000 */
[C---:B------:R-:W-:Y:S02]  /*2960*/  FMUL.FTZ R175, R4.reuse, R175 ;  /* 0x000000af04af7220 */ /* 0x040fe40000410000 */
[----:B------:R-:W-:Y:S01]  /*2970*/  FMUL.FTZ R216, R4, R177 ;  /* 0x000000b104d87220 */ /* 0x000fe20000410000 */
[----:B------:R-:W-:Y:S01]  /*2980*/  @P0 HADD2.F32 R177, -RZ, R151.H0_H0 ;  /* 0x20000097ffb10230 */ /* 0x000fe20000004100 */
[----:B------:R-:W-:Y:S02]  /*2990*/  @P0 FADD.FTZ R175, R175, R176 ;  /* 0x000000b0afaf0221 */ /* 0x000fe40000010000 */
[----:B------:R-:W-:-:S02]  /*29a0*/  FFMA.FTZ R176, R192, R178, R179 ;  /* 0x000000b2c0b07223 */ /* 0x000fc400000100b3 */
        /* <DEDUP_REMOVED lines=23> */
[----:B------:R-:W-:-:S04]  /*2b20*/  @P6 F2FP.PACK_AB R175, RZ, R172 ;  /* 0x000000acffaf623e */ /* 0x000fc800000000ff */
[----:B------:R-:W-:Y:S02]  /*2b30*/  @P6 PRMT R168, R168, 0x5410, R175 ;  /* 0x00005410a8a86816 */ /* 0x000fe400000000af */
[----:B------:R-:W-:Y:S01]  /*2b40*/  @P6 F2FP.PACK_AB R175, RZ, R216 ;  /* 0x000000d8ffaf623e */ /* 0x000fe200000000ff */
[----:B------:R-:W-:-:S03]  /*2b50*/  FMUL.FTZ R216, R216, R3 ;  /* 0x00000003d8d87220 */ /* 0x000fc60000410000 */
[----:B------:R-:W-:Y:S01]  /*2b60*/  @P6 PRMT R171, R175, 0x7610, R171 ;  /* 0x00007610afab6816 */ /* 0x000fe200000000ab */
[----:B------:R-:W-:Y:S01]  /*2b70*/  FMUL.FTZ R216, R216, c[0x0][0x1e8] ;  /* 0x00007a00d8d87a20 */ /* 0x000fe20000410000 */
[----:B------:R-:W-:Y:S01]  /*2b80*/  @P6 F2FP.PACK_AB R175, RZ, R176 ;  /* 0x000000b0ffaf623e */ /* 0x000fe200000000ff */
        /* <DEDUP_REMOVED lines=15> */
[----:B------:R-:W-:-:S02]  /*2c80*/  F2FP.PACK_AB R172, R175, R172 ;  /* 0x000000acafac723e */ /* 0x000fc400000000ff */
[----:B------:R-:W-:-:S09]  /*2c90*/  F2FP.PACK_AB R175, R177, R216 ;  /* 0x000000d8b1af723e */ /* 0x000fd200000000ff */
[----:B------:R-:W-:-:S05]  /*2ca0*/  @P0 IMAD.WIDE.U32 R176, R0, R213, c[0x0][0x258] ;  /* 0x0000960000b00625 */ /* 0x000fca00078e00d5 */
[----:B------:R0:W-:Y:S02]  /*2cb0*/  @P0 STG.E.128 [R176.64], R168 ;  /* 0x000000a8b0000986 */ /* 0x0001e4000c101d04 */
[C---:B0-----:R-:W-:Y:S01]  /*2cc0*/  IMAD.WIDE.U32 R176, R0.reuse, R213, c[0x0][0x248] ;  /* 0x0000920000b07625 */ /* 0x041fe200078e00d5 */
[----:B------:R-:W-:-:S04]  /*2cd0*/  IADD3 R0, R0, 0x80, RZ ;  /* 0x0000008000007810 */ /* 0x000fc80007ffe0ff */
[----:B------:R0:W-:Y:S03]  /*2ce0*/  STG.E.128 [R176.64], R172 ;  /* 0x000000acb0007986 */ /* 0x0001e6000c101d04 */
.L_x_8012:
[----:B------:R-:W-:Y:S05]  /*2cf0*/  BSYNC B0 ;  /* 0x0000000000007941 */ /* 0x000fea0003800000 */
.L_x_8011:
        /* <DEDUP_REMOVED lines=107> */
.L_x_8014:
[----:B------:R-:W-:Y:S05]  /*33b0*/  BSYNC B0 ;  /* 0x0000000000007941 */ /* 0x000fea0003800000 */
.L_x_8013:
        /* <DEDUP_REMOVED lines=107> */
.L_x_8016:
[----:B------:R-:W-:Y:S05]  /*3a70*/  BSYNC B0 ;  /* 0x0000000000007941 */ /* 0x000fea0003800000 */
.L_x_8015:
        /* <DEDUP_REMOVED lines=107> */
.L_x_8018:
[----:B------:R-:W-:Y:S05]  /*4130*/  BSYNC B0 ;  /* 0x0000000000007941 */ /* 0x000fea0003800000 */
.L_x_8017:
        /* <DEDUP_REMOVED lines=30> */
[----:B------:R-:W-:-:S05]  /*4320*/  @P0 HADD2.F32 R173, -RZ, R166.H0_H0 ;  /* 0x200000a6ffad0230 */ /* 0x000fca0000004100 */
[----:B------:R-:W-:Y:S01]  /*4330*/  @P0 FADD.FTZ R216, R216, R173 ;  /* 0x000000add8d80221 */ /* 0x000fe20000010000 */
[----:B------:R-:W-:-:S05]  /*4340*/  @P0 HADD2.F32 R173, -RZ, R165.H0_H0 ;  /* 0x200000a5ffad0230 */ /* 0x000fca0000004100 */
[----:B------:R-:W-:Y:S01]  /*4350*/  @P0 FADD.FTZ R178, R178, R173 ;  /* 0x000000adb2b20221 */ /* 0x000fe20000010000 */
[----:B------:R-:W-:Y:S01]  /*4360*/  @P6 F2FP.PACK_AB R173, RZ, R216 ;  /* 0x000000d8ffad623e */ /* 0x000fe200000000ff */
[----:B------:R-:W-:-:S03]  /*4370*/  FMUL.FTZ R216, R216, R3 ;  /* 0x00000003d8d87220 */ /* 0x000fc60000410000 */
[----:B------:R-:W-:Y:S01]  /*4380*/  @P6 PRMT R170, R173, 0x7610, R170 ;  /* 0x00007610adaa6816 */ /* 0x000fe200000000aa */
[--C-:B------:R-:W-:Y:S01]  /*4390*/  @P0 HADD2.F32 R173, -RZ, R164.reuse.H0_H0 ;  /* 0x200000a4ffad0230 */ /* 0x100fe20000004100 */
[----:B------:R-:W-:Y:S01]  /*43a0*/  @P6 F2FP.PACK_AB R172, RZ, R178 ;  /* 0x000000b2ffac623e */ /* 0x000fe200000000ff */
[----:B------:R-:W-:Y:S02]  /*43b0*/  FMUL.FTZ R216, R216, c[0x0][0x1e8] ;  /* 0x00007a00d8d87a20 */ /* 0x000fe40000410000 */
[----:B------:R-:W-:Y:S01]  /*43c0*/  FMUL.FTZ R178, R178, R3 ;  /* 0x00000003b2b27220 */ /* 0x000fe20000410000 */
[----:B------:R-:W-:Y:S01]  /*43d0*/  @P6 PRMT R169, R172, 0x7610, R169 ;  /* 0x00007610aca96816 */ /* 0x000fe200000000a9 */
[----:B------:R-:W-:Y:S01]  /*43e0*/  @P0 FADD.FTZ R174, R174, R173 ;  /* 0x000000adaeae0221 */ /* 0x000fe20000010000 */
[----:B------:R-:W-:Y:S02]  /*43f0*/  @P0 HADD2.F32 R173, -RZ, R164.H1_H1 ;  /* 0x300000a4ffad0230 */ /* 0x000fe40000004100 */
[----:B------:R-:W-:-:S02]  /*4400*/  @P0 HADD2.F32 R172, -RZ, R166.H1_H1 ;  /* 0x300000a6ffac0230 */ /* 0x000fc40000004100 */
[----:B------:R-:W-:Y:S01]  /*4410*/  @P6 F2FP.PACK_AB R177, RZ, R174 ;  /* 0x000000aeffb1623e */ /* 0x000fe200000000ff */
[----:B------:R-:W-:Y:S01]  /*4420*/  @P0 FADD.FTZ R176, R176, R173 ;  /* 0x000000adb0b00221 */ /* 0x000fe20000010000 */
[----:B------:R-:W-:Y:S01]  /*4430*/  @P0 HADD2.F32 R173, -RZ, R165.H1_H1 ;  /* 0x300000a5ffad0230 */ /* 0x000fe20000004100 */
[----:B------:R-:W-:Y:S01]  /*4440*/  @P0 FADD.FTZ R175, R175, R172 ;  /* 0x000000acafaf0221 */ /* 0x000fe20000010000 */
[--C-:B------:R-:W-:Y:S01]  /*4450*/  @P0 HADD2.F32 R172, -RZ, R167.reuse.H0_H0 ;  /* 0x200000a7ffac0230 */ /* 0x100fe20000004100 */
[----:B------:R-:W-:Y:S01]  /*4460*/  @P6 PRMT R168, R177, 0x7610, R168 ;  /* 0x00007610b1a86816 */ /* 0x000fe200000000a8 */
[----:B------:R-:W-:Y:S02]  /*4470*/  FMUL.FTZ R174, R174, R3 ;  /* 0x00000003aeae7220 */ /* 0x000fe40000410000 */
[----:B------:R-:W-:Y:S01]  /*4480*/  @P0 FADD.FTZ R214, R214, R173 ;  /* 0x000000add6d60221 */ /* 0x000fe20000010000 */
[----:B------:R-:W-:Y:S01]  /*4490*/  @P0 HADD2.F32 R173, -RZ, R167.H1_H1 ;  /* 0x300000a7ffad0230 */ /* 0x000fe20000004100 */
[----:B------:R-:W-:-:S03]  /*44a0*/  @P0 FADD.FTZ R179, R179, R172 ;  /* 0x000000acb3b30221 */ /* 0x000fc60000010000 */
[----:B------:R-:W-:Y:S01]  /*44b0*/  @P6 F2FP.PACK_AB R172, RZ, R214 ;  /* 0x000000d6ffac623e */ /* 0x000fe200000000ff */
[----:B------:R-:W-:Y:S01]  /*44c0*/  @P0 FADD.FTZ R4, R4, R173 ;  /* 0x000000ad04040221 */ /* 0x000fe20000010000 */
[----:B------:R-:W-:Y:S01]  /*44d0*/  ISETP.NE.U32.AND P0, PT, RZ, c[0x0][0x258], PT ;  /* 0x00009600ff007a0c */ /* 0x000fe20003f05070 */
[----:B------:R-:W-:Y:S01]  /*44e0*/  FMUL.FTZ R214, R214, R3 ;  /* 0x00000003d6d67220 */ /* 0x000fe20000410000 */
[----:B------:R-:W-:Y:S01]  /*44f0*/  @P6 F2FP.PACK_AB R173, RZ, R175 ;  /* 0x000000afffad623e */ /* 0x000fe200000000ff */
[----:B------:R-:W-:Y:S01]  /*4500*/  FMUL.FTZ R175, R175, R3 ;  /* 0x00000003afaf7220 */ /* 0x000fe20000410000 */
[----:B------:R-:W-:Y:S02]  /*4510*/  ISETP.NE.AND.EX P0, PT, RZ, c[0x0][0x25c], PT, P0 ;  /* 0x00009700ff007a0c */ /* 0x000fe40003f05300 */
[----:B------:R-:W-:Y:S01]  /*4520*/  @P6 F2FP.PACK_AB R177, RZ, R179 ;  /* 0x000000b3ffb1623e */ /* 0x000fe200000000ff */
[----:B------:R-:W-:Y:S01]  /*4530*/  FMUL.FTZ R175, R175, c[0x0][0x1e8] ;  /* 0x00007a00afaf7a20 */ /* 0x000fe20000410000 */
[----:B------:R-:W-:Y:S01]  /*4540*/  @P6 PRMT R170, R170, 0x5410, R173 ;  /* 0x00005410aaaa6816 */ /* 0x000fe200000000ad */
[----:B------:R-:W-:Y:S01]  /*4550*/  FMUL.FTZ R179, R179, R3 ;  /* 0x00000003b3b37220 */ /* 0x000fe20000410000 */
[----:B------:R-:W-:-:S02]  /*4560*/  @P6 PRMT R171, R177, 0x7610, R171 ;  /* 0x00007610b1ab6816 */ /* 0x000fc400000000ab */
[----:B------:R-:W-:Y:S01]  /*4570*/  @P6 PRMT R169, R169, 0x5410, R172 ;  /* 0x00005410a9a96816 */ /* 0x000fe200000000ac */
[----:B------:R-:W-:Y:S01]  /*4580*/  FMUL.FTZ R179, R179, c[0x0][0x1e8] ;  /* 0x00007a00b3b37a20 */ /* 0x000fe20000410000 */
[----:B------:R-:W-:Y:S01]  /*4590*/  @P6 F2FP.PACK_AB R172, RZ, R176 ;  /* 0x000000b0ffac623e */ /* 0x000fe200000000ff */
[-C--:B------:R-:W-:Y:S01]  /*45a0*/  FMUL.FTZ R176, R176, R3.reuse ;  /* 0x00000003b0b07220 */ /* 0x080fe20000410000 */
[----:B------:R-:W-:Y:S01]  /*45b0*/  @P6 F2FP.PACK_AB R173, RZ, R4 ;  /* 0x00000004ffad623e */ /* 0x000fe200000000ff */
        /* <DEDUP_REMOVED lines=21> */
[----:B------:R-:W-:Y:S02]  /*4710*/  F2FP.PACK_AB R174, R175, R172 ;  /* 0x000000acafae723e */ /* 0x000fe400000000ff */
[----:B------:R-:W-:Y:S02]  /*4720*/  F2FP.PACK_AB R173, R173, R4 ;  /* 0x00000004adad723e */ /* 0x000fe400000000ff */
[----:B------:R-:W-:Y:S02]  /*4730*/  FSEL R172, R178, RZ, P0 ;  /* 0x000000ffb2ac7208 */ /* 0x000fe40000000000 */
[----:B------:R-:W-:-:S04]  /*4740*/  LOP3.LUT P0, RZ, R184, 0xff00, RZ, 0xc0, !PT ;  /* 0x0000ff00b8ff7812 */ /* 0x000fc8000780c0ff */
[----:B------:R-:W-:Y:S01]  /*4750*/  FSEL R175, R176, RZ, P0 ;  /* 0x000000ffb0af7208 */ /* 0x000fe20000000000 */
[----:B------:R-:W-:Y:S01]  /*4760*/  IMAD.WIDE.U32 R176, R0, R177, c[0x0][0x248] ;  /* 0x0000920000b07625 */ /* 0x000fe200078e00b1 */
[----:B------:R-:W-:Y:S02]  /*4770*/  LOP3.LUT P0, RZ, R185, 0xff0000, RZ, 0xc0, !PT ;  /* 0x00ff0000b9ff7812 */ /* 0x000fe4000780c0ff */
[----:B------:R-:W-:Y:S02]  /*4780*/  F2FP.PACK_AB R172, R175, R172 ;  /* 0x000000acafac723e */ /* 0x000fe400000000ff */
[----:B------:R-:W-:Y:S02]  /*4790*/  FSEL R179, R179, RZ, P0 ;  /* 0x000000ffb3b37208 */ /* 0x000fe40000000000 */
[----:B------:R-:W-:-:S04]  /*47a0*/  LOP3.LUT P0, RZ, R185, 0xff000000, RZ, 0xc0, !PT ;  /* 0xff000000b9ff7812 */ /* 0x000fc8000780c0ff */
[----:B------:R-:W-:-:S04]  /*47b0*/  FSEL R4, R3, RZ, P0 ;  /* 0x000000ff03047208 */ /* 0x000fc80000000000 */
[----:B------:R-:W-:-:S05]  /*47c0*/  F2FP.PACK_AB R175, R4, R179 ;  /* 0x000000b304af723e */ /* 0x000fca00000000ff */
[----:B------:R0:W-:Y:S02]  /*47d0*/  STG.E.128 [R176.64], R172 ;  /* 0x000000acb0007986 */ /* 0x0001e4000c101d04 */
.L_x_8020:
[----:B------:R-:W-:Y:S05]  /*47e0*/  BSYNC B0 ;  /* 0x0000000000007941 */ /* 0x000fea0003800000 */
.L_x_8019:
[----:B------:R-:W-:Y:S02]  /*47f0*/  IADD3 R2, R2, c[0x0][0x160], RZ ;  /* 0x0000580002027a10 */ /* 0x000fe40007ffe0ff */
[----:B------:R-:W-:Y:S02]  /*4800*/  LOP3.LUT P6, RZ, R251, 0xff, RZ, 0xc0, !PT ;  /* 0x000000fffbff7812 */ /* 0x000fe400078cc0ff */
[----:B------:R-:W-:Y:S02]  /*4810*/  ISETP.GE.AND P0, PT, R2, c[0x0][0x164], PT ;  /* 0x0000590002007a0c */ /* 0x000fe40003f06270 */
[----:B------:R-:W-:-:S11]  /*4820*/  SEL R251, RZ, 0x1, P6 ;  /* 0x00000001fffb7807 */ /* 0x000fd60003000000 */
[----:B0-----:R-:W-:Y:S01]  /*4830*/  @P0 CALL.REL.NOINC `(.L_x_7998) ;  /* 0x0000001000000944 */ /* 0x001fe20003c00000 */
[----:B------:R-:W-:Y:S05]  /*4840*/  BRA `(.L_x_8021) ;  /* 0xffffbd0000007947 */ /* 0x000fea000383ffff */
.L_x_7998:
        /* <DEDUP_REMOVED lines=47> */
.L_x_8009:
[----:B------:R-:W-:Y:S01]  /*4b40*/  HFMA2.MMA R175, -RZ, RZ, 0, 9.5367431640625e-07 ;  /* 0x00000010ffaf7435 */ /* 0x000fe200000001ff */
[----:B------:R-:W-:-:S02]  /*4b50*/  MOV R173, R215 ;  /* 0x000000d700ad7202 */ /* 0x000fc40000000f00 */
[----:B------:R-:W-:Y:S02]  /*4b60*/  MOV R216, 0x1f ;  /* 0x0000001f00d87802 */ /* 0x000fe40000000f00 */
[----:B------:R-:W-:Y:S02]  /*4b70*/  MOV R178, 0xffffffff ;  /* 0xffffffff00b27802 */ /* 0x000fe40000000f00 */
[----:B------:R-:W-:Y:S02]  /*4b80*/  MOV R172, 0x4ba0 ;  /* 0x00004ba000ac7802 */ /* 0x000fe40000000f00 */
[----:B0----5:R-:W-:Y:S05]  /*4b90*/  CALL.REL.NOINC `($__internal_108_$__cuda_sm70_shflsync_down_p) ;  /* 0x0000046000007944 */ /* 0x021fea0003c00000 */
[----:B-1----:R-:W-:Y:S01]  /*4ba0*/  MOV R177, R175 ;  /* 0x000000af00b17202 */ /* 0x002fe20000000f00 */
[----:B------:R-:W-:Y:S05]  /*4bb0*/  BRA `(.L_x_8022) ;  /* 0xffffd81000007947 */ /* 0x000fea000383ffff */
.L_x_8010:
[----:B------:R-:W-:Y:S01]  /*4bc0*/  HFMA2.MMA R175, -RZ, RZ, 0, 9.5367431640625e-07 ;  /* 0x00000010ffaf7435 */ /* 0x000fe200000001ff */
[----:B------:R-:W-:Y:S02]  /*4bd0*/  MOV R173, R214 ;  /* 0x000000d600ad7202 */ /* 0x000fe40000000f00 */
[----:B------:R-:W-:Y:S02]  /*4be0*/  MOV R216, 0x1f ;  /* 0x0000001f00d87802 */ /* 0x000fe40000000f00 */
[----:B------:R-:W-:-:S02]  /*4bf0*/  MOV R178, 0xffffffff ;  /* 0xffffffff00b27802 */ /* 0x000fc40000000f00 */
[----:B------:R-:W-:Y:S02]  /*4c00*/  MOV R172, 0x4c20 ;  /* 0x00004c2000ac7802 */ /* 0x000fe40000000f00 */
[----:B012--5:R-:W-:Y:S05]  /*4c10*/  CALL.REL.NOINC `($__internal_108_$__cuda_sm70_shflsync_down_p) ;  /* 0x000003e000007944 */ /* 0x027fea0003c00000 */
[----:B------:R-:W-:Y:S01]  /*4c20*/  FADD.FTZ R215, R177, R215 ;  /* 0x000000d7b1d77221 */ /* 0x000fe20000010000 */
[----:B------:R-:W-:Y:S01]  /*4c30*/  MOV R216, 0x1f ;  /* 0x0000001f00d87802 */ /* 0x000fe20000000f00 */
[----:B-1----:R-:W-:Y:S01]  /*4c40*/  FADD.FTZ R214, R214, R175 ;  /* 0x000000afd6d67221 */ /* 0x002fe20000010000 */
[----:B------:R-:W-:Y:S01]  /*4c50*/  HFMA2.MMA R175, -RZ, RZ, 0, 4.76837158203125e-07 ;  /* 0x00000008ffaf7435 */ /* 0x000fe200000001ff */
[----:B------:R-:W-:Y:S02]  /*4c60*/  MOV R178, 0xffffffff ;  /* 0xffffffff00b27802 */ /* 0x000fe40000000f00 */
[----:B------:R-:W-:Y:S02]  /*4c70*/  MOV R173, R215 ;  /* 0x000000d700ad7202 */ /* 0x000fe40000000f00 */
[----:B------:R-:W-:Y:S02]  /*4c80*/  MOV R172, 0x4ca0 ;  /* 0x00004ca000ac7802 */ /* 0x000fe40000000f00 */
[----:B------:R-:W-:Y:S05]  /*4c90*/  CALL.REL.NOINC `($__internal_108_$__cuda_sm70_shflsync_down_p) ;  /* 0x0000036000007944 */ /* 0x000fea0003c00000 */
[----:B-1----:R-:W-:Y:S01]  /*4ca0*/  MOV R177, R175 ;  /* 0x000000af00b17202 */ /* 0x002fe20000000f00 */
[----:B------:R-:W-:Y:S01]  /*4cb0*/  HFMA2.MMA R175, -RZ, RZ, 0, 4.76837158203125e-07 ;  /* 0x00000008ffaf7435 */ /* 0x000fe200000001ff */
[----:B------:R-:W-:-:S02]  /*4cc0*/  MOV R173, R214 ;  /* 0x000000d600ad7202 */ /* 0x000fc40000000f00 */
[----:B------:R-:W-:Y:S02]  /*4cd0*/  MOV R216, 0x1f ;  /* 0x0000001f00d87802 */ /* 0x000fe40000000f00 */
[----:B------:R-:W-:Y:S02]  /*4ce0*/  MOV R178, 0xffffffff ;  /* 0xffffffff00b27802 */ /* 0x000fe40000000f00 */
[----:B------:R-:W-:Y:S02]  /*4cf0*/  MOV R172, 0x4d10 ;  /* 0x00004d1000ac7802 */ /* 0x000fe40000000f00 */
[----:B------:R-:W-:Y:S05]  /*4d00*/  CALL.REL.NOINC `($__internal_108_$__cuda_sm70_shflsync_down_p) ;  /* 0x000002f000007944 */ /* 0x000fea0003c00000 */
[----:B------:R-:W-:Y:S01]  /*4d10*/  FADD.FTZ R215, R177, R215 ;  /* 0x000000d7b1d77221 */ /* 0x000fe20000010000 */
[----:B------:R-:W-:Y:S01]  /*4d20*/  MOV R216, 0x1f ;  /* 0x0000001f00d87802 */ /* 0x000fe20000000f00 */
[----:B-1----:R-:W-:Y:S01]  /*4d30*/  FADD.FTZ R214, R214, R175 ;  /* 0x000000afd6d67221 */ /* 0x002fe20000010000 */
[----:B------:R-:W-:Y:S01]  /*4d40*/  HFMA2.MMA R175, -RZ, RZ, 0, 2.384185791015625e-07 ;  /* 0x00000004ffaf7435 */ /* 0x000fe200000001ff */
[----:B------:R-:W-:Y:S02]  /*4d50*/  MOV R178, 0xffffffff ;  /* 0xffffffff00b27802 */ /* 0x000fe40000000f00 */
[----:B------:R-:W-:-:S02]  /*4d60*/  MOV R173, R215 ;  /* 0x000000d700ad7202 */ /* 0x000fc40000000f00 */
[----:B------:R-:W-:Y:S02]  /*4d70*/  MOV R172, 0x4d90 ;  /* 0x00004d9000ac7802 */ /* 0x000fe40000000f00 */
[----:B------:R-:W-:Y:S05]  /*4d80*/  CALL.REL.NOINC `($__internal_108_$__cuda_sm70_shflsync_down_p) ;  /* 0x0000027000007944 */ /* 0x000fea0003c00000 */
[----:B-1----:R-:W-:Y:S01]  /*4d90*/  MOV R177, R175 ;  /* 0x000000af00b17202 */ /* 0x002fe20000000f00 */
[----:B------:R-:W-:Y:S01]  /*4da0*/  HFMA2.MMA R175, -RZ, RZ, 0, 2.384185791015625e-07 ;  /* 0x00000004ffaf7435 */ /* 0x000fe200000001ff */
[----:B------:R-:W-:Y:S02]  /*4db0*/  MOV R173, R214 ;  /* 0x000000d600ad7202 */ /* 0x000fe40000000f00 */
[----:B------:R-:W-:Y:S02]  /*4dc0*/  MOV R216, 0x1f ;  /* 0x0000001f00d87802 */ /* 0x000fe40000000f00 */
[----:B------:R-:W-:Y:S02]  /*4dd0*/  MOV R178, 0xffffffff ;  /* 0xffffffff00b27802 */ /* 0x000fe40000000f00 */
[----:B------:R-:W-:Y:S02]  /*4de0*/  MOV R172, 0x4e00 ;  /* 0x00004e0000ac7802 */ /* 0x000fe40000000f00 */
[----:B------:R-:W-:Y:S05]  /*4df0*/  CALL.REL.NOINC `($__internal_108_$__cuda_sm70_shflsync_down_p) ;  /* 0x0000020000007944 */ /* 0x000fea0003c00000 */
[----:B------:R-:W-:Y:S01]  /*4e00*/  FADD.FTZ R215, R177, R215 ;  /* 0x000000d7b1d77221 */ /* 0x000fe20000010000 */
[----:B------:R-:W-:Y:S01]  /*4e10*/  MOV R216, 0x1f ;  /* 0x0000001f00d87802 */ /* 0x000fe20000000f00 */
[----:B-1----:R-:W-:Y:S01]  /*4e20*/  FADD.FTZ R214, R214, R175 ;  /* 0x000000afd6d67221 */ /* 0x002fe20000010000 */
[----:B------:R-:W-:Y:S01]  /*4e30*/  HFMA2.MMA R175, -RZ, RZ, 0, 1.1920928955078125e-07 ;  /* 0x00000002ffaf7435 */ /* 0x000fe200000001ff */
[----:B------:R-:W-:-:S02]  /*4e40*/  MOV R178, 0xffffffff ;  /* 0xffffffff00b27802 */ /* 0x000fc40000000f00 */
[----:B------:R-:W-:Y:S02]  /*4e50*/  MOV R173, R215 ;  /* 0x000000d700ad7202 */ /* 0x000fe40000000f00 */
[----:B------:R-:W-:Y:S02]  /*4e60*/  MOV R172, 0x4e80 ;  /* 0x00004e8000ac7802 */ /* 0x000fe40000000f00 */
[----:B------:R-:W-:Y:S05]  /*4e70*/  CALL.REL.NOINC `($__internal_108_$__cuda_sm70_shflsync_down_p) ;  /* 0x0000018000007944 */ /* 0x000fea0003c00000 */
[----:B-1----:R-:W-:Y:S01]  /*4e80*/  MOV R177, R175 ;  /* 0x000000af00b17202 */ /* 0x002fe20000000f00 */
[----:B------:R-:W-:Y:S01]  /*4e90*/  HFMA2.MMA R175, -RZ, RZ, 0, 1.1920928955078125e-07 ;  /* 0x00000002ffaf7435 */ /* 0x000fe200000001ff */
[----:B------:R-:W-:Y:S02]  /*4ea0*/  MOV R173, R214 ;  /* 0x000000d600ad7202 */ /* 0x000fe40000000f00 */
[----:B------:R-:W-:Y:S02]  /*4eb0*/  MOV R216, 0x1f ;  /* 0x0000001f00d87802 */ /* 0x000fe40000000f00 */
[----:B------:R-:W-:Y:S02]  /*4ec0*/  MOV R178, 0xffffffff ;  /* 0xffffffff00b27802 */ /* 0x000fe40000000f00 */
[----:B------:R-:W-:-:S02]  /*4ed0*/  MOV R172, 0x4ef0 ;  /* 0x00004ef000ac7802 */ /* 0x000fc40000000f00 */
[----:B------:R-:W-:Y:S05]  /*4ee0*/  CALL.REL.NOINC `($__internal_108_$__cuda_sm70_shflsync_down_p) ;  /* 0x0000011000007944 */ /* 0x000fea0003c00000 */
[----:B------:R-:W-:Y:S01]  /*4ef0*/  FADD.FTZ R215, R177, R215 ;  /* 0x000000d7b1d77221 */ /* 0x000fe20000010000 */
[----:B------:R-:W-:Y:S01]  /*4f00*/  MOV R216, 0x1f ;  /* 0x0000001f00d87802 */ /* 0x000fe20000000f00 */
[----:B-1----:R-:W-:Y:S01]  /*4f10*/  FADD.FTZ R214, R214, R175 ;  /* 0x000000afd6d67221 */ /* 0x002fe20000010000 */
[----:B------:R-:W-:Y:S01]  /*4f20*/  HFMA2.MMA R175, -RZ, RZ, 0, 5.9604644775390625e-08 ;  /* 0x00000001ffaf7435 */ /* 0x000fe200000001ff */
[----:B------:R-:W-:-:S02]  /*4f30*/  MOV R178, 0xffffffff ;  /* 0xffffffff00b27802 */ /* 0x000fc40000000f00 */
[----:B------:R-:W-:Y:S02]  /*4f40*/  MOV R173, R215 ;  /* 0x000000d700ad7202 */ /* 0x000fe40000000f00 */
[----:B------:R-:W-:Y:S02]  /*4f50*/  MOV R172, 0x4f70 ;  /* 0x00004f7000ac7802 */ /* 0x000fe40000000f00 */
[----:B------:R-:W-:Y:S05]  /*4f60*/  CALL.REL.NOINC `($__internal_108_$__cuda_sm70_shflsync_down_p) ;  /* 0x0000009000007944 */ /* 0x000fea0003c00000 */
[----:B-1----:R-:W-:Y:S01]  /*4f70*/  MOV R177, R175 ;  /* 0x000000af00b17202 */ /* 0x002fe20000000f00 */
[----:B------:R-:W-:Y:S01]  /*4f80*/  HFMA2.MMA R175, -RZ, RZ, 0, 5.9604644775390625e-08 ;  /* 0x00000001ffaf7435 */ /* 0x000fe200000001ff */
[----:B------:R-:W-:Y:S02]  /*4f90*/  MOV R173, R214 ;  /* 0x000000d600ad7202 */ /* 0x000fe40000000f00 */
[----:B------:R-:W-:Y:S02]  /*4fa0*/  MOV R216, 0x1f ;  /* 0x0000001f00d87802 */ /* 0x000fe40000000f00 */
[----:B------:R-:W-:Y:S02]  /*4fb0*/  MOV R178, 0xffffffff ;  /* 0xffffffff00b27802 */ /* 0x000fe40000000f00 */
[----:B------:R-:W-:-:S02]  /*4fc0*/  MOV R172, 0x4fe0 ;  /* 0x00004fe000ac7802 */ /* 0x000fc40000000f00 */
[----:B------:R-:W-:Y:S05]  /*4fd0*/  CALL.REL.NOINC `($__internal_108_$__cuda_sm70_shflsync_down_p) ;  /* 0x0000002000007944 */ /* 0x000fea0003c00000 */
[----:B-1----:R-:W-:Y:S01]  /*4fe0*/  MOV R173, R175 ;  /* 0x000000af00ad7202 */ /* 0x002fe20000000f00 */
[----:B------:R-:W-:Y:S05]  /*4ff0*/  BRA `(.L_x_8023) ;  /* 0xffffd4f000007947 */ /* 0x000fea000383ffff */
        .weak           $__internal_108_$__cuda_sm70_shflsync_down_p
        .type           $__internal_108_$__cuda_sm70_shflsync_down_p,@function
        .size           $__internal_108_$__cuda_sm70_shflsync_down_p,(.L_x_14326 - $__internal_108_$__cuda_sm70_shflsync_down_p)
$__internal_108_$__cuda_sm70_shflsync_down_p:
[----:B------:R-:W-:Y:S04]  /*5000*/  WARPSYNC R178 ;  /* 0x000000b200007348 */ /* 0x000fe80003800000 */
[----:B------:R0:W1:Y:S02]  /*5010*/  SHFL.DOWN PT, R175, R173, R175, R216 ;  /* 0x080000afadaf7389 */ /* 0x00006400000e00d8 */
[----:B0-----:R-:W-:-:S06]  /*5020*/  HFMA2.MMA R173, -RZ, RZ, 0, 0 ;  /* 0x00000000ffad7435 */ /* 0x001fcc00000001ff */
[----:B------:R-:W-:Y:S05]  /*5030*/  RET.REL.NODEC R172 `(_ZN10layer_norm13ln_bwd_kernelINS_13Kernel_traitsIf6__halfS2_S2_fjLj5120ELj1ELj1ELj4ELj16ENS_18Kernel_traits_baseILj5120EfS2_S2_S2_fjLj128EEEEELb1ELb0ELb0ELb0EEEvNS_9BwdParamsE) ;  /* 0xffffafc0ac007950 */ /* 0x000fea0003c3ffff */
.L_x_8024:
        /* <DEDUP_REMOVED lines=12> */
.L_x_14326:


//--------------------- .text._ZN10layer_norm13ln_bwd_kernelINS_13Kernel_traitsIf6__halfS2_S2_fjLj5120ELj1ELj1ELj4ELj16ENS_18Kernel_traits_baseILj5120EfS2_S2_S2_fjLj128EEEEELb1ELb0ELb0ELb1EEEvNS_9BwdParamsE --------------------------
	.section	.text._ZN10layer_norm13ln_bwd_kernelINS_13Kernel_traitsIf6__halfS2_S2_fjLj5120ELj1ELj1ELj4ELj16ENS_18Kernel_traits_baseILj5120EfS2_S2_S2_fjLj128EEEEELb1ELb0ELb0ELb1EEEvNS_9BwdParamsE,"ax",@progbits
	.sectioninfo	@"SHI_REGISTERS=255"
	.align	128
        .global         _ZN10layer_norm13ln_bwd_kernelINS_13Kernel_traitsIf6__halfS2_S2_fjLj5120ELj1ELj1ELj4ELj16ENS_18Kernel_traits_baseILj5120EfS2_S2_S2_fjLj128EEEEELb1ELb0ELb0ELb1EEEvNS_9BwdParamsE
        .type           _ZN10layer_norm13ln_bwd_kernelINS_13Kernel_traitsIf6__halfS2_S2_fjLj5120ELj1ELj1ELj4ELj16ENS_18Kernel_traits_baseILj5120EfS2_S2_S2_fjLj128EEEEELb1ELb0ELb0ELb1EEEvNS_9BwdParamsE,@function
        .size           _ZN10layer_norm13ln_bwd_kernelINS_13Kernel_traitsIf6__halfS2_S2_fjLj5120ELj1ELj1ELj4ELj16ENS_18Kernel_traits_baseILj5120EfS2_S2_S2_fjLj128EEEEELb1ELb0ELb0ELb1EEEvNS_9BwdParamsE,(.L_x_14327 - _ZN10layer_norm13ln_bwd_kernelINS_13Kernel_traitsIf6__halfS2_S2_fjLj5120ELj1ELj1ELj4ELj16ENS_18Kernel_traits_baseILj5120EfS2_S2_S2_fjLj128EEEEELb1ELb0ELb0ELb1EEEvNS_9BwdParamsE)
        .other          _ZN10layer_norm13ln_bwd_kernelINS_13Kernel_traitsIf6__halfS2_S2_fjLj5120ELj1ELj1ELj4ELj16ENS_18Kernel_traits_baseILj5120EfS2_S2_S2_fjLj128EEEEELb1ELb0ELb0ELb1EEEvNS_9BwdParamsE,@"STO_CUDA_ENTRY STV_DEFAULT"
_ZN10layer_norm13ln_bwd_kernelINS_13Kernel_traitsIf6__halfS2_S2_fjLj5120ELj1ELj1ELj4ELj16ENS_18Kernel_traits_baseILj5120EfS2_S2_S2_fjLj128EEEEELb1ELb0ELb0ELb1EEEvNS_9BwdParamsE:
.text._ZN10layer_norm13ln_bwd_kernelINS_13Kernel_traitsIf6__halfS2_S2_fjLj5120ELj1ELj1ELj4ELj16ENS_18Kernel_traits_baseILj5120EfS2_S2_S2_fjLj128EEEEELb1ELb0ELb0ELb1EEEvNS_9BwdParamsE:
        /* <DEDUP_REMOVED lines=48> */
.L_x_8025:
        /* <DEDUP_REMOVED lines=57> */
.L_x_8030:
        /* <DEDUP_REMOVED lines=53> */
[----:B-----5:R0:W5:Y:S01]  /*09e0*/  @P1 LDG.E.128 R84, [R108.64] ;  /* 0x000000046c541981 */ /* 0x020162000c1e1d00 */
[----:B------:R-:W-:Y:S01]  /*09f0*/  HADD2.F32 R207, -RZ, R111.H1_H1 ;  /* 0x3000006fffcf7230 */ /* 0x000fe20000004100 */
[----:B------:R-:W-:Y:S01]  /*0a00*/  @P1 IMAD.WIDE.U32 R110, R186, R233, c[0x0][0x218] ;  /* 0x00008600ba6e1625 */ /* 0x000fe200078e00e9 */
[--C-:B---3--:R-:W-:Y:S02]  /*0a10*/  HADD2.F32 R206, -RZ, R112.reuse.H0_H0 ;  /* 0x20000070ffce7230 */ /* 0x108fe40000004100 */
[----:B------:R-:W-:-:S02]  /*0a20*/  HADD2.F32 R209, -RZ, R112.H1_H1 ;  /* 0x30000070ffd17230 */ /* 0x000fc40000004100 */
[--C-:B------:R-:W-:Y:S01]  /*0a30*/  HADD2.F32 R208, -RZ, R113.reuse.H0_H0 ;  /* 0x20000071ffd07230 */ /* 0x100fe20000004100 */
[----:B------:R2:W5:Y:S01]  /*0a40*/  @P1 LDG.E.128 R80, [R110.64] ;  /* 0x000000046e501981 */ /* 0x000562000c1e1d00 */
[----:B------:R-:W-:Y:S01]  /*0a50*/  HADD2.F32 R211, -RZ, R113.H1_H1 ;  /* 0x30000071ffd37230 */ /* 0x000fe20000004100 */
[-C--:B0-----:R-:W-:Y:S01]  /*0a60*/  @P1 IMAD.WIDE.U32 R108, R189, R233.reuse, c[0x0][0x218] ;  /* 0x00008600bd6c1625 */ /* 0x081fe200078e00e9 */
        /* <DEDUP_REMOVED lines=15> */
[-C--:B0-----:R-:W-:Y:S02]  /*0b60*/  IMAD.WIDE.U32 R108, R186, R116.reuse, c[0x0][0x190] ;  /* 0x00006400ba6c7625 */ /* 0x081fe400078e0074 */
        /* <DEDUP_REMOVED lines=12> */
[----:B-1----:R-:W-:Y:S02]  /*0c30*/  HADD2.F32 R196, -RZ, R104.H1_H1 ;  /* 0x30000068ffc47230 */ /* 0x002fe40000004100 */
        /* <DEDUP_REMOVED lines=341> */
.L_x_8031:
        /* <DEDUP_REMOVED lines=18> */
.L_x_8032:
        /* <DEDUP_REMOVED lines=69> */
[----:B------:R-:W-:Y:S01]  /*2700*/  @P1 HADD2.F32 R109, -RZ, R81.H1_H1 ;  /* 0x30000051ff6d1230 */ /* 0x000fe20000004100 */
[----:B------:R-:W-:-:S02]  /*2710*/  FFMA.FTZ R198, R248, R105, R104 ;  /* 0x00000069f8c67223 */ /* 0x000fc40000010068 */
[-CC-:B------:R-:W-:Y:S02]  /*2720*/  FFMA.FTZ R248, R206, R105.reuse, R104.reuse ;  /* 0x00000069cef87223 */ /* 0x180fe40000010068 */
[----:B------:R-:W-:Y:S02]  /*2730*/  @P1 FADD.FTZ R200, R200, R109 ;  /* 0x0000006dc8c81221 */ /* 0x000fe40000010000 */
[-CC-:B------:R-:W-:Y:S02]  /*2740*/  FFMA.FTZ R109, R208, R105.reuse, R104.reuse ;  /* 0x00000069d06d7223 */ /* 0x180fe40000010068 */
[----:B------:R-:W-:Y:S02]  /*2750*/  FFMA.FTZ R206, R209, R105, R104 ;  /* 0x00000069d1ce7223 */ /* 0x000fe40000010068 */
[----:B------:R-:W-:Y:S02]  /*2760*/  FADD.FTZ R216, R216, -R109 ;  /* 0x8000006dd8d87221 */ /* 0x000fe40000010000 */
[----:B------:R-:W-:-:S02]  /*2770*/  FMUL.FTZ R109, R200, R190 ;  /* 0x000000bec86d7220 */ /* 0x000fc40000410000 */
[----:B------:R-:W-:Y:S02]  /*2780*/  FADD.FTZ R196, R205, -R196 ;  /* 0x800000c4cdc47221 */ /* 0x000fe40000010000 */
[----:B------:R-:W-:Y:S02]  /*2790*/  FMUL.FTZ R109, R109, c[0x0][0x1e8] ;  /* 0x00007a006d6d7a20 */ /* 0x000fe40000410000 */
[----:B------:R-:W-:Y:S02]  /*27a0*/  FFMA.FTZ R247, R247, R105, R104 ;  /* 0x00000069f7f77223 */ /* 0x000fe40000010068 */
[----:B------:R-:W-:Y:S01]  /*27b0*/  FADD.FTZ R198, R207, -R198 ;  /* 0x800000c6cfc67221 */ /* 0x000fe20000010000 */
[----:B------:R-:W-:Y:S01]  /*27c0*/  FSEL R201, R109, RZ, P0 ;  /* 0x000000ff6dc97208 */ /* 0x000fe20000000000 */
[----:B------:R-:W-:Y:S01]  /*27d0*/  FADD.FTZ R202, R202, -R141 ;  /* 0x8000008dcaca7221 */ /* 0x000fe20000010000 */
[----:B------:R-:W-:Y:S01]  /*27e0*/  MOV R141, R110 ;  /* 0x0000006e008d7202 */ /* 0x000fe20000000f00 */
[----:B------:R-:W-:Y:S01]  /*27f0*/  FADD.FTZ R248, R215, -R248 ;  /* 0x800000f8d7f87221 */ /* 0x000fe20000010000 */
[----:B------:R-:W-:Y:S01]  /*2800*/  @P1 HADD2.F32 R109, -RZ, R82.H1_H1 ;  /* 0x30000052ff6d1230 */ /* 0x000fe20000004100 */
[----:B------:R-:W-:Y:S01]  /*2810*/  FADD.FTZ R250, R217, -R206 ;  /* 0x800000ced9fa7221 */ /* 0x000fe20000010000 */
[----:B------:R-:W-:Y:S01]  /*2820*/  LOP3.LUT P0, RZ, R141, 0xff, RZ, 0xc0, !PT ;  /* 0x000000ff8dff7812 */ /* 0x000fe2000780c0ff */
[C---:B------:R-:W-:Y:S01]  /*2830*/  FMUL.FTZ R206, R193.reuse, R196 ;  /* 0x000000c4c1ce7220 */ /* 0x040fe20000410000 */
[--C-:B------:R-:W-:Y:S01]  /*2840*/  @P1 HADD2.F32 R196, -RZ, R83.reuse.H1_H1 ;  /* 0x30000053ffc41230 */ /* 0x100fe20000004100 */
[----:B------:R-:W-:Y:S01]  /*2850*/  FADD.FTZ R204, R204, -R247 ;  /* 0x800000f7cccc7221 */ /* 0x000fe20000010000 */
[----:B------:R-:W-:Y:S01]  /*2860*/  @P1 HADD2.F32 R141, -RZ, R83.H0_H0 ;  /* 0x20000053ff8d1230 */ /* 0x000fe20000004100 */
[C---:B------:R-:W-:Y:S01]  /*2870*/  FMUL.FTZ R205, R193.reuse, R198 ;  /* 0x000000c6c1cd7220 */ /* 0x040fe20000410000 */
[----:B------:R-:W-:Y:S01]  /*2880*/  @P1 HADD2.F32 R198, -RZ, R84.H0_H0 ;  /* 0x20000054ffc61230 */ /* 0x000fe20000004100 */
[C---:B------:R-:W-:Y:S01]  /*2890*/  FMUL.FTZ R207, R193.reuse, R202 ;  /* 0x000000cac1cf7220 */ /* 0x040fe20000410000 */
[----:B------:R-:W-:Y:S01]  /*28a0*/  @P1 HADD2.F32 R202, -RZ, R82.H0_H0 ;  /* 0x20000052ffca1230 */ /* 0x000fe20000004100 */
[----:B------:R-:W-:-:S02]  /*28b0*/  FMUL.FTZ R199, R193, R248 ;  /* 0x000000f8c1c77220 */ /* 0x000fc40000410000 */
[----:B------:R-:W-:Y:S02]  /*28c0*/  FMUL.FTZ R208, R193, R204 ;  /* 0x000000ccc1d07220 */ /* 0x000fe40000410000 */
[----:B------:R-:W-:Y:S01]  /*28d0*/  @P1 FADD.FTZ R206, R206, R109 ;  /* 0x0000006dcece1221 */ /* 0x000fe20000010000 */
[----:B------:R-:W-:Y:S01]  /*28e0*/  @P1 HADD2.F32 R109, -RZ, R85.H0_H0 ;  /* 0x20000055ff6d1230 */ /* 0x000fe20000004100 */
[----:B------:R-:W-:Y:S01]  /*28f0*/  @P1 FADD.FTZ R205, R205, R196 ;  /* 0x000000c4cdcd1221 */ /* 0x000fe20000010000 */
[----:B------:R-:W-:Y:S01]  /*2900*/  @P1 HADD2.F32 R196, -RZ, R84.H1_H1 ;  /* 0x30000054ffc41230 */ /* 0x000fe20000004100 */
[----:B------:R-:W-:Y:S02]  /*2910*/  @P1 FADD.FTZ R199, R199, R198 ;  /* 0x000000c6c7c71221 */ /* 0x000fe40000010000 */
[C---:B------:R-:W-:Y:S02]  /*2920*/  FMUL.FTZ R197, R193.reuse, R250 ;  /* 0x000000fac1c57220 */ /* 0x040fe40000410000 */
[----:B------:R-:W-:-:S02]  /*2930*/  FMUL.FTZ R198, R193, R216 ;  /* 0x000000d8c1c67220 */ /* 0x000fc40000410000 */
[----:B------:R-:W-:Y:S02]  /*2940*/  @P1 FADD.FTZ R207, R207, R202 ;  /* 0x000000cacfcf1221 */ /* 0x000fe40000010000 */
        /* <DEDUP_REMOVED lines=45> */
[----:B------:R-:W-:Y:S01]  /*2c20*/  @P1 HADD2.F32 R212, -RZ, R85.H1_H1 ;  /* 0x30000055ffd41230 */ /* 0x000fe20000004100 */
[----:B------:R-:W-:-:S02]  /*2c30*/  FFMA.FTZ R111, R222, R105, R104 ;  /* 0x00000069de6f7223 */ /* 0x000fc40000010068 */
[----:B------:R-:W-:Y:S01]  /*2c40*/  FFMA.FTZ R119, R120, R105, R104 ;  /* 0x0000006978777223 */ /* 0x000fe20000010068 */
[----:B------:R-:W-:Y:S01]  /*2c50*/  @P1 HADD2.F32 R120, -RZ, R86.H0_H0 ;  /* 0x20000056ff781230 */ /* 0x000fe20000004100 */
[----:B------:R-:W-:Y:S02]  /*2c60*/  @P1 FADD.FTZ R211, R211, R212 ;  /* 0x000000d4d3d31221 */ /* 0x000fe40000010000 */
[----:B------:R-:W-:Y:S02]  /*2c70*/  FADD.FTZ R234, R234, -R111 ;  /* 0x8000006feaea7221 */ /* 0x000fe40000010000 */
[----:B------:R-:W-:Y:S02]  /*2c80*/  FMUL.FTZ R111, R211, R190 ;  /* 0x000000bed36f7220 */ /* 0x000fe40000410000 */
[----:B------:R-:W-:Y:S02]  /*2c90*/  FADD.FTZ R210, R221, -R210 ;  /* 0x800000d2ddd27221 */ /* 0x000fe40000010000 */
[----:B------:R-:W-:-:S02]  /*2ca0*/  FMUL.FTZ R111, R111, c[0x0][0x1e8] ;  /* 0x00007a006f6f7a20 */ /* 0x000fc40000410000 */
[----:B------:R-:W-:Y:S01]  /*2cb0*/  FADD.FTZ R220, R132, -R119 ;  /* 0x8000007784dc7221 */ /* 0x000fe20000010000 */
[----:B------:R-:W-:Y:S01]  /*2cc0*/  MOV R119, R112 ;  /* 0x0000007000777202 */ /* 0x000fe20000000f00 */
[----:B------:R-:W-:Y:S01]  /*2cd0*/  FMUL.FTZ R215, R193, R218 ;  /* 0x000000dac1d77220 */ /* 0x000fe20000410000 */
[----:B------:R-:W-:Y:S01]  /*2ce0*/  FSEL R212, R111, RZ, P3 ;  /* 0x000000ff6fd47208 */ /* 0x000fe20001800000 */
[----:B------:R-:W-:Y:S01]  /*2cf0*/  @P1 HADD2.F32 R111, -RZ, R86.H1_H1 ;  /* 0x30000056ff6f1230 */ /* 0x000fe20000004100 */
[C---:B------:R-:W-:Y:S01]  /*2d00*/  FMUL.FTZ R218, R193.reuse, R118 ;  /* 0x00000076c1da7220 */ /* 0x040fe20000410000 */
[--C-:B------:R-:W-:Y:S01]  /*2d10*/  @P1 HADD2.F32 R118, -RZ, R87.reuse.H1_H1 ;  /* 0x30000057ff761230 */ /* 0x100fe20000004100 */
[----:B------:R-:W-:Y:S01]  /*2d20*/  FMUL.FTZ R219, R193, R210 ;  /* 0x000000d2c1db7220 */ /* 0x000fe20000410000 */
[----:B------:R-:W-:Y:S01]  /*2d30*/  LOP3.LUT P3, RZ, R119, 0xff, RZ, 0xc0, !PT ;  /* 0x000000ff77ff7812 */ /* 0x000fe2000786c0ff */
[----:B------:R-:W-:Y:S01]  /*2d40*/  @P1 FADD.FTZ R216, R216, R111 ;  /* 0x0000006fd8d81221 */ /* 0x000fe20000010000 */
[--C-:B------:R-:W-:Y:S01]  /*2d50*/  @P1 HADD2.F32 R111, -RZ, R88.reuse.H0_H0 ;  /* 0x20000058ff6f1230 */ /* 0x100fe20000004100 */
[----:B------:R-:W-:Y:S01]  /*2d60*/  FMUL.FTZ R210, R193, R214 ;  /* 0x000000d6c1d27220 */ /* 0x000fe20000410000 */
[----:B------:R-:W-:Y:S01]  /*2d70*/  @P1 HADD2.F32 R119, -RZ, R87.H0_H0 ;  /* 0x20000057ff771230 */ /* 0x000fe20000004100 */
[----:B------:R-:W-:Y:S01]  /*2d80*/  @P1 FADD.FTZ R219, R219, R118 ;  /* 0x00000076dbdb1221 */ /* 0x000fe20000010000 */
[----:B------:R-:W-:Y:S01]  /*2d90*/  @P1 HADD2.F32 R118, -RZ, R89.H0_H0 ;  /* 0x20000059ff761230 */ /* 0x000fe20000004100 */
[----:B------:R-:W-:Y:S01]  /*2da0*/  @P1 FADD.FTZ R210, R210, R111 ;  /* 0x0000006fd2d21221 */ /* 0x000fe20000010000 */
[----:B------:R-:W-:Y:S01]  /*2db0*/  @P1 HADD2.F32 R111, -RZ, R88.H1_H1 ;  /* 0x30000058ff6f1230 */ /* 0x000fe20000004100 */
[----:B------:R-:W-:-:S02]  /*2dc0*/  FMUL.FTZ R132, R193, R234 ;  /* 0x000000eac1847220 */ /* 0x000fc40000410000 */
[----:B------:R-:W-:Y:S02]  /*2dd0*/  FMUL.FTZ R209, R193, R220 ;  /* 0x000000dcc1d17220 */ /* 0x000fe40000410000 */
[----:B------:R-:W-:Y:S02]  /*2de0*/  @P1 FADD.FTZ R215, R215, R120 ;  /* 0x00000078d7d71221 */ /* 0x000fe40000010000 */
[----:B------:R-:W-:Y:S02]  /*2df0*/  @P1 FADD.FTZ R218, R218, R119 ;  /* 0x00000077dada1221 */ /* 0x000fe40000010000 */
[----:B------:R-:W-:Y:S02]  /*2e00*/  @P1 FADD.FTZ R132, R132, R111 ;  /* 0x0000006f84841221 */ /* 0x000fe40000010000 */
[----:B------:R-:W-:Y:S02]  /*2e10*/  @P1 FADD.FTZ R209, R209, R118 ;  /* 0x00000076d1d11221 */ /* 0x000fe40000010000 */
[----:B------:R-:W-:-:S02]  /*2e20*/  FMUL.FTZ R111, R215, R190 ;  /* 0x000000bed76f7220 */ /* 0x000fc40000410000 */
        /* <DEDUP_REMOVED lines=26> */
[-C--:B------:R-:W-:Y:S01]  /*2fd0*/  FFMA.FTZ R112, R223, R105.reuse, R104 ;  /* 0x00000069df707223 */ /* 0x080fe20000010068 */
[C---:B------:R-:W-:Y:S01]  /*2fe0*/  LOP3.LUT P3, RZ, R113.reuse, 0xff00, RZ, 0xc0, !PT ;  /* 0x0000ff0071ff7812 */ /* 0x040fe2000786c0ff */
[----:B------:R-:W-:Y:S01]  /*2ff0*/  FADD.FTZ R134, R134, -R111 ;  /* 0x8000006f86867221 */ /* 0x000fe20000010000 */
[----:B------:R-:W-:Y:S01]  /*3000*/  LOP3.LUT P4, RZ, R113, 0xff0000, RZ, 0xc0, !PT ;  /* 0x00ff000071ff7812 */ /* 0x000fe2000788c0ff */
[----:B------:R-:W-:Y:S01]  /*3010*/  FADD.FTZ R112, R235, -R112 ;  /* 0x80000070eb707221 */ /* 0x000fe20000010000 */
[----:B------:R-:W-:Y:S01]  /*3020*/  LOP3.LUT P0, RZ, R113, 0xff000000, RZ, 0xc0, !PT ;  /* 0xff00000071ff7812 */ /* 0x000fe2000780c0ff */
[----:B------:R-:W-:-:S02]  /*3030*/  FFMA.FTZ R113, R224, R105, R104 ;  /* 0x00000069e0717223 */ /* 0x000fc40000010068 */
[----:B------:R-:W-:Y:S01]  /*3040*/  FMUL.FTZ R121, R193, R112 ;  /* 0x00000070c1797220 */ /* 0x000fe20000410000 */
[----:B------:R-:W-:Y:S01]  /*3050*/  @P1 HADD2.F32 R112, -RZ, R89.H1_H1 ;  /* 0x30000059ff701230 */ /* 0x000fe20000004100 */
[----:B------:R-:W-:Y:S02]  /*3060*/  FADD.FTZ R236, R236, -R113 ;  /* 0x80000071ecec7221 */ /* 0x000fe40000010000 */
[-C--:B------:R-:W-:Y:S02]  /*3070*/  FFMA.FTZ R113, R124, R105.reuse, R104 ;  /* 0x000000697c717223 */ /* 0x080fe40000010068 */
[----:B------:R-:W-:Y:S01]  /*3080*/  @P1 FADD.FTZ R121, R121, R112 ;  /* 0x0000007079791221 */ /* 0x000fe20000010000 */
[----:B------:R-:W-:Y:S01]  /*3090*/  MOV R112, R114 ;  /* 0x0000007200707202 */ /* 0x000fe20000000f00 */
[----:B------:R-:W-:Y:S02]  /*30a0*/  FFMA.FTZ R234, R225, R105, R104 ;  /* 0x00000069e1ea7223 */ /* 0x000fe40000010068 */
[----:B------:R-:W-:-:S02]  /*30b0*/  FMUL.FTZ R111, R121, R190 ;  /* 0x000000be796f7220 */ /* 0x000fc40000410000 */
[----:B------:R-:W-:Y:S02]  /*30c0*/  FADD.FTZ R222, R133, -R222 ;  /* 0x800000de85de7221 */ /* 0x000fe40000010000 */
[----:B------:R-:W-:Y:S02]  /*30d0*/  FMUL.FTZ R111, R111, c[0x0][0x1e8] ;  /* 0x00007a006f6f7a20 */ /* 0x000fe40000410000 */
[----:B------:R-:W-:Y:S01]  /*30e0*/  FADD.FTZ R238, R238, -R113 ;  /* 0x80000071eeee7221 */ /* 0x000fe20000010000 */
[--C-:B------:R-:W-:Y:S01]  /*30f0*/  @P1 HADD2.F32 R113, -RZ, R90.reuse.H0_H0 ;  /* 0x2000005aff711230 */ /* 0x100fe20000004100 */
[----:B------:R-:W-:Y:S01]  /*3100*/  FADD.FTZ R234, R135, -R234 ;  /* 0x800000ea87ea7221 */ /* 0x000fe20000010000 */
[----:B------:R-:W-:Y:S01]  /*3110*/  FSEL R135, R111, RZ, P5 ;  /* 0x000000ff6f877208 */ /* 0x000fe20002800000 */
[----:B------:R-:W-:Y:S01]  /*3120*/  FMUL.FTZ R222, R193, R222 ;  /* 0x000000dec1de7220 */ /* 0x000fe20000410000 */
[----:B------:R-:W-:Y:S01]  /*3130*/  LOP3.LUT P5, RZ, R112, 0xff, RZ, 0xc0, !PT ;  /* 0x000000ff70ff7812 */ /* 0x000fe200078ac0ff */
[----:B------:R-:W-:Y:S01]  /*3140*/  @P1 HADD2.F32 R112, -RZ, R90.H1_H1 ;  /* 0x3000005aff701230 */ /* 0x000fe20000004100 */
[----:B------:R-:W-:Y:S01]  /*3150*/  FFMA.FTZ R122, R123, R105, R104 ;  /* 0x000000697b7a7223 */ /* 0x000fe20000010068 */
[----:B------:R-:W-:Y:S01]  /*3160*/  @P1 HADD2.F32 R111, -RZ, R91.H1_H1 ;  /* 0x3000005bff6f1230 */ /* 0x000fe20000004100 */
[----:B------:R-:W-:-:S02]  /*3170*/  FMUL.FTZ R223, R193, R134 ;  /* 0x00000086c1df7220 */ /* 0x000fc40000410000 */
[----:B------:R-:W-:Y:S02]  /*3180*/  FFMA.FTZ R123, R226, R105, R104 ;  /* 0x00000069e27b7223 */ /* 0x000fe40000010068 */
[----:B------:R-:W-:Y:S01]  /*3190*/  @P1 FADD.FTZ R222, R222, R113 ;  /* 0x00000071dede1221 */ /* 0x000fe20000010000 */
[--C-:B------:R-:W-:Y:S01]  /*31a0*/  @P1 HADD2.F32 R113, -RZ, R92.reuse.H0_H0 ;  /* 0x2000005cff711230 */ /* 0x100fe20000004100 */
[----:B------:R-:W-:Y:S02]  /*31b0*/  FMUL.FTZ R124, R193, R234 ;  /* 0x000000eac17c7220 */ /* 0x000fe40000410000 */
[----:B------:R-:W-:Y:S01]  /*31c0*/  FADD.FTZ R224, R237, -R122 ;  /* 0x8000007aede07221 */ /* 0x000fe20000010000 */
[----:B------:R-:W-:Y:S01]  /*31d0*/  @P1 HADD2.F32 R122, -RZ, R91.H0_H0 ;  /* 0x2000005bff7a1230 */ /* 0x000fe20000004100 */
[----:B------:R-:W-:Y:S01]  /*31e0*/  @P1 FADD.FTZ R223, R223, R112 ;  /* 0x00000070dfdf1221 */ /* 0x000fe20000010000 */
[----:B------:R-:W-:Y:S01]  /*31f0*/  @P1 HADD2.F32 R112, -RZ, R92.H1_H1 ;  /* 0x3000005cff701230 */ /* 0x000fe20000004100 */
[----:B------:R-:W-:-:S02]  /*3200*/  FADD.FTZ R136, R136, -R123 ;  /* 0x8000007b88887221 */ /* 0x000fc40000010000 */
[C---:B------:R-:W-:Y:S02]  /*3210*/  FMUL.FTZ R225, R193.reuse, R236 ;  /* 0x000000ecc1e17220 */ /* 0x040fe40000410000 */
[C---:B------:R-:W-:Y:S02]  /*3220*/  FMUL.FTZ R133, R193.reuse, R238 ;  /* 0x000000eec1857220 */ /* 0x040fe40000410000 */
[----:B------:R-:W-:Y:S01]  /*3230*/  @P1 FADD.FTZ R124, R124, R113 ;  /* 0x000000717c7c1221 */ /* 0x000fe20000010000 */
[----:B------:R-:W-:Y:S01]  /*3240*/  @P1 HADD2.F32 R113, -RZ, R93.H0_H0 ;  /* 0x2000005dff711230 */ /* 0x000fe20000004100 */
[C---:B------:R-:W-:Y:S02]  /*3250*/  FMUL.FTZ R226, R193.reuse, R224 ;  /* 0x000000e0c1e27220 */ /* 0x040fe40000410000 */
[----:B------:R-:W-:Y:S02]  /*3260*/  FMUL.FTZ R134, R193, R136 ;  /* 0x00000088c1867220 */ /* 0x000fe40000410000 */
[----:B------:R-:W-:-:S02]  /*3270*/  @P1 FADD.FTZ R225, R225, R122 ;  /* 0x0000007ae1e11221 */ /* 0x000fc40000010000 */
[----:B------:R-:W-:Y:S02]  /*3280*/  @P1 FADD.FTZ R133, R133, R112 ;  /* 0x0000007085851221 */ /* 0x000fe40000010000 */
[-C--:B------:R-:W-:Y:S02]  /*3290*/  FMUL.FTZ R112, R223, R190.reuse ;  /* 0x000000bedf707220 */ /* 0x080fe40000410000 */
[----:B------:R-:W-:Y:S02]  /*32a0*/  @P1 FADD.FTZ R226, R226, R111 ;  /* 0x0000006fe2e21221 */ /* 0x000fe40000010000 */
[----:B------:R-:W-:Y:S02]  /*32b0*/  @P1 FADD.FTZ R134, R134, R113 ;  /* 0x0000007186861221 */ /* 0x000fe40000010000 */
[-C--:B------:R-:W-:Y:S02]  /*32c0*/  FMUL.FTZ R111, R222, R190.reuse ;  /* 0x000000bede6f7220 */ /* 0x080fe40000410000 */
[----:B------:R-:W-:-:S02]  /*32d0*/  FMUL.FTZ R113, R225, R190 ;  /* 0x000000bee1717220 */ /* 0x000fc40000410000 */
        /* <DEDUP_REMOVED lines=38> */
[----:B------:R-:W-:Y:S01]  /*3540*/  @P1 HADD2.F32 R104, -RZ, R93.H1_H1 ;  /* 0x3000005dff681230 */ /* 0x000fe20000004100 */
        /* <DEDUP_REMOVED lines=8> */
[----:B------:R-:W-:-:S02]  /*35d0*/  FADD.FTZ R236, R241, -R236 ;  /* 0x800000ecf1ec7221 */ /* 0x000fc40000010000 */
[----:B------:R-:W-:Y:S01]  /*35e0*/  FADD.FTZ R242, R242, -R127 ;  /* 0x8000007ff2f27221 */ /* 0x000fe20000010000 */
[----:B------:R-:W-:Y:S01]  /*35f0*/  FSEL R115, R104, RZ, P4 ;  /* 0x000000ff68737208 */ /* 0x000fe20002000000 */
[----:B------:R-:W-:Y:S01]  /*3600*/  FADD.FTZ R104, R243, -R230 ;  /* 0x800000e6f3687221 */ /* 0x000fe20000010000 */
[----:B------:R-:W-:Y:S01]  /*3610*/  LOP3.LUT P4, RZ, R105, 0xff, RZ, 0xc0, !PT ;  /* 0x000000ff69ff7812 */ /* 0x000fe2000788c0ff */
[C---:B------:R-:W-:Y:S01]  /*3620*/  FMUL.FTZ R227, R193.reuse, R240 ;  /* 0x000000f0c1e37220 */ /* 0x040fe20000410000 */
[--C-:B------:R-:W-:Y:S01]  /*3630*/  @P1 HADD2.F32 R105, -RZ, R94.reuse.H1_H1 ;  /* 0x3000005eff691230 */ /* 0x100fe20000004100 */
[----:B------:R-:W-:Y:S01]  /*3640*/  FMUL.FTZ R129, R193, R104 ;  /* 0x00000068c1817220 */ /* 0x000fe20000410000 */
[----:B------:R-:W-:Y:S01]  /*3650*/  @P1 HADD2.F32 R104, -RZ, R94.H0_H0 ;  /* 0x2000005eff681230 */ /* 0x000fe20000004100 */
[----:B------:R-:W-:Y:S02]  /*3660*/  FADD.FTZ R112, R245, -R112 ;  /* 0x80000070f5707221 */ /* 0x000fe40000010000 */
[----:B------:R-:W-:-:S02]  /*3670*/  FADD.FTZ R126, R139, -R126 ;  /* 0x8000007e8b7e7221 */ /* 0x000fc40000010000 */
[----:B------:R-:W-:Y:S01]  /*3680*/  FADD.FTZ R246, R246, -R111 ;  /* 0x8000006ff6f67221 */ /* 0x000fe20000010000 */
[--C-:B------:R-:W-:Y:S01]  /*3690*/  @P1 HADD2.F32 R111, -RZ, R95.reuse.H1_H1 ;  /* 0x3000005fff6f1230 */ /* 0x100fe20000004100 */
[----:B------:R-:W-:Y:S02]  /*36a0*/  FADD.FTZ R128, R140, -R229 ;  /* 0x800000e58c807221 */ /* 0x000fe40000010000 */
[----:B------:R-:W-:Y:S02]  /*36b0*/  FADD.FTZ R140, R143, -R130 ;  /* 0x800000828f8c7221 */ /* 0x000fe40000010000 */
[C---:B------:R-:W-:Y:S02]  /*36c0*/  FMUL.FTZ R228, R193.reuse, R236 ;  /* 0x000000ecc1e47220 */ /* 0x040fe40000410000 */
[----:B------:R-:W-:Y:S02]  /*36d0*/  FMUL.FTZ R230, R193, R242 ;  /* 0x000000f2c1e67220 */ /* 0x000fe40000410000 */
[----:B------:R-:W-:Y:S01]  /*36e0*/  @P1 FADD.FTZ R227, R227, R104 ;  /* 0x00000068e3e31221 */ /* 0x000fe20000010000 */
[----:B------:R-:W-:Y:S01]  /*36f0*/  @P1 HADD2.F32 R104, -RZ, R96.H0_H0 ;  /* 0x20000060ff681230 */ /* 0x000fe20000004100 */
[C---:B------:R-:W-:Y:S01]  /*3700*/  FMUL.FTZ R130, R193.reuse, R112 ;  /* 0x00000070c1827220 */ /* 0x040fe20000410000 */
[----:B------:R-:W-:Y:S01]  /*3710*/  @P1 HADD2.F32 R112, -RZ, R95.H0_H0 ;  /* 0x2000005fff701230 */ /* 0x000fe20000004100 */
[C---:B------:R-:W-:Y:S01]  /*3720*/  FMUL.FTZ R127, R193.reuse, R126 ;  /* 0x0000007ec17f7220 */ /* 0x040fe20000410000 */
[----:B------:R-:W-:Y:S01]  /*3730*/  @P1 HADD2.F32 R126, -RZ, R98.H0_H0 ;  /* 0x20000062ff7e1230 */ /* 0x000fe20000004100 */
[----:B------:R-:W-:-:S02]  /*3740*/  FMUL.FTZ R229, R193, R138 ;  /* 0x0000008ac1e57220 */ /* 0x000fc40000410000 */
[----:B------:R-:W-:Y:S01]  /*3750*/  @P1 FADD.FTZ R228, R228, R105 ;  /* 0x00000069e4e41221 */ /* 0x000fe20000010000 */
[----:B------:R-:W-:Y:S01]  /*3760*/  @P1 HADD2.F32 R105, -RZ, R96.H1_H1 ;  /* 0x30000060ff691230 */ /* 0x000fe20000004100 */
[----:B------:R-:W-:Y:S01]  /*3770*/  @P1 FADD.FTZ R230, R230, R111 ;  /* 0x0000006fe6e61221 */ /* 0x000fe20000010000 */
[--C-:B------:R-:W-:Y:S01]  /*3780*/  @P1 HADD2.F32 R111, -RZ, R97.reuse.H1_H1 ;  /* 0x30000061ff6f1230 */ /* 0x100fe20000004100 */
[----:B------:R-:W-:Y:S02]  /*3790*/  FMUL.FTZ R128, R193, R128 ;  /* 0x00000080c1807220 */ /* 0x000fe40000410000 */
[----:B------:R-:W-:Y:S02]  /*37a0*/  @P1 FADD.FTZ R127, R127, R104 ;  /* 0x000000687f7f1221 */ /* 0x000fe40000010000 */
[----:B------:R-:W-:Y:S01]  /*37b0*/  @P1 FADD.FTZ R229, R229, R112 ;  /* 0x00000070e5e51221 */ /* 0x000fe20000010000 */
[----:B------:R-:W-:Y:S01]  /*37c0*/  @P1 HADD2.F32 R112, -RZ, R97.H0_H0 ;  /* 0x20000061ff701230 */ /* 0x000fe20000004100 */
[----:B------:R-:W-:-:S02]  /*37d0*/  FMUL.FTZ R104, R227, R190 ;  /* 0x000000bee3687220 */ /* 0x000fc40000410000 */
[----:B------:R-:W-:Y:S02]  /*37e0*/  @P1 FADD.FTZ R128, R128, R105 ;  /* 0x0000006980801221 */ /* 0x000fe40000010000 */
[----:B------:R-:W-:Y:S02]  /*37f0*/  @P1 FADD.FTZ R130, R130, R111 ;  /* 0x0000006f82821221 */ /* 0x000fe40000010000 */
[-C--:B------:R-:W-:Y:S02]  /*3800*/  FMUL.FTZ R105, R228, R190.reuse ;  /* 0x000000bee4697220 */ /* 0x080fe40000410000 */
[----:B------:R-:W-:Y:S02]  /*3810*/  FMUL.FTZ R111, R229, R190 ;  /* 0x000000bee56f7220 */ /* 0x000fe40000410000 */
[----:B------:R-:W-:Y:S02]  /*3820*/  FMUL.FTZ R104, R104, c[0x0][0x1e8] ;  /* 0x00007a0068687a20 */ /* 0x000fe40000410000 */
[----:B------:R-:W-:Y:S01]  /*3830*/  FADD.FTZ R142, R142, -R113 ;  /* 0x800000718e8e7221 */ /* 0x000fe20000010000 */
[--C-:B------:R-:W-:Y:S01]  /*3840*/  @P1 HADD2.F32 R113, -RZ, R99.reuse.H1_H1 ;  /* 0x30000063ff711230 */ /* 0x100fe20000004100 */
[----:B------:R-:W-:Y:S01]  /*3850*/  FMUL.FTZ R131, R193, R244 ;  /* 0x000000f4c1837220 */ /* 0x000fe20000410000 */
[----:B------:R-:W-:Y:S01]  /*3860*/  FSEL R231, R104, RZ, P0 ;  /* 0x000000ff68e77208 */ /* 0x000fe20000000000 */
[----:B------:R-:W-:Y:S01]  /*3870*/  @P1 FADD.FTZ R129, R129, R112 ;  /* 0x0000007081811221 */ /* 0x000fe20000010000 */
[----:B------:R-:W-:Y:S01]  /*3880*/  @P1 HADD2.F32 R112, -RZ, R99.H0_H0 ;  /* 0x20000063ff701230 */ /* 0x000fe20000004100 */
[----:B------:R-:W-:Y:S01]  /*3890*/  FMUL.FTZ R105, R105, c[0x0][0x1e8] ;  /* 0x00007a0069697a20 */ /* 0x000fe20000410000 */
[----:B------:R-:W-:Y:S01]  /*38a0*/  ISETP.NE.U32.AND P0, PT, RZ, c[0x0][0x258], PT ;  /* 0x00009600ff007a0c */ /* 0x000fe20003f05070 */
[----:B------:R-:W-:-:S02]  /*38b0*/  FMUL.FTZ R111, R111, c[0x0][0x1e8] ;  /* 0x00007a006f6f7a20 */ /* 0x000fc40000410000 */
[----:B------:R-:W-:Y:S01]  /*38c0*/  FMUL.FTZ R139, R193, R142 ;  /* 0x0000008ec18b7220 */ /* 0x000fe20000410000 */
[----:B------:R-:W-:Y:S01]  /*38d0*/  FSEL R143, R105, RZ, P5 ;  /* 0x000000ff698f7208 */ /* 0x000fe20002800000 */
[----:B------:R-:W-:Y:S01]  /*38e0*/  @P1 FADD.FTZ R131, R131, R126 ;  /* 0x0000007e83831221 */ /* 0x000fe20000010000 */
[----:B------:R-:W-:Y:S01]  /*38f0*/  FSEL R234, R111, RZ, P6 ;  /* 0x000000ff6fea7208 */ /* 0x000fe20003000000 */
[----:B------:R-:W-:Y:S01]  /*3900*/  FMUL.FTZ R142, R193, R140 ;  /* 0x0000008cc18e7220 */ /* 0x000fe20000410000 */
[----:B------:R-:W-:Y:S01]  /*3910*/  ISETP.NE.AND.EX P0, PT, RZ, c[0x0][0x25c], PT, P0 ;  /* 0x00009700ff007a0c */ /* 0x000fe20003f05300 */
[-C--:B------:R-:W-:Y:S01]  /*3920*/  FMUL.FTZ R104, R230, R190.reuse ;  /* 0x000000bee6687220 */ /* 0x080fe20000410000 */
[----:B------:R-:W-:Y:S01]  /*3930*/  LOP3.LUT P5, RZ, R116, 0xff0000, RZ, 0xc0, !PT ;  /* 0x00ff000074ff7812 */ /* 0x000fe200078ac0ff */
[----:B------:R-:W-:Y:S01]  /*3940*/  @P1 FADD.FTZ R139, R139, R112 ;  /* 0x000000708b8b1221 */ /* 0x000fe20000010000 */
[----:B------:R-:W-:Y:S01]  /*3950*/  LOP3.LUT P6, RZ, R117, 0xff, RZ, 0xc0, !PT ;  /* 0x000000ff75ff7812 */ /* 0x000fe200078cc0ff */
[----:B------:R-:W-:-:S02]  /*3960*/  FMUL.FTZ R105, R127, R190 ;  /* 0x000000be7f697220 */ /* 0x000fc40000410000 */
[-C--:B------:R-:W-:Y:S02]  /*3970*/  FMUL.FTZ R111, R129, R190.reuse ;  /* 0x000000be816f7220 */ /* 0x080fe40000410000 */
[----:B------:R-:W-:Y:S02]  /*3980*/  FMUL.FTZ R112, R131, R190 ;  /* 0x000000be83707220 */ /* 0x000fe40000410000 */
[----:B------:R-:W-:Y:S01]  /*3990*/  @P1 FADD.FTZ R142, R142, R113 ;  /* 0x000000718e8e1221 */ /* 0x000fe20000010000 */
[----:B------:R-:W-:Y:S01]  /*39a0*/  @P1 HADD2.F32 R113, -RZ, R98.H1_H1 ;  /* 0x30000062ff711230 */ /* 0x000fe20000004100 */
[----:B------:R-:W-:Y:S01]  /*39b0*/  FMUL.FTZ R104, R104, c[0x0][0x1e8] ;  /* 0x00007a0068687a20 */ /* 0x000fe20000410000 */
[----:B------:R-:W-:Y:S01]  /*39c0*/  @P0 F2FP.PACK_AB R106, RZ, R106 ;  /* 0x0000006aff6a023e */ /* 0x000fe200000000ff */
[----:B------:R-:W-:Y:S01]  /*39d0*/  FMUL.FTZ R138, R193, R246 ;  /* 0x000000f6c18a7220 */ /* 0x000fe20000410000 */
[----:B------:R-:W-:Y:S01]  /*39e0*/  @P0 F2FP.PACK_AB R107, RZ, R107 ;  /* 0x0000006bff6b023e */ /* 0x000fe200000000ff */
[----:B------:R-:W-:Y:S01]  /*39f0*/  FMUL.FTZ R105, R105, c[0x0][0x1e8] ;  /* 0x00007a0069697a20 */ /* 0x000fe20000410000 */
[----:B------:R-:W-:Y:S01]  /*3a00*/  FSEL R232, R104, RZ, P3 ;  /* 0x000000ff68e87208 */ /* 0x000fe20001800000 */
[----:B------:R-:W-:Y:S01]  /*3a10*/  FMUL.FTZ R111, R111, c[0x0][0x1e8] ;  /* 0x00007a006f6f7a20 */ /* 0x000fe20000410000 */
[----:B------:R-:W-:Y:S01]  /*3a20*/  LOP3.LUT P3, RZ, R116, 0xff000000, RZ, 0xc0, !PT ;  /* 0xff00000074ff7812 */ /* 0x000fe2000786c0ff */
[----:B------:R-:W-:Y:S01]  /*3a30*/  FMUL.FTZ R112, R112, c[0x0][0x1e8] ;  /* 0x00007a0070707a20 */ /* 0x000fe20000410000 */
[----:B------:R-:W-:Y:S01]  /*3a40*/  @P0 F2FP.PACK_AB R207, RZ, R207 ;  /* 0x000000cfffcf023e */ /* 0x000fe200000000ff */
[----:B------:R-:W-:Y:S01]  /*3a50*/  @P1 FADD.FTZ R138, R138, R113 ;  /* 0x000000718a8a1221 */ /* 0x000fe20000010000 */
        /* <DEDUP_REMOVED lines=8> */
[----:B------:R-:W-:-:S02]  /*3ae0*/  @P0 F2FP.PACK_AB R208, RZ, R208 ;  /* 0x000000d0ffd0023e */ /* 0x000fc400000000ff */
[----:B------:R-:W-:Y:S02]  /*3af0*/  @P0 F2FP.PACK_AB R195, RZ, R195 ;  /* 0x000000c3ffc3023e */ /* 0x000fe400000000ff */
[----:B------:R-:W-:Y:S02]  /*3b00*/  @P0 F2FP.PACK_AB R200, RZ, R200 ;  /* 0x000000c8ffc8023e */ /* 0x000fe400000000ff */
[----:B------:R-:W-:Y:S02]  /*3b10*/  @P0 F2FP.PACK_AB R206, RZ, R206 ;  /* 0x000000ceffce023e */ /* 0x000fe400000000ff */
[----:B------:R-:W-:Y:S01]  /*3b20*/  @P0 F2FP.PACK_AB R205, RZ, R205 ;  /* 0x000000cdffcd023e */ /* 0x000fe200000000ff */
[-C--:B------:R-:W-:Y:S01]  /*3b30*/  IMAD.WIDE.U32 R112, R186, R117.reuse, c[0x0][0x248] ;  /* 0x00009200ba707625 */ /* 0x080fe200078e0075 */
[----:B------:R-:W-:Y:S02]  /*3b40*/  @P0 PRMT R100, R106, 0x7610, R100 ;  /* 0x000076106a640816 */ /* 0x000fe40000000064 */
[----:B------:R-:W-:Y:S01]  /*3b50*/  @P0 PRMT R101, R107, 0x7610, R101 ;  /* 0x000076106b650816 */ /* 0x000fe20000000065 */
[----:B------:R-:W-:Y:S01]  /*3b60*/  @P0 IMAD.WIDE.U32 R192, R192, R117, c[0x0][0x258] ;  /* 0x00009600c0c00625 */ /* 0x000fe200078e0075 */
[----:B------:R-:W-:-:S02]  /*3b70*/  @P0 PRMT R102, R207, 0x7610, R102 ;  /* 0x00007610cf660816 */ /* 0x000fc40000000066 */
[----:B------:R-:W-:Y:S02]  /*3b80*/  @P0 PRMT R103, R208, 0x7610, R103 ;  /* 0x00007610d0670816 */ /* 0x000fe40000000067 */
[----:B------:R-:W-:Y:S01]  /*3b90*/  F2FP.PACK_AB R107, R110, R204 ;  /* 0x000000cc6e6b723e */ /* 0x000fe200000000ff */
[----:B------:R-:W-:Y:S01]  /*3ba0*/  @P0 IMAD.WIDE.U32 R110, R186, R117, c[0x0][0x258] ;  /* 0x00009600ba6e0625 */ /* 0x000fe200078e0075 */
[----:B------:R-:W-:Y:S02]  /*3bb0*/  @P0 PRMT R100, R100, 0x5410, R195 ;  /* 0x0000541064640816 */ /* 0x000fe400000000c3 */
[----:B------:R-:W-:Y:S02]  /*3bc0*/  @P0 PRMT R101, R101, 0x5410, R200 ;  /* 0x0000541065650816 */ /* 0x000fe400000000c8 */
[----:B------:R-:W-:Y:S02]  /*3bd0*/  @P0 PRMT R102, R102, 0x5410, R206 ;  /* 0x0000541066660816 */ /* 0x000fe400000000ce */
[----:B------:R-:W-:-:S02]  /*3be0*/  @P0 PRMT R103, R103, 0x5410, R205 ;  /* 0x0000541067670816 */ /* 0x000fc400000000cd */
[----:B------:R-:W-:Y:S02]  /*3bf0*/  @P0 F2FP.PACK_AB R199, RZ, R199 ;  /* 0x000000c7ffc7023e */ /* 0x000fe400000000ff */
[----:B------:R-:W-:Y:S01]  /*3c00*/  @P0 F2FP.PACK_AB R198, RZ, R198 ;  /* 0x000000c6ffc6023e */ /* 0x000fe200000000ff */
[----:B------:R0:W-:Y:S01]  /*3c10*/  @P0 STG.E.128 [R110.64], R100 ;  /* 0x000000646e000986 */ /* 0x0001e2000c101d04 */
[----:B------:R-:W-:Y:S02]  /*3c20*/  @P0 F2FP.PACK_AB R215, RZ, R215 ;  /* 0x000000d7ffd7023e */ /* 0x000fe400000000ff */
[----:B------:R-:W-:Y:S02]  /*3c30*/  @P0 F2FP.PACK_AB R218, RZ, R218 ;  /* 0x000000daffda023e */ /* 0x000fe400000000ff */
[----:B------:R-:W-:Y:S02]  /*3c40*/  F2FP.PACK_AB R106, R203, R202 ;  /* 0x000000cacb6a723e */ /* 0x000fe400000000ff */
[----:B------:R-:W-:-:S02]  /*3c50*/  F2FP.PACK_AB R105, R201, R194 ;  /* 0x000000c2c969723e */ /* 0x000fc400000000ff */
[----:B------:R-:W-:Y:S02]  /*3c60*/  F2FP.PACK_AB R104, R108, R137 ;  /* 0x000000896c68723e */ /* 0x000fe400000000ff */
[----:B------:R-:W-:Y:S02]  /*3c70*/  @P0 F2FP.PACK_AB R197, RZ, R197 ;  /* 0x000000c5ffc5023e */ /* 0x000fe400000000ff */
[----:B------:R-:W-:Y:S01]  /*3c80*/  @P0 F2FP.PACK_AB R211, RZ, R211 ;  /* 0x000000d3ffd3023e */ /* 0x000fe200000000ff */
[----:B------:R1:W-:Y:S01]  /*3c90*/  STG.E.128 [R112.64], R104 ;  /* 0x0000006870007986 */ /* 0x0003e2000c101d04 */
[----:B------:R-:W-:Y:S02]  /*3ca0*/  @P0 F2FP.PACK_AB R216, RZ, R216 ;  /* 0x000000d8ffd8023e */ /* 0x000fe400000000ff */
[----:B------:R-:W-:Y:S01]  /*3cb0*/  @P0 F2FP.PACK_AB R219, RZ, R219 ;  /* 0x000000dbffdb023e */ /* 0x000fe200000000ff */
[----:B0-----:R-:W-:Y:S01]  /*3cc0*/  @P0 IMAD.WIDE.U32 R110, R191, R117, c[0x0][0x258] ;  /* 0x00009600bf6e0625 */ /* 0x001fe200078e0075 */
[----:B------:R-:W-:-:S02]  /*3cd0*/  @P0 PRMT R100, R199, 0x7610, R100 ;  /* 0x00007610c7640816 */ /* 0x000fc40000000064 */
[----:B------:R-:W-:Y:S02]  /*3ce0*/  @P0 PRMT R101, R198, 0x7610, R101 ;  /* 0x00007610c6650816 */ /* 0x000fe40000000065 */
[----:B------:R-:W-:Y:S02]  /*3cf0*/  IADD3 R108, R186, 0x80, RZ ;  /* 0x00000080ba6c7810 */ /* 0x000fe40007ffe0ff */
[----:B------:R-:W-:Y:S02]  /*3d00*/  @P0 PRMT R102, R215, 0x7610, R102 ;  /* 0x00007610d7660816 */ /* 0x000fe40000000066 */
[----:B------:R-:W-:Y:S02]  /*3d10*/  @P0 PRMT R103, R218, 0x7610, R103 ;  /* 0x00007610da670816 */ /* 0x000fe40000000067 */
[----:B------:R-:W-:Y:S02]  /*3d20*/  @P0 PRMT R100, R100, 0x5410, R197 ;  /* 0x0000541064640816 */ /* 0x000fe400000000c5 */
[----:B------:R-:W-:-:S02]  /*3d30*/  @P0 PRMT R101, R101, 0x5410, R211 ;  /* 0x0000541065650816 */ /* 0x000fc400000000d3 */
[----:B-1----:R-:W-:Y:S01]  /*3d40*/  F2FP.PACK_AB R104, R141, R109 ;  /* 0x0000006d8d68723e */ /* 0x002fe200000000ff */
[----:B------:R-:W-:Y:S01]  /*3d50*/  IMAD.WIDE.U32 R108, R117, R108, c[0x0][0x248] ;  /* 0x00009200756c7625 */ /* 0x000fe200078e006c */
[----:B------:R-:W-:Y:S02]  /*3d60*/  @P0 PRMT R102, R102, 0x5410, R216 ;  /* 0x0000541066660816 */ /* 0x000fe400000000d8 */
[----:B------:R-:W-:Y:S02]  /*3d70*/  @P0 PRMT R103, R103, 0x5410, R219 ;  /* 0x0000541067670816 */ /* 0x000fe400000000db */
[----:B------:R-:W-:Y:S02]  /*3d80*/  F2FP.PACK_AB R107, R217, R220 ;  /* 0x000000dcd96b723e */ /* 0x000fe400000000ff */
[----:B------:R-:W-:Y:S01]  /*3d90*/  F2FP.PACK_AB R106, R213, R214 ;  /* 0x000000d6d56a723e */ /* 0x000fe200000000ff */
[----:B------:R0:W-:Y:S01]  /*3da0*/  @P0 STG.E.128 [R192.64], R100 ;  /* 0x00000064c0000986 */ /* 0x0001e2000c101d04 */
        /* <DEDUP_REMOVED lines=9> */
[----:B------:R-:W-:Y:S02]  /*3e40*/  @P0 F2FP.PACK_AB R226, RZ, R226 ;  /* 0x000000e2ffe2023e */ /* 0x000fe400000000ff */
[----:B0-----:R-:W-:Y:S02]  /*3e50*/  @P0 PRMT R100, R210, 0x7610, R100 ;  /* 0x00007610d2640816 */ /* 0x001fe40000000064 */
        /* <DEDUP_REMOVED lines=8> */
[----:B------:R-:W-:Y:S02]  /*3ee0*/  @P0 PRMT R103, R103, 0x5410, R226 ;  /* 0x0000541067670816 */ /* 0x000fe400000000e2 */
[----:B------:R-:W-:-:S02]  /*3ef0*/  F2FP.PACK_AB R107, R224, R233 ;  /* 0x000000e9e06b723e */ /* 0x000fc400000000ff */
[----:B------:R-:W-:Y:S01]  /*3f00*/  F2FP.PACK_AB R106, R136, R221 ;  /* 0x000000dd886a723e */ /* 0x000fe200000000ff */
[----:B------:R0:W-:Y:S01]  /*3f10*/  @P0 STG.E.128 [R110.64], R100 ;  /* 0x000000646e000986 */ /* 0x0001e2000c101d04 */
[----:B------:R-:W-:Y:S02]  /*3f20*/  F2FP.PACK_AB R105, R135, R120 ;  /* 0x000000788769723e */ /* 0x000fe400000000ff */
[----:B------:R-:W-:Y:S02]  /*3f30*/  F2FP.PACK_AB R104, R119, R118 ;  /* 0x000000767768723e */ /* 0x000fe400000000ff */
[----:B------:R-:W-:Y:S02]  /*3f40*/  @P0 F2FP.PACK_AB R124, RZ, R124 ;  /* 0x0000007cff7c023e */ /* 0x000fe400000000ff */
[----:B------:R-:W-:Y:S01]  /*3f50*/  @P0 F2FP.PACK_AB R134, RZ, R134 ;  /* 0x00000086ff86023e */ /* 0x000fe200000000ff */
[----:B------:R1:W-:Y:S01]  /*3f60*/  STG.E.128 [R108.64], R104 ;  /* 0x000000686c007986 */ /* 0x0003e2000c101d04 */
[----:B------:R-:W-:-:S02]  /*3f70*/  @P0 F2FP.PACK_AB R227, RZ, R227 ;  /* 0x000000e3ffe3023e */ /* 0x000fc400000000ff */
[----:B------:R-:W-:Y:S02]  /*3f80*/  @P0 F2FP.PACK_AB R229, RZ, R229 ;  /* 0x000000e5ffe5023e */ /* 0x000fe400000000ff */
[----:B------:R-:W-:Y:S02]  /*3f90*/  @P0 F2FP.PACK_AB R133, RZ, R133 ;  /* 0x00000085ff85023e */ /* 0x000fe400000000ff */
[----:B------:R-:W-:Y:S02]  /*3fa0*/  @P0 F2FP.PACK_AB R125, RZ, R125 ;  /* 0x0000007dff7d023e */ /* 0x000fe400000000ff */
[----:B------:R-:W-:Y:S01]  /*3fb0*/  @P0 F2FP.PACK_AB R228, RZ, R228 ;  /* 0x000000e4ffe4023e */ /* 0x000fe200000000ff */
[----:B0-----:R-:W-:Y:S01]  /*3fc0*/  @P0 IMAD.WIDE.U32 R110, R189, R117, c[0x0][0x258] ;  /* 0x00009600bd6e0625 */ /* 0x001fe200078e0075 */
[----:B------:R-:W-:Y:S02]  /*3fd0*/  @P0 F2FP.PACK_AB R230, RZ, R230 ;  /* 0x000000e6ffe6023e */ /* 0x000fe400000000ff */
        /* <DEDUP_REMOVED lines=15> */
[----:B------:R-:W-:Y:S01]  /*40d0*/  @P0 F2FP.PACK_AB R112, RZ, R130 ;  /* 0x00000082ff70023e */ /* 0x000fe200000000ff */
[----:B------:R-:W-:Y:S01]  /*40e0*/  FMUL.FTZ R130, R130, R190 ;  /* 0x000000be82827220 */ /* 0x000fe20000410000 */
[----:B------:R-:W-:Y:S01]  /*40f0*/  @P0 F2FP.PACK_AB R113, RZ, R138 ;  /* 0x0000008aff71023e */ /* 0x000fe200000000ff */
[----:B------:R1:W-:Y:S01]  /*4100*/  STG.E.128 [R108.64], R104 ;  /* 0x000000686c007986 */ /* 0x0003e2000c101d04 */
[-C--:B------:R-:W-:Y:S01]  /*4110*/  FMUL.FTZ R138, R138, R190.reuse ;  /* 0x000000be8a8a7220 */ /* 0x080fe20000410000 */
[----:B------:R-:W-:Y:S01]  /*4120*/  @P0 F2FP.PACK_AB R127, RZ, R127 ;  /* 0x0000007fff7f023e */ /* 0x000fe200000000ff */
[----:B------:R-:W-:Y:S01]  /*4130*/  FMUL.FTZ R130, R130, c[0x0][0x1e8] ;  /* 0x00007a0082827a20 */ /* 0x000fe20000410000 */
[----:B------:R-:W-:Y:S01]  /*4140*/  @P0 F2FP.PACK_AB R129, RZ, R129 ;  /* 0x00000081ff81023e */ /* 0x000fe200000000ff */
[----:B------:R-:W-:Y:S01]  /*4150*/  FMUL.FTZ R138, R138, c[0x0][0x1e8] ;  /* 0x00007a008a8a7a20 */ /* 0x000fe20000410000 */
[----:B------:R-:W-:Y:S02]  /*4160*/  @P0 F2FP.PACK_AB R131, RZ, R131 ;  /* 0x00000083ff83023e */ /* 0x000fe400000000ff */
[----:B------:R-:W-:Y:S01]  /*4170*/  SEL R194, RZ, 0x1, P2 ;  /* 0x00000001ffc27807 */ /* 0x000fe20001000000 */
[----:B0-----:R-:W-:Y:S01]  /*4180*/  FMUL.FTZ R110, R139, R190 ;  /* 0x000000be8b6e7220 */ /* 0x001fe20000410000 */
[----:B------:R-:W-:-:S02]  /*4190*/  @P0 F2FP.PACK_AB R139, RZ, R139 ;  /* 0x0000008bff8b023e */ /* 0x000fc400000000ff */
        /* <DEDUP_REMOVED lines=32> */
.L_x_8029:
        /* <DEDUP_REMOVED lines=62> */
.L_x_8026:
        /* <DEDUP_REMOVED lines=29> */
.L_x_8027:
[----:B------:R-:W-:Y:S01]  /*4950*/  HFMA2.MMA R249, -RZ, RZ, 0, 9.5367431640625e-07 ;  /* 0x00000010fff97435 */ /* 0x000fe200000001ff */
[----:B------:R-:W-:-:S02]  /*4960*/  MOV R250, R104 ;  /* 0x0000006800fa7202 */ /* 0x000fc40000000f00 */
[----:B------:R-:W-:Y:S02]  /*4970*/  MOV R107, 0x1f ;  /* 0x0000001f006b7802 */ /* 0x000fe40000000f00 */
[----:B------:R-:W-:Y:S02]  /*4980*/  MOV R105, 0xffffffff ;  /* 0xffffffff00697802 */ /* 0x000fe40000000f00 */
[----:B------:R-:W-:Y:S02]  /*4990*/  MOV R251, 0x49b0 ;  /* 0x000049b000fb7802 */ /* 0x000fe40000000f00 */
[----:B-----5:R-:W-:Y:S05]  /*49a0*/  CALL.REL.NOINC `($__internal_109_$__cuda_sm70_shflsync_down_p) ;  /* 0x0000046000007944 */ /* 0x020fea0003c00000 */
[----:B-1----:R-:W-:Y:S01]  /*49b0*/  MOV R252, R107 ;  /* 0x0000006b00fc7202 */ /* 0x002fe20000000f00 */
[----:B------:R-:W-:Y:S05]  /*49c0*/  BRA `(.L_x_8031) ;  /* 0xffffd7c000007947 */ /* 0x000fea000383ffff */
.L_x_8028:
[----:B------:R-:W-:Y:S01]  /*49d0*/  HFMA2.MMA R249, -RZ, RZ, 0, 9.5367431640625e-07 ;  /* 0x00000010fff97435 */ /* 0x000fe200000001ff */
[----:B------:R-:W-:Y:S02]  /*49e0*/  MOV R250, R106 ;  /* 0x0000006a00fa7202 */ /* 0x000fe40000000f00 */
[----:B------:R-:W-:Y:S02]  /*49f0*/  MOV R107, 0x1f ;  /* 0x0000001f006b7802 */ /* 0x000fe40000000f00 */
[----:B------:R-:W-:-:S02]  /*4a00*/  MOV R105, 0xffffffff ;  /* 0xffffffff00697802 */ /* 0x000fc40000000f00 */
[----:B------:R-:W-:Y:S02]  /*4a10*/  MOV R251, 0x4a30 ;  /* 0x00004a3000fb7802 */ /* 0x000fe40000000f00 */
[----:B01---5:R-:W-:Y:S05]  /*4a20*/  CALL.REL.NOINC `($__internal_109_$__cuda_sm70_shflsync_down_p) ;  /* 0x000003e000007944 */ /* 0x023fea0003c00000 */
[----:B------:R-:W-:Y:S01]  /*4a30*/  FADD.FTZ R104, R104, R252 ;  /* 0x000000fc68687221 */ /* 0x000fe20000010000 */
[----:B------:R-:W-:Y:S01]  /*4a40*/  HFMA2.MMA R249, -RZ, RZ, 0, 4.76837158203125e-07 ;  /* 0x00000008fff97435 */ /* 0x000fe200000001ff */
[----:B-1----:R-:W-:Y:S01]  /*4a50*/  FADD.FTZ R106, R106, R107 ;  /* 0x0000006b6a6a7221 */ /* 0x002fe20000010000 */
[----:B------:R-:W-:Y:S02]  /*4a60*/  MOV R107, 0x1f ;  /* 0x0000001f006b7802 */ /* 0x000fe40000000f00 */
[----:B------:R-:W-:Y:S02]  /*4a70*/  MOV R105, 0xffffffff ;  /* 0xffffffff00697802 */ /* 0x000fe40000000f00 */
[----:B------:R-:W-:Y:S02]  /*4a80*/  MOV R250, R104 ;  /* 0x0000006800fa7202 */ /* 0x000fe40000000f00 */
[----:B------:R-:W-:Y:S02]  /*4a90*/  MOV R251, 0x4ab0 ;  /* 0x00004ab000fb7802 */ /* 0x000fe40000000f00 */
[----:B------:R-:W-:Y:S05]  /*4aa0*/  CALL.REL.NOINC `($__internal_109_$__cuda_sm70_shflsync_down_p) ;  /* 0x0000036000007944 */ /* 0x000fea0003c00000 */
[----:B------:R-:W-:Y:S01]  /*4ab0*/  HFMA2.MMA R249, -RZ, RZ, 0, 4.76837158203125e-07 ;  /* 0x00000008fff97435 */ /* 0x000fe200000001ff */
[----:B-1----:R-:W-:-:S02]  /*4ac0*/  MOV R252, R107 ;  /* 0x0000006b00fc7202 */ /* 0x002fc40000000f00 */
[----:B------:R-:W-:Y:S02]  /*4ad0*/  MOV R250, R106 ;  /* 0x0000006a00fa7202 */ /* 0x000fe40000000f00 */
[----:B------:R-:W-:Y:S02]  /*4ae0*/  MOV R107, 0x1f ;  /* 0x0000001f006b7802 */ /* 0x000fe40000000f00 */
[----:B------:R-:W-:Y:S02]  /*4af0*/  MOV R105, 0xffffffff ;  /* 0xffffffff00697802 */ /* 0x000fe40000000f00 */
[----:B------:R-:W-:Y:S02]  /*4b00*/  MOV R251, 0x4b20 ;  /* 0x00004b2000fb7802 */ /* 0x000fe40000000f00 */
[----:B------:R-:W-:Y:S05]  /*4b10*/  CALL.REL.NOINC `($__internal_109_$__cuda_sm70_shflsync_down_p) ;  /* 0x000002f000007944 */ /* 0x000fea0003c00000 */
[----:B------:R-:W-:Y:S01]  /*4b20*/  FADD.FTZ R104, R252, R104 ;  /* 0x00000068fc687221 */ /* 0x000fe20000010000 */
[----:B------:R-:W-:Y:S01]  /*4b30*/  HFMA2.MMA R249, -RZ, RZ, 0, 2.384185791015625e-07 ;  /* 0x00000004fff97435 */ /* 0x000fe200000001ff */
[----:B-1----:R-:W-:Y:S01]  /*4b40*/  FADD.FTZ R106, R106, R107 ;  /* 0x0000006b6a6a7221 */ /* 0x002fe20000010000 */
[----:B------:R-:W-:Y:S02]  /*4b50*/  MOV R107, 0x1f ;  /* 0x0000001f006b7802 */ /* 0x000fe40000000f00 */
[----:B------:R-:W-:-:S02]  /*4b60*/  MOV R105, 0xffffffff ;  /* 0xffffffff00697802 */ /* 0x000fc40000000f00 */
[----:B------:R-:W-:Y:S02]  /*4b70*/  MOV R250, R104 ;  /* 0x0000006800fa7202 */ /* 0x000fe40000000f00 */
[----:B------:R-:W-:Y:S02]  /*4b80*/  MOV R251, 0x4ba0 ;  /* 0x00004ba000fb7802 */ /* 0x000fe40000000f00 */
[----:B------:R-:W-:Y:S05]  /*4b90*/  CALL.REL.NOINC `($__internal_109_$__cuda_sm70_shflsync_down_p) ;  /* 0x0000027000007944 */ /* 0x000fea0003c00000 */
[----:B------:R-:W-:Y:S01]  /*4ba0*/  HFMA2.MMA R249, -RZ, RZ, 0, 2.384185791015625e-07 ;  /* 0x00000004fff97435 */ /* 0x000fe200000001ff */
[----:B-1----:R-:W-:Y:S02]  /*4bb0*/  MOV R252, R107 ;  /* 0x0000006b00fc7202 */ /* 0x002fe40000000f00 */
[----:B------:R-:W-:Y:S02]  /*4bc0*/  MOV R250, R106 ;  /* 0x0000006a00fa7202 */ /* 0x000fe40000000f00 */
[----:B------:R-:W-:Y:S02]  /*4bd0*/  MOV R107, 0x1f ;  /* 0x0000001f006b7802 */ /* 0x000fe40000000f00 */
[----:B------:R-:W-:Y:S02]  /*4be0*/  MOV R105, 0xffffffff ;  /* 0xffffffff00697802 */ /* 0x000fe40000000f00 */
[----:B------:R-:W-:-:S02]  /*4bf0*/  MOV R251, 0x4c10 ;  /* 0x00004c1000fb7802 */ /* 0x000fc40000000f00 */
[----:B------:R-:W-:Y:S05]  /*4c00*/  CALL.REL.NOINC `($__internal_109_$__cuda_sm70_shflsync_down_p) ;  /* 0x0000020000007944 */ /* 0x000fea0003c00000 */
[----:B------:R-:W-:Y:S01]  /*4c10*/  FADD.FTZ R104, R252, R104 ;  /* 0x00000068fc687221 */ /* 0x000fe20000010000 */
[----:B------:R-:W-:Y:S01]  /*4c20*/  HFMA2.MMA R249, -RZ, RZ, 0, 1.1920928955078125e-07 ;  /* 0x00000002fff97435 */ /* 0x000fe200000001ff */
[----:B-1----:R-:W-:Y:S01]  /*4c30*/  FADD.FTZ R106, R106, R107 ;  /* 0x0000006b6a6a7221 */ /* 0x002fe20000010000 */
[----:B------:R-:W-:-:S02]  /*4c40*/  MOV R107, 0x1f ;  /* 0x0000001f006b7802 */ /* 0x000fc40000000f00 */
[----:B------:R-:W-:Y:S02]  /*4c50*/  MOV R105, 0xffffffff ;  /* 0xffffffff00697802 */ /* 0x000fe40000000f00 */
[----:B------:R-:W-:Y:S02]  /*4c60*/  MOV R250, R104 ;  /* 0x0000006800fa7202 */ /* 0x000fe40000000f00 */
[----:B------:R-:W-:Y:S02]  /*4c70*/  MOV R251, 0x4c90 ;  /* 0x00004c9000fb7802 */ /* 0x000fe40000000f00 */
[----:B------:R-:W-:Y:S05]  /*4c80*/  CALL.REL.NOINC `($__internal_109_$__cuda_sm70_shflsync_down_p) ;  /* 0x0000018000007944 */ /* 0x000fea0003c00000 */
[----:B------:R-:W-:Y:S01]  /*4c90*/  HFMA2.MMA R249, -RZ, RZ, 0, 1.1920928955078125e-07 ;  /* 0x00000002fff97435 */ /* 0x000fe200000001ff */
[----:B-1----:R-:W-:Y:S02]  /*4ca0*/  MOV R252, R107 ;  /* 0x0000006b00fc7202 */ /* 0x002fe40000000f00 */
[----:B------:R-:W-:Y:S02]  /*4cb0*/  MOV R250, R106 ;  /* 0x0000006a00fa7202 */ /* 0x000fe40000000f00 */
[----:B------:R-:W-:Y:S02]  /*4cc0*/  MOV R107, 0x1f ;  /* 0x0000001f006b7802 */ /* 0x000fe40000000f00 */
[----:B------:R-:W-:-:S02]  /*4cd0*/  MOV R105, 0xffffffff ;  /* 0xffffffff00697802 */ /* 0x000fc40000000f00 */
[----:B------:R-:W-:Y:S02]  /*4ce0*/  MOV R251, 0x4d00 ;  /* 0x00004d0000fb7802 */ /* 0x000fe40000000f00 */
[----:B------:R-:W-:Y:S05]  /*4cf0*/  CALL.REL.NOINC `($__internal_109_$__cuda_sm70_shflsync_down_p) ;  /* 0x0000011000007944 */ /* 0x000fea0003c00000 */
[----:B------:R-:W-:Y:S01]  /*4d00*/  FADD.FTZ R104, R252, R104 ;  /* 0x00000068fc687221 */ /* 0x000fe20000010000 */
[----:B------:R-:W-:Y:S01]  /*4d10*/  HFMA2.MMA R249, -RZ, RZ, 0, 5.9604644775390625e-08 ;  /* 0x00000001fff97435 */ /* 0x000fe200000001ff */
[----:B-1----:R-:W-:Y:S01]  /*4d20*/  FADD.FTZ R252, R106, R107 ;  /* 0x0000006b6afc7221 */ /* 0x002fe20000010000 */
[----:B------:R-:W-:Y:S02]  /*4d30*/  MOV R107, 0x1f ;  /* 0x0000001f006b7802 */ /* 0x000fe40000000f00 */
[----:B------:R-:W-:Y:S02]  /*4d40*/  MOV R105, 0xffffffff ;  /* 0xffffffff00697802 */ /* 0x000fe40000000f00 */
[----:B------:R-:W-:Y:S02]  /*4d50*/  MOV R250, R104 ;  /* 0x0000006800fa7202 */ /* 0x000fe40000000f00 */
[----:B------:R-:W-:Y:S02]  /*4d60*/  MOV R251, 0x4d80 ;  /* 0x00004d8000fb7802 */ /* 0x000fe40000000f00 */
[----:B------:R-:W-:Y:S05]  /*4d70*/  CALL.REL.NOINC `($__internal_109_$__cuda_sm70_shflsync_down_p) ;  /* 0x0000009000007944 */ /* 0x000fea0003c00000 */
[----:B------:R-:W-:Y:S01]  /*4d80*/  HFMA2.MMA R249, -RZ, RZ, 0, 5.9604644775390625e-08 ;  /* 0x00000001fff97435 */ /* 0x000fe200000001ff */
[----:B-1----:R-:W-:-:S02]  /*4d90*/  MOV R106, R107 ;  /* 0x0000006b006a7202 */ /* 0x002fc40000000f00 */
[----:B------:R-:W-:Y:S02]  /*4da0*/  MOV R250, R252 ;  /* 0x000000fc00fa7202 */ /* 0x000fe40000000f00 */
[----:B------:R-:W-:Y:S02]  /*4db0*/  MOV R107, 0x1f ;  /* 0x0000001f006b7802 */ /* 0x000fe40000000f00 */
[----:B------:R-:W-:Y:S02]  /*4dc0*/  MOV R105, 0xffffffff ;  /* 0xffffffff00697802 */ /* 0x000fe40000000f00 */
[----:B------:R-:W-:Y:S02]  /*4dd0*/  MOV R251, 0x4df0 ;  /* 0x00004df000fb7802 */ /* 0x000fe40000000f00 */
[----:B------:R-:W-:Y:S05]  /*4de0*/  CALL.REL.NOINC `($__internal_109_$__cuda_sm70_shflsync_down_p) ;  /* 0x0000002000007944 */ /* 0x000fea0003c00000 */
[----:B-1----:R-:W-:Y:S01]  /*4df0*/  MOV R105, R107 ;  /* 0x0000006b00697202 */ /* 0x002fe20000000f00 */
[----:B------:R-:W-:Y:S05]  /*4e00*/  BRA `(.L_x_8032) ;  /* 0xffffd4a000007947 */ /* 0x000fea000383ffff */
        .weak           $__internal_109_$__cuda_sm70_shflsync_down_p
        .type           $__internal_109_$__cuda_sm70_shflsync_down_p,@function
        .size           $__internal_109_$__cuda_sm70_shflsync_down_p,(.L_x_14327 - $__internal_109_$__cuda_sm70_shflsync_down_p)
$__internal_109_$__cuda_sm70_shflsync_down_p:
[----:B------:R-:W-:Y:S04]  /*4e10*/  WARPSYNC R105 ;  /* 0x0000006900007348 */ /* 0x000fe80003800000 */
[----:B------:R0:W1:Y:S02]  /*4e20*/  SHFL.DOWN PT, R107, R250, R249, R107 ;  /* 0x080000f9fa6b7389 */ /* 0x00006400000e006b */
[----:B0-----:R-:W-:Y:S01]  /*4e30*/  MOV R250, R251 ;  /* 0x000000fb00fa7202 */ /* 0x001fe20000000f00 */
[----:B------:R-:W-:-:S06]  /*4e40*/  HFMA2.MMA R251, -RZ, RZ, 0, 0 ;  /* 0x00000000fffb7435 */ /* 0x000fcc00000001ff */
[----:B------:R-:W-:Y:S05]  /*4e50*/  RET.REL.NODEC R250 `(_ZN10layer_norm13ln_bwd_kernelINS_13Kernel_traitsIf6__halfS2_S2_fjLj5120ELj1ELj1ELj4ELj16ENS_18Kernel_traits_baseILj5120EfS2_S2_S2_fjLj128EEEEELb1ELb0ELb0ELb1EEEvNS_9BwdParamsE) ;  /* 0xffffb1a0fa007950 */ /* 0x000fea0003c3ffff */
.L_x_8033:
        /* <DEDUP_REMOVED lines=10> */
.L_x_14327:


//--------------------- .text._ZN10layer_norm22ln_bwd_finalize_kernelINS_22Kernel_traits_finalizeILj5120Ef6__halfS2_S2_fjLb0ELj1024ELj4ENS_18Kernel_traits_baseILj5120EfS2_S2_S2_fjLj1024EEEEELb0ELb0EEEvNS_9BwdParamsE --------------------------
	.section	.text._ZN10layer_norm22ln_bwd_finalize_kernelINS_22Kernel_traits_finalizeILj5120Ef6__halfS2_S2_fjLb0ELj1024ELj4ENS_18Kernel_traits_baseILj5120EfS2_S2_S2_fjLj1024EEEEELb0ELb0EEEvNS_9BwdParamsE,"ax",@progbits
	.sectioninfo	@"SHI_REGISTERS=30"
	.align	128
        .global         _ZN10layer_norm22ln_bwd_finalize_kernelINS_22Kernel_traits_finalizeILj5120Ef6__halfS2_S2_fjLb0ELj1024ELj4ENS_18Kernel_traits_baseILj5120EfS2_S2_S2_fjLj1024EEEEELb0ELb0EEEvNS_9BwdParamsE
        .type           _ZN10layer_norm22ln_bwd_finalize_kernelINS_22Kernel_traits_finalizeILj5120Ef6__halfS2_S2_fjLb0ELj1024ELj4ENS_18Kernel_traits_baseILj5120EfS2_S2_S2_fjLj1024EEEEELb0ELb0EEEvNS_9BwdParamsE,@function
        .size           _ZN10layer_norm22ln_bwd_finalize_kernelINS_22Kernel_traits_finalizeILj5120Ef6__halfS2_S2_fjLb0ELj1024ELj4ENS_18Kernel_traits_baseILj5120EfS2_S2_S2_fjLj1024EEEEELb0ELb0EEEvNS_9BwdParamsE,(.L_x_14328 - _ZN10layer_norm22ln_bwd_finalize_kernelINS_22Kernel_traits_finalizeILj5120Ef6__halfS2_S2_fjLb0ELj1024ELj4ENS_18Kernel_traits_baseILj5120EfS2_S2_S2_fjLj1024EEEEELb0ELb0EEEvNS_9BwdParamsE)
        .other          _ZN10layer_norm22ln_bwd_finalize_kernelINS_22Kernel_traits_finalizeILj5120Ef6__halfS2_S2_fjLb0ELj1024ELj4ENS_18Kernel_traits_baseILj5120EfS2_S2_S2_fjLj1024EEEEELb0ELb0EEEvNS_9BwdParamsE,@"STO_CUDA_ENTRY STV_DEFAULT"
_ZN10layer_norm22ln_bwd_finalize_kernelINS_22Kernel_traits_finalizeILj5120Ef6__halfS2_S2_fjLb0ELj1024ELj4ENS_18Kernel_traits_baseILj5120EfS2_S2_S2_fjLj1024EEEEELb0ELb0EEEvNS_9BwdParamsE:
.text._ZN10layer_norm22ln_bwd_finalize_kernelINS_22Kernel_traits_finalizeILj5120Ef6__halfS2_S2_fjLb0ELj1024ELj4ENS_18Kernel_traits_baseILj5120EfS2_S2_S2_fjLj1024EEEEELb0ELb0EEEvNS_9BwdParamsE:
        /* <DEDUP_REMOVED lines=19> */
.L_x_8047:
        /* <DEDUP_REMOVED lines=28> */
.L_x_8038:
        /* <DEDUP_REMOVED lines=35> */
.L_x_8037:
[----:B------:R-:W-:Y:S05]  /*0520*/  BSYNC B1 ;  /* 0x0000000000017941 */ /* 0x000fea0003800000 */
.L_x_8036:
        /* <DEDUP_REMOVED lines=23> */
.L_x_8040:
[----:B------:R-:W-:Y:S05]  /*06a0*/  BSYNC B1 ;  /* 0x0000000000017941 */ /* 0x000fea0003800000 */
.L_x_8039:
        /* <DEDUP_REMOVED lines=11> */
.L_x_8041:
[----:B------:R-:W-:Y:S05]  /*0760*/  BSYNC B1 ;  /* 0x0000000000017941 */ /* 0x000fea0003800000 */
.L_x_8035:
[----:B------:R-:W-:Y:S05]  /*0770*/  BSYNC B0 ;  /* 0x0000000000007941 */ /* 0x000fea0003800000 */
.L_x_8034:
        /* <DEDUP_REMOVED lines=11> */
.L_x_8048:
        /* <DEDUP_REMOVED lines=18> */
.L_x_8049:
[----:B---3--:R-:W-:Y:S02]  /*0950*/  FADD.FTZ R4, R4, R9 ;  /* 0x0000000904047221 */ /* 0x008fe40000010000 */
[----:B-12---:R-:W-:-:S03]  /*0960*/  FADD.FTZ R6, R5, R6 ;  /* 0x0000000605067221 */ /* 0x006fc60000010000 */
[----:B------:R1:W-:Y:S04]  /*0970*/  @!P1 STS [R17.X4+0x2000], R4 ;  /* 0x0020000411009388 */ /* 0x0003e80000004800 */
[----:B------:R1:W-:Y:S02]  /*0980*/  @!P1 STS [R17.X4+0x2080], R6 ;  /* 0x0020800611009388 */ /* 0x0003e40000004800 */
.L_x_8042:
        /* <DEDUP_REMOVED lines=15> */
.L_x_8046:
[----:B------:R-:W-:Y:S05]  /*0a80*/  BSYNC B0 ;  /* 0x0000000000007941 */ /* 0x000fea0003800000 */
.L_x_8045:
[C---:B------:R-:W-:Y:S02]  /*0a90*/  ISETP.GT.U32.AND P1, PT, R18.reuse, -0x1401, PT ;  /* 0xffffebff1200780c */ /* 0x040fe40003f24070 */
[----:B------:R-:W-:Y:S02]  /*0aa0*/  IADD3 R18, R18, 0x1400, RZ ;  /* 0x0000140012127810 */ /* 0x000fe40007ffe0ff */
[----:B------:R-:W-:-:S09]  /*0ab0*/  IADD3 R19, R19, 0xa00, RZ ;  /* 0x00000a0013137810 */ /* 0x000fd20007ffe0ff */
[----:B01----:R-:W-:Y:S05]  /*0ac0*/  @P1 BRA `(.L_x_8047) ;  /* 0xfffff66000001947 */ /* 0x003fea000383ffff */
[----:B------:R-:W-:Y:S05]  /*0ad0*/  EXIT ;  /* 0x000000000000794d */ /* 0x000fea0003800000 */
.L_x_8043:
[----:B--2---:R-:W-:Y:S01]  /*0ae0*/  IMAD.MOV.U32 R9, RZ, RZ, R5 ;  /* 0x000000ffff097224 */ /* 0x004fe200078e0005 */
[----:B------:R-:W-:Y:S01]  /*0af0*/  MOV R8, 0x1 ;  /* 0x0000000100087802 */ /* 0x000fe20000000f00 */
[----:B------:R-:W-:Y:S01]  /*0b00*/  IMAD.MOV.U32 R7, RZ, RZ, 0x1f ;  /* 0x0000001fff077424 */ /* 0x000fe200078e00ff */
[----:B------:R-:W-:Y:S02]  /*0b10*/  MOV R10, 0xffffffff ;  /* 0xffffffff000a7802 */ /* 0x000fe40000000f00 */
[----:B------:R-:W-:Y:S02]  /*0b20*/  MOV R2, 0xb40 ;  /* 0x00000b4000027802 */ /* 0x000fe40000000f00 */
[----:B01----:R-:W-:Y:S05]  /*0b30*/  CALL.REL.NOINC `($__internal_110_$__cuda_sm70_shflsync_bfly_p) ;  /* 0x000003b000007944 */ /* 0x003fea0003c00000 */
[----:B-1----:R-:W-:Y:S01]  /*0b40*/  IMAD.MOV.U32 R2, RZ, RZ, R7 ;  /* 0x000000ffff027224 */ /* 0x002fe200078e0007 */
[----:B0-----:R-:W-:Y:S05]  /*0b50*/  BRA `(.L_x_8048) ;  /* 0xfffffcd000007947 */ /* 0x001fea000383ffff */
.L_x_8044:
[----:B------:R-:W-:Y:S01]  /*0b60*/  HFMA2.MMA R8, -RZ, RZ, 0, 1.1920928955078125e-07 ;  /* 0x00000002ff087435 */ /* 0x000fe200000001ff */
[----:B------:R-:W-:Y:S01]  /*0b70*/  MOV R7, 0x1f ;  /* 0x0000001f00077802 */ /* 0x000fe20000000f00 */
[----:B------:R-:W-:Y:S01]  /*0b80*/  IMAD.MOV.U32 R10, RZ, RZ, -0x1 ;  /* 0xffffffffff0a7424 */ /* 0x000fe200078e00ff */
[----:B------:R-:W-:-:S03]  /*0b90*/  MOV R2, 0xbb0 ;  /* 0x00000bb000027802 */ /* 0x000fc60000000f00 */
[----:B012---:R-:W-:Y:S05]  /*0ba0*/  CALL.REL.NOINC `($__internal_110_$__cuda_sm70_shflsync_bfly_p) ;  /* 0x0000034000007944 */ /* 0x007fea0003c00000 */
[----:B0-----:R-:W-:Y:S01]  /*0bb0*/  HFMA2.MMA R8, -RZ, RZ, 0, 2.384185791015625e-07 ;  /* 0x00000004ff087435 */ /* 0x001fe200000001ff */
[----:B-1----:R-:W-:Y:S01]  /*0bc0*/  FADD.FTZ R9, R9, R7 ;  /* 0x0000000709097221 */ /* 0x002fe20000010000 */
[----:B------:R-:W-:Y:S01]  /*0bd0*/  MOV R7, 0x1f ;  /* 0x0000001f00077802 */ /* 0x000fe20000000f00 */
[----:B------:R-:W-:Y:S01]  /*0be0*/  IMAD.MOV.U32 R10, RZ, RZ, -0x1 ;  /* 0xffffffffff0a7424 */ /* 0x000fe200078e00ff */
[----:B------:R-:W-:-:S02]  /*0bf0*/  MOV R2, 0xc10 ;  /* 0x00000c1000027802 */ /* 0x000fc40000000f00 */
[----:B------:R-:W-:Y:S05]  /*0c00*/  CALL.REL.NOINC `($__internal_110_$__cuda_sm70_shflsync_bfly_p) ;  /* 0x000002e000007944 */ /* 0x000fea0003c00000 */
[----:B0-----:R-:W-:Y:S01]  /*0c10*/  HFMA2.MMA R8, -RZ, RZ, 0, 4.76837158203125e-07 ;  /* 0x00000008ff087435 */ /* 0x001fe200000001ff */
[----:B-1----:R-:W-:Y:S01]  /*0c20*/  FADD.FTZ R9, R9, R7 ;  /* 0x0000000709097221 */ /* 0x002fe20000010000 */
[----:B------:R-:W-:Y:S01]  /*0c30*/  MOV R7, 0x1f ;  /* 0x0000001f00077802 */ /* 0x000fe20000000f00 */
[----:B------:R-:W-:Y:S01]  /*0c40*/  IMAD.MOV.U32 R10, RZ, RZ, -0x1 ;  /* 0xffffffffff0a7424 */ /* 0x000fe200078e00ff */
[----:B------:R-:W-:-:S02]  /*0c50*/  MOV R2, 0xc70 ;  /* 0x00000c7000027802 */ /* 0x000fc40000000f00 */
[----:B------:R-:W-:Y:S05]  /*0c60*/  CALL.REL.NOINC `($__internal_110_$__cuda_sm70_shflsync_bfly_p) ;  /* 0x0000028000007944 */ /* 0x000fea0003c00000 */
[----:B-1----:R-:W-:Y:S01]  /*0c70*/  FADD.FTZ R6, R9, R7 ;  /* 0x0000000709067221 */ /* 0x002fe20000010000 */
[----:B0-----:R-:W-:Y:S01]  /*0c80*/  HFMA2.MMA R8, -RZ, RZ, 0, 9.5367431640625e-07 ;  /* 0x00000010ff087435 */ /* 0x001fe200000001ff */
[----:B------:R-:W-:Y:S01]  /*0c90*/  MOV R7, 0x1f ;  /* 0x0000001f00077802 */ /* 0x000fe20000000f00 */
[----:B------:R-:W-:Y:S01]  /*0ca0*/  IMAD.MOV.U32 R10, RZ, RZ, -0x1 ;  /* 0xffffffffff0a7424 */ /* 0x000fe200078e00ff */
[----:B------:R-:W-:-:S02]  /*0cb0*/  MOV R2, 0xce0 ;  /* 0x00000ce000027802 */ /* 0x000fc40000000f00 */
[----:B------:R-:W-:Y:S02]  /*0cc0*/  MOV R9, R6 ;  /* 0x0000000600097202 */ /* 0x000fe40000000f00 */
[----:B------:R-:W-:Y:S05]  /*0cd0*/  CALL.REL.NOINC `($__internal_110_$__cuda_sm70_shflsync_bfly_p) ;  /* 0x0000021000007944 */ /* 0x000fea0003c00000 */
[----:B0-----:R-:W-:Y:S01]  /*0ce0*/  HFMA2.MMA R8, -RZ, RZ, 0, 5.9604644775390625e-08 ;  /* 0x00000001ff087435 */ /* 0x001fe200000001ff */
[----:B-1----:R-:W-:Y:S01]  /*0cf0*/  MOV R5, R7 ;  /* 0x0000000700057202 */ /* 0x002fe20000000f00 */
[----:B------:R-:W-:Y:S01]  /*0d00*/  IMAD.MOV.U32 R9, RZ, RZ, R4 ;  /* 0x000000ffff097224 */ /* 0x000fe200078e0004 */
[----:B------:R-:W-:Y:S01]  /*0d10*/  MOV R7, 0x1f ;  /* 0x0000001f00077802 */ /* 0x000fe20000000f00 */
[----:B------:R-:W-:Y:S01]  /*0d20*/  IMAD.MOV.U32 R10, RZ, RZ, -0x1 ;  /* 0xffffffffff0a7424 */ /* 0x000fe200078e00ff */
[----:B------:R-:W-:Y:S02]  /*0d30*/  MOV R2, 0xd50 ;  /* 0x00000d5000027802 */ /* 0x000fe40000000f00 */
[----:B------:R-:W-:Y:S05]  /*0d40*/  CALL.REL.NOINC `($__internal_110_$__cuda_sm70_shflsync_bfly_p) ;  /* 0x000001a000007944 */ /* 0x000fea0003c00000 */
[----:B0-----:R-:W-:Y:S01]  /*0d50*/  HFMA2.MMA R8, -RZ, RZ, 0, 1.1920928955078125e-07 ;  /* 0x00000002ff087435 */ /* 0x001fe200000001ff */
[----:B-1----:R-:W-:Y:S01]  /*0d60*/  FADD.FTZ R9, R4, R7 ;  /* 0x0000000704097221 */ /* 0x002fe20000010000 */
[----:B------:R-:W-:Y:S01]  /*0d70*/  MOV R7, 0x1f ;  /* 0x0000001f00077802 */ /* 0x000fe20000000f00 */
[----:B------:R-:W-:Y:S01]  /*0d80*/  IMAD.MOV.U32 R10, RZ, RZ, -0x1 ;  /* 0xffffffffff0a7424 */ /* 0x000fe200078e00ff */
[----:B------:R-:W-:Y:S02]  /*0d90*/  MOV R2, 0xdb0 ;  /* 0x00000db000027802 */ /* 0x000fe40000000f00 */
[----:B------:R-:W-:Y:S05]  /*0da0*/  CALL.REL.NOINC `($__internal_110_$__cuda_sm70_shflsync_bfly_p) ;  /* 0x0000014000007944 */ /* 0x000fea0003c00000 */
        /* <DEDUP_REMOVED lines=12> */
[----:B0-----:R-:W-:Y:S01]  /*0e70*/  HFMA2.MMA R8, -RZ, RZ, 0, 9.5367431640625e-07 ;  /* 0x00000010ff087435 */ /* 0x001fe200000001ff */
[----:B-1----:R-:W-:Y:S01]  /*0e80*/  FADD.FTZ R9, R9, R7 ;  /* 0x0000000709097221 */ /* 0x002fe20000010000 */
[----:B------:R-:W-:Y:S01]  /*0e90*/  MOV R7, 0x1f ;  /* 0x0000001f00077802 */ /* 0x000fe20000000f00 */
[----:B------:R-:W-:Y:S01]  /*0ea0*/  IMAD.MOV.U32 R10, RZ, RZ, -0x1 ;  /* 0xffffffffff0a7424 */ /* 0x000fe200078e00ff */
[----:B------:R-:W-:-:S02]  /*0eb0*/  MOV R2, 0xed0 ;  /* 0x00000ed000027802 */ /* 0x000fc40000000f00 */
[----:B------:R-:W-:Y:S05]  /*0ec0*/  CALL.REL.NOINC `($__internal_110_$__cuda_sm70_shflsync_bfly_p) ;  /* 0x0000002000007944 */ /* 0x000fea0003c00000 */
[----:B-1----:R-:W-:Y:S01]  /*0ed0*/  MOV R4, R7 ;  /* 0x0000000700047202 */ /* 0x002fe20000000f00 */
[----:B0-----:R-:W-:Y:S05]  /*0ee0*/  BRA `(.L_x_8049) ;  /* 0xfffffa6000007947 */ /* 0x001fea000383ffff */
        .weak           $__internal_110_$__cuda_sm70_shflsync_bfly_p
        .type           $__internal_110_$__cuda_sm70_shflsync_bfly_p,@function
        .size           $__internal_110_$__cuda_sm70_shflsync_bfly_p,(.L_x_14328 - $__internal_110_$__cuda_sm70_shflsync_bfly_p)
$__internal_110_$__cuda_sm70_shflsync_bfly_p:
[----:B------:R-:W-:Y:S01]  /*0ef0*/  HFMA2.MMA R3, -RZ, RZ, 0, 0 ;  /* 0x00000000ff037435 */ /* 0x000fe200000001ff */
[----:B------:R-:W-:Y:S04]  /*0f00*/  WARPSYNC R10 ;  /* 0x0000000a00007348 */ /* 0x000fe80003800000 */
[----:B------:R0:W1:Y:S01]  /*0f10*/  SHFL.BFLY PT, R7, R9, R8, R7 ;  /* 0x0c00000809077389 */ /* 0x00006200000e0007 */
[----:B------:R-:W-:Y:S05]  /*0f20*/  RET.REL.NODEC R2 `(_ZN10layer_norm22ln_bwd_finalize_kernelINS_22Kernel_traits_finalizeILj5120Ef6__halfS2_S2_fjLb0ELj1024ELj4ENS_18Kernel_traits_baseILj5120EfS2_S2_S2_fjLj1024EEEEELb0ELb0EEEvNS_9BwdParamsE) ;  /* 0xfffff0d002007950 */ /* 0x000fea0003c3ffff */
.L_x_8050:
        /* <DEDUP_REMOVED lines=13> */
.L_x_14328:


//--------------------- .text._ZN10layer_norm13ln_bwd_kernelINS_13Kernel_traitsIf6__halfS2_S2_fjLj5120ELj1ELj1ELj4ELj16ENS_18Kernel_traits_baseILj5120EfS2_S2_S2_fjLj128EEEEELb1ELb0ELb1ELb0EEEvNS_9BwdParamsE --------------------------
	.section	.text._ZN10layer_norm13ln_bwd_kernelINS_13Kernel_traitsIf6__halfS2_S2_fjLj5120ELj1ELj1ELj4ELj16ENS_18Kernel_traits_baseILj5120EfS2_S2_S2_fjLj128EEEEELb1ELb0ELb1ELb0EEEvNS_9BwdParamsE,"ax",@progbits
	.sectioninfo	@"SHI_REGISTERS=255"
	.align	128
        .global         _ZN10layer_norm13ln_bwd_kernelINS_13Kernel_traitsIf6__halfS2_S2_fjLj5120ELj1ELj1ELj4ELj16ENS_18Kernel_traits_baseILj5120EfS2_S2_S2_fjLj128EEEEELb1ELb0ELb1ELb0EEEvNS_9BwdParamsE
        .type           _ZN10layer_norm13ln_bwd_kernelINS_13Kernel_traitsIf6__halfS2_S2_fjLj5120ELj1ELj1ELj4ELj16ENS_18Kernel_traits_baseILj5120EfS2_S2_S2_fjLj128EEEEELb1ELb0ELb1ELb0EEEvNS_9BwdParamsE,@function
        .size           _ZN10layer_norm13ln_bwd_kernelINS_13Kernel_traitsIf6__halfS2_S2_fjLj5120ELj1ELj1ELj4ELj16ENS_18Kernel_traits_baseILj5120EfS2_S2_S2_fjLj128EEEEELb1ELb0ELb1ELb0EEEvNS_9BwdParamsE,(.L_x_14329 - _ZN10layer_norm13ln_bwd_kernelINS_13Kernel_traitsIf6__halfS2_S2_fjLj5120ELj1ELj1ELj4ELj16ENS_18Kernel_traits_baseILj5120EfS2_S2_S2_fjLj128EEEEELb1ELb0ELb1ELb0EEEvNS_9BwdParamsE)
        .other          _ZN10layer_norm13ln_bwd_kernelINS_13Kernel_traitsIf6__halfS2_S2_fjLj5120ELj1ELj1ELj4ELj16ENS_18Kernel_traits_baseILj5120EfS2_S2_S2_fjLj128EEEEELb1ELb0ELb1ELb0EEEvNS_9BwdParamsE,@"STO_CUDA_ENTRY STV_DEFAULT"
_ZN10layer_norm13ln_bwd_kernelINS_13Kernel_traitsIf6__halfS2_S2_fjLj5120ELj1ELj1ELj4ELj16ENS_18Kernel_traits_baseILj5120EfS2_S2_S2_fjLj128EEEEELb1ELb0ELb1ELb0EEEvNS_9BwdParamsE:
.text._ZN10layer_norm13ln_bwd_kernelINS_13Kernel_traitsIf6__halfS2_S2_fjLj5120ELj1ELj1ELj4ELj16ENS_18Kernel_traits_baseILj5120EfS2_S2_S2_fjLj128EEEEELb1ELb0ELb1ELb0EEEvNS_9BwdParamsE:
[----:B------:R-:W-:-:S04]  /*0000*/  MOV R1, c[0x0][0x28] ;  /* 0x00000a0000017a02 */ /* 0x000fc80000000f00 */
[----:B------:R-:W-:-:S05]  /*0010*/  IADD3 R1, R1, -0x20, RZ ;  /* 0xffffffe001017810 */ /* 0x000fca0007ffe0ff */
[----:B------:R0:W2:Y:S04]  /*0020*/  LDL.64 R16, [R1+0x10] ;  /* 0x0000100001107983 */ /* 0x0000a80000100a00 */
[----:B------:R0:W2:Y:S01]  /*0030*/  LDL.64 R18, [R1+0x18] ;  /* 0x0000180001127983 */ /* 0x0000a20000100a00 */
[----:B------:R-:W-:Y:S01]  /*0040*/  MOV R0, c[0x0][0x168] ;  /* 0x00005a0000007a02 */ /* 0x000fe20000000f00 */
[----:B------:R-:W-:Y:S02]  /*0050*/  ULDC.64 UR4, c[0x0][0x118] ;  /* 0x0000460000047ab9 */ /* 0x000fe40000000a00 */
        /* <DEDUP_REMOVED lines=21> */
[----:B------:R1:W5:Y:S04]  /*01b0*/  @P4 LDG.E.128 R32, [R2.64+0x10] ;  /* 0x0000100402204981 */ /* 0x000368000c1e1d00 */
        /* <DEDUP_REMOVED lines=59> */
[----:B------:R-:W-:Y:S01]  /*0570*/  HFMA2.MMA R2, -RZ, RZ, 0, 5.9604644775390625e-08 ;  /* 0x00000001ff027435 */ /* 0x000fe200000001ff */
[----:B------:R-:W-:-:S06]  /*0580*/  MOV R69, RZ ;  /* 0x000000ff00457202 */ /* 0x000fcc0000000f00 */
[----:B------:R1:W-:Y:S04]  /*0590*/  STL.S16 [R1+0xc], R2 ;  /* 0x00000c0201007387 */ /* 0x0003e80000100600 */
.L_x_8203:
[----:B-1----:R-:W-:-:S05]  /*05a0*/  MOV R2, 0x4 ;  /* 0x0000000400027802 */ /* 0x002fca0000000f00 */
        /* <DEDUP_REMOVED lines=13> */
[----:B-1----:R-:W-:Y:S02]  /*0680*/  LOP3.LUT R173, R176, 0x7f, RZ, 0xc0, !PT ;  /* 0x0000007fb0ad7812 */ /* 0x002fe400078ec0ff */
[----:B------:R-:W-:Y:S02]  /*0690*/  MOV R176, 0x10 ;  /* 0x0000001000b07802 */ /* 0x000fe40000000f00 */
        /* <DEDUP_REMOVED lines=15> */
[----:B------:R-:W-:-:S04]  /*0790*/  ISETP.NE.U32.AND P3, PT, RZ, c[0x0][0x218], PT ;  /* 0x00008600ff007a0c */ /* 0x000fc80003f65070 */
[----:B------:R-:W-:Y:S02]  /*07a0*/  ISETP.NE.AND.EX P3, PT, RZ, c[0x0][0x21c], PT, P3 ;  /* 0x00008700ff007a0c */ /* 0x000fe40003f65330 */
[----:B------:R-:W-:-:S05]  /*07b0*/  MOV R172, 0x8 ;  /* 0x0000000800ac7802 */ /* 0x000fca0000000f00 */
[----:B------:R-:W-:-:S05]  /*07c0*/  IMAD.WIDE.U32 R172, R11, R172, c[0x0][0x190] ;  /* 0x000064000bac7625 */ /* 0x000fca00078e00ac */
[----:B------:R0:W5:Y:S04]  /*07d0*/  LDG.E.64 R182, [R172.64] ;  /* 0x00000004acb67981 */ /* 0x000168000c1e1b00 */
[----:B------:R0:W5:Y:S01]  /*07e0*/  @P3 LDG.E.128 R144, [R206.64] ;  /* 0x00000004ce903981 */ /* 0x000162000c1e1d00 */
[----:B------:R-:W-:Y:S02]  /*07f0*/  IADD3 R11, R11, 0x80, RZ ;  /* 0x000000800b0b7810 */ /* 0x000fe40007ffe0ff */
[----:B------:R-:W-:Y:S02]  /*0800*/  IADD3 R15, R4, 0x80, RZ ;  /* 0x00000080040f7810 */ /* 0x000fe40007ffe0ff */
.L_x_8055:
[----:B------:R-:W-:Y:S05]  /*0810*/  BSYNC B1 ;  /* 0x0000000000017941 */ /* 0x000fea0003800000 */
.L_x_8054:
        /* <DEDUP_REMOVED lines=12> */
.L_x_8057:
[----:B------:R-:W-:Y:S05]  /*08e0*/  BSYNC B1 ;  /* 0x0000000000017941 */ /* 0x000fea0003800000 */
.L_x_8056:
[----:B------:R-:W-:Y:S01]  /*08f0*/  BSSY B1, `(.L_x_8058) ;  /* 0x000000b000017945 */ /* 0x000fe20003800000 */
        /* <DEDUP_REMOVED lines=8> */
[----:B------:R-:W-:Y:S02]  /*0980*/  IADD3 R11, R11, 0x80, RZ ;  /* 0x000000800b0b7810 */ /* 0x000fe40007ffe0ff */
[----:B------:R-:W-:Y:S02]  /*0990*/  IADD3 R15, R15, 0x80, RZ ;  /* 0x000000800f0f7810 */ /* 0x000fe40007ffe0ff */
.L_x_8059:
[----:B------:R-:W-:Y:S05]  /*09a0*/  BSYNC B1 ;  /* 0x0000000000017941 */ /* 0x000fea0003800000 */
.L_x_8058:
[----:B------:R-:W-:Y:S01]  /*09b0*/  BSSY B1, `(.L_x_8060) ;  /* 0x000000b000017945 */ /* 0x000fe20003800000 */
        /* <DEDUP_REMOVED lines=10> */
.L_x_8061:
[----:B------:R-:W-:Y:S05]  /*0a60*/  BSYNC B1 ;  /* 0x0000000000017941 */ /* 0x000fea0003800000 */
.L_x_8060:
        /* <DEDUP_REMOVED lines=10> */
[----:B------:R-:W-:Y:S01]  /*0b10*/  HFMA2.MMA R215, -RZ, RZ, 0, 0 ;  /* 0x00000000ffd77435 */ /* 0x000fe200000001ff */
[----:B------:R-:W-:Y:S05]  /*0b20*/  BRA `(.L_x_8062) ;  /* 0x00001df000007947 */ /* 0x000fea0003800000 */
.L_x_8053:
        /* <DEDUP_REMOVED lines=13> */
[----:B------:R-:W-:Y:S02]  /*0c00*/  @P3 LEA.HI R172, R15, R172, RZ, 0x3 ;  /* 0x000000ac0fac3211 */ /* 0x000fe400078f18ff */
[----:B------:R-:W-:Y:S02]  /*0c10*/  MOV R15, RZ ;  /* 0x000000ff000f7202 */ /* 0x000fe40000000f00 */
        /* <DEDUP_REMOVED lines=12> */
[----:B------:R-:W-:Y:S01]  /*0ce0*/  HFMA2.MMA R182, -RZ, RZ, 0, 4.76837158203125e-07 ;  /* 0x00000008ffb67435 */ /* 0x000fe200000001ff */
[----:B0-----:R-:W-:-:S02]  /*0cf0*/  ISETP.NE.AND P3, PT, R242, RZ, PT ;  /* 0x000000fff200720c */ /* 0x001fc40003f65270 */
[----:B-1----:R-:W4:Y:S07]  /*0d00*/  LDL R207, [R1+0x10] ;  /* 0x0000100001cf7983 */ /* 0x002f2e0000100800 */
[----:B------:R-:W-:-:S06]  /*0d10*/  IMAD.WIDE.U32 R182, R15, R182, c[0x0][0x190] ;  /* 0x000064000fb67625 */ /* 0x000fcc00078e00b6 */
[----:B------:R-:W5:Y:S01]  /*0d20*/  LDG.E.64 R182, [R182.64] ;  /* 0x00000004b6b67981 */ /* 0x000f62000c1e1b00 */
[--C-:B---3--:R-:W-:Y:S02]  /*0d30*/  HADD2.F32 R214, -RZ, R174.reuse.H0_H0 ;  /* 0x200000aeffd67230 */ /* 0x108fe40000004100 */
[----:B------:R-:W-:Y:S02]  /*0d40*/  HADD2.F32 R242, -RZ, R174.H1_H1 ;  /* 0x300000aefff27230 */ /* 0x000fe40000004100 */
[--C-:B------:R-:W-:Y:S02]  /*0d50*/  HADD2.F32 R174, -RZ, R175.reuse.H0_H0 ;  /* 0x200000afffae7230 */ /* 0x100fe40000004100 */
[----:B------:R-:W-:Y:S02]  /*0d60*/  HADD2.F32 R206, -RZ, R175.H1_H1 ;  /* 0x300000afffce7230 */ /* 0x000fe40000004100 */
[----:B------:R-:W3:Y:S01]  /*0d70*/  LDL R175, [R1+0x18] ;  /* 0x0000180001af7983 */ /* 0x000ee20000100800 */
[--C-:B------:R-:W-:Y:S01]  /*0d80*/  HADD2.F32 R246, -RZ, R172.reuse.H0_H0 ;  /* 0x200000acfff67230 */ /* 0x100fe20000004100 */
[----:B------:R-:W-:Y:S01]  /*0d90*/  FSEL R243, R11, RZ, !P3 ;  /* 0x000000ff0bf37208 */ /* 0x000fe20005800000 */
[----:B------:R-:W-:-:S04]  /*0da0*/  HADD2.F32 R248, -RZ, R172.H1_H1 ;  /* 0x300000acfff87230 */ /* 0x000fc80000004100 */
[C---:B------:R-:W-:Y:S01]  /*0db0*/  FADD.FTZ R25, -R243.reuse, R246 ;  /* 0x000000f6f3197221 */ /* 0x040fe20000010100 */
[--C-:B------:R-:W-:Y:S02]  /*0dc0*/  HADD2.F32 R172, -RZ, R173.reuse.H0_H0 ;  /* 0x200000adffac7230 */ /* 0x100fe40000004100 */
[--C-:B--2---:R-:W-:Y:S01]  /*0dd0*/  HADD2.F32 R209, -RZ, R176.reuse.H0_H0 ;  /* 0x200000b0ffd17230 */ /* 0x104fe20000004100 */
[----:B------:R-:W-:Y:S01]  /*0de0*/  FMUL.FTZ R25, R2, R25 ;  /* 0x0000001902197220 */ /* 0x000fe20000410000 */
[----:B------:R-:W-:Y:S01]  /*0df0*/  HADD2.F32 R244, -RZ, R173.H1_H1 ;  /* 0x300000adfff47230 */ /* 0x000fe20000004100 */
[C---:B------:R-:W-:Y:S01]  /*0e00*/  FADD.FTZ R173, -R243.reuse, R248 ;  /* 0x000000f8f3ad7221 */ /* 0x040fe20000010100 */
[----:B------:R-:W-:Y:S01]  /*0e10*/  HADD2.F32 R176, -RZ, R176.H1_H1 ;  /* 0x300000b0ffb07230 */ /* 0x000fe20000004100 */
[----:B------:R-:W-:Y:S02]  /*0e20*/  FADD.FTZ R172, -R243, R172 ;  /* 0x000000acf3ac7221 */ /* 0x000fe40000010100 */
[----:B------:R-:W-:-:S02]  /*0e30*/  FADD.FTZ R104, R104, R209 ;  /* 0x000000d168687221 */ /* 0x000fc40000010000 */
[-C--:B------:R-:W-:Y:S02]  /*0e40*/  FFMA.FTZ R68, R25, R209.reuse, R68 ;  /* 0x000000d119447223 */ /* 0x080fe40000010044 */
[----:B----4-:R-:W-:Y:S01]  /*0e50*/  FMUL.FTZ R209, R207, R209 ;  /* 0x000000d1cfd17220 */ /* 0x010fe20000410000 */
[----:B------:R-:W-:Y:S01]  /*0e60*/  HADD2.F32 R252, -RZ, R177.H0_H0 ;  /* 0x200000b1fffc7230 */ /* 0x000fe20000004100 */
[C---:B------:R-:W-:Y:S02]  /*0e70*/  FMUL.FTZ R215, R2.reuse, R173 ;  /* 0x000000ad02d77220 */ /* 0x040fe40000410000 */
[----:B------:R-:W-:Y:S02]  /*0e80*/  FMUL.FTZ R207, R2, R172 ;  /* 0x000000ac02cf7220 */ /* 0x000fe40000410000 */
[----:B------:R-:W-:Y:S02]  /*0e90*/  FMUL.FTZ R219, R219, R176 ;  /* 0x000000b0dbdb7220 */ /* 0x000fe40000410000 */
[----:B------:R-:W-:-:S02]  /*0ea0*/  FADD.FTZ R173, RZ, R209 ;  /* 0x000000d1ffad7221 */ /* 0x000fc40000010000 */
[----:B------:R-:W-:Y:S01]  /*0eb0*/  FFMA.FTZ R172, R25, R209, RZ ;  /* 0x000000d119ac7223 */ /* 0x000fe200000100ff */
[----:B------:R-:W-:Y:S01]  /*0ec0*/  HADD2.F32 R177, -RZ, R177.H1_H1 ;  /* 0x300000b1ffb17230 */ /* 0x000fe20000004100 */
[----:B------:R-:W-:Y:S02]  /*0ed0*/  FADD.FTZ R249, -R243, R214 ;  /* 0x000000d6f3f97221 */ /* 0x000fe40000010100 */
[----:B------:R-:W-:Y:S02]  /*0ee0*/  FADD.FTZ R106, R106, R252 ;  /* 0x000000fc6a6a7221 */ /* 0x000fe40000010000 */
[----:B------:R-:W-:Y:S02]  /*0ef0*/  FFMA.FTZ R70, R207, R252, R70 ;  /* 0x000000fccf467223 */ /* 0x000fe40000010046 */
[----:B------:R-:W-:Y:S02]  /*0f00*/  FADD.FTZ R251, -R243, R244 ;  /* 0x000000f4f3fb7221 */ /* 0x000fe40000010100 */
[----:B------:R-:W-:-:S02]  /*0f10*/  FADD.FTZ R173, R173, R219 ;  /* 0x000000dbadad7221 */ /* 0x000fc40000010000 */
[----:B------:R-:W-:Y:S01]  /*0f20*/  FFMA.FTZ R172, R215, R219, R172 ;  /* 0x000000dbd7ac7223 */ /* 0x000fe200000100ac */
[--C-:B------:R-:W-:Y:S01]  /*0f30*/  HADD2.F32 R248, -RZ, R178.reuse.H0_H0 ;  /* 0x200000b2fff87230 */ /* 0x100fe20000004100 */
[C---:B------:R-:W-:Y:S02]  /*0f40*/  FMUL.FTZ R249, R2.reuse, R249 ;  /* 0x000000f902f97220 */ /* 0x040fe40000410000 */
[----:B------:R-:W-:Y:S02]  /*0f50*/  FMUL.FTZ R251, R2, R251 ;  /* 0x000000fb02fb7220 */ /* 0x000fe40000410000 */
[----:B------:R-:W-:Y:S01]  /*0f60*/  FMUL.FTZ R250, R250, R177 ;  /* 0x000000b1fafa7220 */ /* 0x000fe20000410000 */
[----:B------:R-:W-:Y:S01]  /*0f70*/  HADD2.F32 R178, -RZ, R178.H1_H1 ;  /* 0x300000b2ffb27230 */ /* 0x000fe20000004100 */
[----:B------:R-:W-:Y:S02]  /*0f80*/  FADD.FTZ R245, -R243, R174 ;  /* 0x000000aef3f57221 */ /* 0x000fe40000010100 */
[----:B------:R-:W-:-:S02]  /*0f90*/  FADD.FTZ R108, R108, R248 ;  /* 0x000000f86c6c7221 */ /* 0x000fc40000010000 */
[-C--:B------:R-:W-:Y:S02]  /*0fa0*/  FFMA.FTZ R72, R249, R248.reuse, R72 ;  /* 0x000000f8f9487223 */ /* 0x080fe40000010048 */
[----:B------:R-:W-:Y:S02]  /*0fb0*/  FADD.FTZ R247, -R243, R242 ;  /* 0x000000f2f3f77221 */ /* 0x000fe40000010100 */
[----:B------:R-:W-:Y:S01]  /*0fc0*/  FMUL.FTZ R248, R32, R248 ;  /* 0x000000f820f87220 */ /* 0x000fe20000410000 */
[--C-:B------:R-:W-:Y:S01]  /*0fd0*/  HADD2.F32 R244, -RZ, R179.reuse.H0_H0 ;  /* 0x200000b3fff47230 */ /* 0x100fe20000004100 */
[C---:B------:R-:W-:Y:S02]  /*0fe0*/  FMUL.FTZ R245, R2.reuse, R245 ;  /* 0x000000f502f57220 */ /* 0x040fe40000410000 */
[----:B------:R-:W-:Y:S02]  /*0ff0*/  FMUL.FTZ R247, R2, R247 ;  /* 0x000000f702f77220 */ /* 0x000fe40000410000 */
[----:B------:R-:W-:Y:S01]  /*1000*/  FMUL.FTZ R246, R33, R178 ;  /* 0x000000b221f67220 */ /* 0x000fe20000410000 */
[----:B------:R-:W-:Y:S01]  /*1010*/  HADD2.F32 R179, -RZ, R179.H1_H1 ;  /* 0x300000b3ffb37230 */ /* 0x000fe20000004100 */
        /* <DEDUP_REMOVED lines=33> */
.L_x_8064:
[----:B------:R-:W-:Y:S05]  /*1230*/  BSYNC B1 ;  /* 0x0000000000017941 */ /* 0x000fea0003800000 */
.L_x_8063:
[----:B------:R-:W-:Y:S01]  /*1240*/  ISETP.GE.U32.AND P3, PT, R0, 0x100, PT ;  /* 0x000001000000780c */ /* 0x000fe20003f66070 */
[----:B------:R-:W-:Y:S01]  /*1250*/  BSSY B1, `(.L_x_8065) ;  /* 0x000005c000017945 */ /* 0x000fe20003800000 */
[----:B------:R-:W-:-:S11]  /*1260*/  MOV R207, 0x10 ;  /* 0x0000001000cf7802 */ /* 0x000fd60000000f00 */
        /* <DEDUP_REMOVED lines=17> */
[----:B------:R-:W-:Y:S01]  /*1380*/  FSEL R212, R11, RZ, !P3 ;  /* 0x000000ff0bd47208 */ /* 0x000fe20005800000 */
[----:B--2---:R-:W-:Y:S02]  /*1390*/  HADD2.F32 R240, -RZ, R172.H0_H0 ;  /* 0x200000acfff07230 */ /* 0x004fe40000004100 */
[----:B------:R-:W-:Y:S02]  /*13a0*/  HADD2.F32 R236, -RZ, R173.H0_H0 ;  /* 0x200000adffec7230 */ /* 0x000fe40000004100 */
[----:B---3--:R-:W-:Y:S01]  /*13b0*/  HADD2.F32 R239, -RZ, R176.H0_H0 ;  /* 0x200000b0ffef7230 */ /* 0x008fe20000004100 */
[C---:B------:R-:W-:Y:S01]  /*13c0*/  FADD.FTZ R240, -R212.reuse, R240 ;  /* 0x000000f0d4f07221 */ /* 0x040fe20000010100 */
[----:B------:R-:W-:Y:S01]  /*13d0*/  HADD2.F32 R238, -RZ, R172.H1_H1 ;  /* 0x300000acffee7230 */ /* 0x000fe20000004100 */
[----:B------:R-:W-:Y:S01]  /*13e0*/  FADD.FTZ R236, -R212, R236 ;  /* 0x000000ecd4ec7221 */ /* 0x000fe20000010100 */
[----:B------:R-:W-:Y:S01]  /*13f0*/  HADD2.F32 R176, -RZ, R176.H1_H1 ;  /* 0x300000b0ffb07230 */ /* 0x000fe20000004100 */
[----:B------:R-:W-:Y:S01]  /*1400*/  FMUL.FTZ R240, R2, R240 ;  /* 0x000000f002f07220 */ /* 0x000fe20000410000 */
[----:B------:R-:W-:Y:S01]  /*1410*/  HADD2.F32 R232, -RZ, R174.H0_H0 ;  /* 0x200000aeffe87230 */ /* 0x000fe20000004100 */
[----:B------:R-:W-:Y:S01]  /*1420*/  FADD.FTZ R160, R160, R239 ;  /* 0x000000efa0a07221 */ /* 0x000fe20000010000 */
[----:B------:R-:W-:Y:S01]  /*1430*/  HADD2.F32 R235, -RZ, R177.H0_H0 ;  /* 0x200000b1ffeb7230 */ /* 0x000fe20000004100 */
[-C--:B------:R-:W-:Y:S01]  /*1440*/  FFMA.FTZ R164, R240, R239.reuse, R164 ;  /* 0x000000eff0a47223 */ /* 0x080fe200000100a4 */
[----:B------:R-:W-:Y:S01]  /*1450*/  HADD2.F32 R234, -RZ, R173.H1_H1 ;  /* 0x300000adffea7230 */ /* 0x000fe20000004100 */
[----:B------:R-:W-:Y:S01]  /*1460*/  FADD.FTZ R238, -R212, R238 ;  /* 0x000000eed4ee7221 */ /* 0x000fe20000010100 */
[----:B------:R-:W-:Y:S01]  /*1470*/  HADD2.F32 R177, -RZ, R177.H1_H1 ;  /* 0x300000b1ffb17230 */ /* 0x000fe20000004100 */
[----:B------:R-:W-:Y:S01]  /*1480*/  FMUL.FTZ R239, R36, R239 ;  /* 0x000000ef24ef7220 */ /* 0x000fe20000410000 */
[----:B------:R-:W-:Y:S01]  /*1490*/  HADD2.F32 R228, -RZ, R175.H0_H0 ;  /* 0x200000afffe47230 */ /* 0x000fe20000004100 */
[C---:B------:R-:W-:Y:S01]  /*14a0*/  FMUL.FTZ R236, R2.reuse, R236 ;  /* 0x000000ec02ec7220 */ /* 0x040fe20000410000 */
[----:B------:R-:W-:Y:S01]  /*14b0*/  HADD2.F32 R231, -RZ, R178.H0_H0 ;  /* 0x200000b2ffe77230 */ /* 0x000fe20000004100 */
[----:B------:R-:W-:Y:S01]  /*14c0*/  FMUL.FTZ R238, R2, R238 ;  /* 0x000000ee02ee7220 */ /* 0x000fe20000410000 */
[----:B------:R-:W-:Y:S01]  /*14d0*/  HADD2.F32 R230, -RZ, R174.H1_H1 ;  /* 0x300000aeffe67230 */ /* 0x000fe20000004100 */
        /* <DEDUP_REMOVED lines=51> */
.L_x_8066:
[----:B------:R-:W-:Y:S05]  /*1810*/  BSYNC B1 ;  /* 0x0000000000017941 */ /* 0x000fea0003800000 */
.L_x_8065:
        /* <DEDUP_REMOVED lines=9> */
[----:B------:R-:W-:-:S12]  /*18b0*/  HFMA2.MMA R24, -RZ, RZ, 0, 4.76837158203125e-07 ;  /* 0x00000008ff187435 */ /* 0x000fd800000001ff */
        /* <DEDUP_REMOVED lines=8> */
[----:B------:R-:W-:Y:S01]  /*1940*/  IADD3 R219, R219, 0x80, RZ ;  /* 0x00000080dbdb7810 */ /* 0x000fe20007ffe0ff */
[--C-:B--2---:R-:W-:Y:S02]  /*1950*/  HADD2.F32 R178, -RZ, R16.reuse.H0_H0 ;  /* 0x20000010ffb27230 */ /* 0x104fe40000004100 */
[----:B------:R-:W-:Y:S02]  /*1960*/  HADD2.F32 R179, -RZ, R16.H1_H1 ;  /* 0x30000010ffb37230 */ /* 0x000fe40000004100 */
[----:B------:R-:W-:Y:S01]  /*1970*/  HADD2.F32 R176, -RZ, R17.H0_H0 ;  /* 0x20000011ffb07230 */ /* 0x000fe20000004100 */
[----:B------:R-:W-:Y:S01]  /*1980*/  FADD.FTZ R16, -R175, R178 ;  /* 0x000000b2af107221 */ /* 0x000fe20000010100 */
[----:B---3--:R-:W-:-:S02]  /*1990*/  HADD2.F32 R227, -RZ, R20.H0_H0 ;  /* 0x20000014ffe37230 */ /* 0x008fc40000004100 */
[--C-:B0-----:R-:W-:Y:S01]  /*19a0*/  HADD2.F32 R172, -RZ, R18.reuse.H0_H0 ;  /* 0x20000012ffac7230 */ /* 0x101fe20000004100 */
[----:B------:R-:W-:Y:S01]  /*19b0*/  FMUL.FTZ R16, R2, R16 ;  /* 0x0000001002107220 */ /* 0x000fe20000410000 */
[----:B------:R-:W-:Y:S01]  /*19c0*/  HADD2.F32 R173, -RZ, R18.H1_H1 ;  /* 0x30000012ffad7230 */ /* 0x000fe20000004100 */
[C---:B------:R-:W-:Y:S01]  /*19d0*/  FADD.FTZ R18, -R175.reuse, R176 ;  /* 0x000000b0af127221 */ /* 0x040fe20000010100 */
[----:B------:R-:W-:Y:S01]  /*19e0*/  HADD2.F32 R177, -RZ, R17.H1_H1 ;  /* 0x30000011ffb17230 */ /* 0x000fe20000004100 */
[----:B------:R-:W-:Y:S01]  /*19f0*/  FADD.FTZ R120, R120, R227 ;  /* 0x000000e378787221 */ /* 0x000fe20000010000 */
[----:B------:R-:W-:Y:S01]  /*1a00*/  HADD2.F32 R20, -RZ, R20.H1_H1 ;  /* 0x30000014ff147230 */ /* 0x000fe20000004100 */
[-C--:B------:R-:W-:Y:S01]  /*1a10*/  FFMA.FTZ R80, R16, R227.reuse, R80 ;  /* 0x000000e310507223 */ /* 0x080fe20000010050 */
[----:B------:R-:W-:Y:S01]  /*1a20*/  HADD2.F32 R221, -RZ, R21.H0_H0 ;  /* 0x20000015ffdd7230 */ /* 0x000fe20000004100 */
[----:B------:R-:W-:Y:S01]  /*1a30*/  FADD.FTZ R17, -R175, R179 ;  /* 0x000000b3af117221 */ /* 0x000fe20000010100 */
[--C-:B------:R-:W-:Y:S01]  /*1a40*/  HADD2.F32 R174, -RZ, R19.reuse.H0_H0 ;  /* 0x20000013ffae7230 */ /* 0x100fe20000004100 */
[----:B------:R-:W-:Y:S01]  /*1a50*/  FMUL.FTZ R227, R44, R227 ;  /* 0x000000e32ce37220 */ /* 0x000fe20000410000 */
[----:B------:R-:W-:Y:S01]  /*1a60*/  HADD2.F32 R24, -RZ, R19.H1_H1 ;  /* 0x30000013ff187230 */ /* 0x000fe20000004100 */
[C---:B------:R-:W-:Y:S01]  /*1a70*/  FMUL.FTZ R18, R2.reuse, R18 ;  /* 0x0000001202127220 */ /* 0x040fe20000410000 */
[----:B------:R-:W-:Y:S01]  /*1a80*/  HADD2.F32 R21, -RZ, R21.H1_H1 ;  /* 0x30000015ff157230 */ /* 0x000fe20000004100 */
[----:B------:R-:W-:Y:S01]  /*1a90*/  FMUL.FTZ R17, R2, R17 ;  /* 0x0000001102117220 */ /* 0x000fe20000410000 */
[--C-:B------:R-:W-:Y:S01]  /*1aa0*/  HADD2.F32 R218, -RZ, R22.reuse.H0_H0 ;  /* 0x20000016ffda7230 */ /* 0x100fe20000004100 */
[----:B------:R-:W-:Y:S01]  /*1ab0*/  FMUL.FTZ R222, R45, R20 ;  /* 0x000000142dde7220 */ /* 0x000fe20000410000 */
[----:B------:R-:W-:Y:S01]  /*1ac0*/  HADD2.F32 R22, -RZ, R22.H1_H1 ;  /* 0x30000016ff167230 */ /* 0x000fe20000004100 */
[----:B------:R-:W-:Y:S01]  /*1ad0*/  FADD.FTZ R214, R214, R227 ;  /* 0x000000e3d6d67221 */ /* 0x000fe20000010000 */
[----:B------:R-:W-:Y:S01]  /*1ae0*/  HADD2.F32 R216, -RZ, R23.H0_H0 ;  /* 0x20000017ffd87230 */ /* 0x000fe20000004100 */
        /* <DEDUP_REMOVED lines=29> */
[----:B------:R-:W-:Y:S01]  /*1cc0*/  HADD2.F32 R24, -RZ, R23.H1_H1 ;  /* 0x30000017ff187230 */ /* 0x000fe20000004100 */
        /* <DEDUP_REMOVED lines=16> */
.L_x_8068:
[----:B------:R-:W-:Y:S05]  /*1dd0*/  BSYNC B1 ;  /* 0x0000000000017941 */ /* 0x000fea0003800000 */
.L_x_8067:
        /* <DEDUP_REMOVED lines=9> */
[----:B------:R-:W-:-:S12]  /*1e70*/  HFMA2.MMA R186, -RZ, RZ, 0, 4.76837158203125e-07 ;  /* 0x00000008ffba7435 */ /* 0x000fd800000001ff */
        /* <DEDUP_REMOVED lines=8> */
[----:B------:R-:W-:Y:S01]  /*1f00*/  IADD3 R219, R219, 0x80, RZ ;  /* 0x00000080dbdb7810 */ /* 0x000fe20007ffe0ff */
[----:B--2---:R-:W-:Y:S02]  /*1f10*/  HADD2.F32 R26, -RZ, R172.H0_H0 ;  /* 0x200000acff1a7230 */ /* 0x004fe40000004100 */
[----:B------:R-:W-:-:S02]  /*1f20*/  HADD2.F32 R190, -RZ, R173.H0_H0 ;  /* 0x200000adffbe7230 */ /* 0x000fc40000004100 */
[----:B------:R-:W-:Y:S01]  /*1f30*/  HADD2.F32 R27, -RZ, R172.H1_H1 ;  /* 0x300000acff1b7230 */ /* 0x000fe20000004100 */
[C---:B------:R-:W-:Y:S01]  /*1f40*/  FADD.FTZ R26, -R201.reuse, R26 ;  /* 0x0000001ac91a7221 */ /* 0x040fe20000010100 */
[--C-:B------:R-:W-:Y:S01]  /*1f50*/  HADD2.F32 R194, -RZ, R174.reuse.H0_H0 ;  /* 0x200000aeffc27230 */ /* 0x100fe20000004100 */
[C---:B------:R-:W-:Y:S01]  /*1f60*/  FADD.FTZ R190, -R201.reuse, R190 ;  /* 0x000000bec9be7221 */ /* 0x040fe20000010100 */
[----:B------:R-:W-:Y:S01]  /*1f70*/  HADD2.F32 R192, -RZ, R173.H1_H1 ;  /* 0x300000adffc07230 */ /* 0x000fe20000004100 */
[C---:B------:R-:W-:Y:S01]  /*1f80*/  FMUL.FTZ R26, R2.reuse, R26 ;  /* 0x0000001a021a7220 */ /* 0x040fe20000410000 */
[--C-:B------:R-:W-:Y:S01]  /*1f90*/  HADD2.F32 R199, -RZ, R175.reuse.H0_H0 ;  /* 0x200000afffc77230 */ /* 0x100fe20000004100 */
[C---:B------:R-:W-:Y:S01]  /*1fa0*/  FADD.FTZ R27, -R201.reuse, R27 ;  /* 0x0000001bc91b7221 */ /* 0x040fe20000010100 */
[----:B------:R-:W-:Y:S01]  /*1fb0*/  HADD2.F32 R197, -RZ, R174.H1_H1 ;  /* 0x300000aeffc57230 */ /* 0x000fe20000004100 */
[C---:B------:R-:W-:Y:S01]  /*1fc0*/  FMUL.FTZ R190, R2.reuse, R190 ;  /* 0x000000be02be7220 */ /* 0x040fe20000410000 */
[----:B------:R-:W-:Y:S01]  /*1fd0*/  HADD2.F32 R175, -RZ, R175.H1_H1 ;  /* 0x300000afffaf7230 */ /* 0x000fe20000004100 */
        /* <DEDUP_REMOVED lines=59> */
.L_x_8070:
[----:B------:R-:W-:Y:S05]  /*2390*/  BSYNC B1 ;  /* 0x0000000000017941 */ /* 0x000fea0003800000 */
.L_x_8069:
        /* <DEDUP_REMOVED lines=16> */
[--C-:B--2---:R-:W-:Y:S02]  /*24a0*/  HADD2.F32 R14, -RZ, R172.reuse.H0_H0 ;  /* 0x200000acff0e7230 */ /* 0x104fe40000004100 */
[----:B------:R-:W-:Y:S02]  /*24b0*/  HADD2.F32 R224, -RZ, R172.H1_H1 ;  /* 0x300000acffe07230 */ /* 0x000fe40000004100 */
[--C-:B------:R-:W-:Y:S01]  /*24c0*/  HADD2.F32 R172, -RZ, R173.reuse.H0_H0 ;  /* 0x200000adffac7230 */ /* 0x100fe20000004100 */
[C---:B------:R-:W-:Y:S01]  /*24d0*/  FADD.FTZ R241, -R9.reuse, R14 ;  /* 0x0000000e09f17221 */ /* 0x040fe20000010100 */
[----:B------:R-:W-:Y:S01]  /*24e0*/  HADD2.F32 R204, -RZ, R173.H1_H1 ;  /* 0x300000adffcc7230 */ /* 0x000fe20000004100 */
[C---:B------:R-:W-:Y:S01]  /*24f0*/  FADD.FTZ R224, -R9.reuse, R224 ;  /* 0x000000e009e07221 */ /* 0x040fe20000010100 */
[--C-:B------:R-:W-:Y:S01]  /*2500*/  HADD2.F32 R8, -RZ, R175.reuse.H0_H0 ;  /* 0x200000afff087230 */ /* 0x100fe20000004100 */
[C---:B------:R-:W-:Y:S01]  /*2510*/  FMUL.FTZ R241, R2.reuse, R241 ;  /* 0x000000f102f17220 */ /* 0x040fe20000410000 */
[--C-:B------:R-:W-:Y:S01]  /*2520*/  HADD2.F32 R208, -RZ, R174.reuse.H0_H0 ;  /* 0x200000aeffd07230 */ /* 0x100fe20000004100 */
[C---:B------:R-:W-:Y:S01]  /*2530*/  FADD.FTZ R203, -R9.reuse, R172 ;  /* 0x000000ac09cb7221 */ /* 0x040fe20000010100 */
[----:B------:R-:W-:Y:S01]  /*2540*/  HADD2.F32 R174, -RZ, R174.H1_H1 ;  /* 0x300000aeffae7230 */ /* 0x000fe20000004100 */
[C---:B------:R-:W-:Y:S01]  /*2550*/  FADD.FTZ R204, -R9.reuse, R204 ;  /* 0x000000cc09cc7221 */ /* 0x040fe20000010100 */
[----:B------:R-:W-:Y:S01]  /*2560*/  HADD2.F32 R10, -RZ, R175.H1_H1 ;  /* 0x300000afff0a7230 */ /* 0x000fe20000004100 */
[C---:B------:R-:W-:Y:S01]  /*2570*/  FMUL.FTZ R203, R2.reuse, R203 ;  /* 0x000000cb02cb7220 */ /* 0x040fe20000410000 */
[--C-:B---3--:R-:W-:Y:S01]  /*2580*/  HADD2.F32 R226, -RZ, R176.reuse.H0_H0 ;  /* 0x200000b0ffe27230 */ /* 0x108fe20000004100 */
[----:B------:R-:W-:Y:S01]  /*2590*/  FMUL.FTZ R224, R2, R224 ;  /* 0x000000e002e07220 */ /* 0x000fe20000410000 */
[----:B------:R-:W-:Y:S01]  /*25a0*/  HADD2.F32 R176, -RZ, R176.H1_H1 ;  /* 0x300000b0ffb07230 */ /* 0x000fe20000004100 */
[----:B------:R-:W-:Y:S01]  /*25b0*/  FADD.FTZ R13, -R9, R8 ;  /* 0x00000008090d7221 */ /* 0x000fe20000010100 */
[--C-:B------:R-:W-:Y:S01]  /*25c0*/  HADD2.F32 R205, -RZ, R177.reuse.H0_H0 ;  /* 0x200000b1ffcd7230 */ /* 0x100fe20000004100 */
[----:B------:R-:W-:Y:S01]  /*25d0*/  FADD.FTZ R136, R136, R226 ;  /* 0x000000e288887221 */ /* 0x000fe20000010000 */
[----:B------:R-:W-:Y:S01]  /*25e0*/  HADD2.F32 R8, -RZ, R177.H1_H1 ;  /* 0x300000b1ff087230 */ /* 0x000fe20000004100 */
[-C--:B------:R-:W-:Y:S01]  /*25f0*/  FFMA.FTZ R96, R241, R226.reuse, R96 ;  /* 0x000000e2f1607223 */ /* 0x080fe20000010060 */
[--C-:B0-----:R-:W-:Y:S01]  /*2600*/  HADD2.F32 R7, -RZ, R178.reuse.H0_H0 ;  /* 0x200000b2ff077230 */ /* 0x101fe20000004100 */
[----:B------:R-:W-:Y:S01]  /*2610*/  FMUL.FTZ R226, R60, R226 ;  /* 0x000000e23ce27220 */ /* 0x000fe20000410000 */
[----:B------:R-:W-:Y:S01]  /*2620*/  HADD2.F32 R14, -RZ, R178.H1_H1 ;  /* 0x300000b2ff0e7230 */ /* 0x000fe20000004100 */
[----:B------:R-:W-:Y:S01]  /*2630*/  FMUL.FTZ R223, R61, R176 ;  /* 0x000000b03ddf7220 */ /* 0x000fe20000410000 */
[----:B------:R-:W-:Y:S01]  /*2640*/  HADD2.F32 R6, -RZ, R179.H0_H0 ;  /* 0x200000b3ff067230 */ /* 0x000fe20000004100 */
        /* <DEDUP_REMOVED lines=22> */
[----:B------:R-:W-:Y:S01]  /*27b0*/  FADD.FTZ R9, -R9, R10 ;  /* 0x0000000a09097221 */ /* 0x000fe20000010100 */
[----:B------:R-:W-:Y:S01]  /*27c0*/  HADD2.F32 R10, -RZ, R179.H1_H1 ;  /* 0x300000b3ff0a7230 */ /* 0x000fe20000004100 */
        /* <DEDUP_REMOVED lines=21> */
.L_x_8062:
[----:B------:R-:W-:Y:S05]  /*2920*/  BSYNC B0 ;  /* 0x0000000000007941 */ /* 0x000fea0003800000 */
.L_x_8052:
        /* <DEDUP_REMOVED lines=9> */
.L_x_8204:
        /* <DEDUP_REMOVED lines=18> */
.L_x_8205:
[----:B0-----:R-:W-:Y:S01]  /*2ae0*/  FADD.FTZ R173, R173, R174 ;  /* 0x000000aeadad7221 */ /* 0x001fe20000010000 */
[----:B--2---:R-:W-:Y:S01]  /*2af0*/  @!P3 LOP3.LUT R174, R177, 0x3, RZ, 0xc0, !PT ;  /* 0x00000003b1aeb812 */ /* 0x004fe200078ec0ff */
[----:B---3--:R-:W-:Y:S01]  /*2b00*/  FADD.FTZ R172, R176, R175 ;  /* 0x000000afb0ac7221 */ /* 0x008fe20000010000 */
[----:B------:R-:W0:Y:S01]  /*2b10*/  S2R R178, SR_TID.X ;  /* 0x0000000000b27919 */ /* 0x000e220000002100 */
[----:B------:R-:W-:Y:S01]  /*2b20*/  WARPSYNC 0xffffffff ;  /* 0xffffffff00007948 */ /* 0x000fe20003800000 */
[----:B------:R-:W-:Y:S01]  /*2b30*/  @!P3 IADD3 R174, R15, R174, RZ ;  /* 0x000000ae0faeb210 */ /* 0x000fe20007ffe0ff */
[----:B------:R-:W-:Y:S01]  /*2b40*/  BSSY B0, `(.L_x_8073) ;  /* 0x00000e6000007945 */ /* 0x000fe20003800000 */
[----:B------:R-:W-:-:S03]  /*2b50*/  LOP3.LUT P4, RZ, R0, 0xffffff80, RZ, 0xc0, !PT ;  /* 0xffffff8000ff7812 */ /* 0x000fc6000788c0ff */
[----:B------:R-:W-:Y:S04]  /*2b60*/  @!P3 STS.64 [R174.X8+0x5000], R172 ;  /* 0x005000acae00b388 */ /* 0x000fe80000008a00 */
[----:B------:R-:W-:Y:S01]  /*2b70*/  BAR.SYNC.DEFER_BLOCKING 0x0 ;  /* 0x0000000000007b1d */ /* 0x000fe20000010000 */
[----:B------:R-:W-:-:S13]  /*2b80*/  ISETP.GE.AND P3, PT, R12, 0x1, PT ;  /* 0x000000010c00780c */ /* 0x000fda0003f66270 */
[----:B------:R-:W-:-:S05]  /*2b90*/  @P3 IADD3 R12, R12, -0x1, RZ ;  /* 0xffffffff0c0c3810 */ /* 0x000fca0007ffe0ff */
[----:B------:R-:W-:-:S05]  /*2ba0*/  @P3 IMAD R12, R12, c[0x0][0x168], RZ ;  /* 0x00005a000c0c3a24 */ /* 0x000fca00078e02ff */
[----:B------:R-:W-:-:S04]  /*2bb0*/  @P3 SHF.R.S32.HI R11, RZ, 0x1f, R12 ;  /* 0x0000001fff0b3819 */ /* 0x000fc8000001140c */
[----:B------:R-:W-:Y:S02]  /*2bc0*/  @P3 LEA.HI R175, R11, R12, RZ, 0x3 ;  /* 0x0000000c0baf3211 */ /* 0x000fe400078f18ff */
[----:B0-----:R-:W-:Y:S02]  /*2bd0*/  @P3 LOP3.LUT R12, R178, 0x7f, RZ, 0xc0, !PT ;  /* 0x0000007fb20c3812 */ /* 0x001fe400078ec0ff */
[----:B------:R-:W-:Y:S02]  /*2be0*/  MOV R11, RZ ;  /* 0x000000ff000b7202 */ /* 0x000fe40000000f00 */
[----:B------:R-:W-:Y:S02]  /*2bf0*/  @P3 LEA.HI.SX32 R11, R175, R12, 0x1d ;  /* 0x0000000caf0b3211 */ /* 0x000fe400078feaff */
        /* <DEDUP_REMOVED lines=23> */
.L_x_8076:
        /* <DEDUP_REMOVED lines=10> */
[----:B-----5:R-:W-:-:S05]  /*2e10*/  @P4 HADD2.F32 R172, -RZ, R144.H0_H0 ;  /* 0x20000090ffac4230 */ /* 0x020fca0000004100 */
[----:B------:R-:W-:Y:S02]  /*2e20*/  @P4 FADD.FTZ R173, R173, R172 ;  /* 0x000000acadad4221 */ /* 0x000fe40000010000 */
.L_x_8077:
[----:B------:R-:W-:Y:S05]  /*2e30*/  BSYNC B1 ;  /* 0x0000000000017941 */ /* 0x000fea0003800000 */
.L_x_8075:
        /* <DEDUP_REMOVED lines=16> */
.L_x_8079:
        /* <DEDUP_REMOVED lines=10> */
.L_x_8080:
[----:B------:R-:W-:Y:S05]  /*2fe0*/  BSYNC B1 ;  /* 0x0000000000017941 */ /* 0x000fea0003800000 */
.L_x_8078:
        /* <DEDUP_REMOVED lines=14> */
.L_x_8082:
[----:B------:R-:W2:Y:S01]  /*30d0*/  LDL R174, [R1] ;  /* 0x0000000001ae7983 */ /* 0x000ea20000100800 */
        /* <DEDUP_REMOVED lines=8> */
.L_x_8083:
[----:B------:R-:W-:Y:S05]  /*3160*/  BSYNC B1 ;  /* 0x0000000000017941 */ /* 0x000fea0003800000 */
.L_x_8081:
        /* <DEDUP_REMOVED lines=14> */
.L_x_8085:
[----:B------:R-:W0:Y:S02]  /*3250*/  LDC.U8 R172, c[0x0][0x1f0] ;  /* 0x00007c00ffac7b82 */ /* 0x000e240000000000 */
[----:B0-----:R-:W-:-:S04]  /*3260*/  ISETP.NE.AND P6, PT, R172, RZ, PT ;  /* 0x000000ffac00720c */ /* 0x001fc80003fc5270 */
[----:B------:R-:W-:-:S05]  /*3270*/  FSEL R172, R12, RZ, !P6 ;  /* 0x000000ff0cac7208 */ /* 0x000fca0007000000 */
[----:B------:R-:W-:Y:S01]  /*3280*/  FFMA.FTZ R173, R251, R15, R172 ;  /* 0x0000000ffbad7223 */ /* 0x000fe200000100ac */
[----:B------:R-:W-:-:S03]  /*3290*/  @P4 HADD2.F32 R172, -RZ, R145.H1_H1 ;  /* 0x30000091ffac4230 */ /* 0x000fc60000004100 */
[----:B------:R-:W-:-:S04]  /*32a0*/  FADD.FTZ R173, R250, -R173 ;  /* 0x800000adfaad7221 */ /* 0x000fc80000010000 */
[----:B------:R-:W-:-:S04]  /*32b0*/  FMUL.FTZ R173, R2, R173 ;  /* 0x000000ad02ad7220 */ /* 0x000fc80000410000 */
[----:B------:R-:W-:Y:S02]  /*32c0*/  @P4 FADD.FTZ R173, R173, R172 ;  /* 0x000000acadad4221 */ /* 0x000fe40000010000 */
.L_x_8086:
[----:B------:R-:W-:Y:S05]  /*32d0*/  BSYNC B1 ;  /* 0x0000000000017941 */ /* 0x000fea0003800000 */
.L_x_8084:
        /* <DEDUP_REMOVED lines=14> */
.L_x_8088:
[----:B------:R-:W0:Y:S02]  /*33c0*/  LDC.U8 R172, c[0x0][0x1f0] ;  /* 0x00007c00ffac7b82 */ /* 0x000e240000000000 */
[----:B0-----:R-:W-:-:S04]  /*33d0*/  ISETP.NE.AND P6, PT, R172, RZ, PT ;  /* 0x000000ffac00720c */ /* 0x001fc80003fc5270 */
[----:B------:R-:W-:-:S05]  /*33e0*/  FSEL R172, R12, RZ, !P6 ;  /* 0x000000ff0cac7208 */ /* 0x000fca0007000000 */
[----:B------:R-:W-:Y:S01]  /*33f0*/  FFMA.FTZ R173, R249, R15, R172 ;  /* 0x0000000ff9ad7223 */ /* 0x000fe200000100ac */
[----:B------:R-:W-:-:S03]  /*3400*/  @P4 HADD2.F32 R172, -RZ, R146.H0_H0 ;  /* 0x20000092ffac4230 */ /* 0x000fc60000004100 */
[----:B------:R-:W-:-:S04]  /*3410*/  FADD.FTZ R173, R248, -R173 ;  /* 0x800000adf8ad7221 */ /* 0x000fc80000010000 */
[----:B------:R-:W-:-:S04]  /*3420*/  FMUL.FTZ R173, R2, R173 ;  /* 0x000000ad02ad7220 */ /* 0x000fc80000410000 */
[----:B------:R-:W-:Y:S02]  /*3430*/  @P4 FADD.FTZ R173, R173, R172 ;  /* 0x000000acadad4221 */ /* 0x000fe40000010000 */
.L_x_8089:
[----:B------:R-:W-:Y:S05]  /*3440*/  BSYNC B1 ;  /* 0x0000000000017941 */ /* 0x000fea0003800000 */
.L_x_8087:
        /* <DEDUP_REMOVED lines=14> */
.L_x_8091:
        /* <DEDUP_REMOVED lines=8> */
.L_x_8092:
[----:B------:R-:W-:Y:S05]  /*35b0*/  BSYNC B1 ;  /* 0x0000000000017941 */ /* 0x000fea0003800000 */
.L_x_8090:
        /* <DEDUP_REMOVED lines=14> */
.L_x_8094:
        /* <DEDUP_REMOVED lines=8> */
.L_x_8095:
[----:B------:R-:W-:Y:S05]  /*3720*/  BSYNC B1 ;  /* 0x0000000000017941 */ /* 0x000fea0003800000 */
.L_x_8093:
        /* <DEDUP_REMOVED lines=14> */
.L_x_8097:
        /* <DEDUP_REMOVED lines=8> */
.L_x_8098:
[----:B------:R-:W-:Y:S05]  /*3890*/  BSYNC B1 ;  /* 0x0000000000017941 */ /* 0x000fea0003800000 */
.L_x_8096:
[----:B------:R-:W-:Y:S01]  /*38a0*/  @P5 F2FP.PACK_AB R172, RZ, R174 ;  /* 0x000000aeffac523e */ /* 0x000fe200000000ff */
        /* <DEDUP_REMOVED lines=8> */
[----:B------:R-:W-:Y:S01]  /*3930*/  @P3 F2FP.PACK_AB R174, RZ, R174 ;  /* 0x000000aeffae323e */ /* 0x000fe200000000ff */
[----:B------:R0:W-:Y:S03]  /*3940*/  @P5 STG.E.128 [R172.64], R76 ;  /* 0x0000004cac005986 */ /* 0x0001e6000c101d04 */
[----:B------:R-:W-:Y:S02]  /*3950*/  @P3 PRMT R115, R115, 0x5410, R174 ;  /* 0x0000541073733816 */ /* 0x000fe400000000ae */
[----:B------:R-:W-:-:S05]  /*3960*/  @P3 MOV R174, 0x10 ;  /* 0x0000001000ae3802 */ /* 0x000fca0000000f00 */
[C---:B0-----:R-:W-:Y:S01]  /*3970*/  @P3 IMAD.WIDE.U32 R172, R11.reuse, R174, c[0x0][0x248] ;  /* 0x000092000bac3625 */ /* 0x041fe200078e00ae */
[----:B------:R-:W-:-:S04]  /*3980*/  IADD3 R11, R11, 0x80, RZ ;  /* 0x000000800b0b7810 */ /* 0x000fc80007ffe0ff */
[----:B------:R0:W-:Y:S03]  /*3990*/  @P3 STG.E.128 [R172.64], R112 ;  /* 0x00000070ac003986 */ /* 0x0001e6000c101d04 */
.L_x_8074:
[----:B------:R-:W-:Y:S05]  /*39a0*/  BSYNC B0 ;  /* 0x0000000000007941 */ /* 0x000fea0003800000 */
.L_x_8073:
        /* <DEDUP_REMOVED lines=13> */
.L_x_8102:
        /* <DEDUP_REMOVED lines=12> */
.L_x_8103:
[----:B------:R-:W-:Y:S05]  /*3b40*/  BSYNC B1 ;  /* 0x0000000000017941 */ /* 0x000fea0003800000 */
.L_x_8101:
        /* <DEDUP_REMOVED lines=12> */
[----:B------:R-:W-:Y:S01]  /*3c10*/  HFMA2.MMA R172, -RZ, RZ, 0, 0 ;  /* 0x00000000ffac7435 */ /* 0x000fe200000001ff */
[----:B------:R-:W-:Y:S05]  /*3c20*/  @!P4 BRA `(.L_x_8106) ;  /* 0x000000a00000c947 */ /* 0x000fea0003800000 */
[----:B------:R-:W-:Y:S01]  /*3c30*/  HADD2.F32 R172, -RZ, R28.H1_H1 ;  /* 0x3000001cffac7230 */ /* 0x000fe20000004100 */
[----:B------:R-:W-:Y:S05]  /*3c40*/  BRA `(.L_x_8106) ;  /* 0x0000008000007947 */ /* 0x000fea0003800000 */
.L_x_8105:
        /* <DEDUP_REMOVED lines=8> */
.L_x_8106:
[----:B------:R-:W-:Y:S05]  /*3cd0*/  BSYNC B1 ;  /* 0x0000000000017941 */ /* 0x000fea0003800000 */
.L_x_8104:
        /* <DEDUP_REMOVED lines=14> */
.L_x_8108:
        /* <DEDUP_REMOVED lines=8> */
.L_x_8109:
[----:B------:R-:W-:Y:S05]  /*3e40*/  BSYNC B1 ;  /* 0x0000000000017941 */ /* 0x000fea0003800000 */
.L_x_8107:
        /* <DEDUP_REMOVED lines=14> */
.L_x_8111:
        /* <DEDUP_REMOVED lines=8> */
.L_x_8112:
[----:B------:R-:W-:Y:S05]  /*3fb0*/  BSYNC B1 ;  /* 0x0000000000017941 */ /* 0x000fea0003800000 */
.L_x_8110:
        /* <DEDUP_REMOVED lines=14> */
.L_x_8114:
        /* <DEDUP_REMOVED lines=8> */
.L_x_8115:
[----:B------:R-:W-:Y:S05]  /*4120*/  BSYNC B1 ;  /* 0x0000000000017941 */ /* 0x000fea0003800000 */
.L_x_8113:
        /* <DEDUP_REMOVED lines=14> */
.L_x_8117:
        /* <DEDUP_REMOVED lines=8> */
.L_x_8118:
[----:B------:R-:W-:Y:S05]  /*4290*/  BSYNC B1 ;  /* 0x0000000000017941 */ /* 0x000fea0003800000 */
.L_x_8116:
        /* <DEDUP_REMOVED lines=14> */
.L_x_8120:
        /* <DEDUP_REMOVED lines=8> */
.L_x_8121:
[----:B------:R-:W-:Y:S05]  /*4400*/  BSYNC B1 ;  /* 0x0000000000017941 */ /* 0x000fea0003800000 */
.L_x_8119:
        /* <DEDUP_REMOVED lines=14> */
.L_x_8123:
        /* <DEDUP_REMOVED lines=8> */
.L_x_8124:
[----:B------:R-:W-:Y:S05]  /*4570*/  BSYNC B1 ;  /* 0x0000000000017941 */ /* 0x000fea0003800000 */
.L_x_8122:
        /* <DEDUP_REMOVED lines=16> */
.L_x_8100:
[----:B------:R-:W-:Y:S05]  /*4680*/  BSYNC B0 ;  /* 0x0000000000007941 */ /* 0x000fea0003800000 */
.L_x_8099:
        /* <DEDUP_REMOVED lines=12> */
.L_x_8128:
        /* <DEDUP_REMOVED lines=12> */
.L_x_8129:
[----:B------:R-:W-:Y:S05]  /*4810*/  BSYNC B1 ;  /* 0x0000000000017941 */ /* 0x000fea0003800000 */
.L_x_8127:
        /* <DEDUP_REMOVED lines=16> */
.L_x_8131:
        /* <DEDUP_REMOVED lines=8> */
.L_x_8132:
[----:B------:R-:W-:Y:S05]  /*49a0*/  BSYNC B1 ;  /* 0x0000000000017941 */ /* 0x000fea0003800000 */
.L_x_8130:
        /* <DEDUP_REMOVED lines=14> */
.L_x_8134:
        /* <DEDUP_REMOVED lines=8> */
.L_x_8135:
[----:B------:R-:W-:Y:S05]  /*4b10*/  BSYNC B1 ;  /* 0x0000000000017941 */ /* 0x000fea0003800000 */
.L_x_8133:
        /* <DEDUP_REMOVED lines=14> */
.L_x_8137:
        /* <DEDUP_REMOVED lines=8> */
.L_x_8138:
[----:B------:R-:W-:Y:S05]  /*4c80*/  BSYNC B1 ;  /* 0x0000000000017941 */ /* 0x000fea0003800000 */
.L_x_8136:
        /* <DEDUP_REMOVED lines=14> */
.L_x_8140:
        /* <DEDUP_REMOVED lines=8> */
.L_x_8141:
[----:B------:R-:W-:Y:S05]  /*4df0*/  BSYNC B1 ;  /* 0x0000000000017941 */ /* 0x000fea0003800000 */
.L_x_8139:
        /* <DEDUP_REMOVED lines=14> */
.L_x_8143:
        /* <DEDUP_REMOVED lines=8> */
.L_x_8144:
[----:B------:R-:W-:Y:S05]  /*4f60*/  BSYNC B1 ;  /* 0x0000000000017941 */ /* 0x000fea0003800000 */
.L_x_8142:
        /* <DEDUP_REMOVED lines=14> */
.L_x_8146:
        /* <DEDUP_REMOVED lines=8> */
.L_x_8147:
[----:B------:R-:W-:Y:S05]  /*50d0*/  BSYNC B1 ;  /* 0x0000000000017941 */ /* 0x000fea0003800000 */
.L_x_8145:
        /* <DEDUP_REMOVED lines=14> */
.L_x_8149:
        /* <DEDUP_REMOVED lines=8> */
.L_x_8150:
[----:B------:R-:W-:Y:S05]  /*5240*/  BSYNC B1 ;  /* 0x0000000000017941 */ /* 0x000fea0003800000 */
.L_x_8148:
        /* <DEDUP_REMOVED lines=16> */
.L_x_8126:
[----:B------:R-:W-:Y:S05]  /*5350*/  BSYNC B0 ;  /* 0x0000000000007941 */ /* 0x000fea0003800000 */
.L_x_8125:
        /* <DEDUP_REMOVED lines=12> */
.L_x_8154:
        /* <DEDUP_REMOVED lines=12> */
.L_x_8155:
[----:B------:R-:W-:Y:S05]  /*54e0*/  BSYNC B1 ;  /* 0x0000000000017941 */ /* 0x000fea0003800000 */
.L_x_8153:
        /* <DEDUP_REMOVED lines=16> */
.L_x_8157:
        /* <DEDUP_REMOVED lines=8> */
.L_x_8158:
[----:B------:R-:W-:Y:S05]  /*5670*/  BSYNC B1 ;  /* 0x0000000000017941 */ /* 0x000fea0003800000 */
.L_x_8156:
        /* <DEDUP_REMOVED lines=14> */
.L_x_8160:
        /* <DEDUP_REMOVED lines=8> */
.L_x_8161:
[----:B------:R-:W-:Y:S05]  /*57e0*/  BSYNC B1 ;  /* 0x0000000000017941 */ /* 0x000fea0003800000 */
.L_x_8159:
        /* <DEDUP_REMOVED lines=14> */
.L_x_8163:
        /* <DEDUP_REMOVED lines=8> */
.L_x_8164:
[----:B------:R-:W-:Y:S05]  /*5950*/  BSYNC B1 ;  /* 0x0000000000017941 */ /* 0x000fea0003800000 */
.L_x_8162:
        /* <DEDUP_REMOVED lines=14> */
.L_x_8166:
        /* <DEDUP_REMOVED lines=8> */
.L_x_8167:
[----:B------:R-:W-:Y:S05]  /*5ac0*/  BSYNC B1 ;  /* 0x0000000000017941 */ /* 0x000fea0003800000 */
.L_x_8165:
        /* <DEDUP_REMOVED lines=14> */
.L_x_8169:
        /* <DEDUP_REMOVED lines=8> */
.L_x_8170:
[----:B------:R-:W-:Y:S05]  /*5c30*/  BSYNC B1 ;  /* 0x0000000000017941 */ /* 0x000fea0003800000 */
.L_x_8168:
        /* <DEDUP_REMOVED lines=14> */
.L_x_8172:
        /* <DEDUP_REMOVED lines=8> */
.L_x_8173:
[----:B------:R-:W-:Y:S05]  /*5da0*/  BSYNC B1 ;  /* 0x0000000000017941 */ /* 0x000fea0003800000 */
.L_x_8171:
        /* <DEDUP_REMOVED lines=14> */
.L_x_8175:
        /* <DEDUP_REMOVED lines=8> */
.L_x_8176:
[----:B------:R-:W-:Y:S05]  /*5f10*/  BSYNC B1 ;  /* 0x0000000000017941 */ /* 0x000fea0003800000 */
.L_x_8174:
        /* <DEDUP_REMOVED lines=16> */
.L_x_8152:
[----:B------:R-:W-:Y:S05]  /*6020*/  BSYNC B0 ;  /* 0x0000000000007941 */ /* 0x000fea0003800000 */
.L_x_8151:
        /* <DEDUP_REMOVED lines=13> */
.L_x_8180:
        /* <DEDUP_REMOVED lines=12> */
.L_x_8181:
[----:B------:R-:W-:Y:S05]  /*61c0*/  BSYNC B1 ;  /* 0x0000000000017941 */ /* 0x000fea0003800000 */
.L_x_8179:
        /* <DEDUP_REMOVED lines=16> */
.L_x_8183:
        /* <DEDUP_REMOVED lines=8> */
.L_x_8184:
[----:B------:R-:W-:Y:S05]  /*6350*/  BSYNC B1 ;  /* 0x0000000000017941 */ /* 0x000fea0003800000 */
.L_x_8182:
        /* <DEDUP_REMOVED lines=14> */
.L_x_8186:
        /* <DEDUP_REMOVED lines=8> */
.L_x_8187:
[----:B------:R-:W-:Y:S05]  /*64c0*/  BSYNC B1 ;  /* 0x0000000000017941 */ /* 0x000fea0003800000 */
.L_x_8185:
        /* <DEDUP_REMOVED lines=14> */
.L_x_8189:
        /* <DEDUP_REMOVED lines=8> */
.L_x_8190:
[----:B------:R-:W-:Y:S05]  /*6630*/  BSYNC B1 ;  /* 0x0000000000017941 */ /* 0x000fea0003800000 */
.L_x_8188:
        /* <DEDUP_REMOVED lines=14> */
.L_x_8192:
        /* <DEDUP_REMOVED lines=8> */
.L_x_8193:
[----:B------:R-:W-:Y:S05]  /*67a0*/  BSYNC B1 ;  /* 0x0000000000017941 */ /* 0x000fea0003800000 */
.L_x_8191:
        /* <DEDUP_REMOVED lines=14> */
.L_x_8195:
        /* <DEDUP_REMOVED lines=8> */
.L_x_8196:
[----:B------:R-:W-:Y:S05]  /*6910*/  BSYNC B1 ;  /* 0x0000000000017941 */ /* 0x000fea0003800000 */
.L_x_8194:
        /* <DEDUP_REMOVED lines=14> */
.L_x_8198:
        /* <DEDUP_REMOVED lines=8> */
.L_x_8199:
[----:B------:R-:W-:Y:S05]  /*6a80*/  BSYNC B1 ;  /* 0x0000000000017941 */ /* 0x000fea0003800000 */
.L_x_8197:
        /* <DEDUP_REMOVED lines=14> */
.L_x_8201:
        /* <DEDUP_REMOVED lines=8> */
.L_x_8202:
[----:B------:R-:W-:Y:S05]  /*6bf0*/  BSYNC B1 ;  /* 0x0000000000017941 */ /* 0x000fea0003800000 */
.L_x_8200:
[----:B------:R-:W-:Y:S01]  /*6c00*/  @P3 FMUL.FTZ R12, R2, c[0x0][0x1ec] ;  /* 0x00007b00020c3a20 */ /* 0x000fe20000410000 */
[----:B------:R-:W-:Y:S02]  /*6c10*/  @P3 LOP3.LUT P2, RZ, R189, 0xff000000, RZ, 0xc0, !PT ;  /* 0xff000000bdff3812 */ /* 0x000fe4000784c0ff */
[----:B------:R-:W-:Y:S01]  /*6c20*/  @P5 MOV R173, 0x10 ;  /* 0x0000001000ad5802 */ /* 0x000fe20000000f00 */
[----:B------:R-:W-:Y:S01]  /*6c30*/  @P3 FMUL.FTZ R12, R12, c[0x0][0x1e8] ;  /* 0x00007a000c0c3a20 */ /* 0x000fe20000410000 */
[----:B------:R-:W-:-:S03]  /*6c40*/  @P5 F2FP.PACK_AB R2, RZ, R2 ;  /* 0x00000002ff02523e */ /* 0x000fc600000000ff */
[----:B------:R-:W-:Y:S01]  /*6c50*/  @P5 IMAD.WIDE.U32 R172, R4, R173, c[0x0][0x258] ;  /* 0x0000960004ac5625 */ /* 0x000fe200078e00ad */
[----:B------:R-:W-:Y:S02]  /*6c60*/  @P3 FSEL R12, R12, RZ, P2 ;  /* 0x000000ff0c0c3208 */ /* 0x000fe40001000000 */
[----:B------:R-:W-:Y:S02]  /*6c70*/  @P5 PRMT R79, R79, 0x5410, R2 ;  /* 0x000054104f4f5816 */ /* 0x000fe40000000002 */
[----:B------:R-:W-:Y:S02]  /*6c80*/  @P3 MOV R2, 0x10 ;  /* 0x0000001000023802 */ /* 0x000fe40000000f00 */
[----:B------:R-:W-:Y:S01]  /*6c90*/  @P3 F2FP.PACK_AB R12, RZ, R12 ;  /* 0x0000000cff0c323e */ /* 0x000fe200000000ff */
[----:B------:R0:W-:Y:S03]  /*6ca0*/  @P5 STG.E.128 [R172.64], R76 ;  /* 0x0000004cac005986 */ /* 0x0001e6000c101d04 */
[----:B------:R-:W-:Y:S01]  /*6cb0*/  @P3 PRMT R115, R115, 0x5410, R12 ;  /* 0x0000541073733816 */ /* 0x000fe2000000000c */
[----:B0-----:R-:W-:-:S05]  /*6cc0*/  @P3 IMAD.WIDE.U32 R172, R11, R2, c[0x0][0x248] ;  /* 0x000092000bac3625 */ /* 0x001fca00078e0002 */
[----:B------:R0:W-:Y:S02]  /*6cd0*/  @P3 STG.E.128 [R172.64], R112 ;  /* 0x00000070ac003986 */ /* 0x0001e4000c101d04 */
.L_x_8178:
[----:B------:R-:W-:Y:S05]  /*6ce0*/  BSYNC B0 ;  /* 0x0000000000007941 */ /* 0x000fea0003800000 */
.L_x_8177:
        /* <DEDUP_REMOVED lines=8> */
.L_x_8051:
[----:B------:R-:W1:Y:S01]  /*6d70*/  S2UR UR6, SR_CTAID.X ;  /* 0x00000000000679c3 */ /* 0x000e620000002500 */
[----:B------:R-:W1:Y:S01]  /*6d80*/  S2R R3, SR_TID.X ;  /* 0x0000000000037919 */ /* 0x000e620000002100 */
[C---:B------:R-:W-:Y:S02]  /*6d90*/  LOP3.LUT P3, RZ, R0.reuse, 0xffffff80, RZ, 0xc0, !PT ;  /* 0xffffff8000ff7812 */ /* 0x040fe4000786c0ff */
[----:B------:R-:W-:Y:S02]  /*6da0*/  ISETP.GE.U32.AND P2, PT, R0, 0x100, PT ;  /* 0x000001000000780c */ /* 0x000fe40003f46070 */
[----:B------:R-:W-:Y:S02]  /*6db0*/  @P0 MOV R13, 0x20 ;  /* 0x00000020000d0802 */ /* 0x000fe40000000f00 */
[----:B------:R-:W-:-:S07]  /*6dc0*/  @P1 MOV R15, 0x20 ;  /* 0x00000020000f1802 */ /* 0x000fce0000000f00 */
[----:B0-----:R-:W-:Y:S02]  /*6dd0*/  @P3 MOV R5, 0x20 ;  /* 0x0000002000053802 */ /* 0x001fe40000000f00 */
        /* <DEDUP_REMOVED lines=43> */
.L_x_8071:
[----:B------:R-:W-:Y:S01]  /*7090*/  HFMA2.MMA R11, -RZ, RZ, 0, 9.5367431640625e-07 ;  /* 0x00000010ff0b7435 */ /* 0x000fe200000001ff */
[----:B0-----:R-:W-:-:S02]  /*70a0*/  MOV R173, R214 ;  /* 0x000000d600ad7202 */ /* 0x001fc40000000f00 */
[----:B------:R-:W-:Y:S02]  /*70b0*/  MOV R206, 0x1f ;  /* 0x0000001f00ce7802 */ /* 0x000fe40000000f00 */
[----:B------:R-:W-:Y:S02]  /*70c0*/  MOV R178, 0xffffffff ;  /* 0xffffffff00b27802 */ /* 0x000fe40000000f00 */
[----:B------:R-:W-:Y:S02]  /*70d0*/  MOV R172, 0x70f0 ;  /* 0x000070f000ac7802 */ /* 0x000fe40000000f00 */
[----:B-----5:R-:W-:Y:S05]  /*70e0*/  CALL.REL.NOINC `($__internal_111_$__cuda_sm70_shflsync_down_p) ;  /* 0x0000046000007944 */ /* 0x020fea0003c00000 */
[----:B-1----:R-:W-:Y:S01]  /*70f0*/  MOV R174, R11 ;  /* 0x0000000b00ae7202 */ /* 0x002fe20000000f00 */
[----:B------:R-:W-:Y:S05]  /*7100*/  BRA `(.L_x_8204) ;  /* 0xffffb8b000007947 */ /* 0x000fea000383ffff */
.L_x_8072:
[----:B------:R-:W-:Y:S01]  /*7110*/  HFMA2.MMA R11, -RZ, RZ, 0, 9.5367431640625e-07 ;  /* 0x00000010ff0b7435 */ /* 0x000fe200000001ff */
[----:B0-----:R-:W-:Y:S02]  /*7120*/  MOV R173, R215 ;  /* 0x000000d700ad7202 */ /* 0x001fe40000000f00 */
[----:B------:R-:W-:Y:S02]  /*7130*/  MOV R206, 0x1f ;  /* 0x0000001f00ce7802 */ /* 0x000fe40000000f00 */
[----:B------:R-:W-:-:S02]  /*7140*/  MOV R178, 0xffffffff ;  /* 0xffffffff00b27802 */ /* 0x000fc40000000f00 */
[----:B------:R-:W-:Y:S02]  /*7150*/  MOV R172, 0x7170 ;  /* 0x0000717000ac7802 */ /* 0x000fe40000000f00 */
[----:B-12--5:R-:W-:Y:S05]  /*7160*/  CALL.REL.NOINC `($__internal_111_$__cuda_sm70_shflsync_down_p) ;  /* 0x000003e000007944 */ /* 0x026fea0003c00000 */
[----:B------:R-:W-:Y:S01]  /*7170*/  FADD.FTZ R174, R174, R214 ;  /* 0x000000d6aeae7221 */ /* 0x000fe20000010000 */
[----:B------:R-:W-:Y:S01]  /*7180*/  MOV R206, 0x1f ;  /* 0x0000001f00ce7802 */ /* 0x000fe20000000f00 */
[----:B-1----:R-:W-:Y:S01]  /*7190*/  FADD.FTZ R175, R215, R11 ;  /* 0x0000000bd7af7221 */ /* 0x002fe20000010000 */
[----:B------:R-:W-:Y:S01]  /*71a0*/  HFMA2.MMA R11, -RZ, RZ, 0, 4.76837158203125e-07 ;  /* 0x00000008ff0b7435 */ /* 0x000fe200000001ff */
[----:B------:R-:W-:Y:S02]  /*71b0*/  MOV R178, 0xffffffff ;  /* 0xffffffff00b27802 */ /* 0x000fe40000000f00 */
[----:B------:R-:W-:Y:S02]  /*71c0*/  MOV R173, R174 ;  /* 0x000000ae00ad7202 */ /* 0x000fe40000000f00 */
[----:B------:R-:W-:Y:S02]  /*71d0*/  MOV R172, 0x71f0 ;  /* 0x000071f000ac7802 */ /* 0x000fe40000000f00 */
[----:B------:R-:W-:Y:S05]  /*71e0*/  CALL.REL.NOINC `($__internal_111_$__cuda_sm70_shflsync_down_p) ;  /* 0x0000036000007944 */ /* 0x000fea0003c00000 */
[----:B-1----:R-:W-:Y:S01]  /*71f0*/  MOV R176, R11 ;  /* 0x0000000b00b07202 */ /* 0x002fe20000000f00 */
[----:B------:R-:W-:Y:S01]  /*7200*/  HFMA2.MMA R11, -RZ, RZ, 0, 4.76837158203125e-07 ;  /* 0x00000008ff0b7435 */ /* 0x000fe200000001ff */
[----:B------:R-:W-:-:S02]  /*7210*/  MOV R173, R175 ;  /* 0x000000af00ad7202 */ /* 0x000fc40000000f00 */
[----:B------:R-:W-:Y:S02]  /*7220*/  MOV R206, 0x1f ;  /* 0x0000001f00ce7802 */ /* 0x000fe40000000f00 */
[----:B------:R-:W-:Y:S02]  /*7230*/  MOV R178, 0xffffffff ;  /* 0xffffffff00b27802 */ /* 0x000fe40000000f00 */
[----:B------:R-:W-:Y:S02]  /*7240*/  MOV R172, 0x7260 ;  /* 0x0000726000ac7802 */ /* 0x000fe40000000f00 */
[----:B------:R-:W-:Y:S05]  /*7250*/  CALL.REL.NOINC `($__internal_111_$__cuda_sm70_shflsync_down_p) ;  /* 0x000002f000007944 */ /* 0x000fea0003c00000 */
[----:B------:R-:W-:Y:S01]  /*7260*/  FADD.FTZ R174, R176, R174 ;  /* 0x000000aeb0ae7221 */ /* 0x000fe20000010000 */
[----:B------:R-:W-:Y:S01]  /*7270*/  MOV R206, 0x1f ;  /* 0x0000001f00ce7802 */ /* 0x000fe20000000f00 */
[----:B-1----:R-:W-:Y:S01]  /*7280*/  FADD.FTZ R175, R175, R11 ;  /* 0x0000000bafaf7221 */ /* 0x002fe20000010000 */
[----:B------:R-:W-:Y:S01]  /*7290*/  HFMA2.MMA R11, -RZ, RZ, 0, 2.384185791015625e-07 ;  /* 0x00000004ff0b7435 */ /* 0x000fe200000001ff */
[----:B------:R-:W-:Y:S02]  /*72a0*/  MOV R178, 0xffffffff ;  /* 0xffffffff00b27802 */ /* 0x000fe40000000f00 */
[----:B------:R-:W-:-:S02]  /*72b0*/  MOV R173, R174 ;  /* 0x000000ae00ad7202 */ /* 0x000fc40000000f00 */
[----:B------:R-:W-:Y:S02]  /*72c0*/  MOV R172, 0x72e0 ;  /* 0x000072e000ac7802 */ /* 0x000fe40000000f00 */
[----:B------:R-:W-:Y:S05]  /*72d0*/  CALL.REL.NOINC `($__internal_111_$__cuda_sm70_shflsync_down_p) ;  /* 0x0000027000007944 */ /* 0x000fea0003c00000 */
[----:B-1----:R-:W-:Y:S01]  /*72e0*/  MOV R176, R11 ;  /* 0x0000000b00b07202 */ /* 0x002fe20000000f00 */
[----:B------:R-:W-:Y:S01]  /*72f0*/  HFMA2.MMA R11, -RZ, RZ, 0, 2.384185791015625e-07 ;  /* 0x00000004ff0b7435 */ /* 0x000fe200000001ff */
[----:B------:R-:W-:Y:S02]  /*7300*/  MOV R173, R175 ;  /* 0x000000af00ad7202 */ /* 0x000fe40000000f00 */
[----:B------:R-:W-:Y:S02]  /*7310*/  MOV R206, 0x1f ;  /* 0x0000001f00ce7802 */ /* 0x000fe40000000f00 */
[----:B------:R-:W-:Y:S02]  /*7320*/  MOV R178, 0xffffffff ;  /* 0xffffffff00b27802 */ /* 0x000fe40000000f00 */
[----:B------:R-:W-:Y:S02]  /*7330*/  MOV R172, 0x7350 ;  /* 0x0000735000ac7802 */ /* 0x000fe40000000f00 */
[----:B------:R-:W-:Y:S05]  /*7340*/  CALL.REL.NOINC `($__internal_111_$__cuda_sm70_shflsync_down_p) ;  /* 0x0000020000007944 */ /* 0x000fea0003c00000 */
[----:B------:R-:W-:Y:S01]  /*7350*/  FADD.FTZ R174, R176, R174 ;  /* 0x000000aeb0ae7221 */ /* 0x000fe20000010000 */
[----:B------:R-:W-:Y:S01]  /*7360*/  MOV R206, 0x1f ;  /* 0x0000001f00ce7802 */ /* 0x000fe20000000f00 */
[----:B-1----:R-:W-:Y:S01]  /*7370*/  FADD.FTZ R176, R175, R11 ;  /* 0x0000000bafb07221 */ /* 0x002fe20000010000 */
[----:B------:R-:W-:Y:S01]  /*7380*/  HFMA2.MMA R11, -RZ, RZ, 0, 1.1920928955078125e-07 ;  /* 0x00000002ff0b7435 */ /* 0x000fe200000001ff */
[----:B------:R-:W-:-:S02]  /*7390*/  MOV R178, 0xffffffff ;  /* 0xffffffff00b27802 */ /* 0x000fc40000000f00 */
[----:B------:R-:W-:Y:S02]  /*73a0*/  MOV R173, R174 ;  /* 0x000000ae00ad7202 */ /* 0x000fe40000000f00 */
[----:B------:R-:W-:Y:S02]  /*73b0*/  MOV R172, 0x73d0 ;  /* 0x000073d000ac7802 */ /* 0x000fe40000000f00 */
[----:B------:R-:W-:Y:S05]  /*73c0*/  CALL.REL.NOINC `($__internal_111_$__cuda_sm70_shflsync_down_p) ;  /* 0x0000018000007944 */ /* 0x000fea0003c00000 */
[----:B-1----:R-:W-:Y:S01]  /*73d0*/  MOV R175, R11 ;  /* 0x0000000b00af7202 */ /* 0x002fe20000000f00 */
[----:B------:R-:W-:Y:S01]  /*73e0*/  HFMA2.MMA R11, -RZ, RZ, 0, 1.1920928955078125e-07 ;  /* 0x00000002ff0b7435 */ /* 0x000fe200000001ff */
[----:B------:R-:W-:Y:S02]  /*73f0*/  MOV R173, R176 ;  /* 0x000000b000ad7202 */ /* 0x000fe40000000f00 */
[----:B------:R-:W-:Y:S02]  /*7400*/  MOV R206, 0x1f ;  /* 0x0000001f00ce7802 */ /* 0x000fe40000000f00 */
[----:B------:R-:W-:Y:S02]  /*7410*/  MOV R178, 0xffffffff ;  /* 0xffffffff00b27802 */ /* 0x000fe40000000f00 */
[----:B------:R-:W-:-:S02]  /*7420*/  MOV R172, 0x7440 ;  /* 0x0000744000ac7802 */ /* 0x000fc40000000f00 */
[----:B------:R-:W-:Y:S05]  /*7430*/  CALL.REL.NOINC `($__internal_111_$__cuda_sm70_shflsync_down_p) ;  /* 0x0000011000007944 */ /* 0x000fea0003c00000 */
[----:B------:R-:W-:Y:S01]  /*7440*/  FADD.FTZ R175, R175, R174 ;  /* 0x000000aeafaf7221 */ /* 0x000fe20000010000 */
[----:B------:R-:W-:Y:S01]  /*7450*/  MOV R206, 0x1f ;  /* 0x0000001f00ce7802 */ /* 0x000fe20000000f00 */
[----:B-1----:R-:W-:Y:S01]  /*7460*/  FADD.FTZ R174, R176, R11 ;  /* 0x0000000bb0ae7221 */ /* 0x002fe20000010000 */
[----:B------:R-:W-:Y:S01]  /*7470*/  HFMA2.MMA R11, -RZ, RZ, 0, 5.9604644775390625e-08 ;  /* 0x00000001ff0b7435 */ /* 0x000fe200000001ff */
[----:B------:R-:W-:-:S02]  /*7480*/  MOV R178, 0xffffffff ;  /* 0xffffffff00b27802 */ /* 0x000fc40000000f00 */
[----:B------:R-:W-:Y:S02]  /*7490*/  MOV R173, R175 ;  /* 0x000000af00ad7202 */ /* 0x000fe40000000f00 */
[----:B------:R-:W-:Y:S02]  /*74a0*/  MOV R172, 0x74c0 ;  /* 0x000074c000ac7802 */ /* 0x000fe40000000f00 */
[----:B------:R-:W-:Y:S05]  /*74b0*/  CALL.REL.NOINC `($__internal_111_$__cuda_sm70_shflsync_down_p) ;  /* 0x0000009000007944 */ /* 0x000fea0003c00000 */
[----:B-1----:R-:W-:Y:S01]  /*74c0*/  MOV R176, R11 ;  /* 0x0000000b00b07202 */ /* 0x002fe20000000f00 */
[----:B------:R-:W-:Y:S01]  /*74d0*/  HFMA2.MMA R11, -RZ, RZ, 0, 5.9604644775390625e-08 ;  /* 0x00000001ff0b7435 */ /* 0x000fe200000001ff */
[----:B------:R-:W-:Y:S02]  /*74e0*/  MOV R173, R174 ;  /* 0x000000ae00ad7202 */ /* 0x000fe40000000f00 */
[----:B------:R-:W-:Y:S02]  /*74f0*/  MOV R206, 0x1f ;  /* 0x0000001f00ce7802 */ /* 0x000fe40000000f00 */
[----:B------:R-:W-:Y:S02]  /*7500*/  MOV R178, 0xffffffff ;  /* 0xffffffff00b27802 */ /* 0x000fe40000000f00 */
[----:B------:R-:W-:-:S02]  /*7510*/  MOV R172, 0x7530 ;  /* 0x0000753000ac7802 */ /* 0x000fc40000000f00 */
[----:B------:R-:W-:Y:S05]  /*7520*/  CALL.REL.NOINC `($__internal_111_$__cuda_sm70_shflsync_down_p) ;  /* 0x0000002000007944 */ /* 0x000fea0003c00000 */
[----:B-1----:R-:W-:Y:S01]  /*7530*/  MOV R173, R11 ;  /* 0x0000000b00ad7202 */ /* 0x002fe20000000f00 */
[----:B------:R-:W-:Y:S05]  /*7540*/  BRA `(.L_x_8205) ;  /* 0xffffb59000007947 */ /* 0x000fea000383ffff */
        .weak           $__internal_111_$__cuda_sm70_shflsync_down_p
        .type           $__internal_111_$__cuda_sm70_shflsync_down_p,@function
        .size           $__internal_111_$__cuda_sm70_shflsync_down_p,(.L_x_14329 - $__internal_111_$__cuda_sm70_shflsync_down_p)
$__internal_111_$__cuda_sm70_shflsync_down_p:
[----:B------:R-:W-:Y:S04]  /*7550*/  WARPSYNC R178 ;  /* 0x000000b200007348 */ /* 0x000fe80003800000 */
[----:B------:R0:W1:Y:S02]  /*7560*/  SHFL.DOWN PT, R11, R173, R11, R206 ;  /* 0x0800000bad0b7389 */ /* 0x00006400000e00ce */
[----:B0-----:R-:W-:-:S06]  /*7570*/  HFMA2.MMA R173, -RZ, RZ, 0, 0 ;  /* 0x00000000ffad7435 */ /* 0x001fcc00000001ff */
[----:B------:R-:W-:Y:S05]  /*7580*/  RET.REL.NODEC R172 `(_ZN10layer_norm13ln_bwd_kernelINS_13Kernel_traitsIf6__halfS2_S2_fjLj5120ELj1ELj1ELj4ELj16ENS_18Kernel_traits_baseILj5120EfS2_S2_S2_fjLj128EEEEELb1ELb0ELb1ELb0EEEvNS_9BwdParamsE) ;  /* 0xffff8a70ac007950 */ /* 0x000fea0003c3ffff */
.L_x_8206:
        /* <DEDUP_REMOVED lines=15> */
.L_x_14329:


//--------------------- .text._ZN10layer_norm22ln_bwd_finalize_kernelINS_22Kernel_traits_finalizeILj5120Ef6__halfS2_S2_fjLb0ELj1024ELj4ENS_18Kernel_traits_baseILj5120EfS2_S2_S2_fjLj1024EEEEELb0ELb1EEEvNS_9BwdParamsE --------------------------
	.section	.text._ZN10layer_norm22ln_bwd_finalize_kernelINS_22Kernel_traits_finalizeILj5120Ef6__halfS2_S2_fjLb0ELj1024ELj4ENS_18Kernel_traits_baseILj5120EfS2_S2_S2_fjLj1024EEEEELb0ELb1EEEvNS_9BwdParamsE,"ax",@progbits
	.sectioninfo	@"SHI_REGISTERS=32"
	.align	128
        .global         _ZN10layer_norm22ln_bwd_finalize_kernelINS_22Kernel_traits_finalizeILj5120Ef6__halfS2_S2_fjLb0ELj1024ELj4ENS_18Kernel_traits_baseILj5120EfS2_S2_S2_fjLj1024EEEEELb0ELb1EEEvNS_9BwdParamsE
        .type           _ZN10layer_norm22ln_bwd_finalize_kernelINS_22Kernel_traits_finalizeILj5120Ef6__halfS2_S2_fjLb0ELj1024ELj4ENS_18Kernel_traits_baseILj5120EfS2_S2_S2_fjLj1024EEEEELb0ELb1EEEvNS_9BwdParamsE,@function
        .size           _ZN10layer_norm22ln_bwd_finalize_kernelINS_22Kernel_traits_finalizeILj5120Ef6__halfS2_S2_fjLb0ELj1024ELj4ENS_18Kernel_traits_baseILj5120EfS2_S2_S2_fjLj1024EEEEELb0ELb1EEEvNS_9BwdParamsE,(.L_x_14330 - _ZN10layer_norm22ln_bwd_finalize_kernelINS_22Kernel_traits_finalizeILj5120Ef6__halfS2_S2_fjLb0ELj1024ELj4ENS_18Kernel_traits_baseILj5120EfS2_S2_S2_fjLj1024EEEEELb0ELb1EEEvNS_9BwdParamsE)
        .other          _ZN10layer_norm22ln_bwd_finalize_kernelINS_22Kernel_traits_finalizeILj5120Ef6__halfS2_S2_fjLb0ELj1024ELj4ENS_18Kernel_traits_baseILj5120EfS2_S2_S2_fjLj1024EEEEELb0ELb1EEEvNS_9BwdParamsE,@"STO_CUDA_ENTRY STV_DEFAULT"
_ZN10layer_norm22ln_bwd_finalize_kernelINS_22Kernel_traits_finalizeILj5120Ef6__halfS2_S2_fjLb0ELj1024ELj4ENS_18Kernel_traits_baseILj5120EfS2_S2_S2_fjLj1024EEEEELb0ELb1EEEvNS_9BwdParamsE:
.text._ZN10layer_norm22ln_bwd_finalize_kernelINS_22Kernel_traits_finalizeILj5120Ef6__halfS2_S2_fjLb0ELj1024ELj4ENS_18Kernel_traits_baseILj5120EfS2_S2_S2_fjLj1024EEEEELb0ELb1EEEvNS_9BwdParamsE:
        /* <DEDUP_REMOVED lines=19> */
.L_x_8217:
        /* <DEDUP_REMOVED lines=27> */
.L_x_8211:
        /* <DEDUP_REMOVED lines=35> */
.L_x_8210:
[----:B------:R-:W-:Y:S05]  /*0510*/  BSYNC B1 ;  /* 0x0000000000017941 */ /* 0x000fea0003800000 */
.L_x_8209:
        /* <DEDUP_REMOVED lines=23> */
.L_x_8213:
[----:B------:R-:W-:Y:S05]  /*0690*/  BSYNC B1 ;  /* 0x0000000000017941 */ /* 0x000fea0003800000 */
.L_x_8212:
        /* <DEDUP_REMOVED lines=10> */
.L_x_8208:
[----:B------:R-:W-:Y:S05]  /*0740*/  BSYNC B0 ;  /* 0x0000000000007941 */ /* 0x000fea0003800000 */
.L_x_8207:
        /* <DEDUP_REMOVED lines=11> */
.L_x_8218:
        /* <DEDUP_REMOVED lines=18> */
.L_x_8219:
[----:B------:R-:W-:Y:S01]  /*0920*/  @!P1 SHF.R.U32.HI R2, RZ, 0x3, R0 ;  /* 0x00000003ff029819 */ /* 0x000fe20000011600 */
[----:B---3--:R-:W-:Y:S02]  /*0930*/  FADD.FTZ R5, R5, R10 ;  /* 0x0000000a05057221 */ /* 0x008fe40000010000 */
[----:B--2---:R-:W-:Y:S01]  /*0940*/  FADD.FTZ R7, R7, R4 ;  /* 0x0000000407077221 */ /* 0x004fe20000010000 */
[----:B------:R-:W-:-:S05]  /*0950*/  @!P1 LOP3.LUT R2, R2, 0x1ffffffc, RZ, 0xc0, !PT ;  /* 0x1ffffffc02029812 */ /* 0x000fca00078ec0ff */
[----:B------:R2:W-:Y:S04]  /*0960*/  @!P1 STS [R2+0x2000], R5 ;  /* 0x0020000502009388 */ /* 0x0005e80000000800 */
[----:B------:R2:W-:Y:S02]  /*0970*/  @!P1 STS [R2+0x2080], R7 ;  /* 0x0020800702009388 */ /* 0x0005e40000000800 */
.L_x_8214:
        /* <DEDUP_REMOVED lines=14> */
.L_x_8215:
[----:B------:R-:W-:Y:S01]  /*0a60*/  HFMA2.MMA R9, -RZ, RZ, 0, 5.9604644775390625e-08 ;  /* 0x00000001ff097435 */ /* 0x000fe200000001ff */
[----:B--2---:R-:W-:Y:S01]  /*0a70*/  IMAD.MOV.U32 R10, RZ, RZ, R4 ;  /* 0x000000ffff0a7224 */ /* 0x004fe200078e0004 */
[----:B------:R-:W-:Y:S01]  /*0a80*/  MOV R11, 0xffffffff ;  /* 0xffffffff000b7802 */ /* 0x000fe20000000f00 */
[----:B------:R-:W-:Y:S01]  /*0a90*/  IMAD.MOV.U32 R6, RZ, RZ, 0x1f ;  /* 0x0000001fff067424 */ /* 0x000fe200078e00ff */
[----:B------:R-:W-:-:S02]  /*0aa0*/  MOV R2, 0xac0 ;  /* 0x00000ac000027802 */ /* 0x000fc40000000f00 */
[----:B01----:R-:W-:Y:S05]  /*0ab0*/  CALL.REL.NOINC `($__internal_112_$__cuda_sm70_shflsync_bfly_p) ;  /* 0x000003c000007944 */ /* 0x003fea0003c00000 */
[----:B-1----:R-:W-:Y:S01]  /*0ac0*/  MOV R3, R6 ;  /* 0x0000000600037202 */ /* 0x002fe20000000f00 */
[----:B0-----:R-:W-:Y:S05]  /*0ad0*/  BRA `(.L_x_8218) ;  /* 0xfffffd2000007947 */ /* 0x001fea000383ffff */
.L_x_8216:
[----:B------:R-:W-:Y:S01]  /*0ae0*/  HFMA2.MMA R9, -RZ, RZ, 0, 1.1920928955078125e-07 ;  /* 0x00000002ff097435 */ /* 0x000fe200000001ff */
[----:B------:R-:W-:Y:S01]  /*0af0*/  IMAD.MOV.U32 R10, RZ, RZ, R13 ;  /* 0x000000ffff0a7224 */ /* 0x000fe200078e000d */
[----:B------:R-:W-:Y:S01]  /*0b00*/  MOV R6, 0x1f ;  /* 0x0000001f00067802 */ /* 0x000fe20000000f00 */
[----:B------:R-:W-:Y:S01]  /*0b10*/  IMAD.MOV.U32 R11, RZ, RZ, -0x1 ;  /* 0xffffffffff0b7424 */ /* 0x000fe200078e00ff */
[----:B------:R-:W-:-:S02]  /*0b20*/  MOV R2, 0xb40 ;  /* 0x00000b4000027802 */ /* 0x000fc40000000f00 */
[----:B012---:R-:W-:Y:S05]  /*0b30*/  CALL.REL.NOINC `($__internal_112_$__cuda_sm70_shflsync_bfly_p) ;  /* 0x0000034000007944 */ /* 0x007fea0003c00000 */
[----:B0-----:R-:W-:Y:S01]  /*0b40*/  HFMA2.MMA R9, -RZ, RZ, 0, 2.384185791015625e-07 ;  /* 0x00000004ff097435 */ /* 0x001fe200000001ff */
[----:B-1----:R-:W-:Y:S01]  /*0b50*/  FADD.FTZ R10, R13, R6 ;  /* 0x000000060d0a7221 */ /* 0x002fe20000010000 */
[----:B------:R-:W-:Y:S01]  /*0b60*/  MOV R6, 0x1f ;  /* 0x0000001f00067802 */ /* 0x000fe20000000f00 */
[----:B------:R-:W-:Y:S01]  /*0b70*/  IMAD.MOV.U32 R11, RZ, RZ, -0x1 ;  /* 0xffffffffff0b7424 */ /* 0x000fe200078e00ff */
[----:B------:R-:W-:-:S02]  /*0b80*/  MOV R2, 0xba0 ;  /* 0x00000ba000027802 */ /* 0x000fc40000000f00 */
[----:B------:R-:W-:Y:S05]  /*0b90*/  CALL.REL.NOINC `($__internal_112_$__cuda_sm70_shflsync_bfly_p) ;  /* 0x000002e000007944 */ /* 0x000fea0003c00000 */
[----:B0-----:R-:W-:Y:S01]  /*0ba0*/  HFMA2.MMA R9, -RZ, RZ, 0, 4.76837158203125e-07 ;  /* 0x00000008ff097435 */ /* 0x001fe200000001ff */
[----:B-1----:R-:W-:Y:S01]  /*0bb0*/  FADD.FTZ R10, R10, R6 ;  /* 0x000000060a0a7221 */ /* 0x002fe20000010000 */
[----:B------:R-:W-:Y:S01]  /*0bc0*/  MOV R6, 0x1f ;  /* 0x0000001f00067802 */ /* 0x000fe20000000f00 */
[----:B------:R-:W-:Y:S01]  /*0bd0*/  IMAD.MOV.U32 R11, RZ, RZ, -0x1 ;  /* 0xffffffffff0b7424 */ /* 0x000fe200078e00ff */
[----:B------:R-:W-:-:S02]  /*0be0*/  MOV R2, 0xc00 ;  /* 0x00000c0000027802 */ /* 0x000fc40000000f00 */
[----:B------:R-:W-:Y:S05]  /*0bf0*/  CALL.REL.NOINC `($__internal_112_$__cuda_sm70_shflsync_bfly_p) ;  /* 0x0000028000007944 */ /* 0x000fea0003c00000 */
[----:B-1----:R-:W-:Y:S01]  /*0c00*/  FADD.FTZ R4, R10, R6 ;  /* 0x000000060a047221 */ /* 0x002fe20000010000 */
[----:B0-----:R-:W-:Y:S01]  /*0c10*/  HFMA2.MMA R9, -RZ, RZ, 0, 9.5367431640625e-07 ;  /* 0x00000010ff097435 */ /* 0x001fe200000001ff */
[----:B------:R-:W-:Y:S01]  /*0c20*/  MOV R6, 0x1f ;  /* 0x0000001f00067802 */ /* 0x000fe20000000f00 */
[----:B------:R-:W-:Y:S01]  /*0c30*/  IMAD.MOV.U32 R11, RZ, RZ, -0x1 ;  /* 0xffffffffff0b7424 */ /* 0x000fe200078e00ff */
[----:B------:R-:W-:-:S02]  /*0c40*/  MOV R2, 0xc70 ;  /* 0x00000c7000027802 */ /* 0x000fc40000000f00 */
[----:B------:R-:W-:Y:S02]  /*0c50*/  MOV R10, R4 ;  /* 0x00000004000a7202 */ /* 0x000fe40000000f00 */
[----:B------:R-:W-:Y:S05]  /*0c60*/  CALL.REL.NOINC `($__internal_112_$__cuda_sm70_shflsync_bfly_p) ;  /* 0x0000021000007944 */ /* 0x000fea0003c00000 */
[----:B0-----:R-:W-:Y:S01]  /*0c70*/  HFMA2.MMA R9, -RZ, RZ, 0, 5.9604644775390625e-08 ;  /* 0x00000001ff097435 */ /* 0x001fe200000001ff */
[----:B-1----:R-:W-:Y:S01]  /*0c80*/  MOV R7, R6 ;  /* 0x0000000600077202 */ /* 0x002fe20000000f00 */
[----:B------:R-:W-:Y:S01]  /*0c90*/  IMAD.MOV.U32 R10, RZ, RZ, R5 ;  /* 0x000000ffff0a7224 */ /* 0x000fe200078e0005 */
[----:B------:R-:W-:Y:S01]  /*0ca0*/  MOV R6, 0x1f ;  /* 0x0000001f00067802 */ /* 0x000fe20000000f00 */
[----:B------:R-:W-:Y:S01]  /*0cb0*/  IMAD.MOV.U32 R11, RZ, RZ, -0x1 ;  /* 0xffffffffff0b7424 */ /* 0x000fe200078e00ff */
[----:B------:R-:W-:Y:S02]  /*0cc0*/  MOV R2, 0xce0 ;  /* 0x00000ce000027802 */ /* 0x000fe40000000f00 */
[----:B------:R-:W-:Y:S05]  /*0cd0*/  CALL.REL.NOINC `($__internal_112_$__cuda_sm70_shflsync_bfly_p) ;  /* 0x000001a000007944 */ /* 0x000fea0003c00000 */
[----:B0-----:R-:W-:Y:S01]  /*0ce0*/  HFMA2.MMA R9, -RZ, RZ, 0, 1.1920928955078125e-07 ;  /* 0x00000002ff097435 */ /* 0x001fe200000001ff */
[----:B-1----:R-:W-:Y:S01]  /*0cf0*/  FADD.FTZ R10, R5, R6 ;  /* 0x00000006050a7221 */ /* 0x002fe20000010000 */
[----:B------:R-:W-:Y:S01]  /*0d00*/  MOV R6, 0x1f ;  /* 0x0000001f00067802 */ /* 0x000fe20000000f00 */
[----:B------:R-:W-:Y:S01]  /*0d10*/  IMAD.MOV.U32 R11, RZ, RZ, -0x1 ;  /* 0xffffffffff0b7424 */ /* 0x000fe200078e00ff */
[----:B------:R-:W-:Y:S02]  /*0d20*/  MOV R2, 0xd40 ;  /* 0x00000d4000027802 */ /* 0x000fe40000000f00 */
[----:B------:R-:W-:Y:S05]  /*0d30*/  CALL.REL.NOINC `($__internal_112_$__cuda_sm70_shflsync_bfly_p) ;  /* 0x0000014000007944 */ /* 0x000fea0003c00000 */
        /* <DEDUP_REMOVED lines=12> */
[----:B0-----:R-:W-:Y:S01]  /*0e00*/  HFMA2.MMA R9, -RZ, RZ, 0, 9.5367431640625e-07 ;  /* 0x00000010ff097435 */ /* 0x001fe200000001ff */
[----:B-1----:R-:W-:Y:S01]  /*0e10*/  FADD.FTZ R10, R10, R6 ;  /* 0x000000060a0a7221 */ /* 0x002fe20000010000 */
[----:B------:R-:W-:Y:S01]  /*0e20*/  MOV R6, 0x1f ;  /* 0x0000001f00067802 */ /* 0x000fe20000000f00 */
[----:B------:R-:W-:Y:S01]  /*0e30*/  IMAD.MOV.U32 R11, RZ, RZ, -0x1 ;  /* 0xffffffffff0b7424 */ /* 0x000fe200078e00ff */
[----:B------:R-:W-:-:S02]  /*0e40*/  MOV R2, 0xe60 ;  /* 0x00000e6000027802 */ /* 0x000fc40000000f00 */
[----:B------:R-:W-:Y:S05]  /*0e50*/  CALL.REL.NOINC `($__internal_112_$__cuda_sm70_shflsync_bfly_p) ;  /* 0x0000002000007944 */ /* 0x000fea0003c00000 */
[----:B-1----:R-:W-:Y:S01]  /*0e60*/  MOV R5, R6 ;  /* 0x0000000600057202 */ /* 0x002fe20000000f00 */
[----:B0-----:R-:W-:Y:S05]  /*0e70*/  BRA `(.L_x_8219) ;  /* 0xfffffaa000007947 */ /* 0x001fea000383ffff */
        .weak           $__internal_112_$__cuda_sm70_shflsync_bfly_p
        .type           $__internal_112_$__cuda_sm70_shflsync_bfly_p,@function
        .size           $__internal_112_$__cuda_sm70_shflsync_bfly_p,(.L_x_14330 - $__internal_112_$__cuda_sm70_shflsync_bfly_p)
$__internal_112_$__cuda_sm70_shflsync_bfly_p:
[----:B------:R-:W-:Y:S01]  /*0e80*/  HFMA2.MMA R3, -RZ, RZ, 0, 0 ;  /* 0x00000000ff037435 */ /* 0x000fe200000001ff */
[----:B------:R-:W-:Y:S04]  /*0e90*/  WARPSYNC R11 ;  /* 0x0000000b00007348 */ /* 0x000fe80003800000 */
[----:B------:R0:W1:Y:S01]  /*0ea0*/  SHFL.BFLY PT, R6, R10, R9, R6 ;  /* 0x0c0000090a067389 */ /* 0x00006200000e0006 */
[----:B------:R-:W-:Y:S05]  /*0eb0*/  RET.REL.NODEC R2 `(_ZN10layer_norm22ln_bwd_finalize_kernelINS_22Kernel_traits_finalizeILj5120Ef6__halfS2_S2_fjLb0ELj1024ELj4ENS_18Kernel_traits_baseILj5120EfS2_S2_S2_fjLj1024EEEEELb0ELb1EEEvNS_9BwdParamsE) ;  /* 0xfffff14002007950 */ /* 0x000fea0003c3ffff */
.L_x_8220:
        /* <DEDUP_REMOVED lines=12> */
.L_x_14330:


//--------------------- .text._ZN10layer_norm13ln_bwd_kernelINS_13Kernel_traitsIf6__halfS2_S2_fjLj5120ELj1ELj1ELj4ELj16ENS_18Kernel_traits_baseILj5120EfS2_S2_S2_fjLj128EEEEELb1ELb0ELb1ELb1EEEvNS_9BwdParamsE --------------------------
	.section	.text._ZN10layer_norm13ln_bwd_kernelINS_13Kernel_traitsIf6__halfS2_S2_fjLj5120ELj1ELj1ELj4ELj16ENS_18Kernel_traits_baseILj5120EfS2_S2_S2_fjLj128EEEEELb1ELb0ELb1ELb1EEEvNS_9BwdParamsE,"ax",@progbits
	.sectioninfo	@"SHI_REGISTERS=255"
	.align	128
        .global         _ZN10layer_norm13ln_bwd_kernelINS_13Kernel_traitsIf6__halfS2_S2_fjLj5120ELj1ELj1ELj4ELj16ENS_18Kernel_traits_baseILj5120EfS2_S2_S2_fjLj128EEEEELb1ELb0ELb1ELb1EEEvNS_9BwdParamsE
        .type           _ZN10layer_norm13ln_bwd_kernelINS_13Kernel_traitsIf6__halfS2_S2_fjLj5120ELj1ELj1ELj4ELj16ENS_18Kernel_traits_baseILj5120EfS2_S2_S2_fjLj128EEEEELb1ELb0ELb1ELb1EEEvNS_9BwdParamsE,@function
        .size           _ZN10layer_norm13ln_bwd_kernelINS_13Kernel_traitsIf6__halfS2_S2_fjLj5120ELj1ELj1ELj4ELj16ENS_18Kernel_traits_baseILj5120EfS2_S2_S2_fjLj128EEEEELb1ELb0ELb1ELb1EEEvNS_9BwdParamsE,(.L_x_14331 - _ZN10layer_norm13ln_bwd_kernelINS_13Kernel_traitsIf6__halfS2_S2_fjLj5120ELj1ELj1ELj4ELj16ENS_18Kernel_traits_baseILj5120EfS2_S2_S2_fjLj128EEEEELb1ELb0ELb1ELb1EEEvNS_9BwdParamsE)
        .other          _ZN10layer_norm13ln_bwd_kernelINS_13Kernel_traitsIf6__halfS2_S2_fjLj5120ELj1ELj1ELj4ELj16ENS_18Kernel_traits_baseILj5120EfS2_S2_S2_fjLj128EEEEELb1ELb0ELb1ELb1EEEvNS_9BwdParamsE,@"STO_CUDA_ENTRY STV_DEFAULT"
_ZN10layer_norm13ln_bwd_kernelINS_13Kernel_traitsIf6__halfS2_S2_fjLj5120ELj1ELj1ELj4ELj16ENS_18Kernel_traits_baseILj5120EfS2_S2_S2_fjLj128EEEEELb1ELb0ELb1ELb1EEEvNS_9BwdParamsE:
.text._ZN10layer_norm13ln_bwd_kernelINS_13Kernel_traitsIf6__halfS2_S2_fjLj5120ELj1ELj1ELj4ELj16ENS_18Kernel_traits_baseILj5120EfS2_S2_S2_fjLj128EEEEELb1ELb0ELb1ELb1EEEvNS_9BwdParamsE:
        /* <DEDUP_REMOVED lines=49> */
.L_x_8221:
[----:B------:R-:W-:-:S04]  /*0310*/  SHF.L.U32 R0, R0, 0x5, RZ ;  /* 0x0000000500007819 */ /* 0x000fc800000006ff */
        /* <DEDUP_REMOVED lines=56> */
.L_x_8348:
[----:B------:R-:W-:-:S05]  /*06a0*/  MOV R198, 0x4 ;  /* 0x0000000400c67802 */ /* 0x000fca0000000f00 */
        /* <DEDUP_REMOVED lines=8> */
[----:B------:R-:W-:Y:S01]  /*0730*/  MOV R203, 0x10 ;  /* 0x0000001000cb7802 */ /* 0x000fe20000000f00 */
        /* <DEDUP_REMOVED lines=29> */
[----:B-1----:R-:W-:Y:S01]  /*0910*/  HFMA2.MMA R195, -RZ, RZ, 0, 4.76837158203125e-07 ;  /* 0x00000008ffc37435 */ /* 0x002fe200000001ff */
[----:B------:R-:W-:Y:S01]  /*0920*/  @P0 IADD3 R198, R189, 0x200, RZ ;  /* 0x00000200bdc60810 */ /* 0x000fe20007ffe0ff */
[----:B------:R1:W5:Y:S01]  /*0930*/  @P0 LDG.E.128 R152, [R174.64] ;  /* 0x00000004ae980981 */ /* 0x000362000c1e1d00 */
[----:B------:R-:W-:-:S03]  /*0940*/  IADD3 R200, R202, 0x80, RZ ;  /* 0x00000080cac87810 */ /* 0x000fc60007ffe0ff */
[----:B--2---:R-:W-:Y:S01]  /*0950*/  @P0 IMAD.WIDE.U32 R172, R198, R203, c[0x0][0x218] ;  /* 0x00008600c6ac0625 */ /* 0x004fe200078e00cb */
[C---:B------:R-:W-:Y:S02]  /*0960*/  IADD3 R198, R202.reuse, 0x100, RZ ;  /* 0x00000100cac67810 */ /* 0x040fe40007ffe0ff */
[C---:B---3--:R-:W-:Y:S02]  /*0970*/  IADD3 R196, R202.reuse, 0x180, RZ ;  /* 0x00000180cac47810 */ /* 0x048fe40007ffe0ff */
        /* <DEDUP_REMOVED lines=12> */
[----:B-1----:R-:W-:Y:S01]  /*0a40*/  CS2R R174, SRZ ;  /* 0x0000000000ae7805 */ /* 0x002fe2000001ff00 */
[----:B------:R-:W-:Y:S05]  /*0a50*/  BRA `(.L_x_8225) ;  /* 0x00001b3000007947 */ /* 0x000fea0003800000 */
.L_x_8224:
[----:B------:R-:W-:Y:S01]  /*0a60*/  IADD3 R200, R200, -0x1, RZ ;  /* 0xffffffffc8c87810 */ /* 0x000fe20007ffe0ff */
[----:B------:R-:W2:Y:S01]  /*0a70*/  LDG.E R203, [R198.64] ;  /* 0x00000004c6cb7981 */ /* 0x000ea2000c1e1900 */
        /* <DEDUP_REMOVED lines=12> */
[----:B------:R-:W4:Y:S01]  /*0b40*/  LDG.E.128 R16, [R16.64] ;  /* 0x0000000410107981 */ /* 0x000f22000c1e1d00 */
[C---:B------:R-:W-:Y:S01]  /*0b50*/  IADD3 R176, R200.reuse, 0x80, RZ ;  /* 0x00000080c8b07810 */ /* 0x040fe20007ffe0ff */
[CC--:B------:R-:W-:Y:S01]  /*0b60*/  IMAD.WIDE.U32 R208, R200.reuse, R236.reuse, c[0x0][0x208] ;  /* 0x00008200c8d07625 */ /* 0x0c0fe200078e00ec */
[----:B------:R-:W-:Y:S01]  /*0b70*/  IADD3 R8, R200, 0x180, RZ ;  /* 0x00000180c8087810 */ /* 0x000fe20007ffe0ff */
[----:B------:R-:W4:Y:S02]  /*0b80*/  LDG.E.128 R20, [R20.64] ;  /* 0x0000000414147981 */ /* 0x000f24000c1e1d00 */
[-C--:B------:R-:W-:Y:S01]  /*0b90*/  IMAD.WIDE.U32 R176, R176, R236.reuse, c[0x0][0x208] ;  /* 0x00008200b0b07625 */ /* 0x080fe200078e00ec */
[----:B------:R-:W-:Y:S01]  /*0ba0*/  IADD3 R12, R200, 0x100, RZ ;  /* 0x00000100c80c7810 */ /* 0x000fe20007ffe0ff */
[----:B------:R-:W4:Y:S02]  /*0bb0*/  LDG.E.128 R208, [R208.64] ;  /* 0x00000004d0d07981 */ /* 0x000f24000c1e1d00 */
[----:B------:R-:W-:-:S02]  /*0bc0*/  IMAD.WIDE.U32 R24, R187, R236, c[0x0][0x188] ;  /* 0x00006200bb187625 */ /* 0x000fc400078e00ec */
[----:B------:R-:W4:Y:S02]  /*0bd0*/  LDG.E.128 R176, [R176.64] ;  /* 0x00000004b0b07981 */ /* 0x000f24000c1e1d00 */
[-C--:B------:R-:W-:Y:S02]  /*0be0*/  IMAD.WIDE.U32 R8, R8, R236.reuse, c[0x0][0x208] ;  /* 0x0000820008087625 */ /* 0x080fe400078e00ec */
[----:B------:R-:W4:Y:S02]  /*0bf0*/  LDG.E.128 R24, [R24.64] ;  /* 0x0000000418187981 */ /* 0x000f24000c1e1d00 */
[----:B------:R-:W-:Y:S02]  /*0c00*/  IMAD.WIDE.U32 R12, R12, R236, c[0x0][0x208] ;  /* 0x000082000c0c7625 */ /* 0x000fe400078e00ec */
[----:B------:R-:W4:Y:S04]  /*0c10*/  LDG.E.128 R8, [R8.64] ;  /* 0x0000000408087981 */ /* 0x000f28000c1e1d00 */
[----:B------:R-:W4:Y:S01]  /*0c20*/  LDG.E.128 R12, [R12.64] ;  /* 0x000000040c0c7981 */ /* 0x000f22000c1e1d00 */
[----:B-----5:R-:W-:Y:S01]  /*0c30*/  ISETP.GE.AND P0, PT, R244, 0x1, PT ;  /* 0x00000001f400780c */ /* 0x020fe20003f06270 */
[----:B------:R-:W0:-:S12]  /*0c40*/  LDC.U8 R235, c[0x0][0x1f0] ;  /* 0x00007c00ffeb7b82 */ /* 0x000e180000000000 */
[----:B------:R-:W-:-:S05]  /*0c50*/  @P0 IADD3 R0, R244, -0x1, RZ ;  /* 0xfffffffff4000810 */ /* 0x000fca0007ffe0ff */
[----:B------:R-:W-:Y:S01]  /*0c60*/  @P0 IMAD R0, R0, c[0x0][0x168], RZ ;  /* 0x00005a0000000a24 */ /* 0x000fe200078e02ff */
[----:B------:R-:W-:-:S04]  /*0c70*/  HFMA2.MMA R202, -RZ, RZ, 0, 0 ;  /* 0x00000000ffca7435 */ /* 0x000fc800000001ff */
[----:B------:R-:W-:-:S04]  /*0c80*/  @P0 SHF.R.S32.HI R3, RZ, 0x1f, R0 ;  /* 0x0000001fff030819 */ /* 0x000fc80000011400 */
        /* <DEDUP_REMOVED lines=9> */
[----:B------:R-:W4:Y:S01]  /*0d20*/  LDG.E.128 R4, [R4.64] ;  /* 0x0000000404047981 */ /* 0x000f22000c1e1d00 */
[----:B0-----:R-:W-:-:S03]  /*0d30*/  IADD3 R196, R202, 0x180, RZ ;  /* 0x00000180cac47810 */ /* 0x001fc60007ffe0ff */
[----:B------:R0:W5:Y:S01]  /*0d40*/  @P0 LDG.E.128 R152, [R174.64] ;  /* 0x00000004ae980981 */ /* 0x000162000c1e1d00 */
[----:B-1----:R-:W-:-:S03]  /*0d50*/  IADD3 R194, R202, 0x200, RZ ;  /* 0x00000200cac27810 */ /* 0x002fc60007ffe0ff */
[----:B------:R1:W5:Y:S01]  /*0d60*/  @P0 LDG.E.128 R156, [R172.64] ;  /* 0x00000004ac9c0981 */ /* 0x000362000c1e1d00 */
[--C-:B---3--:R-:W-:Y:S02]  /*0d70*/  HADD2.F32 R183, -RZ, R215.reuse.H0_H0 ;  /* 0x200000d7ffb77230 */ /* 0x108fe40000004100 */
[----:B------:R-:W-:Y:S01]  /*0d80*/  HADD2.F32 R182, -RZ, R215.H1_H1 ;  /* 0x300000d7ffb67230 */ /* 0x000fe20000004100 */
[----:B--2---:R-:W-:Y:S01]  /*0d90*/  FSEL R215, R203, RZ, !P3 ;  /* 0x000000ffcbd77208 */ /* 0x004fe20005800000 */
[----:B----4-:R-:W-:Y:S02]  /*0da0*/  HADD2.F32 R200, -RZ, R205.H0_H0 ;  /* 0x200000cdffc87230 */ /* 0x010fe40000004100 */
[----:B------:R-:W-:Y:S02]  /*0db0*/  HADD2.F32 R198, -RZ, R206.H0_H0 ;  /* 0x200000ceffc67230 */ /* 0x000fe40000004100 */
[--C-:B------:R-:W-:Y:S02]  /*0dc0*/  HADD2.F32 R3, -RZ, R19.reuse.H0_H0 ;  /* 0x20000013ff037230 */ /* 0x100fe40000004100 */
[----:B------:R-:W-:Y:S01]  /*0dd0*/  HADD2.F32 R2, -RZ, R19.H1_H1 ;  /* 0x30000013ff027230 */ /* 0x000fe20000004100 */
[----:B------:R-:W-:Y:S01]  /*0de0*/  HFMA2.MMA R19, -RZ, RZ, 0, 4.76837158203125e-07 ;  /* 0x00000008ff137435 */ /* 0x000fe200000001ff */
        /* <DEDUP_REMOVED lines=8> */
[----:B------:R-:W-:Y:S01]  /*0e70*/  HADD2.F32 R246, -RZ, R177.H1_H1 ;  /* 0x300000b1fff67230 */ /* 0x000fe20000004100 */
[C---:B------:R-:W-:Y:S01]  /*0e80*/  FADD.FTZ R177, -R215.reuse, R198 ;  /* 0x000000c6d7b17221 */ /* 0x040fe20000010100 */
[--C-:B------:R-:W-:Y:S02]  /*0e90*/  HADD2.F32 R231, -RZ, R179.reuse.H0_H0 ;  /* 0x200000b3ffe77230 */ /* 0x100fe40000004100 */
[----:B------:R-:W-:Y:S01]  /*0ea0*/  HADD2.F32 R230, -RZ, R179.H1_H1 ;  /* 0x300000b3ffe67230 */ /* 0x000fe20000004100 */
[----:B------:R-:W-:Y:S01]  /*0eb0*/  FADD.FTZ R179, -R215, R200 ;  /* 0x000000c8d7b37221 */ /* 0x000fe20000010100 */
[--C-:B------:R-:W-:Y:S01]  /*0ec0*/  HADD2.F32 R181, -RZ, R204.reuse.H0_H0 ;  /* 0x200000ccffb57230 */ /* 0x100fe20000004100 */
[C---:B------:R-:W-:Y:S01]  /*0ed0*/  IADD3 R200, R202.reuse, 0x80, RZ ;  /* 0x00000080cac87810 */ /* 0x040fe20007ffe0ff */
[----:B------:R-:W-:Y:S01]  /*0ee0*/  HADD2.F32 R180, -RZ, R204.H1_H1 ;  /* 0x300000ccffb47230 */ /* 0x000fe20000004100 */
[----:B------:R-:W-:Y:S01]  /*0ef0*/  IADD3 R198, R202, 0x100, RZ ;  /* 0x00000100cac67810 */ /* 0x000fe20007ffe0ff */
[----:B------:R-:W-:-:S02]  /*0f00*/  HADD2.F32 R201, -RZ, R205.H1_H1 ;  /* 0x300000cdffc97230 */ /* 0x000fc40000004100 */
[----:B------:R-:W-:Y:S02]  /*0f10*/  HADD2.F32 R199, -RZ, R206.H1_H1 ;  /* 0x300000ceffc77230 */ /* 0x000fe40000004100 */
[--C-:B------:R-:W-:Y:S02]  /*0f20*/  HADD2.F32 R226, -RZ, R207.reuse.H0_H0 ;  /* 0x200000cfffe27230 */ /* 0x100fe40000004100 */
[----:B------:R-:W-:Y:S02]  /*0f30*/  HADD2.F32 R225, -RZ, R207.H1_H1 ;  /* 0x300000cfffe17230 */ /* 0x000fe40000004100 */
[--C-:B------:R-:W-:Y:S02]  /*0f40*/  HADD2.F32 R192, -RZ, R16.reuse.H0_H0 ;  /* 0x20000010ffc07230 */ /* 0x100fe40000004100 */
[----:B------:R-:W-:Y:S02]  /*0f50*/  HADD2.F32 R214, -RZ, R16.H1_H1 ;  /* 0x30000010ffd67230 */ /* 0x000fe40000004100 */
[----:B------:R-:W-:-:S02]  /*0f60*/  HADD2.F32 R213, -RZ, R17.H0_H0 ;  /* 0x20000011ffd57230 */ /* 0x000fc40000004100 */
[----:B------:R-:W-:Y:S01]  /*0f70*/  HADD2.F32 R212, -RZ, R17.H1_H1 ;  /* 0x30000011ffd47230 */ /* 0x000fe20000004100 */
[----:B------:R-:W-:Y:S01]  /*0f80*/  @P0 IMAD.WIDE.U32 R16, R227, R236, c[0x0][0x218] ;  /* 0x00008600e3100625 */ /* 0x000fe200078e00ec */
[--C-:B------:R-:W-:Y:S02]  /*0f90*/  HADD2.F32 R237, -RZ, R208.reuse.H0_H0 ;  /* 0x200000d0ffed7230 */ /* 0x100fe40000004100 */
[----:B------:R-:W-:Y:S01]  /*0fa0*/  HADD2.F32 R243, -RZ, R208.H1_H1 ;  /* 0x300000d0fff37230 */ /* 0x000fe20000004100 */
[----:B------:R-:W-:Y:S01]  /*0fb0*/  FADD.FTZ R193, -R215, R193 ;  /* 0x000000c1d7c17221 */ /* 0x000fe20000010100 */
[--C-:B------:R-:W-:Y:S01]  /*0fc0*/  HADD2.F32 R241, -RZ, R209.reuse.H0_H0 ;  /* 0x200000d1fff17230 */ /* 0x100fe20000004100 */
[----:B------:R2:W5:Y:S01]  /*0fd0*/  @P0 LDG.E.128 R160, [R16.64] ;  /* 0x0000000410a00981 */ /* 0x000562000c1e1d00 */
[----:B------:R-:W-:Y:S02]  /*0fe0*/  HADD2.F32 R239, -RZ, R209.H1_H1 ;  /* 0x300000d1ffef7230 */ /* 0x000fe40000004100 */
[----:B------:R-:W-:-:S02]  /*0ff0*/  HADD2.F32 R252, -RZ, R210.H0_H0 ;  /* 0x200000d2fffc7230 */ /* 0x000fc40000004100 */
[----:B------:R-:W-:Y:S02]  /*1000*/  HADD2.F32 R251, -RZ, R210.H1_H1 ;  /* 0x300000d2fffb7230 */ /* 0x000fe40000004100 */
[--C-:B------:R-:W-:Y:S02]  /*1010*/  HADD2.F32 R229, -RZ, R211.reuse.H0_H0 ;  /* 0x200000d3ffe57230 */ /* 0x100fe40000004100 */
[----:B------:R-:W-:Y:S02]  /*1020*/  HADD2.F32 R228, -RZ, R211.H1_H1 ;  /* 0x300000d3ffe47230 */ /* 0x000fe40000004100 */
[--C-:B------:R-:W-:Y:S02]  /*1030*/  HADD2.F32 R224, -RZ, R24.reuse.H0_H0 ;  /* 0x20000018ffe07230 */ /* 0x100fe40000004100 */
[----:B------:R-:W-:Y:S02]  /*1040*/  HADD2.F32 R204, -RZ, R23.H0_H0 ;  /* 0x20000017ffcc7230 */ /* 0x000fe40000004100 */
        /* <DEDUP_REMOVED lines=16> */
[--C-:B------:R-:W-:Y:S01]  /*1150*/  HADD2.F32 R205, -RZ, R176.reuse.H0_H0 ;  /* 0x200000b0ffcd7230 */ /* 0x100fe20000004100 */
[C---:B------:R-:W-:Y:S01]  /*1160*/  FADD.FTZ R26, -R215.reuse, R225 ;  /* 0x000000e1d71a7221 */ /* 0x040fe20000010100 */
[----:B------:R-:W-:Y:S01]  /*1170*/  HADD2.F32 R206, -RZ, R176.H1_H1 ;  /* 0x300000b0ffce7230 */ /* 0x000fe20000004100 */
[C---:B------:R-:W-:Y:S01]  /*1180*/  FADD.FTZ R176, -R215.reuse, R199 ;  /* 0x000000c7d7b07221 */ /* 0x040fe20000010100 */
[--C-:B------:R-:W-:Y:S02]  /*1190*/  HADD2.F32 R250, -RZ, R178.reuse.H0_H0 ;  /* 0x200000b2fffa7230 */ /* 0x100fe40000004100 */
[----:B------:R-:W-:Y:S01]  /*11a0*/  HADD2.F32 R248, -RZ, R178.H1_H1 ;  /* 0x300000b2fff87230 */ /* 0x000fe20000004100 */
[----:B------:R-:W-:Y:S01]  /*11b0*/  FADD.FTZ R178, -R215, R201 ;  /* 0x000000c9d7b27221 */ /* 0x000fe20000010100 */
[--C-:B------:R-:W-:Y:S01]  /*11c0*/  HADD2.F32 R225, -RZ, R10.reuse.H0_H0 ;  /* 0x2000000affe17230 */ /* 0x100fe20000004100 */
[----:B------:R-:W-:Y:S01]  /*11d0*/  IMAD.WIDE.U32 R202, R202, R19, c[0x0][0x190] ;  /* 0x00006400caca7625 */ /* 0x000fe200078e0013 */
[----:B------:R-:W-:-:S03]  /*11e0*/  HADD2.F32 R226, -RZ, R10.H1_H1 ;  /* 0x3000000affe27230 */ /* 0x000fc60000004100 */
[----:B------:R-:W-:-:S04]  /*11f0*/  IMAD.WIDE.U32 R200, R200, R19, c[0x0][0x190] ;  /* 0x00006400c8c87625 */ /* 0x000fc800078e0013 */
[----:B------:R-:W-:-:S04]  /*1200*/  IMAD.WIDE.U32 R196, R196, R19, c[0x0][0x190] ;  /* 0x00006400c4c47625 */ /* 0x000fc800078e0013 */
[-C--:B------:R-:W-:Y:S01]  /*1210*/  IMAD.WIDE.U32 R194, R194, R19.reuse, c[0x0][0x190] ;  /* 0x00006400c2c27625 */ /* 0x080fe200078e0013 */
[----:B------:R-:W-:Y:S01]  /*1220*/  HADD2.F32 R227, -RZ, R11.H0_H0 ;  /* 0x2000000bffe37230 */ /* 0x000fe20000004100 */
[----:B------:R-:W5:Y:S02]  /*1230*/  LDG.E.64 R202, [R202.64] ;  /* 0x00000004caca7981 */ /* 0x000f64000c1e1b00 */
[----:B------:R-:W-:Y:S02]  /*1240*/  IMAD.WIDE.U32 R198, R198, R19, c[0x0][0x190] ;  /* 0x00006400c6c67625 */ /* 0x000fe400078e0013 */
[----:B------:R-:W5:Y:S02]  /*1250*/  LDG.E.64 R200, [R200.64] ;  /* 0x00000004c8c87981 */ /* 0x000f64000c1e1b00 */
[C---:B------:R-:W-:Y:S02]  /*1260*/  FADD.FTZ R204, -R215.reuse, R204 ;  /* 0x000000ccd7cc7221 */ /* 0x040fe40000010100 */
[C---:B------:R-:W-:Y:S01]  /*1270*/  FADD.FTZ R185, -R215.reuse, R185 ;  /* 0x000000b9d7b97221 */ /* 0x040fe20000010100 */
[----:B------:R-:W5:Y:S01]  /*1280*/  LDG.E.64 R198, [R198.64] ;  /* 0x00000004c6c67981 */ /* 0x000f62000c1e1b00 */
[----:B------:R-:W-:-:S02]  /*1290*/  FADD.FTZ R245, -R215, R245 ;  /* 0x000000f5d7f57221 */ /* 0x000fc40000010100 */
[C---:B------:R-:W-:Y:S01]  /*12a0*/  FADD.FTZ R242, -R215.reuse, R242 ;  /* 0x000000f2d7f27221 */ /* 0x040fe20000010100 */
[----:B------:R-:W5:Y:S01]  /*12b0*/  LDG.E.64 R196, [R196.64] ;  /* 0x00000004c4c47981 */ /* 0x000f62000c1e1b00 */
        /* <DEDUP_REMOVED lines=16> */
[C---:B--2---:R-:W-:Y:S01]  /*13c0*/  FADD.FTZ R17, -R215.reuse, R216 ;  /* 0x000000d8d7117221 */ /* 0x044fe20000010100 */
[----:B------:R-:W-:Y:S01]  /*13d0*/  HADD2.F32 R216, -RZ, R13.H1_H1 ;  /* 0x3000000dffd87230 */ /* 0x000fe20000004100 */
[----:B------:R-:W-:-:S02]  /*13e0*/  FADD.FTZ R16, -R215, R217 ;  /* 0x000000d9d7107221 */ /* 0x000fc40000010100 */
[C---:B------:R-:W-:Y:S02]  /*13f0*/  FADD.FTZ R210, -R215.reuse, R210 ;  /* 0x000000d2d7d27221 */ /* 0x040fe40000010100 */
[C---:B------:R-:W-:Y:S02]  /*1400*/  FADD.FTZ R209, -R215.reuse, R209 ;  /* 0x000000d1d7d17221 */ /* 0x040fe40000010100 */
[C---:B------:R-:W-:Y:S02]  /*1410*/  FADD.FTZ R208, -R215.reuse, R208 ;  /* 0x000000d0d7d07221 */ /* 0x040fe40000010100 */
[C---:B------:R-:W-:Y:S02]  /*1420*/  FADD.FTZ R207, -R215.reuse, R207 ;  /* 0x000000cfd7cf7221 */ /* 0x040fe40000010100 */
[C---:B------:R-:W-:Y:S02]  /*1430*/  FADD.FTZ R192, -R215.reuse, R192 ;  /* 0x000000c0d7c07221 */ /* 0x040fe40000010100 */
[----:B0-----:R-:W-:-:S02]  /*1440*/  FADD.FTZ R175, -R215, R214 ;  /* 0x000000d6d7af7221 */ /* 0x001fc40000010100 */
[C---:B------:R-:W-:Y:S02]  /*1450*/  FADD.FTZ R174, -R215.reuse, R213 ;  /* 0x000000d5d7ae7221 */ /* 0x040fe40000010100 */
[C---:B-1----:R-:W-:Y:S02]  /*1460*/  FADD.FTZ R173, -R215.reuse, R212 ;  /* 0x000000d4d7ad7221 */ /* 0x042fe40000010100 */
[C---:B------:R-:W-:Y:S02]  /*1470*/  FADD.FTZ R172, -R215.reuse, R211 ;  /* 0x000000d3d7ac7221 */ /* 0x040fe40000010100 */
[C---:B------:R-:W-:Y:S02]  /*1480*/  FADD.FTZ R0, -R215.reuse, R0 ;  /* 0x00000000d7007221 */ /* 0x040fe40000010100 */
[C---:B------:R-:W-:Y:S02]  /*1490*/  FADD.FTZ R3, -R215.reuse, R3 ;  /* 0x00000003d7037221 */ /* 0x040fe40000010100 */
[----:B------:R-:W-:Y:S01]  /*14a0*/  FADD.FTZ R2, -R215, R2 ;  /* 0x00000002d7027221 */ /* 0x000fe20000010100 */
[----:B------:R-:W-:Y:S01]  /*14b0*/  HADD2.F32 R215, -RZ, R13.H0_H0 ;  /* 0x2000000dffd77230 */ /* 0x000fe20000004100 */
[C---:B------:R-:W-:Y:S01]  /*14c0*/  FMUL.FTZ R10, R190.reuse, R193 ;  /* 0x000000c1be0a7220 */ /* 0x040fe20000410000 */
[--C-:B------:R-:W-:Y:S01]  /*14d0*/  HADD2.F32 R213, -RZ, R12.reuse.H0_H0 ;  /* 0x2000000cffd57230 */ /* 0x100fe20000004100 */
[----:B------:R-:W2:Y:S01]  /*14e0*/  LDL R193, [R1] ;  /* 0x0000000001c17983 */ /* 0x000ea20000100800 */
[----:B------:R-:W-:Y:S01]  /*14f0*/  HADD2.F32 R214, -RZ, R12.H1_H1 ;  /* 0x3000000cffd67230 */ /* 0x000fe20000004100 */
[----:B------:R-:W-:Y:S01]  /*1500*/  MOV R13, R228 ;  /* 0x000000e4000d7202 */ /* 0x000fe20000000f00 */
[----:B------:R-:W-:Y:S01]  /*1510*/  HADD2.F32 R228, -RZ, R11.H1_H1 ;  /* 0x3000000bffe47230 */ /* 0x000fe20000004100 */
[----:B------:R-:W-:Y:S01]  /*1520*/  MOV R12, R229 ;  /* 0x000000e5000c7202 */ /* 0x000fe20000000f00 */
[C---:B------:R-:W-:Y:S01]  /*1530*/  FMUL.FTZ R11, R190.reuse, R204 ;  /* 0x000000ccbe0b7220 */ /* 0x040fe20000410000 */
[--C-:B------:R-:W-:Y:S01]  /*1540*/  HADD2.F32 R217, -RZ, R14.reuse.H0_H0 ;  /* 0x2000000effd97230 */ /* 0x100fe20000004100 */
[----:B------:R-:W3:Y:S01]  /*1550*/  LDL R204, [R1+0x4] ;  /* 0x0000040001cc7983 */ /* 0x000ee20000100800 */
[----:B------:R-:W-:Y:S01]  /*1560*/  HADD2.F32 R218, -RZ, R14.H1_H1 ;  /* 0x3000000effda7230 */ /* 0x000fe20000004100 */
[C---:B------:R-:W-:Y:S01]  /*1570*/  FMUL.FTZ R14, R190.reuse, R209 ;  /* 0x000000d1be0e7220 */ /* 0x040fe20000410000 */
[----:B------:R-:W-:Y:S01]  /*1580*/  MOV R209, R12 ;  /* 0x0000000c00d17202 */ /* 0x000fe20000000f00 */
[C---:B------:R-:W-:Y:S01]  /*1590*/  FMUL.FTZ R12, R190.reuse, R207 ;  /* 0x000000cfbe0c7220 */ /* 0x040fe20000410000 */
[--C-:B------:R-:W-:Y:S01]  /*15a0*/  HADD2.F32 R219, -RZ, R15.reuse.H0_H0 ;  /* 0x2000000fffdb7230 */ /* 0x100fe20000004100 */
[----:B------:R-:W4:Y:S01]  /*15b0*/  LDL R207, [R1+0x8] ;  /* 0x0000080001cf7983 */ /* 0x000f220000100800 */
[----:B------:R-:W-:Y:S01]  /*15c0*/  HADD2.F32 R220, -RZ, R15.H1_H1 ;  /* 0x3000000fffdc7230 */ /* 0x000fe20000004100 */
[C---:B------:R-:W-:Y:S01]  /*15d0*/  FMUL.FTZ R15, R190.reuse, R210 ;  /* 0x000000d2be0f7220 */ /* 0x040fe20000410000 */
[----:B------:R-:W-:Y:S01]  /*15e0*/  MOV R210, R13 ;  /* 0x0000000d00d27202 */ /* 0x000fe20000000f00 */
[----:B------:R-:W-:-:S02]  /*15f0*/  FMUL.FTZ R13, R190, R208 ;  /* 0x000000d0be0d7220 */ /* 0x000fc40000410000 */
[----:B------:R-:W4:Y:S01]  /*1600*/  LDL R208, [R1+0xc] ;  /* 0x00000c0001d07983 */ /* 0x000f220000100800 */
[----:B------:R-:W-:Y:S01]  /*1610*/  MOV R212, R230 ;  /* 0x000000e600d47202 */ /* 0x000fe20000000f00 */
[--C-:B------:R-:W-:Y:S01]  /*1620*/  HADD2.F32 R229, -RZ, R4.reuse.H0_H0 ;  /* 0x20000004ffe57230 */ /* 0x100fe20000004100 */
[C---:B------:R-:W-:Y:S01]  /*1630*/  FMUL.FTZ R245, R190.reuse, R245 ;  /* 0x000000f5bef57220 */ /* 0x040fe20000410000 */
[----:B------:R-:W-:Y:S01]  /*1640*/  HADD2.F32 R230, -RZ, R4.H1_H1 ;  /* 0x30000004ffe67230 */ /* 0x000fe20000004100 */
[C---:B------:R-:W-:Y:S01]  /*1650*/  FMUL.FTZ R4, R190.reuse, R0 ;  /* 0x00000000be047220 */ /* 0x040fe20000410000 */
[----:B------:R-:W-:Y:S01]  /*1660*/  MOV R211, R231 ;  /* 0x000000e700d37202 */ /* 0x000fe20000000f00 */
[C---:B------:R-:W-:Y:S01]  /*1670*/  FMUL.FTZ R185, R190.reuse, R185 ;  /* 0x000000b9beb97220 */ /* 0x040fe20000410000 */
        /* <DEDUP_REMOVED lines=17> */
[--C-:B------:R-:W-:Y:S02]  /*1790*/  HADD2.F32 R221, -RZ, R8.reuse.H0_H0 ;  /* 0x20000008ffdd7230 */ /* 0x100fe40000004100 */
[----:B------:R-:W-:Y:S01]  /*17a0*/  HADD2.F32 R222, -RZ, R8.H1_H1 ;  /* 0x30000008ffde7230 */ /* 0x000fe20000004100 */
[C---:B------:R-:W-:Y:S01]  /*17b0*/  FMUL.FTZ R8, R190.reuse, R175 ;  /* 0x000000afbe087220 */ /* 0x040fe20000410000 */
[--C-:B------:R-:W-:Y:S02]  /*17c0*/  HADD2.F32 R223, -RZ, R9.reuse.H0_H0 ;  /* 0x20000009ffdf7230 */ /* 0x100fe40000004100 */
[----:B------:R-:W-:Y:S01]  /*17d0*/  HADD2.F32 R224, -RZ, R9.H1_H1 ;  /* 0x30000009ffe07230 */ /* 0x000fe20000004100 */
[----:B------:R-:W-:Y:S01]  /*17e0*/  FMUL.FTZ R9, R190, R192 ;  /* 0x000000c0be097220 */ /* 0x000fe20000410000 */
[----:B------:R-:W-:-:S02]  /*17f0*/  HADD2.F32 R233, -RZ, R6.H0_H0 ;  /* 0x20000006ffe97230 */ /* 0x000fc40000004100 */
[----:B------:R-:W-:Y:S01]  /*1800*/  HADD2.F32 R234, -RZ, R6.H1_H1 ;  /* 0x30000006ffea7230 */ /* 0x000fe20000004100 */
        /* <DEDUP_REMOVED lines=66> */
[-C--:B------:R-:W-:Y:S02]  /*1c30*/  FFMA.FTZ R81, R16, R222.reuse, R81 ;  /* 0x000000de10517223 */ /* 0x080fe40000010051 */
[----:B------:R-:W-:Y:S02]  /*1c40*/  FADD.FTZ R53, R53, R222 ;  /* 0x000000de35357221 */ /* 0x000fe40000010000 */
[----:B------:R-:W-:Y:S02]  /*1c50*/  FMUL.FTZ R222, R129, R222 ;  /* 0x000000de81de7220 */ /* 0x000fe40000410000 */
[----:B--2---:R-:W-:-:S04]  /*1c60*/  FMUL.FTZ R0, R193, R237 ;  /* 0x000000edc1007220 */ /* 0x004fc80000410000 */
[----:B------:R-:W-:Y:S02]  /*1c70*/  FADD.FTZ R172, RZ, R0 ;  /* 0x00000000ffac7221 */ /* 0x000fe40000010000 */
[----:B------:R-:W-:Y:S02]  /*1c80*/  FFMA.FTZ R174, R185, R0, RZ ;  /* 0x00000000b9ae7223 */ /* 0x000fe400000100ff */
[----:B---3--:R-:W-:-:S04]  /*1c90*/  FMUL.FTZ R243, R204, R243 ;  /* 0x000000f3ccf37220 */ /* 0x008fc80000410000 */
[----:B------:R-:W-:Y:S02]  /*1ca0*/  FADD.FTZ R172, R172, R243 ;  /* 0x000000f3acac7221 */ /* 0x000fe40000010000 */
[----:B----4-:R-:W-:Y:S02]  /*1cb0*/  FMUL.FTZ R241, R207, R241 ;  /* 0x000000f1cff17220 */ /* 0x010fe40000410000 */
        /* <DEDUP_REMOVED lines=110> */
[----:B------:R-:W-:Y:S02]  /*23a0*/  FMUL.FTZ R3, R190, R3 ;  /* 0x00000003be037220 */ /* 0x000fe40000410000 */
        /* <DEDUP_REMOVED lines=30> */
.L_x_8225:
[----:B--2---:R-:W-:Y:S05]  /*2590*/  BSYNC B0 ;  /* 0x0000000000007941 */ /* 0x004fea0003800000 */
.L_x_8223:
[----:B-----5:R-:W-:Y:S01]  /*25a0*/  MOV R172, R198 ;  /* 0x000000c600ac7202 */ /* 0x020fe20000000f00 */
[----:B------:R-:W1:Y:S01]  /*25b0*/  S2R R248, SR_TID.X ;  /* 0x0000000000f87919 */ /* 0x000e620000002100 */
[----:B------:R-:W-:-:S02]  /*25c0*/  MOV R173, R200 ;  /* 0x000000c800ad7202 */ /* 0x000fc40000000f00 */
[----:B------:R-:W-:Y:S02]  /*25d0*/  PRMT R252, R172, 0x7610, R252 ;  /* 0x00007610acfc7816 */ /* 0x000fe400000000fc */
[----:B------:R-:W-:Y:S02]  /*25e0*/  PRMT R251, R173, 0x7610, R251 ;  /* 0x00007610adfb7816 */ /* 0x000fe400000000fb */
[----:B------:R-:W-:Y:S02]  /*25f0*/  MOV R172, R196 ;  /* 0x000000c400ac7202 */ /* 0x000fe40000000f00 */
[----:B------:R-:W-:Y:S02]  /*2600*/  MOV R173, R194 ;  /* 0x000000c200ad7202 */ /* 0x000fe40000000f00 */
[----:B------:R-:W-:Y:S02]  /*2610*/  PRMT R247, R172, 0x7610, R247 ;  /* 0x00007610acf77816 */ /* 0x000fe400000000f7 */
[----:B------:R-:W-:-:S02]  /*2620*/  PRMT R172, R173, 0x7610, R172 ;  /* 0x00007610adac7816 */ /* 0x000fc400000000ac */
[----:B------:R-:W-:Y:S01]  /*2630*/  LOP3.LUT P3, RZ, R249, 0xff, RZ, 0xc0, !PT ;  /* 0x000000fff9ff7812 */ /* 0x000fe2000786c0ff */
[----:B------:R2:W-:Y:S01]  /*2640*/  STL.S16 [R1+0x10], R247 ;  /* 0x000010f701007387 */ /* 0x0005e20000100600 */
[----:B------:R-:W-:-:S03]  /*2650*/  MOV R246, R202 ;  /* 0x000000ca00f67202 */ /* 0x000fc60000000f00 */
[----:B------:R2:W-:Y:S01]  /*2660*/  STL.S16 [R1+0x14], R172 ;  /* 0x000014ac01007387 */ /* 0x0005e20000100600 */
[----:B------:R-:W-:Y:S02]  /*2670*/  PRMT R250, R246, 0x7610, R250 ;  /* 0x00007610f6fa7816 */ /* 0x000fe400000000fa */
[----:B-1----:R-:W-:Y:S02]  /*2680*/  LOP3.LUT P0, RZ, R248, 0x1f, RZ, 0xc0, !PT ;  /* 0x0000001ff8ff7812 */ /* 0x002fe4000780c0ff */
[----:B------:R-:W-:-:S04]  /*2690*/  SHF.R.U32.HI R248, RZ, 0x5, R248 ;  /* 0x00000005fff87819 */ /* 0x000fc800000116f8 */
[----:B------:R-:W-:-:S04]  /*26a0*/  LOP3.LUT R246, R248, 0x7fffffc, RZ, 0xc0, !PT ;  /* 0x07fffffcf8f67812 */ /* 0x000fc800078ec0ff */
[----:B------:R-:W-:Y:S01]  /*26b0*/  @!P3 IADD3 R246, R246, 0x4, RZ ;  /* 0x00000004f6f6b810 */ /* 0x000fe20007ffe0ff */
[----:B------:R-:W-:Y:S05]  /*26c0*/  BRA.DIV ~URZ, `(.L_x_8226) ;  /* 0x000041a27f007947 */ /* 0x000fea000b800000 */
[----:B--2---:R1:W2:Y:S02]  /*26d0*/  SHFL.DOWN PT, R247, R174, 0x10, 0x1f ;  /* 0x0a001f00aef77f89 */ /* 0x0042a400000e0000 */
.L_x_8349:
        /* <DEDUP_REMOVED lines=18> */
.L_x_8350:
        /* <DEDUP_REMOVED lines=12> */
[----:B------:R-:W-:-:S04]  /*28c0*/  HFMA2.MMA R244, -RZ, RZ, 0, 0 ;  /* 0x00000000fff47435 */ /* 0x000fc800000001ff */
        /* <DEDUP_REMOVED lines=27> */
.L_x_8229:
[----:B------:R-:W1:Y:S01]  /*2a80*/  LDC.U8 R173, c[0x0][0x1f0] ;  /* 0x00007c00ffad7b82 */ /* 0x000e620000000000 */
[----:B------:R-:W-:Y:S02]  /*2a90*/  ULDC.64 UR6, c[0x0][0x218] ;  /* 0x0000860000067ab9 */ /* 0x000fe40000000a00 */
[----:B------:R-:W-:-:S04]  /*2aa0*/  UISETP.NE.U32.AND UP0, UPT, URZ, UR6, UPT ;  /* 0x000000063f00728c */ /* 0x000fc8000bf05070 */
[----:B------:R-:W-:-:S06]  /*2ab0*/  UISETP.NE.AND.EX UP0, UPT, URZ, UR7, UPT, UP0 ;  /* 0x000000073f00728c */ /* 0x000fcc000bf05300 */
[----:B------:R-:W-:Y:S02]  /*2ac0*/  PLOP3.LUT P4, PT, PT, PT, UP0, 0x80, 0x0 ;  /* 0x000000000000781c */ /* 0x000fe40003f8f008 */
[----:B-1----:R-:W-:-:S11]  /*2ad0*/  ISETP.NE.AND P0, PT, R173, RZ, PT ;  /* 0x000000ffad00720c */ /* 0x002fd60003f05270 */
[----:B------:R-:W-:Y:S01]  /*2ae0*/  @P4 HADD2.F32 R173, -RZ, R144.H0_H0 ;  /* 0x20000090ffad4230 */ /* 0x000fe20000004100 */
[----:B------:R-:W-:-:S05]  /*2af0*/  FSEL R172, R174, RZ, !P0 ;  /* 0x000000ffaeac7208 */ /* 0x000fca0004000000 */
[----:B------:R-:W-:-:S04]  /*2b00*/  FFMA.FTZ R172, R185, R175, R172 ;  /* 0x000000afb9ac7223 */ /* 0x000fc800000100ac */
[----:B------:R-:W-:-:S04]  /*2b10*/  FADD.FTZ R172, R0, -R172 ;  /* 0x800000ac00ac7221 */ /* 0x000fc80000010000 */
[----:B------:R-:W-:-:S04]  /*2b20*/  FMUL.FTZ R172, R190, R172 ;  /* 0x000000acbeac7220 */ /* 0x000fc80000410000 */
[----:B------:R-:W-:Y:S02]  /*2b30*/  @P4 FADD.FTZ R172, R172, R173 ;  /* 0x000000adacac4221 */ /* 0x000fe40000010000 */
.L_x_8230:
[----:B------:R-:W-:Y:S05]  /*2b40*/  BSYNC B0 ;  /* 0x0000000000007941 */ /* 0x000fea0003800000 */
.L_x_8228:
        /* <DEDUP_REMOVED lines=16> */
.L_x_8232:
        /* <DEDUP_REMOVED lines=8> */
.L_x_8233:
[----:B------:R-:W-:Y:S05]  /*2cd0*/  BSYNC B0 ;  /* 0x0000000000007941 */ /* 0x000fea0003800000 */
.L_x_8231:
        /* <DEDUP_REMOVED lines=14> */
.L_x_8235:
        /* <DEDUP_REMOVED lines=8> */
.L_x_8236:
[----:B------:R-:W-:Y:S05]  /*2e40*/  BSYNC B0 ;  /* 0x0000000000007941 */ /* 0x000fea0003800000 */
.L_x_8234:
        /* <DEDUP_REMOVED lines=14> */
.L_x_8238:
        /* <DEDUP_REMOVED lines=8> */
.L_x_8239:
[----:B------:R-:W-:Y:S05]  /*2fb0*/  BSYNC B0 ;  /* 0x0000000000007941 */ /* 0x000fea0003800000 */
.L_x_8237:
        /* <DEDUP_REMOVED lines=14> */
.L_x_8241:
        /* <DEDUP_REMOVED lines=8> */
.L_x_8242:
[----:B------:R-:W-:Y:S05]  /*3120*/  BSYNC B0 ;  /* 0x0000000000007941 */ /* 0x000fea0003800000 */
.L_x_8240:
        /* <DEDUP_REMOVED lines=14> */
.L_x_8244:
        /* <DEDUP_REMOVED lines=8> */
.L_x_8245:
[----:B------:R-:W-:Y:S05]  /*3290*/  BSYNC B0 ;  /* 0x0000000000007941 */ /* 0x000fea0003800000 */
.L_x_8243:
        /* <DEDUP_REMOVED lines=14> */
.L_x_8247:
        /* <DEDUP_REMOVED lines=8> */
.L_x_8248:
[----:B------:R-:W-:Y:S05]  /*3400*/  BSYNC B0 ;  /* 0x0000000000007941 */ /* 0x000fea0003800000 */
.L_x_8246:
        /* <DEDUP_REMOVED lines=14> */
.L_x_8250:
        /* <DEDUP_REMOVED lines=8> */
.L_x_8251:
[----:B------:R-:W-:Y:S05]  /*3570*/  BSYNC B0 ;  /* 0x0000000000007941 */ /* 0x000fea0003800000 */
.L_x_8249:
        /* <DEDUP_REMOVED lines=18> */
[----:B------:R-:W-:Y:S01]  /*36a0*/  HADD2.F32 R172, -RZ, R148.H0_H0 ;  /* 0x20000094ffac7230 */ /* 0x000fe20000004100 */
[----:B------:R-:W-:Y:S05]  /*36b0*/  BRA `(.L_x_8254) ;  /* 0x0000008000007947 */ /* 0x000fea0003800000 */
.L_x_8253:
[----:B-1----:R-:W1:Y:S02]  /*36c0*/  LDC.U8 R173, c[0x0][0x1f0] ;  /* 0x00007c00ffad7b82 */ /* 0x002e640000000000 */
[----:B-1----:R-:W-:Y:S01]  /*36d0*/  ISETP.NE.AND P5, PT, R173, RZ, PT ;  /* 0x000000ffad00720c */ /* 0x002fe20003fa5270 */
[----:B------:R-:W-:-:S03]  /*36e0*/  @P4 HADD2.F32 R173, -RZ, R148.H0_H0 ;  /* 0x20000094ffad4230 */ /* 0x000fc60000004100 */
[----:B------:R-:W-:-:S05]  /*36f0*/  FSEL R172, R174, RZ, !P5 ;  /* 0x000000ffaeac7208 */ /* 0x000fca0006800000 */
[----:B------:R-:W-:-:S04]  /*3700*/  FFMA.FTZ R172, R181, R175, R172 ;  /* 0x000000afb5ac7223 */ /* 0x000fc800000100ac */
[----:B------:R-:W-:-:S04]  /*3710*/  FADD.FTZ R172, R205, -R172 ;  /* 0x800000accdac7221 */ /* 0x000fc80000010000 */
[----:B------:R-:W-:-:S04]  /*3720*/  FMUL.FTZ R172, R190, R172 ;  /* 0x000000acbeac7220 */ /* 0x000fc80000410000 */
[----:B------:R-:W-:Y:S02]  /*3730*/  @P4 FADD.FTZ R172, R172, R173 ;  /* 0x000000adacac4221 */ /* 0x000fe40000010000 */
.L_x_8254:
[----:B------:R-:W-:Y:S05]  /*3740*/  BSYNC B0 ;  /* 0x0000000000007941 */ /* 0x000fea0003800000 */
.L_x_8252:
        /* <DEDUP_REMOVED lines=14> */
.L_x_8256:
        /* <DEDUP_REMOVED lines=8> */
.L_x_8257:
[----:B------:R-:W-:Y:S05]  /*38b0*/  BSYNC B0 ;  /* 0x0000000000007941 */ /* 0x000fea0003800000 */
.L_x_8255:
        /* <DEDUP_REMOVED lines=14> */
.L_x_8259:
[----:B------:R-:W1:Y:S02]  /*39a0*/  LDC.U8 R172, c[0x0][0x1f0] ;  /* 0x00007c00ffac7b82 */ /* 0x000e640000000000 */
[----:B-1----:R-:W-:-:S04]  /*39b0*/  ISETP.NE.AND P5, PT, R172, RZ, PT ;  /* 0x000000ffac00720c */ /* 0x002fc80003fa5270 */
[----:B------:R-:W-:-:S05]  /*39c0*/  FSEL R172, R174, RZ, !P5 ;  /* 0x000000ffaeac7208 */ /* 0x000fca0006800000 */
[----:B------:R-:W-:-:S04]  /*39d0*/  FFMA.FTZ R172, R179, R175, R172 ;  /* 0x000000afb3ac7223 */ /* 0x000fc800000100ac */
[----:B------:R-:W-:Y:S01]  /*39e0*/  FADD.FTZ R173, R207, -R172 ;  /* 0x800000accfad7221 */ /* 0x000fe20000010000 */
[----:B------:R-:W-:-:S03]  /*39f0*/  @P4 HADD2.F32 R172, -RZ, R149.H0_H0 ;  /* 0x20000095ffac4230 */ /* 0x000fc60000004100 */
[----:B------:R-:W-:-:S04]  /*3a00*/  FMUL.FTZ R173, R190, R173 ;  /* 0x000000adbead7220 */ /* 0x000fc80000410000 */
[----:B------:R-:W-:Y:S02]  /*3a10*/  @P4 FADD.FTZ R173, R173, R172 ;  /* 0x000000acadad4221 */ /* 0x000fe40000010000 */
.L_x_8260:
[----:B------:R-:W-:Y:S05]  /*3a20*/  BSYNC B0 ;  /* 0x0000000000007941 */ /* 0x000fea0003800000 */
.L_x_8258:
        /* <DEDUP_REMOVED lines=14> */
.L_x_8262:
        /* <DEDUP_REMOVED lines=8> */
.L_x_8263:
[----:B------:R-:W-:Y:S05]  /*3b90*/  BSYNC B0 ;  /* 0x0000000000007941 */ /* 0x000fea0003800000 */
.L_x_8261:
        /* <DEDUP_REMOVED lines=14> */
.L_x_8265:
        /* <DEDUP_REMOVED lines=8> */
.L_x_8266:
[----:B------:R-:W-:Y:S05]  /*3d00*/  BSYNC B0 ;  /* 0x0000000000007941 */ /* 0x000fea0003800000 */
.L_x_8264:
        /* <DEDUP_REMOVED lines=14> */
.L_x_8268:
        /* <DEDUP_REMOVED lines=8> */
.L_x_8269:
[----:B------:R-:W-:Y:S05]  /*3e70*/  BSYNC B0 ;  /* 0x0000000000007941 */ /* 0x000fea0003800000 */
.L_x_8267:
        /* <DEDUP_REMOVED lines=14> */
.L_x_8271:
        /* <DEDUP_REMOVED lines=8> */
.L_x_8272:
[----:B------:R-:W-:Y:S05]  /*3fe0*/  BSYNC B0 ;  /* 0x0000000000007941 */ /* 0x000fea0003800000 */
.L_x_8270:
        /* <DEDUP_REMOVED lines=14> */
.L_x_8274:
        /* <DEDUP_REMOVED lines=8> */
.L_x_8275:
[----:B------:R-:W-:Y:S05]  /*4150*/  BSYNC B0 ;  /* 0x0000000000007941 */ /* 0x000fea0003800000 */
.L_x_8273:
[----:B------:R-:W-:Y:S01]  /*4160*/  @P0 F2FP.PACK_AB R173, RZ, R172 ;  /* 0x000000acffad023e */ /* 0x000fe200000000ff */
        /* <DEDUP_REMOVED lines=8> */
[----:B------:R-:W-:-:S04]  /*41f0*/  @P3 F2FP.PACK_AB R172, RZ, R172 ;  /* 0x000000acffac323e */ /* 0x000fc800000000ff */
[----:B------:R-:W-:Y:S01]  /*4200*/  @P3 PRMT R171, R171, 0x5410, R172 ;  /* 0x00005410abab3816 */ /* 0x000fe200000000ac */
[----:B------:R-:W-:Y:S01]  /*4210*/  @P0 IMAD.WIDE.U32 R172, R188, R173, c[0x0][0x258] ;  /* 0x00009600bcac0625 */ /* 0x000fe200078e00ad */
[----:B------:R-:W-:-:S04]  /*4220*/  @P3 IADD3 R188, R244, 0x80, RZ ;  /* 0x00000080f4bc3810 */ /* 0x000fc80007ffe0ff */
[----:B------:R1:W-:Y:S02]  /*4230*/  @P0 STG.E.128 [R172.64], R164 ;  /* 0x000000a4ac000986 */ /* 0x0003e4000c101d04 */
[----:B-1----:R-:W-:-:S05]  /*4240*/  @P3 IMAD.WIDE.U32 R172, R188, R201, c[0x0][0x248] ;  /* 0x00009200bcac3625 */ /* 0x002fca00078e00c9 */
[----:B------:R1:W-:Y:S01]  /*4250*/  @P3 STG.E.128 [R172.64], R168 ;  /* 0x000000a8ac003986 */ /* 0x0003e2000c101d04 */
[----:B------:R-:W-:Y:S05]  /*4260*/  @P2 BRA `(.L_x_8277) ;  /* 0x0000004000002947 */ /* 0x000fea0003800000 */
[----:B-1----:R-:W-:Y:S01]  /*4270*/  HFMA2.MMA R172, -RZ, RZ, 0, 0 ;  /* 0x00000000ffac7435 */ /* 0x002fe200000001ff */
[----:B------:R-:W-:Y:S05]  /*4280*/  @!P4 BRA `(.L_x_8278) ;  /* 0x000000a00000c947 */ /* 0x000fea0003800000 */
[----:B------:R-:W-:Y:S01]  /*4290*/  HADD2.F32 R172, -RZ, R152.H0_H0 ;  /* 0x20000098ffac7230 */ /* 0x000fe20000004100 */
[----:B------:R-:W-:Y:S05]  /*42a0*/  BRA `(.L_x_8278) ;  /* 0x0000008000007947 */ /* 0x000fea0003800000 */
.L_x_8277:
[----:B-1----:R-:W1:Y:S02]  /*42b0*/  LDC.U8 R173, c[0x0][0x1f0] ;  /* 0x00007c00ffad7b82 */ /* 0x002e640000000000 */
[----:B-1----:R-:W-:-:S04]  /*42c0*/  ISETP.NE.AND P5, PT, R173, RZ, PT ;  /* 0x000000ffad00720c */ /* 0x002fc80003fa5270 */
[----:B------:R-:W-:-:S05]  /*42d0*/  FSEL R172, R174, RZ, !P5 ;  /* 0x000000ffaeac7208 */ /* 0x000fca0006800000 */
[----:B------:R-:W-:-:S04]  /*42e0*/  FFMA.FTZ R172, R25, R175, R172 ;  /* 0x000000af19ac7223 */ /* 0x000fc800000100ac */
[----:B------:R-:W-:-:S04]  /*42f0*/  FADD.FTZ R173, R213, -R172 ;  /* 0x800000acd5ad7221 */ /* 0x000fc80000010000 */
[----:B------:R-:W-:Y:S01]  /*4300*/  FMUL.FTZ R172, R190, R173 ;  /* 0x000000adbeac7220 */ /* 0x000fe20000410000 */
[----:B------:R-:W-:-:S05]  /*4310*/  @P4 HADD2.F32 R173, -RZ, R152.H0_H0 ;  /* 0x20000098ffad4230 */ /* 0x000fca0000004100 */
[----:B------:R-:W-:Y:S02]  /*4320*/  @P4 FADD.FTZ R172, R172, R173 ;  /* 0x000000adacac4221 */ /* 0x000fe40000010000 */
.L_x_8278:
[----:B------:R-:W-:Y:S05]  /*4330*/  BSYNC B0 ;  /* 0x0000000000007941 */ /* 0x000fea0003800000 */
.L_x_8276:
        /* <DEDUP_REMOVED lines=14> */
.L_x_8280:
        /* <DEDUP_REMOVED lines=8> */
.L_x_8281:
[----:B------:R-:W-:Y:S05]  /*44a0*/  BSYNC B0 ;  /* 0x0000000000007941 */ /* 0x000fea0003800000 */
.L_x_8279:
        /* <DEDUP_REMOVED lines=14> */
.L_x_8283:
        /* <DEDUP_REMOVED lines=8> */
.L_x_8284:
[----:B------:R-:W-:Y:S05]  /*4610*/  BSYNC B0 ;  /* 0x0000000000007941 */ /* 0x000fea0003800000 */
.L_x_8282:
        /* <DEDUP_REMOVED lines=14> */
.L_x_8286:
        /* <DEDUP_REMOVED lines=8> */
.L_x_8287:
[----:B------:R-:W-:Y:S05]  /*4780*/  BSYNC B0 ;  /* 0x0000000000007941 */ /* 0x000fea0003800000 */
.L_x_8285:
        /* <DEDUP_REMOVED lines=14> */
.L_x_8289:
        /* <DEDUP_REMOVED lines=8> */
.L_x_8290:
[----:B------:R-:W-:Y:S05]  /*48f0*/  BSYNC B0 ;  /* 0x0000000000007941 */ /* 0x000fea0003800000 */
.L_x_8288:
        /* <DEDUP_REMOVED lines=14> */
.L_x_8292:
        /* <DEDUP_REMOVED lines=8> */
.L_x_8293:
[----:B------:R-:W-:Y:S05]  /*4a60*/  BSYNC B0 ;  /* 0x0000000000007941 */ /* 0x000fea0003800000 */
.L_x_8291:
        /* <DEDUP_REMOVED lines=14> */
.L_x_8295:
        /* <DEDUP_REMOVED lines=8> */
.L_x_8296:
[----:B------:R-:W-:Y:S05]  /*4bd0*/  BSYNC B0 ;  /* 0x0000000000007941 */ /* 0x000fea0003800000 */
.L_x_8294:
        /* <DEDUP_REMOVED lines=14> */
.L_x_8298:
        /* <DEDUP_REMOVED lines=8> */
.L_x_8299:
[----:B------:R-:W-:Y:S05]  /*4d40*/  BSYNC B0 ;  /* 0x0000000000007941 */ /* 0x000fea0003800000 */
.L_x_8297:
[----:B------:R-:W-:Y:S01]  /*4d50*/  @P0 F2FP.PACK_AB R198, RZ, R188 ;  /* 0x000000bcffc6023e */ /* 0x000fe200000000ff */
[----:B------:R-:W-:Y:S01]  /*4d60*/  @P3 FMUL.FTZ R188, R188, c[0x0][0x1ec] ;  /* 0x00007b00bcbc3a20 */ /* 0x000fe20000410000 */
[----:B------:R-:W-:Y:S01]  /*4d70*/  @P3 LOP3.LUT P5, RZ, R199, 0xff000000, RZ, 0xc0, !PT ;  /* 0xff000000c7ff3812 */ /* 0x000fe200078ac0ff */
[----:B------:R-:W-:Y:S01]  /*4d80*/  BSSY B0, `(.L_x_8300) ;  /* 0x000001a000007945 */ /* 0x000fe20003800000 */
[----:B------:R-:W-:Y:S01]  /*4d90*/  @P0 MOV R172, 0x10 ;  /* 0x0000001000ac0802 */ /* 0x000fe20000000f00 */
[----:B------:R-:W-:Y:S01]  /*4da0*/  @P3 FMUL.FTZ R188, R188, c[0x0][0x1e8] ;  /* 0x00007a00bcbc3a20 */ /* 0x000fe20000410000 */
[----:B------:R-:W-:Y:S02]  /*4db0*/  @P0 PRMT R167, R167, 0x5410, R198 ;  /* 0x00005410a7a70816 */ /* 0x000fe400000000c6 */
[----:B------:R-:W-:Y:S01]  /*4dc0*/  @P3 MOV R198, 0x10 ;  /* 0x0000001000c63802 */ /* 0x000fe20000000f00 */
[----:B------:R-:W-:Y:S01]  /*4dd0*/  @P0 IMAD.WIDE.U32 R172, R187, R172, c[0x0][0x258] ;  /* 0x00009600bbac0625 */ /* 0x000fe200078e00ac */
[----:B------:R-:W-:-:S02]  /*4de0*/  @P3 FSEL R188, R188, RZ, P5 ;  /* 0x000000ffbcbc3208 */ /* 0x000fc40002800000 */
[----:B------:R-:W-:Y:S02]  /*4df0*/  @P3 IADD3 R187, R244, 0x100, RZ ;  /* 0x00000100f4bb3810 */ /* 0x000fe40007ffe0ff */
[----:B------:R-:W-:Y:S01]  /*4e00*/  @P3 F2FP.PACK_AB R188, RZ, R188 ;  /* 0x000000bcffbc323e */ /* 0x000fe200000000ff */
[----:B------:R1:W-:Y:S03]  /*4e10*/  @P0 STG.E.128 [R172.64], R164 ;  /* 0x000000a4ac000986 */ /* 0x0003e6000c101d04 */
[----:B------:R-:W-:Y:S01]  /*4e20*/  @P3 PRMT R171, R171, 0x5410, R188 ;  /* 0x00005410abab3816 */ /* 0x000fe200000000bc */
[----:B-1----:R-:W-:-:S05]  /*4e30*/  @P3 IMAD.WIDE.U32 R172, R187, R198, c[0x0][0x248] ;  /* 0x00009200bbac3625 */ /* 0x002fca00078e00c6 */
[----:B------:R1:W-:Y:S01]  /*4e40*/  @P3 STG.E.128 [R172.64], R168 ;  /* 0x000000a8ac003986 */ /* 0x0003e2000c101d04 */
[----:B------:R-:W-:Y:S05]  /*4e50*/  @P2 BRA `(.L_x_8301) ;  /* 0x0000004000002947 */ /* 0x000fea0003800000 */
[----:B-1----:R-:W-:Y:S01]  /*4e60*/  HFMA2.MMA R173, -RZ, RZ, 0, 0 ;  /* 0x00000000ffad7435 */ /* 0x002fe200000001ff */
[----:B------:R-:W-:Y:S05]  /*4e70*/  @!P4 BRA `(.L_x_8302) ;  /* 0x000000a00000c947 */ /* 0x000fea0003800000 */
[----:B------:R-:W-:Y:S01]  /*4e80*/  HADD2.F32 R173, -RZ, R156.H0_H0 ;  /* 0x2000009cffad7230 */ /* 0x000fe20000004100 */
[----:B------:R-:W-:Y:S05]  /*4e90*/  BRA `(.L_x_8302) ;  /* 0x0000008000007947 */ /* 0x000fea0003800000 */
.L_x_8301:
[----:B-1----:R-:W1:Y:S02]  /*4ea0*/  LDC.U8 R172, c[0x0][0x1f0] ;  /* 0x00007c00ffac7b82 */ /* 0x002e640000000000 */
[----:B-1----:R-:W-:-:S04]  /*4eb0*/  ISETP.NE.AND P5, PT, R172, RZ, PT ;  /* 0x000000ffac00720c */ /* 0x002fc80003fa5270 */
[----:B------:R-:W-:-:S05]  /*4ec0*/  FSEL R172, R174, RZ, !P5 ;  /* 0x000000ffaeac7208 */ /* 0x000fca0006800000 */
[----:B------:R-:W-:-:S04]  /*4ed0*/  FFMA.FTZ R172, R17, R175, R172 ;  /* 0x000000af11ac7223 */ /* 0x000fc800000100ac */
[----:B------:R-:W-:Y:S01]  /*4ee0*/  FADD.FTZ R173, R221, -R172 ;  /* 0x800000acddad7221 */ /* 0x000fe20000010000 */
[----:B------:R-:W-:-:S03]  /*4ef0*/  @P4 HADD2.F32 R172, -RZ, R156.H0_H0 ;  /* 0x2000009cffac4230 */ /* 0x000fc60000004100 */
[----:B------:R-:W-:-:S04]  /*4f00*/  FMUL.FTZ R173, R190, R173 ;  /* 0x000000adbead7220 */ /* 0x000fc80000410000 */
[----:B------:R-:W-:Y:S02]  /*4f10*/  @P4 FADD.FTZ R173, R173, R172 ;  /* 0x000000acadad4221 */ /* 0x000fe40000010000 */
.L_x_8302:
[----:B------:R-:W-:Y:S05]  /*4f20*/  BSYNC B0 ;  /* 0x0000000000007941 */ /* 0x000fea0003800000 */
.L_x_8300:
[----:B------:R-:W2:Y:S01]  /*4f30*/  LDL.LU R172, [R1+0x10] ;  /* 0x0000100001ac7983 */ /* 0x000ea20000300800 */
[----:B------:R-:W-:Y:S01]  /*4f40*/  BSSY B0, `(.L_x_8303) ;  /* 0x0000016000007945 */ /* 0x000fe20003800000 */
[----:B--2---:R-:W-:Y:S01]  /*4f50*/  @P3 LOP3.LUT P5, RZ, R172, 0xff, RZ, 0xc0, !PT ;  /* 0x000000ffacff3812 */ /* 0x004fe200078ac0ff */
[----:B------:R-:W-:Y:S01]  /*4f60*/  @P3 FMUL.FTZ R172, R173, c[0x0][0x1ec] ;  /* 0x00007b00adac3a20 */ /* 0x000fe20000410000 */
[----:B------:R-:W-:-:S03]  /*4f70*/  @P0 F2FP.PACK_AB R173, RZ, R173 ;  /* 0x000000adffad023e */ /* 0x000fc600000000ff */
[----:B------:R-:W-:Y:S01]  /*4f80*/  @P3 FMUL.FTZ R172, R172, c[0x0][0x1e8] ;  /* 0x00007a00acac3a20 */ /* 0x000fe20000410000 */
[----:B------:R-:W-:-:S04]  /*4f90*/  @P0 PRMT R164, R173, 0x7610, R164 ;  /* 0x00007610ada40816 */ /* 0x000fc800000000a4 */
        /* <DEDUP_REMOVED lines=8> */
.L_x_8304:
        /* <DEDUP_REMOVED lines=8> */
.L_x_8305:
[----:B------:R-:W-:Y:S05]  /*50a0*/  BSYNC B0 ;  /* 0x0000000000007941 */ /* 0x000fea0003800000 */
.L_x_8303:
        /* <DEDUP_REMOVED lines=14> */
.L_x_8307:
        /* <DEDUP_REMOVED lines=8> */
.L_x_8308:
[----:B------:R-:W-:Y:S05]  /*5210*/  BSYNC B0 ;  /* 0x0000000000007941 */ /* 0x000fea0003800000 */
.L_x_8306:
        /* <DEDUP_REMOVED lines=14> */
.L_x_8310:
        /* <DEDUP_REMOVED lines=8> */
.L_x_8311:
[----:B------:R-:W-:Y:S05]  /*5380*/  BSYNC B0 ;  /* 0x0000000000007941 */ /* 0x000fea0003800000 */
.L_x_8309:
        /* <DEDUP_REMOVED lines=14> */
.L_x_8313:
        /* <DEDUP_REMOVED lines=8> */
.L_x_8314:
[----:B------:R-:W-:Y:S05]  /*54f0*/  BSYNC B0 ;  /* 0x0000000000007941 */ /* 0x000fea0003800000 */
.L_x_8312:
        /* <DEDUP_REMOVED lines=14> */
.L_x_8316:
        /* <DEDUP_REMOVED lines=8> */
.L_x_8317:
[----:B------:R-:W-:Y:S05]  /*5660*/  BSYNC B0 ;  /* 0x0000000000007941 */ /* 0x000fea0003800000 */
.L_x_8315:
        /* <DEDUP_REMOVED lines=14> */
.L_x_8319:
        /* <DEDUP_REMOVED lines=8> */
.L_x_8320:
[----:B------:R-:W-:Y:S05]  /*57d0*/  BSYNC B0 ;  /* 0x0000000000007941 */ /* 0x000fea0003800000 */
.L_x_8318:
        /* <DEDUP_REMOVED lines=14> */
.L_x_8322:
        /* <DEDUP_REMOVED lines=8> */
.L_x_8323:
[----:B------:R-:W-:Y:S05]  /*5940*/  BSYNC B0 ;  /* 0x0000000000007941 */ /* 0x000fea0003800000 */
.L_x_8321:
[----:B------:R-:W-:Y:S01]  /*5950*/  @P0 F2FP.PACK_AB R172, RZ, R173 ;  /* 0x000000adffac023e */ /* 0x000fe200000000ff */
[----:B------:R-:W-:Y:S01]  /*5960*/  @P3 FMUL.FTZ R173, R173, c[0x0][0x1ec] ;  /* 0x00007b00adad3a20 */ /* 0x000fe20000410000 */
[----:B------:R-:W-:Y:S01]  /*5970*/  @P0 MOV R187, 0x10 ;  /* 0x0000001000bb0802 */ /* 0x000fe20000000f00 */
[----:B------:R-:W-:Y:S01]  /*5980*/  BSSY B0, `(.L_x_8324) ;  /* 0x000001a000007945 */ /* 0x000fe20003800000 */
[----:B------:R-:W-:Y:S01]  /*5990*/  @P3 LOP3.LUT P5, RZ, R197, 0xff000000, RZ, 0xc0, !PT ;  /* 0xff000000c5ff3812 */ /* 0x000fe200078ac0ff */
[----:B------:R-:W-:Y:S01]  /*59a0*/  @P3 FMUL.FTZ R173, R173, c[0x0][0x1e8] ;  /* 0x00007a00adad3a20 */ /* 0x000fe20000410000 */
[----:B------:R-:W-:Y:S01]  /*59b0*/  @P0 PRMT R167, R167, 0x5410, R172 ;  /* 0x00005410a7a70816 */ /* 0x000fe200000000ac */
[----:B------:R-:W-:Y:S01]  /*59c0*/  @P0 IMAD.WIDE.U32 R186, R186, R187, c[0x0][0x258] ;  /* 0x00009600baba0625 */ /* 0x000fe200078e00bb */
[----:B------:R-:W-:Y:S02]  /*59d0*/  @P3 IADD3 R172, R244, 0x180, RZ ;  /* 0x00000180f4ac3810 */ /* 0x000fe40007ffe0ff */
[----:B------:R-:W-:-:S02]  /*59e0*/  @P3 FSEL R173, R173, RZ, P5 ;  /* 0x000000ffadad3208 */ /* 0x000fc40002800000 */
[----:B------:R1:W-:Y:S01]  /*59f0*/  @P0 STG.E.128 [R186.64], R164 ;  /* 0x000000a4ba000986 */ /* 0x0003e2000c101d04 */
[----:B------:R-:W-:Y:S02]  /*5a00*/  @P3 MOV R197, 0x10 ;  /* 0x0000001000c53802 */ /* 0x000fe40000000f00 */
[----:B-1----:R-:W-:-:S03]  /*5a10*/  @P3 F2FP.PACK_AB R187, RZ, R173 ;  /* 0x000000adffbb323e */ /* 0x002fc600000000ff */
[----:B------:R-:W-:Y:S01]  /*5a20*/  @P3 IMAD.WIDE.U32 R172, R172, R197, c[0x0][0x248] ;  /* 0x00009200acac3625 */ /* 0x000fe200078e00c5 */
[----:B------:R-:W-:-:S05]  /*5a30*/  @P3 PRMT R171, R171, 0x5410, R187 ;  /* 0x00005410abab3816 */ /* 0x000fca00000000bb */
[----:B------:R1:W-:Y:S01]  /*5a40*/  @P3 STG.E.128 [R172.64], R168 ;  /* 0x000000a8ac003986 */ /* 0x0003e2000c101d04 */
[----:B------:R-:W-:Y:S05]  /*5a50*/  @P2 BRA `(.L_x_8325) ;  /* 0x0000004000002947 */ /* 0x000fea0003800000 */
[----:B-1----:R-:W-:Y:S01]  /*5a60*/  HFMA2.MMA R173, -RZ, RZ, 0, 0 ;  /* 0x00000000ffad7435 */ /* 0x002fe200000001ff */
[----:B------:R-:W-:Y:S05]  /*5a70*/  @!P4 BRA `(.L_x_8326) ;  /* 0x000000a00000c947 */ /* 0x000fea0003800000 */
[----:B------:R-:W-:Y:S01]  /*5a80*/  HADD2.F32 R173, -RZ, R160.H0_H0 ;  /* 0x200000a0ffad7230 */ /* 0x000fe20000004100 */
[----:B------:R-:W-:Y:S05]  /*5a90*/  BRA `(.L_x_8326) ;  /* 0x0000008000007947 */ /* 0x000fea0003800000 */
.L_x_8325:
        /* <DEDUP_REMOVED lines=8> */
.L_x_8326:
[----:B------:R-:W-:Y:S05]  /*5b20*/  BSYNC B0 ;  /* 0x0000000000007941 */ /* 0x000fea0003800000 */
.L_x_8324:
        /* <DEDUP_REMOVED lines=15> */
.L_x_8328:
        /* <DEDUP_REMOVED lines=8> */
.L_x_8329:
[----:B------:R-:W-:Y:S05]  /*5ca0*/  BSYNC B0 ;  /* 0x0000000000007941 */ /* 0x000fea0003800000 */
.L_x_8327:
        /* <DEDUP_REMOVED lines=14> */
.L_x_8331:
        /* <DEDUP_REMOVED lines=8> */
.L_x_8332:
[----:B------:R-:W-:Y:S05]  /*5e10*/  BSYNC B0 ;  /* 0x0000000000007941 */ /* 0x000fea0003800000 */
.L_x_8330:
        /* <DEDUP_REMOVED lines=14> */
.L_x_8334:
        /* <DEDUP_REMOVED lines=8> */
.L_x_8335:
[----:B------:R-:W-:Y:S05]  /*5f80*/  BSYNC B0 ;  /* 0x0000000000007941 */ /* 0x000fea0003800000 */
.L_x_8333:
        /* <DEDUP_REMOVED lines=14> */
.L_x_8337:
        /* <DEDUP_REMOVED lines=8> */
.L_x_8338:
[----:B------:R-:W-:Y:S05]  /*60f0*/  BSYNC B0 ;  /* 0x0000000000007941 */ /* 0x000fea0003800000 */
.L_x_8336:
        /* <DEDUP_REMOVED lines=14> */
.L_x_8340:
        /* <DEDUP_REMOVED lines=8> */
.L_x_8341:
[----:B------:R-:W-:Y:S05]  /*6260*/  BSYNC B0 ;  /* 0x0000000000007941 */ /* 0x000fea0003800000 */
.L_x_8339:
        /* <DEDUP_REMOVED lines=14> */
.L_x_8343:
        /* <DEDUP_REMOVED lines=8> */
.L_x_8344:
[----:B------:R-:W-:Y:S05]  /*63d0*/  BSYNC B0 ;  /* 0x0000000000007941 */ /* 0x000fea0003800000 */
.L_x_8342:
        /* <DEDUP_REMOVED lines=14> */
.L_x_8346:
        /* <DEDUP_REMOVED lines=8> */
.L_x_8347:
[----:B------:R-:W-:Y:S05]  /*6540*/  BSYNC B0 ;  /* 0x0000000000007941 */ /* 0x000fea0003800000 */
.L_x_8345:
        /* <DEDUP_REMOVED lines=20> */
.L_x_8222:
        /* <DEDUP_REMOVED lines=30> */
.L_x_8226:
[----:B--2---:R-:W-:Y:S01]  /*6870*/  HFMA2.MMA R248, -RZ, RZ, 0, 9.5367431640625e-07 ;  /* 0x00000010fff87435 */ /* 0x004fe200000001ff */
[----:B------:R-:W-:-:S02]  /*6880*/  MOV R173, R174 ;  /* 0x000000ae00ad7202 */ /* 0x000fc40000000f00 */
[----:B------:R-:W-:-:S03]  /*6890*/  MOV R172, 0x68b0 ;  /* 0x000068b000ac7802 */ /* 0x000fc60000000f00 */
[----:B0-----:R-:W-:Y:S05]  /*68a0*/  CALL.REL.NOINC `($__internal_113_$__cuda_sm70_shflsync_down_p) ;  /* 0x0000034000007944 */ /* 0x001fea0003c00000 */
[----:B-1----:R-:W-:Y:S01]  /*68b0*/  MOV R247, R248 ;  /* 0x000000f800f77202 */ /* 0x002fe20000000f00 */
[----:B0----5:R-:W-:Y:S05]  /*68c0*/  BRA `(.L_x_8349) ;  /* 0xffffbe1000007947 */ /* 0x021fea000383ffff */
.L_x_8227:
[----:B------:R-:W-:Y:S01]  /*68d0*/  HFMA2.MMA R248, -RZ, RZ, 0, 9.5367431640625e-07 ;  /* 0x00000010fff87435 */ /* 0x000fe200000001ff */
[----:B------:R-:W-:Y:S02]  /*68e0*/  MOV R173, R175 ;  /* 0x000000af00ad7202 */ /* 0x000fe40000000f00 */
[----:B------:R-:W-:-:S03]  /*68f0*/  MOV R172, 0x6910 ;  /* 0x0000691000ac7802 */ /* 0x000fc60000000f00 */
[----:B012---:R-:W-:Y:S05]  /*6900*/  CALL.REL.NOINC `($__internal_113_$__cuda_sm70_shflsync_down_p) ;  /* 0x000002e000007944 */ /* 0x007fea0003c00000 */
[----:B------:R-:W-:Y:S01]  /*6910*/  FADD.FTZ R247, R247, R174 ;  /* 0x000000aef7f77221 */ /* 0x000fe20000010000 */
[----:B------:R-:W-:Y:S01]  /*6920*/  MOV R172, 0x6970 ;  /* 0x0000697000ac7802 */ /* 0x000fe20000000f00 */
[----:B-1----:R-:W-:Y:S01]  /*6930*/  FADD.FTZ R174, R175, R248 ;  /* 0x000000f8afae7221 */ /* 0x002fe20000010000 */
[----:B------:R-:W-:Y:S02]  /*6940*/  MOV R248, 0x8 ;  /* 0x0000000800f87802 */ /* 0x000fe40000000f00 */
[----:B------:R-:W-:Y:S02]  /*6950*/  MOV R173, R247 ;  /* 0x000000f700ad7202 */ /* 0x000fe40000000f00 */
[----:B0----5:R-:W-:Y:S05]  /*6960*/  CALL.REL.NOINC `($__internal_113_$__cuda_sm70_shflsync_down_p) ;  /* 0x0000028000007944 */ /* 0x021fea0003c00000 */
[----:B-1----:R-:W-:Y:S01]  /*6970*/  MOV R175, R248 ;  /* 0x000000f800af7202 */ /* 0x002fe20000000f00 */
[----:B------:R-:W-:Y:S01]  /*6980*/  HFMA2.MMA R248, -RZ, RZ, 0, 4.76837158203125e-07 ;  /* 0x00000008fff87435 */ /* 0x000fe200000001ff */
[----:B------:R-:W-:-:S02]  /*6990*/  MOV R173, R174 ;  /* 0x000000ae00ad7202 */ /* 0x000fc40000000f00 */
[----:B------:R-:W-:-:S03]  /*69a0*/  MOV R172, 0x69c0 ;  /* 0x000069c000ac7802 */ /* 0x000fc60000000f00 */
[----:B0----5:R-:W-:Y:S05]  /*69b0*/  CALL.REL.NOINC `($__internal_113_$__cuda_sm70_shflsync_down_p) ;  /* 0x0000023000007944 */ /* 0x021fea0003c00000 */
[----:B------:R-:W-:Y:S01]  /*69c0*/  FADD.FTZ R175, R175, R247 ;  /* 0x000000f7afaf7221 */ /* 0x000fe20000010000 */
[----:B------:R-:W-:Y:S01]  /*69d0*/  MOV R172, 0x6a20 ;  /* 0x00006a2000ac7802 */ /* 0x000fe20000000f00 */
[----:B-1----:R-:W-:Y:S01]  /*69e0*/  FADD.FTZ R174, R174, R248 ;  /* 0x000000f8aeae7221 */ /* 0x002fe20000010000 */
[----:B------:R-:W-:Y:S02]  /*69f0*/  MOV R248, 0x4 ;  /* 0x0000000400f87802 */ /* 0x000fe40000000f00 */
[----:B------:R-:W-:Y:S02]  /*6a00*/  MOV R173, R175 ;  /* 0x000000af00ad7202 */ /* 0x000fe40000000f00 */
[----:B0----5:R-:W-:Y:S05]  /*6a10*/  CALL.REL.NOINC `($__internal_113_$__cuda_sm70_shflsync_down_p) ;  /* 0x000001d000007944 */ /* 0x021fea0003c00000 */
[----:B-1----:R-:W-:Y:S01]  /*6a20*/  MOV R247, R248 ;  /* 0x000000f800f77202 */ /* 0x002fe20000000f00 */
[----:B------:R-:W-:Y:S01]  /*6a30*/  HFMA2.MMA R248, -RZ, RZ, 0, 2.384185791015625e-07 ;  /* 0x00000004fff87435 */ /* 0x000fe200000001ff */
[----:B------:R-:W-:Y:S02]  /*6a40*/  MOV R173, R174 ;  /* 0x000000ae00ad7202 */ /* 0x000fe40000000f00 */
[----:B------:R-:W-:-:S03]  /*6a50*/  MOV R172, 0x6a70 ;  /* 0x00006a7000ac7802 */ /* 0x000fc60000000f00 */
[----:B0----5:R-:W-:Y:S05]  /*6a60*/  CALL.REL.NOINC `($__internal_113_$__cuda_sm70_shflsync_down_p) ;  /* 0x0000018000007944 */ /* 0x021fea0003c00000 */
[----:B------:R-:W-:Y:S01]  /*6a70*/  FADD.FTZ R175, R247, R175 ;  /* 0x000000aff7af7221 */ /* 0x000fe20000010000 */
[----:B------:R-:W-:Y:S01]  /*6a80*/  MOV R172, 0x6ad0 ;  /* 0x00006ad000ac7802 */ /* 0x000fe20000000f00 */
[----:B-1----:R-:W-:Y:S01]  /*6a90*/  FADD.FTZ R174, R174, R248 ;  /* 0x000000f8aeae7221 */ /* 0x002fe20000010000 */
[----:B------:R-:W-:-:S02]  /*6aa0*/  MOV R248, 0x2 ;  /* 0x0000000200f87802 */ /* 0x000fc40000000f00 */
[----:B------:R-:W-:Y:S02]  /*6ab0*/  MOV R173, R175 ;  /* 0x000000af00ad7202 */ /* 0x000fe40000000f00 */
[----:B0----5:R-:W-:Y:S05]  /*6ac0*/  CALL.REL.NOINC `($__internal_113_$__cuda_sm70_shflsync_down_p) ;  /* 0x0000012000007944 */ /* 0x021fea0003c00000 */
[----:B-1----:R-:W-:Y:S01]  /*6ad0*/  MOV R247, R248 ;  /* 0x000000f800f77202 */ /* 0x002fe20000000f00 */
[----:B------:R-:W-:Y:S01]  /*6ae0*/  HFMA2.MMA R248, -RZ, RZ, 0, 1.1920928955078125e-07 ;  /* 0x00000002fff87435 */ /* 0x000fe200000001ff */
[----:B------:R-:W-:Y:S02]  /*6af0*/  MOV R173, R174 ;  /* 0x000000ae00ad7202 */ /* 0x000fe40000000f00 */
        /* <DEDUP_REMOVED lines=9> */
[----:B------:R-:W-:Y:S01]  /*6b90*/  HFMA2.MMA R248, -RZ, RZ, 0, 5.9604644775390625e-08 ;  /* 0x00000001fff87435 */ /* 0x000fe200000001ff */
[----:B------:R-:W-:-:S02]  /*6ba0*/  MOV R173, R174 ;  /* 0x000000ae00ad7202 */ /* 0x000fc40000000f00 */
[----:B------:R-:W-:-:S03]  /*6bb0*/  MOV R172, 0x6bd0 ;  /* 0x00006bd000ac7802 */ /* 0x000fc60000000f00 */
[----:B0----5:R-:W-:Y:S05]  /*6bc0*/  CALL.REL.NOINC `($__internal_113_$__cuda_sm70_shflsync_down_p) ;  /* 0x0000002000007944 */ /* 0x021fea0003c00000 */
[----:B-1----:R-:W-:Y:S01]  /*6bd0*/  MOV R173, R248 ;  /* 0x000000f800ad7202 */ /* 0x002fe20000000f00 */
[----:B0----5:R-:W-:Y:S05]  /*6be0*/  BRA `(.L_x_8350) ;  /* 0xffffbc1000007947 */ /* 0x021fea000383ffff */
        .weak           $__internal_113_$__cuda_sm70_shflsync_down_p
        .type           $__internal_113_$__cuda_sm70_shflsync_down_p,@function
        .size           $__internal_113_$__cuda_sm70_shflsync_down_p,(.L_x_14331 - $__internal_113_$__cuda_sm70_shflsync_down_p)
$__internal_113_$__cuda_sm70_shflsync_down_p:
        /* <DEDUP_REMOVED lines=9> */
[----:B------:R-:W-:Y:S05]  /*6c80*/  RET.REL.NODEC R172 `(_ZN10layer_norm13ln_bwd_kernelINS_13Kernel_traitsIf6__halfS2_S2_fjLj5120ELj1ELj1ELj4ELj16ENS_18Kernel_traits_baseILj5120EfS2_S2_S2_fjLj128EEEEELb1ELb0ELb1ELb1EEEvNS_9BwdParamsE) ;  /* 0xffff9370ac007950 */ /* 0x000fea0003c3ffff */
.L_x_8351:
        /* <DEDUP_REMOVED lines=15> */
.L_x_14331:


//--------------------- .text._ZN10layer_norm13ln_bwd_kernelINS_13Kernel_traitsIf6__halfS2_S2_fjLj5120ELj1ELj1ELj4ELj16ENS_18Kernel_traits_baseILj5120EfS2_S2_S2_fjLj128EEEEELb1ELb1ELb0ELb0EEEvNS_9BwdParamsE --------------------------
	.section	.text._ZN10layer_norm13ln_bwd_kernelINS_13Kernel_traitsIf6__halfS2_S2_fjLj5120ELj1ELj1ELj4ELj16ENS_18Kernel_traits_baseILj5120EfS2_S2_S2_fjLj128EEEEELb1ELb1ELb0ELb0EEEvNS_9BwdParamsE,"ax",@progbits
	.sectioninfo	@"SHI_REGISTERS=255"
	.align	128
        .global         _ZN10layer_norm13ln_bwd_kernelINS_13Kernel_traitsIf6__halfS2_S2_fjLj5120ELj1ELj1ELj4ELj16ENS_18Kernel_traits_baseILj5120EfS2_S2_S2_fjLj128EEEEELb1ELb1ELb0ELb0EEEvNS_9BwdParamsE
        .type           _ZN10layer_norm13ln_bwd_kernelINS_13Kernel_traitsIf6__halfS2_S2_fjLj5120ELj1ELj1ELj4ELj16ENS_18Kernel_traits_baseILj5120EfS2_S2_S2_fjLj128EEEEELb1ELb1ELb0ELb0EEEvNS_9BwdParamsE,@function
        .size           _ZN10layer_norm13ln_bwd_kernelINS_13Kernel_traitsIf6__halfS2_S2_fjLj5120ELj1ELj1ELj4ELj16ENS_18Kernel_traits_baseILj5120EfS2_S2_S2_fjLj128EEEEELb1ELb1ELb0ELb0EEEvNS_9BwdParamsE,(.L_x_14332 - _ZN10layer_norm13ln_bwd_kernelINS_13Kernel_traitsIf6__halfS2_S2_fjLj5120ELj1ELj1ELj4ELj16ENS_18Kernel_traits_baseILj5120EfS2_S2_S2_fjLj128EEEEELb1ELb1ELb0ELb0EEEvNS_9BwdParamsE)
        .other          _ZN10layer_norm13ln_bwd_kernelINS_13Kernel_traitsIf6__halfS2_S2_fjLj5120ELj1ELj1ELj4ELj16ENS_18Kernel_traits_baseILj5120EfS2_S2_S2_fjLj128EEEEELb1ELb1ELb0ELb0EEEvNS_9BwdParamsE,@"STO_CUDA_ENTRY STV_DEFAULT"
_ZN10layer_norm13ln_bwd_kernelINS_13Kernel_traitsIf6__halfS2_S2_fjLj5120ELj1ELj1ELj4ELj16ENS_18Kernel_traits_baseILj5120EfS2_S2_S2_fjLj128EEEEELb1ELb1ELb0ELb0EEEvNS_9BwdParamsE:
.text._ZN10layer_norm13ln_bwd_kernelINS_13Kernel_traitsIf6__halfS2_S2_fjLj5120ELj1ELj1ELj4ELj16ENS_18Kernel_traits_baseILj5120EfS2_S2_S2_fjLj128EEEEELb1ELb1ELb0ELb0EEEvNS_9BwdParamsE:
        /* <DEDUP_REMOVED lines=201> */
.L_x_8375:
        /* <DEDUP_REMOVED lines=22> */
[----:B------:R-:W-:Y:S01]  /*0df0*/  MOV R217, R2 ;  /* 0x0000000200d97202 */ /* 0x000fe20000000f00 */
[----:B--2---:R-:W-:Y:S01]  /*0e00*/  @P0 HADD2.F32 R11, -RZ, R178.H0_H0 ;  /* 0x200000b2ff0b0230 */ /* 0x004fe20000004100 */
        /* <DEDUP_REMOVED lines=12> */
[----:B------:R-:W2:Y:S05]  /*0ed0*/  LDL R249, [R1+0x13c] ;  /* 0x00013c0001f97983 */ /* 0x000eaa0000100800 */
[----:B------:R-:W2:Y:S01]  /*0ee0*/  LDG.E.128 R4, [R4.64] ;  /* 0x0000000404047981 */ /* 0x000ea2000c1e1d00 */
[----:B------:R-:W-:-:S04]  /*0ef0*/  ISETP.NE.U32.AND P0, PT, RZ, c[0x0][0x218], PT ;  /* 0x00008600ff007a0c */ /* 0x000fc80003f05070 */
[----:B------:R-:W-:-:S13]  /*0f00*/  ISETP.NE.AND.EX P0, PT, RZ, c[0x0][0x21c], PT, P0 ;  /* 0x00008700ff007a0c */ /* 0x000fda0003f05300 */
[----:B------:R-:W-:-:S04]  /*0f10*/  @P0 LEA R8, P6, R2, c[0x0][0x218], 0x4 ;  /* 0x0000860002080a11 */ /* 0x000fc800078c20ff */
[----:B------:R-:W-:-:S05]  /*0f20*/  @P0 LEA.HI.X R9, R2, c[0x0][0x21c], RZ, 0x4, P6 ;  /* 0x0000870002090a11 */ /* 0x000fca00030f24ff */
[----:B------:R1:W5:Y:S01]  /*0f30*/  @P0 LDG.E.128 R152, [R8.64] ;  /* 0x0000000408980981 */ /* 0x000362000c1e1d00 */
[--C-:B--2---:R-:W-:Y:S02]  /*0f40*/  HADD2.F32 R215, -RZ, R5.reuse.H0_H0 ;  /* 0x20000005ffd77230 */ /* 0x104fe40000004100 */
[----:B------:R-:W-:Y:S02]  /*0f50*/  HADD2.F32 R182, -RZ, R5.H1_H1 ;  /* 0x30000005ffb67230 */ /* 0x000fe40000004100 */
[----:B------:R-:W2:Y:S01]  /*0f60*/  LDL R5, [R1+0x140] ;  /* 0x0001400001057983 */ /* 0x000ea20000100800 */
[----:B-1----:R-:W-:-:S04]  /*0f70*/  LEA R8, P0, R2, c[0x0][0x190], 0x3 ;  /* 0x0000640002087a11 */ /* 0x002fc800078018ff */
[----:B------:R-:W-:Y:S02]  /*0f80*/  LEA.HI.X R9, R2, c[0x0][0x194], RZ, 0x3, P0 ;  /* 0x0000650002097a11 */ /* 0x000fe400000f1cff */
[----:B------:R-:W-:Y:S01]  /*0f90*/  ISETP.NE.AND P0, PT, R248, RZ, PT ;  /* 0x000000fff800720c */ /* 0x000fe20003f05270 */
[--C-:B----4-:R-:W-:Y:S02]  /*0fa0*/  HADD2.F32 R3, -RZ, R176.reuse.H0_H0 ;  /* 0x200000b0ff037230 */ /* 0x110fe40000004100 */
[----:B0-----:R0:W5:Y:S01]  /*0fb0*/  LDG.E.64 R26, [R8.64] ;  /* 0x00000004081a7981 */ /* 0x001162000c1e1b00 */
[----:B------:R-:W-:Y:S01]  /*0fc0*/  HADD2.F32 R181, -RZ, R176.H1_H1 ;  /* 0x300000b0ffb57230 */ /* 0x000fe20000004100 */
[----:B-----5:R-:W-:Y:S01]  /*0fd0*/  FSEL R176, R213, RZ, !P0 ;  /* 0x000000ffd5b07208 */ /* 0x020fe20004000000 */
[--C-:B------:R-:W-:Y:S02]  /*0fe0*/  HADD2.F32 R180, -RZ, R177.reuse.H0_H0 ;  /* 0x200000b1ffb47230 */ /* 0x100fe40000004100 */
[----:B------:R-:W-:-:S02]  /*0ff0*/  HADD2.F32 R183, -RZ, R177.H1_H1 ;  /* 0x300000b1ffb77230 */ /* 0x000fc40000004100 */
[--C-:B------:R-:W-:Y:S02]  /*1000*/  HADD2.F32 R177, -RZ, R179.reuse.H0_H0 ;  /* 0x200000b3ffb17230 */ /* 0x100fe40000004100 */
[--C-:B0-----:R-:W-:Y:S02]  /*1010*/  HADD2.F32 R8, -RZ, R178.reuse.H0_H0 ;  /* 0x200000b2ff087230 */ /* 0x101fe40000004100 */
[----:B------:R-:W-:Y:S02]  /*1020*/  HADD2.F32 R9, -RZ, R178.H1_H1 ;  /* 0x300000b2ff097230 */ /* 0x000fe40000004100 */
[----:B------:R-:W-:Y:S01]  /*1030*/  HADD2.F32 R179, -RZ, R179.H1_H1 ;  /* 0x300000b3ffb37230 */ /* 0x000fe20000004100 */
[C---:B------:R-:W-:Y:S01]  /*1040*/  FADD.FTZ R183, -R176.reuse, R183 ;  /* 0x000000b7b0b77221 */ /* 0x040fe20000010100 */
[----:B------:R-:W-:Y:S01]  /*1050*/  HADD2.F32 R242, -RZ, R4.H0_H0 ;  /* 0x20000004fff27230 */ /* 0x000fe20000004100 */
[C---:B------:R-:W-:Y:S02]  /*1060*/  FADD.FTZ R8, -R176.reuse, R8 ;  /* 0x00000008b0087221 */ /* 0x040fe40000010100 */
[----:B------:R-:W-:-:S02]  /*1070*/  FADD.FTZ R3, -R176, R3 ;  /* 0x00000003b0037221 */ /* 0x000fc40000010100 */
[C---:B------:R-:W-:Y:S02]  /*1080*/  FADD.FTZ R243, -R176.reuse, R181 ;  /* 0x000000b5b0f37221 */ /* 0x040fe40000010100 */
[C---:B------:R-:W-:Y:S02]  /*1090*/  FADD.FTZ R216, -R176.reuse, R180 ;  /* 0x000000b4b0d87221 */ /* 0x040fe40000010100 */
[C---:B------:R-:W-:Y:S02]  /*10a0*/  FADD.FTZ R9, -R176.reuse, R9 ;  /* 0x00000009b0097221 */ /* 0x040fe40000010100 */
[C---:B------:R-:W-:Y:S01]  /*10b0*/  FADD.FTZ R177, -R176.reuse, R177 ;  /* 0x000000b1b0b17221 */ /* 0x040fe20000010100 */
[----:B------:R-:W-:Y:S01]  /*10c0*/  HADD2.F32 R181, -RZ, R6.H0_H0 ;  /* 0x20000006ffb57230 */ /* 0x000fe20000004100 */
[----:B------:R-:W-:Y:S01]  /*10d0*/  FADD.FTZ R176, -R176, R179 ;  /* 0x000000b3b0b07221 */ /* 0x000fe20000010100 */
[--C-:B------:R-:W-:Y:S01]  /*10e0*/  HADD2.F32 R179, -RZ, R7.reuse.H0_H0 ;  /* 0x20000007ffb37230 */ /* 0x100fe20000004100 */
[C---:B------:R-:W-:Y:S01]  /*10f0*/  FMUL.FTZ R8, R10.reuse, R8 ;  /* 0x000000080a087220 */ /* 0x040fe20000410000 */
[----:B------:R-:W-:Y:S01]  /*1100*/  HADD2.F32 R178, -RZ, R7.H1_H1 ;  /* 0x30000007ffb27230 */ /* 0x000fe20000004100 */
[C---:B------:R-:W-:Y:S01]  /*1110*/  FMUL.FTZ R7, R10.reuse, R183 ;  /* 0x000000b70a077220 */ /* 0x040fe20000410000 */
[----:B------:R-:W-:Y:S01]  /*1120*/  HADD2.F32 R217, -RZ, R4.H1_H1 ;  /* 0x30000004ffd97230 */ /* 0x000fe20000004100 */
[----:B------:R-:W-:-:S02]  /*1130*/  FMUL.FTZ R3, R10, R3 ;  /* 0x000000030a037220 */ /* 0x000fc40000410000 */
[----:B------:R-:W-:Y:S02]  /*1140*/  FADD.FTZ R79, R79, R182 ;  /* 0x000000b64f4f7221 */ /* 0x000fe40000010000 */
[-C--:B------:R-:W-:Y:S02]  /*1150*/  FFMA.FTZ R39, R7, R182.reuse, R39 ;  /* 0x000000b607277223 */ /* 0x080fe40000010027 */
[----:B------:R-:W-:Y:S02]  /*1160*/  FMUL.FTZ R252, R252, R182 ;  /* 0x000000b6fcfc7220 */ /* 0x000fe40000410000 */
[----:B------:R-:W-:Y:S02]  /*1170*/  FADD.FTZ R80, R80, R181 ;  /* 0x000000b550507221 */ /* 0x000fe40000010000 */
[-C--:B------:R-:W-:Y:S02]  /*1180*/  FFMA.FTZ R40, R8, R181.reuse, R40 ;  /* 0x000000b508287223 */ /* 0x080fe40000010028 */
[----:B---3--:R-:W-:-:S02]  /*1190*/  FMUL.FTZ R251, R251, R181 ;  /* 0x000000b5fbfb7220 */ /* 0x008fc40000410000 */
[----:B------:R-:W-:Y:S02]  /*11a0*/  FMUL.FTZ R4, R10, R243 ;  /* 0x000000f30a047220 */ /* 0x000fe40000410000 */
[----:B------:R-:W-:Y:S01]  /*11b0*/  FMUL.FTZ R246, R246, R217 ;  /* 0x000000d9f6f67220 */ /* 0x000fe20000410000 */
[----:B------:R-:W-:Y:S01]  /*11c0*/  HADD2.F32 R180, -RZ, R6.H1_H1 ;  /* 0x30000006ffb47230 */ /* 0x000fe20000004100 */
[----:B------:R-:W-:Y:S02]  /*11d0*/  FMUL.FTZ R6, R10, R216 ;  /* 0x000000d80a067220 */ /* 0x000fe40000410000 */
[----:B------:R-:W-:Y:S01]  /*11e0*/  FMUL.FTZ R244, R244, R215 ;  /* 0x000000d7f4f47220 */ /* 0x000fe20000410000 */
[----:B------:R0:W-:Y:S01]  /*11f0*/  STL [R1+0x4], R246 ;  /* 0x000004f601007387 */ /* 0x0001e20000100800 */
[----:B------:R-:W-:-:S03]  /*1200*/  FADD.FTZ R82, R82, R179 ;  /* 0x000000b352527221 */ /* 0x000fc60000010000 */
[----:B------:R1:W-:Y:S01]  /*1210*/  STL [R1], R244 ;  /* 0x000000f401007387 */ /* 0x0003e20000100800 */
[----:B------:R-:W-:Y:S02]  /*1220*/  FMUL.FTZ R9, R10, R9 ;  /* 0x000000090a097220 */ /* 0x000fe40000410000 */
[----:B------:R-:W-:Y:S02]  /*1230*/  FADD.FTZ R76, R76, R242 ;  /* 0x000000f24c4c7221 */ /* 0x000fe40000010000 */
[----:B------:R-:W-:Y:S02]  /*1240*/  FFMA.FTZ R36, R3, R242, R36 ;  /* 0x000000f203247223 */ /* 0x000fe40000010024 */
[----:B------:R-:W-:Y:S02]  /*1250*/  FMUL.FTZ R243, R10, R176 ;  /* 0x000000b00af37220 */ /* 0x000fe40000410000 */
[----:B------:R-:W-:Y:S02]  /*1260*/  FADD.FTZ R77, R77, R217 ;  /* 0x000000d94d4d7221 */ /* 0x000fe40000010000 */
[----:B------:R-:W-:Y:S01]  /*1270*/  FFMA.FTZ R37, R4, R217, R37 ;  /* 0x000000d904257223 */ /* 0x000fe20000010025 */
[----:B------:R-:W-:Y:S01]  /*1280*/  IADD3 R217, R2, 0x80, RZ ;  /* 0x0000008002d97810 */ /* 0x000fe20007ffe0ff */
[----:B------:R-:W-:-:S02]  /*1290*/  FADD.FTZ R78, R78, R215 ;  /* 0x000000d74e4e7221 */ /* 0x000fc40000010000 */
[----:B------:R-:W-:Y:S02]  /*12a0*/  FFMA.FTZ R38, R6, R215, R38 ;  /* 0x000000d706267223 */ /* 0x000fe40000010026 */
[----:B------:R-:W-:Y:S02]  /*12b0*/  FADD.FTZ R81, R81, R180 ;  /* 0x000000b451517221 */ /* 0x000fe40000010000 */
[----:B------:R-:W-:Y:S02]  /*12c0*/  FFMA.FTZ R41, R9, R180, R41 ;  /* 0x000000b409297223 */ /* 0x000fe40000010029 */
[----:B------:R-:W-:Y:S02]  /*12d0*/  FADD.FTZ R83, R83, R178 ;  /* 0x000000b253537221 */ /* 0x000fe40000010000 */
[----:B------:R-:W-:Y:S02]  /*12e0*/  FFMA.FTZ R43, R243, R178, R43 ;  /* 0x000000b2f32b7223 */ /* 0x000fe4000001002b */
[----:B--2---:R-:W-:-:S04]  /*12f0*/  FMUL.FTZ R5, R5, R242 ;  /* 0x000000f205057220 */ /* 0x004fc80000410000 */
[----:B------:R-:W-:Y:S02]  /*1300*/  FADD.FTZ R181, RZ, R5 ;  /* 0x00000005ffb57221 */ /* 0x000fe40000010000 */
[----:B------:R-:W-:Y:S02]  /*1310*/  FFMA.FTZ R182, R3, R5, RZ ;  /* 0x0000000503b67223 */ /* 0x000fe400000100ff */
[----:B------:R-:W-:Y:S02]  /*1320*/  FADD.FTZ R181, R181, R246 ;  /* 0x000000f6b5b57221 */ /* 0x000fe40000010000 */
[----:B------:R-:W-:Y:S02]  /*1330*/  FFMA.FTZ R182, R4, R246, R182 ;  /* 0x000000f604b67223 */ /* 0x000fe400000100b6 */
[----:B------:R-:W-:Y:S02]  /*1340*/  FADD.FTZ R181, R181, R244 ;  /* 0x000000f4b5b57221 */ /* 0x000fe40000010000 */
[----:B------:R-:W-:-:S02]  /*1350*/  FFMA.FTZ R182, R6, R244, R182 ;  /* 0x000000f406b67223 */ /* 0x000fc400000100b6 */
[----:B0-----:R-:W-:Y:S02]  /*1360*/  FMUL.FTZ R246, R245, R180 ;  /* 0x000000b4f5f67220 */ /* 0x001fe40000410000 */
[----:B------:R-:W-:Y:S02]  /*1370*/  FMUL.FTZ R245, R10, R177 ;  /* 0x000000b10af57220 */ /* 0x000fe40000410000 */
[----:B------:R-:W-:Y:S02]  /*1380*/  FADD.FTZ R177, R181, R252 ;  /* 0x000000fcb5b17221 */ /* 0x000fe40000010000 */
[----:B------:R-:W-:Y:S02]  /*1390*/  FFMA.FTZ R182, R7, R252, R182 ;  /* 0x000000fc07b67223 */ /* 0x000fe400000100b6 */
[-C--:B------:R-:W-:Y:S02]  /*13a0*/  FFMA.FTZ R42, R245, R179.reuse, R42 ;  /* 0x000000b3f52a7223 */ /* 0x080fe4000001002a */
[----:B-1----:R-:W-:-:S02]  /*13b0*/  FMUL.FTZ R244, R250, R179 ;  /* 0x000000b3faf47220 */ /* 0x002fc40000410000 */
        /* <DEDUP_REMOVED lines=9> */
.L_x_8354:
[----:B----4-:R-:W-:Y:S05]  /*1450*/  BSYNC B0 ;  /* 0x0000000000007941 */ /* 0x010fea0003800000 */
.L_x_8353:
[----:B------:R-:W-:Y:S01]  /*1460*/  BSSY B0, `(.L_x_8355) ;  /* 0x0000063000007945 */ /* 0x000fe20003800000 */
[----:B------:R-:W-:Y:S05]  /*1470*/  @!P2 BRA `(.L_x_8356) ;  /* 0x000006100000a947 */ /* 0x000fea0003800000 */
[C---:B------:R-:W-:Y:S01]  /*1480*/  LEA R12, P0, R217.reuse, c[0x0][0x188], 0x4 ;  /* 0x00006200d90c7a11 */ /* 0x040fe200078020ff */
[----:B------:R-:W2:Y:S01]  /*1490*/  LDL R239, [R1+0xe0] ;  /* 0x0000e00001ef7983 */ /* 0x000ea20000100800 */
[----:B0-----:R-:W-:Y:S02]  /*14a0*/  MOV R24, 0x10 ;  /* 0x0000001000187802 */ /* 0x001fe40000000f00 */
[C---:B------:R-:W-:Y:S01]  /*14b0*/  LEA.HI.X R13, R217.reuse, c[0x0][0x18c], RZ, 0x4, P0 ;  /* 0x00006300d90d7a11 */ /* 0x040fe200000f24ff */
[----:B------:R-:W3:Y:S02]  /*14c0*/  LDL R238, [R1+0xe4] ;  /* 0x0000e40001ee7983 */ /* 0x000ee40000100800 */
[----:B------:R-:W-:-:S02]  /*14d0*/  IMAD.WIDE.U32 R24, R217, R24, c[0x0][0x208] ;  /* 0x00008200d9187625 */ /* 0x000fc400078e0018 */
        /* <DEDUP_REMOVED lines=18> */
[----:B------:R-:W-:Y:S01]  /*1600*/  IADD3 R217, R217, 0x80, RZ ;  /* 0x00000080d9d97810 */ /* 0x000fe20007ffe0ff */
[----:B--2---:R-:W-:Y:S02]  /*1610*/  HADD2.F32 R192, -RZ, R12.H0_H0 ;  /* 0x2000000cffc07230 */ /* 0x004fe40000004100 */
[--C-:B------:R-:W-:Y:S02]  /*1620*/  HADD2.F32 R233, -RZ, R13.reuse.H1_H1 ;  /* 0x3000000dffe97230 */ /* 0x100fe40000004100 */
[----:B------:R-:W-:Y:S02]  /*1630*/  HADD2.F32 R181, -RZ, R14.H0_H0 ;  /* 0x2000000effb57230 */ /* 0x000fe40000004100 */
[----:B------:R-:W-:Y:S02]  /*1640*/  HADD2.F32 R12, -RZ, R12.H1_H1 ;  /* 0x3000000cff0c7230 */ /* 0x000fe40000004100 */
[----:B------:R-:W-:-:S02]  /*1650*/  HADD2.F32 R232, -RZ, R13.H0_H0 ;  /* 0x2000000dffe87230 */ /* 0x000fc40000004100 */
[----:B------:R-:W-:Y:S02]  /*1660*/  HADD2.F32 R183, -RZ, R14.H1_H1 ;  /* 0x3000000effb77230 */ /* 0x000fe40000004100 */
[--C-:B------:R-:W-:Y:S02]  /*1670*/  HADD2.F32 R16, -RZ, R15.reuse.H0_H0 ;  /* 0x2000000fff107230 */ /* 0x100fe40000004100 */
[----:B------:R-:W-:Y:S01]  /*1680*/  HADD2.F32 R182, -RZ, R15.H1_H1 ;  /* 0x3000000fffb67230 */ /* 0x000fe20000004100 */
[C---:B------:R-:W-:Y:S01]  /*1690*/  FADD.FTZ R14, -R180.reuse, R233 ;  /* 0x000000e9b40e7221 */ /* 0x040fe20000010100 */
[----:B---3--:R-:W-:Y:S01]  /*16a0*/  HADD2.F32 R233, -RZ, R176.H0_H0 ;  /* 0x200000b0ffe97230 */ /* 0x008fe20000004100 */
[C---:B------:R-:W-:Y:S02]  /*16b0*/  FADD.FTZ R15, -R180.reuse, R181 ;  /* 0x000000b5b40f7221 */ /* 0x040fe40000010100 */
[C---:B------:R-:W-:Y:S02]  /*16c0*/  FADD.FTZ R192, -R180.reuse, R192 ;  /* 0x000000c0b4c07221 */ /* 0x040fe40000010100 */
[----:B------:R-:W-:-:S02]  /*16d0*/  FADD.FTZ R12, -R180, R12 ;  /* 0x0000000cb40c7221 */ /* 0x000fc40000010100 */
[C---:B------:R-:W-:Y:S02]  /*16e0*/  FADD.FTZ R13, -R180.reuse, R232 ;  /* 0x000000e8b40d7221 */ /* 0x040fe40000010100 */
[C---:B------:R-:W-:Y:S02]  /*16f0*/  FADD.FTZ R181, -R180.reuse, R183 ;  /* 0x000000b7b4b57221 */ /* 0x040fe40000010100 */
[C---:B------:R-:W-:Y:S01]  /*1700*/  FADD.FTZ R16, -R180.reuse, R16 ;  /* 0x00000010b4107221 */ /* 0x040fe20000010100 */
[----:B------:R-:W-:Y:S01]  /*1710*/  HADD2.F32 R232, -RZ, R176.H1_H1 ;  /* 0x300000b0ffe87230 */ /* 0x000fe20000004100 */
[----:B------:R-:W-:Y:S01]  /*1720*/  FADD.FTZ R180, -R180, R182 ;  /* 0x000000b6b4b47221 */ /* 0x000fe20000010100 */
[--C-:B------:R-:W-:Y:S02]  /*1730*/  HADD2.F32 R183, -RZ, R177.reuse.H0_H0 ;  /* 0x200000b1ffb77230 */ /* 0x100fe40000004100 */
[----:B------:R-:W-:Y:S01]  /*1740*/  HADD2.F32 R182, -RZ, R177.H1_H1 ;  /* 0x300000b1ffb67230 */ /* 0x000fe20000004100 */
[C---:B------:R-:W-:Y:S01]  /*1750*/  FMUL.FTZ R14, R10.reuse, R14 ;  /* 0x0000000e0a0e7220 */ /* 0x040fe20000410000 */
[----:B------:R-:W-:Y:S01]  /*1760*/  HADD2.F32 R177, -RZ, R178.H0_H0 ;  /* 0x200000b2ffb17230 */ /* 0x000fe20000004100 */
        /* <DEDUP_REMOVED lines=14> */
[----:B------:R-:W-:Y:S01]  /*1850*/  HADD2.F32 R178, -RZ, R178.H1_H1 ;  /* 0x300000b2ffb27230 */ /* 0x000fe20000004100 */
        /* <DEDUP_REMOVED lines=35> */
.L_x_8356:
[----:B------:R-:W-:Y:S05]  /*1a90*/  BSYNC B0 ;  /* 0x0000000000007941 */ /* 0x000fea0003800000 */
.L_x_8355:
        /* <DEDUP_REMOVED lines=25> */
[----:B------:R-:W-:Y:S01]  /*1c30*/  IADD3 R217, R217, 0x80, RZ ;  /* 0x00000080d9d97810 */ /* 0x000fe20007ffe0ff */
[--C-:B----4-:R-:W-:Y:S02]  /*1c40*/  HADD2.F32 R17, -RZ, R176.reuse.H0_H0 ;  /* 0x200000b0ff117230 */ /* 0x110fe40000004100 */
[----:B------:R-:W-:Y:S01]  /*1c50*/  HADD2.F32 R191, -RZ, R176.H1_H1 ;  /* 0x300000b0ffbf7230 */ /* 0x000fe20000004100 */
[----:B-----5:R-:W-:Y:S01]  /*1c60*/  FSEL R176, R213, RZ, !P0 ;  /* 0x000000ffd5b07208 */ /* 0x020fe20004000000 */
[--C-:B0-----:R-:W-:Y:S02]  /*1c70*/  HADD2.F32 R19, -RZ, R177.reuse.H1_H1 ;  /* 0x300000b1ff137230 */ /* 0x101fe40000004100 */
[----:B------:R-:W-:Y:S02]  /*1c80*/  HADD2.F32 R20, -RZ, R178.H0_H0 ;  /* 0x200000b2ff147230 */ /* 0x000fe40000004100 */
[----:B------:R-:W-:Y:S01]  /*1c90*/  HADD2.F32 R18, -RZ, R177.H0_H0 ;  /* 0x200000b1ff127230 */ /* 0x000fe20000004100 */
[----:B------:R-:W-:-:S02]  /*1ca0*/  FADD.FTZ R19, -R176, R19 ;  /* 0x00000013b0137221 */ /* 0x000fc40000010100 */
[C---:B------:R-:W-:Y:S02]  /*1cb0*/  FADD.FTZ R20, -R176.reuse, R20 ;  /* 0x00000014b0147221 */ /* 0x040fe40000010100 */
[C---:B------:R-:W-:Y:S01]  /*1cc0*/  FADD.FTZ R177, -R176.reuse, R17 ;  /* 0x00000011b0b17221 */ /* 0x040fe20000010100 */
[----:B------:R-:W-:Y:S01]  /*1cd0*/  HADD2.F32 R178, -RZ, R178.H1_H1 ;  /* 0x300000b2ffb27230 */ /* 0x000fe20000004100 */
[----:B------:R-:W-:Y:S02]  /*1ce0*/  FADD.FTZ R17, -R176, R191 ;  /* 0x000000bfb0117221 */ /* 0x000fe40000010100 */
[C---:B------:R-:W-:Y:S02]  /*1cf0*/  FMUL.FTZ R19, R10.reuse, R19 ;  /* 0x000000130a137220 */ /* 0x040fe40000410000 */
[----:B------:R-:W-:Y:S01]  /*1d00*/  FMUL.FTZ R20, R10, R20 ;  /* 0x000000140a147220 */ /* 0x000fe20000410000 */
[--C-:B--2---:R-:W-:Y:S02]  /*1d10*/  HADD2.F32 R211, -RZ, R180.reuse.H0_H0 ;  /* 0x200000b4ffd37230 */ /* 0x104fe40000004100 */
[----:B------:R-:W-:-:S02]  /*1d20*/  HADD2.F32 R210, -RZ, R180.H1_H1 ;  /* 0x300000b4ffd27230 */ /* 0x000fc40000004100 */
[--C-:B------:R-:W-:Y:S02]  /*1d30*/  HADD2.F32 R209, -RZ, R181.reuse.H0_H0 ;  /* 0x200000b5ffd17230 */ /* 0x100fe40000004100 */
[----:B------:R-:W-:Y:S01]  /*1d40*/  HADD2.F32 R181, -RZ, R181.H1_H1 ;  /* 0x300000b5ffb57230 */ /* 0x000fe20000004100 */
[----:B------:R-:W-:Y:S01]  /*1d50*/  FMUL.FTZ R231, R230, R211 ;  /* 0x000000d3e6e77220 */ /* 0x000fe20000410000 */
[----:B------:R-:W-:Y:S01]  /*1d60*/  HADD2.F32 R180, -RZ, R182.H0_H0 ;  /* 0x200000b6ffb47230 */ /* 0x000fe20000004100 */
[----:B------:R-:W-:Y:S02]  /*1d70*/  FMUL.FTZ R191, R10, R177 ;  /* 0x000000b10abf7220 */ /* 0x000fe40000410000 */
[----:B---3--:R-:W-:Y:S02]  /*1d80*/  FMUL.FTZ R230, R229, R210 ;  /* 0x000000d2e5e67220 */ /* 0x008fe40000410000 */
[----:B------:R-:W-:Y:S02]  /*1d90*/  FMUL.FTZ R229, R228, R209 ;  /* 0x000000d1e4e57220 */ /* 0x000fe40000410000 */
[----:B------:R-:W-:-:S02]  /*1da0*/  FMUL.FTZ R228, R227, R181 ;  /* 0x000000b5e3e47220 */ /* 0x000fc40000410000 */
[----:B------:R-:W-:Y:S02]  /*1db0*/  FADD.FTZ R178, -R176, R178 ;  /* 0x000000b2b0b27221 */ /* 0x000fe40000010100 */
[----:B------:R-:W-:Y:S02]  /*1dc0*/  FADD.FTZ R95, R95, R181 ;  /* 0x000000b55f5f7221 */ /* 0x000fe40000010000 */
[----:B------:R-:W-:Y:S02]  /*1dd0*/  FFMA.FTZ R55, R19, R181, R55 ;  /* 0x000000b513377223 */ /* 0x000fe40000010037 */
[----:B------:R-:W-:Y:S02]  /*1de0*/  FADD.FTZ R96, R96, R180 ;  /* 0x000000b460607221 */ /* 0x000fe40000010000 */
[-C--:B------:R-:W-:Y:S02]  /*1df0*/  FFMA.FTZ R56, R20, R180.reuse, R56 ;  /* 0x000000b414387223 */ /* 0x080fe40000010038 */
[----:B------:R-:W-:-:S02]  /*1e00*/  FMUL.FTZ R227, R214, R180 ;  /* 0x000000b4d6e37220 */ /* 0x000fc40000410000 */
[----:B------:R-:W-:Y:S02]  /*1e10*/  FADD.FTZ R18, -R176, R18 ;  /* 0x00000012b0127221 */ /* 0x000fe40000010100 */
[----:B------:R-:W-:Y:S02]  /*1e20*/  FMUL.FTZ R17, R10, R17 ;  /* 0x000000110a117220 */ /* 0x000fe40000410000 */
[----:B------:R-:W-:Y:S02]  /*1e30*/  FADD.FTZ R180, R216, R231 ;  /* 0x000000e7d8b47221 */ /* 0x000fe40000010000 */
[----:B------:R-:W-:Y:S01]  /*1e40*/  FFMA.FTZ R181, R191, R231, R215 ;  /* 0x000000e7bfb57223 */ /* 0x000fe200000100d7 */
[--C-:B------:R-:W-:Y:S01]  /*1e50*/  HADD2.F32 R21, -RZ, R179.reuse.H0_H0 ;  /* 0x200000b3ff157230 */ /* 0x100fe20000004100 */
[C---:B------:R-:W-:Y:S01]  /*1e60*/  FMUL.FTZ R214, R10.reuse, R178 ;  /* 0x000000b20ad67220 */ /* 0x040fe20000410000 */
[----:B------:R-:W-:Y:S01]  /*1e70*/  HADD2.F32 R179, -RZ, R179.H1_H1 ;  /* 0x300000b3ffb37230 */ /* 0x000fe20000004100 */
[----:B------:R-:W-:-:S02]  /*1e80*/  FMUL.FTZ R18, R10, R18 ;  /* 0x000000120a127220 */ /* 0x000fc40000410000 */
[----:B------:R-:W-:Y:S02]  /*1e90*/  FADD.FTZ R178, R180, R230 ;  /* 0x000000e6b4b27221 */ /* 0x000fe40000010000 */
[----:B------:R-:W-:Y:S02]  /*1ea0*/  FFMA.FTZ R181, R17, R230, R181 ;  /* 0x000000e611b57223 */ /* 0x000fe400000100b5 */
[----:B------:R-:W-:Y:S02]  /*1eb0*/  FADD.FTZ R21, -R176, R21 ;  /* 0x00000015b0157221 */ /* 0x000fe40000010100 */
[----:B------:R-:W-:Y:S02]  /*1ec0*/  FADD.FTZ R178, R178, R229 ;  /* 0x000000e5b2b27221 */ /* 0x000fe40000010000 */
[----:B------:R-:W-:Y:S02]  /*1ed0*/  FFMA.FTZ R181, R18, R229, R181 ;  /* 0x000000e512b57223 */ /* 0x000fe400000100b5 */
[----:B------:R-:W-:Y:S01]  /*1ee0*/  FADD.FTZ R176, -R176, R179 ;  /* 0x000000b3b0b07221 */ /* 0x000fe20000010100 */
[----:B------:R-:W-:Y:S01]  /*1ef0*/  HADD2.F32 R179, -RZ, R183.H0_H0 ;  /* 0x200000b7ffb37230 */ /* 0x000fe20000004100 */
[----:B------:R-:W-:Y:S01]  /*1f00*/  FMUL.FTZ R21, R10, R21 ;  /* 0x000000150a157220 */ /* 0x000fe20000410000 */
[----:B------:R-:W-:Y:S01]  /*1f10*/  HADD2.F32 R182, -RZ, R182.H1_H1 ;  /* 0x300000b6ffb67230 */ /* 0x000fe20000004100 */
        /* <DEDUP_REMOVED lines=27> */
.L_x_8358:
[----:B------:R-:W-:Y:S05]  /*20d0*/  BSYNC B0 ;  /* 0x0000000000007941 */ /* 0x000fea0003800000 */
.L_x_8357:
        /* <DEDUP_REMOVED lines=25> */
[----:B------:R-:W-:Y:S01]  /*2270*/  IADD3 R217, R217, 0x80, RZ ;  /* 0x00000080d9d97810 */ /* 0x000fe20007ffe0ff */
[--C-:B----4-:R-:W-:Y:S02]  /*2280*/  HADD2.F32 R184, -RZ, R176.reuse.H0_H0 ;  /* 0x200000b0ffb87230 */ /* 0x110fe40000004100 */
[----:B------:R-:W-:Y:S01]  /*2290*/  HADD2.F32 R204, -RZ, R176.H1_H1 ;  /* 0x300000b0ffcc7230 */ /* 0x000fe20000004100 */
[----:B-----5:R-:W-:Y:S01]  /*22a0*/  FSEL R176, R213, RZ, !P0 ;  /* 0x000000ffd5b07208 */ /* 0x020fe20004000000 */
[--C-:B------:R-:W-:Y:S02]  /*22b0*/  HADD2.F32 R185, -RZ, R177.reuse.H0_H0 ;  /* 0x200000b1ffb97230 */ /* 0x100fe40000004100 */
[----:B------:R-:W-:-:S02]  /*22c0*/  HADD2.F32 R186, -RZ, R177.H1_H1 ;  /* 0x300000b1ffba7230 */ /* 0x000fc40000004100 */
[--C-:B------:R-:W-:Y:S02]  /*22d0*/  HADD2.F32 R187, -RZ, R178.reuse.H0_H0 ;  /* 0x200000b2ffbb7230 */ /* 0x100fe40000004100 */
[----:B------:R-:W-:Y:S02]  /*22e0*/  HADD2.F32 R190, -RZ, R178.H1_H1 ;  /* 0x300000b2ffbe7230 */ /* 0x000fe40000004100 */
[--C-:B------:R-:W-:Y:S02]  /*22f0*/  HADD2.F32 R177, -RZ, R179.reuse.H0_H0 ;  /* 0x200000b3ffb17230 */ /* 0x100fe40000004100 */
[----:B------:R-:W-:Y:S01]  /*2300*/  HADD2.F32 R188, -RZ, R179.H1_H1 ;  /* 0x300000b3ffbc7230 */ /* 0x000fe20000004100 */
[C---:B------:R-:W-:Y:S02]  /*2310*/  FADD.FTZ R178, -R176.reuse, R184 ;  /* 0x000000b8b0b27221 */ /* 0x040fe40000010100 */
[C---:B------:R-:W-:Y:S02]  /*2320*/  FADD.FTZ R184, -R176.reuse, R204 ;  /* 0x000000ccb0b87221 */ /* 0x040fe40000010100 */
[C---:B------:R-:W-:Y:S01]  /*2330*/  FADD.FTZ R185, -R176.reuse, R185 ;  /* 0x000000b9b0b97221 */ /* 0x040fe20000010100 */
[--C-:B--2---:R-:W-:Y:S01]  /*2340*/  HADD2.F32 R206, -RZ, R180.reuse.H0_H0 ;  /* 0x200000b4ffce7230 */ /* 0x104fe20000004100 */
[C---:B------:R-:W-:Y:S01]  /*2350*/  FADD.FTZ R186, -R176.reuse, R186 ;  /* 0x000000bab0ba7221 */ /* 0x040fe20000010100 */
[----:B------:R-:W-:Y:S01]  /*2360*/  HADD2.F32 R205, -RZ, R180.H1_H1 ;  /* 0x300000b4ffcd7230 */ /* 0x000fe20000004100 */
[C---:B------:R-:W-:Y:S01]  /*2370*/  FADD.FTZ R187, -R176.reuse, R187 ;  /* 0x000000bbb0bb7221 */ /* 0x040fe20000010100 */
[----:B------:R-:W-:Y:S01]  /*2380*/  HADD2.F32 R204, -RZ, R181.H0_H0 ;  /* 0x200000b5ffcc7230 */ /* 0x000fe20000004100 */
[----:B------:R-:W-:-:S02]  /*2390*/  FADD.FTZ R179, -R176, R190 ;  /* 0x000000beb0b37221 */ /* 0x000fc40000010100 */
[C---:B------:R-:W-:Y:S02]  /*23a0*/  FADD.FTZ R177, -R176.reuse, R177 ;  /* 0x000000b1b0b17221 */ /* 0x040fe40000010100 */
[----:B------:R-:W-:Y:S01]  /*23b0*/  FADD.FTZ R176, -R176, R188 ;  /* 0x000000bcb0b07221 */ /* 0x000fe20000010100 */
[----:B------:R-:W-:Y:S01]  /*23c0*/  HADD2.F32 R188, -RZ, R181.H1_H1 ;  /* 0x300000b5ffbc7230 */ /* 0x000fe20000004100 */
[----:B------:R-:W-:Y:S01]  /*23d0*/  FMUL.FTZ R226, R225, R206 ;  /* 0x000000cee1e27220 */ /* 0x000fe20000410000 */
[----:B------:R-:W-:Y:S01]  /*23e0*/  HADD2.F32 R181, -RZ, R182.H0_H0 ;  /* 0x200000b6ffb57230 */ /* 0x000fe20000004100 */
[C---:B------:R-:W-:Y:S02]  /*23f0*/  FMUL.FTZ R187, R10.reuse, R187 ;  /* 0x000000bb0abb7220 */ /* 0x040fe40000410000 */
[----:B------:R-:W-:Y:S02]  /*2400*/  FMUL.FTZ R190, R10, R178 ;  /* 0x000000b20abe7220 */ /* 0x000fe40000410000 */
[----:B---3--:R-:W-:-:S02]  /*2410*/  FMUL.FTZ R225, R222, R205 ;  /* 0x000000cddee17220 */ /* 0x008fc40000410000 */
[----:B------:R-:W-:Y:S01]  /*2420*/  FMUL.FTZ R222, R221, R204 ;  /* 0x000000ccddde7220 */ /* 0x000fe20000410000 */
[--C-:B------:R-:W-:Y:S01]  /*2430*/  HADD2.F32 R180, -RZ, R183.reuse.H0_H0 ;  /* 0x200000b7ffb47230 */ /* 0x100fe20000004100 */
[----:B------:R-:W-:Y:S01]  /*2440*/  FMUL.FTZ R221, R218, R188 ;  /* 0x000000bcdadd7220 */ /* 0x000fe20000410000 */
[----:B------:R-:W-:Y:S01]  /*2450*/  HADD2.F32 R178, -RZ, R183.H1_H1 ;  /* 0x300000b7ffb27230 */ /* 0x000fe20000004100 */
[----:B------:R-:W-:Y:S02]  /*2460*/  FADD.FTZ R104, R104, R181 ;  /* 0x000000b568687221 */ /* 0x000fe40000010000 */
[-C--:B------:R-:W-:Y:S02]  /*2470*/  FFMA.FTZ R64, R187, R181.reuse, R64 ;  /* 0x000000b5bb407223 */ /* 0x080fe40000010040 */
[----:B------:R-:W-:Y:S02]  /*2480*/  FMUL.FTZ R218, R208, R181 ;  /* 0x000000b5d0da7220 */ /* 0x000fe40000410000 */
[----:B------:R-:W-:-:S02]  /*2490*/  FMUL.FTZ R184, R10, R184 ;  /* 0x000000b80ab87220 */ /* 0x000fc40000410000 */
[----:B------:R-:W-:Y:S02]  /*24a0*/  FADD.FTZ R181, R216, R226 ;  /* 0x000000e2d8b57221 */ /* 0x000fe40000010000 */
[----:B------:R-:W-:Y:S02]  /*24b0*/  FFMA.FTZ R183, R190, R226, R215 ;  /* 0x000000e2beb77223 */ /* 0x000fe400000100d7 */
[C---:B------:R-:W-:Y:S02]  /*24c0*/  FMUL.FTZ R208, R10.reuse, R179 ;  /* 0x000000b30ad07220 */ /* 0x040fe40000410000 */
[----:B------:R-:W-:Y:S02]  /*24d0*/  FMUL.FTZ R185, R10, R185 ;  /* 0x000000b90ab97220 */ /* 0x000fe40000410000 */
[----:B------:R-:W-:Y:S02]  /*24e0*/  FADD.FTZ R179, R181, R225 ;  /* 0x000000e1b5b37221 */ /* 0x000fe40000010000 */
[----:B------:R-:W-:-:S02]  /*24f0*/  FFMA.FTZ R183, R184, R225, R183 ;  /* 0x000000e1b8b77223 */ /* 0x000fc400000100b7 */
[----:B------:R-:W-:Y:S02]  /*2500*/  FMUL.FTZ R186, R10, R186 ;  /* 0x000000ba0aba7220 */ /* 0x000fe40000410000 */
[----:B------:R-:W-:Y:S02]  /*2510*/  FADD.FTZ R179, R179, R222 ;  /* 0x000000deb3b37221 */ /* 0x000fe40000010000 */
[----:B------:R-:W-:Y:S01]  /*2520*/  FFMA.FTZ R183, R185, R222, R183 ;  /* 0x000000deb9b77223 */ /* 0x000fe200000100b7 */
[----:B------:R-:W-:Y:S01]  /*2530*/  HADD2.F32 R182, -RZ, R182.H1_H1 ;  /* 0x300000b6ffb67230 */ /* 0x000fe20000004100 */
        /* <DEDUP_REMOVED lines=29> */
.L_x_8360:
[----:B------:R-:W-:Y:S05]  /*2710*/  BSYNC B0 ;  /* 0x0000000000007941 */ /* 0x000fea0003800000 */
.L_x_8359:
        /* <DEDUP_REMOVED lines=9> */
[----:B0-----:R-:W-:Y:S01]  /*27b0*/  HFMA2.MMA R30, -RZ, RZ, 0, 9.5367431640625e-07 ;  /* 0x00000010ff1e7435 */ /* 0x001fe200000001ff */
[----:B------:R-:W-:-:S02]  /*27c0*/  ISETP.NE.U32.AND P0, PT, RZ, c[0x0][0x218], PT ;  /* 0x00008600ff007a0c */ /* 0x000fc40003f05070 */
[----:B------:R-:W2:Y:S02]  /*27d0*/  LDL R201, [R1+0x2c] ;  /* 0x00002c0001c97983 */ /* 0x000ea40000100800 */
[----:B------:R-:W-:Y:S02]  /*27e0*/  ISETP.NE.AND.EX P0, PT, RZ, c[0x0][0x21c], PT, P0 ;  /* 0x00008700ff007a0c */ /* 0x000fe40003f05300 */
[----:B------:R-:W2:Y:S03]  /*27f0*/  LDL R249, [R1+0x14] ;  /* 0x0000140001f97983 */ /* 0x000ea60000100800 */
[----:B------:R-:W-:-:S05]  /*2800*/  IMAD.WIDE.U32 R30, R217, R30, c[0x0][0x208] ;  /* 0x00008200d91e7625 */ /* 0x000fca00078e001e */
[----:B------:R0:W2:Y:S03]  /*2810*/  LDG.E.128 R180, [R30.64] ;  /* 0x000000041eb47981 */ /* 0x0000a6000c1e1d00 */
[----:B0-----:R-:W-:-:S04]  /*2820*/  @P0 LEA R30, P6, R217, c[0x0][0x218], 0x4 ;  /* 0x00008600d91e0a11 */ /* 0x001fc800078c20ff */
[----:B------:R-:W-:-:S05]  /*2830*/  @P0 LEA.HI.X R31, R217, c[0x0][0x21c], RZ, 0x4, P6 ;  /* 0x00008700d91f0a11 */ /* 0x000fca00030f24ff */
[----:B------:R0:W5:Y:S02]  /*2840*/  @P0 LDG.E.128 R32, [R30.64] ;  /* 0x000000041e200981 */ /* 0x000164000c1e1d00 */
[----:B0-----:R-:W-:-:S04]  /*2850*/  LEA R30, P0, R217, c[0x0][0x190], 0x3 ;  /* 0x00006400d91e7a11 */ /* 0x001fc800078018ff */
[----:B------:R-:W-:Y:S02]  /*2860*/  LEA.HI.X R31, R217, c[0x0][0x194], RZ, 0x3, P0 ;  /* 0x00006500d91f7a11 */ /* 0x000fe400000f1cff */
[----:B------:R-:W-:Y:S01]  /*2870*/  ISETP.NE.AND P0, PT, R248, RZ, PT ;  /* 0x000000fff800720c */ /* 0x000fe20003f05270 */
[----:B------:R-:W3:Y:S04]  /*2880*/  LDL R217, [R1+0x1c] ;  /* 0x00001c0001d97983 */ /* 0x000ee80000100800 */
[----:B------:R-:W3:Y:S04]  /*2890*/  LDL R248, [R1+0x18] ;  /* 0x0000180001f87983 */ /* 0x000ee80000100800 */
[----:B------:R-:W5:Y:S02]  /*28a0*/  LDG.E.64 R30, [R30.64] ;  /* 0x000000041e1e7981 */ /* 0x000f64000c1e1b00 */
[----:B-----5:R-:W-:Y:S01]  /*28b0*/  FSEL R189, R213, RZ, !P0 ;  /* 0x000000ffd5bd7208 */ /* 0x020fe20004000000 */
[----:B----4-:R-:W-:-:S02]  /*28c0*/  HADD2.F32 R197, -RZ, R176.H0_H0 ;  /* 0x200000b0ffc57230 */ /* 0x010fc40000004100 */
[----:B------:R-:W-:Y:S02]  /*28d0*/  HADD2.F32 R198, -RZ, R176.H1_H1 ;  /* 0x300000b0ffc67230 */ /* 0x000fe40000004100 */
[--C-:B------:R-:W-:Y:S02]  /*28e0*/  HADD2.F32 R195, -RZ, R177.reuse.H0_H0 ;  /* 0x200000b1ffc37230 */ /* 0x100fe40000004100 */
[--C-:B------:R-:W-:Y:S02]  /*28f0*/  HADD2.F32 R193, -RZ, R178.reuse.H0_H0 ;  /* 0x200000b2ffc17230 */ /* 0x100fe40000004100 */
[----:B------:R-:W-:Y:S02]  /*2900*/  HADD2.F32 R196, -RZ, R177.H1_H1 ;  /* 0x300000b1ffc47230 */ /* 0x000fe40000004100 */
[----:B------:R-:W-:Y:S02]  /*2910*/  HADD2.F32 R194, -RZ, R178.H1_H1 ;  /* 0x300000b2ffc27230 */ /* 0x000fe40000004100 */
[----:B------:R-:W-:-:S02]  /*2920*/  HADD2.F32 R177, -RZ, R179.H0_H0 ;  /* 0x200000b3ffb17230 */ /* 0x000fc40000004100 */
[----:B------:R-:W-:Y:S01]  /*2930*/  HADD2.F32 R176, -RZ, R179.H1_H1 ;  /* 0x300000b3ffb07230 */ /* 0x000fe20000004100 */
[C---:B------:R-:W-:Y:S02]  /*2940*/  FADD.FTZ R178, -R189.reuse, R197 ;  /* 0x000000c5bdb27221 */ /* 0x040fe40000010100 */
[C---:B------:R-:W-:Y:S02]  /*2950*/  FADD.FTZ R200, -R189.reuse, R198 ;  /* 0x000000c6bdc87221 */ /* 0x040fe40000010100 */
[C---:B------:R-:W-:Y:S02]  /*2960*/  FADD.FTZ R197, -R189.reuse, R195 ;  /* 0x000000c3bdc57221 */ /* 0x040fe40000010100 */
[C---:B------:R-:W-:Y:S02]  /*2970*/  FADD.FTZ R193, -R189.reuse, R193 ;  /* 0x000000c1bdc17221 */ /* 0x040fe40000010100 */
[C---:B------:R-:W-:Y:S01]  /*2980*/  FADD.FTZ R195, -R189.reuse, R196 ;  /* 0x000000c4bdc37221 */ /* 0x040fe20000010100 */
[----:B--2---:R-:W-:Y:S01]  /*2990*/  HADD2.F32 R199, -RZ, R180.H0_H0 ;  /* 0x200000b4ffc77230 */ /* 0x004fe20000004100 */
[C---:B------:R-:W-:Y:S01]  /*29a0*/  FADD.FTZ R179, -R189.reuse, R194 ;  /* 0x000000c2bdb37221 */ /* 0x040fe20000010100 */
[--C-:B------:R-:W-:Y:S01]  /*29b0*/  HADD2.F32 R196, -RZ, R181.reuse.H0_H0 ;  /* 0x200000b5ffc47230 */ /* 0x100fe20000004100 */
[C---:B------:R-:W-:Y:S01]  /*29c0*/  FADD.FTZ R177, -R189.reuse, R177 ;  /* 0x000000b1bdb17221 */ /* 0x040fe20000010100 */
[----:B------:R-:W-:Y:S01]  /*29d0*/  HADD2.F32 R194, -RZ, R181.H1_H1 ;  /* 0x300000b5ffc27230 */ /* 0x000fe20000004100 */
[----:B------:R-:W-:Y:S01]  /*29e0*/  FADD.FTZ R176, -R189, R176 ;  /* 0x000000b0bdb07221 */ /* 0x000fe20000010100 */
[----:B------:R-:W-:Y:S01]  /*29f0*/  HADD2.F32 R181, -RZ, R182.H0_H0 ;  /* 0x200000b6ffb57230 */ /* 0x000fe20000004100 */
[C---:B------:R-:W-:Y:S01]  /*2a00*/  FMUL.FTZ R189, R10.reuse, R178 ;  /* 0x000000b20abd7220 */ /* 0x040fe20000410000 */
[----:B------:R-:W-:Y:S01]  /*2a10*/  HADD2.F32 R198, -RZ, R180.H1_H1 ;  /* 0x300000b4ffc67230 */ /* 0x000fe20000004100 */
[----:B------:R-:W-:-:S02]  /*2a20*/  FMUL.FTZ R223, R10, R200 ;  /* 0x000000c80adf7220 */ /* 0x000fc40000410000 */
[----:B------:R-:W-:Y:S02]  /*2a30*/  FMUL.FTZ R200, R10, R193 ;  /* 0x000000c10ac87220 */ /* 0x000fe40000410000 */
[-C--:B------:R-:W-:Y:S01]  /*2a40*/  FMUL.FTZ R224, R219, R199.reuse ;  /* 0x000000c7dbe07220 */ /* 0x080fe20000410000 */
[--C-:B------:R-:W-:Y:S01]  /*2a50*/  HADD2.F32 R180, -RZ, R183.reuse.H0_H0 ;  /* 0x200000b7ffb47230 */ /* 0x100fe20000004100 */
[----:B------:R-:W-:Y:S01]  /*2a60*/  FADD.FTZ R72, R72, R199 ;  /* 0x000000c748487221 */ /* 0x000fe20000010000 */
[----:B------:R-:W-:Y:S01]  /*2a70*/  HADD2.F32 R178, -RZ, R183.H1_H1 ;  /* 0x300000b7ffb27230 */ /* 0x000fe20000004100 */
[----:B------:R-:W-:Y:S02]  /*2a80*/  FFMA.FTZ R168, R189, R199, R168 ;  /* 0x000000c7bda87223 */ /* 0x000fe400000100a8 */
[----:B------:R-:W-:Y:S02]  /*2a90*/  FADD.FTZ R172, R172, R181 ;  /* 0x000000b5acac7221 */ /* 0x000fe40000010000 */
[----:B------:R-:W-:-:S02]  /*2aa0*/  FFMA.FTZ R108, R200, R181, R108 ;  /* 0x000000b5c86c7223 */ /* 0x000fc4000001006c */
[----:B---3--:R-:W-:Y:S02]  /*2ab0*/  FMUL.FTZ R199, R250, R181 ;  /* 0x000000b5fac77220 */ /* 0x008fe40000410000 */
[----:B------:R-:W-:Y:S02]  /*2ac0*/  FMUL.FTZ R220, R202, R198 ;  /* 0x000000c6cadc7220 */ /* 0x000fe40000410000 */
[----:B------:R-:W-:Y:S02]  /*2ad0*/  FADD.FTZ R181, R216, R224 ;  /* 0x000000e0d8b57221 */ /* 0x000fe40000010000 */
[----:B------:R-:W-:Y:S02]  /*2ae0*/  FFMA.FTZ R183, R189, R224, R215 ;  /* 0x000000e0bdb77223 */ /* 0x000fe400000100d7 */
[----:B------:R-:W-:Y:S02]  /*2af0*/  FADD.FTZ R73, R73, R198 ;  /* 0x000000c649497221 */ /* 0x000fe40000010000 */
[----:B------:R-:W-:-:S02]  /*2b00*/  FFMA.FTZ R169, R223, R198, R169 ;  /* 0x000000c6dfa97223 */ /* 0x000fc400000100a9 */
[C---:B------:R-:W-:Y:S02]  /*2b10*/  FMUL.FTZ R198, R10.reuse, R179 ;  /* 0x000000b30ac67220 */ /* 0x040fe40000410000 */
[C---:B------:R-:W-:Y:S02]  /*2b20*/  FMUL.FTZ R219, R10.reuse, R197 ;  /* 0x000000c50adb7220 */ /* 0x040fe40000410000 */
[----:B------:R-:W-:Y:S02]  /*2b30*/  FMUL.FTZ R203, R203, R196 ;  /* 0x000000c4cbcb7220 */ /* 0x000fe40000410000 */
[----:B------:R-:W-:Y:S02]  /*2b40*/  FADD.FTZ R179, R181, R220 ;  /* 0x000000dcb5b37221 */ /* 0x000fe40000010000 */
[----:B------:R-:W-:Y:S02]  /*2b50*/  FFMA.FTZ R183, R223, R220, R183 ;  /* 0x000000dcdfb77223 */ /* 0x000fe400000100b7 */
[----:B------:R-:W-:-:S02]  /*2b60*/  FMUL.FTZ R202, R10, R195 ;  /* 0x000000c30aca7220 */ /* 0x000fc40000410000 */
[----:B------:R-:W-:Y:S02]  /*2b70*/  FMUL.FTZ R201, R201, R194 ;  /* 0x000000c2c9c97220 */ /* 0x000fe40000410000 */
[----:B------:R-:W-:Y:S02]  /*2b80*/  FADD.FTZ R179, R179, R203 ;  /* 0x000000cbb3b37221 */ /* 0x000fe40000010000 */
[C---:B------:R-:W-:Y:S01]  /*2b90*/  FFMA.FTZ R183, R219.reuse, R203, R183 ;  /* 0x000000cbdbb77223 */ /* 0x040fe200000100b7 */
        /* <DEDUP_REMOVED lines=23> */
[C---:B------:R-:W-:Y:S02]  /*2d10*/  FFMA.FTZ R111, R194.reuse, R178, R111 ;  /* 0x000000b2c26f7223 */ /* 0x040fe4000001006f */
[----:B------:R-:W-:Y:S02]  /*2d20*/  FADD.FTZ R216, R179, R193 ;  /* 0x000000c1b3d87221 */ /* 0x000fe40000010000 */
[----:B------:R-:W-:Y:S02]  /*2d30*/  FFMA.FTZ R215, R194, R193, R177 ;  /* 0x000000c1c2d77223 */ /* 0x000fe400000100b1 */
.L_x_8362:
[----:B------:R-:W-:Y:S05]  /*2d40*/  BSYNC B0 ;  /* 0x0000000000007941 */ /* 0x000fea0003800000 */
.L_x_8361:
[----:B------:R-:W2:Y:S01]  /*2d50*/  LDL R176, [R1+0xc] ;  /* 0x00000c0001b07983 */ /* 0x000ea20000100800 */
[----:B------:R-:W-:Y:S02]  /*2d60*/  SHF.R.U32.HI R183, RZ, 0x5, R247 ;  /* 0x00000005ffb77819 */ /* 0x000fe400000116f7 */
[----:B------:R-:W-:Y:S02]  /*2d70*/  LOP3.LUT P0, RZ, R247, 0x1f, RZ, 0xc0, !PT ;  /* 0x0000001ff7ff7812 */ /* 0x000fe4000780c0ff */
[----:B------:R-:W-:-:S02]  /*2d80*/  LOP3.LUT R180, R183, 0x7fffffc, RZ, 0xc0, !PT ;  /* 0x07fffffcb7b47812 */ /* 0x000fc400078ec0ff */
[----:B--2---:R-:W-:-:S13]  /*2d90*/  LOP3.LUT P6, RZ, R176, 0xff, RZ, 0xc0, !PT ;  /* 0x000000ffb0ff7812 */ /* 0x004fda00078cc0ff */
[----:B------:R-:W-:Y:S01]  /*2da0*/  @!P6 IADD3 R180, R180, 0x4, RZ ;  /* 0x00000004b4b4e810 */ /* 0x000fe20007ffe0ff */
[----:B------:R-:W-:Y:S05]  /*2db0*/  BRA.DIV ~URZ, `(.L_x_8363) ;  /* 0x00003a427f007947 */ /* 0x000fea000b800000 */
[----:B------:R1:W2:Y:S02]  /*2dc0*/  SHFL.DOWN PT, R179, R216, 0x10, 0x1f ;  /* 0x0a001f00d8b37f89 */ /* 0x0002a400000e0000 */
.L_x_8384:
        /* <DEDUP_REMOVED lines=18> */
.L_x_8385:
[----:B----4-:R-:W-:Y:S01]  /*2ef0*/  @!P0 LOP3.LUT R178, R183, 0x3, RZ, 0xc0, !PT ;  /* 0x00000003b7b28812 */ /* 0x010fe200078ec0ff */
[----:B------:R-:W-:Y:S01]  /*2f00*/  FADD.FTZ R176, R182, R179 ;  /* 0x000000b3b6b07221 */ /* 0x000fe20000010000 */
[----:B------:R-:W-:Y:S01]  /*2f10*/  WARPSYNC 0xffffffff ;  /* 0xffffffff00007948 */ /* 0x000fe20003800000 */
[----:B--2---:R-:W-:Y:S01]  /*2f20*/  FADD.FTZ R177, R177, R181 ;  /* 0x000000b5b1b17221 */ /* 0x004fe20000010000 */
[----:B------:R-:W-:Y:S01]  /*2f30*/  @!P0 IADD3 R178, R180, R178, RZ ;  /* 0x000000b2b4b28210 */ /* 0x000fe20007ffe0ff */
[----:B------:R-:W-:Y:S04]  /*2f40*/  BSSY B0, `(.L_x_8365) ;  /* 0x00000b0000007945 */ /* 0x000fe80003800000 */
[----:B------:R-:W-:Y:S04]  /*2f50*/  @!P0 STS.64 [R178.X8+0x5000], R176 ;  /* 0x005000b0b2008388 */ /* 0x000fe80000008a00 */
[----:B------:R-:W-:Y:S06]  /*2f60*/  BAR.SYNC.DEFER_BLOCKING 0x0 ;  /* 0x0000000000007b1d */ /* 0x000fec0000010000 */
[----:B---3--:R-:W2:Y:S02]  /*2f70*/  LDS.128 R176, [R180.X8+0x5000] ;  /* 0x00500000b4b07984 */ /* 0x008ea40000008c00 */
[----:B--2---:R-:W-:-:S02]  /*2f80*/  FADD.FTZ R176, RZ, R176 ;  /* 0x000000b0ffb07221 */ /* 0x004fc40000010000 */
        /* <DEDUP_REMOVED lines=9> */
[----:B------:R-:W-:Y:S01]  /*3020*/  FMUL.FTZ R183, R177, c[0x0][0x1e0] ;  /* 0x00007800b1b77a20 */ /* 0x000fe20000410000 */
[----:B------:R-:W-:Y:S05]  /*3030*/  @!P1 BRA `(.L_x_8366) ;  /* 0x00000a0000009947 */ /* 0x000fea0003800000 */
[----:B------:R-:W2:Y:S01]  /*3040*/  LDL R215, [R1+0x4] ;  /* 0x0000040001d77983 */ /* 0x000ea20000100800 */
[----:B-1----:R-:W1:Y:S03]  /*3050*/  LDC.U8 R216, c[0x0][0x1f0] ;  /* 0x00007c00ffd87b82 */ /* 0x002e660000000000 */
[----:B-----5:R-:W3:Y:S01]  /*3060*/  LDL R213, [R1] ;  /* 0x0000000001d57983 */ /* 0x020ee20000100800 */
        /* <DEDUP_REMOVED lines=9> */
[----:B------:R-:W-:Y:S01]  /*3100*/  @P0 HADD2.F32 R177, -RZ, R152.H0_H0 ;  /* 0x20000098ffb10230 */ /* 0x000fe20000004100 */
[----:B------:R-:W-:-:S04]  /*3110*/  FFMA.FTZ R178, R4, R183, R176 ;  /* 0x000000b704b27223 */ /* 0x000fc800000100b0 */
[----:B------:R-:W-:-:S05]  /*3120*/  @P0 FADD.FTZ R180, R180, R177 ;  /* 0x000000b1b4b40221 */ /* 0x000fca0000010000 */
[----:B------:R-:W-:-:S04]  /*3130*/  @P6 F2FP.PACK_AB R177, RZ, R180 ;  /* 0x000000b4ffb1623e */ /* 0x000fc800000000ff */
[----:B------:R-:W-:Y:S01]  /*3140*/  @P6 PRMT R68, R177, 0x7610, R68 ;  /* 0x00007610b1446816 */ /* 0x000fe20000000044 */
[----:B------:R-:W-:Y:S01]  /*3150*/  @P0 HADD2.F32 R177, -RZ, R152.H1_H1 ;  /* 0x30000098ffb10230 */ /* 0x000fe20000004100 */
[----:B------:R-:W-:-:S04]  /*3160*/  FFMA.FTZ R179, R7, R183, R176 ;  /* 0x000000b707b37223 */ /* 0x000fc800000100b0 */
[----:B------:R-:W-:-:S04]  /*3170*/  FADD.FTZ R179, R252, -R179 ;  /* 0x800000b3fcb37221 */ /* 0x000fc80000010000 */
[----:B------:R-:W-:Y:S01]  /*3180*/  FMUL.FTZ R247, R10, R179 ;  /* 0x000000b30af77220 */ /* 0x000fe20000410000 */
[----:B------:R-:W-:Y:S01]  /*3190*/  HFMA2.MMA R181, -RZ, RZ, 0, 9.5367431640625e-07 ;  /* 0x00000010ffb57435 */ /* 0x000fe200000001ff */
[----:B--2---:R-:W-:-:S04]  /*31a0*/  FADD.FTZ R178, R215, -R178 ;  /* 0x800000b2d7b27221 */ /* 0x004fc80000010000 */
[----:B------:R-:W-:Y:S02]  /*31b0*/  FMUL.FTZ R248, R10, R178 ;  /* 0x000000b20af87220 */ /* 0x000fe40000410000 */
[-C--:B------:R-:W-:Y:S02]  /*31c0*/  FFMA.FTZ R178, R6, R183.reuse, R176 ;  /* 0x000000b706b27223 */ /* 0x080fe400000100b0 */
[----:B------:R-:W-:Y:S02]  /*31d0*/  @P0 FADD.FTZ R248, R248, R177 ;  /* 0x000000b1f8f80221 */ /* 0x000fe40000010000 */
[----:B---3--:R-:W-:Y:S02]  /*31e0*/  FADD.FTZ R178, R213, -R178 ;  /* 0x800000b2d5b27221 */ /* 0x008fe40000010000 */
[----:B------:R-:W-:Y:S02]  /*31f0*/  FFMA.FTZ R177, R8, R183, R176 ;  /* 0x000000b708b17223 */ /* 0x000fe400000100b0 */
[----:B------:R-:W-:Y:S01]  /*3200*/  FMUL.FTZ R249, R10, R178 ;  /* 0x000000b20af97220 */ /* 0x000fe20000410000 */
[----:B------:R-:W-:Y:S01]  /*3210*/  @P0 HADD2.F32 R178, -RZ, R153.H0_H0 ;  /* 0x20000099ffb20230 */ /* 0x000fe20000004100 */
[----:B------:R-:W-:-:S04]  /*3220*/  FADD.FTZ R177, R251, -R177 ;  /* 0x800000b1fbb17221 */ /* 0x000fc80000010000 */
[----:B------:R-:W-:Y:S01]  /*3230*/  FMUL.FTZ R217, R10, R177 ;  /* 0x000000b10ad97220 */ /* 0x000fe20000410000 */
[----:B------:R-:W-:Y:S01]  /*3240*/  @P0 HADD2.F32 R177, -RZ, R153.H1_H1 ;  /* 0x30000099ffb10230 */ /* 0x000fe20000004100 */
[----:B------:R-:W-:Y:S01]  /*3250*/  @P0 FADD.FTZ R249, R249, R178 ;  /* 0x000000b2f9f90221 */ /* 0x000fe20000010000 */
[----:B------:R-:W-:-:S03]  /*3260*/  @P0 HADD2.F32 R178, -RZ, R154.H0_H0 ;  /* 0x2000009affb20230 */ /* 0x000fc60000004100 */
[----:B------:R-:W-:Y:S02]  /*3270*/  @P0 FADD.FTZ R247, R247, R177 ;  /* 0x000000b1f7f70221 */ /* 0x000fe40000010000 */
[----:B------:R-:W-:Y:S02]  /*3280*/  @P0 FADD.FTZ R217, R217, R178 ;  /* 0x000000b2d9d90221 */ /* 0x000fe40000010000 */
[-CC-:B------:R-:W-:Y:S02]  /*3290*/  FFMA.FTZ R177, R9, R183.reuse, R176.reuse ;  /* 0x000000b709b17223 */ /* 0x180fe400000100b0 */
[-CC-:B------:R-:W-:Y:S02]  /*32a0*/  FFMA.FTZ R178, R245, R183.reuse, R176.reuse ;  /* 0x000000b7f5b27223 */ /* 0x180fe400000100b0 */
[----:B------:R-:W-:Y:S02]  /*32b0*/  FFMA.FTZ R176, R243, R183, R176 ;  /* 0x000000b7f3b07223 */ /* 0x000fe400000100b0 */
[----:B------:R-:W-:-:S02]  /*32c0*/  FADD.FTZ R177, R246, -R177 ;  /* 0x800000b1f6b17221 */ /* 0x000fc40000010000 */
[----:B------:R-:W-:Y:S02]  /*32d0*/  FADD.FTZ R176, R242, -R176 ;  /* 0x800000b0f2b07221 */ /* 0x000fe40000010000 */
[----:B------:R-:W-:Y:S01]  /*32e0*/  FMUL.FTZ R215, R10, R177 ;  /* 0x000000b10ad77220 */ /* 0x000fe20000410000 */
[----:B------:R-:W-:Y:S01]  /*32f0*/  @P0 HADD2.F32 R177, -RZ, R154.H1_H1 ;  /* 0x3000009affb10230 */ /* 0x000fe20000004100 */
[----:B------:R-:W-:Y:S02]  /*3300*/  FADD.FTZ R178, R244, -R178 ;  /* 0x800000b2f4b27221 */ /* 0x000fe40000010000 */
[C---:B------:R-:W-:Y:S01]  /*3310*/  FMUL.FTZ R213, R10.reuse, R176 ;  /* 0x000000b00ad57220 */ /* 0x040fe20000410000 */
[--C-:B------:R-:W-:Y:S01]  /*3320*/  @P0 HADD2.F32 R176, -RZ, R155.reuse.H0_H0 ;  /* 0x2000009bffb00230 */ /* 0x100fe20000004100 */
[----:B------:R-:W-:Y:S02]  /*3330*/  FMUL.FTZ R216, R10, R178 ;  /* 0x000000b20ad87220 */ /* 0x000fe40000410000 */
[----:B------:R-:W-:Y:S01]  /*3340*/  @P0 FADD.FTZ R215, R215, R177 ;  /* 0x000000b1d7d70221 */ /* 0x000fe20000010000 */
[----:B------:R-:W-:Y:S01]  /*3350*/  @P0 HADD2.F32 R177, -RZ, R155.H1_H1 ;  /* 0x3000009bffb10230 */ /* 0x000fe20000004100 */
[----:B------:R-:W-:Y:S01]  /*3360*/  @P0 FADD.FTZ R216, R216, R176 ;  /* 0x000000b0d8d80221 */ /* 0x000fe20000010000 */
[----:B------:R-:W-:-:S03]  /*3370*/  MOV R176, R26 ;  /* 0x0000001a00b07202 */ /* 0x000fc60000000f00 */
[----:B------:R-:W-:Y:S01]  /*3380*/  @P0 FADD.FTZ R213, R213, R177 ;  /* 0x000000b1d5d50221 */ /* 0x000fe20000010000 */
[----:B------:R-:W-:Y:S01]  /*3390*/  LOP3.LUT P0, RZ, R176, 0xff, RZ, 0xc0, !PT ;  /* 0x000000ffb0ff7812 */ /* 0x000fe2000780c0ff */
[----:B------:R-:W-:-:S06]  /*33a0*/  IMAD.WIDE.U32 R176, R2, R181, c[0x0][0x170] ;  /* 0x00005c0002b07625 */ /* 0x000fcc00078e00b5 */
[----:B------:R-:W2:Y:S01]  /*33b0*/  LDG.E.128 R176, [R176.64] ;  /* 0x00000004b0b07981 */ /* 0x000ea2000c1e1d00 */
[----:B------:R-:W-:-:S04]  /*33c0*/  FMUL.FTZ R180, R180, R11 ;  /* 0x0000000bb4b47220 */ /* 0x000fc80000410000 */
[----:B------:R-:W-:Y:S01]  /*33d0*/  FMUL.FTZ R250, R180, c[0x0][0x1e8] ;  /* 0x00007a00b4fa7a20 */ /* 0x000fe20000410000 */
[----:B------:R-:W-:Y:S01]  /*33e0*/  MOV R180, RZ ;  /* 0x000000ff00b47202 */ /* 0x000fe20000000f00 */
[----:B--2---:R-:W-:-:S05]  /*33f0*/  @P0 HADD2.F32 R181, -RZ, R176.H0_H0 ;  /* 0x200000b0ffb50230 */ /* 0x004fca0000004100 */
[----:B------:R-:W-:-:S04]  /*3400*/  @P0 FMUL.FTZ R180, R250, R181 ;  /* 0x000000b5fab40220 */ /* 0x000fc80000410000 */
[----:B------:R-:W-:Y:S01]  /*3410*/  FADD.FTZ R112, R112, R180 ;  /* 0x000000b470707221 */ /* 0x000fe20000010000 */
[----:B------:R-:W-:-:S04]  /*3420*/  @P6 F2FP.PACK_AB R180, RZ, R248 ;  /* 0x000000f8ffb4623e */ /* 0x000fc800000000ff */
[----:B------:R-:W-:Y:S02]  /*3430*/  @P6 PRMT R68, R68, 0x5410, R180 ;  /* 0x0000541044446816 */ /* 0x000fe400000000b4 */
        /* <DEDUP_REMOVED lines=12> */
[----:B------:R-:W2:Y:S01]  /*3500*/  LDL R180, [R1+0x120] ;  /* 0x0001200001b47983 */ /* 0x000ea20000100800 */
[----:B------:R-:W-:Y:S01]  /*3510*/  HFMA2.MMA R181, -RZ, RZ, 0, 9.5367431640625e-07 ;  /* 0x00000010ffb57435 */ /* 0x000fe200000001ff */
[----:B--2---:R-:W-:-:S09]  /*3520*/  FMUL.FTZ R250, R180, R250 ;  /* 0x000000fab4fa7220 */ /* 0x004fd20000410000 */
[----:B------:R-:W-:-:S05]  /*3530*/  @P6 IMAD.WIDE.U32 R180, R2, R181, c[0x0][0x258] ;  /* 0x0000960002b46625 */ /* 0x000fca00078e00b5 */
[----:B------:R1:W-:Y:S01]  /*3540*/  @P6 STG.E.128 [R180.64], R68 ;  /* 0x00000044b4006986 */ /* 0x0003e2000c101d04 */
[----:B------:R-:W-:-:S13]  /*3550*/  LOP3.LUT P6, RZ, R26, 0xff00, RZ, 0xc0, !PT ;  /* 0x0000ff001aff7812 */ /* 0x000fda00078cc0ff */
[----:B------:R-:W-:Y:S01]  /*3560*/  @P6 HADD2.F32 R176, -RZ, R176.H1_H1 ;  /* 0x300000b0ffb06230 */ /* 0x000fe20000004100 */
[----:B-1----:R-:W-:-:S04]  /*3570*/  FMUL.FTZ R181, R248, R11 ;  /* 0x0000000bf8b57220 */ /* 0x002fc80000410000 */
[----:B------:R-:W-:Y:S01]  /*3580*/  FMUL.FTZ R248, R181, c[0x0][0x1e8] ;  /* 0x00007a00b5f87a20 */ /* 0x000fe20000410000 */
[----:B------:R-:W-:-:S03]  /*3590*/  MOV R181, RZ ;  /* 0x000000ff00b57202 */ /* 0x000fc60000000f00 */
[----:B------:R-:W-:Y:S02]  /*35a0*/  @P6 FMUL.FTZ R181, R248, R176 ;  /* 0x000000b0f8b56220 */ /* 0x000fe40000410000 */
[----:B------:R-:W-:Y:S02]  /*35b0*/  FMUL.FTZ R176, R249, R11 ;  /* 0x0000000bf9b07220 */ /* 0x000fe40000410000 */
[----:B------:R-:W2:Y:S01]  /*35c0*/  LDL R249, [R1+0x124] ;  /* 0x0001240001f97983 */ /* 0x000ea20000100800 */
[----:B------:R-:W-:Y:S02]  /*35d0*/  FSEL R180, R250, RZ, P0 ;  /* 0x000000fffab47208 */ /* 0x000fe40000000000 */
[----:B------:R-:W-:Y:S01]  /*35e0*/  LOP3.LUT P0, RZ, R26, 0xff0000, RZ, 0xc0, !PT ;  /* 0x00ff00001aff7812 */ /* 0x000fe2000780c0ff */
[----:B------:R-:W-:Y:S02]  /*35f0*/  FMUL.FTZ R250, R176, c[0x0][0x1e8] ;  /* 0x00007a00b0fa7a20 */ /* 0x000fe40000410000 */
[----:B------:R-:W-:-:S10]  /*3600*/  FADD.FTZ R113, R113, R181 ;  /* 0x000000b571717221 */ /* 0x000fd40000010000 */
[----:B------:R-:W-:Y:S01]  /*3610*/  @P0 HADD2.F32 R181, -RZ, R177.H0_H0 ;  /* 0x200000b1ffb50230 */ /* 0x000fe20000004100 */
        /* <DEDUP_REMOVED lines=8> */
[----:B------:R-:W-:Y:S01]  /*36a0*/  @P6 HADD2.F32 R177, -RZ, R177.H1_H1 ;  /* 0x300000b1ffb16230 */ /* 0x000fe20000004100 */
[----:B--2---:R-:W-:Y:S01]  /*36b0*/  FMUL.FTZ R181, R247, R250 ;  /* 0x000000faf7b57220 */ /* 0x004fe20000410000 */
[----:B------:R-:W-:-:S03]  /*36c0*/  MOV R247, RZ ;  /* 0x000000ff00f77202 */ /* 0x000fc60000000f00 */
[----:B------:R-:W-:Y:S01]  /*36d0*/  @P6 FMUL.FTZ R247, R249, R177 ;  /* 0x000000b1f9f76220 */ /* 0x000fe20000410000 */
[----:B------:R-:W-:Y:S01]  /*36e0*/  FSEL R177, R181, RZ, P0 ;  /* 0x000000ffb5b17208 */ /* 0x000fe20000000000 */
[----:B------:R-:W-:Y:S02]  /*36f0*/  FMUL.FTZ R181, R217, R11 ;  /* 0x0000000bd9b57220 */ /* 0x000fe40000410000 */
[----:B------:R-:W2:Y:S01]  /*3700*/  LDL R217, [R1+0x12c] ;  /* 0x00012c0001d97983 */ /* 0x000ea20000100800 */
[----:B------:R-:W-:Y:S02]  /*3710*/  LOP3.LUT P0, RZ, R27, 0xff, RZ, 0xc0, !PT ;  /* 0x000000ff1bff7812 */ /* 0x000fe4000780c0ff */
[----:B------:R-:W-:Y:S01]  /*3720*/  F2FP.PACK_AB R176, R176, R180 ;  /* 0x000000b4b0b0723e */ /* 0x000fe200000000ff */
[----:B------:R-:W-:-:S10]  /*3730*/  FMUL.FTZ R250, R181, c[0x0][0x1e8] ;  /* 0x00007a00b5fa7a20 */ /* 0x000fd40000410000 */
        /* <DEDUP_REMOVED lines=18> */
[----:B------:R-:W-:-:S11]  /*3860*/  F2FP.PACK_AB R177, R180, R177 ;  /* 0x000000b1b4b1723e */ /* 0x000fd600000000ff */
[----:B------:R-:W-:Y:S01]  /*3870*/  @P0 HADD2.F32 R180, -RZ, R179.H0_H0 ;  /* 0x200000b3ffb40230 */ /* 0x000fe20000004100 */
        /* <DEDUP_REMOVED lines=9> */
[----:B------:R-:W-:-:S05]  /*3910*/  @P6 HADD2.F32 R179, -RZ, R179.H1_H1 ;  /* 0x300000b3ffb36230 */ /* 0x000fca0000004100 */
[----:B------:R-:W-:Y:S02]  /*3920*/  @P6 FMUL.FTZ R213, R180, R179 ;  /* 0x000000b3b4d56220 */ /* 0x000fe40000410000 */
[----:B------:R-:W3:Y:S01]  /*3930*/  LDL R179, [R1+0x118] ;  /* 0x0001180001b37983 */ /* 0x000ee20000100800 */
[----:B------:R-:W-:Y:S01]  /*3940*/  F2FP.PACK_AB R178, R178, R181 ;  /* 0x000000b5b2b2723e */ /* 0x000fe200000000ff */
        /* <DEDUP_REMOVED lines=11> */
[----:B------:R-:W-:Y:S01]  /*3a00*/  F2FP.PACK_AB R179, R180, R179 ;  /* 0x000000b3b4b3723e */ /* 0x000fe200000000ff */
[----:B------:R-:W-:-:S05]  /*3a10*/  IMAD.WIDE.U32 R180, R2, R249, c[0x0][0x248] ;  /* 0x0000920002b47625 */ /* 0x000fca00078e00f9 */
[----:B------:R1:W-:Y:S01]  /*3a20*/  STG.E.128 [R180.64], R176 ;  /* 0x000000b0b4007986 */ /* 0x0003e2000c101d04 */
[----:B------:R-:W-:-:S03]  /*3a30*/  IADD3 R2, R2, 0x80, RZ ;  /* 0x0000008002027810 */ /* 0x000fc60007ffe0ff */
.L_x_8366:
[----:B------:R-:W-:Y:S05]  /*3a40*/  BSYNC B0 ;  /* 0x0000000000007941 */ /* 0x000fea0003800000 */
.L_x_8365:
[----:B------:R-:W-:Y:S01]  /*3a50*/  BSSY B0, `(.L_x_8367) ;  /* 0x00000a2000007945 */ /* 0x000fe20003800000 */
[----:B------:R-:W-:Y:S05]  /*3a60*/  @!P2 BRA `(.L_x_8368) ;  /* 0x00000a000000a947 */ /* 0x000fea0003800000 */
[----:B-1----:R-:W1:Y:S01]  /*3a70*/  LDC.U8 R176, c[0x0][0x1f0] ;  /* 0x00007c00ffb07b82 */ /* 0x002e620000000000 */
[----:B------:R-:W-:Y:S01]  /*3a80*/  ISETP.NE.U32.AND P0, PT, RZ, c[0x0][0x218], PT ;  /* 0x00008600ff007a0c */ /* 0x000fe20003f05070 */
[----:B------:R-:W-:Y:S03]  /*3a90*/  STL [R1+0x150], R0 ;  /* 0x0001500001007387 */ /* 0x000fe60000100800 */
[----:B------:R-:W-:Y:S02]  /*3aa0*/  ISETP.NE.AND.EX P0, PT, RZ, c[0x0][0x21c], PT, P0 ;  /* 0x00008700ff007a0c */ /* 0x000fe40003f05300 */
[----:B-1----:R-:W-:-:S04]  /*3ab0*/  ISETP.NE.AND P6, PT, R176, RZ, PT ;  /* 0x000000ffb000720c */ /* 0x002fc80003fc5270 */
        /* <DEDUP_REMOVED lines=8> */
[----:B------:R-:W-:Y:S01]  /*3b40*/  @P0 HADD2.F32 R177, -RZ, R156.H0_H0 ;  /* 0x2000009cffb10230 */ /* 0x000fe20000004100 */
[----:B------:R-:W-:Y:S01]  /*3b50*/  FMUL.FTZ R247, R10, R178 ;  /* 0x000000b20af77220 */ /* 0x000fe20000410000 */
[----:B------:R-:W-:-:S03]  /*3b60*/  @P0 HADD2.F32 R178, -RZ, R158.H0_H0 ;  /* 0x2000009effb20230 */ /* 0x000fc60000004100 */
[----:B------:R-:W-:Y:S02]  /*3b70*/  @P0 FADD.FTZ R217, R217, R177 ;  /* 0x000000b1d9d90221 */ /* 0x000fe40000010000 */
[----:B------:R-:W-:-:S04]  /*3b80*/  FFMA.FTZ R177, R15, R183, R176 ;  /* 0x000000b70fb17223 */ /* 0x000fc800000100b0 */
[----:B------:R-:W-:-:S04]  /*3b90*/  FADD.FTZ R177, R237, -R177 ;  /* 0x800000b1edb17221 */ /* 0x000fc80000010000 */
[----:B------:R-:W-:Y:S01]  /*3ba0*/  FMUL.FTZ R248, R10, R177 ;  /* 0x000000b10af87220 */ /* 0x000fe20000410000 */
[----:B------:R-:W-:-:S03]  /*3bb0*/  @P0 HADD2.F32 R177, -RZ, R157.H0_H0 ;  /* 0x2000009dffb10230 */ /* 0x000fc60000004100 */
[----:B------:R-:W-:Y:S02]  /*3bc0*/  @P0 FADD.FTZ R248, R248, R178 ;  /* 0x000000b2f8f80221 */ /* 0x000fe40000010000 */
[----:B------:R-:W-:Y:S01]  /*3bd0*/  @P0 FADD.FTZ R247, R247, R177 ;  /* 0x000000b1f7f70221 */ /* 0x000fe20000010000 */
[----:B------:R-:W-:Y:S02]  /*3be0*/  @P6 F2FP.PACK_AB R177, RZ, R217 ;  /* 0x000000d9ffb1623e */ /* 0x000fe400000000ff */
[----:B------:R-:W-:Y:S02]  /*3bf0*/  @P6 F2FP.PACK_AB R179, RZ, R248 ;  /* 0x000000f8ffb3623e */ /* 0x000fe400000000ff */
[----:B------:R-:W-:Y:S02]  /*3c00*/  @P6 F2FP.PACK_AB R178, RZ, R247 ;  /* 0x000000f7ffb2623e */ /* 0x000fe400000000ff */
[----:B------:R-:W-:Y:S01]  /*3c10*/  @P6 PRMT R68, R177, 0x7610, R68 ;  /* 0x00007610b1446816 */ /* 0x000fe20000000044 */
[-CC-:B------:R-:W-:Y:S01]  /*3c20*/  FFMA.FTZ R177, R14, R183.reuse, R176.reuse ;  /* 0x000000b70eb17223 */ /* 0x180fe200000100b0 */
[----:B------:R-:W-:Y:S01]  /*3c30*/  @P6 PRMT R69, R178, 0x7610, R69 ;  /* 0x00007610b2456816 */ /* 0x000fe20000000045 */
[----:B------:R-:W-:Y:S01]  /*3c40*/  FFMA.FTZ R178, R12, R183, R176 ;  /* 0x000000b70cb27223 */ /* 0x000fe200000100b0 */
[----:B------:R-:W-:Y:S01]  /*3c50*/  @P6 PRMT R70, R179, 0x7610, R70 ;  /* 0x00007610b3466816 */ /* 0x000fe20000000046 */
[----:B------:R-:W-:-:S02]  /*3c60*/  FADD.FTZ R177, R238, -R177 ;  /* 0x800000b1eeb17221 */ /* 0x000fc40000010000 */
[----:B------:R-:W-:Y:S02]  /*3c70*/  FADD.FTZ R178, R240, -R178 ;  /* 0x800000b2f0b27221 */ /* 0x000fe40000010000 */
[C---:B------:R-:W-:Y:S01]  /*3c80*/  FMUL.FTZ R250, R10.reuse, R177 ;  /* 0x000000b10afa7220 */ /* 0x040fe20000410000 */
[----:B------:R-:W-:Y:S01]  /*3c90*/  @P0 HADD2.F32 R177, -RZ, R156.H1_H1 ;  /* 0x3000009cffb10230 */ /* 0x000fe20000004100 */
[----:B------:R-:W-:Y:S01]  /*3ca0*/  FMUL.FTZ R249, R10, R178 ;  /* 0x000000b20af97220 */ /* 0x000fe20000410000 */
[----:B------:R-:W-:-:S03]  /*3cb0*/  @P0 HADD2.F32 R178, -RZ, R157.H1_H1 ;  /* 0x3000009dffb20230 */ /* 0x000fc60000004100 */
[----:B------:R-:W-:Y:S02]  /*3cc0*/  @P0 FADD.FTZ R249, R249, R177 ;  /* 0x000000b1f9f90221 */ /* 0x000fe40000010000 */
[-C--:B------:R-:W-:Y:S02]  /*3cd0*/  FFMA.FTZ R177, R16, R183.reuse, R176 ;  /* 0x000000b710b17223 */ /* 0x080fe400000100b0 */
[----:B------:R-:W-:Y:S02]  /*3ce0*/  @P0 FADD.FTZ R250, R250, R178 ;  /* 0x000000b2fafa0221 */ /* 0x000fe40000010000 */
[-CC-:B------:R-:W-:Y:S02]  /*3cf0*/  FFMA.FTZ R178, R236, R183.reuse, R176.reuse ;  /* 0x000000b7ecb27223 */ /* 0x180fe400000100b0 */
[----:B------:R-:W-:Y:S02]  /*3d00*/  FADD.FTZ R177, R234, -R177 ;  /* 0x800000b1eab17221 */ /* 0x000fe40000010000 */
[----:B------:R-:W-:-:S02]  /*3d10*/  FFMA.FTZ R176, R233, R183, R176 ;  /* 0x000000b7e9b07223 */ /* 0x000fc400000100b0 */
[----:B------:R-:W-:Y:S01]  /*3d20*/  FMUL.FTZ R215, R10, R177 ;  /* 0x000000b10ad77220 */ /* 0x000fe20000410000 */
[--C-:B------:R-:W-:Y:S01]  /*3d30*/  @P0 HADD2.F32 R177, -RZ, R159.reuse.H0_H0 ;  /* 0x2000009fffb10230 */ /* 0x100fe20000004100 */
[----:B------:R-:W-:Y:S02]  /*3d40*/  FADD.FTZ R176, R232, -R176 ;  /* 0x800000b0e8b07221 */ /* 0x000fe40000010000 */
[----:B------:R-:W-:Y:S02]  /*3d50*/  FADD.FTZ R178, R235, -R178 ;  /* 0x800000b2ebb27221 */ /* 0x000fe40000010000 */
[C---:B------:R-:W-:Y:S01]  /*3d60*/  FMUL.FTZ R213, R10.reuse, R176 ;  /* 0x000000b00ad57220 */ /* 0x040fe20000410000 */
[----:B------:R-:W-:Y:S01]  /*3d70*/  @P0 HADD2.F32 R176, -RZ, R158.H1_H1 ;  /* 0x3000009effb00230 */ /* 0x000fe20000004100 */
[----:B------:R-:W-:Y:S01]  /*3d80*/  @P0 FADD.FTZ R215, R215, R177 ;  /* 0x000000b1d7d70221 */ /* 0x000fe20000010000 */
[----:B------:R-:W-:Y:S01]  /*3d90*/  @P0 HADD2.F32 R177, -RZ, R159.H1_H1 ;  /* 0x3000009fffb10230 */ /* 0x000fe20000004100 */
[----:B------:R-:W-:Y:S01]  /*3da0*/  FMUL.FTZ R216, R10, R178 ;  /* 0x000000b20ad87220 */ /* 0x000fe20000410000 */
[----:B------:R-:W-:-:S03]  /*3db0*/  @P6 F2FP.PACK_AB R178, RZ, R250 ;  /* 0x000000faffb2623e */ /* 0x000fc600000000ff */
[----:B------:R-:W-:Y:S01]  /*3dc0*/  @P0 FADD.FTZ R216, R216, R176 ;  /* 0x000000b0d8d80221 */ /* 0x000fe20000010000 */
[----:B------:R-:W-:Y:S01]  /*3dd0*/  @P6 F2FP.PACK_AB R176, RZ, R215 ;  /* 0x000000d7ffb0623e */ /* 0x000fe200000000ff */
[----:B------:R-:W-:Y:S01]  /*3de0*/  @P0 FADD.FTZ R213, R213, R177 ;  /* 0x000000b1d5d50221 */ /* 0x000fe20000010000 */
[----:B------:R-:W-:Y:S02]  /*3df0*/  @P6 F2FP.PACK_AB R177, RZ, R249 ;  /* 0x000000f9ffb1623e */ /* 0x000fe400000000ff */
[----:B------:R-:W-:Y:S01]  /*3e00*/  @P6 PRMT R71, R176, 0x7610, R71 ;  /* 0x00007610b0476816 */ /* 0x000fe20000000047 */
[----:B------:R-:W-:Y:S01]  /*3e10*/  HFMA2.MMA R176, -RZ, RZ, 0, 9.5367431640625e-07 ;  /* 0x00000010ffb07435 */ /* 0x000fe200000001ff */
[----:B------:R-:W-:Y:S02]  /*3e20*/  @P6 PRMT R68, R68, 0x5410, R177 ;  /* 0x0000541044446816 */ /* 0x000fe400000000b1 */
[----:B------:R-:W-:Y:S02]  /*3e30*/  @P6 F2FP.PACK_AB R179, RZ, R216 ;  /* 0x000000d8ffb3623e */ /* 0x000fe400000000ff */
[----:B------:R-:W-:-:S02]  /*3e40*/  @P6 PRMT R69, R69, 0x5410, R178 ;  /* 0x0000541045456816 */ /* 0x000fc400000000b2 */
[----:B------:R-:W-:Y:S02]  /*3e50*/  @P6 PRMT R70, R70, 0x5410, R179 ;  /* 0x0000541046466816 */ /* 0x000fe400000000b3 */
[----:B------:R-:W-:Y:S01]  /*3e60*/  @P6 F2FP.PACK_AB R180, RZ, R213 ;  /* 0x000000d5ffb4623e */ /* 0x000fe200000000ff */
[----:B------:R-:W-:-:S03]  /*3e70*/  IMAD.WIDE.U32 R176, R2, R176, c[0x0][0x170] ;  /* 0x00005c0002b07625 */ /* 0x000fc600078e00b0 */
[----:B------:R-:W-:-:S03]  /*3e80*/  @P6 PRMT R71, R71, 0x5410, R180 ;  /* 0x0000541047476816 */ /* 0x000fc600000000b4 */
[----:B------:R-:W2:Y:S01]  /*3e90*/  LDG.E.128 R176, [R176.64] ;  /* 0x00000004b0b07981 */ /* 0x000ea2000c1e1d00 */
[----:B------:R-:W-:-:S04]  /*3ea0*/  @P6 LEA R180, P0, R2, c[0x0][0x258], 0x4 ;  /* 0x0000960002b46a11 */ /* 0x000fc800078020ff */
[----:B------:R-:W-:-:S05]  /*3eb0*/  @P6 LEA.HI.X R181, R2, c[0x0][0x25c], RZ, 0x4, P0 ;  /* 0x0000970002b56a11 */ /* 0x000fca00000f24ff */
[----:B------:R1:W-:Y:S02]  /*3ec0*/  @P6 STG.E.128 [R180.64], R68 ;  /* 0x00000044b4006986 */ /* 0x0003e4000c101d04 */
[----:B-1----:R-:W-:-:S04]  /*3ed0*/  MOV R180, R24 ;  /* 0x0000001800b47202 */ /* 0x002fc80000000f00 */
[----:B------:R-:W-:Y:S01]  /*3ee0*/  LOP3.LUT P6, RZ, R180, 0xff, RZ, 0xc0, !PT ;  /* 0x000000ffb4ff7812 */ /* 0x000fe200078cc0ff */
[----:B------:R-:W-:-:S04]  /*3ef0*/  FMUL.FTZ R180, R217, R11 ;  /* 0x0000000bd9b47220 */ /* 0x000fc80000410000 */
[----:B------:R-:W-:Y:S01]  /*3f00*/  FMUL.FTZ R0, R180, c[0x0][0x1e8] ;  /* 0x00007a00b4007a20 */ /* 0x000fe20000410000 */
[----:B------:R-:W-:-:S07]  /*3f10*/  HFMA2.MMA R180, -RZ, RZ, 0, 0 ;  /* 0x00000000ffb47435 */ /* 0x000fce00000001ff */
[----:B--2---:R-:W-:-:S05]  /*3f20*/  @P6 HADD2.F32 R181, -RZ, R176.H0_H0 ;  /* 0x200000b0ffb56230 */ /* 0x004fca0000004100 */
[----:B------:R-:W-:Y:S02]  /*3f30*/  @P6 FMUL.FTZ R180, R0, R181 ;  /* 0x000000b500b46220 */ /* 0x000fe40000410000 */
[----:B------:R-:W2:Y:S01]  /*3f40*/  LDL R181, [R1+0x100] ;  /* 0x0001000001b57983 */ /* 0x000ea20000100800 */
[----:B------:R-:W-:Y:S01]  /*3f50*/  LOP3.LUT P0, RZ, R24, 0xff00, RZ, 0xc0, !PT ;  /* 0x0000ff0018ff7812 */ /* 0x000fe2000780c0ff */
[----:B------:R-:W-:Y:S02]  /*3f60*/  FADD.FTZ R120, R120, R180 ;  /* 0x000000b478787221 */ /* 0x000fe40000010000 */
[----:B------:R-:W-:Y:S02]  /*3f70*/  FMUL.FTZ R180, R249, R11 ;  /* 0x0000000bf9b47220 */ /* 0x000fe40000410000 */
[----:B------:R-:W3:Y:S02]  /*3f80*/  LDL R249, [R1+0x104] ;  /* 0x0001040001f97983 */ /* 0x000ee40000100800 */
[----:B------:R-:W-:Y:S01]  /*3f90*/  FMUL.FTZ R217, R180, c[0x0][0x1e8] ;  /* 0x00007a00b4d97a20 */ /* 0x000fe20000410000 */
[----:B------:R-:W-:-:S05]  /*3fa0*/  MOV R180, RZ ;  /* 0x000000ff00b47202 */ /* 0x000fca0000000f00 */
[----:B------:R-:W-:-:S05]  /*3fb0*/  @P0 HADD2.F32 R176, -RZ, R176.H1_H1 ;  /* 0x300000b0ffb00230 */ /* 0x000fca0000004100 */
[----:B------:R-:W-:-:S04]  /*3fc0*/  @P0 FMUL.FTZ R180, R217, R176 ;  /* 0x000000b0d9b40220 */ /* 0x000fc80000410000 */
[----:B------:R-:W-:Y:S02]  /*3fd0*/  FADD.FTZ R121, R121, R180 ;  /* 0x000000b479797221 */ /* 0x000fe40000010000 */
[----:B--2---:R-:W-:Y:S02]  /*3fe0*/  FMUL.FTZ R181, R181, R0 ;  /* 0x00000000b5b57220 */ /* 0x004fe40000410000 */
[----:B------:R1:W5:Y:S03]  /*3ff0*/  LDL.LU R0, [R1+0x150] ;  /* 0x0001500001007983 */ /* 0x0003660000300800 */
[----:B------:R-:W-:Y:S01]  /*4000*/  FSEL R176, R181, RZ, P6 ;  /* 0x000000ffb5b07208 */ /* 0x000fe20003000000 */
[----:B------:R-:W-:Y:S01]  /*4010*/  FMUL.FTZ R181, R247, R11 ;  /* 0x0000000bf7b57220 */ /* 0x000fe20000410000 */
[----:B------:R-:W-:Y:S01]  /*4020*/  LOP3.LUT P6, RZ, R24, 0xff0000, RZ, 0xc0, !PT ;  /* 0x00ff000018ff7812 */ /* 0x000fe200078cc0ff */
[----:B---3--:R-:W-:Y:S01]  /*4030*/  FMUL.FTZ R180, R249, R217 ;  /* 0x000000d9f9b47220 */ /* 0x008fe20000410000 */
[----:B------:R-:W-:Y:S01]  /*4040*/  HFMA2.MMA R217, -RZ, RZ, 0, 0 ;  /* 0x00000000ffd97435 */ /* 0x000fe200000001ff */
[----:B------:R-:W-:-:S03]  /*4050*/  FMUL.FTZ R247, R181, c[0x0][0x1e8] ;  /* 0x00007a00b5f77a20 */ /* 0x000fc60000410000 */
[----:B------:R-:W-:Y:S02]  /*4060*/  FSEL R180, R180, RZ, P0 ;  /* 0x000000ffb4b47208 */ /* 0x000fe40000000000 */
[----:B------:R-:W-:-:S05]  /*4070*/  LOP3.LUT P0, RZ, R24, 0xff000000, RZ, 0xc0, !PT ;  /* 0xff00000018ff7812 */ /* 0x000fca000780c0ff */
[----:B------:R-:W-:-:S05]  /*4080*/  @P6 HADD2.F32 R181, -RZ, R177.H0_H0 ;  /* 0x200000b1ffb56230 */ /* 0x000fca0000004100 */
[----:B------:R-:W-:Y:S02]  /*4090*/  @P6 FMUL.FTZ R217, R247, R181 ;  /* 0x000000b5f7d96220 */ /* 0x000fe40000410000 */
[----:B------:R-:W-:Y:S02]  /*40a0*/  FMUL.FTZ R181, R250, R11 ;  /* 0x0000000bfab57220 */ /* 0x000fe40000410000 */
[----:B------:R-:W2:Y:S01]  /*40b0*/  LDL R250, [R1+0x108] ;  /* 0x0001080001fa7983 */ /* 0x000ea20000100800 */
[----:B------:R-:W-:Y:S01]  /*40c0*/  @P0 HADD2.F32 R177, -RZ, R177.H1_H1 ;  /* 0x300000b1ffb10230 */ /* 0x000fe20000004100 */
[----:B------:R-:W-:Y:S02]  /*40d0*/  FMUL.FTZ R249, R181, c[0x0][0x1e8] ;  /* 0x00007a00b5f97a20 */ /* 0x000fe40000410000 */
[----:B--2---:R-:W-:Y:S01]  /*40e0*/  FMUL.FTZ R181, R250, R247 ;  /* 0x000000f7fab57220 */ /* 0x004fe20000410000 */
[----:B------:R-:W-:Y:S01]  /*40f0*/  MOV R247, RZ ;  /* 0x000000ff00f77202 */ /* 0x000fe20000000f00 */
[----:B------:R-:W-:-:S03]  /*4100*/  @P0 FMUL.FTZ R247, R249, R177 ;  /* 0x000000b1f9f70220 */ /* 0x000fc60000410000 */
[----:B------:R-:W-:Y:S01]  /*4110*/  FSEL R177, R181, RZ, P6 ;  /* 0x000000ffb5b17208 */ /* 0x000fe20003000000 */
[----:B------:R-:W-:Y:S01]  /*4120*/  FMUL.FTZ R181, R248, R11 ;  /* 0x0000000bf8b57220 */ /* 0x000fe20000410000 */
[----:B------:R-:W-:Y:S01]  /*4130*/  LOP3.LUT P6, RZ, R25, 0xff, RZ, 0xc0, !PT ;  /* 0x000000ff19ff7812 */ /* 0x000fe200078cc0ff */
[----:B------:R-:W2:Y:S01]  /*4140*/  LDL R248, [R1+0x10c] ;  /* 0x00010c0001f87983 */ /* 0x000ea20000100800 */
[----:B------:R-:W-:Y:S01]  /*4150*/  F2FP.PACK_AB R176, R180, R176 ;  /* 0x000000b0b4b0723e */ /* 0x000fe200000000ff */
[----:B------:R-:W-:-:S10]  /*4160*/  FMUL.FTZ R250, R181, c[0x0][0x1e8] ;  /* 0x00007a00b5fa7a20 */ /* 0x000fd40000410000 */
[----:B------:R-:W-:Y:S01]  /*4170*/  @P6 HADD2.F32 R181, -RZ, R178.H0_H0 ;  /* 0x200000b2ffb56230 */ /* 0x000fe20000004100 */
        /* <DEDUP_REMOVED lines=8> */
[----:B------:R-:W-:Y:S01]  /*4200*/  @P0 HADD2.F32 R178, -RZ, R178.H1_H1 ;  /* 0x300000b2ffb20230 */ /* 0x000fe20000004100 */
        /* <DEDUP_REMOVED lines=33> */
[----:B------:R-:W-:Y:S02]  /*4420*/  F2FP.PACK_AB R179, R180, R179 ;  /* 0x000000b3b4b3723e */ /* 0x000fe400000000ff */
[----:B------:R-:W-:-:S04]  /*4430*/  LEA R180, P0, R2, c[0x0][0x248], 0x4 ;  /* 0x0000920002b47a11 */ /* 0x000fc800078020ff */
[----:B------:R-:W-:-:S05]  /*4440*/  LEA.HI.X R181, R2, c[0x0][0x24c], RZ, 0x4, P0 ;  /* 0x0000930002b57a11 */ /* 0x000fca00000f24ff */
[----:B------:R1:W-:Y:S01]  /*4450*/  STG.E.128 [R180.64], R176 ;  /* 0x000000b0b4007986 */ /* 0x0003e2000c101d04 */
[----:B------:R-:W-:-:S03]  /*4460*/  IADD3 R2, R2, 0x80, RZ ;  /* 0x0000008002027810 */ /* 0x000fc60007ffe0ff */
.L_x_8368:
[----:B------:R-:W-:Y:S05]  /*4470*/  BSYNC B0 ;  /* 0x0000000000007941 */ /* 0x000fea0003800000 */
.L_x_8367:
[----:B------:R-:W-:Y:S01]  /*4480*/  BSSY B0, `(.L_x_8369) ;  /* 0x00000a2000007945 */ /* 0x000fe20003800000 */
[----:B------:R-:W-:Y:S05]  /*4490*/  @!P3 BRA `(.L_x_8370) ;  /* 0x00000a000000b947 */ /* 0x000fea0003800000 */
[----:B-1----:R-:W1:Y:S01]  /*44a0*/  LDC.U8 R176, c[0x0][0x1f0] ;  /* 0x00007c00ffb07b82 */ /* 0x002e620000000000 */
[----:B------:R-:W-:Y:S01]  /*44b0*/  ISETP.NE.U32.AND P0, PT, RZ, c[0x0][0x218], PT ;  /* 0x00008600ff007a0c */ /* 0x000fe20003f05070 */
[----:B-----5:R-:W-:Y:S03]  /*44c0*/  STL [R1+0x150], R0 ;  /* 0x0001500001007387 */ /* 0x020fe60000100800 */
        /* <DEDUP_REMOVED lines=9> */
[C---:B------:R-:W-:Y:S01]  /*4560*/  FMUL.FTZ R217, R10.reuse, R177 ;  /* 0x000000b10ad97220 */ /* 0x040fe20000410000 */
        /* <DEDUP_REMOVED lines=147> */
.L_x_8370:
[----:B------:R-:W-:Y:S05]  /*4ea0*/  BSYNC B0 ;  /* 0x0000000000007941 */ /* 0x000fea0003800000 */
.L_x_8369:
        /* <DEDUP_REMOVED lines=162> */
.L_x_8372:
[----:B------:R-:W-:Y:S05]  /*58d0*/  BSYNC B0 ;  /* 0x0000000000007941 */ /* 0x000fea0003800000 */
.L_x_8371:
[----:B------:R-:W-:Y:S01]  /*58e0*/  BSSY B0, `(.L_x_8373) ;  /* 0x000009f000007945 */ /* 0x000fe20003800000 */
[----:B------:R-:W-:Y:S05]  /*58f0*/  @!P5 BRA `(.L_x_8374) ;  /* 0x000009d00000d947 */ /* 0x000fea0003800000 */
[----:B-1----:R-:W1:Y:S01]  /*5900*/  LDC.U8 R176, c[0x0][0x1f0] ;  /* 0x00007c00ffb07b82 */ /* 0x002e620000000000 */
[----:B------:R-:W-:Y:S01]  /*5910*/  ISETP.NE.U32.AND P0, PT, RZ, c[0x0][0x218], PT ;  /* 0x00008600ff007a0c */ /* 0x000fe20003f05070 */
[----:B------:R-:W2:Y:S03]  /*5920*/  LDL R250, [R1+0x30] ;  /* 0x0000300001fa7983 */ /* 0x000ea60000100800 */
[----:B------:R-:W-:Y:S01]  /*5930*/  ISETP.NE.AND.EX P0, PT, RZ, c[0x0][0x21c], PT, P0 ;  /* 0x00008700ff007a0c */ /* 0x000fe20003f05300 */
[----:B------:R-:W3:Y:S04]  /*5940*/  LDL R249, [R1+0x34] ;  /* 0x0000340001f97983 */ /* 0x000ee80000100800 */
[----:B------:R-:W4:Y:S04]  /*5950*/  LDL R248, [R1+0x38] ;  /* 0x0000380001f87983 */ /* 0x000f280000100800 */
[----:B------:R-:W2:Y:S01]  /*5960*/  LDL R247, [R1+0x3c] ;  /* 0x00003c0001f77983 */ /* 0x000ea20000100800 */
[----:B-1----:R-:W-:-:S04]  /*5970*/  ISETP.NE.AND P6, PT, R176, RZ, PT ;  /* 0x000000ffb000720c */ /* 0x002fc80003fc5270 */
[----:B------:R-:W-:-:S05]  /*5980*/  FSEL R179, R182, RZ, !P6 ;  /* 0x000000ffb6b37208 */ /* 0x000fca0007000000 */
[-CC-:B------:R-:W-:Y:S02]  /*5990*/  FFMA.FTZ R176, R189, R183.reuse, R179.reuse ;  /* 0x000000b7bdb07223 */ /* 0x180fe400000100b3 */
[-CC-:B------:R-:W-:Y:S02]  /*59a0*/  FFMA.FTZ R181, R223, R183.reuse, R179.reuse ;  /* 0x000000b7dfb57223 */ /* 0x180fe400000100b3 */
[----:B-----5:R-:W-:Y:S02]  /*59b0*/  FADD.FTZ R213, R224, -R176 ;  /* 0x800000b0e0d57221 */ /* 0x020fe40000010000 */
[-CC-:B------:R-:W-:Y:S02]  /*59c0*/  FFMA.FTZ R182, R219, R183.reuse, R179.reuse ;  /* 0x000000b7dbb67223 */ /* 0x180fe400000100b3 */
[-CC-:B------:R-:W-:Y:S02]  /*59d0*/  FFMA.FTZ R178, R202, R183.reuse, R179.reuse ;  /* 0x000000b7cab27223 */ /* 0x180fe400000100b3 */
[----:B------:R-:W-:-:S02]  /*59e0*/  FFMA.FTZ R180, R200, R183, R179 ;  /* 0x000000b7c8b47223 */ /* 0x000fc400000100b3 */
[-CC-:B------:R-:W-:Y:S02]  /*59f0*/  FFMA.FTZ R177, R198, R183.reuse, R179.reuse ;  /* 0x000000b7c6b17223 */ /* 0x180fe400000100b3 */
[-CC-:B------:R-:W-:Y:S02]  /*5a00*/  FFMA.FTZ R176, R196, R183.reuse, R179.reuse ;  /* 0x000000b7c4b07223 */ /* 0x180fe400000100b3 */
[----:B------:R-:W-:Y:S01]  /*5a10*/  FFMA.FTZ R179, R194, R183, R179 ;  /* 0x000000b7c2b37223 */ /* 0x000fe200000100b3 */
[----:B------:R-:W-:Y:S01]  /*5a20*/  @P0 HADD2.F32 R183, -RZ, R32.H0_H0 ;  /* 0x20000020ffb70230 */ /* 0x000fe20000004100 */
[C---:B------:R-:W-:Y:S01]  /*5a30*/  FMUL.FTZ R213, R10.reuse, R213 ;  /* 0x000000d50ad57220 */ /* 0x040fe20000410000 */
[----:B------:R-:W-:Y:S01]  /*5a40*/  ISETP.NE.U32.AND P6, PT, RZ, c[0x0][0x258], PT ;  /* 0x00009600ff007a0c */ /* 0x000fe20003fc5070 */
[----:B------:R-:W-:Y:S02]  /*5a50*/  FADD.FTZ R182, R203, -R182 ;  /* 0x800000b6cbb67221 */ /* 0x000fe40000010000 */
[----:B------:R-:W-:Y:S01]  /*5a60*/  @P0 FADD.FTZ R213, R213, R183 ;  /* 0x000000b7d5d50221 */ /* 0x000fe20000010000 */
[----:B------:R-:W-:Y:S01]  /*5a70*/  ISETP.NE.AND.EX P6, PT, RZ, c[0x0][0x25c], PT, P6 ;  /* 0x00009700ff007a0c */ /* 0x000fe20003fc5360 */
[----:B------:R-:W-:Y:S01]  /*5a80*/  FMUL.FTZ R183, R10, R182 ;  /* 0x000000b60ab77220 */ /* 0x000fe20000410000 */
[----:B------:R-:W-:Y:S01]  /*5a90*/  @P0 HADD2.F32 R182, -RZ, R33.H0_H0 ;  /* 0x20000021ffb60230 */ /* 0x000fe20000004100 */
[----:B------:R-:W-:-:S02]  /*5aa0*/  FADD.FTZ R180, R199, -R180 ;  /* 0x800000b4c7b47221 */ /* 0x000fc40000010000 */
[----:B------:R-:W-:Y:S02]  /*5ab0*/  FADD.FTZ R181, R220, -R181 ;  /* 0x800000b5dcb57221 */ /* 0x000fe40000010000 */
[----:B------:R-:W-:Y:S01]  /*5ac0*/  @P0 FADD.FTZ R183, R183, R182 ;  /* 0x000000b6b7b70221 */ /* 0x000fe20000010000 */
[----:B------:R-:W-:Y:S01]  /*5ad0*/  @P0 HADD2.F32 R182, -RZ, R34.H0_H0 ;  /* 0x20000022ffb60230 */ /* 0x000fe20000004100 */
[----:B------:R-:W-:Y:S02]  /*5ae0*/  FMUL.FTZ R180, R10, R180 ;  /* 0x000000b40ab47220 */ /* 0x000fe40000410000 */
[----:B------:R-:W-:Y:S02]  /*5af0*/  FADD.FTZ R178, R201, -R178 ;  /* 0x800000b2c9b27221 */ /* 0x000fe40000010000 */
[----:B------:R-:W-:Y:S02]  /*5b00*/  FADD.FTZ R177, R197, -R177 ;  /* 0x800000b1c5b17221 */ /* 0x000fe40000010000 */
[----:B------:R-:W-:-:S02]  /*5b10*/  FADD.FTZ R176, R195, -R176 ;  /* 0x800000b0c3b07221 */ /* 0x000fc40000010000 */
[----:B------:R-:W-:Y:S02]  /*5b20*/  FADD.FTZ R179, R193, -R179 ;  /* 0x800000b3c1b37221 */ /* 0x000fe40000010000 */
[----:B------:R-:W-:Y:S02]  /*5b30*/  @P0 FADD.FTZ R180, R180, R182 ;  /* 0x000000b6b4b40221 */ /* 0x000fe40000010000 */
[C---:B------:R-:W-:Y:S02]  /*5b40*/  FMUL.FTZ R216, R10.reuse, R181 ;  /* 0x000000b50ad87220 */ /* 0x040fe40000410000 */
[C---:B------:R-:W-:Y:S02]  /*5b50*/  FMUL.FTZ R215, R10.reuse, R178 ;  /* 0x000000b20ad77220 */ /* 0x040fe40000410000 */
[C---:B------:R-:W-:Y:S02]  /*5b60*/  FMUL.FTZ R181, R10.reuse, R177 ;  /* 0x000000b10ab57220 */ /* 0x040fe40000410000 */
[----:B------:R-:W-:-:S02]  /*5b70*/  FMUL.FTZ R182, R10, R176 ;  /* 0x000000b00ab67220 */ /* 0x000fc40000410000 */
[----:B------:R-:W-:Y:S01]  /*5b80*/  FMUL.FTZ R179, R10, R179 ;  /* 0x000000b30ab37220 */ /* 0x000fe20000410000 */
[----:B------:R-:W-:-:S04]  /*5b90*/  @P6 F2FP.PACK_AB R10, RZ, R213 ;  /* 0x000000d5ff0a623e */ /* 0x000fc800000000ff */
[----:B------:R-:W-:Y:S01]  /*5ba0*/  @P6 PRMT R68, R10, 0x7610, R68 ;  /* 0x000076100a446816 */ /* 0x000fe20000000044 */
[----:B------:R-:W-:Y:S01]  /*5bb0*/  @P0 HADD2.F32 R10, -RZ, R32.H1_H1 ;  /* 0x30000020ff0a0230 */ /* 0x000fe20000004100 */
[----:B------:R-:W-:-:S04]  /*5bc0*/  @P6 F2FP.PACK_AB R176, RZ, R183 ;  /* 0x000000b7ffb0623e */ /* 0x000fc800000000ff */
[----:B------:R-:W-:Y:S01]  /*5bd0*/  @P0 FADD.FTZ R216, R216, R10 ;  /* 0x0000000ad8d80221 */ /* 0x000fe20000010000 */
[----:B------:R-:W-:Y:S01]  /*5be0*/  @P0 HADD2.F32 R10, -RZ, R33.H1_H1 ;  /* 0x30000021ff0a0230 */ /* 0x000fe20000004100 */
[----:B------:R-:W-:Y:S01]  /*5bf0*/  @P6 PRMT R69, R176, 0x7610, R69 ;  /* 0x00007610b0456816 */ /* 0x000fe20000000045 */
[----:B------:R-:W-:-:S03]  /*5c00*/  @P0 HADD2.F32 R176, -RZ, R34.H1_H1 ;  /* 0x30000022ffb00230 */ /* 0x000fc60000004100 */
[----:B------:R-:W-:Y:S01]  /*5c10*/  @P0 FADD.FTZ R215, R215, R10 ;  /* 0x0000000ad7d70221 */ /* 0x000fe20000010000 */
[--C-:B------:R-:W-:Y:S01]  /*5c20*/  @P0 HADD2.F32 R10, -RZ, R35.reuse.H0_H0 ;  /* 0x20000023ff0a0230 */ /* 0x100fe20000004100 */
[----:B------:R-:W-:Y:S01]  /*5c30*/  @P0 FADD.FTZ R181, R181, R176 ;  /* 0x000000b0b5b50221 */ /* 0x000fe20000010000 */
[----:B------:R-:W-:-:S03]  /*5c40*/  @P0 HADD2.F32 R176, -RZ, R35.H1_H1 ;  /* 0x30000023ffb00230 */ /* 0x000fc60000004100 */
[----:B------:R-:W-:Y:S01]  /*5c50*/  @P0 FADD.FTZ R182, R182, R10 ;  /* 0x0000000ab6b60221 */ /* 0x000fe20000010000 */
[----:B------:R-:W-:Y:S02]  /*5c60*/  @P6 F2FP.PACK_AB R10, RZ, R216 ;  /* 0x000000d8ff0a623e */ /* 0x000fe400000000ff */
[----:B------:R-:W-:Y:S01]  /*5c70*/  @P6 F2FP.PACK_AB R177, RZ, R180 ;  /* 0x000000b4ffb1623e */ /* 0x000fe200000000ff */
[----:B------:R-:W-:Y:S01]  /*5c80*/  @P0 FADD.FTZ R179, R179, R176 ;  /* 0x000000b0b3b30221 */ /* 0x000fe20000010000 */
[----:B------:R-:W-:Y:S01]  /*5c90*/  @P6 PRMT R68, R68, 0x5410, R10 ;  /* 0x0000541044446816 */ /* 0x000fe2000000000a */
[----:B------:R-:W-:Y:S01]  /*5ca0*/  HFMA2.MMA R10, -RZ, RZ, 0, 9.5367431640625e-07 ;  /* 0x00000010ff0a7435 */ /* 0x000fe200000001ff */
[----:B------:R-:W-:Y:S01]  /*5cb0*/  @P6 F2FP.PACK_AB R178, RZ, R182 ;  /* 0x000000b6ffb2623e */ /* 0x000fe200000000ff */
[-C--:B------:R-:W-:Y:S01]  /*5cc0*/  FMUL.FTZ R217, R182, R11.reuse ;  /* 0x0000000bb6d97220 */ /* 0x080fe20000410000 */
[----:B------:R-:W-:Y:S01]  /*5cd0*/  @P6 PRMT R70, R177, 0x7610, R70 ;  /* 0x00007610b1466816 */ /* 0x000fe20000000046 */
[----:B------:R-:W-:Y:S01]  /*5ce0*/  FMUL.FTZ R213, R213, R11 ;  /* 0x0000000bd5d57220 */ /* 0x000fe20000410000 */
[----:B------:R-:W-:Y:S01]  /*5cf0*/  @P6 F2FP.PACK_AB R176, RZ, R215 ;  /* 0x000000d7ffb0623e */ /* 0x000fe200000000ff */
[----:B------:R-:W-:Y:S01]  /*5d00*/  FMUL.FTZ R216, R216, R11 ;  /* 0x0000000bd8d87220 */ /* 0x000fe20000410000 */
[----:B------:R-:W-:Y:S01]  /*5d10*/  @P6 F2FP.PACK_AB R177, RZ, R181 ;  /* 0x000000b5ffb1623e */ /* 0x000fe200000000ff */
[-C--:B------:R-:W-:Y:S01]  /*5d20*/  FMUL.FTZ R183, R183, R11.reuse ;  /* 0x0000000bb7b77220 */ /* 0x080fe20000410000 */
[----:B------:R-:W-:Y:S01]  /*5d30*/  @P6 PRMT R71, R178, 0x7610, R71 ;  /* 0x00007610b2476816 */ /* 0x000fe20000000047 */
[----:B------:R-:W-:-:S02]  /*5d40*/  FMUL.FTZ R215, R215, R11 ;  /* 0x0000000bd7d77220 */ /* 0x000fc40000410000 */
[-C--:B------:R-:W-:Y:S02]  /*5d50*/  FMUL.FTZ R180, R180, R11.reuse ;  /* 0x0000000bb4b47220 */ /* 0x080fe40000410000 */
[-C--:B------:R-:W-:Y:S02]  /*5d60*/  FMUL.FTZ R181, R181, R11.reuse ;  /* 0x0000000bb5b57220 */ /* 0x080fe40000410000 */
[----:B------:R-:W-:Y:S01]  /*5d70*/  FMUL.FTZ R182, R179, R11 ;  /* 0x0000000bb3b67220 */ /* 0x000fe20000410000 */
[----:B------:R-:W-:-:S04]  /*5d80*/  @P6 F2FP.PACK_AB R11, RZ, R179 ;  /* 0x000000b3ff0b623e */ /* 0x000fc800000000ff */
[----:B------:R-:W-:Y:S01]  /*5d90*/  @P6 PRMT R71, R71, 0x5410, R11 ;  /* 0x0000541047476816 */ /* 0x000fe2000000000b */
[----:B------:R-:W-:Y:S01]  /*5da0*/  IMAD.WIDE.U32 R10, R2, R10, c[0x0][0x170] ;  /* 0x00005c00020a7625 */ /* 0x000fe200078e000a */
[----:B------:R-:W-:Y:S02]  /*5db0*/  @P6 PRMT R69, R69, 0x5410, R176 ;  /* 0x0000541045456816 */ /* 0x000fe400000000b0 */
[----:B------:R-:W-:Y:S02]  /*5dc0*/  @P6 PRMT R70, R70, 0x5410, R177 ;  /* 0x0000541046466816 */ /* 0x000fe400000000b1 */
[----:B------:R1:W2:Y:S02]  /*5dd0*/  LDG.E.128 R176, [R10.64] ;  /* 0x000000040ab07981 */ /* 0x0002a4000c1e1d00 */
[----:B-1----:R-:W-:-:S04]  /*5de0*/  @P6 LEA R10, P0, R2, c[0x0][0x258], 0x4 ;  /* 0x00009600020a6a11 */ /* 0x002fc800078020ff */
[----:B------:R-:W-:-:S05]  /*5df0*/  @P6 LEA.HI.X R11, R2, c[0x0][0x25c], RZ, 0x4, P0 ;  /* 0x00009700020b6a11 */ /* 0x000fca00000f24ff */
[----:B------:R1:W-:Y:S01]  /*5e00*/  @P6 STG.E.128 [R10.64], R68 ;  /* 0x000000440a006986 */ /* 0x0003e2000c101d04 */
[----:B------:R-:W-:Y:S02]  /*5e10*/  LOP3.LUT P0, RZ, R30, 0xff00, RZ, 0xc0, !PT ;  /* 0x0000ff001eff7812 */ /* 0x000fe4000780c0ff */
[----:B-1----:R-:W-:-:S04]  /*5e20*/  MOV R10, R30 ;  /* 0x0000001e000a7202 */ /* 0x002fc80000000f00 */
[----:B------:R-:W-:Y:S01]  /*5e30*/  LOP3.LUT P6, RZ, R10, 0xff, RZ, 0xc0, !PT ;  /* 0x000000ff0aff7812 */ /* 0x000fe200078cc0ff */
[----:B------:R-:W-:Y:S01]  /*5e40*/  FMUL.FTZ R10, R213, c[0x0][0x1e8] ;  /* 0x00007a00d50a7a20 */ /* 0x000fe20000410000 */
[----:B------:R-:W-:-:S11]  /*5e50*/  HFMA2.MMA R11, -RZ, RZ, 0, 0 ;  /* 0x00000000ff0b7435 */ /* 0x000fd600000001ff */
[----:B--2---:R-:W-:-:S05]  /*5e60*/  @P6 HADD2.F32 R213, -RZ, R176.H0_H0 ;  /* 0x200000b0ffd56230 */ /* 0x004fca0000004100 */
[----:B------:R-:W-:Y:S02]  /*5e70*/  @P6 FMUL.FTZ R11, R10, R213 ;  /* 0x000000d50a0b6220 */ /* 0x000fe40000410000 */
[----:B------:R-:W2:Y:S02]  /*5e80*/  LDL R213, [R1+0x40] ;  /* 0x0000400001d57983 */ /* 0x000ea40000100800 */
[----:B------:R-:W-:Y:S01]  /*5e90*/  FADD.FTZ R144, R144, R11 ;  /* 0x0000000b90907221 */ /* 0x000fe20000010000 */
[----:B------:R-:W-:Y:S01]  /*5ea0*/  @P0 HADD2.F32 R11, -RZ, R176.H1_H1 ;  /* 0x300000b0ff0b0230 */ /* 0x000fe20000004100 */
[----:B------:R-:W-:Y:S02]  /*5eb0*/  FMUL.FTZ R176, R216, c[0x0][0x1e8] ;  /* 0x00007a00d8b07a20 */ /* 0x000fe40000410000 */
[----:B------:R-:W3:Y:S01]  /*5ec0*/  LDL R216, [R1+0x44] ;  /* 0x0000440001d87983 */ /* 0x000ee20000100800 */
[----:B--2---:R-:W-:Y:S01]  /*5ed0*/  FMUL.FTZ R213, R213, R10 ;  /* 0x0000000ad5d57220 */ /* 0x004fe20000410000 */
[----:B------:R-:W-:Y:S01]  /*5ee0*/  MOV R10, RZ ;  /* 0x000000ff000a7202 */ /* 0x000fe20000000f00 */
[----:B------:R-:W-:-:S03]  /*5ef0*/  @P0 FMUL.FTZ R10, R176, R11 ;  /* 0x0000000bb00a0220 */ /* 0x000fc60000410000 */
[----:B------:R-:W-:Y:S02]  /*5f00*/  FSEL R11, R213, RZ, P6 ;  /* 0x000000ffd50b7208 */ /* 0x000fe40003000000 */
[----:B------:R-:W-:Y:S01]  /*5f10*/  LOP3.LUT P6, RZ, R30, 0xff0000, RZ, 0xc0, !PT ;  /* 0x00ff00001eff7812 */ /* 0x000fe200078cc0ff */
[----:B---3--:R-:W-:Y:S02]  /*5f20*/  FMUL.FTZ R176, R216, R176 ;  /* 0x000000b0d8b07220 */ /* 0x008fe40000410000 */
[----:B------:R-:W-:-:S03]  /*5f30*/  FADD.FTZ R145, R145, R10 ;  /* 0x0000000a91917221 */ /* 0x000fc60000010000 */
[----:B------:R-:W-:Y:S02]  /*5f40*/  FSEL R176, R176, RZ, P0 ;  /* 0x000000ffb0b07208 */ /* 0x000fe40000000000 */
[----:B------:R-:W-:Y:S01]  /*5f50*/  LOP3.LUT P0, RZ, R30, 0xff000000, RZ, 0xc0, !PT ;  /* 0xff0000001eff7812 */ /* 0x000fe2000780c0ff */
[----:B------:R-:W-:Y:S01]  /*5f60*/  FMUL.FTZ R10, R183, c[0x0][0x1e8] ;  /* 0x00007a00b70a7a20 */ /* 0x000fe20000410000 */
[----:B------:R-:W-:-:S03]  /*5f70*/  HFMA2.MMA R183, -RZ, RZ, 0, 0 ;  /* 0x00000000ffb77435 */ /* 0x000fc600000001ff */
[----:B------:R-:W-:-:S05]  /*5f80*/  @P6 HADD2.F32 R213, -RZ, R177.H0_H0 ;  /* 0x200000b1ffd56230 */ /* 0x000fca0000004100 */
[----:B------:R-:W-:Y:S02]  /*5f90*/  @P6 FMUL.FTZ R183, R10, R213 ;  /* 0x000000d50ab76220 */ /* 0x000fe40000410000 */
[----:B------:R-:W2:Y:S01]  /*5fa0*/  LDL R213, [R1+0x48] ;  /* 0x0000480001d57983 */ /* 0x000ea20000100800 */
[----:B------:R-:W-:Y:S01]  /*5fb0*/  @P0 HADD2.F32 R216, -RZ, R177.H1_H1 ;  /* 0x300000b1ffd80230 */ /* 0x000fe20000004100 */
[----:B------:R-:W-:Y:S02]  /*5fc0*/  FMUL.FTZ R177, R215, c[0x0][0x1e8] ;  /* 0x00007a00d7b17a20 */ /* 0x000fe40000410000 */
[----:B------:R-:W3:Y:S01]  /*5fd0*/  LDL R215, [R1+0x4c] ;  /* 0x00004c0001d77983 */ /* 0x000ee20000100800 */
[----:B------:R-:W-:Y:S01]  /*5fe0*/  F2FP.PACK_AB R176, R176, R11 ;  /* 0x0000000bb0b0723e */ /* 0x000fe200000000ff */
[----:B------:R-:W-:Y:S02]  /*5ff0*/  FADD.FTZ R146, R146, R183 ;  /* 0x000000b792927221 */ /* 0x000fe40000010000 */
[----:B--2---:R-:W-:-:S02]  /*6000*/  FMUL.FTZ R10, R213, R10 ;  /* 0x0000000ad50a7220 */ /* 0x004fc40000410000 */
[----:B---3--:R-:W-:-:S03]  /*6010*/  FMUL.FTZ R11, R215, R177 ;  /* 0x000000b1d70b7220 */ /* 0x008fc60000410000 */
[----:B------:R-:W-:Y:S02]  /*6020*/  FSEL R10, R10, RZ, P6 ;  /* 0x000000ff0a0a7208 */ /* 0x000fe40003000000 */
[----:B------:R-:W-:Y:S02]  /*6030*/  LOP3.LUT P6, RZ, R31, 0xff, RZ, 0xc0, !PT ;  /* 0x000000ff1fff7812 */ /* 0x000fe400078cc0ff */
[----:B------:R-:W-:Y:S01]  /*6040*/  MOV R213, RZ ;  /* 0x000000ff00d57202 */ /* 0x000fe20000000f00 */
[----:B------:R-:W-:Y:S01]  /*6050*/  @P0 FMUL.FTZ R213, R177, R216 ;  /* 0x000000d8b1d50220 */ /* 0x000fe20000410000 */
[----:B------:R-:W-:Y:S02]  /*6060*/  FSEL R11, R11, RZ, P0 ;  /* 0x000000ff0b0b7208 */ /* 0x000fe40000000000 */
[----:B------:R-:W-:Y:S01]  /*6070*/  LOP3.LUT P0, RZ, R31, 0xff00, RZ, 0xc0, !PT ;  /* 0x0000ff001fff7812 */ /* 0x000fe2000780c0ff */
[----:B------:R-:W-:Y:S01]  /*6080*/  FMUL.FTZ R216, R180, c[0x0][0x1e8] ;  /* 0x00007a00b4d87a20 */ /* 0x000fe20000410000 */
[----:B------:R-:W-:-:S05]  /*6090*/  HFMA2.MMA R180, -RZ, RZ, 0, 0 ;  /* 0x00000000ffb47435 */ /* 0x000fca00000001ff */
[----:B------:R-:W-:Y:S01]  /*60a0*/  @P6 HADD2.F32 R177, -RZ, R178.H0_H0 ;  /* 0x200000b2ffb16230 */ /* 0x000fe20000004100 */
[----:B------:R-:W-:-:S04]  /*60b0*/  FMUL.FTZ R215, R181, c[0x0][0x1e8] ;  /* 0x00007a00b5d77a20 */ /* 0x000fc80000410000 */
[----:B------:R-:W-:Y:S01]  /*60c0*/  @P6 FMUL.FTZ R180, R216, R177 ;  /* 0x000000b1d8b46220 */ /* 0x000fe20000410000 */
[----:B------:R-:W-:Y:S01]  /*60d0*/  @P0 HADD2.F32 R178, -RZ, R178.H1_H1 ;  /* 0x300000b2ffb20230 */ /* 0x000fe20000004100 */
[----:B------:R-:W-:Y:S01]  /*60e0*/  FMUL.FTZ R177, R250, R216 ;  /* 0x000000d8fab17220 */ /* 0x000fe20000410000 */
[----:B------:R-:W-:-:S03]  /*60f0*/  MOV R181, RZ ;  /* 0x000000ff00b57202 */ /* 0x000fc60000000f00 */
[----:B------:R-:W-:Y:S01]  /*6100*/  @P0 FMUL.FTZ R181, R215, R178 ;  /* 0x000000b2d7b50220 */ /* 0x000fe20000410000 */
[----:B------:R-:W-:Y:S02]  /*6110*/  FSEL R178, R177, RZ, P6 ;  /* 0x000000ffb1b27208 */ /* 0x000fe40003000000 */
[----:B------:R-:W-:Y:S01]  /*6120*/  F2FP.PACK_AB R177, R11, R10 ;  /* 0x0000000a0bb1723e */ /* 0x000fe200000000ff */
[----:B------:R-:W-:Y:S01]  /*6130*/  FMUL.FTZ R11, R249, R215 ;  /* 0x000000d7f90b7220 */ /* 0x000fe20000410000 */
[----:B------:R-:W-:-:S04]  /*6140*/  LOP3.LUT P6, RZ, R31, 0xff0000, RZ, 0xc0, !PT ;  /* 0x00ff00001fff7812 */ /* 0x000fc800078cc0ff */
[----:B------:R-:W-:Y:S02]  /*6150*/  FSEL R11, R11, RZ, P0 ;  /* 0x000000ff0b0b7208 */ /* 0x000fe40000000000 */
[----:B------:R-:W-:Y:S01]  /*6160*/  LOP3.LUT P0, RZ, R31, 0xff000000, RZ, 0xc0, !PT ;  /* 0xff0000001fff7812 */ /* 0x000fe2000780c0ff */
[----:B------:R-:W-:Y:S01]  /*6170*/  HFMA2.MMA R215, -RZ, RZ, 0, 0 ;  /* 0x00000000ffd77435 */ /* 0x000fe200000001ff */
[----:B------:R-:W-:-:S05]  /*6180*/  FMUL.FTZ R10, R217, c[0x0][0x1e8] ;  /* 0x00007a00d90a7a20 */ /* 0x000fca0000410000 */
[----:B------:R-:W-:-:S05]  /*6190*/  @P6 HADD2.F32 R216, -RZ, R179.H0_H0 ;  /* 0x200000b3ffd86230 */ /* 0x000fca0000004100 */
[----:B------:R-:W-:Y:S01]  /*61a0*/  @P6 FMUL.FTZ R215, R10, R216 ;  /* 0x000000d80ad76220 */ /* 0x000fe20000410000 */
[----:B------:R-:W-:Y:S01]  /*61b0*/  @P0 HADD2.F32 R179, -RZ, R179.H1_H1 ;  /* 0x300000b3ffb30230 */ /* 0x000fe20000004100 */
[----:B------:R-:W-:Y:S01]  /*61c0*/  FMUL.FTZ R216, R182, c[0x0][0x1e8] ;  /* 0x00007a00b6d87a20 */ /* 0x000fe20000410000 */
[----:B------:R-:W-:Y:S01]  /*61d0*/  MOV R182, RZ ;  /* 0x000000ff00b67202 */ /* 0x000fe20000000f00 */
[----:B----4-:R-:W-:Y:S02]  /*61e0*/  FMUL.FTZ R10, R248, R10 ;  /* 0x0000000af80a7220 */ /* 0x010fe40000410000 */
[----:B------:R-:W-:Y:S02]  /*61f0*/  @P0 FMUL.FTZ R182, R216, R179 ;  /* 0x000000b3d8b60220 */ /* 0x000fe40000410000 */
[----:B------:R-:W-:Y:S01]  /*6200*/  FMUL.FTZ R179, R247, R216 ;  /* 0x000000d8f7b37220 */ /* 0x000fe20000410000 */
[----:B------:R-:W-:-:S04]  /*6210*/  FSEL R10, R10, RZ, P6 ;  /* 0x000000ff0a0a7208 */ /* 0x000fc80003000000 */
[----:B------:R-:W-:-:S04]  /*6220*/  FSEL R179, R179, RZ, P0 ;  /* 0x000000ffb3b37208 */ /* 0x000fc80000000000 */
[----:B------:R-:W-:Y:S02]  /*6230*/  F2FP.PACK_AB R179, R179, R10 ;  /* 0x0000000ab3b3723e */ /* 0x000fe400000000ff */
[C---:B------:R-:W-:Y:S02]  /*6240*/  LEA R10, P0, R2.reuse, c[0x0][0x248], 0x4 ;  /* 0x00009200020a7a11 */ /* 0x040fe400078020ff */
[----:B------:R-:W-:Y:S02]  /*6250*/  F2FP.PACK_AB R178, R11, R178 ;  /* 0x000000b20bb2723e */ /* 0x000fe400000000ff */
[----:B------:R-:W-:-:S05]  /*6260*/  LEA.HI.X R11, R2, c[0x0][0x24c], RZ, 0x4, P0 ;  /* 0x00009300020b7a11 */ /* 0x000fca00000f24ff */
[----:B------:R1:W-:Y:S01]  /*6270*/  STG.E.128 [R10.64], R176 ;  /* 0x000000b00a007986 */ /* 0x0003e2000c101d04 */
[----:B------:R-:W-:Y:S02]  /*6280*/  FADD.FTZ R147, R147, R213 ;  /* 0x000000d593937221 */ /* 0x000fe40000010000 */
[----:B------:R-:W-:Y:S02]  /*6290*/  FADD.FTZ R148, R148, R180 ;  /* 0x000000b494947221 */ /* 0x000fe40000010000 */
[----:B------:R-:W-:Y:S02]  /*62a0*/  FADD.FTZ R149, R149, R181 ;  /* 0x000000b595957221 */ /* 0x000fe40000010000 */
[----:B------:R-:W-:Y:S02]  /*62b0*/  FADD.FTZ R150, R150, R215 ;  /* 0x000000d796967221 */ /* 0x000fe40000010000 */
[----:B------:R-:W-:Y:S02]  /*62c0*/  FADD.FTZ R151, R151, R182 ;  /* 0x000000b697977221 */ /* 0x000fe40000010000 */
.L_x_8374:
[----:B------:R-:W-:Y:S05]  /*62d0*/  BSYNC B0 ;  /* 0x0000000000007941 */ /* 0x000fea0003800000 */
.L_x_8373:
[----:B------:R-:W2:Y:S01]  /*62e0*/  LDL.LU R2, [R1+0xc] ;  /* 0x00000c0001027983 */ /* 0x000ea20000300800 */
[----:B-----5:R-:W-:-:S04]  /*62f0*/  IADD3 R0, R0, c[0x0][0x160], RZ ;  /* 0x0000580000007a10 */ /* 0x020fc80007ffe0ff */
[----:B------:R-:W-:Y:S02]  /*6300*/  ISETP.GE.AND P0, PT, R0, c[0x0][0x164], PT ;  /* 0x0000590000007a0c */ /* 0x000fe40003f06270 */
[----:B--2---:R-:W-:-:S04]  /*6310*/  LOP3.LUT P6, RZ, R2, 0xff, RZ, 0xc0, !PT ;  /* 0x000000ff02ff7812 */ /* 0x004fc800078cc0ff */
[----:B------:R-:W-:-:S05]  /*6320*/  SEL R2, RZ, 0x1, P6 ;  /* 0x00000001ff027807 */ /* 0x000fca0003000000 */
[----:B------:R2:W-:Y:S02]  /*6330*/  STL.S16 [R1+0xc], R2 ;  /* 0x00000c0201007387 */ /* 0x0005e40000100600 */
[----:B012---:R-:W-:Y:S01]  /*6340*/  @P0 CALL.REL.NOINC `(.L_x_8352) ;  /* 0x0000001000000944 */ /* 0x007fe20003c00000 */
[----:B------:R-:W-:Y:S05]  /*6350*/  BRA `(.L_x_8375) ;  /* 0xffffa93000007947 */ /* 0x000fea000383ffff */
.L_x_8352:
        /* <DEDUP_REMOVED lines=19> */
.L_x_8377:
[----:B------:R-:W-:Y:S05]  /*6490*/  BSYNC B0 ;  /* 0x0000000000007941 */ /* 0x000fea0003800000 */
.L_x_8376:
        /* <DEDUP_REMOVED lines=13> */
.L_x_8379:
[----:B------:R-:W-:Y:S05]  /*6570*/  BSYNC B0 ;  /* 0x0000000000007941 */ /* 0x000fea0003800000 */
.L_x_8378:
        /* <DEDUP_REMOVED lines=13> */
.L_x_8381:
[----:B------:R-:W-:Y:S05]  /*6650*/  BSYNC B0 ;  /* 0x0000000000007941 */ /* 0x000fea0003800000 */
.L_x_8380:
        /* <DEDUP_REMOVED lines=13> */
.L_x_8383:
[----:B------:R-:W-:Y:S05]  /*6730*/  BSYNC B0 ;  /* 0x0000000000007941 */ /* 0x000fea0003800000 */
.L_x_8382:
        /* <DEDUP_REMOVED lines=12> */
.L_x_8363:
[----:B------:R-:W-:Y:S01]  /*6800*/  HFMA2.MMA R178, -RZ, RZ, 0, 9.5367431640625e-07 ;  /* 0x00000010ffb27435 */ /* 0x000fe200000001ff */
[----:B------:R-:W-:-:S02]  /*6810*/  MOV R177, R216 ;  /* 0x000000d800b17202 */ /* 0x000fc40000000f00 */
[----:B------:R-:W-:Y:S02]  /*6820*/  MOV R217, 0x1f ;  /* 0x0000001f00d97802 */ /* 0x000fe40000000f00 */
[----:B-----5:R-:W-:Y:S02]  /*6830*/  MOV R213, 0xffffffff ;  /* 0xffffffff00d57802 */ /* 0x020fe40000000f00 */
[----:B------:R-:W-:Y:S02]  /*6840*/  MOV R176, 0x6860 ;  /* 0x0000686000b07802 */ /* 0x000fe40000000f00 */
[----:B0-----:R-:W-:Y:S05]  /*6850*/  CALL.REL.NOINC `($__internal_114_$__cuda_sm70_shflsync_down_p) ;  /* 0x0000046000007944 */ /* 0x001fea0003c00000 */
[----:B-1----:R-:W-:Y:S01]  /*6860*/  MOV R179, R178 ;  /* 0x000000b200b37202 */ /* 0x002fe20000000f00 */
[----:B------:R-:W-:Y:S05]  /*6870*/  BRA `(.L_x_8384) ;  /* 0xffffc55000007947 */ /* 0x000fea000383ffff */
.L_x_8364:
[----:B------:R-:W-:Y:S01]  /*6880*/  HFMA2.MMA R178, -RZ, RZ, 0, 9.5367431640625e-07 ;  /* 0x00000010ffb27435 */ /* 0x000fe200000001ff */
[----:B------:R-:W-:Y:S02]  /*6890*/  MOV R177, R215 ;  /* 0x000000d700b17202 */ /* 0x000fe40000000f00 */
[----:B------:R-:W-:Y:S02]  /*68a0*/  MOV R217, 0x1f ;  /* 0x0000001f00d97802 */ /* 0x000fe40000000f00 */
[----:B-----5:R-:W-:-:S02]  /*68b0*/  MOV R213, 0xffffffff ;  /* 0xffffffff00d57802 */ /* 0x020fc40000000f00 */
[----:B------:R-:W-:Y:S02]  /*68c0*/  MOV R176, 0x68e0 ;  /* 0x000068e000b07802 */ /* 0x000fe40000000f00 */
[----:B012---:R-:W-:Y:S05]  /*68d0*/  CALL.REL.NOINC `($__internal_114_$__cuda_sm70_shflsync_down_p) ;  /* 0x000003e000007944 */ /* 0x007fea0003c00000 */
[----:B------:R-:W-:Y:S01]  /*68e0*/  FADD.FTZ R179, R179, R216 ;  /* 0x000000d8b3b37221 */ /* 0x000fe20000010000 */
[----:B------:R-:W-:Y:S01]  /*68f0*/  MOV R217, 0x1f ;  /* 0x0000001f00d97802 */ /* 0x000fe20000000f00 */
[----:B-1----:R-:W-:Y:S01]  /*6900*/  FADD.FTZ R181, R215, R178 ;  /* 0x000000b2d7b57221 */ /* 0x002fe20000010000 */
[----:B------:R-:W-:Y:S01]  /*6910*/  HFMA2.MMA R178, -RZ, RZ, 0, 4.76837158203125e-07 ;  /* 0x00000008ffb27435 */ /* 0x000fe200000001ff */
[----:B------:R-:W-:Y:S02]  /*6920*/  MOV R213, 0xffffffff ;  /* 0xffffffff00d57802 */ /* 0x000fe40000000f00 */
[----:B------:R-:W-:Y:S02]  /*6930*/  MOV R177, R179 ;  /* 0x000000b300b17202 */ /* 0x000fe40000000f00 */
[----:B------:R-:W-:Y:S02]  /*6940*/  MOV R176, 0x6960 ;  /* 0x0000696000b07802 */ /* 0x000fe40000000f00 */
[----:B------:R-:W-:Y:S05]  /*6950*/  CALL.REL.NOINC `($__internal_114_$__cuda_sm70_shflsync_down_p) ;  /* 0x0000036000007944 */ /* 0x000fea0003c00000 */
[----:B-1----:R-:W-:Y:S01]  /*6960*/  MOV R182, R178 ;  /* 0x000000b200b67202 */ /* 0x002fe20000000f00 */
[----:B------:R-:W-:Y:S01]  /*6970*/  HFMA2.MMA R178, -RZ, RZ, 0, 4.76837158203125e-07 ;  /* 0x00000008ffb27435 */ /* 0x000fe200000001ff */
[----:B------:R-:W-:-:S02]  /*6980*/  MOV R177, R181 ;  /* 0x000000b500b17202 */ /* 0x000fc40000000f00 */
[----:B------:R-:W-:Y:S02]  /*6990*/  MOV R217, 0x1f ;  /* 0x0000001f00d97802 */ /* 0x000fe40000000f00 */
[----:B------:R-:W-:Y:S02]  /*69a0*/  MOV R213, 0xffffffff ;  /* 0xffffffff00d57802 */ /* 0x000fe40000000f00 */
[----:B------:R-:W-:Y:S02]  /*69b0*/  MOV R176, 0x69d0 ;  /* 0x000069d000b07802 */ /* 0x000fe40000000f00 */
[----:B------:R-:W-:Y:S05]  /*69c0*/  CALL.REL.NOINC `($__internal_114_$__cuda_sm70_shflsync_down_p) ;  /* 0x000002f000007944 */ /* 0x000fea0003c00000 */
[----:B------:R-:W-:Y:S01]  /*69d0*/  FADD.FTZ R179, R182, R179 ;  /* 0x000000b3b6b37221 */ /* 0x000fe20000010000 */
[----:B------:R-:W-:Y:S01]  /*69e0*/  MOV R217, 0x1f ;  /* 0x0000001f00d97802 */ /* 0x000fe20000000f00 */
[----:B-1----:R-:W-:Y:S01]  /*69f0*/  FADD.FTZ R181, R181, R178 ;  /* 0x000000b2b5b57221 */ /* 0x002fe20000010000 */
[----:B------:R-:W-:Y:S01]  /*6a00*/  HFMA2.MMA R178, -RZ, RZ, 0, 2.384185791015625e-07 ;  /* 0x00000004ffb27435 */ /* 0x000fe200000001ff */
[----:B------:R-:W-:Y:S02]  /*6a10*/  MOV R213, 0xffffffff ;  /* 0xffffffff00d57802 */ /* 0x000fe40000000f00 */
[----:B------:R-:W-:-:S02]  /*6a20*/  MOV R177, R179 ;  /* 0x000000b300b17202 */ /* 0x000fc40000000f00 */
[----:B------:R-:W-:Y:S02]  /*6a30*/  MOV R176, 0x6a50 ;  /* 0x00006a5000b07802 */ /* 0x000fe40000000f00 */
[----:B------:R-:W-:Y:S05]  /*6a40*/  CALL.REL.NOINC `($__internal_114_$__cuda_sm70_shflsync_down_p) ;  /* 0x0000027000007944 */ /* 0x000fea0003c00000 */
[----:B-1----:R-:W-:Y:S01]  /*6a50*/  MOV R182, R178 ;  /* 0x000000b200b67202 */ /* 0x002fe20000000f00 */
[----:B------:R-:W-:Y:S01]  /*6a60*/  HFMA2.MMA R178, -RZ, RZ, 0, 2.384185791015625e-07 ;  /* 0x00000004ffb27435 */ /* 0x000fe200000001ff */
[----:B------:R-:W-:Y:S02]  /*6a70*/  MOV R177, R181 ;  /* 0x000000b500b17202 */ /* 0x000fe40000000f00 */
[----:B------:R-:W-:Y:S02]  /*6a80*/  MOV R217, 0x1f ;  /* 0x0000001f00d97802 */ /* 0x000fe40000000f00 */
[----:B------:R-:W-:Y:S02]  /*6a90*/  MOV R213, 0xffffffff ;  /* 0xffffffff00d57802 */ /* 0x000fe40000000f00 */
[----:B------:R-:W-:Y:S02]  /*6aa0*/  MOV R176, 0x6ac0 ;  /* 0x00006ac000b07802 */ /* 0x000fe40000000f00 */
[----:B------:R-:W-:Y:S05]  /*6ab0*/  CALL.REL.NOINC `($__internal_114_$__cuda_sm70_shflsync_down_p) ;  /* 0x0000020000007944 */ /* 0x000fea0003c00000 */
[----:B------:R-:W-:Y:S01]  /*6ac0*/  FADD.FTZ R179, R182, R179 ;  /* 0x000000b3b6b37221 */ /* 0x000fe20000010000 */
[----:B------:R-:W-:Y:S01]  /*6ad0*/  MOV R217, 0x1f ;  /* 0x0000001f00d97802 */ /* 0x000fe20000000f00 */
[----:B-1----:R-:W-:Y:S01]  /*6ae0*/  FADD.FTZ R181, R181, R178 ;  /* 0x000000b2b5b57221 */ /* 0x002fe20000010000 */
[----:B------:R-:W-:Y:S01]  /*6af0*/  HFMA2.MMA R178, -RZ, RZ, 0, 1.1920928955078125e-07 ;  /* 0x00000002ffb27435 */ /* 0x000fe200000001ff */
[----:B------:R-:W-:-:S02]  /*6b00*/  MOV R213, 0xffffffff ;  /* 0xffffffff00d57802 */ /* 0x000fc40000000f00 */
[----:B------:R-:W-:Y:S02]  /*6b10*/  MOV R177, R179 ;  /* 0x000000b300b17202 */ /* 0x000fe40000000f00 */
[----:B------:R-:W-:Y:S02]  /*6b20*/  MOV R176, 0x6b40 ;  /* 0x00006b4000b07802 */ /* 0x000fe40000000f00 */
[----:B------:R-:W-:Y:S05]  /*6b30*/  CALL.REL.NOINC `($__internal_114_$__cuda_sm70_shflsync_down_p) ;  /* 0x0000018000007944 */ /* 0x000fea0003c00000 */
[----:B-1----:R-:W-:Y:S01]  /*6b40*/  MOV R182, R178 ;  /* 0x000000b200b67202 */ /* 0x002fe20000000f00 */
[----:B------:R-:W-:Y:S01]  /*6b50*/  HFMA2.MMA R178, -RZ, RZ, 0, 1.1920928955078125e-07 ;  /* 0x00000002ffb27435 */ /* 0x000fe200000001ff */
[----:B------:R-:W-:Y:S02]  /*6b60*/  MOV R177, R181 ;  /* 0x000000b500b17202 */ /* 0x000fe40000000f00 */
[----:B------:R-:W-:Y:S02]  /*6b70*/  MOV R217, 0x1f ;  /* 0x0000001f00d97802 */ /* 0x000fe40000000f00 */
[----:B------:R-:W-:Y:S02]  /*6b80*/  MOV R213, 0xffffffff ;  /* 0xffffffff00d57802 */ /* 0x000fe40000000f00 */
[----:B------:R-:W-:-:S02]  /*6b90*/  MOV R176, 0x6bb0 ;  /* 0x00006bb000b07802 */ /* 0x000fc40000000f00 */
[----:B------:R-:W-:Y:S05]  /*6ba0*/  CALL.REL.NOINC `($__internal_114_$__cuda_sm70_shflsync_down_p) ;  /* 0x0000011000007944 */ /* 0x000fea0003c00000 */
[----:B------:R-:W-:Y:S01]  /*6bb0*/  FADD.FTZ R179, R182, R179 ;  /* 0x000000b3b6b37221 */ /* 0x000fe20000010000 */
[----:B------:R-:W-:Y:S01]  /*6bc0*/  MOV R217, 0x1f ;  /* 0x0000001f00d97802 */ /* 0x000fe20000000f00 */
[----:B-1----:R-:W-:Y:S01]  /*6bd0*/  FADD.FTZ R181, R181, R178 ;  /* 0x000000b2b5b57221 */ /* 0x002fe20000010000 */
[----:B------:R-:W-:Y:S01]  /*6be0*/  HFMA2.MMA R178, -RZ, RZ, 0, 5.9604644775390625e-08 ;  /* 0x00000001ffb27435 */ /* 0x000fe200000001ff */
[----:B------:R-:W-:-:S02]  /*6bf0*/  MOV R213, 0xffffffff ;  /* 0xffffffff00d57802 */ /* 0x000fc40000000f00 */
[----:B------:R-:W-:Y:S02]  /*6c00*/  MOV R177, R179 ;  /* 0x000000b300b17202 */ /* 0x000fe40000000f00 */
[----:B------:R-:W-:Y:S02]  /*6c10*/  MOV R176, 0x6c30 ;  /* 0x00006c3000b07802 */ /* 0x000fe40000000f00 */
[----:B------:R-:W-:Y:S05]  /*6c20*/  CALL.REL.NOINC `($__internal_114_$__cuda_sm70_shflsync_down_p) ;  /* 0x0000009000007944 */ /* 0x000fea0003c00000 */
[----:B-1----:R-:W-:Y:S01]  /*6c30*/  MOV R182, R178 ;  /* 0x000000b200b67202 */ /* 0x002fe20000000f00 */
[----:B------:R-:W-:Y:S01]  /*6c40*/  HFMA2.MMA R178, -RZ, RZ, 0, 5.9604644775390625e-08 ;  /* 0x00000001ffb27435 */ /* 0x000fe200000001ff */
[----:B------:R-:W-:Y:S02]  /*6c50*/  MOV R177, R181 ;  /* 0x000000b500b17202 */ /* 0x000fe40000000f00 */
[----:B------:R-:W-:Y:S02]  /*6c60*/  MOV R217, 0x1f ;  /* 0x0000001f00d97802 */ /* 0x000fe40000000f00 */
[----:B------:R-:W-:Y:S02]  /*6c70*/  MOV R213, 0xffffffff ;  /* 0xffffffff00d57802 */ /* 0x000fe40000000f00 */
[----:B------:R-:W-:-:S02]  /*6c80*/  MOV R176, 0x6ca0 ;  /* 0x00006ca000b07802 */ /* 0x000fc40000000f00 */
[----:B------:R-:W-:Y:S05]  /*6c90*/  CALL.REL.NOINC `($__internal_114_$__cuda_sm70_shflsync_down_p) ;  /* 0x0000002000007944 */ /* 0x000fea0003c00000 */
[----:B-1----:R-:W-:Y:S01]  /*6ca0*/  MOV R177, R178 ;  /* 0x000000b200b17202 */ /* 0x002fe20000000f00 */
[----:B------:R-:W-:Y:S05]  /*6cb0*/  BRA `(.L_x_8385) ;  /* 0xffffc23000007947 */ /* 0x000fea000383ffff */
        .weak           $__internal_114_$__cuda_sm70_shflsync_down_p
        .type           $__internal_114_$__cuda_sm70_shflsync_down_p,@function
        .size           $__internal_114_$__cuda_sm70_shflsync_down_p,(.L_x_14332 - $__internal_114_$__cuda_sm70_shflsync_down_p)
$__internal_114_$__cuda_sm70_shflsync_down_p:
[----:B------:R-:W-:Y:S04]  /*6cc0*/  WARPSYNC R213 ;  /* 0x000000d500007348 */ /* 0x000fe80003800000 */
[----:B------:R0:W1:Y:S02]  /*6cd0*/  SHFL.DOWN PT, R178, R177, R178, R217 ;  /* 0x080000b2b1b27389 */ /* 0x00006400000e00d9 */
[----:B0-----:R-:W-:-:S06]  /*6ce0*/  HFMA2.MMA R177, -RZ, RZ, 0, 0 ;  /* 0x00000000ffb17435 */ /* 0x001fcc00000001ff */
[----:B------:R-:W-:Y:S05]  /*6cf0*/  RET.REL.NODEC R176 `(_ZN10layer_norm13ln_bwd_kernelINS_13Kernel_traitsIf6__halfS2_S2_fjLj5120ELj1ELj1ELj4ELj16ENS_18Kernel_traits_baseILj5120EfS2_S2_S2_fjLj128EEEEELb1ELb1ELb0ELb0EEEvNS_9BwdParamsE) ;  /* 0xffff9300b0007950 */ /* 0x000fea0003c3ffff */
.L_x_8386:
        /* <DEDUP_REMOVED lines=16> */
.L_x_14332:


//--------------------- .text._ZN10layer_norm13ln_bwd_kernelINS_13Kernel_traitsIf6__halfS2_S2_fjLj5120ELj1ELj1ELj4ELj16ENS_18Kernel_traits_baseILj5120EfS2_S2_S2_fjLj128EEEEELb1ELb1ELb0ELb1EEEvNS_9BwdParamsE --------------------------
	.section	.text._ZN10layer_norm13ln_bwd_kernelINS_13Kernel_traitsIf6__halfS2_S2_fjLj5120ELj1ELj1ELj4ELj16ENS_18Kernel_traits_baseILj5120EfS2_S2_S2_fjLj128EEEEELb1ELb1ELb0ELb1EEEvNS_9BwdParamsE,"ax",@progbits
	.sectioninfo	@"SHI_REGISTERS=255"
	.align	128
        .global         _ZN10layer_norm13ln_bwd_kernelINS_13Kernel_traitsIf6__halfS2_S2_fjLj5120ELj1ELj1ELj4ELj16ENS_18Kernel_traits_baseILj5120EfS2_S2_S2_fjLj128EEEEELb1ELb1ELb0ELb1EEEvNS_9BwdParamsE
        .type           _ZN10layer_norm13ln_bwd_kernelINS_13Kernel_traitsIf6__halfS2_S2_fjLj5120ELj1ELj1ELj4ELj16ENS_18Kernel_traits_baseILj5120EfS2_S2_S2_fjLj128EEEEELb1ELb1ELb0ELb1EEEvNS_9BwdParamsE,@function
        .size           _ZN10layer_norm13ln_bwd_kernelINS_13Kernel_traitsIf6__halfS2_S2_fjLj5120ELj1ELj1ELj4ELj16ENS_18Kernel_traits_baseILj5120EfS2_S2_S2_fjLj128EEEEELb1ELb1ELb0ELb1EEEvNS_9BwdParamsE,(.L_x_14333 - _ZN10layer_norm13ln_bwd_kernelINS_13Kernel_traitsIf6__halfS2_S2_fjLj5120ELj1ELj1ELj4ELj16ENS_18Kernel_traits_baseILj5120EfS2_S2_S2_fjLj128EEEEELb1ELb1ELb0ELb1EEEvNS_9BwdParamsE)
        .other          _ZN10layer_norm13ln_bwd_kernelINS_13Kernel_traitsIf6__halfS2_S2_fjLj5120ELj1ELj1ELj4ELj16ENS_18Kernel_traits_baseILj5120EfS2_S2_S2_fjLj128EEEEELb1ELb1ELb0ELb1EEEvNS_9BwdParamsE,@"STO_CUDA_ENTRY STV_DEFAULT"
_ZN10layer_norm13ln_bwd_kernelINS_13Kernel_traitsIf6__halfS2_S2_fjLj5120ELj1ELj1ELj4ELj16ENS_18Kernel_traits_baseILj5120EfS2_S2_S2_fjLj128EEEEELb1ELb1ELb0ELb1EEEvNS_9BwdParamsE:
.text._ZN10layer_norm13ln_bwd_kernelINS_13Kernel_traitsIf6__halfS2_S2_fjLj5120ELj1ELj1ELj4ELj16ENS_18Kernel_traits_baseILj5120EfS2_S2_S2_fjLj128EEEEELb1ELb1ELb0ELb1EEEvNS_9BwdParamsE:
        /* <DEDUP_REMOVED lines=69> */
.L_x_8387:
        /* <DEDUP_REMOVED lines=129> */
.L_x_8392:
        /* <DEDUP_REMOVED lines=43> */
[----:B------:R-:W-:Y:S01]  /*0f10*/  ISETP.NE.U32.AND P1, PT, RZ, c[0x0][0x218], PT ;  /* 0x00008600ff007a0c */ /* 0x000fe20003f25070 */
[--C-:B--2---:R-:W-:Y:S02]  /*0f20*/  HADD2.F32 R215, -RZ, R159.reuse.H0_H0 ;  /* 0x2000009fffd77230 */ /* 0x104fe40000004100 */
[----:B------:R-:W-:Y:S02]  /*0f30*/  HADD2.F32 R216, -RZ, R159.H1_H1 ;  /* 0x3000009fffd87230 */ /* 0x000fe40000004100 */
[--C-:B---3--:R-:W-:Y:S02]  /*0f40*/  HADD2.F32 R204, -RZ, R161.reuse.H0_H0 ;  /* 0x200000a1ffcc7230 */ /* 0x108fe40000004100 */
[----:B------:R-:W-:Y:S02]  /*0f50*/  HADD2.F32 R205, -RZ, R161.H1_H1 ;  /* 0x300000a1ffcd7230 */ /* 0x000fe40000004100 */
[----:B----4-:R-:W-:-:S02]  /*0f60*/  HADD2.F32 R159, -RZ, R164.H0_H0 ;  /* 0x200000a4ff9f7230 */ /* 0x010fc40000004100 */
[----:B------:R-:W-:Y:S02]  /*0f70*/  HADD2.F32 R161, -RZ, R164.H1_H1 ;  /* 0x300000a4ffa17230 */ /* 0x000fe40000004100 */
[----:B------:R-:W2:Y:S01]  /*0f80*/  LDL.LU R164, [R1+0x4] ;  /* 0x0000040001a47983 */ /* 0x000ea20000300800 */
[----:B------:R-:W-:Y:S01]  /*0f90*/  ISETP.NE.AND.EX P1, PT, RZ, c[0x0][0x21c], PT, P1 ;  /* 0x00008700ff007a0c */ /* 0x000fe20003f25310 */
[--C-:B------:R-:W-:Y:S01]  /*0fa0*/  HADD2.F32 R206, -RZ, R134.reuse.H0_H0 ;  /* 0x20000086ffce7230 */ /* 0x100fe20000004100 */
[----:B------:R-:W-:Y:S01]  /*0fb0*/  MOV R0, 0x3f800000 ;  /* 0x3f80000000007802 */ /* 0x000fe20000000f00 */
[----:B------:R-:W-:Y:S01]  /*0fc0*/  HADD2.F32 R207, -RZ, R134.H1_H1 ;  /* 0x30000086ffcf7230 */ /* 0x000fe20000004100 */
[----:B------:R-:W-:Y:S01]  /*0fd0*/  ULDC.U8 UR6, c[0x0][0x1f0] ;  /* 0x00007c0000067ab9 */ /* 0x000fe20000000000 */
[--C-:B------:R-:W-:Y:S02]  /*0fe0*/  HADD2.F32 R231, -RZ, R135.reuse.H0_H0 ;  /* 0x20000087ffe77230 */ /* 0x100fe40000004100 */
[----:B------:R-:W-:-:S02]  /*0ff0*/  HADD2.F32 R233, -RZ, R135.H1_H1 ;  /* 0x30000087ffe97230 */ /* 0x000fc40000004100 */
[----:B------:R-:W-:Y:S01]  /*1000*/  @P0 HADD2.F32 R0, -RZ, R178.H0_H0 ;  /* 0x200000b2ff000230 */ /* 0x000fe20000004100 */
[----:B------:R-:W-:-:S03]  /*1010*/  ISETP.NE.AND P0, PT, RZ, UR6, PT ;  /* 0x00000006ff007c0c */ /* 0x000fc6000bf05270 */
[----:B------:R-:W-:Y:S01]  /*1020*/  @P1 IMAD.WIDE.U32 R134, R172, R179, c[0x0][0x218] ;  /* 0x00008600ac861625 */ /* 0x000fe200078e00b3 */
[--C-:B------:R-:W-:Y:S02]  /*1030*/  HADD2.F32 R217, -RZ, R140.reuse.H0_H0 ;  /* 0x2000008cffd97230 */ /* 0x100fe40000004100 */
[----:B------:R-:W-:Y:S02]  /*1040*/  HADD2.F32 R218, -RZ, R140.H1_H1 ;  /* 0x3000008cffda7230 */ /* 0x000fe40000004100 */
[--C-:B------:R-:W-:Y:S01]  /*1050*/  HADD2.F32 R209, -RZ, R142.reuse.H0_H0 ;  /* 0x2000008effd17230 */ /* 0x100fe20000004100 */
[----:B-----5:R0:W5:Y:S01]  /*1060*/  @P1 LDG.E.128 R108, [R134.64] ;  /* 0x00000004866c1981 */ /* 0x020162000c1e1d00 */
[----:B------:R-:W-:Y:S02]  /*1070*/  HADD2.F32 R210, -RZ, R142.H1_H1 ;  /* 0x3000008effd27230 */ /* 0x000fe40000004100 */
[--C-:B------:R-:W-:Y:S02]  /*1080*/  HADD2.F32 R190, -RZ, R146.reuse.H0_H0 ;  /* 0x20000092ffbe7230 */ /* 0x100fe40000004100 */
[----:B------:R-:W-:-:S02]  /*1090*/  HADD2.F32 R192, -RZ, R146.H1_H1 ;  /* 0x30000092ffc07230 */ /* 0x000fc40000004100 */
[--C-:B------:R-:W-:Y:S02]  /*10a0*/  HADD2.F32 R194, -RZ, R147.reuse.H0_H0 ;  /* 0x20000093ffc27230 */ /* 0x100fe40000004100 */
[----:B------:R-:W-:Y:S01]  /*10b0*/  HADD2.F32 R196, -RZ, R147.H1_H1 ;  /* 0x30000093ffc47230 */ /* 0x000fe20000004100 */
[-C--:B------:R-:W-:Y:S01]  /*10c0*/  @P1 IMAD.WIDE.U32 R146, R3, R179.reuse, c[0x0][0x218] ;  /* 0x0000860003921625 */ /* 0x080fe200078e00b3 */
[--C-:B------:R-:W-:Y:S01]  /*10d0*/  HADD2.F32 R208, -RZ, R138.reuse.H0_H0 ;  /* 0x2000008affd07230 */ /* 0x100fe20000004100 */
[----:B------:R-:W-:Y:S01]  /*10e0*/  FSEL R186, R186, RZ, !P0 ;  /* 0x000000ffbaba7208 */ /* 0x000fe20004000000 */
[----:B------:R-:W-:Y:S01]  /*10f0*/  HADD2.F32 R232, -RZ, R138.H1_H1 ;  /* 0x3000008affe87230 */ /* 0x000fe20000004100 */
[----:B0-----:R-:W-:Y:S01]  /*1100*/  @P1 IMAD.WIDE.U32 R134, R173, R179, c[0x0][0x218] ;  /* 0x00008600ad861625 */ /* 0x001fe200078e00b3 */
[--C-:B------:R-:W-:Y:S01]  /*1110*/  HADD2.F32 R234, -RZ, R139.reuse.H0_H0 ;  /* 0x2000008bffea7230 */ /* 0x100fe20000004100 */
[----:B------:R0:W5:Y:S01]  /*1120*/  @P1 LDG.E.128 R124, [R146.64] ;  /* 0x00000004927c1981 */ /* 0x000162000c1e1d00 */
[----:B------:R-:W-:-:S02]  /*1130*/  HADD2.F32 R235, -RZ, R139.H1_H1 ;  /* 0x3000008bffeb7230 */ /* 0x000fc40000004100 */
[--C-:B------:R-:W-:Y:S01]  /*1140*/  HADD2.F32 R142, -RZ, R148.reuse.H0_H0 ;  /* 0x20000094ff8e7230 */ /* 0x100fe20000004100 */
[----:B------:R1:W5:Y:S01]  /*1150*/  @P1 LDG.E.128 R116, [R134.64] ;  /* 0x0000000486741981 */ /* 0x000362000c1e1d00 */
[----:B------:R-:W-:Y:S02]  /*1160*/  HADD2.F32 R140, -RZ, R148.H1_H1 ;  /* 0x30000094ff8c7230 */ /* 0x000fe40000004100 */
[--C-:B------:R-:W-:Y:S02]  /*1170*/  HADD2.F32 R212, -RZ, R143.reuse.H0_H0 ;  /* 0x2000008fffd47230 */ /* 0x100fe40000004100 */
[----:B------:R-:W-:Y:S02]  /*1180*/  HADD2.F32 R214, -RZ, R143.H1_H1 ;  /* 0x3000008fffd67230 */ /* 0x000fe40000004100 */
[--C-:B------:R-:W-:Y:S02]  /*1190*/  HADD2.F32 R139, -RZ, R149.reuse.H0_H0 ;  /* 0x20000095ff8b7230 */ /* 0x100fe40000004100 */
[----:B------:R-:W-:-:S02]  /*11a0*/  HADD2.F32 R138, -RZ, R149.H1_H1 ;  /* 0x30000095ff8a7230 */ /* 0x000fc40000004100 */
[--C-:B------:R-:W-:Y:S02]  /*11b0*/  HADD2.F32 R148, -RZ, R153.reuse.H0_H0 ;  /* 0x20000099ff947230 */ /* 0x100fe40000004100 */
[----:B------:R-:W-:Y:S02]  /*11c0*/  HADD2.F32 R143, -RZ, R153.H1_H1 ;  /* 0x30000099ff8f7230 */ /* 0x000fe40000004100 */
[----:B------:R-:W-:Y:S01]  /*11d0*/  HADD2.F32 R149, -RZ, R154.H0_H0 ;  /* 0x2000009aff957230 */ /* 0x000fe20000004100 */
[C---:B0-----:R-:W-:Y:S02]  /*11e0*/  FADD.FTZ R146, -R186.reuse, R148 ;  /* 0x00000094ba927221 */ /* 0x041fe40000010100 */
[C---:B-1----:R-:W-:Y:S01]  /*11f0*/  FADD.FTZ R135, -R186.reuse, R143 ;  /* 0x0000008fba877221 */ /* 0x042fe20000010100 */
[--C-:B------:R-:W-:Y:S01]  /*1200*/  HADD2.F32 R143, -RZ, R166.reuse.H1_H1 ;  /* 0x300000a6ff8f7230 */ /* 0x100fe20000004100 */
[----:B------:R-:W-:Y:S01]  /*1210*/  FADD.FTZ R148, -R186, R149 ;  /* 0x00000095ba947221 */ /* 0x000fe20000010100 */
[----:B------:R-:W-:-:S02]  /*1220*/  HADD2.F32 R149, -RZ, R166.H0_H0 ;  /* 0x200000a6ff957230 */ /* 0x000fc40000004100 */
[----:B------:R-:W0:Y:S01]  /*1230*/  S2R R166, SR_TID.X ;  /* 0x0000000000a67919 */ /* 0x000e220000002100 */
[--C-:B------:R-:W-:Y:S02]  /*1240*/  HADD2.F32 R198, -RZ, R144.reuse.H0_H0 ;  /* 0x20000090ffc67230 */ /* 0x100fe40000004100 */
[----:B------:R-:W-:Y:S02]  /*1250*/  HADD2.F32 R199, -RZ, R144.H1_H1 ;  /* 0x30000090ffc77230 */ /* 0x000fe40000004100 */
[--C-:B------:R-:W-:Y:S02]  /*1260*/  HADD2.F32 R201, -RZ, R145.reuse.H0_H0 ;  /* 0x20000091ffc97230 */ /* 0x100fe40000004100 */
[----:B------:R-:W-:Y:S01]  /*1270*/  HADD2.F32 R203, -RZ, R145.H1_H1 ;  /* 0x30000091ffcb7230 */ /* 0x000fe20000004100 */
[----:B------:R-:W-:Y:S01]  /*1280*/  @P1 IMAD.WIDE.U32 R144, R174, R179, c[0x0][0x218] ;  /* 0x00008600ae901625 */ /* 0x000fe200078e00b3 */
[--C-:B------:R-:W-:Y:S02]  /*1290*/  HADD2.F32 R236, -RZ, R133.reuse.H0_H0 ;  /* 0x20000085ffec7230 */ /* 0x100fe40000004100 */
        /* <DEDUP_REMOVED lines=8> */
[----:B------:R-:W-:Y:S01]  /*1320*/  HADD2.F32 R133, -RZ, R152.H1_H1 ;  /* 0x30000098ff857230 */ /* 0x000fe20000004100 */
[----:B-1----:R-:W-:Y:S01]  /*1330*/  @P1 IMAD.WIDE.U32 R144, R27, R179, c[0x0][0x218] ;  /* 0x000086001b901625 */ /* 0x002fe200078e00b3 */
[----:B------:R-:W-:Y:S02]  /*1340*/  HADD2.F32 R150, -RZ, R155.H0_H0 ;  /* 0x2000009bff967230 */ /* 0x000fe40000004100 */
[--C-:B------:R-:W-:Y:S02]  /*1350*/  HADD2.F32 R220, -RZ, R141.reuse.H0_H0 ;  /* 0x2000008dffdc7230 */ /* 0x100fe40000004100 */
[----:B------:R-:W-:Y:S02]  /*1360*/  HADD2.F32 R222, -RZ, R141.H1_H1 ;  /* 0x3000008dffde7230 */ /* 0x000fe40000004100 */
[----:B------:R-:W-:Y:S01]  /*1370*/  HADD2.F32 R154, -RZ, R154.H1_H1 ;  /* 0x3000009aff9a7230 */ /* 0x000fe20000004100 */
[C---:B------:R-:W-:Y:S01]  /*1380*/  FADD.FTZ R134, -R186.reuse, R133 ;  /* 0x00000085ba867221 */ /* 0x040fe20000010100 */
[----:B------:R-:W-:Y:S01]  /*1390*/  HADD2.F32 R141, -RZ, R152.H0_H0 ;  /* 0x20000098ff8d7230 */ /* 0x000fe20000004100 */
[----:B------:R-:W-:Y:S01]  /*13a0*/  LOP3.LUT P2, RZ, R175, 0xff, RZ, 0xc0, !PT ;  /* 0x000000ffafff7812 */ /* 0x000fe2000784c0ff */
[--C-:B------:R-:W-:Y:S01]  /*13b0*/  HADD2.F32 R187, -RZ, R132.reuse.H0_H0 ;  /* 0x20000084ffbb7230 */ /* 0x100fe20000004100 */
[C---:B------:R-:W-:Y:S01]  /*13c0*/  FADD.FTZ R133, -R186.reuse, R150 ;  /* 0x00000096ba857221 */ /* 0x040fe20000010100 */
[----:B------:R-:W-:Y:S01]  /*13d0*/  HADD2.F32 R188, -RZ, R132.H1_H1 ;  /* 0x30000084ffbc7230 */ /* 0x000fe20000004100 */
[----:B------:R1:W5:Y:S01]  /*13e0*/  @P1 LDG.E.128 R120, [R144.64] ;  /* 0x0000000490781981 */ /* 0x000362000c1e1d00 */
[--C-:B------:R-:W-:Y:S01]  /*13f0*/  HADD2.F32 R132, -RZ, R151.reuse.H0_H0 ;  /* 0x20000097ff847230 */ /* 0x100fe20000004100 */
[----:B------:R-:W-:Y:S01]  /*1400*/  FADD.FTZ R147, -R186, R154 ;  /* 0x0000009aba937221 */ /* 0x000fe20000010100 */
[----:B------:R-:W-:Y:S01]  /*1410*/  HADD2.F32 R175, -RZ, R151.H1_H1 ;  /* 0x30000097ffaf7230 */ /* 0x000fe20000004100 */
[----:B------:R-:W-:Y:S01]  /*1420*/  FADD.FTZ R213, R237, R213 ;  /* 0x000000d5edd57221 */ /* 0x000fe20000010000 */
[----:B------:R-:W-:-:S02]  /*1430*/  HADD2.F32 R150, -RZ, R171.H0_H0 ;  /* 0x200000abff967230 */ /* 0x000fc40000004100 */
[----:B------:R-:W-:Y:S02]  /*1440*/  HADD2.F32 R185, -RZ, R171.H1_H1 ;  /* 0x300000abffb97230 */ /* 0x000fe40000004100 */
[--C-:B------:R-:W-:Y:S01]  /*1450*/  HADD2.F32 R154, -RZ, R170.reuse.H0_H0 ;  /* 0x200000aaff9a7230 */ /* 0x100fe20000004100 */
[----:B-1----:R-:W-:Y:S01]  /*1460*/  FADD.FTZ R144, -R186, R141 ;  /* 0x0000008dba907221 */ /* 0x002fe20000010100 */
[----:B------:R-:W-:Y:S01]  /*1470*/  HADD2.F32 R151, -RZ, R170.H1_H1 ;  /* 0x300000aaff977230 */ /* 0x000fe20000004100 */
[----:B------:R-:W3:Y:S01]  /*1480*/  LDL.LU R171, [R1+0x14] ;  /* 0x0000140001ab7983 */ /* 0x000ee20000300800 */
[--C-:B------:R-:W-:Y:S02]  /*1490*/  HADD2.F32 R141, -RZ, R167.reuse.H0_H0 ;  /* 0x200000a7ff8d7230 */ /* 0x100fe40000004100 */
[----:B------:R-:W-:Y:S01]  /*14a0*/  HADD2.F32 R184, -RZ, R167.H1_H1 ;  /* 0x300000a7ffb87230 */ /* 0x000fe20000004100 */
[----:B------:R-:W4:Y:S01]  /*14b0*/  LDL.LU R170, [R1+0x10] ;  /* 0x0000100001aa7983 */ /* 0x000f220000300800 */
[----:B0-----:R-:W-:-:S03]  /*14c0*/  LOP3.LUT P3, RZ, R166, 0x1f, RZ, 0xc0, !PT ;  /* 0x0000001fa6ff7812 */ /* 0x001fc6000786c0ff */
[----:B------:R-:W4:Y:S01]  /*14d0*/  LDL.LU R167, [R1+0x1c] ;  /* 0x00001c0001a77983 */ /* 0x000f220000300800 */
[----:B--2---:R-:W-:-:S05]  /*14e0*/  FADD.FTZ R164, R189, R164 ;  /* 0x000000a4bda47221 */ /* 0x004fca0000010000 */
[----:B------:R0:W-:Y:S04]  /*14f0*/  STL [R1+0x4], R164 ;  /* 0x000004a401007387 */ /* 0x0001e80000100800 */
[----:B0-----:R-:W2:Y:S04]  /*1500*/  LDL.LU R164, [R1+0x18] ;  /* 0x0000180001a47983 */ /* 0x001ea80000300800 */
[----:B------:R-:W-:Y:S04]  /*1510*/  STL [R1], R213 ;  /* 0x000000d501007387 */ /* 0x000fe80000100800 */
[----:B------:R-:W2:Y:S01]  /*1520*/  LDL.LU R166, [R1+0x24] ;  /* 0x0000240001a67983 */ /* 0x000ea20000300800 */
[----:B------:R-:W-:Y:S01]  /*1530*/  HADD2.F32 R155, -RZ, R155.H1_H1 ;  /* 0x3000009bff9b7230 */ /* 0x000fe20000004100 */
[----:B------:R-:W-:Y:S01]  /*1540*/  FADD.FTZ R202, R239, R202 ;  /* 0x000000caefca7221 */ /* 0x000fe20000010000 */
        /* <DEDUP_REMOVED lines=37> */
[----:B------:R-:W-:Y:S01]  /*17a0*/  STL [R1+0xc], R202 ;  /* 0x00000cca01007387 */ /* 0x000fe20000100800 */
[--C-:B------:R-:W-:Y:S01]  /*17b0*/  HADD2.F32 R223, -RZ, R157.reuse.H0_H0 ;  /* 0x2000009dffdf7230 */ /* 0x100fe20000004100 */
[----:B------:R-:W-:Y:S01]  /*17c0*/  FADD.FTZ R193, R240, R193 ;  /* 0x000000c1f0c17221 */ /* 0x000fe20000010000 */
[----:B------:R-:W-:Y:S01]  /*17d0*/  HADD2.F32 R224, -RZ, R157.H1_H1 ;  /* 0x3000009dffe07230 */ /* 0x000fe20000004100 */
[----:B------:R-:W2:Y:S01]  /*17e0*/  LDL.LU R169, [R1+0x20] ;  /* 0x0000200001a97983 */ /* 0x000ea20000300800 */
[----:B------:R-:W-:-:S02]  /*17f0*/  HADD2.F32 R145, -RZ, R168.H0_H0 ;  /* 0x200000a8ff917230 */ /* 0x000fc40000004100 */
[----:B------:R-:W-:Y:S02]  /*1800*/  HADD2.F32 R157, -RZ, R168.H1_H1 ;  /* 0x300000a8ff9d7230 */ /* 0x000fe40000004100 */
[----:B------:R-:W2:Y:S04]  /*1810*/  LDL.LU R168, [R1+0x2c] ;  /* 0x00002c0001a87983 */ /* 0x000ea80000300800 */
[----:B------:R-:W-:Y:S01]  /*1820*/  STL [R1+0x8], R193 ;  /* 0x000008c101007387 */ /* 0x000fe20000100800 */
[----:B---3--:R-:W-:Y:S02]  /*1830*/  FADD.FTZ R171, R208, R171 ;  /* 0x000000abd0ab7221 */ /* 0x008fe40000010000 */
[----:B----4-:R-:W-:-:S03]  /*1840*/  FADD.FTZ R170, R232, R170 ;  /* 0x000000aae8aa7221 */ /* 0x010fc60000010000 */
[----:B------:R-:W-:Y:S01]  /*1850*/  STL [R1+0x14], R171 ;  /* 0x000014ab01007387 */ /* 0x000fe20000100800 */
[----:B------:R-:W-:-:S03]  /*1860*/  FADD.FTZ R167, R234, R167 ;  /* 0x000000a7eaa77221 */ /* 0x000fc60000010000 */
[----:B------:R-:W-:Y:S04]  /*1870*/  STL [R1+0x10], R170 ;  /* 0x000010aa01007387 */ /* 0x000fe80000100800 */
[----:B------:R0:W-:Y:S04]  /*1880*/  STL [R1+0x1c], R167 ;  /* 0x00001ca701007387 */ /* 0x0001e80000100800 */
[----:B0-----:R-:W3:Y:S01]  /*1890*/  LDL.LU R167, [R1+0x28] ;  /* 0x0000280001a77983 */ /* 0x001ee20000300800 */
[----:B--2---:R-:W-:-:S05]  /*18a0*/  FADD.FTZ R164, R235, R164 ;  /* 0x000000a4eba47221 */ /* 0x004fca0000010000 */
[----:B------:R0:W-:Y:S01]  /*18b0*/  STL [R1+0x18], R164 ;  /* 0x000018a401007387 */ /* 0x0001e20000100800 */
[----:B------:R-:W-:-:S03]  /*18c0*/  FADD.FTZ R166, R219, R166 ;  /* 0x000000a6dba67221 */ /* 0x000fc60000010000 */
[----:B0-----:R-:W2:Y:S04]  /*18d0*/  LDL.LU R164, [R1+0x34] ;  /* 0x0000340001a47983 */ /* 0x001ea80000300800 */
[----:B------:R0:W-:Y:S04]  /*18e0*/  STL [R1+0x24], R166 ;  /* 0x000024a601007387 */ /* 0x0001e80000100800 */
[----:B0-----:R-:W4:Y:S01]  /*18f0*/  LDL.LU R166, [R1+0x30] ;  /* 0x0000300001a67983 */ /* 0x001f220000300800 */
[----:B------:R-:W-:Y:S01]  /*1900*/  IMAD.WIDE R176, R26, R176, c[0x0][0x1a8] ;  /* 0x00006a001ab07625 */ /* 0x000fe200078e02b0 */
[----:B------:R-:W-:-:S04]  /*1910*/  HADD2.F32 R211, -RZ, R158.H0_H0 ;  /* 0x2000009effd37230 */ /* 0x000fc80000004100 */
[----:B------:R-:W4:Y:S01]  /*1920*/  LDG.E R2, [R176.64] ;  /* 0x00000004b0027981 */ /* 0x000f22000c1e1900 */
[----:B------:R-:W-:Y:S01]  /*1930*/  HADD2.F32 R158, -RZ, R158.H1_H1 ;  /* 0x3000009eff9e7230 */ /* 0x000fe20000004100 */
[----:B------:R-:W-:Y:S02]  /*1940*/  FADD.FTZ R169, R221, R169 ;  /* 0x000000a9dda97221 */ /* 0x000fe40000010000 */
[----:B------:R-:W-:-:S03]  /*1950*/  FADD.FTZ R168, R223, R168 ;  /* 0x000000a8dfa87221 */ /* 0x000fc60000010000 */
[----:B------:R0:W-:Y:S04]  /*1960*/  STL [R1+0x20], R169 ;  /* 0x000020a901007387 */ /* 0x0001e80000100800 */
[----:B------:R-:W4:Y:S04]  /*1970*/  LDL.LU R170, [R1+0x3c] ;  /* 0x00003c0001aa7983 */ /* 0x000f280000300800 */
[----:B0-----:R-:W4:Y:S04]  /*1980*/  LDL.LU R169, [R1+0x38] ;  /* 0x0000380001a97983 */ /* 0x001f280000300800 */
[----:B------:R0:W-:Y:S04]  /*1990*/  STL [R1+0x2c], R168 ;  /* 0x00002ca801007387 */ /* 0x0001e80000100800 */
[----:B0-----:R-:W4:Y:S01]  /*19a0*/  LDL.LU R168, [R1+0x44] ;  /* 0x0000440001a87983 */ /* 0x001f220000300800 */
        /* <DEDUP_REMOVED lines=9> */
[----:B------:R-:W-:Y:S01]  /*1a40*/  HADD2.F32 R200, -RZ, R160.H0_H0 ;  /* 0x200000a0ffc87230 */ /* 0x000fe20000004100 */
[----:B------:R-:W-:-:S02]  /*1a50*/  FMUL.FTZ R210, R2, R210 ;  /* 0x000000d202d27220 */ /* 0x000fc40000410000 */
[-C--:B------:R-:W-:Y:S02]  /*1a60*/  FMUL.FTZ R213, R93, R158.reuse ;  /* 0x0000009e5dd57220 */ /* 0x080fe40000410000 */
[----:B------:R-:W-:Y:S02]  /*1a70*/  FFMA.FTZ R16, R210, R158, R16 ;  /* 0x0000009ed2107223 */ /* 0x000fe40000010010 */
[----:B------:R-:W4:Y:S01]  /*1a80*/  LDL.LU R158, [R1+0x54] ;  /* 0x00005400019e7983 */ /* 0x000f220000300800 */
[----:B------:R-:W-:Y:S01]  /*1a90*/  HADD2.F32 R160, -RZ, R160.H1_H1 ;  /* 0x300000a0ffa07230 */ /* 0x000fe20000004100 */
[----:B------:R-:W-:Y:S02]  /*1aa0*/  FADD.FTZ R170, R215, R170 ;  /* 0x000000aad7aa7221 */ /* 0x000fe40000010000 */
[----:B------:R-:W-:-:S03]  /*1ab0*/  FADD.FTZ R169, R216, R169 ;  /* 0x000000a9d8a97221 */ /* 0x000fc60000010000 */
[----:B------:R-:W-:Y:S04]  /*1ac0*/  STL [R1+0x3c], R170 ;  /* 0x00003caa01007387 */ /* 0x000fe80000100800 */
[----:B------:R-:W-:Y:S01]  /*1ad0*/  STL [R1+0x38], R169 ;  /* 0x000038a901007387 */ /* 0x000fe20000100800 */
[----:B------:R-:W-:-:S05]  /*1ae0*/  FADD.FTZ R168, R200, R168 ;  /* 0x000000a8c8a87221 */ /* 0x000fca0000010000 */
[----:B------:R0:W-:Y:S04]  /*1af0*/  STL [R1+0x44], R168 ;  /* 0x000044a801007387 */ /* 0x0001e80000100800 */
[----:B0-----:R-:W4:Y:S01]  /*1b00*/  LDL.LU R168, [R1+0x50] ;  /* 0x0000500001a87983 */ /* 0x001f220000300800 */
[----:B---3--:R-:W-:-:S05]  /*1b10*/  FADD.FTZ R167, R160, R167 ;  /* 0x000000a7a0a77221 */ /* 0x008fca0000010000 */
[----:B------:R-:W-:Y:S01]  /*1b20*/  STL [R1+0x40], R167 ;  /* 0x000040a701007387 */ /* 0x000fe20000100800 */
[----:B--2---:R-:W-:-:S05]  /*1b30*/  FADD.FTZ R164, R204, R164 ;  /* 0x000000a4cca47221 */ /* 0x004fca0000010000 */
[----:B------:R0:W-:Y:S01]  /*1b40*/  STL [R1+0x4c], R164 ;  /* 0x00004ca401007387 */ /* 0x0001e20000100800 */
[----:B----4-:R-:W-:-:S03]  /*1b50*/  FADD.FTZ R166, R205, R166 ;  /* 0x000000a6cda67221 */ /* 0x010fc60000010000 */
[----:B0-----:R-:W2:Y:S04]  /*1b60*/  LDL.LU R164, [R1+0x5c] ;  /* 0x00005c0001a47983 */ /* 0x001ea80000300800 */
[----:B------:R0:W-:Y:S04]  /*1b70*/  STL [R1+0x48], R166 ;  /* 0x000048a601007387 */ /* 0x0001e80000100800 */
[----:B0-----:R-:W3:Y:S01]  /*1b80*/  LDL.LU R166, [R1+0x58] ;  /* 0x0000580001a67983 */ /* 0x001ee20000300800 */
[--C-:B------:R-:W-:Y:S02]  /*1b90*/  HADD2.F32 R191, -RZ, R162.reuse.H0_H0 ;  /* 0x200000a2ffbf7230 */ /* 0x100fe40000004100 */
[----:B------:R-:W-:Y:S01]  /*1ba0*/  HADD2.F32 R162, -RZ, R162.H1_H1 ;  /* 0x300000a2ffa27230 */ /* 0x000fe20000004100 */
[----:B------:R-:W4:Y:S02]  /*1bb0*/  LDL.LU R167, [R1+0x64] ;  /* 0x0000640001a77983 */ /* 0x000f240000300800 */
[----:B------:R-:W-:Y:S01]  /*1bc0*/  FADD.FTZ R158, R191, R158 ;  /* 0x0000009ebf9e7221 */ /* 0x000fe20000010000 */
[----:B------:R-:W-:-:S04]  /*1bd0*/  HADD2.F32 R195, -RZ, R163.H0_H0 ;  /* 0x200000a3ffc37230 */ /* 0x000fc80000004100 */
[----:B------:R-:W-:Y:S01]  /*1be0*/  STL [R1+0x54], R158 ;  /* 0x0000549e01007387 */ /* 0x000fe20000100800 */
[----:B------:R-:W-:Y:S01]  /*1bf0*/  HADD2.F32 R197, -RZ, R163.H1_H1 ;  /* 0x300000a3ffc57230 */ /* 0x000fe20000004100 */
[----:B------:R-:W-:-:S05]  /*1c00*/  FADD.FTZ R168, R162, R168 ;  /* 0x000000a8a2a87221 */ /* 0x000fca0000010000 */
[----:B------:R0:W-:Y:S04]  /*1c10*/  STL [R1+0x50], R168 ;  /* 0x000050a801007387 */ /* 0x0001e80000100800 */
[----:B0-----:R-:W4:Y:S01]  /*1c20*/  LDL.LU R168, [R1+0x60] ;  /* 0x0000600001a87983 */ /* 0x001f220000300800 */
[----:B--2---:R-:W-:-:S05]  /*1c30*/  FADD.FTZ R164, R195, R164 ;  /* 0x000000a4c3a47221 */ /* 0x004fca0000010000 */
[----:B------:R0:W-:Y:S01]  /*1c40*/  STL [R1+0x5c], R164 ;  /* 0x00005ca401007387 */ /* 0x0001e20000100800 */
[----:B---3--:R-:W-:-:S03]  /*1c50*/  FADD.FTZ R166, R197, R166 ;  /* 0x000000a6c5a67221 */ /* 0x008fc60000010000 */
[----:B0-----:R-:W2:Y:S04]  /*1c60*/  LDL.LU R164, [R1+0x6c] ;  /* 0x00006c0001a47983 */ /* 0x001ea80000300800 */
[----:B------:R0:W-:Y:S04]  /*1c70*/  STL [R1+0x58], R166 ;  /* 0x000058a601007387 */ /* 0x0001e80000100800 */
[----:B0-----:R-:W3:Y:S01]  /*1c80*/  LDL.LU R166, [R1+0x68] ;  /* 0x0000680001a67983 */ /* 0x001ee20000300800 */
        /* <DEDUP_REMOVED lines=43> */
[----:B----4-:R-:W-:-:S02]  /*1f40*/  FADD.FTZ R167, R159, R167 ;  /* 0x000000a79fa77221 */ /* 0x010fc40000010000 */
[----:B------:R-:W-:Y:S02]  /*1f50*/  FMUL.FTZ R218, R2, R218 ;  /* 0x000000da02da7220 */ /* 0x000fe40000410000 */
[-C--:B------:R-:W-:Y:S02]  /*1f60*/  FFMA.FTZ R13, R217, R219.reuse, R13 ;  /* 0x000000dbd90d7223 */ /* 0x080fe4000001000d */
[----:B------:R-:W-:Y:S02]  /*1f70*/  FADD.FTZ R162, R162, R232 ;  /* 0x000000e8a2a27221 */ /* 0x000fe40000010000 */
[----:B------:R-:W-:Y:S01]  /*1f80*/  FMUL.FTZ R158, R2, R142 ;  /* 0x0000008e029e7220 */ /* 0x000fe20000410000 */
[----:B------:R0:W-:Y:S01]  /*1f90*/  STL [R1+0x64], R167 ;  /* 0x000064a701007387 */ /* 0x0001e20000100800 */
[----:B------:R-:W-:Y:S02]  /*1fa0*/  FMUL.FTZ R219, R96, R219 ;  /* 0x000000db60db7220 */ /* 0x000fe40000410000 */
[----:B------:R-:W-:-:S02]  /*1fb0*/  FFMA.FTZ R142, R233, R235, R160 ;  /* 0x000000ebe98e7223 */ /* 0x000fc400000100a0 */
[----:B------:R-:W-:Y:S02]  /*1fc0*/  FADD.FTZ R168, R161, R168 ;  /* 0x000000a8a1a87221 */ /* 0x000fe40000010000 */
[----:B------:R-:W-:Y:S02]  /*1fd0*/  FMUL.FTZ R220, R2, R220 ;  /* 0x000000dc02dc7220 */ /* 0x000fe40000410000 */
[-C--:B------:R-:W-:Y:S01]  /*1fe0*/  FFMA.FTZ R12, R218, R221.reuse, R12 ;  /* 0x000000ddda0c7223 */ /* 0x080fe2000001000c */
[----:B0-----:R-:W4:Y:S01]  /*1ff0*/  LDL.LU R167, [R1+0x74] ;  /* 0x0000740001a77983 */ /* 0x001f220000300800 */
[----:B------:R-:W-:Y:S02]  /*2000*/  FADD.FTZ R162, R162, R234 ;  /* 0x000000eaa2a27221 */ /* 0x000fe40000010000 */
[----:B------:R-:W-:Y:S01]  /*2010*/  FMUL.FTZ R221, R97, R221 ;  /* 0x000000dd61dd7220 */ /* 0x000fe20000410000 */
[----:B------:R-:W-:Y:S01]  /*2020*/  STL [R1+0x60], R168 ;  /* 0x000060a801007387 */ /* 0x000fe20000100800 */
[----:B------:R-:W-:Y:S01]  /*2030*/  FFMA.FTZ R142, R217, R219, R142 ;  /* 0x000000dbd98e7223 */ /* 0x000fe2000001008e */
[--C-:B------:R-:W-:Y:S01]  /*2040*/  HADD2.F32 R163, -RZ, R165.reuse.H0_H0 ;  /* 0x200000a5ffa37230 */ /* 0x100fe20000004100 */
[----:B------:R-:W-:Y:S01]  /*2050*/  FFMA.FTZ R15, R220, R223, R15 ;  /* 0x000000dfdc0f7223 */ /* 0x000fe2000001000f */
[----:B------:R-:W4:Y:S01]  /*2060*/  LDL.LU R169, [R1+0x70] ;  /* 0x0000700001a97983 */ /* 0x000f220000300800 */
[----:B------:R-:W-:Y:S01]  /*2070*/  HADD2.F32 R165, -RZ, R165.H1_H1 ;  /* 0x300000a5ffa57230 */ /* 0x000fe20000004100 */
        /* <DEDUP_REMOVED lines=14> */
[----:B---3--:R-:W-:-:S05]  /*2160*/  FADD.FTZ R166, R165, R166 ;  /* 0x000000a6a5a67221 */ /* 0x008fca0000010000 */
        /* <DEDUP_REMOVED lines=30> */
[----:B----4-:R-:W-:-:S05]  /*2350*/  FADD.FTZ R167, R149, R167 ;  /* 0x000000a795a77221 */ /* 0x010fca0000010000 */
        /* <DEDUP_REMOVED lines=99> */
[-C--:B------:R-:W-:Y:S02]  /*2990*/  FFMA.FTZ R245, R134, R157.reuse, R245 ;  /* 0x0000009d86f57223 */ /* 0x080fe400000100f5 */
[----:B------:R-:W-:Y:S02]  /*29a0*/  FMUL.FTZ R146, R2, R146 ;  /* 0x0000009202927220 */ /* 0x000fe40000410000 */
[----:B------:R-:W-:Y:S02]  /*29b0*/  FMUL.FTZ R157, R73, R157 ;  /* 0x0000009d499d7220 */ /* 0x000fe40000410000 */
[----:B------:R-:W-:-:S02]  /*29c0*/  FADD.FTZ R136, R136, R145 ;  /* 0x0000009188887221 */ /* 0x000fc40000010000 */
[----:B------:R-:W-:Y:S02]  /*29d0*/  FFMA.FTZ R132, R144, R145, R132 ;  /* 0x0000009190847223 */ /* 0x000fe40000010084 */
[-C--:B------:R-:W-:Y:S02]  /*29e0*/  FFMA.FTZ R248, R146, R156.reuse, R248 ;  /* 0x0000009c92f87223 */ /* 0x080fe400000100f8 */
[----:B------:R-:W-:Y:S02]  /*29f0*/  FMUL.FTZ R135, R2, R135 ;  /* 0x0000008702877220 */ /* 0x000fe40000410000 */
[----:B------:R-:W-:Y:S02]  /*2a00*/  FMUL.FTZ R156, R74, R156 ;  /* 0x0000009c4a9c7220 */ /* 0x000fe40000410000 */
[----:B------:R-:W-:Y:S02]  /*2a10*/  FADD.FTZ R136, R136, R157 ;  /* 0x0000009d88887221 */ /* 0x000fe40000010000 */
[----:B------:R-:W-:-:S02]  /*2a20*/  FFMA.FTZ R132, R134, R157, R132 ;  /* 0x0000009d86847223 */ /* 0x000fc40000010084 */
[-C--:B------:R-:W-:Y:S02]  /*2a30*/  FFMA.FTZ R247, R135, R155.reuse, R247 ;  /* 0x0000009b87f77223 */ /* 0x080fe400000100f7 */
[----:B------:R-:W-:Y:S02]  /*2a40*/  FMUL.FTZ R148, R2, R148 ;  /* 0x0000009402947220 */ /* 0x000fe40000410000 */
[----:B------:R-:W-:Y:S02]  /*2a50*/  FMUL.FTZ R155, R75, R155 ;  /* 0x0000009b4b9b7220 */ /* 0x000fe40000410000 */
[----:B---3--:R-:W-:Y:S02]  /*2a60*/  FADD.FTZ R140, R154, R140 ;  /* 0x0000008c9a8c7221 */ /* 0x008fe40000010000 */
[----:B------:R-:W-:Y:S02]  /*2a70*/  FADD.FTZ R136, R136, R156 ;  /* 0x0000009c88887221 */ /* 0x000fe40000010000 */
[----:B------:R-:W-:-:S02]  /*2a80*/  FFMA.FTZ R132, R146, R156, R132 ;  /* 0x0000009c92847223 */ /* 0x000fc40000010084 */
[----:B----4-:R-:W-:Y:S02]  /*2a90*/  FADD.FTZ R139, R151, R139 ;  /* 0x0000008b978b7221 */ /* 0x010fe40000010000 */
[----:B------:R-:W-:Y:S02]  /*2aa0*/  FADD.FTZ R137, R150, R137 ;  /* 0x0000008996897221 */ /* 0x000fe40000010000 */
[-C--:B------:R-:W-:Y:S02]  /*2ab0*/  FFMA.FTZ R250, R148, R154.reuse, R250 ;  /* 0x0000009a94fa7223 */ /* 0x080fe400000100fa */
        /* <DEDUP_REMOVED lines=29> */
.L_x_8393:
        /* <DEDUP_REMOVED lines=18> */
.L_x_8394:
        /* <DEDUP_REMOVED lines=33> */
[----:B------:R-:W-:Y:S01]  /*2fc0*/  FADD.FTZ R141, R143, R141 ;  /* 0x0000008d8f8d7221 */ /* 0x000fe20000010000 */
[----:B------:R-:W-:Y:S01]  /*2fd0*/  MOV R143, R182 ;  /* 0x000000b6008f7202 */ /* 0x000fe20000000f00 */
[----:B------:R-:W-:Y:S01]  /*2fe0*/  HFMA2.MMA R182, -RZ, RZ, 0, 0 ;  /* 0x00000000ffb67435 */ /* 0x000fe200000001ff */
[----:B------:R-:W-:Y:S01]  /*2ff0*/  FSEL R186, R140, RZ, !P0 ;  /* 0x000000ff8cba7208 */ /* 0x000fe20004000000 */
[----:B------:R-:W-:Y:S01]  /*3000*/  FMUL.FTZ R185, R141, c[0x0][0x1e0] ;  /* 0x000078008db97a20 */ /* 0x000fe20000410000 */
[----:B------:R-:W-:Y:S01]  /*3010*/  LOP3.LUT P4, RZ, R143, 0xff, RZ, 0xc0, !PT ;  /* 0x000000ff8fff7812 */ /* 0x000fe2000788c0ff */
[--C-:B------:R-:W-:Y:S01]  /*3020*/  @P1 HADD2.F32 R140, -RZ, R108.reuse.H0_H0 ;  /* 0x2000006cff8c1230 */ /* 0x100fe20000004100 */
[----:B------:R-:W-:Y:S01]  /*3030*/  ISETP.NE.U32.AND P0, PT, RZ, c[0x0][0x258], PT ;  /* 0x00009600ff007a0c */ /* 0x000fe20003f05070 */
[-CC-:B------:R-:W-:Y:S01]  /*3040*/  FFMA.FTZ R142, R188, R185.reuse, R186.reuse ;  /* 0x000000b9bc8e7223 */ /* 0x180fe200000100ba */
[----:B------:R-:W-:Y:S01]  /*3050*/  @P1 HADD2.F32 R188, -RZ, R108.H1_H1 ;  /* 0x3000006cffbc1230 */ /* 0x000fe20000004100 */
[----:B------:R-:W-:Y:S01]  /*3060*/  FFMA.FTZ R236, R236, R185, R186 ;  /* 0x000000b9ecec7223 */ /* 0x000fe200000100ba */
[----:B------:R-:W-:Y:S01]  /*3070*/  ISETP.NE.AND.EX P0, PT, RZ, c[0x0][0x25c], PT, P0 ;  /* 0x00009700ff007a0c */ /* 0x000fe20003f05300 */
[----:B------:R-:W-:-:S02]  /*3080*/  FADD.FTZ R142, R237, -R142 ;  /* 0x8000008eed8e7221 */ /* 0x000fc40000010000 */
[----:B------:R-:W-:Y:S02]  /*3090*/  FFMA.FTZ R187, R187, R185, R186 ;  /* 0x000000b9bbbb7223 */ /* 0x000fe400000100ba */
[----:B------:R-:W-:Y:S02]  /*30a0*/  FMUL.FTZ R142, R2, R142 ;  /* 0x0000008e028e7220 */ /* 0x000fe40000410000 */
[----:B------:R-:W-:Y:S02]  /*30b0*/  FADD.FTZ R239, R239, -R236 ;  /* 0x800000ecefef7221 */ /* 0x000fe40000010000 */
[----:B------:R-:W-:Y:S01]  /*30c0*/  @P1 FADD.FTZ R142, R142, R188 ;  /* 0x000000bc8e8e1221 */ /* 0x000fe20000010000 */
[----:B------:R-:W-:Y:S01]  /*30d0*/  MOV R188, RZ ;  /* 0x000000ff00bc7202 */ /* 0x000fe20000000f00 */
[----:B------:R-:W-:Y:S02]  /*30e0*/  FADD.FTZ R187, R189, -R187 ;  /* 0x800000bbbdbb7221 */ /* 0x000fe40000010000 */
[----:B------:R-:W-:Y:S01]  /*30f0*/  FMUL.FTZ R236, R142, R0 ;  /* 0x000000008eec7220 */ /* 0x000fe20000410000 */
[----:B------:R-:W-:Y:S01]  /*3100*/  @P0 F2FP.PACK_AB R142, RZ, R142 ;  /* 0x0000008eff8e023e */ /* 0x000fe200000000ff */
[----:B------:R-:W-:Y:S01]  /*3110*/  FMUL.FTZ R141, R2, R187 ;  /* 0x000000bb028d7220 */ /* 0x000fe20000410000 */
[----:B------:R-:W-:Y:S01]  /*3120*/  HFMA2.MMA R187, -RZ, RZ, 0, 0 ;  /* 0x00000000ffbb7435 */ /* 0x000fe200000001ff */
[----:B------:R-:W-:-:S02]  /*3130*/  FMUL.FTZ R236, R236, c[0x0][0x1e8] ;  /* 0x00007a00ecec7a20 */ /* 0x000fc40000410000 */
[----:B------:R-:W-:Y:S02]  /*3140*/  @P1 FADD.FTZ R141, R141, R140 ;  /* 0x0000008c8d8d1221 */ /* 0x000fe40000010000 */
[----:B------:R-:W-:Y:S02]  /*3150*/  FMUL.FTZ R239, R2, R239 ;  /* 0x000000ef02ef7220 */ /* 0x000fe40000410000 */
[----:B------:R-:W-:Y:S01]  /*3160*/  FFMA.FTZ R143, R238, R185, R186 ;  /* 0x000000b9ee8f7223 */ /* 0x000fe200000100ba */
[----:B------:R-:W-:Y:S01]  /*3170*/  HFMA2.MMA R238, -RZ, RZ, 0, 9.5367431640625e-07 ;  /* 0x00000010ffee7435 */ /* 0x000fe200000001ff */
[----:B------:R-:W-:Y:S01]  /*3180*/  FMUL.FTZ R140, R141, R0 ;  /* 0x000000008d8c7220 */ /* 0x000fe20000410000 */
[----:B------:R-:W-:Y:S01]  /*3190*/  @P0 F2FP.PACK_AB R141, RZ, R141 ;  /* 0x0000008dff8d023e */ /* 0x000fe200000000ff */
[----:B------:R-:W-:Y:S02]  /*31a0*/  FADD.FTZ R143, R240, -R143 ;  /* 0x8000008ff08f7221 */ /* 0x000fe40000010000 */
[----:B------:R-:W-:Y:S01]  /*31b0*/  FMUL.FTZ R140, R140, c[0x0][0x1e8] ;  /* 0x00007a008c8c7a20 */ /* 0x000fe20000410000 */
[----:B------:R-:W-:Y:S01]  /*31c0*/  @P0 PRMT R128, R141, 0x7610, R128 ;  /* 0x000076108d800816 */ /* 0x000fe20000000080 */
[----:B------:R-:W-:-:S02]  /*31d0*/  FMUL.FTZ R143, R2, R143 ;  /* 0x0000008f028f7220 */ /* 0x000fc40000410000 */
[-C--:B------:R-:W-:Y:S01]  /*31e0*/  FFMA.FTZ R206, R206, R185.reuse, R186 ;  /* 0x000000b9cece7223 */ /* 0x080fe200000100ba */
[----:B------:R-:W-:Y:S01]  /*31f0*/  @P0 PRMT R128, R128, 0x5410, R142 ;  /* 0x0000541080800816 */ /* 0x000fe2000000008e */
[-C--:B------:R-:W-:Y:S02]  /*3200*/  FFMA.FTZ R231, R231, R185.reuse, R186 ;  /* 0x000000b9e7e77223 */ /* 0x080fe400000100ba */
[----:B------:R-:W-:Y:S01]  /*3210*/  FADD.FTZ R206, R208, -R206 ;  /* 0x800000ced0ce7221 */ /* 0x000fe20000010000 */
[----:B------:R-:W-:Y:S01]  /*3220*/  @P1 HADD2.F32 R208, -RZ, R110.H1_H1 ;  /* 0x3000006effd01230 */ /* 0x000fe20000004100 */
[-CC-:B------:R-:W-:Y:S02]  /*3230*/  FFMA.FTZ R207, R207, R185.reuse, R186.reuse ;  /* 0x000000b9cfcf7223 */ /* 0x180fe400000100ba */
[----:B------:R-:W-:Y:S02]  /*3240*/  FMUL.FTZ R206, R2, R206 ;  /* 0x000000ce02ce7220 */ /* 0x000fe40000410000 */
[----:B------:R-:W-:-:S02]  /*3250*/  FFMA.FTZ R233, R233, R185, R186 ;  /* 0x000000b9e9e97223 */ /* 0x000fc400000100ba */
[----:B------:R-:W-:Y:S02]  /*3260*/  FADD.FTZ R231, R234, -R231 ;  /* 0x800000e7eae77221 */ /* 0x000fe40000010000 */
[----:B------:R-:W-:Y:S02]  /*3270*/  FADD.FTZ R207, R232, -R207 ;  /* 0x800000cfe8cf7221 */ /* 0x000fe40000010000 */
[----:B------:R-:W-:Y:S02]  /*3280*/  FADD.FTZ R235, R235, -R233 ;  /* 0x800000e9ebeb7221 */ /* 0x000fe40000010000 */
[C---:B------:R-:W-:Y:S02]  /*3290*/  FMUL.FTZ R207, R2.reuse, R207 ;  /* 0x000000cf02cf7220 */ /* 0x040fe40000410000 */
[----:B------:R-:W-:Y:S02]  /*32a0*/  FMUL.FTZ R235, R2, R235 ;  /* 0x000000eb02eb7220 */ /* 0x000fe40000410000 */
[----:B------:R-:W-:Y:S01]  /*32b0*/  @P1 FADD.FTZ R207, R207, R208 ;  /* 0x000000d0cfcf1221 */ /* 0x000fe20000010000 */
[----:B--2---:R-:W-:-:S02]  /*32c0*/  @P4 HADD2.F32 R189, -RZ, R136.H0_H0 ;  /* 0x20000088ffbd4230 */ /* 0x004fc40000004100 */
[----:B------:R-:W-:Y:S02]  /*32d0*/  @P3 HADD2.F32 R136, -RZ, R136.H1_H1 ;  /* 0x30000088ff883230 */ /* 0x000fe40000004100 */
[--C-:B------:R-:W-:Y:S01]  /*32e0*/  @P5 HADD2.F32 R237, -RZ, R137.reuse.H1_H1 ;  /* 0x30000089ffed5230 */ /* 0x100fe20000004100 */
[----:B------:R-:W-:Y:S01]  /*32f0*/  @P4 FMUL.FTZ R187, R140, R189 ;  /* 0x000000bd8cbb4220 */ /* 0x000fe20000410000 */
[----:B------:R-:W-:Y:S01]  /*3300*/  @P6 HADD2.F32 R189, -RZ, R137.H0_H0 ;  /* 0x20000089ffbd6230 */ /* 0x000fe20000004100 */
[----:B------:R-:W-:Y:S01]  /*3310*/  @P3 FMUL.FTZ R188, R236, R136 ;  /* 0x00000088ecbc3220 */ /* 0x000fe20000410000 */
[----:B------:R-:W-:-:S05]  /*3320*/  @P1 HADD2.F32 R136, -RZ, R109.H0_H0 ;  /* 0x2000006dff881230 */ /* 0x000fca0000004100 */
[----:B------:R-:W-:Y:S01]  /*3330*/  @P1 FADD.FTZ R239, R239, R136 ;  /* 0x00000088efef1221 */ /* 0x000fe20000010000 */
[----:B------:R-:W-:-:S03]  /*3340*/  @P1 HADD2.F32 R136, -RZ, R109.H1_H1 ;  /* 0x3000006dff881230 */ /* 0x000fc60000004100 */
[----:B------:R-:W-:Y:S02]  /*3350*/  FMUL.FTZ R141, R239, R0 ;  /* 0x00000000ef8d7220 */ /* 0x000fe40000410000 */
[----:B------:R-:W-:Y:S01]  /*3360*/  @P1 FADD.FTZ R143, R143, R136 ;  /* 0x000000888f8f1221 */ /* 0x000fe20000010000 */
[----:B------:R-:W-:Y:S01]  /*3370*/  @P0 F2FP.PACK_AB R136, RZ, R239 ;  /* 0x000000efff88023e */ /* 0x000fe200000000ff */
[----:B------:R-:W-:-:S03]  /*3380*/  FMUL.FTZ R141, R141, c[0x0][0x1e8] ;  /* 0x00007a008d8d7a20 */ /* 0x000fc60000410000 */
[----:B------:R-:W-:Y:S01]  /*3390*/  @P0 PRMT R129, R136, 0x7610, R129 ;  /* 0x0000761088810816 */ /* 0x000fe20000000081 */
[----:B------:R-:W-:Y:S01]  /*33a0*/  @P6 FMUL.FTZ R182, R141, R189 ;  /* 0x000000bd8db66220 */ /* 0x000fe20000410000 */
[----:B------:R-:W-:Y:S01]  /*33b0*/  @P0 F2FP.PACK_AB R136, RZ, R207 ;  /* 0x000000cfff88023e */ /* 0x000fe200000000ff */
[-C--:B------:R-:W-:Y:S01]  /*33c0*/  FMUL.FTZ R189, R143, R0.reuse ;  /* 0x000000008fbd7220 */ /* 0x080fe20000410000 */
[----:B------:R-:W-:Y:S01]  /*33d0*/  @P0 F2FP.PACK_AB R143, RZ, R143 ;  /* 0x0000008fff8f023e */ /* 0x000fe200000000ff */
[----:B------:R-:W-:Y:S02]  /*33e0*/  FMUL.FTZ R141, R66, R141 ;  /* 0x0000008d428d7220 */ /* 0x000fe40000410000 */
[----:B------:R-:W-:Y:S01]  /*33f0*/  FMUL.FTZ R137, R189, c[0x0][0x1e8] ;  /* 0x00007a00bd897a20 */ /* 0x000fe20000410000 */
[----:B------:R-:W-:Y:S01]  /*3400*/  MOV R189, RZ ;  /* 0x000000ff00bd7202 */ /* 0x000fe20000000f00 */
[----:B------:R-:W-:Y:S01]  /*3410*/  FMUL.FTZ R207, R207, R0 ;  /* 0x00000000cfcf7220 */ /* 0x000fe20000410000 */
[----:B------:R-:W-:Y:S01]  /*3420*/  FSEL R141, R141, RZ, P6 ;  /* 0x000000ff8d8d7208 */ /* 0x000fe20003000000 */
[----:B------:R-:W-:Y:S01]  /*3430*/  @P5 FMUL.FTZ R189, R137, R237 ;  /* 0x000000ed89bd5220 */ /* 0x000fe20000410000 */
[----:B------:R-:W-:Y:S01]  /*3440*/  LOP3.LUT P6, RZ, R183, 0xff0000, RZ, 0xc0, !PT ;  /* 0x00ff0000b7ff7812 */ /* 0x000fe200078cc0ff */
[----:B------:R-:W-:Y:S01]  /*3450*/  FMUL.FTZ R237, R64, R140 ;  /* 0x0000008c40ed7220 */ /* 0x000fe20000410000 */
[----:B------:R-:W-:Y:S01]  /*3460*/  @P0 PRMT R129, R129, 0x5410, R143 ;  /* 0x0000541081810816 */ /* 0x000fe2000000008f */
[----:B------:R-:W-:-:S02]  /*3470*/  FMUL.FTZ R140, R65, R236 ;  /* 0x000000ec418c7220 */ /* 0x000fc40000410000 */
[----:B------:R-:W-:Y:S01]  /*3480*/  FMUL.FTZ R207, R207, c[0x0][0x1e8] ;  /* 0x00007a00cfcf7a20 */ /* 0x000fe20000410000 */
[----:B------:R-:W-:Y:S01]  /*3490*/  FSEL R236, R237, RZ, P4 ;  /* 0x000000ffedec7208 */ /* 0x000fe20002000000 */
[----:B------:R-:W-:Y:S01]  /*34a0*/  FMUL.FTZ R237, R67, R137 ;  /* 0x0000008943ed7220 */ /* 0x000fe20000410000 */
[----:B------:R-:W-:Y:S01]  /*34b0*/  @P1 HADD2.F32 R137, -RZ, R110.H0_H0 ;  /* 0x2000006eff891230 */ /* 0x000fe20000004100 */
[----:B------:R-:W-:Y:S02]  /*34c0*/  FSEL R140, R140, RZ, P3 ;  /* 0x000000ff8c8c7208 */ /* 0x000fe40001800000 */
[----:B------:R-:W-:Y:S02]  /*34d0*/  LOP3.LUT P4, RZ, R183, 0xff, RZ, 0xc0, !PT ;  /* 0x000000ffb7ff7812 */ /* 0x000fe4000788c0ff */
[----:B------:R-:W-:Y:S01]  /*34e0*/  FSEL R237, R237, RZ, P5 ;  /* 0x000000ffeded7208 */ /* 0x000fe20002800000 */
[----:B------:R-:W-:Y:S01]  /*34f0*/  @P1 FADD.FTZ R206, R206, R137 ;  /* 0x00000089cece1221 */ /* 0x000fe20000010000 */
[C---:B------:R-:W-:Y:S01]  /*3500*/  LOP3.LUT P3, RZ, R183.reuse, 0xff00, RZ, 0xc0, !PT ;  /* 0x0000ff00b7ff7812 */ /* 0x040fe2000786c0ff */
[--C-:B------:R-:W-:Y:S01]  /*3510*/  @P1 HADD2.F32 R137, -RZ, R111.reuse.H0_H0 ;  /* 0x2000006fff891230 */ /* 0x100fe20000004100 */
[----:B------:R-:W-:Y:S01]  /*3520*/  LOP3.LUT P5, RZ, R183, 0xff000000, RZ, 0xc0, !PT ;  /* 0xff000000b7ff7812 */ /* 0x000fe200078ac0ff */
[----:B------:R-:W-:Y:S01]  /*3530*/  FMUL.FTZ R183, R2, R231 ;  /* 0x000000e702b77220 */ /* 0x000fe20000410000 */
[----:B------:R-:W-:Y:S01]  /*3540*/  @P1 HADD2.F32 R231, -RZ, R111.H1_H1 ;  /* 0x3000006fffe71230 */ /* 0x000fe20000004100 */
[----:B------:R-:W-:-:S02]  /*3550*/  F2FP.PACK_AB R141, R237, R141 ;  /* 0x0000008ded8d723e */ /* 0x000fc400000000ff */
[----:B------:R-:W-:Y:S01]  /*3560*/  @P1 FADD.FTZ R183, R183, R137 ;  /* 0x00000089b7b71221 */ /* 0x000fe20000010000 */
[----:B------:R-:W-:Y:S01]  /*3570*/  @P0 F2FP.PACK_AB R137, RZ, R206 ;  /* 0x000000ceff89023e */ /* 0x000fe200000000ff */
[----:B------:R-:W-:Y:S01]  /*3580*/  @P1 FADD.FTZ R235, R235, R231 ;  /* 0x000000e7ebeb1221 */ /* 0x000fe20000010000 */
[----:B------:R-:W-:Y:S01]  /*3590*/  F2FP.PACK_AB R140, R140, R236 ;  /* 0x000000ec8c8c723e */ /* 0x000fe200000000ff */
[-C--:B------:R-:W-:Y:S01]  /*35a0*/  FMUL.FTZ R206, R206, R0.reuse ;  /* 0x00000000cece7220 */ /* 0x080fe20000410000 */
[----:B------:R-:W-:Y:S01]  /*35b0*/  @P0 F2FP.PACK_AB R208, RZ, R183 ;  /* 0x000000b7ffd0023e */ /* 0x000fe200000000ff */
[-C--:B------:R-:W-:Y:S01]  /*35c0*/  FMUL.FTZ R231, R235, R0.reuse ;  /* 0x00000000ebe77220 */ /* 0x080fe20000410000 */
[----:B------:R-:W-:Y:S01]  /*35d0*/  @P0 PRMT R130, R137, 0x7610, R130 ;  /* 0x0000761089820816 */ /* 0x000fe20000000082 */
[----:B------:R-:W-:Y:S01]  /*35e0*/  FMUL.FTZ R206, R206, c[0x0][0x1e8] ;  /* 0x00007a00cece7a20 */ /* 0x000fe20000410000 */
[----:B------:R-:W-:Y:S01]  /*35f0*/  @P0 F2FP.PACK_AB R137, RZ, R235 ;  /* 0x000000ebff89023e */ /* 0x000fe200000000ff */
[----:B------:R-:W-:Y:S01]  /*3600*/  FMUL.FTZ R231, R231, c[0x0][0x1e8] ;  /* 0x00007a00e7e77a20 */ /* 0x000fe20000410000 */
[----:B------:R-:W-:Y:S01]  /*3610*/  @P0 PRMT R131, R208, 0x7610, R131 ;  /* 0x00007610d0830816 */ /* 0x000fe20000000083 */
[----:B------:R-:W-:Y:S01]  /*3620*/  FMUL.FTZ R208, R183, R0 ;  /* 0x00000000b7d07220 */ /* 0x000fe20000410000 */
[----:B------:R-:W-:Y:S01]  /*3630*/  @P0 PRMT R130, R130, 0x5410, R136 ;  /* 0x0000541082820816 */ /* 0x000fe20000000088 */
[----:B------:R-:W-:Y:S01]  /*3640*/  FMUL.FTZ R142, R60, R206 ;  /* 0x000000ce3c8e7220 */ /* 0x000fe20000410000 */
[----:B------:R-:W-:Y:S01]  /*3650*/  @P0 PRMT R131, R131, 0x5410, R137 ;  /* 0x0000541083830816 */ /* 0x000fe20000000089 */
[----:B------:R-:W-:-:S03]  /*3660*/  @P0 IMAD.WIDE.U32 R136, R172, R238, c[0x0][0x258] ;  /* 0x00009600ac880625 */ /* 0x000fc600078e00ee */
[----:B------:R-:W-:Y:S01]  /*3670*/  FSEL R142, R142, RZ, P4 ;  /* 0x000000ff8e8e7208 */ /* 0x000fe20002000000 */
[----:B------:R-:W-:Y:S01]  /*3680*/  FMUL.FTZ R208, R208, c[0x0][0x1e8] ;  /* 0x00007a00d0d07a20 */ /* 0x000fe20000410000 */
[----:B------:R0:W-:Y:S03]  /*3690*/  @P0 STG.E.128 [R136.64], R128 ;  /* 0x0000008088000986 */ /* 0x0001e6000c101d04 */
[----:B------:R-:W-:-:S05]  /*36a0*/  FMUL.FTZ R143, R62, R208 ;  /* 0x000000d03e8f7220 */ /* 0x000fca0000410000 */
[----:B------:R-:W-:Y:S01]  /*36b0*/  FSEL R143, R143, RZ, P6 ;  /* 0x000000ff8f8f7208 */ /* 0x000fe20003000000 */
[----:B0-----:R-:W-:Y:S02]  /*36c0*/  FMUL.FTZ R137, R63, R231 ;  /* 0x000000e73f897220 */ /* 0x001fe40000410000 */
[----:B------:R-:W-:-:S03]  /*36d0*/  FMUL.FTZ R136, R61, R207 ;  /* 0x000000cf3d887220 */ /* 0x000fc60000410000 */
[----:B------:R-:W-:Y:S02]  /*36e0*/  FSEL R137, R137, RZ, P5 ;  /* 0x000000ff89897208 */ /* 0x000fe40002800000 */
[----:B------:R-:W-:Y:S02]  /*36f0*/  FSEL R136, R136, RZ, P3 ;  /* 0x000000ff88887208 */ /* 0x000fe40001800000 */
[----:B------:R-:W-:Y:S02]  /*3700*/  F2FP.PACK_AB R143, R137, R143 ;  /* 0x0000008f898f723e */ /* 0x000fe400000000ff */
[----:B------:R-:W-:Y:S01]  /*3710*/  F2FP.PACK_AB R142, R136, R142 ;  /* 0x0000008e888e723e */ /* 0x000fe200000000ff */
[----:B------:R-:W-:-:S05]  /*3720*/  IMAD.WIDE.U32 R136, R172, R238, c[0x0][0x248] ;  /* 0x00009200ac887625 */ /* 0x000fca00078e00ee */
[----:B------:R0:W-:Y:S02]  /*3730*/  STG.E.128 [R136.64], R140 ;  /* 0x0000008c88007986 */ /* 0x0001e4000c101d04 */
[----:B0-----:R-:W-:-:S06]  /*3740*/  IMAD.WIDE.U32 R140, R174, R238, c[0x0][0x170] ;  /* 0x00005c00ae8c7625 */ /* 0x001fcc00078e00ee */
[----:B------:R-:W2:Y:S01]  /*3750*/  LDG.E.128 R140, [R140.64] ;  /* 0x000000048c8c7981 */ /* 0x000ea2000c1e1d00 */
[--C-:B------:R-:W-:Y:S01]  /*3760*/  @P4 HADD2.F32 R136, -RZ, R138.reuse.H0_H0 ;  /* 0x2000008aff884230 */ /* 0x100fe20000004100 */
[----:B------:R-:W-:Y:S01]  /*3770*/  MOV R183, RZ ;  /* 0x000000ff00b77202 */ /* 0x000fe20000000f00 */
[----:B------:R-:W-:Y:S01]  /*3780*/  @P3 HADD2.F32 R138, -RZ, R138.H1_H1 ;  /* 0x3000008aff8a3230 */ /* 0x000fe20000004100 */
[-CC-:B------:R-:W-:Y:S01]  /*3790*/  FFMA.FTZ R217, R217, R185.reuse, R186.reuse ;  /* 0x000000b9d9d97223 */ /* 0x180fe200000100ba */
[----:B------:R-:W-:Y:S01]  /*37a0*/  MOV R137, R180 ;  /* 0x000000b400897202 */ /* 0x000fe20000000f00 */
[----:B------:R-:W-:Y:S01]  /*37b0*/  @P4 FMUL.FTZ R183, R206, R136 ;  /* 0x00000088ceb74220 */ /* 0x000fe20000410000 */
[----:B------:R-:W-:Y:S01]  /*37c0*/  HFMA2.MMA R206, -RZ, RZ, 0, 0 ;  /* 0x00000000ffce7435 */ /* 0x000fe200000001ff */
[--C-:B------:R-:W-:Y:S01]  /*37d0*/  @P6 HADD2.F32 R136, -RZ, R139.reuse.H0_H0 ;  /* 0x2000008bff886230 */ /* 0x100fe20000004100 */
[-CC-:B------:R-:W-:Y:S01]  /*37e0*/  FFMA.FTZ R220, R220, R185.reuse, R186.reuse ;  /* 0x000000b9dcdc7223 */ /* 0x180fe200000100ba */
[----:B------:R-:W-:Y:S01]  /*37f0*/  @P5 HADD2.F32 R139, -RZ, R139.H1_H1 ;  /* 0x3000008bff8b5230 */ /* 0x000fe20000004100 */
[----:B------:R-:W-:Y:S01]  /*3800*/  FADD.FTZ R219, R219, -R217 ;  /* 0x800000d9dbdb7221 */ /* 0x000fe20000010000 */
[----:B------:R-:W-:Y:S01]  /*3810*/  LOP3.LUT P4, RZ, R137, 0xff, RZ, 0xc0, !PT ;  /* 0x000000ff89ff7812 */ /* 0x000fe2000788c0ff */
[----:B------:R-:W-:Y:S01]  /*3820*/  @P3 FMUL.FTZ R206, R207, R138 ;  /* 0x0000008acfce3220 */ /* 0x000fe20000410000 */
[----:B------:R-:W-:Y:S01]  /*3830*/  MOV R207, RZ ;  /* 0x000000ff00cf7202 */ /* 0x000fe20000000f00 */
[----:B------:R-:W-:Y:S01]  /*3840*/  @P6 FMUL.FTZ R207, R208, R136 ;  /* 0x00000088d0cf6220 */ /* 0x000fe20000410000 */
[----:B------:R-:W-:Y:S01]  /*3850*/  HFMA2.MMA R208, -RZ, RZ, 0, 0 ;  /* 0x00000000ffd07435 */ /* 0x000fe200000001ff */
[-CC-:B------:R-:W-:Y:S01]  /*3860*/  FFMA.FTZ R218, R218, R185.reuse, R186.reuse ;  /* 0x000000b9dada7223 */ /* 0x180fe200000100ba */
[--C-:B------:R-:W-:Y:S01]  /*3870*/  @P1 HADD2.F32 R136, -RZ, R112.reuse.H0_H0 ;  /* 0x20000070ff881230 */ /* 0x100fe20000004100 */
[----:B------:R-:W-:Y:S01]  /*3880*/  FFMA.FTZ R138, R222, R185, R186 ;  /* 0x000000b9de8a7223 */ /* 0x000fe200000100ba */
[----:B------:R-:W-:Y:S01]  /*3890*/  HFMA2.MMA R217, -RZ, RZ, 0, 0 ;  /* 0x00000000ffd97435 */ /* 0x000fe200000001ff */
[----:B------:R-:W-:Y:S01]  /*38a0*/  FADD.FTZ R222, R223, -R220 ;  /* 0x800000dcdfde7221 */ /* 0x000fe20000010000 */
[----:B------:R-:W-:Y:S01]  /*38b0*/  LOP3.LUT P3, RZ, R180, 0xff0000, RZ, 0xc0, !PT ;  /* 0x00ff0000b4ff7812 */ /* 0x000fe2000786c0ff */
[----:B------:R-:W-:Y:S01]  /*38c0*/  FMUL.FTZ R223, R2, R219 ;  /* 0x000000db02df7220 */ /* 0x000fe20000410000 */
[C---:B------:R-:W-:Y:S01]  /*38d0*/  LOP3.LUT P6, RZ, R180.reuse, 0xff000000, RZ, 0xc0, !PT ;  /* 0xff000000b4ff7812 */ /* 0x040fe200078cc0ff */
[----:B------:R-:W-:Y:S01]  /*38e0*/  FADD.FTZ R218, R221, -R218 ;  /* 0x800000daddda7221 */ /* 0x000fe20000010000 */
[----:B------:R-:W-:Y:S01]  /*38f0*/  MOV R220, RZ ;  /* 0x000000ff00dc7202 */ /* 0x000fe20000000f00 */
[----:B------:R-:W-:Y:S01]  /*3900*/  @P1 FADD.FTZ R223, R223, R136 ;  /* 0x00000088dfdf1221 */ /* 0x000fe20000010000 */
[----:B------:R-:W-:Y:S01]  /*3910*/  @P1 HADD2.F32 R136, -RZ, R112.H1_H1 ;  /* 0x30000070ff881230 */ /* 0x000fe20000004100 */
[----:B------:R-:W-:Y:S01]  /*3920*/  @P5 FMUL.FTZ R208, R231, R139 ;  /* 0x0000008be7d05220 */ /* 0x000fe20000410000 */
[----:B------:R-:W-:Y:S01]  /*3930*/  LOP3.LUT P5, RZ, R180, 0xff00, RZ, 0xc0, !PT ;  /* 0x0000ff00b4ff7812 */ /* 0x000fe200078ac0ff */
[----:B------:R-:W-:-:S02]  /*3940*/  FMUL.FTZ R139, R2, R218 ;  /* 0x000000da028b7220 */ /* 0x000fc40000410000 */
[----:B------:R-:W-:Y:S01]  /*3950*/  FMUL.FTZ R222, R2, R222 ;  /* 0x000000de02de7220 */ /* 0x000fe20000410000 */
[----:B------:R-:W-:Y:S01]  /*3960*/  CS2R R218, SRZ ;  /* 0x0000000000da7805 */ /* 0x000fe2000001ff00 */
[----:B------:R-:W-:Y:S02]  /*3970*/  @P1 FADD.FTZ R139, R139, R136 ;  /* 0x000000888b8b1221 */ /* 0x000fe40000010000 */
[----:B------:R-:W-:Y:S02]  /*3980*/  FMUL.FTZ R136, R223, R0 ;  /* 0x00000000df887220 */ /* 0x000fe40000410000 */
[----:B------:R-:W-:Y:S02]  /*3990*/  FADD.FTZ R138, R224, -R138 ;  /* 0x8000008ae08a7221 */ /* 0x000fe40000010000 */
[----:B------:R-:W-:Y:S02]  /*39a0*/  FMUL.FTZ R136, R136, c[0x0][0x1e8] ;  /* 0x00007a0088887a20 */ /* 0x000fe40000410000 */
[----:B------:R-:W-:-:S02]  /*39b0*/  FMUL.FTZ R138, R2, R138 ;  /* 0x0000008a028a7220 */ /* 0x000fc40000410000 */
[-CC-:B------:R-:W-:Y:S02]  /*39c0*/  FFMA.FTZ R209, R209, R185.reuse, R186.reuse ;  /* 0x000000b9d1d17223 */ /* 0x180fe400000100ba */
[----:B------:R-:W-:Y:S02]  /*39d0*/  FFMA.FTZ R210, R210, R185, R186 ;  /* 0x000000b9d2d27223 */ /* 0x000fe400000100ba */
[----:B------:R-:W-:Y:S02]  /*39e0*/  FADD.FTZ R209, R211, -R209 ;  /* 0x800000d1d3d17221 */ /* 0x000fe40000010000 */
[----:B------:R-:W-:Y:S01]  /*39f0*/  FADD.FTZ R210, R213, -R210 ;  /* 0x800000d2d5d27221 */ /* 0x000fe20000010000 */
[----:B------:R-:W-:Y:S01]  /*3a00*/  @P0 F2FP.PACK_AB R213, RZ, R139 ;  /* 0x0000008bffd5023e */ /* 0x000fe200000000ff */
[----:B------:R-:W-:Y:S01]  /*3a10*/  FMUL.FTZ R224, R139, R0 ;  /* 0x000000008be07220 */ /* 0x000fe20000410000 */
[----:B------:R-:W-:Y:S01]  /*3a20*/  @P1 HADD2.F32 R139, -RZ, R114.H0_H0 ;  /* 0x20000072ff8b1230 */ /* 0x000fe20000004100 */
[----:B------:R-:W-:-:S02]  /*3a30*/  FFMA.FTZ R212, R212, R185, R186 ;  /* 0x000000b9d4d47223 */ /* 0x000fc400000100ba */
[----:B------:R-:W-:Y:S01]  /*3a40*/  FFMA.FTZ R211, R214, R185, R186 ;  /* 0x000000b9d6d37223 */ /* 0x000fe200000100ba */
[----:B------:R-:W-:Y:S01]  /*3a50*/  @P1 HADD2.F32 R214, -RZ, R114.H1_H1 ;  /* 0x30000072ffd61230 */ /* 0x000fe20000004100 */
[C---:B------:R-:W-:Y:S02]  /*3a60*/  FMUL.FTZ R209, R2.reuse, R209 ;  /* 0x000000d102d17220 */ /* 0x040fe40000410000 */
[----:B------:R-:W-:Y:S02]  /*3a70*/  FMUL.FTZ R210, R2, R210 ;  /* 0x000000d202d27220 */ /* 0x000fe40000410000 */
[----:B------:R-:W-:Y:S02]  /*3a80*/  FADD.FTZ R212, R215, -R212 ;  /* 0x800000d4d7d47221 */ /* 0x000fe40000010000 */
[----:B------:R-:W-:Y:S02]  /*3a90*/  FADD.FTZ R211, R216, -R211 ;  /* 0x800000d3d8d37221 */ /* 0x000fe40000010000 */
[----:B------:R-:W-:-:S02]  /*3aa0*/  FMUL.FTZ R224, R224, c[0x0][0x1e8] ;  /* 0x00007a00e0e07a20 */ /* 0x000fc40000410000 */
[----:B------:R-:W-:Y:S01]  /*3ab0*/  @P1 FADD.FTZ R209, R209, R139 ;  /* 0x0000008bd1d11221 */ /* 0x000fe20000010000 */
[--C-:B------:R-:W-:Y:S01]  /*3ac0*/  @P1 HADD2.F32 R139, -RZ, R115.reuse.H0_H0 ;  /* 0x20000073ff8b1230 */ /* 0x100fe20000004100 */
[----:B------:R-:W-:Y:S01]  /*3ad0*/  @P1 FADD.FTZ R210, R210, R214 ;  /* 0x000000d6d2d21221 */ /* 0x000fe20000010000 */
[----:B------:R-:W-:Y:S01]  /*3ae0*/  @P1 HADD2.F32 R214, -RZ, R115.H1_H1 ;  /* 0x30000073ffd61230 */ /* 0x000fe20000004100 */
[C---:B------:R-:W-:Y:S01]  /*3af0*/  FMUL.FTZ R212, R2.reuse, R212 ;  /* 0x000000d402d47220 */ /* 0x040fe20000410000 */
[----:B------:R-:W-:Y:S01]  /*3b00*/  @P0 F2FP.PACK_AB R216, RZ, R209 ;  /* 0x000000d1ffd8023e */ /* 0x000fe200000000ff */
[----:B------:R-:W-:Y:S02]  /*3b10*/  FMUL.FTZ R211, R2, R211 ;  /* 0x000000d302d37220 */ /* 0x000fe40000410000 */
[----:B------:R-:W-:Y:S01]  /*3b20*/  FMUL.FTZ R180, R57, R224 ;  /* 0x000000e039b47220 */ /* 0x000fe20000410000 */
[----:B------:R-:W-:Y:S01]  /*3b30*/  @P0 PRMT R130, R216, 0x7610, R130 ;  /* 0x00007610d8820816 */ /* 0x000fe20000000082 */
[----:B------:R-:W-:-:S02]  /*3b40*/  @P1 FADD.FTZ R212, R212, R139 ;  /* 0x0000008bd4d41221 */ /* 0x000fc40000010000 */
[----:B------:R-:W-:Y:S01]  /*3b50*/  @P1 FADD.FTZ R211, R211, R214 ;  /* 0x000000d6d3d31221 */ /* 0x000fe20000010000 */
[----:B------:R-:W-:Y:S01]  /*3b60*/  FSEL R180, R180, RZ, P5 ;  /* 0x000000ffb4b47208 */ /* 0x000fe20002800000 */
[----:B------:R-:W-:-:S04]  /*3b70*/  FMUL.FTZ R209, R209, R0 ;  /* 0x00000000d1d17220 */ /* 0x000fc80000410000 */
[----:B------:R-:W-:Y:S01]  /*3b80*/  FMUL.FTZ R209, R209, c[0x0][0x1e8] ;  /* 0x00007a00d1d17a20 */ /* 0x000fe20000410000 */
[--C-:B--2---:R-:W-:Y:S02]  /*3b90*/  @P4 HADD2.F32 R137, -RZ, R140.reuse.H0_H0 ;  /* 0x2000008cff894230 */ /* 0x104fe40000004100 */
[----:B------:R-:W-:-:S03]  /*3ba0*/  @P5 HADD2.F32 R140, -RZ, R140.H1_H1 ;  /* 0x3000008cff8c5230 */ /* 0x000fc60000004100 */
[----:B------:R-:W-:Y:S01]  /*3bb0*/  @P4 FMUL.FTZ R217, R136, R137 ;  /* 0x0000008988d94220 */ /* 0x000fe20000410000 */
[--C-:B------:R-:W-:Y:S01]  /*3bc0*/  @P1 HADD2.F32 R137, -RZ, R113.reuse.H0_H0 ;  /* 0x20000071ff891230 */ /* 0x100fe20000004100 */
[----:B------:R-:W-:Y:S01]  /*3bd0*/  @P5 FMUL.FTZ R219, R224, R140 ;  /* 0x0000008ce0db5220 */ /* 0x000fe20000410000 */
[----:B------:R-:W-:Y:S01]  /*3be0*/  LOP3.LUT P5, RZ, R181, 0xff00, RZ, 0xc0, !PT ;  /* 0x0000ff00b5ff7812 */ /* 0x000fe200078ac0ff */
[----:B------:R-:W-:Y:S01]  /*3bf0*/  FMUL.FTZ R136, R56, R136 ;  /* 0x0000008838887220 */ /* 0x000fe20000410000 */
[----:B------:R-:W-:Y:S01]  /*3c00*/  @P0 F2FP.PACK_AB R224, RZ, R211 ;  /* 0x000000d3ffe0023e */ /* 0x000fe200000000ff */
[----:B------:R-:W-:Y:S01]  /*3c10*/  @P1 FADD.FTZ R222, R222, R137 ;  /* 0x00000089dede1221 */ /* 0x000fe20000010000 */
[----:B------:R-:W-:Y:S01]  /*3c20*/  @P1 HADD2.F32 R137, -RZ, R113.H1_H1 ;  /* 0x30000071ff891230 */ /* 0x000fe20000004100 */
[-C--:B------:R-:W-:Y:S01]  /*3c30*/  FMUL.FTZ R211, R211, R0.reuse ;  /* 0x00000000d3d37220 */ /* 0x080fe20000410000 */
[----:B------:R-:W-:Y:S01]  /*3c40*/  FSEL R136, R136, RZ, P4 ;  /* 0x000000ff88887208 */ /* 0x000fe20002000000 */
[----:B------:R-:W-:Y:S01]  /*3c50*/  FMUL.FTZ R221, R222, R0 ;  /* 0x00000000dedd7220 */ /* 0x000fe20000410000 */
[----:B------:R-:W-:Y:S01]  /*3c60*/  LOP3.LUT P4, RZ, R181, 0xff, RZ, 0xc0, !PT ;  /* 0x000000ffb5ff7812 */ /* 0x000fe2000788c0ff */
[----:B------:R-:W-:Y:S01]  /*3c70*/  @P1 FADD.FTZ R138, R138, R137 ;  /* 0x000000898a8a1221 */ /* 0x000fe20000010000 */
[--C-:B------:R-:W-:Y:S01]  /*3c80*/  @P3 HADD2.F32 R137, -RZ, R141.reuse.H0_H0 ;  /* 0x2000008dff893230 */ /* 0x100fe20000004100 */
[----:B------:R-:W-:Y:S01]  /*3c90*/  FMUL.FTZ R221, R221, c[0x0][0x1e8] ;  /* 0x00007a00dddd7a20 */ /* 0x000fe20000410000 */
[----:B------:R-:W-:Y:S01]  /*3ca0*/  @P6 HADD2.F32 R141, -RZ, R141.H1_H1 ;  /* 0x3000008dff8d6230 */ /* 0x000fe20000004100 */
[----:B------:R-:W-:Y:S01]  /*3cb0*/  @P0 F2FP.PACK_AB R214, RZ, R222 ;  /* 0x000000deffd6023e */ /* 0x000fe200000000ff */
[----:B------:R-:W-:Y:S01]  /*3cc0*/  FMUL.FTZ R211, R211, c[0x0][0x1e8] ;  /* 0x00007a00d3d37a20 */ /* 0x000fe20000410000 */
[----:B------:R-:W-:Y:S01]  /*3cd0*/  @P0 F2FP.PACK_AB R222, RZ, R210 ;  /* 0x000000d2ffde023e */ /* 0x000fe200000000ff */
[----:B------:R-:W-:Y:S01]  /*3ce0*/  @P3 FMUL.FTZ R218, R221, R137 ;  /* 0x00000089ddda3220 */ /* 0x000fe20000410000 */
[----:B------:R-:W-:Y:S01]  /*3cf0*/  @P0 F2FP.PACK_AB R215, RZ, R138 ;  /* 0x0000008affd7023e */ /* 0x000fe200000000ff */
[----:B------:R-:W-:Y:S01]  /*3d00*/  FMUL.FTZ R137, R138, R0 ;  /* 0x000000008a897220 */ /* 0x000fe20000410000 */
[----:B------:R-:W-:Y:S01]  /*3d10*/  @P0 PRMT R129, R214, 0x7610, R129 ;  /* 0x00007610d6810816 */ /* 0x000fe20000000081 */
[----:B------:R-:W-:Y:S01]  /*3d20*/  FMUL.FTZ R221, R58, R221 ;  /* 0x000000dd3add7220 */ /* 0x000fe20000410000 */
[----:B------:R-:W-:Y:S01]  /*3d30*/  F2FP.PACK_AB R136, R180, R136 ;  /* 0x00000088b488723e */ /* 0x000fe200000000ff */
[----:B------:R-:W-:Y:S01]  /*3d40*/  FMUL.FTZ R137, R137, c[0x0][0x1e8] ;  /* 0x00007a0089897a20 */ /* 0x000fe20000410000 */
[----:B------:R-:W-:Y:S01]  /*3d50*/  @P0 PRMT R129, R129, 0x5410, R215 ;  /* 0x0000541081810816 */ /* 0x000fe200000000d7 */
[----:B------:R-:W-:Y:S01]  /*3d60*/  FMUL.FTZ R210, R210, R0 ;  /* 0x00000000d2d27220 */ /* 0x000fe20000410000 */
[----:B------:R-:W-:Y:S01]  /*3d70*/  FSEL R221, R221, RZ, P3 ;  /* 0x000000ffdddd7208 */ /* 0x000fe20001800000 */
[----:B------:R-:W-:Y:S01]  /*3d80*/  @P6 FMUL.FTZ R220, R137, R141 ;  /* 0x0000008d89dc6220 */ /* 0x000fe20000410000 */
[----:B------:R-:W-:Y:S01]  /*3d90*/  IADD3 R141, R172, 0x80, RZ ;  /* 0x00000080ac8d7810 */ /* 0x000fe20007ffe0ff */
[----:B------:R-:W-:Y:S01]  /*3da0*/  FMUL.FTZ R137, R59, R137 ;  /* 0x000000893b897220 */ /* 0x000fe20000410000 */
[----:B------:R-:W-:Y:S01]  /*3db0*/  @P0 PRMT R130, R130, 0x5410, R222 ;  /* 0x0000541082820816 */ /* 0x000fe200000000de */
[----:B------:R-:W-:Y:S01]  /*3dc0*/  FMUL.FTZ R210, R210, c[0x0][0x1e8] ;  /* 0x00007a00d2d27a20 */ /* 0x000fe20000410000 */
[----:B------:R-:W-:Y:S01]  /*3dd0*/  LEA R140, P3, R141, c[0x0][0x248], 0x4 ;  /* 0x000092008d8c7a11 */ /* 0x000fe200078620ff */
[----:B------:R-:W-:Y:S01]  /*3de0*/  FMUL.FTZ R138, R52, R209 ;  /* 0x000000d1348a7220 */ /* 0x000fe20000410000 */
[----:B------:R-:W-:Y:S01]  /*3df0*/  FSEL R137, R137, RZ, P6 ;  /* 0x000000ff89897208 */ /* 0x000fe20003000000 */
[----:B------:R-:W-:Y:S01]  /*3e00*/  FMUL.FTZ R232, R55, R211 ;  /* 0x000000d337e87220 */ /* 0x000fe20000410000 */
[----:B------:R-:W-:Y:S01]  /*3e10*/  LEA.HI.X R141, R141, c[0x0][0x24c], RZ, 0x4, P3 ;  /* 0x000093008d8d7a11 */ /* 0x000fe200018f24ff */
[----:B------:R-:W-:Y:S01]  /*3e20*/  FMUL.FTZ R231, R53, R210 ;  /* 0x000000d235e77220 */ /* 0x000fe20000410000 */
[----:B------:R-:W-:-:S02]  /*3e30*/  LOP3.LUT P6, RZ, R181, 0xff0000, RZ, 0xc0, !PT ;  /* 0x00ff0000b5ff7812 */ /* 0x000fc400078cc0ff */
[----:B------:R-:W-:Y:S02]  /*3e40*/  LOP3.LUT P3, RZ, R181, 0xff000000, RZ, 0xc0, !PT ;  /* 0xff000000b5ff7812 */ /* 0x000fe4000786c0ff */
[----:B------:R-:W-:Y:S02]  /*3e50*/  @P0 F2FP.PACK_AB R181, RZ, R223 ;  /* 0x000000dfffb5023e */ /* 0x000fe400000000ff */
[----:B------:R-:W-:Y:S01]  /*3e60*/  @P0 F2FP.PACK_AB R223, RZ, R212 ;  /* 0x000000d4ffdf023e */ /* 0x000fe200000000ff */
[----:B------:R-:W-:Y:S01]  /*3e70*/  FMUL.FTZ R212, R212, R0 ;  /* 0x00000000d4d47220 */ /* 0x000fe20000410000 */
[----:B------:R-:W-:Y:S01]  /*3e80*/  @P0 PRMT R128, R181, 0x7610, R128 ;  /* 0x00007610b5800816 */ /* 0x000fe20000000080 */
[----:B------:R-:W-:Y:S01]  /*3e90*/  @P0 IMAD.WIDE.U32 R180, R174, R238, c[0x0][0x258] ;  /* 0x00009600aeb40625 */ /* 0x000fe200078e00ee */
[----:B------:R-:W-:Y:S02]  /*3ea0*/  @P0 PRMT R131, R223, 0x7610, R131 ;  /* 0x00007610df830816 */ /* 0x000fe40000000083 */
[----:B------:R-:W-:Y:S01]  /*3eb0*/  FSEL R138, R138, RZ, P4 ;  /* 0x000000ff8a8a7208 */ /* 0x000fe20002000000 */
[----:B------:R-:W-:Y:S01]  /*3ec0*/  FMUL.FTZ R212, R212, c[0x0][0x1e8] ;  /* 0x00007a00d4d47a20 */ /* 0x000fe20000410000 */
[----:B------:R-:W-:-:S02]  /*3ed0*/  FSEL R232, R232, RZ, P3 ;  /* 0x000000ffe8e87208 */ /* 0x000fc40001800000 */
[----:B------:R-:W-:Y:S01]  /*3ee0*/  FSEL R231, R231, RZ, P5 ;  /* 0x000000ffe7e77208 */ /* 0x000fe20002800000 */
[----:B------:R-:W-:Y:S01]  /*3ef0*/  FMUL.FTZ R139, R54, R212 ;  /* 0x000000d4368b7220 */ /* 0x000fe20000410000 */
[----:B------:R-:W-:Y:S02]  /*3f00*/  @P0 PRMT R128, R128, 0x5410, R213 ;  /* 0x0000541080800816 */ /* 0x000fe400000000d5 */
[----:B------:R-:W-:Y:S01]  /*3f10*/  F2FP.PACK_AB R137, R137, R221 ;  /* 0x000000dd8989723e */ /* 0x000fe200000000ff */
[----:B------:R-:W-:Y:S01]  /*3f20*/  HFMA2.MMA R174, -RZ, RZ, 0, 0 ;  /* 0x00000000ffae7435 */ /* 0x000fe200000001ff */
[----:B------:R-:W-:Y:S01]  /*3f30*/  FSEL R139, R139, RZ, P6 ;  /* 0x000000ff8b8b7208 */ /* 0x000fe20003000000 */
[-C--:B------:R-:W-:Y:S01]  /*3f40*/  FFMA.FTZ R199, R199, R185.reuse, R186 ;  /* 0x000000b9c7c77223 */ /* 0x080fe200000100ba */
[----:B------:R-:W-:Y:S01]  /*3f50*/  @P0 PRMT R131, R131, 0x5410, R224 ;  /* 0x0000541083830816 */ /* 0x000fe200000000e0 */
[--C-:B------:R-:W-:Y:S01]  /*3f60*/  FFMA.FTZ R201, R201, R185, R186.reuse ;  /* 0x000000b9c9c97223 */ /* 0x100fe200000100ba */
[----:B------:R-:W-:Y:S01]  /*3f70*/  F2FP.PACK_AB R139, R232, R139 ;  /* 0x0000008be88b723e */ /* 0x000fe200000000ff */
[-CC-:B------:R-:W-:Y:S01]  /*3f80*/  FFMA.FTZ R203, R203, R185.reuse, R186.reuse ;  /* 0x000000b9cbcb7223 */ /* 0x180fe200000100ba */
[----:B------:R-:W-:Y:S01]  /*3f90*/  F2FP.PACK_AB R138, R231, R138 ;  /* 0x0000008ae78a723e */ /* 0x000fe200000000ff */
[----:B------:R-:W-:Y:S04]  /*3fa0*/  @P0 STG.E.128 [R180.64], R128 ;  /* 0x00000080b4000986 */ /* 0x000fe8000c101d04 */
[----:B------:R0:W-:Y:S01]  /*3fb0*/  STG.E.128 [R140.64], R136 ;  /* 0x000000888c007986 */ /* 0x0001e2000c101d04 */
[----:B------:R-:W-:-:S02]  /*3fc0*/  FFMA.FTZ R158, R158, R185, R186 ;  /* 0x000000b99e9e7223 */ /* 0x000fc400000100ba */
[----:B------:R-:W-:Y:S01]  /*3fd0*/  FFMA.FTZ R160, R160, R185, R186 ;  /* 0x000000b9a0a07223 */ /* 0x000fe200000100ba */
[----:B------:R-:W2:Y:S01]  /*3fe0*/  LDL.LU R223, [R1+0xa4] ;  /* 0x0000a40001df7983 */ /* 0x000ea20000300800 */
[----:B0-----:R-:W-:Y:S01]  /*3ff0*/  IADD3 R140, R172, 0x100, RZ ;  /* 0x00000100ac8c7810 */ /* 0x001fe20007ffe0ff */
[----:B------:R-:W-:Y:S02]  /*4000*/  @P4 HADD2.F32 R141, -RZ, R142.H0_H0 ;  /* 0x2000008eff8d4230 */ /* 0x000fe40000004100 */
[----:B------:R-:W-:Y:S01]  /*4010*/  @P1 HADD2.F32 R180, -RZ, R116.H0_H0 ;  /* 0x20000074ffb41230 */ /* 0x000fe20000004100 */
[----:B------:R-:W-:Y:S01]  /*4020*/  FADD.FTZ R204, R204, -R201 ;  /* 0x800000c9cccc7221 */ /* 0x000fe20000010000 */
[----:B------:R-:W3:Y:S01]  /*4030*/  LDL.LU R222, [R1+0xa0] ;  /* 0x0000a00001de7983 */ /* 0x000ee20000300800 */
[----:B------:R-:W-:Y:S01]  /*4040*/  IMAD.WIDE.U32 R136, R140, R238, c[0x0][0x170] ;  /* 0x00005c008c887625 */ /* 0x000fe200078e00ee */
[----:B------:R-:W-:-:S03]  /*4050*/  @P5 HADD2.F32 R142, -RZ, R142.H1_H1 ;  /* 0x3000008eff8e5230 */ /* 0x000fc60000004100 */
[----:B------:R-:W-:Y:S02]  /*4060*/  @P4 FMUL.FTZ R174, R209, R141 ;  /* 0x0000008dd1ae4220 */ /* 0x000fe40000410000 */
[----:B------:R-:W-:Y:S01]  /*4070*/  FADD.FTZ R203, R205, -R203 ;  /* 0x800000cbcdcb7221 */ /* 0x000fe20000010000 */
[----:B------:R-:W4:Y:S01]  /*4080*/  LDG.E.128 R136, [R136.64] ;  /* 0x0000000488887981 */ /* 0x000f22000c1e1d00 */
[----:B------:R-:W-:Y:S01]  /*4090*/  MOV R209, RZ ;  /* 0x000000ff00d17202 */ /* 0x000fe20000000f00 */
[----:B------:R-:W-:Y:S01]  /*40a0*/  @P5 FMUL.FTZ R209, R210, R142 ;  /* 0x0000008ed2d15220 */ /* 0x000fe20000410000 */
[----:B------:R-:W-:Y:S01]  /*40b0*/  HFMA2.MMA R210, -RZ, RZ, 0, 0 ;  /* 0x00000000ffd27435 */ /* 0x000fe200000001ff */
[--C-:B------:R-:W-:Y:S01]  /*40c0*/  @P6 HADD2.F32 R141, -RZ, R143.reuse.H0_H0 ;  /* 0x2000008fff8d6230 */ /* 0x100fe20000004100 */
[----:B------:R-:W-:Y:S01]  /*40d0*/  MOV R142, R178 ;  /* 0x000000b2008e7202 */ /* 0x000fe20000000f00 */
[----:B------:R-:W-:Y:S01]  /*40e0*/  @P3 HADD2.F32 R143, -RZ, R143.H1_H1 ;  /* 0x3000008fff8f3230 */ /* 0x000fe20000004100 */
[----:B------:R-:W-:Y:S01]  /*40f0*/  LOP3.LUT P5, RZ, R178, 0xff000000, RZ, 0xc0, !PT ;  /* 0xff000000b2ff7812 */ /* 0x000fe200078ac0ff */
[----:B------:R-:W-:Y:S01]  /*4100*/  HFMA2.MMA R201, -RZ, RZ, 0, 0 ;  /* 0x00000000ffc97435 */ /* 0x000fe200000001ff */
[----:B------:R-:W-:Y:S01]  /*4110*/  @P6 FMUL.FTZ R210, R212, R141 ;  /* 0x0000008dd4d26220 */ /* 0x000fe20000410000 */
[----:B------:R-:W-:Y:S01]  /*4120*/  LOP3.LUT P4, RZ, R142, 0xff, RZ, 0xc0, !PT ;  /* 0x000000ff8eff7812 */ /* 0x000fe2000788c0ff */
[----:B------:R-:W-:Y:S01]  /*4130*/  FFMA.FTZ R141, R198, R185, R186 ;  /* 0x000000b9c68d7223 */ /* 0x000fe200000100ba */
[----:B------:R-:W-:Y:S01]  /*4140*/  LOP3.LUT P6, RZ, R178, 0xff0000, RZ, 0xc0, !PT ;  /* 0x00ff0000b2ff7812 */ /* 0x000fe200078cc0ff */
[----:B------:R-:W-:Y:S01]  /*4150*/  FADD.FTZ R142, R202, -R199 ;  /* 0x800000c7ca8e7221 */ /* 0x000fe20000010000 */
[----:B------:R-:W2:Y:S01]  /*4160*/  LDL.LU R221, [R1+0xac] ;  /* 0x0000ac0001dd7983 */ /* 0x000ea20000300800 */
[----:B------:R-:W-:Y:S01]  /*4170*/  FADD.FTZ R141, R200, -R141 ;  /* 0x8000008dc88d7221 */ /* 0x000fe20000010000 */
[----:B------:R-:W-:Y:S01]  /*4180*/  CS2R R198, SRZ ;  /* 0x0000000000c67805 */ /* 0x000fe2000001ff00 */
[C---:B------:R-:W-:Y:S01]  /*4190*/  FMUL.FTZ R142, R2.reuse, R142 ;  /* 0x0000008e028e7220 */ /* 0x040fe20000410000 */
[----:B------:R-:W2:Y:S01]  /*41a0*/  LDL.LU R216, [R1+0xa8] ;  /* 0x0000a80001d87983 */ /* 0x000ea20000300800 */
[----:B------:R-:W-:-:S02]  /*41b0*/  FMUL.FTZ R141, R2, R141 ;  /* 0x0000008d028d7220 */ /* 0x000fc40000410000 */
[----:B------:R-:W-:Y:S01]  /*41c0*/  @P3 FMUL.FTZ R198, R211, R143 ;  /* 0x0000008fd3c63220 */ /* 0x000fe20000410000 */
[----:B------:R-:W-:Y:S01]  /*41d0*/  @P1 HADD2.F32 R143, -RZ, R116.H1_H1 ;  /* 0x30000074ff8f1230 */ /* 0x000fe20000004100 */
[----:B------:R-:W-:Y:S01]  /*41e0*/  @P1 FADD.FTZ R141, R141, R180 ;  /* 0x000000b48d8d1221 */ /* 0x000fe20000010000 */
[----:B------:R-:W-:Y:S01]  /*41f0*/  LOP3.LUT P3, RZ, R178, 0xff00, RZ, 0xc0, !PT ;  /* 0x0000ff00b2ff7812 */ /* 0x000fe2000786c0ff */
[----:B------:R-:W-:Y:S01]  /*4200*/  FADD.FTZ R158, R159, -R158 ;  /* 0x8000009e9f9e7221 */ /* 0x000fe20000010000 */
[----:B------:R-:W2:Y:S01]  /*4210*/  LDL.LU R215, [R1+0xb4] ;  /* 0x0000b40001d77983 */ /* 0x000ea20000300800 */
[----:B------:R-:W-:Y:S02]  /*4220*/  FMUL.FTZ R180, R141, R0 ;  /* 0x000000008db47220 */ /* 0x000fe40000410000 */
[----:B------:R-:W-:Y:S01]  /*4230*/  @P1 FADD.FTZ R142, R142, R143 ;  /* 0x0000008f8e8e1221 */ /* 0x000fe20000010000 */
[----:B----4-:R-:W-:Y:S01]  /*4240*/  @P4 HADD2.F32 R181, -RZ, R136.H0_H0 ;  /* 0x20000088ffb54230 */ /* 0x010fe20000004100 */
[----:B------:R-:W-:Y:S01]  /*4250*/  FMUL.FTZ R180, R180, c[0x0][0x1e8] ;  /* 0x00007a00b4b47a20 */ /* 0x000fe20000410000 */
[----:B------:R-:W-:Y:S01]  /*4260*/  @P6 HADD2.F32 R178, -RZ, R137.H0_H0 ;  /* 0x20000089ffb26230 */ /* 0x000fe20000004100 */
[----:B------:R-:W-:-:S04]  /*4270*/  FMUL.FTZ R143, R2, R204 ;  /* 0x000000cc028f7220 */ /* 0x000fc80000410000 */
[----:B------:R-:W-:Y:S01]  /*4280*/  @P3 HADD2.F32 R202, -RZ, R136.H1_H1 ;  /* 0x30000088ffca3230 */ /* 0x000fe20000004100 */
[----:B------:R-:W-:Y:S01]  /*4290*/  @P4 FMUL.FTZ R199, R180, R181 ;  /* 0x000000b5b4c74220 */ /* 0x000fe20000410000 */
[----:B------:R-:W-:Y:S01]  /*42a0*/  @P1 HADD2.F32 R181, -RZ, R117.H0_H0 ;  /* 0x20000075ffb51230 */ /* 0x000fe20000004100 */
[----:B------:R-:W-:Y:S01]  /*42b0*/  FMUL.FTZ R204, R2, R203 ;  /* 0x000000cb02cc7220 */ /* 0x000fe20000410000 */
[----:B------:R-:W-:Y:S01]  /*42c0*/  @P5 HADD2.F32 R137, -RZ, R137.H1_H1 ;  /* 0x30000089ff895230 */ /* 0x000fe20000004100 */
[-C--:B------:R-:W-:Y:S01]  /*42d0*/  FMUL.FTZ R200, R142, R0.reuse ;  /* 0x000000008ec87220 */ /* 0x080fe20000410000 */
[----:B------:R-:W-:Y:S01]  /*42e0*/  @P1 HADD2.F32 R159, -RZ, R120.H0_H0 ;  /* 0x20000078ff9f1230 */ /* 0x000fe20000004100 */
[----:B------:R-:W-:Y:S01]  /*42f0*/  @P1 FADD.FTZ R143, R143, R181 ;  /* 0x000000b58f8f1221 */ /* 0x000fe20000010000 */
[----:B------:R-:W-:Y:S01]  /*4300*/  @P1 HADD2.F32 R181, -RZ, R117.H1_H1 ;  /* 0x30000075ffb51230 */ /* 0x000fe20000004100 */
[----:B------:R-:W-:Y:S01]  /*4310*/  FMUL.FTZ R136, R200, c[0x0][0x1e8] ;  /* 0x00007a00c8887a20 */ /* 0x000fe20000410000 */
[----:B------:R-:W-:Y:S01]  /*4320*/  MOV R200, RZ ;  /* 0x000000ff00c87202 */ /* 0x000fe20000000f00 */
[----:B------:R-:W-:Y:S01]  /*4330*/  FMUL.FTZ R203, R143, R0 ;  /* 0x000000008fcb7220 */ /* 0x000fe20000410000 */
[----:B------:R-:W4:Y:S01]  /*4340*/  LDL.LU R214, [R1+0xb0] ;  /* 0x0000b00001d67983 */ /* 0x000f220000300800 */
[----:B------:R-:W-:-:S02]  /*4350*/  @P1 FADD.FTZ R204, R204, R181 ;  /* 0x000000b5cccc1221 */ /* 0x000fc40000010000 */
[----:B------:R-:W-:Y:S01]  /*4360*/  FMUL.FTZ R203, R203, c[0x0][0x1e8] ;  /* 0x00007a00cbcb7a20 */ /* 0x000fe20000410000 */
[----:B------:R-:W2:Y:S01]  /*4370*/  LDL.LU R213, [R1+0xbc] ;  /* 0x0000bc0001d57983 */ /* 0x000ea20000300800 */
[----:B------:R-:W-:Y:S01]  /*4380*/  FMUL.FTZ R181, R204, R0 ;  /* 0x00000000ccb57220 */ /* 0x000fe20000410000 */
[----:B------:R-:W-:Y:S01]  /*4390*/  @P0 F2FP.PACK_AB R204, RZ, R204 ;  /* 0x000000ccffcc023e */ /* 0x000fe200000000ff */
[----:B------:R-:W-:Y:S01]  /*43a0*/  @P6 FMUL.FTZ R200, R203, R178 ;  /* 0x000000b2cbc86220 */ /* 0x000fe20000410000 */
[----:B------:R-:W2:Y:S01]  /*43b0*/  LDL.LU R212, [R1+0xb8] ;  /* 0x0000b80001d47983 */ /* 0x000ea20000300800 */
[----:B------:R-:W-:Y:S02]  /*43c0*/  FMUL.FTZ R203, R50, R203 ;  /* 0x000000cb32cb7220 */ /* 0x000fe40000410000 */
[----:B------:R-:W-:Y:S01]  /*43d0*/  @P3 FMUL.FTZ R201, R136, R202 ;  /* 0x000000ca88c93220 */ /* 0x000fe20000410000 */
[----:B------:R-:W-:Y:S01]  /*43e0*/  HFMA2.MMA R202, -RZ, RZ, 0, 0 ;  /* 0x00000000ffca7435 */ /* 0x000fe200000001ff */
[----:B------:R-:W-:Y:S01]  /*43f0*/  FMUL.FTZ R181, R181, c[0x0][0x1e8] ;  /* 0x00007a00b5b57a20 */ /* 0x000fe20000410000 */
[----:B------:R-:W-:Y:S01]  /*4400*/  FSEL R203, R203, RZ, P6 ;  /* 0x000000ffcbcb7208 */ /* 0x000fe20003000000 */
[----:B------:R-:W-:Y:S01]  /*4410*/  FMUL.FTZ R178, R49, R136 ;  /* 0x0000008831b27220 */ /* 0x000fe20000410000 */
[----:B------:R-:W-:Y:S01]  /*4420*/  LEA R136, P6, R140, c[0x0][0x248], 0x4 ;  /* 0x000092008c887a11 */ /* 0x000fe200078c20ff */
[----:B------:R-:W-:-:S02]  /*4430*/  FMUL.FTZ R180, R48, R180 ;  /* 0x000000b430b47220 */ /* 0x000fc40000410000 */
[----:B------:R-:W-:Y:S01]  /*4440*/  @P5 FMUL.FTZ R202, R181, R137 ;  /* 0x00000089b5ca5220 */ /* 0x000fe20000410000 */
[----:B------:R-:W-:Y:S01]  /*4450*/  LEA.HI.X R137, R140, c[0x0][0x24c], RZ, 0x4, P6 ;  /* 0x000093008c897a11 */ /* 0x000fe200030f24ff */
[-CC-:B------:R-:W-:Y:S01]  /*4460*/  FFMA.FTZ R140, R190, R185.reuse, R186.reuse ;  /* 0x000000b9be8c7223 */ /* 0x180fe200000100ba */
[----:B------:R-:W-:Y:S01]  /*4470*/  FSEL R180, R180, RZ, P4 ;  /* 0x000000ffb4b47208 */ /* 0x000fe20002000000 */
[--C-:B------:R-:W-:Y:S01]  /*4480*/  FFMA.FTZ R190, R192, R185, R186.reuse ;  /* 0x000000b9c0be7223 */ /* 0x100fe200000100ba */
[----:B------:R-:W-:Y:S01]  /*4490*/  FSEL R178, R178, RZ, P3 ;  /* 0x000000ffb2b27208 */ /* 0x000fe20001800000 */
[----:B------:R-:W-:Y:S01]  /*44a0*/  FMUL.FTZ R181, R51, R181 ;  /* 0x000000b533b57220 */ /* 0x000fe20000410000 */
[C---:B------:R-:W-:Y:S01]  /*44b0*/  LOP3.LUT P4, RZ, R179.reuse, 0xff, RZ, 0xc0, !PT ;  /* 0x000000ffb3ff7812 */ /* 0x040fe2000788c0ff */
[-C--:B------:R-:W-:Y:S01]  /*44c0*/  FFMA.FTZ R192, R196, R185.reuse, R186 ;  /* 0x000000b9c4c07223 */ /* 0x080fe200000100ba */
[----:B------:R-:W-:Y:S01]  /*44d0*/  LOP3.LUT P3, RZ, R179, 0xff00, RZ, 0xc0, !PT ;  /* 0x0000ff00b3ff7812 */ /* 0x000fe2000786c0ff */
[----:B------:R-:W-:Y:S01]  /*44e0*/  FADD.FTZ R140, R191, -R140 ;  /* 0x8000008cbf8c7221 */ /* 0x000fe20000010000 */
[----:B------:R-:W-:Y:S01]  /*44f0*/  FSEL R181, R181, RZ, P5 ;  /* 0x000000ffb5b57208 */ /* 0x000fe20002800000 */
[----:B------:R-:W-:Y:S01]  /*4500*/  FFMA.FTZ R191, R194, R185, R186 ;  /* 0x000000b9c2bf7223 */ /* 0x000fe200000100ba */
[----:B------:R-:W-:Y:S01]  /*4510*/  LOP3.LUT P5, RZ, R179, 0xff0000, RZ, 0xc0, !PT ;  /* 0x00ff0000b3ff7812 */ /* 0x000fe200078ac0ff */
[----:B------:R-:W-:Y:S01]  /*4520*/  FADD.FTZ R192, R197, -R192 ;  /* 0x800000c0c5c07221 */ /* 0x000fe20000010000 */
[----:B------:R-:W-:Y:S01]  /*4530*/  LOP3.LUT P6, RZ, R179, 0xff000000, RZ, 0xc0, !PT ;  /* 0xff000000b3ff7812 */ /* 0x000fe200078cc0ff */
[----:B------:R-:W-:Y:S01]  /*4540*/  FADD.FTZ R190, R193, -R190 ;  /* 0x800000bec1be7221 */ /* 0x000fe20000010000 */
[--C-:B------:R-:W-:Y:S01]  /*4550*/  @P1 HADD2.F32 R179, -RZ, R118.reuse.H0_H0 ;  /* 0x20000076ffb31230 */ /* 0x100fe20000004100 */
[----:B------:R-:W-:Y:S01]  /*4560*/  FADD.FTZ R191, R195, -R191 ;  /* 0x800000bfc3bf7221 */ /* 0x000fe20000010000 */
[--C-:B------:R-:W-:Y:S01]  /*4570*/  @P1 HADD2.F32 R195, -RZ, R119.reuse.H1_H1 ;  /* 0x30000077ffc31230 */ /* 0x100fe20000004100 */
[C---:B------:R-:W-:Y:S01]  /*4580*/  FMUL.FTZ R140, R2.reuse, R140 ;  /* 0x0000008c028c7220 */ /* 0x040fe20000410000 */
[----:B------:R-:W-:Y:S01]  /*4590*/  @P1 HADD2.F32 R193, -RZ, R118.H1_H1 ;  /* 0x30000076ffc11230 */ /* 0x000fe20000004100 */
[C---:B------:R-:W-:Y:S01]  /*45a0*/  FMUL.FTZ R192, R2.reuse, R192 ;  /* 0x000000c002c07220 */ /* 0x040fe20000410000 */
[----:B------:R-:W-:Y:S01]  /*45b0*/  @P1 HADD2.F32 R194, -RZ, R119.H0_H0 ;  /* 0x20000077ffc21230 */ /* 0x000fe20000004100 */
[C---:B------:R-:W-:Y:S01]  /*45c0*/  FMUL.FTZ R190, R2.reuse, R190 ;  /* 0x000000be02be7220 */ /* 0x040fe20000410000 */
[----:B------:R-:W-:Y:S01]  /*45d0*/  @P0 F2FP.PACK_AB R197, RZ, R143 ;  /* 0x0000008fffc5023e */ /* 0x000fe200000000ff */
[----:B------:R-:W-:-:S02]  /*45e0*/  FMUL.FTZ R191, R2, R191 ;  /* 0x000000bf02bf7220 */ /* 0x000fc40000410000 */
[----:B------:R-:W-:Y:S01]  /*45f0*/  @P1 FADD.FTZ R140, R140, R179 ;  /* 0x000000b38c8c1221 */ /* 0x000fe20000010000 */
[----:B------:R-:W-:Y:S01]  /*4600*/  @P0 F2FP.PACK_AB R179, RZ, R142 ;  /* 0x0000008effb3023e */ /* 0x000fe200000000ff */
[----:B------:R-:W-:Y:S01]  /*4610*/  @P1 FADD.FTZ R192, R192, R195 ;  /* 0x000000c3c0c01221 */ /* 0x000fe20000010000 */
[----:B------:R-:W-:Y:S01]  /*4620*/  @P0 PRMT R129, R197, 0x7610, R129 ;  /* 0x00007610c5810816 */ /* 0x000fe20000000081 */
[----:B------:R-:W-:Y:S01]  /*4630*/  @P1 FADD.FTZ R190, R190, R193 ;  /* 0x000000c1bebe1221 */ /* 0x000fe20000010000 */
[----:B------:R-:W-:Y:S01]  /*4640*/  @P0 F2FP.PACK_AB R205, RZ, R140 ;  /* 0x0000008cffcd023e */ /* 0x000fe200000000ff */
[----:B------:R-:W-:Y:S01]  /*4650*/  @P1 FADD.FTZ R191, R191, R194 ;  /* 0x000000c2bfbf1221 */ /* 0x000fe20000010000 */
[----:B------:R-:W-:Y:S01]  /*4660*/  @P0 F2FP.PACK_AB R195, RZ, R192 ;  /* 0x000000c0ffc3023e */ /* 0x000fe200000000ff */
[-C--:B------:R-:W-:Y:S01]  /*4670*/  FMUL.FTZ R193, R192, R0.reuse ;  /* 0x00000000c0c17220 */ /* 0x080fe20000410000 */
[----:B------:R-:W-:Y:S01]  /*4680*/  @P0 F2FP.PACK_AB R194, RZ, R141 ;  /* 0x0000008dffc2023e */ /* 0x000fe200000000ff */
[-C--:B------:R-:W-:Y:S01]  /*4690*/  FMUL.FTZ R140, R140, R0.reuse ;  /* 0x000000008c8c7220 */ /* 0x080fe20000410000 */
[----:B------:R-:W-:Y:S01]  /*46a0*/  @P0 F2FP.PACK_AB R211, RZ, R191 ;  /* 0x000000bfffd3023e */ /* 0x000fe200000000ff */
[----:B------:R-:W-:Y:S01]  /*46b0*/  FMUL.FTZ R192, R190, R0 ;  /* 0x00000000bec07220 */ /* 0x000fe20000410000 */
[----:B------:R-:W-:Y:S01]  /*46c0*/  @P0 F2FP.PACK_AB R196, RZ, R190 ;  /* 0x000000beffc4023e */ /* 0x000fe200000000ff */
[----:B------:R-:W-:Y:S01]  /*46d0*/  FMUL.FTZ R141, R191, R0 ;  /* 0x00000000bf8d7220 */ /* 0x000fe20000410000 */
[----:B------:R-:W-:Y:S01]  /*46e0*/  @P0 PRMT R128, R194, 0x7610, R128 ;  /* 0x00007610c2800816 */ /* 0x000fe20000000080 */
[----:B------:R-:W-:Y:S01]  /*46f0*/  FMUL.FTZ R191, R140, c[0x0][0x1e8] ;  /* 0x00007a008cbf7a20 */ /* 0x000fe20000410000 */
[----:B------:R-:W-:Y:S01]  /*4700*/  @P0 PRMT R130, R205, 0x7610, R130 ;  /* 0x00007610cd820816 */ /* 0x000fe20000000082 */
[----:B------:R-:W-:Y:S01]  /*4710*/  FMUL.FTZ R192, R192, c[0x0][0x1e8] ;  /* 0x00007a00c0c07a20 */ /* 0x000fe20000410000 */
[----:B------:R-:W-:Y:S01]  /*4720*/  @P0 PRMT R131, R211, 0x7610, R131 ;  /* 0x00007610d3830816 */ /* 0x000fe20000000083 */
[----:B------:R-:W-:Y:S01]  /*4730*/  FMUL.FTZ R190, R141, c[0x0][0x1e8] ;  /* 0x00007a008dbe7a20 */ /* 0x000fe20000410000 */
[----:B------:R-:W-:Y:S01]  /*4740*/  IADD3 R194, R172, 0x180, RZ ;  /* 0x00000180acc27810 */ /* 0x000fe20007ffe0ff */
        /* <DEDUP_REMOVED lines=8> */
[----:B------:R-:W-:Y:S01]  /*47d0*/  FMUL.FTZ R141, R47, R193 ;  /* 0x000000c12f8d7220 */ /* 0x000fe20000410000 */
[----:B------:R-:W-:Y:S01]  /*47e0*/  FSEL R140, R140, RZ, P3 ;  /* 0x000000ff8c8c7208 */ /* 0x000fe20001800000 */
[-C--:B------:R-:W-:Y:S01]  /*47f0*/  FFMA.FTZ R164, R164, R185.reuse, R186 ;  /* 0x000000b9a4a47223 */ /* 0x080fe200000100ba */
[----:B------:R-:W-:Y:S01]  /*4800*/  FSEL R143, R143, RZ, P5 ;  /* 0x000000ff8f8f7208 */ /* 0x000fe20002800000 */
[----:B------:R-:W-:Y:S01]  /*4810*/  FADD.FTZ R161, R161, -R160 ;  /* 0x800000a0a1a17221 */ /* 0x000fe20000010000 */
[----:B------:R-:W-:Y:S01]  /*4820*/  FSEL R141, R141, RZ, P6 ;  /* 0x000000ff8d8d7208 */ /* 0x000fe20003000000 */
[-CC-:B------:R-:W-:Y:S01]  /*4830*/  FFMA.FTZ R166, R166, R185.reuse, R186.reuse ;  /* 0x000000b9a6a67223 */ /* 0x180fe200000100ba */
[----:B------:R-:W-:Y:S01]  /*4840*/  F2FP.PACK_AB R142, R140, R142 ;  /* 0x0000008e8c8e723e */ /* 0x000fe200000000ff */
[----:B------:R-:W-:Y:S01]  /*4850*/  FFMA.FTZ R175, R175, R185, R186 ;  /* 0x000000b9afaf7223 */ /* 0x000fe200000100ba */
[----:B------:R-:W-:Y:S01]  /*4860*/  F2FP.PACK_AB R140, R178, R180 ;  /* 0x000000b4b28c723e */ /* 0x000fe200000000ff */
[----:B------:R-:W-:Y:S01]  /*4870*/  @P0 IMAD.WIDE.U32 R178, R173, R238, c[0x0][0x258] ;  /* 0x00009600adb20625 */ /* 0x000fe200078e00ee */
[----:B------:R-:W-:Y:S01]  /*4880*/  F2FP.PACK_AB R143, R141, R143 ;  /* 0x0000008f8d8f723e */ /* 0x000fe200000000ff */
[----:B------:R-:W2:Y:S01]  /*4890*/  LDL.LU R211, [R1+0xc4] ;  /* 0x0000c40001d37983 */ /* 0x000ea20000300800 */
[----:B------:R-:W-:-:S02]  /*48a0*/  @P0 PRMT R131, R131, 0x5410, R195 ;  /* 0x0000541083830816 */ /* 0x000fc400000000c3 */
[----:B------:R-:W-:Y:S01]  /*48b0*/  F2FP.PACK_AB R141, R181, R203 ;  /* 0x000000cbb58d723e */ /* 0x000fe200000000ff */
[----:B------:R-:W-:Y:S01]  /*48c0*/  IMAD.WIDE.U32 R180, R194, R238, c[0x0][0x170] ;  /* 0x00005c00c2b47625 */ /* 0x000fe200078e00ee */
[----:B------:R-:W-:Y:S01]  /*48d0*/  MOV R173, RZ ;  /* 0x000000ff00ad7202 */ /* 0x000fe20000000f00 */
[----:B------:R-:W-:Y:S04]  /*48e0*/  @P0 STG.E.128 [R178.64], R128 ;  /* 0x00000080b2000986 */ /* 0x000fe8000c101d04 */
[----:B------:R0:W-:Y:S01]  /*48f0*/  STG.E.128 [R136.64], R140 ;  /* 0x0000008c88007986 */ /* 0x0001e2000c101d04 */
[--C-:B------:R-:W-:Y:S01]  /*4900*/  @P5 HADD2.F32 R160, -RZ, R139.reuse.H0_H0 ;  /* 0x2000008bffa05230 */ /* 0x100fe20000004100 */
[----:B------:R-:W-:Y:S02]  /*4910*/  FADD.FTZ R166, R167, -R166 ;  /* 0x800000a6a7a67221 */ /* 0x000fe40000010000 */
[----:B------:R-:W-:Y:S01]  /*4920*/  FADD.FTZ R175, R184, -R175 ;  /* 0x800000afb8af7221 */ /* 0x000fe20000010000 */
[----:B------:R-:W2:Y:S04]  /*4930*/  LDL.LU R205, [R1+0xc0] ;  /* 0x0000c00001cd7983 */ /* 0x000ea80000300800 */
[----:B0-----:R0:W2:Y:S01]  /*4940*/  LDG.E.128 R140, [R180.64] ;  /* 0x00000004b48c7981 */ /* 0x0010a2000c1e1d00 */
[----:B------:R-:W-:Y:S01]  /*4950*/  @P4 HADD2.F32 R137, -RZ, R138.H0_H0 ;  /* 0x2000008aff894230 */ /* 0x000fe20000004100 */
[----:B------:R-:W-:Y:S01]  /*4960*/  MOV R136, R176 ;  /* 0x000000b000887202 */ /* 0x000fe20000000f00 */
[----:B------:R-:W-:Y:S01]  /*4970*/  @P6 HADD2.F32 R139, -RZ, R139.H1_H1 ;  /* 0x3000008bff8b6230 */ /* 0x000fe20000004100 */
[----:B------:R-:W-:Y:S01]  /*4980*/  FMUL.FTZ R166, R2, R166 ;  /* 0x000000a602a67220 */ /* 0x000fe20000410000 */
[----:B------:R-:W-:Y:S01]  /*4990*/  @P1 HADD2.F32 R178, -RZ, R121.H0_H0 ;  /* 0x20000079ffb21230 */ /* 0x000fe20000004100 */
[----:B------:R-:W-:Y:S01]  /*49a0*/  @P4 FMUL.FTZ R173, R191, R137 ;  /* 0x00000089bfad4220 */ /* 0x000fe20000410000 */
[----:B------:R-:W-:Y:S01]  /*49b0*/  LOP3.LUT P4, RZ, R136, 0xff, RZ, 0xc0, !PT ;  /* 0x000000ff88ff7812 */ /* 0x000fe2000788c0ff */
[----:B------:R-:W-:Y:S01]  /*49c0*/  FMUL.FTZ R136, R2, R158 ;  /* 0x0000009e02887220 */ /* 0x000fe20000410000 */
[----:B------:R-:W-:Y:S01]  /*49d0*/  @P1 HADD2.F32 R167, -RZ, R122.H0_H0 ;  /* 0x2000007affa71230 */ /* 0x000fe20000004100 */
[----:B------:R-:W-:Y:S01]  /*49e0*/  FFMA.FTZ R137, R162, R185, R186 ;  /* 0x000000b9a2897223 */ /* 0x000fe200000100ba */
[----:B------:R-:W3:Y:S01]  /*49f0*/  LDL.LU R204, [R1+0xcc] ;  /* 0x0000cc0001cc7983 */ /* 0x000ee20000300800 */
[----:B------:R-:W-:Y:S01]  /*4a00*/  FADD.FTZ R158, R165, -R164 ;  /* 0x800000a4a59e7221 */ /* 0x000fe20000010000 */
[----:B------:R-:W-:Y:S01]  /*4a10*/  HFMA2.MMA R164, -RZ, RZ, 0, 0 ;  /* 0x00000000ffa47435 */ /* 0x000fe200000001ff */
[----:B------:R-:W-:Y:S01]  /*4a20*/  @P1 FADD.FTZ R136, R136, R159 ;  /* 0x0000009f88881221 */ /* 0x000fe20000010000 */
[----:B------:R-:W-:Y:S01]  /*4a30*/  @P3 HADD2.F32 R159, -RZ, R138.H1_H1 ;  /* 0x3000008aff9f3230 */ /* 0x000fe20000004100 */
[----:B------:R-:W-:Y:S01]  /*4a40*/  FADD.FTZ R137, R163, -R137 ;  /* 0x80000089a3897221 */ /* 0x000fe20000010000 */
[----:B------:R-:W-:Y:S01]  /*4a50*/  @P1 HADD2.F32 R165, -RZ, R120.H1_H1 ;  /* 0x30000078ffa51230 */ /* 0x000fe20000004100 */
[----:B------:R-:W-:Y:S01]  /*4a60*/  CS2R R162, SRZ ;  /* 0x0000000000a27805 */ /* 0x000fe2000001ff00 */
[----:B------:R-:W-:Y:S01]  /*4a70*/  FMUL.FTZ R138, R2, R161 ;  /* 0x000000a1028a7220 */ /* 0x000fe20000410000 */
[----:B------:R-:W-:Y:S01]  /*4a80*/  IADD3 R172, R172, 0x200, RZ ;  /* 0x00000200acac7810 */ /* 0x000fe20007ffe0ff */
[----:B------:R-:W-:Y:S01]  /*4a90*/  @P6 FMUL.FTZ R162, R193, R139 ;  /* 0x0000008bc1a26220 */ /* 0x000fe20000410000 */
[----:B------:R-:W-:Y:S01]  /*4aa0*/  LOP3.LUT P6, RZ, R176, 0xff00, RZ, 0xc0, !PT ;  /* 0x0000ff00b0ff7812 */ /* 0x000fe200078cc0ff */
[----:B------:R-:W-:Y:S01]  /*4ab0*/  @P3 FMUL.FTZ R164, R192, R159 ;  /* 0x0000009fc0a43220 */ /* 0x000fe20000410000 */
[----:B------:R-:W-:Y:S01]  /*4ac0*/  LOP3.LUT P3, RZ, R176, 0xff0000, RZ, 0xc0, !PT ;  /* 0x00ff0000b0ff7812 */ /* 0x000fe2000786c0ff */
[----:B------:R-:W-:Y:S01]  /*4ad0*/  FMUL.FTZ R159, R136, R0 ;  /* 0x00000000889f7220 */ /* 0x000fe20000410000 */
[----:B------:R-:W3:Y:S01]  /*4ae0*/  LDL.LU R203, [R1+0xc8] ;  /* 0x0000c80001cb7983 */ /* 0x000ee20000300800 */
[----:B------:R-:W-:-:S02]  /*4af0*/  FMUL.FTZ R139, R2, R158 ;  /* 0x0000009e028b7220 */ /* 0x000fc40000410000 */
[----:B------:R-:W-:Y:S01]  /*4b00*/  FMUL.FTZ R159, R159, c[0x0][0x1e8] ;  /* 0x00007a009f9f7a20 */ /* 0x000fe20000410000 */
[----:B------:R-:W3:Y:S01]  /*4b10*/  LDL.LU R197, [R1+0xd4] ;  /* 0x0000d40001c57983 */ /* 0x000ee20000300800 */
[----:B------:R-:W-:Y:S01]  /*4b20*/  @P1 FADD.FTZ R138, R138, R165 ;  /* 0x000000a58a8a1221 */ /* 0x000fe20000010000 */
[----:B------:R-:W-:Y:S01]  /*4b30*/  MOV R165, RZ ;  /* 0x000000ff00a57202 */ /* 0x000fe20000000f00 */
[----:B------:R-:W-:Y:S01]  /*4b40*/  @P5 FMUL.FTZ R163, R190, R160 ;  /* 0x000000a0bea35220 */ /* 0x000fe20000410000 */
[----:B------:R-:W-:Y:S01]  /*4b50*/  LOP3.LUT P5, RZ, R176, 0xff000000, RZ, 0xc0, !PT ;  /* 0xff000000b0ff7812 */ /* 0x000fe200078ac0ff */
[----:B------:R-:W-:Y:S01]  /*4b60*/  HFMA2.MMA R176, -RZ, RZ, 0, 0 ;  /* 0x00000000ffb07435 */ /* 0x000fe200000001ff */
[----:B------:R-:W-:Y:S01]  /*4b70*/  FMUL.FTZ R137, R2, R137 ;  /* 0x0000008902897220 */ /* 0x000fe20000410000 */
[----:B------:R-:W-:Y:S01]  /*4b80*/  @P1 HADD2.F32 R160, -RZ, R121.H1_H1 ;  /* 0x30000079ffa01230 */ /* 0x000fe20000004100 */
[----:B------:R-:W-:Y:S01]  /*4b90*/  FFMA.FTZ R190, R170, R185, R186 ;  /* 0x000000b9aabe7223 */ /* 0x000fe200000100ba */
[----:B------:R-:W3:Y:S01]  /*4ba0*/  LDL.LU R196, [R1+0xd0] ;  /* 0x0000d00001c47983 */ /* 0x000ee20000300800 */
[----:B------:R-:W-:-:S02]  /*4bb0*/  @P1 FADD.FTZ R137, R137, R178 ;  /* 0x000000b289891221 */ /* 0x000fc40000010000 */
[----:B------:R-:W-:Y:S01]  /*4bc0*/  @P1 FADD.FTZ R139, R139, R160 ;  /* 0x000000a08b8b1221 */ /* 0x000fe20000010000 */
[----:B------:R-:W-:Y:S01]  /*4bd0*/  CS2R R178, SRZ ;  /* 0x0000000000b27805 */ /* 0x000fe2000001ff00 */
[-C--:B------:R-:W-:Y:S01]  /*4be0*/  FMUL.FTZ R161, R137, R0.reuse ;  /* 0x0000000089a17220 */ /* 0x080fe20000410000 */
[----:B0-----:R-:W-:Y:S01]  /*4bf0*/  @P0 F2FP.PACK_AB R181, RZ, R137 ;  /* 0x00000089ffb5023e */ /* 0x001fe200000000ff */
[----:B------:R-:W-:Y:S01]  /*4c00*/  FADD.FTZ R190, R171, -R190 ;  /* 0x800000beabbe7221 */ /* 0x000fe20000010000 */
[----:B------:R-:W-:Y:S01]  /*4c10*/  @P1 HADD2.F32 R171, -RZ, R123.H1_H1 ;  /* 0x3000007bffab1230 */ /* 0x000fe20000004100 */
[----:B------:R-:W-:Y:S01]  /*4c20*/  FMUL.FTZ R161, R161, c[0x0][0x1e8] ;  /* 0x00007a00a1a17a20 */ /* 0x000fe20000410000 */
[----:B------:R-:W-:Y:S01]  /*4c30*/  @P0 PRMT R129, R181, 0x7610, R129 ;  /* 0x00007610b5810816 */ /* 0x000fe20000000081 */
[----:B------:R-:W-:Y:S01]  /*4c40*/  FMUL.FTZ R160, R139, R0 ;  /* 0x000000008ba07220 */ /* 0x000fe20000410000 */
[----:B------:R-:W3:Y:S01]  /*4c50*/  LDL.LU R195, [R1+0xdc] ;  /* 0x0000dc0001c37983 */ /* 0x000ee20000300800 */
[----:B------:R-:W-:-:S02]  /*4c60*/  FMUL.FTZ R190, R2, R190 ;  /* 0x000000be02be7220 */ /* 0x000fc40000410000 */
[----:B------:R-:W-:Y:S01]  /*4c70*/  FMUL.FTZ R170, R2, R175 ;  /* 0x000000af02aa7220 */ /* 0x000fe20000410000 */
[----:B------:R-:W-:Y:S01]  /*4c80*/  @P0 F2FP.PACK_AB R175, RZ, R136 ;  /* 0x00000088ffaf023e */ /* 0x000fe200000000ff */
[----:B------:R-:W-:Y:S02]  /*4c90*/  @P1 FADD.FTZ R166, R166, R167 ;  /* 0x000000a7a6a61221 */ /* 0x000fe40000010000 */
[----:B------:R-:W-:Y:S01]  /*4ca0*/  FMUL.FTZ R160, R160, c[0x0][0x1e8] ;  /* 0x00007a00a0a07a20 */ /* 0x000fe20000410000 */
[----:B------:R-:W-:Y:S01]  /*4cb0*/  @P0 PRMT R128, R175, 0x7610, R128 ;  /* 0x00007610af800816 */ /* 0x000fe20000000080 */
[----:B------:R-:W-:Y:S01]  /*4cc0*/  @P1 FADD.FTZ R170, R170, R171 ;  /* 0x000000abaaaa1221 */ /* 0x000fe20000010000 */
[----:B------:R-:W-:Y:S01]  /*4cd0*/  @P0 F2FP.PACK_AB R184, RZ, R166 ;  /* 0x000000a6ffb8023e */ /* 0x000fe200000000ff */
[----:B------:R-:W-:Y:S01]  /*4ce0*/  FMUL.FTZ R166, R166, R0 ;  /* 0x00000000a6a67220 */ /* 0x000fe20000410000 */
[----:B------:R-:W-:Y:S02]  /*4cf0*/  @P0 F2FP.PACK_AB R171, RZ, R138 ;  /* 0x0000008affab023e */ /* 0x000fe400000000ff */
[----:B------:R-:W-:Y:S01]  /*4d00*/  @P0 PRMT R130, R184, 0x7610, R130 ;  /* 0x00007610b8820816 */ /* 0x000fe20000000082 */
[----:B------:R-:W-:Y:S01]  /*4d10*/  FMUL.FTZ R166, R166, c[0x0][0x1e8] ;  /* 0x00007a00a6a67a20 */ /* 0x000fe20000410000 */
[----:B------:R-:W-:Y:S01]  /*4d20*/  @P0 PRMT R128, R128, 0x5410, R171 ;  /* 0x0000541080800816 */ /* 0x000fe200000000ab */
[----:B------:R-:W-:-:S02]  /*4d30*/  FFMA.FTZ R144, R144, R185, R186 ;  /* 0x000000b990907223 */ /* 0x000fc400000100ba */
[-CC-:B------:R-:W-:Y:S02]  /*4d40*/  FFMA.FTZ R134, R134, R185.reuse, R186.reuse ;  /* 0x000000b986867223 */ /* 0x180fe400000100ba */
[-CC-:B------:R-:W-:Y:S02]  /*4d50*/  FFMA.FTZ R146, R146, R185.reuse, R186.reuse ;  /* 0x000000b992927223 */ /* 0x180fe400000100ba */
[-CC-:B------:R-:W-:Y:S02]  /*4d60*/  FFMA.FTZ R135, R135, R185.reuse, R186.reuse ;  /* 0x000000b987877223 */ /* 0x180fe400000100ba */
        /* <DEDUP_REMOVED lines=8> */
[----:B------:R-:W-:-:S02]  /*4df0*/  FADD.FTZ R148, R154, -R148 ;  /* 0x800000949a947221 */ /* 0x000fc40000010000 */
[----:B------:R-:W-:Y:S02]  /*4e00*/  FADD.FTZ R147, R151, -R147 ;  /* 0x8000009397937221 */ /* 0x000fe40000010000 */
[----:B------:R-:W-:Y:S02]  /*4e10*/  FADD.FTZ R133, R150, -R133 ;  /* 0x8000008596857221 */ /* 0x000fe40000010000 */
[----:B------:R-:W-:Y:S02]  /*4e20*/  FADD.FTZ R132, R149, -R132 ;  /* 0x8000008495847221 */ /* 0x000fe40000010000 */
[C---:B------:R-:W-:Y:S02]  /*4e30*/  FMUL.FTZ R144, R2.reuse, R144 ;  /* 0x0000009002907220 */ /* 0x040fe40000410000 */
[C---:B------:R-:W-:Y:S02]  /*4e40*/  FMUL.FTZ R134, R2.reuse, R134 ;  /* 0x0000008602867220 */ /* 0x040fe40000410000 */
[----:B------:R-:W-:-:S02]  /*4e50*/  FMUL.FTZ R146, R2, R146 ;  /* 0x0000009202927220 */ /* 0x000fc40000410000 */
[C---:B------:R-:W-:Y:S02]  /*4e60*/  FMUL.FTZ R135, R2.reuse, R135 ;  /* 0x0000008702877220 */ /* 0x040fe40000410000 */
[C---:B------:R-:W-:Y:S02]  /*4e70*/  FMUL.FTZ R148, R2.reuse, R148 ;  /* 0x0000009402947220 */ /* 0x040fe40000410000 */
[C---:B------:R-:W-:Y:S02]  /*4e80*/  FMUL.FTZ R147, R2.reuse, R147 ;  /* 0x0000009302937220 */ /* 0x040fe40000410000 */
[C---:B------:R-:W-:Y:S02]  /*4e90*/  FMUL.FTZ R133, R2.reuse, R133 ;  /* 0x0000008502857220 */ /* 0x040fe40000410000 */
[----:B------:R-:W-:Y:S01]  /*4ea0*/  FMUL.FTZ R132, R2, R132 ;  /* 0x0000008402847220 */ /* 0x000fe20000410000 */
[----:B------:R-:W-:-:S05]  /*4eb0*/  @P1 HADD2.F32 R145, -RZ, R126.H0_H0 ;  /* 0x2000007eff911230 */ /* 0x000fca0000004100 */
[----:B------:R-:W-:Y:S01]  /*4ec0*/  @P1 FADD.FTZ R148, R148, R145 ;  /* 0x0000009194941221 */ /* 0x000fe20000010000 */
[----:B------:R-:W-:-:S05]  /*4ed0*/  @P1 HADD2.F32 R149, -RZ, R126.H1_H1 ;  /* 0x3000007eff951230 */ /* 0x000fca0000004100 */
[----:B------:R-:W-:Y:S01]  /*4ee0*/  @P1 FADD.FTZ R147, R147, R149 ;  /* 0x0000009593931221 */ /* 0x000fe20000010000 */
[----:B------:R-:W-:Y:S01]  /*4ef0*/  @P1 HADD2.F32 R149, -RZ, R127.H0_H0 ;  /* 0x2000007fff951230 */ /* 0x000fe20000004100 */
[----:B------:R-:W-:-:S04]  /*4f00*/  @P0 F2FP.PACK_AB R151, RZ, R148 ;  /* 0x00000094ff97023e */ /* 0x000fc800000000ff */
[----:B------:R-:W-:Y:S01]  /*4f10*/  @P1 FADD.FTZ R133, R133, R149 ;  /* 0x0000009585851221 */ /* 0x000fe20000010000 */
[----:B------:R-:W-:-:S04]  /*4f20*/  @P0 F2FP.PACK_AB R154, RZ, R147 ;  /* 0x00000093ff9a023e */ /* 0x000fc800000000ff */
[----:B------:R-:W-:Y:S01]  /*4f30*/  @P0 F2FP.PACK_AB R155, RZ, R133 ;  /* 0x00000085ff9b023e */ /* 0x000fe200000000ff */
[--C-:B--2---:R-:W-:Y:S02]  /*4f40*/  @P4 HADD2.F32 R158, -RZ, R140.reuse.H0_H0 ;  /* 0x2000008cff9e4230 */ /* 0x104fe40000004100 */
[----:B------:R-:W-:Y:S02]  /*4f50*/  @P6 HADD2.F32 R180, -RZ, R140.H1_H1 ;  /* 0x3000008cffb46230 */ /* 0x000fe40000004100 */
[--C-:B------:R-:W-:Y:S01]  /*4f60*/  @P3 HADD2.F32 R140, -RZ, R141.reuse.H0_H0 ;  /* 0x2000008dff8c3230 */ /* 0x100fe20000004100 */
[----:B------:R-:W-:Y:S01]  /*4f70*/  @P4 FMUL.FTZ R165, R159, R158 ;  /* 0x0000009e9fa54220 */ /* 0x000fe20000410000 */
[----:B------:R-:W-:Y:S01]  /*4f80*/  @P5 HADD2.F32 R141, -RZ, R141.H1_H1 ;  /* 0x3000008dff8d5230 */ /* 0x000fe20000004100 */
[----:B------:R-:W-:Y:S02]  /*4f90*/  FMUL.FTZ R158, R138, R0 ;  /* 0x000000008a9e7220 */ /* 0x000fe40000410000 */
[----:B------:R-:W-:-:S02]  /*4fa0*/  FMUL.FTZ R159, R40, R159 ;  /* 0x0000009f289f7220 */ /* 0x000fc40000410000 */
[----:B------:R-:W-:Y:S02]  /*4fb0*/  FMUL.FTZ R158, R158, c[0x0][0x1e8] ;  /* 0x00007a009e9e7a20 */ /* 0x000fe40000410000 */
[----:B------:R-:W-:Y:S02]  /*4fc0*/  @P3 FMUL.FTZ R178, R161, R140 ;  /* 0x0000008ca1b23220 */ /* 0x000fe40000410000 */
[----:B------:R-:W-:Y:S02]  /*4fd0*/  @P6 FMUL.FTZ R176, R158, R180 ;  /* 0x000000b49eb06220 */ /* 0x000fe40000410000 */
[----:B------:R-:W-:Y:S01]  /*4fe0*/  FFMA.FTZ R180, R168, R185, R186 ;  /* 0x000000b9a8b47223 */ /* 0x000fe200000100ba */
[----:B------:R-:W-:Y:S01]  /*4ff0*/  @P1 HADD2.F32 R168, -RZ, R122.H1_H1 ;  /* 0x3000007affa81230 */ /* 0x000fe20000004100 */
[----:B------:R-:W-:Y:S01]  /*5000*/  FMUL.FTZ R140, R41, R158 ;  /* 0x0000009e298c7220 */ /* 0x000fe20000410000 */
[----:B------:R-:W-:Y:S01]  /*5010*/  FSEL R158, R159, RZ, P4 ;  /* 0x000000ff9f9e7208 */ /* 0x000fe20002000000 */
[----:B------:R-:W-:Y:S01]  /*5020*/  FADD.FTZ R180, R169, -R180 ;  /* 0x800000b4a9b47221 */ /* 0x000fe20000010000 */
[----:B------:R-:W-:Y:S01]  /*5030*/  @P1 HADD2.F32 R169, -RZ, R123.H0_H0 ;  /* 0x2000007bffa91230 */ /* 0x000fe20000004100 */
[----:B------:R-:W-:Y:S01]  /*5040*/  @P5 FMUL.FTZ R179, R160, R141 ;  /* 0x0000008da0b35220 */ /* 0x000fe20000410000 */
[----:B------:R-:W-:Y:S01]  /*5050*/  FSEL R159, R140, RZ, P6 ;  /* 0x000000ff8c9f7208 */ /* 0x000fe20003000000 */
[----:B------:R-:W-:Y:S01]  /*5060*/  FMUL.FTZ R180, R2, R180 ;  /* 0x000000b402b47220 */ /* 0x000fe20000410000 */
[----:B------:R-:W-:Y:S01]  /*5070*/  LEA R140, P6, R194, c[0x0][0x248], 0x4 ;  /* 0x00009200c28c7a11 */ /* 0x000fe200078c20ff */
[----:B------:R-:W-:Y:S01]  /*5080*/  @P1 FADD.FTZ R190, R190, R169 ;  /* 0x000000a9bebe1221 */ /* 0x000fe20000010000 */
[C---:B------:R-:W-:Y:S01]  /*5090*/  LOP3.LUT P4, RZ, R177.reuse, 0xff, RZ, 0xc0, !PT ;  /* 0x000000ffb1ff7812 */ /* 0x040fe2000788c0ff */
[----:B------:R-:W-:Y:S01]  /*50a0*/  @P1 FADD.FTZ R180, R180, R168 ;  /* 0x000000a8b4b41221 */ /* 0x000fe20000010000 */
[----:B------:R-:W-:Y:S01]  /*50b0*/  LEA.HI.X R141, R194, c[0x0][0x24c], RZ, 0x4, P6 ;  /* 0x00009300c28d7a11 */ /* 0x000fe200030f24ff */
[----:B------:R-:W-:Y:S01]  /*50c0*/  FMUL.FTZ R161, R42, R161 ;  /* 0x000000a12aa17220 */ /* 0x000fe20000410000 */
[----:B------:R-:W-:Y:S01]  /*50d0*/  LOP3.LUT P6, RZ, R177, 0xff000000, RZ, 0xc0, !PT ;  /* 0xff000000b1ff7812 */ /* 0x000fe200078cc0ff */
[----:B------:R-:W-:Y:S01]  /*50e0*/  FMUL.FTZ R169, R180, R0 ;  /* 0x00000000b4a97220 */ /* 0x000fe20000410000 */
[----:B------:R-:W-:Y:S01]  /*50f0*/  @P0 F2FP.PACK_AB R180, RZ, R180 ;  /* 0x000000b4ffb4023e */ /* 0x000fe200000000ff */
[----:B------:R-:W-:Y:S01]  /*5100*/  FMUL.FTZ R160, R43, R160 ;  /* 0x000000a02ba07220 */ /* 0x000fe20000410000 */
[----:B------:R-:W-:Y:S01]  /*5110*/  FSEL R161, R161, RZ, P3 ;  /* 0x000000ffa1a17208 */ /* 0x000fe20001800000 */
[-C--:B------:R-:W-:Y:S01]  /*5120*/  FMUL.FTZ R167, R190, R0.reuse ;  /* 0x00000000bea77220 */ /* 0x080fe20000410000 */
[----:B------:R-:W-:Y:S01]  /*5130*/  LOP3.LUT P3, RZ, R177, 0xff00, RZ, 0xc0, !PT ;  /* 0x0000ff00b1ff7812 */ /* 0x000fe2000786c0ff */
[----:B------:R-:W-:Y:S01]  /*5140*/  FMUL.FTZ R168, R170, R0 ;  /* 0x00000000aaa87220 */ /* 0x000fe20000410000 */
[----:B------:R-:W-:Y:S01]  /*5150*/  FSEL R160, R160, RZ, P5 ;  /* 0x000000ffa0a07208 */ /* 0x000fe20002800000 */
[----:B------:R-:W-:Y:S01]  /*5160*/  FMUL.FTZ R169, R169, c[0x0][0x1e8] ;  /* 0x00007a00a9a97a20 */ /* 0x000fe20000410000 */
[----:B------:R-:W-:Y:S01]  /*5170*/  LOP3.LUT P5, RZ, R177, 0xff0000, RZ, 0xc0, !PT ;  /* 0x00ff0000b1ff7812 */ /* 0x000fe200078ac0ff */
[----:B------:R-:W-:Y:S01]  /*5180*/  FMUL.FTZ R167, R167, c[0x0][0x1e8] ;  /* 0x00007a00a7a77a20 */ /* 0x000fe20000410000 */
[----:B------:R-:W-:Y:S01]  /*5190*/  @P0 F2FP.PACK_AB R177, RZ, R139 ;  /* 0x0000008bffb1023e */ /* 0x000fe200000000ff */
[----:B------:R-:W-:Y:S01]  /*51a0*/  FMUL.FTZ R168, R168, c[0x0][0x1e8] ;  /* 0x00007a00a8a87a20 */ /* 0x000fe20000410000 */
[----:B------:R-:W-:Y:S01]  /*51b0*/  @P0 F2FP.PACK_AB R190, RZ, R190 ;  /* 0x000000beffbe023e */ /* 0x000fe200000000ff */
[----:B------:R-:W-:Y:S01]  /*51c0*/  FMUL.FTZ R138, R36, R166 ;  /* 0x000000a6248a7220 */ /* 0x000fe20000410000 */
[----:B------:R-:W-:Y:S01]  /*51d0*/  @P0 F2FP.PACK_AB R170, RZ, R170 ;  /* 0x000000aaffaa023e */ /* 0x000fe200000000ff */
[----:B------:R-:W-:Y:S01]  /*51e0*/  FMUL.FTZ R136, R37, R169 ;  /* 0x000000a925887220 */ /* 0x000fe20000410000 */
[----:B------:R-:W-:Y:S01]  /*51f0*/  @P0 PRMT R131, R190, 0x7610, R131 ;  /* 0x00007610be830816 */ /* 0x000fe20000000083 */
[----:B------:R-:W-:Y:S01]  /*5200*/  FMUL.FTZ R139, R38, R167 ;  /* 0x000000a7268b7220 */ /* 0x000fe20000410000 */
[----:B------:R-:W-:Y:S01]  /*5210*/  FSEL R138, R138, RZ, P4 ;  /* 0x000000ff8a8a7208 */ /* 0x000fe20002000000 */
[----:B------:R-:W-:Y:S01]  /*5220*/  FMUL.FTZ R137, R39, R168 ;  /* 0x000000a827897220 */ /* 0x000fe20000410000 */
[----:B------:R-:W-:Y:S01]  /*5230*/  FSEL R136, R136, RZ, P3 ;  /* 0x000000ff88887208 */ /* 0x000fe20001800000 */
[----:B------:R-:W2:Y:S01]  /*5240*/  LDL.LU R194, [R1+0xd8] ;  /* 0x0000d80001c27983 */ /* 0x000ea20000300800 */
[----:B------:R-:W-:-:S02]  /*5250*/  FSEL R139, R139, RZ, P5 ;  /* 0x000000ff8b8b7208 */ /* 0x000fc40002800000 */
[----:B------:R-:W-:Y:S01]  /*5260*/  FSEL R137, R137, RZ, P6 ;  /* 0x000000ff89897208 */ /* 0x000fe20003000000 */
[----:B------:R-:W-:Y:S01]  /*5270*/  @P1 HADD2.F32 R2, -RZ, R124.H1_H1 ;  /* 0x3000007cff021230 */ /* 0x000fe20000004100 */
[----:B------:R-:W-:Y:S01]  /*5280*/  F2FP.PACK_AB R138, R136, R138 ;  /* 0x0000008a888a723e */ /* 0x000fe200000000ff */
[----:B------:R-:W2:Y:S01]  /*5290*/  LDL.LU R193, [R1+0xe4] ;  /* 0x0000e40001c17983 */ /* 0x000ea20000300800 */
[----:B------:R-:W-:Y:S01]  /*52a0*/  F2FP.PACK_AB R136, R159, R158 ;  /* 0x0000009e9f88723e */ /* 0x000fe200000000ff */
[----:B------:R-:W-:Y:S01]  /*52b0*/  @P0 IMAD.WIDE.U32 R158, R27, R238, c[0x0][0x258] ;  /* 0x000096001b9e0625 */ /* 0x000fe200078e00ee */
[----:B------:R-:W-:Y:S01]  /*52c0*/  F2FP.PACK_AB R139, R137, R139 ;  /* 0x0000008b898b723e */ /* 0x000fe200000000ff */
[----:B------:R-:W2:Y:S01]  /*52d0*/  LDL.LU R192, [R1+0xe0] ;  /* 0x0000e00001c07983 */ /* 0x000ea20000300800 */
[----:B------:R-:W-:Y:S02]  /*52e0*/  @P0 PRMT R129, R129, 0x5410, R177 ;  /* 0x0000541081810816 */ /* 0x000fe400000000b1 */
[----:B------:R-:W-:Y:S01]  /*52f0*/  @P0 PRMT R130, R130, 0x5410, R180 ;  /* 0x0000541082820816 */ /* 0x000fe200000000b4 */
[----:B------:R-:W2:Y:S01]  /*5300*/  LDL.LU R191, [R1+0xec] ;  /* 0x0000ec0001bf7983 */ /* 0x000ea20000300800 */
[----:B------:R-:W-:-:S02]  /*5310*/  @P0 PRMT R131, R131, 0x5410, R170 ;  /* 0x0000541083830816 */ /* 0x000fc400000000aa */
[----:B------:R-:W-:Y:S01]  /*5320*/  F2FP.PACK_AB R137, R160, R161 ;  /* 0x000000a1a089723e */ /* 0x000fe200000000ff */
[----:B------:R-:W-:Y:S01]  /*5330*/  IMAD.WIDE.U32 R160, R172, R238, c[0x0][0x170] ;  /* 0x00005c00aca07625 */ /* 0x000fe200078e00ee */
[----:B------:R-:W-:Y:S01]  /*5340*/  MOV R27, RZ ;  /* 0x000000ff001b7202 */ /* 0x000fe20000000f00 */
[----:B------:R-:W-:Y:S04]  /*5350*/  @P0 STG.E.128 [R158.64], R128 ;  /* 0x000000809e000986 */ /* 0x000fe8000c101d04 */
[----:B------:R0:W-:Y:S01]  /*5360*/  STG.E.128 [R140.64], R136 ;  /* 0x000000888c007986 */ /* 0x0001e2000c101d04 */
[----:B------:R-:W-:-:S03]  /*5370*/  @P1 FADD.FTZ R134, R134, R2 ;  /* 0x0000000286861221 */ /* 0x000fc60000010000 */
[----:B------:R-:W2:Y:S01]  /*5380*/  LDL.LU R190, [R1+0xe8] ;  /* 0x0000e80001be7983 */ /* 0x000ea20000300800 */
[----:B0-----:R-:W-:Y:S01]  /*5390*/  @P4 HADD2.F32 R140, -RZ, R142.H0_H0 ;  /* 0x2000008eff8c4230 */ /* 0x001fe20000004100 */
[----:B------:R-:W-:Y:S02]  /*53a0*/  MOV R141, R152 ;  /* 0x00000098008d7202 */ /* 0x000fe40000000f00 */
[----:B------:R-:W2:Y:S02]  /*53b0*/  LDL.LU R186, [R1+0xf4] ;  /* 0x0000f40001ba7983 */ /* 0x000ea40000300800 */
[----:B------:R-:W-:Y:S01]  /*53c0*/  @P4 FMUL.FTZ R27, R166, R140 ;  /* 0x0000008ca61b4220 */ /* 0x000fe20000410000 */
[----:B------:R-:W-:Y:S01]  /*53d0*/  @P1 HADD2.F32 R140, -RZ, R124.H0_H0 ;  /* 0x2000007cff8c1230 */ /* 0x000fe20000004100 */
[----:B------:R-:W-:Y:S01]  /*53e0*/  LOP3.LUT P4, RZ, R141, 0xff, RZ, 0xc0, !PT ;  /* 0x000000ff8dff7812 */ /* 0x000fe2000788c0ff */
[--C-:B------:R-:W-:Y:S01]  /*53f0*/  @P1 HADD2.F32 R141, -RZ, R125.reuse.H1_H1 ;  /* 0x3000007dff8d1230 */ /* 0x100fe20000004100 */
[----:B------:R0:W2:Y:S01]  /*5400*/  LDG.E.128 R136, [R160.64] ;  /* 0x00000004a0887981 */ /* 0x0000a2000c1e1d00 */
[----:B------:R-:W-:Y:S01]  /*5410*/  @P3 HADD2.F32 R2, -RZ, R142.H1_H1 ;  /* 0x3000008eff023230 */ /* 0x000fe20000004100 */
[----:B------:R-:W-:Y:S01]  /*5420*/  @P1 FADD.FTZ R144, R144, R140 ;  /* 0x0000008c90901221 */ /* 0x000fe20000010000 */
[----:B------:R-:W-:Y:S01]  /*5430*/  @P1 HADD2.F32 R140, -RZ, R125.H0_H0 ;  /* 0x2000007dff8c1230 */ /* 0x000fe20000004100 */
[----:B------:R-:W-:Y:S01]  /*5440*/  @P1 FADD.FTZ R135, R135, R141 ;  /* 0x0000008d87871221 */ /* 0x000fe20000010000 */
[----:B------:R-:W2:Y:S01]  /*5450*/  LDL.LU R185, [R1+0xf0] ;  /* 0x0000f00001b97983 */ /* 0x000ea20000300800 */
[----:B------:R-:W-:Y:S01]  /*5460*/  HFMA2.MMA R141, -RZ, RZ, 0, 0 ;  /* 0x00000000ff8d7435 */ /* 0x000fe200000001ff */
[--C-:B------:R-:W-:Y:S01]  /*5470*/  @P6 HADD2.F32 R145, -RZ, R143.reuse.H1_H1 ;  /* 0x3000008fff916230 */ /* 0x100fe20000004100 */
[----:B------:R-:W-:Y:S01]  /*5480*/  @P1 FADD.FTZ R146, R146, R140 ;  /* 0x0000008c92921221 */ /* 0x000fe20000010000 */
[----:B------:R-:W2:Y:S01]  /*5490*/  LDL.LU R184, [R1+0xfc] ;  /* 0x0000fc0001b87983 */ /* 0x000ea20000300800 */
[----:B------:R-:W-:Y:S01]  /*54a0*/  @P5 HADD2.F32 R140, -RZ, R143.H0_H0 ;  /* 0x2000008fff8c5230 */ /* 0x000fe20000004100 */
[----:B------:R-:W-:Y:S01]  /*54b0*/  CS2R R142, SRZ ;  /* 0x00000000008e7805 */ /* 0x000fe2000001ff00 */
[----:B------:R-:W-:Y:S01]  /*54c0*/  @P6 FMUL.FTZ R141, R168, R145 ;  /* 0x00000091a88d6220 */ /* 0x000fe20000410000 */
[----:B------:R-:W2:Y:S01]  /*54d0*/  LDL.LU R181, [R1+0xf8] ;  /* 0x0000f80001b57983 */ /* 0x000ea20000300800 */
[----:B------:R-:W-:Y:S01]  /*54e0*/  @P3 FMUL.FTZ R143, R169, R2 ;  /* 0x00000002a98f3220 */ /* 0x000fe20000410000 */
[----:B------:R-:W-:Y:S01]  /*54f0*/  @P0 PRMT R130, R151, 0x7610, R130 ;  /* 0x0000761097820816 */ /* 0x000fe20000000082 */
[----:B------:R-:W-:Y:S01]  /*5500*/  @P5 FMUL.FTZ R142, R167, R140 ;  /* 0x0000008ca78e5220 */ /* 0x000fe20000410000 */
[----:B------:R-:W2:Y:S01]  /*5510*/  LDL.LU R180, [R1+0x104] ;  /* 0x0001040001b47983 */ /* 0x000ea20000300800 */
[----:B------:R-:W-:Y:S01]  /*5520*/  @P0 PRMT R131, R155, 0x7610, R131 ;  /* 0x000076109b830816 */ /* 0x000fe20000000083 */
[----:B------:R-:W-:Y:S01]  /*5530*/  @P1 HADD2.F32 R150, -RZ, R127.H1_H1 ;  /* 0x3000007fff961230 */ /* 0x000fe20000004100 */
[----:B------:R-:W-:Y:S01]  /*5540*/  @P0 PRMT R130, R130, 0x5410, R154 ;  /* 0x0000541082820816 */ /* 0x000fe2000000009a */
[----:B------:R-:W2:Y:S01]  /*5550*/  LDL.LU R177, [R1+0x100] ;  /* 0x0001000001b17983 */ /* 0x000ea20000300800 */
[----:B------:R-:W-:-:S02]  /*5560*/  @P0 F2FP.PACK_AB R149, RZ, R146 ;  /* 0x00000092ff95023e */ /* 0x000fc400000000ff */
[----:B------:R-:W-:Y:S01]  /*5570*/  @P1 FADD.FTZ R132, R132, R150 ;  /* 0x0000009684841221 */ /* 0x000fe20000010000 */
[----:B------:R-:W2:Y:S01]  /*5580*/  LDL.LU R171, [R1+0x10c] ;  /* 0x00010c0001ab7983 */ /* 0x000ea20000300800 */
[----:B------:R-:W-:Y:S02]  /*5590*/  LOP3.LUT P1, RZ, R152, 0xff00, RZ, 0xc0, !PT ;  /* 0x0000ff0098ff7812 */ /* 0x000fe4000782c0ff */
[----:B------:R-:W-:Y:S01]  /*55a0*/  @P0 F2FP.PACK_AB R2, RZ, R144 ;  /* 0x00000090ff02023e */ /* 0x000fe200000000ff */
[----:B------:R-:W2:Y:S01]  /*55b0*/  LDL.LU R170, [R1+0x108] ;  /* 0x0001080001aa7983 */ /* 0x000ea20000300800 */
[----:B------:R-:W-:Y:S02]  /*55c0*/  @P0 F2FP.PACK_AB R150, RZ, R135 ;  /* 0x00000087ff96023e */ /* 0x000fe400000000ff */
[----:B------:R-:W-:Y:S01]  /*55d0*/  @P0 PRMT R129, R149, 0x7610, R129 ;  /* 0x0000761095810816 */ /* 0x000fe20000000081 */
[----:B------:R-:W2:Y:S01]  /*55e0*/  LDL.LU R169, [R1+0x114] ;  /* 0x0001140001a97983 */ /* 0x000ea20000300800 */
[----:B------:R-:W-:Y:S01]  /*55f0*/  @P0 F2FP.PACK_AB R140, RZ, R134 ;  /* 0x00000086ff8c023e */ /* 0x000fe200000000ff */
[----:B------:R-:W-:Y:S01]  /*5600*/  FMUL.FTZ R149, R144, R0 ;  /* 0x0000000090957220 */ /* 0x000fe20000410000 */
[----:B------:R-:W-:Y:S01]  /*5610*/  @P0 F2FP.PACK_AB R145, RZ, R132 ;  /* 0x00000084ff91023e */ /* 0x000fe200000000ff */
[----:B------:R-:W2:Y:S01]  /*5620*/  LDL.LU R168, [R1+0x110] ;  /* 0x0001100001a87983 */ /* 0x000ea20000300800 */
[----:B------:R-:W-:Y:S01]  /*5630*/  @P0 PRMT R128, R2, 0x7610, R128 ;  /* 0x0000761002800816 */ /* 0x000fe20000000080 */
[----:B------:R-:W-:Y:S01]  /*5640*/  FMUL.FTZ R134, R134, R0 ;  /* 0x0000000086867220 */ /* 0x000fe20000410000 */
[----:B------:R-:W-:Y:S01]  /*5650*/  @P0 PRMT R129, R129, 0x5410, R150 ;  /* 0x0000541081810816 */ /* 0x000fe20000000096 */
[----:B------:R-:W2:Y:S01]  /*5660*/  LDL.LU R167, [R1+0x11c] ;  /* 0x00011c0001a77983 */ /* 0x000ea20000300800 */
[----:B------:R-:W-:Y:S01]  /*5670*/  HFMA2.MMA R144, -RZ, RZ, 0, 0 ;  /* 0x00000000ff907435 */ /* 0x000fe200000001ff */
[----:B------:R-:W-:Y:S01]  /*5680*/  @P0 PRMT R128, R128, 0x5410, R140 ;  /* 0x0000541080800816 */ /* 0x000fe2000000008c */
[----:B------:R-:W-:Y:S01]  /*5690*/  @P0 IMAD.WIDE.U32 R2, R3, R238, c[0x0][0x258] ;  /* 0x0000960003020625 */ /* 0x000fe200078e00ee */
[----:B------:R-:W2:Y:S01]  /*56a0*/  LDL.LU R166, [R1+0x118] ;  /* 0x0001180001a67983 */ /* 0x000ea20000300800 */
[----:B------:R-:W-:-:S02]  /*56b0*/  @P0 PRMT R131, R131, 0x5410, R145 ;  /* 0x0000541083830816 */ /* 0x000fc40000000091 */
[----:B------:R-:W-:Y:S01]  /*56c0*/  FMUL.FTZ R134, R134, c[0x0][0x1e8] ;  /* 0x00007a0086867a20 */ /* 0x000fe20000410000 */
[----:B0-----:R-:W2:Y:S01]  /*56d0*/  LDL.LU R161, [R1+0x124] ;  /* 0x0001240001a17983 */ /* 0x001ea20000300800 */
[----:B------:R-:W-:Y:S01]  /*56e0*/  FADD.FTZ R223, R187, R223 ;  /* 0x000000dfbbdf7221 */ /* 0x000fe20000010000 */
[----:B------:R-:W-:Y:S02]  /*56f0*/  MOV R140, RZ ;  /* 0x000000ff008c7202 */ /* 0x000fe40000000f00 */
[----:B------:R-:W2:Y:S04]  /*5700*/  LDL.LU R160, [R1+0x120] ;  /* 0x0001200001a07983 */ /* 0x000ea80000300800 */
[----:B------:R-:W2:Y:S04]  /*5710*/  LDL.LU R159, [R1+0x12c] ;  /* 0x00012c00019f7983 */ /* 0x000ea80000300800 */
[----:B------:R-:W2:Y:S04]  /*5720*/  LDL.LU R158, [R1+0x128] ;  /* 0x00012800019e7983 */ /* 0x000ea80000300800 */
[----:B------:R-:W2:Y:S04]  /*5730*/  LDL.LU R157, [R1+0x134] ;  /* 0x00013400019d7983 */ /* 0x000ea80000300800 */
[----:B------:R-:W2:Y:S04]  /*5740*/  LDL.LU R156, [R1+0x130] ;  /* 0x00013000019c7983 */ /* 0x000ea80000300800 */
[----:B------:R-:W2:Y:S04]  /*5750*/  LDL.LU R155, [R1+0x13c] ;  /* 0x00013c00019b7983 */ /* 0x000ea80000300800 */
[----:B------:R-:W2:Y:S01]  /*5760*/  LDL.LU R154, [R1+0x138] ;  /* 0x00013800019a7983 */ /* 0x000ea20000300800 */
[----:B------:R-:W-:-:S02]  /*5770*/  FMUL.FTZ R149, R149, c[0x0][0x1e8] ;  /* 0x00007a0095957a20 */ /* 0x000fc40000410000 */
[----:B---3--:R-:W-:Y:S02]  /*5780*/  FADD.FTZ R222, R188, R222 ;  /* 0x000000debcde7221 */ /* 0x008fe40000010000 */
[----:B------:R-:W-:Y:S02]  /*5790*/  FADD.FTZ R221, R182, R221 ;  /* 0x000000ddb6dd7221 */ /* 0x000fe40000010000 */
[----:B------:R-:W-:Y:S01]  /*57a0*/  FADD.FTZ R216, R189, R216 ;  /* 0x000000d8bdd87221 */ /* 0x000fe20000010000 */
[----:B------:R0:W-:Y:S01]  /*57b0*/  @P0 STG.E.128 [R2.64], R128 ;  /* 0x0000008002000986 */ /* 0x0001e2000c101d04 */
[-C--:B------:R-:W-:Y:S02]  /*57c0*/  FMUL.FTZ R146, R146, R0.reuse ;  /* 0x0000000092927220 */ /* 0x080fe40000410000 */
[-C--:B------:R-:W-:Y:S01]  /*57d0*/  FMUL.FTZ R135, R135, R0.reuse ;  /* 0x0000000087877220 */ /* 0x080fe20000410000 */
[----:B------:R1:W-:Y:S01]  /*57e0*/  STL [R1+0xa4], R223 ;  /* 0x0000a4df01007387 */ /* 0x0003e20000100800 */
[----:B------:R-:W-:Y:S01]  /*57f0*/  FADD.FTZ R215, R183, R215 ;  /* 0x000000d7b7d77221 */ /* 0x000fe20000010000 */
[----:B------:R-:W-:Y:S01]  /*5800*/  LOP3.LUT P0, RZ, R152, 0xff0000, RZ, 0xc0, !PT ;  /* 0x00ff000098ff7812 */ /* 0x000fe2000780c0ff */
[----:B----4-:R-:W-:Y:S01]  /*5810*/  FADD.FTZ R214, R206, R214 ;  /* 0x000000d6ced67221 */ /* 0x010fe20000010000 */
[----:B------:R1:W-:Y:S01]  /*5820*/  STL [R1+0xa0], R222 ;  /* 0x0000a0de01007387 */ /* 0x0003e20000100800 */
[----:B------:R-:W-:-:S02]  /*5830*/  FMUL.FTZ R147, R147, R0 ;  /* 0x0000000093937220 */ /* 0x000fc40000410000 */
[----:B------:R-:W-:Y:S01]  /*5840*/  FADD.FTZ R213, R207, R213 ;  /* 0x000000d5cfd57221 */ /* 0x000fe20000010000 */
[----:B------:R1:W-:Y:S01]  /*5850*/  STL [R1+0xac], R221 ;  /* 0x0000acdd01007387 */ /* 0x0003e20000100800 */
[-C--:B------:R-:W-:Y:S02]  /*5860*/  FMUL.FTZ R133, R133, R0.reuse ;  /* 0x0000000085857220 */ /* 0x080fe40000410000 */
[----:B------:R-:W-:Y:S01]  /*5870*/  FADD.FTZ R212, R208, R212 ;  /* 0x000000d4d0d47221 */ /* 0x000fe20000010000 */
[----:B------:R1:W-:Y:S01]  /*5880*/  STL [R1+0xa8], R216 ;  /* 0x0000a8d801007387 */ /* 0x0003e20000100800 */
[-C--:B------:R-:W-:Y:S02]  /*5890*/  FMUL.FTZ R148, R148, R0.reuse ;  /* 0x0000000094947220 */ /* 0x080fe40000410000 */
[----:B------:R-:W-:Y:S01]  /*58a0*/  FADD.FTZ R211, R217, R211 ;  /* 0x000000d3d9d37221 */ /* 0x000fe20000010000 */
[----:B------:R1:W-:Y:S01]  /*58b0*/  STL [R1+0xb4], R215 ;  /* 0x0000b4d701007387 */ /* 0x0003e20000100800 */
[----:B------:R-:W-:-:S02]  /*58c0*/  FMUL.FTZ R0, R132, R0 ;  /* 0x0000000084007220 */ /* 0x000fc40000410000 */
[----:B------:R-:W-:Y:S01]  /*58d0*/  FADD.FTZ R205, R219, R205 ;  /* 0x000000cddbcd7221 */ /* 0x000fe20000010000 */
[----:B------:R1:W-:Y:S01]  /*58e0*/  STL [R1+0xb0], R214 ;  /* 0x0000b0d601007387 */ /* 0x0003e20000100800 */
[----:B------:R-:W-:Y:S02]  /*58f0*/  FADD.FTZ R204, R218, R204 ;  /* 0x000000ccdacc7221 */ /* 0x000fe40000010000 */
[----:B------:R-:W-:Y:S01]  /*5900*/  FMUL.FTZ R145, R33, R134 ;  /* 0x0000008621917220 */ /* 0x000fe20000410000 */
[----:B------:R1:W-:Y:S01]  /*5910*/  STL [R1+0xbc], R213 ;  /* 0x0000bcd501007387 */ /* 0x0003e20000100800 */
[----:B------:R-:W-:Y:S01]  /*5920*/  FADD.FTZ R203, R220, R203 ;  /* 0x000000cbdccb7221 */ /* 0x000fe20000010000 */
[----:B------:R-:W-:Y:S01]  /*5930*/  LOP3.LUT P5, RZ, R152, 0xff000000, RZ, 0xc0, !PT ;  /* 0xff00000098ff7812 */ /* 0x000fe200078ac0ff */
[----:B------:R-:W-:Y:S01]  /*5940*/  FADD.FTZ R197, R174, R197 ;  /* 0x000000c5aec57221 */ /* 0x000fe20000010000 */
[----:B------:R1:W-:Y:S01]  /*5950*/  STL [R1+0xb8], R212 ;  /* 0x0000b8d401007387 */ /* 0x0003e20000100800 */
[----:B------:R-:W-:Y:S01]  /*5960*/  FADD.FTZ R196, R209, R196 ;  /* 0x000000c4d1c47221 */ /* 0x000fe20000010000 */
[C---:B------:R-:W-:Y:S01]  /*5970*/  LOP3.LUT P3, RZ, R153.reuse, 0xff, RZ, 0xc0, !PT ;  /* 0x000000ff99ff7812 */ /* 0x040fe2000786c0ff */
[----:B------:R-:W-:Y:S01]  /*5980*/  FMUL.FTZ R0, R0, c[0x0][0x1e8] ;  /* 0x00007a0000007a20 */ /* 0x000fe20000410000 */
[----:B------:R1:W-:Y:S01]  /*5990*/  STL [R1+0xc4], R211 ;  /* 0x0000c4d301007387 */ /* 0x0003e20000100800 */
[----:B------:R-:W-:Y:S01]  /*59a0*/  FADD.FTZ R195, R210, R195 ;  /* 0x000000c3d2c37221 */ /* 0x000fe20000010000 */
[----:B------:R-:W-:-:S02]  /*59b0*/  LOP3.LUT P6, RZ, R153, 0xff00, RZ, 0xc0, !PT ;  /* 0x0000ff0099ff7812 */ /* 0x000fc400078cc0ff */
[----:B------:R1:W-:Y:S01]  /*59c0*/  STL [R1+0xc0], R205 ;  /* 0x0000c0cd01007387 */ /* 0x0003e20000100800 */
[----:B------:R-:W-:-:S03]  /*59d0*/  FSEL R145, R145, RZ, P1 ;  /* 0x000000ff91917208 */ /* 0x000fc60000800000 */
        /* <DEDUP_REMOVED lines=9> */
[----:B------:R1:W-:Y:S01]  /*5a70*/  STL [R1+0xd8], R194 ;  /* 0x0000d8c201007387 */ /* 0x0003e20000100800 */
[----:B------:R-:W-:-:S03]  /*5a80*/  FADD.FTZ R192, R201, R192 ;  /* 0x000000c0c9c07221 */ /* 0x000fc60000010000 */
[----:B------:R1:W-:Y:S01]  /*5a90*/  STL [R1+0xe4], R193 ;  /* 0x0000e4c101007387 */ /* 0x0003e20000100800 */
[----:B------:R-:W-:-:S03]  /*5aa0*/  FADD.FTZ R191, R200, R191 ;  /* 0x000000bfc8bf7221 */ /* 0x000fc60000010000 */
[----:B------:R1:W-:Y:S04]  /*5ab0*/  STL [R1+0xe0], R192 ;  /* 0x0000e0c001007387 */ /* 0x0003e80000100800 */
[----:B------:R1:W-:Y:S01]  /*5ac0*/  STL [R1+0xec], R191 ;  /* 0x0000ecbf01007387 */ /* 0x0003e20000100800 */
[----:B------:R-:W-:Y:S01]  /*5ad0*/  FADD.FTZ R190, R202, R190 ;  /* 0x000000becabe7221 */ /* 0x000fe20000010000 */
[--C-:B------:R-:W-:Y:S02]  /*5ae0*/  @P4 HADD2.F32 R150, -RZ, R136.reuse.H0_H0 ;  /* 0x20000088ff964230 */ /* 0x100fe40000004100 */
[----:B------:R-:W-:-:S05]  /*5af0*/  @P1 HADD2.F32 R136, -RZ, R136.H1_H1 ;  /* 0x30000088ff881230 */ /* 0x000fca0000004100 */
[----:B------:R-:W-:Y:S02]  /*5b00*/  @P1 FMUL.FTZ R144, R134, R136 ;  /* 0x0000008886901220 */ /* 0x000fe40000410000 */
[----:B------:R-:W-:Y:S02]  /*5b10*/  FMUL.FTZ R136, R32, R149 ;  /* 0x0000009520887220 */ /* 0x000fe40000410000 */
[----:B------:R-:W-:-:S03]  /*5b20*/  @P4 FMUL.FTZ R140, R149, R150 ;  /* 0x00000096958c4220 */ /* 0x000fc60000410000 */
[----:B------:R-:W-:Y:S02]  /*5b30*/  FSEL R136, R136, RZ, P4 ;  /* 0x000000ff88887208 */ /* 0x000fe40002000000 */
[C---:B0-----:R-:W-:Y:S01]  /*5b40*/  LEA R2, P4, R172.reuse, c[0x0][0x248], 0x4 ;  /* 0x00009200ac027a11 */ /* 0x041fe200078820ff */
[----:B------:R-:W-:Y:S01]  /*5b50*/  FMUL.FTZ R149, R31, R0 ;  /* 0x000000001f957220 */ /* 0x000fe20000410000 */
[C---:B------:R-:W-:Y:S02]  /*5b60*/  LOP3.LUT P1, RZ, R153.reuse, 0xff0000, RZ, 0xc0, !PT ;  /* 0x00ff000099ff7812 */ /* 0x040fe4000782c0ff */
[----:B------:R-:W-:Y:S02]  /*5b70*/  LEA.HI.X R3, R172, c[0x0][0x24c], RZ, 0x4, P4 ;  /* 0x00009300ac037a11 */ /* 0x000fe400020f24ff */
[----:B------:R-:W-:Y:S01]  /*5b80*/  LOP3.LUT P4, RZ, R153, 0xff000000, RZ, 0xc0, !PT ;  /* 0xff00000099ff7812 */ /* 0x000fe2000788c0ff */
[----:B------:R-:W-:Y:S02]  /*5b90*/  FADD.FTZ R169, R27, R169 ;  /* 0x000000a91ba97221 */ /* 0x000fe40000010000 */
[----:B------:R-:W-:-:S02]  /*5ba0*/  FMUL.FTZ R27, R146, c[0x0][0x1e8] ;  /* 0x00007a00921b7a20 */ /* 0x000fc40000410000 */
[----:B------:R-:W-:Y:S02]  /*5bb0*/  FMUL.FTZ R146, R147, c[0x0][0x1e8] ;  /* 0x00007a0093927a20 */ /* 0x000fe40000410000 */
[----:B------:R-:W-:Y:S02]  /*5bc0*/  FADD.FTZ R167, R142, R167 ;  /* 0x000000a78ea77221 */ /* 0x000fe40000010000 */
[----:B------:R-:W-:Y:S02]  /*5bd0*/  FMUL.FTZ R142, R135, c[0x0][0x1e8] ;  /* 0x00007a00878e7a20 */ /* 0x000fe40000410000 */
[----:B------:R-:W-:Y:S02]  /*5be0*/  FMUL.FTZ R147, R133, c[0x0][0x1e8] ;  /* 0x00007a0085937a20 */ /* 0x000fe40000410000 */
[----:B------:R-:W-:Y:S02]  /*5bf0*/  FMUL.FTZ R133, R34, R27 ;  /* 0x0000001b22857220 */ /* 0x000fe40000410000 */
[----:B------:R-:W-:-:S02]  /*5c00*/  FMUL.FTZ R132, R35, R142 ;  /* 0x0000008e23847220 */ /* 0x000fc40000410000 */
[----:B------:R-:W-:Y:S01]  /*5c10*/  FADD.FTZ R168, R143, R168 ;  /* 0x000000a88fa87221 */ /* 0x000fe20000010000 */
[----:B------:R-:W-:Y:S01]  /*5c20*/  FSEL R133, R133, RZ, P0 ;  /* 0x000000ff85857208 */ /* 0x000fe20000000000 */
[----:B------:R-:W-:Y:S01]  /*5c30*/  FMUL.FTZ R143, R148, c[0x0][0x1e8] ;  /* 0x00007a00948f7a20 */ /* 0x000fe20000410000 */
[----:B------:R-:W-:Y:S01]  /*5c40*/  FSEL R132, R132, RZ, P5 ;  /* 0x000000ff84847208 */ /* 0x000fe20002800000 */
[----:B------:R-:W-:Y:S01]  /*5c50*/  FMUL.FTZ R148, R30, R147 ;  /* 0x000000931e947220 */ /* 0x000fe20000410000 */
[--C-:B------:R-:W-:Y:S01]  /*5c60*/  @P0 HADD2.F32 R150, -RZ, R137.reuse.H0_H0 ;  /* 0x20000089ff960230 */ /* 0x100fe20000004100 */
[----:B------:R-:W-:Y:S01]  /*5c70*/  FADD.FTZ R186, R173, R186 ;  /* 0x000000baadba7221 */ /* 0x000fe20000010000 */
[----:B------:R-:W-:Y:S01]  /*5c80*/  F2FP.PACK_AB R133, R132, R133 ;  /* 0x000000858485723e */ /* 0x000fe200000000ff */
[----:B------:R-:W-:Y:S01]  /*5c90*/  FMUL.FTZ R135, R29, R146 ;  /* 0x000000921d877220 */ /* 0x000fe20000410000 */
[----:B------:R-:W-:Y:S01]  /*5ca0*/  FSEL R148, R148, RZ, P1 ;  /* 0x000000ff94947208 */ /* 0x000fe20000800000 */
[----:B------:R-:W-:Y:S01]  /*5cb0*/  FADD.FTZ R185, R164, R185 ;  /* 0x000000b9a4b97221 */ /* 0x000fe20000010000 */
[----:B------:R-:W-:Y:S01]  /*5cc0*/  FSEL R151, R149, RZ, P4 ;  /* 0x000000ff95977208 */ /* 0x000fe20002000000 */
[----:B------:R-:W-:Y:S01]  /*5cd0*/  FADD.FTZ R184, R163, R184 ;  /* 0x000000b8a3b87221 */ /* 0x000fe20000010000 */
[----:B------:R-:W-:Y:S01]  /*5ce0*/  F2FP.PACK_AB R132, R145, R136 ;  /* 0x000000889184723e */ /* 0x000fe200000000ff */
[----:B------:R-:W-:Y:S01]  /*5cf0*/  FADD.FTZ R181, R162, R181 ;  /* 0x000000b5a2b57221 */ /* 0x000fe20000010000 */
[----:B------:R-:W-:Y:S01]  /*5d00*/  MOV R136, RZ ;  /* 0x000000ff00887202 */ /* 0x000fe20000000f00 */
[----:B------:R1:W-:Y:S01]  /*5d10*/  STL [R1+0xe8], R190 ;  /* 0x0000e8be01007387 */ /* 0x0003e20000100800 */
[----:B------:R-:W-:Y:S01]  /*5d20*/  FADD.FTZ R180, R165, R180 ;  /* 0x000000b4a5b47221 */ /* 0x000fe20000010000 */
[----:B------:R-:W-:Y:S01]  /*5d30*/  FSEL R149, R135, RZ, P6 ;  /* 0x000000ff87957208 */ /* 0x000fe20003000000 */
[----:B------:R-:W-:Y:S01]  /*5d40*/  FMUL.FTZ R134, R28, R143 ;  /* 0x0000008f1c867220 */ /* 0x000fe20000410000 */
[----:B------:R1:W-:Y:S01]  /*5d50*/  STL [R1+0xf4], R186 ;  /* 0x0000f4ba01007387 */ /* 0x0003e20000100800 */
[----:B------:R-:W-:Y:S01]  /*5d60*/  @P0 FMUL.FTZ R136, R27, R150 ;  /* 0x000000961b880220 */ /* 0x000fe20000410000 */
[----:B------:R-:W-:Y:S01]  /*5d70*/  HFMA2.MMA R27, -RZ, RZ, 0, 0 ;  /* 0x00000000ff1b7435 */ /* 0x000fe200000001ff */
[----:B------:R-:W-:Y:S01]  /*5d80*/  FADD.FTZ R177, R176, R177 ;  /* 0x000000b1b0b17221 */ /* 0x000fe20000010000 */
[----:B------:R1:W-:Y:S01]  /*5d90*/  STL [R1+0xf0], R185 ;  /* 0x0000f0b901007387 */ /* 0x0003e20000100800 */
[----:B------:R-:W-:Y:S01]  /*5da0*/  FADD.FTZ R171, R178, R171 ;  /* 0x000000abb2ab7221 */ /* 0x000fe20000010000 */
[----:B------:R-:W-:Y:S01]  /*5db0*/  F2FP.PACK_AB R135, R151, R148 ;  /* 0x000000949787723e */ /* 0x000fe200000000ff */
[----:B------:R-:W-:Y:S01]  /*5dc0*/  @P5 HADD2.F32 R137, -RZ, R137.H1_H1 ;  /* 0x30000089ff895230 */ /* 0x000fe20000004100 */
[----:B------:R1:W-:Y:S01]  /*5dd0*/  STL [R1+0xfc], R184 ;  /* 0x0000fcb801007387 */ /* 0x0003e20000100800 */
[----:B------:R-:W-:Y:S01]  /*5de0*/  FADD.FTZ R170, R179, R170 ;  /* 0x000000aab3aa7221 */ /* 0x000fe20000010000 */
[--C-:B------:R-:W-:Y:S01]  /*5df0*/  @P3 HADD2.F32 R148, -RZ, R138.reuse.H0_H0 ;  /* 0x2000008aff943230 */ /* 0x100fe20000004100 */
[----:B------:R-:W-:Y:S01]  /*5e00*/  FADD.FTZ R166, R141, R166 ;  /* 0x000000a68da67221 */ /* 0x000fe20000010000 */
[----:B------:R-:W-:Y:S01]  /*5e10*/  HFMA2.MMA R145, -RZ, RZ, 0, 0 ;  /* 0x00000000ff917435 */ /* 0x000fe200000001ff */
[----:B------:R1:W-:Y:S01]  /*5e20*/  STL [R1+0xf8], R181 ;  /* 0x0000f8b501007387 */ /* 0x0003e20000100800 */
[----:B------:R-:W-:Y:S01]  /*5e30*/  @P6 HADD2.F32 R141, -RZ, R138.H1_H1 ;  /* 0x3000008aff8d6230 */ /* 0x000fe20000004100 */
[----:B------:R-:W-:Y:S01]  /*5e40*/  HFMA2.MMA R150, -RZ, RZ, 0, 0 ;  /* 0x00000000ff967435 */ /* 0x000fe200000001ff */
[----:B------:R-:W-:Y:S01]  /*5e50*/  FSEL R134, R134, RZ, P3 ;  /* 0x000000ff86867208 */ /* 0x000fe20001800000 */
[----:B------:R1:W-:Y:S01]  /*5e60*/  STL [R1+0x104], R180 ;  /* 0x000104b401007387 */ /* 0x0003e20000100800 */
[--C-:B------:R-:W-:Y:S01]  /*5e70*/  @P4 HADD2.F32 R151, -RZ, R139.reuse.H1_H1 ;  /* 0x3000008bff974230 */ /* 0x100fe20000004100 */
[----:B------:R-:W-:Y:S01]  /*5e80*/  @P5 FMUL.FTZ R27, R142, R137 ;  /* 0x000000898e1b5220 */ /* 0x000fe20000410000 */
[----:B------:R-:W-:Y:S01]  /*5e90*/  @P1 HADD2.F32 R138, -RZ, R139.H0_H0 ;  /* 0x2000008bff8a1230 */ /* 0x000fe20000004100 */
[----:B------:R1:W-:Y:S01]  /*5ea0*/  STL [R1+0x100], R177 ;  /* 0x000100b101007387 */ /* 0x0003e20000100800 */
[----:B------:R-:W-:Y:S01]  /*5eb0*/  MOV R139, RZ ;  /* 0x000000ff008b7202 */ /* 0x000fe20000000f00 */
[----:B------:R-:W-:-:S02]  /*5ec0*/  @P3 FMUL.FTZ R139, R143, R148 ;  /* 0x000000948f8b3220 */ /* 0x000fc40000410000 */
[----:B------:R1:W-:Y:S01]  /*5ed0*/  STL [R1+0x10c], R171 ;  /* 0x00010cab01007387 */ /* 0x0003e20000100800 */
[----:B------:R-:W-:Y:S01]  /*5ee0*/  FADD.FTZ R161, R140, R161 ;  /* 0x000000a18ca17221 */ /* 0x000fe20000010000 */
[----:B------:R-:W-:Y:S01]  /*5ef0*/  F2FP.PACK_AB R134, R149, R134 ;  /* 0x000000869586723e */ /* 0x000fe200000000ff */
[----:B------:R-:W-:Y:S01]  /*5f00*/  @P6 FMUL.FTZ R145, R146, R141 ;  /* 0x0000008d92916220 */ /* 0x000fe20000410000 */
[----:B------:R1:W-:Y:S01]  /*5f10*/  STL [R1+0x108], R170 ;  /* 0x000108aa01007387 */ /* 0x0003e20000100800 */
[----:B------:R-:W-:Y:S01]  /*5f20*/  FADD.FTZ R160, R144, R160 ;  /* 0x000000a090a07221 */ /* 0x000fe20000010000 */
[----:B------:R-:W-:Y:S01]  /*5f30*/  MOV R149, RZ ;  /* 0x000000ff00957202 */ /* 0x000fe20000000f00 */
[----:B------:R-:W-:Y:S01]  /*5f40*/  @P4 FMUL.FTZ R150, R0, R151 ;  /* 0x0000009700964220 */ /* 0x000fe20000410000 */
[----:B------:R1:W-:Y:S01]  /*5f50*/  STL [R1+0x114], R169 ;  /* 0x000114a901007387 */ /* 0x0003e20000100800 */
[----:B------:R-:W-:Y:S02]  /*5f60*/  FADD.FTZ R159, R136, R159 ;  /* 0x0000009f889f7221 */ /* 0x000fe40000010000 */
[----:B------:R-:W-:Y:S01]  /*5f70*/  @P1 FMUL.FTZ R149, R147, R138 ;  /* 0x0000008a93951220 */ /* 0x000fe20000410000 */
[----:B------:R1:W-:Y:S01]  /*5f80*/  STL [R1+0x110], R168 ;  /* 0x000110a801007387 */ /* 0x0003e20000100800 */
[----:B------:R-:W-:-:S02]  /*5f90*/  FADD.FTZ R158, R27, R158 ;  /* 0x0000009e1b9e7221 */ /* 0x000fc40000010000 */
[----:B------:R-:W-:Y:S01]  /*5fa0*/  FADD.FTZ R157, R139, R157 ;  /* 0x0000009d8b9d7221 */ /* 0x000fe20000010000 */
        /* <DEDUP_REMOVED lines=17> */
.L_x_8391:
        /* <DEDUP_REMOVED lines=114> */
.L_x_8388:
        /* <DEDUP_REMOVED lines=41> */
.L_x_8389:
[----:B------:R-:W-:Y:S01]  /*6a70*/  HFMA2.MMA R140, -RZ, RZ, 0, 9.5367431640625e-07 ;  /* 0x00000010ff8c7435 */ /* 0x000fe200000001ff */
[----:B------:R-:W-:-:S02]  /*6a80*/  MOV R137, R138 ;  /* 0x0000008a00897202 */ /* 0x000fc40000000f00 */
[----:B------:R-:W-:Y:S02]  /*6a90*/  MOV R143, 0x1f ;  /* 0x0000001f008f7802 */ /* 0x000fe40000000f00 */
[----:B------:R-:W-:Y:S02]  /*6aa0*/  MOV R142, 0xffffffff ;  /* 0xffffffff008e7802 */ /* 0x000fe40000000f00 */
[----:B------:R-:W-:Y:S02]  /*6ab0*/  MOV R136, 0x6ad0 ;  /* 0x00006ad000887802 */ /* 0x000fe40000000f00 */
[----:B-----5:R-:W-:Y:S05]  /*6ac0*/  CALL.REL.NOINC `($__internal_115_$__cuda_sm70_shflsync_down_p) ;  /* 0x0000046000007944 */ /* 0x020fea0003c00000 */
[----:B-1----:R-:W-:Y:S01]  /*6ad0*/  MOV R141, R140 ;  /* 0x0000008c008d7202 */ /* 0x002fe20000000f00 */
[----:B------:R-:W-:Y:S05]  /*6ae0*/  BRA `(.L_x_8393) ;  /* 0xffffc1a000007947 */ /* 0x000fea000383ffff */
.L_x_8390:
[----:B------:R-:W-:Y:S01]  /*6af0*/  HFMA2.MMA R140, -RZ, RZ, 0, 9.5367431640625e-07 ;  /* 0x00000010ff8c7435 */ /* 0x000fe200000001ff */
[----:B------:R-:W-:Y:S02]  /*6b00*/  MOV R137, R139 ;  /* 0x0000008b00897202 */ /* 0x000fe40000000f00 */
[----:B------:R-:W-:Y:S02]  /*6b10*/  MOV R143, 0x1f ;  /* 0x0000001f008f7802 */ /* 0x000fe40000000f00 */
[----:B------:R-:W-:-:S02]  /*6b20*/  MOV R142, 0xffffffff ;  /* 0xffffffff008e7802 */ /* 0x000fc40000000f00 */
[----:B------:R-:W-:Y:S02]  /*6b30*/  MOV R136, 0x6b50 ;  /* 0x00006b5000887802 */ /* 0x000fe40000000f00 */
[----:B01---5:R-:W-:Y:S05]  /*6b40*/  CALL.REL.NOINC `($__internal_115_$__cuda_sm70_shflsync_down_p) ;  /* 0x000003e000007944 */ /* 0x023fea0003c00000 */
[----:B------:R-:W-:Y:S01]  /*6b50*/  FADD.FTZ R138, R138, R141 ;  /* 0x0000008d8a8a7221 */ /* 0x000fe20000010000 */
[----:B------:R-:W-:Y:S01]  /*6b60*/  MOV R143, 0x1f ;  /* 0x0000001f008f7802 */ /* 0x000fe20000000f00 */
[----:B-1----:R-:W-:Y:S01]  /*6b70*/  FADD.FTZ R139, R139, R140 ;  /* 0x0000008c8b8b7221 */ /* 0x002fe20000010000 */
[----:B------:R-:W-:Y:S01]  /*6b80*/  HFMA2.MMA R140, -RZ, RZ, 0, 4.76837158203125e-07 ;  /* 0x00000008ff8c7435 */ /* 0x000fe200000001ff */
[----:B------:R-:W-:Y:S02]  /*6b90*/  MOV R142, 0xffffffff ;  /* 0xffffffff008e7802 */ /* 0x000fe40000000f00 */
[----:B------:R-:W-:Y:S02]  /*6ba0*/  MOV R137, R138 ;  /* 0x0000008a00897202 */ /* 0x000fe40000000f00 */
[----:B------:R-:W-:Y:S02]  /*6bb0*/  MOV R136, 0x6bd0 ;  /* 0x00006bd000887802 */ /* 0x000fe40000000f00 */
[----:B------:R-:W-:Y:S05]  /*6bc0*/  CALL.REL.NOINC `($__internal_115_$__cuda_sm70_shflsync_down_p) ;  /* 0x0000036000007944 */ /* 0x000fea0003c00000 */
[----:B-1----:R-:W-:Y:S01]  /*6bd0*/  MOV R141, R140 ;  /* 0x0000008c008d7202 */ /* 0x002fe20000000f00 */
[----:B------:R-:W-:Y:S01]  /*6be0*/  HFMA2.MMA R140, -RZ, RZ, 0, 4.76837158203125e-07 ;  /* 0x00000008ff8c7435 */ /* 0x000fe200000001ff */
[----:B------:R-:W-:-:S02]  /*6bf0*/  MOV R137, R139 ;  /* 0x0000008b00897202 */ /* 0x000fc40000000f00 */
[----:B------:R-:W-:Y:S02]  /*6c00*/  MOV R143, 0x1f ;  /* 0x0000001f008f7802 */ /* 0x000fe40000000f00 */
[----:B------:R-:W-:Y:S02]  /*6c10*/  MOV R142, 0xffffffff ;  /* 0xffffffff008e7802 */ /* 0x000fe40000000f00 */
[----:B------:R-:W-:Y:S02]  /*6c20*/  MOV R136, 0x6c40 ;  /* 0x00006c4000887802 */ /* 0x000fe40000000f00 */
[----:B------:R-:W-:Y:S05]  /*6c30*/  CALL.REL.NOINC `($__internal_115_$__cuda_sm70_shflsync_down_p) ;  /* 0x000002f000007944 */ /* 0x000fea0003c00000 */
[----:B------:R-:W-:Y:S01]  /*6c40*/  FADD.FTZ R138, R141, R138 ;  /* 0x0000008a8d8a7221 */ /* 0x000fe20000010000 */
[----:B------:R-:W-:Y:S01]  /*6c50*/  MOV R143, 0x1f ;  /* 0x0000001f008f7802 */ /* 0x000fe20000000f00 */
[----:B-1----:R-:W-:Y:S01]  /*6c60*/  FADD.FTZ R139, R139, R140 ;  /* 0x0000008c8b8b7221 */ /* 0x002fe20000010000 */
[----:B------:R-:W-:Y:S01]  /*6c70*/  HFMA2.MMA R140, -RZ, RZ, 0, 2.384185791015625e-07 ;  /* 0x00000004ff8c7435 */ /* 0x000fe200000001ff */
[----:B------:R-:W-:Y:S02]  /*6c80*/  MOV R142, 0xffffffff ;  /* 0xffffffff008e7802 */ /* 0x000fe40000000f00 */
[----:B------:R-:W-:-:S02]  /*6c90*/  MOV R137, R138 ;  /* 0x0000008a00897202 */ /* 0x000fc40000000f00 */
[----:B------:R-:W-:Y:S02]  /*6ca0*/  MOV R136, 0x6cc0 ;  /* 0x00006cc000887802 */ /* 0x000fe40000000f00 */
[----:B------:R-:W-:Y:S05]  /*6cb0*/  CALL.REL.NOINC `($__internal_115_$__cuda_sm70_shflsync_down_p) ;  /* 0x0000027000007944 */ /* 0x000fea0003c00000 */
[----:B-1----:R-:W-:Y:S01]  /*6cc0*/  MOV R141, R140 ;  /* 0x0000008c008d7202 */ /* 0x002fe20000000f00 */
[----:B------:R-:W-:Y:S01]  /*6cd0*/  HFMA2.MMA R140, -RZ, RZ, 0, 2.384185791015625e-07 ;  /* 0x00000004ff8c7435 */ /* 0x000fe200000001ff */
[----:B------:R-:W-:Y:S02]  /*6ce0*/  MOV R137, R139 ;  /* 0x0000008b00897202 */ /* 0x000fe40000000f00 */
[----:B------:R-:W-:Y:S02]  /*6cf0*/  MOV R143, 0x1f ;  /* 0x0000001f008f7802 */ /* 0x000fe40000000f00 */
[----:B------:R-:W-:Y:S02]  /*6d00*/  MOV R142, 0xffffffff ;  /* 0xffffffff008e7802 */ /* 0x000fe40000000f00 */
[----:B------:R-:W-:Y:S02]  /*6d10*/  MOV R136, 0x6d30 ;  /* 0x00006d3000887802 */ /* 0x000fe40000000f00 */
[----:B------:R-:W-:Y:S05]  /*6d20*/  CALL.REL.NOINC `($__internal_115_$__cuda_sm70_shflsync_down_p) ;  /* 0x0000020000007944 */ /* 0x000fea0003c00000 */
[----:B------:R-:W-:Y:S01]  /*6d30*/  FADD.FTZ R138, R141, R138 ;  /* 0x0000008a8d8a7221 */ /* 0x000fe20000010000 */
[----:B------:R-:W-:Y:S01]  /*6d40*/  MOV R143, 0x1f ;  /* 0x0000001f008f7802 */ /* 0x000fe20000000f00 */
[----:B-1----:R-:W-:Y:S01]  /*6d50*/  FADD.FTZ R139, R139, R140 ;  /* 0x0000008c8b8b7221 */ /* 0x002fe20000010000 */
[----:B------:R-:W-:Y:S01]  /*6d60*/  HFMA2.MMA R140, -RZ, RZ, 0, 1.1920928955078125e-07 ;  /* 0x00000002ff8c7435 */ /* 0x000fe200000001ff */
[----:B------:R-:W-:-:S02]  /*6d70*/  MOV R142, 0xffffffff ;  /* 0xffffffff008e7802 */ /* 0x000fc40000000f00 */
[----:B------:R-:W-:Y:S02]  /*6d80*/  MOV R137, R138 ;  /* 0x0000008a00897202 */ /* 0x000fe40000000f00 */
[----:B------:R-:W-:Y:S02]  /*6d90*/  MOV R136, 0x6db0 ;  /* 0x00006db000887802 */ /* 0x000fe40000000f00 */
[----:B------:R-:W-:Y:S05]  /*6da0*/  CALL.REL.NOINC `($__internal_115_$__cuda_sm70_shflsync_down_p) ;  /* 0x0000018000007944 */ /* 0x000fea0003c00000 */
[----:B-1----:R-:W-:Y:S01]  /*6db0*/  MOV R141, R140 ;  /* 0x0000008c008d7202 */ /* 0x002fe20000000f00 */
[----:B------:R-:W-:Y:S01]  /*6dc0*/  HFMA2.MMA R140, -RZ, RZ, 0, 1.1920928955078125e-07 ;  /* 0x00000002ff8c7435 */ /* 0x000fe200000001ff */
[----:B------:R-:W-:Y:S02]  /*6dd0*/  MOV R137, R139 ;  /* 0x0000008b00897202 */ /* 0x000fe40000000f00 */
[----:B------:R-:W-:Y:S02]  /*6de0*/  MOV R143, 0x1f ;  /* 0x0000001f008f7802 */ /* 0x000fe40000000f00 */
[----:B------:R-:W-:Y:S02]  /*6df0*/  MOV R142, 0xffffffff ;  /* 0xffffffff008e7802 */ /* 0x000fe40000000f00 */
[----:B------:R-:W-:-:S02]  /*6e00*/  MOV R136, 0x6e20 ;  /* 0x00006e2000887802 */ /* 0x000fc40000000f00 */
[----:B------:R-:W-:Y:S05]  /*6e10*/  CALL.REL.NOINC `($__internal_115_$__cuda_sm70_shflsync_down_p) ;  /* 0x0000011000007944 */ /* 0x000fea0003c00000 */
[----:B------:R-:W-:Y:S01]  /*6e20*/  FADD.FTZ R138, R141, R138 ;  /* 0x0000008a8d8a7221 */ /* 0x000fe20000010000 */
[----:B------:R-:W-:Y:S01]  /*6e30*/  MOV R143, 0x1f ;  /* 0x0000001f008f7802 */ /* 0x000fe20000000f00 */
[----:B-1----:R-:W-:Y:S01]  /*6e40*/  FADD.FTZ R141, R139, R140 ;  /* 0x0000008c8b8d7221 */ /* 0x002fe20000010000 */
[----:B------:R-:W-:Y:S01]  /*6e50*/  HFMA2.MMA R140, -RZ, RZ, 0, 5.9604644775390625e-08 ;  /* 0x00000001ff8c7435 */ /* 0x000fe200000001ff */
[----:B------:R-:W-:-:S02]  /*6e60*/  MOV R142, 0xffffffff ;  /* 0xffffffff008e7802 */ /* 0x000fc40000000f00 */
[----:B------:R-:W-:Y:S02]  /*6e70*/  MOV R137, R138 ;  /* 0x0000008a00897202 */ /* 0x000fe40000000f00 */
[----:B------:R-:W-:Y:S02]  /*6e80*/  MOV R136, 0x6ea0 ;  /* 0x00006ea000887802 */ /* 0x000fe40000000f00 */
[----:B------:R-:W-:Y:S05]  /*6e90*/  CALL.REL.NOINC `($__internal_115_$__cuda_sm70_shflsync_down_p) ;  /* 0x0000009000007944 */ /* 0x000fea0003c00000 */
[----:B-1----:R-:W-:Y:S01]  /*6ea0*/  MOV R139, R140 ;  /* 0x0000008c008b7202 */ /* 0x002fe20000000f00 */
[----:B------:R-:W-:Y:S01]  /*6eb0*/  HFMA2.MMA R140, -RZ, RZ, 0, 5.9604644775390625e-08 ;  /* 0x00000001ff8c7435 */ /* 0x000fe200000001ff */
[----:B------:R-:W-:Y:S02]  /*6ec0*/  MOV R137, R141 ;  /* 0x0000008d00897202 */ /* 0x000fe40000000f00 */
[----:B------:R-:W-:Y:S02]  /*6ed0*/  MOV R143, 0x1f ;  /* 0x0000001f008f7802 */ /* 0x000fe40000000f00 */
[----:B------:R-:W-:Y:S02]  /*6ee0*/  MOV R142, 0xffffffff ;  /* 0xffffffff008e7802 */ /* 0x000fe40000000f00 */
[----:B------:R-:W-:-:S02]  /*6ef0*/  MOV R136, 0x6f10 ;  /* 0x00006f1000887802 */ /* 0x000fc40000000f00 */
[----:B------:R-:W-:Y:S05]  /*6f00*/  CALL.REL.NOINC `($__internal_115_$__cuda_sm70_shflsync_down_p) ;  /* 0x0000002000007944 */ /* 0x000fea0003c00000 */
[----:B-1----:R-:W-:Y:S01]  /*6f10*/  MOV R137, R140 ;  /* 0x0000008c00897202 */ /* 0x002fe20000000f00 */
[----:B------:R-:W-:Y:S05]  /*6f20*/  BRA `(.L_x_8394) ;  /* 0xffffbe8000007947 */ /* 0x000fea000383ffff */
        .weak           $__internal_115_$__cuda_sm70_shflsync_down_p
        .type           $__internal_115_$__cuda_sm70_shflsync_down_p,@function
        .size           $__internal_115_$__cuda_sm70_shflsync_down_p,(.L_x_14333 - $__internal_115_$__cuda_sm70_shflsync_down_p)
$__internal_115_$__cuda_sm70_shflsync_down_p:
[----:B------:R-:W-:Y:S04]  /*6f30*/  WARPSYNC R142 ;  /* 0x0000008e00007348 */ /* 0x000fe80003800000 */
[----:B------:R0:W1:Y:S02]  /*6f40*/  SHFL.DOWN PT, R140, R137, R140, R143 ;  /* 0x0800008c898c7389 */ /* 0x00006400000e008f */
[----:B0-----:R-:W-:-:S06]  /*6f50*/  HFMA2.MMA R137, -RZ, RZ, 0, 0 ;  /* 0x00000000ff897435 */ /* 0x001fcc00000001ff */
[----:B------:R-:W-:Y:S05]  /*6f60*/  RET.REL.NODEC R136 `(_ZN10layer_norm13ln_bwd_kernelINS_13Kernel_traitsIf6__halfS2_S2_fjLj5120ELj1ELj1ELj4ELj16ENS_18Kernel_traits_baseILj5120EfS2_S2_S2_fjLj128EEEEELb1ELb1ELb0ELb1EEEvNS_9BwdParamsE) ;  /* 0xffff909088007950 */ /* 0x000fea0003c3ffff */
.L_x_8395:
        /* <DEDUP_REMOVED lines=9> */
.L_x_14333:


//--------------------- .text._ZN10layer_norm22ln_bwd_finalize_kernelINS_22Kernel_traits_finalizeILj5120Ef6__halfS2_S2_fjLb1ELj1024ELj4ENS_18Kernel_traits_baseILj5120EfS2_S2_S2_fjLj1024EEEEELb1ELb0EEEvNS_9BwdParamsE --------------------------
	.section	.text._ZN10layer_norm22ln_bwd_finalize_kernelINS_22Kernel_traits_finalizeILj5120Ef6__halfS2_S2_fjLb1ELj1024ELj4ENS_18Kernel_traits_baseILj5120EfS2_S2_S2_fjLj1024EEEEELb1ELb0EEEvNS_9BwdParamsE,"ax",@progbits
	.sectioninfo	@"SHI_REGISTERS=32"
	.align	128
        .global         _ZN10layer_norm22ln_bwd_finalize_kernelINS_22Kernel_traits_finalizeILj5120Ef6__halfS2_S2_fjLb1ELj1024ELj4ENS_18Kernel_traits_baseILj5120EfS2_S2_S2_fjLj1024EEEEELb1ELb0EEEvNS_9BwdParamsE
        .type           _ZN10layer_norm22ln_bwd_finalize_kernelINS_22Kernel_traits_finalizeILj5120Ef6__halfS2_S2_fjLb1ELj1024ELj4ENS_18Kernel_traits_baseILj5120EfS2_S2_S2_fjLj1024EEEEELb1ELb0EEEvNS_9BwdParamsE,@function
        .size           _ZN10layer_norm22ln_bwd_finalize_kernelINS_22Kernel_traits_finalizeILj5120Ef6__halfS2_S2_fjLb1ELj1024ELj4ENS_18Kernel_traits_baseILj5120EfS2_S2_S2_fjLj1024EEEEELb1ELb0EEEvNS_9BwdParamsE,(.L_x_14334 - _ZN10layer_norm22ln_bwd_finalize_kernelINS_22Kernel_traits_finalizeILj5120Ef6__halfS2_S2_fjLb1ELj1024ELj4ENS_18Kernel_traits_baseILj5120EfS2_S2_S2_fjLj1024EEEEELb1ELb0EEEvNS_9BwdParamsE)
        .other          _ZN10layer_norm22ln_bwd_finalize_kernelINS_22Kernel_traits_finalizeILj5120Ef6__halfS2_S2_fjLb1ELj1024ELj4ENS_18Kernel_traits_baseILj5120EfS2_S2_S2_fjLj1024EEEEELb1ELb0EEEvNS_9BwdParamsE,@"STO_CUDA_ENTRY STV_DEFAULT"
_ZN10layer_norm22ln_bwd_finalize_kernelINS_22Kernel_traits_finalizeILj5120Ef6__halfS2_S2_fjLb1ELj1024ELj4ENS_18Kernel_traits_baseILj5120EfS2_S2_S2_fjLj1024EEEEELb1ELb0EEEvNS_9BwdParamsE:
.text._ZN10layer_norm22ln_bwd_finalize_kernelINS_22Kernel_traits_finalizeILj5120Ef6__halfS2_S2_fjLb1ELj1024ELj4ENS_18Kernel_traits_baseILj5120EfS2_S2_S2_fjLj1024EEEEELb1ELb0EEEvNS_9BwdParamsE:
        /* <DEDUP_REMOVED lines=19> */
.L_x_8409:
        /* <DEDUP_REMOVED lines=33> */
.L_x_8400:
        /* <DEDUP_REMOVED lines=47> */
.L_x_8399:
[----:B------:R-:W-:Y:S05]  /*0630*/  BSYNC B1 ;  /* 0x0000000000017941 */ /* 0x000fea0003800000 */
.L_x_8398:
        /* <DEDUP_REMOVED lines=29> */
.L_x_8402:
[----:B------:R-:W-:Y:S05]  /*0810*/  BSYNC B1 ;  /* 0x0000000000017941 */ /* 0x000fea0003800000 */
.L_x_8401:
        /* <DEDUP_REMOVED lines=14> */
.L_x_8403:
[----:B------:R-:W-:Y:S05]  /*0900*/  BSYNC B1 ;  /* 0x0000000000017941 */ /* 0x000fea0003800000 */
.L_x_8397:
[----:B------:R-:W-:Y:S05]  /*0910*/  BSYNC B0 ;  /* 0x0000000000007941 */ /* 0x000fea0003800000 */
.L_x_8396:
        /* <DEDUP_REMOVED lines=12> */
.L_x_8410:
        /* <DEDUP_REMOVED lines=27> */
.L_x_8411:
        /* <DEDUP_REMOVED lines=9> */
.L_x_8404:
        /* <DEDUP_REMOVED lines=18> */
.L_x_8408:
[----:B------:R-:W-:Y:S05]  /*0d40*/  BSYNC B0 ;  /* 0x0000000000007941 */ /* 0x000fea0003800000 */
.L_x_8407:
[C---:B------:R-:W-:Y:S02]  /*0d50*/  ISETP.GT.U32.AND P1, PT, R4.reuse, -0x1401, PT ;  /* 0xffffebff0400780c */ /* 0x040fe40003f24070 */
[----:B------:R-:W-:-:S02]  /*0d60*/  IADD3 R4, R4, 0x1400, RZ ;  /* 0x0000140004047810 */ /* 0x000fc40007ffe0ff */
[----:B------:R-:W-:-:S09]  /*0d70*/  IADD3 R5, R5, 0xa00, RZ ;  /* 0x00000a0005057810 */ /* 0x000fd20007ffe0ff */
[----:B01----:R-:W-:Y:S05]  /*0d80*/  @P1 BRA `(.L_x_8409) ;  /* 0xfffff3a000001947 */ /* 0x003fea000383ffff */
[----:B------:R-:W-:Y:S05]  /*0d90*/  EXIT ;  /* 0x000000000000794d */ /* 0x000fea0003800000 */
.L_x_8405:
[----:B------:R-:W-:Y:S01]  /*0da0*/  HFMA2.MMA R17, -RZ, RZ, 0, 5.9604644775390625e-08 ;  /* 0x00000001ff117435 */ /* 0x000fe200000001ff */
[----:B---3--:R-:W-:Y:S01]  /*0db0*/  MOV R18, R10 ;  /* 0x0000000a00127202 */ /* 0x008fe20000000f00 */
[----:B------:R-:W-:Y:S01]  /*0dc0*/  IMAD.MOV.U32 R14, RZ, RZ, 0x1f ;  /* 0x0000001fff0e7424 */ /* 0x000fe200078e00ff */
[----:B------:R-:W-:Y:S02]  /*0dd0*/  MOV R19, 0xffffffff ;  /* 0xffffffff00137802 */ /* 0x000fe40000000f00 */
[----:B------:R-:W-:Y:S02]  /*0de0*/  MOV R8, 0xe00 ;  /* 0x00000e0000087802 */ /* 0x000fe40000000f00 */
[----:B012---:R-:W-:Y:S05]  /*0df0*/  CALL.REL.NOINC `($__internal_116_$__cuda_sm70_shflsync_bfly_p) ;  /* 0x0000059000007944 */ /* 0x007fea0003c00000 */
[----:B01----:R-:W-:Y:S05]  /*0e00*/  BRA `(.L_x_8410) ;  /* 0xfffffbd000007947 */ /* 0x003fea000383ffff */
.L_x_8406:
[----:B------:R-:W-:Y:S01]  /*0e10*/  HFMA2.MMA R17, -RZ, RZ, 0, 1.1920928955078125e-07 ;  /* 0x00000002ff117435 */ /* 0x000fe200000001ff */
[----:B------:R-:W-:Y:S01]  /*0e20*/  IMAD.MOV.U32 R14, RZ, RZ, 0x1f ;  /* 0x0000001fff0e7424 */ /* 0x000fe200078e00ff */
[----:B------:R-:W-:Y:S02]  /*0e30*/  MOV R19, 0xffffffff ;  /* 0xffffffff00137802 */ /* 0x000fe40000000f00 */
[----:B------:R-:W-:Y:S02]  /*0e40*/  MOV R8, 0xe60 ;  /* 0x00000e6000087802 */ /* 0x000fe40000000f00 */
[----:B0123--:R-:W-:Y:S05]  /*0e50*/  CALL.REL.NOINC `($__internal_116_$__cuda_sm70_shflsync_bfly_p) ;  /* 0x0000053000007944 */ /* 0x00ffea0003c00000 */
[----:B0-----:R-:W-:Y:S01]  /*0e60*/  HFMA2.MMA R17, -RZ, RZ, 0, 2.384185791015625e-07 ;  /* 0x00000004ff117435 */ /* 0x001fe200000001ff */
[----:B-1----:R-:W-:Y:S01]  /*0e70*/  FADD.FTZ R18, R18, R14 ;  /* 0x0000000e12127221 */ /* 0x002fe20000010000 */
[----:B------:R-:W-:Y:S01]  /*0e80*/  MOV R19, 0xffffffff ;  /* 0xffffffff00137802 */ /* 0x000fe20000000f00 */
[----:B------:R-:W-:Y:S01]  /*0e90*/  IMAD.MOV.U32 R14, RZ, RZ, 0x1f ;  /* 0x0000001fff0e7424 */ /* 0x000fe200078e00ff */
[----:B------:R-:W-:-:S02]  /*0ea0*/  MOV R8, 0xec0 ;  /* 0x00000ec000087802 */ /* 0x000fc40000000f00 */
[----:B------:R-:W-:Y:S05]  /*0eb0*/  CALL.REL.NOINC `($__internal_116_$__cuda_sm70_shflsync_bfly_p) ;  /* 0x000004d000007944 */ /* 0x000fea0003c00000 */
[----:B0-----:R-:W-:Y:S01]  /*0ec0*/  HFMA2.MMA R17, -RZ, RZ, 0, 4.76837158203125e-07 ;  /* 0x00000008ff117435 */ /* 0x001fe200000001ff */
[----:B-1----:R-:W-:Y:S01]  /*0ed0*/  FADD.FTZ R18, R18, R14 ;  /* 0x0000000e12127221 */ /* 0x002fe20000010000 */
[----:B------:R-:W-:Y:S01]  /*0ee0*/  MOV R19, 0xffffffff ;  /* 0xffffffff00137802 */ /* 0x000fe20000000f00 */
[----:B------:R-:W-:Y:S01]  /*0ef0*/  IMAD.MOV.U32 R14, RZ, RZ, 0x1f ;  /* 0x0000001fff0e7424 */ /* 0x000fe200078e00ff */
[----:B------:R-:W-:-:S02]  /*0f00*/  MOV R8, 0xf20 ;  /* 0x00000f2000087802 */ /* 0x000fc40000000f00 */
[----:B------:R-:W-:Y:S05]  /*0f10*/  CALL.REL.NOINC `($__internal_116_$__cuda_sm70_shflsync_bfly_p) ;  /* 0x0000047000007944 */ /* 0x000fea0003c00000 */
[----:B-1----:R-:W-:Y:S01]  /*0f20*/  FADD.FTZ R10, R18, R14 ;  /* 0x0000000e120a7221 */ /* 0x002fe20000010000 */
[----:B0-----:R-:W-:Y:S01]  /*0f30*/  HFMA2.MMA R17, -RZ, RZ, 0, 9.5367431640625e-07 ;  /* 0x00000010ff117435 */ /* 0x001fe200000001ff */
[----:B------:R-:W-:Y:S01]  /*0f40*/  IMAD.MOV.U32 R14, RZ, RZ, 0x1f ;  /* 0x0000001fff0e7424 */ /* 0x000fe200078e00ff */
[----:B------:R-:W-:-:S02]  /*0f50*/  MOV R19, 0xffffffff ;  /* 0xffffffff00137802 */ /* 0x000fc40000000f00 */
[----:B------:R-:W-:Y:S02]  /*0f60*/  MOV R18, R10 ;  /* 0x0000000a00127202 */ /* 0x000fe40000000f00 */
[----:B------:R-:W-:Y:S02]  /*0f70*/  MOV R8, 0xf90 ;  /* 0x00000f9000087802 */ /* 0x000fe40000000f00 */
[----:B------:R-:W-:Y:S05]  /*0f80*/  CALL.REL.NOINC `($__internal_116_$__cuda_sm70_shflsync_bfly_p) ;  /* 0x0000040000007944 */ /* 0x000fea0003c00000 */
[----:B0-----:R-:W-:Y:S01]  /*0f90*/  HFMA2.MMA R17, -RZ, RZ, 0, 5.9604644775390625e-08 ;  /* 0x00000001ff117435 */ /* 0x001fe200000001ff */
[----:B-1----:R-:W-:Y:S01]  /*0fa0*/  IMAD.MOV.U32 R13, RZ, RZ, R14 ;  /* 0x000000ffff0d7224 */ /* 0x002fe200078e000e */
[----:B------:R-:W-:Y:S01]  /*0fb0*/  MOV R18, R15 ;  /* 0x0000000f00127202 */ /* 0x000fe20000000f00 */
[----:B------:R-:W-:Y:S01]  /*0fc0*/  IMAD.MOV.U32 R14, RZ, RZ, 0x1f ;  /* 0x0000001fff0e7424 */ /* 0x000fe200078e00ff */
[----:B------:R-:W-:Y:S02]  /*0fd0*/  MOV R19, 0xffffffff ;  /* 0xffffffff00137802 */ /* 0x000fe40000000f00 */
[----:B------:R-:W-:Y:S02]  /*0fe0*/  MOV R8, 0x1000 ;  /* 0x0000100000087802 */ /* 0x000fe40000000f00 */
[----:B------:R-:W-:Y:S05]  /*0ff0*/  CALL.REL.NOINC `($__internal_116_$__cuda_sm70_shflsync_bfly_p) ;  /* 0x0000039000007944 */ /* 0x000fea0003c00000 */
[----:B0-----:R-:W-:Y:S01]  /*1000*/  HFMA2.MMA R17, -RZ, RZ, 0, 1.1920928955078125e-07 ;  /* 0x00000002ff117435 */ /* 0x001fe200000001ff */
[----:B-1----:R-:W-:Y:S01]  /*1010*/  FADD.FTZ R18, R15, R14 ;  /* 0x0000000e0f127221 */ /* 0x002fe20000010000 */
[----:B------:R-:W-:Y:S01]  /*1020*/  MOV R19, 0xffffffff ;  /* 0xffffffff00137802 */ /* 0x000fe20000000f00 */
[----:B------:R-:W-:Y:S01]  /*1030*/  IMAD.MOV.U32 R14, RZ, RZ, 0x1f ;  /* 0x0000001fff0e7424 */ /* 0x000fe200078e00ff */
[----:B------:R-:W-:-:S02]  /*1040*/  MOV R8, 0x1060 ;  /* 0x0000106000087802 */ /* 0x000fc40000000f00 */
[----:B------:R-:W-:Y:S05]  /*1050*/  CALL.REL.NOINC `($__internal_116_$__cuda_sm70_shflsync_bfly_p) ;  /* 0x0000033000007944 */ /* 0x000fea0003c00000 */
        /* <DEDUP_REMOVED lines=14> */
[----:B------:R-:W-:Y:S01]  /*1140*/  MOV R14, 0x1f ;  /* 0x0000001f000e7802 */ /* 0x000fe20000000f00 */
[----:B------:R-:W-:Y:S01]  /*1150*/  IMAD.MOV.U32 R19, RZ, RZ, -0x1 ;  /* 0xffffffffff137424 */ /* 0x000fe200078e00ff */
[----:B------:R-:W-:-:S02]  /*1160*/  MOV R8, 0x1190 ;  /* 0x0000119000087802 */ /* 0x000fc40000000f00 */
[----:B------:R-:W-:Y:S02]  /*1170*/  MOV R18, R12 ;  /* 0x0000000c00127202 */ /* 0x000fe40000000f00 */
[----:B------:R-:W-:Y:S05]  /*1180*/  CALL.REL.NOINC `($__internal_116_$__cuda_sm70_shflsync_bfly_p) ;  /* 0x0000020000007944 */ /* 0x000fea0003c00000 */
[----:B-1----:R-:W-:Y:S01]  /*1190*/  MOV R15, R14 ;  /* 0x0000000e000f7202 */ /* 0x002fe20000000f00 */
[----:B------:R-:W-:Y:S01]  /*11a0*/  HFMA2.MMA R14, -RZ, RZ, 0, 1.847743988037109375e-06 ;  /* 0x0000001fff0e7435 */ /* 0x000fe200000001ff */
[----:B0-----:R-:W-:Y:S01]  /*11b0*/  MOV R18, R11 ;  /* 0x0000000b00127202 */ /* 0x001fe20000000f00 */
        /* <DEDUP_REMOVED lines=13> */
[----:B------:R-:W-:Y:S01]  /*1290*/  IMAD.MOV.U32 R19, RZ, RZ, -0x1 ;  /* 0xffffffffff137424 */ /* 0x000fe200078e00ff */
[----:B------:R-:W-:-:S02]  /*12a0*/  MOV R8, 0x12c0 ;  /* 0x000012c000087802 */ /* 0x000fc40000000f00 */
[----:B------:R-:W-:Y:S05]  /*12b0*/  CALL.REL.NOINC `($__internal_116_$__cuda_sm70_shflsync_bfly_p) ;  /* 0x000000d000007944 */ /* 0x000fea0003c00000 */
[----:B0-----:R-:W-:Y:S01]  /*12c0*/  HFMA2.MMA R17, -RZ, RZ, 0, 4.76837158203125e-07 ;  /* 0x00000008ff117435 */ /* 0x001fe200000001ff */
[----:B-1----:R-:W-:Y:S01]  /*12d0*/  FADD.FTZ R18, R18, R14 ;  /* 0x0000000e12127221 */ /* 0x002fe20000010000 */
[----:B------:R-:W-:-:S02]  /*12e0*/  MOV R14, 0x1f ;  /* 0x0000001f000e7802 */ /* 0x000fc40000000f00 */
[----:B------:R-:W-:Y:S02]  /*12f0*/  MOV R19, 0xffffffff ;  /* 0xffffffff00137802 */ /* 0x000fe40000000f00 */
[----:B------:R-:W-:Y:S02]  /*1300*/  MOV R8, 0x1320 ;  /* 0x0000132000087802 */ /* 0x000fe40000000f00 */
[----:B------:R-:W-:Y:S05]  /*1310*/  CALL.REL.NOINC `($__internal_116_$__cuda_sm70_shflsync_bfly_p) ;  /* 0x0000007000007944 */ /* 0x000fea0003c00000 */
[----:B01----:R-:W-:Y:S01]  /*1320*/  FADD.FTZ R18, R18, R14 ;  /* 0x0000000e12127221 */ /* 0x003fe20000010000 */
[----:B------:R-:W-:Y:S01]  /*1330*/  HFMA2.MMA R14, -RZ, RZ, 0, 1.847743988037109375e-06 ;  /* 0x0000001fff0e7435 */ /* 0x000fe200000001ff */
[----:B------:R-:W-:Y:S01]  /*1340*/  IMAD.MOV.U32 R17, RZ, RZ, 0x10 ;  /* 0x00000010ff117424 */ /* 0x000fe200078e00ff */
[----:B------:R-:W-:Y:S02]  /*1350*/  MOV R19, 0xffffffff ;  /* 0xffffffff00137802 */ /* 0x000fe40000000f00 */
[----:B------:R-:W-:Y:S02]  /*1360*/  MOV R8, 0x1380 ;  /* 0x0000138000087802 */ /* 0x000fe40000000f00 */
[----:B------:R-:W-:Y:S05]  /*1370*/  CALL.REL.NOINC `($__internal_116_$__cuda_sm70_shflsync_bfly_p) ;  /* 0x0000001000007944 */ /* 0x000fea0003c00000 */
[----:B01----:R-:W-:Y:S05]  /*1380*/  BRA `(.L_x_8411) ;  /* 0xfffff80000007947 */ /* 0x003fea000383ffff */
        .weak           $__internal_116_$__cuda_sm70_shflsync_bfly_p
        .type           $__internal_116_$__cuda_sm70_shflsync_bfly_p,@function
        .size           $__internal_116_$__cuda_sm70_shflsync_bfly_p,(.L_x_14334 - $__internal_116_$__cuda_sm70_shflsync_bfly_p)
$__internal_116_$__cuda_sm70_shflsync_bfly_p:
[----:B------:R-:W-:Y:S01]  /*1390*/  HFMA2.MMA R9, -RZ, RZ, 0, 0 ;  /* 0x00000000ff097435 */ /* 0x000fe200000001ff */
[----:B------:R-:W-:Y:S04]  /*13a0*/  WARPSYNC R19 ;  /* 0x0000001300007348 */ /* 0x000fe80003800000 */
[----:B------:R0:W1:Y:S01]  /*13b0*/  SHFL.BFLY PT, R14, R18, R17, R14 ;  /* 0x0c000011120e7389 */ /* 0x00006200000e000e */
[----:B------:R-:W-:Y:S05]  /*13c0*/  RET.REL.NODEC R8 `(_ZN10layer_norm22ln_bwd_finalize_kernelINS_22Kernel_traits_finalizeILj5120Ef6__halfS2_S2_fjLb1ELj1024ELj4ENS_18Kernel_traits_baseILj5120EfS2_S2_S2_fjLj1024EEEEELb1ELb0EEEvNS_9BwdParamsE) ;  /* 0xffffec3008007950 */ /* 0x000fea0003c3ffff */
.L_x_8412:
        /* <DEDUP_REMOVED lines=11> */
.L_x_14334:


//--------------------- .text._ZN10layer_norm13ln_bwd_kernelINS_13Kernel_traitsIf6__halfS2_S2_fjLj5120ELj1ELj1ELj4ELj16ENS_18Kernel_traits_baseILj5120EfS2_S2_S2_fjLj128EEEEELb1ELb1ELb1ELb0EEEvNS_9BwdParamsE --------------------------
	.section	.text._ZN10layer_norm13ln_bwd_kernelINS_13Kernel_traitsIf6__halfS2_S2_fjLj5120ELj1ELj1ELj4ELj16ENS_18Kernel_traits_baseILj5120EfS2_S2_S2_fjLj128EEEEELb1ELb1ELb1ELb0EEEvNS_9BwdParamsE,"ax",@progbits
	.sectioninfo	@"SHI_REGISTERS=255"
	.align	128
        .global         _ZN10layer_norm13ln_bwd_kernelINS_13Kernel_traitsIf6__halfS2_S2_fjLj5120ELj1ELj1ELj4ELj16ENS_18Kernel_traits_baseILj5120EfS2_S2_S2_fjLj128EEEEELb1ELb1ELb1ELb0EEEvNS_9BwdParamsE
        .type           _ZN10layer_norm13ln_bwd_kernelINS_13Kernel_traitsIf6__halfS2_S2_fjLj5120ELj1ELj1ELj4ELj16ENS_18Kernel_traits_baseILj5120EfS2_S2_S2_fjLj128EEEEELb1ELb1ELb1ELb0EEEvNS_9BwdParamsE,@function
        .size           _ZN10layer_norm13ln_bwd_kernelINS_13Kernel_traitsIf6__halfS2_S2_fjLj5120ELj1ELj1ELj4ELj16ENS_18Kernel_traits_baseILj5120EfS2_S2_S2_fjLj128EEEEELb1ELb1ELb1ELb0EEEvNS_9BwdParamsE,(.L_x_14335 - _ZN10layer_norm13ln_bwd_kernelINS_13Kernel_traitsIf6__halfS2_S2_fjLj5120ELj1ELj1ELj4ELj16ENS_18Kernel_traits_baseILj5120EfS2_S2_S2_fjLj128EEEEELb1ELb1ELb1ELb0EEEvNS_9BwdParamsE)
        .other          _ZN10layer_norm13ln_bwd_kernelINS_13Kernel_traitsIf6__halfS2_S2_fjLj5120ELj1ELj1ELj4ELj16ENS_18Kernel_traits_baseILj5120EfS2_S2_S2_fjLj128EEEEELb1ELb1ELb1ELb0EEEvNS_9BwdParamsE,@"STO_CUDA_ENTRY STV_DEFAULT"
_ZN10layer_norm13ln_bwd_kernelINS_13Kernel_traitsIf6__halfS2_S2_fjLj5120ELj1ELj1ELj4ELj16ENS_18Kernel_traits_baseILj5120EfS2_S2_S2_fjLj128EEEEELb1ELb1ELb1ELb0EEEvNS_9BwdParamsE:
.text._ZN10layer_norm13ln_bwd_kernelINS_13Kernel_traitsIf6__halfS2_S2_fjLj5120ELj1ELj1ELj4ELj16ENS_18Kernel_traits_baseILj5120EfS2_S2_S2_fjLj128EEEEELb1ELb1ELb1ELb0EEEvNS_9BwdParamsE:
        /* <DEDUP_REMOVED lines=25> */
[----:B------:R-:W-:Y:S02]  /*0190*/  @P4 MOV R7, 0x20 ;  /* 0x0000002000074802 */ /* 0x000fe40000000f00 */
[----:B------:R-:W-:-:S03]  /*01a0*/  @P3 MOV R11, 0x20 ;  /* 0x00000020000b3802 */ /* 0x000fc60000000f00 */
        /* <DEDUP_REMOVED lines=174> */
.L_x_8655:
        /* <DEDUP_REMOVED lines=39> */
.L_x_8417:
[----:B------:R-:W-:Y:S05]  /*0f00*/  BSYNC B1 ;  /* 0x0000000000017941 */ /* 0x000fea0003800000 */
.L_x_8416:
[----:B------:R-:W-:Y:S01]  /*0f10*/  ISETP.GE.U32.AND P3, PT, R4, 0x100, PT ;  /* 0x000001000400780c */ /* 0x000fe20003f66070 */
[----:B------:R-:W-:-:S12]  /*0f20*/  BSSY B1, `(.L_x_8418) ;  /* 0x000000b000017945 */ /* 0x000fd80003800000 */
        /* <DEDUP_REMOVED lines=10> */
.L_x_8419:
[----:B------:R-:W-:Y:S05]  /*0fd0*/  BSYNC B1 ;  /* 0x0000000000017941 */ /* 0x000fea0003800000 */
.L_x_8418:
        /* <DEDUP_REMOVED lines=11> */
.L_x_8421:
[----:B------:R-:W-:Y:S05]  /*1090*/  BSYNC B1 ;  /* 0x0000000000017941 */ /* 0x000fea0003800000 */
.L_x_8420:
        /* <DEDUP_REMOVED lines=11> */
.L_x_8423:
[----:B------:R-:W-:Y:S05]  /*1150*/  BSYNC B1 ;  /* 0x0000000000017941 */ /* 0x000fea0003800000 */
.L_x_8422:
[----:B------:R-:W-:Y:S01]  /*1160*/  ISETP.GE.U32.AND P3, PT, R4, 0x280, PT ;  /* 0x000002800400780c */ /* 0x000fe20003f66070 */
[----:B------:R-:W-:-:S12]  /*1170*/  CS2R R216, SRZ ;  /* 0x0000000000d87805 */ /* 0x000fd8000001ff00 */
        /* <DEDUP_REMOVED lines=8> */
[----:B------:R-:W-:Y:S01]  /*1200*/  HFMA2.MMA R217, -RZ, RZ, 0, 0 ;  /* 0x00000000ffd97435 */ /* 0x000fe200000001ff */
[----:B------:R-:W-:Y:S05]  /*1210*/  BRA `(.L_x_8424) ;  /* 0x0000218000007947 */ /* 0x000fea0003800000 */
.L_x_8415:
        /* <DEDUP_REMOVED lines=33> */
[----:B0-----:R-:W-:Y:S01]  /*1430*/  FSEL R211, R7, RZ, !P3 ;  /* 0x000000ff07d37208 */ /* 0x001fe20005800000 */
[--C-:B--2---:R-:W-:Y:S02]  /*1440*/  HADD2.F32 R23, -RZ, R176.reuse.H0_H0 ;  /* 0x200000b0ff177230 */ /* 0x104fe40000004100 */
[--C-:B------:R-:W-:Y:S02]  /*1450*/  HADD2.F32 R210, -RZ, R177.reuse.H0_H0 ;  /* 0x200000b1ffd27230 */ /* 0x100fe40000004100 */
[----:B------:R-:W-:Y:S02]  /*1460*/  HADD2.F32 R217, -RZ, R177.H1_H1 ;  /* 0x300000b1ffd97230 */ /* 0x000fe40000004100 */
        /* <DEDUP_REMOVED lines=8> */
[C---:B------:R-:W-:Y:S01]  /*14f0*/  FADD.FTZ R177, -R211.reuse, R213 ;  /* 0x000000d5d3b17221 */ /* 0x040fe20000010100 */
[----:B---3--:R-:W-:Y:S01]  /*1500*/  HADD2.F32 R213, -RZ, R180.H0_H0 ;  /* 0x200000b4ffd57230 */ /* 0x008fe20000004100 */
[C---:B------:R-:W-:Y:S02]  /*1510*/  FMUL.FTZ R23, R2.reuse, R23 ;  /* 0x0000001702177220 */ /* 0x040fe40000410000 */
[----:B------:R-:W-:Y:S02]  /*1520*/  FADD.FTZ R216, -R211, R210 ;  /* 0x000000d2d3d87221 */ /* 0x000fe40000010100 */
[----:B------:R-:W-:Y:S02]  /*1530*/  FMUL.FTZ R5, R2, R219 ;  /* 0x000000db02057220 */ /* 0x000fe40000410000 */
[----:B------:R-:W-:Y:S01]  /*1540*/  FADD.FTZ R68, R68, R213 ;  /* 0x000000d544447221 */ /* 0x000fe20000010000 */
[----:B------:R-:W2:Y:S01]  /*1550*/  LDL R219, [R1+0x14c] ;  /* 0x00014c0001db7983 */ /* 0x000ea20000100800 */
[----:B------:R-:W-:-:S02]  /*1560*/  FFMA.FTZ R28, R23, R213, R28 ;  /* 0x000000d5171c7223 */ /* 0x000fc4000001001c */
[----:B----4-:R-:W-:Y:S01]  /*1570*/  FMUL.FTZ R213, R0, R213 ;  /* 0x000000d500d57220 */ /* 0x010fe20000410000 */
[----:B------:R-:W-:Y:S01]  /*1580*/  STL [R1+0x28], R5 ;  /* 0x0000280501007387 */ /* 0x000fe20000100800 */
[----:B------:R-:W-:-:S03]  /*1590*/  FMUL.FTZ R0, R2, R216 ;  /* 0x000000d802007220 */ /* 0x000fc60000410000 */
[----:B------:R-:W3:Y:S01]  /*15a0*/  LDL R216, [R1+0x130] ;  /* 0x0001300001d87983 */ /* 0x000ee20000100800 */
[C---:B------:R-:W-:Y:S01]  /*15b0*/  FADD.FTZ R210, -R211.reuse, R217 ;  /* 0x000000d9d3d27221 */ /* 0x040fe20000010100 */
[----:B------:R-:W-:Y:S01]  /*15c0*/  HADD2.F32 R217, -RZ, R180.H1_H1 ;  /* 0x300000b4ffd97230 */ /* 0x000fe20000004100 */
[C---:B------:R-:W-:Y:S02]  /*15d0*/  FADD.FTZ R176, -R211.reuse, R176 ;  /* 0x000000b0d3b07221 */ /* 0x040fe40000010100 */
[----:B------:R-:W-:Y:S01]  /*15e0*/  FADD.FTZ R178, -R211, R178 ;  /* 0x000000b2d3b27221 */ /* 0x000fe20000010100 */
[----:B------:R-:W-:Y:S01]  /*15f0*/  HADD2.F32 R211, -RZ, R181.H0_H0 ;  /* 0x200000b5ffd37230 */ /* 0x000fe20000004100 */
        /* <DEDUP_REMOVED lines=10> */
[----:B------:R-:W-:Y:S02]  /*16a0*/  HADD2.F32 R181, -RZ, R181.H1_H1 ;  /* 0x300000b5ffb57230 */ /* 0x000fe40000004100 */
[----:B------:R-:W-:Y:S01]  /*16b0*/  HADD2.F32 R180, -RZ, R182.H0_H0 ;  /* 0x200000b6ffb47230 */ /* 0x000fe20000004100 */
[----:B------:R-:W-:Y:S01]  /*16c0*/  FMUL.FTZ R251, R2, R179 ;  /* 0x000000b302fb7220 */ /* 0x000fe20000410000 */
[----:B------:R-:W-:Y:S01]  /*16d0*/  HFMA2.MMA R192, -RZ, RZ, 0, 4.76837158203125e-07 ;  /* 0x00000008ffc07435 */ /* 0x000fe200000001ff */
[----:B------:R-:W-:-:S02]  /*16e0*/  FADD.FTZ R69, R69, R217 ;  /* 0x000000d945457221 */ /* 0x000fc40000010000 */
[----:B------:R-:W-:Y:S02]  /*16f0*/  FFMA.FTZ R29, R5, R217, R29 ;  /* 0x000000d9051d7223 */ /* 0x000fe4000001001d */
[----:B------:R-:W-:Y:S01]  /*1700*/  FMUL.FTZ R210, R2, R177 ;  /* 0x000000b102d27220 */ /* 0x000fe20000410000 */
[----:B------:R-:W4:Y:S01]  /*1710*/  LDL R217, [R1+0x138] ;  /* 0x0001380001d97983 */ /* 0x000f220000100800 */
[----:B------:R-:W-:Y:S02]  /*1720*/  FADD.FTZ R179, RZ, R213 ;  /* 0x000000d5ffb37221 */ /* 0x000fe40000010000 */
[----:B------:R-:W-:Y:S01]  /*1730*/  FFMA.FTZ R177, R23, R213, RZ ;  /* 0x000000d517b17223 */ /* 0x000fe200000100ff */
[----:B------:R0:W-:Y:S01]  /*1740*/  STL [R1+0x10], R251 ;  /* 0x000010fb01007387 */ /* 0x0001e20000100800 */
[----:B------:R-:W-:Y:S02]  /*1750*/  FADD.FTZ R179, R179, R6 ;  /* 0x00000006b3b37221 */ /* 0x000fe40000010000 */
[----:B------:R-:W-:-:S02]  /*1760*/  FFMA.FTZ R177, R5, R6, R177 ;  /* 0x0000000605b17223 */ /* 0x000fc400000100b1 */
        /* <DEDUP_REMOVED lines=12> */
[----:B------:R-:W-:Y:S01]  /*1830*/  HADD2.F32 R182, -RZ, R182.H1_H1 ;  /* 0x300000b6ffb67230 */ /* 0x000fe20000004100 */
        /* <DEDUP_REMOVED lines=12> */
[--C-:B------:R-:W-:Y:S01]  /*1900*/  HADD2.F32 R250, -RZ, R183.reuse.H0_H0 ;  /* 0x200000b7fffa7230 */ /* 0x100fe20000004100 */
[----:B------:R-:W-:Y:S02]  /*1910*/  FADD.FTZ R176, R176, R216 ;  /* 0x000000d8b0b07221 */ /* 0x000fe40000010000 */
[----:B------:R-:W-:Y:S01]  /*1920*/  FFMA.FTZ R177, R251, R216, R177 ;  /* 0x000000d8fbb17223 */ /* 0x000fe200000100b1 */
[----:B------:R-:W-:Y:S01]  /*1930*/  HADD2.F32 R183, -RZ, R183.H1_H1 ;  /* 0x300000b7ffb77230 */ /* 0x000fe20000004100 */
        /* <DEDUP_REMOVED lines=18> */
.L_x_8426:
[----:B0-----:R-:W-:Y:S05]  /*1a60*/  BSYNC B1 ;  /* 0x0000000000017941 */ /* 0x001fea0003800000 */
.L_x_8425:
        /* <DEDUP_REMOVED lines=16> */
[----:B-1----:R-:W-:-:S10]  /*1b70*/  HFMA2.MMA R190, -RZ, RZ, 0, 4.76837158203125e-07 ;  /* 0x00000008ffbe7435 */ /* 0x002fd400000001ff */
[----:B------:R-:W-:Y:S01]  /*1b80*/  IMAD.WIDE.U32 R190, R9, R190, c[0x0][0x190] ;  /* 0x0000640009be7625 */ /* 0x000fe200078e00be */
[----:B0-----:R-:W-:-:S05]  /*1b90*/  ISETP.NE.AND P3, PT, R210, RZ, PT ;  /* 0x000000ffd200720c */ /* 0x001fca0003f65270 */
[----:B------:R-:W5:Y:S01]  /*1ba0*/  LDG.E.64 R190, [R190.64] ;  /* 0x00000004bebe7981 */ /* 0x000f62000c1e1b00 */
[--C-:B----4-:R-:W-:Y:S02]  /*1bb0*/  HADD2.F32 R234, -RZ, R176.reuse.H0_H0 ;  /* 0x200000b0ffea7230 */ /* 0x110fe40000004100 */
[----:B------:R-:W-:Y:S01]  /*1bc0*/  HADD2.F32 R211, -RZ, R176.H1_H1 ;  /* 0x300000b0ffd37230 */ /* 0x000fe20000004100 */
[----:B------:R-:W-:Y:S01]  /*1bd0*/  FSEL R176, R7, RZ, !P3 ;  /* 0x000000ff07b07208 */ /* 0x000fe20005800000 */
[--C-:B------:R-:W-:Y:S02]  /*1be0*/  HADD2.F32 R239, -RZ, R179.reuse.H0_H0 ;  /* 0x200000b3ffef7230 */ /* 0x100fe40000004100 */
[----:B------:R-:W-:Y:S02]  /*1bf0*/  HADD2.F32 R179, -RZ, R179.H1_H1 ;  /* 0x300000b3ffb37230 */ /* 0x000fe40000004100 */
[----:B------:R-:W-:Y:S02]  /*1c00*/  HADD2.F32 R210, -RZ, R177.H0_H0 ;  /* 0x200000b1ffd27230 */ /* 0x000fe40000004100 */
[----:B------:R-:W-:-:S02]  /*1c10*/  HADD2.F32 R237, -RZ, R178.H0_H0 ;  /* 0x200000b2ffed7230 */ /* 0x000fc40000004100 */
[----:B------:R-:W-:Y:S02]  /*1c20*/  HADD2.F32 R177, -RZ, R177.H1_H1 ;  /* 0x300000b1ffb17230 */ /* 0x000fe40000004100 */
[----:B------:R-:W-:Y:S01]  /*1c30*/  HADD2.F32 R178, -RZ, R178.H1_H1 ;  /* 0x300000b2ffb27230 */ /* 0x000fe20000004100 */
[C---:B------:R-:W-:Y:S02]  /*1c40*/  FADD.FTZ R240, -R176.reuse, R179 ;  /* 0x000000b3b0f07221 */ /* 0x040fe40000010100 */
[C---:B------:R-:W-:Y:S02]  /*1c50*/  FADD.FTZ R234, -R176.reuse, R234 ;  /* 0x000000eab0ea7221 */ /* 0x040fe40000010100 */
[C---:B------:R-:W-:Y:S02]  /*1c60*/  FADD.FTZ R233, -R176.reuse, R211 ;  /* 0x000000d3b0e97221 */ /* 0x040fe40000010100 */
[C---:B------:R-:W-:Y:S02]  /*1c70*/  FADD.FTZ R235, -R176.reuse, R210 ;  /* 0x000000d2b0eb7221 */ /* 0x040fe40000010100 */
[C---:B------:R-:W-:Y:S01]  /*1c80*/  FADD.FTZ R236, -R176.reuse, R177 ;  /* 0x000000b1b0ec7221 */ /* 0x040fe20000010100 */
[----:B--2---:R-:W-:Y:S01]  /*1c90*/  HADD2.F32 R177, -RZ, R183.H0_H0 ;  /* 0x200000b7ffb17230 */ /* 0x004fe20000004100 */
[----:B------:R-:W-:-:S02]  /*1ca0*/  FADD.FTZ R237, -R176, R237 ;  /* 0x000000edb0ed7221 */ /* 0x000fc40000010100 */
[C---:B------:R-:W-:Y:S02]  /*1cb0*/  FADD.FTZ R238, -R176.reuse, R178 ;  /* 0x000000b2b0ee7221 */ /* 0x040fe40000010100 */
[----:B------:R-:W-:Y:S01]  /*1cc0*/  FADD.FTZ R244, -R176, R239 ;  /* 0x000000efb0f47221 */ /* 0x000fe20000010100 */
[----:B------:R-:W-:Y:S01]  /*1cd0*/  HADD2.F32 R176, -RZ, R183.H1_H1 ;  /* 0x300000b7ffb07230 */ /* 0x000fe20000004100 */
[----:B------:R-:W-:Y:S01]  /*1ce0*/  MOV R183, R240 ;  /* 0x000000f000b77202 */ /* 0x000fe20000000f00 */
[----:B------:R-:W2:Y:S04]  /*1cf0*/  LDL R239, [R1+0xf0] ;  /* 0x0000f00001ef7983 */ /* 0x000ea80000100800 */
[----:B------:R-:W4:Y:S01]  /*1d00*/  LDL R240, [R1+0x108] ;  /* 0x0001080001f07983 */ /* 0x000f220000100800 */
[----:B------:R-:W-:Y:S01]  /*1d10*/  HADD2.F32 R211, -RZ, R180.H0_H0 ;  /* 0x200000b4ffd37230 */ /* 0x000fe20000004100 */
[----:B------:R-:W-:-:S02]  /*1d20*/  FMUL.FTZ R248, R2, R234 ;  /* 0x000000ea02f87220 */ /* 0x000fc40000410000 */
[----:B------:R-:W2:Y:S02]  /*1d30*/  LDL R234, [R1+0xf8] ;  /* 0x0000f80001ea7983 */ /* 0x000ea40000100800 */
[----:B------:R-:W-:Y:S02]  /*1d40*/  FADD.FTZ R164, R164, R211 ;  /* 0x000000d3a4a47221 */ /* 0x000fe40000010000 */
[-C--:B------:R-:W-:Y:S02]  /*1d50*/  FFMA.FTZ R168, R248, R211.reuse, R168 ;  /* 0x000000d3f8a87223 */ /* 0x080fe400000100a8 */
[----:B------:R-:W-:Y:S02]  /*1d60*/  FMUL.FTZ R247, R243, R211 ;  /* 0x000000d3f3f77220 */ /* 0x000fe40000410000 */
[----:B------:R-:W2:Y:S01]  /*1d70*/  LDL R211, [R1+0xf4] ;  /* 0x0000f40001d37983 */ /* 0x000ea20000100800 */
[--C-:B------:R-:W-:Y:S02]  /*1d80*/  HADD2.F32 R179, -RZ, R182.reuse.H0_H0 ;  /* 0x200000b6ffb37230 */ /* 0x100fe40000004100 */
[----:B------:R-:W-:-:S02]  /*1d90*/  HADD2.F32 R178, -RZ, R182.H1_H1 ;  /* 0x300000b6ffb27230 */ /* 0x000fc40000004100 */
[----:B------:R-:W2:Y:S01]  /*1da0*/  LDL R182, [R1+0xfc] ;  /* 0x0000fc0001b67983 */ /* 0x000ea20000100800 */
[----:B------:R-:W-:Y:S02]  /*1db0*/  HADD2.F32 R210, -RZ, R180.H1_H1 ;  /* 0x300000b4ffd27230 */ /* 0x000fe40000004100 */
[--C-:B------:R-:W-:Y:S01]  /*1dc0*/  HADD2.F32 R180, -RZ, R181.reuse.H0_H0 ;  /* 0x200000b5ffb47230 */ /* 0x100fe20000004100 */
[C---:B------:R-:W-:Y:S01]  /*1dd0*/  FMUL.FTZ R246, R2.reuse, R233 ;  /* 0x000000e902f67220 */ /* 0x040fe20000410000 */
[----:B------:R-:W-:Y:S01]  /*1de0*/  MOV R233, R244 ;  /* 0x000000f400e97202 */ /* 0x000fe20000000f00 */
[----:B------:R-:W-:Y:S01]  /*1df0*/  FMUL.FTZ R244, R2, R235 ;  /* 0x000000eb02f47220 */ /* 0x000fe20000410000 */
[----:B------:R-:W-:Y:S01]  /*1e00*/  HADD2.F32 R181, -RZ, R181.H1_H1 ;  /* 0x300000b5ffb57230 */ /* 0x000fe20000004100 */
[----:B---3--:R-:W-:Y:S02]  /*1e10*/  FMUL.FTZ R245, R242, R210 ;  /* 0x000000d2f2f57220 */ /* 0x008fe40000410000 */
[----:B------:R-:W-:-:S02]  /*1e20*/  FMUL.FTZ R242, R2, R236 ;  /* 0x000000ec02f27220 */ /* 0x000fc40000410000 */
[----:B------:R-:W-:Y:S02]  /*1e30*/  FADD.FTZ R172, R172, R179 ;  /* 0x000000b3acac7221 */ /* 0x000fe40000010000 */
        /* <DEDUP_REMOVED lines=9> */
[----:B------:R-:W-:Y:S02]  /*1ed0*/  FADD.FTZ R174, R174, R177 ;  /* 0x000000b1aeae7221 */ /* 0x000fe40000010000 */
[----:B------:R-:W-:-:S02]  /*1ee0*/  FFMA.FTZ R82, R236, R177, R82 ;  /* 0x000000b1ec527223 */ /* 0x000fc40000010052 */
[----:B------:R-:W-:Y:S01]  /*1ef0*/  FADD.FTZ R175, R175, R176 ;  /* 0x000000b0afaf7221 */ /* 0x000fe20000010000 */
[----:B------:R-:W-:Y:S01]  /*1f00*/  IADD3 R214, R214, 0x80, RZ ;  /* 0x00000080d6d67810 */ /* 0x000fe20007ffe0ff */
[----:B------:R-:W-:Y:S01]  /*1f10*/  FADD.FTZ R165, R165, R210 ;  /* 0x000000d2a5a57221 */ /* 0x000fe20000010000 */
[----:B------:R-:W-:Y:S01]  /*1f20*/  IADD3 R9, R9, 0x80, RZ ;  /* 0x0000008009097810 */ /* 0x000fe20007ffe0ff */
[----:B------:R-:W-:Y:S01]  /*1f30*/  FFMA.FTZ R169, R246, R210, R169 ;  /* 0x000000d2f6a97223 */ /* 0x000fe200000100a9 */
[----:B------:R-:W-:Y:S01]  /*1f40*/  IADD3 R219, R219, 0x80, RZ ;  /* 0x00000080dbdb7810 */ /* 0x000fe20007ffe0ff */
[----:B----4-:R-:W-:Y:S02]  /*1f50*/  FMUL.FTZ R243, R240, R180 ;  /* 0x000000b4f0f37220 */ /* 0x010fe40000410000 */
[----:B------:R-:W-:Y:S02]  /*1f60*/  FMUL.FTZ R240, R2, R237 ;  /* 0x000000ed02f07220 */ /* 0x000fe40000410000 */
[----:B--2---:R-:W-:-:S02]  /*1f70*/  FMUL.FTZ R239, R239, R179 ;  /* 0x000000b3efef7220 */ /* 0x004fc40000410000 */
[----:B------:R-:W-:Y:S02]  /*1f80*/  FFMA.FTZ R80, R240, R179, R80 ;  /* 0x000000b3f0507223 */ /* 0x000fe40000010050 */
        /* <DEDUP_REMOVED lines=21> */
.L_x_8428:
[----:B------:R-:W-:Y:S05]  /*20e0*/  BSYNC B1 ;  /* 0x0000000000017941 */ /* 0x000fea0003800000 */
.L_x_8427:
        /* <DEDUP_REMOVED lines=14> */
[----:B------:R-:W-:-:S03]  /*21d0*/  ISETP.NE.U32.AND P3, PT, RZ, c[0x0][0x218], PT ;  /* 0x00008600ff007a0c */ /* 0x000fc60003f65070 */
[----:B------:R-:W4:Y:S01]  /*21e0*/  LDL R220, [R1+0xbc] ;  /* 0x0000bc0001dc7983 */ /* 0x000f220000100800 */
[----:B------:R-:W-:-:S13]  /*21f0*/  ISETP.NE.AND.EX P3, PT, RZ, c[0x0][0x21c], PT, P3 ;  /* 0x00008700ff007a0c */ /* 0x000fda0003f65330 */
[----:B0-----:R-:W-:Y:S02]  /*2200*/  @P3 IMAD.WIDE.U32 R10, R219, R180, c[0x0][0x218] ;  /* 0x00008600db0a3625 */ /* 0x001fe400078e00b4 */
        /* <DEDUP_REMOVED lines=8> */
[----:B------:R-:W-:Y:S01]  /*2290*/  IADD3 R219, R219, 0x80, RZ ;  /* 0x00000080dbdb7810 */ /* 0x000fe20007ffe0ff */
[--C-:B--2---:R-:W-:Y:S02]  /*22a0*/  HADD2.F32 R10, -RZ, R12.reuse.H0_H0 ;  /* 0x2000000cff0a7230 */ /* 0x104fe40000004100 */
[----:B------:R-:W-:Y:S01]  /*22b0*/  HADD2.F32 R11, -RZ, R12.H1_H1 ;  /* 0x3000000cff0b7230 */ /* 0x000fe20000004100 */
[----:B------:R-:W-:Y:S01]  /*22c0*/  FSEL R12, R7, RZ, !P3 ;  /* 0x000000ff070c7208 */ /* 0x000fe20005800000 */
[----:B------:R-:W-:-:S02]  /*22d0*/  HADD2.F32 R16, -RZ, R13.H0_H0 ;  /* 0x2000000dff107230 */ /* 0x000fc40000004100 */
[----:B------:R-:W-:Y:S02]  /*22e0*/  HADD2.F32 R13, -RZ, R13.H1_H1 ;  /* 0x3000000dff0d7230 */ /* 0x000fe40000004100 */
[--C-:B------:R-:W-:Y:S02]  /*22f0*/  HADD2.F32 R17, -RZ, R14.reuse.H0_H0 ;  /* 0x2000000eff117230 */ /* 0x100fe40000004100 */
[--C-:B------:R-:W-:Y:S02]  /*2300*/  HADD2.F32 R210, -RZ, R15.reuse.H0_H0 ;  /* 0x2000000fffd27230 */ /* 0x100fe40000004100 */
[----:B------:R-:W-:Y:S02]  /*2310*/  HADD2.F32 R14, -RZ, R14.H1_H1 ;  /* 0x3000000eff0e7230 */ /* 0x000fe40000004100 */
[----:B------:R-:W-:Y:S01]  /*2320*/  HADD2.F32 R15, -RZ, R15.H1_H1 ;  /* 0x3000000fff0f7230 */ /* 0x000fe20000004100 */
[C---:B------:R-:W-:Y:S02]  /*2330*/  FADD.FTZ R11, -R12.reuse, R11 ;  /* 0x0000000b0c0b7221 */ /* 0x040fe40000010100 */
[C---:B------:R-:W-:Y:S01]  /*2340*/  FADD.FTZ R181, -R12.reuse, R13 ;  /* 0x0000000d0cb57221 */ /* 0x040fe20000010100 */
[----:B---3--:R-:W-:Y:S01]  /*2350*/  HADD2.F32 R13, -RZ, R176.H1_H1 ;  /* 0x300000b0ff0d7230 */ /* 0x008fe20000004100 */
[----:B------:R-:W-:-:S02]  /*2360*/  FADD.FTZ R10, -R12, R10 ;  /* 0x0000000a0c0a7221 */ /* 0x000fc40000010100 */
[C---:B------:R-:W-:Y:S02]  /*2370*/  FADD.FTZ R180, -R12.reuse, R16 ;  /* 0x000000100cb47221 */ /* 0x040fe40000010100 */
[C---:B------:R-:W-:Y:S02]  /*2380*/  FADD.FTZ R182, -R12.reuse, R17 ;  /* 0x000000110cb67221 */ /* 0x040fe40000010100 */
[C---:B------:R-:W-:Y:S02]  /*2390*/  FADD.FTZ R183, -R12.reuse, R14 ;  /* 0x0000000e0cb77221 */ /* 0x040fe40000010100 */
[C---:B------:R-:W-:Y:S02]  /*23a0*/  FADD.FTZ R210, -R12.reuse, R210 ;  /* 0x000000d20cd27221 */ /* 0x040fe40000010100 */
[----:B------:R-:W-:Y:S01]  /*23b0*/  FADD.FTZ R211, -R12, R15 ;  /* 0x0000000f0cd37221 */ /* 0x000fe20000010100 */
[----:B------:R-:W-:Y:S01]  /*23c0*/  HADD2.F32 R12, -RZ, R176.H0_H0 ;  /* 0x200000b0ff0c7230 */ /* 0x000fe20000004100 */
[----:B------:R-:W-:Y:S01]  /*23d0*/  FMUL.FTZ R11, R2, R11 ;  /* 0x0000000b020b7220 */ /* 0x000fe20000410000 */
[--C-:B------:R-:W-:Y:S01]  /*23e0*/  HADD2.F32 R14, -RZ, R177.reuse.H0_H0 ;  /* 0x200000b1ff0e7230 */ /* 0x100fe20000004100 */
[----:B------:R-:W-:Y:S01]  /*23f0*/  FADD.FTZ R85, R85, R13 ;  /* 0x0000000d55557221 */ /* 0x000fe20000010000 */
[----:B------:R-:W-:Y:S01]  /*2400*/  HADD2.F32 R177, -RZ, R177.H1_H1 ;  /* 0x300000b1ffb17230 */ /* 0x000fe20000004100 */
[----:B------:R-:W-:-:S02]  /*2410*/  FFMA.FTZ R45, R11, R13, R45 ;  /* 0x0000000d0b2d7223 */ /* 0x000fc4000001002d */
[----:B------:R-:W-:Y:S02]  /*2420*/  FMUL.FTZ R228, R228, R13 ;  /* 0x0000000de4e47220 */ /* 0x000fe40000410000 */
[----:B------:R-:W-:Y:S02]  /*2430*/  FMUL.FTZ R232, R232, R12 ;  /* 0x0000000ce8e87220 */ /* 0x000fe40000410000 */
[C---:B------:R-:W-:Y:S02]  /*2440*/  FMUL.FTZ R13, R2.reuse, R181 ;  /* 0x000000b5020d7220 */ /* 0x040fe40000410000 */
[----:B------:R-:W-:Y:S02]  /*2450*/  FMUL.FTZ R10, R2, R10 ;  /* 0x0000000a020a7220 */ /* 0x000fe40000410000 */
[----:B------:R-:W-:Y:S02]  /*2460*/  FADD.FTZ R87, R87, R177 ;  /* 0x000000b157577221 */ /* 0x000fe40000010000 */
[----:B------:R-:W-:-:S02]  /*2470*/  FFMA.FTZ R47, R13, R177, R47 ;  /* 0x000000b10d2f7223 */ /* 0x000fc4000001002f */
[----:B----4-:R-:W-:Y:S02]  /*2480*/  FMUL.FTZ R224, R224, R177 ;  /* 0x000000b1e0e07220 */ /* 0x010fe40000410000 */
[----:B------:R-:W-:Y:S02]  /*2490*/  FADD.FTZ R176, R216, R232 ;  /* 0x000000e8d8b07221 */ /* 0x000fe40000010000 */
[----:B------:R-:W-:Y:S01]  /*24a0*/  FFMA.FTZ R177, R10, R232, R217 ;  /* 0x000000e80ab17223 */ /* 0x000fe200000100d9 */
[--C-:B------:R-:W-:Y:S01]  /*24b0*/  HADD2.F32 R15, -RZ, R178.reuse.H0_H0 ;  /* 0x200000b2ff0f7230 */ /* 0x100fe20000004100 */
[----:B------:R-:W-:Y:S01]  /*24c0*/  FADD.FTZ R84, R84, R12 ;  /* 0x0000000c54547221 */ /* 0x000fe20000010000 */
[----:B------:R-:W-:Y:S01]  /*24d0*/  HADD2.F32 R16, -RZ, R178.H1_H1 ;  /* 0x300000b2ff107230 */ /* 0x000fe20000004100 */
[----:B------:R-:W-:Y:S02]  /*24e0*/  FFMA.FTZ R44, R10, R12, R44 ;  /* 0x0000000c0a2c7223 */ /* 0x000fe4000001002c */
[----:B------:R-:W-:-:S02]  /*24f0*/  FMUL.FTZ R225, R225, R14 ;  /* 0x0000000ee1e17220 */ /* 0x000fc40000410000 */
[----:B------:R-:W-:Y:S02]  /*2500*/  FADD.FTZ R178, R176, R228 ;  /* 0x000000e4b0b27221 */ /* 0x000fe40000010000 */
[----:B------:R-:W-:Y:S02]  /*2510*/  FMUL.FTZ R12, R2, R180 ;  /* 0x000000b4020c7220 */ /* 0x000fe40000410000 */
[----:B------:R-:W-:Y:S02]  /*2520*/  FFMA.FTZ R176, R11, R228, R177 ;  /* 0x000000e40bb07223 */ /* 0x000fe400000100b1 */
[----:B------:R-:W-:Y:S02]  /*2530*/  FADD.FTZ R177, R178, R225 ;  /* 0x000000e1b2b17221 */ /* 0x000fe40000010000 */
[----:B------:R-:W-:Y:S02]  /*2540*/  FADD.FTZ R86, R86, R14 ;  /* 0x0000000e56567221 */ /* 0x000fe40000010000 */
[----:B------:R-:W-:-:S02]  /*2550*/  FFMA.FTZ R46, R12, R14, R46 ;  /* 0x0000000e0c2e7223 */ /* 0x000fc4000001002e */
[----:B------:R-:W-:Y:S02]  /*2560*/  FFMA.FTZ R176, R12, R225, R176 ;  /* 0x000000e10cb07223 */ /* 0x000fe400000100b0 */
[----:B------:R-:W-:Y:S02]  /*2570*/  FMUL.FTZ R14, R2, R182 ;  /* 0x000000b6020e7220 */ /* 0x000fe40000410000 */
[----:B------:R-:W-:Y:S02]  /*2580*/  FMUL.FTZ R223, R223, R15 ;  /* 0x0000000fdfdf7220 */ /* 0x000fe40000410000 */
[----:B------:R-:W-:Y:S02]  /*2590*/  FADD.FTZ R177, R177, R224 ;  /* 0x000000e0b1b17221 */ /* 0x000fe40000010000 */
[----:B------:R-:W-:Y:S02]  /*25a0*/  FFMA.FTZ R176, R13, R224, R176 ;  /* 0x000000e00db07223 */ /* 0x000fe400000100b0 */
[----:B------:R-:W-:-:S02]  /*25b0*/  FADD.FTZ R88, R88, R15 ;  /* 0x0000000f58587221 */ /* 0x000fc40000010000 */
[----:B------:R-:W-:Y:S01]  /*25c0*/  FFMA.FTZ R48, R14, R15, R48 ;  /* 0x0000000f0e307223 */ /* 0x000fe20000010030 */
[--C-:B------:R-:W-:Y:S01]  /*25d0*/  HADD2.F32 R17, -RZ, R179.reuse.H0_H0 ;  /* 0x200000b3ff117230 */ /* 0x100fe20000004100 */
        /* <DEDUP_REMOVED lines=9> */
[----:B------:R-:W-:Y:S02]  /*2670*/  FMUL.FTZ R221, R221, R17 ;  /* 0x00000011dddd7220 */ /* 0x000fe40000410000 */
        /* <DEDUP_REMOVED lines=8> */
[C---:B------:R-:W-:Y:S02]  /*2700*/  FFMA.FTZ R51, R17.reuse, R179, R51 ;  /* 0x000000b311337223 */ /* 0x040fe40000010033 */
[----:B------:R-:W-:Y:S02]  /*2710*/  FADD.FTZ R216, R176, R220 ;  /* 0x000000dcb0d87221 */ /* 0x000fe40000010000 */
[----:B------:R-:W-:Y:S02]  /*2720*/  FFMA.FTZ R217, R17, R220, R177 ;  /* 0x000000dc11d97223 */ /* 0x000fe400000100b1 */
.L_x_8430:
[----:B------:R-:W-:Y:S05]  /*2730*/  BSYNC B1 ;  /* 0x0000000000017941 */ /* 0x000fea0003800000 */
.L_x_8429:
        /* <DEDUP_REMOVED lines=18> */
[----:B-1----:R-:W-:-:S10]  /*2860*/  HFMA2.MMA R18, -RZ, RZ, 0, 4.76837158203125e-07 ;  /* 0x00000008ff127435 */ /* 0x002fd400000001ff */
[----:B------:R-:W-:Y:S01]  /*2870*/  IMAD.WIDE.U32 R18, R9, R18, c[0x0][0x190] ;  /* 0x0000640009127625 */ /* 0x000fe200078e0012 */
[----:B0-----:R-:W-:Y:S02]  /*2880*/  ISETP.NE.AND P3, PT, R210, RZ, PT ;  /* 0x000000ffd200720c */ /* 0x001fe40003f65270 */
[----:B------:R-:W3:Y:S04]  /*2890*/  LDL R210, [R1+0x78] ;  /* 0x0000780001d27983 */ /* 0x000ee80000100800 */
[----:B------:R4:W5:Y:S01]  /*28a0*/  LDG.E.64 R186, [R18.64] ;  /* 0x0000000412ba7981 */ /* 0x000962000c1e1b00 */
[----:B------:R-:W-:Y:S01]  /*28b0*/  FSEL R20, R7, RZ, !P3 ;  /* 0x000000ff07147208 */ /* 0x000fe20005800000 */
[--C-:B----4-:R-:W-:Y:S02]  /*28c0*/  HADD2.F32 R18, -RZ, R176.reuse.H0_H0 ;  /* 0x200000b0ff127230 */ /* 0x110fe40000004100 */
[----:B------:R-:W-:-:S02]  /*28d0*/  HADD2.F32 R19, -RZ, R176.H1_H1 ;  /* 0x300000b0ff137230 */ /* 0x000fc40000004100 */
[--C-:B------:R-:W-:Y:S02]  /*28e0*/  HADD2.F32 R176, -RZ, R178.reuse.H0_H0 ;  /* 0x200000b2ffb07230 */ /* 0x100fe40000004100 */
[----:B------:R-:W-:Y:S02]  /*28f0*/  HADD2.F32 R21, -RZ, R178.H1_H1 ;  /* 0x300000b2ff157230 */ /* 0x000fe40000004100 */
[----:B------:R-:W-:Y:S02]  /*2900*/  HADD2.F32 R22, -RZ, R177.H0_H0 ;  /* 0x200000b1ff167230 */ /* 0x000fe40000004100 */
[----:B------:R-:W-:Y:S02]  /*2910*/  HADD2.F32 R178, -RZ, R179.H0_H0 ;  /* 0x200000b3ffb27230 */ /* 0x000fe40000004100 */
[----:B------:R-:W-:Y:S02]  /*2920*/  HADD2.F32 R177, -RZ, R177.H1_H1 ;  /* 0x300000b1ffb17230 */ /* 0x000fe40000004100 */
[----:B------:R-:W-:Y:S01]  /*2930*/  HADD2.F32 R179, -RZ, R179.H1_H1 ;  /* 0x300000b3ffb37230 */ /* 0x000fe20000004100 */
[----:B------:R-:W-:-:S02]  /*2940*/  FADD.FTZ R18, -R20, R18 ;  /* 0x0000001214127221 */ /* 0x000fc40000010100 */
[C---:B------:R-:W-:Y:S02]  /*2950*/  FADD.FTZ R19, -R20.reuse, R19 ;  /* 0x0000001314137221 */ /* 0x040fe40000010100 */
[C---:B------:R-:W-:Y:S02]  /*2960*/  FADD.FTZ R194, -R20.reuse, R22 ;  /* 0x0000001614c27221 */ /* 0x040fe40000010100 */
[C---:B------:R-:W-:Y:S02]  /*2970*/  FADD.FTZ R195, -R20.reuse, R177 ;  /* 0x000000b114c37221 */ /* 0x040fe40000010100 */
[C---:B------:R-:W-:Y:S02]  /*2980*/  FADD.FTZ R196, -R20.reuse, R176 ;  /* 0x000000b014c47221 */ /* 0x040fe40000010100 */
[C---:B------:R-:W-:Y:S01]  /*2990*/  FADD.FTZ R197, -R20.reuse, R21 ;  /* 0x0000001514c57221 */ /* 0x040fe20000010100 */
[----:B--2---:R-:W-:Y:S01]  /*29a0*/  HADD2.F32 R21, -RZ, R180.H1_H1 ;  /* 0x300000b4ff157230 */ /* 0x004fe20000004100 */
[----:B------:R-:W-:-:S02]  /*29b0*/  FADD.FTZ R198, -R20, R178 ;  /* 0x000000b214c67221 */ /* 0x000fc40000010100 */
[----:B------:R-:W-:Y:S01]  /*29c0*/  FADD.FTZ R199, -R20, R179 ;  /* 0x000000b314c77221 */ /* 0x000fe20000010100 */
[----:B------:R-:W-:Y:S02]  /*29d0*/  HADD2.F32 R20, -RZ, R180.H0_H0 ;  /* 0x200000b4ff147230 */ /* 0x000fe40000004100 */
[----:B------:R-:W2:Y:S01]  /*29e0*/  LDL R180, [R1+0x70] ;  /* 0x0000700001b47983 */ /* 0x000ea20000100800 */
[----:B------:R-:W-:Y:S01]  /*29f0*/  FMUL.FTZ R18, R2, R18 ;  /* 0x0000001202127220 */ /* 0x000fe20000410000 */
[----:B------:R-:W-:Y:S01]  /*2a00*/  HADD2.F32 R22, -RZ, R181.H0_H0 ;  /* 0x200000b5ff167230 */ /* 0x000fe20000004100 */
[----:B------:R-:W-:Y:S02]  /*2a10*/  FADD.FTZ R92, R92, R20 ;  /* 0x000000145c5c7221 */ /* 0x000fe40000010000 */
[-C--:B------:R-:W-:Y:S02]  /*2a20*/  FFMA.FTZ R52, R18, R20.reuse, R52 ;  /* 0x0000001412347223 */ /* 0x080fe40000010034 */
[----:B------:R-:W-:-:S02]  /*2a30*/  FMUL.FTZ R231, R231, R20 ;  /* 0x00000014e7e77220 */ /* 0x000fc40000410000 */
[C---:B------:R-:W-:Y:S01]  /*2a40*/  FMUL.FTZ R20, R2.reuse, R194 ;  /* 0x000000c202147220 */ /* 0x040fe20000410000 */
[----:B------:R-:W-:Y:S01]  /*2a50*/  HADD2.F32 R179, -RZ, R182.H0_H0 ;  /* 0x200000b6ffb37230 */ /* 0x000fe20000004100 */
[----:B------:R-:W-:Y:S02]  /*2a60*/  FMUL.FTZ R19, R2, R19 ;  /* 0x0000001302137220 */ /* 0x000fe40000410000 */
[----:B------:R-:W-:Y:S02]  /*2a70*/  FADD.FTZ R94, R94, R22 ;  /* 0x000000165e5e7221 */ /* 0x000fe40000010000 */
[-C--:B------:R-:W-:Y:S02]  /*2a80*/  FFMA.FTZ R54, R20, R22.reuse, R54 ;  /* 0x0000001614367223 */ /* 0x080fe40000010036 */
[----:B---3--:R-:W-:Y:S02]  /*2a90*/  FMUL.FTZ R218, R218, R22 ;  /* 0x00000016dada7220 */ /* 0x008fe40000410000 */
[----:B------:R-:W-:Y:S01]  /*2aa0*/  FMUL.FTZ R22, R2, R196 ;  /* 0x000000c402167220 */ /* 0x000fe20000410000 */
[----:B------:R-:W-:Y:S01]  /*2ab0*/  HADD2.F32 R181, -RZ, R181.H1_H1 ;  /* 0x300000b5ffb57230 */ /* 0x000fe20000004100 */
        /* <DEDUP_REMOVED lines=10> */
[C---:B------:R-:W-:Y:S02]  /*2b60*/  FMUL.FTZ R195, R2.reuse, R197 ;  /* 0x000000c502c37220 */ /* 0x040fe40000410000 */
[----:B------:R-:W-:Y:S02]  /*2b70*/  FADD.FTZ R97, R97, R178 ;  /* 0x000000b261617221 */ /* 0x000fe40000010000 */
[-C--:B------:R-:W-:Y:S02]  /*2b80*/  FFMA.FTZ R57, R195, R178.reuse, R57 ;  /* 0x000000b2c3397223 */ /* 0x080fe40000010039 */
[----:B------:R-:W-:Y:S01]  /*2b90*/  FMUL.FTZ R196, R211, R178 ;  /* 0x000000b2d3c47220 */ /* 0x000fe20000410000 */
[--C-:B------:R-:W-:Y:S01]  /*2ba0*/  HADD2.F32 R177, -RZ, R183.reuse.H0_H0 ;  /* 0x200000b7ffb17230 */ /* 0x100fe20000004100 */
[----:B------:R-:W-:Y:S01]  /*2bb0*/  FMUL.FTZ R197, R2, R198 ;  /* 0x000000c602c57220 */ /* 0x000fe20000410000 */
[----:B------:R-:W-:-:S03]  /*2bc0*/  HADD2.F32 R176, -RZ, R183.H1_H1 ;  /* 0x300000b7ffb07230 */ /* 0x000fc60000004100 */
        /* <DEDUP_REMOVED lines=27> */
.L_x_8432:
[----:B------:R-:W-:Y:S05]  /*2d80*/  BSYNC B1 ;  /* 0x0000000000017941 */ /* 0x000fea0003800000 */
.L_x_8431:
[----:B------:R-:W-:-:S13]  /*2d90*/  ISETP.GE.U32.AND P3, PT, R4, 0x280, PT ;  /* 0x000002800400780c */ /* 0x000fda0003f66070 */
[----:B------:R-:W-:Y:S05]  /*2da0*/  @!P3 BRA `(.L_x_8424) ;  /* 0x000005f00000b947 */ /* 0x000fea0003800000 */
[----:B------:R-:W-:Y:S01]  /*2db0*/  MOV R210, 0x10 ;  /* 0x0000001000d27802 */ /* 0x000fe20000000f00 */
[----:B------:R-:W0:Y:S01]  /*2dc0*/  LDC.U8 R211, c[0x0][0x1f0] ;  /* 0x00007c00ffd37b82 */ /* 0x000e220000000000 */
[----:B------:R-:W2:Y:S03]  /*2dd0*/  LDL R212, [R1+0x40] ;  /* 0x0000400001d47983 */ /* 0x000ea60000100800 */
[-C--:B------:R-:W-:Y:S01]  /*2de0*/  IMAD.WIDE.U32 R176, R219, R210.reuse, c[0x0][0x188] ;  /* 0x00006200dbb07625 */ /* 0x080fe200078e00d2 */
[----:B------:R-:W3:Y:S04]  /*2df0*/  LDL R209, [R1+0x44] ;  /* 0x0000440001d17983 */ /* 0x000ee80000100800 */
[----:B------:R-:W4:Y:S01]  /*2e00*/  LDL R206, [R1+0x30] ;  /* 0x0000300001ce7983 */ /* 0x000f220000100800 */
[----:B------:R-:W-:-:S03]  /*2e10*/  IMAD.WIDE.U32 R180, R214, R210, c[0x0][0x208] ;  /* 0x00008200d6b47625 */ /* 0x000fc600078e00d2 */
[----:B------:R-:W2:Y:S04]  /*2e20*/  LDG.E.128 R176, [R176.64] ;  /* 0x00000004b0b07981 */ /* 0x000ea8000c1e1d00 */
[----:B------:R-:W3:Y:S04]  /*2e30*/  LDG.E.128 R180, [R180.64] ;  /* 0x00000004b4b47981 */ /* 0x000ee8000c1e1d00 */
[----:B------:R-:W3:Y:S01]  /*2e40*/  LDL R207, [R1+0x48] ;  /* 0x0000480001cf7983 */ /* 0x000ee20000100800 */
[----:B0-----:R-:W-:-:S03]  /*2e50*/  ISETP.NE.AND P3, PT, R211, RZ, PT ;  /* 0x000000ffd300720c */ /* 0x001fc60003f65270 */
[----:B------:R-:W3:Y:S01]  /*2e60*/  LDL R205, [R1+0x4c] ;  /* 0x00004c0001cd7983 */ /* 0x000ee20000100800 */
[----:B------:R-:W-:-:S03]  /*2e70*/  FSEL R201, R7, RZ, !P3 ;  /* 0x000000ff07c97208 */ /* 0x000fc60005800000 */
[----:B------:R-:W3:Y:S01]  /*2e80*/  LDL R208, [R1+0x34] ;  /* 0x0000340001d07983 */ /* 0x000ee20000100800 */
[----:B------:R-:W-:-:S03]  /*2e90*/  ISETP.NE.U32.AND P3, PT, RZ, c[0x0][0x218], PT ;  /* 0x00008600ff007a0c */ /* 0x000fc60003f65070 */
[----:B------:R-:W3:Y:S01]  /*2ea0*/  LDL R211, [R1+0x38] ;  /* 0x0000380001d37983 */ /* 0x000ee20000100800 */
[----:B------:R-:W-:-:S13]  /*2eb0*/  ISETP.NE.AND.EX P3, PT, RZ, c[0x0][0x21c], PT, P3 ;  /* 0x00008700ff007a0c */ /* 0x000fda0003f65330 */
[----:B------:R-:W-:Y:S02]  /*2ec0*/  @P3 IMAD.WIDE.U32 R6, R219, R210, c[0x0][0x218] ;  /* 0x00008600db063625 */ /* 0x000fe400078e00d2 */
[----:B------:R-:W4:Y:S04]  /*2ed0*/  LDL R210, [R1+0x3c] ;  /* 0x00003c0001d27983 */ /* 0x000f280000100800 */
[----:B------:R0:W5:Y:S02]  /*2ee0*/  @P3 LDG.E.128 R160, [R6.64] ;  /* 0x0000000406a03981 */ /* 0x000164000c1e1d00 */
[----:B0-----:R-:W-:-:S10]  /*2ef0*/  HFMA2.MMA R6, -RZ, RZ, 0, 4.76837158203125e-07 ;  /* 0x00000008ff067435 */ /* 0x001fd400000001ff */
[----:B------:R-:W-:-:S05]  /*2f00*/  IMAD.WIDE.U32 R6, R9, R6, c[0x0][0x190] ;  /* 0x0000640009067625 */ /* 0x000fca00078e0006 */
[----:B------:R0:W5:Y:S01]  /*2f10*/  LDG.E.64 R184, [R6.64] ;  /* 0x0000000406b87981 */ /* 0x000162000c1e1b00 */
[----:B--2---:R-:W-:Y:S02]  /*2f20*/  HADD2.F32 R202, -RZ, R176.H0_H0 ;  /* 0x200000b0ffca7230 */ /* 0x004fe40000004100 */
[--C-:B------:R-:W-:Y:S02]  /*2f30*/  HADD2.F32 R9, -RZ, R177.reuse.H0_H0 ;  /* 0x200000b1ff097230 */ /* 0x100fe40000004100 */
[----:B0-----:R-:W-:Y:S02]  /*2f40*/  HADD2.F32 R7, -RZ, R178.H0_H0 ;  /* 0x200000b2ff077230 */ /* 0x001fe40000004100 */
[----:B------:R-:W-:Y:S02]  /*2f50*/  HADD2.F32 R176, -RZ, R176.H1_H1 ;  /* 0x300000b0ffb07230 */ /* 0x000fe40000004100 */
[----:B------:R-:W-:Y:S02]  /*2f60*/  HADD2.F32 R177, -RZ, R177.H1_H1 ;  /* 0x300000b1ffb17230 */ /* 0x000fe40000004100 */
[----:B------:R-:W-:-:S02]  /*2f70*/  HADD2.F32 R178, -RZ, R178.H1_H1 ;  /* 0x300000b2ffb27230 */ /* 0x000fc40000004100 */
[--C-:B------:R-:W-:Y:S02]  /*2f80*/  HADD2.F32 R5, -RZ, R179.reuse.H0_H0 ;  /* 0x200000b3ff057230 */ /* 0x100fe40000004100 */
[----:B------:R-:W-:Y:S01]  /*2f90*/  HADD2.F32 R6, -RZ, R179.H1_H1 ;  /* 0x300000b3ff067230 */ /* 0x000fe20000004100 */
        /* <DEDUP_REMOVED lines=8> */
[--C-:B---3--:R-:W-:Y:S01]  /*3020*/  HADD2.F32 R201, -RZ, R180.reuse.H0_H0 ;  /* 0x200000b4ffc97230 */ /* 0x108fe20000004100 */
[C---:B------:R-:W-:Y:S01]  /*3030*/  FMUL.FTZ R249, R2.reuse, R204 ;  /* 0x000000cc02f97220 */ /* 0x040fe20000410000 */
[----:B------:R-:W-:Y:S01]  /*3040*/  HADD2.F32 R180, -RZ, R180.H1_H1 ;  /* 0x300000b4ffb47230 */ /* 0x000fe20000004100 */
[----:B------:R-:W-:Y:S01]  /*3050*/  FMUL.FTZ R204, R2, R9 ;  /* 0x0000000902cc7220 */ /* 0x000fe20000410000 */
[----:B------:R-:W-:Y:S01]  /*3060*/  HADD2.F32 R176, -RZ, R182.H0_H0 ;  /* 0x200000b6ffb07230 */ /* 0x000fe20000004100 */
[----:B------:R-:W-:Y:S01]  /*3070*/  FMUL.FTZ R230, R212, R201 ;  /* 0x000000c9d4e67220 */ /* 0x000fe20000410000 */
[----:B------:R-:W-:Y:S01]  /*3080*/  HADD2.F32 R179, -RZ, R181.H0_H0 ;  /* 0x200000b5ffb37230 */ /* 0x000fe20000004100 */
        /* <DEDUP_REMOVED lines=8> */
[----:B------:R-:W-:Y:S01]  /*3110*/  HADD2.F32 R178, -RZ, R181.H1_H1 ;  /* 0x300000b5ffb27230 */ /* 0x000fe20000004100 */
        /* <DEDUP_REMOVED lines=10> */
[----:B------:R-:W-:Y:S01]  /*31c0*/  HADD2.F32 R182, -RZ, R182.H1_H1 ;  /* 0x300000b6ffb67230 */ /* 0x000fe20000004100 */
[----:B------:R-:W-:-:S02]  /*31d0*/  FMUL.FTZ R209, R2, R5 ;  /* 0x0000000502d17220 */ /* 0x000fc40000410000 */
[----:B------:R-:W-:Y:S02]  /*31e0*/  FADD.FTZ R7, R7, R205 ;  /* 0x000000cd07077221 */ /* 0x000fe40000010000 */
[----:B------:R-:W-:Y:S01]  /*31f0*/  FFMA.FTZ R5, R202, R205, R9 ;  /* 0x000000cdca057223 */ /* 0x000fe20000010009 */
[--C-:B------:R-:W-:Y:S01]  /*3200*/  HADD2.F32 R181, -RZ, R183.reuse.H0_H0 ;  /* 0x200000b7ffb57230 */ /* 0x100fe20000004100 */
[----:B------:R-:W-:Y:S02]  /*3210*/  FMUL.FTZ R208, R208, R182 ;  /* 0x000000b6d0d07220 */ /* 0x000fe40000410000 */
[----:B------:R-:W-:Y:S02]  /*3220*/  FADD.FTZ R7, R7, R206 ;  /* 0x000000ce07077221 */ /* 0x000fe40000010000 */
[----:B------:R-:W-:Y:S01]  /*3230*/  FFMA.FTZ R5, R204, R206, R5 ;  /* 0x000000cecc057223 */ /* 0x000fe20000010005 */
        /* <DEDUP_REMOVED lines=22> */
.L_x_8424:
[----:B------:R-:W-:Y:S05]  /*33a0*/  BSYNC B0 ;  /* 0x0000000000007941 */ /* 0x000fea0003800000 */
.L_x_8414:
        /* <DEDUP_REMOVED lines=9> */
.L_x_8664:
        /* <DEDUP_REMOVED lines=18> */
.L_x_8665:
[----:B0--3--:R-:W-:Y:S01]  /*3560*/  FADD.FTZ R177, R7, R178 ;  /* 0x000000b207b17221 */ /* 0x009fe20000010000 */
[----:B------:R-:W-:Y:S01]  /*3570*/  @!P3 LOP3.LUT R7, R181, 0x3, RZ, 0xc0, !PT ;  /* 0x00000003b507b812 */ /* 0x000fe200078ec0ff */
[----:B------:R-:W-:Y:S01]  /*3580*/  FADD.FTZ R176, R180, R179 ;  /* 0x000000b3b4b07221 */ /* 0x000fe20000010000 */
[----:B------:R-:W0:Y:S01]  /*3590*/  S2R R182, SR_TID.X ;  /* 0x0000000000b67919 */ /* 0x000e220000002100 */
[----:B------:R-:W-:Y:S01]  /*35a0*/  WARPSYNC 0xffffffff ;  /* 0xffffffff00007948 */ /* 0x000fe20003800000 */
[----:B------:R-:W-:Y:S01]  /*35b0*/  @!P3 IADD3 R7, R9, R7, RZ ;  /* 0x000000070907b210 */ /* 0x000fe20007ffe0ff */
[----:B------:R-:W-:Y:S01]  /*35c0*/  BSSY B0, `(.L_x_8435) ;  /* 0x000013c000007945 */ /* 0x000fe20003800000 */
[----:B------:R-:W-:-:S03]  /*35d0*/  LOP3.LUT P4, RZ, R4, 0xffffff80, RZ, 0xc0, !PT ;  /* 0xffffff8004ff7812 */ /* 0x000fc6000788c0ff */
        /* <DEDUP_REMOVED lines=28> */
.L_x_8438:
[----:B------:R-:W-:Y:S05]  /*37a0*/  BSYNC B1 ;  /* 0x0000000000017941 */ /* 0x000fea0003800000 */
.L_x_8437:
        /* <DEDUP_REMOVED lines=8> */
[----:B-----5:R-:W-:Y:S01]  /*3830*/  HADD2.F32 R9, -RZ, R148.H0_H0 ;  /* 0x20000094ff097230 */ /* 0x020fe20000004100 */
[----:B------:R-:W-:Y:S05]  /*3840*/  BRA `(.L_x_8441) ;  /* 0x000000c000007947 */ /* 0x000fea0003800000 */
.L_x_8440:
        /* <DEDUP_REMOVED lines=12> */
.L_x_8441:
[----:B------:R-:W-:Y:S05]  /*3910*/  BSYNC B1 ;  /* 0x0000000000017941 */ /* 0x000fea0003800000 */
.L_x_8439:
[----:B------:R-:W-:Y:S01]  /*3920*/  ISETP.NE.U32.AND P5, PT, RZ, c[0x0][0x258], PT ;  /* 0x00009600ff007a0c */ /* 0x000fe20003fa5070 */
[----:B------:R-:W-:Y:S03]  /*3930*/  BSSY B1, `(.L_x_8442) ;  /* 0x0000011000017945 */ /* 0x000fe60003800000 */
[----:B------:R-:W-:-:S13]  /*3940*/  ISETP.NE.AND.EX P5, PT, RZ, c[0x0][0x25c], PT, P5 ;  /* 0x00009700ff007a0c */ /* 0x000fda0003fa5350 */
[----:B------:R-:W-:-:S04]  /*3950*/  @P5 F2FP.PACK_AB R8, RZ, R9 ;  /* 0x00000009ff08523e */ /* 0x000fc800000000ff */
[----:B------:R-:W-:Y:S01]  /*3960*/  @P5 PRMT R40, R8, 0x7610, R40 ;  /* 0x0000761008285816 */ /* 0x000fe20000000028 */
[----:B------:R-:W-:Y:S05]  /*3970*/  @!P3 BRA `(.L_x_8443) ;  /* 0x000000c00000b947 */ /* 0x000fea0003800000 */
[----:B------:R-:W2:Y:S01]  /*3980*/  LDL R179, [R1+0x150] ;  /* 0x0001500001b37983 */ /* 0x000ea20000100800 */
[----:B-----5:R-:W-:Y:S01]  /*3990*/  LOP3.LUT P6, RZ, R192, 0xff, RZ, 0xc0, !PT ;  /* 0x000000ffc0ff7812 */ /* 0x020fe200078cc0ff */
[----:B------:R-:W-:Y:S01]  /*39a0*/  FMUL.FTZ R9, R9, c[0x0][0x1ec] ;  /* 0x00007b0009097a20 */ /* 0x000fe20000410000 */
[----:B------:R-:W-:-:S03]  /*39b0*/  HFMA2.MMA R8, -RZ, RZ, 0, 0 ;  /* 0x00000000ff087435 */ /* 0x000fc600000001ff */
[----:B------:R-:W-:-:S08]  /*39c0*/  FMUL.FTZ R178, R9, c[0x0][0x1e8] ;  /* 0x00007a0009b27a20 */ /* 0x000fd00000410000 */
[----:B------:R-:W-:-:S05]  /*39d0*/  @P6 HADD2.F32 R9, -RZ, R36.H0_H0 ;  /* 0x20000024ff096230 */ /* 0x000fca0000004100 */
[----:B------:R-:W-:-:S04]  /*39e0*/  @P6 FMUL.FTZ R8, R178, R9 ;  /* 0x00000009b2086220 */ /* 0x000fc80000410000 */
[----:B------:R-:W-:Y:S02]  /*39f0*/  FADD.FTZ R108, R108, R8 ;  /* 0x000000086c6c7221 */ /* 0x000fe40000010000 */
[----:B--2---:R-:W-:-:S05]  /*3a00*/  FMUL.FTZ R8, R179, R178 ;  /* 0x000000b2b3087220 */ /* 0x004fca0000410000 */
[----:B------:R-:W-:-:S04]  /*3a10*/  FSEL R8, R8, RZ, P6 ;  /* 0x000000ff08087208 */ /* 0x000fc80003000000 */
[----:B------:R-:W-:-:S04]  /*3a20*/  F2FP.PACK_AB R8, RZ, R8 ;  /* 0x00000008ff08723e */ /* 0x000fc800000000ff */
[----:B------:R-:W-:Y:S02]  /*3a30*/  PRMT R76, R8, 0x7610, R76 ;  /* 0x00007610084c7816 */ /* 0x000fe4000000004c */
.L_x_8443:
[----:B------:R-:W-:Y:S05]  /*3a40*/  BSYNC B1 ;  /* 0x0000000000017941 */ /* 0x000fea0003800000 */
.L_x_8442:
[----:B------:R-:W-:Y:S01]  /*3a50*/  BSSY B1, `(.L_x_8444) ;  /* 0x0000010000017945 */ /* 0x000fe20003800000 */
[----:B------:R-:W-:Y:S05]  /*3a60*/  @P2 BRA `(.L_x_8445) ;  /* 0x0000004000002947 */ /* 0x000fea0003800000 */
[----:B------:R-:W-:Y:S01]  /*3a70*/  MOV R9, RZ ;  /* 0x000000ff00097202 */ /* 0x000fe20000000f00 */
[----:B------:R-:W-:Y:S05]  /*3a80*/  @!P4 BRA `(.L_x_8446) ;  /* 0x000000c00000c947 */ /* 0x000fea0003800000 */
[----:B-----5:R-:W-:Y:S01]  /*3a90*/  HADD2.F32 R9, -RZ, R148.H1_H1 ;  /* 0x30000094ff097230 */ /* 0x020fe20000004100 */
[----:B------:R-:W-:Y:S05]  /*3aa0*/  BRA `(.L_x_8446) ;  /* 0x000000a000007947 */ /* 0x000fea0003800000 */
.L_x_8445:
        /* <DEDUP_REMOVED lines=8> */
[----:B-----5:R-:W-:-:S05]  /*3b30*/  @P4 HADD2.F32 R8, -RZ, R148.H1_H1 ;  /* 0x30000094ff084230 */ /* 0x020fca0000004100 */
[----:B------:R-:W-:Y:S02]  /*3b40*/  @P4 FADD.FTZ R9, R9, R8 ;  /* 0x0000000809094221 */ /* 0x000fe40000010000 */
.L_x_8446:
[----:B------:R-:W-:Y:S05]  /*3b50*/  BSYNC B1 ;  /* 0x0000000000017941 */ /* 0x000fea0003800000 */
.L_x_8444:
[----:B------:R-:W-:Y:S01]  /*3b60*/  @P5 F2FP.PACK_AB R8, RZ, R9 ;  /* 0x00000009ff08523e */ /* 0x000fe200000000ff */
        /* <DEDUP_REMOVED lines=8> */
[----:B------:R-:W-:-:S05]  /*3bf0*/  @P6 HADD2.F32 R9, -RZ, R36.H1_H1 ;  /* 0x30000024ff096230 */ /* 0x000fca0000004100 */
[----:B------:R-:W-:-:S04]  /*3c00*/  @P6 FMUL.FTZ R8, R178, R9 ;  /* 0x00000009b2086220 */ /* 0x000fc80000410000 */
[----:B------:R-:W-:Y:S02]  /*3c10*/  FADD.FTZ R109, R109, R8 ;  /* 0x000000086d6d7221 */ /* 0x000fe40000010000 */
[----:B--2---:R-:W-:-:S05]  /*3c20*/  FMUL.FTZ R8, R179, R178 ;  /* 0x000000b2b3087220 */ /* 0x004fca0000410000 */
[----:B------:R-:W-:-:S04]  /*3c30*/  FSEL R8, R8, RZ, P6 ;  /* 0x000000ff08087208 */ /* 0x000fc80003000000 */
[----:B------:R-:W-:-:S04]  /*3c40*/  F2FP.PACK_AB R8, RZ, R8 ;  /* 0x00000008ff08723e */ /* 0x000fc800000000ff */
[----:B------:R-:W-:Y:S02]  /*3c50*/  PRMT R76, R76, 0x5410, R8 ;  /* 0x000054104c4c7816 */ /* 0x000fe40000000008 */
.L_x_8448:
[----:B------:R-:W-:Y:S05]  /*3c60*/  BSYNC B1 ;  /* 0x0000000000017941 */ /* 0x000fea0003800000 */
.L_x_8447:
[----:B------:R-:W-:Y:S01]  /*3c70*/  BSSY B1, `(.L_x_8449) ;  /* 0x0000010000017945 */ /* 0x000fe20003800000 */
[----:B------:R-:W-:Y:S05]  /*3c80*/  @P2 BRA `(.L_x_8450) ;  /* 0x0000004000002947 */ /* 0x000fea0003800000 */
[----:B------:R-:W-:Y:S01]  /*3c90*/  MOV R9, RZ ;  /* 0x000000ff00097202 */ /* 0x000fe20000000f00 */
[----:B------:R-:W-:Y:S05]  /*3ca0*/  @!P4 BRA `(.L_x_8451) ;  /* 0x000000c00000c947 */ /* 0x000fea0003800000 */
[----:B-----5:R-:W-:Y:S01]  /*3cb0*/  HADD2.F32 R9, -RZ, R149.H0_H0 ;  /* 0x20000095ff097230 */ /* 0x020fe20000004100 */
[----:B------:R-:W-:Y:S05]  /*3cc0*/  BRA `(.L_x_8451) ;  /* 0x000000a000007947 */ /* 0x000fea0003800000 */
.L_x_8450:
        /* <DEDUP_REMOVED lines=8> */
[----:B-----5:R-:W-:-:S05]  /*3d50*/  @P4 HADD2.F32 R8, -RZ, R149.H0_H0 ;  /* 0x20000095ff084230 */ /* 0x020fca0000004100 */
[----:B------:R-:W-:Y:S02]  /*3d60*/  @P4 FADD.FTZ R9, R9, R8 ;  /* 0x0000000809094221 */ /* 0x000fe40000010000 */
.L_x_8451:
[----:B------:R-:W-:Y:S05]  /*3d70*/  BSYNC B1 ;  /* 0x0000000000017941 */ /* 0x000fea0003800000 */
.L_x_8449:
        /* <DEDUP_REMOVED lines=16> */
.L_x_8453:
[----:B------:R-:W-:Y:S05]  /*3e80*/  BSYNC B1 ;  /* 0x0000000000017941 */ /* 0x000fea0003800000 */
.L_x_8452:
[----:B------:R-:W-:Y:S01]  /*3e90*/  BSSY B1, `(.L_x_8454) ;  /* 0x0000010000017945 */ /* 0x000fe20003800000 */
[----:B------:R-:W-:Y:S05]  /*3ea0*/  @P2 BRA `(.L_x_8455) ;  /* 0x0000004000002947 */ /* 0x000fea0003800000 */
[----:B------:R-:W-:Y:S01]  /*3eb0*/  MOV R9, RZ ;  /* 0x000000ff00097202 */ /* 0x000fe20000000f00 */
[----:B------:R-:W-:Y:S05]  /*3ec0*/  @!P4 BRA `(.L_x_8456) ;  /* 0x000000c00000c947 */ /* 0x000fea0003800000 */
[----:B-----5:R-:W-:Y:S01]  /*3ed0*/  HADD2.F32 R9, -RZ, R149.H1_H1 ;  /* 0x30000095ff097230 */ /* 0x020fe20000004100 */
[----:B------:R-:W-:Y:S05]  /*3ee0*/  BRA `(.L_x_8456) ;  /* 0x000000a000007947 */ /* 0x000fea0003800000 */
.L_x_8455:
        /* <DEDUP_REMOVED lines=10> */
.L_x_8456:
[----:B------:R-:W-:Y:S05]  /*3f90*/  BSYNC B1 ;  /* 0x0000000000017941 */ /* 0x000fea0003800000 */
.L_x_8454:
        /* <DEDUP_REMOVED lines=16> */
.L_x_8458:
[----:B------:R-:W-:Y:S05]  /*40a0*/  BSYNC B1 ;  /* 0x0000000000017941 */ /* 0x000fea0003800000 */
.L_x_8457:
[----:B------:R-:W-:Y:S01]  /*40b0*/  BSSY B1, `(.L_x_8459) ;  /* 0x0000010000017945 */ /* 0x000fe20003800000 */
[----:B------:R-:W-:Y:S05]  /*40c0*/  @P2 BRA `(.L_x_8460) ;  /* 0x0000004000002947 */ /* 0x000fea0003800000 */
[----:B------:R-:W-:Y:S01]  /*40d0*/  MOV R9, RZ ;  /* 0x000000ff00097202 */ /* 0x000fe20000000f00 */
[----:B------:R-:W-:Y:S05]  /*40e0*/  @!P4 BRA `(.L_x_8461) ;  /* 0x000000c00000c947 */ /* 0x000fea0003800000 */
[----:B-----5:R-:W-:Y:S01]  /*40f0*/  HADD2.F32 R9, -RZ, R150.H0_H0 ;  /* 0x20000096ff097230 */ /* 0x020fe20000004100 */
[----:B------:R-:W-:Y:S05]  /*4100*/  BRA `(.L_x_8461) ;  /* 0x000000a000007947 */ /* 0x000fea0003800000 */
.L_x_8460:
        /* <DEDUP_REMOVED lines=10> */
.L_x_8461:
[----:B------:R-:W-:Y:S05]  /*41b0*/  BSYNC B1 ;  /* 0x0000000000017941 */ /* 0x000fea0003800000 */
.L_x_8459:
        /* <DEDUP_REMOVED lines=16> */
.L_x_8463:
[----:B------:R-:W-:Y:S05]  /*42c0*/  BSYNC B1 ;  /* 0x0000000000017941 */ /* 0x000fea0003800000 */
.L_x_8462:
[----:B------:R-:W-:Y:S01]  /*42d0*/  BSSY B1, `(.L_x_8464) ;  /* 0x0000010000017945 */ /* 0x000fe20003800000 */
[----:B------:R-:W-:Y:S05]  /*42e0*/  @P2 BRA `(.L_x_8465) ;  /* 0x0000004000002947 */ /* 0x000fea0003800000 */
[----:B------:R-:W-:Y:S01]  /*42f0*/  MOV R9, RZ ;  /* 0x000000ff00097202 */ /* 0x000fe20000000f00 */
[----:B------:R-:W-:Y:S05]  /*4300*/  @!P4 BRA `(.L_x_8466) ;  /* 0x000000c00000c947 */ /* 0x000fea0003800000 */
[----:B-----5:R-:W-:Y:S01]  /*4310*/  HADD2.F32 R9, -RZ, R150.H1_H1 ;  /* 0x30000096ff097230 */ /* 0x020fe20000004100 */
[----:B------:R-:W-:Y:S05]  /*4320*/  BRA `(.L_x_8466) ;  /* 0x000000a000007947 */ /* 0x000fea0003800000 */
.L_x_8465:
        /* <DEDUP_REMOVED lines=10> */
.L_x_8466:
[----:B------:R-:W-:Y:S05]  /*43d0*/  BSYNC B1 ;  /* 0x0000000000017941 */ /* 0x000fea0003800000 */
.L_x_8464:
        /* <DEDUP_REMOVED lines=16> */
.L_x_8468:
[----:B------:R-:W-:Y:S05]  /*44e0*/  BSYNC B1 ;  /* 0x0000000000017941 */ /* 0x000fea0003800000 */
.L_x_8467:
[----:B------:R-:W-:Y:S01]  /*44f0*/  BSSY B1, `(.L_x_8469) ;  /* 0x000000f000017945 */ /* 0x000fe20003800000 */
[----:B------:R-:W-:Y:S05]  /*4500*/  @P2 BRA `(.L_x_8470) ;  /* 0x0000004000002947 */ /* 0x000fea0003800000 */
[----:B------:R-:W-:Y:S01]  /*4510*/  MOV R9, RZ ;  /* 0x000000ff00097202 */ /* 0x000fe20000000f00 */
[----:B------:R-:W-:Y:S05]  /*4520*/  @!P4 BRA `(.L_x_8471) ;  /* 0x000000b00000c947 */ /* 0x000fea0003800000 */
[----:B-----5:R-:W-:Y:S01]  /*4530*/  HADD2.F32 R9, -RZ, R151.H0_H0 ;  /* 0x20000097ff097230 */ /* 0x020fe20000004100 */
[----:B------:R-:W-:Y:S05]  /*4540*/  BRA `(.L_x_8471) ;  /* 0x0000009000007947 */ /* 0x000fea0003800000 */
.L_x_8470:
[----:B------:R-:W2:Y:S01]  /*4550*/  LDL R178, [R1] ;  /* 0x0000000001b27983 */ /* 0x000ea20000100800 */
[----:B------:R-:W0:Y:S02]  /*4560*/  LDC.U8 R8, c[0x0][0x1f0] ;  /* 0x00007c00ff087b82 */ /* 0x000e240000000000 */
[----:B0-----:R-:W-:-:S04]  /*4570*/  ISETP.NE.AND P6, PT, R8, RZ, PT ;  /* 0x000000ff0800720c */ /* 0x001fc80003fc5270 */
[----:B------:R-:W-:-:S05]  /*4580*/  FSEL R8, R176, RZ, !P6 ;  /* 0x000000ffb0087208 */ /* 0x000fca0007000000 */
[----:B--2---:R-:W-:-:S04]  /*4590*/  FFMA.FTZ R8, R178, R177, R8 ;  /* 0x000000b1b2087223 */ /* 0x004fc80000010008 */
[----:B------:R-:W-:-:S04]  /*45a0*/  FADD.FTZ R8, R252, -R8 ;  /* 0x80000008fc087221 */ /* 0x000fc80000010000 */
[----:B------:R-:W-:Y:S01]  /*45b0*/  FMUL.FTZ R9, R2, R8 ;  /* 0x0000000802097220 */ /* 0x000fe20000410000 */
[----:B-----5:R-:W-:-:S05]  /*45c0*/  @P4 HADD2.F32 R8, -RZ, R151.H0_H0 ;  /* 0x20000097ff084230 */ /* 0x020fca0000004100 */
[----:B------:R-:W-:Y:S02]  /*45d0*/  @P4 FADD.FTZ R9, R9, R8 ;  /* 0x0000000809094221 */ /* 0x000fe40000010000 */
.L_x_8471:
[----:B------:R-:W-:Y:S05]  /*45e0*/  BSYNC B1 ;  /* 0x0000000000017941 */ /* 0x000fea0003800000 */
.L_x_8469:
        /* <DEDUP_REMOVED lines=16> */
.L_x_8473:
[----:B------:R-:W-:Y:S05]  /*46f0*/  BSYNC B1 ;  /* 0x0000000000017941 */ /* 0x000fea0003800000 */
.L_x_8472:
[----:B------:R-:W-:Y:S01]  /*4700*/  BSSY B1, `(.L_x_8474) ;  /* 0x000000e000017945 */ /* 0x000fe20003800000 */
[----:B------:R-:W-:Y:S05]  /*4710*/  @P2 BRA `(.L_x_8475) ;  /* 0x0000004000002947 */ /* 0x000fea0003800000 */
[----:B------:R-:W-:Y:S01]  /*4720*/  MOV R178, RZ ;  /* 0x000000ff00b27202 */ /* 0x000fe20000000f00 */
[----:B------:R-:W-:Y:S05]  /*4730*/  @!P4 BRA `(.L_x_8476) ;  /* 0x000000a00000c947 */ /* 0x000fea0003800000 */
[----:B-----5:R-:W-:Y:S01]  /*4740*/  HADD2.F32 R178, -RZ, R151.H1_H1 ;  /* 0x30000097ffb27230 */ /* 0x020fe20000004100 */
[----:B------:R-:W-:Y:S05]  /*4750*/  BRA `(.L_x_8476) ;  /* 0x0000008000007947 */ /* 0x000fea0003800000 */
.L_x_8475:
[----:B------:R-:W0:Y:S02]  /*4760*/  LDC.U8 R8, c[0x0][0x1f0] ;  /* 0x00007c00ff087b82 */ /* 0x000e240000000000 */
[----:B0-----:R-:W-:-:S04]  /*4770*/  ISETP.NE.AND P6, PT, R8, RZ, PT ;  /* 0x000000ff0800720c */ /* 0x001fc80003fc5270 */
[----:B------:R-:W-:-:S05]  /*4780*/  FSEL R8, R176, RZ, !P6 ;  /* 0x000000ffb0087208 */ /* 0x000fca0007000000 */
[----:B------:R-:W-:-:S04]  /*4790*/  FFMA.FTZ R8, R251, R177, R8 ;  /* 0x000000b1fb087223 */ /* 0x000fc80000010008 */
[----:B------:R-:W-:-:S04]  /*47a0*/  FADD.FTZ R8, R250, -R8 ;  /* 0x80000008fa087221 */ /* 0x000fc80000010000 */
[----:B------:R-:W-:Y:S01]  /*47b0*/  FMUL.FTZ R178, R2, R8 ;  /* 0x0000000802b27220 */ /* 0x000fe20000410000 */
[----:B-----5:R-:W-:-:S05]  /*47c0*/  @P4 HADD2.F32 R8, -RZ, R151.H1_H1 ;  /* 0x30000097ff084230 */ /* 0x020fca0000004100 */
[----:B------:R-:W-:Y:S02]  /*47d0*/  @P4 FADD.FTZ R178, R178, R8 ;  /* 0x00000008b2b24221 */ /* 0x000fe40000010000 */
.L_x_8476:
[----:B------:R-:W-:Y:S05]  /*47e0*/  BSYNC B1 ;  /* 0x0000000000017941 */ /* 0x000fea0003800000 */
.L_x_8474:
[----:B------:R-:W-:Y:S01]  /*47f0*/  @P5 F2FP.PACK_AB R8, RZ, R178 ;  /* 0x000000b2ff08523e */ /* 0x000fe200000000ff */
[----:B------:R-:W-:Y:S03]  /*4800*/  BSSY B1, `(.L_x_8477) ;  /* 0x0000012000017945 */ /* 0x000fe60003800000 */
[----:B------:R-:W-:Y:S02]  /*4810*/  @P5 PRMT R43, R43, 0x5410, R8 ;  /* 0x000054102b2b5816 */ /* 0x000fe40000000008 */
[----:B------:R-:W-:-:S05]  /*4820*/  @P5 MOV R8, 0x10 ;  /* 0x0000001000085802 */ /* 0x000fca0000000f00 */
        /* <DEDUP_REMOVED lines=15> */
.L_x_8478:
[----:B------:R-:W-:Y:S05]  /*4920*/  BSYNC B1 ;  /* 0x0000000000017941 */ /* 0x000fea0003800000 */
.L_x_8477:
[----:B0-----:R-:W-:Y:S02]  /*4930*/  @P3 MOV R8, 0x10 ;  /* 0x0000001000083802 */ /* 0x001fe40000000f00 */
[----:B------:R-:W-:-:S03]  /*4940*/  IADD3 R3, R3, 0x80, RZ ;  /* 0x0000008003037810 */ /* 0x000fc60007ffe0ff */
[C---:B------:R-:W-:Y:S01]  /*4950*/  @P3 IMAD.WIDE.U32 R8, R7.reuse, R8, c[0x0][0x248] ;  /* 0x0000920007083625 */ /* 0x040fe200078e0008 */
[----:B------:R-:W-:-:S04]  /*4960*/  IADD3 R7, R7, 0x80, RZ ;  /* 0x0000008007077810 */ /* 0x000fc80007ffe0ff */
[----:B------:R0:W-:Y:S03]  /*4970*/  @P3 STG.E.128 [R8.64], R76 ;  /* 0x0000004c08003986 */ /* 0x0001e6000c101d04 */
.L_x_8436:
[----:B------:R-:W-:Y:S05]  /*4980*/  BSYNC B0 ;  /* 0x0000000000007941 */ /* 0x000fea0003800000 */
.L_x_8435:
[----:B------:R-:W-:Y:S01]  /*4990*/  ISETP.GE.U32.AND P4, PT, R4, 0x100, PT ;  /* 0x000001000400780c */ /* 0x000fe20003f86070 */
[----:B------:R-:W-:-:S12]  /*49a0*/  BSSY B0, `(.L_x_8479) ;  /* 0x000011a000007945 */ /* 0x000fd80003800000 */
[----:B------:R-:W-:Y:S05]  /*49b0*/  @!P4 BRA `(.L_x_8480) ;  /* 0x000011800000c947 */ /* 0x000fea0003800000 */
[----:B------:R-:W-:Y:S01]  /*49c0*/  BSSY B1, `(.L_x_8481) ;  /* 0x0000005000017945 */ /* 0x000fe20003800000 */
[----:B------:R-:W-:Y:S05]  /*49d0*/  @!P3 BRA `(.L_x_8482) ;  /* 0x000000300000b947 */ /* 0x000fea0003800000 */
[----:B0-----:R-:W-:-:S10]  /*49e0*/  HFMA2.MMA R8, -RZ, RZ, 0, 9.5367431640625e-07 ;  /* 0x00000010ff087435 */ /* 0x001fd400000001ff */
[----:B------:R-:W-:-:S05]  /*49f0*/  IMAD.WIDE.U32 R8, R7, R8, c[0x0][0x170] ;  /* 0x00005c0007087625 */ /* 0x000fca00078e0008 */
[----:B-----5:R0:W5:Y:S02]  /*4a00*/  LDG.E.128 R36, [R8.64] ;  /* 0x0000000408247981 */ /* 0x020164000c1e1d00 */
.L_x_8482:
[----:B------:R-:W-:Y:S05]  /*4a10*/  BSYNC B1 ;  /* 0x0000000000017941 */ /* 0x000fea0003800000 */
.L_x_8481:
        /* <DEDUP_REMOVED lines=10> */
.L_x_8484:
        /* <DEDUP_REMOVED lines=12> */
.L_x_8485:
[----:B------:R-:W-:Y:S05]  /*4b80*/  BSYNC B1 ;  /* 0x0000000000017941 */ /* 0x000fea0003800000 */
.L_x_8483:
        /* <DEDUP_REMOVED lines=18> */
.L_x_8487:
[----:B------:R-:W-:Y:S05]  /*4cb0*/  BSYNC B1 ;  /* 0x0000000000017941 */ /* 0x000fea0003800000 */
.L_x_8486:
[----:B------:R-:W-:Y:S01]  /*4cc0*/  BSSY B1, `(.L_x_8488) ;  /* 0x000000e000017945 */ /* 0x000fe20003800000 */
[----:B------:R-:W-:Y:S05]  /*4cd0*/  @P2 BRA `(.L_x_8489) ;  /* 0x0000004000002947 */ /* 0x000fea0003800000 */
[----:B------:R-:W-:Y:S01]  /*4ce0*/  MOV R9, RZ ;  /* 0x000000ff00097202 */ /* 0x000fe20000000f00 */
[----:B------:R-:W-:Y:S05]  /*4cf0*/  @!P4 BRA `(.L_x_8490) ;  /* 0x000000a00000c947 */ /* 0x000fea0003800000 */
[----:B-----5:R-:W-:Y:S01]  /*4d00*/  HADD2.F32 R9, -RZ, R24.H1_H1 ;  /* 0x30000018ff097230 */ /* 0x020fe20000004100 */
[----:B------:R-:W-:Y:S05]  /*4d10*/  BRA `(.L_x_8490) ;  /* 0x0000008000007947 */ /* 0x000fea0003800000 */
.L_x_8489:
        /* <DEDUP_REMOVED lines=8> */
.L_x_8490:
[----:B------:R-:W-:Y:S05]  /*4da0*/  BSYNC B1 ;  /* 0x0000000000017941 */ /* 0x000fea0003800000 */
.L_x_8488:
        /* <DEDUP_REMOVED lines=16> */
.L_x_8492:
[----:B------:R-:W-:Y:S05]  /*4eb0*/  BSYNC B1 ;  /* 0x0000000000017941 */ /* 0x000fea0003800000 */
.L_x_8491:
[----:B------:R-:W-:Y:S01]  /*4ec0*/  BSSY B1, `(.L_x_8493) ;  /* 0x000000e000017945 */ /* 0x000fe20003800000 */
[----:B------:R-:W-:Y:S05]  /*4ed0*/  @P2 BRA `(.L_x_8494) ;  /* 0x0000004000002947 */ /* 0x000fea0003800000 */
[----:B------:R-:W-:Y:S01]  /*4ee0*/  MOV R9, RZ ;  /* 0x000000ff00097202 */ /* 0x000fe20000000f00 */
[----:B------:R-:W-:Y:S05]  /*4ef0*/  @!P4 BRA `(.L_x_8495) ;  /* 0x000000a00000c947 */ /* 0x000fea0003800000 */
[----:B-----5:R-:W-:Y:S01]  /*4f00*/  HADD2.F32 R9, -RZ, R25.H0_H0 ;  /* 0x20000019ff097230 */ /* 0x020fe20000004100 */
[----:B------:R-:W-:Y:S05]  /*4f10*/  BRA `(.L_x_8495) ;  /* 0x0000008000007947 */ /* 0x000fea0003800000 */
.L_x_8494:
[----:B------:R-:W0:Y:S02]  /*4f20*/  LDC.U8 R8, c[0x0][0x1f0] ;  /* 0x00007c00ff087b82 */ /* 0x000e240000000000 */
[----:B0-----:R-:W-:-:S04]  /*4f30*/  ISETP.NE.AND P6, PT, R8, RZ, PT ;  /* 0x000000ff0800720c */ /* 0x001fc80003fc5270 */
[----:B------:R-:W-:-:S05]  /*4f40*/  FSEL R8, R176, RZ, !P6 ;  /* 0x000000ffb0087208 */ /* 0x000fca0007000000 */
[----:B------:R-:W-:-:S04]  /*4f50*/  FFMA.FTZ R8, R244, R177, R8 ;  /* 0x000000b1f4087223 */ /* 0x000fc80000010008 */
[----:B------:R-:W-:-:S04]  /*4f60*/  FADD.FTZ R8, R243, -R8 ;  /* 0x80000008f3087221 */ /* 0x000fc80000010000 */
[----:B------:R-:W-:Y:S01]  /*4f70*/  FMUL.FTZ R9, R2, R8 ;  /* 0x0000000802097220 */ /* 0x000fe20000410000 */
[----:B-----5:R-:W-:-:S05]  /*4f80*/  @P4 HADD2.F32 R8, -RZ, R25.H0_H0 ;  /* 0x20000019ff084230 */ /* 0x020fca0000004100 */
[----:B------:R-:W-:Y:S02]  /*4f90*/  @P4 FADD.FTZ R9, R9, R8 ;  /* 0x0000000809094221 */ /* 0x000fe40000010000 */
.L_x_8495:
[----:B------:R-:W-:Y:S05]  /*4fa0*/  BSYNC B1 ;  /* 0x0000000000017941 */ /* 0x000fea0003800000 */
.L_x_8493:
        /* <DEDUP_REMOVED lines=16> */
.L_x_8497:
[----:B------:R-:W-:Y:S05]  /*50b0*/  BSYNC B1 ;  /* 0x0000000000017941 */ /* 0x000fea0003800000 */
.L_x_8496:
[----:B------:R-:W-:Y:S01]  /*50c0*/  BSSY B1, `(.L_x_8498) ;  /* 0x000000e000017945 */ /* 0x000fe20003800000 */
[----:B------:R-:W-:Y:S05]  /*50d0*/  @P2 BRA `(.L_x_8499) ;  /* 0x0000004000002947 */ /* 0x000fea0003800000 */
[----:B------:R-:W-:Y:S01]  /*50e0*/  MOV R9, RZ ;  /* 0x000000ff00097202 */ /* 0x000fe20000000f00 */
[----:B------:R-:W-:Y:S05]  /*50f0*/  @!P4 BRA `(.L_x_8500) ;  /* 0x000000a00000c947 */ /* 0x000fea0003800000 */
[----:B-----5:R-:W-:Y:S01]  /*5100*/  HADD2.F32 R9, -RZ, R25.H1_H1 ;  /* 0x30000019ff097230 */ /* 0x020fe20000004100 */
[----:B------:R-:W-:Y:S05]  /*5110*/  BRA `(.L_x_8500) ;  /* 0x0000008000007947 */ /* 0x000fea0003800000 */
.L_x_8499:
        /* <DEDUP_REMOVED lines=8> */
.L_x_8500:
[----:B------:R-:W-:Y:S05]  /*51a0*/  BSYNC B1 ;  /* 0x0000000000017941 */ /* 0x000fea0003800000 */
.L_x_8498:
        /* <DEDUP_REMOVED lines=16> */
.L_x_8502:
[----:B------:R-:W-:Y:S05]  /*52b0*/  BSYNC B1 ;  /* 0x0000000000017941 */ /* 0x000fea0003800000 */
.L_x_8501:
[----:B------:R-:W-:Y:S01]  /*52c0*/  BSSY B1, `(.L_x_8503) ;  /* 0x000000e000017945 */ /* 0x000fe20003800000 */
[----:B------:R-:W-:Y:S05]  /*52d0*/  @P2 BRA `(.L_x_8504) ;  /* 0x0000004000002947 */ /* 0x000fea0003800000 */
[----:B------:R-:W-:Y:S01]  /*52e0*/  MOV R9, RZ ;  /* 0x000000ff00097202 */ /* 0x000fe20000000f00 */
[----:B------:R-:W-:Y:S05]  /*52f0*/  @!P4 BRA `(.L_x_8505) ;  /* 0x000000a00000c947 */ /* 0x000fea0003800000 */
[----:B-----5:R-:W-:Y:S01]  /*5300*/  HADD2.F32 R9, -RZ, R26.H0_H0 ;  /* 0x2000001aff097230 */ /* 0x020fe20000004100 */
[----:B------:R-:W-:Y:S05]  /*5310*/  BRA `(.L_x_8505) ;  /* 0x0000008000007947 */ /* 0x000fea0003800000 */
.L_x_8504:
        /* <DEDUP_REMOVED lines=8> */
.L_x_8505:
[----:B------:R-:W-:Y:S05]  /*53a0*/  BSYNC B1 ;  /* 0x0000000000017941 */ /* 0x000fea0003800000 */
.L_x_8503:
        /* <DEDUP_REMOVED lines=16> */
.L_x_8507:
[----:B------:R-:W-:Y:S05]  /*54b0*/  BSYNC B1 ;  /* 0x0000000000017941 */ /* 0x000fea0003800000 */
.L_x_8506:
[----:B------:R-:W-:Y:S01]  /*54c0*/  BSSY B1, `(.L_x_8508) ;  /* 0x000000e000017945 */ /* 0x000fe20003800000 */
[----:B------:R-:W-:Y:S05]  /*54d0*/  @P2 BRA `(.L_x_8509) ;  /* 0x0000004000002947 */ /* 0x000fea0003800000 */
[----:B------:R-:W-:Y:S01]  /*54e0*/  MOV R9, RZ ;  /* 0x000000ff00097202 */ /* 0x000fe20000000f00 */
[----:B------:R-:W-:Y:S05]  /*54f0*/  @!P4 BRA `(.L_x_8510) ;  /* 0x000000a00000c947 */ /* 0x000fea0003800000 */
[----:B-----5:R-:W-:Y:S01]  /*5500*/  HADD2.F32 R9, -RZ, R26.H1_H1 ;  /* 0x3000001aff097230 */ /* 0x020fe20000004100 */
[----:B------:R-:W-:Y:S05]  /*5510*/  BRA `(.L_x_8510) ;  /* 0x0000008000007947 */ /* 0x000fea0003800000 */
.L_x_8509:
        /* <DEDUP_REMOVED lines=8> */
.L_x_8510:
[----:B------:R-:W-:Y:S05]  /*55a0*/  BSYNC B1 ;  /* 0x0000000000017941 */ /* 0x000fea0003800000 */
.L_x_8508:
        /* <DEDUP_REMOVED lines=16> */
.L_x_8512:
[----:B------:R-:W-:Y:S05]  /*56b0*/  BSYNC B1 ;  /* 0x0000000000017941 */ /* 0x000fea0003800000 */
.L_x_8511:
[----:B------:R-:W-:Y:S01]  /*56c0*/  BSSY B1, `(.L_x_8513) ;  /* 0x000000e000017945 */ /* 0x000fe20003800000 */
[----:B------:R-:W-:Y:S05]  /*56d0*/  @P2 BRA `(.L_x_8514) ;  /* 0x0000004000002947 */ /* 0x000fea0003800000 */
[----:B------:R-:W-:Y:S01]  /*56e0*/  MOV R9, RZ ;  /* 0x000000ff00097202 */ /* 0x000fe20000000f00 */
[----:B------:R-:W-:Y:S05]  /*56f0*/  @!P4 BRA `(.L_x_8515) ;  /* 0x000000a00000c947 */ /* 0x000fea0003800000 */
[----:B-----5:R-:W-:Y:S01]  /*5700*/  HADD2.F32 R9, -RZ, R27.H0_H0 ;  /* 0x2000001bff097230 */ /* 0x020fe20000004100 */
[----:B------:R-:W-:Y:S05]  /*5710*/  BRA `(.L_x_8515) ;  /* 0x0000008000007947 */ /* 0x000fea0003800000 */
.L_x_8514:
        /* <DEDUP_REMOVED lines=8> */
.L_x_8515:
[----:B------:R-:W-:Y:S05]  /*57a0*/  BSYNC B1 ;  /* 0x0000000000017941 */ /* 0x000fea0003800000 */
.L_x_8513:
        /* <DEDUP_REMOVED lines=16> */
.L_x_8517:
[----:B------:R-:W-:Y:S05]  /*58b0*/  BSYNC B1 ;  /* 0x0000000000017941 */ /* 0x000fea0003800000 */
.L_x_8516:
[----:B------:R-:W-:Y:S01]  /*58c0*/  BSSY B1, `(.L_x_8518) ;  /* 0x000000e000017945 */ /* 0x000fe20003800000 */
[----:B------:R-:W-:Y:S05]  /*58d0*/  @P2 BRA `(.L_x_8519) ;  /* 0x0000004000002947 */ /* 0x000fea0003800000 */
[----:B------:R-:W-:Y:S01]  /*58e0*/  MOV R9, RZ ;  /* 0x000000ff00097202 */ /* 0x000fe20000000f00 */
[----:B------:R-:W-:Y:S05]  /*58f0*/  @!P4 BRA `(.L_x_8520) ;  /* 0x000000a00000c947 */ /* 0x000fea0003800000 */
[----:B-----5:R-:W-:Y:S01]  /*5900*/  HADD2.F32 R9, -RZ, R27.H1_H1 ;  /* 0x3000001bff097230 */ /* 0x020fe20000004100 */
[----:B------:R-:W-:Y:S05]  /*5910*/  BRA `(.L_x_8520) ;  /* 0x0000008000007947 */ /* 0x000fea0003800000 */
.L_x_8519:
        /* <DEDUP_REMOVED lines=8> */
.L_x_8520:
[----:B------:R-:W-:Y:S05]  /*59a0*/  BSYNC B1 ;  /* 0x0000000000017941 */ /* 0x000fea0003800000 */
.L_x_8518:
        /* <DEDUP_REMOVED lines=16> */
.L_x_8522:
[----:B------:R-:W-:Y:S05]  /*5ab0*/  BSYNC B1 ;  /* 0x0000000000017941 */ /* 0x000fea0003800000 */
.L_x_8521:
        /* <DEDUP_REMOVED lines=8> */
.L_x_8480:
[----:B------:R-:W-:Y:S05]  /*5b40*/  BSYNC B0 ;  /* 0x0000000000007941 */ /* 0x000fea0003800000 */
.L_x_8479:
[----:B------:R-:W-:Y:S01]  /*5b50*/  BSSY B0, `(.L_x_8523) ;  /* 0x000011a000007945 */ /* 0x000fe20003800000 */
[----:B------:R-:W-:Y:S05]  /*5b60*/  @!P0 BRA `(.L_x_8524) ;  /* 0x0000118000008947 */ /* 0x000fea0003800000 */
[----:B------:R-:W-:Y:S01]  /*5b70*/  BSSY B1, `(.L_x_8525) ;  /* 0x0000005000017945 */ /* 0x000fe20003800000 */
[----:B------:R-:W-:Y:S05]  /*5b80*/  @!P3 BRA `(.L_x_8526) ;  /* 0x000000300000b947 */ /* 0x000fea0003800000 */
[----:B0-----:R-:W-:-:S10]  /*5b90*/  HFMA2.MMA R8, -RZ, RZ, 0, 9.5367431640625e-07 ;  /* 0x00000010ff087435 */ /* 0x001fd400000001ff */
[----:B------:R-:W-:-:S05]  /*5ba0*/  IMAD.WIDE.U32 R8, R7, R8, c[0x0][0x170] ;  /* 0x00005c0007087625 */ /* 0x000fca00078e0008 */
[----:B-----5:R0:W5:Y:S02]  /*5bb0*/  LDG.E.128 R36, [R8.64] ;  /* 0x0000000408247981 */ /* 0x020164000c1e1d00 */
.L_x_8526:
[----:B------:R-:W-:Y:S05]  /*5bc0*/  BSYNC B1 ;  /* 0x0000000000017941 */ /* 0x000fea0003800000 */
.L_x_8525:
        /* <DEDUP_REMOVED lines=10> */
.L_x_8528:
        /* <DEDUP_REMOVED lines=12> */
.L_x_8529:
[----:B------:R-:W-:Y:S05]  /*5d30*/  BSYNC B1 ;  /* 0x0000000000017941 */ /* 0x000fea0003800000 */
.L_x_8527:
        /* <DEDUP_REMOVED lines=18> */
.L_x_8531:
[----:B------:R-:W-:Y:S05]  /*5e60*/  BSYNC B1 ;  /* 0x0000000000017941 */ /* 0x000fea0003800000 */
.L_x_8530:
[----:B------:R-:W-:Y:S01]  /*5e70*/  BSSY B1, `(.L_x_8532) ;  /* 0x000000e000017945 */ /* 0x000fe20003800000 */
[----:B------:R-:W-:Y:S05]  /*5e80*/  @P2 BRA `(.L_x_8533) ;  /* 0x0000004000002947 */ /* 0x000fea0003800000 */
[----:B------:R-:W-:Y:S01]  /*5e90*/  MOV R9, RZ ;  /* 0x000000ff00097202 */ /* 0x000fe20000000f00 */
[----:B------:R-:W-:Y:S05]  /*5ea0*/  @!P4 BRA `(.L_x_8534) ;  /* 0x000000a00000c947 */ /* 0x000fea0003800000 */
[----:B-----5:R-:W-:Y:S01]  /*5eb0*/  HADD2.F32 R9, -RZ, R152.H1_H1 ;  /* 0x30000098ff097230 */ /* 0x020fe20000004100 */
[----:B------:R-:W-:Y:S05]  /*5ec0*/  BRA `(.L_x_8534) ;  /* 0x0000008000007947 */ /* 0x000fea0003800000 */
.L_x_8533:
        /* <DEDUP_REMOVED lines=8> */
.L_x_8534:
[----:B------:R-:W-:Y:S05]  /*5f50*/  BSYNC B1 ;  /* 0x0000000000017941 */ /* 0x000fea0003800000 */
.L_x_8532:
        /* <DEDUP_REMOVED lines=16> */
.L_x_8536:
[----:B------:R-:W-:Y:S05]  /*6060*/  BSYNC B1 ;  /* 0x0000000000017941 */ /* 0x000fea0003800000 */
.L_x_8535:
[----:B------:R-:W-:Y:S01]  /*6070*/  BSSY B1, `(.L_x_8537) ;  /* 0x000000e000017945 */ /* 0x000fe20003800000 */
[----:B------:R-:W-:Y:S05]  /*6080*/  @P2 BRA `(.L_x_8538) ;  /* 0x0000004000002947 */ /* 0x000fea0003800000 */
[----:B------:R-:W-:Y:S01]  /*6090*/  MOV R9, RZ ;  /* 0x000000ff00097202 */ /* 0x000fe20000000f00 */
[----:B------:R-:W-:Y:S05]  /*60a0*/  @!P4 BRA `(.L_x_8539) ;  /* 0x000000a00000c947 */ /* 0x000fea0003800000 */
[----:B-----5:R-:W-:Y:S01]  /*60b0*/  HADD2.F32 R9, -RZ, R153.H0_H0 ;  /* 0x20000099ff097230 */ /* 0x020fe20000004100 */
[----:B------:R-:W-:Y:S05]  /*60c0*/  BRA `(.L_x_8539) ;  /* 0x0000008000007947 */ /* 0x000fea0003800000 */
.L_x_8538:
        /* <DEDUP_REMOVED lines=8> */
.L_x_8539:
[----:B------:R-:W-:Y:S05]  /*6150*/  BSYNC B1 ;  /* 0x0000000000017941 */ /* 0x000fea0003800000 */
.L_x_8537:
        /* <DEDUP_REMOVED lines=16> */
.L_x_8541:
[----:B------:R-:W-:Y:S05]  /*6260*/  BSYNC B1 ;  /* 0x0000000000017941 */ /* 0x000fea0003800000 */
.L_x_8540:
[----:B------:R-:W-:Y:S01]  /*6270*/  BSSY B1, `(.L_x_8542) ;  /* 0x000000e000017945 */ /* 0x000fe20003800000 */
[----:B------:R-:W-:Y:S05]  /*6280*/  @P2 BRA `(.L_x_8543) ;  /* 0x0000004000002947 */ /* 0x000fea0003800000 */
[----:B------:R-:W-:Y:S01]  /*6290*/  MOV R9, RZ ;  /* 0x000000ff00097202 */ /* 0x000fe20000000f00 */
[----:B------:R-:W-:Y:S05]  /*62a0*/  @!P4 BRA `(.L_x_8544) ;  /* 0x000000a00000c947 */ /* 0x000fea0003800000 */
[----:B-----5:R-:W-:Y:S01]  /*62b0*/  HADD2.F32 R9, -RZ, R153.H1_H1 ;  /* 0x30000099ff097230 */ /* 0x020fe20000004100 */
[----:B------:R-:W-:Y:S05]  /*62c0*/  BRA `(.L_x_8544) ;  /* 0x0000008000007947 */ /* 0x000fea0003800000 */
.L_x_8543:
        /* <DEDUP_REMOVED lines=8> */
.L_x_8544:
[----:B------:R-:W-:Y:S05]  /*6350*/  BSYNC B1 ;  /* 0x0000000000017941 */ /* 0x000fea0003800000 */
.L_x_8542:
        /* <DEDUP_REMOVED lines=16> */
.L_x_8546:
[----:B------:R-:W-:Y:S05]  /*6460*/  BSYNC B1 ;  /* 0x0000000000017941 */ /* 0x000fea0003800000 */
.L_x_8545:
[----:B------:R-:W-:Y:S01]  /*6470*/  BSSY B1, `(.L_x_8547) ;  /* 0x000000e000017945 */ /* 0x000fe20003800000 */
[----:B------:R-:W-:Y:S05]  /*6480*/  @P2 BRA `(.L_x_8548) ;  /* 0x0000004000002947 */ /* 0x000fea0003800000 */
[----:B------:R-:W-:Y:S01]  /*6490*/  MOV R9, RZ ;  /* 0x000000ff00097202 */ /* 0x000fe20000000f00 */
[----:B------:R-:W-:Y:S05]  /*64a0*/  @!P4 BRA `(.L_x_8549) ;  /* 0x000000a00000c947 */ /* 0x000fea0003800000 */
[----:B-----5:R-:W-:Y:S01]  /*64b0*/  HADD2.F32 R9, -RZ, R154.H0_H0 ;  /* 0x2000009aff097230 */ /* 0x020fe20000004100 */
[----:B------:R-:W-:Y:S05]  /*64c0*/  BRA `(.L_x_8549) ;  /* 0x0000008000007947 */ /* 0x000fea0003800000 */
.L_x_8548:
        /* <DEDUP_REMOVED lines=8> */
.L_x_8549:
[----:B------:R-:W-:Y:S05]  /*6550*/  BSYNC B1 ;  /* 0x0000000000017941 */ /* 0x000fea0003800000 */
.L_x_8547:
        /* <DEDUP_REMOVED lines=16> */
.L_x_8551:
[----:B------:R-:W-:Y:S05]  /*6660*/  BSYNC B1 ;  /* 0x0000000000017941 */ /* 0x000fea0003800000 */
.L_x_8550:
[----:B------:R-:W-:Y:S01]  /*6670*/  BSSY B1, `(.L_x_8552) ;  /* 0x000000e000017945 */ /* 0x000fe20003800000 */
[----:B------:R-:W-:Y:S05]  /*6680*/  @P2 BRA `(.L_x_8553) ;  /* 0x0000004000002947 */ /* 0x000fea0003800000 */
[----:B------:R-:W-:Y:S01]  /*6690*/  MOV R9, RZ ;  /* 0x000000ff00097202 */ /* 0x000fe20000000f00 */
[----:B------:R-:W-:Y:S05]  /*66a0*/  @!P4 BRA `(.L_x_8554) ;  /* 0x000000a00000c947 */ /* 0x000fea0003800000 */
[----:B-----5:R-:W-:Y:S01]  /*66b0*/  HADD2.F32 R9, -RZ, R154.H1_H1 ;  /* 0x3000009aff097230 */ /* 0x020fe20000004100 */
[----:B------:R-:W-:Y:S05]  /*66c0*/  BRA `(.L_x_8554) ;  /* 0x0000008000007947 */ /* 0x000fea0003800000 */
.L_x_8553:
        /* <DEDUP_REMOVED lines=8> */
.L_x_8554:
[----:B------:R-:W-:Y:S05]  /*6750*/  BSYNC B1 ;  /* 0x0000000000017941 */ /* 0x000fea0003800000 */
.L_x_8552:
        /* <DEDUP_REMOVED lines=16> */
.L_x_8556:
[----:B------:R-:W-:Y:S05]  /*6860*/  BSYNC B1 ;  /* 0x0000000000017941 */ /* 0x000fea0003800000 */
.L_x_8555:
[----:B------:R-:W-:Y:S01]  /*6870*/  BSSY B1, `(.L_x_8557) ;  /* 0x000000e000017945 */ /* 0x000fe20003800000 */
[----:B------:R-:W-:Y:S05]  /*6880*/  @P2 BRA `(.L_x_8558) ;  /* 0x0000004000002947 */ /* 0x000fea0003800000 */
[----:B------:R-:W-:Y:S01]  /*6890*/  MOV R9, RZ ;  /* 0x000000ff00097202 */ /* 0x000fe20000000f00 */
[----:B------:R-:W-:Y:S05]  /*68a0*/  @!P4 BRA `(.L_x_8559) ;  /* 0x000000a00000c947 */ /* 0x000fea0003800000 */
[----:B-----5:R-:W-:Y:S01]  /*68b0*/  HADD2.F32 R9, -RZ, R155.H0_H0 ;  /* 0x2000009bff097230 */ /* 0x020fe20000004100 */
[----:B------:R-:W-:Y:S05]  /*68c0*/  BRA `(.L_x_8559) ;  /* 0x0000008000007947 */ /* 0x000fea0003800000 */
.L_x_8558:
        /* <DEDUP_REMOVED lines=8> */
.L_x_8559:
[----:B------:R-:W-:Y:S05]  /*6950*/  BSYNC B1 ;  /* 0x0000000000017941 */ /* 0x000fea0003800000 */
.L_x_8557:
        /* <DEDUP_REMOVED lines=16> */
.L_x_8561:
[----:B------:R-:W-:Y:S05]  /*6a60*/  BSYNC B1 ;  /* 0x0000000000017941 */ /* 0x000fea0003800000 */
.L_x_8560:
[----:B------:R-:W-:Y:S01]  /*6a70*/  BSSY B1, `(.L_x_8562) ;  /* 0x000000e000017945 */ /* 0x000fe20003800000 */
[----:B------:R-:W-:Y:S05]  /*6a80*/  @P2 BRA `(.L_x_8563) ;  /* 0x0000004000002947 */ /* 0x000fea0003800000 */
[----:B------:R-:W-:Y:S01]  /*6a90*/  MOV R9, RZ ;  /* 0x000000ff00097202 */ /* 0x000fe20000000f00 */
[----:B------:R-:W-:Y:S05]  /*6aa0*/  @!P4 BRA `(.L_x_8564) ;  /* 0x000000a00000c947 */ /* 0x000fea0003800000 */
[----:B-----5:R-:W-:Y:S01]  /*6ab0*/  HADD2.F32 R9, -RZ, R155.H1_H1 ;  /* 0x3000009bff097230 */ /* 0x020fe20000004100 */
[----:B------:R-:W-:Y:S05]  /*6ac0*/  BRA `(.L_x_8564) ;  /* 0x0000008000007947 */ /* 0x000fea0003800000 */
.L_x_8563:
        /* <DEDUP_REMOVED lines=8> */
.L_x_8564:
[----:B------:R-:W-:Y:S05]  /*6b50*/  BSYNC B1 ;  /* 0x0000000000017941 */ /* 0x000fea0003800000 */
.L_x_8562:
        /* <DEDUP_REMOVED lines=16> */
.L_x_8566:
[----:B------:R-:W-:Y:S05]  /*6c60*/  BSYNC B1 ;  /* 0x0000000000017941 */ /* 0x000fea0003800000 */
.L_x_8565:
        /* <DEDUP_REMOVED lines=8> */
.L_x_8524:
[----:B------:R-:W-:Y:S05]  /*6cf0*/  BSYNC B0 ;  /* 0x0000000000007941 */ /* 0x000fea0003800000 */
.L_x_8523:
[----:B------:R-:W-:Y:S01]  /*6d00*/  BSSY B0, `(.L_x_8567) ;  /* 0x000011a000007945 */ /* 0x000fe20003800000 */
[----:B------:R-:W-:Y:S05]  /*6d10*/  @!P1 BRA `(.L_x_8568) ;  /* 0x0000118000009947 */ /* 0x000fea0003800000 */
[----:B------:R-:W-:Y:S01]  /*6d20*/  BSSY B1, `(.L_x_8569) ;  /* 0x0000005000017945 */ /* 0x000fe20003800000 */
[----:B------:R-:W-:Y:S05]  /*6d30*/  @!P3 BRA `(.L_x_8570) ;  /* 0x000000300000b947 */ /* 0x000fea0003800000 */
[----:B0-----:R-:W-:-:S10]  /*6d40*/  HFMA2.MMA R8, -RZ, RZ, 0, 9.5367431640625e-07 ;  /* 0x00000010ff087435 */ /* 0x001fd400000001ff */
[----:B------:R-:W-:-:S05]  /*6d50*/  IMAD.WIDE.U32 R8, R7, R8, c[0x0][0x170] ;  /* 0x00005c0007087625 */ /* 0x000fca00078e0008 */
[----:B-----5:R0:W5:Y:S02]  /*6d60*/  LDG.E.128 R36, [R8.64] ;  /* 0x0000000408247981 */ /* 0x020164000c1e1d00 */
.L_x_8570:
[----:B------:R-:W-:Y:S05]  /*6d70*/  BSYNC B1 ;  /* 0x0000000000017941 */ /* 0x000fea0003800000 */
.L_x_8569:
        /* <DEDUP_REMOVED lines=10> */
.L_x_8572:
        /* <DEDUP_REMOVED lines=12> */
.L_x_8573:
[----:B------:R-:W-:Y:S05]  /*6ee0*/  BSYNC B1 ;  /* 0x0000000000017941 */ /* 0x000fea0003800000 */
.L_x_8571:
        /* <DEDUP_REMOVED lines=18> */
.L_x_8575:
[----:B------:R-:W-:Y:S05]  /*7010*/  BSYNC B1 ;  /* 0x0000000000017941 */ /* 0x000fea0003800000 */
.L_x_8574:
[----:B------:R-:W-:Y:S01]  /*7020*/  BSSY B1, `(.L_x_8576) ;  /* 0x000000e000017945 */ /* 0x000fe20003800000 */
[----:B------:R-:W-:Y:S05]  /*7030*/  @P2 BRA `(.L_x_8577) ;  /* 0x0000004000002947 */ /* 0x000fea0003800000 */
[----:B------:R-:W-:Y:S01]  /*7040*/  MOV R9, RZ ;  /* 0x000000ff00097202 */ /* 0x000fe20000000f00 */
[----:B------:R-:W-:Y:S05]  /*7050*/  @!P4 BRA `(.L_x_8578) ;  /* 0x000000a00000c947 */ /* 0x000fea0003800000 */
[----:B-----5:R-:W-:Y:S01]  /*7060*/  HADD2.F32 R9, -RZ, R156.H1_H1 ;  /* 0x3000009cff097230 */ /* 0x020fe20000004100 */
[----:B------:R-:W-:Y:S05]  /*7070*/  BRA `(.L_x_8578) ;  /* 0x0000008000007947 */ /* 0x000fea0003800000 */
.L_x_8577:
        /* <DEDUP_REMOVED lines=8> */
.L_x_8578:
[----:B------:R-:W-:Y:S05]  /*7100*/  BSYNC B1 ;  /* 0x0000000000017941 */ /* 0x000fea0003800000 */
.L_x_8576:
        /* <DEDUP_REMOVED lines=16> */
.L_x_8580:
[----:B------:R-:W-:Y:S05]  /*7210*/  BSYNC B1 ;  /* 0x0000000000017941 */ /* 0x000fea0003800000 */
.L_x_8579:
[----:B------:R-:W-:Y:S01]  /*7220*/  BSSY B1, `(.L_x_8581) ;  /* 0x000000e000017945 */ /* 0x000fe20003800000 */
[----:B------:R-:W-:Y:S05]  /*7230*/  @P2 BRA `(.L_x_8582) ;  /* 0x0000004000002947 */ /* 0x000fea0003800000 */
[----:B------:R-:W-:Y:S01]  /*7240*/  MOV R9, RZ ;  /* 0x000000ff00097202 */ /* 0x000fe20000000f00 */
[----:B------:R-:W-:Y:S05]  /*7250*/  @!P4 BRA `(.L_x_8583) ;  /* 0x000000a00000c947 */ /* 0x000fea0003800000 */
[----:B-----5:R-:W-:Y:S01]  /*7260*/  HADD2.F32 R9, -RZ, R157.H0_H0 ;  /* 0x2000009dff097230 */ /* 0x020fe20000004100 */
[----:B------:R-:W-:Y:S05]  /*7270*/  BRA `(.L_x_8583) ;  /* 0x0000008000007947 */ /* 0x000fea0003800000 */
.L_x_8582:
        /* <DEDUP_REMOVED lines=8> */
.L_x_8583:
[----:B------:R-:W-:Y:S05]  /*7300*/  BSYNC B1 ;  /* 0x0000000000017941 */ /* 0x000fea0003800000 */
.L_x_8581:
        /* <DEDUP_REMOVED lines=16> */
.L_x_8585:
[----:B------:R-:W-:Y:S05]  /*7410*/  BSYNC B1 ;  /* 0x0000000000017941 */ /* 0x000fea0003800000 */
.L_x_8584:
[----:B------:R-:W-:Y:S01]  /*7420*/  BSSY B1, `(.L_x_8586) ;  /* 0x000000e000017945 */ /* 0x000fe20003800000 */
[----:B------:R-:W-:Y:S05]  /*7430*/  @P2 BRA `(.L_x_8587) ;  /* 0x0000004000002947 */ /* 0x000fea0003800000 */
[----:B------:R-:W-:Y:S01]  /*7440*/  MOV R9, RZ ;  /* 0x000000ff00097202 */ /* 0x000fe20000000f00 */
[----:B------:R-:W-:Y:S05]  /*7450*/  @!P4 BRA `(.L_x_8588) ;  /* 0x000000a00000c947 */ /* 0x000fea0003800000 */
[----:B-----5:R-:W-:Y:S01]  /*7460*/  HADD2.F32 R9, -RZ, R157.H1_H1 ;  /* 0x3000009dff097230 */ /* 0x020fe20000004100 */
[----:B------:R-:W-:Y:S05]  /*7470*/  BRA `(.L_x_8588) ;  /* 0x0000008000007947 */ /* 0x000fea0003800000 */
.L_x_8587:
        /* <DEDUP_REMOVED lines=8> */
.L_x_8588:
[----:B------:R-:W-:Y:S05]  /*7500*/  BSYNC B1 ;  /* 0x0000000000017941 */ /* 0x000fea0003800000 */
.L_x_8586:
        /* <DEDUP_REMOVED lines=16> */
.L_x_8590:
[----:B------:R-:W-:Y:S05]  /*7610*/  BSYNC B1 ;  /* 0x0000000000017941 */ /* 0x000fea0003800000 */
.L_x_8589:
[----:B------:R-:W-:Y:S01]  /*7620*/  BSSY B1, `(.L_x_8591) ;  /* 0x000000e000017945 */ /* 0x000fe20003800000 */
[----:B------:R-:W-:Y:S05]  /*7630*/  @P2 BRA `(.L_x_8592) ;  /* 0x0000004000002947 */ /* 0x000fea0003800000 */
[----:B------:R-:W-:Y:S01]  /*7640*/  MOV R9, RZ ;  /* 0x000000ff00097202 */ /* 0x000fe20000000f00 */
[----:B------:R-:W-:Y:S05]  /*7650*/  @!P4 BRA `(.L_x_8593) ;  /* 0x000000a00000c947 */ /* 0x000fea0003800000 */
[----:B-----5:R-:W-:Y:S01]  /*7660*/  HADD2.F32 R9, -RZ, R158.H0_H0 ;  /* 0x2000009eff097230 */ /* 0x020fe20000004100 */
[----:B------:R-:W-:Y:S05]  /*7670*/  BRA `(.L_x_8593) ;  /* 0x0000008000007947 */ /* 0x000fea0003800000 */
.L_x_8592:
        /* <DEDUP_REMOVED lines=8> */
.L_x_8593:
[----:B------:R-:W-:Y:S05]  /*7700*/  BSYNC B1 ;  /* 0x0000000000017941 */ /* 0x000fea0003800000 */
.L_x_8591:
        /* <DEDUP_REMOVED lines=16> */
.L_x_8595:
[----:B------:R-:W-:Y:S05]  /*7810*/  BSYNC B1 ;  /* 0x0000000000017941 */ /* 0x000fea0003800000 */
.L_x_8594:
[----:B------:R-:W-:Y:S01]  /*7820*/  BSSY B1, `(.L_x_8596) ;  /* 0x000000e000017945 */ /* 0x000fe20003800000 */
[----:B------:R-:W-:Y:S05]  /*7830*/  @P2 BRA `(.L_x_8597) ;  /* 0x0000004000002947 */ /* 0x000fea0003800000 */
[----:B------:R-:W-:Y:S01]  /*7840*/  MOV R9, RZ ;  /* 0x000000ff00097202 */ /* 0x000fe20000000f00 */
[----:B------:R-:W-:Y:S05]  /*7850*/  @!P4 BRA `(.L_x_8598) ;  /* 0x000000a00000c947 */ /* 0x000fea0003800000 */
[----:B-----5:R-:W-:Y:S01]  /*7860*/  HADD2.F32 R9, -RZ, R158.H1_H1 ;  /* 0x3000009eff097230 */ /* 0x020fe20000004100 */
[----:B------:R-:W-:Y:S05]  /*7870*/  BRA `(.L_x_8598) ;  /* 0x0000008000007947 */ /* 0x000fea0003800000 */
.L_x_8597:
        /* <DEDUP_REMOVED lines=8> */
.L_x_8598:
[----:B------:R-:W-:Y:S05]  /*7900*/  BSYNC B1 ;  /* 0x0000000000017941 */ /* 0x000fea0003800000 */
.L_x_8596:
        /* <DEDUP_REMOVED lines=16> */
.L_x_8600:
[----:B------:R-:W-:Y:S05]  /*7a10*/  BSYNC B1 ;  /* 0x0000000000017941 */ /* 0x000fea0003800000 */
.L_x_8599:
[----:B------:R-:W-:Y:S01]  /*7a20*/  BSSY B1, `(.L_x_8601) ;  /* 0x000000e000017945 */ /* 0x000fe20003800000 */
[----:B------:R-:W-:Y:S05]  /*7a30*/  @P2 BRA `(.L_x_8602) ;  /* 0x0000004000002947 */ /* 0x000fea0003800000 */
[----:B------:R-:W-:Y:S01]  /*7a40*/  MOV R9, RZ ;  /* 0x000000ff00097202 */ /* 0x000fe20000000f00 */
[----:B------:R-:W-:Y:S05]  /*7a50*/  @!P4 BRA `(.L_x_8603) ;  /* 0x000000a00000c947 */ /* 0x000fea0003800000 */
[----:B-----5:R-:W-:Y:S01]  /*7a60*/  HADD2.F32 R9, -RZ, R159.H0_H0 ;  /* 0x2000009fff097230 */ /* 0x020fe20000004100 */
[----:B------:R-:W-:Y:S05]  /*7a70*/  BRA `(.L_x_8603) ;  /* 0x0000008000007947 */ /* 0x000fea0003800000 */
.L_x_8602:
        /* <DEDUP_REMOVED lines=8> */
.L_x_8603:
[----:B------:R-:W-:Y:S05]  /*7b00*/  BSYNC B1 ;  /* 0x0000000000017941 */ /* 0x000fea0003800000 */
.L_x_8601:
        /* <DEDUP_REMOVED lines=16> */
.L_x_8605:
[----:B------:R-:W-:Y:S05]  /*7c10*/  BSYNC B1 ;  /* 0x0000000000017941 */ /* 0x000fea0003800000 */
.L_x_8604:
[----:B------:R-:W-:Y:S01]  /*7c20*/  BSSY B1, `(.L_x_8606) ;  /* 0x000000e000017945 */ /* 0x000fe20003800000 */
[----:B------:R-:W-:Y:S05]  /*7c30*/  @P2 BRA `(.L_x_8607) ;  /* 0x0000004000002947 */ /* 0x000fea0003800000 */
[----:B------:R-:W-:Y:S01]  /*7c40*/  MOV R9, RZ ;  /* 0x000000ff00097202 */ /* 0x000fe20000000f00 */
[----:B------:R-:W-:Y:S05]  /*7c50*/  @!P4 BRA `(.L_x_8608) ;  /* 0x000000a00000c947 */ /* 0x000fea0003800000 */
[----:B-----5:R-:W-:Y:S01]  /*7c60*/  HADD2.F32 R9, -RZ, R159.H1_H1 ;  /* 0x3000009fff097230 */ /* 0x020fe20000004100 */
[----:B------:R-:W-:Y:S05]  /*7c70*/  BRA `(.L_x_8608) ;  /* 0x0000008000007947 */ /* 0x000fea0003800000 */
.L_x_8607:
        /* <DEDUP_REMOVED lines=8> */
.L_x_8608:
[----:B------:R-:W-:Y:S05]  /*7d00*/  BSYNC B1 ;  /* 0x0000000000017941 */ /* 0x000fea0003800000 */
.L_x_8606:
        /* <DEDUP_REMOVED lines=16> */
.L_x_8610:
[----:B------:R-:W-:Y:S05]  /*7e10*/  BSYNC B1 ;  /* 0x0000000000017941 */ /* 0x000fea0003800000 */
.L_x_8609:
        /* <DEDUP_REMOVED lines=8> */
.L_x_8568:
[----:B------:R-:W-:Y:S05]  /*7ea0*/  BSYNC B0 ;  /* 0x0000000000007941 */ /* 0x000fea0003800000 */
.L_x_8567:
        /* <DEDUP_REMOVED lines=8> */
.L_x_8614:
[----:B------:R-:W-:Y:S05]  /*7f30*/  BSYNC B1 ;  /* 0x0000000000017941 */ /* 0x000fea0003800000 */
.L_x_8613:
        /* <DEDUP_REMOVED lines=10> */
.L_x_8616:
        /* <DEDUP_REMOVED lines=12> */
.L_x_8617:
[----:B------:R-:W-:Y:S05]  /*80a0*/  BSYNC B1 ;  /* 0x0000000000017941 */ /* 0x000fea0003800000 */
.L_x_8615:
        /* <DEDUP_REMOVED lines=18> */
.L_x_8619:
[----:B------:R-:W-:Y:S05]  /*81d0*/  BSYNC B1 ;  /* 0x0000000000017941 */ /* 0x000fea0003800000 */
.L_x_8618:
[----:B------:R-:W-:Y:S01]  /*81e0*/  BSSY B1, `(.L_x_8620) ;  /* 0x000000e000017945 */ /* 0x000fe20003800000 */
[----:B------:R-:W-:Y:S05]  /*81f0*/  @P2 BRA `(.L_x_8621) ;  /* 0x0000004000002947 */ /* 0x000fea0003800000 */
[----:B------:R-:W-:Y:S01]  /*8200*/  MOV R9, RZ ;  /* 0x000000ff00097202 */ /* 0x000fe20000000f00 */
[----:B------:R-:W-:Y:S05]  /*8210*/  @!P4 BRA `(.L_x_8622) ;  /* 0x000000a00000c947 */ /* 0x000fea0003800000 */
[----:B-----5:R-:W-:Y:S01]  /*8220*/  HADD2.F32 R9, -RZ, R160.H1_H1 ;  /* 0x300000a0ff097230 */ /* 0x020fe20000004100 */
[----:B------:R-:W-:Y:S05]  /*8230*/  BRA `(.L_x_8622) ;  /* 0x0000008000007947 */ /* 0x000fea0003800000 */
.L_x_8621:
        /* <DEDUP_REMOVED lines=8> */
.L_x_8622:
[----:B------:R-:W-:Y:S05]  /*82c0*/  BSYNC B1 ;  /* 0x0000000000017941 */ /* 0x000fea0003800000 */
.L_x_8620:
        /* <DEDUP_REMOVED lines=16> */
.L_x_8624:
[----:B------:R-:W-:Y:S05]  /*83d0*/  BSYNC B1 ;  /* 0x0000000000017941 */ /* 0x000fea0003800000 */
.L_x_8623:
[----:B------:R-:W-:Y:S01]  /*83e0*/  BSSY B1, `(.L_x_8625) ;  /* 0x000000e000017945 */ /* 0x000fe20003800000 */
[----:B------:R-:W-:Y:S05]  /*83f0*/  @P2 BRA `(.L_x_8626) ;  /* 0x0000004000002947 */ /* 0x000fea0003800000 */
[----:B------:R-:W-:Y:S01]  /*8400*/  MOV R9, RZ ;  /* 0x000000ff00097202 */ /* 0x000fe20000000f00 */
[----:B------:R-:W-:Y:S05]  /*8410*/  @!P4 BRA `(.L_x_8627) ;  /* 0x000000a00000c947 */ /* 0x000fea0003800000 */
[----:B-----5:R-:W-:Y:S01]  /*8420*/  HADD2.F32 R9, -RZ, R161.H0_H0 ;  /* 0x200000a1ff097230 */ /* 0x020fe20000004100 */
[----:B------:R-:W-:Y:S05]  /*8430*/  BRA `(.L_x_8627) ;  /* 0x0000008000007947 */ /* 0x000fea0003800000 */
.L_x_8626:
        /* <DEDUP_REMOVED lines=8> */
.L_x_8627:
[----:B------:R-:W-:Y:S05]  /*84c0*/  BSYNC B1 ;  /* 0x0000000000017941 */ /* 0x000fea0003800000 */
.L_x_8625:
        /* <DEDUP_REMOVED lines=16> */
.L_x_8629:
[----:B------:R-:W-:Y:S05]  /*85d0*/  BSYNC B1 ;  /* 0x0000000000017941 */ /* 0x000fea0003800000 */
.L_x_8628:
[----:B------:R-:W-:Y:S01]  /*85e0*/  BSSY B1, `(.L_x_8630) ;  /* 0x000000e000017945 */ /* 0x000fe20003800000 */
[----:B------:R-:W-:Y:S05]  /*85f0*/  @P2 BRA `(.L_x_8631) ;  /* 0x0000004000002947 */ /* 0x000fea0003800000 */
[----:B------:R-:W-:Y:S01]  /*8600*/  MOV R9, RZ ;  /* 0x000000ff00097202 */ /* 0x000fe20000000f00 */
[----:B------:R-:W-:Y:S05]  /*8610*/  @!P4 BRA `(.L_x_8632) ;  /* 0x000000a00000c947 */ /* 0x000fea0003800000 */
[----:B-----5:R-:W-:Y:S01]  /*8620*/  HADD2.F32 R9, -RZ, R161.H1_H1 ;  /* 0x300000a1ff097230 */ /* 0x020fe20000004100 */
[----:B------:R-:W-:Y:S05]  /*8630*/  BRA `(.L_x_8632) ;  /* 0x0000008000007947 */ /* 0x000fea0003800000 */
.L_x_8631:
        /* <DEDUP_REMOVED lines=8> */
.L_x_8632:
[----:B------:R-:W-:Y:S05]  /*86c0*/  BSYNC B1 ;  /* 0x0000000000017941 */ /* 0x000fea0003800000 */
.L_x_8630:
        /* <DEDUP_REMOVED lines=16> */
.L_x_8634:
[----:B------:R-:W-:Y:S05]  /*87d0*/  BSYNC B1 ;  /* 0x0000000000017941 */ /* 0x000fea0003800000 */
.L_x_8633:
[----:B------:R-:W-:Y:S01]  /*87e0*/  BSSY B1, `(.L_x_8635) ;  /* 0x000000e000017945 */ /* 0x000fe20003800000 */
[----:B------:R-:W-:Y:S05]  /*87f0*/  @P2 BRA `(.L_x_8636) ;  /* 0x0000004000002947 */ /* 0x000fea0003800000 */
[----:B------:R-:W-:Y:S01]  /*8800*/  MOV R9, RZ ;  /* 0x000000ff00097202 */ /* 0x000fe20000000f00 */
[----:B------:R-:W-:Y:S05]  /*8810*/  @!P4 BRA `(.L_x_8637) ;  /* 0x000000a00000c947 */ /* 0x000fea0003800000 */
[----:B-----5:R-:W-:Y:S01]  /*8820*/  HADD2.F32 R9, -RZ, R162.H0_H0 ;  /* 0x200000a2ff097230 */ /* 0x020fe20000004100 */
[----:B------:R-:W-:Y:S05]  /*8830*/  BRA `(.L_x_8637) ;  /* 0x0000008000007947 */ /* 0x000fea0003800000 */
.L_x_8636:
        /* <DEDUP_REMOVED lines=8> */
.L_x_8637:
[----:B------:R-:W-:Y:S05]  /*88c0*/  BSYNC B1 ;  /* 0x0000000000017941 */ /* 0x000fea0003800000 */
.L_x_8635:
        /* <DEDUP_REMOVED lines=16> */
.L_x_8639:
[----:B------:R-:W-:Y:S05]  /*89d0*/  BSYNC B1 ;  /* 0x0000000000017941 */ /* 0x000fea0003800000 */
.L_x_8638:
[----:B------:R-:W-:Y:S01]  /*89e0*/  BSSY B1, `(.L_x_8640) ;  /* 0x000000e000017945 */ /* 0x000fe20003800000 */
[----:B------:R-:W-:Y:S05]  /*89f0*/  @P2 BRA `(.L_x_8641) ;  /* 0x0000004000002947 */ /* 0x000fea0003800000 */
[----:B------:R-:W-:Y:S01]  /*8a00*/  MOV R9, RZ ;  /* 0x000000ff00097202 */ /* 0x000fe20000000f00 */
[----:B------:R-:W-:Y:S05]  /*8a10*/  @!P4 BRA `(.L_x_8642) ;  /* 0x000000a00000c947 */ /* 0x000fea0003800000 */
[----:B-----5:R-:W-:Y:S01]  /*8a20*/  HADD2.F32 R9, -RZ, R162.H1_H1 ;  /* 0x300000a2ff097230 */ /* 0x020fe20000004100 */
[----:B------:R-:W-:Y:S05]  /*8a30*/  BRA `(.L_x_8642) ;  /* 0x0000008000007947 */ /* 0x000fea0003800000 */
.L_x_8641:
        /* <DEDUP_REMOVED lines=8> */
.L_x_8642:
[----:B------:R-:W-:Y:S05]  /*8ac0*/  BSYNC B1 ;  /* 0x0000000000017941 */ /* 0x000fea0003800000 */
.L_x_8640:
        /* <DEDUP_REMOVED lines=16> */
.L_x_8644:
[----:B------:R-:W-:Y:S05]  /*8bd0*/  BSYNC B1 ;  /* 0x0000000000017941 */ /* 0x000fea0003800000 */
.L_x_8643:
[----:B------:R-:W-:Y:S01]  /*8be0*/  BSSY B1, `(.L_x_8645) ;  /* 0x000000e000017945 */ /* 0x000fe20003800000 */
[----:B------:R-:W-:Y:S05]  /*8bf0*/  @P2 BRA `(.L_x_8646) ;  /* 0x0000004000002947 */ /* 0x000fea0003800000 */
[----:B------:R-:W-:Y:S01]  /*8c00*/  MOV R9, RZ ;  /* 0x000000ff00097202 */ /* 0x000fe20000000f00 */
[----:B------:R-:W-:Y:S05]  /*8c10*/  @!P4 BRA `(.L_x_8647) ;  /* 0x000000a00000c947 */ /* 0x000fea0003800000 */
[----:B-----5:R-:W-:Y:S01]  /*8c20*/  HADD2.F32 R9, -RZ, R163.H0_H0 ;  /* 0x200000a3ff097230 */ /* 0x020fe20000004100 */
[----:B------:R-:W-:Y:S05]  /*8c30*/  BRA `(.L_x_8647) ;  /* 0x0000008000007947 */ /* 0x000fea0003800000 */
.L_x_8646:
        /* <DEDUP_REMOVED lines=8> */
.L_x_8647:
[----:B------:R-:W-:Y:S05]  /*8cc0*/  BSYNC B1 ;  /* 0x0000000000017941 */ /* 0x000fea0003800000 */
.L_x_8645:
        /* <DEDUP_REMOVED lines=16> */
.L_x_8649:
[----:B------:R-:W-:Y:S05]  /*8dd0*/  BSYNC B1 ;  /* 0x0000000000017941 */ /* 0x000fea0003800000 */
.L_x_8648:
[----:B------:R-:W-:Y:S01]  /*8de0*/  BSSY B1, `(.L_x_8650) ;  /* 0x000000e000017945 */ /* 0x000fe20003800000 */
[----:B------:R-:W-:Y:S05]  /*8df0*/  @P2 BRA `(.L_x_8651) ;  /* 0x0000004000002947 */ /* 0x000fea0003800000 */
[----:B------:R-:W-:Y:S01]  /*8e00*/  MOV R2, RZ ;  /* 0x000000ff00027202 */ /* 0x000fe20000000f00 */
[----:B------:R-:W-:Y:S05]  /*8e10*/  @!P4 BRA `(.L_x_8652) ;  /* 0x000000a00000c947 */ /* 0x000fea0003800000 */
[----:B-----5:R-:W-:Y:S01]  /*8e20*/  HADD2.F32 R2, -RZ, R163.H1_H1 ;  /* 0x300000a3ff027230 */ /* 0x020fe20000004100 */
[----:B------:R-:W-:Y:S05]  /*8e30*/  BRA `(.L_x_8652) ;  /* 0x0000008000007947 */ /* 0x000fea0003800000 */
.L_x_8651:
        /* <DEDUP_REMOVED lines=8> */
.L_x_8652:
[----:B------:R-:W-:Y:S05]  /*8ec0*/  BSYNC B1 ;  /* 0x0000000000017941 */ /* 0x000fea0003800000 */
.L_x_8650:
        /* <DEDUP_REMOVED lines=16> */
.L_x_8654:
[----:B------:R-:W-:Y:S05]  /*8fd0*/  BSYNC B1 ;  /* 0x0000000000017941 */ /* 0x000fea0003800000 */
.L_x_8653:
[----:B------:R-:W-:-:S05]  /*8fe0*/  @P5 MOV R2, 0x10 ;  /* 0x0000001000025802 */ /* 0x000fca0000000f00 */
[----:B------:R-:W-:-:S05]  /*8ff0*/  @P5 IMAD.WIDE.U32 R2, R3, R2, c[0x0][0x258] ;  /* 0x0000960003025625 */ /* 0x000fca00078e0002 */
[----:B------:R0:W-:Y:S02]  /*9000*/  @P5 STG.E.128 [R2.64], R40 ;  /* 0x0000002802005986 */ /* 0x0001e4000c101d04 */
[----:B0-----:R-:W-:-:S05]  /*9010*/  @P3 MOV R2, 0x10 ;  /* 0x0000001000023802 */ /* 0x001fca0000000f00 */
[----:B------:R-:W-:-:S05]  /*9020*/  @P3 IMAD.WIDE.U32 R2, R7, R2, c[0x0][0x248] ;  /* 0x0000920007023625 */ /* 0x000fca00078e0002 */
[----:B------:R0:W-:Y:S02]  /*9030*/  @P3 STG.E.128 [R2.64], R76 ;  /* 0x0000004c02003986 */ /* 0x0001e4000c101d04 */
.L_x_8612:
[----:B------:R-:W-:Y:S05]  /*9040*/  BSYNC B0 ;  /* 0x0000000000007941 */ /* 0x000fea0003800000 */
.L_x_8611:
        /* <DEDUP_REMOVED lines=8> */
.L_x_8413:
        /* <DEDUP_REMOVED lines=20> */
.L_x_8657:
[----:B------:R-:W-:Y:S05]  /*9210*/  BSYNC B0 ;  /* 0x0000000000007941 */ /* 0x000fea0003800000 */
.L_x_8656:
        /* <DEDUP_REMOVED lines=14> */
.L_x_8659:
[----:B------:R-:W-:Y:S05]  /*9300*/  BSYNC B0 ;  /* 0x0000000000007941 */ /* 0x000fea0003800000 */
.L_x_8658:
        /* <DEDUP_REMOVED lines=13> */
.L_x_8661:
[----:B------:R-:W-:Y:S05]  /*93e0*/  BSYNC B0 ;  /* 0x0000000000007941 */ /* 0x000fea0003800000 */
.L_x_8660:
        /* <DEDUP_REMOVED lines=13> */
.L_x_8663:
[----:B------:R-:W-:Y:S05]  /*94c0*/  BSYNC B0 ;  /* 0x0000000000007941 */ /* 0x000fea0003800000 */
.L_x_8662:
        /* <DEDUP_REMOVED lines=13> */
.L_x_8433:
[----:B------:R-:W-:Y:S01]  /*95a0*/  HFMA2.MMA R7, -RZ, RZ, 0, 9.5367431640625e-07 ;  /* 0x00000010ff077435 */ /* 0x000fe200000001ff */
[----:B0-----:R-:W-:-:S02]  /*95b0*/  MOV R177, R216 ;  /* 0x000000d800b17202 */ /* 0x001fc40000000f00 */
[----:B------:R-:W-:Y:S02]  /*95c0*/  MOV R210, 0x1f ;  /* 0x0000001f00d27802 */ /* 0x000fe40000000f00 */
[----:B------:R-:W-:Y:S02]  /*95d0*/  MOV R182, 0xffffffff ;  /* 0xffffffff00b67802 */ /* 0x000fe40000000f00 */
[----:B------:R-:W-:Y:S02]  /*95e0*/  MOV R176, 0x9600 ;  /* 0x0000960000b07802 */ /* 0x000fe40000000f00 */
[----:B-----5:R-:W-:Y:S05]  /*95f0*/  CALL.REL.NOINC `($__internal_117_$__cuda_sm70_shflsync_down_p) ;  /* 0x0000045000007944 */ /* 0x020fea0003c00000 */
[----:B-1----:R-:W-:Y:S01]  /*9600*/  MOV R178, R7 ;  /* 0x0000000700b27202 */ /* 0x002fe20000000f00 */
[----:B------:R-:W-:Y:S05]  /*9610*/  BRA `(.L_x_8664) ;  /* 0xffff9e2000007947 */ /* 0x000fea000383ffff */
.L_x_8434:
[----:B------:R-:W-:Y:S01]  /*9620*/  HFMA2.MMA R7, -RZ, RZ, 0, 9.5367431640625e-07 ;  /* 0x00000010ff077435 */ /* 0x000fe200000001ff */
[----:B0-----:R-:W-:Y:S02]  /*9630*/  MOV R177, R217 ;  /* 0x000000d900b17202 */ /* 0x001fe40000000f00 */
[----:B------:R-:W-:Y:S02]  /*9640*/  MOV R210, 0x1f ;  /* 0x0000001f00d27802 */ /* 0x000fe40000000f00 */
[----:B------:R-:W-:-:S02]  /*9650*/  MOV R182, 0xffffffff ;  /* 0xffffffff00b67802 */ /* 0x000fc40000000f00 */
[----:B------:R-:W-:Y:S02]  /*9660*/  MOV R176, 0x9680 ;  /* 0x0000968000b07802 */ /* 0x000fe40000000f00 */
[----:B-12--5:R-:W-:Y:S05]  /*9670*/  CALL.REL.NOINC `($__internal_117_$__cuda_sm70_shflsync_down_p) ;  /* 0x000003d000007944 */ /* 0x026fea0003c00000 */
[----:B------:R-:W-:Y:S01]  /*9680*/  FADD.FTZ R178, R178, R216 ;  /* 0x000000d8b2b27221 */ /* 0x000fe20000010000 */
[----:B------:R-:W-:Y:S01]  /*9690*/  MOV R210, 0x1f ;  /* 0x0000001f00d27802 */ /* 0x000fe20000000f00 */
[----:B-1----:R-:W-:Y:S01]  /*96a0*/  FADD.FTZ R179, R217, R7 ;  /* 0x00000007d9b37221 */ /* 0x002fe20000010000 */
[----:B------:R-:W-:Y:S01]  /*96b0*/  HFMA2.MMA R7, -RZ, RZ, 0, 4.76837158203125e-07 ;  /* 0x00000008ff077435 */ /* 0x000fe200000001ff */
[----:B------:R-:W-:Y:S02]  /*96c0*/  MOV R182, 0xffffffff ;  /* 0xffffffff00b67802 */ /* 0x000fe40000000f00 */
[----:B------:R-:W-:Y:S02]  /*96d0*/  MOV R177, R178 ;  /* 0x000000b200b17202 */ /* 0x000fe40000000f00 */
[----:B------:R-:W-:Y:S02]  /*96e0*/  MOV R176, 0x9700 ;  /* 0x0000970000b07802 */ /* 0x000fe40000000f00 */
[----:B------:R-:W-:Y:S05]  /*96f0*/  CALL.REL.NOINC `($__internal_117_$__cuda_sm70_shflsync_down_p) ;  /* 0x0000035000007944 */ /* 0x000fea0003c00000 */
[----:B-1----:R-:W-:Y:S01]  /*9700*/  MOV R180, R7 ;  /* 0x0000000700b47202 */ /* 0x002fe20000000f00 */
[----:B------:R-:W-:Y:S01]  /*9710*/  HFMA2.MMA R7, -RZ, RZ, 0, 4.76837158203125e-07 ;  /* 0x00000008ff077435 */ /* 0x000fe200000001ff */
[----:B------:R-:W-:-:S02]  /*9720*/  MOV R177, R179 ;  /* 0x000000b300b17202 */ /* 0x000fc40000000f00 */
[----:B------:R-:W-:Y:S02]  /*9730*/  MOV R210, 0x1f ;  /* 0x0000001f00d27802 */ /* 0x000fe40000000f00 */
[----:B------:R-:W-:Y:S02]  /*9740*/  MOV R182, 0xffffffff ;  /* 0xffffffff00b67802 */ /* 0x000fe40000000f00 */
[----:B------:R-:W-:Y:S02]  /*9750*/  MOV R176, 0x9770 ;  /* 0x0000977000b07802 */ /* 0x000fe40000000f00 */
[----:B------:R-:W-:Y:S05]  /*9760*/  CALL.REL.NOINC `($__internal_117_$__cuda_sm70_shflsync_down_p) ;  /* 0x000002e000007944 */ /* 0x000fea0003c00000 */
[----:B------:R-:W-:Y:S01]  /*9770*/  FADD.FTZ R178, R180, R178 ;  /* 0x000000b2b4b27221 */ /* 0x000fe20000010000 */
[----:B------:R-:W-:Y:S01]  /*9780*/  MOV R210, 0x1f ;  /* 0x0000001f00d27802 */ /* 0x000fe20000000f00 */
[----:B-1----:R-:W-:Y:S01]  /*9790*/  FADD.FTZ R179, R179, R7 ;  /* 0x00000007b3b37221 */ /* 0x002fe20000010000 */
[----:B------:R-:W-:Y:S01]  /*97a0*/  HFMA2.MMA R7, -RZ, RZ, 0, 2.384185791015625e-07 ;  /* 0x00000004ff077435 */ /* 0x000fe200000001ff */
[----:B------:R-:W-:Y:S02]  /*97b0*/  MOV R182, 0xffffffff ;  /* 0xffffffff00b67802 */ /* 0x000fe40000000f00 */
[----:B------:R-:W-:-:S02]  /*97c0*/  MOV R177, R178 ;  /* 0x000000b200b17202 */ /* 0x000fc40000000f00 */
[----:B------:R-:W-:Y:S02]  /*97d0*/  MOV R176, 0x97f0 ;  /* 0x000097f000b07802 */ /* 0x000fe40000000f00 */
[----:B------:R-:W-:Y:S05]  /*97e0*/  CALL.REL.NOINC `($__internal_117_$__cuda_sm70_shflsync_down_p) ;  /* 0x0000026000007944 */ /* 0x000fea0003c00000 */
[----:B-1----:R-:W-:Y:S01]  /*97f0*/  MOV R180, R7 ;  /* 0x0000000700b47202 */ /* 0x002fe20000000f00 */
[----:B------:R-:W-:Y:S01]  /*9800*/  HFMA2.MMA R7, -RZ, RZ, 0, 2.384185791015625e-07 ;  /* 0x00000004ff077435 */ /* 0x000fe200000001ff */
[----:B------:R-:W-:Y:S02]  /*9810*/  MOV R177, R179 ;  /* 0x000000b300b17202 */ /* 0x000fe40000000f00 */
[----:B------:R-:W-:Y:S02]  /*9820*/  MOV R210, 0x1f ;  /* 0x0000001f00d27802 */ /* 0x000fe40000000f00 */
[----:B------:R-:W-:Y:S02]  /*9830*/  MOV R182, 0xffffffff ;  /* 0xffffffff00b67802 */ /* 0x000fe40000000f00 */
[----:B------:R-:W-:Y:S02]  /*9840*/  MOV R176, 0x9860 ;  /* 0x0000986000b07802 */ /* 0x000fe40000000f00 */
[----:B------:R-:W-:Y:S05]  /*9850*/  CALL.REL.NOINC `($__internal_117_$__cuda_sm70_shflsync_down_p) ;  /* 0x000001f000007944 */ /* 0x000fea0003c00000 */
[----:B------:R-:W-:Y:S01]  /*9860*/  FADD.FTZ R178, R180, R178 ;  /* 0x000000b2b4b27221 */ /* 0x000fe20000010000 */
[----:B------:R-:W-:Y:S01]  /*9870*/  MOV R210, 0x1f ;  /* 0x0000001f00d27802 */ /* 0x000fe20000000f00 */
[----:B-1----:R-:W-:Y:S01]  /*9880*/  FADD.FTZ R180, R179, R7 ;  /* 0x00000007b3b47221 */ /* 0x002fe20000010000 */
[----:B------:R-:W-:Y:S01]  /*9890*/  HFMA2.MMA R7, -RZ, RZ, 0, 1.1920928955078125e-07 ;  /* 0x00000002ff077435 */ /* 0x000fe200000001ff */
[----:B------:R-:W-:-:S02]  /*98a0*/  MOV R182, 0xffffffff ;  /* 0xffffffff00b67802 */ /* 0x000fc40000000f00 */
[----:B------:R-:W-:Y:S02]  /*98b0*/  MOV R177, R178 ;  /* 0x000000b200b17202 */ /* 0x000fe40000000f00 */
[----:B------:R-:W-:Y:S02]  /*98c0*/  MOV R176, 0x98e0 ;  /* 0x000098e000b07802 */ /* 0x000fe40000000f00 */
[----:B------:R-:W-:Y:S05]  /*98d0*/  CALL.REL.NOINC `($__internal_117_$__cuda_sm70_shflsync_down_p) ;  /* 0x0000017000007944 */ /* 0x000fea0003c00000 */
[----:B-1----:R-:W-:Y:S01]  /*98e0*/  MOV R179, R7 ;  /* 0x0000000700b37202 */ /* 0x002fe20000000f00 */
[----:B------:R-:W-:Y:S01]  /*98f0*/  HFMA2.MMA R7, -RZ, RZ, 0, 1.1920928955078125e-07 ;  /* 0x00000002ff077435 */ /* 0x000fe200000001ff */
[----:B------:R-:W-:Y:S02]  /*9900*/  MOV R177, R180 ;  /* 0x000000b400b17202 */ /* 0x000fe40000000f00 */
[----:B------:R-:W-:Y:S02]  /*9910*/  MOV R210, 0x1f ;  /* 0x0000001f00d27802 */ /* 0x000fe40000000f00 */
[----:B------:R-:W-:Y:S02]  /*9920*/  MOV R182, 0xffffffff ;  /* 0xffffffff00b67802 */ /* 0x000fe40000000f00 */
[----:B------:R-:W-:-:S02]  /*9930*/  MOV R176, 0x9950 ;  /* 0x0000995000b07802 */ /* 0x000fc40000000f00 */
[----:B------:R-:W-:Y:S05]  /*9940*/  CALL.REL.NOINC `($__internal_117_$__cuda_sm70_shflsync_down_p) ;  /* 0x0000010000007944 */ /* 0x000fea0003c00000 */
[----:B------:R-:W-:Y:S01]  /*9950*/  FADD.FTZ R179, R179, R178 ;  /* 0x000000b2b3b37221 */ /* 0x000fe20000010000 */
[----:B------:R-:W-:Y:S01]  /*9960*/  MOV R210, 0x1f ;  /* 0x0000001f00d27802 */ /* 0x000fe20000000f00 */
[----:B-1----:R-:W-:Y:S01]  /*9970*/  FADD.FTZ R178, R180, R7 ;  /* 0x00000007b4b27221 */ /* 0x002fe20000010000 */
[----:B------:R-:W-:Y:S01]  /*9980*/  HFMA2.MMA R7, -RZ, RZ, 0, 5.9604644775390625e-08 ;  /* 0x00000001ff077435 */ /* 0x000fe200000001ff */
[----:B------:R-:W-:-:S02]  /*9990*/  MOV R182, 0xffffffff ;  /* 0xffffffff00b67802 */ /* 0x000fc40000000f00 */
[----:B------:R-:W-:Y:S02]  /*99a0*/  MOV R177, R179 ;  /* 0x000000b300b17202 */ /* 0x000fe40000000f00 */
[----:B------:R-:W-:Y:S02]  /*99b0*/  MOV R176, 0x99d0 ;  /* 0x000099d000b07802 */ /* 0x000fe40000000f00 */
[----:B------:R-:W-:Y:S05]  /*99c0*/  CALL.REL.NOINC `($__internal_117_$__cuda_sm70_shflsync_down_p) ;  /* 0x0000008000007944 */ /* 0x000fea0003c00000 */
[----:B-1----:R-:W-:Y:S01]  /*99d0*/  MOV R180, R7 ;  /* 0x0000000700b47202 */ /* 0x002fe20000000f00 */
[----:B------:R-:W-:Y:S01]  /*99e0*/  HFMA2.MMA R7, -RZ, RZ, 0, 5.9604644775390625e-08 ;  /* 0x00000001ff077435 */ /* 0x000fe200000001ff */
[----:B------:R-:W-:Y:S02]  /*99f0*/  MOV R177, R178 ;  /* 0x000000b200b17202 */ /* 0x000fe40000000f00 */
[----:B------:R-:W-:Y:S02]  /*9a00*/  MOV R210, 0x1f ;  /* 0x0000001f00d27802 */ /* 0x000fe40000000f00 */
[----:B------:R-:W-:Y:S02]  /*9a10*/  MOV R182, 0xffffffff ;  /* 0xffffffff00b67802 */ /* 0x000fe40000000f00 */
[----:B------:R-:W-:-:S02]  /*9a20*/  MOV R176, 0x9a40 ;  /* 0x00009a4000b07802 */ /* 0x000fc40000000f00 */
[----:B------:R-:W-:Y:S05]  /*9a30*/  CALL.REL.NOINC `($__internal_117_$__cuda_sm70_shflsync_down_p) ;  /* 0x0000001000007944 */ /* 0x000fea0003c00000 */
[----:B-1----:R-:W-:Y:S05]  /*9a40*/  BRA `(.L_x_8665) ;  /* 0xffff9b1000007947 */ /* 0x002fea000383ffff */
        .weak           $__internal_117_$__cuda_sm70_shflsync_down_p
        .type           $__internal_117_$__cuda_sm70_shflsync_down_p,@function
        .size           $__internal_117_$__cuda_sm70_shflsync_down_p,(.L_x_14335 - $__internal_117_$__cuda_sm70_shflsync_down_p)
$__internal_117_$__cuda_sm70_shflsync_down_p:
[----:B------:R-:W-:Y:S04]  /*9a50*/  WARPSYNC R182 ;  /* 0x000000b600007348 */ /* 0x000fe80003800000 */
[----:B------:R0:W1:Y:S02]  /*9a60*/  SHFL.DOWN PT, R7, R177, R7, R210 ;  /* 0x08000007b1077389 */ /* 0x00006400000e00d2 */
[----:B0-----:R-:W-:-:S06]  /*9a70*/  HFMA2.MMA R177, -RZ, RZ, 0, 0 ;  /* 0x00000000ffb17435 */ /* 0x001fcc00000001ff */
[----:B------:R-:W-:Y:S05]  /*9a80*/  RET.REL.NODEC R176 `(_ZN10layer_norm13ln_bwd_kernelINS_13Kernel_traitsIf6__halfS2_S2_fjLj5120ELj1ELj1ELj4ELj16ENS_18Kernel_traits_baseILj5120EfS2_S2_S2_fjLj128EEEEELb1ELb1ELb1ELb0EEEvNS_9BwdParamsE) ;  /* 0xffff6570b0007950 */ /* 0x000fea0003c3ffff */
.L_x_8666:
        /* <DEDUP_REMOVED lines=15> */
.L_x_14335:


//--------------------- .text._ZN10layer_norm22ln_bwd_finalize_kernelINS_22Kernel_traits_finalizeILj5120Ef6__halfS2_S2_fjLb1ELj1024ELj4ENS_18Kernel_traits_baseILj5120EfS2_S2_S2_fjLj1024EEEEELb1ELb1EEEvNS_9BwdParamsE --------------------------
	.section	.text._ZN10layer_norm22ln_bwd_finalize_kernelINS_22Kernel_traits_finalizeILj5120Ef6__halfS2_S2_fjLb1ELj1024ELj4ENS_18Kernel_traits_baseILj5120EfS2_S2_S2_fjLj1024EEEEELb1ELb1EEEvNS_9BwdParamsE,"ax",@progbits
	.sectioninfo	@"SHI_REGISTERS=32"
	.align	128
        .global         _ZN10layer_norm22ln_bwd_finalize_kernelINS_22Kernel_traits_finalizeILj5120Ef6__halfS2_S2_fjLb1ELj1024ELj4ENS_18Kernel_traits_baseILj5120EfS2_S2_S2_fjLj1024EEEEELb1ELb1EEEvNS_9BwdParamsE
        .type           _ZN10layer_norm22ln_bwd_finalize_kernelINS_22Kernel_traits_finalizeILj5120Ef6__halfS2_S2_fjLb1ELj1024ELj4ENS_18Kernel_traits_baseILj5120EfS2_S2_S2_fjLj1024EEEEELb1ELb1EEEvNS_9BwdParamsE,@function
        .size           _ZN10layer_norm22ln_bwd_finalize_kernelINS_22Kernel_traits_finalizeILj5120Ef6__halfS2_S2_fjLb1ELj1024ELj4ENS_18Kernel_traits_baseILj5120EfS2_S2_S2_fjLj1024EEEEELb1ELb1EEEvNS_9BwdParamsE,(.L_x_14336 - _ZN10layer_norm22ln_bwd_finalize_kernelINS_22Kernel_traits_finalizeILj5120Ef6__halfS2_S2_fjLb1ELj1024ELj4ENS_18Kernel_traits_baseILj5120EfS2_S2_S2_fjLj1024EEEEELb1ELb1EEEvNS_9BwdParamsE)
        .other          _ZN10layer_norm22ln_bwd_finalize_kernelINS_22Kernel_traits_finalizeILj5120Ef6__halfS2_S2_fjLb1ELj1024ELj4ENS_18Kernel_traits_baseILj5120EfS2_S2_S2_fjLj1024EEEEELb1ELb1EEEvNS_9BwdParamsE,@"STO_CUDA_ENTRY STV_DEFAULT"
_ZN10layer_norm22ln_bwd_finalize_kernelINS_22Kernel_traits_finalizeILj5120Ef6__halfS2_S2_fjLb1ELj1024ELj4ENS_18Kernel_traits_baseILj5120EfS2_S2_S2_fjLj1024EEEEELb1ELb1EEEvNS_9BwdParamsE:
.text._ZN10layer_norm22ln_bwd_finalize_kernelINS_22Kernel_traits_finalizeILj5120Ef6__halfS2_S2_fjLb1ELj1024ELj4ENS_18Kernel_traits_baseILj5120EfS2_S2_S2_fjLj1024EEEEELb1ELb1EEEvNS_9BwdParamsE:
        /* <DEDUP_REMOVED lines=19> */
.L_x_8679:
        /* <DEDUP_REMOVED lines=32> */
.L_x_8671:
        /* <DEDUP_REMOVED lines=47> */
.L_x_8670:
[----:B------:R-:W-:Y:S05]  /*0620*/  BSYNC B1 ;  /* 0x0000000000017941 */ /* 0x000fea0003800000 */
.L_x_8669:
        /* <DEDUP_REMOVED lines=29> */
.L_x_8673:
[----:B------:R-:W-:Y:S05]  /*0800*/  BSYNC B1 ;  /* 0x0000000000017941 */ /* 0x000fea0003800000 */
.L_x_8672:
        /* <DEDUP_REMOVED lines=13> */
.L_x_8668:
[----:B------:R-:W-:Y:S05]  /*08e0*/  BSYNC B0 ;  /* 0x0000000000007941 */ /* 0x000fea0003800000 */
.L_x_8667:
        /* <DEDUP_REMOVED lines=12> */
.L_x_8680:
        /* <DEDUP_REMOVED lines=27> */
.L_x_8681:
        /* <DEDUP_REMOVED lines=9> */
.L_x_8674:
        /* <DEDUP_REMOVED lines=16> */
.L_x_8678:
[----:B------:R-:W-:Y:S05]  /*0cf0*/  BSYNC B0 ;  /* 0x0000000000007941 */ /* 0x000fea0003800000 */
.L_x_8677:
[C---:B------:R-:W-:Y:S02]  /*0d00*/  ISETP.GT.U32.AND P1, PT, R4.reuse, -0x1401, PT ;  /* 0xffffebff0400780c */ /* 0x040fe40003f24070 */
[----:B------:R-:W-:-:S02]  /*0d10*/  IADD3 R4, R4, 0x1400, RZ ;  /* 0x0000140004047810 */ /* 0x000fc40007ffe0ff */
[----:B------:R-:W-:-:S09]  /*0d20*/  IADD3 R5, R5, 0xa00, RZ ;  /* 0x00000a0005057810 */ /* 0x000fd20007ffe0ff */
[----:B012---:R-:W-:Y:S05]  /*0d30*/  @P1 BRA `(.L_x_8679) ;  /* 0xfffff3f000001947 */ /* 0x007fea000383ffff */
[----:B------:R-:W-:Y:S05]  /*0d40*/  EXIT ;  /* 0x000000000000794d */ /* 0x000fea0003800000 */
.L_x_8675:
[----:B------:R-:W-:Y:S01]  /*0d50*/  HFMA2.MMA R14, -RZ, RZ, 0, 1.847743988037109375e-06 ;  /* 0x0000001fff0e7435 */ /* 0x000fe200000001ff */
[----:B---3--:R-:W-:Y:S01]  /*0d60*/  IMAD.MOV.U32 R18, RZ, RZ, R10 ;  /* 0x000000ffff127224 */ /* 0x008fe200078e000a */
[----:B------:R-:W-:Y:S01]  /*0d70*/  MOV R17, 0x1 ;  /* 0x0000000100117802 */ /* 0x000fe20000000f00 */
[----:B------:R-:W-:Y:S01]  /*0d80*/  IMAD.MOV.U32 R19, RZ, RZ, -0x1 ;  /* 0xffffffffff137424 */ /* 0x000fe200078e00ff */
[----:B------:R-:W-:Y:S02]  /*0d90*/  MOV R8, 0xdb0 ;  /* 0x00000db000087802 */ /* 0x000fe40000000f00 */
[----:B012---:R-:W-:Y:S05]  /*0da0*/  CALL.REL.NOINC `($__internal_118_$__cuda_sm70_shflsync_bfly_p) ;  /* 0x0000059000007944 */ /* 0x007fea0003c00000 */
[----:B01----:R-:W-:Y:S05]  /*0db0*/  BRA `(.L_x_8680) ;  /* 0xfffffbf000007947 */ /* 0x003fea000383ffff */
.L_x_8676:
[----:B------:R-:W-:Y:S01]  /*0dc0*/  HFMA2.MMA R14, -RZ, RZ, 0, 1.847743988037109375e-06 ;  /* 0x0000001fff0e7435 */ /* 0x000fe200000001ff */
[----:B------:R-:W-:Y:S01]  /*0dd0*/  MOV R17, 0x2 ;  /* 0x0000000200117802 */ /* 0x000fe20000000f00 */
[----:B------:R-:W-:Y:S01]  /*0de0*/  IMAD.MOV.U32 R19, RZ, RZ, -0x1 ;  /* 0xffffffffff137424 */ /* 0x000fe200078e00ff */
[----:B------:R-:W-:-:S03]  /*0df0*/  MOV R8, 0xe10 ;  /* 0x00000e1000087802 */ /* 0x000fc60000000f00 */
[----:B0123--:R-:W-:Y:S05]  /*0e00*/  CALL.REL.NOINC `($__internal_118_$__cuda_sm70_shflsync_bfly_p) ;  /* 0x0000053000007944 */ /* 0x00ffea0003c00000 */
[----:B01----:R-:W-:Y:S01]  /*0e10*/  FADD.FTZ R18, R18, R14 ;  /* 0x0000000e12127221 */ /* 0x003fe20000010000 */
[----:B------:R-:W-:Y:S01]  /*0e20*/  HFMA2.MMA R14, -RZ, RZ, 0, 1.847743988037109375e-06 ;  /* 0x0000001fff0e7435 */ /* 0x000fe200000001ff */
[----:B------:R-:W-:Y:S01]  /*0e30*/  MOV R17, 0x4 ;  /* 0x0000000400117802 */ /* 0x000fe20000000f00 */
[----:B------:R-:W-:Y:S01]  /*0e40*/  IMAD.MOV.U32 R19, RZ, RZ, -0x1 ;  /* 0xffffffffff137424 */ /* 0x000fe200078e00ff */
[----:B------:R-:W-:-:S03]  /*0e50*/  MOV R8, 0xe70 ;  /* 0x00000e7000087802 */ /* 0x000fc60000000f00 */
[----:B------:R-:W-:Y:S05]  /*0e60*/  CALL.REL.NOINC `($__internal_118_$__cuda_sm70_shflsync_bfly_p) ;  /* 0x000004d000007944 */ /* 0x000fea0003c00000 */
[----:B01----:R-:W-:Y:S01]  /*0e70*/  FADD.FTZ R18, R18, R14 ;  /* 0x0000000e12127221 */ /* 0x003fe20000010000 */
[----:B------:R-:W-:Y:S01]  /*0e80*/  HFMA2.MMA R14, -RZ, RZ, 0, 1.847743988037109375e-06 ;  /* 0x0000001fff0e7435 */ /* 0x000fe200000001ff */
[----:B------:R-:W-:-:S02]  /*0e90*/  MOV R17, 0x8 ;  /* 0x0000000800117802 */ /* 0x000fc40000000f00 */
[----:B------:R-:W-:Y:S02]  /*0ea0*/  MOV R19, 0xffffffff ;  /* 0xffffffff00137802 */ /* 0x000fe40000000f00 */
[----:B------:R-:W-:Y:S02]  /*0eb0*/  MOV R8, 0xed0 ;  /* 0x00000ed000087802 */ /* 0x000fe40000000f00 */
[----:B------:R-:W-:Y:S05]  /*0ec0*/  CALL.REL.NOINC `($__internal_118_$__cuda_sm70_shflsync_bfly_p) ;  /* 0x0000047000007944 */ /* 0x000fea0003c00000 */
[----:B-1----:R-:W-:Y:S01]  /*0ed0*/  FADD.FTZ R10, R18, R14 ;  /* 0x0000000e120a7221 */ /* 0x002fe20000010000 */
[----:B------:R-:W-:Y:S01]  /*0ee0*/  HFMA2.MMA R14, -RZ, RZ, 0, 1.847743988037109375e-06 ;  /* 0x0000001fff0e7435 */ /* 0x000fe200000001ff */
[----:B0-----:R-:W-:Y:S01]  /*0ef0*/  IMAD.MOV.U32 R17, RZ, RZ, 0x10 ;  /* 0x00000010ff117424 */ /* 0x001fe200078e00ff */
[----:B------:R-:W-:Y:S02]  /*0f00*/  MOV R19, 0xffffffff ;  /* 0xffffffff00137802 */ /* 0x000fe40000000f00 */
[----:B------:R-:W-:Y:S02]  /*0f10*/  MOV R18, R10 ;  /* 0x0000000a00127202 */ /* 0x000fe40000000f00 */
[----:B------:R-:W-:Y:S02]  /*0f20*/  MOV R8, 0xf40 ;  /* 0x00000f4000087802 */ /* 0x000fe40000000f00 */
[----:B------:R-:W-:Y:S05]  /*0f30*/  CALL.REL.NOINC `($__internal_118_$__cuda_sm70_shflsync_bfly_p) ;  /* 0x0000040000007944 */ /* 0x000fea0003c00000 */
[----:B0-----:R-:W-:Y:S01]  /*0f40*/  HFMA2.MMA R17, -RZ, RZ, 0, 5.9604644775390625e-08 ;  /* 0x00000001ff117435 */ /* 0x001fe200000001ff */
[----:B-1----:R-:W-:Y:S01]  /*0f50*/  IMAD.MOV.U32 R13, RZ, RZ, R14 ;  /* 0x000000ffff0d7224 */ /* 0x002fe200078e000e */
[----:B------:R-:W-:Y:S01]  /*0f60*/  MOV R18, R15 ;  /* 0x0000000f00127202 */ /* 0x000fe20000000f00 */
[----:B------:R-:W-:Y:S01]  /*0f70*/  IMAD.MOV.U32 R19, RZ, RZ, -0x1 ;  /* 0xffffffffff137424 */ /* 0x000fe200078e00ff */
[----:B------:R-:W-:-:S02]  /*0f80*/  MOV R14, 0x1f ;  /* 0x0000001f000e7802 */ /* 0x000fc40000000f00 */
[----:B------:R-:W-:Y:S02]  /*0f90*/  MOV R8, 0xfb0 ;  /* 0x00000fb000087802 */ /* 0x000fe40000000f00 */
[----:B------:R-:W-:Y:S05]  /*0fa0*/  CALL.REL.NOINC `($__internal_118_$__cuda_sm70_shflsync_bfly_p) ;  /* 0x0000039000007944 */ /* 0x000fea0003c00000 */
[----:B0-----:R-:W-:Y:S01]  /*0fb0*/  HFMA2.MMA R17, -RZ, RZ, 0, 1.1920928955078125e-07 ;  /* 0x00000002ff117435 */ /* 0x001fe200000001ff */
[----:B-1----:R-:W-:Y:S01]  /*0fc0*/  FADD.FTZ R18, R15, R14 ;  /* 0x0000000e0f127221 */ /* 0x002fe20000010000 */
[----:B------:R-:W-:Y:S02]  /*0fd0*/  MOV R14, 0x1f ;  /* 0x0000001f000e7802 */ /* 0x000fe40000000f00 */
[----:B------:R-:W-:Y:S02]  /*0fe0*/  MOV R19, 0xffffffff ;  /* 0xffffffff00137802 */ /* 0x000fe40000000f00 */
[----:B------:R-:W-:Y:S02]  /*0ff0*/  MOV R8, 0x1010 ;  /* 0x0000101000087802 */ /* 0x000fe40000000f00 */
[----:B------:R-:W-:Y:S05]  /*1000*/  CALL.REL.NOINC `($__internal_118_$__cuda_sm70_shflsync_bfly_p) ;  /* 0x0000033000007944 */ /* 0x000fea0003c00000 */
[----:B01----:R-:W-:Y:S01]  /*1010*/  FADD.FTZ R18, R18, R14 ;  /* 0x0000000e12127221 */ /* 0x003fe20000010000 */
[----:B------:R-:W-:Y:S01]  /*1020*/  HFMA2.MMA R14, -RZ, RZ, 0, 1.847743988037109375e-06 ;  /* 0x0000001fff0e7435 */ /* 0x000fe200000001ff */
[----:B------:R-:W-:Y:S01]  /*1030*/  IMAD.MOV.U32 R17, RZ, RZ, 0x4 ;  /* 0x00000004ff117424 */ /* 0x000fe200078e00ff */
[----:B------:R-:W-:Y:S02]  /*1040*/  MOV R19, 0xffffffff ;  /* 0xffffffff00137802 */ /* 0x000fe40000000f00 */
[----:B------:R-:W-:-:S02]  /*1050*/  MOV R8, 0x1070 ;  /* 0x0000107000087802 */ /* 0x000fc40000000f00 */
[----:B------:R-:W-:Y:S05]  /*1060*/  CALL.REL.NOINC `($__internal_118_$__cuda_sm70_shflsync_bfly_p) ;  /* 0x000002d000007944 */ /* 0x000fea0003c00000 */
[----:B0-----:R-:W-:Y:S01]  /*1070*/  HFMA2.MMA R17, -RZ, RZ, 0, 4.76837158203125e-07 ;  /* 0x00000008ff117435 */ /* 0x001fe200000001ff */
[----:B-1----:R-:W-:Y:S01]  /*1080*/  FADD.FTZ R18, R18, R14 ;  /* 0x0000000e12127221 */ /* 0x002fe20000010000 */
[----:B------:R-:W-:Y:S01]  /*1090*/  MOV R19, 0xffffffff ;  /* 0xffffffff00137802 */ /* 0x000fe20000000f00 */
[----:B------:R-:W-:Y:S01]  /*10a0*/  IMAD.MOV.U32 R14, RZ, RZ, 0x1f ;  /* 0x0000001fff0e7424 */ /* 0x000fe200078e00ff */
[----:B------:R-:W-:-:S02]  /*10b0*/  MOV R8, 0x10d0 ;  /* 0x000010d000087802 */ /* 0x000fc40000000f00 */
[----:B------:R-:W-:Y:S05]  /*10c0*/  CALL.REL.NOINC `($__internal_118_$__cuda_sm70_shflsync_bfly_p) ;  /* 0x0000027000007944 */ /* 0x000fea0003c00000 */
[----:B-1----:R-:W-:Y:S01]  /*10d0*/  FADD.FTZ R12, R18, R14 ;  /* 0x0000000e120c7221 */ /* 0x002fe20000010000 */
[----:B0-----:R-:W-:Y:S01]  /*10e0*/  HFMA2.MMA R17, -RZ, RZ, 0, 9.5367431640625e-07 ;  /* 0x00000010ff117435 */ /* 0x001fe200000001ff */
[----:B------:R-:W-:Y:S01]  /*10f0*/  MOV R14, 0x1f ;  /* 0x0000001f000e7802 */ /* 0x000fe20000000f00 */
[----:B------:R-:W-:Y:S01]  /*1100*/  IMAD.MOV.U32 R19, RZ, RZ, -0x1 ;  /* 0xffffffffff137424 */ /* 0x000fe200078e00ff */
[----:B------:R-:W-:-:S02]  /*1110*/  MOV R8, 0x1140 ;  /* 0x0000114000087802 */ /* 0x000fc40000000f00 */
[----:B------:R-:W-:Y:S02]  /*1120*/  MOV R18, R12 ;  /* 0x0000000c00127202 */ /* 0x000fe40000000f00 */
[----:B------:R-:W-:Y:S05]  /*1130*/  CALL.REL.NOINC `($__internal_118_$__cuda_sm70_shflsync_bfly_p) ;  /* 0x0000020000007944 */ /* 0x000fea0003c00000 */
[----:B-1----:R-:W-:Y:S01]  /*1140*/  MOV R15, R14 ;  /* 0x0000000e000f7202 */ /* 0x002fe20000000f00 */
[----:B------:R-:W-:Y:S01]  /*1150*/  HFMA2.MMA R14, -RZ, RZ, 0, 1.847743988037109375e-06 ;  /* 0x0000001fff0e7435 */ /* 0x000fe200000001ff */
[----:B0-----:R-:W-:Y:S01]  /*1160*/  MOV R18, R11 ;  /* 0x0000000b00127202 */ /* 0x001fe20000000f00 */
[----:B------:R-:W-:Y:S01]  /*1170*/  IMAD.MOV.U32 R17, RZ, RZ, 0x1 ;  /* 0x00000001ff117424 */ /* 0x000fe200078e00ff */
[----:B------:R-:W-:Y:S02]  /*1180*/  MOV R19, 0xffffffff ;  /* 0xffffffff00137802 */ /* 0x000fe40000000f00 */
[----:B------:R-:W-:Y:S02]  /*1190*/  MOV R8, 0x11b0 ;  /* 0x000011b000087802 */ /* 0x000fe40000000f00 */
[----:B------:R-:W-:Y:S05]  /*11a0*/  CALL.REL.NOINC `($__internal_118_$__cuda_sm70_shflsync_bfly_p) ;  /* 0x0000019000007944 */ /* 0x000fea0003c00000 */
[----:B0-----:R-:W-:Y:S01]  /*11b0*/  HFMA2.MMA R17, -RZ, RZ, 0, 1.1920928955078125e-07 ;  /* 0x00000002ff117435 */ /* 0x001fe200000001ff */
[----:B-1----:R-:W-:Y:S01]  /*11c0*/  FADD.FTZ R18, R11, R14 ;  /* 0x0000000e0b127221 */ /* 0x002fe20000010000 */
[----:B------:R-:W-:Y:S01]  /*11d0*/  MOV R19, 0xffffffff ;  /* 0xffffffff00137802 */ /* 0x000fe20000000f00 */
[----:B------:R-:W-:Y:S01]  /*11e0*/  IMAD.MOV.U32 R14, RZ, RZ, 0x1f ;  /* 0x0000001fff0e7424 */ /* 0x000fe200078e00ff */
[----:B------:R-:W-:-:S02]  /*11f0*/  MOV R8, 0x1210 ;  /* 0x0000121000087802 */ /* 0x000fc40000000f00 */
[----:B------:R-:W-:Y:S05]  /*1200*/  CALL.REL.NOINC `($__internal_118_$__cuda_sm70_shflsync_bfly_p) ;  /* 0x0000013000007944 */ /* 0x000fea0003c00000 */
[----:B0-----:R-:W-:Y:S01]  /*1210*/  HFMA2.MMA R17, -RZ, RZ, 0, 2.384185791015625e-07 ;  /* 0x00000004ff117435 */ /* 0x001fe200000001ff */
[----:B-1----:R-:W-:Y:S01]  /*1220*/  FADD.FTZ R18, R18, R14 ;  /* 0x0000000e12127221 */ /* 0x002fe20000010000 */
[----:B------:R-:W-:Y:S01]  /*1230*/  MOV R14, 0x1f ;  /* 0x0000001f000e7802 */ /* 0x000fe20000000f00 */
[----:B------:R-:W-:Y:S01]  /*1240*/  IMAD.MOV.U32 R19, RZ, RZ, -0x1 ;  /* 0xffffffffff137424 */ /* 0x000fe200078e00ff */
[----:B------:R-:W-:-:S02]  /*1250*/  MOV R8, 0x1270 ;  /* 0x0000127000087802 */ /* 0x000fc40000000f00 */
[----:B------:R-:W-:Y:S05]  /*1260*/  CALL.REL.NOINC `($__internal_118_$__cuda_sm70_shflsync_bfly_p) ;  /* 0x000000d000007944 */ /* 0x000fea0003c00000 */
[----:B0-----:R-:W-:Y:S01]  /*1270*/  HFMA2.MMA R17, -RZ, RZ, 0, 4.76837158203125e-07 ;  /* 0x00000008ff117435 */ /* 0x001fe200000001ff */
[----:B-1----:R-:W-:Y:S01]  /*1280*/  FADD.FTZ R18, R18, R14 ;  /* 0x0000000e12127221 */ /* 0x002fe20000010000 */
[----:B------:R-:W-:-:S02]  /*1290*/  MOV R14, 0x1f ;  /* 0x0000001f000e7802 */ /* 0x000fc40000000f00 */
[----:B------:R-:W-:Y:S02]  /*12a0*/  MOV R19, 0xffffffff ;  /* 0xffffffff00137802 */ /* 0x000fe40000000f00 */
[----:B------:R-:W-:Y:S02]  /*12b0*/  MOV R8, 0x12d0 ;  /* 0x000012d000087802 */ /* 0x000fe40000000f00 */
[----:B------:R-:W-:Y:S05]  /*12c0*/  CALL.REL.NOINC `($__internal_118_$__cuda_sm70_shflsync_bfly_p) ;  /* 0x0000007000007944 */ /* 0x000fea0003c00000 */
[----:B01----:R-:W-:Y:S01]  /*12d0*/  FADD.FTZ R18, R18, R14 ;  /* 0x0000000e12127221 */ /* 0x003fe20000010000 */
[----:B------:R-:W-:Y:S01]  /*12e0*/  HFMA2.MMA R14, -RZ, RZ, 0, 1.847743988037109375e-06 ;  /* 0x0000001fff0e7435 */ /* 0x000fe200000001ff */
[----:B------:R-:W-:Y:S01]  /*12f0*/  IMAD.MOV.U32 R17, RZ, RZ, 0x10 ;  /* 0x00000010ff117424 */ /* 0x000fe200078e00ff */
[----:B------:R-:W-:Y:S02]  /*1300*/  MOV R19, 0xffffffff ;  /* 0xffffffff00137802 */ /* 0x000fe40000000f00 */
[----:B------:R-:W-:Y:S02]  /*1310*/  MOV R8, 0x1330 ;  /* 0x0000133000087802 */ /* 0x000fe40000000f00 */
[----:B------:R-:W-:Y:S05]  /*1320*/  CALL.REL.NOINC `($__internal_118_$__cuda_sm70_shflsync_bfly_p) ;  /* 0x0000001000007944 */ /* 0x000fea0003c00000 */
[----:B01----:R-:W-:Y:S05]  /*1330*/  BRA `(.L_x_8681) ;  /* 0xfffff82000007947 */ /* 0x003fea000383ffff */
        .weak           $__internal_118_$__cuda_sm70_shflsync_bfly_p
        .type           $__internal_118_$__cuda_sm70_shflsync_bfly_p,@function
        .size           $__internal_118_$__cuda_sm70_shflsync_bfly_p,(.L_x_14336 - $__internal_118_$__cuda_sm70_shflsync_bfly_p)
$__internal_118_$__cuda_sm70_shflsync_bfly_p:
[----:B------:R-:W-:Y:S01]  /*1340*/  HFMA2.MMA R9, -RZ, RZ, 0, 0 ;  /* 0x00000000ff097435 */ /* 0x000fe200000001ff */
[----:B------:R-:W-:Y:S04]  /*1350*/  WARPSYNC R19 ;  /* 0x0000001300007348 */ /* 0x000fe80003800000 */
[----:B------:R0:W1:Y:S01]  /*1360*/  SHFL.BFLY PT, R14, R18, R17, R14 ;  /* 0x0c000011120e7389 */ /* 0x00006200000e000e */
[----:B------:R-:W-:Y:S05]  /*1370*/  RET.REL.NODEC R8 `(_ZN10layer_norm22ln_bwd_finalize_kernelINS_22Kernel_traits_finalizeILj5120Ef6__halfS2_S2_fjLb1ELj1024ELj4ENS_18Kernel_traits_baseILj5120EfS2_S2_S2_fjLj1024EEEEELb1ELb1EEEvNS_9BwdParamsE) ;  /* 0xffffec8008007950 */ /* 0x000fea0003c3ffff */
.L_x_8682:
        /* <DEDUP_REMOVED lines=16> */
.L_x_14336:


//--------------------- .text._ZN10layer_norm13ln_bwd_kernelINS_13Kernel_traitsIf6__halfS2_S2_fjLj5120ELj1ELj1ELj4ELj16ENS_18Kernel_traits_baseILj5120EfS2_S2_S2_fjLj128EEEEELb1ELb1ELb1ELb1EEEvNS_9BwdParamsE --------------------------
	.section	.text._ZN10layer_norm13ln_bwd_kernelINS_13Kernel_traitsIf6__halfS2_S2_fjLj5120ELj1ELj1ELj4ELj16ENS_18Kernel_traits_baseILj5120EfS2_S2_S2_fjLj128EEEEELb1ELb1ELb1ELb1EEEvNS_9BwdParamsE,"ax",@progbits
	.sectioninfo	@"SHI_REGISTERS=255"
	.align	128
        .global         _ZN10layer_norm13ln_bwd_kernelINS_13Kernel_traitsIf6__halfS2_S2_fjLj5120ELj1ELj1ELj4ELj16ENS_18Kernel_traits_baseILj5120EfS2_S2_S2_fjLj128EEEEELb1ELb1ELb1ELb1EEEvNS_9BwdParamsE
        .type           _ZN10layer_norm13ln_bwd_kernelINS_13Kernel_traitsIf6__halfS2_S2_fjLj5120ELj1ELj1ELj4ELj16ENS_18Kernel_traits_baseILj5120EfS2_S2_S2_fjLj128EEEEELb1ELb1ELb1ELb1EEEvNS_9BwdParamsE,@function
        .size           _ZN10layer_norm13ln_bwd_kernelINS_13Kernel_traitsIf6__halfS2_S2_fjLj5120ELj1ELj1ELj4ELj16ENS_18Kernel_traits_baseILj5120EfS2_S2_S2_fjLj128EEEEELb1ELb1ELb1ELb1EEEvNS_9BwdParamsE,(.L_x_14337 - _ZN10layer_norm13ln_bwd_kernelINS_13Kernel_traitsIf6__halfS2_S2_fjLj5120ELj1ELj1ELj4ELj16ENS_18Kernel_traits_baseILj5120EfS2_S2_S2_fjLj128EEEEELb1ELb1ELb1ELb1EEEvNS_9BwdParamsE)
        .other          _ZN10layer_norm13ln_bwd_kernelINS_13Kernel_traitsIf6__halfS2_S2_fjLj5120ELj1ELj1ELj4ELj16ENS_18Kernel_traits_baseILj5120EfS2_S2_S2_fjLj128EEEEELb1ELb1ELb1ELb1EEEvNS_9BwdParamsE,@"STO_CUDA_ENTRY STV_DEFAULT"
_ZN10layer_norm13ln_bwd_kernelINS_13Kernel_traitsIf6__halfS2_S2_fjLj5120ELj1ELj1ELj4ELj16ENS_18Kernel_traits_baseILj5120EfS2_S2_S2_fjLj128EEEEELb1ELb1ELb1ELb1EEEvNS_9BwdParamsE:
.text._ZN10layer_norm13ln_bwd_kernelINS_13Kernel_traitsIf6__halfS2_S2_fjLj5120ELj1ELj1ELj4ELj16ENS_18Kernel_traits_baseILj5120EfS2_S2_S2_fjLj128EEEEELb1ELb1ELb1ELb1EEEvNS_9BwdParamsE:
        /* <DEDUP_REMOVED lines=69> */
.L_x_8683:
        /* <DEDUP_REMOVED lines=128> */
.L_x_8898:
        /* <DEDUP_REMOVED lines=35> */
[----:B------:R-:W-:Y:S01]  /*0e80*/  @P3 IMAD R198, R198, c[0x0][0x168], RZ ;  /* 0x00005a00c6c63a24 */ /* 0x000fe200078e02ff */
[----:B-1----:R-:W-:-:S04]  /*0e90*/  @P0 IADD3 R176, R193, 0x200, RZ ;  /* 0x00000200c1b00810 */ /* 0x002fc80007ffe0ff */
[----:B------:R-:W-:Y:S01]  /*0ea0*/  @P3 SHF.R.S32.HI R199, RZ, 0x1f, R198 ;  /* 0x0000001fffc73819 */ /* 0x000fe200000114c6 */
[----:B------:R-:W-:Y:S01]  /*0eb0*/  @P0 IMAD.WIDE.U32 R176, R176, R248, c[0x0][0x218] ;  /* 0x00008600b0b00625 */ /* 0x000fe200078e00f8 */
[----:B------:R-:W-:Y:S02]  /*0ec0*/  HFMA2.MMA R248, -RZ, RZ, 0, 4.76837158203125e-07 ;  /* 0x00000008fff87435 */ /* 0x000fe400000001ff */
[----:B------:R-:W-:Y:S02]  /*0ed0*/  @P3 LEA.HI R199, R199, R198, RZ, 0x3 ;  /* 0x000000c6c7c73211 */ /* 0x000fe400078f18ff */
[----:B------:R-:W-:Y:S01]  /*0ee0*/  MOV R198, RZ ;  /* 0x000000ff00c67202 */ /* 0x000fe20000000f00 */
[----:B------:R1:W5:Y:S01]  /*0ef0*/  @P0 LDG.E.128 R160, [R176.64] ;  /* 0x00000004b0a00981 */ /* 0x000362000c1e1d00 */
[----:B------:R-:W-:-:S04]  /*0f00*/  @P3 LEA.HI.SX32 R198, R199, R249, 0x1d ;  /* 0x000000f9c7c63211 */ /* 0x000fc800078feaff */
[C---:B0-----:R-:W-:Y:S02]  /*0f10*/  IADD3 R178, R198.reuse, 0x80, RZ ;  /* 0x00000080c6b27810 */ /* 0x041fe40007ffe0ff */
[C---:B------:R-:W-:Y:S02]  /*0f20*/  IADD3 R199, R198.reuse, 0x100, RZ ;  /* 0x00000100c6c77810 */ /* 0x040fe40007ffe0ff */
[C---:B---3--:R-:W-:Y:S02]  /*0f30*/  IADD3 R200, R198.reuse, 0x180, RZ ;  /* 0x00000180c6c87810 */ /* 0x048fe40007ffe0ff */
[C---:B------:R-:W-:Y:S01]  /*0f40*/  IADD3 R202, R198.reuse, 0x200, RZ ;  /* 0x00000200c6ca7810 */ /* 0x040fe20007ffe0ff */
[----:B-1----:R-:W-:-:S04]  /*0f50*/  IMAD.WIDE.U32 R176, R198, R248, c[0x0][0x190] ;  /* 0x00006400c6b07625 */ /* 0x002fc800078e00f8 */
[-C--:B------:R-:W-:Y:S01]  /*0f60*/  IMAD.WIDE.U32 R178, R178, R248.reuse, c[0x0][0x190] ;  /* 0x00006400b2b27625 */ /* 0x080fe200078e00f8 */
[----:B------:R0:W5:Y:S03]  /*0f70*/  LDG.E.64 R206, [R176.64] ;  /* 0x00000004b0ce7981 */ /* 0x000166000c1e1b00 */
[-C--:B------:R-:W-:Y:S01]  /*0f80*/  IMAD.WIDE.U32 R198, R199, R248.reuse, c[0x0][0x190] ;  /* 0x00006400c7c67625 */ /* 0x080fe200078e00f8 */
[----:B------:R1:W5:Y:S03]  /*0f90*/  LDG.E.64 R204, [R178.64] ;  /* 0x00000004b2cc7981 */ /* 0x000366000c1e1b00 */
[----:B------:R-:W-:-:S04]  /*0fa0*/  IMAD.WIDE.U32 R200, R200, R248, c[0x0][0x190] ;  /* 0x00006400c8c87625 */ /* 0x000fc800078e00f8 */
[----:B------:R-:W-:Y:S02]  /*0fb0*/  IMAD.WIDE.U32 R248, R202, R248, c[0x0][0x190] ;  /* 0x00006400caf87625 */ /* 0x000fe400078e00f8 */
[----:B------:R3:W5:Y:S04]  /*0fc0*/  LDG.E.64 R202, [R198.64] ;  /* 0x00000004c6ca7981 */ /* 0x000768000c1e1b00 */
[----:B------:R-:W5:Y:S04]  /*0fd0*/  LDG.E.64 R200, [R200.64] ;  /* 0x00000004c8c87981 */ /* 0x000f68000c1e1b00 */
[----:B---3--:R0:W5:Y:S01]  /*0fe0*/  LDG.E.64 R198, [R248.64] ;  /* 0x00000004f8c67981 */ /* 0x008162000c1e1b00 */
[----:B-1----:R-:W-:Y:S01]  /*0ff0*/  CS2R R178, SRZ ;  /* 0x0000000000b27805 */ /* 0x002fe2000001ff00 */
[----:B------:R-:W-:Y:S05]  /*1000*/  BRA `(.L_x_8687) ;  /* 0x00001ec000007947 */ /* 0x000fea0003800000 */
.L_x_8686:
[----:B--2---:R-:W-:Y:S01]  /*1010*/  IADD3 R0, R204, -0x1, RZ ;  /* 0xffffffffcc007810 */ /* 0x004fe20007ffe0ff */
[----:B------:R0:W2:Y:S04]  /*1020*/  LDG.E R211, [R202.64] ;  /* 0x00000004cad37981 */ /* 0x0000a8000c1e1900 */
[----:B------:R-:W-:Y:S01]  /*1030*/  IMAD R0, R0, c[0x0][0x168], RZ ;  /* 0x00005a0000007a24 */ /* 0x000fe200078e02ff */
[----:B------:R-:W-:Y:S04]  /*1040*/  STL [R1+0x184], R31 ;  /* 0x0001841f01007387 */ /* 0x000fe80000100800 */
[----:B------:R-:W-:-:S02]  /*1050*/  SHF.R.S32.HI R2, RZ, 0x1f, R0 ;  /* 0x0000001fff027819 */ /* 0x000fc40000011400 */
[C---:B------:R-:W-:Y:S02]  /*1060*/  IADD3 R234, R193.reuse, 0x200, RZ ;  /* 0x00000200c1ea7810 */ /* 0x040fe40007ffe0ff */
[----:B-----5:R-:W-:Y:S01]  /*1070*/  ISETP.GE.AND P0, PT, R244, 0x1, PT ;  /* 0x00000001f400780c */ /* 0x020fe20003f06270 */
[----:B------:R-:W1:Y:S01]  /*1080*/  LDC.U8 R236, c[0x0][0x1f0] ;  /* 0x00007c00ffec7b82 */ /* 0x000e620000000000 */
[----:B------:R-:W-:Y:S01]  /*1090*/  LEA.HI R0, R2, R0, RZ, 0x3 ;  /* 0x0000000002007211 */ /* 0x000fe200078f18ff */
[----:B------:R-:W-:Y:S01]  /*10a0*/  IMAD.WIDE.U32 R2, R193, R248, c[0x0][0x188] ;  /* 0x00006200c1027625 */ /* 0x000fe200078e00f8 */
[----:B0-----:R-:W-:Y:S01]  /*10b0*/  MOV R202, RZ ;  /* 0x000000ff00ca7202 */ /* 0x001fe20000000f00 */
[----:B------:R-:W-:Y:S01]  /*10c0*/  STL [R1+0x180], R30 ;  /* 0x0001801e01007387 */ /* 0x000fe20000100800 */
[----:B------:R-:W-:-:S03]  /*10d0*/  LEA.HI.SX32 R0, R0, R249, 0x1d ;  /* 0x000000f900007211 */ /* 0x000fc600078feaff */
[----:B------:R0:W3:Y:S04]  /*10e0*/  LDG.E.128 R204, [R2.64] ;  /* 0x0000000402cc7981 */ /* 0x0000e8000c1e1d00 */
[----:B------:R-:W-:Y:S01]  /*10f0*/  STL [R1+0x17c], R29 ;  /* 0x00017c1d01007387 */ /* 0x000fe20000100800 */
[----:B------:R-:W-:-:S03]  /*1100*/  IADD3 R4, R0, 0x100, RZ ;  /* 0x0000010000047810 */ /* 0x000fc60007ffe0ff */
[----:B------:R-:W-:Y:S01]  /*1110*/  STL [R1+0x178], R28 ;  /* 0x0001781c01007387 */ /* 0x000fe20000100800 */
[----:B0-----:R-:W-:-:S03]  /*1120*/  IMAD.WIDE.U32 R2, R0, R248, c[0x0][0x208] ;  /* 0x0000820000027625 */ /* 0x001fc600078e00f8 */
[----:B------:R0:W-:Y:S04]  /*1130*/  STL [R1+0x174], R27 ;  /* 0x0001741b01007387 */ /* 0x0001e80000100800 */
[----:B------:R4:W0:Y:S01]  /*1140*/  LDG.E.128 R180, [R2.64] ;  /* 0x0000000402b47981 */ /* 0x000822000c1e1d00 */
[----:B-1----:R-:W-:-:S03]  /*1150*/  ISETP.NE.AND P3, PT, R236, RZ, PT ;  /* 0x000000ffec00720c */ /* 0x002fc60003f65270 */
[----:B------:R-:W-:Y:S04]  /*1160*/  STL [R1+0x170], R26 ;  /* 0x0001701a01007387 */ /* 0x000fe80000100800 */
[----:B------:R1:W-:Y:S01]  /*1170*/  STL [R1+0x16c], R25 ;  /* 0x00016c1901007387 */ /* 0x0003e20000100800 */
[----:B----4-:R-:W-:-:S03]  /*1180*/  IMAD.WIDE.U32 R2, R192, R248, c[0x0][0x188] ;  /* 0x00006200c0027625 */ /* 0x010fc600078e00f8 */
[----:B------:R4:W-:Y:S04]  /*1190*/  STL [R1+0x168], R24 ;  /* 0x0001681801007387 */ /* 0x0009e80000100800 */
[----:B------:R1:W4:Y:S02]  /*11a0*/  LDG.E.128 R184, [R2.64] ;  /* 0x0000000402b87981 */ /* 0x000324000c1e1d00 */
[----:B-1----:R-:W-:-:S05]  /*11b0*/  IMAD.WIDE.U32 R2, R191, R248, c[0x0][0x188] ;  /* 0x00006200bf027625 */ /* 0x002fca00078e00f8 */
[----:B------:R1:W4:Y:S02]  /*11c0*/  LDG.E.128 R220, [R2.64] ;  /* 0x0000000402dc7981 */ /* 0x000324000c1e1d00 */
[----:B-1----:R-:W-:-:S05]  /*11d0*/  IMAD.WIDE.U32 R2, R190, R248, c[0x0][0x188] ;  /* 0x00006200be027625 */ /* 0x002fca00078e00f8 */
[----:B------:R1:W4:Y:S02]  /*11e0*/  LDG.E.128 R20, [R2.64] ;  /* 0x0000000402147981 */ /* 0x000324000c1e1d00 */
[----:B-1----:R-:W-:-:S05]  /*11f0*/  IMAD.WIDE.U32 R2, R234, R248, c[0x0][0x188] ;  /* 0x00006200ea027625 */ /* 0x002fca00078e00f8 */
[----:B------:R1:W4:Y:S02]  /*1200*/  LDG.E.128 R16, [R2.64] ;  /* 0x0000000402107981 */ /* 0x000324000c1e1d00 */
[----:B-1----:R-:W-:-:S05]  /*1210*/  IADD3 R2, R0, 0x80, RZ ;  /* 0x0000008000027810 */ /* 0x002fca0007ffe0ff */
[----:B------:R-:W-:-:S05]  /*1220*/  IMAD.WIDE.U32 R2, R2, R248, c[0x0][0x208] ;  /* 0x0000820002027625 */ /* 0x000fca00078e00f8 */
[----:B------:R1:W4:Y:S02]  /*1230*/  LDG.E.128 R12, [R2.64] ;  /* 0x00000004020c7981 */ /* 0x000324000c1e1d00 */
[----:B-1----:R-:W-:Y:S01]  /*1240*/  IMAD.WIDE.U32 R2, R4, R248, c[0x0][0x208] ;  /* 0x0000820004027625 */ /* 0x002fe200078e00f8 */
[----:B------:R-:W-:-:S04]  /*1250*/  IADD3 R4, R0, 0x180, RZ ;  /* 0x0000018000047810 */ /* 0x000fc80007ffe0ff */
[----:B------:R1:W4:Y:S01]  /*1260*/  LDG.E.128 R216, [R2.64] ;  /* 0x0000000402d87981 */ /* 0x000322000c1e1d00 */
[----:B------:R-:W-:Y:S01]  /*1270*/  IADD3 R0, R0, 0x200, RZ ;  /* 0x0000020000007810 */ /* 0x000fe20007ffe0ff */
[----:B-1----:R-:W-:-:S05]  /*1280*/  IMAD.WIDE.U32 R2, R4, R248, c[0x0][0x208] ;  /* 0x0000820004027625 */ /* 0x002fca00078e00f8 */
[----:B------:R1:W4:Y:S02]  /*1290*/  LDG.E.128 R4, [R2.64] ;  /* 0x0000000402047981 */ /* 0x000324000c1e1d00 */
[----:B-1----:R-:W-:-:S05]  /*12a0*/  IMAD.WIDE.U32 R2, R0, R248, c[0x0][0x208] ;  /* 0x0000820000027625 */ /* 0x002fca00078e00f8 */
[----:B------:R1:W4:Y:S01]  /*12b0*/  LDG.E.128 R8, [R2.64] ;  /* 0x0000000402087981 */ /* 0x000322000c1e1d00 */
[----:B------:R-:W-:-:S05]  /*12c0*/  @P0 IADD3 R0, R244, -0x1, RZ ;  /* 0xfffffffff4000810 */ /* 0x000fca0007ffe0ff */
[----:B------:R-:W-:-:S05]  /*12d0*/  @P0 IMAD R0, R0, c[0x0][0x168], RZ ;  /* 0x00005a0000000a24 */ /* 0x000fca00078e02ff */
[----:B-1----:R-:W-:-:S04]  /*12e0*/  @P0 SHF.R.S32.HI R2, RZ, 0x1f, R0 ;  /* 0x0000001fff020819 */ /* 0x002fc80000011400 */
[----:B------:R-:W-:-:S04]  /*12f0*/  @P0 LEA.HI R2, R2, R0, RZ, 0x3 ;  /* 0x0000000002020211 */ /* 0x000fc800078f18ff */
[----:B------:R-:W-:Y:S02]  /*1300*/  @P0 LEA.HI.SX32 R202, R2, R249, 0x1d ;  /* 0x000000f902ca0211 */ /* 0x000fe400078feaff */
[----:B------:R-:W-:-:S04]  /*1310*/  ISETP.NE.U32.AND P0, PT, RZ, c[0x0][0x218], PT ;  /* 0x00008600ff007a0c */ /* 0x000fc80003f05070 */
[----:B------:R-:W-:-:S13]  /*1320*/  ISETP.NE.AND.EX P0, PT, RZ, c[0x0][0x21c], PT, P0 ;  /* 0x00008700ff007a0c */ /* 0x000fda0003f05300 */
[----:B------:R1:W5:Y:S04]  /*1330*/  @P0 LDG.E.128 R144, [R200.64] ;  /* 0x00000004c8900981 */ /* 0x000368000c1e1d00 */
[----:B------:R0:W5:Y:S04]  /*1340*/  @P0 LDG.E.128 R152, [R178.64] ;  /* 0x00000004b2980981 */ /* 0x000168000c1e1d00 */
[----:B------:R1:W5:Y:S02]  /*1350*/  @P0 LDG.E.128 R148, [R198.64] ;  /* 0x00000004c6940981 */ /* 0x000364000c1e1d00 */
[----:B-1----:R-:W-:-:S02]  /*1360*/  HFMA2.MMA R200, -RZ, RZ, 0, 4.76837158203125e-07 ;  /* 0x00000008ffc87435 */ /* 0x002fc400000001ff */
[----:B------:R1:W5:Y:S08]  /*1370*/  @P0 LDG.E.128 R156, [R176.64] ;  /* 0x00000004b09c0981 */ /* 0x000370000c1e1d00 */
[----:B------:R-:W-:Y:S01]  /*1380*/  IMAD.WIDE.U32 R198, R202, R200, c[0x0][0x190] ;  /* 0x00006400cac67625 */ /* 0x000fe200078e00c8 */
[----:B--2---:R-:W-:Y:S01]  /*1390*/  FSEL R211, R211, RZ, !P3 ;  /* 0x000000ffd3d37208 */ /* 0x004fe20005800000 */
[----:B---3--:R-:W-:-:S02]  /*13a0*/  HADD2.F32 R231, -RZ, R204.H1_H1 ;  /* 0x300000ccffe77230 */ /* 0x008fc40000004100 */
[--C-:B------:R-:W-:Y:S02]  /*13b0*/  HADD2.F32 R225, -RZ, R206.reuse.H0_H0 ;  /* 0x200000ceffe17230 */ /* 0x100fe40000004100 */
[----:B------:R-:W-:Y:S02]  /*13c0*/  HADD2.F32 R226, -RZ, R206.H1_H1 ;  /* 0x300000ceffe27230 */ /* 0x000fe40000004100 */
[--C-:B------:R-:W-:Y:S02]  /*13d0*/  HADD2.F32 R188, -RZ, R207.reuse.H0_H0 ;  /* 0x200000cfffbc7230 */ /* 0x100fe40000004100 */
[----:B------:R-:W-:Y:S02]  /*13e0*/  HADD2.F32 R207, -RZ, R207.H1_H1 ;  /* 0x300000cfffcf7230 */ /* 0x000fe40000004100 */
[----:B------:R-:W-:Y:S02]  /*13f0*/  HADD2.F32 R189, -RZ, R204.H0_H0 ;  /* 0x200000ccffbd7230 */ /* 0x000fe40000004100 */
[----:B------:R-:W-:-:S02]  /*1400*/  HADD2.F32 R227, -RZ, R205.H0_H0 ;  /* 0x200000cdffe37230 */ /* 0x000fc40000004100 */
[----:B------:R-:W-:Y:S02]  /*1410*/  HADD2.F32 R228, -RZ, R205.H1_H1 ;  /* 0x300000cdffe47230 */ /* 0x000fe40000004100 */
[--C-:B0-----:R-:W-:Y:S02]  /*1420*/  HADD2.F32 R27, -RZ, R180.reuse.H0_H0 ;  /* 0x200000b4ff1b7230 */ /* 0x101fe40000004100 */
[----:B------:R-:W-:Y:S02]  /*1430*/  HADD2.F32 R251, -RZ, R180.H1_H1 ;  /* 0x300000b4fffb7230 */ /* 0x000fe40000004100 */
[--C-:B------:R-:W-:Y:S02]  /*1440*/  HADD2.F32 R28, -RZ, R181.reuse.H0_H0 ;  /* 0x200000b5ff1c7230 */ /* 0x100fe40000004100 */
[----:B------:R-:W-:Y:S01]  /*1450*/  HADD2.F32 R252, -RZ, R181.H1_H1 ;  /* 0x300000b5fffc7230 */ /* 0x000fe20000004100 */
[C---:B------:R-:W-:Y:S02]  /*1460*/  FADD.FTZ R240, -R211.reuse, R207 ;  /* 0x000000cfd3f07221 */ /* 0x040fe40000010100 */
[----:B------:R-:W-:-:S02]  /*1470*/  FADD.FTZ R246, -R211, R227 ;  /* 0x000000e3d3f67221 */ /* 0x000fc40000010100 */
[C---:B------:R-:W-:Y:S02]  /*1480*/  FADD.FTZ R245, -R211.reuse, R228 ;  /* 0x000000e4d3f57221 */ /* 0x040fe40000010100 */
[----:B------:R-:W-:Y:S01]  /*1490*/  FADD.FTZ R243, -R211, R226 ;  /* 0x000000e2d3f37221 */ /* 0x000fe20000010100 */
[----:B----4-:R-:W-:Y:S02]  /*14a0*/  HADD2.F32 R224, -RZ, R223.H0_H0 ;  /* 0x200000dfffe07230 */ /* 0x010fe40000004100 */
[----:B------:R-:W-:Y:S02]  /*14b0*/  HADD2.F32 R206, -RZ, R221.H1_H1 ;  /* 0x300000ddffce7230 */ /* 0x000fe40000004100 */
        /* <DEDUP_REMOVED lines=13> */
[C---:B------:R-:W-:Y:S01]  /*1590*/  IADD3 R19, R202.reuse, 0x80, RZ ;  /* 0x00000080ca137810 */ /* 0x040fe20007ffe0ff */
[--C-:B------:R-:W-:Y:S01]  /*15a0*/  HADD2.F32 R3, -RZ, R18.reuse.H0_H0 ;  /* 0x20000012ff037230 */ /* 0x100fe20000004100 */
[----:B------:R0:W5:Y:S01]  /*15b0*/  @P0 LDG.E.128 R160, [R16.64] ;  /* 0x0000000410a00981 */ /* 0x000162000c1e1d00 */
[----:B------:R-:W-:Y:S01]  /*15c0*/  HADD2.F32 R0, -RZ, R18.H1_H1 ;  /* 0x30000012ff007230 */ /* 0x000fe20000004100 */
[----:B------:R-:W-:Y:S01]  /*15d0*/  IADD3 R18, R202, 0x180, RZ ;  /* 0x00000180ca127810 */ /* 0x000fe20007ffe0ff */
[----:B------:R-:W-:-:S04]  /*15e0*/  IMAD.WIDE.U32 R178, R19, R200, c[0x0][0x190] ;  /* 0x0000640013b27625 */ /* 0x000fc800078e00c8 */
[----:B------:R-:W-:Y:S01]  /*15f0*/  IMAD.WIDE.U32 R18, R18, R200, c[0x0][0x190] ;  /* 0x0000640012127625 */ /* 0x000fe200078e00c8 */
[C---:B0-----:R-:W-:Y:S02]  /*1600*/  IADD3 R17, R202.reuse, 0x100, RZ ;  /* 0x00000100ca117810 */ /* 0x041fe40007ffe0ff */
[----:B------:R-:W-:-:S03]  /*1610*/  IADD3 R16, R202, 0x200, RZ ;  /* 0x00000200ca107810 */ /* 0x000fc60007ffe0ff */
[----:B-1----:R-:W-:Y:S01]  /*1620*/  IMAD.WIDE.U32 R176, R17, R200, c[0x0][0x190] ;  /* 0x0000640011b07625 */ /* 0x002fe200078e00c8 */
[----:B------:R-:W-:-:S03]  /*1630*/  HADD2.F32 R220, -RZ, R21.H0_H0 ;  /* 0x20000015ffdc7230 */ /* 0x000fc60000004100 */
[----:B------:R-:W-:Y:S01]  /*1640*/  IMAD.WIDE.U32 R16, R16, R200, c[0x0][0x190] ;  /* 0x0000640010107625 */ /* 0x000fe200078e00c8 */
[--C-:B------:R-:W-:Y:S01]  /*1650*/  HADD2.F32 R214, -RZ, R22.reuse.H0_H0 ;  /* 0x20000016ffd67230 */ /* 0x100fe20000004100 */
[----:B------:R0:W5:Y:S01]  /*1660*/  LDG.E.64 R200, [R18.64] ;  /* 0x0000000412c87981 */ /* 0x000162000c1e1b00 */
[----:B------:R-:W-:Y:S01]  /*1670*/  HADD2.F32 R213, -RZ, R22.H1_H1 ;  /* 0x30000016ffd57230 */ /* 0x000fe20000004100 */
[C---:B------:R-:W-:Y:S01]  /*1680*/  FADD.FTZ R248, -R211.reuse, R231 ;  /* 0x000000e7d3f87221 */ /* 0x040fe20000010100 */
[----:B------:R-:W-:Y:S01]  /*1690*/  HADD2.F32 R212, -RZ, R23.H0_H0 ;  /* 0x20000017ffd47230 */ /* 0x000fe20000004100 */
[C---:B------:R-:W-:Y:S02]  /*16a0*/  FADD.FTZ R22, -R211.reuse, R206 ;  /* 0x000000ced3167221 */ /* 0x040fe40000010100 */
[----:B------:R1:W5:Y:S01]  /*16b0*/  LDG.E.64 R206, [R198.64] ;  /* 0x00000004c6ce7981 */ /* 0x000362000c1e1b00 */
[C---:B0-----:R-:W-:Y:S02]  /*16c0*/  FADD.FTZ R19, -R211.reuse, R224 ;  /* 0x000000e0d3137221 */ /* 0x041fe40000010100 */
[----:B------:R-:W-:Y:S01]  /*16d0*/  FADD.FTZ R18, -R211, R223 ;  /* 0x000000dfd3127221 */ /* 0x000fe20000010100 */
[--C-:B------:R-:W-:Y:S01]  /*16e0*/  HADD2.F32 R223, -RZ, R5.reuse.H0_H0 ;  /* 0x20000005ffdf7230 */ /* 0x100fe20000004100 */
[----:B-1----:R0:W5:Y:S01]  /*16f0*/  LDG.E.64 R198, [R16.64] ;  /* 0x0000000410c67981 */ /* 0x002162000c1e1b00 */
[----:B------:R-:W-:Y:S01]  /*1700*/  HADD2.F32 R224, -RZ, R5.H1_H1 ;  /* 0x30000005ffe07230 */ /* 0x000fe20000004100 */
[----:B------:R-:W-:Y:S01]  /*1710*/  MOV R5, R28 ;  /* 0x0000001c00057202 */ /* 0x000fe20000000f00 */
[----:B------:R-:W-:-:S02]  /*1720*/  FMUL.FTZ R28, R194, R248 ;  /* 0x000000f8c21c7220 */ /* 0x000fc40000410000 */
[C---:B------:R-:W-:Y:S01]  /*1730*/  FADD.FTZ R241, -R211.reuse, R220 ;  /* 0x000000dcd3f17221 */ /* 0x040fe20000010100 */
[--C-:B------:R-:W-:Y:S01]  /*1740*/  HADD2.F32 R220, -RZ, R12.reuse.H1_H1 ;  /* 0x3000000cffdc7230 */ /* 0x100fe20000004100 */
[C---:B------:R-:W-:Y:S02]  /*1750*/  FADD.FTZ R235, -R211.reuse, R212 ;  /* 0x000000d4d3eb7221 */ /* 0x040fe40000010100 */
[C---:B0-----:R-:W-:Y:S02]  /*1760*/  FADD.FTZ R16, -R211.reuse, R222 ;  /* 0x000000ded3107221 */ /* 0x041fe40000010100 */
[----:B------:R-:W-:Y:S01]  /*1770*/  FADD.FTZ R222, -R211, R196 ;  /* 0x000000c4d3de7221 */ /* 0x000fe20000010100 */
[----:B------:R-:W-:Y:S01]  /*1780*/  HADD2.F32 R196, -RZ, R12.H0_H0 ;  /* 0x2000000cffc47230 */ /* 0x000fe20000004100 */
[C---:B------:R-:W-:Y:S01]  /*1790*/  FMUL.FTZ R248, R194.reuse, R246 ;  /* 0x000000f6c2f87220 */ /* 0x040fe20000410000 */
[----:B------:R-:W-:Y:S01]  /*17a0*/  MOV R12, R252 ;  /* 0x000000fc000c7202 */ /* 0x000fe20000000f00 */
[----:B------:R-:W2:Y:S01]  /*17b0*/  LDL R246, [R1+0x148] ;  /* 0x0001480001f67983 */ /* 0x000ea20000100800 */
[C---:B------:R-:W-:Y:S01]  /*17c0*/  FMUL.FTZ R252, R194.reuse, R245 ;  /* 0x000000f5c2fc7220 */ /* 0x040fe20000410000 */
[----:B------:R-:W-:Y:S01]  /*17d0*/  HADD2.F32 R205, -RZ, R221.H0_H0 ;  /* 0x200000ddffcd7230 */ /* 0x000fe20000004100 */
[----:B------:R-:W-:Y:S01]  /*17e0*/  FMUL.FTZ R245, R194, R243 ;  /* 0x000000f3c2f57220 */ /* 0x000fe20000410000 */
[----:B------:R0:W-:Y:S01]  /*17f0*/  STL [R1+0xc], R28 ;  /* 0x00000c1c01007387 */ /* 0x0001e20000100800 */
[----:B------:R-:W-:-:S02]  /*1800*/  HADD2.F32 R25, -RZ, R11.H0_H0 ;  /* 0x2000000bff197230 */ /* 0x000fc40000004100 */
[----:B------:R-:W-:Y:S01]  /*1810*/  HADD2.F32 R24, -RZ, R11.H1_H1 ;  /* 0x3000000bff187230 */ /* 0x000fe20000004100 */
[----:B------:R-:W3:Y:S01]  /*1820*/  LDL R243, [R1+0x14c] ;  /* 0x00014c0001f37983 */ /* 0x000ee20000100800 */
[----:B------:R-:W-:Y:S01]  /*1830*/  FMUL.FTZ R11, R194, R235 ;  /* 0x000000ebc20b7220 */ /* 0x000fe20000410000 */
[----:B------:R-:W-:Y:S02]  /*1840*/  HADD2.F32 R215, -RZ, R21.H1_H1 ;  /* 0x30000015ffd77230 */ /* 0x000fe40000004100 */
[----:B------:R-:W-:Y:S01]  /*1850*/  STL [R1+0x4], R248 ;  /* 0x000004f801007387 */ /* 0x000fe20000100800 */
[----:B------:R-:W-:Y:S01]  /*1860*/  HADD2.F32 R210, -RZ, R23.H1_H1 ;  /* 0x30000017ffd27230 */ /* 0x000fe20000004100 */
[C---:B------:R-:W-:Y:S02]  /*1870*/  FADD.FTZ R23, -R211.reuse, R205 ;  /* 0x000000cdd3177221 */ /* 0x040fe40000010100 */
[----:B------:R-:W4:Y:S01]  /*1880*/  LDL R235, [R1+0x15c] ;  /* 0x00015c0001eb7983 */ /* 0x000f220000100800 */
[----:B------:R-:W-:-:S03]  /*1890*/  FADD.FTZ R21, -R211, R204 ;  /* 0x000000ccd3157221 */ /* 0x000fc60000010100 */
[----:B------:R1:W5:Y:S01]  /*18a0*/  LDG.E.64 R204, [R178.64] ;  /* 0x00000004b2cc7981 */ /* 0x000362000c1e1b00 */
[----:B------:R-:W-:Y:S02]  /*18b0*/  HADD2.F32 R232, -RZ, R184.H0_H0 ;  /* 0x200000b8ffe87230 */ /* 0x000fe40000004100 */
[----:B------:R-:W-:Y:S02]  /*18c0*/  HADD2.F32 R221, -RZ, R20.H0_H0 ;  /* 0x20000014ffdd7230 */ /* 0x000fe40000004100 */
[--C-:B-1----:R-:W-:Y:S02]  /*18d0*/  HADD2.F32 R179, -RZ, R219.reuse.H0_H0 ;  /* 0x200000dbffb37230 */ /* 0x102fe40000004100 */
[----:B------:R-:W-:Y:S02]  /*18e0*/  HADD2.F32 R178, -RZ, R219.H1_H1 ;  /* 0x300000dbffb27230 */ /* 0x000fe40000004100 */
[----:B------:R-:W2:Y:S01]  /*18f0*/  LDL R219, [R1+0x164] ;  /* 0x0001640001db7983 */ /* 0x000ea20000100800 */
[----:B------:R-:W-:-:S02]  /*1900*/  HADD2.F32 R250, -RZ, R182.H0_H0 ;  /* 0x200000b6fffa7230 */ /* 0x000fc40000004100 */
[----:B------:R-:W-:Y:S02]  /*1910*/  HADD2.F32 R31, -RZ, R182.H1_H1 ;  /* 0x300000b6ff1f7230 */ /* 0x000fe40000004100 */
[--C-:B------:R-:W-:Y:S02]  /*1920*/  HADD2.F32 R30, -RZ, R183.reuse.H0_H0 ;  /* 0x200000b7ff1e7230 */ /* 0x100fe40000004100 */
[----:B------:R-:W-:Y:S02]  /*1930*/  HADD2.F32 R29, -RZ, R183.H1_H1 ;  /* 0x300000b7ff1d7230 */ /* 0x000fe40000004100 */
[----:B------:R-:W-:Y:S02]  /*1940*/  HADD2.F32 R233, -RZ, R184.H1_H1 ;  /* 0x300000b8ffe97230 */ /* 0x000fe40000004100 */
[--C-:B------:R-:W-:Y:S02]  /*1950*/  HADD2.F32 R229, -RZ, R185.reuse.H0_H0 ;  /* 0x200000b9ffe57230 */ /* 0x100fe40000004100 */
[----:B------:R-:W-:Y:S01]  /*1960*/  HADD2.F32 R230, -RZ, R185.H1_H1 ;  /* 0x300000b9ffe67230 */ /* 0x000fe20000004100 */
[----:B------:R-:W-:Y:S01]  /*1970*/  FADD.FTZ R238, -R211, R232 ;  /* 0x000000e8d3ee7221 */ /* 0x000fe20000010100 */
[----:B------:R-:W-:-:S02]  /*1980*/  HADD2.F32 R185, -RZ, R186.H0_H0 ;  /* 0x200000baffb97230 */ /* 0x000fc40000004100 */
[----:B------:R-:W-:Y:S02]  /*1990*/  HADD2.F32 R184, -RZ, R186.H1_H1 ;  /* 0x300000baffb87230 */ /* 0x000fe40000004100 */
[--C-:B------:R-:W-:Y:S02]  /*19a0*/  HADD2.F32 R183, -RZ, R187.reuse.H0_H0 ;  /* 0x200000bbffb77230 */ /* 0x100fe40000004100 */
[----:B------:R-:W-:Y:S01]  /*19b0*/  HADD2.F32 R182, -RZ, R187.H1_H1 ;  /* 0x300000bbffb67230 */ /* 0x000fe20000004100 */
[C---:B------:R-:W-:Y:S01]  /*19c0*/  FADD.FTZ R232, -R211.reuse, R208 ;  /* 0x000000d0d3e87221 */ /* 0x040fe20000010100 */
[--C-:B------:R-:W-:Y:S01]  /*19d0*/  HADD2.F32 R208, -RZ, R13.reuse.H1_H1 ;  /* 0x3000000dffd07230 */ /* 0x100fe20000004100 */
[C---:B------:R-:W-:Y:S01]  /*19e0*/  FADD.FTZ R231, -R211.reuse, R197 ;  /* 0x000000c5d3e77221 */ /* 0x040fe20000010100 */
[----:B------:R-:W-:Y:S01]  /*19f0*/  HADD2.F32 R197, -RZ, R13.H0_H0 ;  /* 0x2000000dffc57230 */ /* 0x000fe20000004100 */
[C---:B------:R-:W-:Y:S01]  /*1a00*/  FADD.FTZ R242, -R211.reuse, R188 ;  /* 0x000000bcd3f27221 */ /* 0x040fe20000010100 */
[----:B------:R-:W-:Y:S01]  /*1a10*/  MOV R13, R250 ;  /* 0x000000fa000d7202 */ /* 0x000fe20000000f00 */
[----:B------:R-:W-:-:S02]  /*1a20*/  FADD.FTZ R17, -R211, R221 ;  /* 0x000000ddd3117221 */ /* 0x000fc40000010100 */
[C---:B------:R-:W-:Y:S02]  /*1a30*/  FADD.FTZ R188, -R211.reuse, R233 ;  /* 0x000000e9d3bc7221 */ /* 0x040fe40000010100 */
[C---:B------:R-:W-:Y:S02]  /*1a40*/  FADD.FTZ R237, -R211.reuse, R214 ;  /* 0x000000d6d3ed7221 */ /* 0x040fe40000010100 */
[C---:B------:R-:W-:Y:S01]  /*1a50*/  FADD.FTZ R221, -R211.reuse, R3 ;  /* 0x00000003d3dd7221 */ /* 0x040fe20000010100 */
[----:B------:R-:W-:Y:S01]  /*1a60*/  HADD2.F32 R212, -RZ, R15.H1_H1 ;  /* 0x3000000fffd47230 */ /* 0x000fe20000004100 */
        /* <DEDUP_REMOVED lines=11> */
[C---:B------:R-:W-:Y:S01]  /*1b20*/  FADD.FTZ R239, -R211.reuse, R215 ;  /* 0x000000d7d3ef7221 */ /* 0x040fe20000010100 */
[----:B------:R1:W5:Y:S01]  /*1b30*/  LDG.E.64 R202, [R176.64] ;  /* 0x00000004b0ca7981 */ /* 0x000362000c1e1b00 */
[C---:B------:R-:W-:Y:S02]  /*1b40*/  FADD.FTZ R236, -R211.reuse, R213 ;  /* 0x000000d5d3ec7221 */ /* 0x040fe40000010100 */
[C---:B------:R-:W-:Y:S02]  /*1b50*/  FADD.FTZ R234, -R211.reuse, R210 ;  /* 0x000000d2d3ea7221 */ /* 0x040fe40000010100 */
[----:B------:R-:W-:-:S02]  /*1b60*/  FADD.FTZ R233, -R211, R209 ;  /* 0x000000d1d3e97221 */ /* 0x000fc40000010100 */
[C---:B------:R-:W-:Y:S02]  /*1b70*/  FADD.FTZ R0, -R211.reuse, R0 ;  /* 0x00000000d3007221 */ /* 0x040fe40000010100 */
[C---:B------:R-:W-:Y:S02]  /*1b80*/  FADD.FTZ R3, -R211.reuse, R249 ;  /* 0x000000f9d3037221 */ /* 0x040fe40000010100 */
[----:B------:R-:W-:Y:S01]  /*1b90*/  FADD.FTZ R2, -R211, R2 ;  /* 0x00000002d3027221 */ /* 0x000fe20000010100 */
[----:B------:R-:W-:Y:S01]  /*1ba0*/  HADD2.F32 R211, -RZ, R15.H0_H0 ;  /* 0x2000000fffd37230 */ /* 0x000fe20000004100 */
[C---:B------:R-:W-:Y:S01]  /*1bb0*/  FMUL.FTZ R15, R194.reuse, R241 ;  /* 0x000000f1c20f7220 */ /* 0x040fe20000410000 */
[----:B------:R-:W-:Y:S01]  /*1bc0*/  MOV R241, R13 ;  /* 0x0000000d00f17202 */ /* 0x000fe20000000f00 */
[----:B------:R-:W-:Y:S02]  /*1bd0*/  FMUL.FTZ R13, R194, R237 ;  /* 0x000000edc20d7220 */ /* 0x000fe40000410000 */
[----:B------:R-:W3:Y:S01]  /*1be0*/  LDL R237, [R1+0x160] ;  /* 0x0001600001ed7983 */ /* 0x000ee20000100800 */
[----:B-1----:R-:W-:-:S02]  /*1bf0*/  HADD2.F32 R177, -RZ, R4.H0_H0 ;  /* 0x20000004ffb17230 */ /* 0x002fc40000004100 */
[----:B------:R-:W-:Y:S01]  /*1c00*/  HADD2.F32 R176, -RZ, R4.H1_H1 ;  /* 0x30000004ffb07230 */ /* 0x000fe20000004100 */
[----:B------:R-:W-:Y:S01]  /*1c10*/  MOV R4, R27 ;  /* 0x0000001b00047202 */ /* 0x000fe20000000f00 */
[--C-:B------:R-:W-:Y:S02]  /*1c20*/  HADD2.F32 R225, -RZ, R6.reuse.H0_H0 ;  /* 0x20000006ffe17230 */ /* 0x100fe40000004100 */
[----:B------:R-:W-:Y:S01]  /*1c30*/  HADD2.F32 R226, -RZ, R6.H1_H1 ;  /* 0x30000006ffe27230 */ /* 0x000fe20000004100 */
[C---:B------:R-:W-:Y:S01]  /*1c40*/  FMUL.FTZ R6, R194.reuse, R222 ;  /* 0x000000dec2067220 */ /* 0x040fe20000410000 */
[--C-:B------:R-:W-:Y:S01]  /*1c50*/  HADD2.F32 R27, -RZ, R10.reuse.H0_H0 ;  /* 0x2000000aff1b7230 */ /* 0x100fe20000004100 */
[----:B------:R-:W3:Y:S01]  /*1c60*/  LDL R222, [R1+0x150] ;  /* 0x0001500001de7983 */ /* 0x000ee20000100800 */
[----:B------:R-:W-:Y:S01]  /*1c70*/  HADD2.F32 R26, -RZ, R10.H1_H1 ;  /* 0x3000000aff1a7230 */ /* 0x000fe20000004100 */
[----:B------:R-:W-:Y:S02]  /*1c80*/  FMUL.FTZ R10, R194, R234 ;  /* 0x000000eac20a7220 */ /* 0x000fe40000410000 */
[----:B------:R-:W3:Y:S01]  /*1c90*/  LDL R234, [R1+0x158] ;  /* 0x0001580001ea7983 */ /* 0x000ee20000100800 */
[----:B------:R-:W-:-:S02]  /*1ca0*/  HADD2.F32 R209, -RZ, R14.H0_H0 ;  /* 0x2000000effd17230 */ /* 0x000fc40000004100 */
[----:B------:R-:W-:Y:S01]  /*1cb0*/  HADD2.F32 R210, -RZ, R14.H1_H1 ;  /* 0x3000000effd27230 */ /* 0x000fe20000004100 */
[C---:B------:R-:W-:Y:S01]  /*1cc0*/  FMUL.FTZ R14, R194.reuse, R239 ;  /* 0x000000efc20e7220 */ /* 0x040fe20000410000 */
[--C-:B------:R-:W-:Y:S02]  /*1cd0*/  HADD2.F32 R227, -RZ, R7.reuse.H0_H0 ;  /* 0x20000007ffe37230 */ /* 0x100fe40000004100 */
[----:B------:R-:W-:Y:S01]  /*1ce0*/  HADD2.F32 R228, -RZ, R7.H1_H1 ;  /* 0x30000007ffe47230 */ /* 0x000fe20000004100 */
[----:B------:R-:W-:Y:S01]  /*1cf0*/  FMUL.FTZ R7, R194, R231 ;  /* 0x000000e7c2077220 */ /* 0x000fe20000410000 */
[----:B------:R-:W-:Y:S01]  /*1d00*/  MOV R239, R12 ;  /* 0x0000000c00ef7202 */ /* 0x000fe20000000f00 */
[----:B------:R-:W-:Y:S02]  /*1d10*/  FFMA.FTZ R141, R28, R251, R141 ;  /* 0x000000fb1c8d7223 */ /* 0x000fe4000001008d */
[----:B------:R-:W-:Y:S02]  /*1d20*/  FADD.FTZ R101, R101, R251 ;  /* 0x000000fb65657221 */ /* 0x000fe40000010000 */
[C---:B------:R-:W-:Y:S01]  /*1d30*/  FMUL.FTZ R12, R194.reuse, R236 ;  /* 0x000000ecc20c7220 */ /* 0x040fe20000410000 */
[----:B------:R-:W-:Y:S01]  /*1d40*/  MOV R236, R5 ;  /* 0x0000000500ec7202 */ /* 0x000fe20000000f00 */
[C---:B------:R-:W-:Y:S01]  /*1d50*/  FMUL.FTZ R5, R194.reuse, R221 ;  /* 0x000000ddc2057220 */ /* 0x040fe20000410000 */
[--C-:B------:R-:W-:Y:S01]  /*1d60*/  HADD2.F32 R250, -RZ, R9.reuse.H0_H0 ;  /* 0x20000009fffa7230 */ /* 0x100fe20000004100 */
[C---:B------:R-:W-:Y:S01]  /*1d70*/  FMUL.FTZ R247, R194.reuse, R247 ;  /* 0x000000f7c2f77220 */ /* 0x040fe20000410000 */
        /* <DEDUP_REMOVED lines=49> */
[--C-:B------:R-:W-:Y:S01]  /*2090*/  HADD2.F32 R229, -RZ, R8.reuse.H0_H0 ;  /* 0x20000008ffe57230 */ /* 0x100fe20000004100 */
[----:B---3--:R-:W-:Y:S01]  /*20a0*/  FMUL.FTZ R208, R233, R208 ;  /* 0x000000d0e9d07220 */ /* 0x008fe20000410000 */
[----:B------:R-:W-:Y:S01]  /*20b0*/  HADD2.F32 R230, -RZ, R8.H1_H1 ;  /* 0x30000008ffe67230 */ /* 0x000fe20000004100 */
        /* <DEDUP_REMOVED lines=17> */
[----:B------:R-:W-:Y:S01]  /*21d0*/  HADD2.F32 R213, -RZ, R216.H0_H0 ;  /* 0x200000d8ffd57230 */ /* 0x000fe20000004100 */
        /* <DEDUP_REMOVED lines=16> */
[----:B------:R-:W-:Y:S02]  /*22e0*/  HADD2.F32 R214, -RZ, R216.H1_H1 ;  /* 0x300000d8ffd67230 */ /* 0x000fe40000004100 */
[----:B------:R-:W3:Y:S01]  /*22f0*/  LDL R233, [R1+0xf8] ;  /* 0x0000f80001e97983 */ /* 0x000ee20000100800 */
[----:B------:R-:W-:Y:S02]  /*2300*/  FADD.FTZ R220, R220, R251 ;  /* 0x000000fbdcdc7221 */ /* 0x000fe40000010000 */
[----:B------:R-:W-:Y:S01]  /*2310*/  FFMA.FTZ R219, R252, R251, R219 ;  /* 0x000000fbfcdb7223 */ /* 0x000fe200000100db */
[----:B------:R-:W-:Y:S01]  /*2320*/  HADD2.F32 R215, -RZ, R217.H0_H0 ;  /* 0x200000d9ffd77230 */ /* 0x000fe20000004100 */
        /* <DEDUP_REMOVED lines=14> */
[----:B------:R-:W-:Y:S01]  /*2410*/  HADD2.F32 R216, -RZ, R217.H1_H1 ;  /* 0x300000d9ffd87230 */ /* 0x000fe20000004100 */
[----:B------:R-:W-:Y:S01]  /*2420*/  FFMA.FTZ R219, R188, R196, R219 ;  /* 0x000000c4bcdb7223 */ /* 0x000fe200000100db */
[--C-:B------:R-:W-:Y:S01]  /*2430*/  HADD2.F32 R217, -RZ, R218.reuse.H0_H0 ;  /* 0x200000daffd97230 */ /* 0x100fe20000004100 */
[----:B------:R-:W-:Y:S01]  /*2440*/  FADD.FTZ R220, R220, R197 ;  /* 0x000000c5dcdc7221 */ /* 0x000fe20000010000 */
[----:B------:R-:W-:Y:S01]  /*2450*/  HADD2.F32 R218, -RZ, R218.H1_H1 ;  /* 0x300000daffda7230 */ /* 0x000fe20000004100 */
        /* <DEDUP_REMOVED lines=167> */
.L_x_8687:
[----:B0-----:R-:W-:Y:S05]  /*2ed0*/  BSYNC B0 ;  /* 0x0000000000007941 */ /* 0x001fea0003800000 */
.L_x_8685:
        /* <DEDUP_REMOVED lines=14> */
[----:B------:R-:W-:Y:S02]  /*2fc0*/  @!P3 IADD3 R248, R248, 0x4, RZ ;  /* 0x00000004f8f8b810 */ /* 0x000fe40007ffe0ff */
[----:B0-----:R-:W-:-:S05]  /*2fd0*/  MOV R176, R198 ;  /* 0x000000c600b07202 */ /* 0x001fca0000000f00 */
[----:B------:R1:W-:Y:S01]  /*2fe0*/  STL.S16 [R1+0x24], R176 ;  /* 0x000024b001007387 */ /* 0x0003e20000100600 */
[----:B------:R-:W-:Y:S05]  /*2ff0*/  BRA.DIV ~URZ, `(.L_x_8688) ;  /* 0x00005b227f007947 */ /* 0x000fea000b800000 */
[----:B------:R0:W3:Y:S02]  /*3000*/  SHFL.DOWN PT, R249, R179, 0x10, 0x1f ;  /* 0x0a001f00b3f97f89 */ /* 0x0000e400000e0000 */
.L_x_8899:
        /* <DEDUP_REMOVED lines=18> */
.L_x_8900:
        /* <DEDUP_REMOVED lines=43> */
.L_x_8691:
[----:B------:R-:W0:Y:S01]  /*33e0*/  LDC.U8 R179, c[0x0][0x1f0] ;  /* 0x00007c00ffb37b82 */ /* 0x000e220000000000 */
[----:B------:R-:W-:Y:S02]  /*33f0*/  ULDC.64 UR6, c[0x0][0x218] ;  /* 0x0000860000067ab9 */ /* 0x000fe40000000a00 */
[----:B------:R-:W-:-:S04]  /*3400*/  UISETP.NE.U32.AND UP0, UPT, URZ, UR6, UPT ;  /* 0x000000063f00728c */ /* 0x000fc8000bf05070 */
[----:B------:R-:W-:-:S06]  /*3410*/  UISETP.NE.AND.EX UP0, UPT, URZ, UR7, UPT, UP0 ;  /* 0x000000073f00728c */ /* 0x000fcc000bf05300 */
[----:B------:R-:W-:Y:S02]  /*3420*/  PLOP3.LUT P4, PT, PT, PT, UP0, 0x80, 0x0 ;  /* 0x000000000000781c */ /* 0x000fe40003f8f008 */
[----:B0-----:R-:W-:-:S11]  /*3430*/  ISETP.NE.AND P0, PT, R179, RZ, PT ;  /* 0x000000ffb300720c */ /* 0x001fd60003f05270 */
[----:B------:R-:W-:Y:S01]  /*3440*/  @P4 HADD2.F32 R179, -RZ, R144.H0_H0 ;  /* 0x20000090ffb34230 */ /* 0x000fe20000004100 */
[----:B------:R-:W-:-:S05]  /*3450*/  FSEL R178, R176, RZ, !P0 ;  /* 0x000000ffb0b27208 */ /* 0x000fca0004000000 */
[----:B------:R-:W-:-:S04]  /*3460*/  FFMA.FTZ R178, R189, R177, R178 ;  /* 0x000000b1bdb27223 */ /* 0x000fc800000100b2 */
[----:B------:R-:W-:-:S04]  /*3470*/  FADD.FTZ R178, R0, -R178 ;  /* 0x800000b200b27221 */ /* 0x000fc80000010000 */
[----:B------:R-:W-:-:S04]  /*3480*/  FMUL.FTZ R178, R194, R178 ;  /* 0x000000b2c2b27220 */ /* 0x000fc80000410000 */
[----:B------:R-:W-:Y:S02]  /*3490*/  @P4 FADD.FTZ R178, R178, R179 ;  /* 0x000000b3b2b24221 */ /* 0x000fe40000010000 */
.L_x_8692:
[----:B------:R-:W-:Y:S05]  /*34a0*/  BSYNC B0 ;  /* 0x0000000000007941 */ /* 0x000fea0003800000 */
.L_x_8690:
[----:B------:R-:W-:Y:S01]  /*34b0*/  ISETP.NE.U32.AND P0, PT, RZ, c[0x0][0x258], PT ;  /* 0x00009600ff007a0c */ /* 0x000fe20003f05070 */
[----:B------:R-:W-:Y:S03]  /*34c0*/  BSSY B0, `(.L_x_8693) ;  /* 0x0000012000007945 */ /* 0x000fe60003800000 */
[----:B------:R-:W-:-:S13]  /*34d0*/  ISETP.NE.AND.EX P0, PT, RZ, c[0x0][0x25c], PT, P0 ;  /* 0x00009700ff007a0c */ /* 0x000fda0003f05300 */
[----:B------:R-:W-:-:S04]  /*34e0*/  @P0 F2FP.PACK_AB R179, RZ, R178 ;  /* 0x000000b2ffb3023e */ /* 0x000fc800000000ff */
        /* <DEDUP_REMOVED lines=8> */
[----:B-----5:R-:W-:-:S05]  /*3570*/  @P5 HADD2.F32 R179, -RZ, R164.H0_H0 ;  /* 0x200000a4ffb35230 */ /* 0x020fca0000004100 */
[----:B------:R-:W-:-:S04]  /*3580*/  @P5 FMUL.FTZ R178, R248, R179 ;  /* 0x000000b3f8b25220 */ /* 0x000fc80000410000 */
[----:B------:R-:W-:Y:S02]  /*3590*/  FADD.FTZ R24, R24, R178 ;  /* 0x000000b218187221 */ /* 0x000fe40000010000 */
[----:B----4-:R-:W-:-:S05]  /*35a0*/  FMUL.FTZ R178, R249, R248 ;  /* 0x000000f8f9b27220 */ /* 0x010fca0000410000 */
[----:B------:R-:W-:-:S04]  /*35b0*/  FSEL R178, R178, RZ, P5 ;  /* 0x000000ffb2b27208 */ /* 0x000fc80002800000 */
[----:B------:R-:W-:-:S04]  /*35c0*/  F2FP.PACK_AB R178, RZ, R178 ;  /* 0x000000b2ffb2723e */ /* 0x000fc800000000ff */
[----:B------:R-:W-:Y:S02]  /*35d0*/  PRMT R172, R178, 0x7610, R172 ;  /* 0x00007610b2ac7816 */ /* 0x000fe400000000ac */
.L_x_8694:
[----:B------:R-:W-:Y:S05]  /*35e0*/  BSYNC B0 ;  /* 0x0000000000007941 */ /* 0x000fea0003800000 */
.L_x_8693:
[----:B------:R-:W-:Y:S01]  /*35f0*/  BSSY B0, `(.L_x_8695) ;  /* 0x0000010000007945 */ /* 0x000fe20003800000 */
[----:B------:R-:W-:Y:S05]  /*3600*/  @P2 BRA `(.L_x_8696) ;  /* 0x0000004000002947 */ /* 0x000fea0003800000 */
[----:B------:R-:W-:Y:S01]  /*3610*/  MOV R178, RZ ;  /* 0x000000ff00b27202 */ /* 0x000fe20000000f00 */
[----:B------:R-:W-:Y:S05]  /*3620*/  @!P4 BRA `(.L_x_8697) ;  /* 0x000000c00000c947 */ /* 0x000fea0003800000 */
[----:B------:R-:W-:Y:S01]  /*3630*/  HADD2.F32 R178, -RZ, R144.H1_H1 ;  /* 0x30000090ffb27230 */ /* 0x000fe20000004100 */
[----:B------:R-:W-:Y:S05]  /*3640*/  BRA `(.L_x_8697) ;  /* 0x000000a000007947 */ /* 0x000fea0003800000 */
.L_x_8696:
[----:B------:R-:W3:Y:S01]  /*3650*/  LDL R248, [R1+0xc] ;  /* 0x00000c0001f87983 */ /* 0x000ee20000100800 */
[----:B------:R-:W0:Y:S03]  /*3660*/  LDC.U8 R249, c[0x0][0x1f0] ;  /* 0x00007c00fff97b82 */ /* 0x000e260000000000 */
[----:B------:R-:W4:Y:S01]  /*3670*/  LDL R179, [R1+0x8] ;  /* 0x0000080001b37983 */ /* 0x000f220000100800 */
[----:B0-----:R-:W-:-:S04]  /*3680*/  ISETP.NE.AND P5, PT, R249, RZ, PT ;  /* 0x000000fff900720c */ /* 0x001fc80003fa5270 */
[----:B------:R-:W-:-:S05]  /*3690*/  FSEL R178, R176, RZ, !P5 ;  /* 0x000000ffb0b27208 */ /* 0x000fca0006800000 */
[----:B---3--:R-:W-:-:S04]  /*36a0*/  FFMA.FTZ R178, R248, R177, R178 ;  /* 0x000000b1f8b27223 */ /* 0x008fc800000100b2 */
[----:B----4-:R-:W-:Y:S01]  /*36b0*/  FADD.FTZ R178, R179, -R178 ;  /* 0x800000b2b3b27221 */ /* 0x010fe20000010000 */
[----:B------:R-:W-:-:S03]  /*36c0*/  @P4 HADD2.F32 R179, -RZ, R144.H1_H1 ;  /* 0x30000090ffb34230 */ /* 0x000fc60000004100 */
[----:B------:R-:W-:-:S04]  /*36d0*/  FMUL.FTZ R178, R194, R178 ;  /* 0x000000b2c2b27220 */ /* 0x000fc80000410000 */
[----:B------:R-:W-:Y:S02]  /*36e0*/  @P4 FADD.FTZ R178, R178, R179 ;  /* 0x000000b3b2b24221 */ /* 0x000fe40000010000 */
.L_x_8697:
[----:B------:R-:W-:Y:S05]  /*36f0*/  BSYNC B0 ;  /* 0x0000000000007941 */ /* 0x000fea0003800000 */
.L_x_8695:
[----:B------:R-:W-:Y:S01]  /*3700*/  @P0 F2FP.PACK_AB R179, RZ, R178 ;  /* 0x000000b2ffb3023e */ /* 0x000fe200000000ff */
        /* <DEDUP_REMOVED lines=8> */
[----:B-----5:R-:W-:-:S05]  /*3790*/  @P5 HADD2.F32 R179, -RZ, R164.H1_H1 ;  /* 0x300000a4ffb35230 */ /* 0x020fca0000004100 */
[----:B------:R-:W-:-:S04]  /*37a0*/  @P5 FMUL.FTZ R178, R248, R179 ;  /* 0x000000b3f8b25220 */ /* 0x000fc80000410000 */
[----:B------:R-:W-:Y:S02]  /*37b0*/  FADD.FTZ R25, R25, R178 ;  /* 0x000000b219197221 */ /* 0x000fe40000010000 */
[----:B---3--:R-:W-:-:S05]  /*37c0*/  FMUL.FTZ R178, R249, R248 ;  /* 0x000000f8f9b27220 */ /* 0x008fca0000410000 */
[----:B------:R-:W-:-:S04]  /*37d0*/  FSEL R178, R178, RZ, P5 ;  /* 0x000000ffb2b27208 */ /* 0x000fc80002800000 */
[----:B------:R-:W-:-:S04]  /*37e0*/  F2FP.PACK_AB R178, RZ, R178 ;  /* 0x000000b2ffb2723e */ /* 0x000fc800000000ff */
[----:B------:R-:W-:Y:S02]  /*37f0*/  PRMT R172, R172, 0x5410, R178 ;  /* 0x00005410acac7816 */ /* 0x000fe400000000b2 */
.L_x_8699:
[----:B------:R-:W-:Y:S05]  /*3800*/  BSYNC B0 ;  /* 0x0000000000007941 */ /* 0x000fea0003800000 */
.L_x_8698:
[----:B------:R-:W-:Y:S01]  /*3810*/  BSSY B0, `(.L_x_8700) ;  /* 0x0000010000007945 */ /* 0x000fe20003800000 */
[----:B------:R-:W-:Y:S05]  /*3820*/  @P2 BRA `(.L_x_8701) ;  /* 0x0000004000002947 */ /* 0x000fea0003800000 */
[----:B------:R-:W-:Y:S01]  /*3830*/  MOV R178, RZ ;  /* 0x000000ff00b27202 */ /* 0x000fe20000000f00 */
[----:B------:R-:W-:Y:S05]  /*3840*/  @!P4 BRA `(.L_x_8702) ;  /* 0x000000c00000c947 */ /* 0x000fea0003800000 */
[----:B------:R-:W-:Y:S01]  /*3850*/  HADD2.F32 R178, -RZ, R145.H0_H0 ;  /* 0x20000091ffb27230 */ /* 0x000fe20000004100 */
[----:B------:R-:W-:Y:S05]  /*3860*/  BRA `(.L_x_8702) ;  /* 0x000000a000007947 */ /* 0x000fea0003800000 */
.L_x_8701:
[----:B------:R-:W3:Y:S01]  /*3870*/  LDL R248, [R1+0x4] ;  /* 0x0000040001f87983 */ /* 0x000ee20000100800 */
[----:B------:R-:W0:Y:S03]  /*3880*/  LDC.U8 R249, c[0x0][0x1f0] ;  /* 0x00007c00fff97b82 */ /* 0x000e260000000000 */
[----:B------:R-:W4:Y:S01]  /*3890*/  LDL R179, [R1] ;  /* 0x0000000001b37983 */ /* 0x000f220000100800 */
[----:B0-----:R-:W-:-:S04]  /*38a0*/  ISETP.NE.AND P5, PT, R249, RZ, PT ;  /* 0x000000fff900720c */ /* 0x001fc80003fa5270 */
[----:B------:R-:W-:-:S05]  /*38b0*/  FSEL R178, R176, RZ, !P5 ;  /* 0x000000ffb0b27208 */ /* 0x000fca0006800000 */
[----:B---3--:R-:W-:-:S04]  /*38c0*/  FFMA.FTZ R178, R248, R177, R178 ;  /* 0x000000b1f8b27223 */ /* 0x008fc800000100b2 */
[----:B----4-:R-:W-:Y:S01]  /*38d0*/  FADD.FTZ R178, R179, -R178 ;  /* 0x800000b2b3b27221 */ /* 0x010fe20000010000 */
[----:B------:R-:W-:-:S03]  /*38e0*/  @P4 HADD2.F32 R179, -RZ, R145.H0_H0 ;  /* 0x20000091ffb34230 */ /* 0x000fc60000004100 */
[----:B------:R-:W-:-:S04]  /*38f0*/  FMUL.FTZ R178, R194, R178 ;  /* 0x000000b2c2b27220 */ /* 0x000fc80000410000 */
[----:B------:R-:W-:Y:S02]  /*3900*/  @P4 FADD.FTZ R178, R178, R179 ;  /* 0x000000b3b2b24221 */ /* 0x000fe40000010000 */
.L_x_8702:
[----:B------:R-:W-:Y:S05]  /*3910*/  BSYNC B0 ;  /* 0x0000000000007941 */ /* 0x000fea0003800000 */
.L_x_8700:
        /* <DEDUP_REMOVED lines=9> */
[----:B-----5:R-:W-:-:S05]  /*39b0*/  @P5 HADD2.F32 R179, -RZ, R165.H0_H0 ;  /* 0x200000a5ffb35230 */ /* 0x020fca0000004100 */
[----:B------:R-:W-:-:S04]  /*39c0*/  @P5 FMUL.FTZ R178, R248, R179 ;  /* 0x000000b3f8b25220 */ /* 0x000fc80000410000 */
[----:B------:R-:W-:Y:S02]  /*39d0*/  FADD.FTZ R26, R26, R178 ;  /* 0x000000b21a1a7221 */ /* 0x000fe40000010000 */
[----:B---3--:R-:W-:-:S05]  /*39e0*/  FMUL.FTZ R178, R249, R248 ;  /* 0x000000f8f9b27220 */ /* 0x008fca0000410000 */
[----:B------:R-:W-:-:S04]  /*39f0*/  FSEL R178, R178, RZ, P5 ;  /* 0x000000ffb2b27208 */ /* 0x000fc80002800000 */
[----:B------:R-:W-:-:S04]  /*3a00*/  F2FP.PACK_AB R178, RZ, R178 ;  /* 0x000000b2ffb2723e */ /* 0x000fc800000000ff */
[----:B------:R-:W-:Y:S02]  /*3a10*/  PRMT R173, R178, 0x7610, R173 ;  /* 0x00007610b2ad7816 */ /* 0x000fe400000000ad */
.L_x_8704:
[----:B------:R-:W-:Y:S05]  /*3a20*/  BSYNC B0 ;  /* 0x0000000000007941 */ /* 0x000fea0003800000 */
.L_x_8703:
[----:B------:R-:W-:Y:S01]  /*3a30*/  BSSY B0, `(.L_x_8705) ;  /* 0x000000e000007945 */ /* 0x000fe20003800000 */
[----:B------:R-:W-:Y:S05]  /*3a40*/  @P2 BRA `(.L_x_8706) ;  /* 0x0000004000002947 */ /* 0x000fea0003800000 */
[----:B------:R-:W-:Y:S01]  /*3a50*/  MOV R178, RZ ;  /* 0x000000ff00b27202 */ /* 0x000fe20000000f00 */
[----:B------:R-:W-:Y:S05]  /*3a60*/  @!P4 BRA `(.L_x_8707) ;  /* 0x000000a00000c947 */ /* 0x000fea0003800000 */
[----:B------:R-:W-:Y:S01]  /*3a70*/  HADD2.F32 R178, -RZ, R145.H1_H1 ;  /* 0x30000091ffb27230 */ /* 0x000fe20000004100 */
[----:B------:R-:W-:Y:S05]  /*3a80*/  BRA `(.L_x_8707) ;  /* 0x0000008000007947 */ /* 0x000fea0003800000 */
.L_x_8706:
        /* <DEDUP_REMOVED lines=8> */
.L_x_8707:
[----:B------:R-:W-:Y:S05]  /*3b10*/  BSYNC B0 ;  /* 0x0000000000007941 */ /* 0x000fea0003800000 */
.L_x_8705:
        /* <DEDUP_REMOVED lines=16> */
.L_x_8709:
[----:B------:R-:W-:Y:S05]  /*3c20*/  BSYNC B0 ;  /* 0x0000000000007941 */ /* 0x000fea0003800000 */
.L_x_8708:
[----:B------:R-:W-:Y:S01]  /*3c30*/  BSSY B0, `(.L_x_8710) ;  /* 0x000000e000007945 */ /* 0x000fe20003800000 */
[----:B------:R-:W-:Y:S05]  /*3c40*/  @P2 BRA `(.L_x_8711) ;  /* 0x0000004000002947 */ /* 0x000fea0003800000 */
[----:B------:R-:W-:Y:S01]  /*3c50*/  MOV R178, RZ ;  /* 0x000000ff00b27202 */ /* 0x000fe20000000f00 */
[----:B------:R-:W-:Y:S05]  /*3c60*/  @!P4 BRA `(.L_x_8712) ;  /* 0x000000a00000c947 */ /* 0x000fea0003800000 */
[----:B------:R-:W-:Y:S01]  /*3c70*/  HADD2.F32 R178, -RZ, R146.H0_H0 ;  /* 0x20000092ffb27230 */ /* 0x000fe20000004100 */
[----:B------:R-:W-:Y:S05]  /*3c80*/  BRA `(.L_x_8712) ;  /* 0x0000008000007947 */ /* 0x000fea0003800000 */
.L_x_8711:
        /* <DEDUP_REMOVED lines=8> */
.L_x_8712:
[----:B------:R-:W-:Y:S05]  /*3d10*/  BSYNC B0 ;  /* 0x0000000000007941 */ /* 0x000fea0003800000 */
.L_x_8710:
        /* <DEDUP_REMOVED lines=16> */
.L_x_8714:
[----:B------:R-:W-:Y:S05]  /*3e20*/  BSYNC B0 ;  /* 0x0000000000007941 */ /* 0x000fea0003800000 */
.L_x_8713:
[----:B------:R-:W-:Y:S01]  /*3e30*/  BSSY B0, `(.L_x_8715) ;  /* 0x000000e000007945 */ /* 0x000fe20003800000 */
[----:B------:R-:W-:Y:S05]  /*3e40*/  @P2 BRA `(.L_x_8716) ;  /* 0x0000004000002947 */ /* 0x000fea0003800000 */
[----:B------:R-:W-:Y:S01]  /*3e50*/  MOV R178, RZ ;  /* 0x000000ff00b27202 */ /* 0x000fe20000000f00 */
[----:B------:R-:W-:Y:S05]  /*3e60*/  @!P4 BRA `(.L_x_8717) ;  /* 0x000000a00000c947 */ /* 0x000fea0003800000 */
[----:B------:R-:W-:Y:S01]  /*3e70*/  HADD2.F32 R178, -RZ, R146.H1_H1 ;  /* 0x30000092ffb27230 */ /* 0x000fe20000004100 */
[----:B------:R-:W-:Y:S05]  /*3e80*/  BRA `(.L_x_8717) ;  /* 0x0000008000007947 */ /* 0x000fea0003800000 */
.L_x_8716:
        /* <DEDUP_REMOVED lines=8> */
.L_x_8717:
[----:B------:R-:W-:Y:S05]  /*3f10*/  BSYNC B0 ;  /* 0x0000000000007941 */ /* 0x000fea0003800000 */
.L_x_8715:
        /* <DEDUP_REMOVED lines=16> */
.L_x_8719:
[----:B------:R-:W-:Y:S05]  /*4020*/  BSYNC B0 ;  /* 0x0000000000007941 */ /* 0x000fea0003800000 */
.L_x_8718:
[----:B------:R-:W-:Y:S01]  /*4030*/  BSSY B0, `(.L_x_8720) ;  /* 0x000000e000007945 */ /* 0x000fe20003800000 */
[----:B------:R-:W-:Y:S05]  /*4040*/  @P2 BRA `(.L_x_8721) ;  /* 0x0000004000002947 */ /* 0x000fea0003800000 */
[----:B------:R-:W-:Y:S01]  /*4050*/  MOV R178, RZ ;  /* 0x000000ff00b27202 */ /* 0x000fe20000000f00 */
[----:B------:R-:W-:Y:S05]  /*4060*/  @!P4 BRA `(.L_x_8722) ;  /* 0x000000a00000c947 */ /* 0x000fea0003800000 */
[----:B------:R-:W-:Y:S01]  /*4070*/  HADD2.F32 R178, -RZ, R147.H0_H0 ;  /* 0x20000093ffb27230 */ /* 0x000fe20000004100 */
[----:B------:R-:W-:Y:S05]  /*4080*/  BRA `(.L_x_8722) ;  /* 0x0000008000007947 */ /* 0x000fea0003800000 */
.L_x_8721:
        /* <DEDUP_REMOVED lines=8> */
.L_x_8722:
[----:B------:R-:W-:Y:S05]  /*4110*/  BSYNC B0 ;  /* 0x0000000000007941 */ /* 0x000fea0003800000 */
.L_x_8720:
        /* <DEDUP_REMOVED lines=16> */
.L_x_8724:
[----:B------:R-:W-:Y:S05]  /*4220*/  BSYNC B0 ;  /* 0x0000000000007941 */ /* 0x000fea0003800000 */
.L_x_8723:
[----:B------:R-:W-:Y:S01]  /*4230*/  BSSY B0, `(.L_x_8725) ;  /* 0x000000e000007945 */ /* 0x000fe20003800000 */
[----:B------:R-:W-:Y:S05]  /*4240*/  @P2 BRA `(.L_x_8726) ;  /* 0x0000004000002947 */ /* 0x000fea0003800000 */
[----:B------:R-:W-:Y:S01]  /*4250*/  MOV R178, RZ ;  /* 0x000000ff00b27202 */ /* 0x000fe20000000f00 */
[----:B------:R-:W-:Y:S05]  /*4260*/  @!P4 BRA `(.L_x_8727) ;  /* 0x000000a00000c947 */ /* 0x000fea0003800000 */
[----:B------:R-:W-:Y:S01]  /*4270*/  HADD2.F32 R178, -RZ, R147.H1_H1 ;  /* 0x30000093ffb27230 */ /* 0x000fe20000004100 */
[----:B------:R-:W-:Y:S05]  /*4280*/  BRA `(.L_x_8727) ;  /* 0x0000008000007947 */ /* 0x000fea0003800000 */
.L_x_8726:
        /* <DEDUP_REMOVED lines=8> */
.L_x_8727:
[----:B------:R-:W-:Y:S05]  /*4310*/  BSYNC B0 ;  /* 0x0000000000007941 */ /* 0x000fea0003800000 */
.L_x_8725:
        /* <DEDUP_REMOVED lines=16> */
.L_x_8729:
[----:B------:R-:W-:Y:S05]  /*4420*/  BSYNC B0 ;  /* 0x0000000000007941 */ /* 0x000fea0003800000 */
.L_x_8728:
        /* <DEDUP_REMOVED lines=12> */
.L_x_8731:
[----:B------:R-:W-:Y:S05]  /*44f0*/  BSYNC B0 ;  /* 0x0000000000007941 */ /* 0x000fea0003800000 */
.L_x_8730:
[----:B------:R-:W-:Y:S01]  /*4500*/  BSSY B0, `(.L_x_8732) ;  /* 0x000000e000007945 */ /* 0x000fe20003800000 */
[----:B------:R-:W-:Y:S05]  /*4510*/  @P2 BRA `(.L_x_8733) ;  /* 0x0000004000002947 */ /* 0x000fea0003800000 */
[----:B0-----:R-:W-:Y:S01]  /*4520*/  MOV R179, RZ ;  /* 0x000000ff00b37202 */ /* 0x001fe20000000f00 */
[----:B------:R-:W-:Y:S05]  /*4530*/  @!P4 BRA `(.L_x_8734) ;  /* 0x000000a00000c947 */ /* 0x000fea0003800000 */
[----:B------:R-:W-:Y:S01]  /*4540*/  HADD2.F32 R179, -RZ, R148.H0_H0 ;  /* 0x20000094ffb37230 */ /* 0x000fe20000004100 */
[----:B------:R-:W-:Y:S05]  /*4550*/  BRA `(.L_x_8734) ;  /* 0x0000008000007947 */ /* 0x000fea0003800000 */
.L_x_8733:
        /* <DEDUP_REMOVED lines=8> */
.L_x_8734:
[----:B------:R-:W-:Y:S05]  /*45e0*/  BSYNC B0 ;  /* 0x0000000000007941 */ /* 0x000fea0003800000 */
.L_x_8732:
[----:B------:R-:W-:Y:S01]  /*45f0*/  @P0 F2FP.PACK_AB R178, RZ, R179 ;  /* 0x000000b3ffb2023e */ /* 0x000fe200000000ff */
[----:B------:R-:W-:Y:S03]  /*4600*/  BSSY B0, `(.L_x_8735) ;  /* 0x0000010000007945 */ /* 0x000fe60003800000 */
[----:B------:R-:W-:Y:S01]  /*4610*/  @P0 PRMT R168, R178, 0x7610, R168 ;  /* 0x00007610b2a80816 */ /* 0x000fe200000000a8 */
[----:B------:R-:W-:Y:S05]  /*4620*/  @!P3 BRA `(.L_x_8736) ;  /* 0x000000d00000b947 */ /* 0x000fea0003800000 */
[----:B------:R-:W3:Y:S04]  /*4630*/  LDL.LU R206, [R1+0x18] ;  /* 0x0000180001ce7983 */ /* 0x000ee80000300800 */
[----:B------:R-:W4:Y:S01]  /*4640*/  LDL R207, [R1+0x98] ;  /* 0x0000980001cf7983 */ /* 0x000f220000100800 */
[----:B------:R-:W-:Y:S01]  /*4650*/  FMUL.FTZ R179, R179, c[0x0][0x1ec] ;  /* 0x00007b00b3b37a20 */ /* 0x000fe20000410000 */
[----:B------:R-:W-:Y:S01]  /*4660*/  HFMA2.MMA R178, -RZ, RZ, 0, 0 ;  /* 0x00000000ffb27435 */ /* 0x000fe200000001ff */
[----:B---3--:R-:W-:-:S02]  /*4670*/  LOP3.LUT P5, RZ, R206, 0xff, RZ, 0xc0, !PT ;  /* 0x000000ffceff7812 */ /* 0x008fc400078ac0ff */
[----:B------:R-:W-:-:S11]  /*4680*/  FMUL.FTZ R206, R179, c[0x0][0x1e8] ;  /* 0x00007a00b3ce7a20 */ /* 0x000fd60000410000 */
[----:B-----5:R-:W-:-:S05]  /*4690*/  @P5 HADD2.F32 R179, -RZ, R164.H0_H0 ;  /* 0x200000a4ffb35230 */ /* 0x020fca0000004100 */
[----:B------:R-:W-:-:S04]  /*46a0*/  @P5 FMUL.FTZ R178, R179, R206 ;  /* 0x000000ceb3b25220 */ /* 0x000fc80000410000 */
[----:B------:R-:W-:Y:S02]  /*46b0*/  FADD.FTZ R32, R32, R178 ;  /* 0x000000b220207221 */ /* 0x000fe40000010000 */
[----:B----4-:R-:W-:-:S05]  /*46c0*/  FMUL.FTZ R178, R207, R206 ;  /* 0x000000cecfb27220 */ /* 0x010fca0000410000 */
[----:B------:R-:W-:-:S04]  /*46d0*/  FSEL R178, R178, RZ, P5 ;  /* 0x000000ffb2b27208 */ /* 0x000fc80002800000 */
[----:B------:R-:W-:-:S04]  /*46e0*/  F2FP.PACK_AB R178, RZ, R178 ;  /* 0x000000b2ffb2723e */ /* 0x000fc800000000ff */
[----:B------:R-:W-:Y:S02]  /*46f0*/  PRMT R172, R178, 0x7610, R172 ;  /* 0x00007610b2ac7816 */ /* 0x000fe400000000ac */
.L_x_8736:
[----:B------:R-:W-:Y:S05]  /*4700*/  BSYNC B0 ;  /* 0x0000000000007941 */ /* 0x000fea0003800000 */
.L_x_8735:
[----:B------:R-:W-:Y:S01]  /*4710*/  BSSY B0, `(.L_x_8737) ;  /* 0x000000e000007945 */ /* 0x000fe20003800000 */
[----:B------:R-:W-:Y:S05]  /*4720*/  @P2 BRA `(.L_x_8738) ;  /* 0x0000004000002947 */ /* 0x000fea0003800000 */
[----:B------:R-:W-:Y:S01]  /*4730*/  MOV R179, RZ ;  /* 0x000000ff00b37202 */ /* 0x000fe20000000f00 */
[----:B------:R-:W-:Y:S05]  /*4740*/  @!P4 BRA `(.L_x_8739) ;  /* 0x000000a00000c947 */ /* 0x000fea0003800000 */
[----:B------:R-:W-:Y:S01]  /*4750*/  HADD2.F32 R179, -RZ, R148.H1_H1 ;  /* 0x30000094ffb37230 */ /* 0x000fe20000004100 */
[----:B------:R-:W-:Y:S05]  /*4760*/  BRA `(.L_x_8739) ;  /* 0x0000008000007947 */ /* 0x000fea0003800000 */
.L_x_8738:
        /* <DEDUP_REMOVED lines=8> */
.L_x_8739:
[----:B------:R-:W-:Y:S05]  /*47f0*/  BSYNC B0 ;  /* 0x0000000000007941 */ /* 0x000fea0003800000 */
.L_x_8737:
[----:B------:R-:W-:Y:S01]  /*4800*/  @P0 F2FP.PACK_AB R178, RZ, R179 ;  /* 0x000000b3ffb2023e */ /* 0x000fe200000000ff */
        /* <DEDUP_REMOVED lines=8> */
[----:B-----5:R-:W-:-:S05]  /*4890*/  @P5 HADD2.F32 R179, -RZ, R164.H1_H1 ;  /* 0x300000a4ffb35230 */ /* 0x020fca0000004100 */
[----:B------:R-:W-:-:S04]  /*48a0*/  @P5 FMUL.FTZ R178, R179, R206 ;  /* 0x000000ceb3b25220 */ /* 0x000fc80000410000 */
[----:B------:R-:W-:Y:S02]  /*48b0*/  FADD.FTZ R33, R33, R178 ;  /* 0x000000b221217221 */ /* 0x000fe40000010000 */
[----:B---3--:R-:W-:-:S05]  /*48c0*/  FMUL.FTZ R178, R207, R206 ;  /* 0x000000cecfb27220 */ /* 0x008fca0000410000 */
[----:B------:R-:W-:-:S04]  /*48d0*/  FSEL R178, R178, RZ, P5 ;  /* 0x000000ffb2b27208 */ /* 0x000fc80002800000 */
[----:B------:R-:W-:-:S04]  /*48e0*/  F2FP.PACK_AB R178, RZ, R178 ;  /* 0x000000b2ffb2723e */ /* 0x000fc800000000ff */
[----:B------:R-:W-:Y:S02]  /*48f0*/  PRMT R172, R172, 0x5410, R178 ;  /* 0x00005410acac7816 */ /* 0x000fe400000000b2 */
.L_x_8741:
[----:B------:R-:W-:Y:S05]  /*4900*/  BSYNC B0 ;  /* 0x0000000000007941 */ /* 0x000fea0003800000 */
.L_x_8740:
[----:B------:R-:W-:Y:S01]  /*4910*/  BSSY B0, `(.L_x_8742) ;  /* 0x000000e000007945 */ /* 0x000fe20003800000 */
[----:B------:R-:W-:Y:S05]  /*4920*/  @P2 BRA `(.L_x_8743) ;  /* 0x0000004000002947 */ /* 0x000fea0003800000 */
[----:B------:R-:W-:Y:S01]  /*4930*/  MOV R179, RZ ;  /* 0x000000ff00b37202 */ /* 0x000fe20000000f00 */
[----:B------:R-:W-:Y:S05]  /*4940*/  @!P4 BRA `(.L_x_8744) ;  /* 0x000000a00000c947 */ /* 0x000fea0003800000 */
[----:B------:R-:W-:Y:S01]  /*4950*/  HADD2.F32 R179, -RZ, R149.H0_H0 ;  /* 0x20000095ffb37230 */ /* 0x000fe20000004100 */
[----:B------:R-:W-:Y:S05]  /*4960*/  BRA `(.L_x_8744) ;  /* 0x0000008000007947 */ /* 0x000fea0003800000 */
.L_x_8743:
        /* <DEDUP_REMOVED lines=8> */
.L_x_8744:
[----:B------:R-:W-:Y:S05]  /*49f0*/  BSYNC B0 ;  /* 0x0000000000007941 */ /* 0x000fea0003800000 */
.L_x_8742:
        /* <DEDUP_REMOVED lines=9> */
[----:B-----5:R-:W-:-:S05]  /*4a90*/  @P5 HADD2.F32 R179, -RZ, R165.H0_H0 ;  /* 0x200000a5ffb35230 */ /* 0x020fca0000004100 */
[----:B------:R-:W-:-:S04]  /*4aa0*/  @P5 FMUL.FTZ R178, R179, R206 ;  /* 0x000000ceb3b25220 */ /* 0x000fc80000410000 */
[----:B------:R-:W-:Y:S02]  /*4ab0*/  FADD.FTZ R34, R34, R178 ;  /* 0x000000b222227221 */ /* 0x000fe40000010000 */
[----:B---3--:R-:W-:-:S05]  /*4ac0*/  FMUL.FTZ R178, R207, R206 ;  /* 0x000000cecfb27220 */ /* 0x008fca0000410000 */
[----:B------:R-:W-:-:S04]  /*4ad0*/  FSEL R178, R178, RZ, P5 ;  /* 0x000000ffb2b27208 */ /* 0x000fc80002800000 */
[----:B------:R-:W-:-:S04]  /*4ae0*/  F2FP.PACK_AB R178, RZ, R178 ;  /* 0x000000b2ffb2723e */ /* 0x000fc800000000ff */
[----:B------:R-:W-:Y:S02]  /*4af0*/  PRMT R173, R178, 0x7610, R173 ;  /* 0x00007610b2ad7816 */ /* 0x000fe400000000ad */
.L_x_8746:
[----:B------:R-:W-:Y:S05]  /*4b00*/  BSYNC B0 ;  /* 0x0000000000007941 */ /* 0x000fea0003800000 */
.L_x_8745:
[----:B------:R-:W-:Y:S01]  /*4b10*/  BSSY B0, `(.L_x_8747) ;  /* 0x000000e000007945 */ /* 0x000fe20003800000 */
[----:B------:R-:W-:Y:S05]  /*4b20*/  @P2 BRA `(.L_x_8748) ;  /* 0x0000004000002947 */ /* 0x000fea0003800000 */
[----:B------:R-:W-:Y:S01]  /*4b30*/  MOV R179, RZ ;  /* 0x000000ff00b37202 */ /* 0x000fe20000000f00 */
[----:B------:R-:W-:Y:S05]  /*4b40*/  @!P4 BRA `(.L_x_8749) ;  /* 0x000000a00000c947 */ /* 0x000fea0003800000 */
[----:B------:R-:W-:Y:S01]  /*4b50*/  HADD2.F32 R179, -RZ, R149.H1_H1 ;  /* 0x30000095ffb37230 */ /* 0x000fe20000004100 */
[----:B------:R-:W-:Y:S05]  /*4b60*/  BRA `(.L_x_8749) ;  /* 0x0000008000007947 */ /* 0x000fea0003800000 */
.L_x_8748:
        /* <DEDUP_REMOVED lines=8> */
.L_x_8749:
[----:B------:R-:W-:Y:S05]  /*4bf0*/  BSYNC B0 ;  /* 0x0000000000007941 */ /* 0x000fea0003800000 */
.L_x_8747:
        /* <DEDUP_REMOVED lines=16> */
.L_x_8751:
[----:B------:R-:W-:Y:S05]  /*4d00*/  BSYNC B0 ;  /* 0x0000000000007941 */ /* 0x000fea0003800000 */
.L_x_8750:
[----:B------:R-:W-:Y:S01]  /*4d10*/  BSSY B0, `(.L_x_8752) ;  /* 0x000000e000007945 */ /* 0x000fe20003800000 */
[----:B------:R-:W-:Y:S05]  /*4d20*/  @P2 BRA `(.L_x_8753) ;  /* 0x0000004000002947 */ /* 0x000fea0003800000 */
[----:B------:R-:W-:Y:S01]  /*4d30*/  MOV R179, RZ ;  /* 0x000000ff00b37202 */ /* 0x000fe20000000f00 */
[----:B------:R-:W-:Y:S05]  /*4d40*/  @!P4 BRA `(.L_x_8754) ;  /* 0x000000a00000c947 */ /* 0x000fea0003800000 */
[----:B------:R-:W-:Y:S01]  /*4d50*/  HADD2.F32 R179, -RZ, R150.H0_H0 ;  /* 0x20000096ffb37230 */ /* 0x000fe20000004100 */
[----:B------:R-:W-:Y:S05]  /*4d60*/  BRA `(.L_x_8754) ;  /* 0x0000008000007947 */ /* 0x000fea0003800000 */
.L_x_8753:
        /* <DEDUP_REMOVED lines=8> */
.L_x_8754:
[----:B------:R-:W-:Y:S05]  /*4df0*/  BSYNC B0 ;  /* 0x0000000000007941 */ /* 0x000fea0003800000 */
.L_x_8752:
        /* <DEDUP_REMOVED lines=16> */
.L_x_8756:
[----:B------:R-:W-:Y:S05]  /*4f00*/  BSYNC B0 ;  /* 0x0000000000007941 */ /* 0x000fea0003800000 */
.L_x_8755:
[----:B------:R-:W-:Y:S01]  /*4f10*/  BSSY B0, `(.L_x_8757) ;  /* 0x000000e000007945 */ /* 0x000fe20003800000 */
[----:B------:R-:W-:Y:S05]  /*4f20*/  @P2 BRA `(.L_x_8758) ;  /* 0x0000004000002947 */ /* 0x000fea0003800000 */
[----:B------:R-:W-:Y:S01]  /*4f30*/  MOV R179, RZ ;  /* 0x000000ff00b37202 */ /* 0x000fe20000000f00 */
[----:B------:R-:W-:Y:S05]  /*4f40*/  @!P4 BRA `(.L_x_8759) ;  /* 0x000000a00000c947 */ /* 0x000fea0003800000 */
[----:B------:R-:W-:Y:S01]  /*4f50*/  HADD2.F32 R179, -RZ, R150.H1_H1 ;  /* 0x30000096ffb37230 */ /* 0x000fe20000004100 */
[----:B------:R-:W-:Y:S05]  /*4f60*/  BRA `(.L_x_8759) ;  /* 0x0000008000007947 */ /* 0x000fea0003800000 */
.L_x_8758:
        /* <DEDUP_REMOVED lines=8> */
.L_x_8759:
[----:B------:R-:W-:Y:S05]  /*4ff0*/  BSYNC B0 ;  /* 0x0000000000007941 */ /* 0x000fea0003800000 */
.L_x_8757:
        /* <DEDUP_REMOVED lines=16> */
.L_x_8761:
[----:B------:R-:W-:Y:S05]  /*5100*/  BSYNC B0 ;  /* 0x0000000000007941 */ /* 0x000fea0003800000 */
.L_x_8760:
[----:B------:R-:W-:Y:S01]  /*5110*/  BSSY B0, `(.L_x_8762) ;  /* 0x000000e000007945 */ /* 0x000fe20003800000 */
[----:B------:R-:W-:Y:S05]  /*5120*/  @P2 BRA `(.L_x_8763) ;  /* 0x0000004000002947 */ /* 0x000fea0003800000 */
[----:B------:R-:W-:Y:S01]  /*5130*/  MOV R179, RZ ;  /* 0x000000ff00b37202 */ /* 0x000fe20000000f00 */
[----:B------:R-:W-:Y:S05]  /*5140*/  @!P4 BRA `(.L_x_8764) ;  /* 0x000000a00000c947 */ /* 0x000fea0003800000 */
[----:B------:R-:W-:Y:S01]  /*5150*/  HADD2.F32 R179, -RZ, R151.H0_H0 ;  /* 0x20000097ffb37230 */ /* 0x000fe20000004100 */
[----:B------:R-:W-:Y:S05]  /*5160*/  BRA `(.L_x_8764) ;  /* 0x0000008000007947 */ /* 0x000fea0003800000 */
.L_x_8763:
        /* <DEDUP_REMOVED lines=8> */
.L_x_8764:
[----:B------:R-:W-:Y:S05]  /*51f0*/  BSYNC B0 ;  /* 0x0000000000007941 */ /* 0x000fea0003800000 */
.L_x_8762:
        /* <DEDUP_REMOVED lines=16> */
.L_x_8766:
[----:B------:R-:W-:Y:S05]  /*5300*/  BSYNC B0 ;  /* 0x0000000000007941 */ /* 0x000fea0003800000 */
.L_x_8765:
[----:B------:R-:W-:Y:S01]  /*5310*/  BSSY B0, `(.L_x_8767) ;  /* 0x000000e000007945 */ /* 0x000fe20003800000 */
[----:B------:R-:W-:Y:S05]  /*5320*/  @P2 BRA `(.L_x_8768) ;  /* 0x0000004000002947 */ /* 0x000fea0003800000 */
[----:B------:R-:W-:Y:S01]  /*5330*/  MOV R179, RZ ;  /* 0x000000ff00b37202 */ /* 0x000fe20000000f00 */
[----:B------:R-:W-:Y:S05]  /*5340*/  @!P4 BRA `(.L_x_8769) ;  /* 0x000000a00000c947 */ /* 0x000fea0003800000 */
[----:B------:R-:W-:Y:S01]  /*5350*/  HADD2.F32 R179, -RZ, R151.H1_H1 ;  /* 0x30000097ffb37230 */ /* 0x000fe20000004100 */
[----:B------:R-:W-:Y:S05]  /*5360*/  BRA `(.L_x_8769) ;  /* 0x0000008000007947 */ /* 0x000fea0003800000 */
.L_x_8768:
        /* <DEDUP_REMOVED lines=8> */
.L_x_8769:
[----:B------:R-:W-:Y:S05]  /*53f0*/  BSYNC B0 ;  /* 0x0000000000007941 */ /* 0x000fea0003800000 */
.L_x_8767:
        /* <DEDUP_REMOVED lines=16> */
.L_x_8771:
[----:B------:R-:W-:Y:S05]  /*5500*/  BSYNC B0 ;  /* 0x0000000000007941 */ /* 0x000fea0003800000 */
.L_x_8770:
[----:B------:R-:W-:Y:S01]  /*5510*/  @P0 MOV R178, 0x10 ;  /* 0x0000001000b20802 */ /* 0x000fe20000000f00 */
[----:B------:R-:W-:Y:S04]  /*5520*/  BSSY B0, `(.L_x_8772) ;  /* 0x000000c000007945 */ /* 0x000fe80003800000 */
[----:B------:R-:W-:Y:S01]  /*5530*/  @P0 IMAD.WIDE.U32 R178, R192, R178, c[0x0][0x258] ;  /* 0x00009600c0b20625 */ /* 0x000fe200078e00b2 */
[----:B------:R-:W-:-:S04]  /*5540*/  IADD3 R192, R244, 0x100, RZ ;  /* 0x00000100f4c07810 */ /* 0x000fc80007ffe0ff */
        /* <DEDUP_REMOVED lines=9> */
.L_x_8773:
[----:B------:R-:W-:Y:S05]  /*55e0*/  BSYNC B0 ;  /* 0x0000000000007941 */ /* 0x000fea0003800000 */
.L_x_8772:
[----:B------:R-:W-:Y:S01]  /*55f0*/  BSSY B0, `(.L_x_8774) ;  /* 0x000000e000007945 */ /* 0x000fe20003800000 */
[----:B------:R-:W-:Y:S05]  /*5600*/  @P2 BRA `(.L_x_8775) ;  /* 0x0000004000002947 */ /* 0x000fea0003800000 */
[----:B0-----:R-:W-:Y:S01]  /*5610*/  MOV R179, RZ ;  /* 0x000000ff00b37202 */ /* 0x001fe20000000f00 */
[----:B------:R-:W-:Y:S05]  /*5620*/  @!P4 BRA `(.L_x_8776) ;  /* 0x000000a00000c947 */ /* 0x000fea0003800000 */
[----:B------:R-:W-:Y:S01]  /*5630*/  HADD2.F32 R179, -RZ, R152.H0_H0 ;  /* 0x20000098ffb37230 */ /* 0x000fe20000004100 */
[----:B------:R-:W-:Y:S05]  /*5640*/  BRA `(.L_x_8776) ;  /* 0x0000008000007947 */ /* 0x000fea0003800000 */
.L_x_8775:
        /* <DEDUP_REMOVED lines=8> */
.L_x_8776:
[----:B------:R-:W-:Y:S05]  /*56d0*/  BSYNC B0 ;  /* 0x0000000000007941 */ /* 0x000fea0003800000 */
.L_x_8774:
[----:B------:R-:W-:Y:S01]  /*56e0*/  @P0 F2FP.PACK_AB R178, RZ, R179 ;  /* 0x000000b3ffb2023e */ /* 0x000fe200000000ff */
        /* <DEDUP_REMOVED lines=9> */
[----:B-----5:R-:W-:-:S05]  /*5780*/  @P5 HADD2.F32 R204, -RZ, R164.H0_H0 ;  /* 0x200000a4ffcc5230 */ /* 0x020fca0000004100 */
[-C--:B------:R-:W-:Y:S02]  /*5790*/  @P5 FMUL.FTZ R179, R204, R178.reuse ;  /* 0x000000b2ccb35220 */ /* 0x080fe40000410000 */
[----:B----4-:R-:W-:Y:S02]  /*57a0*/  FMUL.FTZ R178, R205, R178 ;  /* 0x000000b2cdb27220 */ /* 0x010fe40000410000 */
[----:B------:R-:W-:-:S03]  /*57b0*/  FADD.FTZ R40, R40, R179 ;  /* 0x000000b328287221 */ /* 0x000fc60000010000 */
[----:B------:R-:W-:-:S04]  /*57c0*/  FSEL R178, R178, RZ, P5 ;  /* 0x000000ffb2b27208 */ /* 0x000fc80002800000 */
[----:B------:R-:W-:-:S04]  /*57d0*/  F2FP.PACK_AB R178, RZ, R178 ;  /* 0x000000b2ffb2723e */ /* 0x000fc800000000ff */
[----:B------:R-:W-:Y:S02]  /*57e0*/  PRMT R172, R178, 0x7610, R172 ;  /* 0x00007610b2ac7816 */ /* 0x000fe400000000ac */
.L_x_8778:
[----:B------:R-:W-:Y:S05]  /*57f0*/  BSYNC B0 ;  /* 0x0000000000007941 */ /* 0x000fea0003800000 */
.L_x_8777:
[----:B------:R-:W-:Y:S01]  /*5800*/  BSSY B0, `(.L_x_8779) ;  /* 0x000000e000007945 */ /* 0x000fe20003800000 */
[----:B------:R-:W-:Y:S05]  /*5810*/  @P2 BRA `(.L_x_8780) ;  /* 0x0000004000002947 */ /* 0x000fea0003800000 */
[----:B------:R-:W-:Y:S01]  /*5820*/  MOV R179, RZ ;  /* 0x000000ff00b37202 */ /* 0x000fe20000000f00 */
[----:B------:R-:W-:Y:S05]  /*5830*/  @!P4 BRA `(.L_x_8781) ;  /* 0x000000a00000c947 */ /* 0x000fea0003800000 */
[----:B------:R-:W-:Y:S01]  /*5840*/  HADD2.F32 R179, -RZ, R152.H1_H1 ;  /* 0x30000098ffb37230 */ /* 0x000fe20000004100 */
[----:B------:R-:W-:Y:S05]  /*5850*/  BRA `(.L_x_8781) ;  /* 0x0000008000007947 */ /* 0x000fea0003800000 */
.L_x_8780:
        /* <DEDUP_REMOVED lines=8> */
.L_x_8781:
[----:B------:R-:W-:Y:S05]  /*58e0*/  BSYNC B0 ;  /* 0x0000000000007941 */ /* 0x000fea0003800000 */
.L_x_8779:
        /* <DEDUP_REMOVED lines=16> */
.L_x_8783:
[----:B------:R-:W-:Y:S05]  /*59f0*/  BSYNC B0 ;  /* 0x0000000000007941 */ /* 0x000fea0003800000 */
.L_x_8782:
[----:B------:R-:W-:Y:S01]  /*5a00*/  BSSY B0, `(.L_x_8784) ;  /* 0x000000e000007945 */ /* 0x000fe20003800000 */
[----:B------:R-:W-:Y:S05]  /*5a10*/  @P2 BRA `(.L_x_8785) ;  /* 0x0000004000002947 */ /* 0x000fea0003800000 */
[----:B------:R-:W-:Y:S01]  /*5a20*/  MOV R179, RZ ;  /* 0x000000ff00b37202 */ /* 0x000fe20000000f00 */
[----:B------:R-:W-:Y:S05]  /*5a30*/  @!P4 BRA `(.L_x_8786) ;  /* 0x000000a00000c947 */ /* 0x000fea0003800000 */
[----:B------:R-:W-:Y:S01]  /*5a40*/  HADD2.F32 R179, -RZ, R153.H0_H0 ;  /* 0x20000099ffb37230 */ /* 0x000fe20000004100 */
[----:B------:R-:W-:Y:S05]  /*5a50*/  BRA `(.L_x_8786) ;  /* 0x0000008000007947 */ /* 0x000fea0003800000 */
.L_x_8785:
        /* <DEDUP_REMOVED lines=8> */
.L_x_8786:
[----:B------:R-:W-:Y:S05]  /*5ae0*/  BSYNC B0 ;  /* 0x0000000000007941 */ /* 0x000fea0003800000 */
.L_x_8784:
        /* <DEDUP_REMOVED lines=16> */
.L_x_8788:
[----:B------:R-:W-:Y:S05]  /*5bf0*/  BSYNC B0 ;  /* 0x0000000000007941 */ /* 0x000fea0003800000 */
.L_x_8787:
[----:B------:R-:W-:Y:S01]  /*5c00*/  BSSY B0, `(.L_x_8789) ;  /* 0x000000e000007945 */ /* 0x000fe20003800000 */
[----:B------:R-:W-:Y:S05]  /*5c10*/  @P2 BRA `(.L_x_8790) ;  /* 0x0000004000002947 */ /* 0x000fea0003800000 */
[----:B------:R-:W-:Y:S01]  /*5c20*/  MOV R179, RZ ;  /* 0x000000ff00b37202 */ /* 0x000fe20000000f00 */
[----:B------:R-:W-:Y:S05]  /*5c30*/  @!P4 BRA `(.L_x_8791) ;  /* 0x000000a00000c947 */ /* 0x000fea0003800000 */
[----:B------:R-:W-:Y:S01]  /*5c40*/  HADD2.F32 R179, -RZ, R153.H1_H1 ;  /* 0x30000099ffb37230 */ /* 0x000fe20000004100 */
[----:B------:R-:W-:Y:S05]  /*5c50*/  BRA `(.L_x_8791) ;  /* 0x0000008000007947 */ /* 0x000fea0003800000 */
.L_x_8790:
        /* <DEDUP_REMOVED lines=8> */
.L_x_8791:
[----:B------:R-:W-:Y:S05]  /*5ce0*/  BSYNC B0 ;  /* 0x0000000000007941 */ /* 0x000fea0003800000 */
.L_x_8789:
        /* <DEDUP_REMOVED lines=16> */
.L_x_8793:
[----:B------:R-:W-:Y:S05]  /*5df0*/  BSYNC B0 ;  /* 0x0000000000007941 */ /* 0x000fea0003800000 */
.L_x_8792:
[----:B------:R-:W-:Y:S01]  /*5e00*/  BSSY B0, `(.L_x_8794) ;  /* 0x000000e000007945 */ /* 0x000fe20003800000 */
[----:B------:R-:W-:Y:S05]  /*5e10*/  @P2 BRA `(.L_x_8795) ;  /* 0x0000004000002947 */ /* 0x000fea0003800000 */
[----:B------:R-:W-:Y:S01]  /*5e20*/  MOV R179, RZ ;  /* 0x000000ff00b37202 */ /* 0x000fe20000000f00 */
[----:B------:R-:W-:Y:S05]  /*5e30*/  @!P4 BRA `(.L_x_8796) ;  /* 0x000000a00000c947 */ /* 0x000fea0003800000 */
[----:B------:R-:W-:Y:S01]  /*5e40*/  HADD2.F32 R179, -RZ, R154.H0_H0 ;  /* 0x2000009affb37230 */ /* 0x000fe20000004100 */
[----:B------:R-:W-:Y:S05]  /*5e50*/  BRA `(.L_x_8796) ;  /* 0x0000008000007947 */ /* 0x000fea0003800000 */
.L_x_8795:
        /* <DEDUP_REMOVED lines=8> */
.L_x_8796:
[----:B------:R-:W-:Y:S05]  /*5ee0*/  BSYNC B0 ;  /* 0x0000000000007941 */ /* 0x000fea0003800000 */
.L_x_8794:
        /* <DEDUP_REMOVED lines=16> */
.L_x_8798:
[----:B------:R-:W-:Y:S05]  /*5ff0*/  BSYNC B0 ;  /* 0x0000000000007941 */ /* 0x000fea0003800000 */
.L_x_8797:
[----:B------:R-:W-:Y:S01]  /*6000*/  BSSY B0, `(.L_x_8799) ;  /* 0x000000e000007945 */ /* 0x000fe20003800000 */
[----:B------:R-:W-:Y:S05]  /*6010*/  @P2 BRA `(.L_x_8800) ;  /* 0x0000004000002947 */ /* 0x000fea0003800000 */
[----:B------:R-:W-:Y:S01]  /*6020*/  MOV R179, RZ ;  /* 0x000000ff00b37202 */ /* 0x000fe20000000f00 */
[----:B------:R-:W-:Y:S05]  /*6030*/  @!P4 BRA `(.L_x_8801) ;  /* 0x000000a00000c947 */ /* 0x000fea0003800000 */
[----:B------:R-:W-:Y:S01]  /*6040*/  HADD2.F32 R179, -RZ, R154.H1_H1 ;  /* 0x3000009affb37230 */ /* 0x000fe20000004100 */
[----:B------:R-:W-:Y:S05]  /*6050*/  BRA `(.L_x_8801) ;  /* 0x0000008000007947 */ /* 0x000fea0003800000 */
.L_x_8800:
        /* <DEDUP_REMOVED lines=8> */
.L_x_8801:
[----:B------:R-:W-:Y:S05]  /*60e0*/  BSYNC B0 ;  /* 0x0000000000007941 */ /* 0x000fea0003800000 */
.L_x_8799:
        /* <DEDUP_REMOVED lines=16> */
.L_x_8803:
[----:B------:R-:W-:Y:S05]  /*61f0*/  BSYNC B0 ;  /* 0x0000000000007941 */ /* 0x000fea0003800000 */
.L_x_8802:
[----:B------:R-:W-:Y:S01]  /*6200*/  BSSY B0, `(.L_x_8804) ;  /* 0x000000e000007945 */ /* 0x000fe20003800000 */
[----:B------:R-:W-:Y:S05]  /*6210*/  @P2 BRA `(.L_x_8805) ;  /* 0x0000004000002947 */ /* 0x000fea0003800000 */
[----:B------:R-:W-:Y:S01]  /*6220*/  MOV R179, RZ ;  /* 0x000000ff00b37202 */ /* 0x000fe20000000f00 */
[----:B------:R-:W-:Y:S05]  /*6230*/  @!P4 BRA `(.L_x_8806) ;  /* 0x000000a00000c947 */ /* 0x000fea0003800000 */
[----:B------:R-:W-:Y:S01]  /*6240*/  HADD2.F32 R179, -RZ, R155.H0_H0 ;  /* 0x2000009bffb37230 */ /* 0x000fe20000004100 */
[----:B------:R-:W-:Y:S05]  /*6250*/  BRA `(.L_x_8806) ;  /* 0x0000008000007947 */ /* 0x000fea0003800000 */
.L_x_8805:
        /* <DEDUP_REMOVED lines=8> */
.L_x_8806:
[----:B------:R-:W-:Y:S05]  /*62e0*/  BSYNC B0 ;  /* 0x0000000000007941 */ /* 0x000fea0003800000 */
.L_x_8804:
        /* <DEDUP_REMOVED lines=16> */
.L_x_8808:
[----:B------:R-:W-:Y:S05]  /*63f0*/  BSYNC B0 ;  /* 0x0000000000007941 */ /* 0x000fea0003800000 */
.L_x_8807:
[----:B------:R-:W-:Y:S01]  /*6400*/  BSSY B0, `(.L_x_8809) ;  /* 0x000000e000007945 */ /* 0x000fe20003800000 */
[----:B------:R-:W-:Y:S05]  /*6410*/  @P2 BRA `(.L_x_8810) ;  /* 0x0000004000002947 */ /* 0x000fea0003800000 */
[----:B------:R-:W-:Y:S01]  /*6420*/  MOV R179, RZ ;  /* 0x000000ff00b37202 */ /* 0x000fe20000000f00 */
[----:B------:R-:W-:Y:S05]  /*6430*/  @!P4 BRA `(.L_x_8811) ;  /* 0x000000a00000c947 */ /* 0x000fea0003800000 */
[----:B------:R-:W-:Y:S01]  /*6440*/  HADD2.F32 R179, -RZ, R155.H1_H1 ;  /* 0x3000009bffb37230 */ /* 0x000fe20000004100 */
[----:B------:R-:W-:Y:S05]  /*6450*/  BRA `(.L_x_8811) ;  /* 0x0000008000007947 */ /* 0x000fea0003800000 */
.L_x_8810:
        /* <DEDUP_REMOVED lines=8> */
.L_x_8811:
[----:B------:R-:W-:Y:S05]  /*64e0*/  BSYNC B0 ;  /* 0x0000000000007941 */ /* 0x000fea0003800000 */
.L_x_8809:
        /* <DEDUP_REMOVED lines=16> */
.L_x_8813:
[----:B------:R-:W-:Y:S05]  /*65f0*/  BSYNC B0 ;  /* 0x0000000000007941 */ /* 0x000fea0003800000 */
.L_x_8812:
        /* <DEDUP_REMOVED lines=12> */
.L_x_8815:
[----:B------:R-:W-:Y:S05]  /*66c0*/  BSYNC B0 ;  /* 0x0000000000007941 */ /* 0x000fea0003800000 */
.L_x_8814:
[----:B------:R-:W-:Y:S01]  /*66d0*/  BSSY B0, `(.L_x_8816) ;  /* 0x000000e000007945 */ /* 0x000fe20003800000 */
[----:B------:R-:W-:Y:S05]  /*66e0*/  @P2 BRA `(.L_x_8817) ;  /* 0x0000004000002947 */ /* 0x000fea0003800000 */
[----:B0-----:R-:W-:Y:S01]  /*66f0*/  MOV R178, RZ ;  /* 0x000000ff00b27202 */ /* 0x001fe20000000f00 */
[----:B------:R-:W-:Y:S05]  /*6700*/  @!P4 BRA `(.L_x_8818) ;  /* 0x000000a00000c947 */ /* 0x000fea0003800000 */
[----:B------:R-:W-:Y:S01]  /*6710*/  HADD2.F32 R178, -RZ, R156.H0_H0 ;  /* 0x2000009cffb27230 */ /* 0x000fe20000004100 */
[----:B------:R-:W-:Y:S05]  /*6720*/  BRA `(.L_x_8818) ;  /* 0x0000008000007947 */ /* 0x000fea0003800000 */
.L_x_8817:
        /* <DEDUP_REMOVED lines=8> */
.L_x_8818:
[----:B------:R-:W-:Y:S05]  /*67b0*/  BSYNC B0 ;  /* 0x0000000000007941 */ /* 0x000fea0003800000 */
.L_x_8816:
        /* <DEDUP_REMOVED lines=17> */
.L_x_8820:
[----:B------:R-:W-:Y:S05]  /*68d0*/  BSYNC B0 ;  /* 0x0000000000007941 */ /* 0x000fea0003800000 */
.L_x_8819:
[----:B------:R-:W-:Y:S01]  /*68e0*/  BSSY B0, `(.L_x_8821) ;  /* 0x000000e000007945 */ /* 0x000fe20003800000 */
[----:B------:R-:W-:Y:S05]  /*68f0*/  @P2 BRA `(.L_x_8822) ;  /* 0x0000004000002947 */ /* 0x000fea0003800000 */
[----:B------:R-:W-:Y:S01]  /*6900*/  MOV R179, RZ ;  /* 0x000000ff00b37202 */ /* 0x000fe20000000f00 */
[----:B------:R-:W-:Y:S05]  /*6910*/  @!P4 BRA `(.L_x_8823) ;  /* 0x000000a00000c947 */ /* 0x000fea0003800000 */
[----:B------:R-:W-:Y:S01]  /*6920*/  HADD2.F32 R179, -RZ, R156.H1_H1 ;  /* 0x3000009cffb37230 */ /* 0x000fe20000004100 */
[----:B------:R-:W-:Y:S05]  /*6930*/  BRA `(.L_x_8823) ;  /* 0x0000008000007947 */ /* 0x000fea0003800000 */
.L_x_8822:
        /* <DEDUP_REMOVED lines=8> */
.L_x_8823:
[----:B------:R-:W-:Y:S05]  /*69c0*/  BSYNC B0 ;  /* 0x0000000000007941 */ /* 0x000fea0003800000 */
.L_x_8821:
        /* <DEDUP_REMOVED lines=16> */
.L_x_8825:
[----:B------:R-:W-:Y:S05]  /*6ad0*/  BSYNC B0 ;  /* 0x0000000000007941 */ /* 0x000fea0003800000 */
.L_x_8824:
[----:B------:R-:W-:Y:S01]  /*6ae0*/  BSSY B0, `(.L_x_8826) ;  /* 0x000000e000007945 */ /* 0x000fe20003800000 */
[----:B------:R-:W-:Y:S05]  /*6af0*/  @P2 BRA `(.L_x_8827) ;  /* 0x0000004000002947 */ /* 0x000fea0003800000 */
[----:B------:R-:W-:Y:S01]  /*6b00*/  MOV R179, RZ ;  /* 0x000000ff00b37202 */ /* 0x000fe20000000f00 */
[----:B------:R-:W-:Y:S05]  /*6b10*/  @!P4 BRA `(.L_x_8828) ;  /* 0x000000a00000c947 */ /* 0x000fea0003800000 */
[----:B------:R-:W-:Y:S01]  /*6b20*/  HADD2.F32 R179, -RZ, R157.H0_H0 ;  /* 0x2000009dffb37230 */ /* 0x000fe20000004100 */
[----:B------:R-:W-:Y:S05]  /*6b30*/  BRA `(.L_x_8828) ;  /* 0x0000008000007947 */ /* 0x000fea0003800000 */
.L_x_8827:
        /* <DEDUP_REMOVED lines=8> */
.L_x_8828:
[----:B------:R-:W-:Y:S05]  /*6bc0*/  BSYNC B0 ;  /* 0x0000000000007941 */ /* 0x000fea0003800000 */
.L_x_8826:
        /* <DEDUP_REMOVED lines=16> */
.L_x_8830:
[----:B------:R-:W-:Y:S05]  /*6cd0*/  BSYNC B0 ;  /* 0x0000000000007941 */ /* 0x000fea0003800000 */
.L_x_8829:
[----:B------:R-:W-:Y:S01]  /*6ce0*/  BSSY B0, `(.L_x_8831) ;  /* 0x000000e000007945 */ /* 0x000fe20003800000 */
[----:B------:R-:W-:Y:S05]  /*6cf0*/  @P2 BRA `(.L_x_8832) ;  /* 0x0000004000002947 */ /* 0x000fea0003800000 */
[----:B------:R-:W-:Y:S01]  /*6d00*/  MOV R179, RZ ;  /* 0x000000ff00b37202 */ /* 0x000fe20000000f00 */
[----:B------:R-:W-:Y:S05]  /*6d10*/  @!P4 BRA `(.L_x_8833) ;  /* 0x000000a00000c947 */ /* 0x000fea0003800000 */
[----:B------:R-:W-:Y:S01]  /*6d20*/  HADD2.F32 R179, -RZ, R157.H1_H1 ;  /* 0x3000009dffb37230 */ /* 0x000fe20000004100 */
[----:B------:R-:W-:Y:S05]  /*6d30*/  BRA `(.L_x_8833) ;  /* 0x0000008000007947 */ /* 0x000fea0003800000 */
.L_x_8832:
        /* <DEDUP_REMOVED lines=8> */
.L_x_8833:
[----:B------:R-:W-:Y:S05]  /*6dc0*/  BSYNC B0 ;  /* 0x0000000000007941 */ /* 0x000fea0003800000 */
.L_x_8831:
        /* <DEDUP_REMOVED lines=16> */
.L_x_8835:
[----:B------:R-:W-:Y:S05]  /*6ed0*/  BSYNC B0 ;  /* 0x0000000000007941 */ /* 0x000fea0003800000 */
.L_x_8834:
[----:B------:R-:W-:Y:S01]  /*6ee0*/  BSSY B0, `(.L_x_8836) ;  /* 0x000000e000007945 */ /* 0x000fe20003800000 */
[----:B------:R-:W-:Y:S05]  /*6ef0*/  @P2 BRA `(.L_x_8837) ;  /* 0x0000004000002947 */ /* 0x000fea0003800000 */
[----:B------:R-:W-:Y:S01]  /*6f00*/  MOV R179, RZ ;  /* 0x000000ff00b37202 */ /* 0x000fe20000000f00 */
[----:B------:R-:W-:Y:S05]  /*6f10*/  @!P4 BRA `(.L_x_8838) ;  /* 0x000000a00000c947 */ /* 0x000fea0003800000 */
[----:B------:R-:W-:Y:S01]  /*6f20*/  HADD2.F32 R179, -RZ, R158.H0_H0 ;  /* 0x2000009effb37230 */ /* 0x000fe20000004100 */
[----:B------:R-:W-:Y:S05]  /*6f30*/  BRA `(.L_x_8838) ;  /* 0x0000008000007947 */ /* 0x000fea0003800000 */
.L_x_8837:
        /* <DEDUP_REMOVED lines=8> */
.L_x_8838:
[----:B------:R-:W-:Y:S05]  /*6fc0*/  BSYNC B0 ;  /* 0x0000000000007941 */ /* 0x000fea0003800000 */
.L_x_8836:
        /* <DEDUP_REMOVED lines=16> */
.L_x_8840:
[----:B------:R-:W-:Y:S05]  /*70d0*/  BSYNC B0 ;  /* 0x0000000000007941 */ /* 0x000fea0003800000 */
.L_x_8839:
[----:B------:R-:W-:Y:S01]  /*70e0*/  BSSY B0, `(.L_x_8841) ;  /* 0x000000e000007945 */ /* 0x000fe20003800000 */
[----:B------:R-:W-:Y:S05]  /*70f0*/  @P2 BRA `(.L_x_8842) ;  /* 0x0000004000002947 */ /* 0x000fea0003800000 */
[----:B------:R-:W-:Y:S01]  /*7100*/  MOV R179, RZ ;  /* 0x000000ff00b37202 */ /* 0x000fe20000000f00 */
[----:B------:R-:W-:Y:S05]  /*7110*/  @!P4 BRA `(.L_x_8843) ;  /* 0x000000a00000c947 */ /* 0x000fea0003800000 */
[----:B------:R-:W-:Y:S01]  /*7120*/  HADD2.F32 R179, -RZ, R158.H1_H1 ;  /* 0x3000009effb37230 */ /* 0x000fe20000004100 */
[----:B------:R-:W-:Y:S05]  /*7130*/  BRA `(.L_x_8843) ;  /* 0x0000008000007947 */ /* 0x000fea0003800000 */
.L_x_8842:
        /* <DEDUP_REMOVED lines=8> */
.L_x_8843:
[----:B------:R-:W-:Y:S05]  /*71c0*/  BSYNC B0 ;  /* 0x0000000000007941 */ /* 0x000fea0003800000 */
.L_x_8841:
        /* <DEDUP_REMOVED lines=16> */
.L_x_8845:
[----:B------:R-:W-:Y:S05]  /*72d0*/  BSYNC B0 ;  /* 0x0000000000007941 */ /* 0x000fea0003800000 */
.L_x_8844:
[----:B------:R-:W-:Y:S01]  /*72e0*/  BSSY B0, `(.L_x_8846) ;  /* 0x000000e000007945 */ /* 0x000fe20003800000 */
[----:B------:R-:W-:Y:S05]  /*72f0*/  @P2 BRA `(.L_x_8847) ;  /* 0x0000004000002947 */ /* 0x000fea0003800000 */
[----:B------:R-:W-:Y:S01]  /*7300*/  MOV R179, RZ ;  /* 0x000000ff00b37202 */ /* 0x000fe20000000f00 */
[----:B------:R-:W-:Y:S05]  /*7310*/  @!P4 BRA `(.L_x_8848) ;  /* 0x000000a00000c947 */ /* 0x000fea0003800000 */
[----:B------:R-:W-:Y:S01]  /*7320*/  HADD2.F32 R179, -RZ, R159.H0_H0 ;  /* 0x2000009fffb37230 */ /* 0x000fe20000004100 */
[----:B------:R-:W-:Y:S05]  /*7330*/  BRA `(.L_x_8848) ;  /* 0x0000008000007947 */ /* 0x000fea0003800000 */
.L_x_8847:
        /* <DEDUP_REMOVED lines=8> */
.L_x_8848:
[----:B------:R-:W-:Y:S05]  /*73c0*/  BSYNC B0 ;  /* 0x0000000000007941 */ /* 0x000fea0003800000 */
.L_x_8846:
        /* <DEDUP_REMOVED lines=16> */
.L_x_8850:
[----:B------:R-:W-:Y:S05]  /*74d0*/  BSYNC B0 ;  /* 0x0000000000007941 */ /* 0x000fea0003800000 */
.L_x_8849:
[----:B------:R-:W-:Y:S01]  /*74e0*/  BSSY B0, `(.L_x_8851) ;  /* 0x000000e000007945 */ /* 0x000fe20003800000 */
[----:B------:R-:W-:Y:S05]  /*74f0*/  @P2 BRA `(.L_x_8852) ;  /* 0x0000004000002947 */ /* 0x000fea0003800000 */
[----:B------:R-:W-:Y:S01]  /*7500*/  MOV R179, RZ ;  /* 0x000000ff00b37202 */ /* 0x000fe20000000f00 */
[----:B------:R-:W-:Y:S05]  /*7510*/  @!P4 BRA `(.L_x_8853) ;  /* 0x000000a00000c947 */ /* 0x000fea0003800000 */
[----:B------:R-:W-:Y:S01]  /*7520*/  HADD2.F32 R179, -RZ, R159.H1_H1 ;  /* 0x3000009fffb37230 */ /* 0x000fe20000004100 */
[----:B------:R-:W-:Y:S05]  /*7530*/  BRA `(.L_x_8853) ;  /* 0x0000008000007947 */ /* 0x000fea0003800000 */
.L_x_8852:
        /* <DEDUP_REMOVED lines=8> */
.L_x_8853:
[----:B------:R-:W-:Y:S05]  /*75c0*/  BSYNC B0 ;  /* 0x0000000000007941 */ /* 0x000fea0003800000 */
.L_x_8851:
        /* <DEDUP_REMOVED lines=16> */
.L_x_8855:
[----:B------:R-:W-:Y:S05]  /*76d0*/  BSYNC B0 ;  /* 0x0000000000007941 */ /* 0x000fea0003800000 */
.L_x_8854:
        /* <DEDUP_REMOVED lines=12> */
.L_x_8857:
[----:B------:R-:W-:Y:S05]  /*77a0*/  BSYNC B0 ;  /* 0x0000000000007941 */ /* 0x000fea0003800000 */
.L_x_8856:
[----:B------:R-:W-:Y:S01]  /*77b0*/  BSSY B0, `(.L_x_8858) ;  /* 0x000000e000007945 */ /* 0x000fe20003800000 */
[----:B------:R-:W-:Y:S05]  /*77c0*/  @P2 BRA `(.L_x_8859) ;  /* 0x0000004000002947 */ /* 0x000fea0003800000 */
[----:B------:R-:W-:Y:S01]  /*77d0*/  MOV R190, RZ ;  /* 0x000000ff00be7202 */ /* 0x000fe20000000f00 */
[----:B------:R-:W-:Y:S05]  /*77e0*/  @!P4 BRA `(.L_x_8860) ;  /* 0x000000a00000c947 */ /* 0x000fea0003800000 */
[----:B------:R-:W-:Y:S01]  /*77f0*/  HADD2.F32 R190, -RZ, R160.H0_H0 ;  /* 0x200000a0ffbe7230 */ /* 0x000fe20000004100 */
[----:B------:R-:W-:Y:S05]  /*7800*/  BRA `(.L_x_8860) ;  /* 0x0000008000007947 */ /* 0x000fea0003800000 */
.L_x_8859:
        /* <DEDUP_REMOVED lines=8> */
.L_x_8860:
[----:B------:R-:W-:Y:S05]  /*7890*/  BSYNC B0 ;  /* 0x0000000000007941 */ /* 0x000fea0003800000 */
.L_x_8858:
        /* <DEDUP_REMOVED lines=17> */
.L_x_8862:
[----:B------:R-:W-:Y:S05]  /*79b0*/  BSYNC B0 ;  /* 0x0000000000007941 */ /* 0x000fea0003800000 */
.L_x_8861:
[----:B------:R-:W-:Y:S01]  /*79c0*/  BSSY B0, `(.L_x_8863) ;  /* 0x000000e000007945 */ /* 0x000fe20003800000 */
[----:B------:R-:W-:Y:S05]  /*79d0*/  @P2 BRA `(.L_x_8864) ;  /* 0x0000004000002947 */ /* 0x000fea0003800000 */
[----:B------:R-:W-:Y:S01]  /*79e0*/  MOV R179, RZ ;  /* 0x000000ff00b37202 */ /* 0x000fe20000000f00 */
[----:B------:R-:W-:Y:S05]  /*79f0*/  @!P4 BRA `(.L_x_8865) ;  /* 0x000000a00000c947 */ /* 0x000fea0003800000 */
[----:B------:R-:W-:Y:S01]  /*7a00*/  HADD2.F32 R179, -RZ, R160.H1_H1 ;  /* 0x300000a0ffb37230 */ /* 0x000fe20000004100 */
[----:B------:R-:W-:Y:S05]  /*7a10*/  BRA `(.L_x_8865) ;  /* 0x0000008000007947 */ /* 0x000fea0003800000 */
.L_x_8864:
        /* <DEDUP_REMOVED lines=8> */
.L_x_8865:
[----:B------:R-:W-:Y:S05]  /*7aa0*/  BSYNC B0 ;  /* 0x0000000000007941 */ /* 0x000fea0003800000 */
.L_x_8863:
        /* <DEDUP_REMOVED lines=16> */
.L_x_8867:
[----:B------:R-:W-:Y:S05]  /*7bb0*/  BSYNC B0 ;  /* 0x0000000000007941 */ /* 0x000fea0003800000 */
.L_x_8866:
[----:B------:R-:W-:Y:S01]  /*7bc0*/  BSSY B0, `(.L_x_8868) ;  /* 0x000000e000007945 */ /* 0x000fe20003800000 */
[----:B------:R-:W-:Y:S05]  /*7bd0*/  @P2 BRA `(.L_x_8869) ;  /* 0x0000004000002947 */ /* 0x000fea0003800000 */
[----:B------:R-:W-:Y:S01]  /*7be0*/  MOV R179, RZ ;  /* 0x000000ff00b37202 */ /* 0x000fe20000000f00 */
[----:B------:R-:W-:Y:S05]  /*7bf0*/  @!P4 BRA `(.L_x_8870) ;  /* 0x000000a00000c947 */ /* 0x000fea0003800000 */
[----:B------:R-:W-:Y:S01]  /*7c00*/  HADD2.F32 R179, -RZ, R161.H0_H0 ;  /* 0x200000a1ffb37230 */ /* 0x000fe20000004100 */
[----:B------:R-:W-:Y:S05]  /*7c10*/  BRA `(.L_x_8870) ;  /* 0x0000008000007947 */ /* 0x000fea0003800000 */
.L_x_8869:
        /* <DEDUP_REMOVED lines=8> */
.L_x_8870:
[----:B------:R-:W-:Y:S05]  /*7ca0*/  BSYNC B0 ;  /* 0x0000000000007941 */ /* 0x000fea0003800000 */
.L_x_8868:
        /* <DEDUP_REMOVED lines=16> */
.L_x_8872:
[----:B------:R-:W-:Y:S05]  /*7db0*/  BSYNC B0 ;  /* 0x0000000000007941 */ /* 0x000fea0003800000 */
.L_x_8871:
[----:B------:R-:W-:Y:S01]  /*7dc0*/  BSSY B0, `(.L_x_8873) ;  /* 0x000000e000007945 */ /* 0x000fe20003800000 */
[----:B------:R-:W-:Y:S05]  /*7dd0*/  @P2 BRA `(.L_x_8874) ;  /* 0x0000004000002947 */ /* 0x000fea0003800000 */
[----:B------:R-:W-:Y:S01]  /*7de0*/  MOV R179, RZ ;  /* 0x000000ff00b37202 */ /* 0x000fe20000000f00 */
[----:B------:R-:W-:Y:S05]  /*7df0*/  @!P4 BRA `(.L_x_8875) ;  /* 0x000000a00000c947 */ /* 0x000fea0003800000 */
[----:B------:R-:W-:Y:S01]  /*7e00*/  HADD2.F32 R179, -RZ, R161.H1_H1 ;  /* 0x300000a1ffb37230 */ /* 0x000fe20000004100 */
[----:B------:R-:W-:Y:S05]  /*7e10*/  BRA `(.L_x_8875) ;  /* 0x0000008000007947 */ /* 0x000fea0003800000 */
.L_x_8874:
        /* <DEDUP_REMOVED lines=8> */
.L_x_8875:
[----:B------:R-:W-:Y:S05]  /*7ea0*/  BSYNC B0 ;  /* 0x0000000000007941 */ /* 0x000fea0003800000 */
.L_x_8873:
        /* <DEDUP_REMOVED lines=16> */
.L_x_8877:
[----:B------:R-:W-:Y:S05]  /*7fb0*/  BSYNC B0 ;  /* 0x0000000000007941 */ /* 0x000fea0003800000 */
.L_x_8876:
[----:B------:R-:W-:Y:S01]  /*7fc0*/  BSSY B0, `(.L_x_8878) ;  /* 0x000000e000007945 */ /* 0x000fe20003800000 */
[----:B------:R-:W-:Y:S05]  /*7fd0*/  @P2 BRA `(.L_x_8879) ;  /* 0x0000004000002947 */ /* 0x000fea0003800000 */
[----:B------:R-:W-:Y:S01]  /*7fe0*/  MOV R179, RZ ;  /* 0x000000ff00b37202 */ /* 0x000fe20000000f00 */
[----:B------:R-:W-:Y:S05]  /*7ff0*/  @!P4 BRA `(.L_x_8880) ;  /* 0x000000a00000c947 */ /* 0x000fea0003800000 */
[----:B------:R-:W-:Y:S01]  /*8000*/  HADD2.F32 R179, -RZ, R162.H0_H0 ;  /* 0x200000a2ffb37230 */ /* 0x000fe20000004100 */
[----:B------:R-:W-:Y:S05]  /*8010*/  BRA `(.L_x_8880) ;  /* 0x0000008000007947 */ /* 0x000fea0003800000 */
.L_x_8879:
        /* <DEDUP_REMOVED lines=8> */
.L_x_8880:
[----:B------:R-:W-:Y:S05]  /*80a0*/  BSYNC B0 ;  /* 0x0000000000007941 */ /* 0x000fea0003800000 */
.L_x_8878:
        /* <DEDUP_REMOVED lines=16> */
.L_x_8882:
[----:B------:R-:W-:Y:S05]  /*81b0*/  BSYNC B0 ;  /* 0x0000000000007941 */ /* 0x000fea0003800000 */
.L_x_8881:
[----:B------:R-:W-:Y:S01]  /*81c0*/  BSSY B0, `(.L_x_8883) ;  /* 0x000000e000007945 */ /* 0x000fe20003800000 */
[----:B------:R-:W-:Y:S05]  /*81d0*/  @P2 BRA `(.L_x_8884) ;  /* 0x0000004000002947 */ /* 0x000fea0003800000 */
[----:B------:R-:W-:Y:S01]  /*81e0*/  MOV R179, RZ ;  /* 0x000000ff00b37202 */ /* 0x000fe20000000f00 */
[----:B------:R-:W-:Y:S05]  /*81f0*/  @!P4 BRA `(.L_x_8885) ;  /* 0x000000a00000c947 */ /* 0x000fea0003800000 */
[----:B------:R-:W-:Y:S01]  /*8200*/  HADD2.F32 R179, -RZ, R162.H1_H1 ;  /* 0x300000a2ffb37230 */ /* 0x000fe20000004100 */
[----:B------:R-:W-:Y:S05]  /*8210*/  BRA `(.L_x_8885) ;  /* 0x0000008000007947 */ /* 0x000fea0003800000 */
.L_x_8884:
        /* <DEDUP_REMOVED lines=8> */
.L_x_8885:
[----:B------:R-:W-:Y:S05]  /*82a0*/  BSYNC B0 ;  /* 0x0000000000007941 */ /* 0x000fea0003800000 */
.L_x_8883:
        /* <DEDUP_REMOVED lines=16> */
.L_x_8887:
[----:B------:R-:W-:Y:S05]  /*83b0*/  BSYNC B0 ;  /* 0x0000000000007941 */ /* 0x000fea0003800000 */
.L_x_8886:
[----:B------:R-:W-:Y:S01]  /*83c0*/  BSSY B0, `(.L_x_8888) ;  /* 0x000000e000007945 */ /* 0x000fe20003800000 */
[----:B------:R-:W-:Y:S05]  /*83d0*/  @P2 BRA `(.L_x_8889) ;  /* 0x0000004000002947 */ /* 0x000fea0003800000 */
[----:B------:R-:W-:Y:S01]  /*83e0*/  MOV R179, RZ ;  /* 0x000000ff00b37202 */ /* 0x000fe20000000f00 */
[----:B------:R-:W-:Y:S05]  /*83f0*/  @!P4 BRA `(.L_x_8890) ;  /* 0x000000a00000c947 */ /* 0x000fea0003800000 */
[----:B------:R-:W-:Y:S01]  /*8400*/  HADD2.F32 R179, -RZ, R163.H0_H0 ;  /* 0x200000a3ffb37230 */ /* 0x000fe20000004100 */
[----:B------:R-:W-:Y:S05]  /*8410*/  BRA `(.L_x_8890) ;  /* 0x0000008000007947 */ /* 0x000fea0003800000 */
.L_x_8889:
        /* <DEDUP_REMOVED lines=8> */
.L_x_8890:
[----:B------:R-:W-:Y:S05]  /*84a0*/  BSYNC B0 ;  /* 0x0000000000007941 */ /* 0x000fea0003800000 */
.L_x_8888:
        /* <DEDUP_REMOVED lines=16> */
.L_x_8892:
[----:B------:R-:W-:Y:S05]  /*85b0*/  BSYNC B0 ;  /* 0x0000000000007941 */ /* 0x000fea0003800000 */
.L_x_8891:
[----:B------:R-:W-:Y:S01]  /*85c0*/  BSSY B0, `(.L_x_8893) ;  /* 0x000000e000007945 */ /* 0x000fe20003800000 */
[----:B------:R-:W-:Y:S05]  /*85d0*/  @P2 BRA `(.L_x_8894) ;  /* 0x0000004000002947 */ /* 0x000fea0003800000 */
[----:B------:R-:W-:Y:S01]  /*85e0*/  MOV R177, RZ ;  /* 0x000000ff00b17202 */ /* 0x000fe20000000f00 */
[----:B------:R-:W-:Y:S05]  /*85f0*/  @!P4 BRA `(.L_x_8895) ;  /* 0x000000a00000c947 */ /* 0x000fea0003800000 */
[----:B------:R-:W-:Y:S01]  /*8600*/  HADD2.F32 R177, -RZ, R163.H1_H1 ;  /* 0x300000a3ffb17230 */ /* 0x000fe20000004100 */
[----:B------:R-:W-:Y:S05]  /*8610*/  BRA `(.L_x_8895) ;  /* 0x0000008000007947 */ /* 0x000fea0003800000 */
.L_x_8894:
        /* <DEDUP_REMOVED lines=8> */
.L_x_8895:
[----:B------:R-:W-:Y:S05]  /*86a0*/  BSYNC B0 ;  /* 0x0000000000007941 */ /* 0x000fea0003800000 */
.L_x_8893:
        /* <DEDUP_REMOVED lines=16> */
.L_x_8897:
[----:B------:R-:W-:Y:S05]  /*87b0*/  BSYNC B0 ;  /* 0x0000000000007941 */ /* 0x000fea0003800000 */
.L_x_8896:
[----:B------:R-:W3:Y:S01]  /*87c0*/  LDL.LU R179, [R1+0x10] ;  /* 0x0000100001b37983 */ /* 0x000ee20000300800 */
[----:B------:R-:W-:Y:S02]  /*87d0*/  @P0 IADD3 R176, R193, 0x200, RZ ;  /* 0x00000200c1b00810 */ /* 0x000fe40007ffe0ff */
[----:B------:R-:W-:-:S05]  /*87e0*/  @P0 MOV R177, 0x10 ;  /* 0x0000001000b10802 */ /* 0x000fca0000000f00 */
        /* <DEDUP_REMOVED lines=10> */
.L_x_8684:
        /* <DEDUP_REMOVED lines=41> */
.L_x_8688:
[----:B------:R-:W-:Y:S01]  /*8b20*/  HFMA2.MMA R250, -RZ, RZ, 0, 9.5367431640625e-07 ;  /* 0x00000010fffa7435 */ /* 0x000fe200000001ff */
[----:B-1----:R-:W-:-:S02]  /*8b30*/  MOV R177, R179 ;  /* 0x000000b300b17202 */ /* 0x002fc40000000f00 */
[----:B------:R-:W-:-:S03]  /*8b40*/  MOV R176, 0x8b60 ;  /* 0x00008b6000b07802 */ /* 0x000fc60000000f00 */
[----:B--2---:R-:W-:Y:S05]  /*8b50*/  CALL.REL.NOINC `($__internal_119_$__cuda_sm70_shflsync_down_p) ;  /* 0x0000034000007944 */ /* 0x004fea0003c00000 */
[----:B-1----:R-:W-:Y:S01]  /*8b60*/  MOV R249, R250 ;  /* 0x000000fa00f97202 */ /* 0x002fe20000000f00 */
[----:B0----5:R-:W-:Y:S05]  /*8b70*/  BRA `(.L_x_8899) ;  /* 0xffffa49000007947 */ /* 0x021fea000383ffff */
.L_x_8689:
[----:B------:R-:W-:Y:S01]  /*8b80*/  HFMA2.MMA R250, -RZ, RZ, 0, 9.5367431640625e-07 ;  /* 0x00000010fffa7435 */ /* 0x000fe200000001ff */
[----:B-1----:R-:W-:Y:S02]  /*8b90*/  MOV R177, R178 ;  /* 0x000000b200b17202 */ /* 0x002fe40000000f00 */
[----:B------:R-:W-:-:S03]  /*8ba0*/  MOV R176, 0x8bc0 ;  /* 0x00008bc000b07802 */ /* 0x000fc60000000f00 */
[----:B0-23--:R-:W-:Y:S05]  /*8bb0*/  CALL.REL.NOINC `($__internal_119_$__cuda_sm70_shflsync_down_p) ;  /* 0x000002e000007944 */ /* 0x00dfea0003c00000 */
[----:B------:R-:W-:Y:S01]  /*8bc0*/  FADD.FTZ R179, R249, R179 ;  /* 0x000000b3f9b37221 */ /* 0x000fe20000010000 */
[----:B------:R-:W-:Y:S01]  /*8bd0*/  MOV R176, 0x8c20 ;  /* 0x00008c2000b07802 */ /* 0x000fe20000000f00 */
[----:B-1----:R-:W-:Y:S01]  /*8be0*/  FADD.FTZ R178, R178, R250 ;  /* 0x000000fab2b27221 */ /* 0x002fe20000010000 */
[----:B------:R-:W-:Y:S02]  /*8bf0*/  MOV R250, 0x8 ;  /* 0x0000000800fa7802 */ /* 0x000fe40000000f00 */
[----:B------:R-:W-:Y:S02]  /*8c00*/  MOV R177, R179 ;  /* 0x000000b300b17202 */ /* 0x000fe40000000f00 */
[----:B0----5:R-:W-:Y:S05]  /*8c10*/  CALL.REL.NOINC `($__internal_119_$__cuda_sm70_shflsync_down_p) ;  /* 0x0000028000007944 */ /* 0x021fea0003c00000 */
[----:B-1----:R-:W-:Y:S01]  /*8c20*/  MOV R249, R250 ;  /* 0x000000fa00f97202 */ /* 0x002fe20000000f00 */
[----:B------:R-:W-:Y:S01]  /*8c30*/  HFMA2.MMA R250, -RZ, RZ, 0, 4.76837158203125e-07 ;  /* 0x00000008fffa7435 */ /* 0x000fe200000001ff */
[----:B------:R-:W-:-:S02]  /*8c40*/  MOV R177, R178 ;  /* 0x000000b200b17202 */ /* 0x000fc40000000f00 */
[----:B------:R-:W-:-:S03]  /*8c50*/  MOV R176, 0x8c70 ;  /* 0x00008c7000b07802 */ /* 0x000fc60000000f00 */
[----:B0----5:R-:W-:Y:S05]  /*8c60*/  CALL.REL.NOINC `($__internal_119_$__cuda_sm70_shflsync_down_p) ;  /* 0x0000023000007944 */ /* 0x021fea0003c00000 */
[----:B------:R-:W-:Y:S01]  /*8c70*/  FADD.FTZ R179, R249, R179 ;  /* 0x000000b3f9b37221 */ /* 0x000fe20000010000 */
[----:B------:R-:W-:Y:S01]  /*8c80*/  MOV R176, 0x8cd0 ;  /* 0x00008cd000b07802 */ /* 0x000fe20000000f00 */
[----:B-1----:R-:W-:Y:S01]  /*8c90*/  FADD.FTZ R178, R178, R250 ;  /* 0x000000fab2b27221 */ /* 0x002fe20000010000 */
[----:B------:R-:W-:Y:S02]  /*8ca0*/  MOV R250, 0x4 ;  /* 0x0000000400fa7802 */ /* 0x000fe40000000f00 */
[----:B------:R-:W-:Y:S02]  /*8cb0*/  MOV R177, R179 ;  /* 0x000000b300b17202 */ /* 0x000fe40000000f00 */
[----:B0----5:R-:W-:Y:S05]  /*8cc0*/  CALL.REL.NOINC `($__internal_119_$__cuda_sm70_shflsync_down_p) ;  /* 0x000001d000007944 */ /* 0x021fea0003c00000 */
[----:B-1----:R-:W-:Y:S01]  /*8cd0*/  MOV R249, R250 ;  /* 0x000000fa00f97202 */ /* 0x002fe20000000f00 */
[----:B------:R-:W-:Y:S01]  /*8ce0*/  HFMA2.MMA R250, -RZ, RZ, 0, 2.384185791015625e-07 ;  /* 0x00000004fffa7435 */ /* 0x000fe200000001ff */
[----:B------:R-:W-:Y:S02]  /*8cf0*/  MOV R177, R178 ;  /* 0x000000b200b17202 */ /* 0x000fe40000000f00 */
[----:B------:R-:W-:-:S03]  /*8d00*/  MOV R176, 0x8d20 ;  /* 0x00008d2000b07802 */ /* 0x000fc60000000f00 */
[----:B0----5:R-:W-:Y:S05]  /*8d10*/  CALL.REL.NOINC `($__internal_119_$__cuda_sm70_shflsync_down_p) ;  /* 0x0000018000007944 */ /* 0x021fea0003c00000 */
[----:B------:R-:W-:Y:S01]  /*8d20*/  FADD.FTZ R179, R249, R179 ;  /* 0x000000b3f9b37221 */ /* 0x000fe20000010000 */
[----:B------:R-:W-:Y:S01]  /*8d30*/  MOV R176, 0x8d80 ;  /* 0x00008d8000b07802 */ /* 0x000fe20000000f00 */
[----:B-1----:R-:W-:Y:S01]  /*8d40*/  FADD.FTZ R178, R178, R250 ;  /* 0x000000fab2b27221 */ /* 0x002fe20000010000 */
[----:B------:R-:W-:-:S02]  /*8d50*/  MOV R250, 0x2 ;  /* 0x0000000200fa7802 */ /* 0x000fc40000000f00 */
[----:B------:R-:W-:Y:S02]  /*8d60*/  MOV R177, R179 ;  /* 0x000000b300b17202 */ /* 0x000fe40000000f00 */
[----:B0----5:R-:W-:Y:S05]  /*8d70*/  CALL.REL.NOINC `($__internal_119_$__cuda_sm70_shflsync_down_p) ;  /* 0x0000012000007944 */ /* 0x021fea0003c00000 */
[----:B-1----:R-:W-:Y:S01]  /*8d80*/  MOV R249, R250 ;  /* 0x000000fa00f97202 */ /* 0x002fe20000000f00 */
[----:B------:R-:W-:Y:S01]  /*8d90*/  HFMA2.MMA R250, -RZ, RZ, 0, 1.1920928955078125e-07 ;  /* 0x00000002fffa7435 */ /* 0x000fe200000001ff */
[----:B------:R-:W-:Y:S02]  /*8da0*/  MOV R177, R178 ;  /* 0x000000b200b17202 */ /* 0x000fe40000000f00 */
        /* <DEDUP_REMOVED lines=9> */
[----:B------:R-:W-:Y:S01]  /*8e40*/  HFMA2.MMA R250, -RZ, RZ, 0, 5.9604644775390625e-08 ;  /* 0x00000001fffa7435 */ /* 0x000fe200000001ff */
[----:B------:R-:W-:-:S02]  /*8e50*/  MOV R177, R178 ;  /* 0x000000b200b17202 */ /* 0x000fc40000000f00 */
[----:B------:R-:W-:-:S03]  /*8e60*/  MOV R176, 0x8e80 ;  /* 0x00008e8000b07802 */ /* 0x000fc60000000f00 */
[----:B0----5:R-:W-:Y:S05]  /*8e70*/  CALL.REL.NOINC `($__internal_119_$__cuda_sm70_shflsync_down_p) ;  /* 0x0000002000007944 */ /* 0x021fea0003c00000 */
[----:B-1----:R-:W-:Y:S01]  /*8e80*/  MOV R177, R250 ;  /* 0x000000fa00b17202 */ /* 0x002fe20000000f00 */
[----:B0----5:R-:W-:Y:S05]  /*8e90*/  BRA `(.L_x_8900) ;  /* 0xffffa29000007947 */ /* 0x021fea000383ffff */
        .weak           $__internal_119_$__cuda_sm70_shflsync_down_p
        .type           $__internal_119_$__cuda_sm70_shflsync_down_p,@function
        .size           $__internal_119_$__cuda_sm70_shflsync_down_p,(.L_x_14337 - $__internal_119_$__cuda_sm70_shflsync_down_p)
$__internal_119_$__cuda_sm70_shflsync_down_p:
        /* <DEDUP_REMOVED lines=9> */
[----:B------:R-:W-:Y:S05]  /*8f30*/  RET.REL.NODEC R176 `(_ZN10layer_norm13ln_bwd_kernelINS_13Kernel_traitsIf6__halfS2_S2_fjLj5120ELj1ELj1ELj4ELj16ENS_18Kernel_traits_baseILj5120EfS2_S2_S2_fjLj128EEEEELb1ELb1ELb1ELb1EEEvNS_9BwdParamsE) ;  /* 0xffff70c0b0007950 */ /* 0x000fea0003c3ffff */
.L_x_8901:
        /* <DEDUP_REMOVED lines=12> */
.L_x_14337:


//--------------------- .text._ZN10layer_norm13ln_bwd_kernelINS_13Kernel_traitsI6__halfS2_fS2_fjLj5120ELj1ELj1ELj4ELj16ENS_18Kernel_traits_baseILj5120ES2_S2_fS2_fjLj128EEEEELb0ELb0ELb0ELb0EEEvNS_9BwdParamsE --------------------------
	.section	.text._ZN10layer_norm13ln_bwd_kernelINS_13Kernel_traitsI6__halfS2_fS2_fjLj5120ELj1ELj1ELj4ELj16ENS_18Kernel_traits_baseILj5120ES2_S2_fS2_fjLj128EEEEELb0ELb0ELb0ELb0EEEvNS_9BwdParamsE,"ax",@progbits
	.sectioninfo	@"SHI_REGISTERS=255"
	.align	128
        .global         _ZN10layer_norm13ln_bwd_kernelINS_13Kernel_traitsI6__halfS2_fS2_fjLj5120ELj1ELj1ELj4ELj16ENS_18Kernel_traits_baseILj5120ES2_S2_fS2_fjLj128EEEEELb0ELb0ELb0ELb0EEEvNS_9BwdParamsE
        .type           _ZN10layer_norm13ln_bwd_kernelINS_13Kernel_traitsI6__halfS2_fS2_fjLj5120ELj1ELj1ELj4ELj16ENS_18Kernel_traits_baseILj5120ES2_S2_fS2_fjLj128EEEEELb0ELb0ELb0ELb0EEEvNS_9BwdParamsE,@function
        .size           _ZN10layer_norm13ln_bwd_kernelINS_13Kernel_traitsI6__halfS2_fS2_fjLj5120ELj1ELj1ELj4ELj16ENS_18Kernel_traits_baseILj5120ES2_S2_fS2_fjLj128EEEEELb0ELb0ELb0ELb0EEEvNS_9BwdParamsE,(.L_x_14338 - _ZN10layer_norm13ln_bwd_kernelINS_13Kernel_traitsI6__halfS2_fS2_fjLj5120ELj1ELj1ELj4ELj16ENS_18Kernel_traits_baseILj5120ES2_S2_fS2_fjLj128EEEEELb0ELb0ELb0ELb0EEEvNS_9BwdParamsE)
        .other          _ZN10layer_norm13ln_bwd_kernelINS_13Kernel_traitsI6__halfS2_fS2_fjLj5120ELj1ELj1ELj4ELj16ENS_18Kernel_traits_baseILj5120ES2_S2_fS2_fjLj128EEEEELb0ELb0ELb0ELb0EEEvNS_9BwdParamsE,@"STO_CUDA_ENTRY STV_DEFAULT"
_ZN10layer_norm13ln_bwd_kernelINS_13Kernel_traitsI6__halfS2_fS2_fjLj5120ELj1ELj1ELj4ELj16ENS_18Kernel_traits_baseILj5120ES2_S2_fS2_fjLj128EEEEELb0ELb0ELb0ELb0EEEvNS_9BwdParamsE:
.text._ZN10layer_norm13ln_bwd_kernelINS_13Kernel_traitsI6__halfS2_fS2_fjLj5120ELj1ELj1ELj4ELj16ENS_18Kernel_traits_baseILj5120ES2_S2_fS2_fjLj128EEEEELb0ELb0ELb0ELb0EEEvNS_9BwdParamsE:
        /* <DEDUP_REMOVED lines=82> */
[----:B------:R-:W-:Y:S01]  /*0520*/  HADD2.F32 R16, -RZ, R25.H0_H0 ;  /* 0x20000019ff107230 */ /* 0x000fe20000004100 */
[----:B------:R0:W-:Y:S01]  /*0530*/  STL [R1+0x40], R3 ;  /* 0x0000400301007387 */ /* 0x0001e20000100800 */
[----:B------:R-:W-:-:S02]  /*0540*/  HADD2.F32 R252, -RZ, R12.H1_H1 ;  /* 0x3000000cfffc7230 */ /* 0x000fc40000004100 */
[--C-:B------:R-:W-:Y:S01]  /*0550*/  HADD2.F32 R251, -RZ, R13.reuse.H0_H0 ;  /* 0x2000000dfffb7230 */ /* 0x100fe20000004100 */
[----:B------:R1:W-:Y:S01]  /*0560*/  STL [R1+0x3c], R0 ;  /* 0x00003c0001007387 */ /* 0x0003e20000100800 */
[----:B------:R-:W-:Y:S02]  /*0570*/  HADD2.F32 R250, -RZ, R13.H1_H1 ;  /* 0x3000000dfffa7230 */ /* 0x000fe40000004100 */
[--C-:B------:R-:W-:Y:S01]  /*0580*/  HADD2.F32 R249, -RZ, R14.reuse.H0_H0 ;  /* 0x2000000efff97230 */ /* 0x100fe20000004100 */
[----:B------:R2:W-:Y:S01]  /*0590*/  STL [R1+0x38], R16 ;  /* 0x0000381001007387 */ /* 0x0005e20000100800 */
[----:B------:R-:W-:Y:S02]  /*05a0*/  HADD2.F32 R248, -RZ, R14.H1_H1 ;  /* 0x3000000efff87230 */ /* 0x000fe40000004100 */
[----:B0-----:R-:W-:Y:S02]  /*05b0*/  HADD2.F32 R3, -RZ, R25.H1_H1 ;  /* 0x30000019ff037230 */ /* 0x001fe40000004100 */
[----:B------:R-:W-:-:S02]  /*05c0*/  HADD2.F32 R247, -RZ, R15.H0_H0 ;  /* 0x2000000ffff77230 */ /* 0x000fc40000004100 */
[--C-:B-1----:R-:W-:Y:S01]  /*05d0*/  HADD2.F32 R0, -RZ, R26.reuse.H0_H0 ;  /* 0x2000001aff007230 */ /* 0x102fe20000004100 */
[----:B------:R0:W-:Y:S01]  /*05e0*/  STL [R1+0x34], R3 ;  /* 0x0000340301007387 */ /* 0x0001e20000100800 */
[----:B------:R-:W-:Y:S02]  /*05f0*/  HADD2.F32 R246, -RZ, R15.H1_H1 ;  /* 0x3000000ffff67230 */ /* 0x000fe40000004100 */
[----:B--2---:R-:W-:Y:S01]  /*0600*/  HADD2.F32 R16, -RZ, R26.H1_H1 ;  /* 0x3000001aff107230 */ /* 0x004fe20000004100 */
[----:B------:R1:W-:Y:S01]  /*0610*/  STL [R1+0x30], R0 ;  /* 0x0000300001007387 */ /* 0x0003e20000100800 */
[--C-:B------:R-:W-:Y:S02]  /*0620*/  HADD2.F32 R245, -RZ, R8.reuse.H0_H0 ;  /* 0x20000008fff57230 */ /* 0x100fe40000004100 */
[----:B------:R-:W-:Y:S01]  /*0630*/  HADD2.F32 R244, -RZ, R8.H1_H1 ;  /* 0x30000008fff47230 */ /* 0x000fe20000004100 */
[----:B------:R2:W-:Y:S01]  /*0640*/  STL [R1+0x2c], R16 ;  /* 0x00002c1001007387 */ /* 0x0005e20000100800 */
[----:B------:R-:W-:-:S02]  /*0650*/  HADD2.F32 R243, -RZ, R9.H0_H0 ;  /* 0x20000009fff37230 */ /* 0x000fc40000004100 */
[----:B0-----:R-:W-:Y:S02]  /*0660*/  HADD2.F32 R3, -RZ, R27.H0_H0 ;  /* 0x2000001bff037230 */ /* 0x001fe40000004100 */
[----:B------:R-:W-:Y:S02]  /*0670*/  HADD2.F32 R242, -RZ, R9.H1_H1 ;  /* 0x30000009fff27230 */ /* 0x000fe40000004100 */
[----:B-1----:R-:W-:Y:S01]  /*0680*/  HADD2.F32 R0, -RZ, R27.H1_H1 ;  /* 0x3000001bff007230 */ /* 0x002fe20000004100 */
[----:B------:R0:W-:Y:S01]  /*0690*/  STL [R1+0x28], R3 ;  /* 0x0000280301007387 */ /* 0x0001e20000100800 */
[----:B------:R-:W-:Y:S02]  /*06a0*/  HADD2.F32 R241, -RZ, R10.H0_H0 ;  /* 0x2000000afff17230 */ /* 0x000fe40000004100 */
[----:B--2---:R-:W-:Y:S01]  /*06b0*/  HADD2.F32 R16, -RZ, R28.H0_H0 ;  /* 0x2000001cff107230 */ /* 0x004fe20000004100 */
[----:B------:R1:W-:Y:S01]  /*06c0*/  STL [R1+0x24], R0 ;  /* 0x0000240001007387 */ /* 0x0003e20000100800 */
[----:B------:R-:W-:-:S02]  /*06d0*/  HADD2.F32 R240, -RZ, R10.H1_H1 ;  /* 0x3000000afff07230 */ /* 0x000fc40000004100 */
[--C-:B------:R-:W-:Y:S01]  /*06e0*/  HADD2.F32 R239, -RZ, R11.reuse.H0_H0 ;  /* 0x2000000bffef7230 */ /* 0x100fe20000004100 */
[----:B------:R2:W-:Y:S01]  /*06f0*/  STL [R1+0x20], R16 ;  /* 0x0000201001007387 */ /* 0x0005e20000100800 */
[----:B------:R-:W-:Y:S02]  /*0700*/  HADD2.F32 R238, -RZ, R11.H1_H1 ;  /* 0x3000000bffee7230 */ /* 0x000fe40000004100 */
[----:B0-----:R-:W-:Y:S02]  /*0710*/  HADD2.F32 R3, -RZ, R28.H1_H1 ;  /* 0x3000001cff037230 */ /* 0x001fe40000004100 */
[--C-:B------:R-:W-:Y:S02]  /*0720*/  HADD2.F32 R237, -RZ, R4.reuse.H0_H0 ;  /* 0x20000004ffed7230 */ /* 0x100fe40000004100 */
[----:B-1----:R-:W-:Y:S01]  /*0730*/  HADD2.F32 R0, -RZ, R29.H0_H0 ;  /* 0x2000001dff007230 */ /* 0x002fe20000004100 */
[----:B------:R0:W-:Y:S01]  /*0740*/  STL [R1+0x1c], R3 ;  /* 0x00001c0301007387 */ /* 0x0001e20000100800 */
[----:B------:R-:W-:-:S02]  /*0750*/  HADD2.F32 R236, -RZ, R4.H1_H1 ;  /* 0x30000004ffec7230 */ /* 0x000fc40000004100 */
[----:B--2---:R-:W-:Y:S01]  /*0760*/  HADD2.F32 R16, -RZ, R29.H1_H1 ;  /* 0x3000001dff107230 */ /* 0x004fe20000004100 */
[----:B------:R1:W-:Y:S01]  /*0770*/  STL [R1+0x18], R0 ;  /* 0x0000180001007387 */ /* 0x0003e20000100800 */
[--C-:B------:R-:W-:Y:S02]  /*0780*/  HADD2.F32 R235, -RZ, R5.reuse.H0_H0 ;  /* 0x20000005ffeb7230 */ /* 0x100fe40000004100 */
[----:B------:R-:W-:Y:S01]  /*0790*/  HADD2.F32 R234, -RZ, R5.H1_H1 ;  /* 0x30000005ffea7230 */ /* 0x000fe20000004100 */
[----:B------:R2:W-:Y:S01]  /*07a0*/  STL [R1+0x14], R16 ;  /* 0x0000141001007387 */ /* 0x0005e20000100800 */
[----:B------:R-:W-:Y:S02]  /*07b0*/  HADD2.F32 R233, -RZ, R6.H0_H0 ;  /* 0x20000006ffe97230 */ /* 0x000fe40000004100 */
[----:B0-----:R-:W-:Y:S02]  /*07c0*/  HADD2.F32 R3, -RZ, R30.H0_H0 ;  /* 0x2000001eff037230 */ /* 0x001fe40000004100 */
[----:B------:R-:W-:-:S02]  /*07d0*/  HADD2.F32 R232, -RZ, R6.H1_H1 ;  /* 0x30000006ffe87230 */ /* 0x000fc40000004100 */
[----:B-1----:R-:W-:Y:S01]  /*07e0*/  HADD2.F32 R0, -RZ, R30.H1_H1 ;  /* 0x3000001eff007230 */ /* 0x002fe20000004100 */
[----:B------:R0:W-:Y:S01]  /*07f0*/  STL [R1+0x10], R3 ;  /* 0x0000100301007387 */ /* 0x0001e20000100800 */
[----:B------:R-:W-:Y:S02]  /*0800*/  HADD2.F32 R231, -RZ, R7.H0_H0 ;  /* 0x20000007ffe77230 */ /* 0x000fe40000004100 */
[----:B--2---:R-:W-:Y:S01]  /*0810*/  HADD2.F32 R16, -RZ, R31.H0_H0 ;  /* 0x2000001fff107230 */ /* 0x004fe20000004100 */
[----:B------:R1:W-:Y:S01]  /*0820*/  STL [R1+0xc], R0 ;  /* 0x00000c0001007387 */ /* 0x0003e20000100800 */
[----:B------:R-:W-:-:S03]  /*0830*/  HADD2.F32 R230, -RZ, R7.H1_H1 ;  /* 0x30000007ffe67230 */ /* 0x000fc60000004100 */
[----:B------:R2:W-:Y:S01]  /*0840*/  STL [R1+0x8], R16 ;  /* 0x0000081001007387 */ /* 0x0005e20000100800 */
[----:B0-----:R-:W-:Y:S02]  /*0850*/  HADD2.F32 R3, -RZ, R31.H1_H1 ;  /* 0x3000001fff037230 */ /* 0x001fe40000004100 */
[----:B-1----:R-:W-:-:S03]  /*0860*/  HADD2.F32 R0, -RZ, R12.H0_H0 ;  /* 0x2000000cff007230 */ /* 0x002fc60000004100 */
[----:B------:R2:W-:Y:S04]  /*0870*/  STL [R1+0x4], R3 ;  /* 0x0000040301007387 */ /* 0x0005e80000100800 */
[----:B------:R2:W-:Y:S02]  /*0880*/  STL [R1], R0 ;  /* 0x0000000001007387 */ /* 0x0005e40000100800 */
.L_x_8925:
        /* <DEDUP_REMOVED lines=16> */
[----:B------:R-:W-:Y:S01]  /*0990*/  MOV R205, RZ ;  /* 0x000000ff00cd7202 */ /* 0x000fe20000000f00 */
[----:B--2---:R-:W-:Y:S01]  /*09a0*/  @P0 HADD2.F32 R3, -RZ, R0.H0_H0 ;  /* 0x20000000ff030230 */ /* 0x004fe20000004100 */
        /* <DEDUP_REMOVED lines=22> */
[----:B------:R-:W-:Y:S01]  /*0b10*/  ISETP.NE.U32.AND P0, PT, RZ, c[0x0][0x218], PT ;  /* 0x00008600ff007a0c */ /* 0x000fe20003f05070 */
[----:B--2---:R-:W-:-:S02]  /*0b20*/  HADD2.F32 R181, -RZ, R160.H0_H0 ;  /* 0x200000a0ffb57230 */ /* 0x004fc40000004100 */
[----:B------:R-:W-:Y:S01]  /*0b30*/  HADD2.F32 R160, -RZ, R160.H1_H1 ;  /* 0x300000a0ffa07230 */ /* 0x000fe20000004100 */
        /* <DEDUP_REMOVED lines=12> */
[----:B------:R-:W-:Y:S01]  /*0c00*/  HADD2.F32 R227, -RZ, R161.H0_H0 ;  /* 0x200000a1ffe37230 */ /* 0x000fe20000004100 */
[----:B------:R-:W-:-:S02]  /*0c10*/  FMUL.FTZ R182, R4, R157 ;  /* 0x0000009d04b67220 */ /* 0x000fc40000410000 */
[----:B------:R-:W-:Y:S02]  /*0c20*/  FADD.FTZ R157, RZ, R181 ;  /* 0x000000b5ff9d7221 */ /* 0x000fe40000010000 */
[----:B------:R-:W-:Y:S01]  /*0c30*/  FFMA.FTZ R156, R170, R181, RZ ;  /* 0x000000b5aa9c7223 */ /* 0x000fe200000100ff */
[----:B------:R-:W-:Y:S01]  /*0c40*/  HADD2.F32 R161, -RZ, R161.H1_H1 ;  /* 0x300000a1ffa17230 */ /* 0x000fe20000004100 */
        /* <DEDUP_REMOVED lines=8> */
[----:B------:R-:W-:Y:S01]  /*0cd0*/  HADD2.F32 R225, -RZ, R162.H0_H0 ;  /* 0x200000a2ffe17230 */ /* 0x000fe20000004100 */
[----:B------:R-:W-:Y:S01]  /*0ce0*/  FMUL.FTZ R178, R4, R164 ;  /* 0x000000a404b27220 */ /* 0x000fe20000410000 */
[----:B------:R-:W-:Y:S01]  /*0cf0*/  @P0 LEA.HI.X R177, R0, c[0x0][0x21c], RZ, 0x5, P6 ;  /* 0x0000870000b10a11 */ /* 0x000fe200030f2cff */
[----:B------:R-:W-:Y:S02]  /*0d00*/  FMUL.FTZ R179, R4, R159 ;  /* 0x0000009f04b37220 */ /* 0x000fe40000410000 */
[----:B------:R-:W-:-:S02]  /*0d10*/  FMUL.FTZ R226, R226, R161 ;  /* 0x000000a1e2e27220 */ /* 0x000fc40000410000 */
[----:B------:R-:W-:Y:S02]  /*0d20*/  FADD.FTZ R157, R157, R227 ;  /* 0x000000e39d9d7221 */ /* 0x000fe40000010000 */
[----:B------:R-:W-:Y:S01]  /*0d30*/  FFMA.FTZ R156, R180, R227, R156 ;  /* 0x000000e3b49c7223 */ /* 0x000fe2000001009c */
[----:B------:R-:W-:Y:S01]  /*0d40*/  HADD2.F32 R162, -RZ, R162.H1_H1 ;  /* 0x300000a2ffa27230 */ /* 0x000fe20000004100 */
        /* <DEDUP_REMOVED lines=9> */
[----:B------:R-:W-:Y:S01]  /*0de0*/  HADD2.F32 R223, -RZ, R163.H0_H0 ;  /* 0x200000a3ffdf7230 */ /* 0x000fe20000004100 */
[----:B------:R-:W-:Y:S02]  /*0df0*/  FMUL.FTZ R224, R222, R162 ;  /* 0x000000a2dee07220 */ /* 0x000fe40000410000 */
[C---:B0-----:R-:W-:Y:S02]  /*0e00*/  FMUL.FTZ R176, R4.reuse, R166 ;  /* 0x000000a604b07220 */ /* 0x041fe40000410000 */
        /* <DEDUP_REMOVED lines=25> */
.L_x_8904:
[----:B------:R-:W-:Y:S05]  /*0fa0*/  BSYNC B0 ;  /* 0x0000000000007941 */ /* 0x000fea0003800000 */
.L_x_8903:
        /* <DEDUP_REMOVED lines=18> */
[----:B--2---:R-:W-:-:S03]  /*10d0*/  HADD2.F32 R221, -RZ, R160.H0_H0 ;  /* 0x200000a0ffdd7230 */ /* 0x004fc60000004100 */
        /* <DEDUP_REMOVED lines=10> */
[----:B------:R-:W-:Y:S01]  /*1180*/  @P0 LEA.HI.X R23, R208, c[0x0][0x21c], RZ, 0x5, P6 ;  /* 0x00008700d0170a11 */ /* 0x000fe200030f2cff */
[----:B------:R-:W-:Y:S02]  /*1190*/  HADD2.F32 R160, -RZ, R160.H1_H1 ;  /* 0x300000a0ffa07230 */ /* 0x000fe40000004100 */
[----:B------:R-:W-:Y:S02]  /*11a0*/  HADD2.F32 R219, -RZ, R161.H0_H0 ;  /* 0x200000a1ffdb7230 */ /* 0x000fe40000004100 */
[----:B------:R0:W5:Y:S01]  /*11b0*/  @P0 LDG.E.128 R120, [R22.64] ;  /* 0x0000000416780981 */ /* 0x000162000c1e1d00 */
[----:B---3--:R-:W-:-:S03]  /*11c0*/  FMUL.FTZ R220, R216, R160 ;  /* 0x000000a0d8dc7220 */ /* 0x008fc60000410000 */
[----:B------:R0:W5:Y:S01]  /*11d0*/  @P0 LDG.E.128 R124, [R22.64+0x10] ;  /* 0x00001004167c0981 */ /* 0x000162000c1e1d00 */
[----:B------:R-:W-:Y:S02]  /*11e0*/  FADD.FTZ R206, R206, R221 ;  /* 0x000000ddcece7221 */ /* 0x000fe40000010000 */
[----:B------:R-:W-:Y:S01]  /*11f0*/  FFMA.FTZ R205, R7, R221, R205 ;  /* 0x000000dd07cd7223 */ /* 0x000fe200000100cd */
[----:B------:R-:W-:Y:S01]  /*1200*/  HADD2.F32 R161, -RZ, R161.H1_H1 ;  /* 0x300000a1ffa17230 */ /* 0x000fe20000004100 */
        /* <DEDUP_REMOVED lines=9> */
[----:B------:R-:W-:Y:S01]  /*12a0*/  HADD2.F32 R217, -RZ, R162.H0_H0 ;  /* 0x200000a2ffd97230 */ /* 0x000fe20000004100 */
[----:B------:R-:W-:-:S02]  /*12b0*/  FADD.FTZ R24, -R202, R25 ;  /* 0x00000019ca187221 */ /* 0x000fc40000010100 */
[----:B------:R-:W-:Y:S02]  /*12c0*/  FADD.FTZ R23, -R202, R26 ;  /* 0x0000001aca177221 */ /* 0x000fe40000010100 */
        /* <DEDUP_REMOVED lines=38> */
.L_x_8906:
[----:B------:R-:W-:Y:S05]  /*1530*/  BSYNC B0 ;  /* 0x0000000000007941 */ /* 0x000fea0003800000 */
.L_x_8905:
        /* <DEDUP_REMOVED lines=20> */
[--C-:B----4-:R-:W-:Y:S01]  /*1680*/  HADD2.F32 R213, -RZ, R160.reuse.H0_H0 ;  /* 0x200000a0ffd57230 */ /* 0x110fe20000004100 */
[----:B------:R-:W-:Y:S01]  /*1690*/  FADD.FTZ R21, -R202, R157 ;  /* 0x0000009dca157221 */ /* 0x000fe20000010100 */
[----:B------:R-:W-:Y:S01]  /*16a0*/  HADD2.F32 R160, -RZ, R160.H1_H1 ;  /* 0x300000a0ffa07230 */ /* 0x000fe20000004100 */
[----:B------:R-:W-:Y:S01]  /*16b0*/  FMUL.FTZ R20, R4, R20 ;  /* 0x0000001404147220 */ /* 0x000fe20000410000 */
[--C-:B------:R-:W-:Y:S01]  /*16c0*/  HADD2.F32 R207, -RZ, R161.reuse.H0_H0 ;  /* 0x200000a1ffcf7230 */ /* 0x100fe20000004100 */
[----:B------:R-:W-:Y:S01]  /*16d0*/  FADD.FTZ R92, R92, R213 ;  /* 0x000000d55c5c7221 */ /* 0x000fe20000010000 */
[----:B------:R-:W-:Y:S01]  /*16e0*/  HADD2.F32 R161, -RZ, R161.H1_H1 ;  /* 0x300000a1ffa17230 */ /* 0x000fe20000004100 */
[-C--:B------:R-:W-:Y:S01]  /*16f0*/  FFMA.FTZ R52, R6, R213.reuse, R52 ;  /* 0x000000d506347223 */ /* 0x080fe20000010034 */
[--C-:B------:R-:W-:Y:S01]  /*1700*/  HADD2.F32 R203, -RZ, R162.reuse.H0_H0 ;  /* 0x200000a2ffcb7230 */ /* 0x100fe20000004100 */
[----:B--2---:R-:W-:Y:S01]  /*1710*/  FMUL.FTZ R213, R164, R213 ;  /* 0x000000d5a4d57220 */ /* 0x004fe20000410000 */
[----:B------:R-:W-:Y:S01]  /*1720*/  HADD2.F32 R162, -RZ, R162.H1_H1 ;  /* 0x300000a2ffa27230 */ /* 0x000fe20000004100 */
[----:B------:R-:W-:Y:S01]  /*1730*/  FMUL.FTZ R21, R4, R21 ;  /* 0x0000001504157220 */ /* 0x000fe20000410000 */
[--C-:B------:R-:W-:Y:S01]  /*1740*/  HADD2.F32 R200, -RZ, R163.reuse.H0_H0 ;  /* 0x200000a3ffc87230 */ /* 0x100fe20000004100 */
[----:B------:R-:W-:Y:S01]  /*1750*/  FMUL.FTZ R211, R252, R160 ;  /* 0x000000a0fcd37220 */ /* 0x000fe20000410000 */
[----:B------:R-:W-:Y:S01]  /*1760*/  HADD2.F32 R163, -RZ, R163.H1_H1 ;  /* 0x300000a3ffa37230 */ /* 0x000fe20000004100 */
        /* <DEDUP_REMOVED lines=46> */
.L_x_8908:
[----:B------:R-:W-:Y:S05]  /*1a50*/  BSYNC B0 ;  /* 0x0000000000007941 */ /* 0x000fea0003800000 */
.L_x_8907:
        /* <DEDUP_REMOVED lines=18> */
[--C-:B---3--:R-:W-:Y:S01]  /*1b80*/  HADD2.F32 R212, -RZ, R160.reuse.H0_H0 ;  /* 0x200000a0ffd47230 */ /* 0x108fe20000004100 */
[----:B-----5:R-:W-:Y:S01]  /*1b90*/  FMUL.FTZ R5, R4, R5 ;  /* 0x0000000504057220 */ /* 0x020fe20000410000 */
        /* <DEDUP_REMOVED lines=60> */
.L_x_8910:
[----:B------:R-:W-:Y:S05]  /*1f60*/  BSYNC B0 ;  /* 0x0000000000007941 */ /* 0x000fea0003800000 */
.L_x_8909:
        /* <DEDUP_REMOVED lines=17> */
[--C-:B---3--:R-:W-:Y:S01]  /*2080*/  HADD2.F32 R210, -RZ, R164.reuse.H0_H0 ;  /* 0x200000a4ffd27230 */ /* 0x108fe20000004100 */
[C---:B------:R-:W-:Y:S01]  /*2090*/  FADD.FTZ R158, -R202.reuse, R158 ;  /* 0x0000009eca9e7221 */ /* 0x040fe20000010100 */
[----:B------:R-:W-:Y:S01]  /*20a0*/  HADD2.F32 R164, -RZ, R164.H1_H1 ;  /* 0x300000a4ffa47230 */ /* 0x000fe20000004100 */
[----:B------:R-:W-:Y:S02]  /*20b0*/  FADD.FTZ R157, -R202, R157 ;  /* 0x0000009dca9d7221 */ /* 0x000fe40000010100 */
[----:B------:R-:W-:Y:S02]  /*20c0*/  FADD.FTZ R72, R72, R210 ;  /* 0x000000d248487221 */ /* 0x000fe40000010000 */
[-C--:B------:R-:W-:Y:S02]  /*20d0*/  FFMA.FTZ R144, R169, R210.reuse, R144 ;  /* 0x000000d2a9907223 */ /* 0x080fe40000010090 */
[----:B------:R-:W-:Y:S01]  /*20e0*/  FMUL.FTZ R210, R237, R210 ;  /* 0x000000d2edd27220 */ /* 0x000fe20000410000 */
[----:B------:R-:W-:Y:S01]  /*20f0*/  HADD2.F32 R191, -RZ, R165.H0_H0 ;  /* 0x200000a5ffbf7230 */ /* 0x000fe20000004100 */
[----:B0-----:R-:W-:-:S02]  /*2100*/  FMUL.FTZ R173, R4, R158 ;  /* 0x0000009e04ad7220 */ /* 0x001fc40000410000 */
[----:B------:R-:W-:Y:S02]  /*2110*/  FMUL.FTZ R174, R4, R157 ;  /* 0x0000009d04ae7220 */ /* 0x000fe40000410000 */
[----:B------:R-:W-:Y:S02]  /*2120*/  FMUL.FTZ R192, R236, R164 ;  /* 0x000000a4ecc07220 */ /* 0x000fe40000410000 */
[----:B------:R-:W-:Y:S02]  /*2130*/  FADD.FTZ R206, R206, R210 ;  /* 0x000000d2cece7221 */ /* 0x000fe40000010000 */
[----:B------:R-:W-:Y:S01]  /*2140*/  FFMA.FTZ R205, R169, R210, R205 ;  /* 0x000000d2a9cd7223 */ /* 0x000fe200000100cd */
[----:B------:R-:W-:Y:S01]  /*2150*/  HADD2.F32 R165, -RZ, R165.H1_H1 ;  /* 0x300000a5ffa57230 */ /* 0x000fe20000004100 */
[----:B----4-:R-:W-:Y:S02]  /*2160*/  FADD.FTZ R160, -R202, R160 ;  /* 0x000000a0caa07221 */ /* 0x010fe40000010100 */
[----:B------:R-:W-:-:S02]  /*2170*/  FADD.FTZ R74, R74, R191 ;  /* 0x000000bf4a4a7221 */ /* 0x000fc40000010000 */
[-C--:B------:R-:W-:Y:S02]  /*2180*/  FFMA.FTZ R146, R173, R191.reuse, R146 ;  /* 0x000000bfad927223 */ /* 0x080fe40000010092 */
        /* <DEDUP_REMOVED lines=11> */
[----:B------:R-:W-:Y:S02]  /*2240*/  FADD.FTZ R162, -R202, R162 ;  /* 0x000000a2caa27221 */ /* 0x000fe40000010100 */
        /* <DEDUP_REMOVED lines=33> */
.L_x_8912:
[----:B------:R-:W-:Y:S05]  /*2460*/  BSYNC B0 ;  /* 0x0000000000007941 */ /* 0x000fea0003800000 */
.L_x_8911:
        /* <DEDUP_REMOVED lines=8> */
.L_x_8926:
        /* <DEDUP_REMOVED lines=18> */
.L_x_8927:
        /* <DEDUP_REMOVED lines=45> */
[----:B------:R-:W-:Y:S01]  /*28e0*/  F2FP.PACK_AB R156, R158, R157 ;  /* 0x0000009d9e9c723e */ /* 0x000fe200000000ff */
        /* <DEDUP_REMOVED lines=16> */
[----:B------:R-:W-:Y:S01]  /*29f0*/  F2FP.PACK_AB R157, R157, R158 ;  /* 0x0000009e9d9d723e */ /* 0x000fe200000000ff */
        /* <DEDUP_REMOVED lines=9> */
[----:B------:R-:W-:Y:S01]  /*2a90*/  F2FP.PACK_AB R158, R158, R159 ;  /* 0x0000009f9e9e723e */ /* 0x000fe200000000ff */
[----:B------:R-:W-:-:S04]  /*2aa0*/  FFMA.FTZ R159, R175, R162, R163 ;  /* 0x000000a2af9f7223 */ /* 0x000fc800000100a3 */
[----:B------:R-:W-:-:S04]  /*2ab0*/  FADD.FTZ R159, R222, -R159 ;  /* 0x8000009fde9f7221 */ /* 0x000fc80000010000 */
[----:B------:R-:W-:-:S04]  /*2ac0*/  FMUL.FTZ R159, R4, R159 ;  /* 0x0000009f049f7220 */ /* 0x000fc80000410000 */
[----:B------:R-:W-:-:S05]  /*2ad0*/  @P0 FADD.FTZ R159, R119, R159 ;  /* 0x0000009f779f0221 */ /* 0x000fca0000010000 */
[C---:B------:R-:W-:Y:S01]  /*2ae0*/  SEL R71, R159.reuse, R71, P6 ;  /* 0x000000479f477207 */ /* 0x040fe20003000000 */
[----:B------:R-:W-:-:S05]  /*2af0*/  FMUL.FTZ R159, R159, R3 ;  /* 0x000000039f9f7220 */ /* 0x000fca0000410000 */
[----:B------:R-:W-:Y:S02]  /*2b00*/  F2FP.PACK_AB R159, R159, R160 ;  /* 0x000000a09f9f723e */ /* 0x000fe400000000ff */
        /* <DEDUP_REMOVED lines=8> */
.L_x_8916:
[----:B------:R-:W-:Y:S05]  /*2b90*/  BSYNC B0 ;  /* 0x0000000000007941 */ /* 0x000fea0003800000 */
.L_x_8915:
        /* <DEDUP_REMOVED lines=66> */
.L_x_8918:
[----:B------:R-:W-:Y:S05]  /*2fc0*/  BSYNC B0 ;  /* 0x0000000000007941 */ /* 0x000fea0003800000 */
.L_x_8917:
        /* <DEDUP_REMOVED lines=66> */
.L_x_8920:
[----:B------:R-:W-:Y:S05]  /*33f0*/  BSYNC B0 ;  /* 0x0000000000007941 */ /* 0x000fea0003800000 */
.L_x_8919:
        /* <DEDUP_REMOVED lines=66> */
.L_x_8922:
[----:B------:R-:W-:Y:S05]  /*3820*/  BSYNC B0 ;  /* 0x0000000000007941 */ /* 0x000fea0003800000 */
.L_x_8921:
        /* <DEDUP_REMOVED lines=40> */
[----:B------:R-:W-:Y:S01]  /*3ab0*/  F2FP.PACK_AB R157, R157, R158 ;  /* 0x0000009e9d9d723e */ /* 0x000fe200000000ff */
[----:B------:R-:W-:-:S04]  /*3ac0*/  FFMA.FTZ R158, R183, R162, R163 ;  /* 0x000000a2b79e7223 */ /* 0x000fc800000100a3 */
[----:B------:R-:W-:-:S04]  /*3ad0*/  FADD.FTZ R158, R184, -R158 ;  /* 0x8000009eb89e7221 */ /* 0x000fc80000010000 */
[----:B------:R-:W-:-:S04]  /*3ae0*/  FMUL.FTZ R158, R4, R158 ;  /* 0x0000009e049e7220 */ /* 0x000fc80000410000 */
[----:B------:R-:W-:-:S05]  /*3af0*/  @P0 FADD.FTZ R158, R29, R158 ;  /* 0x0000009e1d9e0221 */ /* 0x000fca0000010000 */
[C---:B------:R-:W-:Y:S01]  /*3b00*/  SEL R69, R158.reuse, R69, P6 ;  /* 0x000000459e457207 */ /* 0x040fe20003000000 */
[----:B------:R-:W-:-:S05]  /*3b10*/  FMUL.FTZ R158, R158, R3 ;  /* 0x000000039e9e7220 */ /* 0x000fca0000410000 */
[----:B------:R-:W-:Y:S01]  /*3b20*/  F2FP.PACK_AB R158, R158, R159 ;  /* 0x0000009f9e9e723e */ /* 0x000fe200000000ff */
        /* <DEDUP_REMOVED lines=13> */
[----:B------:R-:W-:Y:S01]  /*3c00*/  F2FP.PACK_AB R159, R3, R159 ;  /* 0x0000009f039f723e */ /* 0x000fe200000000ff */
[----:B0-----:R-:W-:-:S10]  /*3c10*/  HFMA2.MMA R160, -RZ, RZ, 0, 9.5367431640625e-07 ;  /* 0x00000010ffa07435 */ /* 0x001fd400000001ff */
[----:B------:R-:W-:-:S05]  /*3c20*/  IMAD.WIDE.U32 R160, R0, R160, c[0x0][0x248] ;  /* 0x0000920000a07625 */ /* 0x000fca00078e00a0 */
[----:B------:R0:W-:Y:S02]  /*3c30*/  STG.E.128 [R160.64], R156 ;  /* 0x0000009ca0007986 */ /* 0x0001e4000c101d04 */
.L_x_8924:
[----:B------:R-:W-:Y:S05]  /*3c40*/  BSYNC B0 ;  /* 0x0000000000007941 */ /* 0x000fea0003800000 */
.L_x_8923:
[----:B------:R-:W-:Y:S02]  /*3c50*/  IADD3 R2, R2, c[0x0][0x160], RZ ;  /* 0x0000580002027a10 */ /* 0x000fe40007ffe0ff */
[----:B------:R-:W-:Y:S02]  /*3c60*/  LOP3.LUT P6, RZ, R229, 0xff, RZ, 0xc0, !PT ;  /* 0x000000ffe5ff7812 */ /* 0x000fe400078cc0ff */
[----:B------:R-:W-:Y:S02]  /*3c70*/  ISETP.GE.AND P0, PT, R2, c[0x0][0x164], PT ;  /* 0x0000590002007a0c */ /* 0x000fe40003f06270 */
[----:B------:R-:W-:-:S11]  /*3c80*/  SEL R229, RZ, 0x1, P6 ;  /* 0x00000001ffe57807 */ /* 0x000fd60003000000 */
[----:B01---5:R-:W-:Y:S01]  /*3c90*/  @P0 CALL.REL.NOINC `(.L_x_8902) ;  /* 0x0000001000000944 */ /* 0x023fe20003c00000 */
[----:B------:R-:W-:Y:S05]  /*3ca0*/  BRA `(.L_x_8925) ;  /* 0xffffcbe000007947 */ /* 0x000fea000383ffff */
.L_x_8902:
        /* <DEDUP_REMOVED lines=47> */
.L_x_8913:
[----:B------:R-:W-:Y:S01]  /*3fa0*/  HFMA2.MMA R158, -RZ, RZ, 0, 9.5367431640625e-07 ;  /* 0x00000010ff9e7435 */ /* 0x000fe200000001ff */
[----:B------:R-:W-:-:S02]  /*3fb0*/  MOV R157, R206 ;  /* 0x000000ce009d7202 */ /* 0x000fc40000000f00 */
[----:B------:R-:W-:Y:S02]  /*3fc0*/  MOV R163, 0x1f ;  /* 0x0000001f00a37802 */ /* 0x000fe40000000f00 */
[----:B------:R-:W-:Y:S02]  /*3fd0*/  MOV R162, 0xffffffff ;  /* 0xffffffff00a27802 */ /* 0x000fe40000000f00 */
[----:B------:R-:W-:Y:S02]  /*3fe0*/  MOV R156, 0x4000 ;  /* 0x00004000009c7802 */ /* 0x000fe40000000f00 */
[----:B-----5:R-:W-:Y:S05]  /*3ff0*/  CALL.REL.NOINC `($__internal_120_$__cuda_sm70_shflsync_down_p) ;  /* 0x0000046000007944 */ /* 0x020fea0003c00000 */
[----:B-1----:R-:W-:Y:S01]  /*4000*/  MOV R159, R158 ;  /* 0x0000009e009f7202 */ /* 0x002fe20000000f00 */
[----:B------:R-:W-:Y:S05]  /*4010*/  BRA `(.L_x_8926) ;  /* 0xffffe4d000007947 */ /* 0x000fea000383ffff */
.L_x_8914:
[----:B------:R-:W-:Y:S01]  /*4020*/  HFMA2.MMA R158, -RZ, RZ, 0, 9.5367431640625e-07 ;  /* 0x00000010ff9e7435 */ /* 0x000fe200000001ff */
[----:B------:R-:W-:Y:S02]  /*4030*/  MOV R157, R205 ;  /* 0x000000cd009d7202 */ /* 0x000fe40000000f00 */
[----:B------:R-:W-:Y:S02]  /*4040*/  MOV R163, 0x1f ;  /* 0x0000001f00a37802 */ /* 0x000fe40000000f00 */
[----:B------:R-:W-:-:S02]  /*4050*/  MOV R162, 0xffffffff ;  /* 0xffffffff00a27802 */ /* 0x000fc40000000f00 */
[----:B------:R-:W-:Y:S02]  /*4060*/  MOV R156, 0x4080 ;  /* 0x00004080009c7802 */ /* 0x000fe40000000f00 */
[----:B01---5:R-:W-:Y:S05]  /*4070*/  CALL.REL.NOINC `($__internal_120_$__cuda_sm70_shflsync_down_p) ;  /* 0x000003e000007944 */ /* 0x023fea0003c00000 */
[----:B------:R-:W-:Y:S01]  /*4080*/  FADD.FTZ R206, R159, R206 ;  /* 0x000000ce9fce7221 */ /* 0x000fe20000010000 */
[----:B------:R-:W-:Y:S01]  /*4090*/  MOV R163, 0x1f ;  /* 0x0000001f00a37802 */ /* 0x000fe20000000f00 */
[----:B-1----:R-:W-:Y:S01]  /*40a0*/  FADD.FTZ R205, R205, R158 ;  /* 0x0000009ecdcd7221 */ /* 0x002fe20000010000 */
[----:B------:R-:W-:Y:S01]  /*40b0*/  HFMA2.MMA R158, -RZ, RZ, 0, 4.76837158203125e-07 ;  /* 0x00000008ff9e7435 */ /* 0x000fe200000001ff */
[----:B------:R-:W-:Y:S02]  /*40c0*/  MOV R162, 0xffffffff ;  /* 0xffffffff00a27802 */ /* 0x000fe40000000f00 */
[----:B------:R-:W-:Y:S02]  /*40d0*/  MOV R157, R206 ;  /* 0x000000ce009d7202 */ /* 0x000fe40000000f00 */
[----:B------:R-:W-:Y:S02]  /*40e0*/  MOV R156, 0x4100 ;  /* 0x00004100009c7802 */ /* 0x000fe40000000f00 */
[----:B------:R-:W-:Y:S05]  /*40f0*/  CALL.REL.NOINC `($__internal_120_$__cuda_sm70_shflsync_down_p) ;  /* 0x0000036000007944 */ /* 0x000fea0003c00000 */
[----:B-1----:R-:W-:Y:S01]  /*4100*/  MOV R159, R158 ;  /* 0x0000009e009f7202 */ /* 0x002fe20000000f00 */
[----:B------:R-:W-:Y:S01]  /*4110*/  HFMA2.MMA R158, -RZ, RZ, 0, 4.76837158203125e-07 ;  /* 0x00000008ff9e7435 */ /* 0x000fe200000001ff */
[----:B------:R-:W-:-:S02]  /*4120*/  MOV R157, R205 ;  /* 0x000000cd009d7202 */ /* 0x000fc40000000f00 */
[----:B------:R-:W-:Y:S02]  /*4130*/  MOV R163, 0x1f ;  /* 0x0000001f00a37802 */ /* 0x000fe40000000f00 */
[----:B------:R-:W-:Y:S02]  /*4140*/  MOV R162, 0xffffffff ;  /* 0xffffffff00a27802 */ /* 0x000fe40000000f00 */
[----:B------:R-:W-:Y:S02]  /*4150*/  MOV R156, 0x4170 ;  /* 0x00004170009c7802 */ /* 0x000fe40000000f00 */
[----:B------:R-:W-:Y:S05]  /*4160*/  CALL.REL.NOINC `($__internal_120_$__cuda_sm70_shflsync_down_p) ;  /* 0x000002f000007944 */ /* 0x000fea0003c00000 */
[----:B------:R-:W-:Y:S01]  /*4170*/  FADD.FTZ R206, R159, R206 ;  /* 0x000000ce9fce7221 */ /* 0x000fe20000010000 */
[----:B------:R-:W-:Y:S01]  /*4180*/  MOV R163, 0x1f ;  /* 0x0000001f00a37802 */ /* 0x000fe20000000f00 */
[----:B-1----:R-:W-:Y:S01]  /*4190*/  FADD.FTZ R205, R205, R158 ;  /* 0x0000009ecdcd7221 */ /* 0x002fe20000010000 */
[----:B------:R-:W-:Y:S01]  /*41a0*/  HFMA2.MMA R158, -RZ, RZ, 0, 2.384185791015625e-07 ;  /* 0x00000004ff9e7435 */ /* 0x000fe200000001ff */
[----:B------:R-:W-:Y:S02]  /*41b0*/  MOV R162, 0xffffffff ;  /* 0xffffffff00a27802 */ /* 0x000fe40000000f00 */
[----:B------:R-:W-:-:S02]  /*41c0*/  MOV R157, R206 ;  /* 0x000000ce009d7202 */ /* 0x000fc40000000f00 */
[----:B------:R-:W-:Y:S02]  /*41d0*/  MOV R156, 0x41f0 ;  /* 0x000041f0009c7802 */ /* 0x000fe40000000f00 */
[----:B------:R-:W-:Y:S05]  /*41e0*/  CALL.REL.NOINC `($__internal_120_$__cuda_sm70_shflsync_down_p) ;  /* 0x0000027000007944 */ /* 0x000fea0003c00000 */
[----:B-1----:R-:W-:Y:S01]  /*41f0*/  MOV R159, R158 ;  /* 0x0000009e009f7202 */ /* 0x002fe20000000f00 */
[----:B------:R-:W-:Y:S01]  /*4200*/  HFMA2.MMA R158, -RZ, RZ, 0, 2.384185791015625e-07 ;  /* 0x00000004ff9e7435 */ /* 0x000fe200000001ff */
[----:B------:R-:W-:Y:S02]  /*4210*/  MOV R157, R205 ;  /* 0x000000cd009d7202 */ /* 0x000fe40000000f00 */
[----:B------:R-:W-:Y:S02]  /*4220*/  MOV R163, 0x1f ;  /* 0x0000001f00a37802 */ /* 0x000fe40000000f00 */
[----:B------:R-:W-:Y:S02]  /*4230*/  MOV R162, 0xffffffff ;  /* 0xffffffff00a27802 */ /* 0x000fe40000000f00 */
[----:B------:R-:W-:Y:S02]  /*4240*/  MOV R156, 0x4260 ;  /* 0x00004260009c7802 */ /* 0x000fe40000000f00 */
[----:B------:R-:W-:Y:S05]  /*4250*/  CALL.REL.NOINC `($__internal_120_$__cuda_sm70_shflsync_down_p) ;  /* 0x0000020000007944 */ /* 0x000fea0003c00000 */
[----:B------:R-:W-:Y:S01]  /*4260*/  FADD.FTZ R206, R159, R206 ;  /* 0x000000ce9fce7221 */ /* 0x000fe20000010000 */
[----:B------:R-:W-:Y:S01]  /*4270*/  MOV R163, 0x1f ;  /* 0x0000001f00a37802 */ /* 0x000fe20000000f00 */
[----:B-1----:R-:W-:Y:S01]  /*4280*/  FADD.FTZ R205, R205, R158 ;  /* 0x0000009ecdcd7221 */ /* 0x002fe20000010000 */
[----:B------:R-:W-:Y:S01]  /*4290*/  HFMA2.MMA R158, -RZ, RZ, 0, 1.1920928955078125e-07 ;  /* 0x00000002ff9e7435 */ /* 0x000fe200000001ff */
[----:B------:R-:W-:-:S02]  /*42a0*/  MOV R162, 0xffffffff ;  /* 0xffffffff00a27802 */ /* 0x000fc40000000f00 */
[----:B------:R-:W-:Y:S02]  /*42b0*/  MOV R157, R206 ;  /* 0x000000ce009d7202 */ /* 0x000fe40000000f00 */
[----:B------:R-:W-:Y:S02]  /*42c0*/  MOV R156, 0x42e0 ;  /* 0x000042e0009c7802 */ /* 0x000fe40000000f00 */
[----:B------:R-:W-:Y:S05]  /*42d0*/  CALL.REL.NOINC `($__internal_120_$__cuda_sm70_shflsync_down_p) ;  /* 0x0000018000007944 */ /* 0x000fea0003c00000 */
[----:B-1----:R-:W-:Y:S01]  /*42e0*/  MOV R159, R158 ;  /* 0x0000009e009f7202 */ /* 0x002fe20000000f00 */
[----:B------:R-:W-:Y:S01]  /*42f0*/  HFMA2.MMA R158, -RZ, RZ, 0, 1.1920928955078125e-07 ;  /* 0x00000002ff9e7435 */ /* 0x000fe200000001ff */
[----:B------:R-:W-:Y:S02]  /*4300*/  MOV R157, R205 ;  /* 0x000000cd009d7202 */ /* 0x000fe40000000f00 */
[----:B------:R-:W-:Y:S02]  /*4310*/  MOV R163, 0x1f ;  /* 0x0000001f00a37802 */ /* 0x000fe40000000f00 */
[----:B------:R-:W-:Y:S02]  /*4320*/  MOV R162, 0xffffffff ;  /* 0xffffffff00a27802 */ /* 0x000fe40000000f00 */
[----:B------:R-:W-:-:S02]  /*4330*/  MOV R156, 0x4350 ;  /* 0x00004350009c7802 */ /* 0x000fc40000000f00 */
[----:B------:R-:W-:Y:S05]  /*4340*/  CALL.REL.NOINC `($__internal_120_$__cuda_sm70_shflsync_down_p) ;  /* 0x0000011000007944 */ /* 0x000fea0003c00000 */
[----:B------:R-:W-:Y:S01]  /*4350*/  FADD.FTZ R206, R159, R206 ;  /* 0x000000ce9fce7221 */ /* 0x000fe20000010000 */
[----:B------:R-:W-:Y:S01]  /*4360*/  MOV R163, 0x1f ;  /* 0x0000001f00a37802 */ /* 0x000fe20000000f00 */
[----:B-1----:R-:W-:Y:S01]  /*4370*/  FADD.FTZ R205, R205, R158 ;  /* 0x0000009ecdcd7221 */ /* 0x002fe20000010000 */
[----:B------:R-:W-:Y:S01]  /*4380*/  HFMA2.MMA R158, -RZ, RZ, 0, 5.9604644775390625e-08 ;  /* 0x00000001ff9e7435 */ /* 0x000fe200000001ff */
[----:B------:R-:W-:-:S02]  /*4390*/  MOV R162, 0xffffffff ;  /* 0xffffffff00a27802 */ /* 0x000fc40000000f00 */
[----:B------:R-:W-:Y:S02]  /*43a0*/  MOV R157, R206 ;  /* 0x000000ce009d7202 */ /* 0x000fe40000000f00 */
[----:B------:R-:W-:Y:S02]  /*43b0*/  MOV R156, 0x43d0 ;  /* 0x000043d0009c7802 */ /* 0x000fe40000000f00 */
[----:B------:R-:W-:Y:S05]  /*43c0*/  CALL.REL.NOINC `($__internal_120_$__cuda_sm70_shflsync_down_p) ;  /* 0x0000009000007944 */ /* 0x000fea0003c00000 */
[----:B-1----:R-:W-:Y:S01]  /*43d0*/  MOV R159, R158 ;  /* 0x0000009e009f7202 */ /* 0x002fe20000000f00 */
[----:B------:R-:W-:Y:S01]  /*43e0*/  HFMA2.MMA R158, -RZ, RZ, 0, 5.9604644775390625e-08 ;  /* 0x00000001ff9e7435 */ /* 0x000fe200000001ff */
[----:B------:R-:W-:Y:S02]  /*43f0*/  MOV R157, R205 ;  /* 0x000000cd009d7202 */ /* 0x000fe40000000f00 */
[----:B------:R-:W-:Y:S02]  /*4400*/  MOV R163, 0x1f ;  /* 0x0000001f00a37802 */ /* 0x000fe40000000f00 */
[----:B------:R-:W-:Y:S02]  /*4410*/  MOV R162, 0xffffffff ;  /* 0xffffffff00a27802 */ /* 0x000fe40000000f00 */
[----:B------:R-:W-:-:S02]  /*4420*/  MOV R156, 0x4440 ;  /* 0x00004440009c7802 */ /* 0x000fc40000000f00 */
[----:B------:R-:W-:Y:S05]  /*4430*/  CALL.REL.NOINC `($__internal_120_$__cuda_sm70_shflsync_down_p) ;  /* 0x0000002000007944 */ /* 0x000fea0003c00000 */
[----:B-1----:R-:W-:Y:S01]  /*4440*/  MOV R157, R158 ;  /* 0x0000009e009d7202 */ /* 0x002fe20000000f00 */
[----:B------:R-:W-:Y:S05]  /*4450*/  BRA `(.L_x_8927) ;  /* 0xffffe1b000007947 */ /* 0x000fea000383ffff */
        .weak           $__internal_120_$__cuda_sm70_shflsync_down_p
        .type           $__internal_120_$__cuda_sm70_shflsync_down_p,@function
        .size           $__internal_120_$__cuda_sm70_shflsync_down_p,(.L_x_14338 - $__internal_120_$__cuda_sm70_shflsync_down_p)
$__internal_120_$__cuda_sm70_shflsync_down_p:
[----:B------:R-:W-:Y:S04]  /*4460*/  WARPSYNC R162 ;  /* 0x000000a200007348 */ /* 0x000fe80003800000 */
[----:B------:R0:W1:Y:S02]  /*4470*/  SHFL.DOWN PT, R158, R157, R158, R163 ;  /* 0x0800009e9d9e7389 */ /* 0x00006400000e00a3 */
[----:B0-----:R-:W-:-:S06]  /*4480*/  HFMA2.MMA R157, -RZ, RZ, 0, 0 ;  /* 0x00000000ff9d7435 */ /* 0x001fcc00000001ff */
[----:B------:R-:W-:Y:S05]  /*4490*/  RET.REL.NODEC R156 `(_ZN10layer_norm13ln_bwd_kernelINS_13Kernel_traitsI6__halfS2_fS2_fjLj5120ELj1ELj1ELj4ELj16ENS_18Kernel_traits_baseILj5120ES2_S2_fS2_fjLj128EEEEELb0ELb0ELb0ELb0EEEvNS_9BwdParamsE) ;  /* 0xffffbb609c007950 */ /* 0x000fea0003c3ffff */
.L_x_8928:
        /* <DEDUP_REMOVED lines=14> */
.L_x_14338:


//--------------------- .text._ZN10layer_norm13ln_bwd_kernelINS_13Kernel_traitsI6__halfS2_fS2_fjLj5120ELj1ELj1ELj4ELj16ENS_18Kernel_traits_baseILj5120ES2_S2_fS2_fjLj128EEEEELb0ELb0ELb0ELb1EEEvNS_9BwdParamsE --------------------------
	.section	.text._ZN10layer_norm13ln_bwd_kernelINS_13Kernel_traitsI6__halfS2_fS2_fjLj5120ELj1ELj1ELj4ELj16ENS_18Kernel_traits_baseILj5120ES2_S2_fS2_fjLj128EEEEELb0ELb0ELb0ELb1EEEvNS_9BwdParamsE,"ax",@progbits
	.sectioninfo	@"SHI_REGISTERS=255"
	.align	128
        .global         _ZN10layer_norm13ln_bwd_kernelINS_13Kernel_traitsI6__halfS2_fS2_fjLj5120ELj1ELj1ELj4ELj16ENS_18Kernel_traits_baseILj5120ES2_S2_fS2_fjLj128EEEEELb0ELb0ELb0ELb1EEEvNS_9BwdParamsE
        .type           _ZN10layer_norm13ln_bwd_kernelINS_13Kernel_traitsI6__halfS2_fS2_fjLj5120ELj1ELj1ELj4ELj16ENS_18Kernel_traits_baseILj5120ES2_S2_fS2_fjLj128EEEEELb0ELb0ELb0ELb1EEEvNS_9BwdParamsE,@function
        .size           _ZN10layer_norm13ln_bwd_kernelINS_13Kernel_traitsI6__halfS2_fS2_fjLj5120ELj1ELj1ELj4ELj16ENS_18Kernel_traits_baseILj5120ES2_S2_fS2_fjLj128EEEEELb0ELb0ELb0ELb1EEEvNS_9BwdParamsE,(.L_x_14339 - _ZN10layer_norm13ln_bwd_kernelINS_13Kernel_traitsI6__halfS2_fS2_fjLj5120ELj1ELj1ELj4ELj16ENS_18Kernel_traits_baseILj5120ES2_S2_fS2_fjLj128EEEEELb0ELb0ELb0ELb1EEEvNS_9BwdParamsE)
        .other          _ZN10layer_norm13ln_bwd_kernelINS_13Kernel_traitsI6__halfS2_fS2_fjLj5120ELj1ELj1ELj4ELj16ENS_18Kernel_traits_baseILj5120ES2_S2_fS2_fjLj128EEEEELb0ELb0ELb0ELb1EEEvNS_9BwdParamsE,@"STO_CUDA_ENTRY STV_DEFAULT"
_ZN10layer_norm13ln_bwd_kernelINS_13Kernel_traitsI6__halfS2_fS2_fjLj5120ELj1ELj1ELj4ELj16ENS_18Kernel_traits_baseILj5120ES2_S2_fS2_fjLj128EEEEELb0ELb0ELb0ELb1EEEvNS_9BwdParamsE:
.text._ZN10layer_norm13ln_bwd_kernelINS_13Kernel_traitsI6__halfS2_fS2_fjLj5120ELj1ELj1ELj4ELj16ENS_18Kernel_traits_baseILj5120ES2_S2_fS2_fjLj128EEEEELb0ELb0ELb0ELb1EEEvNS_9BwdParamsE:
        /* <DEDUP_REMOVED lines=49> */
.L_x_8929:
        /* <DEDUP_REMOVED lines=44> */
[----:B------:R-:W-:Y:S01]  /*05d0*/  HADD2.F32 R0, -RZ, R5.H0_H0 ;  /* 0x20000005ff007230 */ /* 0x000fe20000004100 */
[----:B------:R0:W-:Y:S01]  /*05e0*/  STL [R1+0x2c], R3 ;  /* 0x00002c0301007387 */ /* 0x0001e20000100800 */
[----:B---3--:R-:W-:Y:S02]  /*05f0*/  HADD2.F32 R251, -RZ, R10.H0_H0 ;  /* 0x2000000afffb7230 */ /* 0x008fe40000004100 */
[--C-:B----4-:R-:W-:Y:S01]  /*0600*/  HADD2.F32 R244, -RZ, R213.reuse.H0_H0 ;  /* 0x200000d5fff47230 */ /* 0x110fe20000004100 */
[----:B------:R1:W-:Y:S01]  /*0610*/  STL [R1+0x28], R2 ;  /* 0x0000280201007387 */ /* 0x0003e20000100800 */
[----:B------:R-:W-:Y:S01]  /*0620*/  HADD2.F32 R243, -RZ, R213.H1_H1 ;  /* 0x300000d5fff37230 */ /* 0x000fe20000004100 */
[----:B------:R-:W-:Y:S01]  /*0630*/  HFMA2.MMA R213, -RZ, RZ, 0, 5.9604644775390625e-08 ;  /* 0x00000001ffd57435 */ /* 0x000fe200000001ff */
[--C-:B------:R-:W-:Y:S01]  /*0640*/  HADD2.F32 R246, -RZ, R212.reuse.H0_H0 ;  /* 0x200000d4fff67230 */ /* 0x100fe20000004100 */
[----:B------:R2:W-:Y:S01]  /*0650*/  STL [R1+0x24], R0 ;  /* 0x0000240001007387 */ /* 0x0005e20000100800 */
[----:B------:R-:W-:-:S02]  /*0660*/  HADD2.F32 R245, -RZ, R212.H1_H1 ;  /* 0x300000d4fff57230 */ /* 0x000fc40000004100 */
[----:B0-----:R-:W-:Y:S01]  /*0670*/  HADD2.F32 R3, -RZ, R5.H1_H1 ;  /* 0x30000005ff037230 */ /* 0x001fe20000004100 */
[----:B------:R-:W-:Y:S01]  /*0680*/  CS2R R4, SRZ ;  /* 0x0000000000047805 */ /* 0x000fe2000001ff00 */
[----:B------:R-:W-:Y:S02]  /*0690*/  HADD2.F32 R218, -RZ, R214.H0_H0 ;  /* 0x200000d6ffda7230 */ /* 0x000fe40000004100 */
[----:B-1----:R-:W-:Y:S01]  /*06a0*/  HADD2.F32 R2, -RZ, R6.H0_H0 ;  /* 0x20000006ff027230 */ /* 0x002fe20000004100 */
[----:B------:R0:W-:Y:S01]  /*06b0*/  STL [R1+0x20], R3 ;  /* 0x0000200301007387 */ /* 0x0001e20000100800 */
[----:B------:R-:W-:Y:S02]  /*06c0*/  HADD2.F32 R217, -RZ, R214.H1_H1 ;  /* 0x300000d6ffd97230 */ /* 0x000fe40000004100 */
[----:B--2---:R-:W-:Y:S01]  /*06d0*/  HADD2.F32 R0, -RZ, R6.H1_H1 ;  /* 0x30000006ff007230 */ /* 0x004fe20000004100 */
[----:B------:R1:W-:Y:S01]  /*06e0*/  STL [R1+0x1c], R2 ;  /* 0x00001c0201007387 */ /* 0x0003e20000100800 */
[----:B------:R-:W-:-:S02]  /*06f0*/  HADD2.F32 R250, -RZ, R10.H1_H1 ;  /* 0x3000000afffa7230 */ /* 0x000fc40000004100 */
[--C-:B------:R-:W-:Y:S01]  /*0700*/  HADD2.F32 R249, -RZ, R11.reuse.H0_H0 ;  /* 0x2000000bfff97230 */ /* 0x100fe20000004100 */
[----:B------:R2:W-:Y:S01]  /*0710*/  STL [R1+0x18], R0 ;  /* 0x0000180001007387 */ /* 0x0005e20000100800 */
[----:B------:R-:W-:Y:S01]  /*0720*/  HADD2.F32 R248, -RZ, R11.H1_H1 ;  /* 0x3000000bfff87230 */ /* 0x000fe20000004100 */
[----:B------:R-:W-:Y:S01]  /*0730*/  CS2R R10, SRZ ;  /* 0x00000000000a7805 */ /* 0x000fe2000001ff00 */
[----:B0-----:R-:W-:Y:S02]  /*0740*/  HADD2.F32 R3, -RZ, R7.H0_H0 ;  /* 0x20000007ff037230 */ /* 0x001fe40000004100 */
[----:B------:R-:W-:Y:S02]  /*0750*/  HADD2.F32 R216, -RZ, R215.H0_H0 ;  /* 0x200000d7ffd87230 */ /* 0x000fe40000004100 */
[----:B-1----:R-:W-:Y:S01]  /*0760*/  HADD2.F32 R2, -RZ, R7.H1_H1 ;  /* 0x30000007ff027230 */ /* 0x002fe20000004100 */
[----:B------:R0:W-:Y:S01]  /*0770*/  STL [R1+0x14], R3 ;  /* 0x0000140301007387 */ /* 0x0001e20000100800 */
[----:B-----5:R-:W-:Y:S01]  /*0780*/  HADD2.F32 R214, -RZ, R12.H0_H0 ;  /* 0x2000000cffd67230 */ /* 0x020fe20000004100 */
[----:B------:R-:W-:Y:S01]  /*0790*/  CS2R R6, SRZ ;  /* 0x0000000000067805 */ /* 0x000fe2000001ff00 */
[----:B--2---:R-:W-:Y:S01]  /*07a0*/  HADD2.F32 R0, -RZ, R8.H0_H0 ;  /* 0x20000008ff007230 */ /* 0x004fe20000004100 */
[----:B------:R1:W-:Y:S01]  /*07b0*/  STL [R1+0x10], R2 ;  /* 0x0000100201007387 */ /* 0x0003e20000100800 */
[----:B------:R-:W-:-:S02]  /*07c0*/  HADD2.F32 R212, -RZ, R12.H1_H1 ;  /* 0x3000000cffd47230 */ /* 0x000fc40000004100 */
[--C-:B------:R-:W-:Y:S01]  /*07d0*/  HADD2.F32 R211, -RZ, R13.reuse.H0_H0 ;  /* 0x2000000dffd37230 */ /* 0x100fe20000004100 */
[----:B------:R2:W-:Y:S01]  /*07e0*/  STL [R1+0xc], R0 ;  /* 0x00000c0001007387 */ /* 0x0005e20000100800 */
[----:B------:R-:W-:Y:S01]  /*07f0*/  HADD2.F32 R210, -RZ, R13.H1_H1 ;  /* 0x3000000dffd27230 */ /* 0x000fe20000004100 */
[----:B------:R-:W-:Y:S01]  /*0800*/  CS2R R12, SRZ ;  /* 0x00000000000c7805 */ /* 0x000fe2000001ff00 */
[----:B0-----:R-:W-:Y:S02]  /*0810*/  HADD2.F32 R3, -RZ, R8.H1_H1 ;  /* 0x30000008ff037230 */ /* 0x001fe40000004100 */
[--C-:B------:R-:W-:Y:S02]  /*0820*/  HADD2.F32 R209, -RZ, R14.reuse.H0_H0 ;  /* 0x2000000effd17230 */ /* 0x100fe40000004100 */
[----:B-1----:R-:W-:Y:S01]  /*0830*/  HADD2.F32 R2, -RZ, R9.H0_H0 ;  /* 0x20000009ff027230 */ /* 0x002fe20000004100 */
[----:B------:R-:W-:Y:S01]  /*0840*/  STL [R1+0x8], R3 ;  /* 0x0000080301007387 */ /* 0x000fe20000100800 */
[----:B------:R-:W-:-:S02]  /*0850*/  HADD2.F32 R208, -RZ, R14.H1_H1 ;  /* 0x3000000effd07230 */ /* 0x000fc40000004100 */
[----:B--2---:R-:W-:Y:S01]  /*0860*/  HADD2.F32 R0, -RZ, R9.H1_H1 ;  /* 0x30000009ff007230 */ /* 0x004fe20000004100 */
[----:B------:R0:W-:Y:S01]  /*0870*/  STL [R1+0x4], R2 ;  /* 0x0000040201007387 */ /* 0x0001e20000100800 */
[--C-:B------:R-:W-:Y:S01]  /*0880*/  HADD2.F32 R207, -RZ, R15.reuse.H0_H0 ;  /* 0x2000000fffcf7230 */ /* 0x100fe20000004100 */
[----:B------:R-:W-:Y:S01]  /*0890*/  CS2R R8, SRZ ;  /* 0x0000000000087805 */ /* 0x000fe2000001ff00 */
[----:B------:R-:W-:Y:S01]  /*08a0*/  HADD2.F32 R206, -RZ, R15.H1_H1 ;  /* 0x3000000fffce7230 */ /* 0x000fe20000004100 */
[----:B------:R1:W-:Y:S01]  /*08b0*/  STL [R1], R0 ;  /* 0x0000000001007387 */ /* 0x0003e20000100800 */
[--C-:B------:R-:W-:Y:S01]  /*08c0*/  HADD2.F32 R205, -RZ, R16.reuse.H0_H0 ;  /* 0x20000010ffcd7230 */ /* 0x100fe20000004100 */
[----:B------:R-:W-:Y:S01]  /*08d0*/  CS2R R14, SRZ ;  /* 0x00000000000e7805 */ /* 0x000fe2000001ff00 */
[----:B------:R-:W-:Y:S02]  /*08e0*/  HADD2.F32 R204, -RZ, R16.H1_H1 ;  /* 0x30000010ffcc7230 */ /* 0x000fe40000004100 */
[--C-:B------:R-:W-:Y:S01]  /*08f0*/  HADD2.F32 R203, -RZ, R17.reuse.H0_H0 ;  /* 0x20000011ffcb7230 */ /* 0x100fe20000004100 */
[----:B0-----:R-:W-:Y:S01]  /*0900*/  CS2R R2, SRZ ;  /* 0x0000000000027805 */ /* 0x001fe2000001ff00 */
[----:B------:R-:W-:Y:S01]  /*0910*/  HADD2.F32 R201, -RZ, R17.H1_H1 ;  /* 0x30000011ffc97230 */ /* 0x000fe20000004100 */
[----:B------:R-:W-:Y:S01]  /*0920*/  CS2R R16, SRZ ;  /* 0x0000000000107805 */ /* 0x000fe2000001ff00 */
[--C-:B------:R-:W-:Y:S01]  /*0930*/  HADD2.F32 R200, -RZ, R18.reuse.H0_H0 ;  /* 0x20000012ffc87230 */ /* 0x100fe20000004100 */
[----:B-1----:R-:W-:Y:S01]  /*0940*/  MOV R0, UR6 ;  /* 0x0000000600007c02 */ /* 0x002fe20008000f00 */
[----:B------:R-:W-:-:S02]  /*0950*/  HADD2.F32 R199, -RZ, R18.H1_H1 ;  /* 0x30000012ffc77230 */ /* 0x000fc40000004100 */
[--C-:B------:R-:W-:Y:S02]  /*0960*/  HADD2.F32 R198, -RZ, R19.reuse.H0_H0 ;  /* 0x20000013ffc67230 */ /* 0x100fe40000004100 */
[----:B------:R-:W-:Y:S01]  /*0970*/  HADD2.F32 R197, -RZ, R19.H1_H1 ;  /* 0x30000013ffc57230 */ /* 0x000fe20000004100 */
[----:B------:R-:W-:Y:S01]  /*0980*/  CS2R R18, SRZ ;  /* 0x0000000000127805 */ /* 0x000fe2000001ff00 */
[----:B------:R-:W-:Y:S02]  /*0990*/  HADD2.F32 R215, -RZ, R215.H1_H1 ;  /* 0x300000d7ffd77230 */ /* 0x000fe40000004100 */
.L_x_8934:
[----:B------:R-:W0:Y:S01]  /*09a0*/  S2R R241, SR_TID.X ;  /* 0x0000000000f17919 */ /* 0x000e220000002100 */
[----:B------:R-:W-:Y:S01]  /*09b0*/  ISETP.NE.U32.AND P0, PT, RZ, c[0x0][0x1c0], PT ;  /* 0x00007000ff007a0c */ /* 0x000fe20003f05070 */
[----:B------:R-:W-:Y:S01]  /*09c0*/  IMAD R84, R185, c[0x0][0x168], RZ ;  /* 0x00005a00b9547a24 */ /* 0x000fe200078e02ff */
[----:B------:R-:W-:Y:S01]  /*09d0*/  MOV R180, 0x4 ;  /* 0x0000000400b47802 */ /* 0x000fe20000000f00 */
[----:B------:R-:W2:Y:S01]  /*09e0*/  LDL R240, [R1+0x24] ;  /* 0x0000240001f07983 */ /* 0x000ea20000100800 */
[----:B------:R-:W-:Y:S02]  /*09f0*/  ISETP.NE.AND.EX P0, PT, RZ, c[0x0][0x1c4], PT, P0 ;  /* 0x00007100ff007a0c */ /* 0x000fe40003f05300 */
        /* <DEDUP_REMOVED lines=27> */
[----:B---3--:R-:W-:Y:S01]  /*0bb0*/  HADD2.F32 R224, -RZ, R89.H0_H0 ;  /* 0x20000059ffe07230 */ /* 0x008fe20000004100 */
[----:B----4-:R-:W-:-:S04]  /*0bc0*/  FADD.FTZ R221, -R0, R86 ;  /* 0x0000005600dd7221 */ /* 0x010fc80000010100 */
[----:B------:R-:W-:Y:S02]  /*0bd0*/  FMUL.FTZ R221, R181, R221 ;  /* 0x000000ddb5dd7220 */ /* 0x000fe40000410000 */
[----:B------:R-:W-:Y:S02]  /*0be0*/  FADD.FTZ R153, R224, R153 ;  /* 0x00000099e0997221 */ /* 0x000fe40000010000 */
[-C--:B------:R-:W-:Y:S02]  /*0bf0*/  FFMA.FTZ R5, R221, R224.reuse, R5 ;  /* 0x000000e0dd057223 */ /* 0x080fe40000010005 */
[----:B------:R-:W-:Y:S02]  /*0c00*/  FMUL.FTZ R224, R240, R224 ;  /* 0x000000e0f0e07220 */ /* 0x000fe40000410000 */
[----:B------:R-:W3:Y:S01]  /*0c10*/  LDL R240, [R1+0x14] ;  /* 0x0000140001f07983 */ /* 0x000ee20000100800 */
[----:B------:R-:W-:Y:S01]  /*0c20*/  FADD.FTZ R219, -R0, R84 ;  /* 0x0000005400db7221 */ /* 0x000fe20000010100 */
[----:B------:R-:W-:-:S03]  /*0c30*/  HADD2.F32 R222, -RZ, R88.H0_H0 ;  /* 0x20000058ffde7230 */ /* 0x000fc60000004100 */
[----:B------:R-:W-:Y:S01]  /*0c40*/  FMUL.FTZ R219, R181, R219 ;  /* 0x000000dbb5db7220 */ /* 0x000fe20000410000 */
[----:B------:R-:W-:Y:S01]  /*0c50*/  @P0 HADD2.F32 R180, -RZ, R220.H0_H0 ;  /* 0x200000dcffb40230 */ /* 0x000fe20000004100 */
[----:B------:R-:W-:Y:S02]  /*0c60*/  FADD.FTZ R220, -R0, R85 ;  /* 0x0000005500dc7221 */ /* 0x000fe40000010100 */
[----:B------:R-:W-:Y:S02]  /*0c70*/  FADD.FTZ R151, R222, R151 ;  /* 0x00000097de977221 */ /* 0x000fe40000010000 */
[-C--:B------:R-:W-:Y:S02]  /*0c80*/  FFMA.FTZ R3, R219, R222.reuse, R3 ;  /* 0x000000dedb037223 */ /* 0x080fe40000010003 */
[----:B------:R-:W-:Y:S01]  /*0c90*/  FMUL.FTZ R222, R238, R222 ;  /* 0x000000deeede7220 */ /* 0x000fe20000410000 */
[----:B------:R-:W-:Y:S01]  /*0ca0*/  HADD2.F32 R225, -RZ, R88.H1_H1 ;  /* 0x30000058ffe17230 */ /* 0x000fe20000004100 */
        /* <DEDUP_REMOVED lines=14> */
[--C-:B------:R-:W-:Y:S01]  /*0d90*/  HADD2.F32 R226, -RZ, R90.reuse.H0_H0 ;  /* 0x2000005affe27230 */ /* 0x100fe20000004100 */
[----:B------:R-:W4:Y:S02]  /*0da0*/  LDG.E.128 R100, [R100.64] ;  /* 0x0000000464647981 */ /* 0x000f24000c1e1d00 */
[-C--:B------:R-:W-:Y:S01]  /*0db0*/  IMAD.WIDE.U32 R120, R195, R229.reuse, c[0x0][0x188] ;  /* 0x00006200c3787625 */ /* 0x080fe200078e00e5 */
[----:B------:R-:W-:Y:S01]  /*0dc0*/  HADD2.F32 R228, -RZ, R90.H1_H1 ;  /* 0x3000005affe47230 */ /* 0x000fe20000004100 */
[----:B------:R1:W4:Y:S02]  /*0dd0*/  LDG.E.128 R108, [R112.64] ;  /* 0x00000004706c7981 */ /* 0x000324000c1e1d00 */
[----:B------:R-:W-:Y:S01]  /*0de0*/  IMAD.WIDE.U32 R128, R186, R229, c[0x0][0x188] ;  /* 0x00006200ba807625 */ /* 0x000fe200078e00e5 */
[----:B------:R-:W-:Y:S01]  /*0df0*/  HADD2.F32 R227, -RZ, R89.H1_H1 ;  /* 0x30000059ffe37230 */ /* 0x000fe20000004100 */
[----:B------:R1:W4:Y:S02]  /*0e00*/  LDG.E.128 R116, [R120.64] ;  /* 0x0000000478747981 */ /* 0x000324000c1e1d00 */
[----:B------:R-:W-:Y:S01]  /*0e10*/  IMAD.WIDE.U32 R132, R194, R140, c[0x0][0x208] ;  /* 0x00008200c2847625 */ /* 0x000fe200078e008c */
[----:B------:R-:W-:Y:S01]  /*0e20*/  HADD2.F32 R90, -RZ, R91.H0_H0 ;  /* 0x2000005bff5a7230 */ /* 0x000fe20000004100 */
        /* <DEDUP_REMOVED lines=48> */
[--C-:B-1----:R-:W-:Y:S01]  /*1130*/  HADD2.F32 R86, -RZ, R100.reuse.H0_H0 ;  /* 0x20000064ff567230 */ /* 0x102fe20000004100 */
[C---:B------:R-:W-:Y:S01]  /*1140*/  FADD.FTZ R110, -R0.reuse, R110 ;  /* 0x0000006e006e7221 */ /* 0x040fe20000010100 */
[--C-:B------:R-:W-:Y:S01]  /*1150*/  HADD2.F32 R87, -RZ, R101.reuse.H0_H0 ;  /* 0x20000065ff577230 */ /* 0x100fe20000004100 */
[----:B------:R-:W-:Y:S01]  /*1160*/  FADD.FTZ R95, -R0, R95 ;  /* 0x0000005f005f7221 */ /* 0x000fe20000010100 */
[----:B------:R-:W-:Y:S01]  /*1170*/  HADD2.F32 R100, -RZ, R100.H1_H1 ;  /* 0x30000064ff647230 */ /* 0x000fe20000004100 */
[----:B0-----:R-:W-:Y:S01]  /*1180*/  @P0 IMAD.WIDE.U32 R84, R186, R229, c[0x0][0x218] ;  /* 0x00008600ba540625 */ /* 0x001fe200078e00e5 */
[----:B------:R-:W-:-:S03]  /*1190*/  HADD2.F32 R101, -RZ, R101.H1_H1 ;  /* 0x30000065ff657230 */ /* 0x000fc60000004100 */
        /* <DEDUP_REMOVED lines=10> */
[----:B0-----:R-:W-:Y:S01]  /*1240*/  HADD2.F32 R84, -RZ, R133.H0_H0 ;  /* 0x20000085ff547230 */ /* 0x001fe20000004100 */
        /* <DEDUP_REMOVED lines=20> */
[----:B------:R-:W-:Y:S01]  /*1390*/  HADD2.F32 R0, -RZ, R132.H0_H0 ;  /* 0x20000084ff007230 */ /* 0x000fe20000004100 */
        /* <DEDUP_REMOVED lines=12> */
[----:B------:R-:W-:Y:S01]  /*1460*/  HADD2.F32 R91, -RZ, R91.H1_H1 ;  /* 0x3000005bff5b7230 */ /* 0x000fe20000004100 */
        /* <DEDUP_REMOVED lines=11> */
[--C-:B0-----:R-:W-:Y:S02]  /*1520*/  HADD2.F32 R88, -RZ, R102.reuse.H0_H0 ;  /* 0x20000066ff587230 */ /* 0x101fe40000004100 */
[----:B------:R-:W-:-:S03]  /*1530*/  HADD2.F32 R102, -RZ, R102.H1_H1 ;  /* 0x30000066ff667230 */ /* 0x000fc60000004100 */
[----:B------:R-:W-:Y:S02]  /*1540*/  FADD.FTZ R163, R88, R163 ;  /* 0x000000a358a37221 */ /* 0x000fe40000010000 */
[-C--:B------:R-:W-:Y:S02]  /*1550*/  FFMA.FTZ R15, R104, R88.reuse, R15 ;  /* 0x00000058680f7223 */ /* 0x080fe4000001000f */
[----:B------:R-:W-:Y:S01]  /*1560*/  FMUL.FTZ R88, R251, R88 ;  /* 0x00000058fb587220 */ /* 0x000fe20000410000 */
[----:B------:R-:W-:Y:S01]  /*1570*/  HADD2.F32 R89, -RZ, R103.H0_H0 ;  /* 0x20000067ff597230 */ /* 0x000fe20000004100 */
        /* <DEDUP_REMOVED lines=36> */
[----:B------:R-:W-:Y:S01]  /*17c0*/  HADD2.F32 R103, -RZ, R103.H1_H1 ;  /* 0x30000067ff677230 */ /* 0x000fe20000004100 */
        /* <DEDUP_REMOVED lines=11> */
[----:B------:R-:W-:Y:S01]  /*1880*/  HADD2.F32 R132, -RZ, R132.H1_H1 ;  /* 0x30000084ff847230 */ /* 0x000fe20000004100 */
        /* <DEDUP_REMOVED lines=8> */
[----:B------:R-:W-:Y:S01]  /*1910*/  HADD2.F32 R133, -RZ, R133.H1_H1 ;  /* 0x30000085ff857230 */ /* 0x000fe20000004100 */
        /* <DEDUP_REMOVED lines=12> */
[----:B------:R-:W-:Y:S02]  /*19e0*/  FMUL.FTZ R242, R218, R85 ;  /* 0x00000055daf27220 */ /* 0x000fe40000410000 */
[----:B------:R-:W-:Y:S02]  /*19f0*/  FADD.FTZ R84, R84, R133 ;  /* 0x0000008554547221 */ /* 0x000fe40000010000 */
[----:B------:R-:W-:Y:S01]  /*1a00*/  FFMA.FTZ R0, R111, R133, R0 ;  /* 0x000000856f007223 */ /* 0x000fe20000010000 */
[----:B------:R-:W-:Y:S01]  /*1a10*/  HADD2.F32 R134, -RZ, R135.H0_H0 ;  /* 0x20000087ff867230 */ /* 0x000fe20000004100 */
[----:B------:R-:W-:Y:S02]  /*1a20*/  FADD.FTZ R170, R229, R170 ;  /* 0x000000aae5aa7221 */ /* 0x000fe40000010000 */
[----:B------:R-:W-:-:S02]  /*1a30*/  FFMA.FTZ R22, R113, R229, R22 ;  /* 0x000000e571167223 */ /* 0x000fc40000010016 */
[----:B------:R-:W-:Y:S02]  /*1a40*/  FMUL.FTZ R114, R181, R114 ;  /* 0x00000072b5727220 */ /* 0x000fe40000410000 */
[----:B------:R-:W-:Y:S02]  /*1a50*/  FMUL.FTZ R229, R217, R229 ;  /* 0x000000e5d9e57220 */ /* 0x000fe40000410000 */
[----:B------:R-:W-:Y:S02]  /*1a60*/  FADD.FTZ R84, R84, R242 ;  /* 0x000000f254547221 */ /* 0x000fe40000010000 */
[----:B------:R-:W-:Y:S01]  /*1a70*/  FFMA.FTZ R0, R112, R242, R0 ;  /* 0x000000f270007223 */ /* 0x000fe20000010000 */
[----:B------:R-:W-:Y:S01]  /*1a80*/  HADD2.F32 R135, -RZ, R135.H1_H1 ;  /* 0x30000087ff877230 */ /* 0x000fe20000004100 */
[----:B------:R-:W-:Y:S02]  /*1a90*/  FADD.FTZ R173, R134, R173 ;  /* 0x000000ad86ad7221 */ /* 0x000fe40000010000 */
[----:B------:R-:W-:-:S02]  /*1aa0*/  FFMA.FTZ R25, R114, R134, R25 ;  /* 0x0000008672197223 */ /* 0x000fc40000010019 */
        /* <DEDUP_REMOVED lines=12> */
[----:B------:R-:W-:Y:S02]  /*1b70*/  FMUL.FTZ R117, R181, R117 ;  /* 0x00000075b5757220 */ /* 0x000fe40000410000 */
[----:B------:R-:W-:-:S02]  /*1b80*/  FADD.FTZ R175, R230, R175 ;  /* 0x000000afe6af7221 */ /* 0x000fc40000010000 */
[-C--:B------:R-:W-:Y:S02]  /*1b90*/  FFMA.FTZ R27, R116, R230.reuse, R27 ;  /* 0x000000e6741b7223 */ /* 0x080fe4000001001b */
[----:B------:R-:W-:Y:S02]  /*1ba0*/  FMUL.FTZ R230, R214, R230 ;  /* 0x000000e6d6e67220 */ /* 0x000fe40000410000 */
[----:B------:R-:W-:Y:S02]  /*1bb0*/  FADD.FTZ R84, R84, R135 ;  /* 0x0000008754547221 */ /* 0x000fe40000010000 */
[----:B------:R-:W-:Y:S01]  /*1bc0*/  FFMA.FTZ R0, R115, R135, R0 ;  /* 0x0000008773007223 */ /* 0x000fe20000010000 */
[----:B------:R-:W-:Y:S01]  /*1bd0*/  HADD2.F32 R231, -RZ, R137.H0_H0 ;  /* 0x20000089ffe77230 */ /* 0x000fe20000004100 */
[----:B------:R-:W-:Y:S02]  /*1be0*/  FMUL.FTZ R118, R181, R118 ;  /* 0x00000076b5767220 */ /* 0x000fe40000410000 */
        /* <DEDUP_REMOVED lines=43> */
[C---:B------:R-:W-:Y:S02]  /*1ea0*/  FMUL.FTZ R124, R181.reuse, R124 ;  /* 0x0000007cb57c7220 */ /* 0x040fe40000410000 */
        /* <DEDUP_REMOVED lines=67> */
.L_x_8935:
        /* <DEDUP_REMOVED lines=18> */
.L_x_8936:
        /* <DEDUP_REMOVED lines=116> */
[----:B------:R-:W-:Y:S01]  /*2b40*/  F2FP.PACK_AB R84, R86, R85 ;  /* 0x000000555654723e */ /* 0x000fe200000000ff */
[----:B------:R-:W-:Y:S01]  /*2b50*/  @P0 FADD.FTZ R94, R42, R94 ;  /* 0x0000005e2a5e0221 */ /* 0x000fe20000010000 */
[----:B------:R-:W-:Y:S01]  /*2b60*/  F2FP.PACK_AB R85, R96, R87 ;  /* 0x000000576055723e */ /* 0x000fe200000000ff */
        /* <DEDUP_REMOVED lines=9> */
[----:B------:R-:W-:Y:S01]  /*2c00*/  F2FP.PACK_AB R86, R87, R86 ;  /* 0x000000565756723e */ /* 0x000fe200000000ff */
[C---:B------:R-:W-:Y:S01]  /*2c10*/  FMUL.FTZ R96, R94.reuse, R180 ;  /* 0x000000b45e607220 */ /* 0x040fe20000410000 */
[----:B------:R-:W-:Y:S01]  /*2c20*/  SEL R94, R94, R82, P3 ;  /* 0x000000525e5e7207 */ /* 0x000fe20001800000 */
[C---:B------:R-:W-:Y:S01]  /*2c30*/  FMUL.FTZ R97, R95.reuse, R180 ;  /* 0x000000b45f617220 */ /* 0x040fe20000410000 */
[----:B------:R-:W-:Y:S01]  /*2c40*/  SEL R95, R95, R83, P3 ;  /* 0x000000535f5f7207 */ /* 0x000fe20001800000 */
[----:B------:R-:W-:Y:S02]  /*2c50*/  FADD.FTZ R101, R101, -R99 ;  /* 0x8000006365657221 */ /* 0x000fe40000010000 */
[----:B------:R-:W-:Y:S01]  /*2c60*/  FADD.FTZ R105, R102, -R105 ;  /* 0x8000006966697221 */ /* 0x000fe20000010000 */
[----:B------:R-:W-:Y:S01]  /*2c70*/  F2FP.PACK_AB R87, R97, R96 ;  /* 0x000000606157723e */ /* 0x000fe200000000ff */
        /* <DEDUP_REMOVED lines=30> */
[----:B-1----:R-:W-:Y:S01]  /*2e60*/  F2FP.PACK_AB R84, R130, R129 ;  /* 0x000000818254723e */ /* 0x002fe200000000ff */
        /* <DEDUP_REMOVED lines=19> */
[----:B------:R-:W-:Y:S01]  /*2fa0*/  F2FP.PACK_AB R85, R88, R129 ;  /* 0x000000815855723e */ /* 0x000fe200000000ff */
[----:B------:R-:W-:Y:S01]  /*2fb0*/  FMUL.FTZ R87, R102, R180 ;  /* 0x000000b466577220 */ /* 0x000fe20000410000 */
[----:B------:R-:W-:Y:S01]  /*2fc0*/  SEL R88, R238, R76, P3 ;  /* 0x0000004cee587207 */ /* 0x000fe20001800000 */
[----:B------:R-:W-:Y:S01]  /*2fd0*/  FMUL.FTZ R90, R103, R180 ;  /* 0x000000b4675a7220 */ /* 0x000fe20000410000 */
[----:B------:R-:W-:Y:S01]  /*2fe0*/  F2FP.PACK_AB R86, R86, R89 ;  /* 0x000000595656723e */ /* 0x000fe200000000ff */
[----:B------:R-:W-:Y:S01]  /*2ff0*/  FADD.FTZ R112, R242, -R112 ;  /* 0x80000070f2707221 */ /* 0x000fe20000010000 */
[----:B------:R-:W-:Y:S01]  /*3000*/  SEL R89, R100, R77, P3 ;  /* 0x0000004d64597207 */ /* 0x000fe20001800000 */
[----:B------:R-:W-:Y:S01]  /*3010*/  FADD.FTZ R113, R229, -R113 ;  /* 0x80000071e5717221 */ /* 0x000fe20000010000 */
[----:B------:R-:W-:Y:S01]  /*3020*/  F2FP.PACK_AB R87, R90, R87 ;  /* 0x000000575a57723e */ /* 0x000fe200000000ff */
        /* <DEDUP_REMOVED lines=35> */
[----:B--2---:R-:W-:Y:S01]  /*3260*/  F2FP.PACK_AB R84, R100, R129 ;  /* 0x000000816454723e */ /* 0x004fe200000000ff */
[-C--:B------:R-:W-:Y:S01]  /*3270*/  FMUL.FTZ R100, R127, R180.reuse ;  /* 0x000000b47f647220 */ /* 0x080fe20000410000 */
[----:B------:R-:W-:Y:S01]  /*3280*/  F2FP.PACK_AB R85, R102, R101 ;  /* 0x000000656655723e */ /* 0x000fe200000000ff */
[----:B------:R-:W-:Y:S01]  /*3290*/  FMUL.FTZ R101, R128, R180 ;  /* 0x000000b480657220 */ /* 0x000fe20000410000 */
[----:B------:R-:W-:Y:S01]  /*32a0*/  IADD3 R102, R187, 0x100, RZ ;  /* 0x00000100bb667810 */ /* 0x000fe20007ffe0ff */
[----:B------:R-:W-:Y:S01]  /*32b0*/  FADD.FTZ R137, R137, -R120 ;  /* 0x8000007889897221 */ /* 0x000fe20000010000 */
[C---:B------:R-:W-:Y:S01]  /*32c0*/  SEL R94, R122.reuse, R82, P3 ;  /* 0x000000527a5e7207 */ /* 0x040fe20001800000 */
[----:B------:R-:W-:Y:S01]  /*32d0*/  FMUL.FTZ R88, R122, R180 ;  /* 0x000000b47a587220 */ /* 0x000fe20000410000 */
[----:B------:R-:W-:Y:S01]  /*32e0*/  F2FP.PACK_AB R86, R101, R100 ;  /* 0x000000646556723e */ /* 0x000fe200000000ff */
[C---:B------:R-:W-:Y:S01]  /*32f0*/  FMUL.FTZ R89, R121.reuse, R180 ;  /* 0x000000b479597220 */ /* 0x040fe20000410000 */
[----:B------:R-:W-:Y:S01]  /*3300*/  SEL R95, R121, R83, P3 ;  /* 0x00000053795f7207 */ /* 0x000fe20001800000 */
[----:B------:R-:W-:-:S02]  /*3310*/  FADD.FTZ R116, R230, -R116 ;  /* 0x80000074e6747221 */ /* 0x000fc40000010000 */
[----:B------:R-:W-:Y:S01]  /*3320*/  FADD.FTZ R232, R232, -R119 ;  /* 0x80000077e8e87221 */ /* 0x000fe20000010000 */
[----:B------:R-:W-:Y:S01]  /*3330*/  F2FP.PACK_AB R87, R89, R88 ;  /* 0x000000585957723e */ /* 0x000fe200000000ff */
        /* <DEDUP_REMOVED lines=45> */
[----:B0-----:R-:W-:Y:S01]  /*3610*/  F2FP.PACK_AB R86, R89, R88 ;  /* 0x000000585956723e */ /* 0x001fe200000000ff */
        /* <DEDUP_REMOVED lines=11> */
[----:B------:R-:W-:Y:S01]  /*36d0*/  F2FP.PACK_AB R87, R90, R87 ;  /* 0x000000575a57723e */ /* 0x000fe200000000ff */
[----:B------:R-:W-:Y:S01]  /*36e0*/  FMUL.FTZ R93, R113, R180 ;  /* 0x000000b4715d7220 */ /* 0x000fe20000410000 */
[----:B------:R-:W-:Y:S01]  /*36f0*/  SEL R90, R108, R82, P3 ;  /* 0x000000526c5a7207 */ /* 0x000fe20001800000 */
[----:B------:R-:W-:Y:S01]  /*3700*/  FMUL.FTZ R88, R114, R180 ;  /* 0x000000b472587220 */ /* 0x000fe20000410000 */
[----:B------:R-:W-:Y:S01]  /*3710*/  F2FP.PACK_AB R92, R89, R92 ;  /* 0x0000005c595c723e */ /* 0x000fe200000000ff */
[-C--:B------:R-:W-:Y:S01]  /*3720*/  FMUL.FTZ R94, R111, R180.reuse ;  /* 0x000000b46f5e7220 */ /* 0x080fe20000410000 */
[----:B------:R-:W-:Y:S01]  /*3730*/  SEL R89, R110, R81, P3 ;  /* 0x000000516e597207 */ /* 0x000fe20001800000 */
[----:B------:R-:W-:Y:S01]  /*3740*/  FMUL.FTZ R91, R109, R180 ;  /* 0x000000b46d5b7220 */ /* 0x000fe20000410000 */
[----:B------:R-:W-:Y:S01]  /*3750*/  F2FP.PACK_AB R93, R88, R93 ;  /* 0x0000005d585d723e */ /* 0x000fe200000000ff */
[----:B------:R-:W-:Y:S01]  /*3760*/  @P0 FADD.FTZ R181, R75, R181 ;  /* 0x000000b54bb50221 */ /* 0x000fe20000010000 */
[----:B------:R-:W-:Y:S01]  /*3770*/  SEL R88, R112, R80, P3 ;  /* 0x0000005070587207 */ /* 0x000fe20001800000 */
[----:B------:R-:W-:Y:S01]  /*3780*/  FMUL.FTZ R129, R120, R180 ;  /* 0x000000b478817220 */ /* 0x000fe20000410000 */
[----:B------:R-:W-:Y:S01]  /*3790*/  F2FP.PACK_AB R94, R91, R94 ;  /* 0x0000005e5b5e723e */ /* 0x000fe200000000ff */
[-C--:B------:R-:W-:Y:S01]  /*37a0*/  FMUL.FTZ R120, R119, R180.reuse ;  /* 0x000000b477787220 */ /* 0x080fe20000410000 */
[----:B------:R-:W-:Y:S01]  /*37b0*/  SEL R91, R106, R83, P3 ;  /* 0x000000536a5b7207 */ /* 0x000fe20001800000 */
[----:B------:R-:W-:Y:S01]  /*37c0*/  FMUL.FTZ R117, R117, R180 ;  /* 0x000000b475757220 */ /* 0x000fe20000410000 */
[----:B------:R-:W-:Y:S01]  /*37d0*/  SEL R80, R111, R80, P3 ;  /* 0x000000506f507207 */ /* 0x000fe20001800000 */
[-C--:B------:R-:W-:Y:S01]  /*37e0*/  FMUL.FTZ R118, R118, R180.reuse ;  /* 0x000000b476767220 */ /* 0x080fe20000410000 */
[----:B------:R-:W-:Y:S01]  /*37f0*/  F2FP.PACK_AB R84, R120, R129 ;  /* 0x000000817854723e */ /* 0x000fe200000000ff */
[-C--:B------:R-:W-:Y:S01]  /*3800*/  FMUL.FTZ R95, R107, R180.reuse ;  /* 0x000000b46b5f7220 */ /* 0x080fe20000410000 */
[----:B------:R-:W-:Y:S01]  /*3810*/  SEL R81, R109, R81, P3 ;  /* 0x000000516d517207 */ /* 0x000fe20001800000 */
[----:B------:R-:W-:Y:S01]  /*3820*/  FMUL.FTZ R180, R181, R180 ;  /* 0x000000b4b5b47220 */ /* 0x000fe20000410000 */
[----:B------:R-:W-:Y:S01]  /*3830*/  F2FP.PACK_AB R85, R118, R117 ;  /* 0x000000757655723e */ /* 0x000fe200000000ff */
[----:B------:R-:W-:Y:S01]  /*3840*/  IMAD.WIDE.U32 R96, R131, R96, c[0x0][0x248] ;  /* 0x0000920083607625 */ /* 0x000fe200078e0060 */
[----:B------:R-:W-:Y:S01]  /*3850*/  SEL R82, R107, R82, P3 ;  /* 0x000000526b527207 */ /* 0x000fe20001800000 */
[----:B------:R0:W-:Y:S01]  /*3860*/  @P1 STG.E.128 [R100.64+0x10], R88 ;  /* 0x0000105864001986 */ /* 0x0001e2000c101d04 */
[----:B------:R-:W-:Y:S01]  /*3870*/  SEL R83, R181, R83, P3 ;  /* 0x00000053b5537207 */ /* 0x000fe20001800000 */
[----:B------:R-:W-:Y:S01]  /*3880*/  @P1 IMAD.WIDE.U32 R186, R186, R187, c[0x0][0x258] ;  /* 0x00009600baba1625 */ /* 0x000fe200078e00bb */
[----:B------:R-:W-:Y:S01]  /*3890*/  F2FP.PACK_AB R95, R180, R95 ;  /* 0x0000005fb45f723e */ /* 0x000fe200000000ff */
        /* <DEDUP_REMOVED lines=8> */
.L_x_8933:
        /* <DEDUP_REMOVED lines=80> */
.L_x_8930:
        /* <DEDUP_REMOVED lines=30> */
.L_x_8931:
[----:B------:R-:W-:Y:S01]  /*4000*/  HFMA2.MMA R86, -RZ, RZ, 0, 9.5367431640625e-07 ;  /* 0x00000010ff567435 */ /* 0x000fe200000001ff */
[----:B------:R-:W-:-:S02]  /*4010*/  MOV R85, R87 ;  /* 0x0000005700557202 */ /* 0x000fc40000000f00 */
[----:B------:R-:W-:Y:S02]  /*4020*/  MOV R252, 0xffffffff ;  /* 0xffffffff00fc7802 */ /* 0x000fe40000000f00 */
[----:B------:R-:W-:Y:S02]  /*4030*/  MOV R84, 0x4050 ;  /* 0x0000405000547802 */ /* 0x000fe40000000f00 */
[----:B-----5:R-:W-:Y:S05]  /*4040*/  CALL.REL.NOINC `($__internal_121_$__cuda_sm70_shflsync_down_p) ;  /* 0x000003d000007944 */ /* 0x020fea0003c00000 */
[----:B-1----:R-:W-:Y:S01]  /*4050*/  MOV R247, R86 ;  /* 0x0000005600f77202 */ /* 0x002fe20000000f00 */
[----:B0----5:R-:W-:Y:S05]  /*4060*/  BRA `(.L_x_8935) ;  /* 0xffffe27000007947 */ /* 0x021fea000383ffff */
.L_x_8932:
[----:B------:R-:W-:Y:S01]  /*4070*/  HFMA2.MMA R86, -RZ, RZ, 0, 9.5367431640625e-07 ;  /* 0x00000010ff567435 */ /* 0x000fe200000001ff */
[----:B------:R-:W-:Y:S02]  /*4080*/  MOV R85, R0 ;  /* 0x0000000000557202 */ /* 0x000fe40000000f00 */
[----:B------:R-:W-:Y:S02]  /*4090*/  MOV R252, 0xffffffff ;  /* 0xffffffff00fc7802 */ /* 0x000fe40000000f00 */
[----:B------:R-:W-:Y:S02]  /*40a0*/  MOV R84, 0x40c0 ;  /* 0x000040c000547802 */ /* 0x000fe40000000f00 */
[----:B01---5:R-:W-:Y:S05]  /*40b0*/  CALL.REL.NOINC `($__internal_121_$__cuda_sm70_shflsync_down_p) ;  /* 0x0000036000007944 */ /* 0x023fea0003c00000 */
[----:B------:R-:W-:Y:S01]  /*40c0*/  FADD.FTZ R87, R87, R247 ;  /* 0x000000f757577221 */ /* 0x000fe20000010000 */
[----:B------:R-:W-:Y:S01]  /*40d0*/  MOV R252, 0xffffffff ;  /* 0xffffffff00fc7802 */ /* 0x000fe20000000f00 */
[----:B-1---5:R-:W-:Y:S01]  /*40e0*/  FADD.FTZ R0, R0, R86 ;  /* 0x0000005600007221 */ /* 0x022fe20000010000 */
[----:B------:R-:W-:Y:S01]  /*40f0*/  HFMA2.MMA R86, -RZ, RZ, 0, 4.76837158203125e-07 ;  /* 0x00000008ff567435 */ /* 0x000fe200000001ff */
[----:B------:R-:W-:-:S02]  /*4100*/  MOV R84, 0x4130 ;  /* 0x0000413000547802 */ /* 0x000fc40000000f00 */
[----:B------:R-:W-:-:S03]  /*4110*/  MOV R85, R87 ;  /* 0x0000005700557202 */ /* 0x000fc60000000f00 */
[----:B0-----:R-:W-:Y:S05]  /*4120*/  CALL.REL.NOINC `($__internal_121_$__cuda_sm70_shflsync_down_p) ;  /* 0x000002f000007944 */ /* 0x001fea0003c00000 */
[----:B-1----:R-:W-:Y:S01]  /*4130*/  MOV R247, R86 ;  /* 0x0000005600f77202 */ /* 0x002fe20000000f00 */
[----:B------:R-:W-:Y:S01]  /*4140*/  HFMA2.MMA R86, -RZ, RZ, 0, 4.76837158203125e-07 ;  /* 0x00000008ff567435 */ /* 0x000fe200000001ff */
[----:B-----5:R-:W-:Y:S02]  /*4150*/  MOV R85, R0 ;  /* 0x0000000000557202 */ /* 0x020fe40000000f00 */
[----:B------:R-:W-:Y:S02]  /*4160*/  MOV R252, 0xffffffff ;  /* 0xffffffff00fc7802 */ /* 0x000fe40000000f00 */
[----:B------:R-:W-:Y:S02]  /*4170*/  MOV R84, 0x4190 ;  /* 0x0000419000547802 */ /* 0x000fe40000000f00 */
[----:B0-----:R-:W-:Y:S05]  /*4180*/  CALL.REL.NOINC `($__internal_121_$__cuda_sm70_shflsync_down_p) ;  /* 0x0000029000007944 */ /* 0x001fea0003c00000 */
[----:B------:R-:W-:Y:S01]  /*4190*/  FADD.FTZ R87, R247, R87 ;  /* 0x00000057f7577221 */ /* 0x000fe20000010000 */
[----:B------:R-:W-:Y:S01]  /*41a0*/  MOV R252, 0xffffffff ;  /* 0xffffffff00fc7802 */ /* 0x000fe20000000f00 */
[----:B-1---5:R-:W-:Y:S01]  /*41b0*/  FADD.FTZ R0, R0, R86 ;  /* 0x0000005600007221 */ /* 0x022fe20000010000 */
[----:B------:R-:W-:Y:S01]  /*41c0*/  HFMA2.MMA R86, -RZ, RZ, 0, 2.384185791015625e-07 ;  /* 0x00000004ff567435 */ /* 0x000fe200000001ff */
[----:B------:R-:W-:-:S02]  /*41d0*/  MOV R84, 0x4200 ;  /* 0x0000420000547802 */ /* 0x000fc40000000f00 */
[----:B------:R-:W-:-:S03]  /*41e0*/  MOV R85, R87 ;  /* 0x0000005700557202 */ /* 0x000fc60000000f00 */
[----:B0-----:R-:W-:Y:S05]  /*41f0*/  CALL.REL.NOINC `($__internal_121_$__cuda_sm70_shflsync_down_p) ;  /* 0x0000022000007944 */ /* 0x001fea0003c00000 */
[----:B-1----:R-:W-:Y:S01]  /*4200*/  MOV R247, R86 ;  /* 0x0000005600f77202 */ /* 0x002fe20000000f00 */
[----:B------:R-:W-:Y:S01]  /*4210*/  HFMA2.MMA R86, -RZ, RZ, 0, 2.384185791015625e-07 ;  /* 0x00000004ff567435 */ /* 0x000fe200000001ff */
[----:B-----5:R-:W-:Y:S02]  /*4220*/  MOV R85, R0 ;  /* 0x0000000000557202 */ /* 0x020fe40000000f00 */
[----:B------:R-:W-:Y:S02]  /*4230*/  MOV R252, 0xffffffff ;  /* 0xffffffff00fc7802 */ /* 0x000fe40000000f00 */
[----:B------:R-:W-:Y:S02]  /*4240*/  MOV R84, 0x4260 ;  /* 0x0000426000547802 */ /* 0x000fe40000000f00 */
[----:B0-----:R-:W-:Y:S05]  /*4250*/  CALL.REL.NOINC `($__internal_121_$__cuda_sm70_shflsync_down_p) ;  /* 0x000001c000007944 */ /* 0x001fea0003c00000 */
[----:B------:R-:W-:Y:S01]  /*4260*/  FADD.FTZ R87, R247, R87 ;  /* 0x00000057f7577221 */ /* 0x000fe20000010000 */
[----:B------:R-:W-:Y:S01]  /*4270*/  MOV R252, 0xffffffff ;  /* 0xffffffff00fc7802 */ /* 0x000fe20000000f00 */
[----:B-1---5:R-:W-:Y:S01]  /*4280*/  FADD.FTZ R0, R0, R86 ;  /* 0x0000005600007221 */ /* 0x022fe20000010000 */
[----:B------:R-:W-:Y:S01]  /*4290*/  HFMA2.MMA R86, -RZ, RZ, 0, 1.1920928955078125e-07 ;  /* 0x00000002ff567435 */ /* 0x000fe200000001ff */
[----:B------:R-:W-:-:S02]  /*42a0*/  MOV R84, 0x42d0 ;  /* 0x000042d000547802 */ /* 0x000fc40000000f00 */
[----:B------:R-:W-:-:S03]  /*42b0*/  MOV R85, R87 ;  /* 0x0000005700557202 */ /* 0x000fc60000000f00 */
[----:B0-----:R-:W-:Y:S05]  /*42c0*/  CALL.REL.NOINC `($__internal_121_$__cuda_sm70_shflsync_down_p) ;  /* 0x0000015000007944 */ /* 0x001fea0003c00000 */
[----:B-1----:R-:W-:Y:S01]  /*42d0*/  MOV R247, R86 ;  /* 0x0000005600f77202 */ /* 0x002fe20000000f00 */
[----:B------:R-:W-:Y:S01]  /*42e0*/  HFMA2.MMA R86, -RZ, RZ, 0, 1.1920928955078125e-07 ;  /* 0x00000002ff567435 */ /* 0x000fe200000001ff */
[----:B-----5:R-:W-:Y:S02]  /*42f0*/  MOV R85, R0 ;  /* 0x0000000000557202 */ /* 0x020fe40000000f00 */
[----:B------:R-:W-:Y:S02]  /*4300*/  MOV R252, 0xffffffff ;  /* 0xffffffff00fc7802 */ /* 0x000fe40000000f00 */
[----:B------:R-:W-:Y:S02]  /*4310*/  MOV R84, 0x4330 ;  /* 0x0000433000547802 */ /* 0x000fe40000000f00 */
[----:B0-----:R-:W-:Y:S05]  /*4320*/  CALL.REL.NOINC `($__internal_121_$__cuda_sm70_shflsync_down_p) ;  /* 0x000000f000007944 */ /* 0x001fea0003c00000 */
[----:B------:R-:W-:Y:S01]  /*4330*/  FADD.FTZ R87, R247, R87 ;  /* 0x00000057f7577221 */ /* 0x000fe20000010000 */
[----:B------:R-:W-:Y:S01]  /*4340*/  MOV R252, 0xffffffff ;  /* 0xffffffff00fc7802 */ /* 0x000fe20000000f00 */
[----:B-1---5:R-:W-:Y:S01]  /*4350*/  FADD.FTZ R0, R0, R86 ;  /* 0x0000005600007221 */ /* 0x022fe20000010000 */
[----:B------:R-:W-:Y:S01]  /*4360*/  HFMA2.MMA R86, -RZ, RZ, 0, 5.9604644775390625e-08 ;  /* 0x00000001ff567435 */ /* 0x000fe200000001ff */
[----:B------:R-:W-:-:S02]  /*4370*/  MOV R84, 0x43a0 ;  /* 0x000043a000547802 */ /* 0x000fc40000000f00 */
[----:B------:R-:W-:-:S03]  /*4380*/  MOV R85, R87 ;  /* 0x0000005700557202 */ /* 0x000fc60000000f00 */
[----:B0-----:R-:W-:Y:S05]  /*4390*/  CALL.REL.NOINC `($__internal_121_$__cuda_sm70_shflsync_down_p) ;  /* 0x0000008000007944 */ /* 0x001fea0003c00000 */
[----:B-1----:R-:W-:Y:S01]  /*43a0*/  MOV R247, R86 ;  /* 0x0000005600f77202 */ /* 0x002fe20000000f00 */
[----:B------:R-:W-:Y:S01]  /*43b0*/  HFMA2.MMA R86, -RZ, RZ, 0, 5.9604644775390625e-08 ;  /* 0x00000001ff567435 */ /* 0x000fe200000001ff */
[----:B-----5:R-:W-:Y:S02]  /*43c0*/  MOV R85, R0 ;  /* 0x0000000000557202 */ /* 0x020fe40000000f00 */
[----:B------:R-:W-:Y:S02]  /*43d0*/  MOV R252, 0xffffffff ;  /* 0xffffffff00fc7802 */ /* 0x000fe40000000f00 */
[----:B------:R-:W-:Y:S02]  /*43e0*/  MOV R84, 0x4400 ;  /* 0x0000440000547802 */ /* 0x000fe40000000f00 */
[----:B0-----:R-:W-:Y:S05]  /*43f0*/  CALL.REL.NOINC `($__internal_121_$__cuda_sm70_shflsync_down_p) ;  /* 0x0000002000007944 */ /* 0x001fea0003c00000 */
[----:B-1----:R-:W-:Y:S01]  /*4400*/  MOV R85, R86 ;  /* 0x0000005600557202 */ /* 0x002fe20000000f00 */
[----:B0----5:R-:W-:Y:S05]  /*4410*/  BRA `(.L_x_8936) ;  /* 0xffffdfe000007947 */ /* 0x021fea000383ffff */
        .weak           $__internal_121_$__cuda_sm70_shflsync_down_p
        .type           $__internal_121_$__cuda_sm70_shflsync_down_p,@function
        .size           $__internal_121_$__cuda_sm70_shflsync_down_p,(.L_x_14339 - $__internal_121_$__cuda_sm70_shflsync_down_p)
$__internal_121_$__cuda_sm70_shflsync_down_p:
[----:B------:R0:W-:Y:S01]  /*4420*/  STL [R1+0x30], R0 ;  /* 0x0000300001007387 */ /* 0x0001e20000100800 */
[----:B------:R-:W-:Y:S04]  /*4430*/  WARPSYNC R252 ;  /* 0x000000fc00007348 */ /* 0x000fe80003800000 */
[----:B0-----:R-:W-:-:S07]  /*4440*/  HFMA2.MMA R0, -RZ, RZ, 0, 1.847743988037109375e-06 ;  /* 0x0000001fff007435 */ /* 0x001fce00000001ff */
[----:B------:R0:W1:Y:S04]  /*4450*/  SHFL.DOWN PT, R86, R85, R86, R0 ;  /* 0x0800005655567389 */ /* 0x00006800000e0000 */
[----:B0-----:R0:W5:Y:S01]  /*4460*/  LDL.LU R0, [R1+0x30] ;  /* 0x0000300001007983 */ /* 0x0011620000300800 */
[----:B------:R-:W-:-:S04]  /*4470*/  MOV R85, 0x0 ;  /* 0x0000000000557802 */ /* 0x000fc80000000f00 */
[----:B------:R-:W-:Y:S05]  /*4480*/  RET.REL.NODEC R84 `(_ZN10layer_norm13ln_bwd_kernelINS_13Kernel_traitsI6__halfS2_fS2_fjLj5120ELj1ELj1ELj4ELj16ENS_18Kernel_traits_baseILj5120ES2_S2_fS2_fjLj128EEEEELb0ELb0ELb0ELb1EEEvNS_9BwdParamsE) ;  /* 0xffffbb7054007950 */ /* 0x000fea0003c3ffff */
.L_x_8937:
        /* <DEDUP_REMOVED lines=15> */
.L_x_14339:


//--------------------- .text._ZN10layer_norm13ln_bwd_kernelINS_13Kernel_traitsI6__halfS2_fS2_fjLj5120ELj1ELj1ELj4ELj16ENS_18Kernel_traits_baseILj5120ES2_S2_fS2_fjLj128EEEEELb0ELb0ELb1ELb0EEEvNS_9BwdParamsE --------------------------
	.section	.text._ZN10layer_norm13ln_bwd_kernelINS_13Kernel_traitsI6__halfS2_fS2_fjLj5120ELj1ELj1ELj4ELj16ENS_18Kernel_traits_baseILj5120ES2_S2_fS2_fjLj128EEEEELb0ELb0ELb1ELb0EEEvNS_9BwdParamsE,"ax",@progbits
	.sectioninfo	@"SHI_REGISTERS=255"
	.align	128
        .global         _ZN10layer_norm13ln_bwd_kernelINS_13Kernel_traitsI6__halfS2_fS2_fjLj5120ELj1ELj1ELj4ELj16ENS_18Kernel_traits_baseILj5120ES2_S2_fS2_fjLj128EEEEELb0ELb0ELb1ELb0EEEvNS_9BwdParamsE
        .type           _ZN10layer_norm13ln_bwd_kernelINS_13Kernel_traitsI6__halfS2_fS2_fjLj5120ELj1ELj1ELj4ELj16ENS_18Kernel_traits_baseILj5120ES2_S2_fS2_fjLj128EEEEELb0ELb0ELb1ELb0EEEvNS_9BwdParamsE,@function
        .size           _ZN10layer_norm13ln_bwd_kernelINS_13Kernel_traitsI6__halfS2_fS2_fjLj5120ELj1ELj1ELj4ELj16ENS_18Kernel_traits_baseILj5120ES2_S2_fS2_fjLj128EEEEELb0ELb0ELb1ELb0EEEvNS_9BwdParamsE,(.L_x_14340 - _ZN10layer_norm13ln_bwd_kernelINS_13Kernel_traitsI6__halfS2_fS2_fjLj5120ELj1ELj1ELj4ELj16ENS_18Kernel_traits_baseILj5120ES2_S2_fS2_fjLj128EEEEELb0ELb0ELb1ELb0EEEvNS_9BwdParamsE)
        .other          _ZN10layer_norm13ln_bwd_kernelINS_13Kernel_traitsI6__halfS2_fS2_fjLj5120ELj1ELj1ELj4ELj16ENS_18Kernel_traits_baseILj5120ES2_S2_fS2_fjLj128EEEEELb0ELb0ELb1ELb0EEEvNS_9BwdParamsE,@"STO_CUDA_ENTRY STV_DEFAULT"
_ZN10layer_norm13ln_bwd_kernelINS_13Kernel_traitsI6__halfS2_fS2_fjLj5120ELj1ELj1ELj4ELj16ENS_18Kernel_traits_baseILj5120ES2_S2_fS2_fjLj128EEEEELb0ELb0ELb1ELb0EEEvNS_9BwdParamsE:
.text._ZN10layer_norm13ln_bwd_kernelINS_13Kernel_traitsI6__halfS2_fS2_fjLj5120ELj1ELj1ELj4ELj16ENS_18Kernel_traits_baseILj5120ES2_S2_fS2_fjLj128EEEEELb0ELb0ELb1ELb0EEEvNS_9BwdParamsE:
        /* <DEDUP_REMOVED lines=30> */
[----:B------:R1:W5:Y:S01]  /*01e0*/  @P1 LDG.E.128 R16, [R22.64] ;  /* 0x0000000416101981 */ /* 0x000362000c1e1d00 */
[----:B------:R-:W-:-:S03]  /*01f0*/  @P2 IADD3 R6, R6, 0x80, RZ ;  /* 0x0000008006062810 */ /* 0x000fc60007ffe0ff */
[----:B------:R1:W5:Y:S02]  /*0200*/  @P2 LDG.E.128 R12, [R24.64] ;  /* 0x00000004180c2981 */ /* 0x000364000c1e1d00 */
        /* <DEDUP_REMOVED lines=60> */
[----:B-1----:R-:W-:Y:S01]  /*05d0*/  HADD2.F32 R0, -RZ, R30.H0_H0 ;  /* 0x2000001eff007230 */ /* 0x002fe20000004100 */
        /* <DEDUP_REMOVED lines=8> */
[--C-:B0-----:R-:W-:Y:S02]  /*0660*/  HADD2.F32 R2, -RZ, R31.reuse.H0_H0 ;  /* 0x2000001fff027230 */ /* 0x101fe40000004100 */
[----:B------:R-:W-:Y:S02]  /*0670*/  HADD2.F32 R242, -RZ, R8.H1_H1 ;  /* 0x30000008fff27230 */ /* 0x000fe40000004100 */
[----:B-1----:R-:W-:Y:S01]  /*0680*/  HADD2.F32 R0, -RZ, R31.H1_H1 ;  /* 0x3000001fff007230 */ /* 0x002fe20000004100 */
[----:B------:R0:W-:Y:S01]  /*0690*/  STL [R1+0x40], R2 ;  /* 0x0000400201007387 */ /* 0x0001e20000100800 */
[--C-:B------:R-:W-:Y:S02]  /*06a0*/  HADD2.F32 R241, -RZ, R9.reuse.H0_H0 ;  /* 0x20000009fff17230 */ /* 0x100fe40000004100 */
[----:B--2---:R-:W-:Y:S01]  /*06b0*/  HADD2.F32 R5, -RZ, R32.H0_H0 ;  /* 0x20000020ff057230 */ /* 0x004fe20000004100 */
[----:B------:R1:W-:Y:S01]  /*06c0*/  STL [R1+0x3c], R0 ;  /* 0x00003c0001007387 */ /* 0x0003e20000100800 */
[----:B------:R-:W-:-:S02]  /*06d0*/  HADD2.F32 R240, -RZ, R9.H1_H1 ;  /* 0x30000009fff07230 */ /* 0x000fc40000004100 */
[--C-:B------:R-:W-:Y:S01]  /*06e0*/  HADD2.F32 R239, -RZ, R10.reuse.H0_H0 ;  /* 0x2000000affef7230 */ /* 0x100fe20000004100 */
[----:B------:R2:W-:Y:S01]  /*06f0*/  STL [R1+0x38], R5 ;  /* 0x0000380501007387 */ /* 0x0005e20000100800 */
[----:B------:R-:W-:Y:S02]  /*0700*/  HADD2.F32 R238, -RZ, R10.H1_H1 ;  /* 0x3000000affee7230 */ /* 0x000fe40000004100 */
[----:B0-----:R-:W-:Y:S02]  /*0710*/  HADD2.F32 R2, -RZ, R32.H1_H1 ;  /* 0x30000020ff027230 */ /* 0x001fe40000004100 */
[----:B------:R-:W-:Y:S02]  /*0720*/  HADD2.F32 R237, -RZ, R11.H0_H0 ;  /* 0x2000000bffed7230 */ /* 0x000fe40000004100 */
[----:B-1----:R-:W-:Y:S01]  /*0730*/  HADD2.F32 R0, -RZ, R33.H0_H0 ;  /* 0x20000021ff007230 */ /* 0x002fe20000004100 */
[----:B------:R0:W-:Y:S01]  /*0740*/  STL [R1+0x34], R2 ;  /* 0x0000340201007387 */ /* 0x0001e20000100800 */
[----:B------:R-:W-:-:S02]  /*0750*/  HADD2.F32 R236, -RZ, R11.H1_H1 ;  /* 0x3000000bffec7230 */ /* 0x000fc40000004100 */
[----:B--2---:R-:W-:Y:S01]  /*0760*/  HADD2.F32 R5, -RZ, R33.H1_H1 ;  /* 0x30000021ff057230 */ /* 0x004fe20000004100 */
        /* <DEDUP_REMOVED lines=22> */
[----:B------:R2:W-:Y:S04]  /*08d0*/  STL [R1+0x4], R2 ;  /* 0x0000040201007387 */ /* 0x0005e80000100800 */
[----:B------:R2:W-:Y:S02]  /*08e0*/  STL [R1], R0 ;  /* 0x0000000001007387 */ /* 0x0005e40000100800 */
.L_x_9054:
[----:B--2---:R-:W-:-:S05]  /*08f0*/  MOV R0, 0x4 ;  /* 0x0000000400007802 */ /* 0x004fca0000000f00 */
        /* <DEDUP_REMOVED lines=28> */
.L_x_8943:
[----:B------:R-:W-:Y:S02]  /*0ac0*/  IADD3 R160, R0, 0x80, RZ ;  /* 0x0000008000a07810 */ /* 0x000fe40007ffe0ff */
.L_x_8942:
[----:B------:R-:W-:Y:S05]  /*0ad0*/  BSYNC B1 ;  /* 0x0000000000017941 */ /* 0x000fea0003800000 */
.L_x_8941:
        /* <DEDUP_REMOVED lines=8> */
.L_x_8946:
[----:B------:R-:W-:Y:S02]  /*0b60*/  IADD3 R160, R160, 0x80, RZ ;  /* 0x00000080a0a07810 */ /* 0x000fe40007ffe0ff */
.L_x_8945:
[----:B------:R-:W-:Y:S05]  /*0b70*/  BSYNC B1 ;  /* 0x0000000000017941 */ /* 0x000fea0003800000 */
.L_x_8944:
        /* <DEDUP_REMOVED lines=8> */
.L_x_8949:
[----:B------:R-:W-:Y:S02]  /*0c00*/  IADD3 R160, R160, 0x80, RZ ;  /* 0x00000080a0a07810 */ /* 0x000fe40007ffe0ff */
.L_x_8948:
[----:B------:R-:W-:Y:S05]  /*0c10*/  BSYNC B1 ;  /* 0x0000000000017941 */ /* 0x000fea0003800000 */
.L_x_8947:
        /* <DEDUP_REMOVED lines=8> */
.L_x_8952:
[----:B------:R-:W-:Y:S02]  /*0ca0*/  IADD3 R160, R160, 0x80, RZ ;  /* 0x00000080a0a07810 */ /* 0x000fe40007ffe0ff */
.L_x_8951:
[----:B------:R-:W-:Y:S05]  /*0cb0*/  BSYNC B1 ;  /* 0x0000000000017941 */ /* 0x000fea0003800000 */
.L_x_8950:
        /* <DEDUP_REMOVED lines=9> */
.L_x_8940:
        /* <DEDUP_REMOVED lines=17> */
[----:B------:R-:W-:-:S03]  /*0e60*/  HFMA2.MMA R164, -RZ, RZ, 0, 9.5367431640625e-07 ;  /* 0x00000010ffa47435 */ /* 0x000fc600000001ff */
[----:B------:R-:W4:Y:S04]  /*0e70*/  LDL R231, [R1+0x4c] ;  /* 0x00004c0001e77983 */ /* 0x000f280000100800 */
[----:B------:R-:W4:Y:S03]  /*0e80*/  LDL R229, [R1+0x48] ;  /* 0x0000480001e57983 */ /* 0x000f260000100800 */
[----:B------:R-:W-:Y:S01]  /*0e90*/  IMAD.WIDE.U32 R164, R206, R164, c[0x0][0x208] ;  /* 0x00008200cea47625 */ /* 0x000fe200078e00a4 */
[----:B------:R-:W-:Y:S01]  /*0ea0*/  ISETP.NE.U32.AND P4, PT, RZ, c[0x0][0x218], PT ;  /* 0x00008600ff007a0c */ /* 0x000fe20003f85070 */
[----:B------:R-:W4:Y:S04]  /*0eb0*/  LDL R227, [R1+0x44] ;  /* 0x0000440001e37983 */ /* 0x000f280000100800 */
[----:B------:R-:W4:Y:S01]  /*0ec0*/  LDG.E.128 R164, [R164.64] ;  /* 0x00000004a4a47981 */ /* 0x000f22000c1e1d00 */
[----:B------:R-:W-:-:S13]  /*0ed0*/  ISETP.NE.AND.EX P4, PT, RZ, c[0x0][0x21c], PT, P4 ;  /* 0x00008700ff007a0c */ /* 0x000fda0003f85340 */
        /* <DEDUP_REMOVED lines=15> */
[----:B----4-:R-:W-:-:S02]  /*0fd0*/  HADD2.F32 R13, -RZ, R164.H0_H0 ;  /* 0x200000a4ff0d7230 */ /* 0x010fc40000004100 */
[----:B------:R-:W-:-:S03]  /*0fe0*/  HADD2.F32 R164, -RZ, R164.H1_H1 ;  /* 0x300000a4ffa47230 */ /* 0x000fc60000004100 */
[-C--:B------:R-:W-:Y:S02]  /*0ff0*/  FFMA.FTZ R36, R5, R13.reuse, R36 ;  /* 0x0000000d05247223 */ /* 0x080fe40000010024 */
[----:B------:R-:W-:Y:S02]  /*1000*/  FADD.FTZ R72, R72, R13 ;  /* 0x0000000d48487221 */ /* 0x000fe40000010000 */
[----:B------:R-:W-:Y:S01]  /*1010*/  FMUL.FTZ R13, R204, R13 ;  /* 0x0000000dcc0d7220 */ /* 0x000fe20000410000 */
[----:B------:R-:W-:Y:S01]  /*1020*/  HADD2.F32 R232, -RZ, R165.H0_H0 ;  /* 0x200000a5ffe87230 */ /* 0x000fe20000004100 */
[----:B------:R-:W-:Y:S02]  /*1030*/  FMUL.FTZ R7, R2, R7 ;  /* 0x0000000702077220 */ /* 0x000fe40000410000 */
[----:B------:R-:W-:Y:S02]  /*1040*/  FMUL.FTZ R233, R233, R164 ;  /* 0x000000a4e9e97220 */ /* 0x000fe40000410000 */
[----:B------:R-:W-:-:S02]  /*1050*/  FADD.FTZ R160, RZ, R13 ;  /* 0x0000000dffa07221 */ /* 0x000fc40000010000 */
[----:B------:R-:W-:Y:S02]  /*1060*/  FMUL.FTZ R6, R2, R6 ;  /* 0x0000000602067220 */ /* 0x000fe40000410000 */
[----:B------:R-:W-:Y:S01]  /*1070*/  FFMA.FTZ R161, R5, R13, RZ ;  /* 0x0000000d05a17223 */ /* 0x000fe200000100ff */
[----:B------:R-:W-:Y:S01]  /*1080*/  HADD2.F32 R165, -RZ, R165.H1_H1 ;  /* 0x300000a5ffa57230 */ /* 0x000fe20000004100 */
[-C--:B------:R-:W-:Y:S02]  /*1090*/  FFMA.FTZ R38, R7, R232.reuse, R38 ;  /* 0x000000e807267223 */ /* 0x080fe40000010026 */
[----:B------:R-:W-:Y:S02]  /*10a0*/  FADD.FTZ R74, R74, R232 ;  /* 0x000000e84a4a7221 */ /* 0x000fe40000010000 */
[----:B------:R-:W-:Y:S02]  /*10b0*/  FMUL.FTZ R232, R207, R232 ;  /* 0x000000e8cfe87220 */ /* 0x000fe40000410000 */
[----:B------:R-:W-:Y:S01]  /*10c0*/  FADD.FTZ R160, R160, R233 ;  /* 0x000000e9a0a07221 */ /* 0x000fe20000010000 */
[----:B------:R-:W-:Y:S01]  /*10d0*/  HADD2.F32 R230, -RZ, R166.H0_H0 ;  /* 0x200000a6ffe67230 */ /* 0x000fe20000004100 */
[----:B------:R-:W-:-:S02]  /*10e0*/  FFMA.FTZ R161, R6, R233, R161 ;  /* 0x000000e906a17223 */ /* 0x000fc400000100a1 */
[----:B------:R-:W-:Y:S02]  /*10f0*/  FMUL.FTZ R9, R2, R9 ;  /* 0x0000000902097220 */ /* 0x000fe40000410000 */
[----:B------:R-:W-:Y:S02]  /*1100*/  FMUL.FTZ R231, R231, R165 ;  /* 0x000000a5e7e77220 */ /* 0x000fe40000410000 */
[----:B------:R-:W-:Y:S02]  /*1110*/  FADD.FTZ R160, R160, R232 ;  /* 0x000000e8a0a07221 */ /* 0x000fe40000010000 */
[----:B------:R-:W-:Y:S02]  /*1120*/  FMUL.FTZ R8, R2, R8 ;  /* 0x0000000802087220 */ /* 0x000fe40000410000 */
        /* <DEDUP_REMOVED lines=10> */
[----:B------:R-:W-:Y:S02]  /*11d0*/  FMUL.FTZ R10, R2, R10 ;  /* 0x0000000a020a7220 */ /* 0x000fe40000410000 */
[----:B------:R-:W-:Y:S02]  /*11e0*/  FMUL.FTZ R229, R227, R166 ;  /* 0x000000a6e3e57220 */ /* 0x000fe40000410000 */
        /* <DEDUP_REMOVED lines=23> */
.L_x_8955:
[----:B------:R-:W-:Y:S05]  /*1360*/  BSYNC B1 ;  /* 0x0000000000017941 */ /* 0x000fea0003800000 */
.L_x_8954:
[----:B------:R-:W-:Y:S01]  /*1370*/  BSSY B1, `(.L_x_8956) ;  /* 0x0000059000017945 */ /* 0x000fe20003800000 */
[----:B------:R-:W-:Y:S05]  /*1380*/  @!P0 BRA `(.L_x_8957) ;  /* 0x0000057000008947 */ /* 0x000fea0003800000 */
[----:B------:R-:W-:Y:S01]  /*1390*/  MOV R164, 0x10 ;  /* 0x0000001000a47802 */ /* 0x000fe20000000f00 */
[----:B------:R-:W-:Y:S01]  /*13a0*/  IMAD.WIDE.U32 R160, R207, R171, c[0x0][0x188] ;  /* 0x00006200cfa07625 */ /* 0x000fe200078e00ab */
[----:B------:R-:W2:Y:S03]  /*13b0*/  LDL R169, [R1+0x38] ;  /* 0x0000380001a97983 */ /* 0x000ea60000100800 */
[----:B------:R-:W-:Y:S01]  /*13c0*/  IMAD.WIDE.U32 R164, R206, R164, c[0x0][0x208] ;  /* 0x00008200cea47625 */ /* 0x000fe200078e00a4 */
[----:B------:R1:W3:Y:S04]  /*13d0*/  LDG.E.128 R16, [R160.64] ;  /* 0x00000004a0107981 */ /* 0x0002e8000c1e1d00 */
[----:B------:R-:W4:Y:S04]  /*13e0*/  LDL R168, [R1+0x34] ;  /* 0x0000340001a87983 */ /* 0x000f280000100800 */
[----:B------:R-:W2:Y:S04]  /*13f0*/  LDG.E.128 R164, [R164.64] ;  /* 0x00000004a4a47981 */ /* 0x000ea8000c1e1d00 */
[----:B-1----:R-:W4:Y:S01]  /*1400*/  LDG.E.128 R160, [R160.64+0x10] ;  /* 0x00001004a0a07981 */ /* 0x002f22000c1e1d00 */
[----:B------:R-:W-:-:S03]  /*1410*/  ISETP.NE.U32.AND P4, PT, RZ, c[0x0][0x218], PT ;  /* 0x00008600ff007a0c */ /* 0x000fc60003f85070 */
[----:B------:R-:W4:Y:S01]  /*1420*/  LDL R221, [R1+0x30] ;  /* 0x0000300001dd7983 */ /* 0x000f220000100800 */
[----:B------:R-:W-:-:S03]  /*1430*/  ISETP.NE.AND.EX P4, PT, RZ, c[0x0][0x21c], PT, P4 ;  /* 0x00008700ff007a0c */ /* 0x000fc60003f85340 */
[----:B------:R-:W4:Y:S10]  /*1440*/  LDL R219, [R1+0x2c] ;  /* 0x00002c0001db7983 */ /* 0x000f340000100800 */
[----:B------:R-:W-:-:S05]  /*1450*/  @P4 IMAD.WIDE.U32 R14, R207, R171, c[0x0][0x218] ;  /* 0x00008600cf0e4625 */ /* 0x000fca00078e00ab */
[----:B------:R3:W5:Y:S04]  /*1460*/  @P4 LDG.E.128 R120, [R14.64] ;  /* 0x000000040e784981 */ /* 0x000768000c1e1d00 */
[----:B------:R3:W5:Y:S01]  /*1470*/  @P4 LDG.E.128 R124, [R14.64+0x10] ;  /* 0x000010040e7c4981 */ /* 0x000762000c1e1d00 */
[----:B0-----:R-:W-:-:S04]  /*1480*/  ISETP.NE.AND P4, PT, R170, RZ, PT ;  /* 0x000000ffaa00720c */ /* 0x001fc80003f85270 */
[----:B-----5:R-:W-:-:S05]  /*1490*/  FSEL R21, R177, RZ, !P4 ;  /* 0x000000ffb1157208 */ /* 0x020fca0006000000 */
[----:B---3--:R-:W-:-:S04]  /*14a0*/  FADD.FTZ R14, -R21, R16 ;  /* 0x00000010150e7221 */ /* 0x008fc80000010100 */
[----:B------:R-:W-:Y:S01]  /*14b0*/  FMUL.FTZ R14, R2, R14 ;  /* 0x0000000e020e7220 */ /* 0x000fe20000410000 */
[--C-:B--2---:R-:W-:Y:S02]  /*14c0*/  HADD2.F32 R226, -RZ, R164.reuse.H0_H0 ;  /* 0x200000a4ffe27230 */ /* 0x104fe40000004100 */
[----:B------:R-:W-:-:S03]  /*14d0*/  HADD2.F32 R164, -RZ, R164.H1_H1 ;  /* 0x300000a4ffa47230 */ /* 0x000fc60000004100 */
        /* <DEDUP_REMOVED lines=15> */
[----:B------:R-:W-:Y:S01]  /*15d0*/  HADD2.F32 R224, -RZ, R165.H0_H0 ;  /* 0x200000a5ffe07230 */ /* 0x000fe20000004100 */
[----:B------:R-:W-:-:S02]  /*15e0*/  FMUL.FTZ R16, R2, R16 ;  /* 0x0000001002107220 */ /* 0x000fc40000410000 */
[----:B------:R-:W-:Y:S02]  /*15f0*/  FMUL.FTZ R15, R2, R15 ;  /* 0x0000000f020f7220 */ /* 0x000fe40000410000 */
[----:B------:R-:W-:Y:S02]  /*1600*/  FADD.FTZ R161, R205, R226 ;  /* 0x000000e2cda17221 */ /* 0x000fe40000010000 */
[----:B------:R-:W-:Y:S01]  /*1610*/  FFMA.FTZ R160, R14, R226, R204 ;  /* 0x000000e20ea07223 */ /* 0x000fe200000100cc */
[----:B------:R-:W-:Y:S01]  /*1620*/  HADD2.F32 R165, -RZ, R165.H1_H1 ;  /* 0x300000a5ffa57230 */ /* 0x000fe20000004100 */
[-C--:B------:R-:W-:Y:S02]  /*1630*/  FFMA.FTZ R46, R16, R224.reuse, R46 ;  /* 0x000000e0102e7223 */ /* 0x080fe4000001002e */
[----:B------:R-:W-:Y:S02]  /*1640*/  FADD.FTZ R82, R82, R224 ;  /* 0x000000e052527221 */ /* 0x000fe40000010000 */
[----:B------:R-:W-:-:S02]  /*1650*/  FMUL.FTZ R224, R221, R224 ;  /* 0x000000e0dde07220 */ /* 0x000fc40000410000 */
[----:B------:R-:W-:Y:S02]  /*1660*/  FADD.FTZ R161, R161, R225 ;  /* 0x000000e1a1a17221 */ /* 0x000fe40000010000 */
[----:B------:R-:W-:Y:S01]  /*1670*/  FFMA.FTZ R160, R15, R225, R160 ;  /* 0x000000e10fa07223 */ /* 0x000fe200000100a0 */
[----:B------:R-:W-:Y:S01]  /*1680*/  HADD2.F32 R222, -RZ, R166.H0_H0 ;  /* 0x200000a6ffde7230 */ /* 0x000fe20000004100 */
[C---:B------:R-:W-:Y:S02]  /*1690*/  FMUL.FTZ R18, R2.reuse, R18 ;  /* 0x0000001202127220 */ /* 0x040fe40000410000 */
[----:B------:R-:W-:Y:S02]  /*16a0*/  FMUL.FTZ R17, R2, R17 ;  /* 0x0000001102117220 */ /* 0x000fe40000410000 */
[----:B------:R-:W-:Y:S02]  /*16b0*/  FMUL.FTZ R223, R219, R165 ;  /* 0x000000a5dbdf7220 */ /* 0x000fe40000410000 */
[----:B------:R-:W-:-:S02]  /*16c0*/  FADD.FTZ R161, R161, R224 ;  /* 0x000000e0a1a17221 */ /* 0x000fc40000010000 */
[----:B------:R-:W-:Y:S01]  /*16d0*/  FFMA.FTZ R160, R16, R224, R160 ;  /* 0x000000e010a07223 */ /* 0x000fe200000100a0 */
[----:B------:R-:W-:Y:S01]  /*16e0*/  HADD2.F32 R166, -RZ, R166.H1_H1 ;  /* 0x300000a6ffa67230 */ /* 0x000fe20000004100 */
[----:B------:R-:W-:Y:S02]  /*16f0*/  FADD.FTZ R84, R84, R222 ;  /* 0x000000de54547221 */ /* 0x000fe40000010000 */
[----:B------:R-:W-:Y:S02]  /*1700*/  FFMA.FTZ R48, R18, R222, R48 ;  /* 0x000000de12307223 */ /* 0x000fe40000010030 */
[----:B------:R-:W-:Y:S02]  /*1710*/  FADD.FTZ R161, R161, R223 ;  /* 0x000000dfa1a17221 */ /* 0x000fe40000010000 */
[----:B------:R-:W-:Y:S01]  /*1720*/  FFMA.FTZ R160, R17, R223, R160 ;  /* 0x000000df11a07223 */ /* 0x000fe200000100a0 */
[----:B------:R-:W-:Y:S01]  /*1730*/  HADD2.F32 R220, -RZ, R167.H0_H0 ;  /* 0x200000a7ffdc7230 */ /* 0x000fe20000004100 */
[----:B------:R-:W-:-:S02]  /*1740*/  FMUL.FTZ R20, R2, R20 ;  /* 0x0000001402147220 */ /* 0x000fc40000410000 */
[----:B------:R-:W-:Y:S01]  /*1750*/  FMUL.FTZ R19, R2, R19 ;  /* 0x0000001302137220 */ /* 0x000fe20000410000 */
[----:B------:R-:W-:Y:S01]  /*1760*/  HADD2.F32 R167, -RZ, R167.H1_H1 ;  /* 0x300000a7ffa77230 */ /* 0x000fe20000004100 */
        /* <DEDUP_REMOVED lines=25> */
.L_x_8957:
[----:B------:R-:W-:Y:S05]  /*1900*/  BSYNC B1 ;  /* 0x0000000000017941 */ /* 0x000fea0003800000 */
.L_x_8956:
[----:B------:R-:W-:Y:S01]  /*1910*/  BSSY B1, `(.L_x_8958) ;  /* 0x0000058000017945 */ /* 0x000fe20003800000 */
[----:B------:R-:W-:Y:S05]  /*1920*/  @!P1 BRA `(.L_x_8959) ;  /* 0x0000056000009947 */ /* 0x000fea0003800000 */
[----:B------:R-:W-:Y:S01]  /*1930*/  HFMA2.MMA R164, -RZ, RZ, 0, 9.5367431640625e-07 ;  /* 0x00000010ffa47435 */ /* 0x000fe200000001ff */
[----:B------:R-:W-:Y:S01]  /*1940*/  IMAD.WIDE.U32 R160, R207, R171, c[0x0][0x188] ;  /* 0x00006200cfa07625 */ /* 0x000fe200078e00ab */
[----:B------:R-:W-:Y:S01]  /*1950*/  ISETP.NE.U32.AND P4, PT, RZ, c[0x0][0x218], PT ;  /* 0x00008600ff007a0c */ /* 0x000fe20003f85070 */
[----:B------:R-:W2:Y:S04]  /*1960*/  LDL R217, [R1+0x18] ;  /* 0x0000180001d97983 */ /* 0x000ea80000100800 */
[----:B------:R1:W3:Y:S03]  /*1970*/  LDG.E.128 R24, [R160.64] ;  /* 0x00000004a0187981 */ /* 0x0002e6000c1e1d00 */
[----:B------:R-:W-:Y:S01]  /*1980*/  IMAD.WIDE.U32 R164, R206, R164, c[0x0][0x208] ;  /* 0x00008200cea47625 */ /* 0x000fe200078e00a4 */
[----:B------:R-:W4:Y:S04]  /*1990*/  LDL R215, [R1+0x14] ;  /* 0x0000140001d77983 */ /* 0x000f280000100800 */
[----:B------:R-:W2:Y:S04]  /*19a0*/  LDL R176, [R1+0x10] ;  /* 0x0000100001b07983 */ /* 0x000ea80000100800 */
[----:B------:R-:W2:Y:S01]  /*19b0*/  LDG.E.128 R164, [R164.64] ;  /* 0x00000004a4a47981 */ /* 0x000ea2000c1e1d00 */
[----:B------:R-:W-:-:S03]  /*19c0*/  ISETP.NE.AND.EX P4, PT, RZ, c[0x0][0x21c], PT, P4 ;  /* 0x00008700ff007a0c */ /* 0x000fc60003f85340 */
[----:B-1----:R-:W4:Y:S04]  /*19d0*/  LDG.E.128 R160, [R160.64+0x10] ;  /* 0x00001004a0a07981 */ /* 0x002f28000c1e1d00 */
[----:B------:R-:W4:Y:S04]  /*19e0*/  LDL R174, [R1+0xc] ;  /* 0x00000c0001ae7983 */ /* 0x000f280000100800 */
[----:B------:R-:W4:Y:S02]  /*19f0*/  LDL R169, [R1] ;  /* 0x0000000001a97983 */ /* 0x000f240000100800 */
[----:B------:R-:W-:-:S02]  /*1a00*/  @P4 IMAD.WIDE.U32 R22, R207, R171, c[0x0][0x218] ;  /* 0x00008600cf164625 */ /* 0x000fc400078e00ab */
[----:B------:R-:W4:Y:S04]  /*1a10*/  LDL R171, [R1+0x8] ;  /* 0x0000080001ab7983 */ /* 0x000f280000100800 */
[----:B------:R3:W5:Y:S04]  /*1a20*/  @P4 LDG.E.128 R128, [R22.64] ;  /* 0x0000000416804981 */ /* 0x000768000c1e1d00 */
[----:B------:R3:W5:Y:S01]  /*1a30*/  @P4 LDG.E.128 R132, [R22.64+0x10] ;  /* 0x0000100416844981 */ /* 0x000762000c1e1d00 */
[----:B0-----:R-:W-:-:S03]  /*1a40*/  ISETP.NE.AND P4, PT, R170, RZ, PT ;  /* 0x000000ffaa00720c */ /* 0x001fc60003f85270 */
[----:B------:R-:W4:Y:S01]  /*1a50*/  LDL R170, [R1+0x4] ;  /* 0x0000040001aa7983 */ /* 0x000f220000100800 */
[----:B-----5:R-:W-:Y:S02]  /*1a60*/  FSEL R168, R177, RZ, !P4 ;  /* 0x000000ffb1a87208 */ /* 0x020fe40006000000 */
[----:B------:R-:W-:Y:S02]  /*1a70*/  IADD3 R206, R206, 0x80, RZ ;  /* 0x00000080cece7810 */ /* 0x000fe40007ffe0ff */
[----:B------:R-:W-:Y:S01]  /*1a80*/  IADD3 R207, R207, 0x80, RZ ;  /* 0x00000080cfcf7810 */ /* 0x000fe20007ffe0ff */
[----:B---3--:R-:W-:-:S04]  /*1a90*/  FADD.FTZ R22, -R168, R24 ;  /* 0x00000018a8167221 */ /* 0x008fc80000010100 */
[----:B------:R-:W-:Y:S02]  /*1aa0*/  FMUL.FTZ R22, R2, R22 ;  /* 0x0000001602167220 */ /* 0x000fe40000410000 */
[C---:B------:R-:W-:Y:S01]  /*1ab0*/  FADD.FTZ R24, -R168.reuse, R26 ;  /* 0x0000001aa8187221 */ /* 0x040fe20000010100 */
[--C-:B--2---:R-:W-:Y:S01]  /*1ac0*/  HADD2.F32 R218, -RZ, R164.reuse.H0_H0 ;  /* 0x200000a4ffda7230 */ /* 0x104fe20000004100 */
[----:B------:R-:W-:Y:S01]  /*1ad0*/  FADD.FTZ R23, -R168, R25 ;  /* 0x00000019a8177221 */ /* 0x000fe20000010100 */
[----:B------:R-:W-:-:S03]  /*1ae0*/  HADD2.F32 R164, -RZ, R164.H1_H1 ;  /* 0x300000a4ffa47230 */ /* 0x000fc60000004100 */
[-C--:B------:R-:W-:Y:S02]  /*1af0*/  FFMA.FTZ R52, R22, R218.reuse, R52 ;  /* 0x000000da16347223 */ /* 0x080fe40000010034 */
[----:B------:R-:W-:Y:S02]  /*1b00*/  FADD.FTZ R88, R88, R218 ;  /* 0x000000da58587221 */ /* 0x000fe40000010000 */
[----:B------:R-:W-:Y:S01]  /*1b10*/  FMUL.FTZ R218, R217, R218 ;  /* 0x000000dad9da7220 */ /* 0x000fe20000410000 */
[----:B------:R-:W-:Y:S01]  /*1b20*/  HADD2.F32 R216, -RZ, R165.H0_H0 ;  /* 0x200000a5ffd87230 */ /* 0x000fe20000004100 */
[C---:B------:R-:W-:Y:S02]  /*1b30*/  FADD.FTZ R25, -R168.reuse, R27 ;  /* 0x0000001ba8197221 */ /* 0x040fe40000010100 */
[C---:B----4-:R-:W-:Y:S02]  /*1b40*/  FADD.FTZ R26, -R168.reuse, R160 ;  /* 0x000000a0a81a7221 */ /* 0x050fe40000010100 */
[----:B------:R-:W-:-:S02]  /*1b50*/  FADD.FTZ R27, -R168, R161 ;  /* 0x000000a1a81b7221 */ /* 0x000fc40000010100 */
[C---:B------:R-:W-:Y:S02]  /*1b60*/  FMUL.FTZ R24, R2.reuse, R24 ;  /* 0x0000001802187220 */ /* 0x040fe40000410000 */
[----:B------:R-:W-:Y:S02]  /*1b70*/  FMUL.FTZ R23, R2, R23 ;  /* 0x0000001702177220 */ /* 0x000fe40000410000 */
[----:B------:R-:W-:Y:S02]  /*1b80*/  FMUL.FTZ R217, R215, R164 ;  /* 0x000000a4d7d97220 */ /* 0x000fe40000410000 */
[----:B------:R-:W-:Y:S02]  /*1b90*/  FADD.FTZ R161, R205, R218 ;  /* 0x000000dacda17221 */ /* 0x000fe40000010000 */
[----:B------:R-:W-:Y:S01]  /*1ba0*/  FFMA.FTZ R160, R22, R218, R204 ;  /* 0x000000da16a07223 */ /* 0x000fe200000100cc */
[----:B------:R-:W-:Y:S01]  /*1bb0*/  HADD2.F32 R165, -RZ, R165.H1_H1 ;  /* 0x300000a5ffa57230 */ /* 0x000fe20000004100 */
[----:B------:R-:W-:-:S02]  /*1bc0*/  FFMA.FTZ R54, R24, R216, R54 ;  /* 0x000000d818367223 */ /* 0x000fc40000010036 */
[----:B------:R-:W-:Y:S02]  /*1bd0*/  FADD.FTZ R90, R90, R216 ;  /* 0x000000d85a5a7221 */ /* 0x000fe40000010000 */
        /* <DEDUP_REMOVED lines=10> */
[----:B------:R-:W-:Y:S02]  /*1c80*/  FADD.FTZ R162, -R168, R162 ;  /* 0x000000a2a8a27221 */ /* 0x000fe40000010100 */
[----:B------:R-:W-:Y:S02]  /*1c90*/  FADD.FTZ R92, R92, R203 ;  /* 0x000000cb5c5c7221 */ /* 0x000fe40000010000 */
[----:B------:R-:W-:-:S02]  /*1ca0*/  FFMA.FTZ R56, R26, R203, R56 ;  /* 0x000000cb1a387223 */ /* 0x000fc40000010038 */
[----:B------:R-:W-:Y:S02]  /*1cb0*/  FMUL.FTZ R203, R171, R203 ;  /* 0x000000cbabcb7220 */ /* 0x000fe40000410000 */
[----:B------:R-:W-:Y:S02]  /*1cc0*/  FADD.FTZ R161, R161, R215 ;  /* 0x000000d7a1a17221 */ /* 0x000fe40000010000 */
[----:B------:R-:W-:Y:S01]  /*1cd0*/  FFMA.FTZ R160, R25, R215, R160 ;  /* 0x000000d719a07223 */ /* 0x000fe200000100a0 */
        /* <DEDUP_REMOVED lines=27> */
.L_x_8959:
[----:B------:R-:W-:Y:S05]  /*1e90*/  BSYNC B1 ;  /* 0x0000000000017941 */ /* 0x000fea0003800000 */
.L_x_8958:
[----:B------:R-:W-:Y:S01]  /*1ea0*/  BSSY B1, `(.L_x_8960) ;  /* 0x0000053000017945 */ /* 0x000fe20003800000 */
[----:B------:R-:W-:Y:S05]  /*1eb0*/  @!P2 BRA `(.L_x_8961) ;  /* 0x000005100000a947 */ /* 0x000fea0003800000 */
[----:B------:R-:W-:Y:S01]  /*1ec0*/  HFMA2.MMA R168, -RZ, RZ, 0, 9.5367431640625e-07 ;  /* 0x00000010ffa87435 */ /* 0x000fe200000001ff */
[----:B------:R-:W-:-:S05]  /*1ed0*/  MOV R188, 0x20 ;  /* 0x0000002000bc7802 */ /* 0x000fca0000000f00 */
        /* <DEDUP_REMOVED lines=18> */
[----:B---3--:R-:W-:Y:S01]  /*2000*/  HADD2.F32 R211, -RZ, R168.H0_H0 ;  /* 0x200000a8ffd37230 */ /* 0x008fe20000004100 */
[----:B------:R-:W-:-:S02]  /*2010*/  FADD.FTZ R163, -R178, R163 ;  /* 0x000000a3b2a37221 */ /* 0x000fc40000010100 */
[C---:B----4-:R-:W-:Y:S02]  /*2020*/  FADD.FTZ R164, -R178.reuse, R164 ;  /* 0x000000a4b2a47221 */ /* 0x050fe40000010100 */
[C---:B------:R-:W-:Y:S02]  /*2030*/  FADD.FTZ R165, -R178.reuse, R165 ;  /* 0x000000a5b2a57221 */ /* 0x040fe40000010100 */
[C---:B------:R-:W-:Y:S02]  /*2040*/  FADD.FTZ R166, -R178.reuse, R166 ;  /* 0x000000a6b2a67221 */ /* 0x040fe40000010100 */
[----:B------:R-:W-:Y:S02]  /*2050*/  FADD.FTZ R167, -R178, R167 ;  /* 0x000000a7b2a77221 */ /* 0x000fe40000010100 */
[----:B------:R-:W-:Y:S01]  /*2060*/  FMUL.FTZ R178, R2, R160 ;  /* 0x000000a002b27220 */ /* 0x000fe20000410000 */
[----:B------:R-:W-:Y:S01]  /*2070*/  HADD2.F32 R168, -RZ, R168.H1_H1 ;  /* 0x300000a8ffa87230 */ /* 0x000fe20000004100 */
[----:B------:R-:W-:-:S02]  /*2080*/  FADD.FTZ R96, R96, R211 ;  /* 0x000000d360607221 */ /* 0x000fc40000010000 */
[-C--:B------:R-:W-:Y:S02]  /*2090*/  FFMA.FTZ R60, R178, R211.reuse, R60 ;  /* 0x000000d3b23c7223 */ /* 0x080fe4000001003c */
[----:B------:R-:W-:Y:S01]  /*20a0*/  FMUL.FTZ R211, R251, R211 ;  /* 0x000000d3fbd37220 */ /* 0x000fe20000410000 */
[----:B------:R-:W-:Y:S01]  /*20b0*/  HADD2.F32 R209, -RZ, R169.H0_H0 ;  /* 0x200000a9ffd17230 */ /* 0x000fe20000004100 */
[C---:B------:R-:W-:Y:S02]  /*20c0*/  FMUL.FTZ R179, R2.reuse, R161 ;  /* 0x000000a102b37220 */ /* 0x040fe40000410000 */
[----:B------:R-:W-:Y:S02]  /*20d0*/  FMUL.FTZ R180, R2, R162 ;  /* 0x000000a202b47220 */ /* 0x000fe40000410000 */
[----:B------:R-:W-:Y:S02]  /*20e0*/  FMUL.FTZ R210, R250, R168 ;  /* 0x000000a8fad27220 */ /* 0x000fe40000410000 */
[----:B------:R-:W-:-:S02]  /*20f0*/  FADD.FTZ R161, R205, R211 ;  /* 0x000000d3cda17221 */ /* 0x000fc40000010000 */
[----:B------:R-:W-:Y:S01]  /*2100*/  FFMA.FTZ R160, R178, R211, R204 ;  /* 0x000000d3b2a07223 */ /* 0x000fe200000100cc */
[----:B------:R-:W-:Y:S01]  /*2110*/  HADD2.F32 R169, -RZ, R169.H1_H1 ;  /* 0x300000a9ffa97230 */ /* 0x000fe20000004100 */
[-C--:B------:R-:W-:Y:S02]  /*2120*/  FFMA.FTZ R62, R180, R209.reuse, R62 ;  /* 0x000000d1b43e7223 */ /* 0x080fe4000001003e */
[----:B------:R-:W-:Y:S02]  /*2130*/  FADD.FTZ R98, R98, R209 ;  /* 0x000000d162627221 */ /* 0x000fe40000010000 */
        /* <DEDUP_REMOVED lines=41> */
.L_x_8961:
[----:B------:R-:W-:Y:S05]  /*23d0*/  BSYNC B1 ;  /* 0x0000000000017941 */ /* 0x000fea0003800000 */
.L_x_8960:
[----:B------:R-:W-:-:S13]  /*23e0*/  ISETP.GE.U32.AND P4, PT, R4, 0x280, PT ;  /* 0x000002800400780c */ /* 0x000fda0003f86070 */
[----:B------:R-:W-:Y:S05]  /*23f0*/  @!P4 BRA `(.L_x_8953) ;  /* 0x000004f00000c947 */ /* 0x000fea0003800000 */
[----:B------:R-:W-:Y:S01]  /*2400*/  HFMA2.MMA R202, -RZ, RZ, 0, 1.9073486328125e-06 ;  /* 0x00000020ffca7435 */ /* 0x000fe200000001ff */
[----:B------:R-:W-:Y:S01]  /*2410*/  MOV R168, 0x10 ;  /* 0x0000001000a87802 */ /* 0x000fe20000000f00 */
[----:B------:R-:W1:Y:S04]  /*2420*/  LDC.U8 R201, c[0x0][0x1f0] ;  /* 0x00007c00ffc97b82 */ /* 0x000e680000000000 */
[----:B------:R-:W-:-:S04]  /*2430*/  IMAD.WIDE.U32 R168, R206, R168, c[0x0][0x208] ;  /* 0x00008200cea87625 */ /* 0x000fc800078e00a8 */
[----:B------:R-:W-:Y:S02]  /*2440*/  IMAD.WIDE.U32 R164, R207, R202, c[0x0][0x188] ;  /* 0x00006200cfa47625 */ /* 0x000fe400078e00ca */
        /* <DEDUP_REMOVED lines=10> */
[----:B--2---:R-:W-:Y:S01]  /*24f0*/  HADD2.F32 R214, -RZ, R168.H0_H0 ;  /* 0x200000a8ffd67230 */ /* 0x004fe20000004100 */
[----:B---3--:R-:W-:-:S04]  /*2500*/  FADD.FTZ R160, -R177, R160 ;  /* 0x000000a0b1a07221 */ /* 0x008fc80000010100 */
[----:B0-----:R-:W-:Y:S01]  /*2510*/  FMUL.FTZ R190, R2, R160 ;  /* 0x000000a002be7220 */ /* 0x001fe20000410000 */
[----:B------:R-:W-:Y:S01]  /*2520*/  HADD2.F32 R168, -RZ, R168.H1_H1 ;  /* 0x300000a8ffa87230 */ /* 0x000fe20000004100 */
[C---:B------:R-:W-:Y:S02]  /*2530*/  FADD.FTZ R161, -R177.reuse, R161 ;  /* 0x000000a1b1a17221 */ /* 0x040fe40000010100 */
[----:B------:R-:W-:Y:S02]  /*2540*/  FADD.FTZ R162, -R177, R162 ;  /* 0x000000a2b1a27221 */ /* 0x000fe40000010100 */
[-C--:B------:R-:W-:Y:S02]  /*2550*/  FFMA.FTZ R148, R190, R214.reuse, R148 ;  /* 0x000000d6be947223 */ /* 0x080fe40000010094 */
[----:B------:R-:W-:Y:S02]  /*2560*/  FADD.FTZ R68, R68, R214 ;  /* 0x000000d644447221 */ /* 0x000fe40000010000 */
[----:B------:R-:W-:Y:S01]  /*2570*/  FMUL.FTZ R214, R243, R214 ;  /* 0x000000d6f3d67220 */ /* 0x000fe20000410000 */
[----:B------:R-:W-:Y:S01]  /*2580*/  HADD2.F32 R212, -RZ, R169.H0_H0 ;  /* 0x200000a9ffd47230 */ /* 0x000fe20000004100 */
[----:B------:R-:W-:-:S02]  /*2590*/  FMUL.FTZ R191, R2, R161 ;  /* 0x000000a102bf7220 */ /* 0x000fc40000410000 */
[----:B------:R-:W-:Y:S02]  /*25a0*/  FMUL.FTZ R192, R2, R162 ;  /* 0x000000a202c07220 */ /* 0x000fe40000410000 */
[----:B------:R-:W-:Y:S02]  /*25b0*/  FMUL.FTZ R213, R242, R168 ;  /* 0x000000a8f2d57220 */ /* 0x000fe40000410000 */
[----:B------:R-:W-:Y:S02]  /*25c0*/  FADD.FTZ R161, R205, R214 ;  /* 0x000000d6cda17221 */ /* 0x000fe40000010000 */
[----:B------:R-:W-:Y:S01]  /*25d0*/  FFMA.FTZ R160, R190, R214, R204 ;  /* 0x000000d6bea07223 */ /* 0x000fe200000100cc */
[----:B------:R-:W-:Y:S01]  /*25e0*/  HADD2.F32 R169, -RZ, R169.H1_H1 ;  /* 0x300000a9ffa97230 */ /* 0x000fe20000004100 */
[----:B----4-:R-:W-:Y:S02]  /*25f0*/  FADD.FTZ R164, -R177, R164 ;  /* 0x000000a4b1a47221 */ /* 0x010fe40000010100 */
[----:B------:R-:W-:-:S02]  /*2600*/  FFMA.FTZ R150, R192, R212, R150 ;  /* 0x000000d4c0967223 */ /* 0x000fc40000010096 */
[----:B------:R-:W-:Y:S02]  /*2610*/  FADD.FTZ R70, R70, R212 ;  /* 0x000000d446467221 */ /* 0x000fe40000010000 */
        /* <DEDUP_REMOVED lines=45> */
.L_x_8953:
[----:B------:R-:W-:Y:S05]  /*28f0*/  BSYNC B0 ;  /* 0x0000000000007941 */ /* 0x000fea0003800000 */
.L_x_8939:
        /* <DEDUP_REMOVED lines=8> */
.L_x_9055:
        /* <DEDUP_REMOVED lines=18> */
.L_x_9056:
[----:B---3--:R-:W-:Y:S01]  /*2aa0*/  @!P4 LOP3.LUT R162, R164, 0x3, RZ, 0xc0, !PT ;  /* 0x00000003a4a2c812 */ /* 0x008fe200078ec0ff */
[----:B------:R-:W-:Y:S01]  /*2ab0*/  FADD.FTZ R160, R163, R205 ;  /* 0x000000cda3a07221 */ /* 0x000fe20000010000 */
[----:B------:R-:W3:Y:S01]  /*2ac0*/  S2R R166, SR_TID.X ;  /* 0x0000000000a67919 */ /* 0x000ee20000002100 */
[----:B-1----:R-:W-:Y:S01]  /*2ad0*/  FADD.FTZ R161, R161, R204 ;  /* 0x000000cca1a17221 */ /* 0x002fe20000010000 */
[----:B------:R-:W-:Y:S01]  /*2ae0*/  @!P4 IADD3 R162, R165, R162, RZ ;  /* 0x000000a2a5a2c210 */ /* 0x000fe20007ffe0ff */
[----:B------:R-:W-:Y:S01]  /*2af0*/  WARPSYNC 0xffffffff ;  /* 0xffffffff00007948 */ /* 0x000fe20003800000 */
[----:B------:R-:W-:Y:S01]  /*2b00*/  HFMA2.MMA R164, -RZ, RZ, 0, 0 ;  /* 0x00000000ffa47435 */ /* 0x000fe200000001ff */
        /* <DEDUP_REMOVED lines=38> */
.L_x_8967:
[----:B------:R-:W-:Y:S05]  /*2d70*/  BSYNC B1 ;  /* 0x0000000000017941 */ /* 0x000fea0003800000 */
.L_x_8966:
[----:B------:R-:W-:Y:S01]  /*2d80*/  ISETP.NE.U32.AND P5, PT, RZ, c[0x0][0x258], PT ;  /* 0x00009600ff007a0c */ /* 0x000fe20003fa5070 */
[----:B------:R-:W-:Y:S01]  /*2d90*/  BSSY B1, `(.L_x_8968) ;  /* 0x0000010000017945 */ /* 0x000fe20003800000 */
[----:B------:R-:W-:Y:S02]  /*2da0*/  @!P3 ISETP.NE.U32.AND P6, PT, RZ, c[0x0][0x218], PT ;  /* 0x00008600ff00ba0c */ /* 0x000fe40003fc5070 */
[----:B------:R-:W-:Y:S02]  /*2db0*/  ISETP.NE.AND.EX P5, PT, RZ, c[0x0][0x25c], PT, P5 ;  /* 0x00009700ff007a0c */ /* 0x000fe40003fa5350 */
[----:B------:R-:W-:Y:S02]  /*2dc0*/  @!P3 ISETP.NE.AND.EX P6, PT, RZ, c[0x0][0x21c], PT, P6 ;  /* 0x00008700ff00ba0c */ /* 0x000fe40003fc5360 */
[C---:B------:R-:W-:Y:S01]  /*2dd0*/  SEL R152, R160.reuse, R152, P5 ;  /* 0x00000098a0987207 */ /* 0x040fe20002800000 */
[----:B------:R-:W-:-:S05]  /*2de0*/  @P4 FMUL.FTZ R160, R160, c[0x0][0x1ec] ;  /* 0x00007b00a0a04a20 */ /* 0x000fca0000410000 */
[----:B------:R-:W-:-:S04]  /*2df0*/  @P4 F2FP.PACK_AB R160, RZ, R160 ;  /* 0x000000a0ffa0423e */ /* 0x000fc800000000ff */
        /* <DEDUP_REMOVED lines=9> */
.L_x_8969:
[----:B------:R-:W-:Y:S05]  /*2e90*/  BSYNC B1 ;  /* 0x0000000000017941 */ /* 0x000fea0003800000 */
.L_x_8968:
[C---:B------:R-:W-:Y:S01]  /*2ea0*/  SEL R153, R160.reuse, R153, P5 ;  /* 0x00000099a0997207 */ /* 0x040fe20002800000 */
[----:B------:R-:W-:Y:S01]  /*2eb0*/  @P4 FMUL.FTZ R160, R160, c[0x0][0x1ec] ;  /* 0x00007b00a0a04a20 */ /* 0x000fe20000410000 */
[----:B------:R-:W-:Y:S01]  /*2ec0*/  @!P3 ISETP.NE.U32.AND P6, PT, RZ, c[0x0][0x218], PT ;  /* 0x00008600ff00ba0c */ /* 0x000fe20003fc5070 */
[----:B------:R-:W-:Y:S03]  /*2ed0*/  BSSY B1, `(.L_x_8970) ;  /* 0x000000c000017945 */ /* 0x000fe60003800000 */
[----:B------:R-:W-:Y:S02]  /*2ee0*/  @P4 F2FP.PACK_AB R160, RZ, R160 ;  /* 0x000000a0ffa0423e */ /* 0x000fe400000000ff */
        /* <DEDUP_REMOVED lines=10> */
.L_x_8971:
[----:B------:R-:W-:Y:S05]  /*2f90*/  BSYNC B1 ;  /* 0x0000000000017941 */ /* 0x000fea0003800000 */
.L_x_8970:
        /* <DEDUP_REMOVED lines=15> */
.L_x_8973:
[----:B------:R-:W-:Y:S05]  /*3090*/  BSYNC B1 ;  /* 0x0000000000017941 */ /* 0x000fea0003800000 */
.L_x_8972:
        /* <DEDUP_REMOVED lines=15> */
.L_x_8975:
[----:B------:R-:W-:Y:S05]  /*3190*/  BSYNC B1 ;  /* 0x0000000000017941 */ /* 0x000fea0003800000 */
.L_x_8974:
        /* <DEDUP_REMOVED lines=15> */
.L_x_8977:
[----:B------:R-:W-:Y:S05]  /*3290*/  BSYNC B1 ;  /* 0x0000000000017941 */ /* 0x000fea0003800000 */
.L_x_8976:
        /* <DEDUP_REMOVED lines=15> */
.L_x_8979:
[----:B------:R-:W-:Y:S05]  /*3390*/  BSYNC B1 ;  /* 0x0000000000017941 */ /* 0x000fea0003800000 */
.L_x_8978:
        /* <DEDUP_REMOVED lines=15> */
.L_x_8981:
[----:B------:R-:W-:Y:S05]  /*3490*/  BSYNC B1 ;  /* 0x0000000000017941 */ /* 0x000fea0003800000 */
.L_x_8980:
[C---:B------:R-:W-:Y:S01]  /*34a0*/  SEL R147, R160.reuse, R147, P5 ;  /* 0x00000093a0937207 */ /* 0x040fe20002800000 */
[----:B------:R-:W-:Y:S01]  /*34b0*/  @P4 FMUL.FTZ R160, R160, c[0x0][0x1ec] ;  /* 0x00007b00a0a04a20 */ /* 0x000fe20000410000 */
[----:B------:R-:W-:-:S04]  /*34c0*/  ISETP.NE.U32.AND P5, PT, RZ, c[0x0][0x258], PT ;  /* 0x00009600ff007a0c */ /* 0x000fc80003fa5070 */
[----:B------:R-:W-:Y:S02]  /*34d0*/  ISETP.NE.AND.EX P5, PT, RZ, c[0x0][0x25c], PT, P5 ;  /* 0x00009700ff007a0c */ /* 0x000fe40003fa5350 */
[----:B------:R-:W-:-:S04]  /*34e0*/  @P4 F2FP.PACK_AB R160, RZ, R160 ;  /* 0x000000a0ffa0423e */ /* 0x000fc800000000ff */
        /* <DEDUP_REMOVED lines=10> */
.L_x_8965:
[----:B------:R-:W-:Y:S05]  /*3590*/  BSYNC B0 ;  /* 0x0000000000007941 */ /* 0x000fea0003800000 */
.L_x_8964:
        /* <DEDUP_REMOVED lines=13> */
.L_x_8985:
[----:B------:R-:W-:Y:S05]  /*3670*/  BSYNC B1 ;  /* 0x0000000000017941 */ /* 0x000fea0003800000 */
.L_x_8984:
        /* <DEDUP_REMOVED lines=17> */
.L_x_8987:
[----:B------:R-:W-:Y:S05]  /*3790*/  BSYNC B1 ;  /* 0x0000000000017941 */ /* 0x000fea0003800000 */
.L_x_8986:
        /* <DEDUP_REMOVED lines=15> */
.L_x_8989:
[----:B------:R-:W-:Y:S05]  /*3890*/  BSYNC B1 ;  /* 0x0000000000017941 */ /* 0x000fea0003800000 */
.L_x_8988:
        /* <DEDUP_REMOVED lines=15> */
.L_x_8991:
[----:B------:R-:W-:Y:S05]  /*3990*/  BSYNC B1 ;  /* 0x0000000000017941 */ /* 0x000fea0003800000 */
.L_x_8990:
        /* <DEDUP_REMOVED lines=15> */
.L_x_8993:
[----:B------:R-:W-:Y:S05]  /*3a90*/  BSYNC B1 ;  /* 0x0000000000017941 */ /* 0x000fea0003800000 */
.L_x_8992:
        /* <DEDUP_REMOVED lines=15> */
.L_x_8995:
[----:B------:R-:W-:Y:S05]  /*3b90*/  BSYNC B1 ;  /* 0x0000000000017941 */ /* 0x000fea0003800000 */
.L_x_8994:
        /* <DEDUP_REMOVED lines=15> */
.L_x_8997:
[----:B------:R-:W-:Y:S05]  /*3c90*/  BSYNC B1 ;  /* 0x0000000000017941 */ /* 0x000fea0003800000 */
.L_x_8996:
        /* <DEDUP_REMOVED lines=15> */
.L_x_8999:
[----:B------:R-:W-:Y:S05]  /*3d90*/  BSYNC B1 ;  /* 0x0000000000017941 */ /* 0x000fea0003800000 */
.L_x_8998:
        /* <DEDUP_REMOVED lines=15> */
.L_x_8983:
[----:B------:R-:W-:Y:S05]  /*3e90*/  BSYNC B0 ;  /* 0x0000000000007941 */ /* 0x000fea0003800000 */
.L_x_8982:
        /* <DEDUP_REMOVED lines=13> */
.L_x_9003:
[----:B------:R-:W-:Y:S05]  /*3f70*/  BSYNC B1 ;  /* 0x0000000000017941 */ /* 0x000fea0003800000 */
.L_x_9002:
        /* <DEDUP_REMOVED lines=17> */
.L_x_9005:
[----:B------:R-:W-:Y:S05]  /*4090*/  BSYNC B1 ;  /* 0x0000000000017941 */ /* 0x000fea0003800000 */
.L_x_9004:
        /* <DEDUP_REMOVED lines=15> */
.L_x_9007:
[----:B------:R-:W-:Y:S05]  /*4190*/  BSYNC B1 ;  /* 0x0000000000017941 */ /* 0x000fea0003800000 */
.L_x_9006:
        /* <DEDUP_REMOVED lines=15> */
.L_x_9009:
[----:B------:R-:W-:Y:S05]  /*4290*/  BSYNC B1 ;  /* 0x0000000000017941 */ /* 0x000fea0003800000 */
.L_x_9008:
        /* <DEDUP_REMOVED lines=15> */
.L_x_9011:
[----:B------:R-:W-:Y:S05]  /*4390*/  BSYNC B1 ;  /* 0x0000000000017941 */ /* 0x000fea0003800000 */
.L_x_9010:
        /* <DEDUP_REMOVED lines=15> */
.L_x_9013:
[----:B------:R-:W-:Y:S05]  /*4490*/  BSYNC B1 ;  /* 0x0000000000017941 */ /* 0x000fea0003800000 */
.L_x_9012:
        /* <DEDUP_REMOVED lines=15> */
.L_x_9015:
[----:B------:R-:W-:Y:S05]  /*4590*/  BSYNC B1 ;  /* 0x0000000000017941 */ /* 0x000fea0003800000 */
.L_x_9014:
        /* <DEDUP_REMOVED lines=15> */
.L_x_9017:
[----:B------:R-:W-:Y:S05]  /*4690*/  BSYNC B1 ;  /* 0x0000000000017941 */ /* 0x000fea0003800000 */
.L_x_9016:
        /* <DEDUP_REMOVED lines=15> */
.L_x_9001:
[----:B------:R-:W-:Y:S05]  /*4790*/  BSYNC B0 ;  /* 0x0000000000007941 */ /* 0x000fea0003800000 */
.L_x_9000:
        /* <DEDUP_REMOVED lines=13> */
.L_x_9021:
[----:B------:R-:W-:Y:S05]  /*4870*/  BSYNC B1 ;  /* 0x0000000000017941 */ /* 0x000fea0003800000 */
.L_x_9020:
        /* <DEDUP_REMOVED lines=17> */
.L_x_9023:
[----:B------:R-:W-:Y:S05]  /*4990*/  BSYNC B1 ;  /* 0x0000000000017941 */ /* 0x000fea0003800000 */
.L_x_9022:
        /* <DEDUP_REMOVED lines=15> */
.L_x_9025:
[----:B------:R-:W-:Y:S05]  /*4a90*/  BSYNC B1 ;  /* 0x0000000000017941 */ /* 0x000fea0003800000 */
.L_x_9024:
        /* <DEDUP_REMOVED lines=15> */
.L_x_9027:
[----:B------:R-:W-:Y:S05]  /*4b90*/  BSYNC B1 ;  /* 0x0000000000017941 */ /* 0x000fea0003800000 */
.L_x_9026:
        /* <DEDUP_REMOVED lines=15> */
.L_x_9029:
[----:B------:R-:W-:Y:S05]  /*4c90*/  BSYNC B1 ;  /* 0x0000000000017941 */ /* 0x000fea0003800000 */
.L_x_9028:
        /* <DEDUP_REMOVED lines=15> */
.L_x_9031:
[----:B------:R-:W-:Y:S05]  /*4d90*/  BSYNC B1 ;  /* 0x0000000000017941 */ /* 0x000fea0003800000 */
.L_x_9030:
        /* <DEDUP_REMOVED lines=15> */
.L_x_9033:
[----:B------:R-:W-:Y:S05]  /*4e90*/  BSYNC B1 ;  /* 0x0000000000017941 */ /* 0x000fea0003800000 */
.L_x_9032:
        /* <DEDUP_REMOVED lines=15> */
.L_x_9035:
[----:B------:R-:W-:Y:S05]  /*4f90*/  BSYNC B1 ;  /* 0x0000000000017941 */ /* 0x000fea0003800000 */
.L_x_9034:
        /* <DEDUP_REMOVED lines=15> */
.L_x_9019:
[----:B------:R-:W-:Y:S05]  /*5090*/  BSYNC B0 ;  /* 0x0000000000007941 */ /* 0x000fea0003800000 */
.L_x_9018:
        /* <DEDUP_REMOVED lines=14> */
.L_x_9039:
[----:B------:R-:W-:Y:S05]  /*5180*/  BSYNC B1 ;  /* 0x0000000000017941 */ /* 0x000fea0003800000 */
.L_x_9038:
        /* <DEDUP_REMOVED lines=17> */
.L_x_9041:
[----:B------:R-:W-:Y:S05]  /*52a0*/  BSYNC B1 ;  /* 0x0000000000017941 */ /* 0x000fea0003800000 */
.L_x_9040:
        /* <DEDUP_REMOVED lines=15> */
.L_x_9043:
[----:B------:R-:W-:Y:S05]  /*53a0*/  BSYNC B1 ;  /* 0x0000000000017941 */ /* 0x000fea0003800000 */
.L_x_9042:
        /* <DEDUP_REMOVED lines=15> */
.L_x_9045:
[----:B------:R-:W-:Y:S05]  /*54a0*/  BSYNC B1 ;  /* 0x0000000000017941 */ /* 0x000fea0003800000 */
.L_x_9044:
        /* <DEDUP_REMOVED lines=15> */
.L_x_9047:
[----:B------:R-:W-:Y:S05]  /*55a0*/  BSYNC B1 ;  /* 0x0000000000017941 */ /* 0x000fea0003800000 */
.L_x_9046:
        /* <DEDUP_REMOVED lines=15> */
.L_x_9049:
[----:B------:R-:W-:Y:S05]  /*56a0*/  BSYNC B1 ;  /* 0x0000000000017941 */ /* 0x000fea0003800000 */
.L_x_9048:
        /* <DEDUP_REMOVED lines=15> */
.L_x_9051:
[----:B------:R-:W-:Y:S05]  /*57a0*/  BSYNC B1 ;  /* 0x0000000000017941 */ /* 0x000fea0003800000 */
.L_x_9050:
        /* <DEDUP_REMOVED lines=15> */
.L_x_9053:
[----:B------:R-:W-:Y:S05]  /*58a0*/  BSYNC B1 ;  /* 0x0000000000017941 */ /* 0x000fea0003800000 */
.L_x_9052:
[----:B------:R-:W-:Y:S01]  /*58b0*/  ISETP.NE.U32.AND P3, PT, RZ, c[0x0][0x258], PT ;  /* 0x00009600ff007a0c */ /* 0x000fe20003f65070 */
[C---:B------:R-:W-:Y:S01]  /*58c0*/  @P4 FMUL.FTZ R2, R160.reuse, c[0x0][0x1ec] ;  /* 0x00007b00a0024a20 */ /* 0x040fe20000410000 */
[----:B------:R-:W-:Y:S02]  /*58d0*/  SEL R147, R160, R147, P5 ;  /* 0x00000093a0937207 */ /* 0x000fe40002800000 */
[----:B------:R-:W-:Y:S02]  /*58e0*/  ISETP.NE.AND.EX P3, PT, RZ, c[0x0][0x25c], PT, P3 ;  /* 0x00009700ff007a0c */ /* 0x000fe40003f65330 */
[----:B------:R-:W-:-:S04]  /*58f0*/  @P4 F2FP.PACK_AB R2, RZ, R2 ;  /* 0x00000002ff02423e */ /* 0x000fc800000000ff */
[----:B------:R-:W-:-:S07]  /*5900*/  @P4 PRMT R159, R159, 0x5410, R2 ;  /* 0x000054109f9f4816 */ /* 0x000fce0000000002 */
[----:B------:R-:W-:-:S05]  /*5910*/  @P3 MOV R160, 0x20 ;  /* 0x0000002000a03802 */ /* 0x000fca0000000f00 */
[----:B------:R-:W-:-:S05]  /*5920*/  @P3 IMAD.WIDE.U32 R160, R0, R160, c[0x0][0x258] ;  /* 0x0000960000a03625 */ /* 0x000fca00078e00a0 */
[----:B------:R-:W-:Y:S04]  /*5930*/  @P3 STG.E.128 [R160.64], R152 ;  /* 0x00000098a0003986 */ /* 0x000fe8000c101d04 */
[----:B------:R0:W-:Y:S02]  /*5940*/  @P3 STG.E.128 [R160.64+0x10], R144 ;  /* 0x00001090a0003986 */ /* 0x0001e4000c101d04 */
[----:B0-----:R-:W-:-:S05]  /*5950*/  @P4 MOV R160, 0x10 ;  /* 0x0000001000a04802 */ /* 0x001fca0000000f00 */
[----:B------:R-:W-:-:S05]  /*5960*/  @P4 IMAD.WIDE.U32 R160, R164, R160, c[0x0][0x248] ;  /* 0x00009200a4a04625 */ /* 0x000fca00078e00a0 */
[----:B------:R0:W-:Y:S02]  /*5970*/  @P4 STG.E.128 [R160.64], R156 ;  /* 0x0000009ca0004986 */ /* 0x0001e4000c101d04 */
.L_x_9037:
[----:B------:R-:W-:Y:S05]  /*5980*/  BSYNC B0 ;  /* 0x0000000000007941 */ /* 0x000fea0003800000 */
.L_x_9036:
[----:B------:R-:W-:Y:S02]  /*5990*/  IADD3 R3, R3, c[0x0][0x160], RZ ;  /* 0x0000580003037a10 */ /* 0x000fe40007ffe0ff */
[----:B------:R-:W-:Y:S02]  /*59a0*/  LOP3.LUT P4, RZ, R235, 0xff, RZ, 0xc0, !PT ;  /* 0x000000ffebff7812 */ /* 0x000fe4000788c0ff */
[----:B------:R-:W-:Y:S02]  /*59b0*/  ISETP.GE.AND P3, PT, R3, c[0x0][0x164], PT ;  /* 0x0000590003007a0c */ /* 0x000fe40003f66270 */
[----:B------:R-:W-:-:S11]  /*59c0*/  SEL R235, RZ, 0x1, P4 ;  /* 0x00000001ffeb7807 */ /* 0x000fd60002000000 */
[----:B0-2---:R-:W-:Y:S01]  /*59d0*/  @P3 CALL.REL.NOINC `(.L_x_8938) ;  /* 0x0000001000003944 */ /* 0x005fe20003c00000 */
[----:B------:R-:W-:Y:S05]  /*59e0*/  BRA `(.L_x_9054) ;  /* 0xffffaf0000007947 */ /* 0x000fea000383ffff */
.L_x_8938:
[----:B-1----:R-:W0:Y:S01]  /*59f0*/  S2UR UR6, SR_CTAID.X ;  /* 0x00000000000679c3 */ /* 0x002e220000002500 */
[----:B------:R-:W0:Y:S01]  /*5a00*/  S2R R2, SR_TID.X ;  /* 0x0000000000027919 */ /* 0x000e220000002100 */
[----:B------:R-:W-:Y:S02]  /*5a10*/  LOP3.LUT P3, RZ, R4, 0xffffff80, RZ, 0xc0, !PT ;  /* 0xffffff8004ff7812 */ /* 0x000fe4000786c0ff */
[----:B-----5:R-:W-:Y:S02]  /*5a20*/  @P0 MOV R11, 0x20 ;  /* 0x00000020000b0802 */ /* 0x020fe40000000f00 */
[----:B------:R-:W-:Y:S02]  /*5a30*/  @P1 MOV R15, 0x20 ;  /* 0x00000020000f1802 */ /* 0x000fe40000000f00 */
[----:B------:R-:W-:-:S07]  /*5a40*/  @P2 MOV R5, 0x20 ;  /* 0x0000002000052802 */ /* 0x000fce0000000f00 */
        /* <DEDUP_REMOVED lines=43> */
.L_x_8962:
[----:B------:R-:W-:Y:S01]  /*5d00*/  HFMA2.MMA R162, -RZ, RZ, 0, 9.5367431640625e-07 ;  /* 0x00000010ffa27435 */ /* 0x000fe200000001ff */
[----:B------:R-:W-:-:S02]  /*5d10*/  MOV R161, R205 ;  /* 0x000000cd00a17202 */ /* 0x000fc40000000f00 */
[----:B------:R-:W-:Y:S02]  /*5d20*/  MOV R167, 0x1f ;  /* 0x0000001f00a77802 */ /* 0x000fe40000000f00 */
[----:B------:R-:W-:Y:S02]  /*5d30*/  MOV R166, 0xffffffff ;  /* 0xffffffff00a67802 */ /* 0x000fe40000000f00 */
[----:B------:R-:W-:Y:S02]  /*5d40*/  MOV R160, 0x5d60 ;  /* 0x00005d6000a07802 */ /* 0x000fe40000000f00 */
[----:B0----5:R-:W-:Y:S05]  /*5d50*/  CALL.REL.NOINC `($__internal_122_$__cuda_sm70_shflsync_down_p) ;  /* 0x0000046000007944 */ /* 0x021fea0003c00000 */
[----:B-1----:R-:W-:Y:S01]  /*5d60*/  MOV R163, R162 ;  /* 0x000000a200a37202 */ /* 0x002fe20000000f00 */
[----:B------:R-:W-:Y:S05]  /*5d70*/  BRA `(.L_x_9055) ;  /* 0xffffcc0000007947 */ /* 0x000fea000383ffff */
.L_x_8963:
[----:B------:R-:W-:Y:S01]  /*5d80*/  HFMA2.MMA R162, -RZ, RZ, 0, 9.5367431640625e-07 ;  /* 0x00000010ffa27435 */ /* 0x000fe200000001ff */
[----:B------:R-:W-:Y:S02]  /*5d90*/  MOV R161, R204 ;  /* 0x000000cc00a17202 */ /* 0x000fe40000000f00 */
[----:B------:R-:W-:Y:S02]  /*5da0*/  MOV R167, 0x1f ;  /* 0x0000001f00a77802 */ /* 0x000fe40000000f00 */
[----:B------:R-:W-:-:S02]  /*5db0*/  MOV R166, 0xffffffff ;  /* 0xffffffff00a67802 */ /* 0x000fc40000000f00 */
[----:B------:R-:W-:Y:S02]  /*5dc0*/  MOV R160, 0x5de0 ;  /* 0x00005de000a07802 */ /* 0x000fe40000000f00 */
[----:B012--5:R-:W-:Y:S05]  /*5dd0*/  CALL.REL.NOINC `($__internal_122_$__cuda_sm70_shflsync_down_p) ;  /* 0x000003e000007944 */ /* 0x027fea0003c00000 */
[----:B------:R-:W-:Y:S01]  /*5de0*/  FADD.FTZ R205, R163, R205 ;  /* 0x000000cda3cd7221 */ /* 0x000fe20000010000 */
[----:B------:R-:W-:Y:S01]  /*5df0*/  MOV R167, 0x1f ;  /* 0x0000001f00a77802 */ /* 0x000fe20000000f00 */
[----:B-1----:R-:W-:Y:S01]  /*5e00*/  FADD.FTZ R204, R204, R162 ;  /* 0x000000a2cccc7221 */ /* 0x002fe20000010000 */
[----:B------:R-:W-:Y:S01]  /*5e10*/  HFMA2.MMA R162, -RZ, RZ, 0, 4.76837158203125e-07 ;  /* 0x00000008ffa27435 */ /* 0x000fe200000001ff */
[----:B------:R-:W-:Y:S02]  /*5e20*/  MOV R166, 0xffffffff ;  /* 0xffffffff00a67802 */ /* 0x000fe40000000f00 */
[----:B------:R-:W-:Y:S02]  /*5e30*/  MOV R161, R205 ;  /* 0x000000cd00a17202 */ /* 0x000fe40000000f00 */
[----:B------:R-:W-:Y:S02]  /*5e40*/  MOV R160, 0x5e60 ;  /* 0x00005e6000a07802 */ /* 0x000fe40000000f00 */
[----:B------:R-:W-:Y:S05]  /*5e50*/  CALL.REL.NOINC `($__internal_122_$__cuda_sm70_shflsync_down_p) ;  /* 0x0000036000007944 */ /* 0x000fea0003c00000 */
[----:B-1----:R-:W-:Y:S01]  /*5e60*/  MOV R163, R162 ;  /* 0x000000a200a37202 */ /* 0x002fe20000000f00 */
[----:B------:R-:W-:Y:S01]  /*5e70*/  HFMA2.MMA R162, -RZ, RZ, 0, 4.76837158203125e-07 ;  /* 0x00000008ffa27435 */ /* 0x000fe200000001ff */
[----:B------:R-:W-:-:S02]  /*5e80*/  MOV R161, R204 ;  /* 0x000000cc00a17202 */ /* 0x000fc40000000f00 */
[----:B------:R-:W-:Y:S02]  /*5e90*/  MOV R167, 0x1f ;  /* 0x0000001f00a77802 */ /* 0x000fe40000000f00 */
[----:B------:R-:W-:Y:S02]  /*5ea0*/  MOV R166, 0xffffffff ;  /* 0xffffffff00a67802 */ /* 0x000fe40000000f00 */
[----:B------:R-:W-:Y:S02]  /*5eb0*/  MOV R160, 0x5ed0 ;  /* 0x00005ed000a07802 */ /* 0x000fe40000000f00 */
[----:B------:R-:W-:Y:S05]  /*5ec0*/  CALL.REL.NOINC `($__internal_122_$__cuda_sm70_shflsync_down_p) ;  /* 0x000002f000007944 */ /* 0x000fea0003c00000 */
[----:B------:R-:W-:Y:S01]  /*5ed0*/  FADD.FTZ R205, R163, R205 ;  /* 0x000000cda3cd7221 */ /* 0x000fe20000010000 */
[----:B------:R-:W-:Y:S01]  /*5ee0*/  MOV R167, 0x1f ;  /* 0x0000001f00a77802 */ /* 0x000fe20000000f00 */
[----:B-1----:R-:W-:Y:S01]  /*5ef0*/  FADD.FTZ R204, R204, R162 ;  /* 0x000000a2cccc7221 */ /* 0x002fe20000010000 */
[----:B------:R-:W-:Y:S01]  /*5f00*/  HFMA2.MMA R162, -RZ, RZ, 0, 2.384185791015625e-07 ;  /* 0x00000004ffa27435 */ /* 0x000fe200000001ff */
[----:B------:R-:W-:Y:S02]  /*5f10*/  MOV R166, 0xffffffff ;  /* 0xffffffff00a67802 */ /* 0x000fe40000000f00 */
[----:B------:R-:W-:-:S02]  /*5f20*/  MOV R161, R205 ;  /* 0x000000cd00a17202 */ /* 0x000fc40000000f00 */
[----:B------:R-:W-:Y:S02]  /*5f30*/  MOV R160, 0x5f50 ;  /* 0x00005f5000a07802 */ /* 0x000fe40000000f00 */
[----:B------:R-:W-:Y:S05]  /*5f40*/  CALL.REL.NOINC `($__internal_122_$__cuda_sm70_shflsync_down_p) ;  /* 0x0000027000007944 */ /* 0x000fea0003c00000 */
[----:B-1----:R-:W-:Y:S01]  /*5f50*/  MOV R163, R162 ;  /* 0x000000a200a37202 */ /* 0x002fe20000000f00 */
[----:B------:R-:W-:Y:S01]  /*5f60*/  HFMA2.MMA R162, -RZ, RZ, 0, 2.384185791015625e-07 ;  /* 0x00000004ffa27435 */ /* 0x000fe200000001ff */
[----:B------:R-:W-:Y:S02]  /*5f70*/  MOV R161, R204 ;  /* 0x000000cc00a17202 */ /* 0x000fe40000000f00 */
[----:B------:R-:W-:Y:S02]  /*5f80*/  MOV R167, 0x1f ;  /* 0x0000001f00a77802 */ /* 0x000fe40000000f00 */
[----:B------:R-:W-:Y:S02]  /*5f90*/  MOV R166, 0xffffffff ;  /* 0xffffffff00a67802 */ /* 0x000fe40000000f00 */
[----:B------:R-:W-:Y:S02]  /*5fa0*/  MOV R160, 0x5fc0 ;  /* 0x00005fc000a07802 */ /* 0x000fe40000000f00 */
[----:B------:R-:W-:Y:S05]  /*5fb0*/  CALL.REL.NOINC `($__internal_122_$__cuda_sm70_shflsync_down_p) ;  /* 0x0000020000007944 */ /* 0x000fea0003c00000 */
[----:B------:R-:W-:Y:S01]  /*5fc0*/  FADD.FTZ R205, R163, R205 ;  /* 0x000000cda3cd7221 */ /* 0x000fe20000010000 */
[----:B------:R-:W-:Y:S01]  /*5fd0*/  MOV R167, 0x1f ;  /* 0x0000001f00a77802 */ /* 0x000fe20000000f00 */
[----:B-1----:R-:W-:Y:S01]  /*5fe0*/  FADD.FTZ R204, R204, R162 ;  /* 0x000000a2cccc7221 */ /* 0x002fe20000010000 */
[----:B------:R-:W-:Y:S01]  /*5ff0*/  HFMA2.MMA R162, -RZ, RZ, 0, 1.1920928955078125e-07 ;  /* 0x00000002ffa27435 */ /* 0x000fe200000001ff */
[----:B------:R-:W-:-:S02]  /*6000*/  MOV R166, 0xffffffff ;  /* 0xffffffff00a67802 */ /* 0x000fc40000000f00 */
[----:B------:R-:W-:Y:S02]  /*6010*/  MOV R161, R205 ;  /* 0x000000cd00a17202 */ /* 0x000fe40000000f00 */
[----:B------:R-:W-:Y:S02]  /*6020*/  MOV R160, 0x6040 ;  /* 0x0000604000a07802 */ /* 0x000fe40000000f00 */
[----:B------:R-:W-:Y:S05]  /*6030*/  CALL.REL.NOINC `($__internal_122_$__cuda_sm70_shflsync_down_p) ;  /* 0x0000018000007944 */ /* 0x000fea0003c00000 */
[----:B-1----:R-:W-:Y:S01]  /*6040*/  MOV R163, R162 ;  /* 0x000000a200a37202 */ /* 0x002fe20000000f00 */
[----:B------:R-:W-:Y:S01]  /*6050*/  HFMA2.MMA R162, -RZ, RZ, 0, 1.1920928955078125e-07 ;  /* 0x00000002ffa27435 */ /* 0x000fe200000001ff */
[----:B------:R-:W-:Y:S02]  /*6060*/  MOV R161, R204 ;  /* 0x000000cc00a17202 */ /* 0x000fe40000000f00 */
[----:B------:R-:W-:Y:S02]  /*6070*/  MOV R167, 0x1f ;  /* 0x0000001f00a77802 */ /* 0x000fe40000000f00 */
[----:B------:R-:W-:Y:S02]  /*6080*/  MOV R166, 0xffffffff ;  /* 0xffffffff00a67802 */ /* 0x000fe40000000f00 */
[----:B------:R-:W-:-:S02]  /*6090*/  MOV R160, 0x60b0 ;  /* 0x000060b000a07802 */ /* 0x000fc40000000f00 */
[----:B------:R-:W-:Y:S05]  /*60a0*/  CALL.REL.NOINC `($__internal_122_$__cuda_sm70_shflsync_down_p) ;  /* 0x0000011000007944 */ /* 0x000fea0003c00000 */
[----:B------:R-:W-:Y:S01]  /*60b0*/  FADD.FTZ R205, R163, R205 ;  /* 0x000000cda3cd7221 */ /* 0x000fe20000010000 */
[----:B------:R-:W-:Y:S01]  /*60c0*/  MOV R167, 0x1f ;  /* 0x0000001f00a77802 */ /* 0x000fe20000000f00 */
[----:B-1----:R-:W-:Y:S01]  /*60d0*/  FADD.FTZ R204, R204, R162 ;  /* 0x000000a2cccc7221 */ /* 0x002fe20000010000 */
[----:B------:R-:W-:Y:S01]  /*60e0*/  HFMA2.MMA R162, -RZ, RZ, 0, 5.9604644775390625e-08 ;  /* 0x00000001ffa27435 */ /* 0x000fe200000001ff */
[----:B------:R-:W-:-:S02]  /*60f0*/  MOV R166, 0xffffffff ;  /* 0xffffffff00a67802 */ /* 0x000fc40000000f00 */
[----:B------:R-:W-:Y:S02]  /*6100*/  MOV R161, R205 ;  /* 0x000000cd00a17202 */ /* 0x000fe40000000f00 */
[----:B------:R-:W-:Y:S02]  /*6110*/  MOV R160, 0x6130 ;  /* 0x0000613000a07802 */ /* 0x000fe40000000f00 */
[----:B------:R-:W-:Y:S05]  /*6120*/  CALL.REL.NOINC `($__internal_122_$__cuda_sm70_shflsync_down_p) ;  /* 0x0000009000007944 */ /* 0x000fea0003c00000 */
[----:B-1----:R-:W-:Y:S01]  /*6130*/  MOV R163, R162 ;  /* 0x000000a200a37202 */ /* 0x002fe20000000f00 */
[----:B------:R-:W-:Y:S01]  /*6140*/  HFMA2.MMA R162, -RZ, RZ, 0, 5.9604644775390625e-08 ;  /* 0x00000001ffa27435 */ /* 0x000fe200000001ff */
[----:B------:R-:W-:Y:S02]  /*6150*/  MOV R161, R204 ;  /* 0x000000cc00a17202 */ /* 0x000fe40000000f00 */
[----:B------:R-:W-:Y:S02]  /*6160*/  MOV R167, 0x1f ;  /* 0x0000001f00a77802 */ /* 0x000fe40000000f00 */
[----:B------:R-:W-:Y:S02]  /*6170*/  MOV R166, 0xffffffff ;  /* 0xffffffff00a67802 */ /* 0x000fe40000000f00 */
[----:B------:R-:W-:-:S02]  /*6180*/  MOV R160, 0x61a0 ;  /* 0x000061a000a07802 */ /* 0x000fc40000000f00 */
[----:B------:R-:W-:Y:S05]  /*6190*/  CALL.REL.NOINC `($__internal_122_$__cuda_sm70_shflsync_down_p) ;  /* 0x0000002000007944 */ /* 0x000fea0003c00000 */
[----:B-1----:R-:W-:Y:S01]  /*61a0*/  MOV R161, R162 ;  /* 0x000000a200a17202 */ /* 0x002fe20000000f00 */
[----:B------:R-:W-:Y:S05]  /*61b0*/  BRA `(.L_x_9056) ;  /* 0xffffc8e000007947 */ /* 0x000fea000383ffff */
        .weak           $__internal_122_$__cuda_sm70_shflsync_down_p
        .type           $__internal_122_$__cuda_sm70_shflsync_down_p,@function
        .size           $__internal_122_$__cuda_sm70_shflsync_down_p,(.L_x_14340 - $__internal_122_$__cuda_sm70_shflsync_down_p)
$__internal_122_$__cuda_sm70_shflsync_down_p:
[----:B------:R-:W-:Y:S04]  /*61c0*/  WARPSYNC R166 ;  /* 0x000000a600007348 */ /* 0x000fe80003800000 */
[----:B------:R0:W1:Y:S02]  /*61d0*/  SHFL.DOWN PT, R162, R161, R162, R167 ;  /* 0x080000a2a1a27389 */ /* 0x00006400000e00a7 */
[----:B0-----:R-:W-:-:S06]  /*61e0*/  HFMA2.MMA R161, -RZ, RZ, 0, 0 ;  /* 0x00000000ffa17435 */ /* 0x001fcc00000001ff */
[----:B------:R-:W-:Y:S05]  /*61f0*/  RET.REL.NODEC R160 `(_ZN10layer_norm13ln_bwd_kernelINS_13Kernel_traitsI6__halfS2_fS2_fjLj5120ELj1ELj1ELj4ELj16ENS_18Kernel_traits_baseILj5120ES2_S2_fS2_fjLj128EEEEELb0ELb0ELb1ELb0EEEvNS_9BwdParamsE) ;  /* 0xffff9e00a0007950 */ /* 0x000fea0003c3ffff */
.L_x_9057:
        /* <DEDUP_REMOVED lines=16> */
.L_x_14340:


//--------------------- .text._ZN10layer_norm13ln_bwd_kernelINS_13Kernel_traitsI6__halfS2_fS2_fjLj5120ELj1ELj1ELj4ELj16ENS_18Kernel_traits_baseILj5120ES2_S2_fS2_fjLj128EEEEELb0ELb0ELb1ELb1EEEvNS_9BwdParamsE --------------------------
	.section	.text._ZN10layer_norm13ln_bwd_kernelINS_13Kernel_traitsI6__halfS2_fS2_fjLj5120ELj1ELj1ELj4ELj16ENS_18Kernel_traits_baseILj5120ES2_S2_fS2_fjLj128EEEEELb0ELb0ELb1ELb1EEEvNS_9BwdParamsE,"ax",@progbits
	.sectioninfo	@"SHI_REGISTERS=255"
	.align	128
        .global         _ZN10layer_norm13ln_bwd_kernelINS_13Kernel_traitsI6__halfS2_fS2_fjLj5120ELj1ELj1ELj4ELj16ENS_18Kernel_traits_baseILj5120ES2_S2_fS2_fjLj128EEEEELb0ELb0ELb1ELb1EEEvNS_9BwdParamsE
        .type           _ZN10layer_norm13ln_bwd_kernelINS_13Kernel_traitsI6__halfS2_fS2_fjLj5120ELj1ELj1ELj4ELj16ENS_18Kernel_traits_baseILj5120ES2_S2_fS2_fjLj128EEEEELb0ELb0ELb1ELb1EEEvNS_9BwdParamsE,@function
        .size           _ZN10layer_norm13ln_bwd_kernelINS_13Kernel_traitsI6__halfS2_fS2_fjLj5120ELj1ELj1ELj4ELj16ENS_18Kernel_traits_baseILj5120ES2_S2_fS2_fjLj128EEEEELb0ELb0ELb1ELb1EEEvNS_9BwdParamsE,(.L_x_14341 - _ZN10layer_norm13ln_bwd_kernelINS_13Kernel_traitsI6__halfS2_fS2_fjLj5120ELj1ELj1ELj4ELj16ENS_18Kernel_traits_baseILj5120ES2_S2_fS2_fjLj128EEEEELb0ELb0ELb1ELb1EEEvNS_9BwdParamsE)
        .other          _ZN10layer_norm13ln_bwd_kernelINS_13Kernel_traitsI6__halfS2_fS2_fjLj5120ELj1ELj1ELj4ELj16ENS_18Kernel_traits_baseILj5120ES2_S2_fS2_fjLj128EEEEELb0ELb0ELb1ELb1EEEvNS_9BwdParamsE,@"STO_CUDA_ENTRY STV_DEFAULT"
_ZN10layer_norm13ln_bwd_kernelINS_13Kernel_traitsI6__halfS2_fS2_fjLj5120ELj1ELj1ELj4ELj16ENS_18Kernel_traits_baseILj5120ES2_S2_fS2_fjLj128EEEEELb0ELb0ELb1ELb1EEEvNS_9BwdParamsE:
.text._ZN10layer_norm13ln_bwd_kernelINS_13Kernel_traitsI6__halfS2_fS2_fjLj5120ELj1ELj1ELj4ELj16ENS_18Kernel_traits_baseILj5120ES2_S2_fS2_fjLj128EEEEELb0ELb0ELb1ELb1EEEvNS_9BwdParamsE:
        /* <DEDUP_REMOVED lines=49> */
.L_x_9058:
        /* <DEDUP_REMOVED lines=53> */
[----:B------:R0:W-:Y:S04]  /*0660*/  STL [R1+0x70], R2 ;  /* 0x0000700201007387 */ /* 0x0001e80000100800 */
[----:B------:R1:W-:Y:S01]  /*0670*/  STL [R1+0x6c], R0 ;  /* 0x00006c0001007387 */ /* 0x0003e20000100800 */
[----:B-----5:R-:W-:-:S03]  /*0680*/  HADD2.F32 R252, -RZ, R18.H1_H1 ;  /* 0x30000012fffc7230 */ /* 0x020fc60000004100 */
[----:B------:R2:W-:Y:S01]  /*0690*/  STL [R1+0x68], R3 ;  /* 0x0000680301007387 */ /* 0x0005e20000100800 */
[----:B------:R-:W-:Y:S02]  /*06a0*/  HADD2.F32 R251, -RZ, R19.H0_H0 ;  /* 0x20000013fffb7230 */ /* 0x000fe40000004100 */
[----:B0-----:R-:W-:Y:S02]  /*06b0*/  HADD2.F32 R2, -RZ, R5.H1_H1 ;  /* 0x30000005ff027230 */ /* 0x001fe40000004100 */
[----:B------:R-:W-:Y:S02]  /*06c0*/  HADD2.F32 R250, -RZ, R19.H1_H1 ;  /* 0x30000013fffa7230 */ /* 0x000fe40000004100 */
[----:B-1----:R-:W-:Y:S01]  /*06d0*/  HADD2.F32 R0, -RZ, R6.H0_H0 ;  /* 0x20000006ff007230 */ /* 0x002fe20000004100 */
[----:B------:R0:W-:Y:S01]  /*06e0*/  STL [R1+0x64], R2 ;  /* 0x0000640201007387 */ /* 0x0001e20000100800 */
[----:B---3--:R-:W-:Y:S02]  /*06f0*/  HADD2.F32 R249, -RZ, R20.H0_H0 ;  /* 0x20000014fff97230 */ /* 0x008fe40000004100 */
[----:B--2---:R-:W-:Y:S01]  /*0700*/  HADD2.F32 R3, -RZ, R6.H1_H1 ;  /* 0x30000006ff037230 */ /* 0x004fe20000004100 */
[----:B------:R1:W-:Y:S01]  /*0710*/  STL [R1+0x60], R0 ;  /* 0x0000600001007387 */ /* 0x0003e20000100800 */
[----:B------:R-:W-:-:S02]  /*0720*/  HADD2.F32 R248, -RZ, R20.H1_H1 ;  /* 0x30000014fff87230 */ /* 0x000fc40000004100 */
[--C-:B------:R-:W-:Y:S01]  /*0730*/  HADD2.F32 R247, -RZ, R21.reuse.H0_H0 ;  /* 0x20000015fff77230 */ /* 0x100fe20000004100 */
[----:B------:R2:W-:Y:S01]  /*0740*/  STL [R1+0x5c], R3 ;  /* 0x00005c0301007387 */ /* 0x0005e20000100800 */
[----:B------:R-:W-:Y:S02]  /*0750*/  HADD2.F32 R246, -RZ, R21.H1_H1 ;  /* 0x30000015fff67230 */ /* 0x000fe40000004100 */
[--C-:B0-----:R-:W-:Y:S02]  /*0760*/  HADD2.F32 R2, -RZ, R7.reuse.H0_H0 ;  /* 0x20000007ff027230 */ /* 0x101fe40000004100 */
[--C-:B------:R-:W-:Y:S02]  /*0770*/  HADD2.F32 R245, -RZ, R22.reuse.H0_H0 ;  /* 0x20000016fff57230 */ /* 0x100fe40000004100 */
[----:B-1----:R-:W-:Y:S01]  /*0780*/  HADD2.F32 R0, -RZ, R7.H1_H1 ;  /* 0x30000007ff007230 */ /* 0x002fe20000004100 */
[----:B------:R0:W-:Y:S01]  /*0790*/  STL [R1+0x58], R2 ;  /* 0x0000580201007387 */ /* 0x0001e20000100800 */
[----:B------:R-:W-:-:S02]  /*07a0*/  HADD2.F32 R244, -RZ, R22.H1_H1 ;  /* 0x30000016fff47230 */ /* 0x000fc40000004100 */
[--C-:B--2---:R-:W-:Y:S01]  /*07b0*/  HADD2.F32 R3, -RZ, R8.reuse.H0_H0 ;  /* 0x20000008ff037230 */ /* 0x104fe20000004100 */
[----:B------:R1:W-:Y:S01]  /*07c0*/  STL [R1+0x54], R0 ;  /* 0x0000540001007387 */ /* 0x0003e20000100800 */
[--C-:B------:R-:W-:Y:S02]  /*07d0*/  HADD2.F32 R243, -RZ, R23.reuse.H0_H0 ;  /* 0x20000017fff37230 */ /* 0x100fe40000004100 */
[----:B------:R-:W-:Y:S01]  /*07e0*/  HADD2.F32 R242, -RZ, R23.H1_H1 ;  /* 0x30000017fff27230 */ /* 0x000fe20000004100 */
        /* <DEDUP_REMOVED lines=41> */
.L_x_9145:
        /* <DEDUP_REMOVED lines=42> */
.L_x_9061:
        /* <DEDUP_REMOVED lines=58> */
[--C-:B------:R-:W-:Y:S02]  /*10c0*/  HADD2.F32 R237, -RZ, R15.reuse.H0_H0 ;  /* 0x2000000fffed7230 */ /* 0x100fe40000004100 */
[----:B------:R-:W-:Y:S01]  /*10d0*/  HADD2.F32 R236, -RZ, R15.H1_H1 ;  /* 0x3000000fffec7230 */ /* 0x000fe20000004100 */
        /* <DEDUP_REMOVED lines=8> */
[----:B------:R-:W-:Y:S01]  /*1160*/  HADD2.F32 R223, -RZ, R209.H1_H1 ;  /* 0x300000d1ffdf7230 */ /* 0x000fe20000004100 */
        /* <DEDUP_REMOVED lines=13> */
[--C-:B------:R-:W-:Y:S01]  /*1240*/  HADD2.F32 R235, -RZ, R14.reuse.H0_H0 ;  /* 0x2000000effeb7230 */ /* 0x100fe20000004100 */
[C---:B------:R-:W-:Y:S01]  /*1250*/  FADD.FTZ R20, -R221.reuse, R20 ;  /* 0x00000014dd147221 */ /* 0x040fe20000010100 */
[----:B------:R-:W-:Y:S01]  /*1260*/  HADD2.F32 R234, -RZ, R14.H1_H1 ;  /* 0x3000000effea7230 */ /* 0x000fe20000004100 */
[C---:B------:R-:W-:Y:S02]  /*1270*/  FADD.FTZ R180, -R221.reuse, R213 ;  /* 0x000000d5ddb47221 */ /* 0x040fe40000010100 */
[----:B------:R-:W-:Y:S01]  /*1280*/  FADD.FTZ R14, -R221, R25 ;  /* 0x00000019dd0e7221 */ /* 0x000fe20000010100 */
[----:B------:R-:W-:Y:S01]  /*1290*/  HADD2.F32 R225, -RZ, R208.H1_H1 ;  /* 0x300000d0ffe17230 */ /* 0x000fe20000004100 */
[----:B------:R-:W-:-:S02]  /*12a0*/  FMUL.FTZ R25, R183, R20 ;  /* 0x00000014b7197220 */ /* 0x000fc40000410000 */
[----:B------:R-:W-:Y:S02]  /*12b0*/  FADD.FTZ R179, -R221, R214 ;  /* 0x000000d6ddb37221 */ /* 0x000fe40000010100 */
[C---:B------:R-:W-:Y:S02]  /*12c0*/  FMUL.FTZ R180, R183.reuse, R180 ;  /* 0x000000b4b7b47220 */ /* 0x040fe40000410000 */
[C---:B------:R-:W-:Y:S02]  /*12d0*/  FMUL.FTZ R20, R183.reuse, R14 ;  /* 0x0000000eb7147220 */ /* 0x040fe40000410000 */
[C---:B------:R-:W-:Y:S01]  /*12e0*/  FMUL.FTZ R14, R183.reuse, R166 ;  /* 0x000000a6b70e7220 */ /* 0x040fe20000410000 */
[----:B------:R-:W-:Y:S01]  /*12f0*/  HADD2.F32 R224, -RZ, R209.H0_H0 ;  /* 0x200000d1ffe07230 */ /* 0x000fe20000004100 */
[----:B------:R-:W3:Y:S01]  /*1300*/  LDL R166, [R1+0x48] ;  /* 0x0000480001a67983 */ /* 0x000ee20000100800 */
[----:B------:R-:W-:Y:S02]  /*1310*/  FMUL.FTZ R179, R183, R179 ;  /* 0x000000b3b7b37220 */ /* 0x000fe40000410000 */
[----:B------:R-:W-:-:S02]  /*1320*/  FFMA.FTZ R69, R180, R225, R69 ;  /* 0x000000e1b4457223 */ /* 0x000fc40000010045 */
[----:B------:R-:W-:Y:S02]  /*1330*/  FADD.FTZ R125, R125, R225 ;  /* 0x000000e17d7d7221 */ /* 0x000fe40000010000 */
[----:B----4-:R-:W-:Y:S02]  /*1340*/  FMUL.FTZ R225, R165, R225 ;  /* 0x000000e1a5e17220 */ /* 0x010fe40000410000 */
[----:B------:R-:W4:Y:S01]  /*1350*/  LDL R165, [R1+0x44] ;  /* 0x0000440001a57983 */ /* 0x000f220000100800 */
[----:B------:R-:W-:Y:S01]  /*1360*/  HADD2.F32 R230, -RZ, R12.H1_H1 ;  /* 0x3000000cffe67230 */ /* 0x000fe20000004100 */
[----:B------:R-:W-:Y:S02]  /*1370*/  FADD.FTZ R215, -R221, R191 ;  /* 0x000000bfddd77221 */ /* 0x000fe40000010100 */
[----:B------:R-:W-:Y:S02]  /*1380*/  FFMA.FTZ R70, R179, R224, R70 ;  /* 0x000000e0b3467223 */ /* 0x000fe40000010046 */
[----:B------:R-:W-:-:S02]  /*1390*/  FADD.FTZ R126, R126, R224 ;  /* 0x000000e07e7e7221 */ /* 0x000fc40000010000 */
[----:B--2---:R-:W-:Y:S02]  /*13a0*/  FMUL.FTZ R224, R164, R224 ;  /* 0x000000e0a4e07220 */ /* 0x004fe40000410000 */
[C---:B------:R-:W-:Y:S01]  /*13b0*/  FADD.FTZ R213, -R221.reuse, R189 ;  /* 0x000000bdddd57221 */ /* 0x040fe20000010100 */
[----:B------:R-:W2:Y:S01]  /*13c0*/  LDL R164, [R1+0x34] ;  /* 0x0000340001a47983 */ /* 0x000ea20000100800 */
[C---:B------:R-:W-:Y:S01]  /*13d0*/  FADD.FTZ R214, -R221.reuse, R190 ;  /* 0x000000beddd67221 */ /* 0x040fe20000010100 */
[--C-:B------:R-:W-:Y:S01]  /*13e0*/  HADD2.F32 R189, -RZ, R6.reuse.H0_H0 ;  /* 0x20000006ffbd7230 */ /* 0x100fe20000004100 */
[C---:B------:R-:W-:Y:S01]  /*13f0*/  FADD.FTZ R181, -R221.reuse, R212 ;  /* 0x000000d4ddb57221 */ /* 0x040fe20000010100 */
[----:B------:R-:W-:Y:S01]  /*1400*/  HADD2.F32 R190, -RZ, R6.H1_H1 ;  /* 0x30000006ffbe7230 */ /* 0x000fe20000004100 */
[----:B------:R-:W-:Y:S02]  /*1410*/  FADD.FTZ R212, -R221, R188 ;  /* 0x000000bcddd47221 */ /* 0x000fe40000010100 */
[----:B------:R-:W-:-:S02]  /*1420*/  FMUL.FTZ R6, R183, R215 ;  /* 0x000000d7b7067220 */ /* 0x000fc40000410000 */
[----:B------:R-:W-:Y:S02]  /*1430*/  FMUL.FTZ R215, R163, R230 ;  /* 0x000000e6a3d77220 */ /* 0x000fe40000410000 */
[C---:B------:R-:W-:Y:S01]  /*1440*/  FADD.FTZ R176, -R221.reuse, R205 ;  /* 0x000000cdddb07221 */ /* 0x040fe20000010100 */
[----:B------:R-:W2:Y:S01]  /*1450*/  LDL R163, [R1+0x30] ;  /* 0x0000300001a37983 */ /* 0x000ea20000100800 */
[----:B------:R-:W-:Y:S01]  /*1460*/  FADD.FTZ R0, -R221, R206 ;  /* 0x000000cedd007221 */ /* 0x000fe20000010100 */
[--C-:B------:R-:W-:Y:S02]  /*1470*/  HADD2.F32 R206, -RZ, R9.reuse.H0_H0 ;  /* 0x20000009ffce7230 */ /* 0x100fe40000004100 */
[----:B------:R-:W-:Y:S01]  /*1480*/  HADD2.F32 R205, -RZ, R9.H1_H1 ;  /* 0x30000009ffcd7230 */ /* 0x000fe20000004100 */
[----:B------:R-:W-:Y:S02]  /*1490*/  FMUL.FTZ R9, R183, R212 ;  /* 0x000000d4b7097220 */ /* 0x000fe40000410000 */
[----:B------:R-:W-:-:S02]  /*14a0*/  FADD.FTZ R17, -R221, R17 ;  /* 0x00000011dd117221 */ /* 0x000fc40000010100 */
[C---:B------:R-:W-:Y:S02]  /*14b0*/  FADD.FTZ R18, -R221.reuse, R18 ;  /* 0x00000012dd127221 */ /* 0x040fe40000010100 */
[C---:B-1----:R-:W-:Y:S02]  /*14c0*/  FADD.FTZ R160, -R221.reuse, R27 ;  /* 0x0000001bdda07221 */ /* 0x042fe40000010100 */
[C---:B------:R-:W-:Y:S01]  /*14d0*/  FADD.FTZ R161, -R221.reuse, R168 ;  /* 0x000000a8dda17221 */ /* 0x040fe20000010100 */
[--C-:B------:R-:W-:Y:S02]  /*14e0*/  HADD2.F32 R241, -RZ, R211.reuse.H0_H0 ;  /* 0x200000d3fff17230 */ /* 0x100fe40000004100 */
[----:B------:R-:W-:Y:S01]  /*14f0*/  HADD2.F32 R240, -RZ, R211.H1_H1 ;  /* 0x300000d3fff07230 */ /* 0x000fe20000004100 */
        /* <DEDUP_REMOVED lines=13> */
[--C-:B------:R-:W-:Y:S01]  /*15d0*/  HADD2.F32 R233, -RZ, R13.reuse.H0_H0 ;  /* 0x2000000dffe97230 */ /* 0x100fe20000004100 */
[C---:B------:R-:W-:Y:S01]  /*15e0*/  FADD.FTZ R21, -R221.reuse, R21 ;  /* 0x00000015dd157221 */ /* 0x040fe20000010100 */
[----:B------:R-:W-:Y:S01]  /*15f0*/  HADD2.F32 R232, -RZ, R13.H1_H1 ;  /* 0x3000000dffe87230 */ /* 0x000fe20000004100 */
[C---:B------:R-:W-:Y:S02]  /*1600*/  FADD.FTZ R13, -R221.reuse, R24 ;  /* 0x00000018dd0d7221 */ /* 0x040fe40000010100 */
[----:B------:R-:W-:Y:S02]  /*1610*/  FADD.FTZ R167, -R221, R172 ;  /* 0x000000acdda77221 */ /* 0x000fe40000010100 */
[C---:B------:R-:W-:Y:S02]  /*1620*/  FMUL.FTZ R24, R183.reuse, R21 ;  /* 0x00000015b7187220 */ /* 0x040fe40000410000 */
[----:B------:R-:W-:-:S02]  /*1630*/  FMUL.FTZ R21, R183, R13 ;  /* 0x0000000db7157220 */ /* 0x000fc40000410000 */
[----:B------:R-:W-:Y:S02]  /*1640*/  FMUL.FTZ R13, R183, R167 ;  /* 0x000000a7b70d7220 */ /* 0x000fe40000410000 */
[----:B------:R-:W3:Y:S01]  /*1650*/  LDL R167, [R1+0x50] ;  /* 0x0000500001a77983 */ /* 0x000ee20000100800 */
[----:B------:R-:W-:Y:S01]  /*1660*/  FADD.FTZ R216, -R221, R192 ;  /* 0x000000c0ddd87221 */ /* 0x000fe20000010100 */
[--C-:B------:R-:W-:Y:S02]  /*1670*/  HADD2.F32 R191, -RZ, R7.reuse.H0_H0 ;  /* 0x20000007ffbf7230 */ /* 0x100fe40000004100 */
[----:B------:R-:W-:Y:S01]  /*1680*/  HADD2.F32 R192, -RZ, R7.H1_H1 ;  /* 0x30000007ffc07230 */ /* 0x000fe20000004100 */
[----:B------:R-:W-:Y:S01]  /*1690*/  FMUL.FTZ R7, R183, R214 ;  /* 0x000000d6b7077220 */ /* 0x000fe20000410000 */
[----:B------:R-:W-:Y:S01]  /*16a0*/  HADD2.F32 R222, -RZ, R208.H0_H0 ;  /* 0x200000d0ffde7230 */ /* 0x000fe20000004100 */
[----:B------:R-:W-:Y:S01]  /*16b0*/  FMUL.FTZ R214, R166, R233 ;  /* 0x000000e9a6d67220 */ /* 0x000fe20000410000 */
[----:B------:R-:W-:Y:S01]  /*16c0*/  HADD2.F32 R231, -RZ, R12.H0_H0 ;  /* 0x2000000cffe77230 */ /* 0x000fe20000004100 */
[C---:B------:R-:W-:Y:S01]  /*16d0*/  FADD.FTZ R2, -R221.reuse, R207 ;  /* 0x000000cfdd027221 */ /* 0x040fe20000010100 */
[----:B------:R-:W3:Y:S01]  /*16e0*/  LDL R166, [R1+0x2c] ;  /* 0x00002c0001a67983 */ /* 0x000ee20000100800 */
[C---:B------:R-:W-:Y:S01]  /*16f0*/  FADD.FTZ R22, -R221.reuse, R22 ;  /* 0x00000016dd167221 */ /* 0x040fe20000010100 */
[--C-:B------:R-:W-:Y:S01]  /*1700*/  HADD2.F32 R208, -RZ, R8.reuse.H0_H0 ;  /* 0x20000008ffd07230 */ /* 0x100fe20000004100 */
[C---:B------:R-:W-:Y:S01]  /*1710*/  FADD.FTZ R12, -R221.reuse, R23 ;  /* 0x00000017dd0c7221 */ /* 0x040fe20000010100 */
[----:B------:R-:W-:Y:S01]  /*1720*/  HADD2.F32 R207, -RZ, R8.H1_H1 ;  /* 0x30000008ffcf7230 */ /* 0x000fe20000004100 */
        /* <DEDUP_REMOVED lines=38> */
[--C-:B------:R-:W-:Y:S02]  /*1990*/  HADD2.F32 R229, -RZ, R199.reuse.H0_H0 ;  /* 0x200000c7ffe57230 */ /* 0x100fe40000004100 */
[----:B------:R-:W-:Y:S02]  /*19a0*/  HADD2.F32 R228, -RZ, R199.H1_H1 ;  /* 0x300000c7ffe47230 */ /* 0x000fe40000004100 */
[----:B------:R-:W3:Y:S01]  /*19b0*/  LDL R199, [R1+0x54] ;  /* 0x0000540001c77983 */ /* 0x000ee20000100800 */
[--C-:B------:R-:W-:Y:S02]  /*19c0*/  HADD2.F32 R187, -RZ, R5.reuse.H0_H0 ;  /* 0x20000005ffbb7230 */ /* 0x100fe40000004100 */
[----:B------:R-:W-:Y:S01]  /*19d0*/  HADD2.F32 R188, -RZ, R5.H1_H1 ;  /* 0x30000005ffbc7230 */ /* 0x000fe20000004100 */
[----:B------:R-:W-:Y:S02]  /*19e0*/  FMUL.FTZ R5, R183, R216 ;  /* 0x000000d8b7057220 */ /* 0x000fe40000410000 */
[----:B------:R-:W-:-:S02]  /*19f0*/  FMUL.FTZ R216, R167, R231 ;  /* 0x000000e7a7d87220 */ /* 0x000fc40000410000 */
[----:B------:R-:W3:Y:S01]  /*1a00*/  LDL R167, [R1+0x18] ;  /* 0x0000180001a77983 */ /* 0x000ee20000100800 */
[-C--:B------:R-:W-:Y:S02]  /*1a10*/  FFMA.FTZ R85, R24, R207.reuse, R85 ;  /* 0x000000cf18557223 */ /* 0x080fe40000010055 */
[----:B------:R-:W-:Y:S02]  /*1a20*/  FADD.FTZ R109, R109, R207 ;  /* 0x000000cf6d6d7221 */ /* 0x000fe40000010000 */
[----:B------:R-:W-:Y:S01]  /*1a30*/  FMUL.FTZ R207, R166, R207 ;  /* 0x000000cfa6cf7220 */ /* 0x000fe20000410000 */
[--C-:B------:R-:W-:Y:S01]  /*1a40*/  HADD2.F32 R204, -RZ, R10.reuse.H0_H0 ;  /* 0x2000000affcc7230 */ /* 0x100fe20000004100 */
[----:B------:R-:W3:Y:S01]  /*1a50*/  LDL R166, [R1+0x10] ;  /* 0x0000100001a67983 */ /* 0x000ee20000100800 */
[----:B------:R-:W-:Y:S02]  /*1a60*/  FFMA.FTZ R87, R22, R205, R87 ;  /* 0x000000cd16577223 */ /* 0x000fe40000010057 */
[----:B------:R-:W-:Y:S01]  /*1a70*/  FADD.FTZ R111, R111, R205 ;  /* 0x000000cd6f6f7221 */ /* 0x000fe20000010000 */
[----:B------:R-:W-:Y:S01]  /*1a80*/  HADD2.F32 R203, -RZ, R10.H1_H1 ;  /* 0x3000000affcb7230 */ /* 0x000fe20000004100 */
[----:B------:R-:W-:-:S02]  /*1a90*/  FADD.FTZ R104, R104, R204 ;  /* 0x000000cc68687221 */ /* 0x000fc40000010000 */
[-C--:B------:R-:W-:Y:S02]  /*1aa0*/  FFMA.FTZ R144, R21, R204.reuse, R144 ;  /* 0x000000cc15907223 */ /* 0x080fe40000010090 */
[----:B----4-:R-:W-:Y:S02]  /*1ab0*/  FMUL.FTZ R205, R165, R205 ;  /* 0x000000cda5cd7220 */ /* 0x010fe40000410000 */
[----:B------:R-:W4:Y:S01]  /*1ac0*/  LDL R165, [R1+0xc] ;  /* 0x00000c0001a57983 */ /* 0x000f220000100800 */
[----:B------:R-:W-:Y:S01]  /*1ad0*/  HADD2.F32 R201, -RZ, R11.H1_H1 ;  /* 0x3000000bffc97230 */ /* 0x000fe20000004100 */
        /* <DEDUP_REMOVED lines=8> */
[----:B------:R-:W-:Y:S01]  /*1b60*/  HADD2.F32 R202, -RZ, R11.H0_H0 ;  /* 0x2000000bffca7230 */ /* 0x000fe20000004100 */
        /* <DEDUP_REMOVED lines=23> */
[--C-:B------:R-:W-:Y:S02]  /*1ce0*/  HADD2.F32 R185, -RZ, R4.reuse.H0_H0 ;  /* 0x20000004ffb97230 */ /* 0x100fe40000004100 */
[----:B------:R-:W-:Y:S01]  /*1cf0*/  HADD2.F32 R186, -RZ, R4.H1_H1 ;  /* 0x30000004ffba7230 */ /* 0x000fe20000004100 */
        /* <DEDUP_REMOVED lines=69> */
[----:B------:R-:W-:Y:S01]  /*2150*/  HADD2.F32 R193, -RZ, R196.H0_H0 ;  /* 0x200000c4ffc17230 */ /* 0x000fe20000004100 */
[----:B------:R-:W-:-:S02]  /*2160*/  FADD.FTZ R99, R99, R192 ;  /* 0x000000c063637221 */ /* 0x000fc40000010000 */
[-C--:B------:R-:W-:Y:S02]  /*2170*/  FFMA.FTZ R139, R10, R192.reuse, R139 ;  /* 0x000000c00a8b7223 */ /* 0x080fe4000001008b */
[----:B------:R-:W-:Y:S01]  /*2180*/  FMUL.FTZ R192, R250, R192 ;  /* 0x000000c0fac07220 */ /* 0x000fe20000410000 */
[----:B------:R-:W-:Y:S01]  /*2190*/  HADD2.F32 R194, -RZ, R196.H1_H1 ;  /* 0x300000c4ffc27230 */ /* 0x000fe20000004100 */
[-C--:B------:R-:W-:Y:S02]  /*21a0*/  FFMA.FTZ R132, R9, R193.reuse, R132 ;  /* 0x000000c109847223 */ /* 0x080fe40000010084 */
[----:B------:R-:W-:Y:S02]  /*21b0*/  FADD.FTZ R92, R92, R193 ;  /* 0x000000c15c5c7221 */ /* 0x000fe40000010000 */
[----:B------:R-:W-:Y:S01]  /*21c0*/  FMUL.FTZ R193, R249, R193 ;  /* 0x000000c1f9c17220 */ /* 0x000fe20000410000 */
[----:B------:R-:W-:Y:S01]  /*21d0*/  HADD2.F32 R195, -RZ, R197.H0_H0 ;  /* 0x200000c5ffc37230 */ /* 0x000fe20000004100 */
[----:B------:R-:W-:-:S02]  /*21e0*/  FFMA.FTZ R133, R8, R194, R133 ;  /* 0x000000c208857223 */ /* 0x000fc40000010085 */
[----:B------:R-:W-:Y:S02]  /*21f0*/  FADD.FTZ R93, R93, R194 ;  /* 0x000000c25d5d7221 */ /* 0x000fe40000010000 */
        /* <DEDUP_REMOVED lines=71> */
.L_x_9062:
[----:B0-----:R-:W-:Y:S05]  /*2670*/  BSYNC B0 ;  /* 0x0000000000007941 */ /* 0x001fea0003800000 */
.L_x_9060:
        /* <DEDUP_REMOVED lines=8> */
.L_x_9146:
        /* <DEDUP_REMOVED lines=18> */
.L_x_9147:
        /* <DEDUP_REMOVED lines=44> */
.L_x_9066:
[----:B------:R-:W-:Y:S05]  /*2ae0*/  BSYNC B0 ;  /* 0x0000000000007941 */ /* 0x000fea0003800000 */
.L_x_9065:
        /* <DEDUP_REMOVED lines=9> */
.L_x_9068:
[----:B------:R-:W-:Y:S05]  /*2b80*/  BSYNC B0 ;  /* 0x0000000000007941 */ /* 0x000fea0003800000 */
.L_x_9067:
[----:B------:R-:W-:Y:S01]  /*2b90*/  @P3 FMUL.FTZ R162, R160, c[0x0][0x1ec] ;  /* 0x00007b00a0a23a20 */ /* 0x000fe20000410000 */
[----:B------:R-:W-:Y:S01]  /*2ba0*/  @!P4 ISETP.NE.U32.AND P2, PT, RZ, c[0x0][0x218], PT ;  /* 0x00008600ff00ca0c */ /* 0x000fe20003f45070 */
[----:B------:R-:W-:Y:S01]  /*2bb0*/  @P3 FMUL.FTZ R163, R161, c[0x0][0x1ec] ;  /* 0x00007b00a1a33a20 */ /* 0x000fe20000410000 */
[----:B------:R-:W-:Y:S01]  /*2bc0*/  @!P4 ISETP.NE.U32.AND P1, PT, RZ, c[0x0][0x218], PT ;  /* 0x00008600ff00ca0c */ /* 0x000fe20003f25070 */
[----:B------:R-:W-:Y:S01]  /*2bd0*/  BSSY B0, `(.L_x_9069) ;  /* 0x0000010000007945 */ /* 0x000fe20003800000 */
[----:B------:R-:W-:Y:S02]  /*2be0*/  @P3 F2FP.PACK_AB R162, RZ, R162 ;  /* 0x000000a2ffa2323e */ /* 0x000fe400000000ff */
[----:B------:R-:W-:Y:S02]  /*2bf0*/  @P3 F2FP.PACK_AB R163, RZ, R163 ;  /* 0x000000a3ffa3323e */ /* 0x000fe400000000ff */
        /* <DEDUP_REMOVED lines=13> */
.L_x_9070:
[----:B------:R-:W-:Y:S05]  /*2cd0*/  BSYNC B0 ;  /* 0x0000000000007941 */ /* 0x000fea0003800000 */
.L_x_9069:
        /* <DEDUP_REMOVED lines=9> */
.L_x_9072:
[----:B------:R-:W-:Y:S05]  /*2d70*/  BSYNC B0 ;  /* 0x0000000000007941 */ /* 0x000fea0003800000 */
.L_x_9071:
[----:B------:R-:W-:Y:S01]  /*2d80*/  @P3 FMUL.FTZ R164, R162, c[0x0][0x1ec] ;  /* 0x00007b00a2a43a20 */ /* 0x000fe20000410000 */
[----:B------:R-:W-:Y:S01]  /*2d90*/  @!P4 ISETP.NE.AND.EX P0, PT, RZ, c[0x0][0x21c], PT, P0 ;  /* 0x00008700ff00ca0c */ /* 0x000fe20003f05300 */
[----:B------:R-:W-:Y:S01]  /*2da0*/  @P3 FMUL.FTZ R165, R163, c[0x0][0x1ec] ;  /* 0x00007b00a3a53a20 */ /* 0x000fe20000410000 */
[----:B------:R-:W-:Y:S02]  /*2db0*/  BSSY B0, `(.L_x_9073) ;  /* 0x000000b000007945 */ /* 0x000fe40003800000 */
[----:B------:R-:W-:Y:S02]  /*2dc0*/  @P3 F2FP.PACK_AB R164, RZ, R164 ;  /* 0x000000a4ffa4323e */ /* 0x000fe400000000ff */
[----:B------:R-:W-:Y:S02]  /*2dd0*/  @P3 F2FP.PACK_AB R165, RZ, R165 ;  /* 0x000000a5ffa5323e */ /* 0x000fe400000000ff */
        /* <DEDUP_REMOVED lines=8> */
.L_x_9074:
[----:B------:R-:W-:Y:S05]  /*2e60*/  BSYNC B0 ;  /* 0x0000000000007941 */ /* 0x000fea0003800000 */
.L_x_9073:
[----:B------:R-:W-:Y:S01]  /*2e70*/  @P3 FMUL.FTZ R228, R230, c[0x0][0x1ec] ;  /* 0x00007b00e6e43a20 */ /* 0x000fe20000410000 */
[----:B------:R-:W-:Y:S01]  /*2e80*/  @!P4 ISETP.NE.U32.AND P0, PT, RZ, c[0x0][0x218], PT ;  /* 0x00008600ff00ca0c */ /* 0x000fe20003f05070 */
[----:B------:R-:W-:Y:S01]  /*2e90*/  BSSY B0, `(.L_x_9075) ;  /* 0x000000e000007945 */ /* 0x000fe20003800000 */
[----:B------:R-:W-:Y:S02]  /*2ea0*/  @P3 PRMT R149, R164, 0x7610, R149 ;  /* 0x00007610a4953816 */ /* 0x000fe40000000095 */
[----:B------:R-:W-:Y:S02]  /*2eb0*/  @P3 F2FP.PACK_AB R228, RZ, R228 ;  /* 0x000000e4ffe4323e */ /* 0x000fe400000000ff */
        /* <DEDUP_REMOVED lines=11> */
.L_x_9076:
[----:B------:R-:W-:Y:S05]  /*2f70*/  BSYNC B0 ;  /* 0x0000000000007941 */ /* 0x000fea0003800000 */
.L_x_9075:
[----:B------:R-:W-:Y:S01]  /*2f80*/  @P3 FMUL.FTZ R164, R229, c[0x0][0x1ec] ;  /* 0x00007b00e5a43a20 */ /* 0x000fe20000410000 */
[----:B------:R-:W-:Y:S01]  /*2f90*/  @!P4 ISETP.NE.U32.AND P0, PT, RZ, c[0x0][0x218], PT ;  /* 0x00008600ff00ca0c */ /* 0x000fe20003f05070 */
[----:B------:R-:W-:Y:S03]  /*2fa0*/  BSSY B0, `(.L_x_9077) ;  /* 0x000000c000007945 */ /* 0x000fe60003800000 */
[----:B------:R-:W-:Y:S02]  /*2fb0*/  @P3 F2FP.PACK_AB R164, RZ, R164 ;  /* 0x000000a4ffa4323e */ /* 0x000fe400000000ff */
        /* <DEDUP_REMOVED lines=10> */
.L_x_9078:
[----:B------:R-:W-:Y:S05]  /*3060*/  BSYNC B0 ;  /* 0x0000000000007941 */ /* 0x000fea0003800000 */
.L_x_9077:
[----:B------:R-:W-:Y:S01]  /*3070*/  ISETP.NE.U32.AND P0, PT, RZ, c[0x0][0x258], PT ;  /* 0x00009600ff007a0c */ /* 0x000fe20003f05070 */
[----:B------:R-:W-:Y:S01]  /*3080*/  @P3 FMUL.FTZ R164, R228, c[0x0][0x1ec] ;  /* 0x00007b00e4a43a20 */ /* 0x000fe20000410000 */
[----:B------:R-:W-:Y:S01]  /*3090*/  ISETP.NE.U32.AND P1, PT, RZ, c[0x0][0x258], PT ;  /* 0x00009600ff007a0c */ /* 0x000fe20003f25070 */
[----:B------:R-:W-:Y:S01]  /*30a0*/  BSSY B0, `(.L_x_9079) ;  /* 0x0000019000007945 */ /* 0x000fe20003800000 */
[----:B------:R-:W-:Y:S02]  /*30b0*/  ISETP.NE.AND.EX P0, PT, RZ, c[0x0][0x25c], PT, P0 ;  /* 0x00009700ff007a0c */ /* 0x000fe40003f05300 */
[----:B------:R-:W-:Y:S02]  /*30c0*/  @P3 F2FP.PACK_AB R164, RZ, R164 ;  /* 0x000000a4ffa4323e */ /* 0x000fe400000000ff */
        /* <DEDUP_REMOVED lines=22> */
.L_x_9080:
[----:B------:R-:W-:Y:S05]  /*3230*/  BSYNC B0 ;  /* 0x0000000000007941 */ /* 0x000fea0003800000 */
.L_x_9079:
        /* <DEDUP_REMOVED lines=8> */
[----:B------:R-:W-:-:S04]  /*32c0*/  @P3 F2FP.PACK_AB R160, RZ, R160 ;  /* 0x000000a0ffa0323e */ /* 0x000fc800000000ff */
        /* <DEDUP_REMOVED lines=12> */
.L_x_9082:
[----:B------:R-:W-:Y:S05]  /*3390*/  BSYNC B0 ;  /* 0x0000000000007941 */ /* 0x000fea0003800000 */
.L_x_9081:
        /* <DEDUP_REMOVED lines=9> */
.L_x_9084:
[----:B------:R-:W-:Y:S05]  /*3430*/  BSYNC B0 ;  /* 0x0000000000007941 */ /* 0x000fea0003800000 */
.L_x_9083:
        /* <DEDUP_REMOVED lines=20> */
.L_x_9086:
[----:B------:R-:W-:Y:S05]  /*3580*/  BSYNC B0 ;  /* 0x0000000000007941 */ /* 0x000fea0003800000 */
.L_x_9085:
        /* <DEDUP_REMOVED lines=9> */
.L_x_9088:
[----:B------:R-:W-:Y:S05]  /*3620*/  BSYNC B0 ;  /* 0x0000000000007941 */ /* 0x000fea0003800000 */
.L_x_9087:
        /* <DEDUP_REMOVED lines=14> */
.L_x_9090:
[----:B------:R-:W-:Y:S05]  /*3710*/  BSYNC B0 ;  /* 0x0000000000007941 */ /* 0x000fea0003800000 */
.L_x_9089:
        /* <DEDUP_REMOVED lines=16> */
.L_x_9092:
[----:B------:R-:W-:Y:S05]  /*3820*/  BSYNC B0 ;  /* 0x0000000000007941 */ /* 0x000fea0003800000 */
.L_x_9091:
        /* <DEDUP_REMOVED lines=14> */
.L_x_9094:
[----:B------:R-:W-:Y:S05]  /*3910*/  BSYNC B0 ;  /* 0x0000000000007941 */ /* 0x000fea0003800000 */
.L_x_9093:
[----:B------:R-:W-:Y:S01]  /*3920*/  @P3 FMUL.FTZ R164, R228, c[0x0][0x1ec] ;  /* 0x00007b00e4a43a20 */ /* 0x000fe20000410000 */
[----:B------:R-:W-:Y:S01]  /*3930*/  @!P4 ISETP.NE.U32.AND P2, PT, RZ, c[0x0][0x218], PT ;  /* 0x00008600ff00ca0c */ /* 0x000fe20003f45070 */
[----:B------:R-:W-:Y:S01]  /*3940*/  BSSY B0, `(.L_x_9095) ;  /* 0x0000016000007945 */ /* 0x000fe20003800000 */
[----:B------:R-:W-:Y:S02]  /*3950*/  SEL R160, R160, R152, P1 ;  /* 0x00000098a0a07207 */ /* 0x000fe40000800000 */
[----:B------:R-:W-:Y:S02]  /*3960*/  @P3 F2FP.PACK_AB R164, RZ, R164 ;  /* 0x000000a4ffa4323e */ /* 0x000fe400000000ff */
        /* <DEDUP_REMOVED lines=19> */
.L_x_9096:
[----:B------:R-:W-:Y:S05]  /*3aa0*/  BSYNC B0 ;  /* 0x0000000000007941 */ /* 0x000fea0003800000 */
.L_x_9095:
        /* <DEDUP_REMOVED lines=9> */
[----:B------:R-:W-:-:S03]  /*3b40*/  @P3 F2FP.PACK_AB R162, RZ, R162 ;  /* 0x000000a2ffa2323e */ /* 0x000fc600000000ff */
        /* <DEDUP_REMOVED lines=11> */
.L_x_9098:
[----:B------:R-:W-:Y:S05]  /*3c00*/  BSYNC B0 ;  /* 0x0000000000007941 */ /* 0x000fea0003800000 */
.L_x_9097:
[----:B------:R-:W-:Y:S01]  /*3c10*/  @P3 FMUL.FTZ R161, R160, c[0x0][0x1ec] ;  /* 0x00007b00a0a13a20 */ /* 0x000fe20000410000 */
[----:B------:R-:W-:Y:S01]  /*3c20*/  @!P4 ISETP.NE.U32.AND P5, PT, RZ, c[0x0][0x218], PT ;  /* 0x00008600ff00ca0c */ /* 0x000fe20003fa5070 */
[----:B------:R-:W-:Y:S01]  /*3c30*/  BSSY B0, `(.L_x_9099) ;  /* 0x000000d000007945 */ /* 0x000fe20003800000 */
[----:B------:R-:W-:Y:S02]  /*3c40*/  @!P4 ISETP.NE.AND.EX P2, PT, RZ, c[0x0][0x21c], PT, P2 ;  /* 0x00008700ff00ca0c */ /* 0x000fe40003f45320 */
        /* <DEDUP_REMOVED lines=11> */
.L_x_9100:
[----:B------:R-:W-:Y:S05]  /*3d00*/  BSYNC B0 ;  /* 0x0000000000007941 */ /* 0x000fea0003800000 */
.L_x_9099:
        /* <DEDUP_REMOVED lines=9> */
.L_x_9102:
[----:B------:R-:W-:Y:S05]  /*3da0*/  BSYNC B0 ;  /* 0x0000000000007941 */ /* 0x000fea0003800000 */
.L_x_9101:
        /* <DEDUP_REMOVED lines=20> */
.L_x_9104:
[----:B------:R-:W-:Y:S05]  /*3ef0*/  BSYNC B0 ;  /* 0x0000000000007941 */ /* 0x000fea0003800000 */
.L_x_9103:
        /* <DEDUP_REMOVED lines=9> */
.L_x_9106:
[----:B------:R-:W-:Y:S05]  /*3f90*/  BSYNC B0 ;  /* 0x0000000000007941 */ /* 0x000fea0003800000 */
.L_x_9105:
        /* <DEDUP_REMOVED lines=14> */
.L_x_9108:
[----:B------:R-:W-:Y:S05]  /*4080*/  BSYNC B0 ;  /* 0x0000000000007941 */ /* 0x000fea0003800000 */
.L_x_9107:
        /* <DEDUP_REMOVED lines=16> */
.L_x_9110:
[----:B------:R-:W-:Y:S05]  /*4190*/  BSYNC B0 ;  /* 0x0000000000007941 */ /* 0x000fea0003800000 */
.L_x_9109:
        /* <DEDUP_REMOVED lines=24> */
.L_x_9112:
[----:B------:R-:W-:Y:S05]  /*4320*/  BSYNC B0 ;  /* 0x0000000000007941 */ /* 0x000fea0003800000 */
.L_x_9111:
        /* <DEDUP_REMOVED lines=22> */
.L_x_9114:
[----:B------:R-:W-:Y:S05]  /*4490*/  BSYNC B0 ;  /* 0x0000000000007941 */ /* 0x000fea0003800000 */
.L_x_9113:
        /* <DEDUP_REMOVED lines=9> */
.L_x_9116:
[----:B------:R-:W-:Y:S05]  /*4530*/  BSYNC B0 ;  /* 0x0000000000007941 */ /* 0x000fea0003800000 */
.L_x_9115:
        /* <DEDUP_REMOVED lines=19> */
.L_x_9118:
[----:B------:R-:W-:Y:S05]  /*4670*/  BSYNC B0 ;  /* 0x0000000000007941 */ /* 0x000fea0003800000 */
.L_x_9117:
        /* <DEDUP_REMOVED lines=9> */
.L_x_9120:
[----:B------:R-:W-:Y:S05]  /*4710*/  BSYNC B0 ;  /* 0x0000000000007941 */ /* 0x000fea0003800000 */
.L_x_9119:
        /* <DEDUP_REMOVED lines=20> */
.L_x_9122:
[----:B------:R-:W-:Y:S05]  /*4860*/  BSYNC B0 ;  /* 0x0000000000007941 */ /* 0x000fea0003800000 */
.L_x_9121:
        /* <DEDUP_REMOVED lines=9> */
.L_x_9124:
[----:B------:R-:W-:Y:S05]  /*4900*/  BSYNC B0 ;  /* 0x0000000000007941 */ /* 0x000fea0003800000 */
.L_x_9123:
        /* <DEDUP_REMOVED lines=14> */
.L_x_9126:
[----:B------:R-:W-:Y:S05]  /*49f0*/  BSYNC B0 ;  /* 0x0000000000007941 */ /* 0x000fea0003800000 */
.L_x_9125:
        /* <DEDUP_REMOVED lines=12> */
[----:B------:R-:W-:Y:S02]  /*4ac0*/  @P3 F2FP.PACK_AB R229, RZ, R229 ;  /* 0x000000e5ffe5323e */ /* 0x000fe400000000ff */
        /* <DEDUP_REMOVED lines=14> */
.L_x_9128:
[----:B------:R-:W-:Y:S05]  /*4bb0*/  BSYNC B0 ;  /* 0x0000000000007941 */ /* 0x000fea0003800000 */
.L_x_9127:
        /* <DEDUP_REMOVED lines=21> */
.L_x_9130:
[----:B------:R-:W-:Y:S05]  /*4d10*/  BSYNC B0 ;  /* 0x0000000000007941 */ /* 0x000fea0003800000 */
.L_x_9129:
[C---:B------:R-:W-:Y:S01]  /*4d20*/  SEL R152, R160.reuse, R152, P1 ;  /* 0x00000098a0987207 */ /* 0x040fe20000800000 */
[----:B------:R-:W-:Y:S01]  /*4d30*/  @P3 FMUL.FTZ R160, R160, c[0x0][0x1ec] ;  /* 0x00007b00a0a03a20 */ /* 0x000fe20000410000 */
[----:B------:R-:W-:Y:S01]  /*4d40*/  @!P4 ISETP.NE.U32.AND P5, PT, RZ, c[0x0][0x218], PT ;  /* 0x00008600ff00ca0c */ /* 0x000fe20003fa5070 */
[----:B------:R-:W-:Y:S01]  /*4d50*/  BSSY B0, `(.L_x_9131) ;  /* 0x000000d000007945 */ /* 0x000fe20003800000 */
[----:B------:R-:W-:Y:S02]  /*4d60*/  @!P4 ISETP.NE.AND.EX P2, PT, RZ, c[0x0][0x21c], PT, P2 ;  /* 0x00008700ff00ca0c */ /* 0x000fe40003f45320 */
        /* <DEDUP_REMOVED lines=11> */
.L_x_9132:
[----:B------:R-:W-:Y:S05]  /*4e20*/  BSYNC B0 ;  /* 0x0000000000007941 */ /* 0x000fea0003800000 */
.L_x_9131:
        /* <DEDUP_REMOVED lines=11> */
.L_x_9134:
[----:B------:R-:W-:Y:S05]  /*4ee0*/  BSYNC B0 ;  /* 0x0000000000007941 */ /* 0x000fea0003800000 */
.L_x_9133:
[----:B------:R-:W-:Y:S01]  /*4ef0*/  @P3 FMUL.FTZ R161, R162, c[0x0][0x1ec] ;  /* 0x00007b00a2a13a20 */ /* 0x000fe20000410000 */
[----:B------:R-:W-:Y:S01]  /*4f00*/  @!P4 ISETP.NE.U32.AND P5, PT, RZ, c[0x0][0x218], PT ;  /* 0x00008600ff00ca0c */ /* 0x000fe20003fa5070 */
[----:B------:R-:W-:Y:S01]  /*4f10*/  BSSY B0, `(.L_x_9135) ;  /* 0x0000011000007945 */ /* 0x000fe20003800000 */
[----:B------:R-:W-:Y:S02]  /*4f20*/  @P3 F2FP.PACK_AB R160, RZ, R160 ;  /* 0x000000a0ffa0323e */ /* 0x000fe400000000ff */
[----:B------:R-:W-:Y:S02]  /*4f30*/  @P3 F2FP.PACK_AB R161, RZ, R161 ;  /* 0x000000a1ffa1323e */ /* 0x000fe400000000ff */
        /* <DEDUP_REMOVED lines=14> */
.L_x_9136:
[----:B------:R-:W-:Y:S05]  /*5020*/  BSYNC B0 ;  /* 0x0000000000007941 */ /* 0x000fea0003800000 */
.L_x_9135:
        /* <DEDUP_REMOVED lines=11> */
.L_x_9138:
[----:B------:R-:W-:Y:S05]  /*50e0*/  BSYNC B0 ;  /* 0x0000000000007941 */ /* 0x000fea0003800000 */
.L_x_9137:
        /* <DEDUP_REMOVED lines=19> */
.L_x_9140:
[----:B------:R-:W-:Y:S05]  /*5220*/  BSYNC B0 ;  /* 0x0000000000007941 */ /* 0x000fea0003800000 */
.L_x_9139:
        /* <DEDUP_REMOVED lines=11> */
.L_x_9142:
[----:B------:R-:W-:Y:S05]  /*52e0*/  BSYNC B0 ;  /* 0x0000000000007941 */ /* 0x000fea0003800000 */
.L_x_9141:
[----:B------:R-:W-:Y:S01]  /*52f0*/  @P3 FMUL.FTZ R161, R162, c[0x0][0x1ec] ;  /* 0x00007b00a2a13a20 */ /* 0x000fe20000410000 */
[----:B------:R-:W-:Y:S01]  /*5300*/  @!P4 ISETP.NE.U32.AND P2, PT, RZ, c[0x0][0x218], PT ;  /* 0x00008600ff00ca0c */ /* 0x000fe20003f45070 */
[----:B------:R-:W-:Y:S01]  /*5310*/  BSSY B0, `(.L_x_9143) ;  /* 0x000000f000007945 */ /* 0x000fe20003800000 */
[----:B------:R-:W-:Y:S02]  /*5320*/  @P3 F2FP.PACK_AB R160, RZ, R160 ;  /* 0x000000a0ffa0323e */ /* 0x000fe400000000ff */
[----:B------:R-:W-:Y:S02]  /*5330*/  @P3 F2FP.PACK_AB R161, RZ, R161 ;  /* 0x000000a1ffa1323e */ /* 0x000fe400000000ff */
        /* <DEDUP_REMOVED lines=12> */
.L_x_9144:
[----:B------:R-:W-:Y:S05]  /*5400*/  BSYNC B0 ;  /* 0x0000000000007941 */ /* 0x000fea0003800000 */
.L_x_9143:
[C---:B------:R-:W-:Y:S01]  /*5410*/  SEL R159, R160.reuse, R159, P1 ;  /* 0x0000009fa09f7207 */ /* 0x040fe20000800000 */
[----:B------:R-:W-:Y:S01]  /*5420*/  @P3 FMUL.FTZ R160, R160, c[0x0][0x1ec] ;  /* 0x00007b00a0a03a20 */ /* 0x000fe20000410000 */
[----:B------:R-:W-:Y:S02]  /*5430*/  @P0 MOV R161, 0x20 ;  /* 0x0000002000a10802 */ /* 0x000fe40000000f00 */
[----:B------:R-:W-:Y:S02]  /*5440*/  IADD3 R184, R184, c[0x0][0x160], RZ ;  /* 0x00005800b8b87a10 */ /* 0x000fe40007ffe0ff */
[----:B------:R-:W-:Y:S02]  /*5450*/  @P3 F2FP.PACK_AB R160, RZ, R160 ;  /* 0x000000a0ffa0323e */ /* 0x000fe400000000ff */
        /* <DEDUP_REMOVED lines=14> */
.L_x_9059:
        /* <DEDUP_REMOVED lines=30> */
.L_x_9063:
[----:B------:R-:W-:Y:S01]  /*5720*/  HFMA2.MMA R162, -RZ, RZ, 0, 9.5367431640625e-07 ;  /* 0x00000010ffa27435 */ /* 0x000fe200000001ff */
[----:B------:R-:W-:-:S02]  /*5730*/  MOV R161, R167 ;  /* 0x000000a700a17202 */ /* 0x000fc40000000f00 */
[----:B------:R-:W-:Y:S02]  /*5740*/  MOV R229, 0x1f ;  /* 0x0000001f00e57802 */ /* 0x000fe40000000f00 */
[----:B------:R-:W-:Y:S02]  /*5750*/  MOV R228, 0xffffffff ;  /* 0xffffffff00e47802 */ /* 0x000fe40000000f00 */
[----:B------:R-:W-:Y:S02]  /*5760*/  MOV R160, 0x5780 ;  /* 0x0000578000a07802 */ /* 0x000fe40000000f00 */
[----:B--2--5:R-:W-:Y:S05]  /*5770*/  CALL.REL.NOINC `($__internal_123_$__cuda_sm70_shflsync_down_p) ;  /* 0x0000046000007944 */ /* 0x024fea0003c00000 */
[----:B-1----:R-:W-:Y:S01]  /*5780*/  MOV R163, R162 ;  /* 0x000000a200a37202 */ /* 0x002fe20000000f00 */
[----:B------:R-:W-:Y:S05]  /*5790*/  BRA `(.L_x_9146) ;  /* 0xffffcf6000007947 */ /* 0x000fea000383ffff */
.L_x_9064:
[----:B------:R-:W-:Y:S01]  /*57a0*/  HFMA2.MMA R162, -RZ, RZ, 0, 9.5367431640625e-07 ;  /* 0x00000010ffa27435 */ /* 0x000fe200000001ff */
[----:B------:R-:W-:Y:S02]  /*57b0*/  MOV R161, R166 ;  /* 0x000000a600a17202 */ /* 0x000fe40000000f00 */
[----:B------:R-:W-:Y:S02]  /*57c0*/  MOV R229, 0x1f ;  /* 0x0000001f00e57802 */ /* 0x000fe40000000f00 */
[----:B------:R-:W-:-:S02]  /*57d0*/  MOV R228, 0xffffffff ;  /* 0xffffffff00e47802 */ /* 0x000fc40000000f00 */
[----:B------:R-:W-:Y:S02]  /*57e0*/  MOV R160, 0x5800 ;  /* 0x0000580000a07802 */ /* 0x000fe40000000f00 */
[----:B012--5:R-:W-:Y:S05]  /*57f0*/  CALL.REL.NOINC `($__internal_123_$__cuda_sm70_shflsync_down_p) ;  /* 0x000003e000007944 */ /* 0x027fea0003c00000 */
[----:B------:R-:W-:Y:S01]  /*5800*/  FADD.FTZ R167, R163, R167 ;  /* 0x000000a7a3a77221 */ /* 0x000fe20000010000 */
[----:B------:R-:W-:Y:S01]  /*5810*/  MOV R229, 0x1f ;  /* 0x0000001f00e57802 */ /* 0x000fe20000000f00 */
[----:B-1----:R-:W-:Y:S01]  /*5820*/  FADD.FTZ R166, R166, R162 ;  /* 0x000000a2a6a67221 */ /* 0x002fe20000010000 */
[----:B------:R-:W-:Y:S01]  /*5830*/  HFMA2.MMA R162, -RZ, RZ, 0, 4.76837158203125e-07 ;  /* 0x00000008ffa27435 */ /* 0x000fe200000001ff */
[----:B------:R-:W-:Y:S02]  /*5840*/  MOV R228, 0xffffffff ;  /* 0xffffffff00e47802 */ /* 0x000fe40000000f00 */
[----:B------:R-:W-:Y:S02]  /*5850*/  MOV R161, R167 ;  /* 0x000000a700a17202 */ /* 0x000fe40000000f00 */
[----:B------:R-:W-:Y:S02]  /*5860*/  MOV R160, 0x5880 ;  /* 0x0000588000a07802 */ /* 0x000fe40000000f00 */
[----:B------:R-:W-:Y:S05]  /*5870*/  CALL.REL.NOINC `($__internal_123_$__cuda_sm70_shflsync_down_p) ;  /* 0x0000036000007944 */ /* 0x000fea0003c00000 */
[----:B-1----:R-:W-:Y:S01]  /*5880*/  MOV R163, R162 ;  /* 0x000000a200a37202 */ /* 0x002fe20000000f00 */
[----:B------:R-:W-:Y:S01]  /*5890*/  HFMA2.MMA R162, -RZ, RZ, 0, 4.76837158203125e-07 ;  /* 0x00000008ffa27435 */ /* 0x000fe200000001ff */
[----:B------:R-:W-:-:S02]  /*58a0*/  MOV R161, R166 ;  /* 0x000000a600a17202 */ /* 0x000fc40000000f00 */
[----:B------:R-:W-:Y:S02]  /*58b0*/  MOV R229, 0x1f ;  /* 0x0000001f00e57802 */ /* 0x000fe40000000f00 */
[----:B------:R-:W-:Y:S02]  /*58c0*/  MOV R228, 0xffffffff ;  /* 0xffffffff00e47802 */ /* 0x000fe40000000f00 */
[----:B------:R-:W-:Y:S02]  /*58d0*/  MOV R160, 0x58f0 ;  /* 0x000058f000a07802 */ /* 0x000fe40000000f00 */
[----:B------:R-:W-:Y:S05]  /*58e0*/  CALL.REL.NOINC `($__internal_123_$__cuda_sm70_shflsync_down_p) ;  /* 0x000002f000007944 */ /* 0x000fea0003c00000 */
[----:B------:R-:W-:Y:S01]  /*58f0*/  FADD.FTZ R167, R163, R167 ;  /* 0x000000a7a3a77221 */ /* 0x000fe20000010000 */
[----:B------:R-:W-:Y:S01]  /*5900*/  MOV R229, 0x1f ;  /* 0x0000001f00e57802 */ /* 0x000fe20000000f00 */
[----:B-1----:R-:W-:Y:S01]  /*5910*/  FADD.FTZ R166, R166, R162 ;  /* 0x000000a2a6a67221 */ /* 0x002fe20000010000 */
[----:B------:R-:W-:Y:S01]  /*5920*/  HFMA2.MMA R162, -RZ, RZ, 0, 2.384185791015625e-07 ;  /* 0x00000004ffa27435 */ /* 0x000fe200000001ff */
[----:B------:R-:W-:Y:S02]  /*5930*/  MOV R228, 0xffffffff ;  /* 0xffffffff00e47802 */ /* 0x000fe40000000f00 */
[----:B------:R-:W-:-:S02]  /*5940*/  MOV R161, R167 ;  /* 0x000000a700a17202 */ /* 0x000fc40000000f00 */
[----:B------:R-:W-:Y:S02]  /*5950*/  MOV R160, 0x5970 ;  /* 0x0000597000a07802 */ /* 0x000fe40000000f00 */
[----:B------:R-:W-:Y:S05]  /*5960*/  CALL.REL.NOINC `($__internal_123_$__cuda_sm70_shflsync_down_p) ;  /* 0x0000027000007944 */ /* 0x000fea0003c00000 */
[----:B-1----:R-:W-:Y:S01]  /*5970*/  MOV R163, R162 ;  /* 0x000000a200a37202 */ /* 0x002fe20000000f00 */
[----:B------:R-:W-:Y:S01]  /*5980*/  HFMA2.MMA R162, -RZ, RZ, 0, 2.384185791015625e-07 ;  /* 0x00000004ffa27435 */ /* 0x000fe200000001ff */
[----:B------:R-:W-:Y:S02]  /*5990*/  MOV R161, R166 ;  /* 0x000000a600a17202 */ /* 0x000fe40000000f00 */
[----:B------:R-:W-:Y:S02]  /*59a0*/  MOV R229, 0x1f ;  /* 0x0000001f00e57802 */ /* 0x000fe40000000f00 */
[----:B------:R-:W-:Y:S02]  /*59b0*/  MOV R228, 0xffffffff ;  /* 0xffffffff00e47802 */ /* 0x000fe40000000f00 */
[----:B------:R-:W-:Y:S02]  /*59c0*/  MOV R160, 0x59e0 ;  /* 0x000059e000a07802 */ /* 0x000fe40000000f00 */
[----:B------:R-:W-:Y:S05]  /*59d0*/  CALL.REL.NOINC `($__internal_123_$__cuda_sm70_shflsync_down_p) ;  /* 0x0000020000007944 */ /* 0x000fea0003c00000 */
[----:B------:R-:W-:Y:S01]  /*59e0*/  FADD.FTZ R167, R163, R167 ;  /* 0x000000a7a3a77221 */ /* 0x000fe20000010000 */
[----:B------:R-:W-:Y:S01]  /*59f0*/  MOV R229, 0x1f ;  /* 0x0000001f00e57802 */ /* 0x000fe20000000f00 */
[----:B-1----:R-:W-:Y:S01]  /*5a00*/  FADD.FTZ R166, R166, R162 ;  /* 0x000000a2a6a67221 */ /* 0x002fe20000010000 */
[----:B------:R-:W-:Y:S01]  /*5a10*/  HFMA2.MMA R162, -RZ, RZ, 0, 1.1920928955078125e-07 ;  /* 0x00000002ffa27435 */ /* 0x000fe200000001ff */
[----:B------:R-:W-:-:S02]  /*5a20*/  MOV R228, 0xffffffff ;  /* 0xffffffff00e47802 */ /* 0x000fc40000000f00 */
[----:B------:R-:W-:Y:S02]  /*5a30*/  MOV R161, R167 ;  /* 0x000000a700a17202 */ /* 0x000fe40000000f00 */
[----:B------:R-:W-:Y:S02]  /*5a40*/  MOV R160, 0x5a60 ;  /* 0x00005a6000a07802 */ /* 0x000fe40000000f00 */
[----:B------:R-:W-:Y:S05]  /*5a50*/  CALL.REL.NOINC `($__internal_123_$__cuda_sm70_shflsync_down_p) ;  /* 0x0000018000007944 */ /* 0x000fea0003c00000 */
[----:B-1----:R-:W-:Y:S01]  /*5a60*/  MOV R163, R162 ;  /* 0x000000a200a37202 */ /* 0x002fe20000000f00 */
[----:B------:R-:W-:Y:S01]  /*5a70*/  HFMA2.MMA R162, -RZ, RZ, 0, 1.1920928955078125e-07 ;  /* 0x00000002ffa27435 */ /* 0x000fe200000001ff */
[----:B------:R-:W-:Y:S02]  /*5a80*/  MOV R161, R166 ;  /* 0x000000a600a17202 */ /* 0x000fe40000000f00 */
[----:B------:R-:W-:Y:S02]  /*5a90*/  MOV R229, 0x1f ;  /* 0x0000001f00e57802 */ /* 0x000fe40000000f00 */
[----:B------:R-:W-:Y:S02]  /*5aa0*/  MOV R228, 0xffffffff ;  /* 0xffffffff00e47802 */ /* 0x000fe40000000f00 */
[----:B------:R-:W-:-:S02]  /*5ab0*/  MOV R160, 0x5ad0 ;  /* 0x00005ad000a07802 */ /* 0x000fc40000000f00 */
[----:B------:R-:W-:Y:S05]  /*5ac0*/  CALL.REL.NOINC `($__internal_123_$__cuda_sm70_shflsync_down_p) ;  /* 0x0000011000007944 */ /* 0x000fea0003c00000 */
[----:B------:R-:W-:Y:S01]  /*5ad0*/  FADD.FTZ R167, R163, R167 ;  /* 0x000000a7a3a77221 */ /* 0x000fe20000010000 */
[----:B------:R-:W-:Y:S01]  /*5ae0*/  MOV R229, 0x1f ;  /* 0x0000001f00e57802 */ /* 0x000fe20000000f00 */
[----:B-1----:R-:W-:Y:S01]  /*5af0*/  FADD.FTZ R166, R166, R162 ;  /* 0x000000a2a6a67221 */ /* 0x002fe20000010000 */
[----:B------:R-:W-:Y:S01]  /*5b00*/  HFMA2.MMA R162, -RZ, RZ, 0, 5.9604644775390625e-08 ;  /* 0x00000001ffa27435 */ /* 0x000fe200000001ff */
[----:B------:R-:W-:-:S02]  /*5b10*/  MOV R228, 0xffffffff ;  /* 0xffffffff00e47802 */ /* 0x000fc40000000f00 */
[----:B------:R-:W-:Y:S02]  /*5b20*/  MOV R161, R167 ;  /* 0x000000a700a17202 */ /* 0x000fe40000000f00 */
[----:B------:R-:W-:Y:S02]  /*5b30*/  MOV R160, 0x5b50 ;  /* 0x00005b5000a07802 */ /* 0x000fe40000000f00 */
[----:B------:R-:W-:Y:S05]  /*5b40*/  CALL.REL.NOINC `($__internal_123_$__cuda_sm70_shflsync_down_p) ;  /* 0x0000009000007944 */ /* 0x000fea0003c00000 */
[----:B-1----:R-:W-:Y:S01]  /*5b50*/  MOV R163, R162 ;  /* 0x000000a200a37202 */ /* 0x002fe20000000f00 */
[----:B------:R-:W-:Y:S01]  /*5b60*/  HFMA2.MMA R162, -RZ, RZ, 0, 5.9604644775390625e-08 ;  /* 0x00000001ffa27435 */ /* 0x000fe200000001ff */
[----:B------:R-:W-:Y:S02]  /*5b70*/  MOV R161, R166 ;  /* 0x000000a600a17202 */ /* 0x000fe40000000f00 */
[----:B------:R-:W-:Y:S02]  /*5b80*/  MOV R229, 0x1f ;  /* 0x0000001f00e57802 */ /* 0x000fe40000000f00 */
[----:B------:R-:W-:Y:S02]  /*5b90*/  MOV R228, 0xffffffff ;  /* 0xffffffff00e47802 */ /* 0x000fe40000000f00 */
[----:B------:R-:W-:-:S02]  /*5ba0*/  MOV R160, 0x5bc0 ;  /* 0x00005bc000a07802 */ /* 0x000fc40000000f00 */
[----:B------:R-:W-:Y:S05]  /*5bb0*/  CALL.REL.NOINC `($__internal_123_$__cuda_sm70_shflsync_down_p) ;  /* 0x0000002000007944 */ /* 0x000fea0003c00000 */
[----:B-1----:R-:W-:Y:S01]  /*5bc0*/  MOV R161, R162 ;  /* 0x000000a200a17202 */ /* 0x002fe20000000f00 */
[----:B------:R-:W-:Y:S05]  /*5bd0*/  BRA `(.L_x_9147) ;  /* 0xffffcc4000007947 */ /* 0x000fea000383ffff */
        .weak           $__internal_123_$__cuda_sm70_shflsync_down_p
        .type           $__internal_123_$__cuda_sm70_shflsync_down_p,@function
        .size           $__internal_123_$__cuda_sm70_shflsync_down_p,(.L_x_14341 - $__internal_123_$__cuda_sm70_shflsync_down_p)
$__internal_123_$__cuda_sm70_shflsync_down_p:
[----:B------:R-:W-:Y:S04]  /*5be0*/  WARPSYNC R228 ;  /* 0x000000e400007348 */ /* 0x000fe80003800000 */
[----:B------:R0:W1:Y:S02]  /*5bf0*/  SHFL.DOWN PT, R162, R161, R162, R229 ;  /* 0x080000a2a1a27389 */ /* 0x00006400000e00e5 */
[----:B0-----:R-:W-:-:S06]  /*5c00*/  HFMA2.MMA R161, -RZ, RZ, 0, 0 ;  /* 0x00000000ffa17435 */ /* 0x001fcc00000001ff */
[----:B------:R-:W-:Y:S05]  /*5c10*/  RET.REL.NODEC R160 `(_ZN10layer_norm13ln_bwd_kernelINS_13Kernel_traitsI6__halfS2_fS2_fjLj5120ELj1ELj1ELj4ELj16ENS_18Kernel_traits_baseILj5120ES2_S2_fS2_fjLj128EEEEELb0ELb0ELb1ELb1EEEvNS_9BwdParamsE) ;  /* 0xffffa3e0a0007950 */ /* 0x000fea0003c3ffff */
.L_x_9148:
        /* <DEDUP_REMOVED lines=14> */
.L_x_14341:


//--------------------- .text._ZN10layer_norm13ln_bwd_kernelINS_13Kernel_traitsI6__halfS2_fS2_fjLj5120ELj1ELj1ELj4ELj16ENS_18Kernel_traits_baseILj5120ES2_S2_fS2_fjLj128EEEEELb0ELb1ELb0ELb0EEEvNS_9BwdParamsE --------------------------
	.section	.text._ZN10layer_norm13ln_bwd_kernelINS_13Kernel_traitsI6__halfS2_fS2_fjLj5120ELj1ELj1ELj4ELj16ENS_18Kernel_traits_baseILj5120ES2_S2_fS2_fjLj128EEEEELb0ELb1ELb0ELb0EEEvNS_9BwdParamsE,"ax",@progbits
	.sectioninfo	@"SHI_REGISTERS=32"
	.align	128
        .global         _ZN10layer_norm13ln_bwd_kernelINS_13Kernel_traitsI6__halfS2_fS2_fjLj5120ELj1ELj1ELj4ELj16ENS_18Kernel_traits_baseILj5120ES2_S2_fS2_fjLj128EEEEELb0ELb1ELb0ELb0EEEvNS_9BwdParamsE
        .type           _ZN10layer_norm13ln_bwd_kernelINS_13Kernel_traitsI6__halfS2_fS2_fjLj5120ELj1ELj1ELj4ELj16ENS_18Kernel_traits_baseILj5120ES2_S2_fS2_fjLj128EEEEELb0ELb1ELb0ELb0EEEvNS_9BwdParamsE,@function
        .size           _ZN10layer_norm13ln_bwd_kernelINS_13Kernel_traitsI6__halfS2_fS2_fjLj5120ELj1ELj1ELj4ELj16ENS_18Kernel_traits_baseILj5120ES2_S2_fS2_fjLj128EEEEELb0ELb1ELb0ELb0EEEvNS_9BwdParamsE,(.L_x_14342 - _ZN10layer_norm13ln_bwd_kernelINS_13Kernel_traitsI6__halfS2_fS2_fjLj5120ELj1ELj1ELj4ELj16ENS_18Kernel_traits_baseILj5120ES2_S2_fS2_fjLj128EEEEELb0ELb1ELb0ELb0EEEvNS_9BwdParamsE)
        .other          _ZN10layer_norm13ln_bwd_kernelINS_13Kernel_traitsI6__halfS2_fS2_fjLj5120ELj1ELj1ELj4ELj16ENS_18Kernel_traits_baseILj5120ES2_S2_fS2_fjLj128EEEEELb0ELb1ELb0ELb0EEEvNS_9BwdParamsE,@"STO_CUDA_ENTRY STV_DEFAULT"
_ZN10layer_norm13ln_bwd_kernelINS_13Kernel_traitsI6__halfS2_fS2_fjLj5120ELj1ELj1ELj4ELj16ENS_18Kernel_traits_baseILj5120ES2_S2_fS2_fjLj128EEEEELb0ELb1ELb0ELb0EEEvNS_9BwdParamsE:
.text._ZN10layer_norm13ln_bwd_kernelINS_13Kernel_traitsI6__halfS2_fS2_fjLj5120ELj1ELj1ELj4ELj16ENS_18Kernel_traits_baseILj5120ES2_S2_fS2_fjLj128EEEEELb0ELb1ELb0ELb0EEEvNS_9BwdParamsE:
[----:B------:R-:W-:-:S04]  /*0000*/  MOV R1, c[0x0][0x28] ;  /* 0x00000a0000017a02 */ /* 0x000fc80000000f00 */
[----:B------:R-:W-:Y:S01]  /*0010*/  IADD3 R1, R1, -0x588, RZ ;  /* 0xfffffa7801017810 */ /* 0x000fe20007ffe0ff */
[----:B------:R-:W0:Y:S01]  /*0020*/  S2R R3, SR_TID.X ;  /* 0x0000000000037919 */ /* 0x000e220000002100 */
[----:B------:R-:W-:-:S03]  /*0030*/  MOV R2, c[0x0][0x168] ;  /* 0x00005a0000027a02 */ /* 0x000fc60000000f00 */
[----:B------:R-:W-:Y:S01]  /*0040*/  STL.64 [R1+0x570], R26 ;  /* 0x0005701a01007387 */ /* 0x000fe20000100a00 */
[----:B------:R-:W-:-:S03]  /*0050*/  SHF.R.S32.HI R2, RZ, 0x1f, R2 ;  /* 0x0000001fff027819 */ /* 0x000fc60000011402 */
[----:B------:R-:W-:Y:S01]  /*0060*/  STL.64 [R1+0x568], R22 ;  /* 0x0005681601007387 */ /* 0x000fe20000100a00 */
[----:B------:R-:W-:-:S03]  /*0070*/  LEA.HI R2, R2, c[0x0][0x168], RZ, 0x3 ;  /* 0x00005a0002027a11 */ /* 0x000fc600078f18ff */
[----:B------:R-:W-:Y:S04]  /*0080*/  STL.64 [R1+0x560], R20 ;  /* 0x0005601401007387 */ /* 0x000fe80000100a00 */
[----:B------:R-:W-:Y:S04]  /*0090*/  STL.64 [R1+0x558], R8 ;  /* 0x0005580801007387 */ /* 0x000fe80000100a00 */
[----:B------:R1:W-:Y:S04]  /*00a0*/  STL.64 [R1+0x550], R18 ;  /* 0x0005501201007387 */ /* 0x0003e80000100a00 */
[----:B------:R2:W-:Y:S01]  /*00b0*/  STL.64 [R1+0x548], R16 ;  /* 0x0005481001007387 */ /* 0x0005e20000100a00 */
        /* <DEDUP_REMOVED lines=9> */
[----:B------:R-:W-:-:S03]  /*0150*/  ISETP.GE.U32.AND P3, PT, R2, 0x180, PT ;  /* 0x000001800200780c */ /* 0x000fc60003f66070 */
[----:B------:R0:W-:Y:S04]  /*0160*/  STL.64 [R1+0x528], R4 ;  /* 0x0005280401007387 */ /* 0x0001e80000100a00 */
[----:B------:R-:W-:Y:S04]  /*0170*/  STL.64 [R1+0x520], R6 ;  /* 0x0005200601007387 */ /* 0x000fe80000100a00 */
[----:B-1----:R-:W3:Y:S04]  /*0180*/  LDL.64 R18, [R1+0x28] ;  /* 0x0000280001127983 */ /* 0x002ee80000100a00 */
[----:B--2---:R-:W2:Y:S01]  /*0190*/  LDL.64 R16, [R1+0x20] ;  /* 0x0000200001107983 */ /* 0x004ea20000100a00 */
[----:B------:R-:W-:-:S03]  /*01a0*/  @P1 MOV R3, 0x10 ;  /* 0x0000001000031802 */ /* 0x000fc60000000f00 */
[----:B---3--:R1:W-:Y:S04]  /*01b0*/  STL.64 [R1+0x580], R18 ;  /* 0x0005801201007387 */ /* 0x0083e80000100a00 */
[----:B--2---:R2:W-:Y:S01]  /*01c0*/  STL.64 [R1+0x578], R16 ;  /* 0x0005781001007387 */ /* 0x0045e20000100a00 */
[----:B0-----:R-:W-:-:S03]  /*01d0*/  @P1 IMAD.WIDE.U32 R4, R0, R3, c[0x0][0x1b0] ;  /* 0x00006c0000041625 */ /* 0x001fc600078e0003 */
[----:B------:R0:W3:Y:S04]  /*01e0*/  LDL.64 R20, [R1+0x40] ;  /* 0x0000400001147983 */ /* 0x0000e80000100a00 */
[----:B-1----:R0:W4:Y:S04]  /*01f0*/  LDL.64 R18, [R1+0x218] ;  /* 0x0002180001127983 */ /* 0x0021280000100a00 */
[----:B--2---:R0:W4:Y:S04]  /*0200*/  LDL.64 R16, [R1+0x210] ;  /* 0x0002100001107983 */ /* 0x0041280000100a00 */
[----:B------:R0:W3:Y:S04]  /*0210*/  LDL.64 R22, [R1+0x48] ;  /* 0x0000480001167983 */ /* 0x0000e80000100a00 */
[----:B------:R0:W2:Y:S04]  /*0220*/  LDL.64 R12, [R1+0x10] ;  /* 0x00001000010c7983 */ /* 0x0000a80000100a00 */
[----:B------:R0:W2:Y:S04]  /*0230*/  LDL.64 R14, [R1+0x18] ;  /* 0x00001800010e7983 */ /* 0x0000a80000100a00 */
[----:B----4-:R-:W4:Y:S01]  /*0240*/  @P1 LDG.E.128 R16, [R4.64] ;  /* 0x0000000404101981 */ /* 0x010f22000c1e1d00 */
[----:B------:R-:W-:Y:S01]  /*0250*/  @P1 IMAD.WIDE.U32 R26, R0, R3, c[0x0][0x1c8] ;  /* 0x00007200001a1625 */ /* 0x000fe200078e0003 */
[----:B------:R-:W-:-:S02]  /*0260*/  @P2 MOV R28, 0x10 ;  /* 0x00000010001c2802 */ /* 0x000fc40000000f00 */
[----:B------:R-:W-:Y:S02]  /*0270*/  @P1 LOP3.LUT R0, R0, 0x80, RZ, 0xfc, !PT ;  /* 0x0000008000001812 */ /* 0x000fe400078efcff */
[----:B---3--:R1:W3:Y:S04]  /*0280*/  @P1 LDG.E.128 R20, [R26.64] ;  /* 0x000000041a141981 */ /* 0x0082e8000c1e1d00 */
[----:B----4-:R-:W-:Y:S04]  /*0290*/  @P1 STL.64 [R1+0x210], R16 ;  /* 0x0002101001001387 */ /* 0x010fe80000100a00 */
[----:B------:R4:W-:Y:S04]  /*02a0*/  @P1 STL.64 [R1+0x218], R18 ;  /* 0x0002181201001387 */ /* 0x0009e80000100a00 */
[----:B----4-:R0:W4:Y:S04]  /*02b0*/  LDL.LU.64 R18, [R1+0x580] ;  /* 0x0005800001127983 */ /* 0x0101280000300a00 */
[----:B------:R0:W4:Y:S01]  /*02c0*/  LDL.LU.64 R16, [R1+0x578] ;  /* 0x0005780001107983 */ /* 0x0001220000300a00 */
[----:B------:R-:W-:-:S03]  /*02d0*/  @P2 IMAD.WIDE.U32 R8, R0, R28, c[0x0][0x1b0] ;  /* 0x00006c0000082625 */ /* 0x000fc600078e001c */
[----:B-1----:R0:W3:Y:S01]  /*02e0*/  LDL.LU.64 R26, [R1+0x570] ;  /* 0x00057000011a7983 */ /* 0x0020e20000300a00 */
[----:B------:R-:W-:-:S05]  /*02f0*/  @P2 IMAD.WIDE.U32 R28, R0, R28, c[0x0][0x1c8] ;  /* 0x00007200001c2625 */ /* 0x000fca00078e001c */
[----:B--2---:R-:W2:Y:S04]  /*0300*/  @P2 LDG.E.128 R12, [R28.64] ;  /* 0x000000041c0c2981 */ /* 0x004ea8000c1e1d00 */
[----:B----4-:R1:W4:Y:S04]  /*0310*/  @P2 LDG.E.128 R16, [R8.64] ;  /* 0x0000000408102981 */ /* 0x010328000c1e1d00 */
[----:B---3--:R-:W-:Y:S04]  /*0320*/  @P1 STL.64 [R1+0x40], R20 ;  /* 0x0000401401001387 */ /* 0x008fe80000100a00 */
[----:B------:R3:W-:Y:S04]  /*0330*/  @P1 STL.64 [R1+0x48], R22 ;  /* 0x0000481601001387 */ /* 0x0007e80000100a00 */
[----:B---3--:R0:W3:Y:S04]  /*0340*/  LDL.LU.64 R22, [R1+0x568] ;  /* 0x0005680001167983 */ /* 0x0080e80000300a00 */
[----:B------:R0:W3:Y:S04]  /*0350*/  LDL.LU.64 R20, [R1+0x560] ;  /* 0x0005600001147983 */ /* 0x0000e80000300a00 */
[----:B-1----:R0:W3:Y:S04]  /*0360*/  LDL.LU.64 R8, [R1+0x558] ;  /* 0x0005580001087983 */ /* 0x0020e80000300a00 */
[----:B----4-:R-:W-:Y:S04]  /*0370*/  @P2 STL.64 [R1+0x20], R16 ;  /* 0x0000201001002387 */ /* 0x010fe80000100a00 */
[----:B------:R1:W-:Y:S04]  /*0380*/  @P2 STL.64 [R1+0x28], R18 ;  /* 0x0000281201002387 */ /* 0x0003e80000100a00 */
[----:B-1----:R0:W4:Y:S04]  /*0390*/  LDL.LU.64 R18, [R1+0x550] ;  /* 0x0005500001127983 */ /* 0x0021280000300a00 */
[----:B------:R0:W4:Y:S04]  /*03a0*/  LDL.LU.64 R16, [R1+0x548] ;  /* 0x0005480001107983 */ /* 0x0001280000300a00 */
[----:B--2---:R-:W-:Y:S04]  /*03b0*/  @P2 STL.64 [R1+0x10], R12 ;  /* 0x0000100c01002387 */ /* 0x004fe80000100a00 */
[----:B------:R1:W-:Y:S04]  /*03c0*/  @P2 STL.64 [R1+0x18], R14 ;  /* 0x0000180e01002387 */ /* 0x0003e80000100a00 */
[----:B-1----:R0:W2:Y:S04]  /*03d0*/  LDL.LU.64 R14, [R1+0x540] ;  /* 0x00054000010e7983 */ /* 0x0020a80000300a00 */
[----:B------:R0:W2:Y:S01]  /*03e0*/  LDL.LU.64 R12, [R1+0x538] ;  /* 0x00053800010c7983 */ /* 0x0000a20000300a00 */
[----:B------:R-:W-:-:S02]  /*03f0*/  ISETP.GE.U32.AND P4, PT, R2, 0x200, PT ;  /* 0x000002000200780c */ /* 0x000fc40003f86070 */
[----:B------:R-:W-:Y:S02]  /*0400*/  @P3 MOV R7, 0x10 ;  /* 0x0000001000073802 */ /* 0x000fe40000000f00 */
[----:B------:R-:W-:Y:S02]  /*0410*/  @P2 IADD3 R0, R0, 0x80, RZ ;  /* 0x0000008000002810 */ /* 0x000fe40007ffe0ff */
[----:B------:R-:W-:-:S03]  /*0420*/  ISETP.GE.U32.AND P5, PT, R2, 0x280, PT ;  /* 0x000002800200780c */ /* 0x000fc60003fa6070 */
[----:B------:R-:W-:-:S04]  /*0430*/  @P3 IMAD.WIDE.U32 R2, R0, R7, c[0x0][0x1b0] ;  /* 0x00006c0000023625 */ /* 0x000fc800078e0007 */
[C---:B------:R-:W-:Y:S01]  /*0440*/  @P3 IMAD.WIDE.U32 R10, R0.reuse, R7, c[0x0][0x1c8] ;  /* 0x00007200000a3625 */ /* 0x040fe200078e0007 */
[----:B------:R-:W-:Y:S01]  /*0450*/  @P4 MOV R6, 0x10 ;  /* 0x0000001000064802 */ /* 0x000fe20000000f00 */
[----:B------:R1:W5:Y:S01]  /*0460*/  @P3 LDG.E.128 R24, [R2.64] ;  /* 0x0000000402183981 */ /* 0x000362000c1e1d00 */
[----:B------:R-:W-:-:S03]  /*0470*/  @P3 IADD3 R0, R0, 0x80, RZ ;  /* 0x0000008000003810 */ /* 0x000fc60007ffe0ff */
[----:B---3--:R3:W5:Y:S02]  /*0480*/  @P3 LDG.E.128 R20, [R10.64] ;  /* 0x000000040a143981 */ /* 0x008764000c1e1d00 */
[----:B------:R-:W-:-:S04]  /*0490*/  @P4 IMAD.WIDE.U32 R4, R0, R6, c[0x0][0x1b0] ;  /* 0x00006c0000044625 */ /* 0x000fc800078e0006 */
[C---:B------:R-:W-:Y:S01]  /*04a0*/  @P4 IMAD.WIDE.U32 R6, R0.reuse, R6, c[0x0][0x1c8] ;  /* 0x0000720000064625 */ /* 0x040fe200078e0006 */
[----:B---3--:R0:W3:Y:S04]  /*04b0*/  LDL.LU.64 R10, [R1+0x530] ;  /* 0x00053000010a7983 */ /* 0x0080e80000300a00 */
[----:B----4-:R4:W5:Y:S04]  /*04c0*/  @P4 LDG.E.128 R16, [R4.64] ;  /* 0x0000000404104981 */ /* 0x010968000c1e1d00 */
[----:B----4-:R0:W4:Y:S04]  /*04d0*/  LDL.LU.64 R4, [R1+0x528] ;  /* 0x0005280001047983 */ /* 0x0101280000300a00 */
[----:B--2---:R2:W5:Y:S04]  /*04e0*/  @P4 LDG.E.128 R12, [R6.64] ;  /* 0x00000004060c4981 */ /* 0x004568000c1e1d00 */
[----:B--2---:R0:W4:Y:S01]  /*04f0*/  LDL.LU.64 R6, [R1+0x520] ;  /* 0x0005200001067983 */ /* 0x0041220000300a00 */
[----:B------:R-:W-:-:S02]  /*0500*/  @P4 IADD3 R0, R0, 0x80, RZ ;  /* 0x0000008000004810 */ /* 0x000fc40007ffe0ff */
[----:B-1----:R-:W-:-:S05]  /*0510*/  @P5 MOV R3, 0x10 ;  /* 0x0000001000035802 */ /* 0x002fca0000000f00 */
[----:B------:R-:W-:-:S04]  /*0520*/  @P5 IMAD.WIDE.U32 R28, R0, R3, c[0x0][0x1b0] ;  /* 0x00006c00001c5625 */ /* 0x000fc800078e0003 */
[----:B------:R-:W-:Y:S01]  /*0530*/  @P5 IMAD.WIDE.U32 R2, R0, R3, c[0x0][0x1c8] ;  /* 0x0000720000025625 */ /* 0x000fe200078e0003 */
[----:B---3--:R0:W5:Y:S04]  /*0540*/  @P5 LDG.E.128 R8, [R28.64] ;  /* 0x000000041c085981 */ /* 0x008168000c1e1d00 */
        /* <DEDUP_REMOVED lines=24> */
[----:B----4-:R0:W5:Y:S04]  /*06d0*/  @P5 LDG.E.128 R4, [R2.64] ;  /* 0x0000000402045981 */ /* 0x010168000c1e1d00 */
        /* <DEDUP_REMOVED lines=101> */
[----:B0----5:R-:W-:Y:S04]  /*0d30*/  STL [R1+0x52c], R4 ;  /* 0x00052c0401007387 */ /* 0x021fe80000100800 */
[----:B------:R0:W-:Y:S04]  /*0d40*/  STL [R1+0x528], R5 ;  /* 0x0005280501007387 */ /* 0x0001e80000100800 */
        /* <DEDUP_REMOVED lines=11> */
[----:B--2---:R-:W-:-:S02]  /*0e00*/  HADD2.F32 R4, -RZ, R5.H0_H0 ;  /* 0x20000005ff047230 */ /* 0x004fc40000004100 */
[----:B------:R-:W-:-:S03]  /*0e10*/  HADD2.F32 R5, -RZ, R5.H1_H1 ;  /* 0x30000005ff057230 */ /* 0x000fc60000004100 */
[----:B------:R0:W-:Y:S04]  /*0e20*/  STL [R1+0x518], R4 ;  /* 0x0005180401007387 */ /* 0x0001e80000100800 */
[----:B0-----:R-:W2:Y:S04]  /*0e30*/  LDL.LU R4, [R1+0x52c] ;  /* 0x00052c0001047983 */ /* 0x001ea80000300800 */
[----:B------:R3:W-:Y:S02]  /*0e40*/  STL [R1+0x514], R5 ;  /* 0x0005140501007387 */ /* 0x0007e40000100800 */
[----:B---3--:R-:W-:-:S02]  /*0e50*/  HADD2.F32 R5, -RZ, R6.H0_H0 ;  /* 0x20000006ff057230 */ /* 0x008fc40000004100 */
[----:B------:R-:W-:-:S03]  /*0e60*/  HADD2.F32 R6, -RZ, R6.H1_H1 ;  /* 0x30000006ff067230 */ /* 0x000fc60000004100 */
[----:B------:R0:W-:Y:S04]  /*0e70*/  STL [R1+0x510], R5 ;  /* 0x0005100501007387 */ /* 0x0001e80000100800 */
[----:B0-----:R-:W3:Y:S04]  /*0e80*/  LDL.LU R5, [R1+0x528] ;  /* 0x0005280001057983 */ /* 0x001ee80000300800 */
[----:B------:R4:W-:Y:S02]  /*0e90*/  STL [R1+0x50c], R6 ;  /* 0x00050c0601007387 */ /* 0x0009e40000100800 */
[----:B----4-:R-:W-:-:S02]  /*0ea0*/  HADD2.F32 R6, -RZ, R7.H0_H0 ;  /* 0x20000007ff067230 */ /* 0x010fc40000004100 */
[----:B------:R-:W-:-:S03]  /*0eb0*/  HADD2.F32 R7, -RZ, R7.H1_H1 ;  /* 0x30000007ff077230 */ /* 0x000fc60000004100 */
[----:B------:R0:W-:Y:S04]  /*0ec0*/  STL [R1+0x508], R6 ;  /* 0x0005080601007387 */ /* 0x0001e80000100800 */
[----:B0-----:R-:W4:Y:S04]  /*0ed0*/  LDL.LU R6, [R1+0x524] ;  /* 0x0005240001067983 */ /* 0x001f280000300800 */
[----:B------:R0:W-:Y:S02]  /*0ee0*/  STL [R1+0x504], R7 ;  /* 0x0005040701007387 */ /* 0x0001e40000100800 */
[----:B0-----:R-:W-:-:S02]  /*0ef0*/  HADD2.F32 R7, -RZ, R0.H0_H0 ;  /* 0x20000000ff077230 */ /* 0x001fc40000004100 */
[----:B------:R-:W-:-:S03]  /*0f00*/  HADD2.F32 R0, -RZ, R0.H1_H1 ;  /* 0x30000000ff007230 */ /* 0x000fc60000004100 */
[----:B------:R0:W-:Y:S04]  /*0f10*/  STL [R1+0x500], R7 ;  /* 0x0005000701007387 */ /* 0x0001e80000100800 */
[----:B0-----:R-:W2:Y:S04]  /*0f20*/  LDL.LU R7, [R1+0x520] ;  /* 0x0005200001077983 */ /* 0x001ea80000300800 */
[----:B------:R0:W-:Y:S02]  /*0f30*/  STL [R1+0x4fc], R0 ;  /* 0x0004fc0001007387 */ /* 0x0001e40000100800 */
[----:B0-----:R-:W-:-:S02]  /*0f40*/  HADD2.F32 R0, -RZ, R2.H0_H0 ;  /* 0x20000002ff007230 */ /* 0x001fc40000004100 */
[----:B------:R-:W-:-:S03]  /*0f50*/  HADD2.F32 R2, -RZ, R2.H1_H1 ;  /* 0x30000002ff027230 */ /* 0x000fc60000004100 */
[----:B------:R0:W-:Y:S04]  /*0f60*/  STL [R1+0x4f8], R0 ;  /* 0x0004f80001007387 */ /* 0x0001e80000100800 */
[----:B------:R1:W-:Y:S01]  /*0f70*/  STL [R1+0x4f4], R2 ;  /* 0x0004f40201007387 */ /* 0x0003e20000100800 */
[--C-:B0-----:R-:W-:Y:S02]  /*0f80*/  HADD2.F32 R0, -RZ, R3.reuse.H0_H0 ;  /* 0x20000003ff007230 */ /* 0x101fe40000004100 */
[----:B------:R-:W-:Y:S02]  /*0f90*/  HADD2.F32 R3, -RZ, R3.H1_H1 ;  /* 0x30000003ff037230 */ /* 0x000fe40000004100 */
[--C-:B-1----:R-:W-:Y:S01]  /*0fa0*/  HADD2.F32 R2, -RZ, R28.reuse.H0_H0 ;  /* 0x2000001cff027230 */ /* 0x102fe20000004100 */
[----:B------:R0:W-:Y:S04]  /*0fb0*/  STL [R1+0x4f0], R0 ;  /* 0x0004f00001007387 */ /* 0x0001e80000100800 */
[----:B------:R1:W-:Y:S04]  /*0fc0*/  STL [R1+0x4ec], R3 ;  /* 0x0004ec0301007387 */ /* 0x0003e80000100800 */
[----:B------:R1:W-:Y:S01]  /*0fd0*/  STL [R1+0x4e8], R2 ;  /* 0x0004e80201007387 */ /* 0x0003e20000100800 */
[----:B0-----:R-:W-:-:S02]  /*0fe0*/  HADD2.F32 R0, -RZ, R28.H1_H1 ;  /* 0x3000001cff007230 */ /* 0x001fc40000004100 */
        /* <DEDUP_REMOVED lines=8> */
[----:B------:R-:W-:-:S03]  /*1070*/  HADD2.F32 R2, -RZ, R25.H0_H0 ;  /* 0x20000019ff027230 */ /* 0x000fc60000004100 */
[----:B------:R1:W-:Y:S01]  /*1080*/  STL [R1+0x4d4], R3 ;  /* 0x0004d40301007387 */ /* 0x0003e20000100800 */
[----:B0-----:R-:W-:-:S03]  /*1090*/  HADD2.F32 R0, -RZ, R25.H1_H1 ;  /* 0x30000019ff007230 */ /* 0x001fc60000004100 */
[----:B------:R-:W2:Y:S01]  /*10a0*/  LDL.LU R25, [R1+0x48] ;  /* 0x0000480001197983 */ /* 0x000ea20000300800 */
[----:B-1----:R-:W-:-:S03]  /*10b0*/  HADD2.F32 R3, -RZ, R26.H0_H0 ;  /* 0x2000001aff037230 */ /* 0x002fc60000004100 */
[----:B------:R0:W-:Y:S04]  /*10c0*/  STL [R1+0x4d0], R2 ;  /* 0x0004d00201007387 */ /* 0x0001e80000100800 */
[----:B------:R-:W2:Y:S01]  /*10d0*/  LDL.LU R24, [R1+0x4c] ;  /* 0x00004c0001187983 */ /* 0x000ea20000300800 */
[----:B------:R-:W-:-:S03]  /*10e0*/  HADD2.F32 R29, -RZ, R27.H0_H0 ;  /* 0x2000001bff1d7230 */ /* 0x000fc60000004100 */
[----:B------:R1:W-:Y:S04]  /*10f0*/  STL [R1+0x4cc], R0 ;  /* 0x0004cc0001007387 */ /* 0x0003e80000100800 */
[----:B0-----:R-:W2:Y:S04]  /*1100*/  LDL.LU R2, [R1+0x10] ;  /* 0x0000100001027983 */ /* 0x001ea80000300800 */
[----:B------:R0:W-:Y:S01]  /*1110*/  STL [R1+0x4c8], R3 ;  /* 0x0004c80301007387 */ /* 0x0001e20000100800 */
[----:B-1----:R-:W-:-:S03]  /*1120*/  HADD2.F32 R0, -RZ, R26.H1_H1 ;  /* 0x3000001aff007230 */ /* 0x002fc60000004100 */
[----:B------:R-:W2:Y:S04]  /*1130*/  LDL.LU R26, [R1+0x44] ;  /* 0x00004400011a7983 */ /* 0x000ea80000300800 */
[----:B0-----:R-:W3:Y:S04]  /*1140*/  LDL.LU R3, [R1+0x14] ;  /* 0x0000140001037983 */ /* 0x001ee80000300800 */
[----:B------:R0:W-:Y:S04]  /*1150*/  STL [R1+0x4c4], R0 ;  /* 0x0004c40001007387 */ /* 0x0001e80000100800 */
[----:B------:R-:W3:Y:S04]  /*1160*/  LDL.LU R28, [R1+0x18] ;  /* 0x00001800011c7983 */ /* 0x000ee80000300800 */
[----:B------:R1:W-:Y:S01]  /*1170*/  STL [R1+0x4c0], R29 ;  /* 0x0004c01d01007387 */ /* 0x0003e20000100800 */
[----:B0-----:R-:W-:-:S03]  /*1180*/  HADD2.F32 R0, -RZ, R27.H1_H1 ;  /* 0x3000001bff007230 */ /* 0x001fc60000004100 */
[----:B------:R-:W3:Y:S04]  /*1190*/  LDL.LU R27, [R1+0x40] ;  /* 0x00004000011b7983 */ /* 0x000ee80000300800 */
[----:B-1----:R-:W4:Y:S04]  /*11a0*/  LDL.LU R29, [R1+0x1c] ;  /* 0x00001c00011d7983 */ /* 0x002f280000300800 */
[----:B------:R0:W-:Y:S02]  /*11b0*/  STL [R1+0x4bc], R0 ;  /* 0x0004bc0001007387 */ /* 0x0001e40000100800 */
[----:B0-----:R-:W-:-:S05]  /*11c0*/  HADD2.F32 R0, -RZ, R16.H0_H0 ;  /* 0x20000010ff007230 */ /* 0x001fca0000004100 */
[----:B------:R0:W-:Y:S04]  /*11d0*/  STL [R1+0x4b8], R0 ;  /* 0x0004b80001007387 */ /* 0x0001e80000100800 */
[----:B0-----:R-:W4:Y:S01]  /*11e0*/  LDL.LU R0, [R1+0x51c] ;  /* 0x00051c0001007983 */ /* 0x001f220000300800 */
[----:B------:R-:W-:-:S05]  /*11f0*/  HADD2.F32 R16, -RZ, R16.H1_H1 ;  /* 0x30000010ff107230 */ /* 0x000fca0000004100 */
[----:B------:R0:W-:Y:S02]  /*1200*/  STL [R1+0x4b4], R16 ;  /* 0x0004b41001007387 */ /* 0x0001e40000100800 */
[--C-:B0-----:R-:W-:Y:S02]  /*1210*/  HADD2.F32 R16, -RZ, R17.reuse.H0_H0 ;  /* 0x20000011ff107230 */ /* 0x101fe40000004100 */
[----:B------:R-:W-:-:S03]  /*1220*/  HADD2.F32 R17, -RZ, R17.H1_H1 ;  /* 0x30000011ff117230 */ /* 0x000fc60000004100 */
[----:B------:R0:W-:Y:S04]  /*1230*/  STL [R1+0x4b0], R16 ;  /* 0x0004b01001007387 */ /* 0x0001e80000100800 */
[----:B------:R1:W-:Y:S01]  /*1240*/  STL [R1+0x4ac], R17 ;  /* 0x0004ac1101007387 */ /* 0x0003e20000100800 */
[--C-:B0-----:R-:W-:Y:S02]  /*1250*/  HADD2.F32 R16, -RZ, R18.reuse.H0_H0 ;  /* 0x20000012ff107230 */ /* 0x101fe40000004100 */
[----:B-1----:R-:W-:-:S03]  /*1260*/  HADD2.F32 R17, -RZ, R18.H1_H1 ;  /* 0x30000012ff117230 */ /* 0x002fc60000004100 */
[----:B------:R0:W-:Y:S01]  /*1270*/  STL [R1+0x4a8], R16 ;  /* 0x0004a81001007387 */ /* 0x0001e20000100800 */
[----:B------:R-:W-:-:S03]  /*1280*/  HADD2.F32 R18, -RZ, R19.H0_H0 ;  /* 0x20000013ff127230 */ /* 0x000fc60000004100 */
[----:B------:R1:W-:Y:S04]  /*1290*/  STL [R1+0x4a4], R17 ;  /* 0x0004a41101007387 */ /* 0x0003e80000100800 */
[----:B------:R-:W-:Y:S01]  /*12a0*/  STL [R1+0x4a0], R18 ;  /* 0x0004a01201007387 */ /* 0x000fe20000100800 */
[----:B0-----:R-:W-:Y:S02]  /*12b0*/  HADD2.F32 R16, -RZ, R19.H1_H1 ;  /* 0x30000013ff107230 */ /* 0x001fe40000004100 */
[----:B-1----:R-:W-:-:S03]  /*12c0*/  HADD2.F32 R17, -RZ, R8.H0_H0 ;  /* 0x20000008ff117230 */ /* 0x002fc60000004100 */
[----:B------:R0:W-:Y:S01]  /*12d0*/  STL [R1+0x49c], R16 ;  /* 0x00049c1001007387 */ /* 0x0001e20000100800 */
[----:B------:R-:W-:-:S03]  /*12e0*/  HADD2.F32 R8, -RZ, R8.H1_H1 ;  /* 0x30000008ff087230 */ /* 0x000fc60000004100 */
[----:B------:R-:W-:Y:S04]  /*12f0*/  STL [R1+0x498], R17 ;  /* 0x0004981101007387 */ /* 0x000fe80000100800 */
[----:B------:R1:W-:Y:S01]  /*1300*/  STL [R1+0x494], R8 ;  /* 0x0004940801007387 */ /* 0x0003e20000100800 */
[--C-:B0-----:R-:W-:Y:S02]  /*1310*/  HADD2.F32 R16, -RZ, R9.reuse.H0_H0 ;  /* 0x20000009ff107230 */ /* 0x101fe40000004100 */
[----:B------:R-:W-:-:S03]  /*1320*/  HADD2.F32 R9, -RZ, R9.H1_H1 ;  /* 0x30000009ff097230 */ /* 0x000fc60000004100 */
[----:B------:R-:W-:Y:S01]  /*1330*/  STL [R1+0x490], R16 ;  /* 0x0004901001007387 */ /* 0x000fe20000100800 */
[----:B-1----:R-:W-:-:S03]  /*1340*/  HADD2.F32 R8, -RZ, R10.H0_H0 ;  /* 0x2000000aff087230 */ /* 0x002fc60000004100 */
[----:B------:R0:W-:Y:S01]  /*1350*/  STL [R1+0x48c], R9 ;  /* 0x00048c0901007387 */ /* 0x0001e20000100800 */
[----:B------:R-:W-:-:S03]  /*1360*/  HADD2.F32 R10, -RZ, R10.H1_H1 ;  /* 0x3000000aff0a7230 */ /* 0x000fc60000004100 */
[----:B------:R1:W-:Y:S04]  /*1370*/  STL [R1+0x488], R8 ;  /* 0x0004880801007387 */ /* 0x0003e80000100800 */
[----:B------:R-:W-:Y:S01]  /*1380*/  STL [R1+0x484], R10 ;  /* 0x0004840a01007387 */ /* 0x000fe20000100800 */
[--C-:B0-----:R-:W-:Y:S02]  /*1390*/  HADD2.F32 R9, -RZ, R11.reuse.H0_H0 ;  /* 0x2000000bff097230 */ /* 0x101fe40000004100 */
[----:B-1----:R-:W-:-:S03]  /*13a0*/  HADD2.F32 R8, -RZ, R11.H1_H1 ;  /* 0x3000000bff087230 */ /* 0x002fc60000004100 */
[----:B------:R-:W-:Y:S04]  /*13b0*/  STL [R1+0x480], R9 ;  /* 0x0004800901007387 */ /* 0x000fe80000100800 */
[----:B------:R2:W-:Y:S02]  /*13c0*/  STL [R1+0x47c], R8 ;  /* 0x00047c0801007387 */ /* 0x0005e40000100800 */
[----:B--2---:R-:W-:Y:S02]  /*13d0*/  HADD2.F32 R8, -RZ, R26.H0_H0 ;  /* 0x2000001aff087230 */ /* 0x004fe40000004100 */
[--C-:B---3--:R-:W-:Y:S02]  /*13e0*/  HADD2.F32 R10, -RZ, R27.reuse.H0_H0 ;  /* 0x2000001bff0a7230 */ /* 0x108fe40000004100 */
[----:B------:R-:W-:-:S03]  /*13f0*/  HADD2.F32 R9, -RZ, R27.H1_H1 ;  /* 0x3000001bff097230 */ /* 0x000fc60000004100 */
        /* <DEDUP_REMOVED lines=11> */
[----:B------:R-:W-:Y:S01]  /*14b0*/  STL [R1+0x460], R10 ;  /* 0x0004600a01007387 */ /* 0x000fe20000100800 */
[----:B--2---:R-:W-:-:S03]  /*14c0*/  HADD2.F32 R8, -RZ, R2.H0_H0 ;  /* 0x20000002ff087230 */ /* 0x004fc60000004100 */
[----:B------:R0:W-:Y:S01]  /*14d0*/  STL [R1+0x45c], R9 ;  /* 0x00045c0901007387 */ /* 0x0001e20000100800 */
[----:B------:R-:W-:-:S03]  /*14e0*/  HADD2.F32 R2, -RZ, R2.H1_H1 ;  /* 0x30000002ff027230 */ /* 0x000fc60000004100 */
[----:B------:R1:W-:Y:S04]  /*14f0*/  STL [R1+0x458], R8 ;  /* 0x0004580801007387 */ /* 0x0003e80000100800 */
[----:B------:R2:W-:Y:S01]  /*1500*/  STL [R1+0x454], R2 ;  /* 0x0004540201007387 */ /* 0x0005e20000100800 */
[--C-:B0-----:R-:W-:Y:S02]  /*1510*/  HADD2.F32 R9, -RZ, R3.reuse.H0_H0 ;  /* 0x20000003ff097230 */ /* 0x101fe40000004100 */
[----:B-1----:R-:W-:-:S03]  /*1520*/  HADD2.F32 R8, -RZ, R3.H1_H1 ;  /* 0x30000003ff087230 */ /* 0x002fc60000004100 */
[----:B------:R-:W-:Y:S01]  /*1530*/  STL [R1+0x450], R9 ;  /* 0x0004500901007387 */ /* 0x000fe20000100800 */
[--C-:B------:R-:W-:Y:S02]  /*1540*/  HADD2.F32 R3, -RZ, R28.reuse.H1_H1 ;  /* 0x3000001cff037230 */ /* 0x100fe40000004100 */
[----:B--2---:R-:W-:Y:S01]  /*1550*/  HADD2.F32 R2, -RZ, R28.H0_H0 ;  /* 0x2000001cff027230 */ /* 0x004fe20000004100 */
[----:B------:R4:W-:Y:S04]  /*1560*/  STL [R1+0x44c], R8 ;  /* 0x00044c0801007387 */ /* 0x0009e80000100800 */
[----:B------:R0:W-:Y:S04]  /*1570*/  STL [R1+0x448], R2 ;  /* 0x0004480201007387 */ /* 0x0001e80000100800 */
[----:B------:R1:W-:Y:S01]  /*1580*/  STL [R1+0x444], R3 ;  /* 0x0004440301007387 */ /* 0x0003e20000100800 */
[----:B----4-:R-:W-:-:S02]  /*1590*/  HADD2.F32 R8, -RZ, R29.H0_H0 ;  /* 0x2000001dff087230 */ /* 0x010fc40000004100 */
[----:B0-----:R-:W-:-:S03]  /*15a0*/  HADD2.F32 R2, -RZ, R29.H1_H1 ;  /* 0x3000001dff027230 */ /* 0x001fc60000004100 */
        /* <DEDUP_REMOVED lines=48> */
[----:B0-----:R-:W-:-:S03]  /*18b0*/  HFMA2.MMA R2, -RZ, RZ, 0, 5.9604644775390625e-08 ;  /* 0x00000001ff027435 */ /* 0x001fc600000001ff */
[----:B------:R0:W-:Y:S01]  /*18c0*/  STL [R1+0x10], R0 ;  /* 0x0000100001007387 */ /* 0x0001e20000100800 */
[----:B-1----:R-:W-:-:S05]  /*18d0*/  HADD2.F32 R3, -RZ, R7.H1_H1 ;  /* 0x30000007ff037230 */ /* 0x002fca0000004100 */
[----:B------:R1:W-:Y:S01]  /*18e0*/  STL [R1+0x3dc], R3 ;  /* 0x0003dc0301007387 */ /* 0x0003e20000100800 */
[----:B0-----:R-:W-:-:S03]  /*18f0*/  PRMT R0, R2, 0x7610, R0 ;  /* 0x0000761002007816 */ /* 0x001fc60000000000 */
[----:B------:R1:W-:Y:S04]  /*1900*/  STL [R1+0x4], RZ ;  /* 0x000004ff01007387 */ /* 0x0003e80000100800 */
[----:B------:R1:W-:Y:S02]  /*1910*/  STL.S16 [R1+0x3d8], R0 ;  /* 0x0003d80001007387 */ /* 0x0003e40000100600 */
.L_x_9172:
[----:B------:R-:W2:Y:S01]  /*1920*/  LDL R14, [R1+0x10] ;  /* 0x00001000010e7983 */ /* 0x000ea20000100800 */
[----:B------:R-:W-:-:S04]  /*1930*/  ISETP.NE.U32.AND P0, PT, RZ, c[0x0][0x1c0], PT ;  /* 0x00007000ff007a0c */ /* 0x000fc80003f05070 */
[----:B------:R-:W-:Y:S02]  /*1940*/  ISETP.NE.AND.EX P0, PT, RZ, c[0x0][0x1c4], PT, P0 ;  /* 0x00007100ff007a0c */ /* 0x000fe40003f05300 */
[----:B-12---:R-:W-:-:S11]  /*1950*/  SHF.R.S32.HI R0, RZ, 0x1f, R14 ;  /* 0x0000001fff007819 */ /* 0x006fd6000001140e */
        /* <DEDUP_REMOVED lines=12> */
[----:B--2---:R-:W-:Y:S01]  /*1a20*/  @P0 HADD2.F32 R24, -RZ, R3.H0_H0 ;  /* 0x20000003ff180230 */ /* 0x004fe20000004100 */
        /* <DEDUP_REMOVED lines=35> */
[----:B------:R-:W-:Y:S02]  /*1c60*/  HADD2.F32 R29, -RZ, R16.H1_H1 ;  /* 0x30000010ff1d7230 */ /* 0x000fe40000004100 */
[--C-:B------:R-:W-:Y:S02]  /*1c70*/  HADD2.F32 R28, -RZ, R17.reuse.H0_H0 ;  /* 0x20000011ff1c7230 */ /* 0x100fe40000004100 */
[----:B-1----:R-:W-:Y:S01]  /*1c80*/  HADD2.F32 R27, -RZ, R17.H1_H1 ;  /* 0x30000011ff1b7230 */ /* 0x002fe20000004100 */
[----:B------:R-:W-:-:S02]  /*1c90*/  FADD.FTZ R12, -R2, R20 ;  /* 0x00000014020c7221 */ /* 0x000fc40000010100 */
[----:B------:R-:W-:Y:S01]  /*1ca0*/  FADD.FTZ R17, -R2, R22 ;  /* 0x0000001602117221 */ /* 0x000fe20000010100 */
[----:B--2---:R1:W-:Y:S04]  /*1cb0*/  @P0 STL.64 [R1+0x280], R8 ;  /* 0x0002800801000387 */ /* 0x0043e80000100a00 */
[----:B------:R2:W-:Y:S01]  /*1cc0*/  @P0 STL.64 [R1+0x288], R10 ;  /* 0x0002880a01000387 */ /* 0x0005e20000100a00 */
[----:B-1----:R-:W-:-:S03]  /*1cd0*/  HADD2.F32 R9, -RZ, R16.H0_H0 ;  /* 0x20000010ff097230 */ /* 0x002fc60000004100 */
        /* <DEDUP_REMOVED lines=57> */
[--C-:B------:R-:W-:Y:S01]  /*2070*/  HADD2.F32 R26, -RZ, R18.reuse.H0_H0 ;  /* 0x20000012ff1a7230 */ /* 0x100fe20000004100 */
[----:B------:R-:W-:Y:S01]  /*2080*/  FMUL.FTZ R14, R0, R12 ;  /* 0x0000000c000e7220 */ /* 0x000fe20000410000 */
[----:B------:R-:W-:-:S03]  /*2090*/  HADD2.F32 R18, -RZ, R18.H1_H1 ;  /* 0x30000012ff127230 */ /* 0x000fc60000004100 */
        /* <DEDUP_REMOVED lines=34> */
[----:B------:R-:W-:Y:S01]  /*22c0*/  HADD2.F32 R4, -RZ, R19.H0_H0 ;  /* 0x20000013ff047230 */ /* 0x000fe20000004100 */
[----:B------:R-:W-:-:S02]  /*22d0*/  FFMA.FTZ R12, R29, R27, R12 ;  /* 0x0000001b1d0c7223 */ /* 0x000fc4000001000c */
[----:B------:R-:W-:Y:S01]  /*22e0*/  FADD.FTZ R13, R13, R27 ;  /* 0x0000001b0d0d7221 */ /* 0x000fe20000010000 */
[----:B------:R-:W-:Y:S01]  /*22f0*/  HADD2.F32 R19, -RZ, R19.H1_H1 ;  /* 0x30000013ff137230 */ /* 0x000fe20000004100 */
        /* <DEDUP_REMOVED lines=25> */
.L_x_9151:
[----:B------:R-:W-:Y:S05]  /*2490*/  BSYNC B0 ;  /* 0x0000000000007941 */ /* 0x000fea0003800000 */
.L_x_9150:
        /* <DEDUP_REMOVED lines=32> */
[----:B------:R-:W-:Y:S02]  /*26a0*/  HADD2.F32 R25, -RZ, R16.H1_H1 ;  /* 0x30000010ff197230 */ /* 0x000fe40000004100 */
[--C-:B0-----:R-:W-:Y:S01]  /*26b0*/  HADD2.F32 R27, -RZ, R17.reuse.H1_H1 ;  /* 0x30000011ff1b7230 */ /* 0x101fe20000004100 */
[----:B---3--:R-:W-:Y:S04]  /*26c0*/  @P0 STL.64 [R1+0x250], R8 ;  /* 0x0002500801000387 */ /* 0x008fe80000100a00 */
[----:B------:R0:W-:Y:S04]  /*26d0*/  @P0 STL.64 [R1+0x258], R10 ;  /* 0x0002580a01000387 */ /* 0x0001e80000100a00 */
[----:B0-----:R-:W3:Y:S01]  /*26e0*/  LDL.LU R10, [R1+0x1e0] ;  /* 0x0001e000010a7983 */ /* 0x001ee20000300800 */
[----:B------:R-:W-:Y:S01]  /*26f0*/  HADD2.F32 R11, -RZ, R17.H0_H0 ;  /* 0x20000011ff0b7230 */ /* 0x000fe20000004100 */
[----:B------:R-:W-:-:S02]  /*2700*/  FADD.FTZ R17, -R2, R21 ;  /* 0x0000001502117221 */ /* 0x000fc40000010100 */
[----:B------:R-:W-:Y:S01]  /*2710*/  FMUL.FTZ R21, R0, R12 ;  /* 0x0000000c00157220 */ /* 0x000fe20000410000 */
[----:B--2---:R0:W-:Y:S04]  /*2720*/  @P0 STL.64 [R1+0x260], R4 ;  /* 0x0002600401000387 */ /* 0x0041e80000100a00 */
[----:B------:R2:W-:Y:S04]  /*2730*/  @P0 STL.64 [R1+0x268], R6 ;  /* 0x0002680601000387 */ /* 0x0005e80000100a00 */
[----:B------:R-:W4:Y:S04]  /*2740*/  LDL R9, [R1+0x4f4] ;  /* 0x0004f40001097983 */ /* 0x000f280000100800 */
[----:B0-----:R-:W4:Y:S01]  /*2750*/  LDL R4, [R1+0x4f8] ;  /* 0x0004f80001047983 */ /* 0x001f220000100800 */
[----:B--2---:R-:W-:-:S03]  /*2760*/  HADD2.F32 R7, -RZ, R16.H0_H0 ;  /* 0x20000010ff077230 */ /* 0x004fc60000004100 */
        /* <DEDUP_REMOVED lines=8> */
[----:B------:R-:W-:-:S03]  /*27f0*/  HADD2.F32 R26, -RZ, R18.H0_H0 ;  /* 0x20000012ff1a7230 */ /* 0x000fc60000004100 */
[----:B------:R0:W-:Y:S01]  /*2800*/  STL [R1+0x150], R24 ;  /* 0x0001501801007387 */ /* 0x0001e20000100800 */
[----:B------:R-:W-:Y:S01]  /*2810*/  HADD2.F32 R8, -RZ, R18.H1_H1 ;  /* 0x30000012ff087230 */ /* 0x000fe20000004100 */
        /* <DEDUP_REMOVED lines=75> */
[--C-:B------:R-:W-:Y:S01]  /*2cd0*/  HADD2.F32 R5, -RZ, R19.reuse.H0_H0 ;  /* 0x20000013ff057230 */ /* 0x100fe20000004100 */
[----:B------:R-:W-:Y:S01]  /*2ce0*/  FMUL.FTZ R16, R0, R18 ;  /* 0x0000001200107220 */ /* 0x000fe20000410000 */
[----:B------:R-:W-:-:S03]  /*2cf0*/  HADD2.F32 R19, -RZ, R19.H1_H1 ;  /* 0x30000013ff137230 */ /* 0x000fc60000004100 */
        /* <DEDUP_REMOVED lines=30> */
.L_x_9153:
[----:B------:R-:W-:Y:S05]  /*2ee0*/  BSYNC B0 ;  /* 0x0000000000007941 */ /* 0x000fea0003800000 */
.L_x_9152:
        /* <DEDUP_REMOVED lines=32> */
[----:B------:R-:W-:Y:S02]  /*30f0*/  HADD2.F32 R25, -RZ, R16.H1_H1 ;  /* 0x30000010ff197230 */ /* 0x000fe40000004100 */
[--C-:B0-----:R-:W-:Y:S01]  /*3100*/  HADD2.F32 R27, -RZ, R17.reuse.H1_H1 ;  /* 0x30000011ff1b7230 */ /* 0x101fe20000004100 */
[----:B----4-:R-:W-:Y:S04]  /*3110*/  @P0 STL.64 [R1+0x230], R8 ;  /* 0x0002300801000387 */ /* 0x010fe80000100a00 */
[----:B------:R0:W-:Y:S04]  /*3120*/  @P0 STL.64 [R1+0x238], R10 ;  /* 0x0002380a01000387 */ /* 0x0001e80000100a00 */
[----:B0-----:R-:W2:Y:S01]  /*3130*/  LDL.LU R10, [R1+0x1c0] ;  /* 0x0001c000010a7983 */ /* 0x001ea20000300800 */
[----:B------:R-:W-:Y:S01]  /*3140*/  HADD2.F32 R11, -RZ, R17.H0_H0 ;  /* 0x20000011ff0b7230 */ /* 0x000fe20000004100 */
[----:B------:R-:W-:-:S02]  /*3150*/  FADD.FTZ R17, -R2, R21 ;  /* 0x0000001502117221 */ /* 0x000fc40000010100 */
[----:B------:R-:W-:Y:S01]  /*3160*/  FMUL.FTZ R21, R0, R12 ;  /* 0x0000000c00157220 */ /* 0x000fe20000410000 */
[----:B---3--:R0:W-:Y:S04]  /*3170*/  @P0 STL.64 [R1+0x240], R4 ;  /* 0x0002400401000387 */ /* 0x0081e80000100a00 */
[----:B------:R1:W-:Y:S04]  /*3180*/  @P0 STL.64 [R1+0x248], R6 ;  /* 0x0002480601000387 */ /* 0x0003e80000100a00 */
[----:B------:R-:W3:Y:S04]  /*3190*/  LDL R9, [R1+0x4d4] ;  /* 0x0004d40001097983 */ /* 0x000ee80000100800 */
[----:B0-----:R-:W4:Y:S01]  /*31a0*/  LDL R4, [R1+0x4d8] ;  /* 0x0004d80001047983 */ /* 0x001f220000100800 */
[----:B-1----:R-:W-:-:S03]  /*31b0*/  HADD2.F32 R7, -RZ, R16.H0_H0 ;  /* 0x20000010ff077230 */ /* 0x002fc60000004100 */
        /* <DEDUP_REMOVED lines=119> */
.L_x_9155:
[----:B------:R-:W-:Y:S05]  /*3930*/  BSYNC B0 ;  /* 0x0000000000007941 */ /* 0x000fea0003800000 */
.L_x_9154:
        /* <DEDUP_REMOVED lines=164> */
.L_x_9157:
[----:B------:R-:W-:Y:S05]  /*4380*/  BSYNC B0 ;  /* 0x0000000000007941 */ /* 0x000fea0003800000 */
.L_x_9156:
        /* <DEDUP_REMOVED lines=33> */
[----:B0-----:R-:W-:-:S02]  /*45a0*/  HADD2.F32 R26, -RZ, R20.H0_H0 ;  /* 0x20000014ff1a7230 */ /* 0x001fc40000004100 */
        /* <DEDUP_REMOVED lines=13> */
[----:B------:R-:W-:Y:S01]  /*4680*/  HADD2.F32 R20, -RZ, R20.H1_H1 ;  /* 0x30000014ff147230 */ /* 0x000fe20000004100 */
        /* <DEDUP_REMOVED lines=9> */
[----:B------:R-:W-:Y:S01]  /*4720*/  HADD2.F32 R19, -RZ, R21.H0_H0 ;  /* 0x20000015ff137230 */ /* 0x000fe20000004100 */
        /* <DEDUP_REMOVED lines=19> */
[----:B------:R-:W-:Y:S01]  /*4860*/  HADD2.F32 R21, -RZ, R21.H1_H1 ;  /* 0x30000015ff157230 */ /* 0x000fe20000004100 */
[-C--:B------:R-:W-:Y:S02]  /*4870*/  FFMA.FTZ R11, R14, R19.reuse, R11 ;  /* 0x000000130e0b7223 */ /* 0x080fe4000001000b */
[----:B------:R-:W-:Y:S02]  /*4880*/  STL [R1+0x3b4], R8 ;  /* 0x0003b40801007387 */ /* 0x000fe40000100800 */
[----:B------:R-:W-:Y:S02]  /*4890*/  FADD.FTZ R13, R13, R21 ;  /* 0x000000150d0d7221 */ /* 0x000fe40000010000 */
[----:B------:R0:W-:Y:S01]  /*48a0*/  STL [R1+0x208], R11 ;  /* 0x0002080b01007387 */ /* 0x0001e20000100800 */
[----:B------:R-:W-:Y:S01]  /*48b0*/  FMUL.FTZ R6, R6, R19 ;  /* 0x0000001306067220 */ /* 0x000fe20000410000 */
[----:B------:R-:W-:Y:S01]  /*48c0*/  HADD2.F32 R16, -RZ, R22.H0_H0 ;  /* 0x20000016ff107230 */ /* 0x000fe20000004100 */
        /* <DEDUP_REMOVED lines=18> */
[----:B------:R-:W-:Y:S01]  /*49f0*/  HADD2.F32 R22, -RZ, R22.H1_H1 ;  /* 0x30000016ff167230 */ /* 0x000fe20000004100 */
        /* <DEDUP_REMOVED lines=26> */
[----:B------:R-:W-:Y:S01]  /*4ba0*/  HADD2.F32 R27, -RZ, R23.H0_H0 ;  /* 0x20000017ff1b7230 */ /* 0x000fe20000004100 */
[----:B------:R-:W-:-:S02]  /*4bb0*/  FFMA.FTZ R12, R4, R5, R12 ;  /* 0x00000005040c7223 */ /* 0x000fc4000001000c */
[----:B------:R-:W-:Y:S01]  /*4bc0*/  FMUL.FTZ R14, R0, R18 ;  /* 0x00000012000e7220 */ /* 0x000fe20000410000 */
[----:B------:R-:W-:Y:S01]  /*4bd0*/  HADD2.F32 R23, -RZ, R23.H1_H1 ;  /* 0x30000017ff177230 */ /* 0x000fe20000004100 */
        /* <DEDUP_REMOVED lines=26> */
.L_x_9159:
[----:B------:R-:W-:Y:S05]  /*4d80*/  BSYNC B0 ;  /* 0x0000000000007941 */ /* 0x000fea0003800000 */
.L_x_9158:
        /* <DEDUP_REMOVED lines=9> */
.L_x_9181:
        /* <DEDUP_REMOVED lines=18> */
.L_x_9182:
        /* <DEDUP_REMOVED lines=28> */
[----:B------:R-:W4:Y:S03]  /*5100*/  LDL R20, [R1+0x3c4] ;  /* 0x0003c40001147983 */ /* 0x000f260000100800 */
[----:B-----5:R-:W-:Y:S01]  /*5110*/  IMAD.WIDE.U32 R12, R25, R19, c[0x0][0x170] ;  /* 0x00005c00190c7625 */ /* 0x020fe200078e0013 */
[----:B------:R-:W4:Y:S04]  /*5120*/  LDL R18, [R1+0x280] ;  /* 0x0002800001127983 */ /* 0x000f280000100800 */
[----:B0-----:R-:W4:Y:S04]  /*5130*/  LDL R29, [R1+0x284] ;  /* 0x00028400011d7983 */ /* 0x001f280000100800 */
[----:B------:R-:W4:Y:S01]  /*5140*/  LDG.E.128 R12, [R12.64] ;  /* 0x000000040c0c7981 */ /* 0x000f22000c1e1d00 */
[----:B------:R-:W-:-:S03]  /*5150*/  ISETP.NE.U32.AND P6, PT, RZ, c[0x0][0x218], PT ;  /* 0x00008600ff007a0c */ /* 0x000fc60003fc5070 */
[----:B------:R-:W4:Y:S01]  /*5160*/  LDL.LU R28, [R1+0xd0] ;  /* 0x0000d000011c7983 */ /* 0x000f220000300800 */
[----:B------:R-:W-:-:S03]  /*5170*/  ISETP.NE.AND.EX P6, PT, RZ, c[0x0][0x21c], PT, P6 ;  /* 0x00008700ff007a0c */ /* 0x000fc60003fc5360 */
[----:B------:R-:W4:Y:S04]  /*5180*/  LDL.LU R27, [R1+0xd4] ;  /* 0x0000d400011b7983 */ /* 0x000f280000300800 */
[----:B------:R-:W4:Y:S04]  /*5190*/  LDL R26, [R1+0x478] ;  /* 0x00047800011a7983 */ /* 0x000f280000100800 */
[----:B------:R-:W4:Y:S01]  /*51a0*/  LDL R19, [R1+0x3b0] ;  /* 0x0003b00001137983 */ /* 0x000f220000100800 */
[----:B--2---:R-:W-:-:S03]  /*51b0*/  FFMA.FTZ R16, R23, R2, R3 ;  /* 0x0000000217107223 */ /* 0x004fc60000010003 */
[----:B------:R-:W2:Y:S01]  /*51c0*/  LDL R23, [R1+0x474] ;  /* 0x0004740001177983 */ /* 0x000ea20000100800 */
[----:B---3--:R-:W-:-:S03]  /*51d0*/  FADD.FTZ R16, R22, -R16 ;  /* 0x8000001016107221 */ /* 0x008fc60000010000 */
[----:B------:R-:W3:Y:S01]  /*51e0*/  LDL R22, [R1+0x33c] ;  /* 0x00033c0001167983 */ /* 0x000ee20000100800 */
[----:B------:R-:W-:Y:S01]  /*51f0*/  ISETP.NE.U32.AND P0, PT, RZ, c[0x0][0x258], PT ;  /* 0x00009600ff007a0c */ /* 0x000fe20003f05070 */
[----:B------:R-:W-:Y:S02]  /*5200*/  FMUL.FTZ R16, R0, R16 ;  /* 0x0000001000107220 */ /* 0x000fe40000410000 */
[----:B----4-:R-:W-:Y:S01]  /*5210*/  FFMA.FTZ R17, R21, R2, R3 ;  /* 0x0000000215117223 */ /* 0x010fe20000010003 */
[----:B------:R-:W-:Y:S01]  /*5220*/  ISETP.NE.AND.EX P0, PT, RZ, c[0x0][0x25c], PT, P0 ;  /* 0x00009700ff007a0c */ /* 0x000fe20003f05300 */
[----:B------:R-:W4:Y:S02]  /*5230*/  LDL R21, [R1+0x324] ;  /* 0x0003240001157983 */ /* 0x000f240000100800 */
[----:B------:R-:W-:Y:S02]  /*5240*/  FADD.FTZ R17, R20, -R17 ;  /* 0x8000001114117221 */ /* 0x000fe40000010000 */
[----:B------:R-:W-:Y:S01]  /*5250*/  @P6 FADD.FTZ R16, R18, R16 ;  /* 0x0000001012106221 */ /* 0x000fe20000010000 */
[----:B------:R-:W4:Y:S01]  /*5260*/  LDL R20, [R1+0x39c] ;  /* 0x00039c0001147983 */ /* 0x000f220000100800 */
[----:B------:R-:W-:-:S03]  /*5270*/  FMUL.FTZ R17, R0, R17 ;  /* 0x0000001100117220 */ /* 0x000fc60000410000 */
[C---:B------:R-:W-:Y:S01]  /*5280*/  SEL R8, R16.reuse, R8, P0 ;  /* 0x0000000810087207 */ /* 0x040fe20000000000 */
[----:B------:R-:W-:Y:S01]  /*5290*/  FMUL.FTZ R16, R16, R24 ;  /* 0x0000001810107220 */ /* 0x000fe20000410000 */
[----:B------:R-:W-:Y:S01]  /*52a0*/  HADD2.F32 R18, -RZ, R12.H0_H0 ;  /* 0x2000000cff127230 */ /* 0x000fe20000004100 */
[----:B------:R-:W-:-:S04]  /*52b0*/  @P6 FADD.FTZ R17, R29, R17 ;  /* 0x000000111d116221 */ /* 0x000fc80000010000 */
[----:B------:R-:W-:Y:S01]  /*52c0*/  FFMA.FTZ R28, R16, R18, R28 ;  /* 0x00000012101c7223 */ /* 0x000fe2000001001c */
[----:B------:R-:W-:Y:S01]  /*52d0*/  HADD2.F32 R18, -RZ, R12.H1_H1 ;  /* 0x3000000cff127230 */ /* 0x000fe20000004100 */
[----:B------:R-:W-:-:S03]  /*52e0*/  FMUL.FTZ R12, R17, R24 ;  /* 0x00000018110c7220 */ /* 0x000fc60000410000 */
[----:B------:R-:W-:Y:S01]  /*52f0*/  STL [R1+0xd0], R28 ;  /* 0x0000d01c01007387 */ /* 0x000fe20000100800 */
[----:B------:R-:W-:Y:S02]  /*5300*/  FFMA.FTZ R27, R12, R18, R27 ;  /* 0x000000120c1b7223 */ /* 0x000fe4000001001b */
[----:B------:R-:W-:Y:S01]  /*5310*/  FMUL.FTZ R16, R26, R16 ;  /* 0x000000101a107220 */ /* 0x000fe20000410000 */
[----:B------:R-:W4:Y:S04]  /*5320*/  LDL R18, [R1+0x288] ;  /* 0x0002880001127983 */ /* 0x000f280000100800 */
[----:B------:R0:W-:Y:S04]  /*5330*/  STL [R1+0xd4], R27 ;  /* 0x0000d41b01007387 */ /* 0x0001e80000100800 */
[----:B0-----:R-:W4:Y:S01]  /*5340*/  LDL R27, [R1+0x28c] ;  /* 0x00028c00011b7983 */ /* 0x001f220000100800 */
[----:B--2---:R-:W-:-:S05]  /*5350*/  FMUL.FTZ R12, R23, R12 ;  /* 0x0000000c170c7220 */ /* 0x004fca0000410000 */
[----:B------:R-:W-:Y:S01]  /*5360*/  F2FP.PACK_AB R12, R12, R16 ;  /* 0x000000100c0c723e */ /* 0x000fe200000000ff */
[----:B---3--:R-:W-:-:S04]  /*5370*/  FFMA.FTZ R16, R22, R2, R3 ;  /* 0x0000000216107223 */ /* 0x008fc80000010003 */
[----:B------:R-:W-:Y:S02]  /*5380*/  FADD.FTZ R16, R19, -R16 ;  /* 0x8000001013107221 */ /* 0x000fe40000010000 */
[----:B------:R-:W2:Y:S04]  /*5390*/  LDL.LU R19, [R1+0xd8] ;  /* 0x0000d80001137983 */ /* 0x000ea80000300800 */
[----:B------:R-:W3:Y:S04]  /*53a0*/  LDL.LU R29, [R1+0xdc] ;  /* 0x0000dc00011d7983 */ /* 0x000ee80000300800 */
[----:B------:R-:W3:Y:S04]  /*53b0*/  LDL R22, [R1+0x470] ;  /* 0x0004700001167983 */ /* 0x000ee80000100800 */
[----:B------:R-:W3:Y:S04]  /*53c0*/  LDL R28, [R1+0x46c] ;  /* 0x00046c00011c7983 */ /* 0x000ee80000100800 */
[----:B------:R-:W3:Y:S01]  /*53d0*/  LDL R26, [R1+0x2fc] ;  /* 0x0002fc00011a7983 */ /* 0x000ee20000100800 */
[----:B------:R-:W-:Y:S01]  /*53e0*/  FMUL.FTZ R16, R0, R16 ;  /* 0x0000001000107220 */ /* 0x000fe20000410000 */
[----:B------:R-:W-:Y:S01]  /*53f0*/  SEL R9, R17, R9, P0 ;  /* 0x0000000911097207 */ /* 0x000fe20000000000 */
[----:B----4-:R-:W-:Y:S01]  /*5400*/  FFMA.FTZ R17, R21, R2, R3 ;  /* 0x0000000215117223 */ /* 0x010fe20000010003 */
[----:B------:R-:W4:Y:S01]  /*5410*/  LDL R23, [R1+0x388] ;  /* 0x0003880001177983 */ /* 0x000f220000100800 */
[----:B------:R-:W-:-:S03]  /*5420*/  @P6 FADD.FTZ R16, R18, R16 ;  /* 0x0000001012106221 */ /* 0x000fc60000010000 */
[----:B------:R-:W4:Y:S01]  /*5430*/  LDL R21, [R1+0x2e4] ;  /* 0x0002e40001157983 */ /* 0x000f220000100800 */
[----:B------:R-:W-:Y:S01]  /*5440*/  FADD.FTZ R17, R20, -R17 ;  /* 0x8000001114117221 */ /* 0x000fe20000010000 */
[----:B------:R-:W-:Y:S01]  /*5450*/  HADD2.F32 R18, -RZ, R13.H0_H0 ;  /* 0x2000000dff127230 */ /* 0x000fe20000004100 */
[C---:B------:R-:W-:Y:S01]  /*5460*/  SEL R10, R16.reuse, R10, P0 ;  /* 0x0000000a100a7207 */ /* 0x040fe20000000000 */
[----:B------:R-:W-:Y:S01]  /*5470*/  FMUL.FTZ R16, R16, R24 ;  /* 0x0000001810107220 */ /* 0x000fe20000410000 */
[----:B------:R-:W4:Y:S01]  /*5480*/  LDL R20, [R1+0x364] ;  /* 0x0003640001147983 */ /* 0x000f220000100800 */
[----:B------:R-:W-:-:S04]  /*5490*/  FMUL.FTZ R17, R0, R17 ;  /* 0x0000001100117220 */ /* 0x000fc80000410000 */
[----:B------:R-:W-:Y:S02]  /*54a0*/  @P6 FADD.FTZ R17, R27, R17 ;  /* 0x000000111b116221 */ /* 0x000fe40000010000 */
[----:B------:R-:W4:Y:S01]  /*54b0*/  LDL R27, [R1+0x270] ;  /* 0x00027000011b7983 */ /* 0x000f220000100800 */
[----:B--2---:R-:W-:-:S05]  /*54c0*/  FFMA.FTZ R19, R16, R18, R19 ;  /* 0x0000001210137223 */ /* 0x004fca0000010013 */
[----:B------:R-:W-:Y:S01]  /*54d0*/  STL [R1+0xd8], R19 ;  /* 0x0000d81301007387 */ /* 0x000fe20000100800 */
[----:B---3--:R-:W-:-:S03]  /*54e0*/  FMUL.FTZ R16, R22, R16 ;  /* 0x0000001016107220 */ /* 0x008fc60000410000 */
[----:B------:R-:W2:Y:S01]  /*54f0*/  LDL R22, [R1+0x274] ;  /* 0x0002740001167983 */ /* 0x000ea20000100800 */
[----:B------:R-:W-:Y:S01]  /*5500*/  HADD2.F32 R18, -RZ, R13.H1_H1 ;  /* 0x3000000dff127230 */ /* 0x000fe20000004100 */
[----:B------:R-:W-:-:S04]  /*5510*/  FMUL.FTZ R13, R17, R24 ;  /* 0x00000018110d7220 */ /* 0x000fc80000410000 */
[----:B------:R-:W-:Y:S02]  /*5520*/  FFMA.FTZ R29, R13, R18, R29 ;  /* 0x000000120d1d7223 */ /* 0x000fe4000001001d */
[----:B------:R-:W-:-:S03]  /*5530*/  FMUL.FTZ R13, R28, R13 ;  /* 0x0000000d1c0d7220 */ /* 0x000fc60000410000 */
[----:B------:R0:W-:Y:S02]  /*5540*/  STL [R1+0xdc], R29 ;  /* 0x0000dc1d01007387 */ /* 0x0001e40000100800 */
[----:B------:R-:W-:Y:S01]  /*5550*/  F2FP.PACK_AB R13, R13, R16 ;  /* 0x000000100d0d723e */ /* 0x000fe200000000ff */
[-CC-:B------:R-:W-:Y:S02]  /*5560*/  FFMA.FTZ R16, R26, R2.reuse, R3.reuse ;  /* 0x000000021a107223 */ /* 0x180fe40000010003 */
[----:B------:R-:W3:Y:S01]  /*5570*/  LDL.LU R26, [R1+0xc0] ;  /* 0x0000c000011a7983 */ /* 0x000ee20000300800 */
[----:B------:R-:W-:Y:S01]  /*5580*/  SEL R11, R17, R11, P0 ;  /* 0x0000000b110b7207 */ /* 0x000fe20000000000 */
[----:B----4-:R-:W-:Y:S02]  /*5590*/  FFMA.FTZ R17, R21, R2, R3 ;  /* 0x0000000215117223 */ /* 0x010fe40000010003 */
[----:B------:R-:W-:Y:S02]  /*55a0*/  FADD.FTZ R16, R23, -R16 ;  /* 0x8000001017107221 */ /* 0x000fe40000010000 */
[----:B------:R-:W4:Y:S01]  /*55b0*/  LDL.LU R23, [R1+0xc4] ;  /* 0x0000c40001177983 */ /* 0x000f220000300800 */
[----:B------:R-:W-:-:S03]  /*55c0*/  FADD.FTZ R17, R20, -R17 ;  /* 0x8000001114117221 */ /* 0x000fc60000010000 */
[----:B------:R-:W4:Y:S01]  /*55d0*/  LDL R21, [R1+0x468] ;  /* 0x0004680001157983 */ /* 0x000f220000100800 */
[----:B------:R-:W-:-:S03]  /*55e0*/  FMUL.FTZ R17, R0, R17 ;  /* 0x0000001100117220 */ /* 0x000fc60000410000 */
[----:B------:R-:W4:Y:S01]  /*55f0*/  LDL R20, [R1+0x464] ;  /* 0x0004640001147983 */ /* 0x000f220000100800 */
[----:B------:R-:W-:Y:S01]  /*5600*/  FMUL.FTZ R16, R0, R16 ;  /* 0x0000001000107220 */ /* 0x000fe20000410000 */
[----:B------:R-:W-:Y:S02]  /*5610*/  HADD2.F32 R18, -RZ, R14.H0_H0 ;  /* 0x2000000eff127230 */ /* 0x000fe40000004100 */
[----:B0-----:R-:W4:Y:S01]  /*5620*/  LDL R29, [R1+0x2a4] ;  /* 0x0002a400011d7983 */ /* 0x001f220000100800 */
[----:B------:R-:W-:-:S03]  /*5630*/  @P6 FADD.FTZ R16, R27, R16 ;  /* 0x000000101b106221 */ /* 0x000fc60000010000 */
[----:B------:R-:W4:Y:S01]  /*5640*/  LDL R28, [R1+0x2cc] ;  /* 0x0002cc00011c7983 */ /* 0x000f220000100800 */
[----:B--2---:R-:W-:-:S03]  /*5650*/  @P6 FADD.FTZ R17, R22, R17 ;  /* 0x0000001116116221 */ /* 0x004fc60000010000 */
[----:B------:R-:W2:Y:S04]  /*5660*/  LDL R27, [R1+0x278] ;  /* 0x00027800011b7983 */ /* 0x000ea80000100800 */
[----:B------:R-:W2:Y:S01]  /*5670*/  LDL R22, [R1+0x2b4] ;  /* 0x0002b40001167983 */ /* 0x000ea20000100800 */
[C---:B------:R-:W-:Y:S01]  /*5680*/  SEL R4, R16.reuse, R4, P0 ;  /* 0x0000000410047207 */ /* 0x040fe20000000000 */
[----:B------:R-:W-:Y:S01]  /*5690*/  FMUL.FTZ R16, R16, R24 ;  /* 0x0000001810107220 */ /* 0x000fe20000410000 */
[----:B------:R-:W-:-:S03]  /*56a0*/  SEL R5, R17, R5, P0 ;  /* 0x0000000511057207 */ /* 0x000fc60000000000 */
[----:B---3--:R-:W-:Y:S01]  /*56b0*/  FFMA.FTZ R26, R16, R18, R26 ;  /* 0x00000012101a7223 */ /* 0x008fe2000001001a */
[----:B------:R-:W-:Y:S01]  /*56c0*/  HADD2.F32 R18, -RZ, R14.H1_H1 ;  /* 0x3000000eff127230 */ /* 0x000fe20000004100 */
[----:B------:R-:W-:-:S03]  /*56d0*/  FMUL.FTZ R14, R17, R24 ;  /* 0x00000018110e7220 */ /* 0x000fc60000410000 */
[----:B------:R0:W-:Y:S04]  /*56e0*/  STL [R1+0xc0], R26 ;  /* 0x0000c01a01007387 */ /* 0x0001e80000100800 */
[----:B------:R-:W3:Y:S01]  /*56f0*/  LDL R17, [R1+0x310] ;  /* 0x0003100001117983 */ /* 0x000ee20000100800 */
[----:B----4-:R-:W-:-:S03]  /*5700*/  FFMA.FTZ R23, R14, R18, R23 ;  /* 0x000000120e177223 */ /* 0x010fc60000010017 */
[----:B0-----:R-:W4:Y:S01]  /*5710*/  LDL R26, [R1+0x27c] ;  /* 0x00027c00011a7983 */ /* 0x001f220000100800 */
[----:B------:R-:W-:Y:S02]  /*5720*/  FMUL.FTZ R16, R21, R16 ;  /* 0x0000001015107220 */ /* 0x000fe40000410000 */
[----:B------:R-:W-:Y:S01]  /*5730*/  FMUL.FTZ R14, R20, R14 ;  /* 0x0000000e140e7220 */ /* 0x000fe20000410000 */
[----:B------:R0:W-:Y:S04]  /*5740*/  STL [R1+0xc4], R23 ;  /* 0x0000c41701007387 */ /* 0x0001e80000100800 */
[----:B------:R-:W-:Y:S01]  /*5750*/  F2FP.PACK_AB R14, R14, R16 ;  /* 0x000000100e0e723e */ /* 0x000fe200000000ff */
[----:B0-----:R-:W4:Y:S04]  /*5760*/  LDL.LU R23, [R1+0xc8] ;  /* 0x0000c80001177983 */ /* 0x001f280000300800 */
[----:B------:R-:W4:Y:S04]  /*5770*/  LDL R21, [R1+0x460] ;  /* 0x0004600001157983 */ /* 0x000f280000100800 */
[----:B------:R-:W4:Y:S01]  /*5780*/  LDL R20, [R1+0x45c] ;  /* 0x00045c0001147983 */ /* 0x000f220000100800 */
[----:B--2---:R-:W-:-:S03]  /*5790*/  FFMA.FTZ R16, R22, R2, R3 ;  /* 0x0000000216107223 */ /* 0x004fc60000010003 */
[----:B------:R-:W2:Y:S01]  /*57a0*/  LDL.LU R22, [R1+0xcc] ;  /* 0x0000cc0001167983 */ /* 0x000ea20000300800 */
[----:B------:R-:W-:Y:S01]  /*57b0*/  HADD2.F32 R18, -RZ, R15.H0_H0 ;  /* 0x2000000fff127230 */ /* 0x000fe20000004100 */
[----:B---3--:R-:W-:Y:S02]  /*57c0*/  FADD.FTZ R16, R17, -R16 ;  /* 0x8000001011107221 */ /* 0x008fe40000010000 */
[----:B------:R-:W-:Y:S02]  /*57d0*/  FFMA.FTZ R17, R29, R2, R3 ;  /* 0x000000021d117223 */ /* 0x000fe40000010003 */
[----:B------:R-:W-:Y:S02]  /*57e0*/  FMUL.FTZ R16, R0, R16 ;  /* 0x0000001000107220 */ /* 0x000fe40000410000 */
[----:B------:R-:W-:Y:S02]  /*57f0*/  FADD.FTZ R17, R28, -R17 ;  /* 0x800000111c117221 */ /* 0x000fe40000010000 */
[----:B------:R-:W-:-:S02]  /*5800*/  @P6 FADD.FTZ R16, R27, R16 ;  /* 0x000000101b106221 */ /* 0x000fc40000010000 */
[----:B------:R-:W-:-:S03]  /*5810*/  FMUL.FTZ R17, R0, R17 ;  /* 0x0000001100117220 */ /* 0x000fc60000410000 */
[----:B------:R-:W-:Y:S01]  /*5820*/  SEL R6, R16, R6, P0 ;  /* 0x0000000610067207 */ /* 0x000fe20000000000 */
[----:B----4-:R-:W-:Y:S01]  /*5830*/  @P6 FADD.FTZ R17, R26, R17 ;  /* 0x000000111a116221 */ /* 0x010fe20000010000 */
[----:B------:R-:W-:Y:S01]  /*5840*/  ISETP.NE.U32.AND P6, PT, RZ, c[0x0][0x258], PT ;  /* 0x00009600ff007a0c */ /* 0x000fe20003fc5070 */
[----:B------:R-:W-:-:S03]  /*5850*/  FMUL.FTZ R16, R16, R24 ;  /* 0x0000001810107220 */ /* 0x000fc60000410000 */
[----:B------:R-:W-:Y:S01]  /*5860*/  ISETP.NE.AND.EX P6, PT, RZ, c[0x0][0x25c], PT, P6 ;  /* 0x00009700ff007a0c */ /* 0x000fe20003fc5360 */
[----:B------:R-:W-:Y:S01]  /*5870*/  FFMA.FTZ R23, R16, R18, R23 ;  /* 0x0000001210177223 */ /* 0x000fe20000010017 */
[----:B------:R-:W-:Y:S01]  /*5880*/  HADD2.F32 R18, -RZ, R15.H1_H1 ;  /* 0x3000000fff127230 */ /* 0x000fe20000004100 */
[----:B------:R-:W-:Y:S02]  /*5890*/  FMUL.FTZ R15, R17, R24 ;  /* 0x00000018110f7220 */ /* 0x000fe40000410000 */
[----:B------:R-:W-:Y:S01]  /*58a0*/  FMUL.FTZ R16, R21, R16 ;  /* 0x0000001015107220 */ /* 0x000fe20000410000 */
[----:B------:R-:W-:Y:S02]  /*58b0*/  SEL R7, R17, R7, P0 ;  /* 0x0000000711077207 */ /* 0x000fe40000000000 */
[----:B------:R-:W-:Y:S01]  /*58c0*/  MOV R19, 0x10 ;  /* 0x0000001000137802 */ /* 0x000fe20000000f00 */
[----:B------:R-:W-:Y:S01]  /*58d0*/  STL [R1+0xc8], R23 ;  /* 0x0000c81701007387 */ /* 0x000fe20000100800 */
[----:B--2---:R-:W-:-:S02]  /*58e0*/  FFMA.FTZ R22, R15, R18, R22 ;  /* 0x000000120f167223 */ /* 0x004fc40000010016 */
[----:B------:R-:W-:-:S05]  /*58f0*/  FMUL.FTZ R15, R20, R15 ;  /* 0x0000000f140f7220 */ /* 0x000fca0000410000 */
[----:B------:R-:W-:Y:S02]  /*5900*/  F2FP.PACK_AB R15, R15, R16 ;  /* 0x000000100f0f723e */ /* 0x000fe400000000ff */
        /* <DEDUP_REMOVED lines=8> */
.L_x_9163:
[----:B------:R-:W-:Y:S05]  /*5990*/  BSYNC B0 ;  /* 0x0000000000007941 */ /* 0x000fea0003800000 */
.L_x_9162:
        /* <DEDUP_REMOVED lines=9> */
[----:B------:R-:W4:Y:S04]  /*5a30*/  LDG.E.128 R12, [R12.64] ;  /* 0x000000040c0c7981 */ /* 0x000f28000c1e1d00 */
[----:B------:R1:W-:Y:S04]  /*5a40*/  STL [R1+0x51c], R7 ;  /* 0x00051c0701007387 */ /* 0x0003e80000100800 */
[----:B------:R-:W4:Y:S04]  /*5a50*/  LDL R22, [R1+0x264] ;  /* 0x0002640001167983 */ /* 0x000f280000100800 */
[----:B------:R-:W4:Y:S04]  /*5a60*/  LDL.LU R28, [R1+0xb0] ;  /* 0x0000b000011c7983 */ /* 0x000f280000300800 */
[----:B------:R-:W4:Y:S04]  /*5a70*/  LDL R26, [R1+0x458] ;  /* 0x00045800011a7983 */ /* 0x000f280000100800 */
[----:B------:R-:W4:Y:S04]  /*5a80*/  LDL R21, [R1+0x454] ;  /* 0x0004540001157983 */ /* 0x000f280000100800 */
[----:B------:R-:W4:Y:S04]  /*5a90*/  LDL.LU R27, [R1+0xb4] ;  /* 0x0000b400011b7983 */ /* 0x000f280000300800 */
[----:B-1----:R-:W4:Y:S01]  /*5aa0*/  LDL R7, [R1+0x320] ;  /* 0x0003200001077983 */ /* 0x002f220000100800 */
[----:B------:R-:W-:-:S03]  /*5ab0*/  ISETP.NE.U32.AND P0, PT, RZ, c[0x0][0x218], PT ;  /* 0x00008600ff007a0c */ /* 0x000fc60003f05070 */
[----:B------:R-:W4:Y:S01]  /*5ac0*/  LDL R23, [R1+0x338] ;  /* 0x0003380001177983 */ /* 0x000f220000100800 */
[----:B------:R-:W-:Y:S02]  /*5ad0*/  ISETP.NE.AND.EX P0, PT, RZ, c[0x0][0x21c], PT, P0 ;  /* 0x00008700ff007a0c */ /* 0x000fe40003f05300 */
[----:B------:R-:W-:-:S04]  /*5ae0*/  ISETP.NE.U32.AND P6, PT, RZ, c[0x0][0x258], PT ;  /* 0x00009600ff007a0c */ /* 0x000fc80003fc5070 */
[----:B------:R-:W-:Y:S01]  /*5af0*/  ISETP.NE.AND.EX P6, PT, RZ, c[0x0][0x25c], PT, P6 ;  /* 0x00009700ff007a0c */ /* 0x000fe20003fc5360 */
[----:B--2---:R-:W-:-:S04]  /*5b00*/  FFMA.FTZ R16, R16, R2, R3 ;  /* 0x0000000210107223 */ /* 0x004fc80000010003 */
[----:B---3--:R-:W-:Y:S02]  /*5b10*/  FADD.FTZ R16, R20, -R16 ;  /* 0x8000001014107221 */ /* 0x008fe40000010000 */
[----:B------:R-:W2:Y:S01]  /*5b20*/  LDL R20, [R1+0x3ac] ;  /* 0x0003ac0001147983 */ /* 0x000ea20000100800 */
[----:B----4-:R-:W-:Y:S02]  /*5b30*/  FFMA.FTZ R17, R17, R2, R3 ;  /* 0x0000000211117223 */ /* 0x010fe40000010003 */
[----:B------:R-:W-:Y:S02]  /*5b40*/  FMUL.FTZ R16, R0, R16 ;  /* 0x0000001000107220 */ /* 0x000fe40000410000 */
[----:B------:R-:W-:Y:S02]  /*5b50*/  FADD.FTZ R17, R19, -R17 ;  /* 0x8000001113117221 */ /* 0x000fe40000010000 */
[----:B------:R-:W3:Y:S01]  /*5b60*/  LDL R19, [R1+0x398] ;  /* 0x0003980001137983 */ /* 0x000ee20000100800 */
[----:B------:R-:W-:-:S02]  /*5b70*/  @P0 FADD.FTZ R16, R18, R16 ;  /* 0x0000001012100221 */ /* 0x000fc40000010000 */
[----:B------:R-:W-:Y:S01]  /*5b80*/  FMUL.FTZ R17, R0, R17 ;  /* 0x0000001100117220 */ /* 0x000fe20000410000 */
[--C-:B------:R-:W-:Y:S02]  /*5b90*/  HADD2.F32 R18, -RZ, R12.reuse.H0_H0 ;  /* 0x2000000cff127230 */ /* 0x100fe40000004100 */
[C---:B------:R-:W-:Y:S01]  /*5ba0*/  SEL R8, R16.reuse, R8, P6 ;  /* 0x0000000810087207 */ /* 0x040fe20003000000 */
[----:B------:R-:W-:Y:S02]  /*5bb0*/  FMUL.FTZ R16, R16, R24 ;  /* 0x0000001810107220 */ /* 0x000fe40000410000 */
[----:B------:R-:W-:Y:S02]  /*5bc0*/  @P0 FADD.FTZ R17, R22, R17 ;  /* 0x0000001116110221 */ /* 0x000fe40000010000 */
[----:B------:R-:W4:Y:S01]  /*5bd0*/  LDL R22, [R1+0x268] ;  /* 0x0002680001167983 */ /* 0x000f220000100800 */
[----:B------:R-:W-:Y:S01]  /*5be0*/  FFMA.FTZ R28, R16, R18, R28 ;  /* 0x00000012101c7223 */ /* 0x000fe2000001001c */
[----:B------:R-:W-:Y:S01]  /*5bf0*/  HADD2.F32 R18, -RZ, R12.H1_H1 ;  /* 0x3000000cff127230 */ /* 0x000fe20000004100 */
[----:B------:R-:W-:-:S03]  /*5c00*/  FMUL.FTZ R12, R17, R24 ;  /* 0x00000018110c7220 */ /* 0x000fc60000410000 */
[----:B------:R1:W-:Y:S01]  /*5c10*/  STL [R1+0xb0], R28 ;  /* 0x0000b01c01007387 */ /* 0x0003e20000100800 */
[----:B------:R-:W-:Y:S02]  /*5c20*/  FFMA.FTZ R27, R12, R18, R27 ;  /* 0x000000120c1b7223 */ /* 0x000fe4000001001b */
[----:B------:R-:W-:Y:S02]  /*5c30*/  FMUL.FTZ R12, R21, R12 ;  /* 0x0000000c150c7220 */ /* 0x000fe40000410000 */
[----:B------:R-:W4:Y:S01]  /*5c40*/  LDL R21, [R1+0x26c] ;  /* 0x00026c0001157983 */ /* 0x000f220000100800 */
[----:B------:R-:W-:Y:S01]  /*5c50*/  SEL R9, R17, R9, P6 ;  /* 0x0000000911097207 */ /* 0x000fe20003000000 */
[----:B------:R-:W-:Y:S02]  /*5c60*/  FFMA.FTZ R17, R7, R2, R3 ;  /* 0x0000000207117223 */ /* 0x000fe40000010003 */
[----:B------:R0:W-:Y:S01]  /*5c70*/  STL [R1+0xb4], R27 ;  /* 0x0000b41b01007387 */ /* 0x0001e20000100800 */
[----:B------:R-:W-:-:S03]  /*5c80*/  FMUL.FTZ R16, R26, R16 ;  /* 0x000000101a107220 */ /* 0x000fc60000410000 */
[----:B------:R-:W4:Y:S02]  /*5c90*/  LDL.LU R7, [R1+0xb8] ;  /* 0x0000b80001077983 */ /* 0x000f240000300800 */
[----:B------:R-:W-:Y:S02]  /*5ca0*/  F2FP.PACK_AB R12, R12, R16 ;  /* 0x000000100c0c723e */ /* 0x000fe400000000ff */
[----:B0-----:R-:W4:Y:S01]  /*5cb0*/  LDL.LU R29, [R1+0xbc] ;  /* 0x0000bc00011d7983 */ /* 0x001f220000300800 */
[----:B------:R-:W-:-:S03]  /*5cc0*/  FFMA.FTZ R16, R23, R2, R3 ;  /* 0x0000000217107223 */ /* 0x000fc60000010003 */
[----:B-1----:R-:W4:Y:S04]  /*5cd0*/  LDL R28, [R1+0x450] ;  /* 0x00045000011c7983 */ /* 0x002f280000100800 */
[----:B------:R-:W4:Y:S04]  /*5ce0*/  LDL R27, [R1+0x44c] ;  /* 0x00044c00011b7983 */ /* 0x000f280000100800 */
[----:B------:R-:W4:Y:S01]  /*5cf0*/  LDL R26, [R1+0x250] ;  /* 0x00025000011a7983 */ /* 0x000f220000100800 */
[----:B--2---:R-:W-:-:S03]  /*5d00*/  FADD.FTZ R16, R20, -R16 ;  /* 0x8000001014107221 */ /* 0x004fc60000010000 */
[----:B------:R-:W2:Y:S01]  /*5d10*/  LDL R20, [R1+0x2f8] ;  /* 0x0002f80001147983 */ /* 0x000ea20000100800 */
[----:B---3--:R-:W-:-:S03]  /*5d20*/  FADD.FTZ R17, R19, -R17 ;  /* 0x8000001113117221 */ /* 0x008fc60000010000 */
[----:B------:R-:W3:Y:S01]  /*5d30*/  LDL R19, [R1+0x384] ;  /* 0x0003840001137983 */ /* 0x000ee20000100800 */
[C---:B------:R-:W-:Y:S02]  /*5d40*/  FMUL.FTZ R16, R0.reuse, R16 ;  /* 0x0000001000107220 */ /* 0x040fe40000410000 */
[----:B------:R-:W-:Y:S01]  /*5d50*/  FMUL.FTZ R17, R0, R17 ;  /* 0x0000001100117220 */ /* 0x000fe20000410000 */
[----:B------:R-:W3:Y:S01]  /*5d60*/  LDL.LU R23, [R1+0xa0] ;  /* 0x0000a00001177983 */ /* 0x000ee20000300800 */
[----:B----4-:R-:W-:-:S03]  /*5d70*/  @P0 FADD.FTZ R16, R22, R16 ;  /* 0x0000001016100221 */ /* 0x010fc60000010000 */
[----:B------:R-:W4:Y:S01]  /*5d80*/  LDL R22, [R1+0x2e0] ;  /* 0x0002e00001167983 */ /* 0x000f220000100800 */
[----:B------:R-:W-:-:S03]  /*5d90*/  @P0 FADD.FTZ R17, R21, R17 ;  /* 0x0000001115110221 */ /* 0x000fc60000010000 */
[----:B------:R-:W4:Y:S01]  /*5da0*/  LDL R21, [R1+0x360] ;  /* 0x0003600001157983 */ /* 0x000f220000100800 */
[C---:B------:R-:W-:Y:S01]  /*5db0*/  SEL R10, R16.reuse, R10, P6 ;  /* 0x0000000a100a7207 */ /* 0x040fe20003000000 */
[----:B------:R-:W-:Y:S01]  /*5dc0*/  HADD2.F32 R18, -RZ, R13.H0_H0 ;  /* 0x2000000dff127230 */ /* 0x000fe20000004100 */
[----:B------:R-:W-:-:S04]  /*5dd0*/  FMUL.FTZ R16, R16, R24 ;  /* 0x0000001810107220 */ /* 0x000fc80000410000 */
[----:B------:R-:W-:Y:S01]  /*5de0*/  FFMA.FTZ R7, R16, R18, R7 ;  /* 0x0000001210077223 */ /* 0x000fe20000010007 */
[----:B------:R-:W-:Y:S01]  /*5df0*/  HADD2.F32 R18, -RZ, R13.H1_H1 ;  /* 0x3000000dff127230 */ /* 0x000fe20000004100 */
[----:B------:R-:W-:-:S03]  /*5e00*/  FMUL.FTZ R13, R17, R24 ;  /* 0x00000018110d7220 */ /* 0x000fc60000410000 */
[----:B------:R0:W-:Y:S01]  /*5e10*/  STL [R1+0xb8], R7 ;  /* 0x0000b80701007387 */ /* 0x0001e20000100800 */
[----:B------:R-:W-:Y:S02]  /*5e20*/  FFMA.FTZ R29, R13, R18, R29 ;  /* 0x000000120d1d7223 */ /* 0x000fe4000001001d */
[----:B------:R-:W-:Y:S02]  /*5e30*/  FMUL.FTZ R16, R28, R16 ;  /* 0x000000101c107220 */ /* 0x000fe40000410000 */
[----:B------:R-:W-:Y:S01]  /*5e40*/  FMUL.FTZ R13, R27, R13 ;  /* 0x0000000d1b0d7220 */ /* 0x000fe20000410000 */
[----:B0-----:R-:W4:Y:S04]  /*5e50*/  LDL.LU R7, [R1+0x51c] ;  /* 0x00051c0001077983 */ /* 0x001f280000300800 */
[----:B------:R-:W4:Y:S01]  /*5e60*/  LDL R18, [R1+0x254] ;  /* 0x0002540001127983 */ /* 0x000f220000100800 */
[----:B------:R-:W-:-:S02]  /*5e70*/  F2FP.PACK_AB R13, R13, R16 ;  /* 0x000000100d0d723e */ /* 0x000fc400000000ff */
[----:B------:R-:W-:Y:S01]  /*5e80*/  SEL R11, R17, R11, P6 ;  /* 0x0000000b110b7207 */ /* 0x000fe20003000000 */
[----:B------:R-:W-:Y:S01]  /*5e90*/  HADD2.F32 R17, -RZ, R14.H0_H0 ;  /* 0x2000000eff117230 */ /* 0x000fe20000004100 */
[----:B------:R0:W-:Y:S01]  /*5ea0*/  STL [R1+0xbc], R29 ;  /* 0x0000bc1d01007387 */ /* 0x0001e20000100800 */
[----:B--2---:R-:W-:-:S03]  /*5eb0*/  FFMA.FTZ R16, R20, R2, R3 ;  /* 0x0000000214107223 */ /* 0x004fc60000010003 */
[----:B------:R-:W2:Y:S01]  /*5ec0*/  LDL.LU R20, [R1+0xa4] ;  /* 0x0000a40001147983 */ /* 0x000ea20000300800 */
[----:B---3--:R-:W-:-:S03]  /*5ed0*/  FADD.FTZ R16, R19, -R16 ;  /* 0x8000001013107221 */ /* 0x008fc60000010000 */
[----:B------:R-:W3:Y:S01]  /*5ee0*/  LDL R19, [R1+0x448] ;  /* 0x0004480001137983 */ /* 0x000ee20000100800 */
[----:B------:R-:W-:-:S04]  /*5ef0*/  FMUL.FTZ R16, R0, R16 ;  /* 0x0000001000107220 */ /* 0x000fc80000410000 */
[----:B------:R-:W-:-:S05]  /*5f00*/  @P0 FADD.FTZ R16, R26, R16 ;  /* 0x000000101a100221 */ /* 0x000fca0000010000 */
[C---:B------:R-:W-:Y:S01]  /*5f10*/  SEL R4, R16.reuse, R4, P6 ;  /* 0x0000000410047207 */ /* 0x040fe20003000000 */
[----:B------:R-:W-:-:S04]  /*5f20*/  FMUL.FTZ R16, R16, R24 ;  /* 0x0000001810107220 */ /* 0x000fc80000410000 */
[----:B------:R-:W-:Y:S02]  /*5f30*/  FFMA.FTZ R23, R16, R17, R23 ;  /* 0x0000001110177223 */ /* 0x000fe40000010017 */
[----:B----4-:R-:W-:-:S04]  /*5f40*/  FFMA.FTZ R17, R22, R2, R3 ;  /* 0x0000000216117223 */ /* 0x010fc80000010003 */
[----:B------:R-:W-:Y:S02]  /*5f50*/  FADD.FTZ R17, R21, -R17 ;  /* 0x8000001115117221 */ /* 0x000fe40000010000 */
[----:B------:R-:W4:Y:S02]  /*5f60*/  LDL R21, [R1+0x444] ;  /* 0x0004440001157983 */ /* 0x000f240000100800 */
[----:B------:R-:W-:Y:S02]  /*5f70*/  FMUL.FTZ R17, R0, R17 ;  /* 0x0000001100117220 */ /* 0x000fe40000410000 */
[----:B------:R1:W-:Y:S04]  /*5f80*/  STL [R1+0xa0], R23 ;  /* 0x0000a01701007387 */ /* 0x0003e80000100800 */
[----:B0-----:R-:W4:Y:S04]  /*5f90*/  LDL R29, [R1+0x30c] ;  /* 0x00030c00011d7983 */ /* 0x001f280000100800 */
[----:B------:R-:W4:Y:S04]  /*5fa0*/  LDL R28, [R1+0x2a0] ;  /* 0x0002a000011c7983 */ /* 0x000f280000100800 */
[----:B------:R-:W4:Y:S04]  /*5fb0*/  LDL R27, [R1+0x2c8] ;  /* 0x0002c800011b7983 */ /* 0x000f280000100800 */
[----:B------:R-:W4:Y:S01]  /*5fc0*/  LDL R26, [R1+0x258] ;  /* 0x00025800011a7983 */ /* 0x000f220000100800 */
[----:B------:R-:W-:Y:S01]  /*5fd0*/  @P0 FADD.FTZ R17, R18, R17 ;  /* 0x0000001112110221 */ /* 0x000fe20000010000 */
[----:B------:R-:W-:-:S02]  /*5fe0*/  HADD2.F32 R18, -RZ, R14.H1_H1 ;  /* 0x3000000eff127230 */ /* 0x000fc40000004100 */
[----:B-1----:R-:W4:Y:S01]  /*5ff0*/  LDL R23, [R1+0x25c] ;  /* 0x00025c0001177983 */ /* 0x002f220000100800 */
[C---:B------:R-:W-:Y:S01]  /*6000*/  FMUL.FTZ R14, R17.reuse, R24 ;  /* 0x00000018110e7220 */ /* 0x040fe20000410000 */
[----:B------:R-:W-:Y:S02]  /*6010*/  SEL R5, R17, R5, P6 ;  /* 0x0000000511057207 */ /* 0x000fe40003000000 */
[----:B------:R-:W4:Y:S04]  /*6020*/  LDL R17, [R1+0x2b0] ;  /* 0x0002b00001117983 */ /* 0x000f280000100800 */
[----:B------:R-:W4:Y:S01]  /*6030*/  LDL.LU R22, [R1+0xa8] ;  /* 0x0000a80001167983 */ /* 0x000f220000300800 */
[----:B--2---:R-:W-:-:S05]  /*6040*/  FFMA.FTZ R20, R14, R18, R20 ;  /* 0x000000120e147223 */ /* 0x004fca0000010014 */
[----:B------:R0:W-:Y:S01]  /*6050*/  STL [R1+0xa4], R20 ;  /* 0x0000a41401007387 */ /* 0x0001e20000100800 */
[----:B---3--:R-:W-:-:S03]  /*6060*/  FMUL.FTZ R16, R19, R16 ;  /* 0x0000001013107220 */ /* 0x008fc60000410000 */
[----:B------:R-:W2:Y:S04]  /*6070*/  LDL R19, [R1+0x43c] ;  /* 0x00043c0001137983 */ /* 0x000ea80000100800 */
[----:B0-----:R-:W3:Y:S01]  /*6080*/  LDL R20, [R1+0x440] ;  /* 0x0004400001147983 */ /* 0x001ee20000100800 */
[----:B----4-:R-:W-:-:S03]  /*6090*/  FMUL.FTZ R14, R21, R14 ;  /* 0x0000000e150e7220 */ /* 0x010fc60000410000 */
[----:B------:R-:W4:Y:S02]  /*60a0*/  LDL.LU R21, [R1+0xac] ;  /* 0x0000ac0001157983 */ /* 0x000f240000300800 */
[----:B------:R-:W-:Y:S01]  /*60b0*/  F2FP.PACK_AB R14, R14, R16 ;  /* 0x000000100e0e723e */ /* 0x000fe200000000ff */
[----:B------:R-:W-:Y:S01]  /*60c0*/  HADD2.F32 R18, -RZ, R15.H0_H0 ;  /* 0x2000000fff127230 */ /* 0x000fe20000004100 */
[-CC-:B------:R-:W-:Y:S02]  /*60d0*/  FFMA.FTZ R16, R17, R2.reuse, R3.reuse ;  /* 0x0000000211107223 */ /* 0x180fe40000010003 */
[----:B------:R-:W-:Y:S02]  /*60e0*/  FFMA.FTZ R17, R28, R2, R3 ;  /* 0x000000021c117223 */ /* 0x000fe40000010003 */
[----:B------:R-:W-:Y:S02]  /*60f0*/  FADD.FTZ R16, R29, -R16 ;  /* 0x800000101d107221 */ /* 0x000fe40000010000 */
[----:B------:R-:W-:-:S02]  /*6100*/  FADD.FTZ R17, R27, -R17 ;  /* 0x800000111b117221 */ /* 0x000fc40000010000 */
[C---:B------:R-:W-:Y:S02]  /*6110*/  FMUL.FTZ R16, R0.reuse, R16 ;  /* 0x0000001000107220 */ /* 0x040fe40000410000 */
[----:B------:R-:W-:Y:S02]  /*6120*/  FMUL.FTZ R17, R0, R17 ;  /* 0x0000001100117220 */ /* 0x000fe40000410000 */
[----:B------:R-:W-:Y:S02]  /*6130*/  @P0 FADD.FTZ R16, R26, R16 ;  /* 0x000000101a100221 */ /* 0x000fe40000010000 */
[----:B------:R-:W-:Y:S01]  /*6140*/  @P0 FADD.FTZ R17, R23, R17 ;  /* 0x0000001117110221 */ /* 0x000fe20000010000 */
[----:B------:R-:W-:Y:S02]  /*6150*/  ISETP.NE.U32.AND P0, PT, RZ, c[0x0][0x258], PT ;  /* 0x00009600ff007a0c */ /* 0x000fe40003f05070 */
[C---:B------:R-:W-:Y:S01]  /*6160*/  SEL R6, R16.reuse, R6, P6 ;  /* 0x0000000610067207 */ /* 0x040fe20003000000 */
[----:B------:R-:W-:Y:S01]  /*6170*/  FMUL.FTZ R16, R16, R24 ;  /* 0x0000001810107220 */ /* 0x000fe20000410000 */
[----:B------:R-:W-:-:S03]  /*6180*/  ISETP.NE.AND.EX P0, PT, RZ, c[0x0][0x25c], PT, P0 ;  /* 0x00009700ff007a0c */ /* 0x000fc60003f05300 */
[----:B------:R-:W-:Y:S01]  /*6190*/  FFMA.FTZ R22, R16, R18, R22 ;  /* 0x0000001210167223 */ /* 0x000fe20000010016 */
[----:B------:R-:W-:Y:S01]  /*61a0*/  HADD2.F32 R18, -RZ, R15.H1_H1 ;  /* 0x3000000fff127230 */ /* 0x000fe20000004100 */
[C---:B------:R-:W-:Y:S01]  /*61b0*/  FMUL.FTZ R15, R17.reuse, R24 ;  /* 0x00000018110f7220 */ /* 0x040fe20000410000 */
[----:B------:R-:W-:Y:S02]  /*61c0*/  SEL R7, R17, R7, P6 ;  /* 0x0000000711077207 */ /* 0x000fe40003000000 */
[----:B------:R-:W-:Y:S01]  /*61d0*/  STL [R1+0xa8], R22 ;  /* 0x0000a81601007387 */ /* 0x000fe20000100800 */
[----:B---3--:R-:W-:Y:S02]  /*61e0*/  FMUL.FTZ R16, R20, R16 ;  /* 0x0000001014107220 */ /* 0x008fe40000410000 */
[----:B----4-:R-:W-:Y:S02]  /*61f0*/  FFMA.FTZ R21, R15, R18, R21 ;  /* 0x000000120f157223 */ /* 0x010fe40000010015 */
[----:B--2---:R-:W-:-:S05]  /*6200*/  FMUL.FTZ R15, R19, R15 ;  /* 0x0000000f130f7220 */ /* 0x004fca0000410000 */
[----:B------:R-:W-:Y:S02]  /*6210*/  F2FP.PACK_AB R15, R15, R16 ;  /* 0x000000100f0f723e */ /* 0x000fe400000000ff */
        /* <DEDUP_REMOVED lines=9> */
.L_x_9165:
[----:B------:R-:W-:Y:S05]  /*62b0*/  BSYNC B0 ;  /* 0x0000000000007941 */ /* 0x000fea0003800000 */
.L_x_9164:
        /* <DEDUP_REMOVED lines=145> */
.L_x_9167:
[----:B------:R-:W-:Y:S05]  /*6bd0*/  BSYNC B0 ;  /* 0x0000000000007941 */ /* 0x000fea0003800000 */
.L_x_9166:
        /* <DEDUP_REMOVED lines=145> */
.L_x_9169:
[----:B------:R-:W-:Y:S05]  /*74f0*/  BSYNC B0 ;  /* 0x0000000000007941 */ /* 0x000fea0003800000 */
.L_x_9168:
[----:B------:R-:W-:Y:S01]  /*7500*/  BSSY B0, `(.L_x_9170) ;  /* 0x000008e000007945 */ /* 0x000fe20003800000 */
[----:B------:R-:W-:Y:S05]  /*7510*/  @!P5 BRA `(.L_x_9171) ;  /* 0x000008c00000d947 */ /* 0x000fea0003800000 */
[----:B-1----:R-:W2:Y:S04]  /*7520*/  LDL R16, [R1+0x368] ;  /* 0x0003680001107983 */ /* 0x002ea80000100800 */
[----:B------:R-:W3:Y:S04]  /*7530*/  LDL R19, [R1+0x3c8] ;  /* 0x0003c80001137983 */ /* 0x000ee80000100800 */
[----:B------:R-:W4:Y:S04]  /*7540*/  LDL R17, [R1+0x340] ;  /* 0x0003400001117983 */ /* 0x000f280000100800 */
[----:B------:R-:W4:Y:S01]  /*7550*/  LDL R20, [R1+0x3b4] ;  /* 0x0003b40001147983 */ /* 0x000f220000100800 */
[----:B------:R-:W-:-:S03]  /*7560*/  MOV R12, 0x10 ;  /* 0x00000010000c7802 */ /* 0x000fc60000000f00 */
[----:B------:R-:W4:Y:S02]  /*7570*/  LDL R18, [R1+0x40] ;  /* 0x0000400001127983 */ /* 0x000f240000100800 */
[----:B-----5:R-:W-:-:S06]  /*7580*/  IMAD.WIDE.U32 R12, R25, R12, c[0x0][0x170] ;  /* 0x00005c00190c7625 */ /* 0x020fcc00078e000c */
[----:B------:R-:W4:Y:S01]  /*7590*/  LDG.E.128 R12, [R12.64] ;  /* 0x000000040c0c7981 */ /* 0x000f22000c1e1d00 */
[----:B------:R-:W-:-:S04]  /*75a0*/  ISETP.NE.U32.AND P6, PT, RZ, c[0x0][0x218], PT ;  /* 0x00008600ff007a0c */ /* 0x000fc80003fc5070 */
[----:B------:R-:W-:Y:S01]  /*75b0*/  ISETP.NE.AND.EX P6, PT, RZ, c[0x0][0x21c], PT, P6 ;  /* 0x00008700ff007a0c */ /* 0x000fe20003fc5360 */
[----:B--2---:R-:W-:-:S04]  /*75c0*/  FFMA.FTZ R16, R16, R2, R3 ;  /* 0x0000000210107223 */ /* 0x004fc80000010003 */
[----:B---3--:R-:W-:Y:S02]  /*75d0*/  FADD.FTZ R16, R19, -R16 ;  /* 0x8000001013107221 */ /* 0x008fe40000010000 */
[----:B------:R-:W2:Y:S01]  /*75e0*/  LDL R19, [R1+0x44] ;  /* 0x0000440001137983 */ /* 0x000ea20000100800 */
[----:B----4-:R-:W-:-:S03]  /*75f0*/  FFMA.FTZ R17, R17, R2, R3 ;  /* 0x0000000211117223 */ /* 0x010fc60000010003 */
[----:B0-----:R-:W3:Y:S01]  /*7600*/  LDL.LU R29, [R1+0x50] ;  /* 0x00005000011d7983 */ /* 0x001ee20000300800 */
[----:B------:R-:W-:-:S03]  /*7610*/  FMUL.FTZ R16, R0, R16 ;  /* 0x0000001000107220 */ /* 0x000fc60000410000 */
[----:B------:R-:W4:Y:S04]  /*7620*/  LDL.LU R28, [R1+0x54] ;  /* 0x00005400011c7983 */ /* 0x000f280000300800 */
[----:B------:R-:W4:Y:S04]  /*7630*/  LDL R26, [R1+0x3f8] ;  /* 0x0003f800011a7983 */ /* 0x000f280000100800 */
[----:B------:R-:W4:Y:S01]  /*7640*/  LDL R23, [R1+0x3f4] ;  /* 0x0003f40001177983 */ /* 0x000f220000100800 */
[----:B------:R-:W-:-:S03]  /*7650*/  FADD.FTZ R17, R20, -R17 ;  /* 0x8000001114117221 */ /* 0x000fc60000010000 */
[----:B------:R-:W4:Y:S01]  /*7660*/  LDL R20, [R1+0x314] ;  /* 0x0003140001147983 */ /* 0x000f220000100800 */
[----:B------:R-:W-:Y:S01]  /*7670*/  ISETP.NE.U32.AND P0, PT, RZ, c[0x0][0x258], PT ;  /* 0x00009600ff007a0c */ /* 0x000fe20003f05070 */
[----:B------:R-:W-:Y:S02]  /*7680*/  @P6 FADD.FTZ R16, R18, R16 ;  /* 0x0000001012106221 */ /* 0x000fe40000010000 */
[----:B------:R-:W4:Y:S01]  /*7690*/  LDL R22, [R1+0x32c] ;  /* 0x00032c0001167983 */ /* 0x000f220000100800 */
[----:B------:R-:W-:Y:S01]  /*76a0*/  ISETP.NE.AND.EX P0, PT, RZ, c[0x0][0x25c], PT, P0 ;  /* 0x00009700ff007a0c */ /* 0x000fe20003f05300 */
[----:B------:R-:W-:Y:S01]  /*76b0*/  FMUL.FTZ R17, R0, R17 ;  /* 0x0000001100117220 */ /* 0x000fe20000410000 */
[----:B------:R-:W-:Y:S01]  /*76c0*/  HADD2.F32 R18, -RZ, R12.H0_H0 ;  /* 0x2000000cff127230 */ /* 0x000fe20000004100 */
[----:B------:R-:W4:Y:S01]  /*76d0*/  LDL R21, [R1+0x3a0] ;  /* 0x0003a00001157983 */ /* 0x000f220000100800 */
[C---:B------:R-:W-:Y:S01]  /*76e0*/  SEL R8, R16.reuse, R8, P0 ;  /* 0x0000000810087207 */ /* 0x040fe20000000000 */
[----:B------:R-:W-:-:S02]  /*76f0*/  FMUL.FTZ R16, R16, R24 ;  /* 0x0000001810107220 */ /* 0x000fc40000410000 */
[----:B------:R-:W4:Y:S01]  /*7700*/  LDL R27, [R1+0x48] ;  /* 0x00004800011b7983 */ /* 0x000f220000100800 */
[----:B--2---:R-:W-:-:S03]  /*7710*/  @P6 FADD.FTZ R17, R19, R17 ;  /* 0x0000001113116221 */ /* 0x004fc60000010000 */
[----:B------:R-:W2:Y:S01]  /*7720*/  LDL R19, [R1+0x38c] ;  /* 0x00038c0001137983 */ /* 0x000ea20000100800 */
[----:B---3--:R-:W-:Y:S01]  /*7730*/  FFMA.FTZ R29, R16, R18, R29 ;  /* 0x00000012101d7223 */ /* 0x008fe2000001001d */
[----:B------:R-:W-:Y:S01]  /*7740*/  HADD2.F32 R18, -RZ, R12.H1_H1 ;  /* 0x3000000cff127230 */ /* 0x000fe20000004100 */
[----:B------:R-:W-:-:S04]  /*7750*/  FMUL.FTZ R12, R17, R24 ;  /* 0x00000018110c7220 */ /* 0x000fc80000410000 */
[----:B----4-:R-:W-:Y:S01]  /*7760*/  FFMA.FTZ R28, R12, R18, R28 ;  /* 0x000000120c1c7223 */ /* 0x010fe2000001001c */
[----:B------:R-:W-:Y:S01]  /*7770*/  STL [R1+0x50], R29 ;  /* 0x0000501d01007387 */ /* 0x000fe20000100800 */
[----:B------:R-:W-:-:S03]  /*7780*/  FMUL.FTZ R16, R26, R16 ;  /* 0x000000101a107220 */ /* 0x000fc60000410000 */
[----:B------:R-:W3:Y:S01]  /*7790*/  LDL R26, [R1+0x4c] ;  /* 0x00004c00011a7983 */ /* 0x000ee20000100800 */
[----:B------:R-:W-:-:S03]  /*77a0*/  FMUL.FTZ R12, R23, R12 ;  /* 0x0000000c170c7220 */ /* 0x000fc60000410000 */
[----:B------:R0:W-:Y:S04]  /*77b0*/  STL [R1+0x54], R28 ;  /* 0x0000541c01007387 */ /* 0x0001e80000100800 */
[----:B------:R-:W4:Y:S01]  /*77c0*/  LDL.LU R23, [R1+0x58] ;  /* 0x0000580001177983 */ /* 0x000f220000300800 */
[----:B------:R-:W-:Y:S01]  /*77d0*/  SEL R9, R17, R9, P0 ;  /* 0x0000000911097207 */ /* 0x000fe20000000000 */
[--C-:B------:R-:W-:Y:S02]  /*77e0*/  FFMA.FTZ R17, R20, R2, R3.reuse ;  /* 0x0000000214117223 */ /* 0x100fe40000010003 */
[----:B------:R-:W4:Y:S01]  /*77f0*/  LDL.LU R20, [R1+0x5c] ;  /* 0x00005c0001147983 */ /* 0x000f220000300800 */
[----:B------:R-:W-:Y:S01]  /*7800*/  F2FP.PACK_AB R16, R12, R16 ;  /* 0x000000100c10723e */ /* 0x000fe200000000ff */
[----:B------:R-:W-:-:S02]  /*7810*/  FFMA.FTZ R12, R22, R2, R3 ;  /* 0x00000002160c7223 */ /* 0x000fc40000010003 */
[----:B0-----:R-:W4:Y:S04]  /*7820*/  LDL R28, [R1+0x3f0] ;  /* 0x0003f000011c7983 */ /* 0x001f280000100800 */
[----:B------:R-:W4:Y:S01]  /*7830*/  LDL R22, [R1+0x3ec] ;  /* 0x0003ec0001167983 */ /* 0x000f220000100800 */
[----:B------:R-:W-:-:S03]  /*7840*/  FADD.FTZ R12, R21, -R12 ;  /* 0x8000000c150c7221 */ /* 0x000fc60000010000 */
[----:B------:R-:W4:Y:S01]  /*7850*/  LDL R21, [R1+0x2ec] ;  /* 0x0002ec0001157983 */ /* 0x000f220000100800 */
[----:B------:R-:W-:-:S04]  /*7860*/  FMUL.FTZ R12, R0, R12 ;  /* 0x0000000c000c7220 */ /* 0x000fc80000410000 */
[----:B------:R-:W-:Y:S01]  /*7870*/  @P6 FADD.FTZ R12, R27, R12 ;  /* 0x0000000c1b0c6221 */ /* 0x000fe20000010000 */
[----:B------:R-:W-:Y:S01]  /*7880*/  HADD2.F32 R18, -RZ, R13.H0_H0 ;  /* 0x2000000dff127230 */ /* 0x000fe20000004100 */
[----:B------:R-:W4:Y:S03]  /*7890*/  LDL R27, [R1+0x20] ;  /* 0x00002000011b7983 */ /* 0x000f260000100800 */
[C---:B------:R-:W-:Y:S01]  /*78a0*/  SEL R10, R12.reuse, R10, P0 ;  /* 0x0000000a0c0a7207 */ /* 0x040fe20000000000 */
[----:B------:R-:W-:Y:S02]  /*78b0*/  FMUL.FTZ R12, R12, R24 ;  /* 0x000000180c0c7220 */ /* 0x000fe40000410000 */
[----:B--2---:R-:W-:Y:S02]  /*78c0*/  FADD.FTZ R17, R19, -R17 ;  /* 0x8000001113117221 */ /* 0x004fe40000010000 */
[----:B------:R-:W2:Y:S02]  /*78d0*/  LDL R19, [R1+0x378] ;  /* 0x0003780001137983 */ /* 0x000ea40000100800 */
[----:B------:R-:W-:-:S04]  /*78e0*/  FMUL.FTZ R17, R0, R17 ;  /* 0x0000001100117220 */ /* 0x000fc80000410000 */
[----:B---3--:R-:W-:Y:S02]  /*78f0*/  @P6 FADD.FTZ R17, R26, R17 ;  /* 0x000000111a116221 */ /* 0x008fe40000010000 */
[----:B----4-:R-:W-:Y:S01]  /*7900*/  FFMA.FTZ R23, R12, R18, R23 ;  /* 0x000000120c177223 */ /* 0x010fe20000010017 */
[----:B------:R-:W-:Y:S01]  /*7910*/  HADD2.F32 R18, -RZ, R13.H1_H1 ;  /* 0x3000000dff127230 */ /* 0x000fe20000004100 */
[----:B------:R-:W-:-:S03]  /*7920*/  FMUL.FTZ R13, R17, R24 ;  /* 0x00000018110d7220 */ /* 0x000fc60000410000 */
[----:B------:R0:W-:Y:S01]  /*7930*/  STL [R1+0x58], R23 ;  /* 0x0000581701007387 */ /* 0x0001e20000100800 */
[----:B------:R-:W-:-:S03]  /*7940*/  FFMA.FTZ R20, R13, R18, R20 ;  /* 0x000000120d147223 */ /* 0x000fc60000010014 */
[----:B------:R-:W3:Y:S04]  /*7950*/  LDL.LU R26, [R1+0x30] ;  /* 0x00003000011a7983 */ /* 0x000ee80000300800 */
[----:B0-----:R-:W4:Y:S04]  /*7960*/  LDL R23, [R1+0x2d4] ;  /* 0x0002d40001177983 */ /* 0x001f280000100800 */
[----:B------:R0:W-:Y:S04]  /*7970*/  STL [R1+0x5c], R20 ;  /* 0x00005c1401007387 */ /* 0x0001e80000100800 */
[----:B0-----:R-:W4:Y:S01]  /*7980*/  LDL R20, [R1+0x354] ;  /* 0x0003540001147983 */ /* 0x001f220000100800 */
[----:B------:R-:W-:-:S02]  /*7990*/  FMUL.FTZ R12, R28, R12 ;  /* 0x0000000c1c0c7220 */ /* 0x000fc40000410000 */
[----:B------:R-:W-:Y:S02]  /*79a0*/  FMUL.FTZ R13, R22, R13 ;  /* 0x0000000d160d7220 */ /* 0x000fe40000410000 */
[----:B------:R-:W4:Y:S01]  /*79b0*/  LDL R22, [R1+0x24] ;  /* 0x0000240001167983 */ /* 0x000f220000100800 */
[----:B------:R-:W-:Y:S02]  /*79c0*/  SEL R11, R17, R11, P0 ;  /* 0x0000000b110b7207 */ /* 0x000fe40000000000 */
[----:B------:R-:W-:Y:S01]  /*79d0*/  F2FP.PACK_AB R17, R13, R12 ;  /* 0x0000000c0d11723e */ /* 0x000fe200000000ff */
[----:B------:R-:W-:Y:S02]  /*79e0*/  FFMA.FTZ R12, R21, R2, R3 ;  /* 0x00000002150c7223 */ /* 0x000fe40000010003 */
[----:B------:R-:W4:Y:S04]  /*79f0*/  LDL.LU R21, [R1+0x34] ;  /* 0x0000340001157983 */ /* 0x000f280000300800 */
[----:B------:R-:W4:Y:S01]  /*7a00*/  LDL R18, [R1+0x328] ;  /* 0x0003280001127983 */ /* 0x000f220000100800 */
[----:B------:R-:W-:Y:S01]  /*7a10*/  HADD2.F32 R13, -RZ, R14.H0_H0 ;  /* 0x2000000eff0d7230 */ /* 0x000fe20000004100 */
[----:B--2---:R-:W-:-:S02]  /*7a20*/  FADD.FTZ R12, R19, -R12 ;  /* 0x8000000c130c7221 */ /* 0x004fc40000010000 */
[----:B------:R-:W2:Y:S02]  /*7a30*/  LDL R19, [R1+0x2e8] ;  /* 0x0002e80001137983 */ /* 0x000ea40000100800 */
[----:B------:R-:W-:-:S04]  /*7a40*/  FMUL.FTZ R12, R0, R12 ;  /* 0x0000000c000c7220 */ /* 0x000fc80000410000 */
[----:B------:R-:W-:-:S05]  /*7a50*/  @P6 FADD.FTZ R12, R27, R12 ;  /* 0x0000000c1b0c6221 */ /* 0x000fca0000010000 */
[C---:B------:R-:W-:Y:S01]  /*7a60*/  SEL R4, R12.reuse, R4, P0 ;  /* 0x000000040c047207 */ /* 0x040fe20000000000 */
[----:B------:R-:W-:-:S04]  /*7a70*/  FMUL.FTZ R12, R12, R24 ;  /* 0x000000180c0c7220 */ /* 0x000fc80000410000 */
[----:B---3--:R-:W-:Y:S02]  /*7a80*/  FFMA.FTZ R26, R12, R13, R26 ;  /* 0x0000000d0c1a7223 */ /* 0x008fe4000001001a */
[----:B----4-:R-:W-:-:S04]  /*7a90*/  FFMA.FTZ R13, R23, R2, R3 ;  /* 0x00000002170d7223 */ /* 0x010fc80000010003 */
[----:B------:R-:W-:Y:S02]  /*7aa0*/  FADD.FTZ R13, R20, -R13 ;  /* 0x8000000d140d7221 */ /* 0x000fe40000010000 */
[----:B------:R-:W3:Y:S04]  /*7ab0*/  LDL R20, [R1+0x300] ;  /* 0x0003000001147983 */ /* 0x000ee80000100800 */
[----:B------:R0:W-:Y:S04]  /*7ac0*/  STL [R1+0x30], R26 ;  /* 0x0000301a01007387 */ /* 0x0001e80000100800 */
[----:B------:R-:W4:Y:S04]  /*7ad0*/  LDL R28, [R1+0x2bc] ;  /* 0x0002bc00011c7983 */ /* 0x000f280000100800 */
[----:B------:R-:W4:Y:S04]  /*7ae0*/  LDL R27, [R1+0x28] ;  /* 0x00002800011b7983 */ /* 0x000f280000100800 */
[----:B0-----:R-:W4:Y:S01]  /*7af0*/  LDL R26, [R1+0x2c] ;  /* 0x00002c00011a7983 */ /* 0x001f220000100800 */
[----:B------:R-:W-:Y:S01]  /*7b00*/  FMUL.FTZ R13, R0, R13 ;  /* 0x0000000d000d7220 */ /* 0x000fe20000410000 */
[----:B------:R-:W-:-:S02]  /*7b10*/  HADD2.F32 R14, -RZ, R14.H1_H1 ;  /* 0x3000000eff0e7230 */ /* 0x000fc40000004100 */
[----:B------:R-:W4:Y:S01]  /*7b20*/  LDL R23, [R1+0x3e8] ;  /* 0x0003e80001177983 */ /* 0x000f220000100800 */
[----:B------:R-:W-:-:S05]  /*7b30*/  @P6 FADD.FTZ R13, R22, R13 ;  /* 0x0000000d160d6221 */ /* 0x000fca0000010000 */
[C---:B------:R-:W-:Y:S01]  /*7b40*/  SEL R5, R13.reuse, R5, P0 ;  /* 0x000000050d057207 */ /* 0x040fe20000000000 */
[----:B------:R-:W-:-:S04]  /*7b50*/  FMUL.FTZ R13, R13, R24 ;  /* 0x000000180d0d7220 */ /* 0x000fc80000410000 */
[----:B------:R-:W-:Y:S02]  /*7b60*/  FFMA.FTZ R21, R13, R14, R21 ;  /* 0x0000000e0d157223 */ /* 0x000fe40000010015 */
[-CC-:B------:R-:W-:Y:S02]  /*7b70*/  FFMA.FTZ R14, R18, R2.reuse, R3.reuse ;  /* 0x00000002120e7223 */ /* 0x180fe40000010003 */
[----:B------:R-:W4:Y:S04]  /*7b80*/  LDL R18, [R1+0x3e4] ;  /* 0x0003e40001127983 */ /* 0x000f280000100800 */
[----:B------:R0:W-:Y:S04]  /*7b90*/  STL [R1+0x34], R21 ;  /* 0x0000341501007387 */ /* 0x0001e80000100800 */
[----:B------:R-:W4:Y:S04]  /*7ba0*/  LDL.LU R22, [R1+0x38] ;  /* 0x0000380001167983 */ /* 0x000f280000300800 */
[----:B0-----:R-:W4:Y:S01]  /*7bb0*/  LDL R21, [R1+0x3e0] ;  /* 0x0003e00001157983 */ /* 0x001f220000100800 */
[----:B--2---:R-:W-:-:S03]  /*7bc0*/  FFMA.FTZ R2, R19, R2, R3 ;  /* 0x0000000213027223 */ /* 0x004fc60000010003 */
[----:B------:R-:W2:Y:S01]  /*7bd0*/  LDL R19, [R1+0x3dc] ;  /* 0x0003dc0001137983 */ /* 0x000ea20000100800 */
[----:B---3--:R-:W-:-:S03]  /*7be0*/  FADD.FTZ R3, R20, -R14 ;  /* 0x8000000e14037221 */ /* 0x008fc60000010000 */
[----:B------:R-:W3:Y:S01]  /*7bf0*/  LDL.LU R20, [R1+0x3c] ;  /* 0x00003c0001147983 */ /* 0x000ee20000300800 */
[----:B------:R-:W-:Y:S02]  /*7c00*/  FMUL.FTZ R14, R0, R3 ;  /* 0x00000003000e7220 */ /* 0x000fe40000410000 */
[----:B----4-:R-:W-:-:S04]  /*7c10*/  FADD.FTZ R2, R28, -R2 ;  /* 0x800000021c027221 */ /* 0x010fc80000010000 */
        /* <DEDUP_REMOVED lines=14> */
[----:B------:R-:W-:-:S05]  /*7d00*/  FMUL.FTZ R3, R18, R13 ;  /* 0x0000000d12037220 */ /* 0x000fca0000410000 */
[----:B------:R-:W-:Y:S01]  /*7d10*/  F2FP.PACK_AB R18, R3, R2 ;  /* 0x000000020312723e */ /* 0x000fe200000000ff */
[----:B------:R-:W-:-:S05]  /*7d20*/  HADD2.F32 R2, -RZ, R15.H0_H0 ;  /* 0x2000000fff027230 */ /* 0x000fca0000004100 */
[----:B------:R-:W-:Y:S02]  /*7d30*/  FFMA.FTZ R22, R14, R2, R22 ;  /* 0x000000020e167223 */ /* 0x000fe40000010016 */
[----:B------:R-:W-:Y:S01]  /*7d40*/  FMUL.FTZ R2, R21, R14 ;  /* 0x0000000e15027220 */ /* 0x000fe20000410000 */
[----:B------:R-:W-:Y:S02]  /*7d50*/  HADD2.F32 R15, -RZ, R15.H1_H1 ;  /* 0x3000000fff0f7230 */ /* 0x000fe40000004100 */
[----:B------:R0:W-:Y:S01]  /*7d60*/  STL [R1+0x38], R22 ;  /* 0x0000381601007387 */ /* 0x0001e20000100800 */
[----:B--2---:R-:W-:-:S05]  /*7d70*/  FMUL.FTZ R3, R19, R0 ;  /* 0x0000000013037220 */ /* 0x004fca0000410000 */
[----:B------:R-:W-:Y:S02]  /*7d80*/  F2FP.PACK_AB R19, R3, R2 ;  /* 0x000000020313723e */ /* 0x000fe400000000ff */
[----:B------:R-:W-:-:S04]  /*7d90*/  LEA R2, P0, R25, c[0x0][0x248], 0x4 ;  /* 0x0000920019027a11 */ /* 0x000fc800078020ff */
[----:B------:R-:W-:-:S05]  /*7da0*/  LEA.HI.X R3, R25, c[0x0][0x24c], RZ, 0x4, P0 ;  /* 0x0000930019037a11 */ /* 0x000fca00000f24ff */
[----:B------:R0:W-:Y:S01]  /*7db0*/  STG.E.128 [R2.64], R16 ;  /* 0x0000001002007986 */ /* 0x0001e2000c101d04 */
[----:B---3--:R-:W-:-:S05]  /*7dc0*/  FFMA.FTZ R20, R0, R15, R20 ;  /* 0x0000000f00147223 */ /* 0x008fca0000010014 */
[----:B------:R0:W-:Y:S02]  /*7dd0*/  STL [R1+0x3c], R20 ;  /* 0x00003c1401007387 */ /* 0x0001e40000100800 */
.L_x_9171:
[----:B------:R-:W-:Y:S05]  /*7de0*/  BSYNC B0 ;  /* 0x0000000000007941 */ /* 0x000fea0003800000 */
.L_x_9170:
        /* <DEDUP_REMOVED lines=10> */
.L_x_9149:
[----:B0-----:R-:W0:Y:S01]  /*7e90*/  S2UR UR6, SR_CTAID.X ;  /* 0x00000000000679c3 */ /* 0x001e220000002500 */
[----:B------:R-:W0:Y:S01]  /*7ea0*/  S2R R2, SR_TID.X ;  /* 0x0000000000027919 */ /* 0x000e220000002100 */
[----:B------:R-:W-:Y:S01]  /*7eb0*/  BSSY B0, `(.L_x_9173) ;  /* 0x0000025000007945 */ /* 0x000fe20003800000 */
[C---:B0-----:R-:W-:Y:S02]  /*7ec0*/  LEA.HI R0, R2.reuse, UR6, RZ, 0x19 ;  /* 0x0000000602007c11 */ /* 0x041fe4000f8fc8ff */
        /* <DEDUP_REMOVED lines=9> */
[----:B0-----:R-:W2:Y:S04]  /*7f60*/  LDL.LU.64 R8, [R1+0x170] ;  /* 0x0001700001087983 */ /* 0x001ea80000300a00 */
        /* <DEDUP_REMOVED lines=23> */
[----:B------:R0:W-:Y:S04]  /*80e0*/  STG.E.128 [R2.64], R16 ;  /* 0x0000001002007986 */ /* 0x0001e8000c101d04 */
[----:B------:R0:W-:Y:S02]  /*80f0*/  STG.E.128 [R2.64+0x10], R12 ;  /* 0x0000100c02007986 */ /* 0x0001e4000c101d04 */
.L_x_9174:
[----:B------:R-:W-:Y:S05]  /*8100*/  BSYNC B0 ;  /* 0x0000000000007941 */ /* 0x000fea0003800000 */
.L_x_9173:
[----:B------:R-:W-:Y:S01]  /*8110*/  BSSY B0, `(.L_x_9175) ;  /* 0x0000021000007945 */ /* 0x000fe20003800000 */
[----:B------:R-:W-:Y:S05]  /*8120*/  @!P2 BRA `(.L_x_9176) ;  /* 0x000001f00000a947 */ /* 0x000fea0003800000 */
[----:B0----5:R-:W2:Y:S04]  /*8130*/  LDL.LU.64 R24, [R1+0x140] ;  /* 0x0001400001187983 */ /* 0x021ea80000300a00 */
        /* <DEDUP_REMOVED lines=30> */
.L_x_9176:
[----:B------:R-:W-:Y:S05]  /*8320*/  BSYNC B0 ;  /* 0x0000000000007941 */ /* 0x000fea0003800000 */
.L_x_9175:
[----:B------:R-:W-:Y:S01]  /*8330*/  BSSY B0, `(.L_x_9177) ;  /* 0x0000021000007945 */ /* 0x000fe20003800000 */
[----:B------:R-:W-:Y:S05]  /*8340*/  @!P3 BRA `(.L_x_9178) ;  /* 0x000001f00000b947 */ /* 0x000fea0003800000 */
[----:B0----5:R-:W2:Y:S04]  /*8350*/  LDL.LU.64 R24, [R1+0x120] ;  /* 0x0001200001187983 */ /* 0x021ea80000300a00 */
        /* <DEDUP_REMOVED lines=30> */
.L_x_9178:
[----:B------:R-:W-:Y:S05]  /*8540*/  BSYNC B0 ;  /* 0x0000000000007941 */ /* 0x000fea0003800000 */
.L_x_9177:
        /* <DEDUP_REMOVED lines=33> */
.L_x_9180:
[----:B------:R-:W-:Y:S05]  /*8760*/  BSYNC B0 ;  /* 0x0000000000007941 */ /* 0x000fea0003800000 */
.L_x_9179:
[----:B------:R-:W-:Y:S05]  /*8770*/  @!P5 EXIT ;  /* 0x000000000000d94d */ /* 0x000fea0003800000 */
        /* <DEDUP_REMOVED lines=28> */
[----:B------:R-:W-:Y:S04]  /*8940*/  STG.E.128 [R6.64], R12 ;  /* 0x0000000c06007986 */ /* 0x000fe8000c101d04 */
[----:B------:R-:W-:Y:S01]  /*8950*/  STG.E.128 [R6.64+0x10], R8 ;  /* 0x0000100806007986 */ /* 0x000fe2000c101d04 */
[----:B------:R-:W-:Y:S05]  /*8960*/  EXIT ;  /* 0x000000000000794d */ /* 0x000fea0003800000 */
.L_x_9160:
[----:B------:R-:W-:Y:S01]  /*8970*/  HFMA2.MMA R3, -RZ, RZ, 0, 9.5367431640625e-07 ;  /* 0x00000010ff037435 */ /* 0x000fe200000001ff */
[----:B------:R-:W-:-:S02]  /*8980*/  MOV R13, R29 ;  /* 0x0000001d000d7202 */ /* 0x000fc40000000f00 */
[----:B------:R-:W-:Y:S02]  /*8990*/  MOV R19, 0x1f ;  /* 0x0000001f00137802 */ /* 0x000fe40000000f00 */
[----:B------:R-:W-:Y:S02]  /*89a0*/  MOV R18, 0xffffffff ;  /* 0xffffffff00127802 */ /* 0x000fe40000000f00 */
[----:B------:R-:W-:Y:S02]  /*89b0*/  MOV R12, 0x89d0 ;  /* 0x000089d0000c7802 */ /* 0x000fe40000000f00 */
[----:B-----5:R-:W-:Y:S05]  /*89c0*/  CALL.REL.NOINC `($__internal_124_$__cuda_sm70_shflsync_down_p) ;  /* 0x0000045000007944 */ /* 0x020fea0003c00000 */
[----:B-1----:R-:W-:Y:S01]  /*89d0*/  MOV R14, R3 ;  /* 0x00000003000e7202 */ /* 0x002fe20000000f00 */
[----:B------:R-:W-:Y:S05]  /*89e0*/  BRA `(.L_x_9181) ;  /* 0xffffc43000007947 */ /* 0x000fea000383ffff */
.L_x_9161:
[----:B------:R-:W-:Y:S01]  /*89f0*/  HFMA2.MMA R3, -RZ, RZ, 0, 9.5367431640625e-07 ;  /* 0x00000010ff037435 */ /* 0x000fe200000001ff */
[----:B------:R-:W-:Y:S02]  /*8a00*/  MOV R13, R28 ;  /* 0x0000001c000d7202 */ /* 0x000fe40000000f00 */
[----:B------:R-:W-:Y:S02]  /*8a10*/  MOV R19, 0x1f ;  /* 0x0000001f00137802 */ /* 0x000fe40000000f00 */
[----:B------:R-:W-:-:S02]  /*8a20*/  MOV R18, 0xffffffff ;  /* 0xffffffff00127802 */ /* 0x000fc40000000f00 */
[----:B------:R-:W-:Y:S02]  /*8a30*/  MOV R12, 0x8a50 ;  /* 0x00008a50000c7802 */ /* 0x000fe40000000f00 */
[----:B01---5:R-:W-:Y:S05]  /*8a40*/  CALL.REL.NOINC `($__internal_124_$__cuda_sm70_shflsync_down_p) ;  /* 0x000003d000007944 */ /* 0x023fea0003c00000 */
[----:B------:R-:W-:Y:S01]  /*8a50*/  FADD.FTZ R14, R14, R29 ;  /* 0x0000001d0e0e7221 */ /* 0x000fe20000010000 */
[----:B------:R-:W-:Y:S01]  /*8a60*/  MOV R19, 0x1f ;  /* 0x0000001f00137802 */ /* 0x000fe20000000f00 */
[----:B-1----:R-:W-:Y:S01]  /*8a70*/  FADD.FTZ R15, R28, R3 ;  /* 0x000000031c0f7221 */ /* 0x002fe20000010000 */
[----:B------:R-:W-:Y:S01]  /*8a80*/  HFMA2.MMA R3, -RZ, RZ, 0, 4.76837158203125e-07 ;  /* 0x00000008ff037435 */ /* 0x000fe200000001ff */
[----:B------:R-:W-:Y:S02]  /*8a90*/  MOV R18, 0xffffffff ;  /* 0xffffffff00127802 */ /* 0x000fe40000000f00 */
[----:B------:R-:W-:Y:S02]  /*8aa0*/  MOV R13, R14 ;  /* 0x0000000e000d7202 */ /* 0x000fe40000000f00 */
[----:B------:R-:W-:Y:S02]  /*8ab0*/  MOV R12, 0x8ad0 ;  /* 0x00008ad0000c7802 */ /* 0x000fe40000000f00 */
[----:B------:R-:W-:Y:S05]  /*8ac0*/  CALL.REL.NOINC `($__internal_124_$__cuda_sm70_shflsync_down_p) ;  /* 0x0000035000007944 */ /* 0x000fea0003c00000 */
[----:B-1----:R-:W-:Y:S01]  /*8ad0*/  MOV R16, R3 ;  /* 0x0000000300107202 */ /* 0x002fe20000000f00 */
[----:B------:R-:W-:Y:S01]  /*8ae0*/  HFMA2.MMA R3, -RZ, RZ, 0, 4.76837158203125e-07 ;  /* 0x00000008ff037435 */ /* 0x000fe200000001ff */
[----:B------:R-:W-:-:S02]  /*8af0*/  MOV R13, R15 ;  /* 0x0000000f000d7202 */ /* 0x000fc40000000f00 */
[----:B------:R-:W-:Y:S02]  /*8b00*/  MOV R19, 0x1f ;  /* 0x0000001f00137802 */ /* 0x000fe40000000f00 */
[----:B------:R-:W-:Y:S02]  /*8b10*/  MOV R18, 0xffffffff ;  /* 0xffffffff00127802 */ /* 0x000fe40000000f00 */
[----:B------:R-:W-:Y:S02]  /*8b20*/  MOV R12, 0x8b40 ;  /* 0x00008b40000c7802 */ /* 0x000fe40000000f00 */
[----:B------:R-:W-:Y:S05]  /*8b30*/  CALL.REL.NOINC `($__internal_124_$__cuda_sm70_shflsync_down_p) ;  /* 0x000002e000007944 */ /* 0x000fea0003c00000 */
[----:B------:R-:W-:Y:S01]  /*8b40*/  FADD.FTZ R14, R16, R14 ;  /* 0x0000000e100e7221 */ /* 0x000fe20000010000 */
[----:B------:R-:W-:Y:S01]  /*8b50*/  MOV R19, 0x1f ;  /* 0x0000001f00137802 */ /* 0x000fe20000000f00 */
[----:B-1----:R-:W-:Y:S01]  /*8b60*/  FADD.FTZ R15, R15, R3 ;  /* 0x000000030f0f7221 */ /* 0x002fe20000010000 */
[----:B------:R-:W-:Y:S01]  /*8b70*/  HFMA2.MMA R3, -RZ, RZ, 0, 2.384185791015625e-07 ;  /* 0x00000004ff037435 */ /* 0x000fe200000001ff */
[----:B------:R-:W-:Y:S02]  /*8b80*/  MOV R18, 0xffffffff ;  /* 0xffffffff00127802 */ /* 0x000fe40000000f00 */
[----:B------:R-:W-:-:S02]  /*8b90*/  MOV R13, R14 ;  /* 0x0000000e000d7202 */ /* 0x000fc40000000f00 */
[----:B------:R-:W-:Y:S02]  /*8ba0*/  MOV R12, 0x8bc0 ;  /* 0x00008bc0000c7802 */ /* 0x000fe40000000f00 */
[----:B------:R-:W-:Y:S05]  /*8bb0*/  CALL.REL.NOINC `($__internal_124_$__cuda_sm70_shflsync_down_p) ;  /* 0x0000026000007944 */ /* 0x000fea0003c00000 */
[----:B-1----:R-:W-:Y:S01]  /*8bc0*/  MOV R16, R3 ;  /* 0x0000000300107202 */ /* 0x002fe20000000f00 */
[----:B------:R-:W-:Y:S01]  /*8bd0*/  HFMA2.MMA R3, -RZ, RZ, 0, 2.384185791015625e-07 ;  /* 0x00000004ff037435 */ /* 0x000fe200000001ff */
[----:B------:R-:W-:Y:S02]  /*8be0*/  MOV R13, R15 ;  /* 0x0000000f000d7202 */ /* 0x000fe40000000f00 */
[----:B------:R-:W-:Y:S02]  /*8bf0*/  MOV R19, 0x1f ;  /* 0x0000001f00137802 */ /* 0x000fe40000000f00 */
[----:B------:R-:W-:Y:S02]  /*8c00*/  MOV R18, 0xffffffff ;  /* 0xffffffff00127802 */ /* 0x000fe40000000f00 */
[----:B------:R-:W-:Y:S02]  /*8c10*/  MOV R12, 0x8c30 ;  /* 0x00008c30000c7802 */ /* 0x000fe40000000f00 */
[----:B------:R-:W-:Y:S05]  /*8c20*/  CALL.REL.NOINC `($__internal_124_$__cuda_sm70_shflsync_down_p) ;  /* 0x000001f000007944 */ /* 0x000fea0003c00000 */
[----:B------:R-:W-:Y:S01]  /*8c30*/  FADD.FTZ R14, R16, R14 ;  /* 0x0000000e100e7221 */ /* 0x000fe20000010000 */
[----:B------:R-:W-:Y:S01]  /*8c40*/  MOV R19, 0x1f ;  /* 0x0000001f00137802 */ /* 0x000fe20000000f00 */
[----:B-1----:R-:W-:Y:S01]  /*8c50*/  FADD.FTZ R15, R15, R3 ;  /* 0x000000030f0f7221 */ /* 0x002fe20000010000 */
[----:B------:R-:W-:Y:S01]  /*8c60*/  HFMA2.MMA R3, -RZ, RZ, 0, 1.1920928955078125e-07 ;  /* 0x00000002ff037435 */ /* 0x000fe200000001ff */
[----:B------:R-:W-:-:S02]  /*8c70*/  MOV R18, 0xffffffff ;  /* 0xffffffff00127802 */ /* 0x000fc40000000f00 */
[----:B------:R-:W-:Y:S02]  /*8c80*/  MOV R13, R14 ;  /* 0x0000000e000d7202 */ /* 0x000fe40000000f00 */
[----:B------:R-:W-:Y:S02]  /*8c90*/  MOV R12, 0x8cb0 ;  /* 0x00008cb0000c7802 */ /* 0x000fe40000000f00 */
[----:B------:R-:W-:Y:S05]  /*8ca0*/  CALL.REL.NOINC `($__internal_124_$__cuda_sm70_shflsync_down_p) ;  /* 0x0000017000007944 */ /* 0x000fea0003c00000 */
[----:B-1----:R-:W-:Y:S01]  /*8cb0*/  MOV R16, R3 ;  /* 0x0000000300107202 */ /* 0x002fe20000000f00 */
[----:B------:R-:W-:Y:S01]  /*8cc0*/  HFMA2.MMA R3, -RZ, RZ, 0, 1.1920928955078125e-07 ;  /* 0x00000002ff037435 */ /* 0x000fe200000001ff */
[----:B------:R-:W-:Y:S02]  /*8cd0*/  MOV R13, R15 ;  /* 0x0000000f000d7202 */ /* 0x000fe40000000f00 */
[----:B------:R-:W-:Y:S02]  /*8ce0*/  MOV R19, 0x1f ;  /* 0x0000001f00137802 */ /* 0x000fe40000000f00 */
[----:B------:R-:W-:Y:S02]  /*8cf0*/  MOV R18, 0xffffffff ;  /* 0xffffffff00127802 */ /* 0x000fe40000000f00 */
[----:B------:R-:W-:-:S02]  /*8d00*/  MOV R12, 0x8d20 ;  /* 0x00008d20000c7802 */ /* 0x000fc40000000f00 */
[----:B------:R-:W-:Y:S05]  /*8d10*/  CALL.REL.NOINC `($__internal_124_$__cuda_sm70_shflsync_down_p) ;  /* 0x0000010000007944 */ /* 0x000fea0003c00000 */
[----:B------:R-:W-:Y:S01]  /*8d20*/  FADD.FTZ R14, R16, R14 ;  /* 0x0000000e100e7221 */ /* 0x000fe20000010000 */
[----:B------:R-:W-:Y:S01]  /*8d30*/  MOV R19, 0x1f ;  /* 0x0000001f00137802 */ /* 0x000fe20000000f00 */
[----:B-1----:R-:W-:Y:S01]  /*8d40*/  FADD.FTZ R15, R15, R3 ;  /* 0x000000030f0f7221 */ /* 0x002fe20000010000 */
[----:B------:R-:W-:Y:S01]  /*8d50*/  HFMA2.MMA R3, -RZ, RZ, 0, 5.9604644775390625e-08 ;  /* 0x00000001ff037435 */ /* 0x000fe200000001ff */
[----:B------:R-:W-:-:S02]  /*8d60*/  MOV R18, 0xffffffff ;  /* 0xffffffff00127802 */ /* 0x000fc40000000f00 */
[----:B------:R-:W-:Y:S02]  /*8d70*/  MOV R13, R14 ;  /* 0x0000000e000d7202 */ /* 0x000fe40000000f00 */
[----:B------:R-:W-:Y:S02]  /*8d80*/  MOV R12, 0x8da0 ;  /* 0x00008da0000c7802 */ /* 0x000fe40000000f00 */
[----:B------:R-:W-:Y:S05]  /*8d90*/  CALL.REL.NOINC `($__internal_124_$__cuda_sm70_shflsync_down_p) ;  /* 0x0000008000007944 */ /* 0x000fea0003c00000 */
[----:B-1----:R-:W-:Y:S01]  /*8da0*/  MOV R16, R3 ;  /* 0x0000000300107202 */ /* 0x002fe20000000f00 */
[----:B------:R-:W-:Y:S01]  /*8db0*/  HFMA2.MMA R3, -RZ, RZ, 0, 5.9604644775390625e-08 ;  /* 0x00000001ff037435 */ /* 0x000fe200000001ff */
[----:B------:R-:W-:Y:S02]  /*8dc0*/  MOV R13, R15 ;  /* 0x0000000f000d7202 */ /* 0x000fe40000000f00 */
[----:B------:R-:W-:Y:S02]  /*8dd0*/  MOV R19, 0x1f ;  /* 0x0000001f00137802 */ /* 0x000fe40000000f00 */
[----:B------:R-:W-:Y:S02]  /*8de0*/  MOV R18, 0xffffffff ;  /* 0xffffffff00127802 */ /* 0x000fe40000000f00 */
[----:B------:R-:W-:-:S02]  /*8df0*/  MOV R12, 0x8e10 ;  /* 0x00008e10000c7802 */ /* 0x000fc40000000f00 */
[----:B------:R-:W-:Y:S05]  /*8e00*/  CALL.REL.NOINC `($__internal_124_$__cuda_sm70_shflsync_down_p) ;  /* 0x0000001000007944 */ /* 0x000fea0003c00000 */
[----:B-1----:R-:W-:Y:S05]  /*8e10*/  BRA `(.L_x_9182) ;  /* 0xffffc12000007947 */ /* 0x002fea000383ffff */
        .weak           $__internal_124_$__cuda_sm70_shflsync_down_p
        .type           $__internal_124_$__cuda_sm70_shflsync_down_p,@function
        .size           $__internal_124_$__cuda_sm70_shflsync_down_p,(.L_x_14342 - $__internal_124_$__cuda_sm70_shflsync_down_p)
$__internal_124_$__cuda_sm70_shflsync_down_p:
[----:B------:R-:W-:Y:S04]  /*8e20*/  WARPSYNC R18 ;  /* 0x0000001200007348 */ /* 0x000fe80003800000 */
[----:B------:R0:W1:Y:S02]  /*8e30*/  SHFL.DOWN PT, R3, R13, R3, R19 ;  /* 0x080000030d037389 */ /* 0x00006400000e0013 */
[----:B0-----:R-:W-:-:S06]  /*8e40*/  HFMA2.MMA R13, -RZ, RZ, 0, 0 ;  /* 0x00000000ff0d7435 */ /* 0x001fcc00000001ff */
[----:B------:R-:W-:Y:S05]  /*8e50*/  RET.REL.NODEC R12 `(_ZN10layer_norm13ln_bwd_kernelINS_13Kernel_traitsI6__halfS2_fS2_fjLj5120ELj1ELj1ELj4ELj16ENS_18Kernel_traits_baseILj5120ES2_S2_fS2_fjLj128EEEEELb0ELb1ELb0ELb0EEEvNS_9BwdParamsE) ;  /* 0xffff71a00c007950 */ /* 0x000fea0003c3ffff */
.L_x_9183:
        /* <DEDUP_REMOVED lines=10> */
.L_x_14342:


//--------------------- .text._ZN10layer_norm13ln_bwd_kernelINS_13Kernel_traitsI6__halfS2_fS2_fjLj5120ELj1ELj1ELj4ELj16ENS_18Kernel_traits_baseILj5120ES2_S2_fS2_fjLj128EEEEELb0ELb1ELb0ELb1EEEvNS_9BwdParamsE --------------------------
	.section	.text._ZN10layer_norm13ln_bwd_kernelINS_13Kernel_traitsI6__halfS2_fS2_fjLj5120ELj1ELj1ELj4ELj16ENS_18Kernel_traits_baseILj5120ES2_S2_fS2_fjLj128EEEEELb0ELb1ELb0ELb1EEEvNS_9BwdParamsE,"ax",@progbits
	.sectioninfo	@"SHI_REGISTERS=255"
	.align	128
        .global         _ZN10layer_norm13ln_bwd_kernelINS_13Kernel_traitsI6__halfS2_fS2_fjLj5120ELj1ELj1ELj4ELj16ENS_18Kernel_traits_baseILj5120ES2_S2_fS2_fjLj128EEEEELb0ELb1ELb0ELb1EEEvNS_9BwdParamsE
        .type           _ZN10layer_norm13ln_bwd_kernelINS_13Kernel_traitsI6__halfS2_fS2_fjLj5120ELj1ELj1ELj4ELj16ENS_18Kernel_traits_baseILj5120ES2_S2_fS2_fjLj128EEEEELb0ELb1ELb0ELb1EEEvNS_9BwdParamsE,@function
        .size           _ZN10layer_norm13ln_bwd_kernelINS_13Kernel_traitsI6__halfS2_fS2_fjLj5120ELj1ELj1ELj4ELj16ENS_18Kernel_traits_baseILj5120ES2_S2_fS2_fjLj128EEEEELb0ELb1ELb0ELb1EEEvNS_9BwdParamsE,(.L_x_14343 - _ZN10layer_norm13ln_bwd_kernelINS_13Kernel_traitsI6__halfS2_fS2_fjLj5120ELj1ELj1ELj4ELj16ENS_18Kernel_traits_baseILj5120ES2_S2_fS2_fjLj128EEEEELb0ELb1ELb0ELb1EEEvNS_9BwdParamsE)
        .other          _ZN10layer_norm13ln_bwd_kernelINS_13Kernel_traitsI6__halfS2_fS2_fjLj5120ELj1ELj1ELj4ELj16ENS_18Kernel_traits_baseILj5120ES2_S2_fS2_fjLj128EEEEELb0ELb1ELb0ELb1EEEvNS_9BwdParamsE,@"STO_CUDA_ENTRY STV_DEFAULT"
_ZN10layer_norm13ln_bwd_kernelINS_13Kernel_traitsI6__halfS2_fS2_fjLj5120ELj1ELj1ELj4ELj16ENS_18Kernel_traits_baseILj5120ES2_S2_fS2_fjLj128EEEEELb0ELb1ELb0ELb1EEEvNS_9BwdParamsE:
.text._ZN10layer_norm13ln_bwd_kernelINS_13Kernel_traitsI6__halfS2_fS2_fjLj5120ELj1ELj1ELj4ELj16ENS_18Kernel_traits_baseILj5120ES2_S2_fS2_fjLj128EEEEELb0ELb1ELb0ELb1EEEvNS_9BwdParamsE:
        /* <DEDUP_REMOVED lines=69> */
.L_x_9184:
        /* <DEDUP_REMOVED lines=54> */
[----:B------:R-:W-:Y:S01]  /*07b0*/  MOV R172, UR6 ;  /* 0x0000000600ac7c02 */ /* 0x000fe20008000f00 */
[----:B--2---:R-:W-:-:S02]  /*07c0*/  HADD2.F32 R3, -RZ, R24.H0_H0 ;  /* 0x20000018ff037230 */ /* 0x004fc40000004100 */
[----:B------:R-:W-:Y:S02]  /*07d0*/  HADD2.F32 R2, -RZ, R24.H1_H1 ;  /* 0x30000018ff027230 */ /* 0x000fe40000004100 */
[--C-:B0-----:R-:W-:Y:S01]  /*07e0*/  HADD2.F32 R20, -RZ, R25.reuse.H0_H0 ;  /* 0x20000019ff147230 */ /* 0x101fe20000004100 */
        /* <DEDUP_REMOVED lines=49> */
[--C-:B-----5:R-:W-:Y:S02]  /*0b00*/  HADD2.F32 R3, -RZ, R40.reuse.H0_H0 ;  /* 0x20000028ff037230 */ /* 0x120fe40000004100 */
        /* <DEDUP_REMOVED lines=52> */
[--C-:B------:R-:W-:Y:S01]  /*0e50*/  HADD2.F32 R16, -RZ, R17.reuse.H0_H0 ;  /* 0x20000011ff107230 */ /* 0x100fe20000004100 */
[----:B--2---:R-:W-:Y:S02]  /*0e60*/  CS2R R20, SRZ ;  /* 0x0000000000147805 */ /* 0x004fe4000001ff00 */
        /* <DEDUP_REMOVED lines=16> */
[----:B------:R-:W-:-:S02]  /*0f70*/  HADD2.F32 R12, -RZ, R13.H1_H1 ;  /* 0x3000000dff0c7230 */ /* 0x000fc40000004100 */
[----:B-1----:R-:W-:Y:S01]  /*0f80*/  HADD2.F32 R2, -RZ, R13.H0_H0 ;  /* 0x2000000dff027230 */ /* 0x002fe20000004100 */
[----:B------:R0:W-:Y:S01]  /*0f90*/  STL [R1+0xb0], R3 ;  /* 0x0000b00301007387 */ /* 0x0001e20000100800 */
[----:B--2---:R-:W-:-:S03]  /*0fa0*/  CS2R R16, SRZ ;  /* 0x0000000000107805 */ /* 0x004fc6000001ff00 */
        /* <DEDUP_REMOVED lines=12> */
[----:B------:R-:W-:Y:S01]  /*1070*/  HADD2.F32 R8, -RZ, R8.H1_H1 ;  /* 0x30000008ff087230 */ /* 0x000fe20000004100 */
[----:B--2---:R-:W-:Y:S02]  /*1080*/  CS2R R12, SRZ ;  /* 0x00000000000c7805 */ /* 0x004fe4000001ff00 */
        /* <DEDUP_REMOVED lines=31> */
[----:B------:R-:W-:Y:S01]  /*1280*/  CS2R R6, SRZ ;  /* 0x0000000000067805 */ /* 0x000fe2000001ff00 */
[----:B--2---:R-:W-:Y:S02]  /*1290*/  CS2R R4, SRZ ;  /* 0x0000000000047805 */ /* 0x004fe4000001ff00 */
[----:B------:R0:W-:Y:S04]  /*12a0*/  STL [R1+0x58], R2 ;  /* 0x0000580201007387 */ /* 0x0001e80000100800 */
[----:B------:R1:W-:Y:S04]  /*12b0*/  STL [R1+0x54], RZ ;  /* 0x000054ff01007387 */ /* 0x0003e80000100800 */
[----:B------:R1:W-:Y:S01]  /*12c0*/  STL [R1+0x50], RZ ;  /* 0x000050ff01007387 */ /* 0x0003e20000100800 */
[----:B0-----:R-:W-:-:S03]  /*12d0*/  CS2R R2, SRZ ;  /* 0x0000000000027805 */ /* 0x001fc6000001ff00 */
        /* <DEDUP_REMOVED lines=20> */
.L_x_9189:
        /* <DEDUP_REMOVED lines=10> */
[----:B------:R-:W-:Y:S02]  /*14c0*/  SHF.R.S32.HI R85, RZ, 0x1f, R0 ;  /* 0x0000001fff557819 */ /* 0x000fe40000011400 */
[----:B------:R-:W-:Y:S01]  /*14d0*/  MOV R198, 0x20 ;  /* 0x0000002000c67802 */ /* 0x000fe20000000f00 */
[----:B------:R-:W2:Y:S02]  /*14e0*/  LDL R209, [R1+0x18c] ;  /* 0x00018c0001d17983 */ /* 0x000ea40000100800 */
[----:B------:R-:W-:-:S02]  /*14f0*/  @P0 LEA R84, P1, R0, c[0x0][0x1c0], 0x1 ;  /* 0x0000700000540a11 */ /* 0x000fc400078208ff */
        /* <DEDUP_REMOVED lines=55> */
[----:B--2---:R-:W-:Y:S01]  /*1870*/  FSEL R197, R197, RZ, !P2 ;  /* 0x000000ffc5c57208 */ /* 0x004fe20005000000 */
[----:B---3--:R-:W-:-:S04]  /*1880*/  @P0 HADD2.F32 R176, -RZ, R194.H0_H0 ;  /* 0x200000c2ffb00230 */ /* 0x008fc80000004100 */
        /* <DEDUP_REMOVED lines=44> */
[----:B------:R-:W-:Y:S01]  /*1b50*/  HADD2.F32 R121, -RZ, R136.H0_H0 ;  /* 0x20000088ff797230 */ /* 0x000fe20000004100 */
[----:B------:R-:W-:-:S02]  /*1b60*/  FADD.FTZ R107, -R197, R123 ;  /* 0x0000007bc56b7221 */ /* 0x000fc40000010100 */
[C---:B------:R-:W-:Y:S02]  /*1b70*/  FADD.FTZ R112, -R197.reuse, R124 ;  /* 0x0000007cc5707221 */ /* 0x040fe40000010100 */
[C---:B------:R-:W-:Y:S02]  /*1b80*/  FADD.FTZ R114, -R197.reuse, R125 ;  /* 0x0000007dc5727221 */ /* 0x040fe40000010100 */
[C---:B------:R-:W-:Y:S02]  /*1b90*/  FADD.FTZ R118, -R197.reuse, R126 ;  /* 0x0000007ec5767221 */ /* 0x040fe40000010100 */
[----:B------:R-:W-:Y:S01]  /*1ba0*/  FADD.FTZ R122, -R197, R127 ;  /* 0x0000007fc57a7221 */ /* 0x000fe20000010100 */
[----:B------:R-:W-:Y:S01]  /*1bb0*/  HADD2.F32 R197, -RZ, R130.H0_H0 ;  /* 0x20000082ffc57230 */ /* 0x000fe20000004100 */
[----:B------:R-:W2:Y:S01]  /*1bc0*/  LDL R93, [R1+0x194] ;  /* 0x00019400015d7983 */ /* 0x000ea20000100800 */
[--C-:B------:R-:W-:Y:S02]  /*1bd0*/  HADD2.F32 R133, -RZ, R134.reuse.H0_H0 ;  /* 0x20000086ff857230 */ /* 0x100fe40000004100 */
[----:B------:R-:W-:-:S02]  /*1be0*/  HADD2.F32 R132, -RZ, R134.H1_H1 ;  /* 0x30000086ff847230 */ /* 0x000fc40000004100 */
[--C-:B------:R-:W-:Y:S02]  /*1bf0*/  HADD2.F32 R204, -RZ, R131.reuse.H0_H0 ;  /* 0x20000083ffcc7230 */ /* 0x100fe40000004100 */
[----:B------:R-:W-:Y:S02]  /*1c00*/  HADD2.F32 R205, -RZ, R131.H1_H1 ;  /* 0x30000083ffcd7230 */ /* 0x000fe40000004100 */
[----:B------:R-:W-:Y:S01]  /*1c10*/  HADD2.F32 R220, -RZ, R139.H1_H1 ;  /* 0x3000008bffdc7230 */ /* 0x000fe20000004100 */
[----:B------:R-:W-:Y:S01]  /*1c20*/  FMUL.FTZ R218, R175, R218 ;  /* 0x000000daafda7220 */ /* 0x000fe20000410000 */
[----:B------:R-:W-:Y:S02]  /*1c30*/  HADD2.F32 R130, -RZ, R138.H0_H0 ;  /* 0x2000008aff827230 */ /* 0x000fe40000004100 */
[----:B------:R-:W-:Y:S02]  /*1c40*/  HADD2.F32 R214, -RZ, R88.H1_H1 ;  /* 0x30000058ffd67230 */ /* 0x000fe40000004100 */
[----:B0-----:R-:W-:-:S02]  /*1c50*/  HADD2.F32 R181, -RZ, R90.H1_H1 ;  /* 0x3000005affb57230 */ /* 0x001fc40000004100 */
[----:B-1----:R-:W-:Y:S02]  /*1c60*/  HADD2.F32 R182, -RZ, R89.H1_H1 ;  /* 0x30000059ffb67230 */ /* 0x002fe40000004100 */
[----:B------:R-:W-:Y:S02]  /*1c70*/  HADD2.F32 R232, -RZ, R128.H0_H0 ;  /* 0x20000080ffe87230 */ /* 0x000fe40000004100 */
[--C-:B------:R-:W-:Y:S02]  /*1c80*/  HADD2.F32 R231, -RZ, R129.reuse.H0_H0 ;  /* 0x20000081ffe77230 */ /* 0x100fe40000004100 */
[----:B------:R-:W-:Y:S02]  /*1c90*/  HADD2.F32 R230, -RZ, R129.H1_H1 ;  /* 0x30000081ffe67230 */ /* 0x000fe40000004100 */
[----:B------:R-:W-:Y:S02]  /*1ca0*/  HADD2.F32 R211, -RZ, R90.H0_H0 ;  /* 0x2000005affd37230 */ /* 0x000fe40000004100 */
[----:B------:R-:W-:-:S02]  /*1cb0*/  HADD2.F32 R172, -RZ, R91.H0_H0 ;  /* 0x2000005bffac7230 */ /* 0x000fc40000004100 */
[----:B------:R-:W-:Y:S01]  /*1cc0*/  HADD2.F32 R180, -RZ, R91.H1_H1 ;  /* 0x3000005bffb47230 */ /* 0x000fe20000004100 */
[----:B------:R-:W-:Y:S01]  /*1cd0*/  FMUL.FTZ R219, R175, R219 ;  /* 0x000000dbafdb7220 */ /* 0x000fe20000410000 */
[----:B------:R-:W-:Y:S01]  /*1ce0*/  HADD2.F32 R136, -RZ, R138.H1_H1 ;  /* 0x3000008aff887230 */ /* 0x000fe20000004100 */
[----:B------:R-:W3:Y:S01]  /*1cf0*/  LDL R127, [R1+0x17c] ;  /* 0x00017c00017f7983 */ /* 0x000ee20000100800 */
[--C-:B------:R-:W-:Y:S02]  /*1d00*/  HADD2.F32 R120, -RZ, R137.reuse.H0_H0 ;  /* 0x20000089ff787230 */ /* 0x100fe40000004100 */
[----:B------:R-:W-:Y:S01]  /*1d10*/  HADD2.F32 R134, -RZ, R137.H1_H1 ;  /* 0x30000089ff867230 */ /* 0x000fe20000004100 */
[----:B------:R-:W4:Y:S04]  /*1d20*/  LDL R138, [R1+0x174] ;  /* 0x00017400018a7983 */ /* 0x000f280000100800 */
[----:B------:R-:W2:Y:S01]  /*1d30*/  LDL R137, [R1+0x16c] ;  /* 0x00016c0001897983 */ /* 0x000ea20000100800 */
[----:B------:R-:W-:-:S02]  /*1d40*/  HADD2.F32 R131, -RZ, R135.H0_H0 ;  /* 0x20000087ff837230 */ /* 0x000fc40000004100 */
[----:B------:R-:W-:Y:S02]  /*1d50*/  HADD2.F32 R117, -RZ, R135.H1_H1 ;  /* 0x30000087ff757230 */ /* 0x000fe40000004100 */
[----:B------:R-:W-:Y:S02]  /*1d60*/  HADD2.F32 R135, -RZ, R139.H0_H0 ;  /* 0x2000008bff877230 */ /* 0x000fe40000004100 */
[----:B------:R-:W3:Y:S01]  /*1d70*/  LDL R139, [R1+0x168] ;  /* 0x00016800018b7983 */ /* 0x000ee20000100800 */
[--C-:B------:R-:W-:Y:S02]  /*1d80*/  HADD2.F32 R124, -RZ, R140.reuse.H0_H0 ;  /* 0x2000008cff7c7230 */ /* 0x100fe40000004100 */
[----:B------:R-:W-:Y:S01]  /*1d90*/  HADD2.F32 R125, -RZ, R140.H1_H1 ;  /* 0x3000008cff7d7230 */ /* 0x000fe20000004100 */
[----:B------:R-:W-:Y:S01]  /*1da0*/  FADD.FTZ R23, R214, R23 ;  /* 0x00000017d6177221 */ /* 0x000fe20000010000 */
[----:B------:R-:W3:Y:S01]  /*1db0*/  LDL R140, [R1+0x164] ;  /* 0x00016400018c7983 */ /* 0x000ee20000100800 */
[----:B------:R-:W-:-:S02]  /*1dc0*/  FFMA.FTZ R171, R218, R214, R171 ;  /* 0x000000d6daab7223 */ /* 0x000fc400000100ab */
[----:B------:R-:W-:Y:S02]  /*1dd0*/  FMUL.FTZ R214, R213, R214 ;  /* 0x000000d6d5d67220 */ /* 0x000fe40000410000 */
[C---:B------:R-:W-:Y:S02]  /*1de0*/  FMUL.FTZ R213, R175.reuse, R92 ;  /* 0x0000005cafd57220 */ /* 0x040fe40000410000 */
[----:B------:R-:W-:Y:S01]  /*1df0*/  FMUL.FTZ R129, R206, R181 ;  /* 0x000000b5ce817220 */ /* 0x000fe20000410000 */
[--C-:B------:R-:W-:Y:S01]  /*1e00*/  HADD2.F32 R90, -RZ, R141.reuse.H0_H0 ;  /* 0x2000008dff5a7230 */ /* 0x100fe20000004100 */
[----:B------:R-:W-:Y:S01]  /*1e10*/  FMUL.FTZ R92, R208, R182 ;  /* 0x000000b6d05c7220 */ /* 0x000fe20000410000 */
[----:B------:R-:W-:Y:S01]  /*1e20*/  HADD2.F32 R91, -RZ, R141.H1_H1 ;  /* 0x3000008dff5b7230 */ /* 0x000fe20000004100 */
[C---:B------:R-:W-:Y:S01]  /*1e30*/  FMUL.FTZ R206, R175.reuse, R99 ;  /* 0x00000063afce7220 */ /* 0x040fe20000410000 */
[----:B------:R-:W3:Y:S01]  /*1e40*/  LDL R141, [R1+0x170] ;  /* 0x00017000018d7983 */ /* 0x000ee20000100800 */
[----:B------:R-:W-:Y:S01]  /*1e50*/  FMUL.FTZ R208, R175, R97 ;  /* 0x00000061afd07220 */ /* 0x000fe20000410000 */
[----:B------:R-:W-:-:S02]  /*1e60*/  HADD2.F32 R215, -RZ, R88.H0_H0 ;  /* 0x20000058ffd77230 */ /* 0x000fc40000004100 */
[----:B------:R-:W-:-:S03]  /*1e70*/  HADD2.F32 R183, -RZ, R89.H0_H0 ;  /* 0x20000059ffb77230 */ /* 0x000fc60000004100 */
        /* <DEDUP_REMOVED lines=12> */
[----:B------:R-:W-:Y:S01]  /*1f40*/  HADD2.F32 R233, -RZ, R128.H1_H1 ;  /* 0x30000080ffe97230 */ /* 0x000fe20000004100 */
        /* <DEDUP_REMOVED lines=9> */
[--C-:B------:R-:W-:Y:S01]  /*1fe0*/  HADD2.F32 R89, -RZ, R142.reuse.H0_H0 ;  /* 0x2000008eff597230 */ /* 0x100fe20000004100 */
[----:B------:R-:W-:Y:S01]  /*1ff0*/  FMUL.FTZ R211, R207, R211 ;  /* 0x000000d3cfd37220 */ /* 0x000fe20000410000 */
[----:B------:R-:W-:Y:S01]  /*2000*/  HADD2.F32 R88, -RZ, R142.H1_H1 ;  /* 0x3000008eff587230 */ /* 0x000fe20000004100 */
[----:B------:R-:W-:Y:S01]  /*2010*/  FMUL.FTZ R207, R175, R98 ;  /* 0x00000062afcf7220 */ /* 0x000fe20000410000 */
[----:B------:R-:W3:Y:S01]  /*2020*/  LDL R142, [R1+0x150] ;  /* 0x00015000018e7983 */ /* 0x000ee20000100800 */
[----:B------:R-:W-:Y:S02]  /*2030*/  FFMA.FTZ R156, R197, R204, R156 ;  /* 0x000000ccc59c7223 */ /* 0x000fe4000001009c */
[----:B------:R-:W-:-:S02]  /*2040*/  FMUL.FTZ R98, R141, R233 ;  /* 0x000000e98d627220 */ /* 0x000fc40000410000 */
[----:B------:R-:W-:Y:S01]  /*2050*/  FADD.FTZ R6, R200, R6 ;  /* 0x00000006c8067221 */ /* 0x000fe20000010000 */
[----:B------:R-:W3:Y:S01]  /*2060*/  LDL R141, [R1+0x148] ;  /* 0x00014800018d7983 */ /* 0x000ee20000100800 */
[----:B------:R-:W-:Y:S01]  /*2070*/  FFMA.FTZ R154, R94, R200, R154 ;  /* 0x000000c85e9a7223 */ /* 0x000fe2000001009a */
[--C-:B------:R-:W-:Y:S02]  /*2080*/  HADD2.F32 R119, -RZ, R143.reuse.H0_H0 ;  /* 0x2000008fff777230 */ /* 0x100fe40000004100 */
[----:B------:R-:W-:Y:S01]  /*2090*/  HADD2.F32 R123, -RZ, R143.H1_H1 ;  /* 0x3000008fff7b7230 */ /* 0x000fe20000004100 */
        /* <DEDUP_REMOVED lines=233> */
.L_x_9190:
        /* <DEDUP_REMOVED lines=18> */
.L_x_9191:
        /* <DEDUP_REMOVED lines=99> */
[--C-:B--2---:R-:W-:Y:S02]  /*3680*/  HADD2.F32 R88, -RZ, R84.reuse.H0_H0 ;  /* 0x20000054ff587230 */ /* 0x104fe40000004100 */
[----:B------:R-:W-:-:S03]  /*3690*/  HADD2.F32 R84, -RZ, R84.H1_H1 ;  /* 0x30000054ff547230 */ /* 0x000fc60000004100 */
[----:B------:R-:W-:Y:S02]  /*36a0*/  FFMA.FTZ R236, R215, R88, R236 ;  /* 0x00000058d7ec7223 */ /* 0x000fe400000100ec */
[----:B------:R-:W-:Y:S02]  /*36b0*/  FFMA.FTZ R235, R216, R84, R235 ;  /* 0x00000054d8eb7223 */ /* 0x000fe400000100eb */
[----:B---3--:R-:W-:Y:S02]  /*36c0*/  FMUL.FTZ R88, R217, R215 ;  /* 0x000000d7d9587220 */ /* 0x008fe40000410000 */
[----:B------:R-:W2:Y:S01]  /*36d0*/  LDL R217, [R1+0xd4] ;  /* 0x0000d40001d97983 */ /* 0x000ea20000100800 */
[----:B----4-:R-:W-:Y:S02]  /*36e0*/  FMUL.FTZ R216, R218, R216 ;  /* 0x000000d8dad87220 */ /* 0x010fe40000410000 */
[----:B------:R-:W-:Y:S01]  /*36f0*/  FMUL.FTZ R84, R214, R176 ;  /* 0x000000b0d6547220 */ /* 0x000fe20000410000 */
[----:B------:R-:W3:Y:S02]  /*3700*/  LDL R215, [R1+0xcc] ;  /* 0x0000cc0001d77983 */ /* 0x000ee40000100800 */
[----:B------:R-:W-:-:S02]  /*3710*/  F2FP.PACK_AB R88, R216, R88 ;  /* 0x00000058d858723e */ /* 0x000fc400000000ff */
[----:B------:R-:W4:Y:S04]  /*3720*/  LDL R216, [R1+0xd0] ;  /* 0x0000d00001d87983 */ /* 0x000f280000100800 */
[----:B------:R-:W3:Y:S01]  /*3730*/  LDL R214, [R1+0xc8] ;  /* 0x0000c80001d67983 */ /* 0x000ee20000100800 */
[----:B------:R-:W-:Y:S01]  /*3740*/  HADD2.F32 R89, -RZ, R85.H0_H0 ;  /* 0x20000055ff597230 */ /* 0x000fe20000004100 */
        /* <DEDUP_REMOVED lines=10> */
[----:B------:R-:W-:Y:S01]  /*37f0*/  F2FP.PACK_AB R89, R90, R89 ;  /* 0x000000595a59723e */ /* 0x000fe200000000ff */
[----:B------:R-:W-:Y:S02]  /*3800*/  FMUL.FTZ R90, R232, R126 ;  /* 0x0000007ee85a7220 */ /* 0x000fe40000410000 */
[----:B------:R-:W-:Y:S01]  /*3810*/  FMUL.FTZ R93, R231, R127 ;  /* 0x0000007fe75d7220 */ /* 0x000fe20000410000 */
[----:B------:R-:W-:Y:S02]  /*3820*/  F2FP.PACK_AB R91, R92, R91 ;  /* 0x0000005b5c5b723e */ /* 0x000fe400000000ff */
[C---:B------:R-:W-:Y:S02]  /*3830*/  LEA R92, P4, R178.reuse, c[0x0][0x248], 0x4 ;  /* 0x00009200b25c7a11 */ /* 0x040fe400078820ff */
[----:B------:R-:W-:Y:S02]  /*3840*/  F2FP.PACK_AB R90, R93, R90 ;  /* 0x0000005a5d5a723e */ /* 0x000fe400000000ff */
        /* <DEDUP_REMOVED lines=99> */
[----:B------:R-:W-:Y:S01]  /*3e80*/  F2FP.PACK_AB R88, R91, R88 ;  /* 0x000000585b58723e */ /* 0x000fe200000000ff */
[----:B------:R-:W-:Y:S01]  /*3e90*/  FMUL.FTZ R91, R211, R198 ;  /* 0x000000c6d35b7220 */ /* 0x000fe20000410000 */
[----:B------:R-:W3:Y:S02]  /*3ea0*/  LDL R216, [R1+0x70] ;  /* 0x0000700001d87983 */ /* 0x000ee40000100800 */
[----:B------:R-:W-:Y:S01]  /*3eb0*/  F2FP.PACK_AB R89, R90, R89 ;  /* 0x000000595a59723e */ /* 0x000fe200000000ff */
[----:B------:R-:W-:Y:S01]  /*3ec0*/  FMUL.FTZ R90, R213, R196 ;  /* 0x000000c4d55a7220 */ /* 0x000fe20000410000 */
[----:B------:R-:W-:Y:S01]  /*3ed0*/  F2FP.PACK_AB R91, R92, R91 ;  /* 0x0000005b5c5b723e */ /* 0x000fe200000000ff */
[----:B------:R-:W4:Y:S01]  /*3ee0*/  LDL R211, [R1+0xb0] ;  /* 0x0000b00001d37983 */ /* 0x000f220000100800 */
[----:B------:R-:W-:-:S02]  /*3ef0*/  LEA R92, P4, R93, c[0x0][0x248], 0x4 ;  /* 0x000092005d5c7a11 */ /* 0x000fc400078820ff */
[----:B------:R-:W-:Y:S01]  /*3f00*/  F2FP.PACK_AB R90, R204, R90 ;  /* 0x0000005acc5a723e */ /* 0x000fe200000000ff */
        /* <DEDUP_REMOVED lines=65> */
[----:B------:R-:W-:Y:S01]  /*4320*/  F2FP.PACK_AB R91, R116, R91 ;  /* 0x0000005b745b723e */ /* 0x000fe200000000ff */
        /* <DEDUP_REMOVED lines=10> */
[----:B------:R-:W-:Y:S01]  /*43d0*/  F2FP.PACK_AB R90, R101, R90 ;  /* 0x0000005a655a723e */ /* 0x000fe200000000ff */
        /* <DEDUP_REMOVED lines=14> */
[----:B------:R-:W-:Y:S01]  /*44c0*/  F2FP.PACK_AB R88, R89, R88 ;  /* 0x000000585958723e */ /* 0x000fe200000000ff */
[----:B------:R-:W-:-:S02]  /*44d0*/  FMUL.FTZ R89, R210, R130 ;  /* 0x00000082d2597220 */ /* 0x000fc40000410000 */
[----:B------:R-:W4:Y:S03]  /*44e0*/  LDL R210, [R1+0x58] ;  /* 0x0000580001d27983 */ /* 0x000f260000100800 */
[----:B------:R-:W-:Y:S01]  /*44f0*/  F2FP.PACK_AB R89, R117, R89 ;  /* 0x000000597559723e */ /* 0x000fe200000000ff */
        /* <DEDUP_REMOVED lines=25> */
[----:B------:R-:W-:Y:S01]  /*4690*/  F2FP.PACK_AB R101, R102, R101 ;  /* 0x000000656665723e */ /* 0x000fe200000000ff */
[----:B------:R-:W-:Y:S01]  /*46a0*/  FMUL.FTZ R103, R203, R138 ;  /* 0x0000008acb677220 */ /* 0x000fe20000410000 */
[----:B------:R-:W2:Y:S01]  /*46b0*/  LDL.LU R204, [R1+0x10] ;  /* 0x0000100001cc7983 */ /* 0x000ea20000300800 */
[----:B------:R-:W-:-:S03]  /*46c0*/  FMUL.FTZ R102, R201, R141 ;  /* 0x0000008dc9667220 */ /* 0x000fc60000410000 */
[----:B------:R-:W2:Y:S01]  /*46d0*/  LDL.LU R203, [R1+0x1c] ;  /* 0x00001c0001cb7983 */ /* 0x000ea20000300800 */
[----:B------:R-:W-:-:S03]  /*46e0*/  FMUL.FTZ R117, R200, R181 ;  /* 0x000000b5c8757220 */ /* 0x000fc60000410000 */
[----:B------:R-:W2:Y:S01]  /*46f0*/  LDL.LU R202, [R1+0x18] ;  /* 0x0000180001ca7983 */ /* 0x000ea20000300800 */
[----:B------:R-:W-:-:S03]  /*4700*/  F2FP.PACK_AB R100, R103, R100 ;  /* 0x000000646764723e */ /* 0x000fc600000000ff */
        /* <DEDUP_REMOVED lines=9> */
[----:B------:R-:W-:Y:S01]  /*47a0*/  HADD2.F32 R108, -RZ, R85.H1_H1 ;  /* 0x30000055ff6c7230 */ /* 0x000fe20000004100 */
[----:B------:R-:W-:Y:S01]  /*47b0*/  FADD.FTZ R105, R109, -R105 ;  /* 0x800000696d697221 */ /* 0x000fe20000010000 */
[--C-:B------:R-:W-:Y:S02]  /*47c0*/  HADD2.F32 R85, -RZ, R86.reuse.H0_H0 ;  /* 0x20000056ff557230 */ /* 0x100fe40000004100 */
[----:B------:R-:W-:Y:S02]  /*47d0*/  HADD2.F32 R109, -RZ, R86.H1_H1 ;  /* 0x30000056ff6d7230 */ /* 0x000fe40000004100 */
[--C-:B------:R-:W-:Y:S01]  /*47e0*/  HADD2.F32 R86, -RZ, R87.reuse.H0_H0 ;  /* 0x20000057ff567230 */ /* 0x100fe20000004100 */
[----:B------:R-:W-:Y:S01]  /*47f0*/  FFMA.FTZ R237, R84, R108, R237 ;  /* 0x0000006c54ed7223 */ /* 0x000fe200000100ed */
[----:B------:R-:W-:Y:S01]  /*4800*/  HADD2.F32 R87, -RZ, R87.H1_H1 ;  /* 0x30000057ff577230 */ /* 0x000fe20000004100 */
[----:B------:R-:W-:Y:S01]  /*4810*/  FFMA.FTZ R240, R126, R85, R240 ;  /* 0x000000557ef07223 */ /* 0x000fe200000100f0 */
[----:B------:R-:W-:Y:S01]  /*4820*/  HADD2.F32 R84, -RZ, R96.H0_H0 ;  /* 0x20000060ff547230 */ /* 0x000fe20000004100 */
        /* <DEDUP_REMOVED lines=9> */
[----:B------:R-:W-:-:S02]  /*48c0*/  HADD2.F32 R85, -RZ, R93.H0_H0 ;  /* 0x2000005dff557230 */ /* 0x000fc40000004100 */
[----:B------:R-:W-:Y:S01]  /*48d0*/  HADD2.F32 R93, -RZ, R93.H1_H1 ;  /* 0x3000005dff5d7230 */ /* 0x000fe20000004100 */
[----:B------:R-:W-:Y:S01]  /*48e0*/  FFMA.FTZ R250, R198, R87, R250 ;  /* 0x00000057c6fa7223 */ /* 0x000fe200000100fa */
[--C-:B------:R-:W-:Y:S01]  /*48f0*/  HADD2.F32 R86, -RZ, R94.reuse.H0_H0 ;  /* 0x2000005eff567230 */ /* 0x100fe20000004100 */
[----:B------:R-:W-:Y:S01]  /*4900*/  FMUL.FTZ R140, R140, R176 ;  /* 0x000000b08c8c7220 */ /* 0x000fe20000410000 */
[----:B------:R-:W-:Y:S01]  /*4910*/  HADD2.F32 R94, -RZ, R94.H1_H1 ;  /* 0x3000005eff5e7230 */ /* 0x000fe20000004100 */
[-CC-:B------:R-:W-:Y:S01]  /*4920*/  FFMA.FTZ R106, R106, R125.reuse, R124.reuse ;  /* 0x0000007d6a6a7223 */ /* 0x180fe2000001007c */
[--C-:B------:R-:W-:Y:S01]  /*4930*/  HADD2.F32 R87, -RZ, R95.reuse.H0_H0 ;  /* 0x2000005fff577230 */ /* 0x100fe20000004100 */
[-CC-:B------:R-:W-:Y:S01]  /*4940*/  FFMA.FTZ R107, R107, R125.reuse, R124.reuse ;  /* 0x0000007d6b6b7223 */ /* 0x180fe2000001007c */
[----:B------:R-:W-:Y:S01]  /*4950*/  HADD2.F32 R95, -RZ, R95.H1_H1 ;  /* 0x3000005fff5f7230 */ /* 0x000fe20000004100 */
        /* <DEDUP_REMOVED lines=14> */
[----:B------:R-:W-:Y:S01]  /*4a40*/  F2FP.PACK_AB R102, R117, R102 ;  /* 0x000000667566723e */ /* 0x000fe200000000ff */
[----:B------:R-:W-:Y:S01]  /*4a50*/  FADD.FTZ R122, R123, -R122 ;  /* 0x8000007a7b7a7221 */ /* 0x000fe20000010000 */
[----:B------:R-:W-:Y:S01]  /*4a60*/  LEA.HI.X R117, R120, c[0x0][0x24c], RZ, 0x4, P4 ;  /* 0x0000930078757a11 */ /* 0x000fe200020f24ff */
[----:B------:R-:W-:Y:S01]  /*4a70*/  FMUL.FTZ R104, R175, R104 ;  /* 0x00000068af687220 */ /* 0x000fe20000410000 */
[----:B------:R-:W-:Y:S01]  /*4a80*/  F2FP.PACK_AB R103, R121, R103 ;  /* 0x000000677967723e */ /* 0x000fe200000000ff */
        /* <DEDUP_REMOVED lines=44> */
[--C-:B------:R-:W-:Y:S02]  /*4d50*/  HADD2.F32 R84, -RZ, R88.reuse.H0_H0 ;  /* 0x20000058ff547230 */ /* 0x100fe40000004100 */
[----:B------:R-:W-:Y:S02]  /*4d60*/  HADD2.F32 R88, -RZ, R88.H1_H1 ;  /* 0x30000058ff587230 */ /* 0x000fe40000004100 */
[--C-:B------:R-:W-:Y:S02]  /*4d70*/  HADD2.F32 R85, -RZ, R89.reuse.H0_H0 ;  /* 0x20000059ff557230 */ /* 0x100fe40000004100 */
[----:B------:R-:W-:Y:S02]  /*4d80*/  HADD2.F32 R89, -RZ, R89.H1_H1 ;  /* 0x30000059ff597230 */ /* 0x000fe40000004100 */
[--C-:B------:R-:W-:Y:S02]  /*4d90*/  HADD2.F32 R86, -RZ, R90.reuse.H0_H0 ;  /* 0x2000005aff567230 */ /* 0x100fe40000004100 */
[----:B------:R-:W-:-:S02]  /*4da0*/  HADD2.F32 R90, -RZ, R90.H1_H1 ;  /* 0x3000005aff5a7230 */ /* 0x000fc40000004100 */
[----:B------:R-:W-:Y:S01]  /*4db0*/  HADD2.F32 R87, -RZ, R91.H0_H0 ;  /* 0x2000005bff577230 */ /* 0x000fe20000004100 */
        /* <DEDUP_REMOVED lines=25> */
[----:B------:R-:W-:Y:S01]  /*4f50*/  HADD2.F32 R92, -RZ, R92.H1_H1 ;  /* 0x3000005cff5c7230 */ /* 0x000fe20000004100 */
[----:B------:R-:W-:-:S02]  /*4f60*/  FMUL.FTZ R84, R217, R104 ;  /* 0x00000068d9547220 */ /* 0x000fc40000410000 */
[----:B------:R-:W-:Y:S01]  /*4f70*/  FMUL.FTZ R85, R216, R105 ;  /* 0x00000069d8557220 */ /* 0x000fe20000410000 */
[----:B------:R-:W-:Y:S01]  /*4f80*/  @P1 MOV R175, 0x20 ;  /* 0x0000002000af1802 */ /* 0x000fe20000000f00 */
[----:B------:R-:W-:Y:S02]  /*4f90*/  FFMA.FTZ R251, R131, R92, R251 ;  /* 0x0000005c83fb7223 */ /* 0x000fe400000100fb */
[----:B------:R-:W-:Y:S01]  /*4fa0*/  FMUL.FTZ R86, R213, R112 ;  /* 0x00000070d5567220 */ /* 0x000fe20000410000 */
[----:B------:R-:W-:Y:S01]  /*4fb0*/  F2FP.PACK_AB R84, R85, R84 ;  /* 0x000000545554723e */ /* 0x000fe200000000ff */
[----:B------:R-:W-:Y:S01]  /*4fc0*/  FMUL.FTZ R89, R212, R114 ;  /* 0x00000072d4597220 */ /* 0x000fe20000410000 */
[----:B------:R-:W-:Y:S01]  /*4fd0*/  LEA R88, P0, R178, c[0x0][0x248], 0x4 ;  /* 0x00009200b2587a11 */ /* 0x000fe200078020ff */
[----:B------:R-:W-:Y:S02]  /*4fe0*/  FMUL.FTZ R85, R215, R106 ;  /* 0x0000006ad7557220 */ /* 0x000fe40000410000 */
[----:B------:R-:W-:-:S02]  /*4ff0*/  FMUL.FTZ R92, R214, R107 ;  /* 0x0000006bd65c7220 */ /* 0x000fc40000410000 */
[----:B------:R-:W-:Y:S02]  /*5000*/  FMUL.FTZ R87, R211, R118 ;  /* 0x00000076d3577220 */ /* 0x000fe40000410000 */
[----:B------:R-:W-:Y:S01]  /*5010*/  FMUL.FTZ R90, R210, R176 ;  /* 0x000000b0d25a7220 */ /* 0x000fe20000410000 */
[----:B------:R-:W-:Y:S01]  /*5020*/  F2FP.PACK_AB R86, R89, R86 ;  /* 0x000000565956723e */ /* 0x000fe200000000ff */
[----:B------:R-:W-:Y:S01]  /*5030*/  @P1 IMAD.WIDE.U32 R174, R174, R175, c[0x0][0x258] ;  /* 0x00009600aeae1625 */ /* 0x000fe200078e00af */
[----:B------:R-:W-:Y:S02]  /*5040*/  F2FP.PACK_AB R85, R92, R85 ;  /* 0x000000555c55723e */ /* 0x000fe400000000ff */
[----:B------:R-:W-:Y:S02]  /*5050*/  LEA.HI.X R89, R178, c[0x0][0x24c], RZ, 0x4, P0 ;  /* 0x00009300b2597a11 */ /* 0x000fe400000f24ff */
[----:B------:R-:W-:Y:S01]  /*5060*/  F2FP.PACK_AB R87, R90, R87 ;  /* 0x000000575a57723e */ /* 0x000fe200000000ff */
[----:B------:R-:W-:Y:S01]  /*5070*/  @P1 STG.E.128 [R174.64], R76 ;  /* 0x0000004cae001986 */ /* 0x000fe2000c101d04 */
[----:B------:R-:W-:-:S03]  /*5080*/  HADD2.F32 R91, -RZ, R91.H1_H1 ;  /* 0x3000005bff5b7230 */ /* 0x000fc60000004100 */
[----:B------:R-:W-:Y:S04]  /*5090*/  @P1 STG.E.128 [R174.64+0x10], R80 ;  /* 0x00001050ae001986 */ /* 0x000fe8000c101d04 */
[----:B------:R0:W-:Y:S01]  /*50a0*/  STG.E.128 [R88.64], R84 ;  /* 0x0000005458007986 */ /* 0x0001e2000c101d04 */
[----:B------:R-:W-:-:S05]  /*50b0*/  FFMA.FTZ R143, R140, R91, R143 ;  /* 0x0000005b8c8f7223 */ /* 0x000fca000001008f */
[----:B------:R1:W-:Y:S01]  /*50c0*/  STL [R1+0x30], R143 ;  /* 0x0000308f01007387 */ /* 0x0003e20000100800 */
[--C-:B0-----:R-:W-:Y:S02]  /*50d0*/  HADD2.F32 R84, -RZ, R100.reuse.H0_H0 ;  /* 0x20000064ff547230 */ /* 0x101fe40000004100 */
[----:B------:R-:W-:Y:S02]  /*50e0*/  HADD2.F32 R100, -RZ, R100.H1_H1 ;  /* 0x30000064ff647230 */ /* 0x000fe40000004100 */
[--C-:B------:R-:W-:Y:S02]  /*50f0*/  HADD2.F32 R85, -RZ, R101.reuse.H0_H0 ;  /* 0x20000065ff557230 */ /* 0x100fe40000004100 */
[----:B------:R-:W-:Y:S02]  /*5100*/  HADD2.F32 R101, -RZ, R101.H1_H1 ;  /* 0x30000065ff657230 */ /* 0x000fe40000004100 */
[--C-:B------:R-:W-:Y:S02]  /*5110*/  HADD2.F32 R86, -RZ, R102.reuse.H0_H0 ;  /* 0x20000066ff567230 */ /* 0x100fe40000004100 */
[----:B------:R-:W-:-:S02]  /*5120*/  HADD2.F32 R102, -RZ, R102.H1_H1 ;  /* 0x30000066ff667230 */ /* 0x000fc40000004100 */
[--C-:B------:R-:W-:Y:S02]  /*5130*/  HADD2.F32 R87, -RZ, R103.reuse.H0_H0 ;  /* 0x20000067ff577230 */ /* 0x100fe40000004100 */
[----:B------:R-:W-:Y:S01]  /*5140*/  HADD2.F32 R103, -RZ, R103.H1_H1 ;  /* 0x30000067ff677230 */ /* 0x000fe20000004100 */
[----:B------:R-:W-:-:S04]  /*5150*/  IADD3 R0, R0, c[0x0][0x160], RZ ;  /* 0x0000580000007a10 */ /* 0x000fc80007ffe0ff */
[----:B------:R-:W-:Y:S01]  /*5160*/  ISETP.GE.AND P0, PT, R0, c[0x0][0x164], PT ;  /* 0x0000590000007a0c */ /* 0x000fe20003f06270 */
[----:B------:R-:W-:Y:S02]  /*5170*/  HADD2.F32 R96, -RZ, R96.H1_H1 ;  /* 0x30000060ff607230 */ /* 0x000fe40000004100 */
[----:B------:R-:W-:Y:S02]  /*5180*/  HADD2.F32 R97, -RZ, R97.H1_H1 ;  /* 0x30000061ff617230 */ /* 0x000fe40000004100 */
[----:B------:R-:W-:Y:S02]  /*5190*/  HADD2.F32 R98, -RZ, R98.H1_H1 ;  /* 0x30000062ff627230 */ /* 0x000fe40000004100 */
[----:B------:R-:W-:Y:S01]  /*51a0*/  HADD2.F32 R99, -RZ, R99.H1_H1 ;  /* 0x30000063ff637230 */ /* 0x000fe20000004100 */
        /* <DEDUP_REMOVED lines=23> */
.L_x_9188:
        /* <DEDUP_REMOVED lines=112> */
.L_x_9185:
        /* <DEDUP_REMOVED lines=41> */
.L_x_9186:
[----:B------:R-:W-:Y:S01]  /*5cb0*/  HFMA2.MMA R87, -RZ, RZ, 0, 9.5367431640625e-07 ;  /* 0x00000010ff577435 */ /* 0x000fe200000001ff */
[----:B------:R-:W-:-:S02]  /*5cc0*/  MOV R85, R88 ;  /* 0x0000005800557202 */ /* 0x000fc40000000f00 */
[----:B------:R-:W-:Y:S02]  /*5cd0*/  MOV R124, 0x1f ;  /* 0x0000001f007c7802 */ /* 0x000fe40000000f00 */
[----:B------:R-:W-:Y:S02]  /*5ce0*/  MOV R90, 0xffffffff ;  /* 0xffffffff005a7802 */ /* 0x000fe40000000f00 */
[----:B------:R-:W-:Y:S02]  /*5cf0*/  MOV R84, 0x5d10 ;  /* 0x00005d1000547802 */ /* 0x000fe40000000f00 */
[----:B-----5:R-:W-:Y:S05]  /*5d00*/  CALL.REL.NOINC `($__internal_125_$__cuda_sm70_shflsync_down_p) ;  /* 0x0000046000007944 */ /* 0x020fea0003c00000 */
[----:B-1----:R-:W-:Y:S01]  /*5d10*/  MOV R89, R87 ;  /* 0x0000005700597202 */ /* 0x002fe20000000f00 */
[----:B------:R-:W-:Y:S05]  /*5d20*/  BRA `(.L_x_9190) ;  /* 0xffffd20000007947 */ /* 0x000fea000383ffff */
.L_x_9187:
[----:B------:R-:W-:Y:S01]  /*5d30*/  HFMA2.MMA R87, -RZ, RZ, 0, 9.5367431640625e-07 ;  /* 0x00000010ff577435 */ /* 0x000fe200000001ff */
[----:B------:R-:W-:Y:S02]  /*5d40*/  MOV R85, R86 ;  /* 0x0000005600557202 */ /* 0x000fe40000000f00 */
[----:B------:R-:W-:Y:S02]  /*5d50*/  MOV R124, 0x1f ;  /* 0x0000001f007c7802 */ /* 0x000fe40000000f00 */
[----:B------:R-:W-:-:S02]  /*5d60*/  MOV R90, 0xffffffff ;  /* 0xffffffff005a7802 */ /* 0x000fc40000000f00 */
[----:B------:R-:W-:Y:S02]  /*5d70*/  MOV R84, 0x5d90 ;  /* 0x00005d9000547802 */ /* 0x000fe40000000f00 */
[----:B01---5:R-:W-:Y:S05]  /*5d80*/  CALL.REL.NOINC `($__internal_125_$__cuda_sm70_shflsync_down_p) ;  /* 0x000003e000007944 */ /* 0x023fea0003c00000 */
[----:B------:R-:W-:Y:S01]  /*5d90*/  FADD.FTZ R88, R88, R89 ;  /* 0x0000005958587221 */ /* 0x000fe20000010000 */
[----:B------:R-:W-:Y:S01]  /*5da0*/  MOV R124, 0x1f ;  /* 0x0000001f007c7802 */ /* 0x000fe20000000f00 */
[----:B-1----:R-:W-:Y:S01]  /*5db0*/  FADD.FTZ R86, R86, R87 ;  /* 0x0000005756567221 */ /* 0x002fe20000010000 */
[----:B------:R-:W-:Y:S01]  /*5dc0*/  HFMA2.MMA R87, -RZ, RZ, 0, 4.76837158203125e-07 ;  /* 0x00000008ff577435 */ /* 0x000fe200000001ff */
[----:B------:R-:W-:Y:S02]  /*5dd0*/  MOV R90, 0xffffffff ;  /* 0xffffffff005a7802 */ /* 0x000fe40000000f00 */
[----:B------:R-:W-:Y:S02]  /*5de0*/  MOV R85, R88 ;  /* 0x0000005800557202 */ /* 0x000fe40000000f00 */
[----:B------:R-:W-:Y:S02]  /*5df0*/  MOV R84, 0x5e10 ;  /* 0x00005e1000547802 */ /* 0x000fe40000000f00 */
[----:B------:R-:W-:Y:S05]  /*5e00*/  CALL.REL.NOINC `($__internal_125_$__cuda_sm70_shflsync_down_p) ;  /* 0x0000036000007944 */ /* 0x000fea0003c00000 */
[----:B-1----:R-:W-:Y:S01]  /*5e10*/  MOV R89, R87 ;  /* 0x0000005700597202 */ /* 0x002fe20000000f00 */
[----:B------:R-:W-:Y:S01]  /*5e20*/  HFMA2.MMA R87, -RZ, RZ, 0, 4.76837158203125e-07 ;  /* 0x00000008ff577435 */ /* 0x000fe200000001ff */
[----:B------:R-:W-:-:S02]  /*5e30*/  MOV R85, R86 ;  /* 0x0000005600557202 */ /* 0x000fc40000000f00 */
[----:B------:R-:W-:Y:S02]  /*5e40*/  MOV R124, 0x1f ;  /* 0x0000001f007c7802 */ /* 0x000fe40000000f00 */
[----:B------:R-:W-:Y:S02]  /*5e50*/  MOV R90, 0xffffffff ;  /* 0xffffffff005a7802 */ /* 0x000fe40000000f00 */
[----:B------:R-:W-:Y:S02]  /*5e60*/  MOV R84, 0x5e80 ;  /* 0x00005e8000547802 */ /* 0x000fe40000000f00 */
[----:B------:R-:W-:Y:S05]  /*5e70*/  CALL.REL.NOINC `($__internal_125_$__cuda_sm70_shflsync_down_p) ;  /* 0x000002f000007944 */ /* 0x000fea0003c00000 */
[----:B------:R-:W-:Y:S01]  /*5e80*/  FADD.FTZ R88, R89, R88 ;  /* 0x0000005859587221 */ /* 0x000fe20000010000 */
[----:B------:R-:W-:Y:S01]  /*5e90*/  MOV R124, 0x1f ;  /* 0x0000001f007c7802 */ /* 0x000fe20000000f00 */
[----:B-1----:R-:W-:Y:S01]  /*5ea0*/  FADD.FTZ R86, R86, R87 ;  /* 0x0000005756567221 */ /* 0x002fe20000010000 */
[----:B------:R-:W-:Y:S01]  /*5eb0*/  HFMA2.MMA R87, -RZ, RZ, 0, 2.384185791015625e-07 ;  /* 0x00000004ff577435 */ /* 0x000fe200000001ff */
[----:B------:R-:W-:Y:S02]  /*5ec0*/  MOV R90, 0xffffffff ;  /* 0xffffffff005a7802 */ /* 0x000fe40000000f00 */
[----:B------:R-:W-:-:S02]  /*5ed0*/  MOV R85, R88 ;  /* 0x0000005800557202 */ /* 0x000fc40000000f00 */
[----:B------:R-:W-:Y:S02]  /*5ee0*/  MOV R84, 0x5f00 ;  /* 0x00005f0000547802 */ /* 0x000fe40000000f00 */
[----:B------:R-:W-:Y:S05]  /*5ef0*/  CALL.REL.NOINC `($__internal_125_$__cuda_sm70_shflsync_down_p) ;  /* 0x0000027000007944 */ /* 0x000fea0003c00000 */
[----:B-1----:R-:W-:Y:S01]  /*5f00*/  MOV R89, R87 ;  /* 0x0000005700597202 */ /* 0x002fe20000000f00 */
[----:B------:R-:W-:Y:S01]  /*5f10*/  HFMA2.MMA R87, -RZ, RZ, 0, 2.384185791015625e-07 ;  /* 0x00000004ff577435 */ /* 0x000fe200000001ff */
[----:B------:R-:W-:Y:S02]  /*5f20*/  MOV R85, R86 ;  /* 0x0000005600557202 */ /* 0x000fe40000000f00 */
[----:B------:R-:W-:Y:S02]  /*5f30*/  MOV R124, 0x1f ;  /* 0x0000001f007c7802 */ /* 0x000fe40000000f00 */
[----:B------:R-:W-:Y:S02]  /*5f40*/  MOV R90, 0xffffffff ;  /* 0xffffffff005a7802 */ /* 0x000fe40000000f00 */
[----:B------:R-:W-:Y:S02]  /*5f50*/  MOV R84, 0x5f70 ;  /* 0x00005f7000547802 */ /* 0x000fe40000000f00 */
[----:B------:R-:W-:Y:S05]  /*5f60*/  CALL.REL.NOINC `($__internal_125_$__cuda_sm70_shflsync_down_p) ;  /* 0x0000020000007944 */ /* 0x000fea0003c00000 */
[----:B------:R-:W-:Y:S01]  /*5f70*/  FADD.FTZ R88, R89, R88 ;  /* 0x0000005859587221 */ /* 0x000fe20000010000 */
[----:B------:R-:W-:Y:S01]  /*5f80*/  MOV R124, 0x1f ;  /* 0x0000001f007c7802 */ /* 0x000fe20000000f00 */
[----:B-1----:R-:W-:Y:S01]  /*5f90*/  FADD.FTZ R86, R86, R87 ;  /* 0x0000005756567221 */ /* 0x002fe20000010000 */
[----:B------:R-:W-:Y:S01]  /*5fa0*/  HFMA2.MMA R87, -RZ, RZ, 0, 1.1920928955078125e-07 ;  /* 0x00000002ff577435 */ /* 0x000fe200000001ff */
[----:B------:R-:W-:-:S02]  /*5fb0*/  MOV R90, 0xffffffff ;  /* 0xffffffff005a7802 */ /* 0x000fc40000000f00 */
[----:B------:R-:W-:Y:S02]  /*5fc0*/  MOV R85, R88 ;  /* 0x0000005800557202 */ /* 0x000fe40000000f00 */
[----:B------:R-:W-:Y:S02]  /*5fd0*/  MOV R84, 0x5ff0 ;  /* 0x00005ff000547802 */ /* 0x000fe40000000f00 */
[----:B------:R-:W-:Y:S05]  /*5fe0*/  CALL.REL.NOINC `($__internal_125_$__cuda_sm70_shflsync_down_p) ;  /* 0x0000018000007944 */ /* 0x000fea0003c00000 */
[----:B-1----:R-:W-:Y:S01]  /*5ff0*/  MOV R89, R87 ;  /* 0x0000005700597202 */ /* 0x002fe20000000f00 */
[----:B------:R-:W-:Y:S01]  /*6000*/  HFMA2.MMA R87, -RZ, RZ, 0, 1.1920928955078125e-07 ;  /* 0x00000002ff577435 */ /* 0x000fe200000001ff */
[----:B------:R-:W-:Y:S02]  /*6010*/  MOV R85, R86 ;  /* 0x0000005600557202 */ /* 0x000fe40000000f00 */
[----:B------:R-:W-:Y:S02]  /*6020*/  MOV R124, 0x1f ;  /* 0x0000001f007c7802 */ /* 0x000fe40000000f00 */
[----:B------:R-:W-:Y:S02]  /*6030*/  MOV R90, 0xffffffff ;  /* 0xffffffff005a7802 */ /* 0x000fe40000000f00 */
[----:B------:R-:W-:-:S02]  /*6040*/  MOV R84, 0x6060 ;  /* 0x0000606000547802 */ /* 0x000fc40000000f00 */
[----:B------:R-:W-:Y:S05]  /*6050*/  CALL.REL.NOINC `($__internal_125_$__cuda_sm70_shflsync_down_p) ;  /* 0x0000011000007944 */ /* 0x000fea0003c00000 */
[----:B------:R-:W-:Y:S01]  /*6060*/  FADD.FTZ R88, R89, R88 ;  /* 0x0000005859587221 */ /* 0x000fe20000010000 */
[----:B------:R-:W-:Y:S01]  /*6070*/  MOV R124, 0x1f ;  /* 0x0000001f007c7802 */ /* 0x000fe20000000f00 */
[----:B-1----:R-:W-:Y:S01]  /*6080*/  FADD.FTZ R86, R86, R87 ;  /* 0x0000005756567221 */ /* 0x002fe20000010000 */
[----:B------:R-:W-:Y:S01]  /*6090*/  HFMA2.MMA R87, -RZ, RZ, 0, 5.9604644775390625e-08 ;  /* 0x00000001ff577435 */ /* 0x000fe200000001ff */
[----:B------:R-:W-:-:S02]  /*60a0*/  MOV R90, 0xffffffff ;  /* 0xffffffff005a7802 */ /* 0x000fc40000000f00 */
[----:B------:R-:W-:Y:S02]  /*60b0*/  MOV R85, R88 ;  /* 0x0000005800557202 */ /* 0x000fe40000000f00 */
[----:B------:R-:W-:Y:S02]  /*60c0*/  MOV R84, 0x60e0 ;  /* 0x000060e000547802 */ /* 0x000fe40000000f00 */
[----:B------:R-:W-:Y:S05]  /*60d0*/  CALL.REL.NOINC `($__internal_125_$__cuda_sm70_shflsync_down_p) ;  /* 0x0000009000007944 */ /* 0x000fea0003c00000 */
[----:B-1----:R-:W-:Y:S01]  /*60e0*/  MOV R89, R87 ;  /* 0x0000005700597202 */ /* 0x002fe20000000f00 */
[----:B------:R-:W-:Y:S01]  /*60f0*/  HFMA2.MMA R87, -RZ, RZ, 0, 5.9604644775390625e-08 ;  /* 0x00000001ff577435 */ /* 0x000fe200000001ff */
[----:B------:R-:W-:Y:S02]  /*6100*/  MOV R85, R86 ;  /* 0x0000005600557202 */ /* 0x000fe40000000f00 */
[----:B------:R-:W-:Y:S02]  /*6110*/  MOV R124, 0x1f ;  /* 0x0000001f007c7802 */ /* 0x000fe40000000f00 */
[----:B------:R-:W-:Y:S02]  /*6120*/  MOV R90, 0xffffffff ;  /* 0xffffffff005a7802 */ /* 0x000fe40000000f00 */
[----:B------:R-:W-:-:S02]  /*6130*/  MOV R84, 0x6150 ;  /* 0x0000615000547802 */ /* 0x000fc40000000f00 */
[----:B------:R-:W-:Y:S05]  /*6140*/  CALL.REL.NOINC `($__internal_125_$__cuda_sm70_shflsync_down_p) ;  /* 0x0000002000007944 */ /* 0x000fea0003c00000 */
[----:B-1----:R-:W-:Y:S01]  /*6150*/  MOV R85, R87 ;  /* 0x0000005700557202 */ /* 0x002fe20000000f00 */
[----:B------:R-:W-:Y:S05]  /*6160*/  BRA `(.L_x_9191) ;  /* 0xffffcee000007947 */ /* 0x000fea000383ffff */
        .weak           $__internal_125_$__cuda_sm70_shflsync_down_p
        .type           $__internal_125_$__cuda_sm70_shflsync_down_p,@function
        .size           $__internal_125_$__cuda_sm70_shflsync_down_p,(.L_x_14343 - $__internal_125_$__cuda_sm70_shflsync_down_p)
$__internal_125_$__cuda_sm70_shflsync_down_p:
[----:B------:R-:W-:Y:S04]  /*6170*/  WARPSYNC R90 ;  /* 0x0000005a00007348 */ /* 0x000fe80003800000 */
[----:B------:R0:W1:Y:S02]  /*6180*/  SHFL.DOWN PT, R87, R85, R87, R124 ;  /* 0x0800005755577389 */ /* 0x00006400000e007c */
[----:B0-----:R-:W-:-:S06]  /*6190*/  HFMA2.MMA R85, -RZ, RZ, 0, 0 ;  /* 0x00000000ff557435 */ /* 0x001fcc00000001ff */
[----:B------:R-:W-:Y:S05]  /*61a0*/  RET.REL.NODEC R84 `(_ZN10layer_norm13ln_bwd_kernelINS_13Kernel_traitsI6__halfS2_fS2_fjLj5120ELj1ELj1ELj4ELj16ENS_18Kernel_traits_baseILj5120ES2_S2_fS2_fjLj128EEEEELb0ELb1ELb0ELb1EEEvNS_9BwdParamsE) ;  /* 0xffff9e5054007950 */ /* 0x000fea0003c3ffff */
.L_x_9192:
        /* <DEDUP_REMOVED lines=13> */
.L_x_14343:


//--------------------- .text._ZN10layer_norm13ln_bwd_kernelINS_13Kernel_traitsI6__halfS2_fS2_fjLj5120ELj1ELj1ELj4ELj16ENS_18Kernel_traits_baseILj5120ES2_S2_fS2_fjLj128EEEEELb0ELb1ELb1ELb0EEEvNS_9BwdParamsE --------------------------
	.section	.text._ZN10layer_norm13ln_bwd_kernelINS_13Kernel_traitsI6__halfS2_fS2_fjLj5120ELj1ELj1ELj4ELj16ENS_18Kernel_traits_baseILj5120ES2_S2_fS2_fjLj128EEEEELb0ELb1ELb1ELb0EEEvNS_9BwdParamsE,"ax",@progbits
	.sectioninfo	@"SHI_REGISTERS=255"
	.align	128
        .global         _ZN10layer_norm13ln_bwd_kernelINS_13Kernel_traitsI6__halfS2_fS2_fjLj5120ELj1ELj1ELj4ELj16ENS_18Kernel_traits_baseILj5120ES2_S2_fS2_fjLj128EEEEELb0ELb1ELb1ELb0EEEvNS_9BwdParamsE
        .type           _ZN10layer_norm13ln_bwd_kernelINS_13Kernel_traitsI6__halfS2_fS2_fjLj5120ELj1ELj1ELj4ELj16ENS_18Kernel_traits_baseILj5120ES2_S2_fS2_fjLj128EEEEELb0ELb1ELb1ELb0EEEvNS_9BwdParamsE,@function
        .size           _ZN10layer_norm13ln_bwd_kernelINS_13Kernel_traitsI6__halfS2_fS2_fjLj5120ELj1ELj1ELj4ELj16ENS_18Kernel_traits_baseILj5120ES2_S2_fS2_fjLj128EEEEELb0ELb1ELb1ELb0EEEvNS_9BwdParamsE,(.L_x_14344 - _ZN10layer_norm13ln_bwd_kernelINS_13Kernel_traitsI6__halfS2_fS2_fjLj5120ELj1ELj1ELj4ELj16ENS_18Kernel_traits_baseILj5120ES2_S2_fS2_fjLj128EEEEELb0ELb1ELb1ELb0EEEvNS_9BwdParamsE)
        .other          _ZN10layer_norm13ln_bwd_kernelINS_13Kernel_traitsI6__halfS2_fS2_fjLj5120ELj1ELj1ELj4ELj16ENS_18Kernel_traits_baseILj5120ES2_S2_fS2_fjLj128EEEEELb0ELb1ELb1ELb0EEEvNS_9BwdParamsE,@"STO_CUDA_ENTRY STV_DEFAULT"
_ZN10layer_norm13ln_bwd_kernelINS_13Kernel_traitsI6__halfS2_fS2_fjLj5120ELj1ELj1ELj4ELj16ENS_18Kernel_traits_baseILj5120ES2_S2_fS2_fjLj128EEEEELb0ELb1ELb1ELb0EEEvNS_9BwdParamsE:
.text._ZN10layer_norm13ln_bwd_kernelINS_13Kernel_traitsI6__halfS2_fS2_fjLj5120ELj1ELj1ELj4ELj16ENS_18Kernel_traits_baseILj5120ES2_S2_fS2_fjLj128EEEEELb0ELb1ELb1ELb0EEEvNS_9BwdParamsE:
        /* <DEDUP_REMOVED lines=208> */
[--C-:B------:R-:W-:Y:S02]  /*0d00*/  HADD2.F32 R16, -RZ, R17.reuse.H1_H1 ;  /* 0x30000011ff107230 */ /* 0x100fe40000004100 */
[----:B0-----:R-:W-:Y:S01]  /*0d10*/  HADD2.F32 R20, -RZ, R17.H0_H0 ;  /* 0x20000011ff147230 */ /* 0x001fe20000004100 */
        /* <DEDUP_REMOVED lines=60> */
[----:B------:R2:W-:Y:S02]  /*10e0*/  STL.S16 [R1+0x70], R3 ;  /* 0x0000700301007387 */ /* 0x0005e40000100600 */
.L_x_9319:
[----:B------:R-:W-:-:S05]  /*10f0*/  MOV R192, 0x4 ;  /* 0x0000000400c07802 */ /* 0x000fca0000000f00 */
        /* <DEDUP_REMOVED lines=12> */
[----:B0-----:R-:W-:Y:S02]  /*11c0*/  LOP3.LUT R192, R197, 0x7f, RZ, 0xc0, !PT ;  /* 0x0000007fc5c07812 */ /* 0x001fe400078ec0ff */
[----:B------:R-:W-:Y:S02]  /*11d0*/  MOV R193, 0x20 ;  /* 0x0000002000c17802 */ /* 0x000fe40000000f00 */
[----:B------:R-:W-:Y:S01]  /*11e0*/  LEA.HI.SX32 R10, R10, R192, 0x1d ;  /* 0x000000c00a0a7211 */ /* 0x000fe200078feaff */
[----:B------:R-:W-:Y:S04]  /*11f0*/  BSSY B0, `(.L_x_9194) ;  /* 0x0000229000007945 */ /* 0x000fe80003800000 */
        /* <DEDUP_REMOVED lines=13> */
.L_x_9198:
[----:B------:R-:W-:Y:S02]  /*12d0*/  IADD3 R11, R10, 0x80, RZ ;  /* 0x000000800a0b7810 */ /* 0x000fe40007ffe0ff */
.L_x_9197:
[----:B------:R-:W-:Y:S05]  /*12e0*/  BSYNC B1 ;  /* 0x0000000000017941 */ /* 0x000fea0003800000 */
.L_x_9196:
        /* <DEDUP_REMOVED lines=8> */
.L_x_9201:
[----:B------:R-:W-:Y:S02]  /*1370*/  IADD3 R11, R11, 0x80, RZ ;  /* 0x000000800b0b7810 */ /* 0x000fe40007ffe0ff */
.L_x_9200:
[----:B------:R-:W-:Y:S05]  /*1380*/  BSYNC B1 ;  /* 0x0000000000017941 */ /* 0x000fea0003800000 */
.L_x_9199:
        /* <DEDUP_REMOVED lines=8> */
.L_x_9204:
[----:B------:R-:W-:Y:S02]  /*1410*/  IADD3 R11, R11, 0x80, RZ ;  /* 0x000000800b0b7810 */ /* 0x000fe40007ffe0ff */
.L_x_9203:
[----:B------:R-:W-:Y:S05]  /*1420*/  BSYNC B1 ;  /* 0x0000000000017941 */ /* 0x000fea0003800000 */
.L_x_9202:
        /* <DEDUP_REMOVED lines=8> */
.L_x_9207:
[----:B------:R-:W-:Y:S02]  /*14b0*/  IADD3 R11, R11, 0x80, RZ ;  /* 0x000000800b0b7810 */ /* 0x000fe40007ffe0ff */
.L_x_9206:
[----:B------:R-:W-:Y:S05]  /*14c0*/  BSYNC B1 ;  /* 0x0000000000017941 */ /* 0x000fea0003800000 */
.L_x_9205:
        /* <DEDUP_REMOVED lines=9> */
.L_x_9195:
        /* <DEDUP_REMOVED lines=11> */
[----:B------:R-:W-:Y:S01]  /*1610*/  HFMA2.MMA R200, -RZ, RZ, 0, 9.5367431640625e-07 ;  /* 0x00000010ffc87435 */ /* 0x000fe200000001ff */
[----:B------:R-:W-:Y:S04]  /*1620*/  STL [R1+0x1bc], R4 ;  /* 0x0001bc0401007387 */ /* 0x000fe80000100800 */
[----:B0-----:R0:W2:Y:S01]  /*1630*/  LDG.E.128 R192, [R196.64] ;  /* 0x00000004c4c07981 */ /* 0x0010a2000c1e1d00 */
[----:B------:R-:W1:Y:S01]  /*1640*/  LDC.U8 R207, c[0x0][0x1f0] ;  /* 0x00007c00ffcf7b82 */ /* 0x000e620000000000 */
[----:B------:R-:W-:Y:S02]  /*1650*/  ISETP.NE.U32.AND P4, PT, RZ, c[0x0][0x218], PT ;  /* 0x00008600ff007a0c */ /* 0x000fe40003f85070 */
[----:B------:R3:W-:Y:S01]  /*1660*/  STL [R1+0x1b8], R2 ;  /* 0x0001b80201007387 */ /* 0x0007e20000100800 */
[----:B------:R-:W-:Y:S01]  /*1670*/  IMAD.WIDE.U32 R200, R213, R200, c[0x0][0x208] ;  /* 0x00008200d5c87625 */ /* 0x000fe200078e00c8 */
        /* <DEDUP_REMOVED lines=26> */
[----:B------:R-:W-:Y:S01]  /*1820*/  HADD2.F32 R207, -RZ, R200.H0_H0 ;  /* 0x200000c8ffcf7230 */ /* 0x000fe20000004100 */
        /* <DEDUP_REMOVED lines=13> */
[----:B------:R-:W-:Y:S02]  /*1900*/  HADD2.F32 R200, -RZ, R200.H1_H1 ;  /* 0x300000c8ffc87230 */ /* 0x000fe40000004100 */
[--C-:B------:R-:W-:Y:S02]  /*1910*/  HADD2.F32 R212, -RZ, R201.reuse.H0_H0 ;  /* 0x200000c9ffd47230 */ /* 0x100fe40000004100 */
[----:B------:R-:W-:Y:S01]  /*1920*/  HADD2.F32 R201, -RZ, R201.H1_H1 ;  /* 0x300000c9ffc97230 */ /* 0x000fe20000004100 */
[----:B------:R-:W-:Y:S02]  /*1930*/  FFMA.FTZ R25, R4, R200, R25 ;  /* 0x000000c804197223 */ /* 0x000fe40000010019 */
[----:B------:R-:W-:Y:S02]  /*1940*/  FFMA.FTZ R26, R2, R212, R26 ;  /* 0x000000d4021a7223 */ /* 0x000fe4000001001a */
[----:B------:R-:W-:-:S02]  /*1950*/  FADD.FTZ R62, R62, R212 ;  /* 0x000000d43e3e7221 */ /* 0x000fc40000010000 */
[----:B---3--:R-:W-:Y:S02]  /*1960*/  FMUL.FTZ R199, R193, R200 ;  /* 0x000000c8c1c77220 */ /* 0x008fe40000410000 */
[----:B------:R-:W-:Y:S01]  /*1970*/  FADD.FTZ R61, R61, R200 ;  /* 0x000000c83d3d7221 */ /* 0x000fe20000010000 */
[----:B------:R-:W-:Y:S01]  /*1980*/  HADD2.F32 R214, -RZ, R202.H0_H0 ;  /* 0x200000caffd67230 */ /* 0x000fe20000004100 */
        /* <DEDUP_REMOVED lines=14> */
[----:B------:R-:W-:Y:S02]  /*1a70*/  HADD2.F32 R202, -RZ, R202.H1_H1 ;  /* 0x300000caffca7230 */ /* 0x000fe40000004100 */
[--C-:B------:R-:W-:Y:S01]  /*1a80*/  HADD2.F32 R218, -RZ, R203.reuse.H0_H0 ;  /* 0x200000cbffda7230 */ /* 0x100fe20000004100 */
[----:B------:R-:W-:Y:S01]  /*1a90*/  FADD.FTZ R64, R64, R214 ;  /* 0x000000d640407221 */ /* 0x000fe20000010000 */
[----:B------:R-:W-:Y:S01]  /*1aa0*/  HADD2.F32 R203, -RZ, R203.H1_H1 ;  /* 0x300000cbffcb7230 */ /* 0x000fe20000004100 */
        /* <DEDUP_REMOVED lines=32> */
.L_x_9210:
[----:B------:R-:W-:Y:S05]  /*1cb0*/  BSYNC B1 ;  /* 0x0000000000017941 */ /* 0x000fea0003800000 */
.L_x_9209:
[----:B------:R-:W-:Y:S01]  /*1cc0*/  BSSY B1, `(.L_x_9211) ;  /* 0x0000064000017945 */ /* 0x000fe20003800000 */
[----:B------:R-:W-:Y:S05]  /*1cd0*/  @!P0 BRA `(.L_x_9212) ;  /* 0x0000062000008947 */ /* 0x000fea0003800000 */
[----:B------:R-:W-:Y:S01]  /*1ce0*/  HFMA2.MMA R218, -RZ, RZ, 0, 1.9073486328125e-06 ;  /* 0x00000020ffda7435 */ /* 0x000fe200000001ff */
[----:B------:R-:W-:Y:S01]  /*1cf0*/  MOV R200, 0x10 ;  /* 0x0000001000c87802 */ /* 0x000fe20000000f00 */
[----:B------:R-:W2:Y:S01]  /*1d00*/  LDC.U8 R244, c[0x0][0x1f0] ;  /* 0x00007c00fff47b82 */ /* 0x000ea20000000000 */
[----:B------:R-:W-:Y:S01]  /*1d10*/  ISETP.NE.U32.AND P4, PT, RZ, c[0x0][0x218], PT ;  /* 0x00008600ff007a0c */ /* 0x000fe20003f85070 */
[----:B-----5:R3:W-:Y:S02]  /*1d20*/  STL [R1+0x1b4], R0 ;  /* 0x0001b40001007387 */ /* 0x0207e40000100800 */
[----:B------:R-:W-:-:S04]  /*1d30*/  IMAD.WIDE.U32 R200, R213, R200, c[0x0][0x208] ;  /* 0x00008200d5c87625 */ /* 0x000fc800078e00c8 */
[CC--:B------:R-:W-:Y:S01]  /*1d40*/  IMAD.WIDE.U32 R196, R212.reuse, R218.reuse, c[0x0][0x188] ;  /* 0x00006200d4c47625 */ /* 0x0c0fe200078e00da */
[----:B------:R-:W-:Y:S01]  /*1d50*/  ISETP.NE.AND.EX P4, PT, RZ, c[0x0][0x21c], PT, P4 ;  /* 0x00008700ff007a0c */ /* 0x000fe20003f85340 */
[----:B------:R-:W4:Y:S04]  /*1d60*/  LDG.E.128 R200, [R200.64] ;  /* 0x00000004c8c87981 */ /* 0x000f28000c1e1d00 */
[----:B01----:R0:W3:Y:S04]  /*1d70*/  LDG.E.128 R192, [R196.64] ;  /* 0x00000004c4c07981 */ /* 0x0030e8000c1e1d00 */
[----:B------:R-:W4:Y:S04]  /*1d80*/  LDL R252, [R1+0x184] ;  /* 0x0001840001fc7983 */ /* 0x000f280000100800 */
[----:B------:R-:W-:Y:S01]  /*1d90*/  @P4 IMAD.WIDE.U32 R218, R212, R218, c[0x0][0x218] ;  /* 0x00008600d4da4625 */ /* 0x000fe200078e00da */
[----:B0-----:R-:W4:Y:S04]  /*1da0*/  LDG.E.128 R196, [R196.64+0x10] ;  /* 0x00001004c4c47981 */ /* 0x001f28000c1e1d00 */
[----:B------:R0:W5:Y:S04]  /*1db0*/  @P4 LDG.E.128 R20, [R218.64] ;  /* 0x00000004da144981 */ /* 0x000168000c1e1d00 */
[----:B------:R0:W5:Y:S01]  /*1dc0*/  @P4 LDG.E.128 R16, [R218.64+0x10] ;  /* 0x00001004da104981 */ /* 0x000162000c1e1d00 */
[----:B--2---:R-:W-:-:S04]  /*1dd0*/  ISETP.NE.AND P4, PT, R244, RZ, PT ;  /* 0x000000fff400720c */ /* 0x004fc80003f85270 */
[----:B0-----:R-:W-:-:S05]  /*1de0*/  FSEL R218, R11, RZ, !P4 ;  /* 0x000000ff0bda7208 */ /* 0x001fca0006000000 */
[C---:B---3--:R-:W-:Y:S02]  /*1df0*/  FADD.FTZ R192, -R218.reuse, R192 ;  /* 0x000000c0dac07221 */ /* 0x048fe40000010100 */
        /* <DEDUP_REMOVED lines=14> */
[--C-:B------:R-:W-:Y:S02]  /*1ee0*/  HADD2.F32 R218, -RZ, R200.reuse.H0_H0 ;  /* 0x200000c8ffda7230 */ /* 0x100fe40000004100 */
[----:B------:R-:W-:Y:S01]  /*1ef0*/  HADD2.F32 R200, -RZ, R200.H1_H1 ;  /* 0x300000c8ffc87230 */ /* 0x000fe20000004100 */
[----:B------:R0:W-:Y:S01]  /*1f00*/  STL [R1+0x64], R0 ;  /* 0x0000640001007387 */ /* 0x0001e20000100800 */
[----:B------:R-:W-:Y:S01]  /*1f10*/  HADD2.F32 R219, -RZ, R201.H0_H0 ;  /* 0x200000c9ffdb7230 */ /* 0x000fe20000004100 */
        /* <DEDUP_REMOVED lines=21> */
[----:B------:R-:W-:Y:S01]  /*2070*/  HADD2.F32 R201, -RZ, R201.H1_H1 ;  /* 0x300000c9ffc97230 */ /* 0x000fe20000004100 */
[----:B------:R-:W-:Y:S01]  /*2080*/  FADD.FTZ R215, R215, R197 ;  /* 0x000000c5d7d77221 */ /* 0x000fe20000010000 */
[----:B------:R-:W-:Y:S01]  /*2090*/  HADD2.F32 R250, -RZ, R202.H0_H0 ;  /* 0x200000cafffa7230 */ /* 0x000fe20000004100 */
[----:B------:R-:W-:Y:S02]  /*20a0*/  FFMA.FTZ R214, R248, R195, R214 ;  /* 0x000000c3f8d67223 */ /* 0x000fe400000100d6 */
[----:B------:R-:W-:-:S02]  /*20b0*/  FMUL.FTZ R252, R252, R201 ;  /* 0x000000c9fcfc7220 */ /* 0x000fc40000410000 */
[----:B------:R-:W-:Y:S01]  /*20c0*/  FADD.FTZ R215, R215, R195 ;  /* 0x000000c3d7d77221 */ /* 0x000fe20000010000 */
[----:B------:R-:W-:Y:S01]  /*20d0*/  HADD2.F32 R202, -RZ, R202.H1_H1 ;  /* 0x300000caffca7230 */ /* 0x000fe20000004100 */
[----:B------:R-:W-:Y:S02]  /*20e0*/  FADD.FTZ R72, R72, R250 ;  /* 0x000000fa48487221 */ /* 0x000fe40000010000 */
[----:B------:R-:W-:Y:S02]  /*20f0*/  FFMA.FTZ R76, R251, R250, R76 ;  /* 0x000000fafb4c7223 */ /* 0x000fe4000001004c */
[----:B------:R-:W-:Y:S02]  /*2100*/  FADD.FTZ R215, R215, R252 ;  /* 0x000000fcd7d77221 */ /* 0x000fe40000010000 */
[----:B------:R-:W-:Y:S01]  /*2110*/  FFMA.FTZ R214, R244, R252, R214 ;  /* 0x000000fcf4d67223 */ /* 0x000fe200000100d6 */
[----:B------:R-:W-:Y:S01]  /*2120*/  HADD2.F32 R246, -RZ, R203.H0_H0 ;  /* 0x200000cbfff67230 */ /* 0x000fe20000004100 */
[----:B------:R-:W-:-:S02]  /*2130*/  FMUL.FTZ R247, R3, R198 ;  /* 0x000000c603f77220 */ /* 0x000fc40000410000 */
[----:B------:R-:W-:Y:S01]  /*2140*/  FFMA.FTZ R182, R248, R219, R182 ;  /* 0x000000dbf8b67223 */ /* 0x000fe200000100b6 */
[----:B------:R-:W-:Y:S01]  /*2150*/  HADD2.F32 R203, -RZ, R203.H1_H1 ;  /* 0x300000cbffcb7230 */ /* 0x000fe20000004100 */
        /* <DEDUP_REMOVED lines=26> */
.L_x_9212:
[----:B------:R-:W-:Y:S05]  /*2300*/  BSYNC B1 ;  /* 0x0000000000017941 */ /* 0x000fea0003800000 */
.L_x_9211:
[----:B------:R-:W-:Y:S01]  /*2310*/  BSSY B1, `(.L_x_9213) ;  /* 0x000005d000017945 */ /* 0x000fe20003800000 */
[----:B------:R-:W-:Y:S05]  /*2320*/  @!P1 BRA `(.L_x_9214) ;  /* 0x000005b000009947 */ /* 0x000fea0003800000 */
[----:B------:R-:W-:Y:S01]  /*2330*/  HFMA2.MMA R200, -RZ, RZ, 0, 1.9073486328125e-06 ;  /* 0x00000020ffc87435 */ /* 0x000fe200000001ff */
[----:B------:R-:W2:Y:S01]  /*2340*/  LDC.U8 R202, c[0x0][0x1f0] ;  /* 0x00007c00ffca7b82 */ /* 0x000ea20000000000 */
[----:B------:R-:W-:Y:S01]  /*2350*/  ISETP.NE.U32.AND P4, PT, RZ, c[0x0][0x218], PT ;  /* 0x00008600ff007a0c */ /* 0x000fe20003f85070 */
[----:B------:R-:W3:Y:S01]  /*2360*/  LDL R242, [R1+0x16c] ;  /* 0x00016c0001f27983 */ /* 0x000ee20000100800 */
[----:B------:R-:W-:-:S03]  /*2370*/  MOV R196, 0x10 ;  /* 0x0000001000c47802 */ /* 0x000fc60000000f00 */
[----:B------:R-:W4:Y:S03]  /*2380*/  LDL R240, [R1+0x164] ;  /* 0x0001640001f07983 */ /* 0x000f260000100800 */
[C---:B-1----:R-:W-:Y:S01]  /*2390*/  IMAD.WIDE.U32 R192, R212.reuse, R200, c[0x0][0x188] ;  /* 0x00006200d4c07625 */ /* 0x042fe200078e00c8 */
[----:B------:R-:W-:Y:S01]  /*23a0*/  ISETP.NE.AND.EX P4, PT, RZ, c[0x0][0x21c], PT, P4 ;  /* 0x00008700ff007a0c */ /* 0x000fe20003f85340 */
[----:B------:R-:W3:Y:S02]  /*23b0*/  LDL R219, [R1+0x160] ;  /* 0x0001600001db7983 */ /* 0x000ee40000100800 */
[----:B------:R-:W-:Y:S02]  /*23c0*/  IMAD.WIDE.U32 R196, R213, R196, c[0x0][0x208] ;  /* 0x00008200d5c47625 */ /* 0x000fe400078e00c4 */
        /* <DEDUP_REMOVED lines=8> */
[----:B--2---:R-:W-:-:S04]  /*2450*/  ISETP.NE.AND P4, PT, R202, RZ, PT ;  /* 0x000000ffca00720c */ /* 0x004fc80003f85270 */
[----:B0----5:R-:W-:-:S05]  /*2460*/  FSEL R200, R11, RZ, !P4 ;  /* 0x000000ff0bc87208 */ /* 0x021fca0006000000 */
[C---:B---3--:R-:W-:Y:S02]  /*2470*/  FADD.FTZ R202, -R200.reuse, R12 ;  /* 0x0000000cc8ca7221 */ /* 0x048fe40000010100 */
[C---:B------:R-:W-:Y:S02]  /*2480*/  FADD.FTZ R12, -R200.reuse, R14 ;  /* 0x0000000ec80c7221 */ /* 0x040fe40000010100 */
[C---:B----4-:R-:W-:Y:S02]  /*2490*/  FADD.FTZ R14, -R200.reuse, R192 ;  /* 0x000000c0c80e7221 */ /* 0x050fe40000010100 */
[----:B------:R-:W2:Y:S01]  /*24a0*/  LDL R192, [R1+0x170] ;  /* 0x0001700001c07983 */ /* 0x000ea20000100800 */
[C---:B------:R-:W-:Y:S02]  /*24b0*/  FADD.FTZ R201, -R200.reuse, R13 ;  /* 0x0000000dc8c97221 */ /* 0x040fe40000010100 */
[C---:B------:R-:W-:Y:S02]  /*24c0*/  FADD.FTZ R13, -R200.reuse, R15 ;  /* 0x0000000fc80d7221 */ /* 0x040fe40000010100 */
[----:B------:R-:W-:-:S02]  /*24d0*/  FADD.FTZ R15, -R200, R193 ;  /* 0x000000c1c80f7221 */ /* 0x000fc40000010100 */
[----:B------:R-:W3:Y:S01]  /*24e0*/  LDL R193, [R1+0x168] ;  /* 0x0001680001c17983 */ /* 0x000ee20000100800 */
[----:B------:R-:W-:Y:S01]  /*24f0*/  HADD2.F32 R243, -RZ, R196.H0_H0 ;  /* 0x200000c4fff37230 */ /* 0x000fe20000004100 */
[C---:B------:R-:W-:Y:S02]  /*2500*/  FMUL.FTZ R238, R3.reuse, R202 ;  /* 0x000000ca03ee7220 */ /* 0x040fe40000410000 */
[----:B------:R-:W-:Y:S02]  /*2510*/  FMUL.FTZ R226, R3, R201 ;  /* 0x000000c903e27220 */ /* 0x000fe40000410000 */
[----:B------:R-:W-:Y:S01]  /*2520*/  FFMA.FTZ R36, R238, R243, R36 ;  /* 0x000000f3ee247223 */ /* 0x000fe20000010024 */
[----:B------:R0:W-:Y:S01]  /*2530*/  STL [R1+0x5c], R238 ;  /* 0x00005cee01007387 */ /* 0x0001e20000100800 */
[----:B------:R-:W-:-:S03]  /*2540*/  FADD.FTZ R80, R80, R243 ;  /* 0x000000f350507221 */ /* 0x000fc60000010000 */
[----:B------:R1:W-:Y:S01]  /*2550*/  STL [R1+0x48], R226 ;  /* 0x000048e201007387 */ /* 0x0003e20000100800 */
[----:B------:R-:W-:Y:S01]  /*2560*/  HADD2.F32 R196, -RZ, R196.H1_H1 ;  /* 0x300000c4ffc47230 */ /* 0x000fe20000004100 */
[----:B------:R-:W-:Y:S01]  /*2570*/  FMUL.FTZ R12, R3, R12 ;  /* 0x0000000c030c7220 */ /* 0x000fe20000410000 */
[--C-:B------:R-:W-:Y:S01]  /*2580*/  HADD2.F32 R241, -RZ, R197.reuse.H0_H0 ;  /* 0x200000c5fff17230 */ /* 0x100fe20000004100 */
[----:B--2---:R-:W-:Y:S02]  /*2590*/  FMUL.FTZ R243, R192, R243 ;  /* 0x000000f3c0f37220 */ /* 0x004fe40000410000 */
[----:B------:R-:W1:Y:S01]  /*25a0*/  LDL R192, [R1+0x154] ;  /* 0x0001540001c07983 */ /* 0x000e620000100800 */
[----:B------:R-:W-:Y:S02]  /*25b0*/  FMUL.FTZ R242, R242, R196 ;  /* 0x000000c4f2f27220 */ /* 0x000fe40000410000 */
[----:B------:R-:W-:Y:S02]  /*25c0*/  FADD.FTZ R215, R215, R243 ;  /* 0x000000f3d7d77221 */ /* 0x000fe40000010000 */
[----:B------:R-:W-:Y:S01]  /*25d0*/  FFMA.FTZ R214, R238, R243, R214 ;  /* 0x000000f3eed67223 */ /* 0x000fe200000100d6 */
[----:B------:R-:W-:Y:S01]  /*25e0*/  HADD2.F32 R197, -RZ, R197.H1_H1 ;  /* 0x300000c5ffc57230 */ /* 0x000fe20000004100 */
[----:B------:R-:W-:-:S02]  /*25f0*/  FFMA.FTZ R38, R12, R241, R38 ;  /* 0x000000f10c267223 */ /* 0x000fc40000010026 */
[----:B------:R-:W-:Y:S02]  /*2600*/  FADD.FTZ R82, R82, R241 ;  /* 0x000000f152527221 */ /* 0x000fe40000010000 */
[----:B---3--:R-:W-:Y:S02]  /*2610*/  FMUL.FTZ R241, R193, R241 ;  /* 0x000000f1c1f17220 */ /* 0x008fe40000410000 */
        /* <DEDUP_REMOVED lines=18> */
[----:B0-----:R-:W-:-:S02]  /*2740*/  FMUL.FTZ R238, R218, R198 ;  /* 0x000000c6daee7220 */ /* 0x001fc40000410000 */
        /* <DEDUP_REMOVED lines=25> */
.L_x_9214:
[----:B------:R-:W-:Y:S05]  /*28e0*/  BSYNC B1 ;  /* 0x0000000000017941 */ /* 0x000fea0003800000 */
.L_x_9213:
        /* <DEDUP_REMOVED lines=8> */
[CC--:B-1----:R-:W-:Y:S01]  /*2970*/  IMAD.WIDE.U32 R192, R212.reuse, R201.reuse, c[0x0][0x188] ;  /* 0x00006200d4c07625 */ /* 0x0c2fe200078e00c9 */
[----:B------:R-:W-:Y:S01]  /*2980*/  ISETP.NE.AND.EX P4, PT, RZ, c[0x0][0x21c], PT, P4 ;  /* 0x00008700ff007a0c */ /* 0x000fe20003f85340 */
[----:B------:R-:W3:Y:S02]  /*2990*/  LDL R228, [R1+0x144] ;  /* 0x0001440001e47983 */ /* 0x000ee40000100800 */
[----:B------:R-:W-:Y:S02]  /*29a0*/  IMAD.WIDE.U32 R196, R213, R196, c[0x0][0x208] ;  /* 0x00008200d5c47625 */ /* 0x000fe400078e00c4 */
[----:B-----5:R1:W3:Y:S04]  /*29b0*/  LDG.E.128 R4, [R192.64] ;  /* 0x00000004c0047981 */ /* 0x0202e8000c1e1d00 */
        /* <DEDUP_REMOVED lines=9> */
[----:B0-----:R-:W-:-:S05]  /*2a50*/  FSEL R8, R11, RZ, !P4 ;  /* 0x000000ff0b087208 */ /* 0x001fca0006000000 */
[C---:B---3--:R-:W-:Y:S02]  /*2a60*/  FADD.FTZ R201, -R8.reuse, R4 ;  /* 0x0000000408c97221 */ /* 0x048fe40000010100 */
[C---:B------:R-:W-:Y:S02]  /*2a70*/  FADD.FTZ R4, -R8.reuse, R6 ;  /* 0x0000000608047221 */ /* 0x040fe40000010100 */
[C---:B----4-:R-:W-:Y:S02]  /*2a80*/  FADD.FTZ R6, -R8.reuse, R192 ;  /* 0x000000c008067221 */ /* 0x050fe40000010100 */
[----:B------:R-:W3:Y:S01]  /*2a90*/  LDL R192, [R1+0x150] ;  /* 0x0001500001c07983 */ /* 0x000ee20000100800 */
[----:B------:R-:W-:Y:S01]  /*2aa0*/  FADD.FTZ R200, -R8, R5 ;  /* 0x0000000508c87221 */ /* 0x000fe20000010100 */
[----:B------:R-:W-:Y:S01]  /*2ab0*/  HADD2.F32 R233, -RZ, R196.H0_H0 ;  /* 0x200000c4ffe97230 */ /* 0x000fe20000004100 */
[C---:B------:R-:W-:Y:S02]  /*2ac0*/  FMUL.FTZ R225, R3.reuse, R201 ;  /* 0x000000c903e17220 */ /* 0x040fe40000410000 */
[----:B------:R-:W-:-:S02]  /*2ad0*/  FMUL.FTZ R219, R3, R200 ;  /* 0x000000c803db7220 */ /* 0x000fc40000410000 */
[----:B------:R-:W-:Y:S01]  /*2ae0*/  FFMA.FTZ R44, R225, R233, R44 ;  /* 0x000000e9e12c7223 */ /* 0x000fe2000001002c */
[----:B------:R0:W-:Y:S01]  /*2af0*/  STL [R1+0x58], R225 ;  /* 0x000058e101007387 */ /* 0x0001e20000100800 */
[----:B------:R-:W-:-:S03]  /*2b00*/  FADD.FTZ R88, R88, R233 ;  /* 0x000000e958587221 */ /* 0x000fc60000010000 */
[----:B------:R1:W-:Y:S01]  /*2b10*/  STL [R1+0x44], R219 ;  /* 0x000044db01007387 */ /* 0x0003e20000100800 */
[----:B------:R-:W-:Y:S01]  /*2b20*/  HADD2.F32 R196, -RZ, R196.H1_H1 ;  /* 0x300000c4ffc47230 */ /* 0x000fe20000004100 */
[----:B------:R-:W-:Y:S01]  /*2b30*/  FMUL.FTZ R4, R3, R4 ;  /* 0x0000000403047220 */ /* 0x000fe20000410000 */
[----:B------:R-:W-:-:S03]  /*2b40*/  HADD2.F32 R231, -RZ, R197.H0_H0 ;  /* 0x200000c5ffe77230 */ /* 0x000fc60000004100 */
[----:B------:R-:W-:Y:S01]  /*2b50*/  FMUL.FTZ R232, R232, R196 ;  /* 0x000000c4e8e87220 */ /* 0x000fe20000410000 */
[----:B------:R-:W-:Y:S01]  /*2b60*/  HADD2.F32 R197, -RZ, R197.H1_H1 ;  /* 0x300000c5ffc57230 */ /* 0x000fe20000004100 */
        /* <DEDUP_REMOVED lines=34> */
[----:B--2---:R-:W-:Y:S02]  /*2d90*/  FMUL.FTZ R227, R202, R227 ;  /* 0x000000e3cae37220 */ /* 0x004fe40000410000 */
        /* <DEDUP_REMOVED lines=18> */
.L_x_9216:
[----:B-1----:R-:W-:Y:S05]  /*2ec0*/  BSYNC B1 ;  /* 0x0000000000017941 */ /* 0x002fea0003800000 */
.L_x_9215:
[----:B-----5:R-:W-:-:S13]  /*2ed0*/  ISETP.GE.U32.AND P4, PT, R0, 0x280, PT ;  /* 0x000002800000780c */ /* 0x020fda0003f86070 */
[----:B------:R-:W-:Y:S05]  /*2ee0*/  @!P4 BRA `(.L_x_9208) ;  /* 0x000005900000c947 */ /* 0x000fea0003800000 */
[----:B------:R-:W-:Y:S01]  /*2ef0*/  HFMA2.MMA R218, -RZ, RZ, 0, 1.9073486328125e-06 ;  /* 0x00000020ffda7435 */ /* 0x000fe200000001ff */
[----:B------:R-:W1:Y:S01]  /*2f00*/  LDC.U8 R219, c[0x0][0x1f0] ;  /* 0x00007c00ffdb7b82 */ /* 0x000e620000000000 */
[----:B------:R-:W-:Y:S01]  /*2f10*/  MOV R200, 0x10 ;  /* 0x0000001000c87802 */ /* 0x000fe20000000f00 */
[----:B------:R-:W2:Y:S04]  /*2f20*/  LDL R235, [R1+0x12c] ;  /* 0x00012c0001eb7983 */ /* 0x000ea80000100800 */
[----:B------:R-:W-:Y:S01]  /*2f30*/  IMAD.WIDE.U32 R200, R213, R200, c[0x0][0x208] ;  /* 0x00008200d5c87625 */ /* 0x000fe200078e00c8 */
[----:B------:R-:W3:Y:S03]  /*2f40*/  LDL R222, [R1+0x124] ;  /* 0x0001240001de7983 */ /* 0x000ee60000100800 */
[----:B------:R-:W-:Y:S01]  /*2f50*/  IMAD.WIDE.U32 R196, R212, R218, c[0x0][0x188] ;  /* 0x00006200d4c47625 */ /* 0x000fe200078e00da */
[----:B------:R-:W4:Y:S04]  /*2f60*/  LDL R216, [R1+0x11c] ;  /* 0x00011c0001d87983 */ /* 0x000f280000100800 */
[----:B0-----:R0:W2:Y:S04]  /*2f70*/  LDG.E.128 R192, [R196.64] ;  /* 0x00000004c4c07981 */ /* 0x0010a8000c1e1d00 */
[----:B------:R-:W3:Y:S04]  /*2f80*/  LDG.E.128 R200, [R200.64] ;  /* 0x00000004c8c87981 */ /* 0x000ee8000c1e1d00 */
[----:B------:R-:W3:Y:S04]  /*2f90*/  LDL R213, [R1+0x118] ;  /* 0x0001180001d57983 */ /* 0x000ee80000100800 */
[----:B0-----:R-:W3:Y:S01]  /*2fa0*/  LDG.E.128 R196, [R196.64+0x10] ;  /* 0x00001004c4c47981 */ /* 0x001ee2000c1e1d00 */
[----:B-1----:R-:W-:-:S04]  /*2fb0*/  ISETP.NE.AND P4, PT, R219, RZ, PT ;  /* 0x000000ffdb00720c */ /* 0x002fc80003f85270 */
[----:B------:R-:W-:Y:S02]  /*2fc0*/  FSEL R11, R11, RZ, !P4 ;  /* 0x000000ff0b0b7208 */ /* 0x000fe40006000000 */
[----:B------:R-:W-:-:S04]  /*2fd0*/  ISETP.NE.U32.AND P4, PT, RZ, c[0x0][0x218], PT ;  /* 0x00008600ff007a0c */ /* 0x000fc80003f85070 */
[----:B------:R-:W-:-:S13]  /*2fe0*/  ISETP.NE.AND.EX P4, PT, RZ, c[0x0][0x21c], PT, P4 ;  /* 0x00008700ff007a0c */ /* 0x000fda0003f85340 */
[----:B------:R-:W-:Y:S02]  /*2ff0*/  @P4 IMAD.WIDE.U32 R208, R212, R218, c[0x0][0x218] ;  /* 0x00008600d4d04625 */ /* 0x000fe400078e00da */
[----:B------:R-:W4:Y:S04]  /*3000*/  LDL R218, [R1+0x120] ;  /* 0x0001200001da7983 */ /* 0x000f280000100800 */
[----:B------:R0:W5:Y:S04]  /*3010*/  @P4 LDG.E.128 R168, [R208.64] ;  /* 0x00000004d0a84981 */ /* 0x000168000c1e1d00 */
[----:B------:R0:W5:Y:S04]  /*3020*/  @P4 LDG.E.128 R172, [R208.64+0x10] ;  /* 0x00001004d0ac4981 */ /* 0x000168000c1e1d00 */
[----:B0-----:R-:W4:Y:S01]  /*3030*/  LDL R208, [R1+0x128] ;  /* 0x0001280001d07983 */ /* 0x001f220000100800 */
[----:B--2---:R-:W-:-:S02]  /*3040*/  FADD.FTZ R192, -R11, R192 ;  /* 0x000000c00bc07221 */ /* 0x004fc40000010100 */
[C---:B------:R-:W-:Y:S02]  /*3050*/  FADD.FTZ R193, -R11.reuse, R193 ;  /* 0x000000c10bc17221 */ /* 0x040fe40000010100 */
[C---:B------:R-:W-:Y:S02]  /*3060*/  FADD.FTZ R194, -R11.reuse, R194 ;  /* 0x000000c20bc27221 */ /* 0x040fe40000010100 */
[C---:B------:R-:W-:Y:S02]  /*3070*/  FADD.FTZ R195, -R11.reuse, R195 ;  /* 0x000000c30bc37221 */ /* 0x040fe40000010100 */
[C---:B---3--:R-:W-:Y:S02]  /*3080*/  FADD.FTZ R196, -R11.reuse, R196 ;  /* 0x000000c40bc47221 */ /* 0x048fe40000010100 */
        /* <DEDUP_REMOVED lines=8> */
[----:B------:R-:W3:Y:S01]  /*3110*/  LDL R193, [R1+0x114] ;  /* 0x0001140001c17983 */ /* 0x000ee20000100800 */
[--C-:B------:R-:W-:Y:S02]  /*3120*/  HADD2.F32 R236, -RZ, R200.reuse.H0_H0 ;  /* 0x200000c8ffec7230 */ /* 0x100fe40000004100 */
[----:B------:R-:W-:-:S03]  /*3130*/  HADD2.F32 R200, -RZ, R200.H1_H1 ;  /* 0x300000c8ffc87230 */ /* 0x000fc60000004100 */
[----:B------:R-:W-:Y:S02]  /*3140*/  FFMA.FTZ R52, R212, R236, R52 ;  /* 0x000000ecd4347223 */ /* 0x000fe40000010034 */
[----:B------:R-:W-:Y:S01]  /*3150*/  FADD.FTZ R96, R96, R236 ;  /* 0x000000ec60607221 */ /* 0x000fe20000010000 */
[--C-:B------:R-:W-:Y:S01]  /*3160*/  HADD2.F32 R224, -RZ, R201.reuse.H0_H0 ;  /* 0x200000c9ffe07230 */ /* 0x100fe20000004100 */
[----:B------:R-:W-:Y:S02]  /*3170*/  FMUL.FTZ R234, R3, R194 ;  /* 0x000000c203ea7220 */ /* 0x000fe40000410000 */
[----:B------:R-:W-:Y:S01]  /*3180*/  FMUL.FTZ R235, R235, R200 ;  /* 0x000000c8ebeb7220 */ /* 0x000fe20000410000 */
[----:B------:R-:W-:Y:S01]  /*3190*/  HADD2.F32 R201, -RZ, R201.H1_H1 ;  /* 0x300000c9ffc97230 */ /* 0x000fe20000004100 */
[----:B------:R-:W-:Y:S02]  /*31a0*/  FFMA.FTZ R54, R234, R224, R54 ;  /* 0x000000e0ea367223 */ /* 0x000fe40000010036 */
[----:B------:R-:W-:Y:S01]  /*31b0*/  FADD.FTZ R98, R98, R224 ;  /* 0x000000e062627221 */ /* 0x000fe20000010000 */
[----:B------:R-:W-:Y:S01]  /*31c0*/  HADD2.F32 R220, -RZ, R202.H0_H0 ;  /* 0x200000caffdc7230 */ /* 0x000fe20000004100 */
[----:B------:R-:W-:-:S02]  /*31d0*/  FMUL.FTZ R221, R3, R196 ;  /* 0x000000c403dd7220 */ /* 0x000fc40000410000 */
[----:B----4-:R-:W-:Y:S02]  /*31e0*/  FMUL.FTZ R224, R208, R224 ;  /* 0x000000e0d0e07220 */ /* 0x010fe40000410000 */
[----:B------:R-:W-:Y:S02]  /*31f0*/  FMUL.FTZ R223, R3, R195 ;  /* 0x000000c303df7220 */ /* 0x000fe40000410000 */
[----:B------:R-:W-:Y:S01]  /*3200*/  FMUL.FTZ R222, R222, R201 ;  /* 0x000000c9dede7220 */ /* 0x000fe20000410000 */
[----:B------:R-:W-:Y:S01]  /*3210*/  HADD2.F32 R202, -RZ, R202.H1_H1 ;  /* 0x300000caffca7230 */ /* 0x000fe20000004100 */
[----:B------:R-:W-:Y:S02]  /*3220*/  FADD.FTZ R100, R100, R220 ;  /* 0x000000dc64647221 */ /* 0x000fe40000010000 */
[-C--:B------:R-:W-:Y:S02]  /*3230*/  FFMA.FTZ R56, R221, R220.reuse, R56 ;  /* 0x000000dcdd387223 */ /* 0x080fe40000010038 */
[----:B------:R-:W-:Y:S01]  /*3240*/  FMUL.FTZ R220, R218, R220 ;  /* 0x000000dcdadc7220 */ /* 0x000fe20000410000 */
[----:B------:R-:W-:Y:S01]  /*3250*/  HADD2.F32 R210, -RZ, R203.H0_H0 ;  /* 0x200000cbffd27230 */ /* 0x000fe20000004100 */
[----:B------:R-:W-:-:S02]  /*3260*/  FMUL.FTZ R211, R3, R198 ;  /* 0x000000c603d37220 */ /* 0x000fc40000410000 */
[----:B------:R-:W-:Y:S02]  /*3270*/  FMUL.FTZ R217, R3, R197 ;  /* 0x000000c503d97220 */ /* 0x000fe40000410000 */
[----:B------:R-:W-:Y:S01]  /*3280*/  FMUL.FTZ R216, R216, R202 ;  /* 0x000000cad8d87220 */ /* 0x000fe20000410000 */
[----:B------:R-:W-:Y:S01]  /*3290*/  HADD2.F32 R203, -RZ, R203.H1_H1 ;  /* 0x300000cbffcb7230 */ /* 0x000fe20000004100 */
        /* <DEDUP_REMOVED lines=25> */
[----:B---3--:R-:W-:Y:S02]  /*3430*/  FMUL.FTZ R208, R193, R203 ;  /* 0x000000cbc1d07220 */ /* 0x008fe40000410000 */
[----:B------:R-:W-:Y:S02]  /*3440*/  FADD.FTZ R215, R215, R210 ;  /* 0x000000d2d7d77221 */ /* 0x000fe40000010000 */
[----:B------:R-:W-:Y:S02]  /*3450*/  FFMA.FTZ R214, R211, R210, R214 ;  /* 0x000000d2d3d67223 */ /* 0x000fe400000100d6 */
[----:B------:R-:W-:Y:S02]  /*3460*/  FADD.FTZ R215, R215, R208 ;  /* 0x000000d0d7d77221 */ /* 0x000fe40000010000 */
[----:B------:R-:W-:Y:S02]  /*3470*/  FFMA.FTZ R214, R209, R208, R214 ;  /* 0x000000d0d1d67223 */ /* 0x000fe400000100d6 */
.L_x_9208:
[----:B0-----:R-:W-:Y:S05]  /*3480*/  BSYNC B0 ;  /* 0x0000000000007941 */ /* 0x001fea0003800000 */
.L_x_9194:
        /* <DEDUP_REMOVED lines=9> */
.L_x_9328:
        /* <DEDUP_REMOVED lines=18> */
.L_x_9329:
[----:B----4-:R-:W4:Y:S01]  /*3640*/  LDL.LU R199, [R1+0x38] ;  /* 0x0000380001c77983 */ /* 0x010f220000300800 */
[----:B------:R-:W-:Y:S01]  /*3650*/  @!P4 LOP3.LUT R194, R198, 0x3, RZ, 0xc0, !PT ;  /* 0x00000003c6c2c812 */ /* 0x000fe200078ec0ff */
[----:B------:R-:W-:Y:S01]  /*3660*/  FADD.FTZ R192, R197, R196 ;  /* 0x000000c4c5c07221 */ /* 0x000fe20000010000 */
[----:B------:R-:W-:Y:S01]  /*3670*/  WARPSYNC 0xffffffff ;  /* 0xffffffff00007948 */ /* 0x000fe20003800000 */
[----:B--2---:R-:W-:Y:S01]  /*3680*/  FADD.FTZ R193, R193, R195 ;  /* 0x000000c3c1c17221 */ /* 0x004fe20000010000 */
[----:B------:R-:W-:Y:S01]  /*3690*/  @!P4 IADD3 R194, R11, R194, RZ ;  /* 0x000000c20bc2c210 */ /* 0x000fe20007ffe0ff */
[----:B---3--:R-:W-:Y:S01]  /*36a0*/  HFMA2.MMA R196, -RZ, RZ, 0, 0 ;  /* 0x00000000ffc47435 */ /* 0x008fe200000001ff */
        /* <DEDUP_REMOVED lines=30> */
.L_x_9222:
[----:B------:R-:W-:Y:S05]  /*3890*/  BSYNC B1 ;  /* 0x0000000000017941 */ /* 0x000fea0003800000 */
.L_x_9221:
        /* <DEDUP_REMOVED lines=14> */
.L_x_9224:
[----:B------:R-:W-:Y:S05]  /*3980*/  BSYNC B1 ;  /* 0x0000000000017941 */ /* 0x000fea0003800000 */
.L_x_9223:
[----:B------:R-:W3:Y:S01]  /*3990*/  LDL R195, [R1+0x110] ;  /* 0x0001100001c37983 */ /* 0x000ee20000100800 */
[----:B------:R-:W-:Y:S01]  /*39a0*/  ISETP.NE.U32.AND P5, PT, RZ, c[0x0][0x258], PT ;  /* 0x00009600ff007a0c */ /* 0x000fe20003fa5070 */
[----:B------:R-:W-:Y:S01]  /*39b0*/  @P4 HADD2.F32 R193, -RZ, R184.H0_H0 ;  /* 0x200000b8ffc14230 */ /* 0x000fe20000004100 */
[----:B------:R-:W-:Y:S01]  /*39c0*/  @!P3 ISETP.NE.U32.AND P6, PT, RZ, c[0x0][0x218], PT ;  /* 0x00008600ff00ba0c */ /* 0x000fe20003fc5070 */
[----:B------:R-:W-:Y:S01]  /*39d0*/  BSSY B1, `(.L_x_9225) ;  /* 0x0000015000017945 */ /* 0x000fe20003800000 */
[----:B------:R-:W-:Y:S02]  /*39e0*/  ISETP.NE.AND.EX P5, PT, RZ, c[0x0][0x25c], PT, P5 ;  /* 0x00009700ff007a0c */ /* 0x000fe40003fa5350 */
[----:B------:R-:W-:Y:S02]  /*39f0*/  @!P3 ISETP.NE.AND.EX P6, PT, RZ, c[0x0][0x21c], PT, P6 ;  /* 0x00008700ff00ba0c */ /* 0x000fe40003fc5360 */
[C---:B------:R-:W-:Y:S01]  /*3a00*/  SEL R188, R192.reuse, R188, P5 ;  /* 0x000000bcc0bc7207 */ /* 0x040fe20002800000 */
[----:B------:R-:W-:-:S04]  /*3a10*/  @P4 FMUL.FTZ R192, R192, c[0x0][0x1ec] ;  /* 0x00007b00c0c04a20 */ /* 0x000fc80000410000 */
[----:B------:R-:W-:Y:S02]  /*3a20*/  @P4 FFMA.FTZ R104, R192, R193, R104 ;  /* 0x000000c1c0684223 */ /* 0x000fe40000010068 */
[----:B---3--:R-:W-:-:S05]  /*3a30*/  @P4 FMUL.FTZ R192, R195, R192 ;  /* 0x000000c0c3c04220 */ /* 0x008fca0000410000 */
[----:B------:R-:W-:-:S04]  /*3a40*/  @P4 F2FP.PACK_AB R192, RZ, R192 ;  /* 0x000000c0ffc0423e */ /* 0x000fc800000000ff */
        /* <DEDUP_REMOVED lines=13> */
.L_x_9226:
[----:B------:R-:W-:Y:S05]  /*3b20*/  BSYNC B1 ;  /* 0x0000000000017941 */ /* 0x000fea0003800000 */
.L_x_9225:
[----:B------:R-:W3:Y:S01]  /*3b30*/  LDL R195, [R1+0x10c] ;  /* 0x00010c0001c37983 */ /* 0x000ee20000100800 */
[C---:B------:R-:W-:Y:S01]  /*3b40*/  SEL R189, R192.reuse, R189, P5 ;  /* 0x000000bdc0bd7207 */ /* 0x040fe20002800000 */
[----:B------:R-:W-:Y:S01]  /*3b50*/  @P4 HADD2.F32 R193, -RZ, R184.H1_H1 ;  /* 0x300000b8ffc14230 */ /* 0x000fe20000004100 */
[----:B------:R-:W-:Y:S01]  /*3b60*/  @P4 FMUL.FTZ R192, R192, c[0x0][0x1ec] ;  /* 0x00007b00c0c04a20 */ /* 0x000fe20000410000 */
[----:B------:R-:W-:Y:S01]  /*3b70*/  @!P3 ISETP.NE.U32.AND P6, PT, RZ, c[0x0][0x218], PT ;  /* 0x00008600ff00ba0c */ /* 0x000fe20003fc5070 */
[----:B------:R-:W-:Y:S02]  /*3b80*/  BSSY B1, `(.L_x_9227) ;  /* 0x0000012000017945 */ /* 0x000fe40003800000 */
[----:B------:R-:W-:Y:S01]  /*3b90*/  @P4 FFMA.FTZ R105, R192, R193, R105 ;  /* 0x000000c1c0694223 */ /* 0x000fe20000010069 */
[----:B------:R-:W-:Y:S01]  /*3ba0*/  @!P3 ISETP.NE.AND.EX P6, PT, RZ, c[0x0][0x21c], PT, P6 ;  /* 0x00008700ff00ba0c */ /* 0x000fe20003fc5360 */
        /* <DEDUP_REMOVED lines=15> */
.L_x_9228:
[----:B------:R-:W-:Y:S05]  /*3ca0*/  BSYNC B1 ;  /* 0x0000000000017941 */ /* 0x000fea0003800000 */
.L_x_9227:
[----:B------:R-:W3:Y:S01]  /*3cb0*/  LDL R195, [R1+0x108] ;  /* 0x0001080001c37983 */ /* 0x000ee20000100800 */
[C---:B------:R-:W-:Y:S01]  /*3cc0*/  SEL R190, R192.reuse, R190, P5 ;  /* 0x000000bec0be7207 */ /* 0x040fe20002800000 */
[----:B------:R-:W-:Y:S01]  /*3cd0*/  @P4 HADD2.F32 R193, -RZ, R185.H0_H0 ;  /* 0x200000b9ffc14230 */ /* 0x000fe20000004100 */
        /* <DEDUP_REMOVED lines=20> */
.L_x_9230:
[----:B------:R-:W-:Y:S05]  /*3e20*/  BSYNC B1 ;  /* 0x0000000000017941 */ /* 0x000fea0003800000 */
.L_x_9229:
        /* <DEDUP_REMOVED lines=23> */
.L_x_9232:
[----:B------:R-:W-:Y:S05]  /*3fa0*/  BSYNC B1 ;  /* 0x0000000000017941 */ /* 0x000fea0003800000 */
.L_x_9231:
        /* <DEDUP_REMOVED lines=23> */
.L_x_9234:
[----:B------:R-:W-:Y:S05]  /*4120*/  BSYNC B1 ;  /* 0x0000000000017941 */ /* 0x000fea0003800000 */
.L_x_9233:
        /* <DEDUP_REMOVED lines=23> */
.L_x_9236:
[----:B------:R-:W-:Y:S05]  /*42a0*/  BSYNC B1 ;  /* 0x0000000000017941 */ /* 0x000fea0003800000 */
.L_x_9235:
        /* <DEDUP_REMOVED lines=8> */
[----:B---3--:R-:W-:-:S03]  /*4330*/  @P4 FMUL.FTZ R192, R195, R192 ;  /* 0x000000c0c3c04220 */ /* 0x008fc60000410000 */
[----:B------:R-:W-:Y:S02]  /*4340*/  @!P3 FSEL R195, R151, RZ, P6 ;  /* 0x000000ff97c3b208 */ /* 0x000fe40003000000 */
[----:B------:R-:W-:-:S04]  /*4350*/  @P4 F2FP.PACK_AB R192, RZ, R192 ;  /* 0x000000c0ffc0423e */ /* 0x000fc800000000ff */
        /* <DEDUP_REMOVED lines=12> */
.L_x_9238:
[----:B------:R-:W-:Y:S05]  /*4420*/  BSYNC B1 ;  /* 0x0000000000017941 */ /* 0x000fea0003800000 */
.L_x_9237:
[----:B------:R-:W3:Y:S01]  /*4430*/  LDL R197, [R1+0xf4] ;  /* 0x0000f40001c57983 */ /* 0x000ee20000100800 */
[C---:B------:R-:W-:Y:S01]  /*4440*/  SEL R71, R195.reuse, R71, P5 ;  /* 0x00000047c3477207 */ /* 0x040fe20002800000 */
[----:B------:R-:W-:Y:S01]  /*4450*/  @P4 HADD2.F32 R192, -RZ, R187.H1_H1 ;  /* 0x300000bbffc04230 */ /* 0x000fe20000004100 */
[----:B------:R-:W-:Y:S01]  /*4460*/  ISETP.NE.U32.AND P5, PT, RZ, c[0x0][0x258], PT ;  /* 0x00009600ff007a0c */ /* 0x000fe20003fa5070 */
[----:B------:R-:W-:-:S03]  /*4470*/  @P4 FMUL.FTZ R195, R195, c[0x0][0x1ec] ;  /* 0x00007b00c3c34a20 */ /* 0x000fc60000410000 */
[----:B------:R-:W-:Y:S01]  /*4480*/  ISETP.NE.AND.EX P5, PT, RZ, c[0x0][0x25c], PT, P5 ;  /* 0x00009700ff007a0c */ /* 0x000fe20003fa5350 */
[----:B------:R-:W-:-:S12]  /*4490*/  @P4 FFMA.FTZ R111, R195, R192, R111 ;  /* 0x000000c0c36f4223 */ /* 0x000fd8000001006f */
[----:B------:R-:W-:-:S05]  /*44a0*/  @P5 MOV R192, 0x20 ;  /* 0x0000002000c05802 */ /* 0x000fca0000000f00 */
[C---:B------:R-:W-:Y:S01]  /*44b0*/  @P5 IMAD.WIDE.U32 R192, R10.reuse, R192, c[0x0][0x258] ;  /* 0x000096000ac05625 */ /* 0x040fe200078e00c0 */
[----:B------:R-:W-:-:S04]  /*44c0*/  IADD3 R10, R10, 0x80, RZ ;  /* 0x000000800a0a7810 */ /* 0x000fc80007ffe0ff */
[----:B------:R-:W-:Y:S04]  /*44d0*/  @P5 STG.E.128 [R192.64], R188 ;  /* 0x000000bcc0005986 */ /* 0x000fe8000c101d04 */
[----:B------:R3:W-:Y:S02]  /*44e0*/  @P5 STG.E.128 [R192.64+0x10], R68 ;  /* 0x00001044c0005986 */ /* 0x0007e4000c101d04 */
[----:B---3--:R-:W-:-:S05]  /*44f0*/  @P4 FMUL.FTZ R192, R197, R195 ;  /* 0x000000c3c5c04220 */ /* 0x008fca0000410000 */
[----:B------:R-:W-:-:S04]  /*4500*/  @P4 F2FP.PACK_AB R192, RZ, R192 ;  /* 0x000000c0ffc0423e */ /* 0x000fc800000000ff */
[----:B------:R-:W-:Y:S02]  /*4510*/  @P4 PRMT R179, R179, 0x5410, R192 ;  /* 0x00005410b3b34816 */ /* 0x000fe400000000c0 */
[----:B------:R-:W-:-:S05]  /*4520*/  @P4 MOV R192, 0x10 ;  /* 0x0000001000c04802 */ /* 0x000fca0000000f00 */
[C---:B------:R-:W-:Y:S01]  /*4530*/  @P4 IMAD.WIDE.U32 R192, R196.reuse, R192, c[0x0][0x248] ;  /* 0x00009200c4c04625 */ /* 0x040fe200078e00c0 */
[----:B------:R-:W-:-:S04]  /*4540*/  IADD3 R196, R196, 0x80, RZ ;  /* 0x00000080c4c47810 */ /* 0x000fc80007ffe0ff */
[----:B------:R3:W-:Y:S03]  /*4550*/  @P4 STG.E.128 [R192.64], R176 ;  /* 0x000000b0c0004986 */ /* 0x0007e6000c101d04 */
.L_x_9220:
[----:B------:R-:W-:Y:S05]  /*4560*/  BSYNC B0 ;  /* 0x0000000000007941 */ /* 0x000fea0003800000 */
.L_x_9219:
[----:B------:R-:W-:Y:S01]  /*4570*/  BSSY B0, `(.L_x_9239) ;  /* 0x00000cd000007945 */ /* 0x000fe20003800000 */
[----:B------:R-:W-:Y:S05]  /*4580*/  @!P0 BRA `(.L_x_9240) ;  /* 0x00000cb000008947 */ /* 0x000fea0003800000 */
[----:B------:R-:W-:Y:S01]  /*4590*/  BSSY B1, `(.L_x_9241) ;  /* 0x0000005000017945 */ /* 0x000fe20003800000 */
[----:B------:R-:W-:Y:S05]  /*45a0*/  @!P4 BRA `(.L_x_9242) ;  /* 0x000000300000c947 */ /* 0x000fea0003800000 */
[----:B------:R-:W-:-:S10]  /*45b0*/  HFMA2.MMA R184, -RZ, RZ, 0, 9.5367431640625e-07 ;  /* 0x00000010ffb87435 */ /* 0x000fd400000001ff */
[----:B------:R-:W-:-:S06]  /*45c0*/  IMAD.WIDE.U32 R184, R196, R184, c[0x0][0x170] ;  /* 0x00005c00c4b87625 */ /* 0x000fcc00078e00b8 */
[----:B------:R-:W5:Y:S02]  /*45d0*/  LDG.E.128 R184, [R184.64] ;  /* 0x00000004b8b87981 */ /* 0x000f64000c1e1d00 */
.L_x_9242:
[----:B------:R-:W-:Y:S05]  /*45e0*/  BSYNC B1 ;  /* 0x0000000000017941 */ /* 0x000fea0003800000 */
.L_x_9241:
        /* <DEDUP_REMOVED lines=16> */
.L_x_9244:
[----:B------:R-:W-:Y:S05]  /*46f0*/  BSYNC B1 ;  /* 0x0000000000017941 */ /* 0x000fea0003800000 */
.L_x_9243:
        /* <DEDUP_REMOVED lines=9> */
[-C--:B------:R-:W-:Y:S02]  /*4790*/  @P4 FFMA.FTZ R112, R193, R192.reuse, R112 ;  /* 0x000000c0c1704223 */ /* 0x080fe40000010070 */
[----:B---3--:R-:W-:-:S05]  /*47a0*/  @P4 FMUL.FTZ R192, R197, R192 ;  /* 0x000000c0c5c04220 */ /* 0x008fca0000410000 */
[----:B------:R-:W-:-:S04]  /*47b0*/  @P4 F2FP.PACK_AB R192, RZ, R192 ;  /* 0x000000c0ffc0423e */ /* 0x000fc800000000ff */
        /* <DEDUP_REMOVED lines=13> */
.L_x_9246:
[----:B------:R-:W-:Y:S05]  /*4890*/  BSYNC B1 ;  /* 0x0000000000017941 */ /* 0x000fea0003800000 */
.L_x_9245:
[----:B------:R-:W3:Y:S01]  /*48a0*/  LDL R197, [R1+0xec] ;  /* 0x0000ec0001c57983 */ /* 0x000ee20000100800 */
[C---:B------:R-:W-:Y:S01]  /*48b0*/  SEL R189, R192.reuse, R189, P5 ;  /* 0x000000bdc0bd7207 */ /* 0x040fe20002800000 */
[----:B------:R-:W-:Y:S01]  /*48c0*/  @P4 HADD2.F32 R193, -RZ, R184.H1_H1 ;  /* 0x300000b8ffc14230 */ /* 0x000fe20000004100 */
[----:B------:R-:W-:Y:S01]  /*48d0*/  @P4 FMUL.FTZ R192, R192, c[0x0][0x1ec] ;  /* 0x00007b00c0c04a20 */ /* 0x000fe20000410000 */
[----:B------:R-:W-:Y:S01]  /*48e0*/  @!P3 ISETP.NE.U32.AND P6, PT, RZ, c[0x0][0x218], PT ;  /* 0x00008600ff00ba0c */ /* 0x000fe20003fc5070 */
[----:B------:R-:W-:Y:S02]  /*48f0*/  BSSY B1, `(.L_x_9247) ;  /* 0x0000012000017945 */ /* 0x000fe40003800000 */
[-C--:B------:R-:W-:Y:S01]  /*4900*/  @P4 FFMA.FTZ R113, R193, R192.reuse, R113 ;  /* 0x000000c0c1714223 */ /* 0x080fe20000010071 */
[----:B------:R-:W-:Y:S01]  /*4910*/  @!P3 ISETP.NE.AND.EX P6, PT, RZ, c[0x0][0x21c], PT, P6 ;  /* 0x00008700ff00ba0c */ /* 0x000fe20003fc5360 */
        /* <DEDUP_REMOVED lines=15> */
.L_x_9248:
[----:B------:R-:W-:Y:S05]  /*4a10*/  BSYNC B1 ;  /* 0x0000000000017941 */ /* 0x000fea0003800000 */
.L_x_9247:
[----:B------:R-:W3:Y:S01]  /*4a20*/  LDL R197, [R1+0xe8] ;  /* 0x0000e80001c57983 */ /* 0x000ee20000100800 */
[C---:B------:R-:W-:Y:S01]  /*4a30*/  SEL R190, R192.reuse, R190, P5 ;  /* 0x000000bec0be7207 */ /* 0x040fe20002800000 */
[----:B------:R-:W-:Y:S01]  /*4a40*/  @P4 HADD2.F32 R193, -RZ, R185.H0_H0 ;  /* 0x200000b9ffc14230 */ /* 0x000fe20000004100 */
        /* <DEDUP_REMOVED lines=19> */
.L_x_9250:
[----:B------:R-:W-:Y:S05]  /*4b80*/  BSYNC B1 ;  /* 0x0000000000017941 */ /* 0x000fea0003800000 */
.L_x_9249:
        /* <DEDUP_REMOVED lines=21> */
.L_x_9252:
[----:B------:R-:W-:Y:S05]  /*4ce0*/  BSYNC B1 ;  /* 0x0000000000017941 */ /* 0x000fea0003800000 */
.L_x_9251:
        /* <DEDUP_REMOVED lines=21> */
.L_x_9254:
[----:B------:R-:W-:Y:S05]  /*4e40*/  BSYNC B1 ;  /* 0x0000000000017941 */ /* 0x000fea0003800000 */
.L_x_9253:
        /* <DEDUP_REMOVED lines=21> */
.L_x_9256:
[----:B------:R-:W-:Y:S05]  /*4fa0*/  BSYNC B1 ;  /* 0x0000000000017941 */ /* 0x000fea0003800000 */
.L_x_9255:
        /* <DEDUP_REMOVED lines=21> */
.L_x_9258:
[----:B------:R-:W-:Y:S05]  /*5100*/  BSYNC B1 ;  /* 0x0000000000017941 */ /* 0x000fea0003800000 */
.L_x_9257:
[----:B----4-:R-:W3:Y:S01]  /*5110*/  LDL R195, [R1+0xd4] ;  /* 0x0000d40001c37983 */ /* 0x010ee20000100800 */
[C---:B------:R-:W-:Y:S01]  /*5120*/  SEL R71, R192.reuse, R71, P5 ;  /* 0x00000047c0477207 */ /* 0x040fe20002800000 */
[----:B------:R-:W-:Y:S01]  /*5130*/  @P4 HADD2.F32 R193, -RZ, R187.H1_H1 ;  /* 0x300000bbffc14230 */ /* 0x000fe20000004100 */
[----:B------:R-:W-:Y:S01]  /*5140*/  ISETP.NE.U32.AND P5, PT, RZ, c[0x0][0x258], PT ;  /* 0x00009600ff007a0c */ /* 0x000fe20003fa5070 */
[----:B------:R-:W-:-:S03]  /*5150*/  @P4 FMUL.FTZ R192, R192, c[0x0][0x1ec] ;  /* 0x00007b00c0c04a20 */ /* 0x000fc60000410000 */
[----:B------:R-:W-:Y:S01]  /*5160*/  ISETP.NE.AND.EX P5, PT, RZ, c[0x0][0x25c], PT, P5 ;  /* 0x00009700ff007a0c */ /* 0x000fe20003fa5350 */
[-C--:B------:R-:W-:Y:S02]  /*5170*/  @P4 FFMA.FTZ R119, R193, R192.reuse, R119 ;  /* 0x000000c0c1774223 */ /* 0x080fe40000010077 */
[----:B---3--:R-:W-:-:S05]  /*5180*/  @P4 FMUL.FTZ R192, R195, R192 ;  /* 0x000000c0c3c04220 */ /* 0x008fca0000410000 */
[----:B------:R-:W-:-:S04]  /*5190*/  @P4 F2FP.PACK_AB R192, RZ, R192 ;  /* 0x000000c0ffc0423e */ /* 0x000fc800000000ff */
        /* <DEDUP_REMOVED lines=10> */
.L_x_9240:
[----:B------:R-:W-:Y:S05]  /*5240*/  BSYNC B0 ;  /* 0x0000000000007941 */ /* 0x000fea0003800000 */
.L_x_9239:
[----:B------:R-:W-:Y:S01]  /*5250*/  BSSY B0, `(.L_x_9259) ;  /* 0x00000c8000007945 */ /* 0x000fe20003800000 */
[----:B------:R-:W-:Y:S05]  /*5260*/  @!P1 BRA `(.L_x_9260) ;  /* 0x00000c6000009947 */ /* 0x000fea0003800000 */
[----:B------:R-:W-:Y:S01]  /*5270*/  BSSY B1, `(.L_x_9261) ;  /* 0x0000005000017945 */ /* 0x000fe20003800000 */
[----:B------:R-:W-:Y:S05]  /*5280*/  @!P4 BRA `(.L_x_9262) ;  /* 0x000000300000c947 */ /* 0x000fea0003800000 */
[----:B------:R-:W-:-:S10]  /*5290*/  HFMA2.MMA R184, -RZ, RZ, 0, 9.5367431640625e-07 ;  /* 0x00000010ffb87435 */ /* 0x000fd400000001ff */
[----:B------:R-:W-:-:S06]  /*52a0*/  IMAD.WIDE.U32 R184, R196, R184, c[0x0][0x170] ;  /* 0x00005c00c4b87625 */ /* 0x000fcc00078e00b8 */
[----:B------:R-:W5:Y:S02]  /*52b0*/  LDG.E.128 R184, [R184.64] ;  /* 0x00000004b8b87981 */ /* 0x000f64000c1e1d00 */
.L_x_9262:
[----:B------:R-:W-:Y:S05]  /*52c0*/  BSYNC B1 ;  /* 0x0000000000017941 */ /* 0x000fea0003800000 */
.L_x_9261:
        /* <DEDUP_REMOVED lines=15> */
.L_x_9264:
[----:B------:R-:W-:Y:S05]  /*53c0*/  BSYNC B1 ;  /* 0x0000000000017941 */ /* 0x000fea0003800000 */
.L_x_9263:
        /* <DEDUP_REMOVED lines=24> */
.L_x_9266:
[----:B------:R-:W-:Y:S05]  /*5550*/  BSYNC B1 ;  /* 0x0000000000017941 */ /* 0x000fea0003800000 */
.L_x_9265:
        /* <DEDUP_REMOVED lines=21> */
.L_x_9268:
[----:B------:R-:W-:Y:S05]  /*56b0*/  BSYNC B1 ;  /* 0x0000000000017941 */ /* 0x000fea0003800000 */
.L_x_9267:
        /* <DEDUP_REMOVED lines=21> */
.L_x_9270:
[----:B------:R-:W-:Y:S05]  /*5810*/  BSYNC B1 ;  /* 0x0000000000017941 */ /* 0x000fea0003800000 */
.L_x_9269:
        /* <DEDUP_REMOVED lines=21> */
.L_x_9272:
[----:B------:R-:W-:Y:S05]  /*5970*/  BSYNC B1 ;  /* 0x0000000000017941 */ /* 0x000fea0003800000 */
.L_x_9271:
        /* <DEDUP_REMOVED lines=21> */
.L_x_9274:
[----:B------:R-:W-:Y:S05]  /*5ad0*/  BSYNC B1 ;  /* 0x0000000000017941 */ /* 0x000fea0003800000 */
.L_x_9273:
        /* <DEDUP_REMOVED lines=21> */
.L_x_9276:
[----:B------:R-:W-:Y:S05]  /*5c30*/  BSYNC B1 ;  /* 0x0000000000017941 */ /* 0x000fea0003800000 */
.L_x_9275:
        /* <DEDUP_REMOVED lines=21> */
.L_x_9278:
[----:B------:R-:W-:Y:S05]  /*5d90*/  BSYNC B1 ;  /* 0x0000000000017941 */ /* 0x000fea0003800000 */
.L_x_9277:
        /* <DEDUP_REMOVED lines=19> */
.L_x_9260:
[----:B------:R-:W-:Y:S05]  /*5ed0*/  BSYNC B0 ;  /* 0x0000000000007941 */ /* 0x000fea0003800000 */
.L_x_9259:
[----:B------:R-:W-:Y:S01]  /*5ee0*/  BSSY B0, `(.L_x_9279) ;  /* 0x00000c8000007945 */ /* 0x000fe20003800000 */
[----:B------:R-:W-:Y:S05]  /*5ef0*/  @!P2 BRA `(.L_x_9280) ;  /* 0x00000c600000a947 */ /* 0x000fea0003800000 */
[----:B------:R-:W-:Y:S01]  /*5f00*/  BSSY B1, `(.L_x_9281) ;  /* 0x0000005000017945 */ /* 0x000fe20003800000 */
[----:B------:R-:W-:Y:S05]  /*5f10*/  @!P4 BRA `(.L_x_9282) ;  /* 0x000000300000c947 */ /* 0x000fea0003800000 */
[----:B------:R-:W-:-:S10]  /*5f20*/  HFMA2.MMA R184, -RZ, RZ, 0, 9.5367431640625e-07 ;  /* 0x00000010ffb87435 */ /* 0x000fd400000001ff */
[----:B------:R-:W-:-:S06]  /*5f30*/  IMAD.WIDE.U32 R184, R196, R184, c[0x0][0x170] ;  /* 0x00005c00c4b87625 */ /* 0x000fcc00078e00b8 */
[----:B------:R-:W5:Y:S02]  /*5f40*/  LDG.E.128 R184, [R184.64] ;  /* 0x00000004b8b87981 */ /* 0x000f64000c1e1d00 */
.L_x_9282:
[----:B------:R-:W-:Y:S05]  /*5f50*/  BSYNC B1 ;  /* 0x0000000000017941 */ /* 0x000fea0003800000 */
.L_x_9281:
        /* <DEDUP_REMOVED lines=15> */
.L_x_9284:
[----:B------:R-:W-:Y:S05]  /*6050*/  BSYNC B1 ;  /* 0x0000000000017941 */ /* 0x000fea0003800000 */
.L_x_9283:
        /* <DEDUP_REMOVED lines=24> */
.L_x_9286:
[----:B------:R-:W-:Y:S05]  /*61e0*/  BSYNC B1 ;  /* 0x0000000000017941 */ /* 0x000fea0003800000 */
.L_x_9285:
        /* <DEDUP_REMOVED lines=21> */
.L_x_9288:
[----:B------:R-:W-:Y:S05]  /*6340*/  BSYNC B1 ;  /* 0x0000000000017941 */ /* 0x000fea0003800000 */
.L_x_9287:
        /* <DEDUP_REMOVED lines=21> */
.L_x_9290:
[----:B------:R-:W-:Y:S05]  /*64a0*/  BSYNC B1 ;  /* 0x0000000000017941 */ /* 0x000fea0003800000 */
.L_x_9289:
        /* <DEDUP_REMOVED lines=21> */
.L_x_9292:
[----:B------:R-:W-:Y:S05]  /*6600*/  BSYNC B1 ;  /* 0x0000000000017941 */ /* 0x000fea0003800000 */
.L_x_9291:
        /* <DEDUP_REMOVED lines=21> */
.L_x_9294:
[----:B------:R-:W-:Y:S05]  /*6760*/  BSYNC B1 ;  /* 0x0000000000017941 */ /* 0x000fea0003800000 */
.L_x_9293:
        /* <DEDUP_REMOVED lines=21> */
.L_x_9296:
[----:B------:R-:W-:Y:S05]  /*68c0*/  BSYNC B1 ;  /* 0x0000000000017941 */ /* 0x000fea0003800000 */
.L_x_9295:
        /* <DEDUP_REMOVED lines=21> */
.L_x_9298:
[----:B------:R-:W-:Y:S05]  /*6a20*/  BSYNC B1 ;  /* 0x0000000000017941 */ /* 0x000fea0003800000 */
.L_x_9297:
        /* <DEDUP_REMOVED lines=19> */
.L_x_9280:
[----:B------:R-:W-:Y:S05]  /*6b60*/  BSYNC B0 ;  /* 0x0000000000007941 */ /* 0x000fea0003800000 */
.L_x_9279:
        /* <DEDUP_REMOVED lines=8> */
.L_x_9302:
[----:B------:R-:W-:Y:S05]  /*6bf0*/  BSYNC B1 ;  /* 0x0000000000017941 */ /* 0x000fea0003800000 */
.L_x_9301:
        /* <DEDUP_REMOVED lines=15> */
.L_x_9304:
[----:B------:R-:W-:Y:S05]  /*6cf0*/  BSYNC B1 ;  /* 0x0000000000017941 */ /* 0x000fea0003800000 */
.L_x_9303:
        /* <DEDUP_REMOVED lines=24> */
.L_x_9306:
[----:B------:R-:W-:Y:S05]  /*6e80*/  BSYNC B1 ;  /* 0x0000000000017941 */ /* 0x000fea0003800000 */
.L_x_9305:
        /* <DEDUP_REMOVED lines=21> */
.L_x_9308:
[----:B------:R-:W-:Y:S05]  /*6fe0*/  BSYNC B1 ;  /* 0x0000000000017941 */ /* 0x000fea0003800000 */
.L_x_9307:
        /* <DEDUP_REMOVED lines=21> */
.L_x_9310:
[----:B------:R-:W-:Y:S05]  /*7140*/  BSYNC B1 ;  /* 0x0000000000017941 */ /* 0x000fea0003800000 */
.L_x_9309:
        /* <DEDUP_REMOVED lines=21> */
.L_x_9312:
[----:B------:R-:W-:Y:S05]  /*72a0*/  BSYNC B1 ;  /* 0x0000000000017941 */ /* 0x000fea0003800000 */
.L_x_9311:
        /* <DEDUP_REMOVED lines=21> */
.L_x_9314:
[----:B------:R-:W-:Y:S05]  /*7400*/  BSYNC B1 ;  /* 0x0000000000017941 */ /* 0x000fea0003800000 */
.L_x_9313:
        /* <DEDUP_REMOVED lines=21> */
.L_x_9316:
[----:B------:R-:W-:Y:S05]  /*7560*/  BSYNC B1 ;  /* 0x0000000000017941 */ /* 0x000fea0003800000 */
.L_x_9315:
        /* <DEDUP_REMOVED lines=21> */
.L_x_9318:
[----:B------:R-:W-:Y:S05]  /*76c0*/  BSYNC B1 ;  /* 0x0000000000017941 */ /* 0x000fea0003800000 */
.L_x_9317:
[----:B------:R-:W3:Y:S01]  /*76d0*/  LDL R3, [R1+0x74] ;  /* 0x0000740001037983 */ /* 0x000ee20000100800 */
[----:B------:R-:W-:Y:S02]  /*76e0*/  ISETP.NE.U32.AND P3, PT, RZ, c[0x0][0x258], PT ;  /* 0x00009600ff007a0c */ /* 0x000fe40003f65070 */
[C---:B------:R-:W-:Y:S01]  /*76f0*/  SEL R71, R192.reuse, R71, P5 ;  /* 0x00000047c0477207 */ /* 0x040fe20002800000 */
[----:B------:R-:W-:Y:S01]  /*7700*/  @P4 FMUL.FTZ R192, R192, c[0x0][0x1ec] ;  /* 0x00007b00c0c04a20 */ /* 0x000fe20000410000 */
[----:B------:R-:W-:Y:S02]  /*7710*/  ISETP.NE.AND.EX P3, PT, RZ, c[0x0][0x25c], PT, P3 ;  /* 0x00009700ff007a0c */ /* 0x000fe40003f65330 */
[----:B------:R-:W-:-:S05]  /*7720*/  @P4 MOV R197, 0x10 ;  /* 0x0000001000c54802 */ /* 0x000fca0000000f00 */
[----:B------:R-:W-:-:S06]  /*7730*/  @P4 IMAD.WIDE.U32 R196, R196, R197, c[0x0][0x248] ;  /* 0x00009200c4c44625 */ /* 0x000fcc00078e00c5 */
[----:B------:R-:W-:-:S05]  /*7740*/  @P3 MOV R11, 0x20 ;  /* 0x00000020000b3802 */ /* 0x000fca0000000f00 */
[----:B------:R-:W-:-:S05]  /*7750*/  @P3 IMAD.WIDE.U32 R10, R10, R11, c[0x0][0x258] ;  /* 0x000096000a0a3625 */ /* 0x000fca00078e000b */
[----:B------:R0:W-:Y:S04]  /*7760*/  @P3 STG.E.128 [R10.64], R188 ;  /* 0x000000bc0a003986 */ /* 0x0001e8000c101d04 */
[----:B------:R0:W-:Y:S01]  /*7770*/  @P3 STG.E.128 [R10.64+0x10], R68 ;  /* 0x000010440a003986 */ /* 0x0001e2000c101d04 */
[----:B---3--:R-:W-:-:S05]  /*7780*/  @P4 FMUL.FTZ R3, R3, R192 ;  /* 0x000000c003034220 */ /* 0x008fca0000410000 */
[----:B------:R-:W-:-:S04]  /*7790*/  @P4 F2FP.PACK_AB R3, RZ, R3 ;  /* 0x00000003ff03423e */ /* 0x000fc800000000ff */
[----:B------:R-:W-:Y:S01]  /*77a0*/  @P4 PRMT R179, R179, 0x5410, R3 ;  /* 0x00005410b3b34816 */ /* 0x000fe20000000003 */
[----:B------:R-:W-:-:S04]  /*77b0*/  @P4 HADD2.F32 R3, -RZ, R187.H1_H1 ;  /* 0x300000bbff034230 */ /* 0x000fc80000004100 */
[----:B------:R0:W-:Y:S01]  /*77c0*/  @P4 STG.E.128 [R196.64], R176 ;  /* 0x000000b0c4004986 */ /* 0x0001e2000c101d04 */
[----:B------:R-:W-:-:S03]  /*77d0*/  @P4 FFMA.FTZ R143, R3, R192, R143 ;  /* 0x000000c0038f4223 */ /* 0x000fc6000001008f */
.L_x_9300:
[----:B------:R-:W-:Y:S05]  /*77e0*/  BSYNC B0 ;  /* 0x0000000000007941 */ /* 0x000fea0003800000 */
.L_x_9299:
        /* <DEDUP_REMOVED lines=8> */
.L_x_9193:
        /* <DEDUP_REMOVED lines=20> */
.L_x_9321:
[----:B------:R-:W-:Y:S05]  /*79b0*/  BSYNC B0 ;  /* 0x0000000000007941 */ /* 0x000fea0003800000 */
.L_x_9320:
        /* <DEDUP_REMOVED lines=13> */
.L_x_9323:
[----:B------:R-:W-:Y:S05]  /*7a90*/  BSYNC B0 ;  /* 0x0000000000007941 */ /* 0x000fea0003800000 */
.L_x_9322:
        /* <DEDUP_REMOVED lines=13> */
.L_x_9325:
[----:B------:R-:W-:Y:S05]  /*7b70*/  BSYNC B0 ;  /* 0x0000000000007941 */ /* 0x000fea0003800000 */
.L_x_9324:
        /* <DEDUP_REMOVED lines=13> */
.L_x_9327:
[----:B------:R-:W-:Y:S05]  /*7c50*/  BSYNC B0 ;  /* 0x0000000000007941 */ /* 0x000fea0003800000 */
.L_x_9326:
        /* <DEDUP_REMOVED lines=13> */
.L_x_9217:
[----:B------:R-:W-:Y:S01]  /*7d30*/  HFMA2.MMA R194, -RZ, RZ, 0, 9.5367431640625e-07 ;  /* 0x00000010ffc27435 */ /* 0x000fe200000001ff */
[----:B------:R-:W-:-:S02]  /*7d40*/  MOV R193, R215 ;  /* 0x000000d700c17202 */ /* 0x000fc40000000f00 */
[----:B------:R-:W-:Y:S02]  /*7d50*/  MOV R200, 0x1f ;  /* 0x0000001f00c87802 */ /* 0x000fe40000000f00 */
[----:B------:R-:W-:Y:S02]  /*7d60*/  MOV R199, 0xffffffff ;  /* 0xffffffff00c77802 */ /* 0x000fe40000000f00 */
[----:B------:R-:W-:Y:S02]  /*7d70*/  MOV R192, 0x7d90 ;  /* 0x00007d9000c07802 */ /* 0x000fe40000000f00 */
[----:B-1---5:R-:W-:Y:S05]  /*7d80*/  CALL.REL.NOINC `($__internal_126_$__cuda_sm70_shflsync_down_p) ;  /* 0x0000046000007944 */ /* 0x022fea0003c00000 */
[----:B-1----:R-:W-:Y:S01]  /*7d90*/  MOV R195, R194 ;  /* 0x000000c200c37202 */ /* 0x002fe20000000f00 */
[----:B------:R-:W-:Y:S05]  /*7da0*/  BRA `(.L_x_9328) ;  /* 0xffffb77000007947 */ /* 0x000fea000383ffff */
.L_x_9218:
[----:B------:R-:W-:Y:S01]  /*7db0*/  HFMA2.MMA R194, -RZ, RZ, 0, 9.5367431640625e-07 ;  /* 0x00000010ffc27435 */ /* 0x000fe200000001ff */
[----:B------:R-:W-:Y:S02]  /*7dc0*/  MOV R193, R214 ;  /* 0x000000d600c17202 */ /* 0x000fe40000000f00 */
[----:B------:R-:W-:Y:S02]  /*7dd0*/  MOV R200, 0x1f ;  /* 0x0000001f00c87802 */ /* 0x000fe40000000f00 */
[----:B------:R-:W-:-:S02]  /*7de0*/  MOV R199, 0xffffffff ;  /* 0xffffffff00c77802 */ /* 0x000fc40000000f00 */
[----:B------:R-:W-:Y:S02]  /*7df0*/  MOV R192, 0x7e10 ;  /* 0x00007e1000c07802 */ /* 0x000fe40000000f00 */
[----:B012--5:R-:W-:Y:S05]  /*7e00*/  CALL.REL.NOINC `($__internal_126_$__cuda_sm70_shflsync_down_p) ;  /* 0x000003e000007944 */ /* 0x027fea0003c00000 */
[----:B------:R-:W-:Y:S01]  /*7e10*/  FADD.FTZ R215, R195, R215 ;  /* 0x000000d7c3d77221 */ /* 0x000fe20000010000 */
[----:B------:R-:W-:Y:S01]  /*7e20*/  MOV R200, 0x1f ;  /* 0x0000001f00c87802 */ /* 0x000fe20000000f00 */
[----:B-1----:R-:W-:Y:S01]  /*7e30*/  FADD.FTZ R214, R214, R194 ;  /* 0x000000c2d6d67221 */ /* 0x002fe20000010000 */
[----:B------:R-:W-:Y:S01]  /*7e40*/  HFMA2.MMA R194, -RZ, RZ, 0, 4.76837158203125e-07 ;  /* 0x00000008ffc27435 */ /* 0x000fe200000001ff */
[----:B------:R-:W-:Y:S02]  /*7e50*/  MOV R199, 0xffffffff ;  /* 0xffffffff00c77802 */ /* 0x000fe40000000f00 */
[----:B------:R-:W-:Y:S02]  /*7e60*/  MOV R193, R215 ;  /* 0x000000d700c17202 */ /* 0x000fe40000000f00 */
[----:B------:R-:W-:Y:S02]  /*7e70*/  MOV R192, 0x7e90 ;  /* 0x00007e9000c07802 */ /* 0x000fe40000000f00 */
[----:B------:R-:W-:Y:S05]  /*7e80*/  CALL.REL.NOINC `($__internal_126_$__cuda_sm70_shflsync_down_p) ;  /* 0x0000036000007944 */ /* 0x000fea0003c00000 */
[----:B-1----:R-:W-:Y:S01]  /*7e90*/  MOV R195, R194 ;  /* 0x000000c200c37202 */ /* 0x002fe20000000f00 */
[----:B------:R-:W-:Y:S01]  /*7ea0*/  HFMA2.MMA R194, -RZ, RZ, 0, 4.76837158203125e-07 ;  /* 0x00000008ffc27435 */ /* 0x000fe200000001ff */
[----:B------:R-:W-:-:S02]  /*7eb0*/  MOV R193, R214 ;  /* 0x000000d600c17202 */ /* 0x000fc40000000f00 */
[----:B------:R-:W-:Y:S02]  /*7ec0*/  MOV R200, 0x1f ;  /* 0x0000001f00c87802 */ /* 0x000fe40000000f00 */
[----:B------:R-:W-:Y:S02]  /*7ed0*/  MOV R199, 0xffffffff ;  /* 0xffffffff00c77802 */ /* 0x000fe40000000f00 */
[----:B------:R-:W-:Y:S02]  /*7ee0*/  MOV R192, 0x7f00 ;  /* 0x00007f0000c07802 */ /* 0x000fe40000000f00 */
[----:B------:R-:W-:Y:S05]  /*7ef0*/  CALL.REL.NOINC `($__internal_126_$__cuda_sm70_shflsync_down_p) ;  /* 0x000002f000007944 */ /* 0x000fea0003c00000 */
[----:B------:R-:W-:Y:S01]  /*7f00*/  FADD.FTZ R215, R195, R215 ;  /* 0x000000d7c3d77221 */ /* 0x000fe20000010000 */
[----:B------:R-:W-:Y:S01]  /*7f10*/  MOV R200, 0x1f ;  /* 0x0000001f00c87802 */ /* 0x000fe20000000f00 */
[----:B-1----:R-:W-:Y:S01]  /*7f20*/  FADD.FTZ R214, R214, R194 ;  /* 0x000000c2d6d67221 */ /* 0x002fe20000010000 */
[----:B------:R-:W-:Y:S01]  /*7f30*/  HFMA2.MMA R194, -RZ, RZ, 0, 2.384185791015625e-07 ;  /* 0x00000004ffc27435 */ /* 0x000fe200000001ff */
[----:B------:R-:W-:Y:S02]  /*7f40*/  MOV R199, 0xffffffff ;  /* 0xffffffff00c77802 */ /* 0x000fe40000000f00 */
[----:B------:R-:W-:-:S02]  /*7f50*/  MOV R193, R215 ;  /* 0x000000d700c17202 */ /* 0x000fc40000000f00 */
[----:B------:R-:W-:Y:S02]  /*7f60*/  MOV R192, 0x7f80 ;  /* 0x00007f8000c07802 */ /* 0x000fe40000000f00 */
[----:B------:R-:W-:Y:S05]  /*7f70*/  CALL.REL.NOINC `($__internal_126_$__cuda_sm70_shflsync_down_p) ;  /* 0x0000027000007944 */ /* 0x000fea0003c00000 */
[----:B-1----:R-:W-:Y:S01]  /*7f80*/  MOV R195, R194 ;  /* 0x000000c200c37202 */ /* 0x002fe20000000f00 */
[----:B------:R-:W-:Y:S01]  /*7f90*/  HFMA2.MMA R194, -RZ, RZ, 0, 2.384185791015625e-07 ;  /* 0x00000004ffc27435 */ /* 0x000fe200000001ff */
[----:B------:R-:W-:Y:S02]  /*7fa0*/  MOV R193, R214 ;  /* 0x000000d600c17202 */ /* 0x000fe40000000f00 */
[----:B------:R-:W-:Y:S02]  /*7fb0*/  MOV R200, 0x1f ;  /* 0x0000001f00c87802 */ /* 0x000fe40000000f00 */
[----:B------:R-:W-:Y:S02]  /*7fc0*/  MOV R199, 0xffffffff ;  /* 0xffffffff00c77802 */ /* 0x000fe40000000f00 */
[----:B------:R-:W-:Y:S02]  /*7fd0*/  MOV R192, 0x7ff0 ;  /* 0x00007ff000c07802 */ /* 0x000fe40000000f00 */
[----:B------:R-:W-:Y:S05]  /*7fe0*/  CALL.REL.NOINC `($__internal_126_$__cuda_sm70_shflsync_down_p) ;  /* 0x0000020000007944 */ /* 0x000fea0003c00000 */
[----:B------:R-:W-:Y:S01]  /*7ff0*/  FADD.FTZ R196, R195, R215 ;  /* 0x000000d7c3c47221 */ /* 0x000fe20000010000 */
[----:B------:R-:W-:Y:S01]  /*8000*/  MOV R200, 0x1f ;  /* 0x0000001f00c87802 */ /* 0x000fe20000000f00 */
[----:B-1----:R-:W-:Y:S01]  /*8010*/  FADD.FTZ R195, R214, R194 ;  /* 0x000000c2d6c37221 */ /* 0x002fe20000010000 */
[----:B------:R-:W-:Y:S01]  /*8020*/  HFMA2.MMA R194, -RZ, RZ, 0, 1.1920928955078125e-07 ;  /* 0x00000002ffc27435 */ /* 0x000fe200000001ff */
[----:B------:R-:W-:-:S02]  /*8030*/  MOV R199, 0xffffffff ;  /* 0xffffffff00c77802 */ /* 0x000fc40000000f00 */
[----:B------:R-:W-:Y:S02]  /*8040*/  MOV R193, R196 ;  /* 0x000000c400c17202 */ /* 0x000fe40000000f00 */
[----:B------:R-:W-:Y:S02]  /*8050*/  MOV R192, 0x8070 ;  /* 0x0000807000c07802 */ /* 0x000fe40000000f00 */
[----:B------:R-:W-:Y:S05]  /*8060*/  CALL.REL.NOINC `($__internal_126_$__cuda_sm70_shflsync_down_p) ;  /* 0x0000018000007944 */ /* 0x000fea0003c00000 */
[----:B-1----:R-:W-:Y:S01]  /*8070*/  MOV R197, R194 ;  /* 0x000000c200c57202 */ /* 0x002fe20000000f00 */
[----:B------:R-:W-:Y:S01]  /*8080*/  HFMA2.MMA R194, -RZ, RZ, 0, 1.1920928955078125e-07 ;  /* 0x00000002ffc27435 */ /* 0x000fe200000001ff */
[----:B------:R-:W-:Y:S02]  /*8090*/  MOV R193, R195 ;  /* 0x000000c300c17202 */ /* 0x000fe40000000f00 */
[----:B------:R-:W-:Y:S02]  /*80a0*/  MOV R200, 0x1f ;  /* 0x0000001f00c87802 */ /* 0x000fe40000000f00 */
[----:B------:R-:W-:Y:S02]  /*80b0*/  MOV R199, 0xffffffff ;  /* 0xffffffff00c77802 */ /* 0x000fe40000000f00 */
[----:B------:R-:W-:-:S02]  /*80c0*/  MOV R192, 0x80e0 ;  /* 0x000080e000c07802 */ /* 0x000fc40000000f00 */
[----:B------:R-:W-:Y:S05]  /*80d0*/  CALL.REL.NOINC `($__internal_126_$__cuda_sm70_shflsync_down_p) ;  /* 0x0000011000007944 */ /* 0x000fea0003c00000 */
[----:B------:R-:W-:Y:S01]  /*80e0*/  FADD.FTZ R196, R197, R196 ;  /* 0x000000c4c5c47221 */ /* 0x000fe20000010000 */
[----:B------:R-:W-:Y:S01]  /*80f0*/  MOV R200, 0x1f ;  /* 0x0000001f00c87802 */ /* 0x000fe20000000f00 */
[----:B-1----:R-:W-:Y:S01]  /*8100*/  FADD.FTZ R195, R195, R194 ;  /* 0x000000c2c3c37221 */ /* 0x002fe20000010000 */
[----:B------:R-:W-:Y:S01]  /*8110*/  HFMA2.MMA R194, -RZ, RZ, 0, 5.9604644775390625e-08 ;  /* 0x00000001ffc27435 */ /* 0x000fe200000001ff */
[----:B------:R-:W-:-:S02]  /*8120*/  MOV R199, 0xffffffff ;  /* 0xffffffff00c77802 */ /* 0x000fc40000000f00 */
[----:B------:R-:W-:Y:S02]  /*8130*/  MOV R193, R196 ;  /* 0x000000c400c17202 */ /* 0x000fe40000000f00 */
[----:B------:R-:W-:Y:S02]  /*8140*/  MOV R192, 0x8160 ;  /* 0x0000816000c07802 */ /* 0x000fe40000000f00 */
[----:B------:R-:W-:Y:S05]  /*8150*/  CALL.REL.NOINC `($__internal_126_$__cuda_sm70_shflsync_down_p) ;  /* 0x0000009000007944 */ /* 0x000fea0003c00000 */
[----:B-1----:R-:W-:Y:S01]  /*8160*/  MOV R197, R194 ;  /* 0x000000c200c57202 */ /* 0x002fe20000000f00 */
[----:B------:R-:W-:Y:S01]  /*8170*/  HFMA2.MMA R194, -RZ, RZ, 0, 5.9604644775390625e-08 ;  /* 0x00000001ffc27435 */ /* 0x000fe200000001ff */
[----:B------:R-:W-:Y:S02]  /*8180*/  MOV R193, R195 ;  /* 0x000000c300c17202 */ /* 0x000fe40000000f00 */
[----:B------:R-:W-:Y:S02]  /*8190*/  MOV R200, 0x1f ;  /* 0x0000001f00c87802 */ /* 0x000fe40000000f00 */
[----:B------:R-:W-:Y:S02]  /*81a0*/  MOV R199, 0xffffffff ;  /* 0xffffffff00c77802 */ /* 0x000fe40000000f00 */
[----:B------:R-:W-:-:S02]  /*81b0*/  MOV R192, 0x81d0 ;  /* 0x000081d000c07802 */ /* 0x000fc40000000f00 */
[----:B------:R-:W-:Y:S05]  /*81c0*/  CALL.REL.NOINC `($__internal_126_$__cuda_sm70_shflsync_down_p) ;  /* 0x0000002000007944 */ /* 0x000fea0003c00000 */
[----:B-1----:R-:W-:Y:S01]  /*81d0*/  MOV R193, R194 ;  /* 0x000000c200c17202 */ /* 0x002fe20000000f00 */
[----:B------:R-:W-:Y:S05]  /*81e0*/  BRA `(.L_x_9329) ;  /* 0xffffb45000007947 */ /* 0x000fea000383ffff */
        .weak           $__internal_126_$__cuda_sm70_shflsync_down_p
        .type           $__internal_126_$__cuda_sm70_shflsync_down_p,@function
        .size           $__internal_126_$__cuda_sm70_shflsync_down_p,(.L_x_14344 - $__internal_126_$__cuda_sm70_shflsync_down_p)
$__internal_126_$__cuda_sm70_shflsync_down_p:
[----:B------:R-:W-:Y:S04]  /*81f0*/  WARPSYNC R199 ;  /* 0x000000c700007348 */ /* 0x000fe80003800000 */
[----:B------:R0:W1:Y:S02]  /*8200*/  SHFL.DOWN PT, R194, R193, R194, R200 ;  /* 0x080000c2c1c27389 */ /* 0x00006400000e00c8 */
[----:B0-----:R-:W-:-:S06]  /*8210*/  HFMA2.MMA R193, -RZ, RZ, 0, 0 ;  /* 0x00000000ffc17435 */ /* 0x001fcc00000001ff */
[----:B------:R-:W-:Y:S05]  /*8220*/  RET.REL.NODEC R192 `(_ZN10layer_norm13ln_bwd_kernelINS_13Kernel_traitsI6__halfS2_fS2_fjLj5120ELj1ELj1ELj4ELj16ENS_18Kernel_traits_baseILj5120ES2_S2_fS2_fjLj128EEEEELb0ELb1ELb1ELb0EEEvNS_9BwdParamsE) ;  /* 0xffff7dd0c0007950 */ /* 0x000fea0003c3ffff */
.L_x_9330:
        /* <DEDUP_REMOVED lines=13> */
.L_x_14344:


//--------------------- .text._ZN10layer_norm13ln_bwd_kernelINS_13Kernel_traitsI6__halfS2_fS2_fjLj5120ELj1ELj1ELj4ELj16ENS_18Kernel_traits_baseILj5120ES2_S2_fS2_fjLj128EEEEELb0ELb1ELb1ELb1EEEvNS_9BwdParamsE --------------------------
	.section	.text._ZN10layer_norm13ln_bwd_kernelINS_13Kernel_traitsI6__halfS2_fS2_fjLj5120ELj1ELj1ELj4ELj16ENS_18Kernel_traits_baseILj5120ES2_S2_fS2_fjLj128EEEEELb0ELb1ELb1ELb1EEEvNS_9BwdParamsE,"ax",@progbits
	.sectioninfo	@"SHI_REGISTERS=255"
	.align	128
        .global         _ZN10layer_norm13ln_bwd_kernelINS_13Kernel_traitsI6__halfS2_fS2_fjLj5120ELj1ELj1ELj4ELj16ENS_18Kernel_traits_baseILj5120ES2_S2_fS2_fjLj128EEEEELb0ELb1ELb1ELb1EEEvNS_9BwdParamsE
        .type           _ZN10layer_norm13ln_bwd_kernelINS_13Kernel_traitsI6__halfS2_fS2_fjLj5120ELj1ELj1ELj4ELj16ENS_18Kernel_traits_baseILj5120ES2_S2_fS2_fjLj128EEEEELb0ELb1ELb1ELb1EEEvNS_9BwdParamsE,@function
        .size           _ZN10layer_norm13ln_bwd_kernelINS_13Kernel_traitsI6__halfS2_fS2_fjLj5120ELj1ELj1ELj4ELj16ENS_18Kernel_traits_baseILj5120ES2_S2_fS2_fjLj128EEEEELb0ELb1ELb1ELb1EEEvNS_9BwdParamsE,(.L_x_14345 - _ZN10layer_norm13ln_bwd_kernelINS_13Kernel_traitsI6__halfS2_fS2_fjLj5120ELj1ELj1ELj4ELj16ENS_18Kernel_traits_baseILj5120ES2_S2_fS2_fjLj128EEEEELb0ELb1ELb1ELb1EEEvNS_9BwdParamsE)
        .other          _ZN10layer_norm13ln_bwd_kernelINS_13Kernel_traitsI6__halfS2_fS2_fjLj5120ELj1ELj1ELj4ELj16ENS_18Kernel_traits_baseILj5120ES2_S2_fS2_fjLj128EEEEELb0ELb1ELb1ELb1EEEvNS_9BwdParamsE,@"STO_CUDA_ENTRY STV_DEFAULT"
_ZN10layer_norm13ln_bwd_kernelINS_13Kernel_traitsI6__halfS2_fS2_fjLj5120ELj1ELj1ELj4ELj16ENS_18Kernel_traits_baseILj5120ES2_S2_fS2_fjLj128EEEEELb0ELb1ELb1ELb1EEEvNS_9BwdParamsE:
.text._ZN10layer_norm13ln_bwd_kernelINS_13Kernel_traitsI6__halfS2_fS2_fjLj5120ELj1ELj1ELj4ELj16ENS_18Kernel_traits_baseILj5120ES2_S2_fS2_fjLj128EEEEELb0ELb1ELb1ELb1EEEvNS_9BwdParamsE:
        /* <DEDUP_REMOVED lines=79> */
.L_x_9331:
        /* <DEDUP_REMOVED lines=149> */
.L_x_9418:
[----:B------:R-:W-:-:S05]  /*0e40*/  MOV R211, 0x4 ;  /* 0x0000000400d37802 */ /* 0x000fca0000000f00 */
[----:B------:R-:W-:-:S05]  /*0e50*/  IMAD.WIDE R208, R252, R211, c[0x0][0x1d8] ;  /* 0x00007600fcd07625 */ /* 0x000fca00078e02d3 */
[----:B------:R0:W3:Y:S02]  /*0e60*/  LDG.E R210, [R208.64] ;  /* 0x00000004d0d27981 */ /* 0x0000e4000c1e1900 */
[----:B0-----:R-:W-:-:S05]  /*0e70*/  IMAD.WIDE R208, R252, R211, c[0x0][0x1a8] ;  /* 0x00006a00fcd07625 */ /* 0x001fca00078e02d3 */
[----:B--2--5:R0:W5:Y:S02]  /*0e80*/  LDG.E R0, [R208.64] ;  /* 0x00000004d0007981 */ /* 0x024164000c1e1900 */
[----:B0-----:R-:W-:-:S06]  /*0e90*/  IMAD.WIDE R208, R252, R211, c[0x0][0x1d0] ;  /* 0x00007400fcd07625 */ /* 0x001fcc00078e02d3 */
[----:B------:R0:W2:Y:S01]  /*0ea0*/  LDG.E R209, [R208.64] ;  /* 0x00000004d0d17981 */ /* 0x0000a2000c1e1900 */
        /* <DEDUP_REMOVED lines=15> */
[----:B---3--:R-:W-:Y:S02]  /*0fa0*/  ISETP.GT.AND P4, PT, R210, RZ, PT ;  /* 0x000000ffd200720c */ /* 0x008fe40003f84270 */
[----:B--2---:R0:W-:Y:S11]  /*0fb0*/  STL [R1+0x30], R209 ;  /* 0x000030d101007387 */ /* 0x0041f60000100800 */
        /* <DEDUP_REMOVED lines=21> */
.L_x_9334:
[----:B------:R-:W-:Y:S01]  /*1110*/  STL [R1+0x21c], R126 ;  /* 0x00021c7e01007387 */ /* 0x000fe20000100800 */
[----:B------:R-:W-:Y:S01]  /*1120*/  IADD3 R3, R210, -0x1, RZ ;  /* 0xffffffffd2037810 */ /* 0x000fe20007ffe0ff */
[----:B------:R-:W-:-:S02]  /*1130*/  IMAD.WIDE R200, R252, R211, c[0x0][0x1a0] ;  /* 0x00006800fcc87625 */ /* 0x000fc400078e02d3 */
[----:B------:R-:W-:Y:S02]  /*1140*/  STL [R1+0x218], R125 ;  /* 0x0002187d01007387 */ /* 0x000fe40000100800 */
[----:B------:R-:W-:Y:S02]  /*1150*/  IMAD R3, R3, c[0x0][0x168], RZ ;  /* 0x00005a0003037a24 */ /* 0x000fe400078e02ff */
[----:B------:R-:W-:Y:S03]  /*1160*/  STL [R1+0x214], R124 ;  /* 0x0002147c01007387 */ /* 0x000fe60000100800 */
        /* <DEDUP_REMOVED lines=11> */
[----:B-1----:R-:W-:-:S03]  /*1220*/  MOV R78, 0x20 ;  /* 0x00000020004e7802 */ /* 0x002fc60000000f00 */
[----:B------:R-:W-:Y:S02]  /*1230*/  STL [R1+0x1f0], R75 ;  /* 0x0001f04b01007387 */ /* 0x000fe40000100800 */
[----:B------:R-:W-:Y:S02]  /*1240*/  IMAD.WIDE.U32 R204, R2, R78, c[0x0][0x188] ;  /* 0x0000620002cc7625 */ /* 0x000fe400078e004e */
        /* <DEDUP_REMOVED lines=31> */
[----:B------:R-:W-:-:S03]  /*1440*/  LEA.HI.SX32 R3, R3, R247, 0x1d ;  /* 0x000000f703037211 */ /* 0x000fc600078feaff */
        /* <DEDUP_REMOVED lines=9> */
[----:B--2---:R-:W-:Y:S02]  /*14e0*/  MOV R54, R44 ;  /* 0x0000002c00367202 */ /* 0x004fe40000000f00 */
[----:B------:R-:W-:Y:S01]  /*14f0*/  IADD3 R44, R2, 0x200, RZ ;  /* 0x00000200022c7810 */ /* 0x000fe20007ffe0ff */
[----:B0-----:R-:W-:Y:S01]  /*1500*/  IMAD.WIDE.U32 R208, R246, R78, c[0x0][0x188] ;  /* 0x00006200f6d07625 */ /* 0x001fe200078e004e */
[----:B------:R-:W-:-:S03]  /*1510*/  ISETP.NE.U32.AND P0, PT, RZ, c[0x0][0x218], PT ;  /* 0x00008600ff007a0c */ /* 0x000fc60003f05070 */
[----:B------:R-:W-:Y:S01]  /*1520*/  IMAD.WIDE.U32 R216, R219, R78, c[0x0][0x188] ;  /* 0x00006200dbd87625 */ /* 0x000fe200078e004e */
[----:B------:R-:W-:Y:S01]  /*1530*/  IADD3 R50, R2, 0x180, RZ ;  /* 0x0000018002327810 */ /* 0x000fe20007ffe0ff */
[----:B-1----:R0:W2:Y:S01]  /*1540*/  LDG.E.128 R204, [R208.64] ;  /* 0x00000004d0cc7981 */ /* 0x0020a2000c1e1d00 */
[----:B------:R-:W-:Y:S01]  /*1550*/  MOV R82, R214 ;  /* 0x000000d600527202 */ /* 0x000fe20000000f00 */
[----:B------:R-:W-:Y:S01]  /*1560*/  IMAD.WIDE.U32 R232, R44, R78, c[0x0][0x188] ;  /* 0x000062002ce87625 */ /* 0x000fe200078e004e */
[----:B------:R-:W-:Y:S02]  /*1570*/  MOV R83, R215 ;  /* 0x000000d700537202 */ /* 0x000fe40000000f00 */
[----:B------:R-:W-:Y:S02]  /*1580*/  MOV R124, R212 ;  /* 0x000000d4007c7202 */ /* 0x000fe40000000f00 */
[----:B------:R1:W2:Y:S01]  /*1590*/  LDG.E.128 R228, [R232.64] ;  /* 0x00000004e8e47981 */ /* 0x0002a2000c1e1d00 */
[----:B------:R-:W-:-:S02]  /*15a0*/  ISETP.NE.AND.EX P0, PT, RZ, c[0x0][0x21c], PT, P0 ;  /* 0x00008700ff007a0c */ /* 0x000fc40003f05300 */
[----:B------:R-:W-:Y:S01]  /*15b0*/  MOV R125, R213 ;  /* 0x000000d5007d7202 */ /* 0x000fe20000000f00 */
[----:B0-----:R-:W2:Y:S01]  /*15c0*/  LDG.E.128 R208, [R208.64+0x10] ;  /* 0x00001004d0d07981 */ /* 0x001ea2000c1e1d00 */
[----:B------:R-:W-:Y:S02]  /*15d0*/  ISETP.NE.AND P1, PT, R51, RZ, PT ;  /* 0x000000ff3300720c */ /* 0x000fe40003f25270 */
[----:B------:R-:W-:Y:S01]  /*15e0*/  MOV R80, R244 ;  /* 0x000000f400507202 */ /* 0x000fe20000000f00 */
[----:B------:R0:W2:Y:S01]  /*15f0*/  LDG.E.128 R212, [R216.64] ;  /* 0x00000004d8d47981 */ /* 0x0000a2000c1e1d00 */
[C---:B------:R-:W-:Y:S02]  /*1600*/  IADD3 R236, R3.reuse, 0x80, RZ ;  /* 0x0000008003ec7810 */ /* 0x040fe40007ffe0ff */
[C---:B------:R-:W-:Y:S01]  /*1610*/  IADD3 R248, R3.reuse, 0x200, RZ ;  /* 0x0000020003f87810 */ /* 0x040fe20007ffe0ff */
[----:B-1----:R-:W2:Y:S01]  /*1620*/  LDG.E.128 R232, [R232.64+0x10] ;  /* 0x00001004e8e87981 */ /* 0x002ea2000c1e1d00 */
[----:B------:R-:W-:Y:S01]  /*1630*/  IMAD.WIDE.U32 R224, R50, R78, c[0x0][0x188] ;  /* 0x0000620032e07625 */ /* 0x000fe200078e004e */
[----:B------:R-:W-:-:S02]  /*1640*/  IADD3 R244, R3, 0x180, RZ ;  /* 0x0000018003f47810 */ /* 0x000fc40007ffe0ff */
[----:B----4-:R-:W-:Y:S01]  /*1650*/  FSEL R3, R126, RZ, !P1 ;  /* 0x000000ff7e037208 */ /* 0x010fe20004800000 */
[----:B------:R1:W5:Y:S01]  /*1660*/  @P0 LDG.E.128 R152, [R82.64] ;  /* 0x0000000452980981 */ /* 0x000362000c1e1d00 */
[----:B------:R-:W-:Y:S01]  /*1670*/  MOV R53, R45 ;  /* 0x0000002d00357202 */ /* 0x000fe20000000f00 */
[----:B---3--:R-:W-:Y:S01]  /*1680*/  HADD2.F32 R126, -RZ, R200.H0_H0 ;  /* 0x200000c8ff7e7230 */ /* 0x008fe20000004100 */
[----:B------:R-:W-:Y:S01]  /*1690*/  MOV R52, R46 ;  /* 0x0000002e00347202 */ /* 0x000fe20000000f00 */
[----:B0-----:R-:W3:Y:S01]  /*16a0*/  LDG.E.128 R216, [R216.64+0x10] ;  /* 0x00001004d8d87981 */ /* 0x001ee2000c1e1d00 */
[----:B------:R-:W-:-:S03]  /*16b0*/  MOV R49, R47 ;  /* 0x0000002f00317202 */ /* 0x000fc60000000f00 */
[----:B------:R1:W5:Y:S04]  /*16c0*/  @P0 LDG.E.128 R156, [R82.64+0x10] ;  /* 0x00001004529c0981 */ /* 0x000368000c1e1d00 */
[----:B------:R0:W5:Y:S04]  /*16d0*/  @P0 LDG.E.128 R160, [R124.64] ;  /* 0x000000047ca00981 */ /* 0x000168000c1e1d00 */
[----:B------:R0:W5:Y:S01]  /*16e0*/  @P0 LDG.E.128 R164, [R124.64+0x10] ;  /* 0x000010047ca40981 */ /* 0x000162000c1e1d00 */
[----:B-1----:R-:W-:Y:S01]  /*16f0*/  HADD2.F32 R83, -RZ, R201.H1_H1 ;  /* 0x300000c9ff537230 */ /* 0x002fe20000004100 */
[----:B------:R-:W-:-:S02]  /*1700*/  MOV R48, R56 ;  /* 0x0000003800307202 */ /* 0x000fc40000000f00 */
[----:B------:R1:W4:Y:S01]  /*1710*/  LDG.E.128 R220, [R224.64] ;  /* 0x00000004e0dc7981 */ /* 0x000322000c1e1d00 */
[----:B------:R-:W-:Y:S01]  /*1720*/  MOV R47, R57 ;  /* 0x00000039002f7202 */ /* 0x000fe20000000f00 */
[C---:B------:R-:W-:Y:S01]  /*1730*/  FADD.FTZ R64, -R3.reuse, R54 ;  /* 0x0000003603407221 */ /* 0x040fe20000010100 */
[----:B0-----:R-:W-:Y:S02]  /*1740*/  HADD2.F32 R125, -RZ, R200.H1_H1 ;  /* 0x300000c8ff7d7230 */ /* 0x001fe40000004100 */
[----:B------:R-:W-:Y:S01]  /*1750*/  HADD2.F32 R124, -RZ, R201.H0_H0 ;  /* 0x200000c9ff7c7230 */ /* 0x000fe20000004100 */
[----:B------:R-:W-:Y:S01]  /*1760*/  @P0 IMAD.WIDE.U32 R200, R44, R78, c[0x0][0x218] ;  /* 0x000086002cc80625 */ /* 0x000fe200078e004e */
[----:B------:R-:W-:Y:S01]  /*1770*/  MOV R46, R58 ;  /* 0x0000003a002e7202 */ /* 0x000fe20000000f00 */
[----:B-1----:R-:W3:Y:S01]  /*1780*/  LDG.E.128 R224, [R224.64+0x10] ;  /* 0x00001004e0e07981 */ /* 0x002ee2000c1e1d00 */
[----:B------:R-:W-:Y:S01]  /*1790*/  MOV R45, R59 ;  /* 0x0000003b002d7202 */ /* 0x000fe20000000f00 */
[----:B------:R-:W-:-:S02]  /*17a0*/  FADD.FTZ R63, -R3, R53 ;  /* 0x00000035033f7221 */ /* 0x000fc40000010100 */
[----:B------:R-:W-:Y:S01]  /*17b0*/  FADD.FTZ R61, -R3, R52 ;  /* 0x00000034033d7221 */ /* 0x000fe20000010100 */
[----:B------:R2:W5:Y:S01]  /*17c0*/  @P0 LDG.E.128 R176, [R200.64] ;  /* 0x00000004c8b00981 */ /* 0x000562000c1e1d00 */
[----:B------:R-:W-:-:S03]  /*17d0*/  @P0 IMAD.WIDE.U32 R50, R50, R78, c[0x0][0x218] ;  /* 0x0000860032320625 */ /* 0x000fc600078e004e */
[----:B------:R2:W5:Y:S01]  /*17e0*/  @P0 LDG.E.128 R180, [R200.64+0x10] ;  /* 0x00001004c8b40981 */ /* 0x000562000c1e1d00 */
[C---:B------:R-:W-:Y:S02]  /*17f0*/  FADD.FTZ R59, -R3.reuse, R49 ;  /* 0x00000031033b7221 */ /* 0x040fe40000010100 */
[C---:B------:R-:W-:Y:S01]  /*1800*/  FADD.FTZ R58, -R3.reuse, R48 ;  /* 0x00000030033a7221 */ /* 0x040fe20000010100 */
[--C-:B------:R-:W-:Y:S01]  /*1810*/  HADD2.F32 R62, -RZ, R243.reuse.H0_H0 ;  /* 0x200000f3ff3e7230 */ /* 0x100fe20000004100 */
[C---:B-----5:R-:W-:Y:S01]  /*1820*/  FMUL.FTZ R78, R0.reuse, R64 ;  /* 0x00000040004e7220 */ /* 0x060fe20000410000 */
[----:B------:R-:W-:Y:S01]  /*1830*/  HADD2.F32 R60, -RZ, R243.H1_H1 ;  /* 0x300000f3ff3c7230 */ /* 0x000fe20000004100 */
[C---:B------:R-:W-:Y:S01]  /*1840*/  FADD.FTZ R56, -R3.reuse, R47 ;  /* 0x0000002f03387221 */ /* 0x040fe20000010100 */
[----:B------:R-:W-:Y:S01]  /*1850*/  MOV R81, R245 ;  /* 0x000000f500517202 */ /* 0x000fe20000000f00 */
[----:B------:R-:W-:Y:S01]  /*1860*/  FADD.FTZ R55, -R3, R46 ;  /* 0x0000002e03377221 */ /* 0x000fe20000010100 */
[--C-:B------:R-:W-:Y:S01]  /*1870*/  HADD2.F32 R67, -RZ, R242.reuse.H0_H0 ;  /* 0x200000f2ff437230 */ /* 0x100fe20000004100 */
[C---:B------:R-:W-:Y:S01]  /*1880*/  FMUL.FTZ R76, R0.reuse, R61 ;  /* 0x0000003d004c7220 */ /* 0x040fe20000410000 */
[----:B------:R-:W-:Y:S01]  /*1890*/  HADD2.F32 R65, -RZ, R242.H1_H1 ;  /* 0x300000f2ff417230 */ /* 0x000fe20000004100 */
[C---:B------:R-:W-:Y:S01]  /*18a0*/  FMUL.FTZ R75, R0.reuse, R59 ;  /* 0x0000003b004b7220 */ /* 0x040fe20000410000 */
[----:B------:R0:W-:Y:S01]  /*18b0*/  STL [R1+0x80], R78 ;  /* 0x0000804e01007387 */ /* 0x0001e20000100800 */
[----:B------:R-:W-:-:S02]  /*18c0*/  FMUL.FTZ R74, R0, R58 ;  /* 0x0000003a004a7220 */ /* 0x000fc40000410000 */
[C---:B------:R-:W-:Y:S01]  /*18d0*/  FMUL.FTZ R73, R0.reuse, R56 ;  /* 0x0000003800497220 */ /* 0x040fe20000410000 */
[----:B------:R1:W5:Y:S01]  /*18e0*/  @P0 LDG.E.128 R144, [R80.64] ;  /* 0x0000000450900981 */ /* 0x000362000c1e1d00 */
[----:B------:R-:W-:Y:S01]  /*18f0*/  FMUL.FTZ R72, R0, R55 ;  /* 0x0000003700487220 */ /* 0x000fe20000410000 */
[----:B------:R-:W-:Y:S02]  /*1900*/  HADD2.F32 R82, -RZ, R202.H0_H0 ;  /* 0x200000caff527230 */ /* 0x000fe40000004100 */
[----:B------:R1:W5:Y:S01]  /*1910*/  @P0 LDG.E.128 R148, [R80.64+0x10] ;  /* 0x0000100450940981 */ /* 0x000362000c1e1d00 */
[----:B------:R-:W-:Y:S01]  /*1920*/  HADD2.F32 R70, -RZ, R241.H1_H1 ;  /* 0x300000f1ff467230 */ /* 0x000fe20000004100 */
[----:B------:R-:W-:Y:S02]  /*1930*/  FADD.FTZ R54, -R3, R45 ;  /* 0x0000002d03367221 */ /* 0x000fe40000010100 */
[----:B------:R0:W5:Y:S01]  /*1940*/  @P0 LDG.E.128 R168, [R50.64] ;  /* 0x0000000432a80981 */ /* 0x000162000c1e1d00 */
[----:B------:R-:W-:-:S03]  /*1950*/  HADD2.F32 R79, -RZ, R203.H1_H1 ;  /* 0x300000cbff4f7230 */ /* 0x000fc60000004100 */
[----:B------:R0:W5:Y:S01]  /*1960*/  @P0 LDG.E.128 R172, [R50.64+0x10] ;  /* 0x0000100432ac0981 */ /* 0x000162000c1e1d00 */
[----:B-1----:R-:W-:Y:S01]  /*1970*/  HADD2.F32 R81, -RZ, R202.H1_H1 ;  /* 0x300000caff517230 */ /* 0x002fe20000004100 */
[C---:B--2---:R-:W-:Y:S01]  /*1980*/  FADD.FTZ R200, -R3.reuse, R233 ;  /* 0x000000e903c87221 */ /* 0x044fe20000010100 */
[--C-:B------:R-:W-:Y:S01]  /*1990*/  HADD2.F32 R233, -RZ, R240.reuse.H0_H0 ;  /* 0x200000f0ffe97230 */ /* 0x100fe20000004100 */
[----:B------:R-:W-:Y:S01]  /*19a0*/  FADD.FTZ R201, -R3, R234 ;  /* 0x000000ea03c97221 */ /* 0x000fe20000010100 */
[----:B------:R-:W-:Y:S01]  /*19b0*/  HADD2.F32 R234, -RZ, R240.H1_H1 ;  /* 0x300000f0ffea7230 */ /* 0x000fe20000004100 */
        /* <DEDUP_REMOVED lines=10> */
[----:B------:R-:W-:-:S02]  /*1a60*/  HADD2.F32 R235, -RZ, R241.H0_H0 ;  /* 0x200000f1ffeb7230 */ /* 0x000fc40000004100 */
[----:B------:R-:W2:Y:S04]  /*1a70*/  LDL R242, [R1+0x168] ;  /* 0x0001680001f27983 */ /* 0x000ea80000100800 */
[----:B------:R-:W2:Y:S01]  /*1a80*/  LDL R241, [R1+0x164] ;  /* 0x0001640001f17983 */ /* 0x000ea20000100800 */
[C---:B------:R-:W-:Y:S01]  /*1a90*/  FADD.FTZ R52, -R3.reuse, R204 ;  /* 0x000000cc03347221 */ /* 0x040fe20000010100 */
[----:B------:R-:W-:Y:S01]  /*1aa0*/  HADD2.F32 R80, -RZ, R203.H0_H0 ;  /* 0x200000cbff507230 */ /* 0x000fe20000004100 */
        /* <DEDUP_REMOVED lines=130> */
[----:B------:R-:W-:-:S03]  /*22d0*/  HADD2.F32 R207, -RZ, R236.H0_H0 ;  /* 0x200000ecffcf7230 */ /* 0x000fc60000004100 */
[----:B------:R0:W-:Y:S01]  /*22e0*/  STL [R1+0x34], R229 ;  /* 0x000034e501007387 */ /* 0x0001e20000100800 */
[----:B------:R-:W-:-:S03]  /*22f0*/  FMUL.FTZ R217, R0, R231 ;  /* 0x000000e700d97220 */ /* 0x000fc60000410000 */
[----:B------:R-:W3:Y:S04]  /*2300*/  LDL R242, [R1+0x140] ;  /* 0x0001400001f27983 */ /* 0x000ee80000100800 */
[----:B------:R0:W-:Y:S04]  /*2310*/  STL [R1+0x28], R227 ;  /* 0x000028e301007387 */ /* 0x0001e80000100800 */
[----:B------:R-:W3:Y:S01]  /*2320*/  LDL R241, [R1+0x13c] ;  /* 0x00013c0001f17983 */ /* 0x000ee20000100800 */
[----:B------:R-:W-:Y:S02]  /*2330*/  HADD2.F32 R236, -RZ, R236.H1_H1 ;  /* 0x300000ecffec7230 */ /* 0x000fe40000004100 */
[----:B------:R-:W-:-:S02]  /*2340*/  HADD2.F32 R206, -RZ, R237.H0_H0 ;  /* 0x200000edffce7230 */ /* 0x000fc40000004100 */
[----:B------:R-:W-:Y:S01]  /*2350*/  HADD2.F32 R237, -RZ, R237.H1_H1 ;  /* 0x300000edffed7230 */ /* 0x000fe20000004100 */
        /* <DEDUP_REMOVED lines=15> */
[----:B------:R-:W-:-:S02]  /*2450*/  HADD2.F32 R205, -RZ, R238.H0_H0 ;  /* 0x200000eeffcd7230 */ /* 0x000fc40000004100 */
[----:B------:R-:W-:Y:S02]  /*2460*/  HADD2.F32 R238, -RZ, R238.H1_H1 ;  /* 0x300000eeffee7230 */ /* 0x000fe40000004100 */
[----:B------:R-:W-:Y:S01]  /*2470*/  HADD2.F32 R204, -RZ, R239.H0_H0 ;  /* 0x200000efffcc7230 */ /* 0x000fe20000004100 */
        /* <DEDUP_REMOVED lines=8> */
[----:B------:R-:W-:-:S03]  /*2500*/  HADD2.F32 R239, -RZ, R239.H1_H1 ;  /* 0x300000efffef7230 */ /* 0x000fc60000004100 */
        /* <DEDUP_REMOVED lines=72> */
[----:B------:R-:W-:Y:S01]  /*2990*/  HADD2.F32 R57, -RZ, R244.H0_H0 ;  /* 0x200000f4ff397230 */ /* 0x000fe20000004100 */
        /* <DEDUP_REMOVED lines=20> */
[----:B------:R-:W-:Y:S01]  /*2ae0*/  HADD2.F32 R244, -RZ, R244.H1_H1 ;  /* 0x300000f4fff47230 */ /* 0x000fe20000004100 */
[----:B------:R-:W-:Y:S01]  /*2af0*/  FADD.FTZ R211, R211, R230 ;  /* 0x000000e6d3d37221 */ /* 0x000fe20000010000 */
[--C-:B------:R-:W-:Y:S01]  /*2b00*/  HADD2.F32 R53, -RZ, R245.reuse.H0_H0 ;  /* 0x200000f5ff357230 */ /* 0x100fe20000004100 */
[----:B------:R-:W-:Y:S01]  /*2b10*/  FFMA.FTZ R210, R55, R238, R210 ;  /* 0x000000ee37d27223 */ /* 0x000fe200000100d2 */
[----:B------:R1:W5:Y:S03]  /*2b20*/  LDL.LU R56, [R1+0x1a4] ;  /* 0x0001a40001387983 */ /* 0x0003660000300800 */
[----:B------:R-:W-:Y:S01]  /*2b30*/  FFMA.FTZ R210, R54, R237, R210 ;  /* 0x000000ed36d27223 */ /* 0x000fe200000100d2 */
[----:B------:R1:W5:Y:S01]  /*2b40*/  LDL.LU R55, [R1+0x1a0] ;  /* 0x0001a00001377983 */ /* 0x0003620000300800 */
[----:B------:R-:W-:Y:S01]  /*2b50*/  HADD2.F32 R245, -RZ, R245.H1_H1 ;  /* 0x300000f5fff57230 */ /* 0x000fe20000004100 */
        /* <DEDUP_REMOVED lines=18> */
[--C-:B------:R-:W-:Y:S01]  /*2c80*/  HADD2.F32 R49, -RZ, R246.reuse.H0_H0 ;  /* 0x200000f6ff317230 */ /* 0x100fe20000004100 */
[----:B------:R-:W3:Y:S02]  /*2c90*/  LDG.E.128 R248, [R248.64] ;  /* 0x00000004f8f87981 */ /* 0x000ee4000c1e1d00 */
[----:B------:R-:W-:Y:S01]  /*2ca0*/  FADD.FTZ R211, R211, R225 ;  /* 0x000000e1d3d37221 */ /* 0x000fe20000010000 */
[----:B------:R-:W-:Y:S02]  /*2cb0*/  HADD2.F32 R246, -RZ, R246.H1_H1 ;  /* 0x300000f6fff67230 */ /* 0x000fe40000004100 */
[----:B------:R-:W-:Y:S01]  /*2cc0*/  HADD2.F32 R48, -RZ, R247.H0_H0 ;  /* 0x200000f7ff307230 */ /* 0x000fe20000004100 */
        /* <DEDUP_REMOVED lines=21> */
[----:B------:R-:W-:-:S03]  /*2e20*/  HADD2.F32 R47, -RZ, R248.H0_H0 ;  /* 0x200000f8ff2f7230 */ /* 0x000fc60000004100 */
[----:B------:R-:W-:Y:S01]  /*2e30*/  FFMA.FTZ R210, R209, R229, R210 ;  /* 0x000000e5d1d27223 */ /* 0x000fe200000100d2 */
[----:B------:R-:W-:Y:S01]  /*2e40*/  HADD2.F32 R46, -RZ, R249.H0_H0 ;  /* 0x200000f9ff2e7230 */ /* 0x000fe20000004100 */
[C---:B------:R-:W-:Y:S01]  /*2e50*/  FFMA.FTZ R31, R223.reuse, R245, R31 ;  /* 0x000000f5df1f7223 */ /* 0x040fe2000001001f */
[----:B------:R-:W-:Y:S01]  /*2e60*/  HADD2.F32 R248, -RZ, R248.H1_H1 ;  /* 0x300000f8fff87230 */ /* 0x000fe20000004100 */
        /* <DEDUP_REMOVED lines=14> */
[----:B------:R-:W-:-:S03]  /*2f50*/  HADD2.F32 R247, -RZ, R247.H1_H1 ;  /* 0x300000f7fff77230 */ /* 0x000fc60000004100 */
[----:B------:R-:W3:Y:S02]  /*2f60*/  LDL R205, [R1+0xdc] ;  /* 0x0000dc0001cd7983 */ /* 0x000ee40000100800 */
[----:B------:R-:W-:Y:S01]  /*2f70*/  FMUL.FTZ R224, R207, R247 ;  /* 0x000000f7cfe07220 */ /* 0x000fe20000410000 */
[----:B------:R-:W-:Y:S01]  /*2f80*/  HADD2.F32 R45, -RZ, R250.H0_H0 ;  /* 0x200000faff2d7230 */ /* 0x000fe20000004100 */
[----:B------:R-:W3:Y:S01]  /*2f90*/  LDL R207, [R1+0xd4] ;  /* 0x0000d40001cf7983 */ /* 0x000ee20000100800 */
[----:B------:R-:W-:Y:S01]  /*2fa0*/  HADD2.F32 R44, -RZ, R251.H0_H0 ;  /* 0x200000fbff2c7230 */ /* 0x000fe20000004100 */
        /* <DEDUP_REMOVED lines=35> */
[----:B------:R-:W-:Y:S01]  /*31e0*/  HADD2.F32 R249, -RZ, R249.H1_H1 ;  /* 0x300000f9fff97230 */ /* 0x000fe20000004100 */
[----:B------:R-:W-:-:S02]  /*31f0*/  FFMA.FTZ R210, R222, R221, R210 ;  /* 0x000000ddded27223 */ /* 0x000fc400000100d2 */
[----:B------:R-:W-:Y:S02]  /*3200*/  FADD.FTZ R211, R211, R221 ;  /* 0x000000ddd3d37221 */ /* 0x000fe40000010000 */
[----:B------:R-:W-:Y:S02]  /*3210*/  FMUL.FTZ R216, R209, R249 ;  /* 0x000000f9d1d87220 */ /* 0x000fe40000410000 */
[----:B------:R-:W-:Y:S02]  /*3220*/  FADD.FTZ R211, R211, R218 ;  /* 0x000000dad3d37221 */ /* 0x000fe40000010000 */
[----:B------:R-:W-:Y:S01]  /*3230*/  FFMA.FTZ R210, R220, R218, R210 ;  /* 0x000000dadcd27223 */ /* 0x000fe200000100d2 */
[----:B------:R-:W-:Y:S01]  /*3240*/  HADD2.F32 R250, -RZ, R250.H1_H1 ;  /* 0x300000fafffa7230 */ /* 0x000fe20000004100 */
[----:B------:R-:W-:Y:S02]  /*3250*/  FADD.FTZ R211, R211, R216 ;  /* 0x000000d8d3d37221 */ /* 0x000fe40000010000 */
[----:B------:R-:W-:-:S02]  /*3260*/  FFMA.FTZ R210, R217, R216, R210 ;  /* 0x000000d8d9d27223 */ /* 0x000fc400000100d2 */
[----:B------:R-:W-:Y:S02]  /*3270*/  FMUL.FTZ R200, R0, R200 ;  /* 0x000000c800c87220 */ /* 0x000fe40000410000 */
[----:B---3--:R-:W-:Y:S02]  /*3280*/  FMUL.FTZ R205, R205, R250 ;  /* 0x000000facdcd7220 */ /* 0x008fe40000410000 */
        /* <DEDUP_REMOVED lines=25> */
.L_x_9335:
[----:B-1----:R-:W-:Y:S05]  /*3420*/  BSYNC B0 ;  /* 0x0000000000007941 */ /* 0x002fea0003800000 */
.L_x_9333:
        /* <DEDUP_REMOVED lines=9> */
.L_x_9419:
        /* <DEDUP_REMOVED lines=18> */
.L_x_9420:
[----:B---3--:R-:W3:Y:S01]  /*35e0*/  LDL.LU R213, [R1+0x30] ;  /* 0x0000300001d57983 */ /* 0x008ee20000300800 */
[----:B------:R-:W-:Y:S01]  /*35f0*/  FADD.FTZ R208, R214, R211 ;  /* 0x000000d3d6d07221 */ /* 0x000fe20000010000 */
[----:B--2---:R-:W-:Y:S01]  /*3600*/  @!P0 LOP3.LUT R211, R215, 0x3, RZ, 0xc0, !PT ;  /* 0x00000003d7d38812 */ /* 0x004fe200078ec0ff */
[----:B0-----:R-:W-:Y:S01]  /*3610*/  FADD.FTZ R209, R209, R210 ;  /* 0x000000d2d1d17221 */ /* 0x001fe20000010000 */
[----:B------:R-:W-:Y:S01]  /*3620*/  WARPSYNC 0xffffffff ;  /* 0xffffffff00007948 */ /* 0x000fe20003800000 */
[----:B------:R-:W-:Y:S01]  /*3630*/  HFMA2.MMA R219, -RZ, RZ, 0, 0 ;  /* 0x00000000ffdb7435 */ /* 0x000fe200000001ff */
[----:B------:R-:W-:-:S05]  /*3640*/  @!P0 IADD3 R210, R212, R211, RZ ;  /* 0x000000d3d4d28210 */ /* 0x000fca0007ffe0ff */
        /* <DEDUP_REMOVED lines=12> */
[----:B------:R-:W-:Y:S02]  /*3710*/  @P3 LEA.HI R209, R209, R208, RZ, 0x3 ;  /* 0x000000d0d1d13211 */ /* 0x000fe400078f18ff */
[----:B------:R-:W-:Y:S02]  /*3720*/  @P3 MOV R208, 0x10 ;  /* 0x0000001000d03802 */ /* 0x000fe40000000f00 */
        /* <DEDUP_REMOVED lines=27> */
.L_x_9339:
[----:B-1----:R-:W-:Y:S05]  /*38e0*/  BSYNC B0 ;  /* 0x0000000000007941 */ /* 0x002fea0003800000 */
.L_x_9338:
[----:B------:R-:W-:Y:S01]  /*38f0*/  @P3 HADD2.F32 R209, -RZ, R184.H0_H0 ;  /* 0x200000b8ffd13230 */ /* 0x000fe20000004100 */
[----:B------:R-:W-:Y:S01]  /*3900*/  @P3 FMUL.FTZ R210, R208, c[0x0][0x1ec] ;  /* 0x00007b00d0d23a20 */ /* 0x000fe20000410000 */
[----:B------:R-:W-:Y:S01]  /*3910*/  @P3 HADD2.F32 R246, -RZ, R140.H0_H0 ;  /* 0x2000008cfff63230 */ /* 0x000fe20000004100 */
[----:B------:R-:W-:Y:S01]  /*3920*/  @!P4 ISETP.NE.AND.EX P0, PT, RZ, c[0x0][0x21c], PT, P0 ;  /* 0x00008700ff00ca0c */ /* 0x000fe20003f05300 */
[----:B------:R-:W-:Y:S01]  /*3930*/  BSSY B0, `(.L_x_9340) ;  /* 0x000000f000007945 */ /* 0x000fe20003800000 */
[C---:B------:R-:W-:Y:S02]  /*3940*/  @P3 FFMA.FTZ R80, R210.reuse, R209, R80 ;  /* 0x000000d1d2503223 */ /* 0x040fe40000010050 */
[----:B------:R-:W-:Y:S01]  /*3950*/  @P3 FMUL.FTZ R246, R210, R246 ;  /* 0x000000f6d2f63220 */ /* 0x000fe20000410000 */
        /* <DEDUP_REMOVED lines=12> */
.L_x_9341:
[----:B------:R-:W-:Y:S05]  /*3a20*/  BSYNC B0 ;  /* 0x0000000000007941 */ /* 0x000fea0003800000 */
.L_x_9340:
[----:B------:R-:W-:Y:S01]  /*3a30*/  @P3 HADD2.F32 R210, -RZ, R140.H1_H1 ;  /* 0x3000008cffd23230 */ /* 0x000fe20000004100 */
[----:B------:R-:W-:Y:S01]  /*3a40*/  @P3 FMUL.FTZ R214, R209, c[0x0][0x1ec] ;  /* 0x00007b00d1d63a20 */ /* 0x000fe20000410000 */
[----:B------:R-:W-:Y:S01]  /*3a50*/  @!P4 ISETP.NE.U32.AND P1, PT, RZ, c[0x0][0x218], PT ;  /* 0x00008600ff00ca0c */ /* 0x000fe20003f25070 */
[----:B------:R-:W-:Y:S01]  /*3a60*/  @P3 HADD2.F32 R211, -RZ, R184.H1_H1 ;  /* 0x300000b8ffd33230 */ /* 0x000fe20000004100 */
[----:B------:R-:W-:Y:S01]  /*3a70*/  BSSY B0, `(.L_x_9342) ;  /* 0x0000013000007945 */ /* 0x000fe20003800000 */
[C---:B------:R-:W-:Y:S01]  /*3a80*/  @P3 FMUL.FTZ R244, R214.reuse, R210 ;  /* 0x000000d2d6f43220 */ /* 0x040fe20000410000 */
[----:B------:R-:W-:Y:S02]  /*3a90*/  @!P4 ISETP.NE.AND.EX P1, PT, RZ, c[0x0][0x21c], PT, P1 ;  /* 0x00008700ff00ca0c */ /* 0x000fe40003f25310 */
[----:B------:R-:W-:Y:S01]  /*3aa0*/  @P3 FFMA.FTZ R81, R214, R211, R81 ;  /* 0x000000d3d6513223 */ /* 0x000fe20000010051 */
[----:B------:R-:W-:Y:S02]  /*3ab0*/  @!P4 ISETP.NE.U32.AND P0, PT, RZ, c[0x0][0x218], PT ;  /* 0x00008600ff00ca0c */ /* 0x000fe40003f05070 */
[----:B------:R-:W-:-:S02]  /*3ac0*/  @P3 F2FP.PACK_AB R246, RZ, R246 ;  /* 0x000000f6fff6323e */ /* 0x000fc400000000ff */
[----:B------:R-:W-:Y:S02]  /*3ad0*/  @P3 F2FP.PACK_AB R244, RZ, R244 ;  /* 0x000000f4fff4323e */ /* 0x000fe400000000ff */
        /* <DEDUP_REMOVED lines=12> */
.L_x_9343:
[----:B------:R-:W-:Y:S05]  /*3ba0*/  BSYNC B0 ;  /* 0x0000000000007941 */ /* 0x000fea0003800000 */
.L_x_9342:
        /* <DEDUP_REMOVED lines=19> */
.L_x_9345:
[----:B------:R-:W-:Y:S05]  /*3ce0*/  BSYNC B0 ;  /* 0x0000000000007941 */ /* 0x000fea0003800000 */
.L_x_9344:
        /* <DEDUP_REMOVED lines=23> */
.L_x_9347:
[----:B------:R-:W-:Y:S05]  /*3e60*/  BSYNC B0 ;  /* 0x0000000000007941 */ /* 0x000fea0003800000 */
.L_x_9346:
        /* <DEDUP_REMOVED lines=20> */
.L_x_9349:
[----:B------:R-:W-:Y:S05]  /*3fb0*/  BSYNC B0 ;  /* 0x0000000000007941 */ /* 0x000fea0003800000 */
.L_x_9348:
[----:B------:R-:W-:Y:S01]  /*3fc0*/  @P3 HADD2.F32 R250, -RZ, R186.H1_H1 ;  /* 0x300000bafffa3230 */ /* 0x000fe20000004100 */
[----:B------:R-:W-:Y:S01]  /*3fd0*/  @P3 FMUL.FTZ R245, R248, c[0x0][0x1ec] ;  /* 0x00007b00f8f53a20 */ /* 0x000fe20000410000 */
[----:B------:R-:W-:Y:S01]  /*3fe0*/  @P3 HADD2.F32 R247, -RZ, R142.H1_H1 ;  /* 0x3000008efff73230 */ /* 0x000fe20000004100 */
[----:B------:R-:W-:Y:S01]  /*3ff0*/  @P3 F2FP.PACK_AB R251, RZ, R251 ;  /* 0x000000fbfffb323e */ /* 0x000fe200000000ff */
[----:B------:R-:W-:Y:S01]  /*4000*/  BSSY B0, `(.L_x_9350) ;  /* 0x000001d000007945 */ /* 0x000fe20003800000 */
[C---:B------:R-:W-:Y:S01]  /*4010*/  @P3 FFMA.FTZ R77, R245.reuse, R250, R77 ;  /* 0x000000faf54d3223 */ /* 0x040fe2000001004d */
[----:B------:R-:W-:Y:S01]  /*4020*/  @!P4 ISETP.NE.U32.AND P2, PT, RZ, c[0x0][0x218], PT ;  /* 0x00008600ff00ca0c */ /* 0x000fe20003f45070 */
[----:B------:R-:W0:Y:S01]  /*4030*/  LDC.U8 R250, c[0x0][0x1f0] ;  /* 0x00007c00fffa7b82 */ /* 0x000e220000000000 */
[----:B------:R-:W-:Y:S01]  /*4040*/  @P3 FMUL.FTZ R245, R245, R247 ;  /* 0x000000f7f5f53220 */ /* 0x000fe20000410000 */
[----:B------:R-:W-:Y:S02]  /*4050*/  @P3 PRMT R196, R246, 0x7610, R196 ;  /* 0x00007610f6c43816 */ /* 0x000fe400000000c4 */
[----:B------:R-:W-:-:S02]  /*4060*/  @P3 PRMT R197, R215, 0x7610, R197 ;  /* 0x00007610d7c53816 */ /* 0x000fc400000000c5 */
[----:B------:R-:W-:Y:S02]  /*4070*/  @P3 F2FP.PACK_AB R245, RZ, R245 ;  /* 0x000000f5fff5323e */ /* 0x000fe400000000ff */
[----:B------:R-:W-:Y:S02]  /*4080*/  @!P4 ISETP.NE.U32.AND P1, PT, RZ, c[0x0][0x218], PT ;  /* 0x00008600ff00ca0c */ /* 0x000fe40003f25070 */
[----:B------:R-:W-:Y:S02]  /*4090*/  ISETP.NE.U32.AND P0, PT, RZ, c[0x0][0x258], PT ;  /* 0x00009600ff007a0c */ /* 0x000fe40003f05070 */
[----:B------:R-:W-:Y:S02]  /*40a0*/  @!P4 ISETP.NE.AND.EX P2, PT, RZ, c[0x0][0x21c], PT, P2 ;  /* 0x00008700ff00ca0c */ /* 0x000fe40003f45320 */
[----:B------:R-:W-:Y:S02]  /*40b0*/  @P3 PRMT R198, R251, 0x7610, R198 ;  /* 0x00007610fbc63816 */ /* 0x000fe400000000c6 */
[----:B------:R-:W-:-:S02]  /*40c0*/  @P3 PRMT R196, R196, 0x5410, R244 ;  /* 0x00005410c4c43816 */ /* 0x000fc400000000f4 */
[----:B------:R-:W-:Y:S02]  /*40d0*/  @P3 PRMT R197, R197, 0x5410, R214 ;  /* 0x00005410c5c53816 */ /* 0x000fe400000000d6 */
[----:B------:R-:W-:Y:S02]  /*40e0*/  @!P4 ISETP.NE.AND.EX P1, PT, RZ, c[0x0][0x21c], PT, P1 ;  /* 0x00008700ff00ca0c */ /* 0x000fe40003f25310 */
[----:B------:R-:W-:Y:S02]  /*40f0*/  ISETP.NE.AND.EX P0, PT, RZ, c[0x0][0x25c], PT, P0 ;  /* 0x00009700ff007a0c */ /* 0x000fe40003f05300 */
[----:B------:R-:W-:Y:S02]  /*4100*/  @P3 PRMT R198, R198, 0x5410, R245 ;  /* 0x00005410c6c63816 */ /* 0x000fe400000000f5 */
[----:B------:R-:W-:Y:S01]  /*4110*/  @!P4 FSEL R247, R150, RZ, P2 ;  /* 0x000000ff96f7c208 */ /* 0x000fe20001000000 */
[----:B------:R-:W-:Y:S05]  /*4120*/  @!P4 BRA `(.L_x_9351) ;  /* 0x000000a00000c947 */ /* 0x000fea0003800000 */
[----:B0-----:R-:W2:Y:S04]  /*4130*/  LDL R244, [R1+0xb8] ;  /* 0x0000b80001f47983 */ /* 0x001ea80000100800 */
        /* <DEDUP_REMOVED lines=9> */
.L_x_9351:
[----:B0-----:R-:W-:Y:S05]  /*41d0*/  BSYNC B0 ;  /* 0x0000000000007941 */ /* 0x001fea0003800000 */
.L_x_9350:
        /* <DEDUP_REMOVED lines=13> */
.L_x_9353:
[----:B------:R-:W-:Y:S05]  /*42b0*/  BSYNC B0 ;  /* 0x0000000000007941 */ /* 0x000fea0003800000 */
.L_x_9352:
[--C-:B------:R-:W-:Y:S01]  /*42c0*/  @P3 HADD2.F32 R214, -RZ, R143.reuse.H1_H1 ;  /* 0x3000008fffd63230 */ /* 0x100fe20000004100 */
[----:B------:R-:W-:Y:S01]  /*42d0*/  @P3 FMUL.FTZ R244, R246, c[0x0][0x1ec] ;  /* 0x00007b00f6f43a20 */ /* 0x000fe20000410000 */
[----:B------:R-:W-:Y:S01]  /*42e0*/  ISETP.NE.U32.AND P1, PT, RZ, c[0x0][0x258], PT ;  /* 0x00009600ff007a0c */ /* 0x000fe20003f25070 */
[----:B------:R-:W-:Y:S01]  /*42f0*/  @P3 HADD2.F32 R215, -RZ, R143.H0_H0 ;  /* 0x2000008fffd73230 */ /* 0x000fe20000004100 */
[----:B------:R-:W-:Y:S02]  /*4300*/  @P3 FMUL.FTZ R245, R247, c[0x0][0x1ec] ;  /* 0x00007b00f7f53a20 */ /* 0x000fe40000410000 */
[----:B------:R-:W-:Y:S01]  /*4310*/  @P3 FMUL.FTZ R250, R244, R214 ;  /* 0x000000d6f4fa3220 */ /* 0x000fe20000410000 */
[----:B------:R-:W-:Y:S01]  /*4320*/  @P0 MOV R214, 0x20 ;  /* 0x0000002000d60802 */ /* 0x000fe20000000f00 */
[----:B------:R-:W-:Y:S01]  /*4330*/  @P3 FMUL.FTZ R251, R245, R215 ;  /* 0x000000d7f5fb3220 */ /* 0x000fe20000410000 */
[----:B------:R-:W-:Y:S02]  /*4340*/  ISETP.NE.AND.EX P1, PT, RZ, c[0x0][0x25c], PT, P1 ;  /* 0x00009700ff007a0c */ /* 0x000fe40003f25310 */
[----:B------:R-:W-:Y:S01]  /*4350*/  @P3 F2FP.PACK_AB R250, RZ, R250 ;  /* 0x000000fafffa323e */ /* 0x000fe200000000ff */
[----:B------:R-:W-:Y:S01]  /*4360*/  @P0 IMAD.WIDE.U32 R214, R2, R214, c[0x0][0x258] ;  /* 0x0000960002d60625 */ /* 0x000fe200078e00d6 */
[----:B------:R-:W-:-:S02]  /*4370*/  SEL R208, R208, R188, P1 ;  /* 0x000000bcd0d07207 */ /* 0x000fc40000800000 */
[----:B------:R-:W-:Y:S02]  /*4380*/  SEL R209, R209, R189, P1 ;  /* 0x000000bdd1d17207 */ /* 0x000fe40000800000 */
[----:B------:R-:W-:Y:S02]  /*4390*/  SEL R210, R210, R190, P1 ;  /* 0x000000bed2d27207 */ /* 0x000fe40000800000 */
[----:B------:R-:W-:Y:S02]  /*43a0*/  SEL R211, R211, R191, P1 ;  /* 0x000000bfd3d37207 */ /* 0x000fe40000800000 */
[----:B------:R-:W-:-:S03]  /*43b0*/  @P3 F2FP.PACK_AB R251, RZ, R251 ;  /* 0x000000fbfffb323e */ /* 0x000fc600000000ff */
[----:B------:R0:W-:Y:S01]  /*43c0*/  @P0 STG.E.128 [R214.64], R208 ;  /* 0x000000d0d6000986 */ /* 0x0001e2000c101d04 */
[----:B------:R-:W-:-:S04]  /*43d0*/  @P3 PRMT R199, R251, 0x7610, R199 ;  /* 0x00007610fbc73816 */ /* 0x000fc800000000c7 */
[----:B------:R-:W-:Y:S02]  /*43e0*/  @P3 PRMT R199, R199, 0x5410, R250 ;  /* 0x00005410c7c73816 */ /* 0x000fe400000000fa */
[----:B0-----:R-:W-:Y:S02]  /*43f0*/  SEL R208, R249, R192, P1 ;  /* 0x000000c0f9d07207 */ /* 0x001fe40000800000 */
[----:B------:R-:W-:Y:S02]  /*4400*/  SEL R209, R248, R193, P1 ;  /* 0x000000c1f8d17207 */ /* 0x000fe40000800000 */
[----:B------:R-:W-:Y:S02]  /*4410*/  SEL R210, R247, R194, P1 ;  /* 0x000000c2f7d27207 */ /* 0x000fe40000800000 */
[----:B------:R-:W-:-:S05]  /*4420*/  SEL R211, R246, R195, P1 ;  /* 0x000000c3f6d37207 */ /* 0x000fca0000800000 */
[----:B------:R0:W-:Y:S01]  /*4430*/  @P0 STG.E.128 [R214.64+0x10], R208 ;  /* 0x000010d0d6000986 */ /* 0x0001e2000c101d04 */
[----:B------:R-:W1:Y:S01]  /*4440*/  LDC.U8 R249, c[0x0][0x1f0] ;  /* 0x00007c00fff97b82 */ /* 0x000e620000000000 */
[----:B0-----:R-:W-:Y:S01]  /*4450*/  @P3 MOV R208, 0x10 ;  /* 0x0000001000d03802 */ /* 0x001fe20000000f00 */
[----:B------:R-:W-:-:S04]  /*4460*/  @P3 HADD2.F32 R210, -RZ, R187.H1_H1 ;  /* 0x300000bbffd23230 */ /* 0x000fc80000004100 */
[----:B------:R-:W-:-:S05]  /*4470*/  @P3 IMAD.WIDE.U32 R208, R219, R208, c[0x0][0x248] ;  /* 0x00009200dbd03625 */ /* 0x000fca00078e00d0 */
[----:B------:R0:W-:Y:S01]  /*4480*/  @P3 STG.E.128 [R208.64], R196 ;  /* 0x000000c4d0003986 */ /* 0x0001e2000c101d04 */
[----:B------:R-:W-:Y:S01]  /*4490*/  @!P4 ISETP.NE.U32.AND P5, PT, RZ, c[0x0][0x218], PT ;  /* 0x00008600ff00ca0c */ /* 0x000fe20003fa5070 */
[----:B------:R-:W-:Y:S03]  /*44a0*/  BSSY B0, `(.L_x_9354) ;  /* 0x0000016000007945 */ /* 0x000fe60003800000 */
[----:B------:R-:W-:Y:S01]  /*44b0*/  @!P4 ISETP.NE.AND.EX P5, PT, RZ, c[0x0][0x21c], PT, P5 ;  /* 0x00008700ff00ca0c */ /* 0x000fe20003fa5350 */
[----:B0-----:R-:W-:-:S05]  /*44c0*/  @P3 HADD2.F32 R208, -RZ, R187.H0_H0 ;  /* 0x200000bbffd03230 */ /* 0x001fca0000004100 */
[----:B------:R-:W-:Y:S01]  /*44d0*/  @P3 FFMA.FTZ R78, R245, R208, R78 ;  /* 0x000000d0f54e3223 */ /* 0x000fe2000001004e */
[----:B------:R-:W-:Y:S02]  /*44e0*/  @P3 MOV R208, 0x10 ;  /* 0x0000001000d03802 */ /* 0x000fe40000000f00 */
[----:B------:R-:W-:-:S05]  /*44f0*/  IADD3 R245, R219, 0x80, RZ ;  /* 0x00000080dbf57810 */ /* 0x000fca0007ffe0ff */
[----:B------:R-:W-:Y:S01]  /*4500*/  @P3 IMAD.WIDE.U32 R208, R245, R208, c[0x0][0x170] ;  /* 0x00005c00f5d03625 */ /* 0x000fe200078e00d0 */
[----:B------:R-:W-:-:S03]  /*4510*/  @!P4 ISETP.NE.U32.AND P2, PT, RZ, c[0x0][0x218], PT ;  /* 0x00008600ff00ca0c */ /* 0x000fc60003f45070 */
[----:B------:R-:W-:Y:S01]  /*4520*/  @P3 FFMA.FTZ R79, R244, R210, R79 ;  /* 0x000000d2f44f3223 */ /* 0x000fe2000001004f */
        /* <DEDUP_REMOVED lines=13> */
.L_x_9355:
[----:B-1----:R-:W-:Y:S05]  /*4600*/  BSYNC B0 ;  /* 0x0000000000007941 */ /* 0x002fea0003800000 */
.L_x_9354:
[----:B-----5:R-:W-:Y:S01]  /*4610*/  @P3 HADD2.F32 R209, -RZ, R184.H0_H0 ;  /* 0x200000b8ffd13230 */ /* 0x020fe20000004100 */
[----:B------:R-:W-:Y:S01]  /*4620*/  @P3 FMUL.FTZ R210, R208, c[0x0][0x1ec] ;  /* 0x00007b00d0d23a20 */ /* 0x000fe20000410000 */
[----:B------:R-:W-:Y:S01]  /*4630*/  @P3 HADD2.F32 R251, -RZ, R136.H0_H0 ;  /* 0x20000088fffb3230 */ /* 0x000fe20000004100 */
[----:B------:R-:W-:Y:S01]  /*4640*/  @!P4 ISETP.NE.AND.EX P2, PT, RZ, c[0x0][0x21c], PT, P2 ;  /* 0x00008700ff00ca0c */ /* 0x000fe20003f45320 */
[----:B------:R-:W-:Y:S01]  /*4650*/  BSSY B0, `(.L_x_9356) ;  /* 0x000000f000007945 */ /* 0x000fe20003800000 */
[----:B------:R-:W-:Y:S02]  /*4660*/  @P3 FFMA.FTZ R72, R209, R210, R72 ;  /* 0x000000d2d1483223 */ /* 0x000fe40000010048 */
        /* <DEDUP_REMOVED lines=13> */
.L_x_9357:
[----:B------:R-:W-:Y:S05]  /*4740*/  BSYNC B0 ;  /* 0x0000000000007941 */ /* 0x000fea0003800000 */
.L_x_9356:
[----:B------:R-:W-:Y:S01]  /*4750*/  @P3 HADD2.F32 R210, -RZ, R136.H1_H1 ;  /* 0x30000088ffd23230 */ /* 0x000fe20000004100 */
[----:B------:R-:W-:Y:S01]  /*4760*/  @P3 FMUL.FTZ R214, R209, c[0x0][0x1ec] ;  /* 0x00007b00d1d63a20 */ /* 0x000fe20000410000 */
[----:B------:R-:W-:Y:S01]  /*4770*/  @!P4 ISETP.NE.U32.AND P5, PT, RZ, c[0x0][0x218], PT ;  /* 0x00008600ff00ca0c */ /* 0x000fe20003fa5070 */
[----:B------:R-:W-:Y:S01]  /*4780*/  @P3 HADD2.F32 R211, -RZ, R184.H1_H1 ;  /* 0x300000b8ffd33230 */ /* 0x000fe20000004100 */
[----:B------:R-:W-:Y:S01]  /*4790*/  BSSY B0, `(.L_x_9358) ;  /* 0x0000013000007945 */ /* 0x000fe20003800000 */
[----:B------:R-:W-:Y:S01]  /*47a0*/  @P3 FMUL.FTZ R247, R214, R210 ;  /* 0x000000d2d6f73220 */ /* 0x000fe20000410000 */
        /* <DEDUP_REMOVED lines=17> */
.L_x_9359:
[----:B------:R-:W-:Y:S05]  /*48c0*/  BSYNC B0 ;  /* 0x0000000000007941 */ /* 0x000fea0003800000 */
.L_x_9358:
[----:B------:R-:W-:Y:S01]  /*48d0*/  @P3 HADD2.F32 R211, -RZ, R185.H0_H0 ;  /* 0x200000b9ffd33230 */ /* 0x000fe20000004100 */
[----:B------:R-:W-:Y:S01]  /*48e0*/  @P3 FMUL.FTZ R214, R210, c[0x0][0x1ec] ;  /* 0x00007b00d2d63a20 */ /* 0x000fe20000410000 */
[----:B------:R-:W-:Y:S01]  /*48f0*/  @P3 HADD2.F32 R246, -RZ, R137.H0_H0 ;  /* 0x20000089fff63230 */ /* 0x000fe20000004100 */
[----:B------:R-:W-:Y:S01]  /*4900*/  @!P4 ISETP.NE.AND.EX P2, PT, RZ, c[0x0][0x21c], PT, P2 ;  /* 0x00008700ff00ca0c */ /* 0x000fe20003f45320 */
[----:B------:R-:W-:Y:S01]  /*4910*/  BSSY B0, `(.L_x_9360) ;  /* 0x0000010000007945 */ /* 0x000fe20003800000 */
[----:B------:R-:W-:Y:S01]  /*4920*/  @P3 FFMA.FTZ R74, R211, R214, R74 ;  /* 0x000000d6d34a3223 */ /* 0x000fe2000001004a */
[----:B------:R-:W-:Y:S01]  /*4930*/  @!P4 ISETP.NE.U32.AND P5, PT, RZ, c[0x0][0x218], PT ;  /* 0x00008600ff00ca0c */ /* 0x000fe20003fa5070 */
[----:B------:R-:W-:Y:S01]  /*4940*/  @P3 FMUL.FTZ R246, R214, R246 ;  /* 0x000000f6d6f63220 */ /* 0x000fe20000410000 */
[----:B------:R-:W-:Y:S01]  /*4950*/  @!P4 FSEL R211, R155, RZ, P2 ;  /* 0x000000ff9bd3c208 */ /* 0x000fe20001000000 */
        /* <DEDUP_REMOVED lines=11> */
.L_x_9361:
[----:B------:R-:W-:Y:S05]  /*4a10*/  BSYNC B0 ;  /* 0x0000000000007941 */ /* 0x000fea0003800000 */
.L_x_9360:
[----:B------:R-:W-:Y:S01]  /*4a20*/  @P3 HADD2.F32 R214, -RZ, R137.H1_H1 ;  /* 0x30000089ffd63230 */ /* 0x000fe20000004100 */
[----:B------:R-:W-:Y:S01]  /*4a30*/  @P3 FMUL.FTZ R244, R211, c[0x0][0x1ec] ;  /* 0x00007b00d3f43a20 */ /* 0x000fe20000410000 */
[----:B------:R-:W-:Y:S01]  /*4a40*/  @P3 HADD2.F32 R215, -RZ, R185.H1_H1 ;  /* 0x300000b9ffd73230 */ /* 0x000fe20000004100 */
[----:B------:R-:W-:Y:S01]  /*4a50*/  @!P4 ISETP.NE.AND.EX P5, PT, RZ, c[0x0][0x21c], PT, P5 ;  /* 0x00008700ff00ca0c */ /* 0x000fe20003fa5350 */
[----:B------:R-:W-:Y:S01]  /*4a60*/  BSSY B0, `(.L_x_9362) ;  /* 0x0000010000007945 */ /* 0x000fe20003800000 */
[----:B------:R-:W-:Y:S01]  /*4a70*/  @P3 FMUL.FTZ R214, R244, R214 ;  /* 0x000000d6f4d63220 */ /* 0x000fe20000410000 */
[----:B------:R-:W-:Y:S01]  /*4a80*/  @!P4 ISETP.NE.U32.AND P2, PT, RZ, c[0x0][0x218], PT ;  /* 0x00008600ff00ca0c */ /* 0x000fe20003f45070 */
[----:B------:R-:W-:Y:S01]  /*4a90*/  @P3 FFMA.FTZ R75, R215, R244, R75 ;  /* 0x000000f4d74b3223 */ /* 0x000fe2000001004b */
[----:B------:R-:W-:Y:S02]  /*4aa0*/  @!P4 FSEL R250, R156, RZ, P5 ;  /* 0x000000ff9cfac208 */ /* 0x000fe40002800000 */
[----:B------:R0:W-:Y:S01]  /*4ab0*/  @P3 STL [R1+0x8], R214 ;  /* 0x000008d601003387 */ /* 0x0001e20000100800 */
[----:B------:R-:W-:Y:S05]  /*4ac0*/  @!P4 BRA `(.L_x_9363) ;  /* 0x000000900000c947 */ /* 0x000fea0003800000 */
[----:B------:R-:W2:Y:S01]  /*4ad0*/  LDL R248, [R1+0xa0] ;  /* 0x0000a00001f87983 */ /* 0x000ea20000100800 */
[----:B------:R-:W-:-:S02]  /*4ae0*/  ISETP.NE.AND P6, PT, R249, RZ, PT ;  /* 0x000000fff900720c */ /* 0x000fc40003fc5270 */
[----:B------:R-:W-:Y:S02]  /*4af0*/  ISETP.NE.U32.AND P5, PT, RZ, c[0x0][0x218], PT ;  /* 0x00008600ff007a0c */ /* 0x000fe40003fa5070 */
[----:B0-----:R-:W-:Y:S02]  /*4b00*/  FSEL R214, R212, RZ, !P6 ;  /* 0x000000ffd4d67208 */ /* 0x001fe40007000000 */
[----:B------:R-:W-:-:S03]  /*4b10*/  ISETP.NE.AND.EX P5, PT, RZ, c[0x0][0x21c], PT, P5 ;  /* 0x00008700ff007a0c */ /* 0x000fc60003fa5350 */
[----:B--2---:R-:W-:-:S04]  /*4b20*/  FFMA.FTZ R214, R248, R213, R214 ;  /* 0x000000d5f8d67223 */ /* 0x004fc800000100d6 */
[----:B------:R-:W-:-:S04]  /*4b30*/  FADD.FTZ R214, R243, -R214 ;  /* 0x800000d6f3d67221 */ /* 0x000fc80000010000 */
[----:B------:R-:W-:-:S04]  /*4b40*/  FMUL.FTZ R250, R0, R214 ;  /* 0x000000d600fa7220 */ /* 0x000fc80000410000 */
[----:B------:R-:W-:Y:S02]  /*4b50*/  @P5 FADD.FTZ R250, R156, R250 ;  /* 0x000000fa9cfa5221 */ /* 0x000fe40000010000 */
.L_x_9363:
[----:B------:R-:W-:Y:S05]  /*4b60*/  BSYNC B0 ;  /* 0x0000000000007941 */ /* 0x000fea0003800000 */
.L_x_9362:
[----:B------:R-:W-:Y:S01]  /*4b70*/  @P3 HADD2.F32 R244, -RZ, R138.H0_H0 ;  /* 0x2000008afff43230 */ /* 0x000fe20000004100 */
[----:B------:R-:W-:Y:S01]  /*4b80*/  @P3 FMUL.FTZ R215, R250, c[0x0][0x1ec] ;  /* 0x00007b00fad73a20 */ /* 0x000fe20000410000 */
[----:B0-----:R-:W-:Y:S01]  /*4b90*/  @P3 HADD2.F32 R214, -RZ, R186.H0_H0 ;  /* 0x200000baffd63230 */ /* 0x001fe20000004100 */
[----:B------:R-:W-:Y:S01]  /*4ba0*/  @!P4 ISETP.NE.AND.EX P2, PT, RZ, c[0x0][0x21c], PT, P2 ;  /* 0x00008700ff00ca0c */ /* 0x000fe20003f45320 */
[----:B------:R-:W-:Y:S01]  /*4bb0*/  BSSY B0, `(.L_x_9364) ;  /* 0x000000f000007945 */ /* 0x000fe20003800000 */
[----:B------:R-:W-:Y:S02]  /*4bc0*/  @P3 FMUL.FTZ R248, R215, R244 ;  /* 0x000000f4d7f83220 */ /* 0x000fe40000410000 */
[----:B------:R-:W-:Y:S01]  /*4bd0*/  @P3 FFMA.FTZ R68, R214, R215, R68 ;  /* 0x000000d7d6443223 */ /* 0x000fe20000010044 */
        /* <DEDUP_REMOVED lines=12> */
.L_x_9365:
[----:B------:R-:W-:Y:S05]  /*4ca0*/  BSYNC B0 ;  /* 0x0000000000007941 */ /* 0x000fea0003800000 */
.L_x_9364:
[----:B------:R0:W-:Y:S04]  /*4cb0*/  STL [R1+0x174], R0 ;  /* 0x0001740001007387 */ /* 0x0001e80000100800 */
[----:B0-----:R-:W2:Y:S01]  /*4cc0*/  LDL R0, [R1+0x8] ;  /* 0x0000080001007983 */ /* 0x001ea20000100800 */
[----:B------:R-:W-:Y:S01]  /*4cd0*/  @P3 HADD2.F32 R215, -RZ, R186.H1_H1 ;  /* 0x300000baffd73230 */ /* 0x000fe20000004100 */
[----:B------:R-:W-:Y:S01]  /*4ce0*/  @P3 FMUL.FTZ R214, R249, c[0x0][0x1ec] ;  /* 0x00007b00f9d63a20 */ /* 0x000fe20000410000 */
[----:B------:R-:W-:Y:S02]  /*4cf0*/  @!P4 ISETP.NE.U32.AND P2, PT, RZ, c[0x0][0x218], PT ;  /* 0x00008600ff00ca0c */ /* 0x000fe40003f45070 */
[----:B------:R-:W-:Y:S01]  /*4d00*/  @P3 F2FP.PACK_AB R246, RZ, R246 ;  /* 0x000000f6fff6323e */ /* 0x000fe200000000ff */
[----:B------:R-:W-:Y:S01]  /*4d10*/  @P3 FFMA.FTZ R69, R215, R214, R69 ;  /* 0x000000d6d7453223 */ /* 0x000fe20000010045 */
[----:B------:R-:W-:-:S05]  /*4d20*/  @P3 HADD2.F32 R215, -RZ, R138.H1_H1 ;  /* 0x3000008affd73230 */ /* 0x000fca0000004100 */
[----:B------:R-:W-:-:S05]  /*4d30*/  @P3 FMUL.FTZ R244, R214, R215 ;  /* 0x000000d7d6f43220 */ /* 0x000fca0000410000 */
[----:B------:R-:W-:Y:S01]  /*4d40*/  @P3 F2FP.PACK_AB R244, RZ, R244 ;  /* 0x000000f4fff4323e */ /* 0x000fe200000000ff */
[----:B------:R-:W-:Y:S01]  /*4d50*/  BSSY B0, `(.L_x_9366) ;  /* 0x0000012000007945 */ /* 0x000fe20003800000 */
[----:B------:R-:W-:Y:S02]  /*4d60*/  @!P4 ISETP.NE.AND.EX P2, PT, RZ, c[0x0][0x21c], PT, P2 ;  /* 0x00008700ff00ca0c */ /* 0x000fe40003f45320 */
[----:B------:R-:W-:Y:S02]  /*4d70*/  @P3 F2FP.PACK_AB R214, RZ, R248 ;  /* 0x000000f8ffd6323e */ /* 0x000fe400000000ff */
[----:B------:R-:W-:Y:S02]  /*4d80*/  @!P4 FSEL R248, R158, RZ, P2 ;  /* 0x000000ff9ef8c208 */ /* 0x000fe40001000000 */
[----:B--2---:R-:W-:Y:S02]  /*4d90*/  @P3 F2FP.PACK_AB R215, RZ, R0 ;  /* 0x00000000ffd7323e */ /* 0x004fe400000000ff */
        /* <DEDUP_REMOVED lines=13> */
.L_x_9367:
[----:B------:R-:W-:Y:S05]  /*4e70*/  BSYNC B0 ;  /* 0x0000000000007941 */ /* 0x000fea0003800000 */
.L_x_9366:
[----:B------:R1:W-:Y:S01]  /*4e80*/  STL [R1+0x178], R2 ;  /* 0x0001780201007387 */ /* 0x0003e20000100800 */
[----:B0-----:R-:W-:-:S03]  /*4e90*/  @P3 FMUL.FTZ R244, R248, c[0x0][0x1ec] ;  /* 0x00007b00f8f43a20 */ /* 0x001fc60000410000 */
[----:B-----5:R0:W-:Y:S01]  /*4ea0*/  STL [R1+0x174], R0 ;  /* 0x0001740001007387 */ /* 0x0201e20000100800 */
[----:B-1----:R-:W-:-:S05]  /*4eb0*/  @P3 HADD2.F32 R2, -RZ, R139.H0_H0 ;  /* 0x2000008bff023230 */ /* 0x002fca0000004100 */
[----:B------:R-:W-:-:S05]  /*4ec0*/  @P3 FMUL.FTZ R2, R244, R2 ;  /* 0x00000002f4023220 */ /* 0x000fca0000410000 */
[----:B0-----:R-:W-:Y:S02]  /*4ed0*/  @P3 F2FP.PACK_AB R0, RZ, R2 ;  /* 0x00000002ff00323e */ /* 0x001fe400000000ff */
        /* <DEDUP_REMOVED lines=23> */
.L_x_9369:
[----:B0-----:R-:W-:Y:S05]  /*5050*/  BSYNC B0 ;  /* 0x0000000000007941 */ /* 0x001fea0003800000 */
.L_x_9368:
[----:B------:R-:W2:Y:S04]  /*5060*/  LDL.LU.S16 R214, [R1+0x8] ;  /* 0x0000080001d67983 */ /* 0x000ea80000300600 */
[----:B------:R-:W3:Y:S01]  /*5070*/  LDL.LU R215, [R1+0x20] ;  /* 0x0000200001d77983 */ /* 0x000ee20000300800 */
[----:B------:R-:W-:Y:S01]  /*5080*/  SEL R208, R208, R188, P1 ;  /* 0x000000bcd0d07207 */ /* 0x000fe20000800000 */
[----:B------:R-:W-:Y:S01]  /*5090*/  @P3 HADD2.F32 R251, -RZ, R139.H1_H1 ;  /* 0x3000008bfffb3230 */ /* 0x000fe20000004100 */
[----:B------:R-:W-:Y:S01]  /*50a0*/  SEL R209, R209, R189, P1 ;  /* 0x000000bdd1d17207 */ /* 0x000fe20000800000 */
[----:B------:R-:W-:Y:S01]  /*50b0*/  @P3 FMUL.FTZ R246, R247, c[0x0][0x1ec] ;  /* 0x00007b00f7f63a20 */ /* 0x000fe20000410000 */
[----:B------:R-:W-:Y:S02]  /*50c0*/  SEL R210, R210, R190, P1 ;  /* 0x000000bed2d27207 */ /* 0x000fe40000800000 */
[----:B------:R-:W-:Y:S01]  /*50d0*/  SEL R211, R211, R191, P1 ;  /* 0x000000bfd3d37207 */ /* 0x000fe20000800000 */
[----:B------:R-:W-:-:S05]  /*50e0*/  @P3 FMUL.FTZ R251, R246, R251 ;  /* 0x000000fbf6fb3220 */ /* 0x000fca0000410000 */
[----:B------:R-:W-:Y:S02]  /*50f0*/  @P3 F2FP.PACK_AB R251, RZ, R251 ;  /* 0x000000fbfffb323e */ /* 0x000fe400000000ff */
[----:B--2---:R-:W-:Y:S02]  /*5100*/  @P3 PRMT R198, R198, 0x5410, R214 ;  /* 0x00005410c6c63816 */ /* 0x004fe400000000d6 */
[----:B------:R-:W-:-:S05]  /*5110*/  @P0 MOV R214, 0x20 ;  /* 0x0000002000d60802 */ /* 0x000fca0000000f00 */
        /* <DEDUP_REMOVED lines=8> */
[----:B0-----:R-:W-:Y:S01]  /*51a0*/  @P3 MOV R208, 0x10 ;  /* 0x0000001000d03802 */ /* 0x001fe20000000f00 */
[----:B------:R-:W-:-:S04]  /*51b0*/  @P3 HADD2.F32 R210, -RZ, R187.H1_H1 ;  /* 0x300000bbffd23230 */ /* 0x000fc80000004100 */
[----:B------:R-:W-:Y:S01]  /*51c0*/  @P3 IMAD.WIDE.U32 R208, R208, R245, c[0x0][0x248] ;  /* 0x00009200d0d03625 */ /* 0x000fe200078e00f5 */
[----:B------:R-:W-:Y:S02]  /*51d0*/  IADD3 R245, R219, 0x100, RZ ;  /* 0x00000100dbf57810 */ /* 0x000fe40007ffe0ff */
[----:B------:R-:W-:Y:S01]  /*51e0*/  @!P4 ISETP.NE.U32.AND P5, PT, RZ, c[0x0][0x218], PT ;  /* 0x00008600ff00ca0c */ /* 0x000fe20003fa5070 */
[----:B------:R-:W-:Y:S03]  /*51f0*/  BSSY B0, `(.L_x_9370) ;  /* 0x0000018000007945 */ /* 0x000fe60003800000 */
[----:B------:R-:W-:Y:S01]  /*5200*/  @!P4 ISETP.NE.AND.EX P5, PT, RZ, c[0x0][0x21c], PT, P5 ;  /* 0x00008700ff00ca0c */ /* 0x000fe20003fa5350 */
[----:B------:R-:W-:Y:S01]  /*5210*/  @P3 FFMA.FTZ R71, R210, R246, R71 ;  /* 0x000000f6d2473223 */ /* 0x000fe20000010047 */
[----:B------:R-:W-:Y:S02]  /*5220*/  @!P4 ISETP.NE.U32.AND P2, PT, RZ, c[0x0][0x218], PT ;  /* 0x00008600ff00ca0c */ /* 0x000fe40003f45070 */
[----:B--2---:R-:W-:-:S04]  /*5230*/  @P3 PRMT R199, R250, 0x7610, R199 ;  /* 0x00007610fac73816 */ /* 0x004fc800000000c7 */
[----:B------:R-:W-:Y:S01]  /*5240*/  @P3 PRMT R199, R199, 0x5410, R251 ;  /* 0x00005410c7c73816 */ /* 0x000fe200000000fb */
[----:B------:R-:W0:Y:S04]  /*5250*/  LDC.U8 R250, c[0x0][0x1f0] ;  /* 0x00007c00fffa7b82 */ /* 0x000e280000000000 */
[----:B------:R1:W-:Y:S02]  /*5260*/  @P3 STG.E.128 [R208.64], R196 ;  /* 0x000000c4d0003986 */ /* 0x0003e4000c101d04 */
[----:B-1----:R-:W-:-:S05]  /*5270*/  @P3 HADD2.F32 R208, -RZ, R187.H0_H0 ;  /* 0x200000bbffd03230 */ /* 0x002fca0000004100 */
[----:B------:R-:W-:Y:S01]  /*5280*/  @P3 FFMA.FTZ R70, R208, R244, R70 ;  /* 0x000000f4d0463223 */ /* 0x000fe20000010046 */
[----:B------:R-:W-:-:S05]  /*5290*/  @P3 MOV R208, 0x10 ;  /* 0x0000001000d03802 */ /* 0x000fca0000000f00 */
        /* <DEDUP_REMOVED lines=13> */
.L_x_9371:
[----:B0-----:R-:W-:Y:S05]  /*5370*/  BSYNC B0 ;  /* 0x0000000000007941 */ /* 0x001fea0003800000 */
.L_x_9370:
        /* <DEDUP_REMOVED lines=18> */
.L_x_9373:
[----:B------:R-:W-:Y:S05]  /*54a0*/  BSYNC B0 ;  /* 0x0000000000007941 */ /* 0x000fea0003800000 */
.L_x_9372:
[----:B------:R-:W-:Y:S01]  /*54b0*/  @P3 HADD2.F32 R211, -RZ, R132.H1_H1 ;  /* 0x30000084ffd33230 */ /* 0x000fe20000004100 */
[----:B------:R-:W-:Y:S01]  /*54c0*/  @P3 FMUL.FTZ R215, R209, c[0x0][0x1ec] ;  /* 0x00007b00d1d73a20 */ /* 0x000fe20000410000 */
[----:B------:R-:W-:Y:S01]  /*54d0*/  @!P4 ISETP.NE.U32.AND P5, PT, RZ, c[0x0][0x218], PT ;  /* 0x00008600ff00ca0c */ /* 0x000fe20003fa5070 */
[----:B------:R-:W-:Y:S01]  /*54e0*/  @P3 HADD2.F32 R214, -RZ, R184.H1_H1 ;  /* 0x300000b8ffd63230 */ /* 0x000fe20000004100 */
[----:B------:R-:W-:Y:S01]  /*54f0*/  BSSY B0, `(.L_x_9374) ;  /* 0x0000013000007945 */ /* 0x000fe20003800000 */
[----:B------:R-:W-:Y:S01]  /*5500*/  @P3 FMUL.FTZ R248, R215, R211 ;  /* 0x000000d3d7f83220 */ /* 0x000fe20000410000 */
[----:B------:R-:W-:Y:S02]  /*5510*/  @P3 F2FP.PACK_AB R211, RZ, R210 ;  /* 0x000000d2ffd3323e */ /* 0x000fe400000000ff */
[----:B------:R-:W-:Y:S01]  /*5520*/  @!P4 ISETP.NE.AND.EX P5, PT, RZ, c[0x0][0x21c], PT, P5 ;  /* 0x00008700ff00ca0c */ /* 0x000fe20003fa5350 */
[----:B------:R-:W-:Y:S01]  /*5530*/  @P3 FFMA.FTZ R65, R214, R215, R65 ;  /* 0x000000d7d6413223 */ /* 0x000fe20000010041 */
[----:B------:R-:W-:Y:S01]  /*5540*/  @!P4 ISETP.NE.U32.AND P2, PT, RZ, c[0x0][0x218], PT ;  /* 0x00008600ff00ca0c */ /* 0x000fe20003f45070 */
[----:B------:R0:W-:Y:S01]  /*5550*/  @P3 STL [R1+0x8], R211 ;  /* 0x000008d301003387 */ /* 0x0001e20000100800 */
[----:B------:R-:W-:-:S02]  /*5560*/  @P3 F2FP.PACK_AB R248, RZ, R248 ;  /* 0x000000f8fff8323e */ /* 0x000fc400000000ff */
        /* <DEDUP_REMOVED lines=11> */
.L_x_9375:
[----:B------:R-:W-:Y:S05]  /*5620*/  BSYNC B0 ;  /* 0x0000000000007941 */ /* 0x000fea0003800000 */
.L_x_9374:
[----:B0-----:R-:W-:Y:S01]  /*5630*/  @P3 HADD2.F32 R211, -RZ, R185.H0_H0 ;  /* 0x200000b9ffd33230 */ /* 0x001fe20000004100 */
        /* <DEDUP_REMOVED lines=17> */
.L_x_9377:
[----:B------:R-:W-:Y:S05]  /*5750*/  BSYNC B0 ;  /* 0x0000000000007941 */ /* 0x000fea0003800000 */
.L_x_9376:
[----:B------:R-:W-:Y:S01]  /*5760*/  @P3 HADD2.F32 R215, -RZ, R185.H1_H1 ;  /* 0x300000b9ffd73230 */ /* 0x000fe20000004100 */
[----:B------:R-:W-:Y:S01]  /*5770*/  @P3 FMUL.FTZ R244, R211, c[0x0][0x1ec] ;  /* 0x00007b00d3f43a20 */ /* 0x000fe20000410000 */
[----:B------:R-:W-:Y:S01]  /*5780*/  @P3 HADD2.F32 R214, -RZ, R133.H1_H1 ;  /* 0x30000085ffd63230 */ /* 0x000fe20000004100 */
[----:B------:R-:W-:Y:S01]  /*5790*/  @!P4 ISETP.NE.U32.AND P5, PT, RZ, c[0x0][0x218], PT ;  /* 0x00008600ff00ca0c */ /* 0x000fe20003fa5070 */
[----:B------:R-:W-:Y:S01]  /*57a0*/  BSSY B0, `(.L_x_9378) ;  /* 0x0000012000007945 */ /* 0x000fe20003800000 */
[----:B------:R-:W-:Y:S01]  /*57b0*/  @P3 FFMA.FTZ R67, R215, R244, R67 ;  /* 0x000000f4d7433223 */ /* 0x000fe20000010043 */
[----:B------:R-:W-:Y:S01]  /*57c0*/  @!P4 ISETP.NE.U32.AND P2, PT, RZ, c[0x0][0x218], PT ;  /* 0x00008600ff00ca0c */ /* 0x000fe20003f45070 */
[----:B------:R-:W-:Y:S01]  /*57d0*/  @P3 FMUL.FTZ R215, R244, R214 ;  /* 0x000000d6f4d73220 */ /* 0x000fe20000410000 */
[----:B------:R-:W-:Y:S02]  /*57e0*/  @!P4 ISETP.NE.AND.EX P5, PT, RZ, c[0x0][0x21c], PT, P5 ;  /* 0x00008700ff00ca0c */ /* 0x000fe40003fa5350 */
[----:B------:R-:W-:-:S02]  /*57f0*/  @P3 F2FP.PACK_AB R246, RZ, R246 ;  /* 0x000000f6fff6323e */ /* 0x000fc400000000ff */
[----:B------:R-:W-:Y:S02]  /*5800*/  @P3 F2FP.PACK_AB R215, RZ, R215 ;  /* 0x000000d7ffd7323e */ /* 0x000fe400000000ff */
        /* <DEDUP_REMOVED lines=11> */
.L_x_9379:
[----:B------:R-:W-:Y:S05]  /*58c0*/  BSYNC B0 ;  /* 0x0000000000007941 */ /* 0x000fea0003800000 */
.L_x_9378:
[----:B------:R-:W-:Y:S01]  /*58d0*/  @P3 HADD2.F32 R247, -RZ, R134.H0_H0 ;  /* 0x20000086fff73230 */ /* 0x000fe20000004100 */
[----:B------:R-:W-:Y:S01]  /*58e0*/  @P3 FMUL.FTZ R214, R251, c[0x0][0x1ec] ;  /* 0x00007b00fbd63a20 */ /* 0x000fe20000410000 */
[----:B------:R-:W-:Y:S01]  /*58f0*/  @P3 HADD2.F32 R244, -RZ, R186.H0_H0 ;  /* 0x200000bafff43230 */ /* 0x000fe20000004100 */
        /* <DEDUP_REMOVED lines=16> */
.L_x_9381:
[----:B------:R-:W-:Y:S05]  /*5a00*/  BSYNC B0 ;  /* 0x0000000000007941 */ /* 0x000fea0003800000 */
.L_x_9380:
[----:B------:R-:W-:Y:S01]  /*5a10*/  @P3 HADD2.F32 R214, -RZ, R134.H1_H1 ;  /* 0x30000086ffd63230 */ /* 0x000fe20000004100 */
[----:B------:R-:W-:Y:S01]  /*5a20*/  @P3 FMUL.FTZ R244, R250, c[0x0][0x1ec] ;  /* 0x00007b00faf43a20 */ /* 0x000fe20000410000 */
[----:B------:R-:W-:Y:S01]  /*5a30*/  @!P4 ISETP.NE.U32.AND P2, PT, RZ, c[0x0][0x218], PT ;  /* 0x00008600ff00ca0c */ /* 0x000fe20003f45070 */
[----:B------:R-:W-:Y:S02]  /*5a40*/  BSSY B0, `(.L_x_9382) ;  /* 0x0000012000007945 */ /* 0x000fe40003800000 */
[----:B------:R-:W-:Y:S01]  /*5a50*/  @P3 FMUL.FTZ R247, R244, R214 ;  /* 0x000000d6f4f73220 */ /* 0x000fe20000410000 */
[----:B------:R-:W-:Y:S02]  /*5a60*/  @!P4 ISETP.NE.AND.EX P2, PT, RZ, c[0x0][0x21c], PT, P2 ;  /* 0x00008700ff00ca0c */ /* 0x000fe40003f45320 */
[----:B------:R-:W-:Y:S02]  /*5a70*/  @P3 F2FP.PACK_AB R214, RZ, R249 ;  /* 0x000000f9ffd6323e */ /* 0x000fe400000000ff */
[----:B------:R-:W-:-:S02]  /*5a80*/  @P3 F2FP.PACK_AB R247, RZ, R247 ;  /* 0x000000f7fff7323e */ /* 0x000fc400000000ff */
        /* <DEDUP_REMOVED lines=13> */
.L_x_9383:
[----:B------:R-:W-:Y:S05]  /*5b60*/  BSYNC B0 ;  /* 0x0000000000007941 */ /* 0x000fea0003800000 */
.L_x_9382:
[----:B------:R-:W-:Y:S04]  /*5b70*/  STL [R1+0x17c], R3 ;  /* 0x00017c0301007387 */ /* 0x000fe80000100800 */
[----:B------:R-:W-:Y:S04]  /*5b80*/  STL [R1+0x178], R2 ;  /* 0x0001780201007387 */ /* 0x000fe80000100800 */
[----:B------:R1:W-:Y:S04]  /*5b90*/  STL [R1+0x174], R0 ;  /* 0x0001740001007387 */ /* 0x0003e80000100800 */
[----:B-1----:R-:W2:Y:S01]  /*5ba0*/  LDL.LU.S16 R0, [R1+0x8] ;  /* 0x0000080001007983 */ /* 0x002ea20000300600 */
[----:B------:R-:W-:Y:S01]  /*5bb0*/  @P3 HADD2.F32 R3, -RZ, R135.H0_H0 ;  /* 0x20000087ff033230 */ /* 0x000fe20000004100 */
[----:B0-----:R-:W-:-:S04]  /*5bc0*/  @P3 FMUL.FTZ R247, R249, c[0x0][0x1ec] ;  /* 0x00007b00f9f73a20 */ /* 0x001fc80000410000 */
[----:B------:R-:W-:-:S05]  /*5bd0*/  @P3 FMUL.FTZ R3, R247, R3 ;  /* 0x00000003f7033220 */ /* 0x000fca0000410000 */
[----:B------:R-:W-:Y:S02]  /*5be0*/  @P3 F2FP.PACK_AB R2, RZ, R3 ;  /* 0x00000003ff02323e */ /* 0x000fe400000000ff */
        /* <DEDUP_REMOVED lines=24> */
.L_x_9385:
[----:B0-----:R-:W-:Y:S05]  /*5d70*/  BSYNC B0 ;  /* 0x0000000000007941 */ /* 0x001fea0003800000 */
.L_x_9384:
[----:B------:R-:W-:Y:S01]  /*5d80*/  @P3 HADD2.F32 R214, -RZ, R135.H1_H1 ;  /* 0x30000087ffd63230 */ /* 0x000fe20000004100 */
[----:B------:R-:W-:Y:S01]  /*5d90*/  @P3 FMUL.FTZ R246, R248, c[0x0][0x1ec] ;  /* 0x00007b00f8f63a20 */ /* 0x000fe20000410000 */
[----:B------:R-:W2:Y:S03]  /*5da0*/  LDL.LU R215, [R1+0x2c] ;  /* 0x00002c0001d77983 */ /* 0x000ea60000300800 */
[----:B------:R-:W-:-:S05]  /*5db0*/  @P3 FMUL.FTZ R214, R246, R214 ;  /* 0x000000d6f6d63220 */ /* 0x000fca0000410000 */
[----:B------:R-:W-:-:S05]  /*5dc0*/  @P3 F2FP.PACK_AB R214, RZ, R214 ;  /* 0x000000d6ffd6323e */ /* 0x000fca00000000ff */
        /* <DEDUP_REMOVED lines=16> */
[----:B------:R0:W-:Y:S02]  /*5ed0*/  @P0 STG.E.128 [R214.64+0x10], R208 ;  /* 0x000010d0d6000986 */ /* 0x0001e4000c101d04 */
[----:B0-----:R-:W-:Y:S01]  /*5ee0*/  @P3 MOV R208, 0x10 ;  /* 0x0000001000d03802 */ /* 0x001fe20000000f00 */
[--C-:B------:R-:W-:Y:S01]  /*5ef0*/  @P3 HADD2.F32 R210, -RZ, R187.reuse.H0_H0 ;  /* 0x200000bbffd23230 */ /* 0x100fe20000004100 */
[----:B------:R-:W-:Y:S01]  /*5f00*/  @!P4 ISETP.NE.U32.AND P5, PT, RZ, c[0x0][0x218], PT ;  /* 0x00008600ff00ca0c */ /* 0x000fe20003fa5070 */
[----:B------:R-:W-:Y:S02]  /*5f10*/  @P3 HADD2.F32 R211, -RZ, R187.H1_H1 ;  /* 0x300000bbffd33230 */ /* 0x000fe40000004100 */
[----:B------:R-:W-:Y:S01]  /*5f20*/  @P3 IMAD.WIDE.U32 R208, R208, R245, c[0x0][0x248] ;  /* 0x00009200d0d03625 */ /* 0x000fe200078e00f5 */
[----:B------:R-:W-:Y:S01]  /*5f30*/  IADD3 R245, R219, 0x180, RZ ;  /* 0x00000180dbf57810 */ /* 0x000fe20007ffe0ff */
[----:B------:R-:W-:Y:S01]  /*5f40*/  BSSY B0, `(.L_x_9386) ;  /* 0x0000019000007945 */ /* 0x000fe20003800000 */
[----:B------:R-:W-:Y:S01]  /*5f50*/  @!P4 ISETP.NE.AND.EX P5, PT, RZ, c[0x0][0x21c], PT, P5 ;  /* 0x00008700ff00ca0c */ /* 0x000fe20003fa5350 */
[----:B------:R-:W-:Y:S01]  /*5f60*/  @P3 FFMA.FTZ R62, R210, R247, R62 ;  /* 0x000000f7d23e3223 */ /* 0x000fe2000001003e */
[----:B------:R-:W-:Y:S01]  /*5f70*/  @!P4 ISETP.NE.U32.AND P2, PT, RZ, c[0x0][0x218], PT ;  /* 0x00008600ff00ca0c */ /* 0x000fe20003f45070 */
[----:B------:R-:W-:Y:S01]  /*5f80*/  @P3 FFMA.FTZ R63, R211, R246, R63 ;  /* 0x000000f6d33f3223 */ /* 0x000fe2000001003f */
[----:B---3--:R-:W-:-:S04]  /*5f90*/  @P3 PRMT R199, R250, 0x7610, R199 ;  /* 0x00007610fac73816 */ /* 0x008fc800000000c7 */
[----:B--2---:R-:W-:Y:S01]  /*5fa0*/  @P3 PRMT R199, R199, 0x5410, R251 ;  /* 0x00005410c7c73816 */ /* 0x004fe200000000fb */
[----:B------:R-:W0:Y:S04]  /*5fb0*/  LDC.U8 R250, c[0x0][0x1f0] ;  /* 0x00007c00fffa7b82 */ /* 0x000e280000000000 */
[----:B------:R1:W-:Y:S02]  /*5fc0*/  @P3 STG.E.128 [R208.64], R196 ;  /* 0x000000c4d0003986 */ /* 0x0003e4000c101d04 */
[----:B-1----:R-:W-:-:S05]  /*5fd0*/  @P3 HADD2.F32 R208, -RZ, R186.H1_H1 ;  /* 0x300000baffd03230 */ /* 0x002fca0000004100 */
        /* <DEDUP_REMOVED lines=15> */
.L_x_9387:
[----:B0-----:R-:W-:Y:S05]  /*60d0*/  BSYNC B0 ;  /* 0x0000000000007941 */ /* 0x001fea0003800000 */
.L_x_9386:
        /* <DEDUP_REMOVED lines=18> */
.L_x_9389:
[----:B------:R-:W-:Y:S05]  /*6200*/  BSYNC B0 ;  /* 0x0000000000007941 */ /* 0x000fea0003800000 */
.L_x_9388:
        /* <DEDUP_REMOVED lines=22> */
.L_x_9391:
[----:B------:R-:W-:Y:S05]  /*6370*/  BSYNC B0 ;  /* 0x0000000000007941 */ /* 0x000fea0003800000 */
.L_x_9390:
[----:B------:R-:W-:Y:S01]  /*6380*/  @P3 HADD2.F32 R211, -RZ, R185.H0_H0 ;  /* 0x200000b9ffd33230 */ /* 0x000fe20000004100 */
        /* <DEDUP_REMOVED lines=17> */
.L_x_9393:
[----:B------:R-:W-:Y:S05]  /*64a0*/  BSYNC B0 ;  /* 0x0000000000007941 */ /* 0x000fea0003800000 */
.L_x_9392:
        /* <DEDUP_REMOVED lines=23> */
.L_x_9395:
[----:B------:R-:W-:Y:S05]  /*6620*/  BSYNC B0 ;  /* 0x0000000000007941 */ /* 0x000fea0003800000 */
.L_x_9394:
        /* <DEDUP_REMOVED lines=19> */
.L_x_9397:
[----:B------:R-:W-:Y:S05]  /*6760*/  BSYNC B0 ;  /* 0x0000000000007941 */ /* 0x000fea0003800000 */
.L_x_9396:
[----:B------:R-:W-:Y:S01]  /*6770*/  @P3 HADD2.F32 R247, -RZ, R130.H1_H1 ;  /* 0x30000082fff73230 */ /* 0x000fe20000004100 */
[----:B------:R-:W-:Y:S01]  /*6780*/  @P3 FMUL.FTZ R244, R250, c[0x0][0x1ec] ;  /* 0x00007b00faf43a20 */ /* 0x000fe20000410000 */
[----:B------:R-:W-:Y:S01]  /*6790*/  @P3 F2FP.PACK_AB R248, RZ, R248 ;  /* 0x000000f8fff8323e */ /* 0x000fe200000000ff */
[----:B------:R-:W-:Y:S01]  /*67a0*/  BSSY B0, `(.L_x_9398) ;  /* 0x0000013000007945 */ /* 0x000fe20003800000 */
[----:B------:R-:W-:Y:S01]  /*67b0*/  @!P4 ISETP.NE.U32.AND P2, PT, RZ, c[0x0][0x218], PT ;  /* 0x00008600ff00ca0c */ /* 0x000fe20003f45070 */
[----:B------:R-:W-:Y:S02]  /*67c0*/  @P3 FMUL.FTZ R247, R244, R247 ;  /* 0x000000f7f4f73220 */ /* 0x000fe40000410000 */
[----:B------:R0:W-:Y:S01]  /*67d0*/  @P3 STL [R1+0xc], R248 ;  /* 0x00000cf801003387 */ /* 0x0001e20000100800 */
[----:B------:R-:W-:Y:S02]  /*67e0*/  @!P4 ISETP.NE.AND.EX P2, PT, RZ, c[0x0][0x21c], PT, P2 ;  /* 0x00008700ff00ca0c */ /* 0x000fe40003f45320 */
[----:B------:R-:W-:-:S02]  /*67f0*/  @P3 F2FP.PACK_AB R247, RZ, R247 ;  /* 0x000000f7fff7323e */ /* 0x000fc400000000ff */
        /* <DEDUP_REMOVED lines=13> */
.L_x_9399:
[----:B------:R-:W-:Y:S05]  /*68d0*/  BSYNC B0 ;  /* 0x0000000000007941 */ /* 0x000fea0003800000 */
.L_x_9398:
[----:B0-----:R-:W-:Y:S01]  /*68e0*/  @P3 HADD2.F32 R248, -RZ, R131.H0_H0 ;  /* 0x20000083fff83230 */ /* 0x001fe20000004100 */
[----:B------:R-:W-:Y:S01]  /*68f0*/  @P3 FMUL.FTZ R247, R249, c[0x0][0x1ec] ;  /* 0x00007b00f9f73a20 */ /* 0x000fe20000410000 */
[----:B------:R-:W-:Y:S01]  /*6900*/  @!P4 ISETP.NE.U32.AND P2, PT, RZ, c[0x0][0x218], PT ;  /* 0x00008600ff00ca0c */ /* 0x000fe20003f45070 */
[----:B------:R-:W-:Y:S01]  /*6910*/  BSSY B0, `(.L_x_9400) ;  /* 0x0000014000007945 */ /* 0x000fe20003800000 */
[----:B------:R-:W-:Y:S01]  /*6920*/  @P3 PRMT R196, R246, 0x7610, R196 ;  /* 0x00007610f6c43816 */ /* 0x000fe200000000c4 */
[----:B------:R-:W-:Y:S01]  /*6930*/  @P3 FMUL.FTZ R248, R247, R248 ;  /* 0x000000f8f7f83220 */ /* 0x000fe20000410000 */
[----:B------:R-:W-:Y:S02]  /*6940*/  @!P4 ISETP.NE.AND.EX P2, PT, RZ, c[0x0][0x21c], PT, P2 ;  /* 0x00008700ff00ca0c */ /* 0x000fe40003f45320 */
[----:B------:R-:W-:Y:S02]  /*6950*/  @P3 PRMT R196, R196, 0x5410, R215 ;  /* 0x00005410c4c43816 */ /* 0x000fe400000000d7 */
[----:B------:R-:W-:-:S02]  /*6960*/  @P3 F2FP.PACK_AB R248, RZ, R248 ;  /* 0x000000f8fff8323e */ /* 0x000fc400000000ff */
        /* <DEDUP_REMOVED lines=14> */
.L_x_9401:
[----:B------:R-:W-:Y:S05]  /*6a50*/  BSYNC B0 ;  /* 0x0000000000007941 */ /* 0x000fea0003800000 */
.L_x_9400:
[----:B------:R-:W-:Y:S01]  /*6a60*/  @P3 HADD2.F32 R214, -RZ, R131.H1_H1 ;  /* 0x30000083ffd63230 */ /* 0x000fe20000004100 */
[----:B------:R-:W-:Y:S01]  /*6a70*/  @P3 FMUL.FTZ R246, R248, c[0x0][0x1ec] ;  /* 0x00007b00f8f63a20 */ /* 0x000fe20000410000 */
[----:B------:R0:W-:Y:S03]  /*6a80*/  STL [R1+0x174], R0 ;  /* 0x0001740001007387 */ /* 0x0001e60000100800 */
[----:B------:R-:W-:-:S05]  /*6a90*/  @P3 FMUL.FTZ R214, R246, R214 ;  /* 0x000000d6f6d63220 */ /* 0x000fca0000410000 */
[----:B------:R-:W-:Y:S01]  /*6aa0*/  @P3 F2FP.PACK_AB R214, RZ, R214 ;  /* 0x000000d6ffd6323e */ /* 0x000fe200000000ff */
        /* <DEDUP_REMOVED lines=12> */
[----:B---3--:R-:W-:Y:S02]  /*6b70*/  @P3 PRMT R198, R198, 0x5410, R215 ;  /* 0x00005410c6c63816 */ /* 0x008fe400000000d7 */
[----:B------:R-:W-:-:S05]  /*6b80*/  @P0 MOV R215, 0x20 ;  /* 0x0000002000d70802 */ /* 0x000fca0000000f00 */
        /* <DEDUP_REMOVED lines=10> */
[----:B-1----:R-:W-:Y:S01]  /*6c30*/  @P3 MOV R208, 0x10 ;  /* 0x0000001000d03802 */ /* 0x002fe20000000f00 */
[--C-:B------:R-:W-:Y:S02]  /*6c40*/  @P3 HADD2.F32 R210, -RZ, R187.reuse.H0_H0 ;  /* 0x200000bbffd23230 */ /* 0x100fe40000004100 */
[----:B------:R-:W-:Y:S02]  /*6c50*/  @P3 HADD2.F32 R211, -RZ, R187.H1_H1 ;  /* 0x300000bbffd33230 */ /* 0x000fe40000004100 */
[----:B------:R-:W-:Y:S01]  /*6c60*/  @P3 IMAD.WIDE.U32 R208, R245, R208, c[0x0][0x248] ;  /* 0x00009200f5d03625 */ /* 0x000fe200078e00d0 */
[----:B---3--:R-:W-:-:S04]  /*6c70*/  @P3 PRMT R199, R250, 0x7610, R199 ;  /* 0x00007610fac73816 */ /* 0x008fc800000000c7 */
[----:B--2---:R-:W-:-:S05]  /*6c80*/  @P3 PRMT R199, R199, 0x5410, R251 ;  /* 0x00005410c7c73816 */ /* 0x004fca00000000fb */
[----:B------:R1:W-:Y:S02]  /*6c90*/  @P3 STG.E.128 [R208.64], R196 ;  /* 0x000000c4d0003986 */ /* 0x0003e4000c101d04 */
[----:B-1----:R-:W-:-:S05]  /*6ca0*/  @P3 HADD2.F32 R208, -RZ, R186.H1_H1 ;  /* 0x300000baffd03230 */ /* 0x002fca0000004100 */
[----:B------:R-:W-:Y:S01]  /*6cb0*/  @P3 FFMA.FTZ R53, R208, R244, R53 ;  /* 0x000000f4d0353223 */ /* 0x000fe20000010035 */
[----:B------:R-:W-:-:S05]  /*6cc0*/  @P3 MOV R208, 0x10 ;  /* 0x0000001000d03802 */ /* 0x000fca0000000f00 */
[----:B------:R-:W-:-:S05]  /*6cd0*/  @P3 IMAD.WIDE.U32 R208, R219, R208, c[0x0][0x170] ;  /* 0x00005c00dbd03625 */ /* 0x000fca00078e00d0 */
[----:B------:R0:W5:Y:S01]  /*6ce0*/  @P3 LDG.E.128 R184, [R208.64] ;  /* 0x00000004d0b83981 */ /* 0x000162000c1e1d00 */
[----:B------:R-:W-:Y:S01]  /*6cf0*/  @P3 FFMA.FTZ R55, R211, R246, R55 ;  /* 0x000000f6d3373223 */ /* 0x000fe20000010037 */
[----:B------:R-:W-:Y:S01]  /*6d00*/  @!P4 ISETP.NE.U32.AND P5, PT, RZ, c[0x0][0x218], PT ;  /* 0x00008600ff00ca0c */ /* 0x000fe20003fa5070 */
[----:B------:R-:W1:Y:S01]  /*6d10*/  LDC.U8 R211, c[0x0][0x1f0] ;  /* 0x00007c00ffd37b82 */ /* 0x000e620000000000 */
[----:B------:R-:W-:Y:S01]  /*6d20*/  BSSY B0, `(.L_x_9402) ;  /* 0x000000f000007945 */ /* 0x000fe20003800000 */
[----:B------:R-:W-:Y:S01]  /*6d30*/  @P3 FFMA.FTZ R54, R210, R247, R54 ;  /* 0x000000f7d2363223 */ /* 0x000fe20000010036 */
[----:B------:R-:W-:Y:S02]  /*6d40*/  @!P4 ISETP.NE.AND.EX P5, PT, RZ, c[0x0][0x21c], PT, P5 ;  /* 0x00008700ff00ca0c */ /* 0x000fe40003fa5350 */
[----:B------:R-:W-:Y:S02]  /*6d50*/  @!P4 ISETP.NE.U32.AND P2, PT, RZ, c[0x0][0x218], PT ;  /* 0x00008600ff00ca0c */ /* 0x000fe40003f45070 */
[----:B------:R-:W-:Y:S01]  /*6d60*/  @!P4 FSEL R249, R176, RZ, P5 ;  /* 0x000000ffb0f9c208 */ /* 0x000fe20002800000 */
[----:B------:R-:W-:Y:S05]  /*6d70*/  @!P4 BRA `(.L_x_9403) ;  /* 0x000000900000c947 */ /* 0x000fea0003800000 */
[----:B0-----:R-:W2:Y:S01]  /*6d80*/  LDL R251, [R1+0x4c] ;  /* 0x00004c0001fb7983 */ /* 0x001ea20000100800 */
[----:B-1----:R-:W-:-:S02]  /*6d90*/  ISETP.NE.AND P6, PT, R211, RZ, PT ;  /* 0x000000ffd300720c */ /* 0x002fc40003fc5270 */
[----:B------:R-:W-:Y:S02]  /*6da0*/  ISETP.NE.U32.AND P5, PT, RZ, c[0x0][0x218], PT ;  /* 0x00008600ff007a0c */ /* 0x000fe40003fa5070 */
[----:B------:R-:W-:Y:S02]  /*6db0*/  FSEL R208, R212, RZ, !P6 ;  /* 0x000000ffd4d07208 */ /* 0x000fe40007000000 */
[----:B------:R-:W-:-:S03]  /*6dc0*/  ISETP.NE.AND.EX P5, PT, RZ, c[0x0][0x21c], PT, P5 ;  /* 0x00008700ff007a0c */ /* 0x000fc60003fa5350 */
[----:B--2---:R-:W-:-:S04]  /*6dd0*/  FFMA.FTZ R208, R251, R213, R208 ;  /* 0x000000d5fbd07223 */ /* 0x004fc800000100d0 */
[----:B------:R-:W-:-:S04]  /*6de0*/  FADD.FTZ R208, R223, -R208 ;  /* 0x800000d0dfd07221 */ /* 0x000fc80000010000 */
[----:B-----5:R-:W-:-:S04]  /*6df0*/  FMUL.FTZ R249, R0, R208 ;  /* 0x000000d000f97220 */ /* 0x020fc80000410000 */
[----:B------:R-:W-:Y:S02]  /*6e00*/  @P5 FADD.FTZ R249, R176, R249 ;  /* 0x000000f9b0f95221 */ /* 0x000fe40000010000 */
.L_x_9403:
[----:B0-----:R-:W-:Y:S05]  /*6e10*/  BSYNC B0 ;  /* 0x0000000000007941 */ /* 0x001fea0003800000 */
.L_x_9402:
[----:B------:R-:W-:Y:S01]  /*6e20*/  @P3 HADD2.F32 R208, -RZ, R124.H0_H0 ;  /* 0x2000007cffd03230 */ /* 0x000fe20000004100 */
[----:B------:R-:W-:Y:S01]  /*6e30*/  @P3 FMUL.FTZ R210, R249, c[0x0][0x1ec] ;  /* 0x00007b00f9d23a20 */ /* 0x000fe20000410000 */
[----:B-----5:R-:W-:Y:S01]  /*6e40*/  @P3 HADD2.F32 R209, -RZ, R184.H0_H0 ;  /* 0x200000b8ffd13230 */ /* 0x020fe20000004100 */
[----:B------:R-:W-:Y:S01]  /*6e50*/  @!P4 ISETP.NE.AND.EX P2, PT, RZ, c[0x0][0x21c], PT, P2 ;  /* 0x00008700ff00ca0c */ /* 0x000fe20003f45320 */
[----:B------:R-:W-:Y:S01]  /*6e60*/  BSSY B0, `(.L_x_9404) ;  /* 0x000000e000007945 */ /* 0x000fe20003800000 */
[----:B------:R-:W-:Y:S01]  /*6e70*/  @!P4 ISETP.NE.U32.AND P5, PT, RZ, c[0x0][0x218], PT ;  /* 0x00008600ff00ca0c */ /* 0x000fe20003fa5070 */
[----:B------:R-:W-:Y:S01]  /*6e80*/  @P3 FMUL.FTZ R208, R210, R208 ;  /* 0x000000d0d2d03220 */ /* 0x000fe20000410000 */
        /* <DEDUP_REMOVED lines=11> */
.L_x_9405:
[----:B------:R-:W-:Y:S05]  /*6f40*/  BSYNC B0 ;  /* 0x0000000000007941 */ /* 0x000fea0003800000 */
.L_x_9404:
[----:B------:R-:W-:Y:S01]  /*6f50*/  @P3 HADD2.F32 R215, -RZ, R124.H1_H1 ;  /* 0x3000007cffd73230 */ /* 0x000fe20000004100 */
[----:B------:R-:W-:Y:S01]  /*6f60*/  @P3 FMUL.FTZ R210, R248, c[0x0][0x1ec] ;  /* 0x00007b00f8d23a20 */ /* 0x000fe20000410000 */
[----:B------:R-:W-:Y:S01]  /*6f70*/  @P3 HADD2.F32 R209, -RZ, R184.H1_H1 ;  /* 0x300000b8ffd13230 */ /* 0x000fe20000004100 */
        /* <DEDUP_REMOVED lines=15> */
.L_x_9407:
[----:B------:R-:W-:Y:S05]  /*7070*/  BSYNC B0 ;  /* 0x0000000000007941 */ /* 0x000fea0003800000 */
.L_x_9406:
[----:B------:R-:W-:Y:S01]  /*7080*/  @P3 HADD2.F32 R214, -RZ, R125.H0_H0 ;  /* 0x2000007dffd63230 */ /* 0x000fe20000004100 */
[----:B------:R-:W-:Y:S01]  /*7090*/  @P3 FMUL.FTZ R210, R244, c[0x0][0x1ec] ;  /* 0x00007b00f4d23a20 */ /* 0x000fe20000410000 */
[----:B------:R-:W-:Y:S01]  /*70a0*/  @P3 HADD2.F32 R209, -RZ, R185.H0_H0 ;  /* 0x200000b9ffd13230 */ /* 0x000fe20000004100 */
        /* <DEDUP_REMOVED lines=15> */
.L_x_9409:
[----:B------:R-:W-:Y:S05]  /*71a0*/  BSYNC B0 ;  /* 0x0000000000007941 */ /* 0x000fea0003800000 */
.L_x_9408:
        /* <DEDUP_REMOVED lines=18> */
.L_x_9411:
[----:B------:R-:W-:Y:S05]  /*72d0*/  BSYNC B0 ;  /* 0x0000000000007941 */ /* 0x000fea0003800000 */
.L_x_9410:
        /* <DEDUP_REMOVED lines=17> */
.L_x_9413:
[----:B------:R-:W-:Y:S05]  /*73f0*/  BSYNC B0 ;  /* 0x0000000000007941 */ /* 0x000fea0003800000 */
.L_x_9412:
[----:B------:R-:W-:Y:S01]  /*7400*/  @P3 HADD2.F32 R210, -RZ, R186.H1_H1 ;  /* 0x300000baffd23230 */ /* 0x000fe20000004100 */
[----:B-1----:R-:W-:Y:S01]  /*7410*/  @P3 FMUL.FTZ R211, R245, c[0x0][0x1ec] ;  /* 0x00007b00f5d33a20 */ /* 0x002fe20000410000 */
[----:B------:R-:W-:Y:S01]  /*7420*/  @P3 HADD2.F32 R209, -RZ, R126.H1_H1 ;  /* 0x3000007effd13230 */ /* 0x000fe20000004100 */
[----:B------:R-:W-:Y:S01]  /*7430*/  @!P4 ISETP.NE.U32.AND P2, PT, RZ, c[0x0][0x218], PT ;  /* 0x00008600ff00ca0c */ /* 0x000fe20003f45070 */
[----:B------:R-:W-:Y:S01]  /*7440*/  BSSY B0, `(.L_x_9414) ;  /* 0x0000018000007945 */ /* 0x000fe20003800000 */
[----:B------:R-:W-:Y:S01]  /*7450*/  @P3 FFMA.FTZ R45, R210, R211, R45 ;  /* 0x000000d3d22d3223 */ /* 0x000fe2000001002d */
[----:B------:R-:W-:Y:S01]  /*7460*/  @P3 F2FP.PACK_AB R210, RZ, R251 ;  /* 0x000000fbffd2323e */ /* 0x000fe200000000ff */
[----:B------:R-:W-:Y:S01]  /*7470*/  @P3 FMUL.FTZ R209, R211, R209 ;  /* 0x000000d1d3d13220 */ /* 0x000fe20000410000 */
[----:B------:R-:W0:Y:S01]  /*7480*/  LDC.U8 R251, c[0x0][0x1f0] ;  /* 0x00007c00fffb7b82 */ /* 0x000e220000000000 */
[----:B------:R-:W-:Y:S02]  /*7490*/  @!P4 ISETP.NE.AND.EX P2, PT, RZ, c[0x0][0x21c], PT, P2 ;  /* 0x00008700ff00ca0c */ /* 0x000fe40003f45320 */
[----:B------:R-:W-:-:S02]  /*74a0*/  SEL R190, R244, R190, P1 ;  /* 0x000000bef4be7207 */ /* 0x000fc40000800000 */
[----:B------:R-:W-:Y:S02]  /*74b0*/  @P3 F2FP.PACK_AB R208, RZ, R208 ;  /* 0x000000d0ffd0323e */ /* 0x000fe400000000ff */
[----:B------:R-:W-:Y:S02]  /*74c0*/  @P3 F2FP.PACK_AB R215, RZ, R215 ;  /* 0x000000d7ffd7323e */ /* 0x000fe400000000ff */
[----:B------:R-:W-:Y:S02]  /*74d0*/  @P3 F2FP.PACK_AB R214, RZ, R214 ;  /* 0x000000d6ffd6323e */ /* 0x000fe400000000ff */
[----:B------:R-:W-:Y:S02]  /*74e0*/  @P3 F2FP.PACK_AB R211, RZ, R250 ;  /* 0x000000faffd3323e */ /* 0x000fe400000000ff */
[----:B------:R-:W-:Y:S02]  /*74f0*/  @P3 F2FP.PACK_AB R209, RZ, R209 ;  /* 0x000000d1ffd1323e */ /* 0x000fe400000000ff */
[----:B------:R-:W-:-:S02]  /*7500*/  SEL R188, R249, R188, P1 ;  /* 0x000000bcf9bc7207 */ /* 0x000fc40000800000 */
[----:B------:R-:W-:Y:S02]  /*7510*/  SEL R189, R248, R189, P1 ;  /* 0x000000bdf8bd7207 */ /* 0x000fe40000800000 */
[----:B------:R-:W-:Y:S01]  /*7520*/  @!P4 FSEL R244, R182, RZ, P2 ;  /* 0x000000ffb6f4c208 */ /* 0x000fe20001000000 */
        /* <DEDUP_REMOVED lines=9> */
.L_x_9415:
[----:B------:R-:W-:Y:S05]  /*75c0*/  BSYNC B0 ;  /* 0x0000000000007941 */ /* 0x000fea0003800000 */
.L_x_9414:
[----:B------:R-:W-:Y:S01]  /*75d0*/  @P3 HADD2.F32 R250, -RZ, R127.H0_H0 ;  /* 0x2000007ffffa3230 */ /* 0x000fe20000004100 */
[----:B------:R-:W-:Y:S01]  /*75e0*/  @P3 FMUL.FTZ R249, R244, c[0x0][0x1ec] ;  /* 0x00007b00f4f93a20 */ /* 0x000fe20000410000 */
[----:B------:R-:W-:Y:S01]  /*75f0*/  @!P4 ISETP.NE.U32.AND P2, PT, RZ, c[0x0][0x218], PT ;  /* 0x00008600ff00ca0c */ /* 0x000fe20003f45070 */
[----:B------:R-:W-:Y:S01]  /*7600*/  @P3 HADD2.F32 R248, -RZ, R187.H0_H0 ;  /* 0x200000bbfff83230 */ /* 0x000fe20000004100 */
[----:B------:R-:W-:Y:S01]  /*7610*/  @P3 PRMT R196, R208, 0x7610, R196 ;  /* 0x00007610d0c43816 */ /* 0x000fe200000000c4 */
[----:B------:R-:W-:Y:S01]  /*7620*/  @P3 FMUL.FTZ R250, R249, R250 ;  /* 0x000000faf9fa3220 */ /* 0x000fe20000410000 */
[----:B------:R-:W-:Y:S01]  /*7630*/  @P3 PRMT R197, R214, 0x7610, R197 ;  /* 0x00007610d6c53816 */ /* 0x000fe200000000c5 */
[----:B------:R-:W-:Y:S01]  /*7640*/  BSSY B0, `(.L_x_9416) ;  /* 0x0000017000007945 */ /* 0x000fe20003800000 */
[----:B------:R-:W-:Y:S01]  /*7650*/  @!P4 ISETP.NE.AND.EX P2, PT, RZ, c[0x0][0x21c], PT, P2 ;  /* 0x00008700ff00ca0c */ /* 0x000fe20003f45320 */
[----:B------:R-:W-:Y:S01]  /*7660*/  @P3 FFMA.FTZ R46, R248, R249, R46 ;  /* 0x000000f9f82e3223 */ /* 0x000fe2000001002e */
[----:B------:R-:W-:-:S02]  /*7670*/  @P3 F2FP.PACK_AB R250, RZ, R250 ;  /* 0x000000fafffa323e */ /* 0x000fc400000000ff */
[----:B------:R-:W-:Y:S02]  /*7680*/  @P3 PRMT R198, R210, 0x7610, R198 ;  /* 0x00007610d2c63816 */ /* 0x000fe400000000c6 */
[----:B------:R-:W-:Y:S02]  /*7690*/  SEL R191, R247, R191, P1 ;  /* 0x000000bff7bf7207 */ /* 0x000fe40000800000 */
        /* <DEDUP_REMOVED lines=17> */
.L_x_9417:
[----:B------:R-:W-:Y:S05]  /*77b0*/  BSYNC B0 ;  /* 0x0000000000007941 */ /* 0x000fea0003800000 */
.L_x_9416:
[----:B------:R-:W2:Y:S01]  /*77c0*/  LDL.LU R210, [R1+0xd0] ;  /* 0x0000d00001d27983 */ /* 0x000ea20000300800 */
[C---:B------:R-:W-:Y:S01]  /*77d0*/  SEL R195, R208.reuse, R195, P1 ;  /* 0x000000c3d0c37207 */ /* 0x040fe20000800000 */
[----:B------:R-:W-:Y:S01]  /*77e0*/  @P3 HADD2.F32 R0, -RZ, R187.H1_H1 ;  /* 0x300000bbff003230 */ /* 0x000fe20000004100 */
[----:B------:R-:W-:Y:S01]  /*77f0*/  @P3 FMUL.FTZ R208, R208, c[0x0][0x1ec] ;  /* 0x00007b00d0d03a20 */ /* 0x000fe20000410000 */
[----:B------:R-:W-:Y:S02]  /*7800*/  @P0 MOV R209, 0x20 ;  /* 0x0000002000d10802 */ /* 0x000fe40000000f00 */
[----:B------:R-:W-:Y:S01]  /*7810*/  IADD3 R252, R252, c[0x0][0x160], RZ ;  /* 0x00005800fcfc7a10 */ /* 0x000fe20007ffe0ff */
[----:B------:R-:W-:Y:S01]  /*7820*/  @P3 FFMA.FTZ R47, R0, R208, R47 ;  /* 0x000000d0002f3223 */ /* 0x000fe2000001002f */
[----:B------:R-:W-:-:S05]  /*7830*/  @P3 HADD2.F32 R0, -RZ, R127.H1_H1 ;  /* 0x3000007fff003230 */ /* 0x000fca0000004100 */
[----:B------:R-:W-:Y:S01]  /*7840*/  @P3 FMUL.FTZ R0, R208, R0 ;  /* 0x00000000d0003220 */ /* 0x000fe20000410000 */
[----:B------:R-:W-:-:S04]  /*7850*/  @P0 IADD3 R208, R2, 0x200, RZ ;  /* 0x0000020002d00810 */ /* 0x000fc80007ffe0ff */
[----:B------:R-:W-:Y:S01]  /*7860*/  @P3 F2FP.PACK_AB R0, RZ, R0 ;  /* 0x00000000ff00323e */ /* 0x000fe200000000ff */
[----:B------:R-:W-:-:S03]  /*7870*/  @P0 IMAD.WIDE.U32 R208, R208, R209, c[0x0][0x258] ;  /* 0x00009600d0d00625 */ /* 0x000fc600078e00d1 */
[----:B------:R-:W-:Y:S02]  /*7880*/  @P3 PRMT R199, R199, 0x5410, R0 ;  /* 0x00005410c7c73816 */ /* 0x000fe40000000000 */
[----:B------:R-:W-:Y:S04]  /*7890*/  @P0 STG.E.128 [R208.64], R188 ;  /* 0x000000bcd0000986 */ /* 0x000fe8000c101d04 */
[----:B------:R1:W-:Y:S01]  /*78a0*/  @P0 STG.E.128 [R208.64+0x10], R192 ;  /* 0x000010c0d0000986 */ /* 0x0003e2000c101d04 */
[----:B------:R-:W-:Y:S02]  /*78b0*/  ISETP.GE.AND P0, PT, R252, c[0x0][0x164], PT ;  /* 0x00005900fc007a0c */ /* 0x000fe40003f06270 */
        /* <DEDUP_REMOVED lines=8> */
.L_x_9332:
        /* <DEDUP_REMOVED lines=42> */
.L_x_9336:
[----:B------:R-:W-:Y:S01]  /*7be0*/  HFMA2.MMA R213, -RZ, RZ, 0, 9.5367431640625e-07 ;  /* 0x00000010ffd57435 */ /* 0x000fe200000001ff */
[----:B0-----:R-:W-:-:S02]  /*7bf0*/  MOV R209, R211 ;  /* 0x000000d300d17202 */ /* 0x001fc40000000f00 */
[----:B------:R-:W-:Y:S02]  /*7c00*/  MOV R244, 0x1f ;  /* 0x0000001f00f47802 */ /* 0x000fe40000000f00 */
[----:B------:R-:W-:Y:S02]  /*7c10*/  MOV R219, 0xffffffff ;  /* 0xffffffff00db7802 */ /* 0x000fe40000000f00 */
[----:B------:R-:W-:Y:S02]  /*7c20*/  MOV R208, 0x7c40 ;  /* 0x00007c4000d07802 */ /* 0x000fe40000000f00 */
[----:B-----5:R-:W-:Y:S05]  /*7c30*/  CALL.REL.NOINC `($__internal_127_$__cuda_sm70_shflsync_down_p) ;  /* 0x0000046000007944 */ /* 0x020fea0003c00000 */
[----:B-1----:R-:W-:Y:S01]  /*7c40*/  MOV R214, R213 ;  /* 0x000000d500d67202 */ /* 0x002fe20000000f00 */
[----:B------:R-:W-:Y:S05]  /*7c50*/  BRA `(.L_x_9419) ;  /* 0xffffb86000007947 */ /* 0x000fea000383ffff */
.L_x_9337:
[----:B------:R-:W-:Y:S01]  /*7c60*/  HFMA2.MMA R213, -RZ, RZ, 0, 9.5367431640625e-07 ;  /* 0x00000010ffd57435 */ /* 0x000fe200000001ff */
[----:B0-----:R-:W-:Y:S02]  /*7c70*/  MOV R209, R210 ;  /* 0x000000d200d17202 */ /* 0x001fe40000000f00 */
[----:B------:R-:W-:Y:S02]  /*7c80*/  MOV R244, 0x1f ;  /* 0x0000001f00f47802 */ /* 0x000fe40000000f00 */
[----:B------:R-:W-:-:S02]  /*7c90*/  MOV R219, 0xffffffff ;  /* 0xffffffff00db7802 */ /* 0x000fc40000000f00 */
[----:B------:R-:W-:Y:S02]  /*7ca0*/  MOV R208, 0x7cc0 ;  /* 0x00007cc000d07802 */ /* 0x000fe40000000f00 */
[----:B-12--5:R-:W-:Y:S05]  /*7cb0*/  CALL.REL.NOINC `($__internal_127_$__cuda_sm70_shflsync_down_p) ;  /* 0x000003e000007944 */ /* 0x026fea0003c00000 */
[----:B------:R-:W-:Y:S01]  /*7cc0*/  FADD.FTZ R211, R214, R211 ;  /* 0x000000d3d6d37221 */ /* 0x000fe20000010000 */
[----:B------:R-:W-:Y:S01]  /*7cd0*/  MOV R244, 0x1f ;  /* 0x0000001f00f47802 */ /* 0x000fe20000000f00 */
[----:B-1----:R-:W-:Y:S01]  /*7ce0*/  FADD.FTZ R210, R210, R213 ;  /* 0x000000d5d2d27221 */ /* 0x002fe20000010000 */
[----:B------:R-:W-:Y:S01]  /*7cf0*/  HFMA2.MMA R213, -RZ, RZ, 0, 4.76837158203125e-07 ;  /* 0x00000008ffd57435 */ /* 0x000fe200000001ff */
[----:B------:R-:W-:Y:S02]  /*7d00*/  MOV R219, 0xffffffff ;  /* 0xffffffff00db7802 */ /* 0x000fe40000000f00 */
[----:B------:R-:W-:Y:S02]  /*7d10*/  MOV R209, R211 ;  /* 0x000000d300d17202 */ /* 0x000fe40000000f00 */
[----:B------:R-:W-:Y:S02]  /*7d20*/  MOV R208, 0x7d40 ;  /* 0x00007d4000d07802 */ /* 0x000fe40000000f00 */
[----:B------:R-:W-:Y:S05]  /*7d30*/  CALL.REL.NOINC `($__internal_127_$__cuda_sm70_shflsync_down_p) ;  /* 0x0000036000007944 */ /* 0x000fea0003c00000 */
[----:B-1----:R-:W-:Y:S01]  /*7d40*/  MOV R214, R213 ;  /* 0x000000d500d67202 */ /* 0x002fe20000000f00 */
[----:B------:R-:W-:Y:S01]  /*7d50*/  HFMA2.MMA R213, -RZ, RZ, 0, 4.76837158203125e-07 ;  /* 0x00000008ffd57435 */ /* 0x000fe200000001ff */
[----:B------:R-:W-:-:S02]  /*7d60*/  MOV R209, R210 ;  /* 0x000000d200d17202 */ /* 0x000fc40000000f00 */
[----:B------:R-:W-:Y:S02]  /*7d70*/  MOV R244, 0x1f ;  /* 0x0000001f00f47802 */ /* 0x000fe40000000f00 */
[----:B------:R-:W-:Y:S02]  /*7d80*/  MOV R219, 0xffffffff ;  /* 0xffffffff00db7802 */ /* 0x000fe40000000f00 */
[----:B------:R-:W-:Y:S02]  /*7d90*/  MOV R208, 0x7db0 ;  /* 0x00007db000d07802 */ /* 0x000fe40000000f00 */
[----:B------:R-:W-:Y:S05]  /*7da0*/  CALL.REL.NOINC `($__internal_127_$__cuda_sm70_shflsync_down_p) ;  /* 0x000002f000007944 */ /* 0x000fea0003c00000 */
[----:B------:R-:W-:Y:S01]  /*7db0*/  FADD.FTZ R211, R214, R211 ;  /* 0x000000d3d6d37221 */ /* 0x000fe20000010000 */
[----:B------:R-:W-:Y:S01]  /*7dc0*/  MOV R244, 0x1f ;  /* 0x0000001f00f47802 */ /* 0x000fe20000000f00 */
[----:B-1----:R-:W-:Y:S01]  /*7dd0*/  FADD.FTZ R210, R210, R213 ;  /* 0x000000d5d2d27221 */ /* 0x002fe20000010000 */
[----:B------:R-:W-:Y:S01]  /*7de0*/  HFMA2.MMA R213, -RZ, RZ, 0, 2.384185791015625e-07 ;  /* 0x00000004ffd57435 */ /* 0x000fe200000001ff */
[----:B------:R-:W-:Y:S02]  /*7df0*/  MOV R219, 0xffffffff ;  /* 0xffffffff00db7802 */ /* 0x000fe40000000f00 */
[----:B------:R-:W-:-:S02]  /*7e00*/  MOV R209, R211 ;  /* 0x000000d300d17202 */ /* 0x000fc40000000f00 */
[----:B------:R-:W-:Y:S02]  /*7e10*/  MOV R208, 0x7e30 ;  /* 0x00007e3000d07802 */ /* 0x000fe40000000f00 */
[----:B------:R-:W-:Y:S05]  /*7e20*/  CALL.REL.NOINC `($__internal_127_$__cuda_sm70_shflsync_down_p) ;  /* 0x0000027000007944 */ /* 0x000fea0003c00000 */
[----:B-1----:R-:W-:Y:S01]  /*7e30*/  MOV R214, R213 ;  /* 0x000000d500d67202 */ /* 0x002fe20000000f00 */
[----:B------:R-:W-:Y:S01]  /*7e40*/  HFMA2.MMA R213, -RZ, RZ, 0, 2.384185791015625e-07 ;  /* 0x00000004ffd57435 */ /* 0x000fe200000001ff */
[----:B------:R-:W-:Y:S02]  /*7e50*/  MOV R209, R210 ;  /* 0x000000d200d17202 */ /* 0x000fe40000000f00 */
[----:B------:R-:W-:Y:S02]  /*7e60*/  MOV R244, 0x1f ;  /* 0x0000001f00f47802 */ /* 0x000fe40000000f00 */
[----:B------:R-:W-:Y:S02]  /*7e70*/  MOV R219, 0xffffffff ;  /* 0xffffffff00db7802 */ /* 0x000fe40000000f00 */
[----:B------:R-:W-:Y:S02]  /*7e80*/  MOV R208, 0x7ea0 ;  /* 0x00007ea000d07802 */ /* 0x000fe40000000f00 */
[----:B------:R-:W-:Y:S05]  /*7e90*/  CALL.REL.NOINC `($__internal_127_$__cuda_sm70_shflsync_down_p) ;  /* 0x0000020000007944 */ /* 0x000fea0003c00000 */
[----:B------:R-:W-:Y:S01]  /*7ea0*/  FADD.FTZ R211, R214, R211 ;  /* 0x000000d3d6d37221 */ /* 0x000fe20000010000 */
[----:B------:R-:W-:Y:S01]  /*7eb0*/  MOV R244, 0x1f ;  /* 0x0000001f00f47802 */ /* 0x000fe20000000f00 */
[----:B-1----:R-:W-:Y:S01]  /*7ec0*/  FADD.FTZ R210, R210, R213 ;  /* 0x000000d5d2d27221 */ /* 0x002fe20000010000 */
[----:B------:R-:W-:Y:S01]  /*7ed0*/  HFMA2.MMA R213, -RZ, RZ, 0, 1.1920928955078125e-07 ;  /* 0x00000002ffd57435 */ /* 0x000fe200000001ff */
[----:B------:R-:W-:-:S02]  /*7ee0*/  MOV R219, 0xffffffff ;  /* 0xffffffff00db7802 */ /* 0x000fc40000000f00 */
[----:B------:R-:W-:Y:S02]  /*7ef0*/  MOV R209, R211 ;  /* 0x000000d300d17202 */ /* 0x000fe40000000f00 */
[----:B------:R-:W-:Y:S02]  /*7f00*/  MOV R208, 0x7f20 ;  /* 0x00007f2000d07802 */ /* 0x000fe40000000f00 */
[----:B------:R-:W-:Y:S05]  /*7f10*/  CALL.REL.NOINC `($__internal_127_$__cuda_sm70_shflsync_down_p) ;  /* 0x0000018000007944 */ /* 0x000fea0003c00000 */
[----:B-1----:R-:W-:Y:S01]  /*7f20*/  MOV R214, R213 ;  /* 0x000000d500d67202 */ /* 0x002fe20000000f00 */
[----:B------:R-:W-:Y:S01]  /*7f30*/  HFMA2.MMA R213, -RZ, RZ, 0, 1.1920928955078125e-07 ;  /* 0x00000002ffd57435 */ /* 0x000fe200000001ff */
[----:B------:R-:W-:Y:S02]  /*7f40*/  MOV R209, R210 ;  /* 0x000000d200d17202 */ /* 0x000fe40000000f00 */
[----:B------:R-:W-:Y:S02]  /*7f50*/  MOV R244, 0x1f ;  /* 0x0000001f00f47802 */ /* 0x000fe40000000f00 */
[----:B------:R-:W-:Y:S02]  /*7f60*/  MOV R219, 0xffffffff ;  /* 0xffffffff00db7802 */ /* 0x000fe40000000f00 */
[----:B------:R-:W-:-:S02]  /*7f70*/  MOV R208, 0x7f90 ;  /* 0x00007f9000d07802 */ /* 0x000fc40000000f00 */
[----:B------:R-:W-:Y:S05]  /*7f80*/  CALL.REL.NOINC `($__internal_127_$__cuda_sm70_shflsync_down_p) ;  /* 0x0000011000007944 */ /* 0x000fea0003c00000 */
[----:B------:R-:W-:Y:S01]  /*7f90*/  FADD.FTZ R211, R214, R211 ;  /* 0x000000d3d6d37221 */ /* 0x000fe20000010000 */
[----:B------:R-:W-:Y:S01]  /*7fa0*/  MOV R244, 0x1f ;  /* 0x0000001f00f47802 */ /* 0x000fe20000000f00 */
[----:B-1----:R-:W-:Y:S01]  /*7fb0*/  FADD.FTZ R210, R210, R213 ;  /* 0x000000d5d2d27221 */ /* 0x002fe20000010000 */
[----:B------:R-:W-:Y:S01]  /*7fc0*/  HFMA2.MMA R213, -RZ, RZ, 0, 5.9604644775390625e-08 ;  /* 0x00000001ffd57435 */ /* 0x000fe200000001ff */
[----:B------:R-:W-:-:S02]  /*7fd0*/  MOV R219, 0xffffffff ;  /* 0xffffffff00db7802 */ /* 0x000fc40000000f00 */
[----:B------:R-:W-:Y:S02]  /*7fe0*/  MOV R209, R211 ;  /* 0x000000d300d17202 */ /* 0x000fe40000000f00 */
[----:B------:R-:W-:Y:S02]  /*7ff0*/  MOV R208, 0x8010 ;  /* 0x0000801000d07802 */ /* 0x000fe40000000f00 */
[----:B------:R-:W-:Y:S05]  /*8000*/  CALL.REL.NOINC `($__internal_127_$__cuda_sm70_shflsync_down_p) ;  /* 0x0000009000007944 */ /* 0x000fea0003c00000 */
[----:B-1----:R-:W-:Y:S01]  /*8010*/  MOV R214, R213 ;  /* 0x000000d500d67202 */ /* 0x002fe20000000f00 */
[----:B------:R-:W-:Y:S01]  /*8020*/  HFMA2.MMA R213, -RZ, RZ, 0, 5.9604644775390625e-08 ;  /* 0x00000001ffd57435 */ /* 0x000fe200000001ff */
[----:B------:R-:W-:Y:S02]  /*8030*/  MOV R209, R210 ;  /* 0x000000d200d17202 */ /* 0x000fe40000000f00 */
[----:B------:R-:W-:Y:S02]  /*8040*/  MOV R244, 0x1f ;  /* 0x0000001f00f47802 */ /* 0x000fe40000000f00 */
[----:B------:R-:W-:Y:S02]  /*8050*/  MOV R219, 0xffffffff ;  /* 0xffffffff00db7802 */ /* 0x000fe40000000f00 */
[----:B------:R-:W-:-:S02]  /*8060*/  MOV R208, 0x8080 ;  /* 0x0000808000d07802 */ /* 0x000fc40000000f00 */
[----:B------:R-:W-:Y:S05]  /*8070*/  CALL.REL.NOINC `($__internal_127_$__cuda_sm70_shflsync_down_p) ;  /* 0x0000002000007944 */ /* 0x000fea0003c00000 */
[----:B-1----:R-:W-:Y:S01]  /*8080*/  MOV R209, R213 ;  /* 0x000000d500d17202 */ /* 0x002fe20000000f00 */
[----:B------:R-:W-:Y:S05]  /*8090*/  BRA `(.L_x_9420) ;  /* 0xffffb54000007947 */ /* 0x000fea000383ffff */
        .weak           $__internal_127_$__cuda_sm70_shflsync_down_p
        .type           $__internal_127_$__cuda_sm70_shflsync_down_p,@function
        .size           $__internal_127_$__cuda_sm70_shflsync_down_p,(.L_x_14345 - $__internal_127_$__cuda_sm70_shflsync_down_p)
$__internal_127_$__cuda_sm70_shflsync_down_p:
[----:B------:R-:W-:Y:S04]  /*80a0*/  WARPSYNC R219 ;  /* 0x000000db00007348 */ /* 0x000fe80003800000 */
[----:B------:R0:W1:Y:S02]  /*80b0*/  SHFL.DOWN PT, R213, R209, R213, R244 ;  /* 0x080000d5d1d57389 */ /* 0x00006400000e00f4 */
[----:B0-----:R-:W-:-:S06]  /*80c0*/  HFMA2.MMA R209, -RZ, RZ, 0, 0 ;  /* 0x00000000ffd17435 */ /* 0x001fcc00000001ff */
[----:B------:R-:W-:Y:S05]  /*80d0*/  RET.REL.NODEC R208 `(_ZN10layer_norm13ln_bwd_kernelINS_13Kernel_traitsI6__halfS2_fS2_fjLj5120ELj1ELj1ELj4ELj16ENS_18Kernel_traits_baseILj5120ES2_S2_fS2_fjLj128EEEEELb0ELb1ELb1ELb1EEEvNS_9BwdParamsE) ;  /* 0xffff7f20d0007950 */ /* 0x000fea0003c3ffff */
.L_x_9421:
        /* <DEDUP_REMOVED lines=10> */
.L_x_14345:


//--------------------- .text._ZN10layer_norm13ln_bwd_kernelINS_13Kernel_traitsI6__halfS2_fS2_fjLj5120ELj1ELj1ELj4ELj16ENS_18Kernel_traits_baseILj5120ES2_S2_fS2_fjLj128EEEEELb1ELb0ELb0ELb0EEEvNS_9BwdParamsE --------------------------
	.section	.text._ZN10layer_norm13ln_bwd_kernelINS_13Kernel_traitsI6__halfS2_fS2_fjLj5120ELj1ELj1ELj4ELj16ENS_18Kernel_traits_baseILj5120ES2_S2_fS2_fjLj128EEEEELb1ELb0ELb0ELb0EEEvNS_9BwdParamsE,"ax",@progbits
	.sectioninfo	@"SHI_REGISTERS=255"
	.align	128
        .global         _ZN10layer_norm13ln_bwd_kernelINS_13Kernel_traitsI6__halfS2_fS2_fjLj5120ELj1ELj1ELj4ELj16ENS_18Kernel_traits_baseILj5120ES2_S2_fS2_fjLj128EEEEELb1ELb0ELb0ELb0EEEvNS_9BwdParamsE
        .type           _ZN10layer_norm13ln_bwd_kernelINS_13Kernel_traitsI6__halfS2_fS2_fjLj5120ELj1ELj1ELj4ELj16ENS_18Kernel_traits_baseILj5120ES2_S2_fS2_fjLj128EEEEELb1ELb0ELb0ELb0EEEvNS_9BwdParamsE,@function
        .size           _ZN10layer_norm13ln_bwd_kernelINS_13Kernel_traitsI6__halfS2_fS2_fjLj5120ELj1ELj1ELj4ELj16ENS_18Kernel_traits_baseILj5120ES2_S2_fS2_fjLj128EEEEELb1ELb0ELb0ELb0EEEvNS_9BwdParamsE,(.L_x_14346 - _ZN10layer_norm13ln_bwd_kernelINS_13Kernel_traitsI6__halfS2_fS2_fjLj5120ELj1ELj1ELj4ELj16ENS_18Kernel_traits_baseILj5120ES2_S2_fS2_fjLj128EEEEELb1ELb0ELb0ELb0EEEvNS_9BwdParamsE)
        .other          _ZN10layer_norm13ln_bwd_kernelINS_13Kernel_traitsI6__halfS2_fS2_fjLj5120ELj1ELj1ELj4ELj16ENS_18Kernel_traits_baseILj5120ES2_S2_fS2_fjLj128EEEEELb1ELb0ELb0ELb0EEEvNS_9BwdParamsE,@"STO_CUDA_ENTRY STV_DEFAULT"
_ZN10layer_norm13ln_bwd_kernelINS_13Kernel_traitsI6__halfS2_fS2_fjLj5120ELj1ELj1ELj4ELj16ENS_18Kernel_traits_baseILj5120ES2_S2_fS2_fjLj128EEEEELb1ELb0ELb0ELb0EEEvNS_9BwdParamsE:
.text._ZN10layer_norm13ln_bwd_kernelINS_13Kernel_traitsI6__halfS2_fS2_fjLj5120ELj1ELj1ELj4ELj16ENS_18Kernel_traits_baseILj5120ES2_S2_fS2_fjLj128EEEEELb1ELb0ELb0ELb0EEEvNS_9BwdParamsE:
        /* <DEDUP_REMOVED lines=84> */
[----:B------:R-:W-:-:S02]  /*0540*/  HADD2.F32 R252, -RZ, R10.H0_H0 ;  /* 0x2000000afffc7230 */ /* 0x000fc40000004100 */
[----:B------:R-:W-:Y:S01]  /*0550*/  HADD2.F32 R251, -RZ, R10.H1_H1 ;  /* 0x3000000afffb7230 */ /* 0x000fe20000004100 */
[----:B------:R1:W-:Y:S01]  /*0560*/  STL [R1+0x68], R17 ;  /* 0x0000681101007387 */ /* 0x0003e20000100800 */
[--C-:B------:R-:W-:Y:S02]  /*0570*/  HADD2.F32 R250, -RZ, R11.reuse.H0_H0 ;  /* 0x2000000bfffa7230 */ /* 0x100fe40000004100 */
[----:B------:R-:W-:Y:S01]  /*0580*/  HADD2.F32 R249, -RZ, R11.H1_H1 ;  /* 0x3000000bfff97230 */ /* 0x000fe20000004100 */
[----:B------:R2:W-:Y:S01]  /*0590*/  STL [R1+0x64], R16 ;  /* 0x0000641001007387 */ /* 0x0005e20000100800 */
[--C-:B------:R-:W-:Y:S02]  /*05a0*/  HADD2.F32 R248, -RZ, R4.reuse.H0_H0 ;  /* 0x20000004fff87230 */ /* 0x100fe40000004100 */
[----:B0-----:R-:W-:Y:S02]  /*05b0*/  HADD2.F32 R2, -RZ, R29.H1_H1 ;  /* 0x3000001dff027230 */ /* 0x001fe40000004100 */
[----:B------:R-:W-:-:S02]  /*05c0*/  HADD2.F32 R247, -RZ, R4.H1_H1 ;  /* 0x30000004fff77230 */ /* 0x000fc40000004100 */
[--C-:B-1----:R-:W-:Y:S01]  /*05d0*/  HADD2.F32 R17, -RZ, R30.reuse.H0_H0 ;  /* 0x2000001eff117230 */ /* 0x102fe20000004100 */
[----:B------:R0:W-:Y:S01]  /*05e0*/  STL [R1+0x60], R2 ;  /* 0x0000600201007387 */ /* 0x0001e20000100800 */
[--C-:B------:R-:W-:Y:S02]  /*05f0*/  HADD2.F32 R246, -RZ, R5.reuse.H0_H0 ;  /* 0x20000005fff67230 */ /* 0x100fe40000004100 */
[----:B--2---:R-:W-:Y:S01]  /*0600*/  HADD2.F32 R16, -RZ, R30.H1_H1 ;  /* 0x3000001eff107230 */ /* 0x004fe20000004100 */
[----:B------:R1:W-:Y:S01]  /*0610*/  STL [R1+0x5c], R17 ;  /* 0x00005c1101007387 */ /* 0x0003e20000100800 */
[----:B------:R-:W-:Y:S02]  /*0620*/  HADD2.F32 R245, -RZ, R5.H1_H1 ;  /* 0x30000005fff57230 */ /* 0x000fe40000004100 */
[--C-:B------:R-:W-:Y:S01]  /*0630*/  HADD2.F32 R244, -RZ, R6.reuse.H0_H0 ;  /* 0x20000006fff47230 */ /* 0x100fe20000004100 */
[----:B------:R2:W-:Y:S01]  /*0640*/  STL [R1+0x58], R16 ;  /* 0x0000581001007387 */ /* 0x0005e20000100800 */
[----:B------:R-:W-:-:S02]  /*0650*/  HADD2.F32 R243, -RZ, R6.H1_H1 ;  /* 0x30000006fff37230 */ /* 0x000fc40000004100 */
[----:B0-----:R-:W-:Y:S02]  /*0660*/  HADD2.F32 R2, -RZ, R31.H0_H0 ;  /* 0x2000001fff027230 */ /* 0x001fe40000004100 */
[----:B------:R-:W-:Y:S02]  /*0670*/  HADD2.F32 R242, -RZ, R7.H0_H0 ;  /* 0x20000007fff27230 */ /* 0x000fe40000004100 */
[----:B-1----:R-:W-:Y:S01]  /*0680*/  HADD2.F32 R17, -RZ, R31.H1_H1 ;  /* 0x3000001fff117230 */ /* 0x002fe20000004100 */
[----:B------:R0:W-:Y:S01]  /*0690*/  STL [R1+0x54], R2 ;  /* 0x0000540201007387 */ /* 0x0001e20000100800 */
[----:B------:R-:W-:Y:S02]  /*06a0*/  HADD2.F32 R241, -RZ, R7.H1_H1 ;  /* 0x30000007fff17230 */ /* 0x000fe40000004100 */
[--C-:B--2---:R-:W-:Y:S01]  /*06b0*/  HADD2.F32 R16, -RZ, R32.reuse.H0_H0 ;  /* 0x20000020ff107230 */ /* 0x104fe20000004100 */
        /* <DEDUP_REMOVED lines=38> */
[----:B0-----:R-:W-:-:S05]  /*0920*/  HADD2.F32 R2, -RZ, R9.H1_H1 ;  /* 0x30000009ff027230 */ /* 0x001fca0000004100 */
[----:B------:R1:W-:Y:S02]  /*0930*/  STL [R1], R2 ;  /* 0x0000000201007387 */ /* 0x0003e40000100800 */
.L_x_9445:
        /* <DEDUP_REMOVED lines=22> */
[----:B------:R-:W-:Y:S01]  /*0aa0*/  MOV R210, R2 ;  /* 0x0000000200d27202 */ /* 0x000fe20000000f00 */
[----:B--2---:R-:W-:Y:S01]  /*0ab0*/  @P4 HADD2.F32 R5, -RZ, R158.H0_H0 ;  /* 0x2000009eff054230 */ /* 0x004fe20000004100 */
        /* <DEDUP_REMOVED lines=29> */
[----:B--2---:R-:W-:Y:S01]  /*0c90*/  HADD2.F32 R7, -RZ, R8.H0_H0 ;  /* 0x20000008ff077230 */ /* 0x004fe20000004100 */
        /* <DEDUP_REMOVED lines=11> */
[----:B------:R-:W-:Y:S01]  /*0d50*/  HADD2.F32 R8, -RZ, R8.H1_H1 ;  /* 0x30000008ff087230 */ /* 0x000fe20000004100 */
[----:B------:R-:W-:Y:S01]  /*0d60*/  FMUL.FTZ R190, R4, R157 ;  /* 0x0000009d04be7220 */ /* 0x000fe20000410000 */
[----:B------:R-:W-:Y:S01]  /*0d70*/  HADD2.F32 R238, -RZ, R9.H0_H0 ;  /* 0x20000009ffee7230 */ /* 0x000fe20000004100 */
[----:B------:R-:W-:Y:S02]  /*0d80*/  FADD.FTZ R157, RZ, R7 ;  /* 0x00000007ff9d7221 */ /* 0x000fe40000010000 */
[----:B------:R-:W-:-:S02]  /*0d90*/  FMUL.FTZ R239, R239, R8 ;  /* 0x00000008efef7220 */ /* 0x000fc40000410000 */
[----:B------:R-:W-:Y:S01]  /*0da0*/  FFMA.FTZ R156, R6, R7, RZ ;  /* 0x00000007069c7223 */ /* 0x000fe200000100ff */
[----:B------:R-:W-:Y:S01]  /*0db0*/  HADD2.F32 R237, -RZ, R9.H1_H1 ;  /* 0x30000009ffed7230 */ /* 0x000fe20000004100 */
        /* <DEDUP_REMOVED lines=8> */
[----:B------:R-:W-:Y:S01]  /*0e40*/  HADD2.F32 R236, -RZ, R10.H0_H0 ;  /* 0x2000000affec7230 */ /* 0x000fe20000004100 */
[----:B------:R-:W-:Y:S02]  /*0e50*/  FADD.FTZ R99, R99, R237 ;  /* 0x000000ed63637221 */ /* 0x000fe40000010000 */
[----:B------:R-:W-:Y:S02]  /*0e60*/  FMUL.FTZ R9, R4, R160 ;  /* 0x000000a004097220 */ /* 0x000fe40000410000 */
        /* <DEDUP_REMOVED lines=8> */
[----:B------:R-:W-:Y:S02]  /*0ef0*/  FMUL.FTZ R236, R166, R236 ;  /* 0x000000eca6ec7220 */ /* 0x000fe40000410000 */
[----:B------:R-:W-:Y:S02]  /*0f00*/  FADD.FTZ R157, R157, R237 ;  /* 0x000000ed9d9d7221 */ /* 0x000fe40000010000 */
[----:B------:R-:W-:Y:S01]  /*0f10*/  FFMA.FTZ R156, R8, R237, R156 ;  /* 0x000000ed089c7223 */ /* 0x000fe2000001009c */
[--C-:B------:R-:W-:Y:S01]  /*0f20*/  HADD2.F32 R234, -RZ, R11.reuse.H0_H0 ;  /* 0x2000000bffea7230 */ /* 0x100fe20000004100 */
[----:B------:R-:W-:Y:S01]  /*0f30*/  FADD.FTZ R93, R93, R235 ;  /* 0x000000eb5d5d7221 */ /* 0x000fe20000010000 */
[----:B------:R-:W-:Y:S01]  /*0f40*/  HADD2.F32 R233, -RZ, R11.H1_H1 ;  /* 0x3000000bffe97230 */ /* 0x000fe20000004100 */
        /* <DEDUP_REMOVED lines=19> */
.L_x_9424:
[----:B---3--:R-:W-:Y:S05]  /*1080*/  BSYNC B0 ;  /* 0x0000000000007941 */ /* 0x008fea0003800000 */
.L_x_9423:
        /* <DEDUP_REMOVED lines=34> */
[--C-:B---3--:R-:W-:Y:S02]  /*12b0*/  HADD2.F32 R232, -RZ, R160.reuse.H0_H0 ;  /* 0x200000a0ffe87230 */ /* 0x108fe40000004100 */
        /* <DEDUP_REMOVED lines=24> */
[----:B------:R-:W-:Y:S02]  /*1440*/  FADD.FTZ R18, -R164, R158 ;  /* 0x0000009ea4127221 */ /* 0x000fe40000010100 */
        /* <DEDUP_REMOVED lines=33> */
.L_x_9426:
[----:B------:R-:W-:Y:S05]  /*1660*/  BSYNC B0 ;  /* 0x0000000000007941 */ /* 0x000fea0003800000 */
.L_x_9425:
        /* <DEDUP_REMOVED lines=34> */
[--C-:B---3--:R-:W-:Y:S01]  /*1890*/  HADD2.F32 R224, -RZ, R160.reuse.H0_H0 ;  /* 0x200000a0ffe07230 */ /* 0x108fe20000004100 */
        /* <DEDUP_REMOVED lines=24> */
[----:B------:R-:W-:-:S02]  /*1a20*/  FADD.FTZ R25, -R26, R158 ;  /* 0x0000009e1a197221 */ /* 0x000fc40000010100 */
        /* <DEDUP_REMOVED lines=33> */
.L_x_9428:
[----:B------:R-:W-:Y:S05]  /*1c40*/  BSYNC B0 ;  /* 0x0000000000007941 */ /* 0x000fea0003800000 */
.L_x_9427:
        /* <DEDUP_REMOVED lines=27> */
[----:B--2---:R-:W-:-:S03]  /*1e00*/  HADD2.F32 R219, -RZ, R164.H0_H0 ;  /* 0x200000a4ffdb7230 */ /* 0x004fc60000004100 */
[----:B------:R-:W-:Y:S01]  /*1e10*/  FMUL.FTZ R192, R4, R156 ;  /* 0x0000009c04c07220 */ /* 0x000fe20000410000 */
[----:B------:R-:W-:Y:S01]  /*1e20*/  HADD2.F32 R164, -RZ, R164.H1_H1 ;  /* 0x300000a4ffa47230 */ /* 0x000fe20000004100 */
[----:B------:R-:W-:Y:S02]  /*1e30*/  FADD.FTZ R158, -R168, R158 ;  /* 0x0000009ea89e7221 */ /* 0x000fe40000010100 */
[----:B------:R-:W-:Y:S02]  /*1e40*/  FADD.FTZ R72, R72, R219 ;  /* 0x000000db48487221 */ /* 0x000fe40000010000 */
[-C--:B------:R-:W-:Y:S02]  /*1e50*/  FFMA.FTZ R112, R192, R219.reuse, R112 ;  /* 0x000000dbc0707223 */ /* 0x080fe40000010070 */
[C---:B------:R-:W-:Y:S02]  /*1e60*/  FADD.FTZ R27, -R168.reuse, R157 ;  /* 0x0000009da81b7221 */ /* 0x040fe40000010100 */
[----:B------:R-:W-:Y:S01]  /*1e70*/  FMUL.FTZ R219, R183, R219 ;  /* 0x000000dbb7db7220 */ /* 0x000fe20000410000 */
[----:B------:R-:W-:Y:S01]  /*1e80*/  HADD2.F32 R216, -RZ, R165.H0_H0 ;  /* 0x200000a5ffd87230 */ /* 0x000fe20000004100 */
        /* <DEDUP_REMOVED lines=54> */
.L_x_9430:
[----:B------:R-:W-:Y:S05]  /*21f0*/  BSYNC B0 ;  /* 0x0000000000007941 */ /* 0x000fea0003800000 */
.L_x_9429:
        /* <DEDUP_REMOVED lines=86> */
.L_x_9432:
[----:B------:R-:W-:Y:S05]  /*2760*/  BSYNC B0 ;  /* 0x0000000000007941 */ /* 0x000fea0003800000 */
.L_x_9431:
        /* <DEDUP_REMOVED lines=8> */
.L_x_9446:
        /* <DEDUP_REMOVED lines=18> */
.L_x_9447:
        /* <DEDUP_REMOVED lines=49> */
[----:B------:R-:W-:Y:S01]  /*2c20*/  F2FP.PACK_AB R156, R158, R156 ;  /* 0x0000009c9e9c723e */ /* 0x000fe200000000ff */
        /* <DEDUP_REMOVED lines=34> */
[----:B------:R-:W-:Y:S01]  /*2e50*/  F2FP.PACK_AB R157, R159, R157 ;  /* 0x0000009d9f9d723e */ /* 0x000fe200000000ff */
        /* <DEDUP_REMOVED lines=10> */
[----:B------:R-:W-:Y:S01]  /*2f00*/  F2FP.PACK_AB R158, R159, R158 ;  /* 0x0000009e9f9e723e */ /* 0x000fe200000000ff */
        /* <DEDUP_REMOVED lines=12> */
[----:B------:R-:W-:Y:S01]  /*2fd0*/  F2FP.PACK_AB R159, R164, R159 ;  /* 0x0000009fa49f723e */ /* 0x000fe200000000ff */
[----:B0-----:R-:W-:-:S10]  /*2fe0*/  HFMA2.MMA R160, -RZ, RZ, 0, 9.5367431640625e-07 ;  /* 0x00000010ffa07435 */ /* 0x001fd400000001ff */
[C---:B------:R-:W-:Y:S01]  /*2ff0*/  IMAD.WIDE.U32 R160, R2.reuse, R160, c[0x0][0x248] ;  /* 0x0000920002a07625 */ /* 0x040fe200078e00a0 */
[----:B------:R-:W-:-:S04]  /*3000*/  IADD3 R2, R2, 0x80, RZ ;  /* 0x0000008002027810 */ /* 0x000fc80007ffe0ff */
[----:B------:R0:W-:Y:S03]  /*3010*/  STG.E.128 [R160.64], R156 ;  /* 0x0000009ca0007986 */ /* 0x0001e6000c101d04 */
.L_x_9436:
[----:B------:R-:W-:Y:S05]  /*3020*/  BSYNC B0 ;  /* 0x0000000000007941 */ /* 0x000fea0003800000 */
.L_x_9435:
        /* <DEDUP_REMOVED lines=91> */
.L_x_9438:
[----:B------:R-:W-:Y:S05]  /*35e0*/  BSYNC B0 ;  /* 0x0000000000007941 */ /* 0x000fea0003800000 */
.L_x_9437:
        /* <DEDUP_REMOVED lines=91> */
.L_x_9440:
[----:B------:R-:W-:Y:S05]  /*3ba0*/  BSYNC B0 ;  /* 0x0000000000007941 */ /* 0x000fea0003800000 */
.L_x_9439:
        /* <DEDUP_REMOVED lines=91> */
.L_x_9442:
[----:B------:R-:W-:Y:S05]  /*4160*/  BSYNC B0 ;  /* 0x0000000000007941 */ /* 0x000fea0003800000 */
.L_x_9441:
        /* <DEDUP_REMOVED lines=41> */
[----:B------:R-:W-:Y:S01]  /*4400*/  F2FP.PACK_AB R156, R157, R156 ;  /* 0x0000009c9d9c723e */ /* 0x000fe200000000ff */
        /* <DEDUP_REMOVED lines=45> */
[----:B------:R-:W-:Y:S01]  /*46e0*/  F2FP.PACK_AB R159, R160, R159 ;  /* 0x0000009fa09f723e */ /* 0x000fe200000000ff */
[----:B0-----:R-:W-:-:S10]  /*46f0*/  HFMA2.MMA R4, -RZ, RZ, 0, 9.5367431640625e-07 ;  /* 0x00000010ff047435 */ /* 0x001fd400000001ff */
[----:B------:R-:W-:-:S05]  /*4700*/  IMAD.WIDE.U32 R4, R2, R4, c[0x0][0x248] ;  /* 0x0000920002047625 */ /* 0x000fca00078e0004 */
[----:B------:R0:W-:Y:S02]  /*4710*/  STG.E.128 [R4.64], R156 ;  /* 0x0000009c04007986 */ /* 0x0001e4000c101d04 */
.L_x_9444:
[----:B------:R-:W-:Y:S05]  /*4720*/  BSYNC B0 ;  /* 0x0000000000007941 */ /* 0x000fea0003800000 */
.L_x_9443:
[----:B------:R-:W-:Y:S02]  /*4730*/  IADD3 R0, R0, c[0x0][0x160], RZ ;  /* 0x0000580000007a10 */ /* 0x000fe40007ffe0ff */
[----:B------:R-:W-:Y:S02]  /*4740*/  LOP3.LUT P5, RZ, R240, 0xff, RZ, 0xc0, !PT ;  /* 0x000000fff0ff7812 */ /* 0x000fe400078ac0ff */
[----:B------:R-:W-:Y:S02]  /*4750*/  ISETP.GE.AND P4, PT, R0, c[0x0][0x164], PT ;  /* 0x0000590000007a0c */ /* 0x000fe40003f86270 */
[----:B------:R-:W-:-:S11]  /*4760*/  SEL R240, RZ, 0x1, P5 ;  /* 0x00000001fff07807 */ /* 0x000fd60002800000 */
[----:B01---5:R-:W-:Y:S01]  /*4770*/  @P4 CALL.REL.NOINC `(.L_x_9422) ;  /* 0x0000001000004944 */ /* 0x023fe20003c00000 */
[----:B------:R-:W-:Y:S05]  /*4780*/  BRA `(.L_x_9445) ;  /* 0xffffc1b000007947 */ /* 0x000fea000383ffff */
.L_x_9422:
        /* <DEDUP_REMOVED lines=48> */
.L_x_9433:
[----:B------:R-:W-:Y:S01]  /*4a90*/  HFMA2.MMA R158, -RZ, RZ, 0, 9.5367431640625e-07 ;  /* 0x00000010ff9e7435 */ /* 0x000fe200000001ff */
[----:B------:R-:W-:-:S02]  /*4aa0*/  MOV R157, R208 ;  /* 0x000000d0009d7202 */ /* 0x000fc40000000f00 */
[----:B------:R-:W-:Y:S02]  /*4ab0*/  MOV R163, 0x1f ;  /* 0x0000001f00a37802 */ /* 0x000fe40000000f00 */
[----:B------:R-:W-:Y:S02]  /*4ac0*/  MOV R162, 0xffffffff ;  /* 0xffffffff00a27802 */ /* 0x000fe40000000f00 */
[----:B------:R-:W-:Y:S02]  /*4ad0*/  MOV R156, 0x4af0 ;  /* 0x00004af0009c7802 */ /* 0x000fe40000000f00 */
[----:B-----5:R-:W-:Y:S05]  /*4ae0*/  CALL.REL.NOINC `($__internal_128_$__cuda_sm70_shflsync_down_p) ;  /* 0x0000046000007944 */ /* 0x020fea0003c00000 */
[----:B-1----:R-:W-:Y:S01]  /*4af0*/  MOV R159, R158 ;  /* 0x0000009e009f7202 */ /* 0x002fe20000000f00 */
[----:B------:R-:W-:Y:S05]  /*4b00*/  BRA `(.L_x_9446) ;  /* 0xffffdce000007947 */ /* 0x000fea000383ffff */
.L_x_9434:
[----:B------:R-:W-:Y:S01]  /*4b10*/  HFMA2.MMA R158, -RZ, RZ, 0, 9.5367431640625e-07 ;  /* 0x00000010ff9e7435 */ /* 0x000fe200000001ff */
[----:B------:R-:W-:Y:S02]  /*4b20*/  MOV R157, R207 ;  /* 0x000000cf009d7202 */ /* 0x000fe40000000f00 */
[----:B------:R-:W-:Y:S02]  /*4b30*/  MOV R163, 0x1f ;  /* 0x0000001f00a37802 */ /* 0x000fe40000000f00 */
[----:B------:R-:W-:-:S02]  /*4b40*/  MOV R162, 0xffffffff ;  /* 0xffffffff00a27802 */ /* 0x000fc40000000f00 */
[----:B------:R-:W-:Y:S02]  /*4b50*/  MOV R156, 0x4b70 ;  /* 0x00004b70009c7802 */ /* 0x000fe40000000f00 */
[----:B01---5:R-:W-:Y:S05]  /*4b60*/  CALL.REL.NOINC `($__internal_128_$__cuda_sm70_shflsync_down_p) ;  /* 0x000003e000007944 */ /* 0x023fea0003c00000 */
[----:B------:R-:W-:Y:S01]  /*4b70*/  FADD.FTZ R208, R159, R208 ;  /* 0x000000d09fd07221 */ /* 0x000fe20000010000 */
[----:B------:R-:W-:Y:S01]  /*4b80*/  MOV R163, 0x1f ;  /* 0x0000001f00a37802 */ /* 0x000fe20000000f00 */
[----:B-1----:R-:W-:Y:S01]  /*4b90*/  FADD.FTZ R207, R207, R158 ;  /* 0x0000009ecfcf7221 */ /* 0x002fe20000010000 */
[----:B------:R-:W-:Y:S01]  /*4ba0*/  HFMA2.MMA R158, -RZ, RZ, 0, 4.76837158203125e-07 ;  /* 0x00000008ff9e7435 */ /* 0x000fe200000001ff */
[----:B------:R-:W-:Y:S02]  /*4bb0*/  MOV R162, 0xffffffff ;  /* 0xffffffff00a27802 */ /* 0x000fe40000000f00 */
[----:B------:R-:W-:Y:S02]  /*4bc0*/  MOV R157, R208 ;  /* 0x000000d0009d7202 */ /* 0x000fe40000000f00 */
[----:B------:R-:W-:Y:S02]  /*4bd0*/  MOV R156, 0x4bf0 ;  /* 0x00004bf0009c7802 */ /* 0x000fe40000000f00 */
[----:B------:R-:W-:Y:S05]  /*4be0*/  CALL.REL.NOINC `($__internal_128_$__cuda_sm70_shflsync_down_p) ;  /* 0x0000036000007944 */ /* 0x000fea0003c00000 */
[----:B-1----:R-:W-:Y:S01]  /*4bf0*/  MOV R159, R158 ;  /* 0x0000009e009f7202 */ /* 0x002fe20000000f00 */
[----:B------:R-:W-:Y:S01]  /*4c00*/  HFMA2.MMA R158, -RZ, RZ, 0, 4.76837158203125e-07 ;  /* 0x00000008ff9e7435 */ /* 0x000fe200000001ff */
[----:B------:R-:W-:-:S02]  /*4c10*/  MOV R157, R207 ;  /* 0x000000cf009d7202 */ /* 0x000fc40000000f00 */
[----:B------:R-:W-:Y:S02]  /*4c20*/  MOV R163, 0x1f ;  /* 0x0000001f00a37802 */ /* 0x000fe40000000f00 */
[----:B------:R-:W-:Y:S02]  /*4c30*/  MOV R162, 0xffffffff ;  /* 0xffffffff00a27802 */ /* 0x000fe40000000f00 */
[----:B------:R-:W-:Y:S02]  /*4c40*/  MOV R156, 0x4c60 ;  /* 0x00004c60009c7802 */ /* 0x000fe40000000f00 */
[----:B------:R-:W-:Y:S05]  /*4c50*/  CALL.REL.NOINC `($__internal_128_$__cuda_sm70_shflsync_down_p) ;  /* 0x000002f000007944 */ /* 0x000fea0003c00000 */
[----:B------:R-:W-:Y:S01]  /*4c60*/  FADD.FTZ R208, R159, R208 ;  /* 0x000000d09fd07221 */ /* 0x000fe20000010000 */
[----:B------:R-:W-:Y:S01]  /*4c70*/  MOV R163, 0x1f ;  /* 0x0000001f00a37802 */ /* 0x000fe20000000f00 */
[----:B-1----:R-:W-:Y:S01]  /*4c80*/  FADD.FTZ R207, R207, R158 ;  /* 0x0000009ecfcf7221 */ /* 0x002fe20000010000 */
[----:B------:R-:W-:Y:S01]  /*4c90*/  HFMA2.MMA R158, -RZ, RZ, 0, 2.384185791015625e-07 ;  /* 0x00000004ff9e7435 */ /* 0x000fe200000001ff */
[----:B------:R-:W-:Y:S02]  /*4ca0*/  MOV R162, 0xffffffff ;  /* 0xffffffff00a27802 */ /* 0x000fe40000000f00 */
[----:B------:R-:W-:-:S02]  /*4cb0*/  MOV R157, R208 ;  /* 0x000000d0009d7202 */ /* 0x000fc40000000f00 */
[----:B------:R-:W-:Y:S02]  /*4cc0*/  MOV R156, 0x4ce0 ;  /* 0x00004ce0009c7802 */ /* 0x000fe40000000f00 */
[----:B------:R-:W-:Y:S05]  /*4cd0*/  CALL.REL.NOINC `($__internal_128_$__cuda_sm70_shflsync_down_p) ;  /* 0x0000027000007944 */ /* 0x000fea0003c00000 */
[----:B-1----:R-:W-:Y:S01]  /*4ce0*/  MOV R159, R158 ;  /* 0x0000009e009f7202 */ /* 0x002fe20000000f00 */
[----:B------:R-:W-:Y:S01]  /*4cf0*/  HFMA2.MMA R158, -RZ, RZ, 0, 2.384185791015625e-07 ;  /* 0x00000004ff9e7435 */ /* 0x000fe200000001ff */
[----:B------:R-:W-:Y:S02]  /*4d00*/  MOV R157, R207 ;  /* 0x000000cf009d7202 */ /* 0x000fe40000000f00 */
[----:B------:R-:W-:Y:S02]  /*4d10*/  MOV R163, 0x1f ;  /* 0x0000001f00a37802 */ /* 0x000fe40000000f00 */
[----:B------:R-:W-:Y:S02]  /*4d20*/  MOV R162, 0xffffffff ;  /* 0xffffffff00a27802 */ /* 0x000fe40000000f00 */
[----:B------:R-:W-:Y:S02]  /*4d30*/  MOV R156, 0x4d50 ;  /* 0x00004d50009c7802 */ /* 0x000fe40000000f00 */
[----:B------:R-:W-:Y:S05]  /*4d40*/  CALL.REL.NOINC `($__internal_128_$__cuda_sm70_shflsync_down_p) ;  /* 0x0000020000007944 */ /* 0x000fea0003c00000 */
[----:B------:R-:W-:Y:S01]  /*4d50*/  FADD.FTZ R208, R159, R208 ;  /* 0x000000d09fd07221 */ /* 0x000fe20000010000 */
[----:B------:R-:W-:Y:S01]  /*4d60*/  MOV R163, 0x1f ;  /* 0x0000001f00a37802 */ /* 0x000fe20000000f00 */
[----:B-1----:R-:W-:Y:S01]  /*4d70*/  FADD.FTZ R207, R207, R158 ;  /* 0x0000009ecfcf7221 */ /* 0x002fe20000010000 */
[----:B------:R-:W-:Y:S01]  /*4d80*/  HFMA2.MMA R158, -RZ, RZ, 0, 1.1920928955078125e-07 ;  /* 0x00000002ff9e7435 */ /* 0x000fe200000001ff */
[----:B------:R-:W-:-:S02]  /*4d90*/  MOV R162, 0xffffffff ;  /* 0xffffffff00a27802 */ /* 0x000fc40000000f00 */
[----:B------:R-:W-:Y:S02]  /*4da0*/  MOV R157, R208 ;  /* 0x000000d0009d7202 */ /* 0x000fe40000000f00 */
[----:B------:R-:W-:Y:S02]  /*4db0*/  MOV R156, 0x4dd0 ;  /* 0x00004dd0009c7802 */ /* 0x000fe40000000f00 */
[----:B------:R-:W-:Y:S05]  /*4dc0*/  CALL.REL.NOINC `($__internal_128_$__cuda_sm70_shflsync_down_p) ;  /* 0x0000018000007944 */ /* 0x000fea0003c00000 */
[----:B-1----:R-:W-:Y:S01]  /*4dd0*/  MOV R159, R158 ;  /* 0x0000009e009f7202 */ /* 0x002fe20000000f00 */
[----:B------:R-:W-:Y:S01]  /*4de0*/  HFMA2.MMA R158, -RZ, RZ, 0, 1.1920928955078125e-07 ;  /* 0x00000002ff9e7435 */ /* 0x000fe200000001ff */
[----:B------:R-:W-:Y:S02]  /*4df0*/  MOV R157, R207 ;  /* 0x000000cf009d7202 */ /* 0x000fe40000000f00 */
[----:B------:R-:W-:Y:S02]  /*4e00*/  MOV R163, 0x1f ;  /* 0x0000001f00a37802 */ /* 0x000fe40000000f00 */
[----:B------:R-:W-:Y:S02]  /*4e10*/  MOV R162, 0xffffffff ;  /* 0xffffffff00a27802 */ /* 0x000fe40000000f00 */
[----:B------:R-:W-:-:S02]  /*4e20*/  MOV R156, 0x4e40 ;  /* 0x00004e40009c7802 */ /* 0x000fc40000000f00 */
[----:B------:R-:W-:Y:S05]  /*4e30*/  CALL.REL.NOINC `($__internal_128_$__cuda_sm70_shflsync_down_p) ;  /* 0x0000011000007944 */ /* 0x000fea0003c00000 */
[----:B------:R-:W-:Y:S01]  /*4e40*/  FADD.FTZ R208, R159, R208 ;  /* 0x000000d09fd07221 */ /* 0x000fe20000010000 */
[----:B------:R-:W-:Y:S01]  /*4e50*/  MOV R163, 0x1f ;  /* 0x0000001f00a37802 */ /* 0x000fe20000000f00 */
[----:B-1----:R-:W-:Y:S01]  /*4e60*/  FADD.FTZ R207, R207, R158 ;  /* 0x0000009ecfcf7221 */ /* 0x002fe20000010000 */
[----:B------:R-:W-:Y:S01]  /*4e70*/  HFMA2.MMA R158, -RZ, RZ, 0, 5.9604644775390625e-08 ;  /* 0x00000001ff9e7435 */ /* 0x000fe200000001ff */
[----:B------:R-:W-:-:S02]  /*4e80*/  MOV R162, 0xffffffff ;  /* 0xffffffff00a27802 */ /* 0x000fc40000000f00 */
[----:B------:R-:W-:Y:S02]  /*4e90*/  MOV R157, R208 ;  /* 0x000000d0009d7202 */ /* 0x000fe40000000f00 */
[----:B------:R-:W-:Y:S02]  /*4ea0*/  MOV R156, 0x4ec0 ;  /* 0x00004ec0009c7802 */ /* 0x000fe40000000f00 */
[----:B------:R-:W-:Y:S05]  /*4eb0*/  CALL.REL.NOINC `($__internal_128_$__cuda_sm70_shflsync_down_p) ;  /* 0x0000009000007944 */ /* 0x000fea0003c00000 */
[----:B-1----:R-:W-:Y:S01]  /*4ec0*/  MOV R159, R158 ;  /* 0x0000009e009f7202 */ /* 0x002fe20000000f00 */
[----:B------:R-:W-:Y:S01]  /*4ed0*/  HFMA2.MMA R158, -RZ, RZ, 0, 5.9604644775390625e-08 ;  /* 0x00000001ff9e7435 */ /* 0x000fe200000001ff */
[----:B------:R-:W-:Y:S02]  /*4ee0*/  MOV R157, R207 ;  /* 0x000000cf009d7202 */ /* 0x000fe40000000f00 */
[----:B------:R-:W-:Y:S02]  /*4ef0*/  MOV R163, 0x1f ;  /* 0x0000001f00a37802 */ /* 0x000fe40000000f00 */
[----:B------:R-:W-:Y:S02]  /*4f00*/  MOV R162, 0xffffffff ;  /* 0xffffffff00a27802 */ /* 0x000fe40000000f00 */
[----:B------:R-:W-:-:S02]  /*4f10*/  MOV R156, 0x4f30 ;  /* 0x00004f30009c7802 */ /* 0x000fc40000000f00 */
[----:B------:R-:W-:Y:S05]  /*4f20*/  CALL.REL.NOINC `($__internal_128_$__cuda_sm70_shflsync_down_p) ;  /* 0x0000002000007944 */ /* 0x000fea0003c00000 */
[----:B-1----:R-:W-:Y:S01]  /*4f30*/  MOV R157, R158 ;  /* 0x0000009e009d7202 */ /* 0x002fe20000000f00 */
[----:B------:R-:W-:Y:S05]  /*4f40*/  BRA `(.L_x_9447) ;  /* 0xffffd9c000007947 */ /* 0x000fea000383ffff */
        .weak           $__internal_128_$__cuda_sm70_shflsync_down_p
        .type           $__internal_128_$__cuda_sm70_shflsync_down_p,@function
        .size           $__internal_128_$__cuda_sm70_shflsync_down_p,(.L_x_14346 - $__internal_128_$__cuda_sm70_shflsync_down_p)
$__internal_128_$__cuda_sm70_shflsync_down_p:
[----:B------:R-:W-:Y:S04]  /*4f50*/  WARPSYNC R162 ;  /* 0x000000a200007348 */ /* 0x000fe80003800000 */
[----:B------:R0:W1:Y:S02]  /*4f60*/  SHFL.DOWN PT, R158, R157, R158, R163 ;  /* 0x0800009e9d9e7389 */ /* 0x00006400000e00a3 */
[----:B0-----:R-:W-:-:S06]  /*4f70*/  HFMA2.MMA R157, -RZ, RZ, 0, 0 ;  /* 0x00000000ff9d7435 */ /* 0x001fcc00000001ff */
[----:B------:R-:W-:Y:S05]  /*4f80*/  RET.REL.NODEC R156 `(_ZN10layer_norm13ln_bwd_kernelINS_13Kernel_traitsI6__halfS2_fS2_fjLj5120ELj1ELj1ELj4ELj16ENS_18Kernel_traits_baseILj5120ES2_S2_fS2_fjLj128EEEEELb1ELb0ELb0ELb0EEEvNS_9BwdParamsE) ;  /* 0xffffb0709c007950 */ /* 0x000fea0003c3ffff */
.L_x_9448:
        /* <DEDUP_REMOVED lines=15> */
.L_x_14346:


//--------------------- .text._ZN10layer_norm13ln_bwd_kernelINS_13Kernel_traitsI6__halfS2_fS2_fjLj5120ELj1ELj1ELj4ELj16ENS_18Kernel_traits_baseILj5120ES2_S2_fS2_fjLj128EEEEELb1ELb0ELb0ELb1EEEvNS_9BwdParamsE --------------------------
	.section	.text._ZN10layer_norm13ln_bwd_kernelINS_13Kernel_traitsI6__halfS2_fS2_fjLj5120ELj1ELj1ELj4ELj16ENS_18Kernel_traits_baseILj5120ES2_S2_fS2_fjLj128EEEEELb1ELb0ELb0ELb1EEEvNS_9BwdParamsE,"ax",@progbits
	.sectioninfo	@"SHI_REGISTERS=255"
	.align	128
        .global         _ZN10layer_norm13ln_bwd_kernelINS_13Kernel_traitsI6__halfS2_fS2_fjLj5120ELj1ELj1ELj4ELj16ENS_18Kernel_traits_baseILj5120ES2_S2_fS2_fjLj128EEEEELb1ELb0ELb0ELb1EEEvNS_9BwdParamsE
        .type           _ZN10layer_norm13ln_bwd_kernelINS_13Kernel_traitsI6__halfS2_fS2_fjLj5120ELj1ELj1ELj4ELj16ENS_18Kernel_traits_baseILj5120ES2_S2_fS2_fjLj128EEEEELb1ELb0ELb0ELb1EEEvNS_9BwdParamsE,@function
        .size           _ZN10layer_norm13ln_bwd_kernelINS_13Kernel_traitsI6__halfS2_fS2_fjLj5120ELj1ELj1ELj4ELj16ENS_18Kernel_traits_baseILj5120ES2_S2_fS2_fjLj128EEEEELb1ELb0ELb0ELb1EEEvNS_9BwdParamsE,(.L_x_14347 - _ZN10layer_norm13ln_bwd_kernelINS_13Kernel_traitsI6__halfS2_fS2_fjLj5120ELj1ELj1ELj4ELj16ENS_18Kernel_traits_baseILj5120ES2_S2_fS2_fjLj128EEEEELb1ELb0ELb0ELb1EEEvNS_9BwdParamsE)
        .other          _ZN10layer_norm13ln_bwd_kernelINS_13Kernel_traitsI6__halfS2_fS2_fjLj5120ELj1ELj1ELj4ELj16ENS_18Kernel_traits_baseILj5120ES2_S2_fS2_fjLj128EEEEELb1ELb0ELb0ELb1EEEvNS_9BwdParamsE,@"STO_CUDA_ENTRY STV_DEFAULT"
_ZN10layer_norm13ln_bwd_kernelINS_13Kernel_traitsI6__halfS2_fS2_fjLj5120ELj1ELj1ELj4ELj16ENS_18Kernel_traits_baseILj5120ES2_S2_fS2_fjLj128EEEEELb1ELb0ELb0ELb1EEEvNS_9BwdParamsE:
.text._ZN10layer_norm13ln_bwd_kernelINS_13Kernel_traitsI6__halfS2_fS2_fjLj5120ELj1ELj1ELj4ELj16ENS_18Kernel_traits_baseILj5120ES2_S2_fS2_fjLj128EEEEELb1ELb0ELb0ELb1EEEvNS_9BwdParamsE:
        /* <DEDUP_REMOVED lines=49> */
.L_x_9449:
        /* <DEDUP_REMOVED lines=55> */
[----:B------:R-:W-:Y:S02]  /*0680*/  HADD2.F32 R249, -RZ, R18.H0_H0 ;  /* 0x20000012fff97230 */ /* 0x000fe40000004100 */
[----:B--2---:R-:W-:Y:S01]  /*0690*/  HADD2.F32 R3, -RZ, R6.H1_H1 ;  /* 0x30000006ff037230 */ /* 0x004fe20000004100 */
[----:B------:R1:W-:Y:S01]  /*06a0*/  STL [R1+0x50], R4 ;  /* 0x0000500401007387 */ /* 0x0003e20000100800 */
[----:B------:R-:W-:-:S02]  /*06b0*/  HADD2.F32 R248, -RZ, R18.H1_H1 ;  /* 0x30000012fff87230 */ /* 0x000fc40000004100 */
[--C-:B------:R-:W-:Y:S01]  /*06c0*/  HADD2.F32 R247, -RZ, R19.reuse.H0_H0 ;  /* 0x20000013fff77230 */ /* 0x100fe20000004100 */
[----:B------:R2:W-:Y:S01]  /*06d0*/  STL [R1+0x4c], R3 ;  /* 0x00004c0301007387 */ /* 0x0005e20000100800 */
[----:B------:R-:W-:Y:S01]  /*06e0*/  HADD2.F32 R246, -RZ, R19.H1_H1 ;  /* 0x30000013fff67230 */ /* 0x000fe20000004100 */
[----:B------:R-:W-:Y:S01]  /*06f0*/  CS2R R18, SRZ ;  /* 0x0000000000127805 */ /* 0x000fe2000001ff00 */
[--C-:B0-----:R-:W-:Y:S02]  /*0700*/  HADD2.F32 R2, -RZ, R7.reuse.H0_H0 ;  /* 0x20000007ff027230 */ /* 0x101fe40000004100 */
[--C-:B---3--:R-:W-:Y:S02]  /*0710*/  HADD2.F32 R245, -RZ, R20.reuse.H0_H0 ;  /* 0x20000014fff57230 */ /* 0x108fe40000004100 */
[----:B-1----:R-:W-:Y:S01]  /*0720*/  HADD2.F32 R4, -RZ, R7.H1_H1 ;  /* 0x30000007ff047230 */ /* 0x002fe20000004100 */
[----:B------:R0:W-:Y:S01]  /*0730*/  STL [R1+0x48], R2 ;  /* 0x0000480201007387 */ /* 0x0001e20000100800 */
[----:B------:R-:W-:Y:S01]  /*0740*/  HADD2.F32 R244, -RZ, R20.H1_H1 ;  /* 0x30000014fff47230 */ /* 0x000fe20000004100 */
[----:B------:R-:W-:Y:S01]  /*0750*/  CS2R R6, SRZ ;  /* 0x0000000000067805 */ /* 0x000fe2000001ff00 */
[----:B--2---:R-:W-:Y:S01]  /*0760*/  HADD2.F32 R3, -RZ, R8.H0_H0 ;  /* 0x20000008ff037230 */ /* 0x004fe20000004100 */
[----:B------:R1:W-:Y:S01]  /*0770*/  STL [R1+0x44], R4 ;  /* 0x0000440401007387 */ /* 0x0003e20000100800 */
[----:B------:R-:W-:-:S02]  /*0780*/  HADD2.F32 R243, -RZ, R21.H0_H0 ;  /* 0x20000015fff37230 */ /* 0x000fc40000004100 */
[----:B------:R-:W-:Y:S01]  /*0790*/  HADD2.F32 R242, -RZ, R21.H1_H1 ;  /* 0x30000015fff27230 */ /* 0x000fe20000004100 */
[----:B------:R2:W-:Y:S01]  /*07a0*/  STL [R1+0x40], R3 ;  /* 0x0000400301007387 */ /* 0x0005e20000100800 */
[----:B------:R-:W-:Y:S01]  /*07b0*/  HADD2.F32 R241, -RZ, R22.H0_H0 ;  /* 0x20000016fff17230 */ /* 0x000fe20000004100 */
[----:B------:R-:W-:Y:S01]  /*07c0*/  CS2R R20, SRZ ;  /* 0x0000000000147805 */ /* 0x000fe2000001ff00 */
[----:B0-----:R-:W-:Y:S02]  /*07d0*/  HADD2.F32 R2, -RZ, R8.H1_H1 ;  /* 0x30000008ff027230 */ /* 0x001fe40000004100 */
[----:B------:R-:W-:Y:S02]  /*07e0*/  HADD2.F32 R240, -RZ, R22.H1_H1 ;  /* 0x30000016fff07230 */ /* 0x000fe40000004100 */
[----:B-1----:R-:W-:Y:S01]  /*07f0*/  HADD2.F32 R4, -RZ, R9.H0_H0 ;  /* 0x20000009ff047230 */ /* 0x002fe20000004100 */
[----:B------:R0:W-:Y:S01]  /*0800*/  STL [R1+0x3c], R2 ;  /* 0x00003c0201007387 */ /* 0x0001e20000100800 */
[----:B------:R-:W-:-:S02]  /*0810*/  HADD2.F32 R239, -RZ, R23.H0_H0 ;  /* 0x20000017ffef7230 */ /* 0x000fc40000004100 */
[----:B--2---:R-:W-:Y:S01]  /*0820*/  HADD2.F32 R3, -RZ, R9.H1_H1 ;  /* 0x30000009ff037230 */ /* 0x004fe20000004100 */
[----:B------:R1:W-:Y:S01]  /*0830*/  STL [R1+0x38], R4 ;  /* 0x0000380401007387 */ /* 0x0003e20000100800 */
[----:B------:R-:W-:Y:S01]  /*0840*/  HADD2.F32 R238, -RZ, R23.H1_H1 ;  /* 0x30000017ffee7230 */ /* 0x000fe20000004100 */
[----:B------:R-:W-:Y:S01]  /*0850*/  CS2R R8, SRZ ;  /* 0x0000000000087805 */ /* 0x000fe2000001ff00 */
[----:B------:R-:W-:Y:S01]  /*0860*/  CS2R R22, SRZ ;  /* 0x0000000000167805 */ /* 0x000fe2000001ff00 */
        /* <DEDUP_REMOVED lines=27> */
[----:B------:R-:W-:Y:S01]  /*0a20*/  STL [R1+0x4], R3 ;  /* 0x0000040301007387 */ /* 0x000fe20000100800 */
[----:B0-----:R-:W-:Y:S01]  /*0a30*/  HADD2.F32 R2, -RZ, R16.H0_H0 ;  /* 0x20000010ff027230 */ /* 0x001fe20000004100 */
[----:B------:R-:W-:Y:S01]  /*0a40*/  CS2R R16, SRZ ;  /* 0x0000000000107805 */ /* 0x000fe2000001ff00 */
[----:B-1----:R-:W-:-:S03]  /*0a50*/  CS2R R4, SRZ ;  /* 0x0000000000047805 */ /* 0x002fc6000001ff00 */
[----:B------:R0:W-:Y:S02]  /*0a60*/  STL [R1], R2 ;  /* 0x0000000201007387 */ /* 0x0001e40000100800 */
[----:B0-----:R-:W-:Y:S02]  /*0a70*/  CS2R R2, SRZ ;  /* 0x0000000000027805 */ /* 0x001fe4000001ff00 */
.L_x_9454:
        /* <DEDUP_REMOVED lines=10> */
[----:B------:R-:W-:Y:S01]  /*0b20*/  SHF.R.S32.HI R89, RZ, 0x1f, R0 ;  /* 0x0000001fff597819 */ /* 0x000fe20000011400 */
[C---:B------:R-:W-:Y:S01]  /*0b30*/  IMAD.WIDE R86, R0.reuse, R180, c[0x0][0x1a0] ;  /* 0x0000680000567625 */ /* 0x040fe200078e02b4 */
[----:B------:R-:W-:Y:S01]  /*0b40*/  MOV R213, 0x20 ;  /* 0x0000002000d57802 */ /* 0x000fe20000000f00 */
[----:B------:R-:W2:Y:S02]  /*0b50*/  LDL R224, [R1+0x50] ;  /* 0x0000500001e07983 */ /* 0x000ea40000100800 */
[----:B------:R-:W-:Y:S02]  /*0b60*/  @P0 LEA R84, P1, R0, c[0x0][0x1c0], 0x1 ;  /* 0x0000700000540a11 */ /* 0x000fe400078208ff */
        /* <DEDUP_REMOVED lines=22> */
[----:B--2---:R-:W-:Y:S01]  /*0cd0*/  FSEL R34, R191, RZ, !P1 ;  /* 0x000000ffbf227208 */ /* 0x004fe20004800000 */
[----:B---3--:R-:W-:-:S04]  /*0ce0*/  HADD2.F32 R199, -RZ, R89.H1_H1 ;  /* 0x30000059ffc77230 */ /* 0x008fc80000004100 */
[----:B----4-:R-:W-:-:S04]  /*0cf0*/  FADD.FTZ R195, -R34, R87 ;  /* 0x0000005722c37221 */ /* 0x010fc80000010100 */
[----:B------:R-:W-:Y:S02]  /*0d00*/  FMUL.FTZ R195, R181, R195 ;  /* 0x000000c3b5c37220 */ /* 0x000fe40000410000 */
[----:B------:R-:W-:Y:S02]  /*0d10*/  FADD.FTZ R146, R199, R146 ;  /* 0x00000092c7927221 */ /* 0x000fe40000010000 */
[-C--:B------:R-:W-:Y:S02]  /*0d20*/  FFMA.FTZ R147, R195, R199.reuse, R147 ;  /* 0x000000c7c3937223 */ /* 0x080fe40000010093 */
[----:B------:R-:W-:Y:S02]  /*0d30*/  FMUL.FTZ R199, R222, R199 ;  /* 0x000000c7dec77220 */ /* 0x000fe40000410000 */
[----:B------:R-:W2:Y:S01]  /*0d40*/  LDL R222, [R1+0x40] ;  /* 0x0000400001de7983 */ /* 0x000ea20000100800 */
[----:B------:R-:W-:Y:S01]  /*0d50*/  FADD.FTZ R191, -R34, R84 ;  /* 0x0000005422bf7221 */ /* 0x000fe20000010100 */
[----:B------:R-:W-:-:S03]  /*0d60*/  HADD2.F32 R194, -RZ, R88.H0_H0 ;  /* 0x20000058ffc27230 */ /* 0x000fc60000004100 */
[----:B------:R-:W-:Y:S02]  /*0d70*/  FMUL.FTZ R191, R181, R191 ;  /* 0x000000bfb5bf7220 */ /* 0x000fe40000410000 */
[----:B------:R-:W-:Y:S02]  /*0d80*/  FADD.FTZ R35, R194, R35 ;  /* 0x00000023c2237221 */ /* 0x000fe40000010000 */
[-C--:B------:R-:W-:Y:S02]  /*0d90*/  FFMA.FTZ R28, R191, R194.reuse, R28 ;  /* 0x000000c2bf1c7223 */ /* 0x080fe4000001001c */
[----:B------:R-:W-:Y:S02]  /*0da0*/  FMUL.FTZ R194, R221, R194 ;  /* 0x000000c2ddc27220 */ /* 0x000fe40000410000 */
[----:B------:R-:W3:Y:S01]  /*0db0*/  LDL R221, [R1+0x48] ;  /* 0x0000480001dd7983 */ /* 0x000ee20000100800 */
[C---:B------:R-:W-:Y:S01]  /*0dc0*/  FADD.FTZ R193, -R34.reuse, R86 ;  /* 0x0000005622c17221 */ /* 0x040fe20000010100 */
[----:B------:R-:W-:Y:S01]  /*0dd0*/  HADD2.F32 R196, -RZ, R89.H0_H0 ;  /* 0x20000059ffc47230 */ /* 0x000fe20000004100 */
[----:B------:R-:W-:-:S02]  /*0de0*/  FADD.FTZ R203, -R34, R92 ;  /* 0x0000005c22cb7221 */ /* 0x000fc40000010100 */
[----:B------:R-:W-:Y:S01]  /*0df0*/  FMUL.FTZ R193, R181, R193 ;  /* 0x000000c1b5c17220 */ /* 0x000fe20000410000 */
[----:B------:R-:W-:Y:S01]  /*0e00*/  HADD2.F32 R198, -RZ, R90.H0_H0 ;  /* 0x2000005affc67230 */ /* 0x000fe20000004100 */
[----:B------:R-:W-:Y:S02]  /*0e10*/  FADD.FTZ R207, -R34, R96 ;  /* 0x0000006022cf7221 */ /* 0x000fe40000010100 */
[----:B------:R-:W-:Y:S02]  /*0e20*/  FADD.FTZ R145, R196, R145 ;  /* 0x00000091c4917221 */ /* 0x000fe40000010000 */
[-C--:B------:R-:W-:Y:S02]  /*0e30*/  FFMA.FTZ R27, R193, R196.reuse, R27 ;  /* 0x000000c4c11b7223 */ /* 0x080fe4000001001b */
[----:B------:R-:W-:Y:S02]  /*0e40*/  FMUL.FTZ R203, R181, R203 ;  /* 0x000000cbb5cb7220 */ /* 0x000fe40000410000 */
[----:B------:R-:W-:-:S02]  /*0e50*/  FMUL.FTZ R196, R223, R196 ;  /* 0x000000c4dfc47220 */ /* 0x000fc40000410000 */
[----:B------:R-:W-:Y:S01]  /*0e60*/  FADD.FTZ R209, -R34, R99 ;  /* 0x0000006322d17221 */ /* 0x000fe20000010100 */
[----:B------:R-:W4:Y:S01]  /*0e70*/  LDL R223, [R1+0x44] ;  /* 0x0000440001df7983 */ /* 0x000f220000100800 */
[----:B------:R-:W-:Y:S01]  /*0e80*/  HADD2.F32 R99, -RZ, R100.H0_H0 ;  /* 0x20000064ff637230 */ /* 0x000fe20000004100 */
        /* <DEDUP_REMOVED lines=9> */
[----:B------:R-:W-:Y:S01]  /*0f20*/  HADD2.F32 R201, -RZ, R90.H1_H1 ;  /* 0x3000005affc97230 */ /* 0x000fe20000004100 */
[C---:B------:R-:W-:Y:S01]  /*0f30*/  FMUL.FTZ R204, R181.reuse, R204 ;  /* 0x000000ccb5cc7220 */ /* 0x040fe20000410000 */
[----:B------:R-:W-:Y:S01]  /*0f40*/  HADD2.F32 R200, -RZ, R91.H0_H0 ;  /* 0x2000005bffc87230 */ /* 0x000fe20000004100 */
        /* <DEDUP_REMOVED lines=11> */
[----:B------:R-:W-:Y:S01]  /*1000*/  MOV R180, 0x3f800000 ;  /* 0x3f80000000b47802 */ /* 0x000fe20000000f00 */
[----:B------:R-:W-:Y:S01]  /*1010*/  @P0 HADD2.F32 R180, -RZ, R192.H0_H0 ;  /* 0x200000c0ffb40230 */ /* 0x000fe20000004100 */
[----:B------:R-:W-:Y:S01]  /*1020*/  IADD3 R186, R182, 0x100, RZ ;  /* 0x00000100b6ba7810 */ /* 0x000fe20007ffe0ff */
[----:B------:R-:W-:Y:S01]  /*1030*/  FADD.FTZ R192, -R34, R85 ;  /* 0x0000005522c07221 */ /* 0x000fe20000010100 */
[C---:B------:R-:W-:Y:S02]  /*1040*/  IADD3 R187, R182.reuse, 0x180, RZ ;  /* 0x00000180b6bb7810 */ /* 0x040fe40007ffe0ff */
[----:B------:R-:W-:Y:S02]  /*1050*/  IADD3 R179, R182, 0x200, RZ ;  /* 0x00000200b6b37810 */ /* 0x000fe40007ffe0ff */
[----:B------:R-:W-:Y:S01]  /*1060*/  LOP3.LUT P1, RZ, R226, 0x1f, RZ, 0xc0, !PT ;  /* 0x0000001fe2ff7812 */ /* 0x000fe2000782c0ff */
[----:B------:R-:W-:Y:S01]  /*1070*/  HADD2.F32 R197, -RZ, R88.H1_H1 ;  /* 0x30000058ffc57230 */ /* 0x000fe20000004100 */
[----:B------:R-:W3:Y:S01]  /*1080*/  LDL R226, [R1+0x3c] ;  /* 0x00003c0001e27983 */ /* 0x000ee20000100800 */
[----:B------:R-:W-:Y:S01]  /*1090*/  IMAD.WIDE.U32 R112, R186, R213, c[0x0][0x188] ;  /* 0x00006200ba707625 */ /* 0x000fe200078e00d5 */
[----:B------:R-:W-:-:S03]  /*10a0*/  HADD2.F32 R202, -RZ, R91.H1_H1 ;  /* 0x3000005bffca7230 */ /* 0x000fc60000004100 */
        /* <DEDUP_REMOVED lines=8> */
[----:B------:R-:W-:Y:S01]  /*1130*/  HADD2.F32 R210, -RZ, R100.H1_H1 ;  /* 0x30000064ffd27230 */ /* 0x000fe20000004100 */
        /* <DEDUP_REMOVED lines=8> */
[----:B------:R-:W-:-:S02]  /*11c0*/  HADD2.F32 R100, -RZ, R101.H0_H0 ;  /* 0x20000065ff647230 */ /* 0x000fc40000004100 */
[----:B------:R-:W-:Y:S01]  /*11d0*/  HADD2.F32 R211, -RZ, R101.H1_H1 ;  /* 0x30000065ffd37230 */ /* 0x000fe20000004100 */
[----:B------:R-:W3:Y:S01]  /*11e0*/  LDL R225, [R1+0x34] ;  /* 0x0000340001e17983 */ /* 0x000ee20000100800 */
[--C-:B------:R-:W-:Y:S01]  /*11f0*/  HADD2.F32 R101, -RZ, R102.reuse.H0_H0 ;  /* 0x20000066ff657230 */ /* 0x100fe20000004100 */
[----:B------:R-:W-:Y:S02]  /*1200*/  FADD.FTZ R107, -R34, R107 ;  /* 0x0000006b226b7221 */ /* 0x000fe40000010100 */
[----:B------:R-:W3:Y:S01]  /*1210*/  LDG.E.128 R132, [R132.64] ;  /* 0x0000000484847981 */ /* 0x000ee2000c1e1d00 */
[----:B------:R-:W-:Y:S01]  /*1220*/  FADD.FTZ R154, R202, R154 ;  /* 0x0000009aca9a7221 */ /* 0x000fe20000010000 */
[----:B------:R-:W-:Y:S01]  /*1230*/  HADD2.F32 R212, -RZ, R102.H1_H1 ;  /* 0x30000066ffd47230 */ /* 0x000fe20000004100 */
[----:B------:R-:W-:Y:S02]  /*1240*/  FFMA.FTZ R26, R206, R202, R26 ;  /* 0x000000cace1a7223 */ /* 0x000fe4000001001a */
[----:B------:R-:W-:Y:S01]  /*1250*/  FMUL.FTZ R104, R181, R104 ;  /* 0x00000068b5687220 */ /* 0x000fe20000410000 */
[--C-:B------:R-:W-:Y:S01]  /*1260*/  HADD2.F32 R102, -RZ, R103.reuse.H0_H0 ;  /* 0x20000067ff667230 */ /* 0x100fe20000004100 */
[----:B----4-:R-:W-:Y:S01]  /*1270*/  FMUL.FTZ R202, R223, R202 ;  /* 0x000000cadfca7220 */ /* 0x010fe20000410000 */
[----:B------:R-:W-:Y:S01]  /*1280*/  HADD2.F32 R103, -RZ, R103.H1_H1 ;  /* 0x30000067ff677230 */ /* 0x000fe20000004100 */
        /* <DEDUP_REMOVED lines=12> */
[----:B------:R-:W-:Y:S02]  /*1350*/  FADD.FTZ R157, R100, R157 ;  /* 0x0000009d649d7221 */ /* 0x000fe40000010000 */
[----:B--2---:R-:W-:Y:S02]  /*1360*/  FMUL.FTZ R103, R222, R103 ;  /* 0x00000067de677220 */ /* 0x004fe40000410000 */
[----:B------:R-:W2:Y:S01]  /*1370*/  LDL R222, [R1+0x10] ;  /* 0x0000100001de7983 */ /* 0x000ea20000100800 */
[----:B------:R-:W-:-:S02]  /*1380*/  FFMA.FTZ R23, R98, R100, R23 ;  /* 0x0000006462177223 */ /* 0x000fc40000010017 */
[----:B------:R-:W-:Y:S02]  /*1390*/  FADD.FTZ R162, R212, R162 ;  /* 0x000000a2d4a27221 */ /* 0x000fe40000010000 */
[----:B------:R-:W-:Y:S02]  /*13a0*/  FFMA.FTZ R163, R105, R212, R163 ;  /* 0x000000d469a37223 */ /* 0x000fe400000100a3 */
[----:B------:R-:W-:Y:S02]  /*13b0*/  FMUL.FTZ R100, R220, R100 ;  /* 0x00000064dc647220 */ /* 0x000fe40000410000 */
[----:B------:R-:W2:Y:S01]  /*13c0*/  LDL R220, [R1+0x20] ;  /* 0x0000200001dc7983 */ /* 0x000ea20000100800 */
[----:B---3--:R-:W-:-:S03]  /*13d0*/  FMUL.FTZ R212, R221, R212 ;  /* 0x000000d4ddd47220 */ /* 0x008fc60000410000 */
        /* <DEDUP_REMOVED lines=41> */
[--C-:B------:R-:W-:Y:S01]  /*1670*/  HADD2.F32 R34, -RZ, R132.reuse.H0_H0 ;  /* 0x20000084ff227230 */ /* 0x100fe20000004100 */
[----:B------:R-:W-:Y:S01]  /*1680*/  FMUL.FTZ R211, R225, R211 ;  /* 0x000000d3e1d37220 */ /* 0x000fe20000410000 */
[----:B------:R-:W-:Y:S01]  /*1690*/  HADD2.F32 R132, -RZ, R132.H1_H1 ;  /* 0x30000084ff847230 */ /* 0x000fe20000004100 */
        /* <DEDUP_REMOVED lines=12> */
[----:B0-----:R-:W-:Y:S01]  /*1760*/  HADD2.F32 R85, -RZ, R134.H0_H0 ;  /* 0x20000086ff557230 */ /* 0x001fe20000004100 */
        /* <DEDUP_REMOVED lines=24> */
[----:B------:R-:W-:Y:S01]  /*18f0*/  HADD2.F32 R84, -RZ, R133.H0_H0 ;  /* 0x20000085ff547230 */ /* 0x000fe20000004100 */
[C---:B------:R-:W-:Y:S02]  /*1900*/  FMUL.FTZ R108, R181.reuse, R108 ;  /* 0x0000006cb56c7220 */ /* 0x040fe40000410000 */
[----:B------:R-:W-:Y:S02]  /*1910*/  FMUL.FTZ R110, R181, R110 ;  /* 0x0000006eb56e7220 */ /* 0x000fe40000410000 */
[----:B------:R-:W-:Y:S02]  /*1920*/  FADD.FTZ R167, R34, R167 ;  /* 0x000000a722a77221 */ /* 0x000fe40000010000 */
[-C--:B------:R-:W-:Y:S02]  /*1930*/  FFMA.FTZ R20, R108, R34.reuse, R20 ;  /* 0x000000226c147223 */ /* 0x080fe40000010014 */
[----:B------:R-:W-:-:S02]  /*1940*/  FMUL.FTZ R220, R220, R34 ;  /* 0x00000022dcdc7220 */ /* 0x000fc40000410000 */
[----:B------:R-:W-:Y:S02]  /*1950*/  FADD.FTZ R169, R84, R169 ;  /* 0x000000a954a97221 */ /* 0x000fe40000010000 */
[-C--:B------:R-:W-:Y:S02]  /*1960*/  FFMA.FTZ R19, R110, R84.reuse, R19 ;  /* 0x000000546e137223 */ /* 0x080fe40000010013 */
[----:B---3--:R-:W-:Y:S02]  /*1970*/  FMUL.FTZ R221, R221, R84 ;  /* 0x00000054dddd7220 */ /* 0x008fe40000410000 */
        /* <DEDUP_REMOVED lines=34> */
[----:B------:R-:W-:Y:S01]  /*1ba0*/  HADD2.F32 R133, -RZ, R133.H1_H1 ;  /* 0x30000085ff857230 */ /* 0x000fe20000004100 */
        /* <DEDUP_REMOVED lines=11> */
[----:B------:R-:W-:Y:S01]  /*1c60*/  HADD2.F32 R134, -RZ, R134.H1_H1 ;  /* 0x30000086ff867230 */ /* 0x000fe20000004100 */
        /* <DEDUP_REMOVED lines=11> */
[--C-:B0-----:R-:W-:Y:S01]  /*1d20*/  HADD2.F32 R86, -RZ, R135.reuse.H0_H0 ;  /* 0x20000087ff567230 */ /* 0x101fe20000004100 */
[C---:B------:R-:W-:Y:S01]  /*1d30*/  FMUL.FTZ R115, R181.reuse, R115 ;  /* 0x00000073b5737220 */ /* 0x040fe20000410000 */
[----:B------:R-:W-:Y:S01]  /*1d40*/  HADD2.F32 R135, -RZ, R135.H1_H1 ;  /* 0x30000087ff877230 */ /* 0x000fe20000004100 */
[----:B------:R-:W-:Y:S02]  /*1d50*/  FMUL.FTZ R114, R181, R114 ;  /* 0x00000072b5727220 */ /* 0x000fe40000410000 */
[----:B----4-:R-:W-:Y:S02]  /*1d60*/  FMUL.FTZ R223, R223, R86 ;  /* 0x00000056dfdf7220 */ /* 0x010fe40000410000 */
        /* <DEDUP_REMOVED lines=15> */
[----:B------:R-:W-:Y:S02]  /*1e60*/  FADD.FTZ R177, R136, R177 ;  /* 0x000000b188b17221 */ /* 0x000fe40000010000 */
[----:B------:R-:W-:-:S02]  /*1e70*/  FFMA.FTZ R31, R117, R136, R31 ;  /* 0x00000088751f7223 */ /* 0x000fc4000001001f */
[----:B------:R-:W-:Y:S01]  /*1e80*/  FMUL.FTZ R136, R252, R136 ;  /* 0x00000088fc887220 */ /* 0x000fe20000410000 */
[----:B------:R-:W-:Y:S01]  /*1e90*/  HADD2.F32 R137, -RZ, R137.H1_H1 ;  /* 0x30000089ff897230 */ /* 0x000fe20000004100 */
[----:B------:R-:W-:Y:S02]  /*1ea0*/  FMUL.FTZ R119, R181, R119 ;  /* 0x00000077b5777220 */ /* 0x000fe40000410000 */
[----:B------:R-:W-:Y:S02]  /*1eb0*/  FADD.FTZ R13, R213, R13 ;  /* 0x0000000dd50d7221 */ /* 0x000fe40000010000 */
[-C--:B------:R-:W-:Y:S02]  /*1ec0*/  FFMA.FTZ R12, R118, R213.reuse, R12 ;  /* 0x000000d5760c7223 */ /* 0x080fe4000001000c */
[----:B------:R-:W-:Y:S01]  /*1ed0*/  FMUL.FTZ R213, R251, R213 ;  /* 0x000000d5fbd57220 */ /* 0x000fe20000410000 */
[----:B------:R-:W-:Y:S01]  /*1ee0*/  HADD2.F32 R214, -RZ, R138.H0_H0 ;  /* 0x2000008affd67230 */ /* 0x000fe20000004100 */
[----:B------:R-:W-:-:S02]  /*1ef0*/  FADD.FTZ R178, R137, R178 ;  /* 0x000000b289b27221 */ /* 0x000fc40000010000 */
[-C--:B------:R-:W-:Y:S02]  /*1f00*/  FFMA.FTZ R10, R119, R137.reuse, R10 ;  /* 0x00000089770a7223 */ /* 0x080fe4000001000a */
[C---:B------:R-:W-:Y:S02]  /*1f10*/  FMUL.FTZ R120, R181.reuse, R120 ;  /* 0x00000078b5787220 */ /* 0x040fe40000410000 */
[----:B------:R-:W-:Y:S01]  /*1f20*/  FMUL.FTZ R137, R250, R137 ;  /* 0x00000089fa897220 */ /* 0x000fe20000410000 */
[----:B------:R-:W-:Y:S01]  /*1f30*/  HADD2.F32 R138, -RZ, R138.H1_H1 ;  /* 0x3000008aff8a7230 */ /* 0x000fe20000004100 */
[----:B------:R-:W-:Y:S02]  /*1f40*/  FADD.FTZ R184, R214, R184 ;  /* 0x000000b8d6b87221 */ /* 0x000fe40000010000 */
[----:B------:R-:W-:Y:S02]  /*1f50*/  FFMA.FTZ R11, R120, R214, R11 ;  /* 0x000000d6780b7223 */ /* 0x000fe4000001000b */
[----:B------:R-:W-:-:S02]  /*1f60*/  FMUL.FTZ R121, R181, R121 ;  /* 0x00000079b5797220 */ /* 0x000fc40000410000 */
[----:B------:R-:W-:Y:S01]  /*1f70*/  FMUL.FTZ R214, R249, R214 ;  /* 0x000000d6f9d67220 */ /* 0x000fe20000410000 */
[--C-:B------:R-:W-:Y:S01]  /*1f80*/  HADD2.F32 R215, -RZ, R139.reuse.H0_H0 ;  /* 0x2000008bffd77230 */ /* 0x100fe20000004100 */
[----:B------:R-:W-:Y:S02]  /*1f90*/  FADD.FTZ R183, R138, R183 ;  /* 0x000000b78ab77221 */ /* 0x000fe40000010000 */
[----:B------:R-:W-:Y:S02]  /*1fa0*/  FFMA.FTZ R8, R121, R138, R8 ;  /* 0x0000008a79087223 */ /* 0x000fe40000010008 */
[----:B------:R-:W-:Y:S02]  /*1fb0*/  FMUL.FTZ R122, R181, R122 ;  /* 0x0000007ab57a7220 */ /* 0x000fe40000410000 */
[----:B------:R-:W-:Y:S01]  /*1fc0*/  FMUL.FTZ R138, R248, R138 ;  /* 0x0000008af88a7220 */ /* 0x000fe20000410000 */
[----:B------:R-:W-:Y:S01]  /*1fd0*/  HADD2.F32 R139, -RZ, R139.H1_H1 ;  /* 0x3000008bff8b7230 */ /* 0x000fe20000004100 */
[----:B------:R-:W-:-:S02]  /*1fe0*/  FADD.FTZ R188, R215, R188 ;  /* 0x000000bcd7bc7221 */ /* 0x000fc40000010000 */
[----:B------:R-:W-:Y:S02]  /*1ff0*/  FFMA.FTZ R9, R122, R215, R9 ;  /* 0x000000d77a097223 */ /* 0x000fe40000010009 */
[----:B------:R-:W-:Y:S02]  /*2000*/  FMUL.FTZ R123, R181, R123 ;  /* 0x0000007bb57b7220 */ /* 0x000fe40000410000 */
[----:B------:R-:W-:Y:S01]  /*2010*/  FMUL.FTZ R215, R247, R215 ;  /* 0x000000d7f7d77220 */ /* 0x000fe20000410000 */
[----:B------:R-:W-:Y:S01]  /*2020*/  HADD2.F32 R216, -RZ, R140.H0_H0 ;  /* 0x2000008cffd87230 */ /* 0x000fe20000004100 */
[----:B------:R-:W-:Y:S02]  /*2030*/  FADD.FTZ R185, R139, R185 ;  /* 0x000000b98bb97221 */ /* 0x000fe40000010000 */
[----:B------:R-:W-:Y:S02]  /*2040*/  FFMA.FTZ R33, R123, R139, R33 ;  /* 0x0000008b7b217223 */ /* 0x000fe40000010021 */
[----:B------:R-:W-:-:S02]  /*2050*/  FMUL.FTZ R124, R181, R124 ;  /* 0x0000007cb57c7220 */ /* 0x000fc40000410000 */
[----:B------:R-:W-:Y:S01]  /*2060*/  FMUL.FTZ R139, R246, R139 ;  /* 0x0000008bf68b7220 */ /* 0x000fe20000410000 */
[----:B------:R-:W-:Y:S01]  /*2070*/  HADD2.F32 R140, -RZ, R140.H1_H1 ;  /* 0x3000008cff8c7230 */ /* 0x000fe20000004100 */
[----:B------:R-:W-:Y:S02]  /*2080*/  FMUL.FTZ R125, R181, R125 ;  /* 0x0000007db57d7220 */ /* 0x000fe40000410000 */
[----:B------:R-:W-:Y:S02]  /*2090*/  FADD.FTZ R231, R216, R231 ;  /* 0x000000e7d8e77221 */ /* 0x000fe40000010000 */
[-C--:B------:R-:W-:Y:S02]  /*20a0*/  FFMA.FTZ R7, R124, R216.reuse, R7 ;  /* 0x000000d87c077223 */ /* 0x080fe40000010007 */
[----:B------:R-:W-:Y:S01]  /*20b0*/  FMUL.FTZ R216, R245, R216 ;  /* 0x000000d8f5d87220 */ /* 0x000fe20000410000 */
[----:B------:R-:W-:Y:S01]  /*20c0*/  HADD2.F32 R217, -RZ, R141.H0_H0 ;  /* 0x2000008dffd97230 */ /* 0x000fe20000004100 */
[----:B------:R-:W-:-:S02]  /*20d0*/  FMUL.FTZ R126, R181, R126 ;  /* 0x0000007eb57e7220 */ /* 0x000fc40000410000 */
[----:B------:R-:W-:Y:S02]  /*20e0*/  FADD.FTZ R230, R140, R230 ;  /* 0x000000e68ce67221 */ /* 0x000fe40000010000 */
[-C--:B------:R-:W-:Y:S02]  /*20f0*/  FFMA.FTZ R30, R125, R140.reuse, R30 ;  /* 0x0000008c7d1e7223 */ /* 0x080fe4000001001e */
[----:B------:R-:W-:Y:S01]  /*2100*/  FMUL.FTZ R140, R244, R140 ;  /* 0x0000008cf48c7220 */ /* 0x000fe20000410000 */
[----:B------:R-:W-:Y:S01]  /*2110*/  HADD2.F32 R141, -RZ, R141.H1_H1 ;  /* 0x3000008dff8d7230 */ /* 0x000fe20000004100 */
[----:B------:R-:W-:Y:S02]  /*2120*/  FMUL.FTZ R127, R181, R127 ;  /* 0x0000007fb57f7220 */ /* 0x000fe40000410000 */
[----:B------:R-:W-:Y:S02]  /*2130*/  FADD.FTZ R233, R217, R233 ;  /* 0x000000e9d9e97221 */ /* 0x000fe40000010000 */
[----:B------:R-:W-:-:S02]  /*2140*/  FFMA.FTZ R6, R126, R217, R6 ;  /* 0x000000d97e067223 */ /* 0x000fc40000010006 */
[----:B------:R-:W-:Y:S01]  /*2150*/  FMUL.FTZ R217, R243, R217 ;  /* 0x000000d9f3d97220 */ /* 0x000fe20000410000 */
[--C-:B------:R-:W-:Y:S01]  /*2160*/  HADD2.F32 R218, -RZ, R142.reuse.H0_H0 ;  /* 0x2000008effda7230 */ /* 0x100fe20000004100 */
[----:B------:R-:W-:Y:S02]  /*2170*/  FADD.FTZ R232, R141, R232 ;  /* 0x000000e88de87221 */ /* 0x000fe40000010000 */
[-C--:B------:R-:W-:Y:S02]  /*2180*/  FFMA.FTZ R4, R127, R141.reuse, R4 ;  /* 0x0000008d7f047223 */ /* 0x080fe40000010004 */
[----:B------:R-:W-:Y:S02]  /*2190*/  FMUL.FTZ R128, R181, R128 ;  /* 0x00000080b5807220 */ /* 0x000fe40000410000 */
[----:B------:R-:W-:Y:S01]  /*21a0*/  FMUL.FTZ R141, R242, R141 ;  /* 0x0000008df28d7220 */ /* 0x000fe20000410000 */
[----:B------:R-:W-:Y:S01]  /*21b0*/  HADD2.F32 R142, -RZ, R142.H1_H1 ;  /* 0x3000008eff8e7230 */ /* 0x000fe20000004100 */
[----:B------:R-:W-:-:S02]  /*21c0*/  FADD.FTZ R235, R218, R235 ;  /* 0x000000ebdaeb7221 */ /* 0x000fc40000010000 */
[-C--:B------:R-:W-:Y:S02]  /*21d0*/  FFMA.FTZ R5, R128, R218.reuse, R5 ;  /* 0x000000da80057223 */ /* 0x080fe40000010005 */
[----:B------:R-:W-:Y:S02]  /*21e0*/  FMUL.FTZ R129, R181, R129 ;  /* 0x00000081b5817220 */ /* 0x000fe40000410000 */
[----:B------:R-:W-:Y:S01]  /*21f0*/  FMUL.FTZ R218, R241, R218 ;  /* 0x000000daf1da7220 */ /* 0x000fe20000410000 */
[----:B------:R-:W-:Y:S01]  /*2200*/  HADD2.F32 R219, -RZ, R143.H0_H0 ;  /* 0x2000008fffdb7230 */ /* 0x000fe20000004100 */
        /* <DEDUP_REMOVED lines=51> */
.L_x_9455:
        /* <DEDUP_REMOVED lines=18> */
.L_x_9456:
        /* <DEDUP_REMOVED lines=228> */
[----:B------:R-:W-:Y:S01]  /*34a0*/  F2FP.PACK_AB R94, R226, R227 ;  /* 0x000000e3e25e723e */ /* 0x000fe200000000ff */
        /* <DEDUP_REMOVED lines=12> */
[----:B------:R-:W-:Y:S01]  /*3570*/  F2FP.PACK_AB R92, R191, R190 ;  /* 0x000000bebf5c723e */ /* 0x000fe200000000ff */
        /* <DEDUP_REMOVED lines=50> */
[----:B------:R-:W-:Y:S01]  /*38a0*/  F2FP.PACK_AB R93, R228, R90 ;  /* 0x0000005ae45d723e */ /* 0x000fe200000000ff */
        /* <DEDUP_REMOVED lines=18> */
[----:B------:R-:W-:Y:S01]  /*39d0*/  F2FP.PACK_AB R95, R225, R210 ;  /* 0x000000d2e15f723e */ /* 0x000fe200000000ff */
[----:B------:R-:W-:-:S02]  /*39e0*/  @P1 FADD.FTZ R130, R68, R130 ;  /* 0x0000008244821221 */ /* 0x000fc40000010000 */
[----:B------:R-:W-:Y:S02]  /*39f0*/  @P1 FADD.FTZ R116, R62, R116 ;  /* 0x000000743e741221 */ /* 0x000fe40000010000 */
[----:B------:R-:W-:Y:S02]  /*3a00*/  FADD.FTZ R140, R140, -R125 ;  /* 0x8000007d8c8c7221 */ /* 0x000fe40000010000 */
[----:B------:R-:W-:Y:S02]  /*3a10*/  FMUL.FTZ R126, R181, R215 ;  /* 0x000000d7b57e7220 */ /* 0x000fe40000410000 */
[----:B------:R-:W-:Y:S02]  /*3a20*/  FADD.FTZ R127, R141, -R127 ;  /* 0x8000007f8d7f7221 */ /* 0x000fe40000010000 */
[----:B------:R-:W-:Y:S01]  /*3a30*/  FMUL.FTZ R125, R181, R139 ;  /* 0x0000008bb57d7220 */ /* 0x000fe20000410000 */
[----:B0-----:R-:W-:Y:S01]  /*3a40*/  F2FP.PACK_AB R86, R206, R205 ;  /* 0x000000cdce56723e */ /* 0x001fe200000000ff */
[----:B------:R-:W-:Y:S01]  /*3a50*/  FMUL.FTZ R213, R213, c[0x0][0x1e8] ;  /* 0x00007a00d5d57a20 */ /* 0x000fe20000410000 */
[----:B------:R-:W-:Y:S01]  /*3a60*/  F2FP.PACK_AB R87, R204, R203 ;  /* 0x000000cbcc57723e */ /* 0x000fe200000000ff */
        /* <DEDUP_REMOVED lines=45> */
[----:B------:R-:W-:Y:S01]  /*3d40*/  F2FP.PACK_AB R88, R202, R201 ;  /* 0x000000c9ca58723e */ /* 0x000fe200000000ff */
        /* <DEDUP_REMOVED lines=23> */
[----:B-1----:R-:W-:Y:S02]  /*3ec0*/  F2FP.PACK_AB R84, R193, R192 ;  /* 0x000000c0c154723e */ /* 0x002fe400000000ff */
[----:B------:R-:W-:Y:S01]  /*3ed0*/  F2FP.PACK_AB R85, R208, R91 ;  /* 0x0000005bd055723e */ /* 0x000fe200000000ff */
        /* <DEDUP_REMOVED lines=13> */
[----:B------:R-:W-:Y:S01]  /*3fb0*/  F2FP.PACK_AB R89, R220, R200 ;  /* 0x000000c8dc59723e */ /* 0x000fe200000000ff */
[----:B------:R-:W-:Y:S01]  /*3fc0*/  @P0 STG.E.128 [R112.64], R92 ;  /* 0x0000005c70000986 */ /* 0x000fe2000c101d04 */
[----:B------:R-:W-:-:S02]  /*3fd0*/  F2FP.PACK_AB R90, R212, R213 ;  /* 0x000000d5d45a723e */ /* 0x000fc400000000ff */
        /* <DEDUP_REMOVED lines=10> */
[----:B------:R-:W-:Y:S01]  /*4080*/  F2FP.PACK_AB R91, R211, R209 ;  /* 0x000000d1d35b723e */ /* 0x000fe200000000ff */
        /* <DEDUP_REMOVED lines=23> */
[----:B-1----:R-:W-:Y:S02]  /*4200*/  F2FP.PACK_AB R88, R115, R114 ;  /* 0x000000727358723e */ /* 0x002fe400000000ff */
[----:B------:R-:W-:Y:S02]  /*4210*/  F2FP.PACK_AB R89, R119, R111 ;  /* 0x0000006f7759723e */ /* 0x000fe400000000ff */
[----:B0-----:R-:W-:Y:S02]  /*4220*/  IADD3 R100, R182, 0x200, RZ ;  /* 0x00000200b6647810 */ /* 0x001fe40007ffe0ff */
[----:B------:R-:W-:-:S02]  /*4230*/  F2FP.PACK_AB R90, R121, R120 ;  /* 0x00000078795a723e */ /* 0x000fc400000000ff */
[----:B------:R-:W-:Y:S01]  /*4240*/  F2FP.PACK_AB R91, R190, R143 ;  /* 0x0000008fbe5b723e */ /* 0x000fe200000000ff */
[----:B------:R-:W-:Y:S01]  /*4250*/  IMAD.WIDE.U32 R100, R191, R100, c[0x0][0x248] ;  /* 0x00009200bf647625 */ /* 0x000fe200078e0064 */
[----:B------:R-:W-:Y:S02]  /*4260*/  SEL R78, R128, R78, P2 ;  /* 0x0000004e804e7207 */ /* 0x000fe40001000000 */
[----:B------:R-:W-:Y:S01]  /*4270*/  SEL R79, R127, R79, P2 ;  /* 0x0000004f7f4f7207 */ /* 0x000fe20001000000 */
[----:B------:R2:W-:Y:S01]  /*4280*/  STG.E.128 [R96.64], R88 ;  /* 0x0000005860007986 */ /* 0x0005e2000c101d04 */
[----:B------:R-:W-:Y:S02]  /*4290*/  SEL R83, R181, R83, P2 ;  /* 0x00000053b5537207 */ /* 0x000fe40001000000 */
[----:B------:R-:W-:Y:S01]  /*42a0*/  F2FP.PACK_AB R92, R142, R141 ;  /* 0x0000008d8e5c723e */ /* 0x000fe200000000ff */
[----:B------:R2:W-:Y:S01]  /*42b0*/  @P0 STG.E.128 [R98.64], R76 ;  /* 0x0000004c62000986 */ /* 0x0005e2000c101d04 */
[----:B------:R-:W-:-:S02]  /*42c0*/  F2FP.PACK_AB R93, R140, R139 ;  /* 0x0000008b8c5d723e */ /* 0x000fc400000000ff */
[----:B------:R-:W-:Y:S01]  /*42d0*/  F2FP.PACK_AB R94, R137, R94 ;  /* 0x0000005e895e723e */ /* 0x000fe200000000ff */
[----:B------:R2:W-:Y:S01]  /*42e0*/  @P0 STG.E.128 [R98.64+0x10], R80 ;  /* 0x0000105062000986 */ /* 0x0005e2000c101d04 */
[----:B------:R-:W-:Y:S02]  /*42f0*/  F2FP.PACK_AB R95, R180, R95 ;  /* 0x0000005fb45f723e */ /* 0x000fe400000000ff */
[----:B------:R-:W-:Y:S02]  /*4300*/  ISETP.GE.AND P0, PT, R0, c[0x0][0x164], PT ;  /* 0x0000590000007a0c */ /* 0x000fe40003f06270 */
[----:B------:R-:W-:Y:S01]  /*4310*/  SEL R190, RZ, 0x1, P3 ;  /* 0x00000001ffbe7807 */ /* 0x000fe20001800000 */
[----:B------:R2:W-:Y:S10]  /*4320*/  STG.E.128 [R100.64], R92 ;  /* 0x0000005c64007986 */ /* 0x0005f4000c101d04 */
[----:B--2---:R-:W-:Y:S01]  /*4330*/  @P0 CALL.REL.NOINC `(.L_x_9453) ;  /* 0x0000001000000944 */ /* 0x004fe20003c00000 */
[----:B------:R-:W-:Y:S05]  /*4340*/  BRA `(.L_x_9454) ;  /* 0xffffc73000007947 */ /* 0x000fea000383ffff */
.L_x_9453:
        /* <DEDUP_REMOVED lines=70> */
.L_x_9450:
        /* <DEDUP_REMOVED lines=30> */
.L_x_9451:
[----:B------:R-:W-:Y:S01]  /*4990*/  HFMA2.MMA R86, -RZ, RZ, 0, 9.5367431640625e-07 ;  /* 0x00000010ff567435 */ /* 0x000fe200000001ff */
[----:B------:R-:W-:-:S02]  /*49a0*/  MOV R85, R87 ;  /* 0x0000005700557202 */ /* 0x000fc40000000f00 */
[----:B------:R-:W-:Y:S02]  /*49b0*/  MOV R227, 0x1f ;  /* 0x0000001f00e37802 */ /* 0x000fe40000000f00 */
[----:B------:R-:W-:Y:S02]  /*49c0*/  MOV R226, 0xffffffff ;  /* 0xffffffff00e27802 */ /* 0x000fe40000000f00 */
[----:B------:R-:W-:Y:S02]  /*49d0*/  MOV R84, 0x49f0 ;  /* 0x000049f000547802 */ /* 0x000fe40000000f00 */
[----:B-----5:R-:W-:Y:S05]  /*49e0*/  CALL.REL.NOINC `($__internal_129_$__cuda_sm70_shflsync_down_p) ;  /* 0x0000046000007944 */ /* 0x020fea0003c00000 */
[----:B-1----:R-:W-:Y:S01]  /*49f0*/  MOV R225, R86 ;  /* 0x0000005600e17202 */ /* 0x002fe20000000f00 */
[----:B------:R-:W-:Y:S05]  /*4a00*/  BRA `(.L_x_9455) ;  /* 0xffffdb3000007947 */ /* 0x000fea000383ffff */
.L_x_9452:
[----:B------:R-:W-:Y:S01]  /*4a10*/  HFMA2.MMA R86, -RZ, RZ, 0, 9.5367431640625e-07 ;  /* 0x00000010ff567435 */ /* 0x000fe200000001ff */
[----:B------:R-:W-:Y:S02]  /*4a20*/  MOV R85, R34 ;  /* 0x0000002200557202 */ /* 0x000fe40000000f00 */
[----:B------:R-:W-:Y:S02]  /*4a30*/  MOV R227, 0x1f ;  /* 0x0000001f00e37802 */ /* 0x000fe40000000f00 */
[----:B------:R-:W-:-:S02]  /*4a40*/  MOV R226, 0xffffffff ;  /* 0xffffffff00e27802 */ /* 0x000fc40000000f00 */
[----:B------:R-:W-:Y:S02]  /*4a50*/  MOV R84, 0x4a70 ;  /* 0x00004a7000547802 */ /* 0x000fe40000000f00 */
[----:B01---5:R-:W-:Y:S05]  /*4a60*/  CALL.REL.NOINC `($__internal_129_$__cuda_sm70_shflsync_down_p) ;  /* 0x000003e000007944 */ /* 0x023fea0003c00000 */
[----:B------:R-:W-:Y:S01]  /*4a70*/  FADD.FTZ R87, R87, R225 ;  /* 0x000000e157577221 */ /* 0x000fe20000010000 */
[----:B------:R-:W-:Y:S01]  /*4a80*/  MOV R227, 0x1f ;  /* 0x0000001f00e37802 */ /* 0x000fe20000000f00 */
[----:B-1----:R-:W-:Y:S01]  /*4a90*/  FADD.FTZ R34, R34, R86 ;  /* 0x0000005622227221 */ /* 0x002fe20000010000 */
[----:B------:R-:W-:Y:S01]  /*4aa0*/  HFMA2.MMA R86, -RZ, RZ, 0, 4.76837158203125e-07 ;  /* 0x00000008ff567435 */ /* 0x000fe200000001ff */
[----:B------:R-:W-:Y:S02]  /*4ab0*/  MOV R226, 0xffffffff ;  /* 0xffffffff00e27802 */ /* 0x000fe40000000f00 */
[----:B------:R-:W-:Y:S02]  /*4ac0*/  MOV R85, R87 ;  /* 0x0000005700557202 */ /* 0x000fe40000000f00 */
[----:B------:R-:W-:Y:S02]  /*4ad0*/  MOV R84, 0x4af0 ;  /* 0x00004af000547802 */ /* 0x000fe40000000f00 */
[----:B------:R-:W-:Y:S05]  /*4ae0*/  CALL.REL.NOINC `($__internal_129_$__cuda_sm70_shflsync_down_p) ;  /* 0x0000036000007944 */ /* 0x000fea0003c00000 */
[----:B-1----:R-:W-:Y:S01]  /*4af0*/  MOV R225, R86 ;  /* 0x0000005600e17202 */ /* 0x002fe20000000f00 */
[----:B------:R-:W-:Y:S01]  /*4b00*/  HFMA2.MMA R86, -RZ, RZ, 0, 4.76837158203125e-07 ;  /* 0x00000008ff567435 */ /* 0x000fe200000001ff */
[----:B------:R-:W-:-:S02]  /*4b10*/  MOV R85, R34 ;  /* 0x0000002200557202 */ /* 0x000fc40000000f00 */
[----:B------:R-:W-:Y:S02]  /*4b20*/  MOV R227, 0x1f ;  /* 0x0000001f00e37802 */ /* 0x000fe40000000f00 */
[----:B------:R-:W-:Y:S02]  /*4b30*/  MOV R226, 0xffffffff ;  /* 0xffffffff00e27802 */ /* 0x000fe40000000f00 */
[----:B------:R-:W-:Y:S02]  /*4b40*/  MOV R84, 0x4b60 ;  /* 0x00004b6000547802 */ /* 0x000fe40000000f00 */
[----:B------:R-:W-:Y:S05]  /*4b50*/  CALL.REL.NOINC `($__internal_129_$__cuda_sm70_shflsync_down_p) ;  /* 0x000002f000007944 */ /* 0x000fea0003c00000 */
[----:B------:R-:W-:Y:S01]  /*4b60*/  FADD.FTZ R87, R225, R87 ;  /* 0x00000057e1577221 */ /* 0x000fe20000010000 */
[----:B------:R-:W-:Y:S01]  /*4b70*/  MOV R227, 0x1f ;  /* 0x0000001f00e37802 */ /* 0x000fe20000000f00 */
[----:B-1----:R-:W-:Y:S01]  /*4b80*/  FADD.FTZ R34, R34, R86 ;  /* 0x0000005622227221 */ /* 0x002fe20000010000 */
[----:B------:R-:W-:Y:S01]  /*4b90*/  HFMA2.MMA R86, -RZ, RZ, 0, 2.384185791015625e-07 ;  /* 0x00000004ff567435 */ /* 0x000fe200000001ff */
[----:B------:R-:W-:Y:S02]  /*4ba0*/  MOV R226, 0xffffffff ;  /* 0xffffffff00e27802 */ /* 0x000fe40000000f00 */
[----:B------:R-:W-:-:S02]  /*4bb0*/  MOV R85, R87 ;  /* 0x0000005700557202 */ /* 0x000fc40000000f00 */
[----:B------:R-:W-:Y:S02]  /*4bc0*/  MOV R84, 0x4be0 ;  /* 0x00004be000547802 */ /* 0x000fe40000000f00 */
[----:B------:R-:W-:Y:S05]  /*4bd0*/  CALL.REL.NOINC `($__internal_129_$__cuda_sm70_shflsync_down_p) ;  /* 0x0000027000007944 */ /* 0x000fea0003c00000 */
[----:B-1----:R-:W-:Y:S01]  /*4be0*/  MOV R225, R86 ;  /* 0x0000005600e17202 */ /* 0x002fe20000000f00 */
[----:B------:R-:W-:Y:S01]  /*4bf0*/  HFMA2.MMA R86, -RZ, RZ, 0, 2.384185791015625e-07 ;  /* 0x00000004ff567435 */ /* 0x000fe200000001ff */
[----:B------:R-:W-:Y:S02]  /*4c00*/  MOV R85, R34 ;  /* 0x0000002200557202 */ /* 0x000fe40000000f00 */
[----:B------:R-:W-:Y:S02]  /*4c10*/  MOV R227, 0x1f ;  /* 0x0000001f00e37802 */ /* 0x000fe40000000f00 */
[----:B------:R-:W-:Y:S02]  /*4c20*/  MOV R226, 0xffffffff ;  /* 0xffffffff00e27802 */ /* 0x000fe40000000f00 */
[----:B------:R-:W-:Y:S02]  /*4c30*/  MOV R84, 0x4c50 ;  /* 0x00004c5000547802 */ /* 0x000fe40000000f00 */
[----:B------:R-:W-:Y:S05]  /*4c40*/  CALL.REL.NOINC `($__internal_129_$__cuda_sm70_shflsync_down_p) ;  /* 0x0000020000007944 */ /* 0x000fea0003c00000 */
[----:B------:R-:W-:Y:S01]  /*4c50*/  FADD.FTZ R87, R225, R87 ;  /* 0x00000057e1577221 */ /* 0x000fe20000010000 */
[----:B------:R-:W-:Y:S01]  /*4c60*/  MOV R227, 0x1f ;  /* 0x0000001f00e37802 */ /* 0x000fe20000000f00 */
[----:B-1----:R-:W-:Y:S01]  /*4c70*/  FADD.FTZ R34, R34, R86 ;  /* 0x0000005622227221 */ /* 0x002fe20000010000 */
[----:B------:R-:W-:Y:S01]  /*4c80*/  HFMA2.MMA R86, -RZ, RZ, 0, 1.1920928955078125e-07 ;  /* 0x00000002ff567435 */ /* 0x000fe200000001ff */
[----:B------:R-:W-:-:S02]  /*4c90*/  MOV R226, 0xffffffff ;  /* 0xffffffff00e27802 */ /* 0x000fc40000000f00 */
[----:B------:R-:W-:Y:S02]  /*4ca0*/  MOV R85, R87 ;  /* 0x0000005700557202 */ /* 0x000fe40000000f00 */
[----:B------:R-:W-:Y:S02]  /*4cb0*/  MOV R84, 0x4cd0 ;  /* 0x00004cd000547802 */ /* 0x000fe40000000f00 */
[----:B------:R-:W-:Y:S05]  /*4cc0*/  CALL.REL.NOINC `($__internal_129_$__cuda_sm70_shflsync_down_p) ;  /* 0x0000018000007944 */ /* 0x000fea0003c00000 */
[----:B-1----:R-:W-:Y:S01]  /*4cd0*/  MOV R225, R86 ;  /* 0x0000005600e17202 */ /* 0x002fe20000000f00 */
[----:B------:R-:W-:Y:S01]  /*4ce0*/  HFMA2.MMA R86, -RZ, RZ, 0, 1.1920928955078125e-07 ;  /* 0x00000002ff567435 */ /* 0x000fe200000001ff */
[----:B------:R-:W-:Y:S02]  /*4cf0*/  MOV R85, R34 ;  /* 0x0000002200557202 */ /* 0x000fe40000000f00 */
[----:B------:R-:W-:Y:S02]  /*4d00*/  MOV R227, 0x1f ;  /* 0x0000001f00e37802 */ /* 0x000fe40000000f00 */
[----:B------:R-:W-:Y:S02]  /*4d10*/  MOV R226, 0xffffffff ;  /* 0xffffffff00e27802 */ /* 0x000fe40000000f00 */
[----:B------:R-:W-:-:S02]  /*4d20*/  MOV R84, 0x4d40 ;  /* 0x00004d4000547802 */ /* 0x000fc40000000f00 */
[----:B------:R-:W-:Y:S05]  /*4d30*/  CALL.REL.NOINC `($__internal_129_$__cuda_sm70_shflsync_down_p) ;  /* 0x0000011000007944 */ /* 0x000fea0003c00000 */
[----:B------:R-:W-:Y:S01]  /*4d40*/  FADD.FTZ R87, R225, R87 ;  /* 0x00000057e1577221 */ /* 0x000fe20000010000 */
[----:B------:R-:W-:Y:S01]  /*4d50*/  MOV R227, 0x1f ;  /* 0x0000001f00e37802 */ /* 0x000fe20000000f00 */
[----:B-1----:R-:W-:Y:S01]  /*4d60*/  FADD.FTZ R34, R34, R86 ;  /* 0x0000005622227221 */ /* 0x002fe20000010000 */
[----:B------:R-:W-:Y:S01]  /*4d70*/  HFMA2.MMA R86, -RZ, RZ, 0, 5.9604644775390625e-08 ;  /* 0x00000001ff567435 */ /* 0x000fe200000001ff */
[----:B------:R-:W-:-:S02]  /*4d80*/  MOV R226, 0xffffffff ;  /* 0xffffffff00e27802 */ /* 0x000fc40000000f00 */
[----:B------:R-:W-:Y:S02]  /*4d90*/  MOV R85, R87 ;  /* 0x0000005700557202 */ /* 0x000fe40000000f00 */
[----:B------:R-:W-:Y:S02]  /*4da0*/  MOV R84, 0x4dc0 ;  /* 0x00004dc000547802 */ /* 0x000fe40000000f00 */
[----:B------:R-:W-:Y:S05]  /*4db0*/  CALL.REL.NOINC `($__internal_129_$__cuda_sm70_shflsync_down_p) ;  /* 0x0000009000007944 */ /* 0x000fea0003c00000 */
[----:B-1----:R-:W-:Y:S01]  /*4dc0*/  MOV R225, R86 ;  /* 0x0000005600e17202 */ /* 0x002fe20000000f00 */
[----:B------:R-:W-:Y:S01]  /*4dd0*/  HFMA2.MMA R86, -RZ, RZ, 0, 5.9604644775390625e-08 ;  /* 0x00000001ff567435 */ /* 0x000fe200000001ff */
[----:B------:R-:W-:Y:S02]  /*4de0*/  MOV R85, R34 ;  /* 0x0000002200557202 */ /* 0x000fe40000000f00 */
[----:B------:R-:W-:Y:S02]  /*4df0*/  MOV R227, 0x1f ;  /* 0x0000001f00e37802 */ /* 0x000fe40000000f00 */
[----:B------:R-:W-:Y:S02]  /*4e00*/  MOV R226, 0xffffffff ;  /* 0xffffffff00e27802 */ /* 0x000fe40000000f00 */
[----:B------:R-:W-:-:S02]  /*4e10*/  MOV R84, 0x4e30 ;  /* 0x00004e3000547802 */ /* 0x000fc40000000f00 */
[----:B------:R-:W-:Y:S05]  /*4e20*/  CALL.REL.NOINC `($__internal_129_$__cuda_sm70_shflsync_down_p) ;  /* 0x0000002000007944 */ /* 0x000fea0003c00000 */
[----:B-1----:R-:W-:Y:S01]  /*4e30*/  MOV R85, R86 ;  /* 0x0000005600557202 */ /* 0x002fe20000000f00 */
[----:B------:R-:W-:Y:S05]  /*4e40*/  BRA `(.L_x_9456) ;  /* 0xffffd81000007947 */ /* 0x000fea000383ffff */
        .weak           $__internal_129_$__cuda_sm70_shflsync_down_p
        .type           $__internal_129_$__cuda_sm70_shflsync_down_p,@function
        .size           $__internal_129_$__cuda_sm70_shflsync_down_p,(.L_x_14347 - $__internal_129_$__cuda_sm70_shflsync_down_p)
$__internal_129_$__cuda_sm70_shflsync_down_p:
[----:B------:R-:W-:Y:S04]  /*4e50*/  WARPSYNC R226 ;  /* 0x000000e200007348 */ /* 0x000fe80003800000 */
[----:B------:R0:W1:Y:S02]  /*4e60*/  SHFL.DOWN PT, R86, R85, R86, R227 ;  /* 0x0800005655567389 */ /* 0x00006400000e00e3 */
[----:B0-----:R-:W-:-:S06]  /*4e70*/  HFMA2.MMA R85, -RZ, RZ, 0, 0 ;  /* 0x00000000ff557435 */ /* 0x001fcc00000001ff */
[----:B------:R-:W-:Y:S05]  /*4e80*/  RET.REL.NODEC R84 `(_ZN10layer_norm13ln_bwd_kernelINS_13Kernel_traitsI6__halfS2_fS2_fjLj5120ELj1ELj1ELj4ELj16ENS_18Kernel_traits_baseILj5120ES2_S2_fS2_fjLj128EEEEELb1ELb0ELb0ELb1EEEvNS_9BwdParamsE) ;  /* 0xffffb17054007950 */ /* 0x000fea0003c3ffff */
.L_x_9457:
        /* <DEDUP_REMOVED lines=15> */
.L_x_14347:


//--------------------- .text._ZN10layer_norm22ln_bwd_finalize_kernelINS_22Kernel_traits_finalizeILj5120E6__halfS2_fS2_fjLb0ELj1024ELj4ENS_18Kernel_traits_baseILj5120ES2_S2_fS2_fjLj1024EEEEELb0ELb0EEEvNS_9BwdParamsE --------------------------
	.section	.text._ZN10layer_norm22ln_bwd_finalize_kernelINS_22Kernel_traits_finalizeILj5120E6__halfS2_fS2_fjLb0ELj1024ELj4ENS_18Kernel_traits_baseILj5120ES2_S2_fS2_fjLj1024EEEEELb0ELb0EEEvNS_9BwdParamsE,"ax",@progbits
	.sectioninfo	@"SHI_REGISTERS=30"
	.align	128
        .global         _ZN10layer_norm22ln_bwd_finalize_kernelINS_22Kernel_traits_finalizeILj5120E6__halfS2_fS2_fjLb0ELj1024ELj4ENS_18Kernel_traits_baseILj5120ES2_S2_fS2_fjLj1024EEEEELb0ELb0EEEvNS_9BwdParamsE
        .type           _ZN10layer_norm22ln_bwd_finalize_kernelINS_22Kernel_traits_finalizeILj5120E6__halfS2_fS2_fjLb0ELj1024ELj4ENS_18Kernel_traits_baseILj5120ES2_S2_fS2_fjLj1024EEEEELb0ELb0EEEvNS_9BwdParamsE,@function
        .size           _ZN10layer_norm22ln_bwd_finalize_kernelINS_22Kernel_traits_finalizeILj5120E6__halfS2_fS2_fjLb0ELj1024ELj4ENS_18Kernel_traits_baseILj5120ES2_S2_fS2_fjLj1024EEEEELb0ELb0EEEvNS_9BwdParamsE,(.L_x_14348 - _ZN10layer_norm22ln_bwd_finalize_kernelINS_22Kernel_traits_finalizeILj5120E6__halfS2_fS2_fjLb0ELj1024ELj4ENS_18Kernel_traits_baseILj5120ES2_S2_fS2_fjLj1024EEEEELb0ELb0EEEvNS_9BwdParamsE)
        .other          _ZN10layer_norm22ln_bwd_finalize_kernelINS_22Kernel_traits_finalizeILj5120E6__halfS2_fS2_fjLb0ELj1024ELj4ENS_18Kernel_traits_baseILj5120ES2_S2_fS2_fjLj1024EEEEELb0ELb0EEEvNS_9BwdParamsE,@"STO_CUDA_ENTRY STV_DEFAULT"
_ZN10layer_norm22ln_bwd_finalize_kernelINS_22Kernel_traits_finalizeILj5120E6__halfS2_fS2_fjLb0ELj1024ELj4ENS_18Kernel_traits_baseILj5120ES2_S2_fS2_fjLj1024EEEEELb0ELb0EEEvNS_9BwdParamsE:
.text._ZN10layer_norm22ln_bwd_finalize_kernelINS_22Kernel_traits_finalizeILj5120E6__halfS2_fS2_fjLb0ELj1024ELj4ENS_18Kernel_traits_baseILj5120ES2_S2_fS2_fjLj1024EEEEELb0ELb0EEEvNS_9BwdParamsE:
        /* <DEDUP_REMOVED lines=19> */
.L_x_9471:
        /* <DEDUP_REMOVED lines=28> */
.L_x_9462:
        /* <DEDUP_REMOVED lines=35> */
.L_x_9461:
[----:B------:R-:W-:Y:S05]  /*0520*/  BSYNC B1 ;  /* 0x0000000000017941 */ /* 0x000fea0003800000 */
.L_x_9460:
        /* <DEDUP_REMOVED lines=23> */
.L_x_9464:
[----:B------:R-:W-:Y:S05]  /*06a0*/  BSYNC B1 ;  /* 0x0000000000017941 */ /* 0x000fea0003800000 */
.L_x_9463:
        /* <DEDUP_REMOVED lines=11> */
.L_x_9465:
[----:B------:R-:W-:Y:S05]  /*0760*/  BSYNC B1 ;  /* 0x0000000000017941 */ /* 0x000fea0003800000 */
.L_x_9459:
[----:B------:R-:W-:Y:S05]  /*0770*/  BSYNC B0 ;  /* 0x0000000000007941 */ /* 0x000fea0003800000 */
.L_x_9458:
        /* <DEDUP_REMOVED lines=11> */
.L_x_9472:
        /* <DEDUP_REMOVED lines=18> */
.L_x_9473:
[----:B---3--:R-:W-:Y:S02]  /*0950*/  FADD.FTZ R4, R4, R9 ;  /* 0x0000000904047221 */ /* 0x008fe40000010000 */
[----:B-12---:R-:W-:-:S03]  /*0960*/  FADD.FTZ R6, R5, R6 ;  /* 0x0000000605067221 */ /* 0x006fc60000010000 */
[----:B------:R1:W-:Y:S04]  /*0970*/  @!P1 STS [R17.X4+0x2000], R4 ;  /* 0x0020000411009388 */ /* 0x0003e80000004800 */
[----:B------:R1:W-:Y:S02]  /*0980*/  @!P1 STS [R17.X4+0x2080], R6 ;  /* 0x0020800611009388 */ /* 0x0003e40000004800 */
.L_x_9466:
        /* <DEDUP_REMOVED lines=17> */
.L_x_9470:
[----:B------:R-:W-:Y:S05]  /*0aa0*/  BSYNC B0 ;  /* 0x0000000000007941 */ /* 0x000fea0003800000 */
.L_x_9469:
[C---:B------:R-:W-:Y:S02]  /*0ab0*/  ISETP.GT.U32.AND P1, PT, R18.reuse, -0x1401, PT ;  /* 0xffffebff1200780c */ /* 0x040fe40003f24070 */
[----:B------:R-:W-:Y:S02]  /*0ac0*/  IADD3 R18, R18, 0x1400, RZ ;  /* 0x0000140012127810 */ /* 0x000fe40007ffe0ff */
[----:B------:R-:W-:-:S09]  /*0ad0*/  IADD3 R19, R19, 0xa00, RZ ;  /* 0x00000a0013137810 */ /* 0x000fd20007ffe0ff */
[----:B01----:R-:W-:Y:S05]  /*0ae0*/  @P1 BRA `(.L_x_9471) ;  /* 0xfffff64000001947 */ /* 0x003fea000383ffff */
[----:B------:R-:W-:Y:S05]  /*0af0*/  EXIT ;  /* 0x000000000000794d */ /* 0x000fea0003800000 */
.L_x_9467:
[----:B--2---:R-:W-:Y:S01]  /*0b00*/  IMAD.MOV.U32 R9, RZ, RZ, R5 ;  /* 0x000000ffff097224 */ /* 0x004fe200078e0005 */
[----:B------:R-:W-:Y:S01]  /*0b10*/  MOV R8, 0x1 ;  /* 0x0000000100087802 */ /* 0x000fe20000000f00 */
[----:B------:R-:W-:Y:S01]  /*0b20*/  IMAD.MOV.U32 R7, RZ, RZ, 0x1f ;  /* 0x0000001fff077424 */ /* 0x000fe200078e00ff */
[----:B------:R-:W-:Y:S02]  /*0b30*/  MOV R10, 0xffffffff ;  /* 0xffffffff000a7802 */ /* 0x000fe40000000f00 */
[----:B------:R-:W-:Y:S02]  /*0b40*/  MOV R2, 0xb60 ;  /* 0x00000b6000027802 */ /* 0x000fe40000000f00 */
[----:B01----:R-:W-:Y:S05]  /*0b50*/  CALL.REL.NOINC `($__internal_130_$__cuda_sm70_shflsync_bfly_p) ;  /* 0x000003b000007944 */ /* 0x003fea0003c00000 */
[----:B-1----:R-:W-:Y:S01]  /*0b60*/  IMAD.MOV.U32 R2, RZ, RZ, R7 ;  /* 0x000000ffff027224 */ /* 0x002fe200078e0007 */
[----:B0-----:R-:W-:Y:S05]  /*0b70*/  BRA `(.L_x_9472) ;  /* 0xfffffcb000007947 */ /* 0x001fea000383ffff */
.L_x_9468:
[----:B------:R-:W-:Y:S01]  /*0b80*/  HFMA2.MMA R8, -RZ, RZ, 0, 1.1920928955078125e-07 ;  /* 0x00000002ff087435 */ /* 0x000fe200000001ff */
[----:B------:R-:W-:Y:S01]  /*0b90*/  IMAD.MOV.U32 R7, RZ, RZ, 0x1f ;  /* 0x0000001fff077424 */ /* 0x000fe200078e00ff */
[----:B------:R-:W-:Y:S02]  /*0ba0*/  MOV R10, 0xffffffff ;  /* 0xffffffff000a7802 */ /* 0x000fe40000000f00 */
[----:B------:R-:W-:-:S02]  /*0bb0*/  MOV R2, 0xbd0 ;  /* 0x00000bd000027802 */ /* 0x000fc40000000f00 */
[----:B012---:R-:W-:Y:S05]  /*0bc0*/  CALL.REL.NOINC `($__internal_130_$__cuda_sm70_shflsync_bfly_p) ;  /* 0x0000034000007944 */ /* 0x007fea0003c00000 */
[----:B01----:R-:W-:Y:S01]  /*0bd0*/  FADD.FTZ R9, R9, R7 ;  /* 0x0000000709097221 */ /* 0x003fe20000010000 */
[----:B------:R-:W-:Y:S01]  /*0be0*/  HFMA2.MMA R7, -RZ, RZ, 0, 1.847743988037109375e-06 ;  /* 0x0000001fff077435 */ /* 0x000fe200000001ff */
[----:B------:R-:W-:Y:S01]  /*0bf0*/  IMAD.MOV.U32 R8, RZ, RZ, 0x4 ;  /* 0x00000004ff087424 */ /* 0x000fe200078e00ff */
[----:B------:R-:W-:Y:S01]  /*0c00*/  MOV R2, 0xc30 ;  /* 0x00000c3000027802 */ /* 0x000fe20000000f00 */
[----:B------:R-:W-:-:S03]  /*0c10*/  IMAD.MOV.U32 R10, RZ, RZ, -0x1 ;  /* 0xffffffffff0a7424 */ /* 0x000fc600078e00ff */
[----:B------:R-:W-:Y:S05]  /*0c20*/  CALL.REL.NOINC `($__internal_130_$__cuda_sm70_shflsync_bfly_p) ;  /* 0x000002e000007944 */ /* 0x000fea0003c00000 */
[----:B01----:R-:W-:Y:S01]  /*0c30*/  FADD.FTZ R9, R9, R7 ;  /* 0x0000000709097221 */ /* 0x003fe20000010000 */
[----:B------:R-:W-:Y:S01]  /*0c40*/  HFMA2.MMA R7, -RZ, RZ, 0, 1.847743988037109375e-06 ;  /* 0x0000001fff077435 */ /* 0x000fe200000001ff */
[----:B------:R-:W-:Y:S01]  /*0c50*/  MOV R8, 0x8 ;  /* 0x0000000800087802 */ /* 0x000fe20000000f00 */
[----:B------:R-:W-:Y:S01]  /*0c60*/  IMAD.MOV.U32 R10, RZ, RZ, -0x1 ;  /* 0xffffffffff0a7424 */ /* 0x000fe200078e00ff */
[----:B------:R-:W-:-:S03]  /*0c70*/  MOV R2, 0xc90 ;  /* 0x00000c9000027802 */ /* 0x000fc60000000f00 */
[----:B------:R-:W-:Y:S05]  /*0c80*/  CALL.REL.NOINC `($__internal_130_$__cuda_sm70_shflsync_bfly_p) ;  /* 0x0000028000007944 */ /* 0x000fea0003c00000 */
[----:B-1----:R-:W-:Y:S01]  /*0c90*/  FADD.FTZ R6, R9, R7 ;  /* 0x0000000709067221 */ /* 0x002fe20000010000 */
[----:B------:R-:W-:Y:S01]  /*0ca0*/  HFMA2.MMA R7, -RZ, RZ, 0, 1.847743988037109375e-06 ;  /* 0x0000001fff077435 */ /* 0x000fe200000001ff */
[----:B0-----:R-:W-:Y:S01]  /*0cb0*/  MOV R8, 0x10 ;  /* 0x0000001000087802 */ /* 0x001fe20000000f00 */
[----:B------:R-:W-:Y:S01]  /*0cc0*/  IMAD.MOV.U32 R10, RZ, RZ, -0x1 ;  /* 0xffffffffff0a7424 */ /* 0x000fe200078e00ff */
[----:B------:R-:W-:-:S02]  /*0cd0*/  MOV R2, 0xd00 ;  /* 0x00000d0000027802 */ /* 0x000fc40000000f00 */
[----:B------:R-:W-:Y:S02]  /*0ce0*/  MOV R9, R6 ;  /* 0x0000000600097202 */ /* 0x000fe40000000f00 */
[----:B------:R-:W-:Y:S05]  /*0cf0*/  CALL.REL.NOINC `($__internal_130_$__cuda_sm70_shflsync_bfly_p) ;  /* 0x0000021000007944 */ /* 0x000fea0003c00000 */
[----:B0-----:R-:W-:Y:S01]  /*0d00*/  HFMA2.MMA R8, -RZ, RZ, 0, 5.9604644775390625e-08 ;  /* 0x00000001ff087435 */ /* 0x001fe200000001ff */
[----:B-1----:R-:W-:Y:S01]  /*0d10*/  MOV R5, R7 ;  /* 0x0000000700057202 */ /* 0x002fe20000000f00 */
[----:B------:R-:W-:Y:S01]  /*0d20*/  IMAD.MOV.U32 R9, RZ, RZ, R4 ;  /* 0x000000ffff097224 */ /* 0x000fe200078e0004 */
[----:B------:R-:W-:Y:S01]  /*0d30*/  MOV R7, 0x1f ;  /* 0x0000001f00077802 */ /* 0x000fe20000000f00 */
[----:B------:R-:W-:Y:S01]  /*0d40*/  IMAD.MOV.U32 R10, RZ, RZ, -0x1 ;  /* 0xffffffffff0a7424 */ /* 0x000fe200078e00ff */
[----:B------:R-:W-:Y:S02]  /*0d50*/  MOV R2, 0xd70 ;  /* 0x00000d7000027802 */ /* 0x000fe40000000f00 */
[----:B------:R-:W-:Y:S05]  /*0d60*/  CALL.REL.NOINC `($__internal_130_$__cuda_sm70_shflsync_bfly_p) ;  /* 0x000001a000007944 */ /* 0x000fea0003c00000 */
[----:B0-----:R-:W-:Y:S01]  /*0d70*/  HFMA2.MMA R8, -RZ, RZ, 0, 1.1920928955078125e-07 ;  /* 0x00000002ff087435 */ /* 0x001fe200000001ff */
[----:B-1----:R-:W-:Y:S01]  /*0d80*/  FADD.FTZ R9, R4, R7 ;  /* 0x0000000704097221 */ /* 0x002fe20000010000 */
[----:B------:R-:W-:Y:S01]  /*0d90*/  MOV R7, 0x1f ;  /* 0x0000001f00077802 */ /* 0x000fe20000000f00 */
[----:B------:R-:W-:Y:S01]  /*0da0*/  IMAD.MOV.U32 R10, RZ, RZ, -0x1 ;  /* 0xffffffffff0a7424 */ /* 0x000fe200078e00ff */
[----:B------:R-:W-:Y:S02]  /*0db0*/  MOV R2, 0xdd0 ;  /* 0x00000dd000027802 */ /* 0x000fe40000000f00 */
[----:B------:R-:W-:Y:S05]  /*0dc0*/  CALL.REL.NOINC `($__internal_130_$__cuda_sm70_shflsync_bfly_p) ;  /* 0x0000014000007944 */ /* 0x000fea0003c00000 */
[----:B0-----:R-:W-:Y:S01]  /*0dd0*/  HFMA2.MMA R8, -RZ, RZ, 0, 2.384185791015625e-07 ;  /* 0x00000004ff087435 */ /* 0x001fe200000001ff */
[----:B-1----:R-:W-:Y:S01]  /*0de0*/  FADD.FTZ R9, R9, R7 ;  /* 0x0000000709097221 */ /* 0x002fe20000010000 */
[----:B------:R-:W-:Y:S01]  /*0df0*/  MOV R7, 0x1f ;  /* 0x0000001f00077802 */ /* 0x000fe20000000f00 */
[----:B------:R-:W-:Y:S01]  /*0e00*/  IMAD.MOV.U32 R10, RZ, RZ, -0x1 ;  /* 0xffffffffff0a7424 */ /* 0x000fe200078e00ff */
[----:B------:R-:W-:-:S02]  /*0e10*/  MOV R2, 0xe30 ;  /* 0x00000e3000027802 */ /* 0x000fc40000000f00 */
[----:B------:R-:W-:Y:S05]  /*0e20*/  CALL.REL.NOINC `($__internal_130_$__cuda_sm70_shflsync_bfly_p) ;  /* 0x000000e000007944 */ /* 0x000fea0003c00000 */
[----:B0-----:R-:W-:Y:S01]  /*0e30*/  HFMA2.MMA R8, -RZ, RZ, 0, 4.76837158203125e-07 ;  /* 0x00000008ff087435 */ /* 0x001fe200000001ff */
[----:B-1----:R-:W-:Y:S01]  /*0e40*/  FADD.FTZ R9, R9, R7 ;  /* 0x0000000709097221 */ /* 0x002fe20000010000 */
[----:B------:R-:W-:Y:S01]  /*0e50*/  MOV R7, 0x1f ;  /* 0x0000001f00077802 */ /* 0x000fe20000000f00 */
[----:B------:R-:W-:Y:S01]  /*0e60*/  IMAD.MOV.U32 R10, RZ, RZ, -0x1 ;  /* 0xffffffffff0a7424 */ /* 0x000fe200078e00ff */
[----:B------:R-:W-:-:S02]  /*0e70*/  MOV R2, 0xe90 ;  /* 0x00000e9000027802 */ /* 0x000fc40000000f00 */
[----:B------:R-:W-:Y:S05]  /*0e80*/  CALL.REL.NOINC `($__internal_130_$__cuda_sm70_shflsync_bfly_p) ;  /* 0x0000008000007944 */ /* 0x000fea0003c00000 */
[----:B0-----:R-:W-:Y:S01]  /*0e90*/  HFMA2.MMA R8, -RZ, RZ, 0, 9.5367431640625e-07 ;  /* 0x00000010ff087435 */ /* 0x001fe200000001ff */
[----:B-1----:R-:W-:Y:S01]  /*0ea0*/  FADD.FTZ R9, R9, R7 ;  /* 0x0000000709097221 */ /* 0x002fe20000010000 */
[----:B------:R-:W-:Y:S01]  /*0eb0*/  MOV R7, 0x1f ;  /* 0x0000001f00077802 */ /* 0x000fe20000000f00 */
[----:B------:R-:W-:Y:S01]  /*0ec0*/  IMAD.MOV.U32 R10, RZ, RZ, -0x1 ;  /* 0xffffffffff0a7424 */ /* 0x000fe200078e00ff */
[----:B------:R-:W-:-:S02]  /*0ed0*/  MOV R2, 0xef0 ;  /* 0x00000ef000027802 */ /* 0x000fc40000000f00 */
[----:B------:R-:W-:Y:S05]  /*0ee0*/  CALL.REL.NOINC `($__internal_130_$__cuda_sm70_shflsync_bfly_p) ;  /* 0x0000002000007944 */ /* 0x000fea0003c00000 */
[----:B-1----:R-:W-:Y:S01]  /*0ef0*/  MOV R4, R7 ;  /* 0x0000000700047202 */ /* 0x002fe20000000f00 */
[----:B0-----:R-:W-:Y:S05]  /*0f00*/  BRA `(.L_x_9473) ;  /* 0xfffffa4000007947 */ /* 0x001fea000383ffff */
        .weak           $__internal_130_$__cuda_sm70_shflsync_bfly_p
        .type           $__internal_130_$__cuda_sm70_shflsync_bfly_p,@function
        .size           $__internal_130_$__cuda_sm70_shflsync_bfly_p,(.L_x_14348 - $__internal_130_$__cuda_sm70_shflsync_bfly_p)
$__internal_130_$__cuda_sm70_shflsync_bfly_p:
[----:B------:R-:W-:Y:S01]  /*0f10*/  HFMA2.MMA R3, -RZ, RZ, 0, 0 ;  /* 0x00000000ff037435 */ /* 0x000fe200000001ff */
[----:B------:R-:W-:Y:S04]  /*0f20*/  WARPSYNC R10 ;  /* 0x0000000a00007348 */ /* 0x000fe80003800000 */
[----:B------:R0:W1:Y:S01]  /*0f30*/  SHFL.BFLY PT, R7, R9, R8, R7 ;  /* 0x0c00000809077389 */ /* 0x00006200000e0007 */
[----:B------:R-:W-:Y:S05]  /*0f40*/  RET.REL.NODEC R2 `(_ZN10layer_norm22ln_bwd_finalize_kernelINS_22Kernel_traits_finalizeILj5120E6__halfS2_fS2_fjLb0ELj1024ELj4ENS_18Kernel_traits_baseILj5120ES2_S2_fS2_fjLj1024EEEEELb0ELb0EEEvNS_9BwdParamsE) ;  /* 0xfffff0b002007950 */ /* 0x000fea0003c3ffff */
.L_x_9474:
        /* <DEDUP_REMOVED lines=11> */
.L_x_14348:


//--------------------- .text._ZN10layer_norm13ln_bwd_kernelINS_13Kernel_traitsI6__halfS2_fS2_fjLj5120ELj1ELj1ELj4ELj16ENS_18Kernel_traits_baseILj5120ES2_S2_fS2_fjLj128EEEEELb1ELb0ELb1ELb0EEEvNS_9BwdParamsE --------------------------
	.section	.text._ZN10layer_norm13ln_bwd_kernelINS_13Kernel_traitsI6__halfS2_fS2_fjLj5120ELj1ELj1ELj4ELj16ENS_18Kernel_traits_baseILj5120ES2_S2_fS2_fjLj128EEEEELb1ELb0ELb1ELb0EEEvNS_9BwdParamsE,"ax",@progbits
	.sectioninfo	@"SHI_REGISTERS=255"
	.align	128
        .global         _ZN10layer_norm13ln_bwd_kernelINS_13Kernel_traitsI6__halfS2_fS2_fjLj5120ELj1ELj1ELj4ELj16ENS_18Kernel_traits_baseILj5120ES2_S2_fS2_fjLj128EEEEELb1ELb0ELb1ELb0EEEvNS_9BwdParamsE
        .type           _ZN10layer_norm13ln_bwd_kernelINS_13Kernel_traitsI6__halfS2_fS2_fjLj5120ELj1ELj1ELj4ELj16ENS_18Kernel_traits_baseILj5120ES2_S2_fS2_fjLj128EEEEELb1ELb0ELb1ELb0EEEvNS_9BwdParamsE,@function
        .size           _ZN10layer_norm13ln_bwd_kernelINS_13Kernel_traitsI6__halfS2_fS2_fjLj5120ELj1ELj1ELj4ELj16ENS_18Kernel_traits_baseILj5120ES2_S2_fS2_fjLj128EEEEELb1ELb0ELb1ELb0EEEvNS_9BwdParamsE,(.L_x_14349 - _ZN10layer_norm13ln_bwd_kernelINS_13Kernel_traitsI6__halfS2_fS2_fjLj5120ELj1ELj1ELj4ELj16ENS_18Kernel_traits_baseILj5120ES2_S2_fS2_fjLj128EEEEELb1ELb0ELb1ELb0EEEvNS_9BwdParamsE)
        .other          _ZN10layer_norm13ln_bwd_kernelINS_13Kernel_traitsI6__halfS2_fS2_fjLj5120ELj1ELj1ELj4ELj16ENS_18Kernel_traits_baseILj5120ES2_S2_fS2_fjLj128EEEEELb1ELb0ELb1ELb0EEEvNS_9BwdParamsE,@"STO_CUDA_ENTRY STV_DEFAULT"
_ZN10layer_norm13ln_bwd_kernelINS_13Kernel_traitsI6__halfS2_fS2_fjLj5120ELj1ELj1ELj4ELj16ENS_18Kernel_traits_baseILj5120ES2_S2_fS2_fjLj128EEEEELb1ELb0ELb1ELb0EEEvNS_9BwdParamsE:
.text._ZN10layer_norm13ln_bwd_kernelINS_13Kernel_traitsI6__halfS2_fS2_fjLj5120ELj1ELj1ELj4ELj16ENS_18Kernel_traits_baseILj5120ES2_S2_fS2_fjLj128EEEEELb1ELb0ELb1ELb0EEEvNS_9BwdParamsE:
        /* <DEDUP_REMOVED lines=79> */
[----:B------:R-:W-:Y:S01]  /*04f0*/  HFMA2.MMA R37, -RZ, RZ, 0, 0 ;  /* 0x00000000ff257435 */ /* 0x000fe200000001ff */
[----:B------:R-:W-:-:S02]  /*0500*/  HADD2.F32 R13, -RZ, R20.H1_H1 ;  /* 0x30000014ff0d7230 */ /* 0x000fc40000004100 */
[----:B------:R-:W-:Y:S01]  /*0510*/  HADD2.F32 R12, -RZ, R21.H0_H0 ;  /* 0x20000015ff0c7230 */ /* 0x000fe20000004100 */
[----:B------:R0:W-:Y:S01]  /*0520*/  STL [R1+0x84], R2 ;  /* 0x0000840201007387 */ /* 0x0001e20000100800 */
[--C-:B------:R-:W-:Y:S02]  /*0530*/  HADD2.F32 R250, -RZ, R246.reuse.H0_H0 ;  /* 0x200000f6fffa7230 */ /* 0x100fe40000004100 */
[----:B------:R-:W-:Y:S01]  /*0540*/  HADD2.F32 R249, -RZ, R246.H1_H1 ;  /* 0x300000f6fff97230 */ /* 0x000fe20000004100 */
[----:B------:R1:W-:Y:S01]  /*0550*/  STL [R1+0x80], R13 ;  /* 0x0000800d01007387 */ /* 0x0003e20000100800 */
[----:B------:R-:W-:Y:S01]  /*0560*/  HADD2.F32 R248, -RZ, R247.H0_H0 ;  /* 0x200000f7fff87230 */ /* 0x000fe20000004100 */
[----:B------:R-:W-:Y:S01]  /*0570*/  IMAD.MOV.U32 R246, RZ, RZ, 0x1 ;  /* 0x00000001fff67424 */ /* 0x000fe200078e00ff */
[--C-:B------:R-:W-:Y:S01]  /*0580*/  HADD2.F32 R252, -RZ, R245.reuse.H0_H0 ;  /* 0x200000f5fffc7230 */ /* 0x100fe20000004100 */
[----:B------:R2:W-:Y:S01]  /*0590*/  STL [R1+0x7c], R12 ;  /* 0x00007c0c01007387 */ /* 0x0005e20000100800 */
[----:B------:R-:W-:-:S02]  /*05a0*/  HADD2.F32 R251, -RZ, R245.H1_H1 ;  /* 0x300000f5fffb7230 */ /* 0x000fc40000004100 */
[----:B0-----:R-:W-:Y:S02]  /*05b0*/  HADD2.F32 R2, -RZ, R21.H1_H1 ;  /* 0x30000015ff027230 */ /* 0x001fe40000004100 */
[----:B------:R-:W-:Y:S02]  /*05c0*/  HADD2.F32 R247, -RZ, R247.H1_H1 ;  /* 0x300000f7fff77230 */ /* 0x000fe40000004100 */
[--C-:B-1----:R-:W-:Y:S01]  /*05d0*/  HADD2.F32 R13, -RZ, R22.reuse.H0_H0 ;  /* 0x20000016ff0d7230 */ /* 0x102fe20000004100 */
        /* <DEDUP_REMOVED lines=58> */
[----:B0-----:R-:W-:-:S05]  /*0980*/  HADD2.F32 R2, -RZ, R244.H1_H1 ;  /* 0x300000f4ff027230 */ /* 0x001fca0000004100 */
[----:B------:R1:W-:Y:S02]  /*0990*/  STL [R1], R2 ;  /* 0x0000000201007387 */ /* 0x0003e40000100800 */
.L_x_9587:
[----:B-1----:R-:W-:-:S05]  /*09a0*/  MOV R2, 0x4 ;  /* 0x0000000400027802 */ /* 0x002fca0000000f00 */
        /* <DEDUP_REMOVED lines=9> */
[----:B------:R-:W-:Y:S01]  /*0a40*/  MOV R169, 0x20 ;  /* 0x0000002000a97802 */ /* 0x000fe20000000f00 */
        /* <DEDUP_REMOVED lines=23> */
[----:B------:R-:W-:-:S06]  /*0bc0*/  IMAD.WIDE.U32 R176, R5, R176, c[0x0][0x190] ;  /* 0x0000640005b07625 */ /* 0x000fcc00078e00b0 */
[----:B------:R0:W5:Y:S04]  /*0bd0*/  @P4 LDG.E.128 R112, [R164.64] ;  /* 0x00000004a4704981 */ /* 0x000168000c1e1d00 */
[----:B------:R0:W5:Y:S04]  /*0be0*/  @P4 LDG.E.128 R116, [R164.64+0x10] ;  /* 0x00001004a4744981 */ /* 0x000168000c1e1d00 */
[----:B------:R-:W5:Y:S01]  /*0bf0*/  LDG.E.64 R176, [R176.64] ;  /* 0x00000004b0b07981 */ /* 0x000f62000c1e1b00 */
[----:B------:R-:W-:Y:S02]  /*0c00*/  IADD3 R5, R5, 0x80, RZ ;  /* 0x0000008005057810 */ /* 0x000fe40007ffe0ff */
[----:B------:R-:W-:-:S02]  /*0c10*/  IADD3 R7, R4, 0x80, RZ ;  /* 0x0000008004077810 */ /* 0x000fc40007ffe0ff */
.L_x_9479:
[----:B------:R-:W-:Y:S05]  /*0c20*/  BSYNC B1 ;  /* 0x0000000000017941 */ /* 0x000fea0003800000 */
.L_x_9478:
[----:B------:R-:W-:Y:S01]  /*0c30*/  BSSY B1, `(.L_x_9480) ;  /* 0x000000c000017945 */ /* 0x000fe20003800000 */
[----:B------:R-:W-:Y:S05]  /*0c40*/  @!P0 BRA `(.L_x_9481) ;  /* 0x000000a000008947 */ /* 0x000fea0003800000 */
[----:B------:R-:W-:-:S04]  /*0c50*/  ISETP.NE.U32.AND P4, PT, RZ, c[0x0][0x218], PT ;  /* 0x00008600ff007a0c */ /* 0x000fc80003f85070 */
[----:B------:R-:W-:Y:S02]  /*0c60*/  ISETP.NE.AND.EX P4, PT, RZ, c[0x0][0x21c], PT, P4 ;  /* 0x00008700ff007a0c */ /* 0x000fe40003f85340 */
[----:B------:R-:W-:-:S05]  /*0c70*/  MOV R174, 0x8 ;  /* 0x0000000800ae7802 */ /* 0x000fca0000000f00 */
[----:B------:R-:W-:-:S06]  /*0c80*/  IMAD.WIDE.U32 R174, R5, R174, c[0x0][0x190] ;  /* 0x0000640005ae7625 */ /* 0x000fcc00078e00ae */
[----:B------:R-:W-:Y:S01]  /*0c90*/  @P4 IMAD.WIDE.U32 R160, R7, R169, c[0x0][0x218] ;  /* 0x0000860007a04625 */ /* 0x000fe200078e00a9 */
[----:B------:R-:W5:Y:S04]  /*0ca0*/  LDG.E.64 R174, [R174.64] ;  /* 0x00000004aeae7981 */ /* 0x000f68000c1e1b00 */
[----:B------:R1:W5:Y:S04]  /*0cb0*/  @P4 LDG.E.128 R120, [R160.64] ;  /* 0x00000004a0784981 */ /* 0x000368000c1e1d00 */
[----:B------:R1:W5:Y:S01]  /*0cc0*/  @P4 LDG.E.128 R124, [R160.64+0x10] ;  /* 0x00001004a07c4981 */ /* 0x000362000c1e1d00 */
[----:B------:R-:W-:-:S02]  /*0cd0*/  IADD3 R5, R5, 0x80, RZ ;  /* 0x0000008005057810 */ /* 0x000fc40007ffe0ff */
[----:B------:R-:W-:Y:S02]  /*0ce0*/  IADD3 R7, R7, 0x80, RZ ;  /* 0x0000008007077810 */ /* 0x000fe40007ffe0ff */
.L_x_9481:
[----:B------:R-:W-:Y:S05]  /*0cf0*/  BSYNC B1 ;  /* 0x0000000000017941 */ /* 0x000fea0003800000 */
.L_x_9480:
        /* <DEDUP_REMOVED lines=12> */
.L_x_9483:
[----:B------:R-:W-:Y:S05]  /*0dc0*/  BSYNC B1 ;  /* 0x0000000000017941 */ /* 0x000fea0003800000 */
.L_x_9482:
        /* <DEDUP_REMOVED lines=8> */
[----:B------:R1:W5:Y:S04]  /*0e50*/  @P4 LDG.E.128 R136, [R160.64] ;  /* 0x00000004a0884981 */ /* 0x000368000c1e1d00 */
[----:B------:R1:W5:Y:S01]  /*0e60*/  @P4 LDG.E.128 R140, [R160.64+0x10] ;  /* 0x00001004a08c4981 */ /* 0x000362000c1e1d00 */
[----:B------:R-:W-:-:S02]  /*0e70*/  IADD3 R5, R5, 0x80, RZ ;  /* 0x0000008005057810 */ /* 0x000fc40007ffe0ff */
[----:B------:R-:W-:Y:S02]  /*0e80*/  IADD3 R7, R7, 0x80, RZ ;  /* 0x0000008007077810 */ /* 0x000fe40007ffe0ff */
.L_x_9485:
[----:B------:R-:W-:Y:S05]  /*0e90*/  BSYNC B1 ;  /* 0x0000000000017941 */ /* 0x000fea0003800000 */
.L_x_9484:
[----:B------:R-:W-:Y:S01]  /*0ea0*/  ISETP.GE.U32.AND P4, PT, R0, 0x280, PT ;  /* 0x000002800000780c */ /* 0x000fe20003f86070 */
[----:B------:R-:W-:Y:S01]  /*0eb0*/  HFMA2.MMA R206, -RZ, RZ, 0, 0 ;  /* 0x00000000ffce7435 */ /* 0x000fe200000001ff */
        /* <DEDUP_REMOVED lines=10> */
[----:B------:R-:W-:Y:S01]  /*0f60*/  MOV R206, RZ ;  /* 0x000000ff00ce7202 */ /* 0x000fe20000000f00 */
[----:B------:R-:W-:Y:S05]  /*0f70*/  BRA `(.L_x_9486) ;  /* 0x00001e2000007947 */ /* 0x000fea0003800000 */
.L_x_9477:
[----:B-----5:R-:W-:Y:S01]  /*0f80*/  ISETP.GE.AND P4, PT, R6, 0x1, PT ;  /* 0x000000010600780c */ /* 0x020fe20003f86270 */
[----:B------:R-:W0:Y:S01]  /*0f90*/  LDC.U8 R168, c[0x0][0x1f0] ;  /* 0x00007c00ffa87b82 */ /* 0x000e220000000000 */
[----:B------:R-:W-:Y:S01]  /*0fa0*/  IADD3 R207, R162, -0x1, RZ ;  /* 0xffffffffa2cf7810 */ /* 0x000fe20007ffe0ff */
[----:B------:R-:W-:Y:S01]  /*0fb0*/  BSSY B1, `(.L_x_9487) ;  /* 0x000006a000017945 */ /* 0x000fe20003800000 */
[----:B------:R-:W-:Y:S01]  /*0fc0*/  LOP3.LUT P5, RZ, R0, 0xffffff80, RZ, 0xc0, !PT ;  /* 0xffffff8000ff7812 */ /* 0x000fe200078ac0ff */
[----:B------:R-:W-:Y:S01]  /*0fd0*/  HFMA2.MMA R209, -RZ, RZ, 0, 0 ;  /* 0x00000000ffd17435 */ /* 0x000fe200000001ff */
[----:B------:R-:W-:Y:S01]  /*0fe0*/  IMAD.MOV.U32 R206, RZ, RZ, RZ ;  /* 0x000000ffffce7224 */ /* 0x000fe200078e00ff */
[----:B------:R-:W-:Y:S01]  /*0ff0*/  MOV R208, R4 ;  /* 0x0000000400d07202 */ /* 0x000fe20000000f00 */
[----:B------:R-:W-:-:S05]  /*1000*/  IMAD R207, R207, c[0x0][0x168], RZ ;  /* 0x00005a00cfcf7a24 */ /* 0x000fca00078e02ff */
[----:B------:R-:W-:Y:S02]  /*1010*/  @P4 IADD3 R160, R6, -0x1, RZ ;  /* 0xffffffff06a04810 */ /* 0x000fe40007ffe0ff */
[----:B------:R-:W-:-:S03]  /*1020*/  SHF.R.S32.HI R5, RZ, 0x1f, R207 ;  /* 0x0000001fff057819 */ /* 0x000fc600000114cf */
[----:B------:R-:W-:Y:S01]  /*1030*/  @P4 IMAD R160, R160, c[0x0][0x168], RZ ;  /* 0x00005a00a0a04a24 */ /* 0x000fe200078e02ff */
[----:B------:R-:W-:-:S04]  /*1040*/  LEA.HI R207, R5, R207, RZ, 0x3 ;  /* 0x000000cf05cf7211 */ /* 0x000fc800078f18ff */
[----:B------:R-:W-:Y:S02]  /*1050*/  @P4 SHF.R.S32.HI R5, RZ, 0x1f, R160 ;  /* 0x0000001fff054819 */ /* 0x000fe400000114a0 */
[-C--:B------:R-:W-:Y:S02]  /*1060*/  LEA.HI.SX32 R207, R207, R161.reuse, 0x1d ;  /* 0x000000a1cfcf7211 */ /* 0x080fe400078feaff */
[----:B------:R-:W-:Y:S02]  /*1070*/  @P4 LEA.HI R160, R5, R160, RZ, 0x3 ;  /* 0x000000a005a04211 */ /* 0x000fe400078f18ff */
[----:B------:R-:W-:Y:S02]  /*1080*/  MOV R5, RZ ;  /* 0x000000ff00057202 */ /* 0x000fe40000000f00 */
[----:B------:R-:W-:Y:S01]  /*1090*/  @P4 LEA.HI.SX32 R5, R160, R161, 0x1d ;  /* 0x000000a1a0054211 */ /* 0x000fe200078feaff */
[----:B------:R-:W-:Y:S05]  /*10a0*/  @!P5 BRA `(.L_x_9488) ;  /* 0x000005a00000d947 */ /* 0x000fea0003800000 */
[----:B0-----:R-:W-:Y:S01]  /*10b0*/  MOV R160, 0x10 ;  /* 0x0000001000a07802 */ /* 0x001fe20000000f00 */
[----:B------:R-:W-:Y:S01]  /*10c0*/  IMAD.WIDE.U32 R12, R4, R169, c[0x0][0x188] ;  /* 0x00006200040c7625 */ /* 0x000fe200078e00a9 */
[----:B------:R-:W2:Y:S03]  /*10d0*/  LDL R243, [R1+0x84] ;  /* 0x0000840001f37983 */ /* 0x000ea60000100800 */
[----:B------:R-:W-:Y:S01]  /*10e0*/  IMAD.WIDE.U32 R160, R207, R160, c[0x0][0x208] ;  /* 0x00008200cfa07625 */ /* 0x000fe200078e00a0 */
[----:B------:R0:W3:Y:S04]  /*10f0*/  LDG.E.128 R8, [R12.64] ;  /* 0x000000040c087981 */ /* 0x0000e8000c1e1d00 */
[----:B------:R-:W4:Y:S04]  /*1100*/  LDL R241, [R1+0x80] ;  /* 0x0000800001f17983 */ /* 0x000f280000100800 */
[----:B------:R-:W2:Y:S04]  /*1110*/  LDG.E.128 R160, [R160.64] ;  /* 0x00000004a0a07981 */ /* 0x000ea8000c1e1d00 */
[----:B0-----:R-:W2:Y:S04]  /*1120*/  LDG.E.128 R12, [R12.64+0x10] ;  /* 0x000010040c0c7981 */ /* 0x001ea8000c1e1d00 */
[----:B------:R-:W4:Y:S01]  /*1130*/  LDL R171, [R1+0x78] ;  /* 0x0000780001ab7983 */ /* 0x000f220000100800 */
[----:B------:R-:W-:-:S03]  /*1140*/  ISETP.NE.U32.AND P4, PT, RZ, c[0x0][0x218], PT ;  /* 0x00008600ff007a0c */ /* 0x000fc60003f85070 */
[----:B------:R-:W4:Y:S01]  /*1150*/  LDL R239, [R1+0x7c] ;  /* 0x00007c0001ef7983 */ /* 0x000f220000100800 */
[----:B------:R-:W-:-:S03]  /*1160*/  ISETP.NE.AND.EX P4, PT, RZ, c[0x0][0x21c], PT, P4 ;  /* 0x00008700ff007a0c */ /* 0x000fc60003f85340 */
[----:B------:R-:W4:Y:S04]  /*1170*/  LDL R170, [R1+0x74] ;  /* 0x0000740001aa7983 */ /* 0x000f280000100800 */
[----:B------:R-:W4:Y:S01]  /*1180*/  LDL R167, [R1+0x70] ;  /* 0x0000700001a77983 */ /* 0x000f220000100800 */
[----:B------:R-:W-:-:S03]  /*1190*/  MOV R176, 0x8 ;  /* 0x0000000800b07802 */ /* 0x000fc60000000f00 */
[----:B------:R-:W4:Y:S04]  /*11a0*/  LDL R166, [R1+0x6c] ;  /* 0x00006c0001a67983 */ /* 0x000f280000100800 */
[----:B------:R0:W5:Y:S01]  /*11b0*/  @P4 LDG.E.128 R112, [R164.64] ;  /* 0x00000004a4704981 */ /* 0x000162000c1e1d00 */
[----:B------:R-:W-:-:S03]  /*11c0*/  IMAD.WIDE.U32 R176, R5, R176, c[0x0][0x190] ;  /* 0x0000640005b07625 */ /* 0x000fc600078e00b0 */
[----:B------:R0:W5:Y:S04]  /*11d0*/  @P4 LDG.E.128 R116, [R164.64+0x10] ;  /* 0x00001004a4744981 */ /* 0x000168000c1e1d00 */
[----:B------:R-:W5:Y:S04]  /*11e0*/  LDG.E.64 R176, [R176.64] ;  /* 0x00000004b0b07981 */ /* 0x000f68000c1e1b00 */
[----:B0-----:R-:W4:Y:S01]  /*11f0*/  LDL R164, [R1+0x68] ;  /* 0x0000680001a47983 */ /* 0x001f220000100800 */
[----:B------:R-:W-:-:S04]  /*1200*/  ISETP.NE.AND P4, PT, R168, RZ, PT ;  /* 0x000000ffa800720c */ /* 0x000fc80003f85270 */
[----:B------:R-:W-:Y:S02]  /*1210*/  FSEL R16, R7, RZ, !P4 ;  /* 0x000000ff07107208 */ /* 0x000fe40006000000 */
[----:B------:R-:W-:Y:S02]  /*1220*/  IADD3 R207, R207, 0x80, RZ ;  /* 0x00000080cfcf7810 */ /* 0x000fe40007ffe0ff */
[----:B------:R-:W-:Y:S02]  /*1230*/  IADD3 R5, R5, 0x80, RZ ;  /* 0x0000008005057810 */ /* 0x000fe40007ffe0ff */
[----:B------:R-:W-:Y:S01]  /*1240*/  IADD3 R208, R4, 0x80, RZ ;  /* 0x0000008004d07810 */ /* 0x000fe20007ffe0ff */
[C---:B---3--:R-:W-:Y:S02]  /*1250*/  FADD.FTZ R8, -R16.reuse, R8 ;  /* 0x0000000810087221 */ /* 0x048fe40000010100 */
        /* <DEDUP_REMOVED lines=8> */
[--C-:B------:R-:W-:Y:S01]  /*12e0*/  HADD2.F32 R16, -RZ, R160.reuse.H0_H0 ;  /* 0x200000a0ff107230 */ /* 0x100fe20000004100 */
[----:B------:R-:W-:Y:S01]  /*12f0*/  FMUL.FTZ R9, R2, R9 ;  /* 0x0000000902097220 */ /* 0x000fe20000410000 */
[----:B------:R-:W-:-:S02]  /*1300*/  HADD2.F32 R160, -RZ, R160.H1_H1 ;  /* 0x300000a0ffa07230 */ /* 0x000fc40000004100 */
[--C-:B------:R-:W-:Y:S01]  /*1310*/  HADD2.F32 R244, -RZ, R161.reuse.H0_H0 ;  /* 0x200000a1fff47230 */ /* 0x100fe20000004100 */
[-C--:B------:R-:W-:Y:S01]  /*1320*/  FFMA.FTZ R36, R8, R16.reuse, R36 ;  /* 0x0000001008247223 */ /* 0x080fe20000010024 */
[----:B------:R-:W-:Y:S01]  /*1330*/  HADD2.F32 R161, -RZ, R161.H1_H1 ;  /* 0x300000a1ffa17230 */ /* 0x000fe20000004100 */
[----:B------:R-:W-:Y:S02]  /*1340*/  FADD.FTZ R72, R72, R16 ;  /* 0x0000001048487221 */ /* 0x000fe40000010000 */
[C---:B------:R-:W-:Y:S02]  /*1350*/  FMUL.FTZ R11, R2.reuse, R11 ;  /* 0x0000000b020b7220 */ /* 0x040fe40000410000 */
[----:B------:R-:W-:Y:S02]  /*1360*/  FMUL.FTZ R16, R243, R16 ;  /* 0x00000010f3107220 */ /* 0x000fe40000410000 */
[----:B------:R-:W-:Y:S02]  /*1370*/  FMUL.FTZ R10, R2, R10 ;  /* 0x0000000a020a7220 */ /* 0x000fe40000410000 */
[----:B------:R-:W-:-:S02]  /*1380*/  FFMA.FTZ R37, R9, R160, R37 ;  /* 0x000000a009257223 */ /* 0x000fc40000010025 */
[----:B------:R-:W-:Y:S02]  /*1390*/  FADD.FTZ R73, R73, R160 ;  /* 0x000000a049497221 */ /* 0x000fe40000010000 */
[----:B----4-:R-:W-:Y:S02]  /*13a0*/  FMUL.FTZ R245, R241, R160 ;  /* 0x000000a0f1f57220 */ /* 0x010fe40000410000 */
        /* <DEDUP_REMOVED lines=9> */
[--C-:B------:R-:W-:Y:S01]  /*1440*/  HADD2.F32 R242, -RZ, R162.reuse.H0_H0 ;  /* 0x200000a2fff27230 */ /* 0x100fe20000004100 */
[----:B------:R-:W-:Y:S01]  /*1450*/  FFMA.FTZ R161, R9, R245, R161 ;  /* 0x000000f509a17223 */ /* 0x000fe200000100a1 */
[----:B------:R-:W-:Y:S01]  /*1460*/  HADD2.F32 R162, -RZ, R162.H1_H1 ;  /* 0x300000a2ffa27230 */ /* 0x000fe20000004100 */
        /* <DEDUP_REMOVED lines=30> */
.L_x_9488:
[----:B0-----:R-:W-:Y:S05]  /*1650*/  BSYNC B1 ;  /* 0x0000000000017941 */ /* 0x001fea0003800000 */
.L_x_9487:
        /* <DEDUP_REMOVED lines=18> */
[----:B------:R-:W-:Y:S01]  /*1780*/  ISETP.NE.AND P4, PT, R168, RZ, PT ;  /* 0x000000ffa800720c */ /* 0x000fe20003f85270 */
[----:B------:R-:W-:-:S02]  /*1790*/  HFMA2.MMA R174, -RZ, RZ, 0, 4.76837158203125e-07 ;  /* 0x00000008ffae7435 */ /* 0x000fc400000001ff */
[----:B------:R-:W4:Y:S01]  /*17a0*/  LDL R168, [R1+0x50] ;  /* 0x0000500001a87983 */ /* 0x000f220000100800 */
[----:B------:R-:W-:-:S07]  /*17b0*/  FSEL R24, R7, RZ, !P4 ;  /* 0x000000ff07187208 */ /* 0x000fce0006000000 */
        /* <DEDUP_REMOVED lines=12> */
[--C-:B----4-:R-:W-:Y:S01]  /*1880*/  HADD2.F32 R238, -RZ, R164.reuse.H0_H0 ;  /* 0x200000a4ffee7230 */ /* 0x110fe20000004100 */
[----:B------:R-:W-:Y:S01]  /*1890*/  FMUL.FTZ R17, R2, R17 ;  /* 0x0000001102117220 */ /* 0x000fe20000410000 */
[----:B------:R-:W-:-:S03]  /*18a0*/  HADD2.F32 R164, -RZ, R164.H1_H1 ;  /* 0x300000a4ffa47230 */ /* 0x000fc60000004100 */
[-C--:B------:R-:W-:Y:S02]  /*18b0*/  FFMA.FTZ R44, R17, R238.reuse, R44 ;  /* 0x000000ee112c7223 */ /* 0x080fe4000001002c */
[----:B------:R-:W-:Y:S02]  /*18c0*/  FADD.FTZ R80, R80, R238 ;  /* 0x000000ee50507221 */ /* 0x000fe40000010000 */
        /* <DEDUP_REMOVED lines=8> */
[-C--:B------:R-:W-:Y:S02]  /*1950*/  FFMA.FTZ R46, R19, R236.reuse, R46 ;  /* 0x000000ec132e7223 */ /* 0x080fe4000001002e */
[----:B------:R-:W-:Y:S02]  /*1960*/  FADD.FTZ R82, R82, R236 ;  /* 0x000000ec52527221 */ /* 0x000fe40000010000 */
        /* <DEDUP_REMOVED lines=44> */
.L_x_9490:
[----:B------:R-:W-:Y:S05]  /*1c30*/  BSYNC B1 ;  /* 0x0000000000017941 */ /* 0x000fea0003800000 */
.L_x_9489:
[----:B------:R-:W-:Y:S01]  /*1c40*/  BSSY B1, `(.L_x_9491) ;  /* 0x000005f000017945 */ /* 0x000fe20003800000 */
[----:B------:R-:W-:Y:S05]  /*1c50*/  @!P1 BRA `(.L_x_9492) ;  /* 0x000005d000009947 */ /* 0x000fea0003800000 */
[----:B------:R-:W-:Y:S01]  /*1c60*/  MOV R223, 0x20 ;  /* 0x0000002000df7802 */ /* 0x000fe20000000f00 */
[----:B------:R-:W-:Y:S01]  /*1c70*/  HFMA2.MMA R168, -RZ, RZ, 0, 9.5367431640625e-07 ;  /* 0x00000010ffa87435 */ /* 0x000fe200000001ff */
[----:B------:R-:W-:Y:S01]  /*1c80*/  ISETP.NE.U32.AND P4, PT, RZ, c[0x0][0x218], PT ;  /* 0x00008600ff007a0c */ /* 0x000fe20003f85070 */
[----:B------:R-:W2:Y:S02]  /*1c90*/  LDL R229, [R1+0x40] ;  /* 0x0000400001e57983 */ /* 0x000ea40000100800 */
[----:B------:R-:W-:-:S02]  /*1ca0*/  IMAD.WIDE.U32 R164, R208, R223, c[0x0][0x188] ;  /* 0x00006200d0a47625 */ /* 0x000fc400078e00df */
[----:B------:R-:W3:Y:S04]  /*1cb0*/  LDL R227, [R1+0x38] ;  /* 0x0000380001e37983 */ /* 0x000ee80000100800 */
[----:B------:R0:W4:Y:S01]  /*1cc0*/  LDG.E.128 R160, [R164.64] ;  /* 0x00000004a4a07981 */ /* 0x000122000c1e1d00 */
[----:B------:R-:W-:Y:S01]  /*1cd0*/  IMAD.WIDE.U32 R168, R207, R168, c[0x0][0x208] ;  /* 0x00008200cfa87625 */ /* 0x000fe200078e00a8 */
[----:B------:R-:W-:Y:S02]  /*1ce0*/  ISETP.NE.AND.EX P4, PT, RZ, c[0x0][0x21c], PT, P4 ;  /* 0x00008700ff007a0c */ /* 0x000fe40003f85340 */
[----:B------:R-:W2:Y:S04]  /*1cf0*/  LDL R225, [R1+0x34] ;  /* 0x0000340001e17983 */ /* 0x000ea80000100800 */
[----:B------:R-:W2:Y:S04]  /*1d00*/  LDG.E.128 R168, [R168.64] ;  /* 0x00000004a8a87981 */ /* 0x000ea8000c1e1d00 */
[----:B0-----:R-:W2:Y:S03]  /*1d10*/  LDG.E.128 R164, [R164.64+0x10] ;  /* 0x00001004a4a47981 */ /* 0x001ea6000c1e1d00 */
        /* <DEDUP_REMOVED lines=23> */
[--C-:B------:R-:W-:Y:S01]  /*1e90*/  HADD2.F32 R230, -RZ, R168.reuse.H0_H0 ;  /* 0x200000a8ffe67230 */ /* 0x100fe20000004100 */
[C---:B------:R-:W-:Y:S01]  /*1ea0*/  FMUL.FTZ R25, R2.reuse, R25 ;  /* 0x0000001902197220 */ /* 0x040fe20000410000 */
[----:B------:R-:W-:Y:S01]  /*1eb0*/  HADD2.F32 R228, -RZ, R169.H0_H0 ;  /* 0x200000a9ffe47230 */ /* 0x000fe20000004100 */
[----:B------:R-:W-:Y:S01]  /*1ec0*/  FMUL.FTZ R27, R2, R27 ;  /* 0x0000001b021b7220 */ /* 0x000fe20000410000 */
[----:B------:R-:W-:Y:S01]  /*1ed0*/  HADD2.F32 R168, -RZ, R168.H1_H1 ;  /* 0x300000a8ffa87230 */ /* 0x000fe20000004100 */
[----:B------:R-:W-:-:S02]  /*1ee0*/  FFMA.FTZ R52, R25, R230, R52 ;  /* 0x000000e619347223 */ /* 0x000fc40000010034 */
[----:B------:R-:W-:Y:S02]  /*1ef0*/  FADD.FTZ R88, R88, R230 ;  /* 0x000000e658587221 */ /* 0x000fe40000010000 */
[----:B------:R-:W-:Y:S02]  /*1f00*/  FFMA.FTZ R54, R27, R228, R54 ;  /* 0x000000e41b367223 */ /* 0x000fe40000010036 */
[----:B------:R-:W-:Y:S02]  /*1f10*/  FADD.FTZ R90, R90, R228 ;  /* 0x000000e45a5a7221 */ /* 0x000fe40000010000 */
[C---:B------:R-:W-:Y:S02]  /*1f20*/  FMUL.FTZ R26, R2.reuse, R26 ;  /* 0x0000001a021a7220 */ /* 0x040fe40000410000 */
[----:B------:R-:W-:Y:S01]  /*1f30*/  FMUL.FTZ R229, R229, R168 ;  /* 0x000000a8e5e57220 */ /* 0x000fe20000410000 */
[----:B------:R-:W-:Y:S01]  /*1f40*/  HADD2.F32 R169, -RZ, R169.H1_H1 ;  /* 0x300000a9ffa97230 */ /* 0x000fe20000004100 */
[----:B------:R-:W-:Y:S01]  /*1f50*/  FMUL.FTZ R173, R2, R164 ;  /* 0x000000a402ad7220 */ /* 0x000fe20000410000 */
[----:B------:R-:W-:-:S03]  /*1f60*/  HADD2.F32 R226, -RZ, R170.H0_H0 ;  /* 0x200000aaffe27230 */ /* 0x000fc60000004100 */
[----:B---3--:R-:W-:Y:S01]  /*1f70*/  FMUL.FTZ R227, R227, R169 ;  /* 0x000000a9e3e37220 */ /* 0x008fe20000410000 */
[----:B------:R-:W-:Y:S01]  /*1f80*/  HADD2.F32 R170, -RZ, R170.H1_H1 ;  /* 0x300000aaffaa7230 */ /* 0x000fe20000004100 */
[----:B------:R-:W-:Y:S02]  /*1f90*/  FADD.FTZ R92, R92, R226 ;  /* 0x000000e25c5c7221 */ /* 0x000fe40000010000 */
[-C--:B------:R-:W-:Y:S02]  /*1fa0*/  FFMA.FTZ R56, R173, R226.reuse, R56 ;  /* 0x000000e2ad387223 */ /* 0x080fe40000010038 */
[----:B------:R-:W-:Y:S01]  /*1fb0*/  FMUL.FTZ R226, R225, R226 ;  /* 0x000000e2e1e27220 */ /* 0x000fe20000410000 */
[----:B------:R-:W-:Y:S01]  /*1fc0*/  HADD2.F32 R224, -RZ, R171.H0_H0 ;  /* 0x200000abffe07230 */ /* 0x000fe20000004100 */
[C---:B------:R-:W-:Y:S02]  /*1fd0*/  FMUL.FTZ R185, R2.reuse, R166 ;  /* 0x000000a602b97220 */ /* 0x040fe40000410000 */
        /* <DEDUP_REMOVED lines=37> */
.L_x_9492:
[----:B------:R-:W-:Y:S05]  /*2230*/  BSYNC B1 ;  /* 0x0000000000017941 */ /* 0x000fea0003800000 */
.L_x_9491:
[----:B------:R-:W-:Y:S01]  /*2240*/  BSSY B1, `(.L_x_9493) ;  /* 0x000005f000017945 */ /* 0x000fe20003800000 */
[----:B------:R-:W-:Y:S05]  /*2250*/  @!P2 BRA `(.L_x_9494) ;  /* 0x000005d00000a947 */ /* 0x000fea0003800000 */
[----:B------:R-:W-:Y:S01]  /*2260*/  HFMA2.MMA R210, -RZ, RZ, 0, 1.9073486328125e-06 ;  /* 0x00000020ffd27435 */ /* 0x000fe200000001ff */
[----:B------:R-:W-:Y:S01]  /*2270*/  ISETP.NE.U32.AND P4, PT, RZ, c[0x0][0x218], PT ;  /* 0x00008600ff007a0c */ /* 0x000fe20003f85070 */
[----:B------:R-:W2:Y:S01]  /*2280*/  LDL R219, [R1+0x20] ;  /* 0x0000200001db7983 */ /* 0x000ea20000100800 */
[----:B------:R-:W-:-:S03]  /*2290*/  MOV R168, 0x10 ;  /* 0x0000001000a87802 */ /* 0x000fc60000000f00 */
[----:B------:R-:W3:Y:S04]  /*22a0*/  LDL R214, [R1+0x18] ;  /* 0x0000180001d67983 */ /* 0x000ee80000100800 */
[C---:B------:R-:W-:Y:S01]  /*22b0*/  IMAD.WIDE.U32 R164, R208.reuse, R210, c[0x0][0x188] ;  /* 0x00006200d0a47625 */ /* 0x040fe200078e00d2 */
[----:B------:R-:W-:Y:S01]  /*22c0*/  ISETP.NE.AND.EX P4, PT, RZ, c[0x0][0x21c], PT, P4 ;  /* 0x00008700ff007a0c */ /* 0x000fe20003f85340 */
[----:B------:R-:W4:Y:S02]  /*22d0*/  LDL R212, [R1+0x14] ;  /* 0x0000140001d47983 */ /* 0x000f240000100800 */
[----:B------:R-:W-:Y:S02]  /*22e0*/  IMAD.WIDE.U32 R168, R207, R168, c[0x0][0x208] ;  /* 0x00008200cfa87625 */ /* 0x000fe400078e00a8 */
[----:B------:R0:W2:Y:S04]  /*22f0*/  LDG.E.128 R160, [R164.64] ;  /* 0x00000004a4a07981 */ /* 0x0000a8000c1e1d00 */
[----:B------:R-:W3:Y:S04]  /*2300*/  LDG.E.128 R168, [R168.64] ;  /* 0x00000004a8a87981 */ /* 0x000ee8000c1e1d00 */
[----:B0-----:R-:W3:Y:S01]  /*2310*/  LDG.E.128 R164, [R164.64+0x10] ;  /* 0x00001004a4a47981 */ /* 0x001ee2000c1e1d00 */
[----:B------:R-:W-:-:S02]  /*2320*/  @P4 IMAD.WIDE.U32 R180, R208, R210, c[0x0][0x218] ;  /* 0x00008600d0b44625 */ /* 0x000fc400078e00d2 */
[----:B------:R-:W0:Y:S03]  /*2330*/  LDC.U8 R210, c[0x0][0x1f0] ;  /* 0x00007c00ffd27b82 */ /* 0x000e260000000000 */
[----:B------:R1:W5:Y:S04]  /*2340*/  @P4 LDG.E.128 R136, [R180.64] ;  /* 0x00000004b4884981 */ /* 0x000368000c1e1d00 */
[----:B------:R1:W5:Y:S01]  /*2350*/  @P4 LDG.E.128 R140, [R180.64+0x10] ;  /* 0x00001004b48c4981 */ /* 0x000362000c1e1d00 */
[----:B0-----:R-:W-:Y:S01]  /*2360*/  ISETP.NE.AND P4, PT, R210, RZ, PT ;  /* 0x000000ffd200720c */ /* 0x001fe20003f85270 */
[----:B-1----:R-:W-:Y:S02]  /*2370*/  HFMA2.MMA R180, -RZ, RZ, 0, 4.76837158203125e-07 ;  /* 0x00000008ffb47435 */ /* 0x002fe400000001ff */
[----:B------:R-:W4:Y:S01]  /*2380*/  LDL R210, [R1+0x10] ;  /* 0x0000100001d27983 */ /* 0x000f220000100800 */
[----:B------:R-:W-:-:S07]  /*2390*/  FSEL R187, R7, RZ, !P4 ;  /* 0x000000ff07bb7208 */ /* 0x000fce0006000000 */
        /* <DEDUP_REMOVED lines=18> */
[--C-:B------:R-:W-:Y:S02]  /*24c0*/  HADD2.F32 R222, -RZ, R168.reuse.H0_H0 ;  /* 0x200000a8ffde7230 */ /* 0x100fe40000004100 */
[----:B------:R-:W-:Y:S02]  /*24d0*/  HADD2.F32 R215, -RZ, R169.H0_H0 ;  /* 0x200000a9ffd77230 */ /* 0x000fe40000004100 */
[----:B------:R-:W-:Y:S01]  /*24e0*/  HADD2.F32 R168, -RZ, R168.H1_H1 ;  /* 0x300000a8ffa87230 */ /* 0x000fe20000004100 */
[----:B------:R-:W-:Y:S02]  /*24f0*/  FFMA.FTZ R60, R187, R222, R60 ;  /* 0x000000debb3c7223 */ /* 0x000fe4000001003c */
[----:B------:R-:W-:Y:S02]  /*2500*/  FADD.FTZ R96, R96, R222 ;  /* 0x000000de60607221 */ /* 0x000fe40000010000 */
[----:B------:R-:W-:-:S02]  /*2510*/  FFMA.FTZ R62, R189, R215, R62 ;  /* 0x000000d7bd3e7223 */ /* 0x000fc4000001003e */
[----:B------:R-:W-:Y:S02]  /*2520*/  FADD.FTZ R98, R98, R215 ;  /* 0x000000d762627221 */ /* 0x000fe40000010000 */
[----:B------:R-:W-:Y:S01]  /*2530*/  FMUL.FTZ R219, R219, R168 ;  /* 0x000000a8dbdb7220 */ /* 0x000fe20000410000 */
[----:B------:R-:W-:Y:S01]  /*2540*/  HADD2.F32 R169, -RZ, R169.H1_H1 ;  /* 0x300000a9ffa97230 */ /* 0x000fe20000004100 */
[----:B------:R-:W-:Y:S01]  /*2550*/  FMUL.FTZ R191, R2, R164 ;  /* 0x000000a402bf7220 */ /* 0x000fe20000410000 */
[----:B------:R-:W-:-:S03]  /*2560*/  HADD2.F32 R213, -RZ, R170.H0_H0 ;  /* 0x200000aaffd57230 */ /* 0x000fc60000004100 */
[----:B------:R-:W-:Y:S01]  /*2570*/  FMUL.FTZ R214, R214, R169 ;  /* 0x000000a9d6d67220 */ /* 0x000fe20000410000 */
[----:B------:R-:W-:Y:S01]  /*2580*/  HADD2.F32 R170, -RZ, R170.H1_H1 ;  /* 0x300000aaffaa7230 */ /* 0x000fe20000004100 */
[----:B------:R-:W-:Y:S02]  /*2590*/  FADD.FTZ R100, R100, R213 ;  /* 0x000000d564647221 */ /* 0x000fe40000010000 */
[-C--:B------:R-:W-:Y:S02]  /*25a0*/  FFMA.FTZ R64, R191, R213.reuse, R64 ;  /* 0x000000d5bf407223 */ /* 0x080fe40000010040 */
[----:B----4-:R-:W-:Y:S01]  /*25b0*/  FMUL.FTZ R213, R212, R213 ;  /* 0x000000d5d4d57220 */ /* 0x010fe20000410000 */
        /* <DEDUP_REMOVED lines=39> */
.L_x_9494:
[----:B------:R-:W-:Y:S05]  /*2830*/  BSYNC B1 ;  /* 0x0000000000017941 */ /* 0x000fea0003800000 */
.L_x_9493:
[----:B------:R-:W-:-:S13]  /*2840*/  ISETP.GE.U32.AND P4, PT, R0, 0x280, PT ;  /* 0x000002800000780c */ /* 0x000fda0003f86070 */
[----:B------:R-:W-:Y:S05]  /*2850*/  @!P4 BRA `(.L_x_9486) ;  /* 0x000005400000c947 */ /* 0x000fea0003800000 */
[----:B------:R-:W0:Y:S01]  /*2860*/  LDC.U8 R204, c[0x0][0x1f0] ;  /* 0x00007c00ffcc7b82 */ /* 0x000e220000000000 */
[----:B------:R-:W-:Y:S01]  /*2870*/  IMAD.MOV.U32 R205, RZ, RZ, 0x20 ;  /* 0x00000020ffcd7424 */ /* 0x000fe200078e00ff */
[----:B------:R-:W-:Y:S01]  /*2880*/  MOV R168, 0x10 ;  /* 0x0000001000a87802 */ /* 0x000fe20000000f00 */
[----:B------:R-:W2:Y:S02]  /*2890*/  LDL R203, [R1] ;  /* 0x0000000001cb7983 */ /* 0x000ea40000100800 */
[----:B------:R-:W-:-:S04]  /*28a0*/  IMAD.WIDE.U32 R164, R208, R205, c[0x0][0x188] ;  /* 0x00006200d0a47625 */ /* 0x000fc800078e00cd */
[----:B------:R-:W-:Y:S01]  /*28b0*/  IMAD.WIDE.U32 R168, R207, R168, c[0x0][0x208] ;  /* 0x00008200cfa87625 */ /* 0x000fe200078e00a8 */
[----:B------:R1:W3:Y:S05]  /*28c0*/  LDG.E.128 R160, [R164.64] ;  /* 0x00000004a4a07981 */ /* 0x0002ea000c1e1d00 */
[----:B------:R-:W4:Y:S04]  /*28d0*/  LDG.E.128 R168, [R168.64] ;  /* 0x00000004a8a87981 */ /* 0x000f28000c1e1d00 */
[----:B-1----:R-:W2:Y:S01]  /*28e0*/  LDG.E.128 R164, [R164.64+0x10] ;  /* 0x00001004a4a47981 */ /* 0x002ea2000c1e1d00 */
[----:B0-----:R-:W-:-:S04]  /*28f0*/  ISETP.NE.AND P4, PT, R204, RZ, PT ;  /* 0x000000ffcc00720c */ /* 0x001fc80003f85270 */
[----:B------:R-:W-:Y:S02]  /*2900*/  FSEL R7, R7, RZ, !P4 ;  /* 0x000000ff07077208 */ /* 0x000fe40006000000 */
[----:B------:R-:W-:-:S04]  /*2910*/  ISETP.NE.U32.AND P4, PT, RZ, c[0x0][0x218], PT ;  /* 0x00008600ff007a0c */ /* 0x000fc80003f85070 */
[----:B------:R-:W-:-:S13]  /*2920*/  ISETP.NE.AND.EX P4, PT, RZ, c[0x0][0x21c], PT, P4 ;  /* 0x00008700ff007a0c */ /* 0x000fda0003f85340 */
[----:B------:R-:W-:Y:S02]  /*2930*/  @P4 IMAD.WIDE.U32 R182, R208, R205, c[0x0][0x218] ;  /* 0x00008600d0b64625 */ /* 0x000fe400078e00cd */
[----:B------:R-:W2:Y:S04]  /*2940*/  LDL R205, [R1+0x4] ;  /* 0x0000040001cd7983 */ /* 0x000ea80000100800 */
[----:B------:R0:W5:Y:S04]  /*2950*/  @P4 LDG.E.128 R32, [R182.64] ;  /* 0x00000004b6204981 */ /* 0x000168000c1e1d00 */
[----:B------:R0:W5:Y:S02]  /*2960*/  @P4 LDG.E.128 R28, [R182.64+0x10] ;  /* 0x00001004b61c4981 */ /* 0x000164000c1e1d00 */
[----:B0-----:R-:W-:-:S10]  /*2970*/  HFMA2.MMA R182, -RZ, RZ, 0, 4.76837158203125e-07 ;  /* 0x00000008ffb67435 */ /* 0x001fd400000001ff */
[----:B------:R-:W-:-:S06]  /*2980*/  IMAD.WIDE.U32 R182, R5, R182, c[0x0][0x190] ;  /* 0x0000640005b67625 */ /* 0x000fcc00078e00b6 */
[----:B------:R-:W5:Y:S01]  /*2990*/  LDG.E.64 R182, [R182.64] ;  /* 0x00000004b6b67981 */ /* 0x000f62000c1e1b00 */
[----:B---3--:R-:W-:-:S04]  /*29a0*/  FADD.FTZ R160, -R7, R160 ;  /* 0x000000a007a07221 */ /* 0x008fc80000010100 */
[----:B------:R-:W-:Y:S01]  /*29b0*/  FMUL.FTZ R195, R2, R160 ;  /* 0x000000a002c37220 */ /* 0x000fe20000410000 */
[--C-:B----4-:R-:W-:Y:S01]  /*29c0*/  HADD2.F32 R221, -RZ, R168.reuse.H0_H0 ;  /* 0x200000a8ffdd7230 */ /* 0x110fe20000004100 */
[C---:B------:R-:W-:Y:S01]  /*29d0*/  FADD.FTZ R162, -R7.reuse, R162 ;  /* 0x000000a207a27221 */ /* 0x040fe20000010100 */
[----:B------:R-:W-:Y:S01]  /*29e0*/  HADD2.F32 R168, -RZ, R168.H1_H1 ;  /* 0x300000a8ffa87230 */ /* 0x000fe20000004100 */
[----:B------:R-:W-:Y:S02]  /*29f0*/  FADD.FTZ R161, -R7, R161 ;  /* 0x000000a107a17221 */ /* 0x000fe40000010100 */
[----:B------:R-:W-:Y:S02]  /*2a00*/  FFMA.FTZ R144, R195, R221, R144 ;  /* 0x000000ddc3907223 */ /* 0x000fe40000010090 */
[----:B------:R-:W-:Y:S01]  /*2a10*/  FADD.FTZ R68, R68, R221 ;  /* 0x000000dd44447221 */ /* 0x000fe20000010000 */
[----:B------:R-:W-:Y:S01]  /*2a20*/  HADD2.F32 R218, -RZ, R169.H0_H0 ;  /* 0x200000a9ffda7230 */ /* 0x000fe20000004100 */
[----:B------:R-:W-:-:S02]  /*2a30*/  FADD.FTZ R163, -R7, R163 ;  /* 0x000000a307a37221 */ /* 0x000fc40000010100 */
[C---:B--2---:R-:W-:Y:S02]  /*2a40*/  FADD.FTZ R164, -R7.reuse, R164 ;  /* 0x000000a407a47221 */ /* 0x044fe40000010100 */
[C---:B------:R-:W-:Y:S02]  /*2a50*/  FADD.FTZ R165, -R7.reuse, R165 ;  /* 0x000000a507a57221 */ /* 0x040fe40000010100 */
[C---:B------:R-:W-:Y:S02]  /*2a60*/  FADD.FTZ R166, -R7.reuse, R166 ;  /* 0x000000a607a67221 */ /* 0x040fe40000010100 */
[----:B------:R-:W-:Y:S02]  /*2a70*/  FADD.FTZ R167, -R7, R167 ;  /* 0x000000a707a77221 */ /* 0x000fe40000010100 */
[C---:B------:R-:W-:Y:S02]  /*2a80*/  FMUL.FTZ R197, R2.reuse, R162 ;  /* 0x000000a202c57220 */ /* 0x040fe40000410000 */
[----:B------:R-:W-:-:S02]  /*2a90*/  FMUL.FTZ R196, R2, R161 ;  /* 0x000000a102c47220 */ /* 0x000fc40000410000 */
[----:B------:R-:W-:Y:S01]  /*2aa0*/  FMUL.FTZ R220, R203, R168 ;  /* 0x000000a8cbdc7220 */ /* 0x000fe20000410000 */
[----:B------:R-:W-:Y:S01]  /*2ab0*/  HADD2.F32 R169, -RZ, R169.H1_H1 ;  /* 0x300000a9ffa97230 */ /* 0x000fe20000004100 */
[----:B------:R-:W-:Y:S02]  /*2ac0*/  FFMA.FTZ R146, R197, R218, R146 ;  /* 0x000000dac5927223 */ /* 0x000fe40000010092 */
[----:B------:R-:W-:Y:S02]  /*2ad0*/  FADD.FTZ R70, R70, R218 ;  /* 0x000000da46467221 */ /* 0x000fe40000010000 */
[----:B------:R-:W-:-:S04]  /*2ae0*/  FMUL.FTZ R221, R205, R221 ;  /* 0x000000ddcddd7220 */ /* 0x000fc80000410000 */
[----:B------:R-:W-:Y:S02]  /*2af0*/  FADD.FTZ R7, R209, R221 ;  /* 0x000000ddd1077221 */ /* 0x000fe40000010000 */
[----:B------:R-:W-:Y:S02]  /*2b00*/  FFMA.FTZ R5, R195, R221, R206 ;  /* 0x000000ddc3057223 */ /* 0x000fe400000100ce */
        /* <DEDUP_REMOVED lines=38> */
[C---:B------:R-:W-:Y:S02]  /*2d70*/  FFMA.FTZ R111, R202.reuse, R171, R111 ;  /* 0x000000abca6f7223 */ /* 0x040fe4000001006f */
[----:B------:R-:W-:Y:S02]  /*2d80*/  FADD.FTZ R209, R7, R205 ;  /* 0x000000cd07d17221 */ /* 0x000fe40000010000 */
[----:B------:R-:W-:Y:S02]  /*2d90*/  FFMA.FTZ R206, R202, R205, R5 ;  /* 0x000000cdcace7223 */ /* 0x000fe40000010005 */
.L_x_9486:
[----:B------:R-:W-:Y:S05]  /*2da0*/  BSYNC B0 ;  /* 0x0000000000007941 */ /* 0x000fea0003800000 */
.L_x_9476:
        /* <DEDUP_REMOVED lines=8> */
.L_x_9588:
        /* <DEDUP_REMOVED lines=18> */
.L_x_9589:
        /* <DEDUP_REMOVED lines=45> */
.L_x_9500:
[----:B------:R-:W-:Y:S05]  /*3220*/  BSYNC B1 ;  /* 0x0000000000017941 */ /* 0x000fea0003800000 */
.L_x_9499:
        /* <DEDUP_REMOVED lines=20> */
.L_x_9502:
[----:B------:R-:W-:Y:S05]  /*3370*/  BSYNC B1 ;  /* 0x0000000000017941 */ /* 0x000fea0003800000 */
.L_x_9501:
[C---:B------:R-:W-:Y:S01]  /*3380*/  SEL R153, R6.reuse, R153, P5 ;  /* 0x0000009906997207 */ /* 0x040fe20002800000 */
[----:B------:R-:W-:Y:S01]  /*3390*/  @P4 FMUL.FTZ R6, R6, c[0x0][0x1ec] ;  /* 0x00007b0006064a20 */ /* 0x000fe20000410000 */
[----:B------:R-:W-:Y:S01]  /*33a0*/  @P4 LOP3.LUT P6, RZ, R176, 0xff00, RZ, 0xc0, !PT ;  /* 0x0000ff00b0ff4812 */ /* 0x000fe200078cc0ff */
[----:B------:R-:W-:Y:S02]  /*33b0*/  BSSY B1, `(.L_x_9503) ;  /* 0x000000f000017945 */ /* 0x000fe40003800000 */
        /* <DEDUP_REMOVED lines=14> */
.L_x_9504:
[----:B------:R-:W-:Y:S05]  /*34a0*/  BSYNC B1 ;  /* 0x0000000000017941 */ /* 0x000fea0003800000 */
.L_x_9503:
        /* <DEDUP_REMOVED lines=18> */
.L_x_9506:
[----:B------:R-:W-:Y:S05]  /*35d0*/  BSYNC B1 ;  /* 0x0000000000017941 */ /* 0x000fea0003800000 */
.L_x_9505:
        /* <DEDUP_REMOVED lines=18> */
.L_x_9508:
[----:B------:R-:W-:Y:S05]  /*3700*/  BSYNC B1 ;  /* 0x0000000000017941 */ /* 0x000fea0003800000 */
.L_x_9507:
        /* <DEDUP_REMOVED lines=18> */
.L_x_9510:
[----:B------:R-:W-:Y:S05]  /*3830*/  BSYNC B1 ;  /* 0x0000000000017941 */ /* 0x000fea0003800000 */
.L_x_9509:
        /* <DEDUP_REMOVED lines=18> */
.L_x_9512:
[----:B------:R-:W-:Y:S05]  /*3960*/  BSYNC B1 ;  /* 0x0000000000017941 */ /* 0x000fea0003800000 */
.L_x_9511:
        /* <DEDUP_REMOVED lines=18> */
.L_x_9514:
[----:B------:R-:W-:Y:S05]  /*3a90*/  BSYNC B1 ;  /* 0x0000000000017941 */ /* 0x000fea0003800000 */
.L_x_9513:
[C---:B------:R-:W-:Y:S01]  /*3aa0*/  SEL R151, R6.reuse, R151, P5 ;  /* 0x0000009706977207 */ /* 0x040fe20002800000 */
[----:B------:R-:W-:Y:S01]  /*3ab0*/  @P4 FMUL.FTZ R6, R6, c[0x0][0x1ec] ;  /* 0x00007b0006064a20 */ /* 0x000fe20000410000 */
[----:B------:R-:W-:-:S03]  /*3ac0*/  @P4 LOP3.LUT P5, RZ, R177, 0xff000000, RZ, 0xc0, !PT ;  /* 0xff000000b1ff4812 */ /* 0x000fc600078ac0ff */
[----:B------:R-:W-:-:S05]  /*3ad0*/  @P4 FMUL.FTZ R6, R6, c[0x0][0x1e8] ;  /* 0x00007a0006064a20 */ /* 0x000fca0000410000 */
[----:B------:R-:W-:Y:S02]  /*3ae0*/  @P4 FSEL R6, R6, RZ, P5 ;  /* 0x000000ff06064208 */ /* 0x000fe40002800000 */
[----:B------:R-:W-:Y:S02]  /*3af0*/  ISETP.NE.U32.AND P5, PT, RZ, c[0x0][0x258], PT ;  /* 0x00009600ff007a0c */ /* 0x000fe40003fa5070 */
[----:B------:R-:W-:Y:S02]  /*3b00*/  @P4 F2FP.PACK_AB R6, RZ, R6 ;  /* 0x00000006ff06423e */ /* 0x000fe400000000ff */
[----:B------:R-:W-:Y:S02]  /*3b10*/  ISETP.NE.AND.EX P5, PT, RZ, c[0x0][0x25c], PT, P5 ;  /* 0x00009700ff007a0c */ /* 0x000fe40003fa5350 */
[----:B------:R-:W-:-:S11]  /*3b20*/  @P4 PRMT R159, R159, 0x5410, R6 ;  /* 0x000054109f9f4816 */ /* 0x000fd60000000006 */
        /* <DEDUP_REMOVED lines=9> */
.L_x_9498:
[----:B------:R-:W-:Y:S05]  /*3bc0*/  BSYNC B0 ;  /* 0x0000000000007941 */ /* 0x000fea0003800000 */
.L_x_9497:
        /* <DEDUP_REMOVED lines=13> */
.L_x_9518:
[----:B------:R-:W-:Y:S05]  /*3ca0*/  BSYNC B1 ;  /* 0x0000000000017941 */ /* 0x000fea0003800000 */
.L_x_9517:
        /* <DEDUP_REMOVED lines=20> */
.L_x_9520:
[----:B------:R-:W-:Y:S05]  /*3df0*/  BSYNC B1 ;  /* 0x0000000000017941 */ /* 0x000fea0003800000 */
.L_x_9519:
        /* <DEDUP_REMOVED lines=18> */
.L_x_9522:
[----:B------:R-:W-:Y:S05]  /*3f20*/  BSYNC B1 ;  /* 0x0000000000017941 */ /* 0x000fea0003800000 */
.L_x_9521:
        /* <DEDUP_REMOVED lines=18> */
.L_x_9524:
[----:B------:R-:W-:Y:S05]  /*4050*/  BSYNC B1 ;  /* 0x0000000000017941 */ /* 0x000fea0003800000 */
.L_x_9523:
        /* <DEDUP_REMOVED lines=18> */
.L_x_9526:
[----:B------:R-:W-:Y:S05]  /*4180*/  BSYNC B1 ;  /* 0x0000000000017941 */ /* 0x000fea0003800000 */
.L_x_9525:
        /* <DEDUP_REMOVED lines=18> */
.L_x_9528:
[----:B------:R-:W-:Y:S05]  /*42b0*/  BSYNC B1 ;  /* 0x0000000000017941 */ /* 0x000fea0003800000 */
.L_x_9527:
        /* <DEDUP_REMOVED lines=18> */
.L_x_9530:
[----:B------:R-:W-:Y:S05]  /*43e0*/  BSYNC B1 ;  /* 0x0000000000017941 */ /* 0x000fea0003800000 */
.L_x_9529:
        /* <DEDUP_REMOVED lines=18> */
.L_x_9532:
[----:B------:R-:W-:Y:S05]  /*4510*/  BSYNC B1 ;  /* 0x0000000000017941 */ /* 0x000fea0003800000 */
.L_x_9531:
        /* <DEDUP_REMOVED lines=18> */
.L_x_9516:
[----:B------:R-:W-:Y:S05]  /*4640*/  BSYNC B0 ;  /* 0x0000000000007941 */ /* 0x000fea0003800000 */
.L_x_9515:
        /* <DEDUP_REMOVED lines=13> */
.L_x_9536:
[----:B------:R-:W-:Y:S05]  /*4720*/  BSYNC B1 ;  /* 0x0000000000017941 */ /* 0x000fea0003800000 */
.L_x_9535:
        /* <DEDUP_REMOVED lines=20> */
.L_x_9538:
[----:B------:R-:W-:Y:S05]  /*4870*/  BSYNC B1 ;  /* 0x0000000000017941 */ /* 0x000fea0003800000 */
.L_x_9537:
        /* <DEDUP_REMOVED lines=18> */
.L_x_9540:
[----:B------:R-:W-:Y:S05]  /*49a0*/  BSYNC B1 ;  /* 0x0000000000017941 */ /* 0x000fea0003800000 */
.L_x_9539:
        /* <DEDUP_REMOVED lines=18> */
.L_x_9542:
[----:B------:R-:W-:Y:S05]  /*4ad0*/  BSYNC B1 ;  /* 0x0000000000017941 */ /* 0x000fea0003800000 */
.L_x_9541:
        /* <DEDUP_REMOVED lines=18> */
.L_x_9544:
[----:B------:R-:W-:Y:S05]  /*4c00*/  BSYNC B1 ;  /* 0x0000000000017941 */ /* 0x000fea0003800000 */
.L_x_9543:
        /* <DEDUP_REMOVED lines=18> */
.L_x_9546:
[----:B------:R-:W-:Y:S05]  /*4d30*/  BSYNC B1 ;  /* 0x0000000000017941 */ /* 0x000fea0003800000 */
.L_x_9545:
        /* <DEDUP_REMOVED lines=18> */
.L_x_9548:
[----:B------:R-:W-:Y:S05]  /*4e60*/  BSYNC B1 ;  /* 0x0000000000017941 */ /* 0x000fea0003800000 */
.L_x_9547:
        /* <DEDUP_REMOVED lines=18> */
.L_x_9550:
[----:B------:R-:W-:Y:S05]  /*4f90*/  BSYNC B1 ;  /* 0x0000000000017941 */ /* 0x000fea0003800000 */
.L_x_9549:
        /* <DEDUP_REMOVED lines=18> */
.L_x_9534:
[----:B------:R-:W-:Y:S05]  /*50c0*/  BSYNC B0 ;  /* 0x0000000000007941 */ /* 0x000fea0003800000 */
.L_x_9533:
        /* <DEDUP_REMOVED lines=13> */
.L_x_9554:
[----:B------:R-:W-:Y:S05]  /*51a0*/  BSYNC B1 ;  /* 0x0000000000017941 */ /* 0x000fea0003800000 */
.L_x_9553:
        /* <DEDUP_REMOVED lines=20> */
.L_x_9556:
[----:B------:R-:W-:Y:S05]  /*52f0*/  BSYNC B1 ;  /* 0x0000000000017941 */ /* 0x000fea0003800000 */
.L_x_9555:
        /* <DEDUP_REMOVED lines=18> */
.L_x_9558:
[----:B------:R-:W-:Y:S05]  /*5420*/  BSYNC B1 ;  /* 0x0000000000017941 */ /* 0x000fea0003800000 */
.L_x_9557:
        /* <DEDUP_REMOVED lines=18> */
.L_x_9560:
[----:B------:R-:W-:Y:S05]  /*5550*/  BSYNC B1 ;  /* 0x0000000000017941 */ /* 0x000fea0003800000 */
.L_x_9559:
        /* <DEDUP_REMOVED lines=18> */
.L_x_9562:
[----:B------:R-:W-:Y:S05]  /*5680*/  BSYNC B1 ;  /* 0x0000000000017941 */ /* 0x000fea0003800000 */
.L_x_9561:
        /* <DEDUP_REMOVED lines=18> */
.L_x_9564:
[----:B------:R-:W-:Y:S05]  /*57b0*/  BSYNC B1 ;  /* 0x0000000000017941 */ /* 0x000fea0003800000 */
.L_x_9563:
        /* <DEDUP_REMOVED lines=18> */
.L_x_9566:
[----:B------:R-:W-:Y:S05]  /*58e0*/  BSYNC B1 ;  /* 0x0000000000017941 */ /* 0x000fea0003800000 */
.L_x_9565:
        /* <DEDUP_REMOVED lines=18> */
.L_x_9568:
[----:B------:R-:W-:Y:S05]  /*5a10*/  BSYNC B1 ;  /* 0x0000000000017941 */ /* 0x000fea0003800000 */
.L_x_9567:
        /* <DEDUP_REMOVED lines=18> */
.L_x_9552:
[----:B------:R-:W-:Y:S05]  /*5b40*/  BSYNC B0 ;  /* 0x0000000000007941 */ /* 0x000fea0003800000 */
.L_x_9551:
        /* <DEDUP_REMOVED lines=14> */
.L_x_9572:
[----:B------:R-:W-:Y:S05]  /*5c30*/  BSYNC B1 ;  /* 0x0000000000017941 */ /* 0x000fea0003800000 */
.L_x_9571:
        /* <DEDUP_REMOVED lines=20> */
.L_x_9574:
[----:B------:R-:W-:Y:S05]  /*5d80*/  BSYNC B1 ;  /* 0x0000000000017941 */ /* 0x000fea0003800000 */
.L_x_9573:
        /* <DEDUP_REMOVED lines=18> */
.L_x_9576:
[----:B------:R-:W-:Y:S05]  /*5eb0*/  BSYNC B1 ;  /* 0x0000000000017941 */ /* 0x000fea0003800000 */
.L_x_9575:
        /* <DEDUP_REMOVED lines=18> */
.L_x_9578:
[----:B------:R-:W-:Y:S05]  /*5fe0*/  BSYNC B1 ;  /* 0x0000000000017941 */ /* 0x000fea0003800000 */
.L_x_9577:
        /* <DEDUP_REMOVED lines=18> */
.L_x_9580:
[----:B------:R-:W-:Y:S05]  /*6110*/  BSYNC B1 ;  /* 0x0000000000017941 */ /* 0x000fea0003800000 */
.L_x_9579:
        /* <DEDUP_REMOVED lines=18> */
.L_x_9582:
[----:B------:R-:W-:Y:S05]  /*6240*/  BSYNC B1 ;  /* 0x0000000000017941 */ /* 0x000fea0003800000 */
.L_x_9581:
        /* <DEDUP_REMOVED lines=18> */
.L_x_9584:
[----:B------:R-:W-:Y:S05]  /*6370*/  BSYNC B1 ;  /* 0x0000000000017941 */ /* 0x000fea0003800000 */
.L_x_9583:
        /* <DEDUP_REMOVED lines=18> */
.L_x_9586:
[----:B------:R-:W-:Y:S05]  /*64a0*/  BSYNC B1 ;  /* 0x0000000000017941 */ /* 0x000fea0003800000 */
.L_x_9585:
        /* <DEDUP_REMOVED lines=10> */
[----:B------:R-:W-:-:S05]  /*6550*/  @P3 IMAD.WIDE.U32 R4, R4, R5, c[0x0][0x258] ;  /* 0x0000960004043625 */ /* 0x000fca00078e0005 */
[----:B------:R-:W-:Y:S04]  /*6560*/  @P3 STG.E.128 [R4.64], R152 ;  /* 0x0000009804003986 */ /* 0x000fe8000c101d04 */
[----:B------:R0:W-:Y:S02]  /*6570*/  @P3 STG.E.128 [R4.64+0x10], R148 ;  /* 0x0000109404003986 */ /* 0x0001e4000c101d04 */
[----:B0-----:R-:W-:-:S05]  /*6580*/  @P4 MOV R4, 0x10 ;  /* 0x0000001000044802 */ /* 0x001fca0000000f00 */
[----:B------:R-:W-:-:S05]  /*6590*/  @P4 IMAD.WIDE.U32 R4, R164, R4, c[0x0][0x248] ;  /* 0x00009200a4044625 */ /* 0x000fca00078e0004 */
[----:B------:R0:W-:Y:S02]  /*65a0*/  @P4 STG.E.128 [R4.64], R156 ;  /* 0x0000009c04004986 */ /* 0x0001e4000c101d04 */
.L_x_9570:
[----:B------:R-:W-:Y:S05]  /*65b0*/  BSYNC B0 ;  /* 0x0000000000007941 */ /* 0x000fea0003800000 */
.L_x_9569:
[----:B------:R-:W-:Y:S02]  /*65c0*/  IADD3 R3, R3, c[0x0][0x160], RZ ;  /* 0x0000580003037a10 */ /* 0x000fe40007ffe0ff */
[----:B------:R-:W-:Y:S02]  /*65d0*/  LOP3.LUT P4, RZ, R246, 0xff, RZ, 0xc0, !PT ;  /* 0x000000fff6ff7812 */ /* 0x000fe4000788c0ff */
[----:B------:R-:W-:Y:S02]  /*65e0*/  ISETP.GE.AND P3, PT, R3, c[0x0][0x164], PT ;  /* 0x0000590003007a0c */ /* 0x000fe40003f66270 */
[----:B------:R-:W-:-:S11]  /*65f0*/  SEL R246, RZ, 0x1, P4 ;  /* 0x00000001fff67807 */ /* 0x000fd60002000000 */
[----:B0--3-5:R-:W-:Y:S01]  /*6600*/  @P3 CALL.REL.NOINC `(.L_x_9475) ;  /* 0x0000001000003944 */ /* 0x029fe20003c00000 */
[----:B------:R-:W-:Y:S05]  /*6610*/  BRA `(.L_x_9587) ;  /* 0xffffa38000007947 */ /* 0x000fea000383ffff */
.L_x_9475:
        /* <DEDUP_REMOVED lines=49> */
.L_x_9495:
[----:B------:R-:W-:Y:S01]  /*6930*/  HFMA2.MMA R166, -RZ, RZ, 0, 1.847743988037109375e-06 ;  /* 0x0000001fffa67435 */ /* 0x000fe200000001ff */
[----:B-1----:R-:W-:Y:S01]  /*6940*/  IMAD.MOV.U32 R161, RZ, RZ, R209 ;  /* 0x000000ffffa17224 */ /* 0x002fe200078e00d1 */
[----:B------:R-:W-:-:S02]  /*6950*/  MOV R7, 0x10 ;  /* 0x0000001000077802 */ /* 0x000fc40000000f00 */
[----:B0-----:R-:W-:Y:S02]  /*6960*/  MOV R164, 0xffffffff ;  /* 0xffffffff00a47802 */ /* 0x001fe40000000f00 */
[----:B------:R-:W-:Y:S02]  /*6970*/  MOV R160, 0x6990 ;  /* 0x0000699000a07802 */ /* 0x000fe40000000f00 */
[----:B-----5:R-:W-:Y:S05]  /*6980*/  CALL.REL.NOINC `($__internal_131_$__cuda_sm70_shflsync_down_p) ;  /* 0x0000046000007944 */ /* 0x020fea0003c00000 */
[----:B-1----:R-:W-:Y:S01]  /*6990*/  IMAD.MOV.U32 R162, RZ, RZ, R7 ;  /* 0x000000ffffa27224 */ /* 0x002fe200078e0007 */
[----:B------:R-:W-:Y:S05]  /*69a0*/  BRA `(.L_x_9588) ;  /* 0xffffc48000007947 */ /* 0x000fea000383ffff */
.L_x_9496:
[----:B------:R-:W-:Y:S01]  /*69b0*/  HFMA2.MMA R7, -RZ, RZ, 0, 9.5367431640625e-07 ;  /* 0x00000010ff077435 */ /* 0x000fe200000001ff */
[----:B-1----:R-:W-:Y:S01]  /*69c0*/  MOV R161, R206 ;  /* 0x000000ce00a17202 */ /* 0x002fe20000000f00 */
[----:B0-----:R-:W-:Y:S01]  /*69d0*/  IMAD.MOV.U32 R164, RZ, RZ, -0x1 ;  /* 0xffffffffffa47424 */ /* 0x001fe200078e00ff */
[----:B------:R-:W-:Y:S02]  /*69e0*/  MOV R166, 0x1f ;  /* 0x0000001f00a67802 */ /* 0x000fe40000000f00 */
[----:B------:R-:W-:Y:S02]  /*69f0*/  MOV R160, 0x6a10 ;  /* 0x00006a1000a07802 */ /* 0x000fe40000000f00 */
[----:B--23-5:R-:W-:Y:S05]  /*6a00*/  CALL.REL.NOINC `($__internal_131_$__cuda_sm70_shflsync_down_p) ;  /* 0x000003e000007944 */ /* 0x02cfea0003c00000 */
[----:B------:R-:W-:Y:S01]  /*6a10*/  FADD.FTZ R209, R162, R209 ;  /* 0x000000d1a2d17221 */ /* 0x000fe20000010000 */
[----:B------:R-:W-:Y:S01]  /*6a20*/  MOV R166, 0x1f ;  /* 0x0000001f00a67802 */ /* 0x000fe20000000f00 */
[----:B-1----:R-:W-:Y:S01]  /*6a30*/  FADD.FTZ R206, R206, R7 ;  /* 0x00000007cece7221 */ /* 0x002fe20000010000 */
[----:B------:R-:W-:Y:S01]  /*6a40*/  HFMA2.MMA R7, -RZ, RZ, 0, 4.76837158203125e-07 ;  /* 0x00000008ff077435 */ /* 0x000fe200000001ff */
[----:B------:R-:W-:Y:S01]  /*6a50*/  MOV R164, 0xffffffff ;  /* 0xffffffff00a47802 */ /* 0x000fe20000000f00 */
[----:B------:R-:W-:Y:S01]  /*6a60*/  IMAD.MOV.U32 R161, RZ, RZ, R209 ;  /* 0x000000ffffa17224 */ /* 0x000fe200078e00d1 */
[----:B------:R-:W-:-:S03]  /*6a70*/  MOV R160, 0x6a90 ;  /* 0x00006a9000a07802 */ /* 0x000fc60000000f00 */
[----:B------:R-:W-:Y:S05]  /*6a80*/  CALL.REL.NOINC `($__internal_131_$__cuda_sm70_shflsync_down_p) ;  /* 0x0000036000007944 */ /* 0x000fea0003c00000 */
[----:B-1----:R-:W-:Y:S01]  /*6a90*/  MOV R162, R7 ;  /* 0x0000000700a27202 */ /* 0x002fe20000000f00 */
[----:B------:R-:W-:Y:S01]  /*6aa0*/  HFMA2.MMA R7, -RZ, RZ, 0, 4.76837158203125e-07 ;  /* 0x00000008ff077435 */ /* 0x000fe200000001ff */
[----:B------:R-:W-:Y:S01]  /*6ab0*/  MOV R161, R206 ;  /* 0x000000ce00a17202 */ /* 0x000fe20000000f00 */
[----:B------:R-:W-:Y:S01]  /*6ac0*/  IMAD.MOV.U32 R164, RZ, RZ, -0x1 ;  /* 0xffffffffffa47424 */ /* 0x000fe200078e00ff */
[----:B------:R-:W-:-:S02]  /*6ad0*/  MOV R166, 0x1f ;  /* 0x0000001f00a67802 */ /* 0x000fc40000000f00 */
[----:B------:R-:W-:Y:S02]  /*6ae0*/  MOV R160, 0x6b00 ;  /* 0x00006b0000a07802 */ /* 0x000fe40000000f00 */
[----:B------:R-:W-:Y:S05]  /*6af0*/  CALL.REL.NOINC `($__internal_131_$__cuda_sm70_shflsync_down_p) ;  /* 0x000002f000007944 */ /* 0x000fea0003c00000 */
[----:B------:R-:W-:Y:S01]  /*6b00*/  FADD.FTZ R209, R162, R209 ;  /* 0x000000d1a2d17221 */ /* 0x000fe20000010000 */
[----:B------:R-:W-:Y:S01]  /*6b10*/  MOV R166, 0x1f ;  /* 0x0000001f00a67802 */ /* 0x000fe20000000f00 */
[----:B-1----:R-:W-:Y:S01]  /*6b20*/  FADD.FTZ R206, R206, R7 ;  /* 0x00000007cece7221 */ /* 0x002fe20000010000 */
[----:B------:R-:W-:Y:S01]  /*6b30*/  HFMA2.MMA R7, -RZ, RZ, 0, 2.384185791015625e-07 ;  /* 0x00000004ff077435 */ /* 0x000fe200000001ff */
[----:B------:R-:W-:Y:S02]  /*6b40*/  MOV R164, 0xffffffff ;  /* 0xffffffff00a47802 */ /* 0x000fe40000000f00 */
[----:B------:R-:W-:Y:S02]  /*6b50*/  MOV R161, R209 ;  /* 0x000000d100a17202 */ /* 0x000fe40000000f00 */
[----:B------:R-:W-:Y:S02]  /*6b60*/  MOV R160, 0x6b80 ;  /* 0x00006b8000a07802 */ /* 0x000fe40000000f00 */
[----:B------:R-:W-:Y:S05]  /*6b70*/  CALL.REL.NOINC `($__internal_131_$__cuda_sm70_shflsync_down_p) ;  /* 0x0000027000007944 */ /* 0x000fea0003c00000 */
[----:B-1----:R-:W-:Y:S01]  /*6b80*/  IMAD.MOV.U32 R162, RZ, RZ, R7 ;  /* 0x000000ffffa27224 */ /* 0x002fe200078e0007 */
[----:B------:R-:W-:Y:S01]  /*6b90*/  HFMA2.MMA R7, -RZ, RZ, 0, 2.384185791015625e-07 ;  /* 0x00000004ff077435 */ /* 0x000fe200000001ff */
[----:B------:R-:W-:-:S02]  /*6ba0*/  MOV R161, R206 ;  /* 0x000000ce00a17202 */ /* 0x000fc40000000f00 */
[----:B------:R-:W-:Y:S02]  /*6bb0*/  MOV R166, 0x1f ;  /* 0x0000001f00a67802 */ /* 0x000fe40000000f00 */
[----:B------:R-:W-:Y:S02]  /*6bc0*/  MOV R164, 0xffffffff ;  /* 0xffffffff00a47802 */ /* 0x000fe40000000f00 */
[----:B------:R-:W-:Y:S02]  /*6bd0*/  MOV R160, 0x6bf0 ;  /* 0x00006bf000a07802 */ /* 0x000fe40000000f00 */
[----:B------:R-:W-:Y:S05]  /*6be0*/  CALL.REL.NOINC `($__internal_131_$__cuda_sm70_shflsync_down_p) ;  /* 0x0000020000007944 */ /* 0x000fea0003c00000 */
[----:B------:R-:W-:Y:S01]  /*6bf0*/  FADD.FTZ R209, R162, R209 ;  /* 0x000000d1a2d17221 */ /* 0x000fe20000010000 */
[----:B------:R-:W-:Y:S01]  /*6c00*/  HFMA2.MMA R166, -RZ, RZ, 0, 1.847743988037109375e-06 ;  /* 0x0000001fffa67435 */ /* 0x000fe200000001ff */
[----:B-1----:R-:W-:Y:S01]  /*6c10*/  FADD.FTZ R206, R206, R7 ;  /* 0x00000007cece7221 */ /* 0x002fe20000010000 */
[----:B------:R-:W-:Y:S01]  /*6c20*/  MOV R164, 0xffffffff ;  /* 0xffffffff00a47802 */ /* 0x000fe20000000f00 */
[----:B------:R-:W-:Y:S01]  /*6c30*/  IMAD.MOV.U32 R7, RZ, RZ, 0x2 ;  /* 0x00000002ff077424 */ /* 0x000fe200078e00ff */
[----:B------:R-:W-:Y:S02]  /*6c40*/  MOV R161, R209 ;  /* 0x000000d100a17202 */ /* 0x000fe40000000f00 */
[----:B------:R-:W-:-:S02]  /*6c50*/  MOV R160, 0x6c70 ;  /* 0x00006c7000a07802 */ /* 0x000fc40000000f00 */
[----:B------:R-:W-:Y:S05]  /*6c60*/  CALL.REL.NOINC `($__internal_131_$__cuda_sm70_shflsync_down_p) ;  /* 0x0000018000007944 */ /* 0x000fea0003c00000 */
[----:B-1----:R-:W-:Y:S01]  /*6c70*/  MOV R162, R7 ;  /* 0x0000000700a27202 */ /* 0x002fe20000000f00 */
[----:B------:R-:W-:Y:S01]  /*6c80*/  HFMA2.MMA R7, -RZ, RZ, 0, 1.1920928955078125e-07 ;  /* 0x00000002ff077435 */ /* 0x000fe200000001ff */
[----:B------:R-:W-:Y:S01]  /*6c90*/  IMAD.MOV.U32 R161, RZ, RZ, R206 ;  /* 0x000000ffffa17224 */ /* 0x000fe200078e00ce */
[----:B------:R-:W-:-:S02]  /*6ca0*/  MOV R166, 0x1f ;  /* 0x0000001f00a67802 */ /* 0x000fc40000000f00 */
[----:B------:R-:W-:Y:S02]  /*6cb0*/  MOV R164, 0xffffffff ;  /* 0xffffffff00a47802 */ /* 0x000fe40000000f00 */
[----:B------:R-:W-:Y:S02]  /*6cc0*/  MOV R160, 0x6ce0 ;  /* 0x00006ce000a07802 */ /* 0x000fe40000000f00 */
[----:B------:R-:W-:Y:S05]  /*6cd0*/  CALL.REL.NOINC `($__internal_131_$__cuda_sm70_shflsync_down_p) ;  /* 0x0000011000007944 */ /* 0x000fea0003c00000 */
[----:B------:R-:W-:Y:S01]  /*6ce0*/  FADD.FTZ R209, R162, R209 ;  /* 0x000000d1a2d17221 */ /* 0x000fe20000010000 */
[----:B------:R-:W-:Y:S01]  /*6cf0*/  MOV R164, 0xffffffff ;  /* 0xffffffff00a47802 */ /* 0x000fe20000000f00 */
[----:B-1----:R-:W-:Y:S01]  /*6d00*/  FADD.FTZ R206, R206, R7 ;  /* 0x00000007cece7221 */ /* 0x002fe20000010000 */
[----:B------:R-:W-:Y:S01]  /*6d10*/  HFMA2.MMA R7, -RZ, RZ, 0, 5.9604644775390625e-08 ;  /* 0x00000001ff077435 */ /* 0x000fe200000001ff */
[----:B------:R-:W-:Y:S01]  /*6d20*/  IMAD.MOV.U32 R166, RZ, RZ, 0x1f ;  /* 0x0000001fffa67424 */ /* 0x000fe200078e00ff */
[----:B------:R-:W-:Y:S02]  /*6d30*/  MOV R161, R209 ;  /* 0x000000d100a17202 */ /* 0x000fe40000000f00 */
[----:B------:R-:W-:Y:S02]  /*6d40*/  MOV R160, 0x6d60 ;  /* 0x00006d6000a07802 */ /* 0x000fe40000000f00 */
[----:B------:R-:W-:Y:S05]  /*6d50*/  CALL.REL.NOINC `($__internal_131_$__cuda_sm70_shflsync_down_p) ;  /* 0x0000009000007944 */ /* 0x000fea0003c00000 */
[----:B------:R-:W-:Y:S01]  /*6d60*/  HFMA2.MMA R166, -RZ, RZ, 0, 1.847743988037109375e-06 ;  /* 0x0000001fffa67435 */ /* 0x000fe200000001ff */
[----:B-1----:R-:W-:Y:S01]  /*6d70*/  MOV R162, R7 ;  /* 0x0000000700a27202 */ /* 0x002fe20000000f00 */
[----:B------:R-:W-:Y:S01]  /*6d80*/  IMAD.MOV.U32 R7, RZ, RZ, 0x1 ;  /* 0x00000001ff077424 */ /* 0x000fe200078e00ff */
[----:B------:R-:W-:-:S02]  /*6d90*/  MOV R161, R206 ;  /* 0x000000ce00a17202 */ /* 0x000fc40000000f00 */
[----:B------:R-:W-:Y:S02]  /*6da0*/  MOV R164, 0xffffffff ;  /* 0xffffffff00a47802 */ /* 0x000fe40000000f00 */
[----:B------:R-:W-:Y:S02]  /*6db0*/  MOV R160, 0x6dd0 ;  /* 0x00006dd000a07802 */ /* 0x000fe40000000f00 */
[----:B------:R-:W-:Y:S05]  /*6dc0*/  CALL.REL.NOINC `($__internal_131_$__cuda_sm70_shflsync_down_p) ;  /* 0x0000002000007944 */ /* 0x000fea0003c00000 */
[----:B-1----:R-:W-:Y:S01]  /*6dd0*/  MOV R161, R7 ;  /* 0x0000000700a17202 */ /* 0x002fe20000000f00 */
[----:B------:R-:W-:Y:S05]  /*6de0*/  BRA `(.L_x_9589) ;  /* 0xffffc16000007947 */ /* 0x000fea000383ffff */
        .weak           $__internal_131_$__cuda_sm70_shflsync_down_p
        .type           $__internal_131_$__cuda_sm70_shflsync_down_p,@function
        .size           $__internal_131_$__cuda_sm70_shflsync_down_p,(.L_x_14349 - $__internal_131_$__cuda_sm70_shflsync_down_p)
$__internal_131_$__cuda_sm70_shflsync_down_p:
[----:B------:R-:W-:Y:S04]  /*6df0*/  WARPSYNC R164 ;  /* 0x000000a400007348 */ /* 0x000fe80003800000 */
[----:B------:R0:W1:Y:S02]  /*6e00*/  SHFL.DOWN PT, R7, R161, R7, R166 ;  /* 0x08000007a1077389 */ /* 0x00006400000e00a6 */
[----:B0-----:R-:W-:-:S06]  /*6e10*/  HFMA2.MMA R161, -RZ, RZ, 0, 0 ;  /* 0x00000000ffa17435 */ /* 0x001fcc00000001ff */
[----:B------:R-:W-:Y:S05]  /*6e20*/  RET.REL.NODEC R160 `(_ZN10layer_norm13ln_bwd_kernelINS_13Kernel_traitsI6__halfS2_fS2_fjLj5120ELj1ELj1ELj4ELj16ENS_18Kernel_traits_baseILj5120ES2_S2_fS2_fjLj128EEEEELb1ELb0ELb1ELb0EEEvNS_9BwdParamsE) ;  /* 0xffff91d0a0007950 */ /* 0x000fea0003c3ffff */
.L_x_9590:
        /* <DEDUP_REMOVED lines=13> */
.L_x_14349:


//--------------------- .text._ZN10layer_norm22ln_bwd_finalize_kernelINS_22Kernel_traits_finalizeILj5120E6__halfS2_fS2_fjLb0ELj1024ELj4ENS_18Kernel_traits_baseILj5120ES2_S2_fS2_fjLj1024EEEEELb0ELb1EEEvNS_9BwdParamsE --------------------------
	.section	.text._ZN10layer_norm22ln_bwd_finalize_kernelINS_22Kernel_traits_finalizeILj5120E6__halfS2_fS2_fjLb0ELj1024ELj4ENS_18Kernel_traits_baseILj5120ES2_S2_fS2_fjLj1024EEEEELb0ELb1EEEvNS_9BwdParamsE,"ax",@progbits
	.sectioninfo	@"SHI_REGISTERS=32"
	.align	128
        .global         _ZN10layer_norm22ln_bwd_finalize_kernelINS_22Kernel_traits_finalizeILj5120E6__halfS2_fS2_fjLb0ELj1024ELj4ENS_18Kernel_traits_baseILj5120ES2_S2_fS2_fjLj1024EEEEELb0ELb1EEEvNS_9BwdParamsE
        .type           _ZN10layer_norm22ln_bwd_finalize_kernelINS_22Kernel_traits_finalizeILj5120E6__halfS2_fS2_fjLb0ELj1024ELj4ENS_18Kernel_traits_baseILj5120ES2_S2_fS2_fjLj1024EEEEELb0ELb1EEEvNS_9BwdParamsE,@function
        .size           _ZN10layer_norm22ln_bwd_finalize_kernelINS_22Kernel_traits_finalizeILj5120E6__halfS2_fS2_fjLb0ELj1024ELj4ENS_18Kernel_traits_baseILj5120ES2_S2_fS2_fjLj1024EEEEELb0ELb1EEEvNS_9BwdParamsE,(.L_x_14350 - _ZN10layer_norm22ln_bwd_finalize_kernelINS_22Kernel_traits_finalizeILj5120E6__halfS2_fS2_fjLb0ELj1024ELj4ENS_18Kernel_traits_baseILj5120ES2_S2_fS2_fjLj1024EEEEELb0ELb1EEEvNS_9BwdParamsE)
        .other          _ZN10layer_norm22ln_bwd_finalize_kernelINS_22Kernel_traits_finalizeILj5120E6__halfS2_fS2_fjLb0ELj1024ELj4ENS_18Kernel_traits_baseILj5120ES2_S2_fS2_fjLj1024EEEEELb0ELb1EEEvNS_9BwdParamsE,@"STO_CUDA_ENTRY STV_DEFAULT"
_ZN10layer_norm22ln_bwd_finalize_kernelINS_22Kernel_traits_finalizeILj5120E6__halfS2_fS2_fjLb0ELj1024ELj4ENS_18Kernel_traits_baseILj5120ES2_S2_fS2_fjLj1024EEEEELb0ELb1EEEvNS_9BwdParamsE:
.text._ZN10layer_norm22ln_bwd_finalize_kernelINS_22Kernel_traits_finalizeILj5120E6__halfS2_fS2_fjLb0ELj1024ELj4ENS_18Kernel_traits_baseILj5120ES2_S2_fS2_fjLj1024EEEEELb0ELb1EEEvNS_9BwdParamsE:
        /* <DEDUP_REMOVED lines=19> */
.L_x_9603:
        /* <DEDUP_REMOVED lines=27> */
.L_x_9595:
        /* <DEDUP_REMOVED lines=35> */
.L_x_9594:
[----:B------:R-:W-:Y:S05]  /*0510*/  BSYNC B1 ;  /* 0x0000000000017941 */ /* 0x000fea0003800000 */
.L_x_9593:
        /* <DEDUP_REMOVED lines=23> */
.L_x_9597:
[----:B------:R-:W-:Y:S05]  /*0690*/  BSYNC B1 ;  /* 0x0000000000017941 */ /* 0x000fea0003800000 */
.L_x_9596:
        /* <DEDUP_REMOVED lines=10> */
.L_x_9592:
[----:B------:R-:W-:Y:S05]  /*0740*/  BSYNC B0 ;  /* 0x0000000000007941 */ /* 0x000fea0003800000 */
.L_x_9591:
        /* <DEDUP_REMOVED lines=11> */
.L_x_9604:
        /* <DEDUP_REMOVED lines=18> */
.L_x_9605:
[----:B------:R-:W-:Y:S01]  /*0920*/  @!P1 SHF.R.U32.HI R2, RZ, 0x3, R0 ;  /* 0x00000003ff029819 */ /* 0x000fe20000011600 */
[----:B---3--:R-:W-:Y:S02]  /*0930*/  FADD.FTZ R5, R5, R10 ;  /* 0x0000000a05057221 */ /* 0x008fe40000010000 */
[----:B--2---:R-:W-:Y:S01]  /*0940*/  FADD.FTZ R7, R7, R4 ;  /* 0x0000000407077221 */ /* 0x004fe20000010000 */
[----:B------:R-:W-:-:S05]  /*0950*/  @!P1 LOP3.LUT R2, R2, 0x1ffffffc, RZ, 0xc0, !PT ;  /* 0x1ffffffc02029812 */ /* 0x000fca00078ec0ff */
[----:B------:R2:W-:Y:S04]  /*0960*/  @!P1 STS [R2+0x2000], R5 ;  /* 0x0020000502009388 */ /* 0x0005e80000000800 */
[----:B------:R2:W-:Y:S02]  /*0970*/  @!P1 STS [R2+0x2080], R7 ;  /* 0x0020800702009388 */ /* 0x0005e40000000800 */
.L_x_9598:
        /* <DEDUP_REMOVED lines=13> */
.L_x_9602:
[----:B------:R-:W-:Y:S05]  /*0a50*/  BSYNC B0 ;  /* 0x0000000000007941 */ /* 0x000fea0003800000 */
.L_x_9601:
[C---:B------:R-:W-:Y:S02]  /*0a60*/  ISETP.GT.U32.AND P1, PT, R18.reuse, -0x1401, PT ;  /* 0xffffebff1200780c */ /* 0x040fe40003f24070 */
[----:B------:R-:W-:Y:S02]  /*0a70*/  IADD3 R18, R18, 0x1400, RZ ;  /* 0x0000140012127810 */ /* 0x000fe40007ffe0ff */
[----:B------:R-:W-:-:S09]  /*0a80*/  IADD3 R19, R19, 0xa00, RZ ;  /* 0x00000a0013137810 */ /* 0x000fd20007ffe0ff */
[----:B012---:R-:W-:Y:S05]  /*0a90*/  @P1 BRA `(.L_x_9603) ;  /* 0xfffff69000001947 */ /* 0x007fea000383ffff */
[----:B------:R-:W-:Y:S05]  /*0aa0*/  EXIT ;  /* 0x000000000000794d */ /* 0x000fea0003800000 */
.L_x_9599:
[----:B--2---:R-:W-:Y:S01]  /*0ab0*/  IMAD.MOV.U32 R10, RZ, RZ, R4 ;  /* 0x000000ffff0a7224 */ /* 0x004fe200078e0004 */
[----:B------:R-:W-:Y:S01]  /*0ac0*/  MOV R9, 0x1 ;  /* 0x0000000100097802 */ /* 0x000fe20000000f00 */
[----:B------:R-:W-:Y:S01]  /*0ad0*/  IMAD.MOV.U32 R6, RZ, RZ, 0x1f ;  /* 0x0000001fff067424 */ /* 0x000fe200078e00ff */
[----:B------:R-:W-:Y:S02]  /*0ae0*/  MOV R11, 0xffffffff ;  /* 0xffffffff000b7802 */ /* 0x000fe40000000f00 */
[----:B------:R-:W-:Y:S02]  /*0af0*/  MOV R2, 0xb10 ;  /* 0x00000b1000027802 */ /* 0x000fe40000000f00 */
[----:B01----:R-:W-:Y:S05]  /*0b00*/  CALL.REL.NOINC `($__internal_132_$__cuda_sm70_shflsync_bfly_p) ;  /* 0x000003c000007944 */ /* 0x003fea0003c00000 */
[----:B-1----:R-:W-:Y:S01]  /*0b10*/  IMAD.MOV.U32 R3, RZ, RZ, R6 ;  /* 0x000000ffff037224 */ /* 0x002fe200078e0006 */
[----:B0-----:R-:W-:Y:S05]  /*0b20*/  BRA `(.L_x_9604) ;  /* 0xfffffcd000007947 */ /* 0x001fea000383ffff */
.L_x_9600:
[----:B------:R-:W-:Y:S01]  /*0b30*/  HFMA2.MMA R6, -RZ, RZ, 0, 1.847743988037109375e-06 ;  /* 0x0000001fff067435 */ /* 0x000fe200000001ff */
[----:B------:R-:W-:Y:S01]  /*0b40*/  MOV R10, R13 ;  /* 0x0000000d000a7202 */ /* 0x000fe20000000f00 */
[----:B------:R-:W-:Y:S01]  /*0b50*/  IMAD.MOV.U32 R9, RZ, RZ, 0x2 ;  /* 0x00000002ff097424 */ /* 0x000fe200078e00ff */
[----:B------:R-:W-:Y:S01]  /*0b60*/  MOV R2, 0xb90 ;  /* 0x00000b9000027802 */ /* 0x000fe20000000f00 */
[----:B------:R-:W-:-:S02]  /*0b70*/  IMAD.MOV.U32 R11, RZ, RZ, -0x1 ;  /* 0xffffffffff0b7424 */ /* 0x000fc400078e00ff */
[----:B012---:R-:W-:Y:S05]  /*0b80*/  CALL.REL.NOINC `($__internal_132_$__cuda_sm70_shflsync_bfly_p) ;  /* 0x0000034000007944 */ /* 0x007fea0003c00000 */
[----:B01----:R-:W-:Y:S01]  /*0b90*/  FADD.FTZ R10, R13, R6 ;  /* 0x000000060d0a7221 */ /* 0x003fe20000010000 */
[----:B------:R-:W-:Y:S01]  /*0ba0*/  HFMA2.MMA R6, -RZ, RZ, 0, 1.847743988037109375e-06 ;  /* 0x0000001fff067435 */ /* 0x000fe200000001ff */
[----:B------:R-:W-:Y:S01]  /*0bb0*/  MOV R9, 0x4 ;  /* 0x0000000400097802 */ /* 0x000fe20000000f00 */
[----:B------:R-:W-:Y:S01]  /*0bc0*/  IMAD.MOV.U32 R11, RZ, RZ, -0x1 ;  /* 0xffffffffff0b7424 */ /* 0x000fe200078e00ff */
[----:B------:R-:W-:-:S03]  /*0bd0*/  MOV R2, 0xbf0 ;  /* 0x00000bf000027802 */ /* 0x000fc60000000f00 */
[----:B------:R-:W-:Y:S05]  /*0be0*/  CALL.REL.NOINC `($__internal_132_$__cuda_sm70_shflsync_bfly_p) ;  /* 0x000002e000007944 */ /* 0x000fea0003c00000 */
[----:B01----:R-:W-:Y:S01]  /*0bf0*/  FADD.FTZ R10, R10, R6 ;  /* 0x000000060a0a7221 */ /* 0x003fe20000010000 */
[----:B------:R-:W-:Y:S01]  /*0c00*/  HFMA2.MMA R6, -RZ, RZ, 0, 1.847743988037109375e-06 ;  /* 0x0000001fff067435 */ /* 0x000fe200000001ff */
[----:B------:R-:W-:Y:S01]  /*0c10*/  MOV R9, 0x8 ;  /* 0x0000000800097802 */ /* 0x000fe20000000f00 */
[----:B------:R-:W-:Y:S01]  /*0c20*/  IMAD.MOV.U32 R11, RZ, RZ, -0x1 ;  /* 0xffffffffff0b7424 */ /* 0x000fe200078e00ff */
[----:B------:R-:W-:-:S03]  /*0c30*/  MOV R2, 0xc50 ;  /* 0x00000c5000027802 */ /* 0x000fc60000000f00 */
[----:B------:R-:W-:Y:S05]  /*0c40*/  CALL.REL.NOINC `($__internal_132_$__cuda_sm70_shflsync_bfly_p) ;  /* 0x0000028000007944 */ /* 0x000fea0003c00000 */
[----:B-1----:R-:W-:Y:S01]  /*0c50*/  FADD.FTZ R4, R10, R6 ;  /* 0x000000060a047221 */ /* 0x002fe20000010000 */
[----:B------:R-:W-:Y:S01]  /*0c60*/  HFMA2.MMA R6, -RZ, RZ, 0, 1.847743988037109375e-06 ;  /* 0x0000001fff067435 */ /* 0x000fe200000001ff */
[----:B0-----:R-:W-:Y:S01]  /*0c70*/  MOV R9, 0x10 ;  /* 0x0000001000097802 */ /* 0x001fe20000000f00 */
[----:B------:R-:W-:Y:S01]  /*0c80*/  IMAD.MOV.U32 R11, RZ, RZ, -0x1 ;  /* 0xffffffffff0b7424 */ /* 0x000fe200078e00ff */
[----:B------:R-:W-:-:S02]  /*0c90*/  MOV R2, 0xcc0 ;  /* 0x00000cc000027802 */ /* 0x000fc40000000f00 */
[----:B------:R-:W-:Y:S02]  /*0ca0*/  MOV R10, R4 ;  /* 0x00000004000a7202 */ /* 0x000fe40000000f00 */
[----:B------:R-:W-:Y:S05]  /*0cb0*/  CALL.REL.NOINC `($__internal_132_$__cuda_sm70_shflsync_bfly_p) ;  /* 0x0000021000007944 */ /* 0x000fea0003c00000 */
[----:B0-----:R-:W-:Y:S01]  /*0cc0*/  HFMA2.MMA R9, -RZ, RZ, 0, 5.9604644775390625e-08 ;  /* 0x00000001ff097435 */ /* 0x001fe200000001ff */
[----:B-1----:R-:W-:Y:S01]  /*0cd0*/  MOV R7, R6 ;  /* 0x0000000600077202 */ /* 0x002fe20000000f00 */
[----:B------:R-:W-:Y:S01]  /*0ce0*/  IMAD.MOV.U32 R10, RZ, RZ, R5 ;  /* 0x000000ffff0a7224 */ /* 0x000fe200078e0005 */
[----:B------:R-:W-:Y:S01]  /*0cf0*/  MOV R6, 0x1f ;  /* 0x0000001f00067802 */ /* 0x000fe20000000f00 */
[----:B------:R-:W-:Y:S01]  /*0d00*/  IMAD.MOV.U32 R11, RZ, RZ, -0x1 ;  /* 0xffffffffff0b7424 */ /* 0x000fe200078e00ff */
[----:B------:R-:W-:Y:S02]  /*0d10*/  MOV R2, 0xd30 ;  /* 0x00000d3000027802 */ /* 0x000fe40000000f00 */
[----:B------:R-:W-:Y:S05]  /*0d20*/  CALL.REL.NOINC `($__internal_132_$__cuda_sm70_shflsync_bfly_p) ;  /* 0x000001a000007944 */ /* 0x000fea0003c00000 */
[----:B0-----:R-:W-:Y:S01]  /*0d30*/  HFMA2.MMA R9, -RZ, RZ, 0, 1.1920928955078125e-07 ;  /* 0x00000002ff097435 */ /* 0x001fe200000001ff */
[----:B-1----:R-:W-:Y:S01]  /*0d40*/  FADD.FTZ R10, R5, R6 ;  /* 0x00000006050a7221 */ /* 0x002fe20000010000 */
[----:B------:R-:W-:Y:S01]  /*0d50*/  MOV R6, 0x1f ;  /* 0x0000001f00067802 */ /* 0x000fe20000000f00 */
[----:B------:R-:W-:Y:S01]  /*0d60*/  IMAD.MOV.U32 R11, RZ, RZ, -0x1 ;  /* 0xffffffffff0b7424 */ /* 0x000fe200078e00ff */
[----:B------:R-:W-:Y:S02]  /*0d70*/  MOV R2, 0xd90 ;  /* 0x00000d9000027802 */ /* 0x000fe40000000f00 */
[----:B------:R-:W-:Y:S05]  /*0d80*/  CALL.REL.NOINC `($__internal_132_$__cuda_sm70_shflsync_bfly_p) ;  /* 0x0000014000007944 */ /* 0x000fea0003c00000 */
[----:B0-----:R-:W-:Y:S01]  /*0d90*/  HFMA2.MMA R9, -RZ, RZ, 0, 2.384185791015625e-07 ;  /* 0x00000004ff097435 */ /* 0x001fe200000001ff */
[----:B-1----:R-:W-:Y:S01]  /*0da0*/  FADD.FTZ R10, R10, R6 ;  /* 0x000000060a0a7221 */ /* 0x002fe20000010000 */
[----:B------:R-:W-:Y:S01]  /*0db0*/  MOV R6, 0x1f ;  /* 0x0000001f00067802 */ /* 0x000fe20000000f00 */
[----:B------:R-:W-:Y:S01]  /*0dc0*/  IMAD.MOV.U32 R11, RZ, RZ, -0x1 ;  /* 0xffffffffff0b7424 */ /* 0x000fe200078e00ff */
[----:B------:R-:W-:-:S02]  /*0dd0*/  MOV R2, 0xdf0 ;  /* 0x00000df000027802 */ /* 0x000fc40000000f00 */
[----:B------:R-:W-:Y:S05]  /*0de0*/  CALL.REL.NOINC `($__internal_132_$__cuda_sm70_shflsync_bfly_p) ;  /* 0x000000e000007944 */ /* 0x000fea0003c00000 */
[----:B0-----:R-:W-:Y:S01]  /*0df0*/  HFMA2.MMA R9, -RZ, RZ, 0, 4.76837158203125e-07 ;  /* 0x00000008ff097435 */ /* 0x001fe200000001ff */
[----:B-1----:R-:W-:Y:S01]  /*0e00*/  FADD.FTZ R10, R10, R6 ;  /* 0x000000060a0a7221 */ /* 0x002fe20000010000 */
[----:B------:R-:W-:Y:S01]  /*0e10*/  MOV R6, 0x1f ;  /* 0x0000001f00067802 */ /* 0x000fe20000000f00 */
[----:B------:R-:W-:Y:S01]  /*0e20*/  IMAD.MOV.U32 R11, RZ, RZ, -0x1 ;  /* 0xffffffffff0b7424 */ /* 0x000fe200078e00ff */
[----:B------:R-:W-:-:S02]  /*0e30*/  MOV R2, 0xe50 ;  /* 0x00000e5000027802 */ /* 0x000fc40000000f00 */
[----:B------:R-:W-:Y:S05]  /*0e40*/  CALL.REL.NOINC `($__internal_132_$__cuda_sm70_shflsync_bfly_p) ;  /* 0x0000008000007944 */ /* 0x000fea0003c00000 */
[----:B0-----:R-:W-:Y:S01]  /*0e50*/  HFMA2.MMA R9, -RZ, RZ, 0, 9.5367431640625e-07 ;  /* 0x00000010ff097435 */ /* 0x001fe200000001ff */
[----:B-1----:R-:W-:Y:S01]  /*0e60*/  FADD.FTZ R10, R10, R6 ;  /* 0x000000060a0a7221 */ /* 0x002fe20000010000 */
[----:B------:R-:W-:Y:S01]  /*0e70*/  MOV R6, 0x1f ;  /* 0x0000001f00067802 */ /* 0x000fe20000000f00 */
[----:B------:R-:W-:Y:S01]  /*0e80*/  IMAD.MOV.U32 R11, RZ, RZ, -0x1 ;  /* 0xffffffffff0b7424 */ /* 0x000fe200078e00ff */
[----:B------:R-:W-:-:S02]  /*0e90*/  MOV R2, 0xeb0 ;  /* 0x00000eb000027802 */ /* 0x000fc40000000f00 */
[----:B------:R-:W-:Y:S05]  /*0ea0*/  CALL.REL.NOINC `($__internal_132_$__cuda_sm70_shflsync_bfly_p) ;  /* 0x0000002000007944 */ /* 0x000fea0003c00000 */
[----:B-1----:R-:W-:Y:S01]  /*0eb0*/  MOV R5, R6 ;  /* 0x0000000600057202 */ /* 0x002fe20000000f00 */
[----:B0-----:R-:W-:Y:S05]  /*0ec0*/  BRA `(.L_x_9605) ;  /* 0xfffffa5000007947 */ /* 0x001fea000383ffff */
        .weak           $__internal_132_$__cuda_sm70_shflsync_bfly_p
        .type           $__internal_132_$__cuda_sm70_shflsync_bfly_p,@function
        .size           $__internal_132_$__cuda_sm70_shflsync_bfly_p,(.L_x_14350 - $__internal_132_$__cuda_sm70_shflsync_bfly_p)
$__internal_132_$__cuda_sm70_shflsync_bfly_p:
[----:B------:R-:W-:Y:S01]  /*0ed0*/  HFMA2.MMA R3, -RZ, RZ, 0, 0 ;  /* 0x00000000ff037435 */ /* 0x000fe200000001ff */
[----:B------:R-:W-:Y:S04]  /*0ee0*/  WARPSYNC R11 ;  /* 0x0000000b00007348 */ /* 0x000fe80003800000 */
[----:B------:R0:W1:Y:S01]  /*0ef0*/  SHFL.BFLY PT, R6, R10, R9, R6 ;  /* 0x0c0000090a067389 */ /* 0x00006200000e0006 */
[----:B------:R-:W-:Y:S05]  /*0f00*/  RET.REL.NODEC R2 `(_ZN10layer_norm22ln_bwd_finalize_kernelINS_22Kernel_traits_finalizeILj5120E6__halfS2_fS2_fjLb0ELj1024ELj4ENS_18Kernel_traits_baseILj5120ES2_S2_fS2_fjLj1024EEEEELb0ELb1EEEvNS_9BwdParamsE) ;  /* 0xfffff0f002007950 */ /* 0x000fea0003c3ffff */
.L_x_9606:
        /* <DEDUP_REMOVED lines=15> */
.L_x_14350:


//--------------------- .text._ZN10layer_norm13ln_bwd_kernelINS_13Kernel_traitsI6__halfS2_fS2_fjLj5120ELj1ELj1ELj4ELj16ENS_18Kernel_traits_baseILj5120ES2_S2_fS2_fjLj128EEEEELb1ELb0ELb1ELb1EEEvNS_9BwdParamsE --------------------------
	.section	.text._ZN10layer_norm13ln_bwd_kernelINS_13Kernel_traitsI6__halfS2_fS2_fjLj5120ELj1ELj1ELj4ELj16ENS_18Kernel_traits_baseILj5120ES2_S2_fS2_fjLj128EEEEELb1ELb0ELb1ELb1EEEvNS_9BwdParamsE,"ax",@progbits
	.sectioninfo	@"SHI_REGISTERS=255"
	.align	128
        .global         _ZN10layer_norm13ln_bwd_kernelINS_13Kernel_traitsI6__halfS2_fS2_fjLj5120ELj1ELj1ELj4ELj16ENS_18Kernel_traits_baseILj5120ES2_S2_fS2_fjLj128EEEEELb1ELb0ELb1ELb1EEEvNS_9BwdParamsE
        .type           _ZN10layer_norm13ln_bwd_kernelINS_13Kernel_traitsI6__halfS2_fS2_fjLj5120ELj1ELj1ELj4ELj16ENS_18Kernel_traits_baseILj5120ES2_S2_fS2_fjLj128EEEEELb1ELb0ELb1ELb1EEEvNS_9BwdParamsE,@function
        .size           _ZN10layer_norm13ln_bwd_kernelINS_13Kernel_traitsI6__halfS2_fS2_fjLj5120ELj1ELj1ELj4ELj16ENS_18Kernel_traits_baseILj5120ES2_S2_fS2_fjLj128EEEEELb1ELb0ELb1ELb1EEEvNS_9BwdParamsE,(.L_x_14351 - _ZN10layer_norm13ln_bwd_kernelINS_13Kernel_traitsI6__halfS2_fS2_fjLj5120ELj1ELj1ELj4ELj16ENS_18Kernel_traits_baseILj5120ES2_S2_fS2_fjLj128EEEEELb1ELb0ELb1ELb1EEEvNS_9BwdParamsE)
        .other          _ZN10layer_norm13ln_bwd_kernelINS_13Kernel_traitsI6__halfS2_fS2_fjLj5120ELj1ELj1ELj4ELj16ENS_18Kernel_traits_baseILj5120ES2_S2_fS2_fjLj128EEEEELb1ELb0ELb1ELb1EEEvNS_9BwdParamsE,@"STO_CUDA_ENTRY STV_DEFAULT"
_ZN10layer_norm13ln_bwd_kernelINS_13Kernel_traitsI6__halfS2_fS2_fjLj5120ELj1ELj1ELj4ELj16ENS_18Kernel_traits_baseILj5120ES2_S2_fS2_fjLj128EEEEELb1ELb0ELb1ELb1EEEvNS_9BwdParamsE:
.text._ZN10layer_norm13ln_bwd_kernelINS_13Kernel_traitsI6__halfS2_fS2_fjLj5120ELj1ELj1ELj4ELj16ENS_18Kernel_traits_baseILj5120ES2_S2_fS2_fjLj128EEEEELb1ELb0ELb1ELb1EEEvNS_9BwdParamsE:
        /* <DEDUP_REMOVED lines=49> */
.L_x_9607:
        /* <DEDUP_REMOVED lines=52> */
[--C-:B0-----:R-:W-:Y:S01]  /*0650*/  HADD2.F32 R4, -RZ, R9.reuse.H0_H0 ;  /* 0x20000009ff047230 */ /* 0x101fe20000004100 */
[----:B------:R0:W-:Y:S04]  /*0660*/  STL [R1+0x7c], R2 ;  /* 0x00007c0201007387 */ /* 0x0001e80000100800 */
[----:B------:R1:W-:Y:S04]  /*0670*/  STL [R1+0x78], R0 ;  /* 0x0000780001007387 */ /* 0x0003e80000100800 */
[----:B------:R2:W-:Y:S01]  /*0680*/  STL [R1+0x74], R4 ;  /* 0x0000740401007387 */ /* 0x0005e20000100800 */
[----:B0-----:R-:W-:-:S02]  /*0690*/  HADD2.F32 R2, -RZ, R9.H1_H1 ;  /* 0x30000009ff027230 */ /* 0x001fc40000004100 */
[----:B---3--:R-:W-:Y:S02]  /*06a0*/  HADD2.F32 R252, -RZ, R24.H0_H0 ;  /* 0x20000018fffc7230 */ /* 0x008fe40000004100 */
        /* <DEDUP_REMOVED lines=16> */
[----:B------:R-:W-:-:S03]  /*07b0*/  HADD2.F32 R245, -RZ, R27.H1_H1 ;  /* 0x3000001bfff57230 */ /* 0x000fc60000004100 */
        /* <DEDUP_REMOVED lines=45> */
[----:B------:R2:W-:Y:S04]  /*0a90*/  STL [R1+0x4], R2 ;  /* 0x0000040201007387 */ /* 0x0005e80000100800 */
[----:B------:R2:W-:Y:S02]  /*0aa0*/  STL [R1], R0 ;  /* 0x0000000001007387 */ /* 0x0005e40000100800 */
.L_x_9694:
[----:B------:R-:W-:-:S05]  /*0ab0*/  MOV R186, 0x4 ;  /* 0x0000000400ba7802 */ /* 0x000fca0000000f00 */
        /* <DEDUP_REMOVED lines=31> */
[----:B------:R-:W-:-:S03]  /*0cb0*/  MOV R196, RZ ;  /* 0x000000ff00c47202 */ /* 0x000fc60000000f00 */
[----:B------:R1:W5:Y:S04]  /*0cc0*/  @P0 LDG.E.128 R120, [R174.64] ;  /* 0x00000004ae780981 */ /* 0x000368000c1e1d00 */
[----:B------:R1:W5:Y:S01]  /*0cd0*/  @P0 LDG.E.128 R124, [R174.64+0x10] ;  /* 0x00001004ae7c0981 */ /* 0x000362000c1e1d00 */
[----:B0-----:R-:W-:-:S03]  /*0ce0*/  @P1 IADD3 R176, R208, -0x1, RZ ;  /* 0xffffffffd0b01810 */ /* 0x001fc60007ffe0ff */
[----:B------:R0:W5:Y:S02]  /*0cf0*/  @P0 LDG.E.128 R136, [R164.64] ;  /* 0x00000004a4880981 */ /* 0x000164000c1e1d00 */
[----:B------:R-:W-:Y:S02]  /*0d00*/  @P1 IMAD R176, R176, c[0x0][0x168], RZ ;  /* 0x00005a00b0b01a24 */ /* 0x000fe400078e02ff */
[----:B------:R0:W5:Y:S03]  /*0d10*/  @P0 LDG.E.128 R140, [R164.64+0x10] ;  /* 0x00001004a48c0981 */ /* 0x000166000c1e1d00 */
[----:B------:R-:W-:Y:S01]  /*0d20*/  @P1 SHF.R.S32.HI R177, RZ, 0x1f, R176 ;  /* 0x0000001fffb11819 */ /* 0x000fe200000114b0 */
[----:B-1----:R-:W-:Y:S01]  /*0d30*/  HFMA2.MMA R175, -RZ, RZ, 0, 4.76837158203125e-07 ;  /* 0x00000008ffaf7435 */ /* 0x002fe200000001ff */
[----:B------:R1:W5:Y:S02]  /*0d40*/  @P0 LDG.E.128 R128, [R166.64] ;  /* 0x00000004a6800981 */ /* 0x000364000c1e1d00 */
[----:B------:R-:W-:-:S02]  /*0d50*/  @P1 LEA.HI R177, R177, R176, RZ, 0x3 ;  /* 0x000000b0b1b11211 */ /* 0x000fc400078f18ff */
[----:B------:R1:W5:Y:S02]  /*0d60*/  @P0 LDG.E.128 R132, [R166.64+0x10] ;  /* 0x00001004a6840981 */ /* 0x000364000c1e1d00 */
[----:B------:R-:W-:Y:S02]  /*0d70*/  @P1 LEA.HI.SX32 R196, R177, R237, 0x1d ;  /* 0x000000edb1c41211 */ /* 0x000fe400078feaff */
[----:B0-----:R-:W-:Y:S02]  /*0d80*/  @P0 IADD3 R164, R0, 0x200, RZ ;  /* 0x0000020000a40810 */ /* 0x001fe40007ffe0ff */
        /* <DEDUP_REMOVED lines=17> */
[----:B-1----:R-:W-:Y:S01]  /*0ea0*/  HFMA2.MMA R166, -RZ, RZ, 0, 0 ;  /* 0x00000000ffa67435 */ /* 0x002fe200000001ff */
[----:B------:R-:W-:Y:S01]  /*0eb0*/  MOV R241, RZ ;  /* 0x000000ff00f17202 */ /* 0x000fe20000000f00 */
[----:B------:R-:W-:Y:S05]  /*0ec0*/  BRA `(.L_x_9611) ;  /* 0x00001ab000007947 */ /* 0x000fea0003800000 */
.L_x_9610:
        /* <DEDUP_REMOVED lines=46> */
[--C-:B---3--:R-:W-:Y:S01]  /*11b0*/  HADD2.F32 R239, -RZ, R10.reuse.H0_H0 ;  /* 0x2000000affef7230 */ /* 0x108fe20000004100 */
[C---:B------:R-:W-:Y:S01]  /*11c0*/  FADD.FTZ R198, -R179.reuse, R198 ;  /* 0x000000c6b3c67221 */ /* 0x040fe20000010100 */
[----:B------:R-:W-:Y:S01]  /*11d0*/  HADD2.F32 R238, -RZ, R10.H1_H1 ;  /* 0x3000000affee7230 */ /* 0x000fe20000004100 */
[----:B------:R-:W-:Y:S01]  /*11e0*/  FADD.FTZ R199, -R179, R199 ;  /* 0x000000c7b3c77221 */ /* 0x000fe20000010100 */
[--C-:B------:R-:W-:Y:S01]  /*11f0*/  HADD2.F32 R241, -RZ, R11.reuse.H0_H0 ;  /* 0x2000000bfff17230 */ /* 0x100fe20000004100 */
[C---:B------:R-:W-:Y:S01]  /*1200*/  FMUL.FTZ R10, R2.reuse, R198 ;  /* 0x000000c6020a7220 */ /* 0x040fe20000410000 */
[----:B------:R-:W-:Y:S01]  /*1210*/  HADD2.F32 R240, -RZ, R11.H1_H1 ;  /* 0x3000000bfff07230 */ /* 0x000fe20000004100 */
[----:B------:R-:W2:Y:S01]  /*1220*/  LDL R198, [R1+0x74] ;  /* 0x0000740001c67983 */ /* 0x000ea20000100800 */
[----:B------:R-:W-:-:S03]  /*1230*/  FMUL.FTZ R11, R2, R199 ;  /* 0x000000c7020b7220 */ /* 0x000fc60000410000 */
[----:B------:R-:W3:Y:S01]  /*1240*/  LDL R199, [R1+0x78] ;  /* 0x0000780001c77983 */ /* 0x000ee20000100800 */
[C---:B------:R-:W-:Y:S02]  /*1250*/  FADD.FTZ R14, -R179.reuse, R196 ;  /* 0x000000c4b30e7221 */ /* 0x040fe40000010100 */
[C---:B------:R-:W-:Y:S02]  /*1260*/  FADD.FTZ R173, -R179.reuse, R218 ;  /* 0x000000dab3ad7221 */ /* 0x040fe40000010100 */
[C---:B------:R-:W-:Y:S01]  /*1270*/  FADD.FTZ R193, -R179.reuse, R193 ;  /* 0x000000c1b3c17221 */ /* 0x040fe20000010100 */
[--C-:B0-----:R-:W-:Y:S01]  /*1280*/  HADD2.F32 R167, -RZ, R8.reuse.H0_H0 ;  /* 0x20000008ffa77230 */ /* 0x101fe20000004100 */
[----:B------:R-:W-:Y:S01]  /*1290*/  @P1 IADD3 R12, R208, -0x1, RZ ;  /* 0xffffffffd00c1810 */ /* 0x000fe20007ffe0ff */
[----:B------:R-:W-:Y:S01]  /*12a0*/  HADD2.F32 R166, -RZ, R8.H1_H1 ;  /* 0x30000008ffa67230 */ /* 0x000fe20000004100 */
[C---:B------:R-:W-:Y:S01]  /*12b0*/  FMUL.FTZ R8, R2.reuse, R14 ;  /* 0x0000000e02087220 */ /* 0x040fe20000410000 */
[--C-:B------:R-:W-:Y:S01]  /*12c0*/  HADD2.F32 R226, -RZ, R185.reuse.H0_H0 ;  /* 0x200000b9ffe27230 */ /* 0x100fe20000004100 */
[C---:B------:R-:W-:Y:S01]  /*12d0*/  FMUL.FTZ R14, R2.reuse, R173 ;  /* 0x000000ad020e7220 */ /* 0x040fe20000410000 */
[----:B------:R-:W-:Y:S01]  /*12e0*/  HADD2.F32 R225, -RZ, R185.H1_H1 ;  /* 0x300000b9ffe17230 */ /* 0x000fe20000004100 */
[----:B------:R-:W-:Y:S01]  /*12f0*/  FMUL.FTZ R173, R2, R193 ;  /* 0x000000c102ad7220 */ /* 0x000fe20000410000 */
[----:B------:R0:W5:Y:S04]  /*1300*/  @P0 LDG.E.128 R136, [R164.64] ;  /* 0x00000004a4880981 */ /* 0x000168000c1e1d00 */
[----:B------:R-:W3:Y:S01]  /*1310*/  LDL R193, [R1+0x58] ;  /* 0x0000580001c17983 */ /* 0x000ee20000100800 */
[----:B------:R-:W-:-:S02]  /*1320*/  FADD.FTZ R222, -R179, R222 ;  /* 0x000000deb3de7221 */ /* 0x000fc40000010100 */
[----:B------:R-:W-:Y:S01]  /*1330*/  @P1 IMAD R12, R12, c[0x0][0x168], RZ ;  /* 0x00005a000c0c1a24 */ /* 0x000fe200078e02ff */
[----:B------:R0:W5:Y:S01]  /*1340*/  @P0 LDG.E.128 R140, [R164.64+0x10] ;  /* 0x00001004a48c0981 */ /* 0x000162000c1e1d00 */
[----:B------:R-:W-:Y:S02]  /*1350*/  HADD2.F32 R234, -RZ, R189.H0_H0 ;  /* 0x200000bdffea7230 */ /* 0x000fe40000004100 */
[--C-:B------:R-:W-:Y:S01]  /*1360*/  HADD2.F32 R185, -RZ, R6.reuse.H1_H1 ;  /* 0x30000006ffb97230 */ /* 0x100fe20000004100 */
[----:B------:R-:W-:Y:S01]  /*1370*/  @P1 SHF.R.S32.HI R13, RZ, 0x1f, R12 ;  /* 0x0000001fff0d1819 */ /* 0x000fe2000001140c */
[----:B------:R1:W5:Y:S04]  /*1380*/  @P0 LDG.E.128 R120, [R174.64] ;  /* 0x00000004ae780981 */ /* 0x000368000c1e1d00 */
[----:B------:R1:W5:Y:S01]  /*1390*/  @P0 LDG.E.128 R124, [R174.64+0x10] ;  /* 0x00001004ae7c0981 */ /* 0x000362000c1e1d00 */
[----:B0-----:R-:W-:Y:S01]  /*13a0*/  HADD2.F32 R165, -RZ, R6.H0_H0 ;  /* 0x20000006ffa57230 */ /* 0x001fe20000004100 */
[----:B------:R-:W-:-:S02]  /*13b0*/  FMUL.FTZ R6, R2, R222 ;  /* 0x000000de02067220 */ /* 0x000fc40000410000 */
[----:B------:R-:W-:Y:S01]  /*13c0*/  FADD.FTZ R54, R54, R234 ;  /* 0x000000ea36367221 */ /* 0x000fe20000010000 */
[----:B------:R-:W-:Y:S01]  /*13d0*/  @P1 LEA.HI R12, R13, R12, RZ, 0x3 ;  /* 0x0000000c0d0c1211 */ /* 0x000fe200078f18ff */
[----:B------:R-:W-:Y:S01]  /*13e0*/  FFMA.FTZ R110, R6, R234, R110 ;  /* 0x000000ea066e7223 */ /* 0x000fe2000001006e */
[--C-:B------:R-:W-:Y:S01]  /*13f0*/  HADD2.F32 R232, -RZ, R190.reuse.H0_H0 ;  /* 0x200000beffe87230 */ /* 0x100fe20000004100 */
[C---:B------:R-:W-:Y:S01]  /*1400*/  FADD.FTZ R15, -R179.reuse, R197 ;  /* 0x000000c5b30f7221 */ /* 0x040fe20000010100 */
[----:B------:R-:W-:Y:S01]  /*1410*/  HADD2.F32 R231, -RZ, R190.H1_H1 ;  /* 0x300000beffe77230 */ /* 0x000fe20000004100 */
[----:B-1----:R-:W-:Y:S01]  /*1420*/  @P0 IMAD.WIDE.U32 R174, R206, R215, c[0x0][0x218] ;  /* 0x00008600ceae0625 */ /* 0x002fe200078e00d7 */
[----:B------:R-:W-:Y:S01]  /*1430*/  @P1 LEA.HI.SX32 R205, R12, R237, 0x1d ;  /* 0x000000ed0ccd1211 */ /* 0x000fe200078feaff */
[----:B------:R0:W5:Y:S04]  /*1440*/  @P0 LDG.E.128 R112, [R176.64] ;  /* 0x00000004b0700981 */ /* 0x000168000c1e1d00 */
[----:B------:R1:W5:Y:S04]  /*1450*/  @P0 LDG.E.128 R144, [R174.64] ;  /* 0x00000004ae900981 */ /* 0x000368000c1e1d00 */
[----:B------:R1:W5:Y:S01]  /*1460*/  @P0 LDG.E.128 R148, [R174.64+0x10] ;  /* 0x00001004ae940981 */ /* 0x000362000c1e1d00 */
[C---:B------:R-:W-:Y:S01]  /*1470*/  FADD.FTZ R13, -R179.reuse, R220 ;  /* 0x000000dcb30d7221 */ /* 0x040fe20000010100 */
[--C-:B------:R-:W-:Y:S01]  /*1480*/  HADD2.F32 R220, -RZ, R186.reuse.H1_H1 ;  /* 0x300000baffdc7230 */ /* 0x100fe20000004100 */
[C---:B------:R-:W-:Y:S01]  /*1490*/  FADD.FTZ R12, -R179.reuse, R221 ;  /* 0x000000ddb30c7221 */ /* 0x040fe20000010100 */
[----:B------:R-:W-:Y:S01]  /*14a0*/  HADD2.F32 R221, -RZ, R186.H0_H0 ;  /* 0x200000baffdd7230 */ /* 0x000fe20000004100 */
[----:B------:R0:W5:Y:S01]  /*14b0*/  @P0 LDG.E.128 R116, [R176.64+0x10] ;  /* 0x00001004b0740981 */ /* 0x000162000c1e1d00 */
[C---:B----4-:R-:W-:Y:S01]  /*14c0*/  FADD.FTZ R164, -R179.reuse, R203 ;  /* 0x000000cbb3a47221 */ /* 0x050fe20000010100 */
[--C-:B------:R-:W-:Y:S01]  /*14d0*/  HADD2.F32 R235, -RZ, R188.reuse.H1_H1 ;  /* 0x300000bcffeb7230 */ /* 0x100fe20000004100 */
[----:B------:R-:W-:Y:S01]  /*14e0*/  FADD.FTZ R195, -R179, R195 ;  /* 0x000000c3b3c37221 */ /* 0x000fe20000010100 */
[----:B------:R-:W-:Y:S01]  /*14f0*/  HADD2.F32 R229, -RZ, R188.H0_H0 ;  /* 0x200000bcffe57230 */ /* 0x000fe20000004100 */
[----:B-1----:R-:W-:Y:S01]  /*1500*/  MOV R175, 0x8 ;  /* 0x0000000800af7802 */ /* 0x002fe20000000f00 */
[----:B------:R-:W-:Y:S01]  /*1510*/  HADD2.F32 R203, -RZ, R5.H1_H1 ;  /* 0x30000005ffcb7230 */ /* 0x000fe20000004100 */
[----:B------:R-:W-:Y:S01]  /*1520*/  IADD3 R190, R205, 0x80, RZ ;  /* 0x00000080cdbe7810 */ /* 0x000fe20007ffe0ff */
[----:B------:R-:W-:Y:S01]  /*1530*/  FADD.FTZ R223, -R179, R223 ;  /* 0x000000dfb3df7221 */ /* 0x000fe20000010100 */
[C---:B------:R-:W-:Y:S01]  /*1540*/  IADD3 R186, R205.reuse, 0x100, RZ ;  /* 0x00000100cdba7810 */ /* 0x040fe20007ffe0ff */
[C---:B------:R-:W-:Y:S01]  /*1550*/  IMAD.WIDE.U32 R196, R205.reuse, R175, c[0x0][0x190] ;  /* 0x00006400cdc47625 */ /* 0x040fe200078e00af */
[C---:B0-----:R-:W-:Y:S01]  /*1560*/  IADD3 R176, R205.reuse, 0x180, RZ ;  /* 0x00000180cdb07810 */ /* 0x041fe20007ffe0ff */
[----:B------:R-:W-:Y:S01]  /*1570*/  HADD2.F32 R233, -RZ, R189.H1_H1 ;  /* 0x300000bdffe97230 */ /* 0x000fe20000004100 */
[----:B------:R-:W-:Y:S01]  /*1580*/  IADD3 R174, R205, 0x200, RZ ;  /* 0x00000200cdae7810 */ /* 0x000fe20007ffe0ff */
[----:B------:R-:W-:Y:S01]  /*1590*/  HADD2.F32 R205, -RZ, R5.H0_H0 ;  /* 0x20000005ffcd7230 */ /* 0x000fe20000004100 */
[----:B------:R-:W-:Y:S01]  /*15a0*/  FMUL.FTZ R5, R2, R12 ;  /* 0x0000000c02057220 */ /* 0x000fe20000410000 */
[----:B------:R-:W-:Y:S01]  /*15b0*/  HADD2.F32 R207, -RZ, R4.H0_H0 ;  /* 0x20000004ffcf7230 */ /* 0x000fe20000004100 */
[----:B------:R-:W-:-:S02]  /*15c0*/  FADD.FTZ R53, R53, R235 ;  /* 0x000000eb35357221 */ /* 0x000fc40000010000 */
        /* <DEDUP_REMOVED lines=28> */
[----:B------:R-:W-:Y:S01]  /*1790*/  HADD2.F32 R206, -RZ, R4.H1_H1 ;  /* 0x30000004ffce7230 */ /* 0x000fe20000004100 */
[----:B------:R-:W-:Y:S01]  /*17a0*/  FFMA.FTZ R109, R5, R235, R109 ;  /* 0x000000eb056d7223 */ /* 0x000fe2000001006d */
[--C-:B------:R-:W-:Y:S01]  /*17b0*/  HADD2.F32 R237, -RZ, R9.reuse.H0_H0 ;  /* 0x20000009ffed7230 */ /* 0x100fe20000004100 */
[C---:B------:R-:W-:Y:S01]  /*17c0*/  FMUL.FTZ R179, R2.reuse, R195 ;  /* 0x000000c302b37220 */ /* 0x040fe20000410000 */
[----:B------:R-:W-:Y:S01]  /*17d0*/  HADD2.F32 R215, -RZ, R9.H1_H1 ;  /* 0x30000009ffd77230 */ /* 0x000fe20000004100 */
[----:B------:R-:W4:Y:S01]  /*17e0*/  LDL R195, [R1+0x50] ;  /* 0x0000500001c37983 */ /* 0x000f220000100800 */
[----:B------:R-:W-:Y:S01]  /*17f0*/  HADD2.F32 R227, -RZ, R184.H1_H1 ;  /* 0x300000b8ffe37230 */ /* 0x000fe20000004100 */
[C---:B------:R-:W-:Y:S01]  /*1800*/  FMUL.FTZ R4, R2.reuse, R13 ;  /* 0x0000000d02047220 */ /* 0x040fe20000410000 */
[--C-:B------:R-:W-:Y:S01]  /*1810*/  HADD2.F32 R188, -RZ, R7.reuse.H0_H0 ;  /* 0x20000007ffbc7230 */ /* 0x100fe20000004100 */
[C---:B------:R-:W-:Y:S01]  /*1820*/  FMUL.FTZ R9, R2.reuse, R15 ;  /* 0x0000000f02097220 */ /* 0x040fe20000410000 */
[----:B------:R-:W-:Y:S01]  /*1830*/  HADD2.F32 R189, -RZ, R7.H1_H1 ;  /* 0x30000007ffbd7230 */ /* 0x000fe20000004100 */
[C---:B------:R-:W-:Y:S01]  /*1840*/  FMUL.FTZ R7, R2.reuse, R223 ;  /* 0x000000df02077220 */ /* 0x040fe20000410000 */
[----:B------:R-:W4:Y:S01]  /*1850*/  LDL R222, [R1+0x68] ;  /* 0x0000680001de7983 */ /* 0x000f220000100800 */
[----:B------:R-:W-:-:S02]  /*1860*/  FMUL.FTZ R13, R2, R172 ;  /* 0x000000ac020d7220 */ /* 0x000fc40000410000 */
        /* <DEDUP_REMOVED lines=9> */
[----:B------:R-:W-:Y:S01]  /*1900*/  HADD2.F32 R228, -RZ, R184.H0_H0 ;  /* 0x200000b8ffe47230 */ /* 0x000fe20000004100 */
[----:B------:R-:W2:Y:S01]  /*1910*/  LDL R198, [R1+0x54] ;  /* 0x0000540001c67983 */ /* 0x000ea20000100800 */
[----:B---3--:R-:W-:-:S03]  /*1920*/  FMUL.FTZ R235, R199, R235 ;  /* 0x000000ebc7eb7220 */ /* 0x008fc60000410000 */
[----:B------:R-:W3:Y:S01]  /*1930*/  LDL R199, [R1+0x5c] ;  /* 0x00005c0001c77983 */ /* 0x000ee20000100800 */
[----:B------:R-:W-:Y:S02]  /*1940*/  FFMA.FTZ R102, R14, R226, R102 ;  /* 0x000000e20e667223 */ /* 0x000fe40000010066 */
[----:B------:R-:W-:Y:S01]  /*1950*/  FADD.FTZ R62, R62, R226 ;  /* 0x000000e23e3e7221 */ /* 0x000fe20000010000 */
[----:B------:R-:W-:Y:S01]  /*1960*/  HADD2.F32 R213, -RZ, R17.H1_H1 ;  /* 0x30000011ffd57230 */ /* 0x000fe20000004100 */
[----:B------:R-:W-:Y:S01]  /*1970*/  FADD.FTZ R63, R63, R225 ;  /* 0x000000e13f3f7221 */ /* 0x000fe20000010000 */
[----:B------:R-:W-:Y:S01]  /*1980*/  HADD2.F32 R242, -RZ, R187.H1_H1 ;  /* 0x300000bbfff27230 */ /* 0x000fe20000004100 */
[----:B------:R-:W-:Y:S01]  /*1990*/  FADD.FTZ R56, R56, R232 ;  /* 0x000000e838387221 */ /* 0x000fe20000010000 */
[--C-:B------:R-:W-:Y:S01]  /*19a0*/  HADD2.F32 R210, -RZ, R19.reuse.H0_H0 ;  /* 0x20000013ffd27230 */ /* 0x100fe20000004100 */
[----:B------:R-:W-:Y:S01]  /*19b0*/  FFMA.FTZ R104, R8, R232, R104 ;  /* 0x000000e808687223 */ /* 0x000fe20000010068 */
[----:B------:R-:W-:Y:S01]  /*19c0*/  HADD2.F32 R209, -RZ, R19.H1_H1 ;  /* 0x30000013ffd17230 */ /* 0x000fe20000004100 */
[----:B------:R-:W-:Y:S01]  /*19d0*/  FADD.FTZ R57, R57, R231 ;  /* 0x000000e739397221 */ /* 0x000fe20000010000 */
[----:B------:R-:W-:Y:S01]  /*19e0*/  HADD2.F32 R218, -RZ, R16.H1_H1 ;  /* 0x30000010ffda7230 */ /* 0x000fe20000004100 */
[----:B------:R-:W-:Y:S01]  /*19f0*/  FADD.FTZ R65, R65, R220 ;  /* 0x000000dc41417221 */ /* 0x000fe20000010000 */
[----:B------:R-:W-:-:S02]  /*1a00*/  HADD2.F32 R212, -RZ, R18.H0_H0 ;  /* 0x20000012ffd47230 */ /* 0x000fc40000004100 */
[----:B------:R-:W-:Y:S01]  /*1a10*/  HADD2.F32 R211, -RZ, R18.H1_H1 ;  /* 0x30000012ffd37230 */ /* 0x000fe20000004100 */
[----:B------:R-:W-:Y:S01]  /*1a20*/  FMUL.FTZ R227, R193, R227 ;  /* 0x000000e3c1e37220 */ /* 0x000fe20000410000 */
[----:B------:R-:W-:Y:S01]  /*1a30*/  HADD2.F32 R244, -RZ, R191.H1_H1 ;  /* 0x300000bffff47230 */ /* 0x000fe20000004100 */
[----:B------:R-:W3:Y:S01]  /*1a40*/  LDL R193, [R1+0x40] ;  /* 0x0000400001c17983 */ /* 0x000ee20000100800 */
[----:B------:R-:W-:Y:S02]  /*1a50*/  FMUL.FTZ R12, R2, R216 ;  /* 0x000000d8020c7220 */ /* 0x000fe40000410000 */
[----:B------:R-:W-:Y:S01]  /*1a60*/  FADD.FTZ R60, R60, R228 ;  /* 0x000000e43c3c7221 */ /* 0x000fe20000010000 */
[----:B------:R-:W-:Y:S01]  /*1a70*/  HADD2.F32 R217, -RZ, R17.H0_H0 ;  /* 0x20000011ffd97230 */ /* 0x000fe20000004100 */
[----:B------:R-:W-:Y:S01]  /*1a80*/  FFMA.FTZ R100, R12, R228, R100 ;  /* 0x000000e40c647223 */ /* 0x000fe20000010064 */
[----:B------:R-:W3:Y:S01]  /*1a90*/  LDL R184, [R1+0x7c] ;  /* 0x00007c0001b87983 */ /* 0x000ee20000100800 */
[----:B------:R-:W-:-:S02]  /*1aa0*/  FFMA.FTZ R103, R15, R225, R103 ;  /* 0x000000e10f677223 */ /* 0x000fc40000010067 */
[----:B------:R-:W-:Y:S01]  /*1ab0*/  FMUL.FTZ R17, R2, R21 ;  /* 0x0000001502117220 */ /* 0x000fe20000410000 */
[----:B------:R-:W-:Y:S01]  /*1ac0*/  HADD2.F32 R219, -RZ, R16.H0_H0 ;  /* 0x20000010ffdb7230 */ /* 0x000fe20000004100 */
[----:B------:R-:W-:Y:S01]  /*1ad0*/  FFMA.FTZ R105, R9, R231, R105 ;  /* 0x000000e709697223 */ /* 0x000fe20000010069 */
[----:B------:R-:W3:Y:S01]  /*1ae0*/  LDL R216, [R1+0x70] ;  /* 0x0000700001d87983 */ /* 0x000ee20000100800 */
[----:B------:R-:W-:Y:S02]  /*1af0*/  FFMA.FTZ R97, R17, R220, R97 ;  /* 0x000000dc11617223 */ /* 0x000fe40000010061 */
[----:B------:R-:W-:Y:S01]  /*1b00*/  FADD.FTZ R52, R52, R229 ;  /* 0x000000e534347221 */ /* 0x000fe20000010000 */
[----:B------:R-:W-:Y:S01]  /*1b10*/  HADD2.F32 R230, -RZ, R191.H0_H0 ;  /* 0x200000bfffe67230 */ /* 0x000fe20000004100 */
[----:B------:R-:W5:Y:S01]  /*1b20*/  LDG.E.64 R196, [R196.64] ;  /* 0x00000004c4c47981 */ /* 0x000f62000c1e1b00 */
[----:B----4-:R-:W-:-:S03]  /*1b30*/  FMUL.FTZ R225, R195, R225 ;  /* 0x000000e1c3e17220 */ /* 0x010fc60000410000 */
[----:B------:R-:W4:Y:S01]  /*1b40*/  LDL R195, [R1+0x34] ;  /* 0x0000340001c37983 */ /* 0x000f220000100800 */
[----:B------:R-:W-:Y:S02]  /*1b50*/  FMUL.FTZ R231, R222, R231 ;  /* 0x000000e7dee77220 */ /* 0x000fe40000410000 */
[----:B------:R-:W-:Y:S02]  /*1b60*/  FMUL.FTZ R232, R223, R232 ;  /* 0x000000e8dfe87220 */ /* 0x000fe40000410000 */
[----:B------:R-:W-:Y:S02]  /*1b70*/  FMUL.FTZ R223, R194, R221 ;  /* 0x000000ddc2df7220 */ /* 0x000fe40000410000 */
[----:B------:R-:W4:Y:S01]  /*1b80*/  LDL R194, [R1+0x30] ;  /* 0x0000300001c27983 */ /* 0x000f220000100800 */
[----:B------:R-:W-:Y:S02]  /*1b90*/  FMUL.FTZ R222, R192, R220 ;  /* 0x000000dcc0de7220 */ /* 0x000fe40000410000 */
[----:B--2---:R-:W-:-:S02]  /*1ba0*/  FMUL.FTZ R226, R198, R226 ;  /* 0x000000e2c6e27220 */ /* 0x004fc40000410000 */
        /* <DEDUP_REMOVED lines=30> */
[----:B------:R-:W-:-:S02]  /*1d90*/  FADD.FTZ R72, R72, R212 ;  /* 0x000000d448487221 */ /* 0x000fc40000010000 */
[----:B------:R-:W-:Y:S02]  /*1da0*/  FFMA.FTZ R32, R24, R212, R32 ;  /* 0x000000d418207223 */ /* 0x000fe40000010020 */
        /* <DEDUP_REMOVED lines=30> */
[----:B------:R-:W-:Y:S01]  /*1f90*/  FADD.FTZ R77, R77, R206 ;  /* 0x000000ce4d4d7221 */ /* 0x000fe20000010000 */
[----:B------:R-:W-:Y:S01]  /*1fa0*/  HADD2.F32 R243, -RZ, R187.H0_H0 ;  /* 0x200000bbfff37230 */ /* 0x000fe20000004100 */
        /* <DEDUP_REMOVED lines=157> */
.L_x_9611:
[----:B------:R-:W-:Y:S05]  /*2980*/  BSYNC B0 ;  /* 0x0000000000007941 */ /* 0x000fea0003800000 */
.L_x_9609:
[----:B------:R-:W1:Y:S01]  /*2990*/  S2R R216, SR_TID.X ;  /* 0x0000000000d87919 */ /* 0x000e620000002100 */
[----:B------:R-:W-:Y:S02]  /*29a0*/  LOP3.LUT P1, RZ, R236, 0xff, RZ, 0xc0, !PT ;  /* 0x000000ffecff7812 */ /* 0x000fe4000782c0ff */
[----:B0----5:R-:W-:-:S02]  /*29b0*/  MOV R165, R190 ;  /* 0x000000be00a57202 */ /* 0x021fc40000000f00 */
[----:B------:R-:W-:Y:S02]  /*29c0*/  MOV R164, R186 ;  /* 0x000000ba00a47202 */ /* 0x000fe40000000f00 */
[----:B------:R-:W-:Y:S02]  /*29d0*/  PRMT R237, R165, 0x7610, R237 ;  /* 0x00007610a5ed7816 */ /* 0x000fe400000000ed */
[----:B------:R-:W-:Y:S02]  /*29e0*/  PRMT R238, R164, 0x7610, R238 ;  /* 0x00007610a4ee7816 */ /* 0x000fe400000000ee */
[----:B------:R-:W-:Y:S02]  /*29f0*/  MOV R167, R196 ;  /* 0x000000c400a77202 */ /* 0x000fe40000000f00 */
[----:B------:R-:W-:Y:S02]  /*2a00*/  MOV R165, R176 ;  /* 0x000000b000a57202 */ /* 0x000fe40000000f00 */
[----:B------:R-:W-:-:S02]  /*2a10*/  MOV R164, R174 ;  /* 0x000000ae00a47202 */ /* 0x000fc40000000f00 */
[----:B------:R-:W-:Y:S02]  /*2a20*/  PRMT R215, R167, 0x7610, R215 ;  /* 0x00007610a7d77816 */ /* 0x000fe400000000d7 */
        /* <DEDUP_REMOVED lines=8> */
.L_x_9695:
        /* <DEDUP_REMOVED lines=18> */
.L_x_9696:
[----:B--2---:R-:W-:Y:S01]  /*2bd0*/  ISETP.GE.AND P5, PT, R208, 0x1, PT ;  /* 0x00000001d000780c */ /* 0x004fe20003fa6270 */
[----:B------:R-:W-:Y:S01]  /*2be0*/  FADD.FTZ R164, R242, R241 ;  /* 0x000000f1f2a47221 */ /* 0x000fe20000010000 */
[----:B------:R-:W-:Y:S01]  /*2bf0*/  @!P0 LOP3.LUT R167, R243, 0x3, RZ, 0xc0, !PT ;  /* 0x00000003f3a78812 */ /* 0x000fe200078ec0ff */
[----:B0-----:R-:W-:Y:S01]  /*2c00*/  FADD.FTZ R165, R165, R166 ;  /* 0x000000a6a5a57221 */ /* 0x001fe20000010000 */
[----:B------:R-:W0:Y:S01]  /*2c10*/  S2R R244, SR_TID.X ;  /* 0x0000000000f47919 */ /* 0x000e220000002100 */
[----:B------:R-:W-:Y:S01]  /*2c20*/  WARPSYNC 0xffffffff ;  /* 0xffffffff00007948 */ /* 0x000fe20003800000 */
[----:B------:R-:W-:Y:S01]  /*2c30*/  @!P0 IADD3 R167, R216, R167, RZ ;  /* 0x000000a7d8a78210 */ /* 0x000fe20007ffe0ff */
[----:B------:R-:W-:Y:S01]  /*2c40*/  BSSY B0, `(.L_x_9614) ;  /* 0x0000026000007945 */ /* 0x000fe20003800000 */
[----:B------:R-:W-:-:S03]  /*2c50*/  @!P4 ISETP.NE.U32.AND P1, PT, RZ, c[0x0][0x218], PT ;  /* 0x00008600ff00ca0c */ /* 0x000fc60003f25070 */
[----:B------:R2:W-:Y:S04]  /*2c60*/  @!P0 STS.64 [R167.X8+0x5000], R164 ;  /* 0x005000a4a7008388 */ /* 0x0005e80000008a00 */
[----:B------:R-:W-:Y:S01]  /*2c70*/  BAR.SYNC.DEFER_BLOCKING 0x0 ;  /* 0x0000000000007b1d */ /* 0x000fe20000010000 */
[----:B------:R-:W-:Y:S02]  /*2c80*/  @!P4 ISETP.NE.U32.AND P0, PT, RZ, c[0x0][0x218], PT ;  /* 0x00008600ff00ca0c */ /* 0x000fe40003f05070 */
[----:B------:R-:W-:Y:S02]  /*2c90*/  @!P4 ISETP.NE.AND.EX P1, PT, RZ, c[0x0][0x21c], PT, P1 ;  /* 0x00008700ff00ca0c */ /* 0x000fe40003f25310 */
[----:B------:R-:W-:Y:S02]  /*2ca0*/  @P5 LOP3.LUT P2, RZ, R215, 0xff, RZ, 0xc0, !PT ;  /* 0x000000ffd7ff5812 */ /* 0x000fe4000784c0ff */
[----:B------:R-:W-:-:S02]  /*2cb0*/  @!P4 ISETP.NE.AND.EX P0, PT, RZ, c[0x0][0x21c], PT, P0 ;  /* 0x00008700ff00ca0c */ /* 0x000fc40003f05300 */
        /* <DEDUP_REMOVED lines=30> */
.L_x_9615:
[----:B------:R-:W-:Y:S05]  /*2ea0*/  BSYNC B0 ;  /* 0x0000000000007941 */ /* 0x000fea0003800000 */
.L_x_9614:
        /* <DEDUP_REMOVED lines=9> */
.L_x_9617:
[----:B------:R-:W-:Y:S05]  /*2f40*/  BSYNC B0 ;  /* 0x0000000000007941 */ /* 0x000fea0003800000 */
.L_x_9616:
        /* <DEDUP_REMOVED lines=20> */
.L_x_9619:
[----:B------:R-:W-:Y:S05]  /*3090*/  BSYNC B0 ;  /* 0x0000000000007941 */ /* 0x000fea0003800000 */
.L_x_9618:
        /* <DEDUP_REMOVED lines=19> */
.L_x_9621:
[----:B------:R-:W-:Y:S05]  /*31d0*/  BSYNC B0 ;  /* 0x0000000000007941 */ /* 0x000fea0003800000 */
.L_x_9620:
        /* <DEDUP_REMOVED lines=17> */
.L_x_9623:
[----:B------:R-:W-:Y:S05]  /*32f0*/  BSYNC B0 ;  /* 0x0000000000007941 */ /* 0x000fea0003800000 */
.L_x_9622:
        /* <DEDUP_REMOVED lines=17> */
.L_x_9625:
[----:B------:R-:W-:Y:S05]  /*3410*/  BSYNC B0 ;  /* 0x0000000000007941 */ /* 0x000fea0003800000 */
.L_x_9624:
        /* <DEDUP_REMOVED lines=17> */
.L_x_9627:
[----:B------:R-:W-:Y:S05]  /*3530*/  BSYNC B0 ;  /* 0x0000000000007941 */ /* 0x000fea0003800000 */
.L_x_9626:
        /* <DEDUP_REMOVED lines=9> */
[----:B------:R-:W-:Y:S02]  /*35d0*/  @P5 F2FP.PACK_AB R164, RZ, R164 ;  /* 0x000000a4ffa4523e */ /* 0x000fe400000000ff */
        /* <DEDUP_REMOVED lines=22> */
.L_x_9629:
[----:B------:R-:W-:Y:S05]  /*3740*/  BSYNC B0 ;  /* 0x0000000000007941 */ /* 0x000fea0003800000 */
.L_x_9628:
        /* <DEDUP_REMOVED lines=8> */
[----:B------:R-:W-:Y:S02]  /*37d0*/  @P5 F2FP.PACK_AB R164, RZ, R164 ;  /* 0x000000a4ffa4523e */ /* 0x000fe400000000ff */
        /* <DEDUP_REMOVED lines=13> */
.L_x_9631:
[----:B------:R-:W-:Y:S05]  /*38b0*/  BSYNC B0 ;  /* 0x0000000000007941 */ /* 0x000fea0003800000 */
.L_x_9630:
        /* <DEDUP_REMOVED lines=11> */
.L_x_9633:
[----:B------:R-:W-:Y:S05]  /*3970*/  BSYNC B0 ;  /* 0x0000000000007941 */ /* 0x000fea0003800000 */
.L_x_9632:
        /* <DEDUP_REMOVED lines=8> */
[----:B------:R-:W-:Y:S02]  /*3a00*/  @P5 F2FP.PACK_AB R166, RZ, R166 ;  /* 0x000000a6ffa6523e */ /* 0x000fe400000000ff */
[----:B------:R-:W-:Y:S02]  /*3a10*/  @!P4 ISETP.NE.U32.AND P6, PT, RZ, c[0x0][0x218], PT ;  /* 0x00008600ff00ca0c */ /* 0x000fe40003fc5070 */
[----:B------:R-:W-:Y:S02]  /*3a20*/  @P5 F2FP.PACK_AB R167, RZ, R167 ;  /* 0x000000a7ffa7523e */ /* 0x000fe400000000ff */
        /* <DEDUP_REMOVED lines=13> */
.L_x_9635:
[----:B------:R-:W-:Y:S05]  /*3b00*/  BSYNC B0 ;  /* 0x0000000000007941 */ /* 0x000fea0003800000 */
.L_x_9634:
        /* <DEDUP_REMOVED lines=9> */
.L_x_9637:
[----:B------:R-:W-:Y:S05]  /*3ba0*/  BSYNC B0 ;  /* 0x0000000000007941 */ /* 0x000fea0003800000 */
.L_x_9636:
        /* <DEDUP_REMOVED lines=25> */
.L_x_9639:
[----:B------:R-:W-:Y:S05]  /*3d40*/  BSYNC B0 ;  /* 0x0000000000007941 */ /* 0x000fea0003800000 */
.L_x_9638:
        /* <DEDUP_REMOVED lines=9> */
.L_x_9641:
[----:B------:R-:W-:Y:S05]  /*3de0*/  BSYNC B0 ;  /* 0x0000000000007941 */ /* 0x000fea0003800000 */
.L_x_9640:
        /* <DEDUP_REMOVED lines=12> */
[----:B------:R-:W-:-:S02]  /*3eb0*/  @P5 F2FP.PACK_AB R237, RZ, R237 ;  /* 0x000000edffed523e */ /* 0x000fc400000000ff */
        /* <DEDUP_REMOVED lines=9> */
.L_x_9643:
[----:B------:R-:W-:Y:S05]  /*3f50*/  BSYNC B0 ;  /* 0x0000000000007941 */ /* 0x000fea0003800000 */
.L_x_9642:
        /* <DEDUP_REMOVED lines=17> */
[----:B------:R-:W-:Y:S02]  /*4070*/  @P5 F2FP.PACK_AB R164, RZ, R164 ;  /* 0x000000a4ffa4523e */ /* 0x000fe400000000ff */
        /* <DEDUP_REMOVED lines=11> */
.L_x_9645:
[----:B------:R-:W-:Y:S05]  /*4130*/  BSYNC B0 ;  /* 0x0000000000007941 */ /* 0x000fea0003800000 */
.L_x_9644:
        /* <DEDUP_REMOVED lines=11> */
[----:B------:R-:W-:Y:S02]  /*41f0*/  @P5 F2FP.PACK_AB R166, RZ, R166 ;  /* 0x000000a6ffa6523e */ /* 0x000fe400000000ff */
        /* <DEDUP_REMOVED lines=11> */
.L_x_9647:
[----:B------:R-:W-:Y:S05]  /*42b0*/  BSYNC B0 ;  /* 0x0000000000007941 */ /* 0x000fea0003800000 */
.L_x_9646:
        /* <DEDUP_REMOVED lines=11> */
.L_x_9649:
[----:B------:R-:W-:Y:S05]  /*4370*/  BSYNC B0 ;  /* 0x0000000000007941 */ /* 0x000fea0003800000 */
.L_x_9648:
        /* <DEDUP_REMOVED lines=21> */
.L_x_9651:
[----:B------:R-:W-:Y:S05]  /*44d0*/  BSYNC B0 ;  /* 0x0000000000007941 */ /* 0x000fea0003800000 */
.L_x_9650:
        /* <DEDUP_REMOVED lines=13> */
.L_x_9653:
[----:B------:R-:W-:Y:S05]  /*45b0*/  BSYNC B0 ;  /* 0x0000000000007941 */ /* 0x000fea0003800000 */
.L_x_9652:
        /* <DEDUP_REMOVED lines=15> */
.L_x_9655:
[----:B------:R-:W-:Y:S05]  /*46b0*/  BSYNC B0 ;  /* 0x0000000000007941 */ /* 0x000fea0003800000 */
.L_x_9654:
        /* <DEDUP_REMOVED lines=15> */
.L_x_9657:
[----:B------:R-:W-:Y:S05]  /*47b0*/  BSYNC B0 ;  /* 0x0000000000007941 */ /* 0x000fea0003800000 */
.L_x_9656:
        /* <DEDUP_REMOVED lines=15> */
.L_x_9659:
[----:B------:R-:W-:Y:S05]  /*48b0*/  BSYNC B0 ;  /* 0x0000000000007941 */ /* 0x000fea0003800000 */
.L_x_9658:
        /* <DEDUP_REMOVED lines=15> */
.L_x_9661:
[----:B------:R-:W-:Y:S05]  /*49b0*/  BSYNC B0 ;  /* 0x0000000000007941 */ /* 0x000fea0003800000 */
.L_x_9660:
        /* <DEDUP_REMOVED lines=8> */
[----:B------:R-:W-:Y:S02]  /*4a40*/  @P5 F2FP.PACK_AB R237, RZ, R237 ;  /* 0x000000edffed523e */ /* 0x000fe400000000ff */
[----:B------:R-:W-:Y:S01]  /*4a50*/  @P5 F2FP.PACK_AB R190, RZ, R190 ;  /* 0x000000beffbe523e */ /* 0x000fe200000000ff */
[----:B------:R0:W-:Y:S01]  /*4a60*/  @P0 STG.E.128 [R186.64], R164 ;  /* 0x000000a4ba000986 */ /* 0x0001e2000c101d04 */
[----:B------:R-:W-:Y:S02]  /*4a70*/  @P5 F2FP.PACK_AB R241, RZ, R241 ;  /* 0x000000f1fff1523e */ /* 0x000fe400000000ff */
[----:B------:R-:W-:Y:S02]  /*4a80*/  @P5 PRMT R153, R237, 0x7610, R153 ;  /* 0x00007610ed995816 */ /* 0x000fe40000000099 */
[----:B------:R-:W-:Y:S02]  /*4a90*/  @P5 F2FP.PACK_AB R196, RZ, R196 ;  /* 0x000000c4ffc4523e */ /* 0x000fe400000000ff */
[----:B------:R-:W-:-:S02]  /*4aa0*/  @P5 PRMT R154, R190, 0x7610, R154 ;  /* 0x00007610be9a5816 */ /* 0x000fc4000000009a */
[----:B------:R-:W-:Y:S02]  /*4ab0*/  @P5 PRMT R153, R153, 0x5410, R241 ;  /* 0x0000541099995816 */ /* 0x000fe400000000f1 */
        /* <DEDUP_REMOVED lines=12> */
[----:B------:R-:W-:Y:S02]  /*4b80*/  @P5 F2FP.PACK_AB R166, RZ, R166 ;  /* 0x000000a6ffa6523e */ /* 0x000fe400000000ff */
[----:B------:R-:W-:Y:S02]  /*4b90*/  @P5 MOV R164, 0x10 ;  /* 0x0000001000a45802 */ /* 0x000fe40000000f00 */
[----:B------:R-:W-:Y:S02]  /*4ba0*/  @P5 IADD3 R165, R208, 0x100, RZ ;  /* 0x00000100d0a55810 */ /* 0x000fe40007ffe0ff */
[----:B------:R-:W-:Y:S02]  /*4bb0*/  @P5 F2FP.PACK_AB R167, RZ, R167 ;  /* 0x000000a7ffa7523e */ /* 0x000fe400000000ff */
        /* <DEDUP_REMOVED lines=15> */
.L_x_9663:
[----:B------:R-:W-:Y:S05]  /*4cb0*/  BSYNC B0 ;  /* 0x0000000000007941 */ /* 0x000fea0003800000 */
.L_x_9662:
        /* <DEDUP_REMOVED lines=11> */
.L_x_9665:
[----:B------:R-:W-:Y:S05]  /*4d70*/  BSYNC B0 ;  /* 0x0000000000007941 */ /* 0x000fea0003800000 */
.L_x_9664:
        /* <DEDUP_REMOVED lines=14> */
.L_x_9667:
[----:B------:R-:W-:Y:S05]  /*4e60*/  BSYNC B0 ;  /* 0x0000000000007941 */ /* 0x000fea0003800000 */
.L_x_9666:
        /* <DEDUP_REMOVED lines=9> */
.L_x_9669:
[----:B------:R-:W-:Y:S05]  /*4f00*/  BSYNC B0 ;  /* 0x0000000000007941 */ /* 0x000fea0003800000 */
.L_x_9668:
        /* <DEDUP_REMOVED lines=17> */
.L_x_9671:
[----:B------:R-:W-:Y:S05]  /*5020*/  BSYNC B0 ;  /* 0x0000000000007941 */ /* 0x000fea0003800000 */
.L_x_9670:
        /* <DEDUP_REMOVED lines=11> */
.L_x_9673:
[----:B------:R-:W-:Y:S05]  /*50e0*/  BSYNC B0 ;  /* 0x0000000000007941 */ /* 0x000fea0003800000 */
.L_x_9672:
        /* <DEDUP_REMOVED lines=11> */
.L_x_9675:
[----:B------:R-:W-:Y:S05]  /*51a0*/  BSYNC B0 ;  /* 0x0000000000007941 */ /* 0x000fea0003800000 */
.L_x_9674:
        /* <DEDUP_REMOVED lines=11> */
.L_x_9677:
[----:B------:R-:W-:Y:S05]  /*5260*/  BSYNC B0 ;  /* 0x0000000000007941 */ /* 0x000fea0003800000 */
.L_x_9676:
        /* <DEDUP_REMOVED lines=35> */
[----:B------:R-:W-:-:S02]  /*54a0*/  @P5 F2FP.PACK_AB R191, RZ, R191 ;  /* 0x000000bfffbf523e */ /* 0x000fc400000000ff */
[----:B------:R-:W-:Y:S02]  /*54b0*/  @P5 F2FP.PACK_AB R196, RZ, R196 ;  /* 0x000000c4ffc4523e */ /* 0x000fe400000000ff */
[----:B------:R-:W-:Y:S02]  /*54c0*/  @P5 F2FP.PACK_AB R204, RZ, R204 ;  /* 0x000000ccffcc523e */ /* 0x000fe400000000ff */
[----:B------:R-:W-:Y:S02]  /*54d0*/  @P5 F2FP.PACK_AB R190, RZ, R190 ;  /* 0x000000beffbe523e */ /* 0x000fe400000000ff */
[----:B------:R-:W-:Y:S02]  /*54e0*/  @P5 F2FP.PACK_AB R197, RZ, R197 ;  /* 0x000000c5ffc5523e */ /* 0x000fe400000000ff */
[----:B------:R-:W-:Y:S02]  /*54f0*/  @P5 PRMT R152, R191, 0x7610, R152 ;  /* 0x00007610bf985816 */ /* 0x000fe40000000098 */
[----:B------:R-:W-:-:S02]  /*5500*/  @P5 PRMT R153, R196, 0x7610, R153 ;  /* 0x00007610c4995816 */ /* 0x000fc40000000099 */
[----:B0-----:R-:W-:Y:S02]  /*5510*/  @P5 FSEL R166, R224, RZ, P6 ;  /* 0x000000ffe0a65208 */ /* 0x001fe40003000000 */
[----:B------:R-:W-:Y:S02]  /*5520*/  @P5 FSEL R167, R237, RZ, P2 ;  /* 0x000000ffeda75208 */ /* 0x000fe40001000000 */
[----:B------:R-:W-:Y:S02]  /*5530*/  @P5 F2FP.PACK_AB R166, RZ, R166 ;  /* 0x000000a6ffa6523e */ /* 0x000fe400000000ff */
[----:B------:R-:W-:Y:S02]  /*5540*/  @P5 MOV R164, 0x10 ;  /* 0x0000001000a45802 */ /* 0x000fe40000000f00 */
[----:B------:R-:W-:Y:S02]  /*5550*/  @P5 IADD3 R165, R208, 0x180, RZ ;  /* 0x00000180d0a55810 */ /* 0x000fe40007ffe0ff */
[----:B------:R-:W-:-:S02]  /*5560*/  @P5 F2FP.PACK_AB R214, RZ, R214 ;  /* 0x000000d6ffd6523e */ /* 0x000fc400000000ff */
[----:B------:R-:W-:Y:S01]  /*5570*/  @P5 PRMT R154, R204, 0x7610, R154 ;  /* 0x00007610cc9a5816 */ /* 0x000fe2000000009a */
[----:B------:R-:W-:Y:S01]  /*5580*/  @P5 IMAD.WIDE.U32 R164, R165, R164, c[0x0][0x248] ;  /* 0x00009200a5a45625 */ /* 0x000fe200078e00a4 */
[----:B------:R-:W-:Y:S02]  /*5590*/  @P5 F2FP.PACK_AB R167, RZ, R167 ;  /* 0x000000a7ffa7523e */ /* 0x000fe400000000ff */
[----:B------:R-:W-:Y:S02]  /*55a0*/  @P5 PRMT R155, R166, 0x7610, R155 ;  /* 0x00007610a69b5816 */ /* 0x000fe4000000009b */
[----:B------:R-:W-:Y:S02]  /*55b0*/  @P5 PRMT R152, R152, 0x5410, R190 ;  /* 0x0000541098985816 */ /* 0x000fe400000000be */
[----:B------:R-:W-:Y:S02]  /*55c0*/  @P5 PRMT R153, R153, 0x5410, R197 ;  /* 0x0000541099995816 */ /* 0x000fe400000000c5 */
[----:B------:R-:W-:-:S02]  /*55d0*/  @P5 PRMT R154, R154, 0x5410, R214 ;  /* 0x000054109a9a5816 */ /* 0x000fc400000000d6 */
[----:B------:R-:W-:Y:S02]  /*55e0*/  @P5 PRMT R155, R155, 0x5410, R167 ;  /* 0x000054109b9b5816 */ /* 0x000fe400000000a7 */
[----:B------:R-:W-:Y:S02]  /*55f0*/  @!P4 ISETP.NE.U32.AND P2, PT, RZ, c[0x0][0x218], PT ;  /* 0x00008600ff00ca0c */ /* 0x000fe40003f45070 */
        /* <DEDUP_REMOVED lines=11> */
.L_x_9679:
[----:B------:R-:W-:Y:S05]  /*56b0*/  BSYNC B0 ;  /* 0x0000000000007941 */ /* 0x000fea0003800000 */
.L_x_9678:
        /* <DEDUP_REMOVED lines=13> */
.L_x_9681:
[----:B------:R-:W-:Y:S05]  /*5790*/  BSYNC B0 ;  /* 0x0000000000007941 */ /* 0x000fea0003800000 */
.L_x_9680:
[----:B0-----:R-:W-:Y:S01]  /*57a0*/  @P5 FMUL.FTZ R165, R186, c[0x0][0x1ec] ;  /* 0x00007b00baa55a20 */ /* 0x001fe20000410000 */
[----:B------:R-:W-:Y:S01]  /*57b0*/  @P5 LOP3.LUT P6, RZ, R174, 0xff00, RZ, 0xc0, !PT ;  /* 0x0000ff00aeff5812 */ /* 0x000fe200078cc0ff */
[----:B------:R-:W-:Y:S01]  /*57c0*/  BSSY B0, `(.L_x_9682) ;  /* 0x0000012000007945 */ /* 0x000fe20003800000 */
[----:B------:R-:W-:Y:S01]  /*57d0*/  @P5 FSEL R176, R176, RZ, P2 ;  /* 0x000000ffb0b05208 */ /* 0x000fe20001000000 */
[----:B------:R-:W-:Y:S01]  /*57e0*/  @P5 FMUL.FTZ R165, R165, c[0x0][0x1e8] ;  /* 0x00007a00a5a55a20 */ /* 0x000fe20000410000 */
[----:B------:R-:W-:Y:S02]  /*57f0*/  @!P4 ISETP.NE.U32.AND P2, PT, RZ, c[0x0][0x218], PT ;  /* 0x00008600ff00ca0c */ /* 0x000fe40003f45070 */
[----:B------:R-:W-:Y:S02]  /*5800*/  @P5 F2FP.PACK_AB R176, RZ, R176 ;  /* 0x000000b0ffb0523e */ /* 0x000fe400000000ff */
[----:B------:R-:W-:Y:S02]  /*5810*/  @P5 FSEL R165, R165, RZ, P6 ;  /* 0x000000ffa5a55208 */ /* 0x000fe40003000000 */
[----:B------:R-:W-:-:S02]  /*5820*/  @!P4 ISETP.NE.U32.AND P6, PT, RZ, c[0x0][0x218], PT ;  /* 0x00008600ff00ca0c */ /* 0x000fc40003fc5070 */
[----:B------:R-:W-:Y:S02]  /*5830*/  @!P4 ISETP.NE.AND.EX P2, PT, RZ, c[0x0][0x21c], PT, P2 ;  /* 0x00008700ff00ca0c */ /* 0x000fe40003f45320 */
[----:B------:R-:W-:Y:S02]  /*5840*/  @!P4 ISETP.NE.AND.EX P6, PT, RZ, c[0x0][0x21c], PT, P6 ;  /* 0x00008700ff00ca0c */ /* 0x000fe40003fc5360 */
        /* <DEDUP_REMOVED lines=9> */
.L_x_9683:
[----:B------:R-:W-:Y:S05]  /*58e0*/  BSYNC B0 ;  /* 0x0000000000007941 */ /* 0x000fea0003800000 */
.L_x_9682:
        /* <DEDUP_REMOVED lines=9> */
.L_x_9685:
[----:B------:R-:W-:Y:S05]  /*5980*/  BSYNC B0 ;  /* 0x0000000000007941 */ /* 0x000fea0003800000 */
.L_x_9684:
        /* <DEDUP_REMOVED lines=22> */
.L_x_9687:
[----:B------:R-:W-:Y:S05]  /*5af0*/  BSYNC B0 ;  /* 0x0000000000007941 */ /* 0x000fea0003800000 */
.L_x_9686:
        /* <DEDUP_REMOVED lines=9> */
[----:B------:R-:W-:Y:S02]  /*5b90*/  @P5 F2FP.PACK_AB R167, RZ, R190 ;  /* 0x000000beffa7523e */ /* 0x000fe400000000ff */
        /* <DEDUP_REMOVED lines=11> */
.L_x_9689:
[----:B------:R-:W-:Y:S05]  /*5c50*/  BSYNC B0 ;  /* 0x0000000000007941 */ /* 0x000fea0003800000 */
.L_x_9688:
        /* <DEDUP_REMOVED lines=13> */
.L_x_9691:
[----:B------:R-:W-:Y:S05]  /*5d30*/  BSYNC B0 ;  /* 0x0000000000007941 */ /* 0x000fea0003800000 */
.L_x_9690:
[----:B------:R-:W-:Y:S01]  /*5d40*/  @P5 FMUL.FTZ R190, R177, c[0x0][0x1ec] ;  /* 0x00007b00b1be5a20 */ /* 0x000fe20000410000 */
[----:B------:R-:W-:Y:S01]  /*5d50*/  @P5 LOP3.LUT P2, RZ, R175, 0xff0000, RZ, 0xc0, !PT ;  /* 0x00ff0000afff5812 */ /* 0x000fe2000784c0ff */
[----:B------:R-:W-:Y:S01]  /*5d60*/  BSSY B0, `(.L_x_9692) ;  /* 0x0000019000007945 */ /* 0x000fe20003800000 */
[----:B------:R-:W-:Y:S01]  /*5d70*/  @P5 FSEL R176, R176, RZ, P6 ;  /* 0x000000ffb0b05208 */ /* 0x000fe20003000000 */
[----:B------:R-:W-:Y:S01]  /*5d80*/  @P5 FMUL.FTZ R190, R190, c[0x0][0x1e8] ;  /* 0x00007a00bebe5a20 */ /* 0x000fe20000410000 */
[----:B------:R-:W-:Y:S02]  /*5d90*/  @P5 PRMT R153, R166, 0x7610, R153 ;  /* 0x00007610a6995816 */ /* 0x000fe40000000099 */
[----:B------:R-:W-:Y:S02]  /*5da0*/  @P5 F2FP.PACK_AB R176, RZ, R176 ;  /* 0x000000b0ffb0523e */ /* 0x000fe400000000ff */
[----:B------:R-:W-:Y:S02]  /*5db0*/  @P5 FSEL R190, R190, RZ, P2 ;  /* 0x000000ffbebe5208 */ /* 0x000fe40001000000 */
[----:B------:R-:W-:-:S02]  /*5dc0*/  @!P4 ISETP.NE.U32.AND P2, PT, RZ, c[0x0][0x218], PT ;  /* 0x00008600ff00ca0c */ /* 0x000fc40003f45070 */
[----:B------:R-:W-:Y:S02]  /*5dd0*/  @P5 F2FP.PACK_AB R190, RZ, R190 ;  /* 0x000000beffbe523e */ /* 0x000fe400000000ff */
        /* <DEDUP_REMOVED lines=17> */
.L_x_9693:
[----:B------:R-:W-:Y:S05]  /*5ef0*/  BSYNC B0 ;  /* 0x0000000000007941 */ /* 0x000fea0003800000 */
.L_x_9692:
[C---:B------:R-:W-:Y:S01]  /*5f00*/  SEL R163, R164.reuse, R163, P1 ;  /* 0x000000a3a4a37207 */ /* 0x040fe20000800000 */
[----:B------:R-:W-:Y:S01]  /*5f10*/  @P5 FMUL.FTZ R164, R164, c[0x0][0x1ec] ;  /* 0x00007b00a4a45a20 */ /* 0x000fe20000410000 */
[----:B------:R-:W-:Y:S02]  /*5f20*/  @P5 LOP3.LUT P2, RZ, R175, 0xff000000, RZ, 0xc0, !PT ;  /* 0xff000000afff5812 */ /* 0x000fe4000784c0ff */
[----:B------:R-:W-:Y:S01]  /*5f30*/  @P0 MOV R165, 0x20 ;  /* 0x0000002000a50802 */ /* 0x000fe20000000f00 */
[----:B------:R-:W-:-:S05]  /*5f40*/  @P5 FMUL.FTZ R164, R164, c[0x0][0x1e8] ;  /* 0x00007a00a4a45a20 */ /* 0x000fca0000410000 */
[----:B------:R-:W-:Y:S02]  /*5f50*/  @P5 FSEL R2, R164, RZ, P2 ;  /* 0x000000ffa4025208 */ /* 0x000fe40001000000 */
[----:B------:R-:W-:Y:S02]  /*5f60*/  @P0 IADD3 R164, R0, 0x200, RZ ;  /* 0x0000020000a40810 */ /* 0x000fe40007ffe0ff */
[----:B------:R-:W-:-:S03]  /*5f70*/  @P5 F2FP.PACK_AB R2, RZ, R2 ;  /* 0x00000002ff02523e */ /* 0x000fc600000000ff */
        /* <DEDUP_REMOVED lines=12> */
.L_x_9608:
        /* <DEDUP_REMOVED lines=30> */
.L_x_9612:
[----:B------:R-:W-:Y:S01]  /*6220*/  HFMA2.MMA R167, -RZ, RZ, 0, 9.5367431640625e-07 ;  /* 0x00000010ffa77435 */ /* 0x000fe200000001ff */
[----:B------:R-:W-:-:S02]  /*6230*/  MOV R165, R241 ;  /* 0x000000f100a57202 */ /* 0x000fc40000000f00 */
[----:B------:R-:W-:Y:S02]  /*6240*/  MOV R244, 0xffffffff ;  /* 0xffffffff00f47802 */ /* 0x000fe40000000f00 */
[----:B------:R-:W-:Y:S02]  /*6250*/  MOV R164, 0x6270 ;  /* 0x0000627000a47802 */ /* 0x000fe40000000f00 */
[----:B------:R-:W-:Y:S05]  /*6260*/  CALL.REL.NOINC `($__internal_133_$__cuda_sm70_shflsync_down_p) ;  /* 0x000003d000007944 */ /* 0x000fea0003c00000 */
[----:B------:R-:W-:Y:S01]  /*6270*/  MOV R242, R167 ;  /* 0x000000a700f27202 */ /* 0x000fe20000000f00 */
[----:B------:R-:W-:Y:S05]  /*6280*/  BRA `(.L_x_9695) ;  /* 0xffffc82000007947 */ /* 0x000fea000383ffff */
.L_x_9613:
[----:B------:R-:W-:Y:S01]  /*6290*/  HFMA2.MMA R167, -RZ, RZ, 0, 9.5367431640625e-07 ;  /* 0x00000010ffa77435 */ /* 0x000fe200000001ff */
[----:B------:R-:W-:Y:S02]  /*62a0*/  MOV R165, R166 ;  /* 0x000000a600a57202 */ /* 0x000fe40000000f00 */
[----:B------:R-:W-:Y:S02]  /*62b0*/  MOV R244, 0xffffffff ;  /* 0xffffffff00f47802 */ /* 0x000fe40000000f00 */
[----:B------:R-:W-:Y:S02]  /*62c0*/  MOV R164, 0x62e0 ;  /* 0x000062e000a47802 */ /* 0x000fe40000000f00 */
[----:B01----:R-:W-:Y:S05]  /*62d0*/  CALL.REL.NOINC `($__internal_133_$__cuda_sm70_shflsync_down_p) ;  /* 0x0000036000007944 */ /* 0x003fea0003c00000 */
[----:B------:R-:W-:Y:S01]  /*62e0*/  FADD.FTZ R241, R242, R241 ;  /* 0x000000f1f2f17221 */ /* 0x000fe20000010000 */
[----:B------:R-:W-:Y:S01]  /*62f0*/  MOV R244, 0xffffffff ;  /* 0xffffffff00f47802 */ /* 0x000fe20000000f00 */
[----:B------:R-:W-:Y:S01]  /*6300*/  FADD.FTZ R166, R166, R167 ;  /* 0x000000a7a6a67221 */ /* 0x000fe20000010000 */
[----:B------:R-:W-:Y:S01]  /*6310*/  HFMA2.MMA R167, -RZ, RZ, 0, 4.76837158203125e-07 ;  /* 0x00000008ffa77435 */ /* 0x000fe200000001ff */
[----:B------:R-:W-:-:S02]  /*6320*/  MOV R164, 0x6350 ;  /* 0x0000635000a47802 */ /* 0x000fc40000000f00 */
[----:B------:R-:W-:-:S03]  /*6330*/  MOV R165, R241 ;  /* 0x000000f100a57202 */ /* 0x000fc60000000f00 */
[----:B------:R-:W-:Y:S05]  /*6340*/  CALL.REL.NOINC `($__internal_133_$__cuda_sm70_shflsync_down_p) ;  /* 0x000002f000007944 */ /* 0x000fea0003c00000 */
[----:B------:R-:W-:Y:S01]  /*6350*/  MOV R242, R167 ;  /* 0x000000a700f27202 */ /* 0x000fe20000000f00 */
[----:B------:R-:W-:Y:S01]  /*6360*/  HFMA2.MMA R167, -RZ, RZ, 0, 4.76837158203125e-07 ;  /* 0x00000008ffa77435 */ /* 0x000fe200000001ff */
[----:B------:R-:W-:Y:S02]  /*6370*/  MOV R165, R166 ;  /* 0x000000a600a57202 */ /* 0x000fe40000000f00 */
[----:B------:R-:W-:Y:S02]  /*6380*/  MOV R244, 0xffffffff ;  /* 0xffffffff00f47802 */ /* 0x000fe40000000f00 */
[----:B------:R-:W-:Y:S02]  /*6390*/  MOV R164, 0x63b0 ;  /* 0x000063b000a47802 */ /* 0x000fe40000000f00 */
[----:B------:R-:W-:Y:S05]  /*63a0*/  CALL.REL.NOINC `($__internal_133_$__cuda_sm70_shflsync_down_p) ;  /* 0x0000029000007944 */ /* 0x000fea0003c00000 */
[----:B------:R-:W-:Y:S01]  /*63b0*/  FADD.FTZ R241, R242, R241 ;  /* 0x000000f1f2f17221 */ /* 0x000fe20000010000 */
[----:B------:R-:W-:Y:S01]  /*63c0*/  MOV R244, 0xffffffff ;  /* 0xffffffff00f47802 */ /* 0x000fe20000000f00 */
[----:B------:R-:W-:Y:S01]  /*63d0*/  FADD.FTZ R166, R166, R167 ;  /* 0x000000a7a6a67221 */ /* 0x000fe20000010000 */
[----:B------:R-:W-:Y:S01]  /*63e0*/  HFMA2.MMA R167, -RZ, RZ, 0, 2.384185791015625e-07 ;  /* 0x00000004ffa77435 */ /* 0x000fe200000001ff */
[----:B------:R-:W-:-:S02]  /*63f0*/  MOV R164, 0x6420 ;  /* 0x0000642000a47802 */ /* 0x000fc40000000f00 */
[----:B------:R-:W-:-:S03]  /*6400*/  MOV R165, R241 ;  /* 0x000000f100a57202 */ /* 0x000fc60000000f00 */
[----:B------:R-:W-:Y:S05]  /*6410*/  CALL.REL.NOINC `($__internal_133_$__cuda_sm70_shflsync_down_p) ;  /* 0x0000022000007944 */ /* 0x000fea0003c00000 */
[----:B------:R-:W-:Y:S01]  /*6420*/  MOV R242, R167 ;  /* 0x000000a700f27202 */ /* 0x000fe20000000f00 */
[----:B------:R-:W-:Y:S01]  /*6430*/  HFMA2.MMA R167, -RZ, RZ, 0, 2.384185791015625e-07 ;  /* 0x00000004ffa77435 */ /* 0x000fe200000001ff */
[----:B------:R-:W-:Y:S02]  /*6440*/  MOV R165, R166 ;  /* 0x000000a600a57202 */ /* 0x000fe40000000f00 */
[----:B------:R-:W-:Y:S02]  /*6450*/  MOV R244, 0xffffffff ;  /* 0xffffffff00f47802 */ /* 0x000fe40000000f00 */
[----:B------:R-:W-:Y:S02]  /*6460*/  MOV R164, 0x6480 ;  /* 0x0000648000a47802 */ /* 0x000fe40000000f00 */
[----:B------:R-:W-:Y:S05]  /*6470*/  CALL.REL.NOINC `($__internal_133_$__cuda_sm70_shflsync_down_p) ;  /* 0x000001c000007944 */ /* 0x000fea0003c00000 */
[----:B------:R-:W-:Y:S01]  /*6480*/  FADD.FTZ R241, R242, R241 ;  /* 0x000000f1f2f17221 */ /* 0x000fe20000010000 */
[----:B------:R-:W-:Y:S01]  /*6490*/  MOV R244, 0xffffffff ;  /* 0xffffffff00f47802 */ /* 0x000fe20000000f00 */
[----:B------:R-:W-:Y:S01]  /*64a0*/  FADD.FTZ R166, R166, R167 ;  /* 0x000000a7a6a67221 */ /* 0x000fe20000010000 */
[----:B------:R-:W-:Y:S01]  /*64b0*/  HFMA2.MMA R167, -RZ, RZ, 0, 1.1920928955078125e-07 ;  /* 0x00000002ffa77435 */ /* 0x000fe200000001ff */
[----:B------:R-:W-:-:S02]  /*64c0*/  MOV R164, 0x64f0 ;  /* 0x000064f000a47802 */ /* 0x000fc40000000f00 */
[----:B------:R-:W-:-:S03]  /*64d0*/  MOV R165, R241 ;  /* 0x000000f100a57202 */ /* 0x000fc60000000f00 */
[----:B------:R-:W-:Y:S05]  /*64e0*/  CALL.REL.NOINC `($__internal_133_$__cuda_sm70_shflsync_down_p) ;  /* 0x0000015000007944 */ /* 0x000fea0003c00000 */
[----:B------:R-:W-:Y:S01]  /*64f0*/  MOV R242, R167 ;  /* 0x000000a700f27202 */ /* 0x000fe20000000f00 */
[----:B------:R-:W-:Y:S01]  /*6500*/  HFMA2.MMA R167, -RZ, RZ, 0, 1.1920928955078125e-07 ;  /* 0x00000002ffa77435 */ /* 0x000fe200000001ff */
[----:B------:R-:W-:Y:S02]  /*6510*/  MOV R165, R166 ;  /* 0x000000a600a57202 */ /* 0x000fe40000000f00 */
[----:B------:R-:W-:Y:S02]  /*6520*/  MOV R244, 0xffffffff ;  /* 0xffffffff00f47802 */ /* 0x000fe40000000f00 */
[----:B------:R-:W-:Y:S02]  /*6530*/  MOV R164, 0x6550 ;  /* 0x0000655000a47802 */ /* 0x000fe40000000f00 */
[----:B------:R-:W-:Y:S05]  /*6540*/  CALL.REL.NOINC `($__internal_133_$__cuda_sm70_shflsync_down_p) ;  /* 0x000000f000007944 */ /* 0x000fea0003c00000 */
[----:B------:R-:W-:Y:S01]  /*6550*/  FADD.FTZ R241, R242, R241 ;  /* 0x000000f1f2f17221 */ /* 0x000fe20000010000 */
[----:B------:R-:W-:Y:S01]  /*6560*/  MOV R244, 0xffffffff ;  /* 0xffffffff00f47802 */ /* 0x000fe20000000f00 */
[----:B------:R-:W-:Y:S01]  /*6570*/  FADD.FTZ R166, R166, R167 ;  /* 0x000000a7a6a67221 */ /* 0x000fe20000010000 */
[----:B------:R-:W-:Y:S01]  /*6580*/  HFMA2.MMA R167, -RZ, RZ, 0, 5.9604644775390625e-08 ;  /* 0x00000001ffa77435 */ /* 0x000fe200000001ff */
[----:B------:R-:W-:-:S02]  /*6590*/  MOV R164, 0x65c0 ;  /* 0x000065c000a47802 */ /* 0x000fc40000000f00 */
[----:B------:R-:W-:-:S03]  /*65a0*/  MOV R165, R241 ;  /* 0x000000f100a57202 */ /* 0x000fc60000000f00 */
[----:B------:R-:W-:Y:S05]  /*65b0*/  CALL.REL.NOINC `($__internal_133_$__cuda_sm70_shflsync_down_p) ;  /* 0x0000008000007944 */ /* 0x000fea0003c00000 */
[----:B------:R-:W-:Y:S01]  /*65c0*/  MOV R242, R167 ;  /* 0x000000a700f27202 */ /* 0x000fe20000000f00 */
[----:B------:R-:W-:Y:S01]  /*65d0*/  HFMA2.MMA R167, -RZ, RZ, 0, 5.9604644775390625e-08 ;  /* 0x00000001ffa77435 */ /* 0x000fe200000001ff */
[----:B------:R-:W-:Y:S02]  /*65e0*/  MOV R165, R166 ;  /* 0x000000a600a57202 */ /* 0x000fe40000000f00 */
[----:B------:R-:W-:Y:S02]  /*65f0*/  MOV R244, 0xffffffff ;  /* 0xffffffff00f47802 */ /* 0x000fe40000000f00 */
[----:B------:R-:W-:Y:S02]  /*6600*/  MOV R164, 0x6620 ;  /* 0x0000662000a47802 */ /* 0x000fe40000000f00 */
[----:B------:R-:W-:Y:S05]  /*6610*/  CALL.REL.NOINC `($__internal_133_$__cuda_sm70_shflsync_down_p) ;  /* 0x0000002000007944 */ /* 0x000fea0003c00000 */
[----:B------:R-:W-:Y:S01]  /*6620*/  MOV R165, R167 ;  /* 0x000000a700a57202 */ /* 0x000fe20000000f00 */
[----:B------:R-:W-:Y:S05]  /*6630*/  BRA `(.L_x_9696) ;  /* 0xffffc59000007947 */ /* 0x000fea000383ffff */
        .weak           $__internal_133_$__cuda_sm70_shflsync_down_p
        .type           $__internal_133_$__cuda_sm70_shflsync_down_p,@function
        .size           $__internal_133_$__cuda_sm70_shflsync_down_p,(.L_x_14351 - $__internal_133_$__cuda_sm70_shflsync_down_p)
$__internal_133_$__cuda_sm70_shflsync_down_p:
[----:B------:R-:W-:Y:S01]  /*6640*/  HFMA2.MMA R243, -RZ, RZ, 0, 1.847743988037109375e-06 ;  /* 0x0000001ffff37435 */ /* 0x000fe200000001ff */
[----:B------:R-:W-:Y:S06]  /*6650*/  WARPSYNC R244 ;  /* 0x000000f400007348 */ /* 0x000fec0003800000 */
[----:B------:R0:W1:Y:S04]  /*6660*/  SHFL.DOWN PT, R167, R165, R167, R243 ;  /* 0x080000a7a5a77389 */ /* 0x00006800000e00f3 */
[----:B0-----:R-:W0:Y:S01]  /*6670*/  S2R R243, SR_TID.X ;  /* 0x0000000000f37919 */ /* 0x001e220000002100 */
[----:B------:R-:W-:-:S02]  /*6680*/  MOV R165, 0x0 ;  /* 0x0000000000a57802 */ /* 0x000fc40000000f00 */
[----:B0-----:R-:W-:Y:S02]  /*6690*/  SHF.R.U32.HI R243, RZ, 0x5, R243 ;  /* 0x00000005fff37819 */ /* 0x001fe400000116f3 */
[----:B-1----:R-:W-:Y:S05]  /*66a0*/  RET.REL.NODEC R164 `(_ZN10layer_norm13ln_bwd_kernelINS_13Kernel_traitsI6__halfS2_fS2_fjLj5120ELj1ELj1ELj4ELj16ENS_18Kernel_traits_baseILj5120ES2_S2_fS2_fjLj128EEEEELb1ELb0ELb1ELb1EEEvNS_9BwdParamsE) ;  /* 0xffff9950a4007950 */ /* 0x002fea0003c3ffff */
.L_x_9697:
        /* <DEDUP_REMOVED lines=13> */
.L_x_14351:


//--------------------- .text._ZN10layer_norm13ln_bwd_kernelINS_13Kernel_traitsI6__halfS2_fS2_fjLj5120ELj1ELj1ELj4ELj16ENS_18Kernel_traits_baseILj5120ES2_S2_fS2_fjLj128EEEEELb1ELb1ELb0ELb0EEEvNS_9BwdParamsE --------------------------
	.section	.text._ZN10layer_norm13ln_bwd_kernelINS_13Kernel_traitsI6__halfS2_fS2_fjLj5120ELj1ELj1ELj4ELj16ENS_18Kernel_traits_baseILj5120ES2_S2_fS2_fjLj128EEEEELb1ELb1ELb0ELb0EEEvNS_9BwdParamsE,"ax",@progbits
	.sectioninfo	@"SHI_REGISTERS=255"
	.align	128
        .global         _ZN10layer_norm13ln_bwd_kernelINS_13Kernel_traitsI6__halfS2_fS2_fjLj5120ELj1ELj1ELj4ELj16ENS_18Kernel_traits_baseILj5120ES2_S2_fS2_fjLj128EEEEELb1ELb1ELb0ELb0EEEvNS_9BwdParamsE
        .type           _ZN10layer_norm13ln_bwd_kernelINS_13Kernel_traitsI6__halfS2_fS2_fjLj5120ELj1ELj1ELj4ELj16ENS_18Kernel_traits_baseILj5120ES2_S2_fS2_fjLj128EEEEELb1ELb1ELb0ELb0EEEvNS_9BwdParamsE,@function
        .size           _ZN10layer_norm13ln_bwd_kernelINS_13Kernel_traitsI6__halfS2_fS2_fjLj5120ELj1ELj1ELj4ELj16ENS_18Kernel_traits_baseILj5120ES2_S2_fS2_fjLj128EEEEELb1ELb1ELb0ELb0EEEvNS_9BwdParamsE,(.L_x_14352 - _ZN10layer_norm13ln_bwd_kernelINS_13Kernel_traitsI6__halfS2_fS2_fjLj5120ELj1ELj1ELj4ELj16ENS_18Kernel_traits_baseILj5120ES2_S2_fS2_fjLj128EEEEELb1ELb1ELb0ELb0EEEvNS_9BwdParamsE)
        .other          _ZN10layer_norm13ln_bwd_kernelINS_13Kernel_traitsI6__halfS2_fS2_fjLj5120ELj1ELj1ELj4ELj16ENS_18Kernel_traits_baseILj5120ES2_S2_fS2_fjLj128EEEEELb1ELb1ELb0ELb0EEEvNS_9BwdParamsE,@"STO_CUDA_ENTRY STV_DEFAULT"
_ZN10layer_norm13ln_bwd_kernelINS_13Kernel_traitsI6__halfS2_fS2_fjLj5120ELj1ELj1ELj4ELj16ENS_18Kernel_traits_baseILj5120ES2_S2_fS2_fjLj128EEEEELb1ELb1ELb0ELb0EEEvNS_9BwdParamsE:
.text._ZN10layer_norm13ln_bwd_kernelINS_13Kernel_traitsI6__halfS2_fS2_fjLj5120ELj1ELj1ELj4ELj16ENS_18Kernel_traits_baseILj5120ES2_S2_fS2_fjLj128EEEEELb1ELb1ELb0ELb0EEEvNS_9BwdParamsE:
        /* <DEDUP_REMOVED lines=271> */
.L_x_9721:
        /* <DEDUP_REMOVED lines=21> */
[----:B------:R-:W-:Y:S01]  /*1240*/  MOV R214, R12 ;  /* 0x0000000c00d67202 */ /* 0x000fe20000000f00 */
[----:B--2---:R-:W-:Y:S01]  /*1250*/  @P4 HADD2.F32 R3, -RZ, R194.H0_H0 ;  /* 0x200000c2ff034230 */ /* 0x004fe20000004100 */
        /* <DEDUP_REMOVED lines=30> */
[----:B--2---:R-:W-:Y:S01]  /*1440*/  HADD2.F32 R215, -RZ, R192.H1_H1 ;  /* 0x300000c0ffd77230 */ /* 0x004fe20000004100 */
[C---:B------:R-:W-:Y:S02]  /*1450*/  FADD.FTZ R200, -R14.reuse, R200 ;  /* 0x000000c80ec87221 */ /* 0x040fe40000010100 */
[----:B------:R-:W-:-:S02]  /*1460*/  FADD.FTZ R201, -R14, R201 ;  /* 0x000000c90ec97221 */ /* 0x000fc40000010100 */
[C---:B------:R-:W-:Y:S02]  /*1470*/  FADD.FTZ R202, -R14.reuse, R202 ;  /* 0x000000ca0eca7221 */ /* 0x040fe40000010100 */
[----:B------:R-:W-:Y:S01]  /*1480*/  FADD.FTZ R203, -R14, R203 ;  /* 0x000000cb0ecb7221 */ /* 0x000fe20000010100 */
[----:B------:R-:W-:Y:S01]  /*1490*/  HADD2.F32 R14, -RZ, R192.H0_H0 ;  /* 0x200000c0ff0e7230 */ /* 0x000fe20000004100 */
        /* <DEDUP_REMOVED lines=8> */
[--C-:B------:R-:W-:Y:S02]  /*1520*/  HADD2.F32 R196, -RZ, R193.reuse.H0_H0 ;  /* 0x200000c1ffc47230 */ /* 0x100fe40000004100 */
[----:B------:R-:W-:Y:S01]  /*1530*/  HADD2.F32 R193, -RZ, R193.H1_H1 ;  /* 0x300000c1ffc17230 */ /* 0x000fe20000004100 */
[C---:B------:R-:W-:Y:S01]  /*1540*/  FMUL.FTZ R230, R2.reuse, R197 ;  /* 0x000000c502e67220 */ /* 0x040fe20000410000 */
[----:B------:R-:W-:Y:S01]  /*1550*/  HADD2.F32 R214, -RZ, R194.H0_H0 ;  /* 0x200000c2ffd67230 */ /* 0x000fe20000004100 */
        /* <DEDUP_REMOVED lines=24> */
[----:B------:R-:W-:Y:S01]  /*16e0*/  HADD2.F32 R192, -RZ, R195.H0_H0 ;  /* 0x200000c3ffc07230 */ /* 0x000fe20000004100 */
[----:B------:R-:W-:Y:S02]  /*16f0*/  FADD.FTZ R81, R81, R194 ;  /* 0x000000c251517221 */ /* 0x000fe40000010000 */
[----:B------:R-:W-:Y:S02]  /*1700*/  FFMA.FTZ R37, R222, R194, R37 ;  /* 0x000000c2de257223 */ /* 0x000fe40000010025 */
[----:B------:R-:W-:-:S02]  /*1710*/  FADD.FTZ R194, R196, R197 ;  /* 0x000000c5c4c27221 */ /* 0x000fc40000010000 */
[----:B------:R-:W-:Y:S01]  /*1720*/  FFMA.FTZ R193, R229, R197, R193 ;  /* 0x000000c5e5c17223 */ /* 0x000fe200000100c1 */
[----:B------:R-:W-:Y:S01]  /*1730*/  HADD2.F32 R195, -RZ, R195.H1_H1 ;  /* 0x300000c3ffc37230 */ /* 0x000fe20000004100 */
        /* <DEDUP_REMOVED lines=26> */
.L_x_9700:
[----:B------:R-:W-:Y:S05]  /*18e0*/  BSYNC B0 ;  /* 0x0000000000007941 */ /* 0x000fea0003800000 */
.L_x_9699:
        /* <DEDUP_REMOVED lines=33> */
[----:B--2---:R-:W-:Y:S01]  /*1b00*/  HADD2.F32 R218, -RZ, R200.H0_H0 ;  /* 0x200000c8ffda7230 */ /* 0x004fe20000004100 */
[C---:B------:R-:W-:Y:S02]  /*1b10*/  FADD.FTZ R196, -R217.reuse, R196 ;  /* 0x000000c4d9c47221 */ /* 0x040fe40000010100 */
[C---:B------:R-:W-:Y:S02]  /*1b20*/  FADD.FTZ R197, -R217.reuse, R197 ;  /* 0x000000c5d9c57221 */ /* 0x040fe40000010100 */
[----:B------:R-:W-:-:S02]  /*1b30*/  FADD.FTZ R198, -R217, R198 ;  /* 0x000000c6d9c67221 */ /* 0x000fc40000010100 */
[----:B------:R-:W-:Y:S01]  /*1b40*/  FADD.FTZ R199, -R217, R199 ;  /* 0x000000c7d9c77221 */ /* 0x000fe20000010100 */
[----:B------:R-:W-:Y:S01]  /*1b50*/  HADD2.F32 R217, -RZ, R200.H1_H1 ;  /* 0x300000c8ffd97230 */ /* 0x000fe20000004100 */
[----:B------:R-:W-:Y:S01]  /*1b60*/  FMUL.FTZ R0, R252, R218 ;  /* 0x000000dafc007220 */ /* 0x000fe20000410000 */
[--C-:B------:R-:W-:Y:S02]  /*1b70*/  HADD2.F32 R248, -RZ, R201.reuse.H0_H0 ;  /* 0x200000c9fff87230 */ /* 0x100fe40000004100 */
[----:B------:R-:W-:Y:S01]  /*1b80*/  HADD2.F32 R201, -RZ, R201.H1_H1 ;  /* 0x300000c9ffc97230 */ /* 0x000fe20000004100 */
[----:B---3--:R-:W-:Y:S01]  /*1b90*/  FMUL.FTZ R252, R251, R217 ;  /* 0x000000d9fbfc7220 */ /* 0x008fe20000410000 */
[----:B------:R0:W-:Y:S01]  /*1ba0*/  STL [R1+0x68], R0 ;  /* 0x0000680001007387 */ /* 0x0001e20000100800 */
[C---:B------:R-:W-:Y:S02]  /*1bb0*/  FMUL.FTZ R219, R2.reuse, R195 ;  /* 0x000000c302db7220 */ /* 0x040fe40000410000 */
[----:B------:R-:W-:Y:S01]  /*1bc0*/  FMUL.FTZ R249, R249, R248 ;  /* 0x000000f8f9f97220 */ /* 0x000fe20000410000 */
[----:B------:R1:W-:Y:S04]  /*1bd0*/  STL [R1+0x54], R252 ;  /* 0x000054fc01007387 */ /* 0x0003e80000100800 */
[----:B------:R-:W1:Y:S01]  /*1be0*/  LDL R251, [R1+0x178] ;  /* 0x0001780001fb7983 */ /* 0x000e620000100800 */
[----:B------:R-:W-:Y:S01]  /*1bf0*/  HADD2.F32 R200, -RZ, R202.H0_H0 ;  /* 0x200000caffc87230 */ /* 0x000fe20000004100 */
        /* <DEDUP_REMOVED lines=12> */
[----:B------:R-:W-:Y:S01]  /*1cc0*/  HADD2.F32 R202, -RZ, R202.H1_H1 ;  /* 0x300000caffca7230 */ /* 0x000fe20000004100 */
        /* <DEDUP_REMOVED lines=8> */
[----:B------:R-:W-:Y:S01]  /*1d50*/  HADD2.F32 R250, -RZ, R203.H0_H0 ;  /* 0x200000cbfffa7230 */ /* 0x000fe20000004100 */
[----:B-1----:R-:W-:-:S02]  /*1d60*/  FMUL.FTZ R252, R251, R202 ;  /* 0x000000cafbfc7220 */ /* 0x002fc40000410000 */
[----:B------:R-:W-:Y:S02]  /*1d70*/  FADD.FTZ R85, R85, R217 ;  /* 0x000000d955557221 */ /* 0x000fe40000010000 */
[----:B------:R-:W-:Y:S02]  /*1d80*/  FFMA.FTZ R41, R221, R217, R41 ;  /* 0x000000d9dd297223 */ /* 0x000fe40000010029 */
[C---:B------:R-:W-:Y:S02]  /*1d90*/  FMUL.FTZ R251, R2.reuse, R198 ;  /* 0x000000c602fb7220 */ /* 0x040fe40000410000 */
[----:B------:R-:W-:Y:S02]  /*1da0*/  FMUL.FTZ R217, R2, R197 ;  /* 0x000000c502d97220 */ /* 0x000fe40000410000 */
[----:B------:R-:W-:Y:S02]  /*1db0*/  FADD.FTZ R216, R216, R193 ;  /* 0x000000c1d8d87221 */ /* 0x000fe40000010000 */
[----:B------:R-:W-:Y:S01]  /*1dc0*/  FFMA.FTZ R215, R218, R193, R215 ;  /* 0x000000c1dad77223 */ /* 0x000fe200000100d7 */
[----:B------:R-:W-:Y:S01]  /*1dd0*/  HADD2.F32 R203, -RZ, R203.H1_H1 ;  /* 0x300000cbffcb7230 */ /* 0x000fe20000004100 */
        /* <DEDUP_REMOVED lines=22> */
.L_x_9702:
[----:B0-----:R-:W-:Y:S05]  /*1f40*/  BSYNC B0 ;  /* 0x0000000000007941 */ /* 0x001fea0003800000 */
.L_x_9701:
        /* <DEDUP_REMOVED lines=30> */
[----:B--2---:R-:W-:Y:S01]  /*2130*/  HADD2.F32 R210, -RZ, R200.H0_H0 ;  /* 0x200000c8ffd27230 */ /* 0x004fe20000004100 */
[C---:B------:R-:W-:Y:S02]  /*2140*/  FADD.FTZ R196, -R209.reuse, R196 ;  /* 0x000000c4d1c47221 */ /* 0x040fe40000010100 */
[----:B------:R-:W-:-:S02]  /*2150*/  FADD.FTZ R197, -R209, R197 ;  /* 0x000000c5d1c57221 */ /* 0x000fc40000010100 */
[C---:B------:R-:W-:Y:S02]  /*2160*/  FADD.FTZ R198, -R209.reuse, R198 ;  /* 0x000000c6d1c67221 */ /* 0x040fe40000010100 */
[----:B------:R-:W-:Y:S01]  /*2170*/  FADD.FTZ R199, -R209, R199 ;  /* 0x000000c7d1c77221 */ /* 0x000fe20000010100 */
[----:B------:R-:W-:Y:S01]  /*2180*/  HADD2.F32 R209, -RZ, R200.H1_H1 ;  /* 0x300000c8ffd17230 */ /* 0x000fe20000004100 */
[----:B------:R-:W-:Y:S01]  /*2190*/  FMUL.FTZ R245, R245, R210 ;  /* 0x000000d2f5f57220 */ /* 0x000fe20000410000 */
[----:B------:R-:W-:-:S03]  /*21a0*/  HADD2.F32 R200, -RZ, R201.H0_H0 ;  /* 0x200000c9ffc87230 */ /* 0x000fc60000004100 */
[----:B---3--:R-:W-:Y:S01]  /*21b0*/  FMUL.FTZ R243, R243, R209 ;  /* 0x000000d1f3f37220 */ /* 0x008fe20000410000 */
[----:B------:R0:W-:Y:S01]  /*21c0*/  STL [R1+0x64], R245 ;  /* 0x000064f501007387 */ /* 0x0001e20000100800 */
[----:B------:R-:W-:-:S03]  /*21d0*/  FMUL.FTZ R211, R2, R195 ;  /* 0x000000c302d37220 */ /* 0x000fc60000410000 */
[----:B------:R-:W2:Y:S01]  /*21e0*/  LDL R246, [R1+0x15c] ;  /* 0x00015c0001f67983 */ /* 0x000ea20000100800 */
[----:B------:R-:W-:-:S03]  /*21f0*/  HADD2.F32 R201, -RZ, R201.H1_H1 ;  /* 0x300000c9ffc97230 */ /* 0x000fc60000004100 */
        /* <DEDUP_REMOVED lines=13> */
[----:B------:R-:W-:Y:S01]  /*22d0*/  HADD2.F32 R247, -RZ, R202.H0_H0 ;  /* 0x200000cafff77230 */ /* 0x000fe20000004100 */
[----:B------:R-:W-:Y:S02]  /*22e0*/  FADD.FTZ R56, R56, R210 ;  /* 0x000000d238387221 */ /* 0x000fe40000010000 */
[----:B------:R-:W-:Y:S01]  /*22f0*/  FFMA.FTZ R168, R225, R210, R168 ;  /* 0x000000d2e1a87223 */ /* 0x000fe200000100a8 */
[----:B------:R0:W-:Y:S01]  /*2300*/  STL [R1+0x28], R194 ;  /* 0x000028c201007387 */ /* 0x0001e20000100800 */
[----:B------:R-:W-:-:S02]  /*2310*/  FMUL.FTZ R210, R2, R196 ;  /* 0x000000c402d27220 */ /* 0x000fc40000410000 */
[----:B------:R-:W-:Y:S02]  /*2320*/  FADD.FTZ R216, R216, R242 ;  /* 0x000000f2d8d87221 */ /* 0x000fe40000010000 */
[----:B------:R-:W-:Y:S01]  /*2330*/  FFMA.FTZ R215, R212, R242, R215 ;  /* 0x000000f2d4d77223 */ /* 0x000fe200000100d7 */
[----:B------:R-:W-:Y:S01]  /*2340*/  HADD2.F32 R202, -RZ, R202.H1_H1 ;  /* 0x300000caffca7230 */ /* 0x000fe20000004100 */
[----:B------:R-:W-:Y:S02]  /*2350*/  FADD.FTZ R172, R172, R247 ;  /* 0x000000f7acac7221 */ /* 0x000fe40000010000 */
[-C--:B------:R-:W-:Y:S02]  /*2360*/  FFMA.FTZ R92, R210, R247.reuse, R92 ;  /* 0x000000f7d25c7223 */ /* 0x080fe4000001005c */
[----:B------:R-:W-:Y:S02]  /*2370*/  FADD.FTZ R216, R216, R194 ;  /* 0x000000c2d8d87221 */ /* 0x000fe40000010000 */
[----:B--2---:R-:W-:-:S02]  /*2380*/  FMUL.FTZ R247, R246, R247 ;  /* 0x000000f7f6f77220 */ /* 0x004fc40000410000 */
[----:B------:R-:W-:Y:S01]  /*2390*/  FFMA.FTZ R215, R211, R194, R215 ;  /* 0x000000c2d3d77223 */ /* 0x000fe200000100d7 */
[----:B------:R-:W-:Y:S01]  /*23a0*/  HADD2.F32 R244, -RZ, R203.H0_H0 ;  /* 0x200000cbfff47230 */ /* 0x000fe20000004100 */
[----:B------:R-:W-:Y:S02]  /*23b0*/  FADD.FTZ R57, R57, R209 ;  /* 0x000000d139397221 */ /* 0x000fe40000010000 */
[----:B------:R-:W-:Y:S02]  /*23c0*/  FFMA.FTZ R169, R213, R209, R169 ;  /* 0x000000d1d5a97223 */ /* 0x000fe400000100a9 */
[C---:B0-----:R-:W-:Y:S02]  /*23d0*/  FMUL.FTZ R245, R2.reuse, R198 ;  /* 0x000000c602f57220 */ /* 0x041fe40000410000 */
[----:B------:R-:W-:Y:S02]  /*23e0*/  FMUL.FTZ R209, R2, R197 ;  /* 0x000000c502d17220 */ /* 0x000fe40000410000 */
[----:B---3--:R-:W-:-:S02]  /*23f0*/  FMUL.FTZ R246, R195, R202 ;  /* 0x000000cac3f67220 */ /* 0x008fc40000410000 */
[----:B------:R-:W-:Y:S02]  /*2400*/  FADD.FTZ R216, R216, R247 ;  /* 0x000000f7d8d87221 */ /* 0x000fe40000010000 */
[----:B------:R-:W-:Y:S01]  /*2410*/  FFMA.FTZ R215, R210, R247, R215 ;  /* 0x000000f7d2d77223 */ /* 0x000fe200000100d7 */
[----:B------:R-:W-:Y:S01]  /*2420*/  HADD2.F32 R203, -RZ, R203.H1_H1 ;  /* 0x300000cbffcb7230 */ /* 0x000fe20000004100 */
        /* <DEDUP_REMOVED lines=20> */
.L_x_9704:
[----:B------:R-:W-:Y:S05]  /*2570*/  BSYNC B0 ;  /* 0x0000000000007941 */ /* 0x000fea0003800000 */
.L_x_9703:
        /* <DEDUP_REMOVED lines=28> */
[--C-:B------:R-:W-:Y:S02]  /*2740*/  HADD2.F32 R196, -RZ, R200.reuse.H0_H0 ;  /* 0x200000c8ffc47230 */ /* 0x100fe40000004100 */
[----:B------:R-:W-:-:S03]  /*2750*/  HADD2.F32 R200, -RZ, R200.H1_H1 ;  /* 0x300000c8ffc87230 */ /* 0x000fc60000004100 */
[----:B------:R-:W-:Y:S02]  /*2760*/  FMUL.FTZ R237, R237, R196 ;  /* 0x000000c4eded7220 */ /* 0x000fe40000410000 */
[C---:B------:R-:W-:Y:S01]  /*2770*/  FADD.FTZ R15, -R206.reuse, R195 ;  /* 0x000000c3ce0f7221 */ /* 0x040fe20000010100 */
[----:B------:R-:W-:Y:S02]  /*2780*/  HADD2.F32 R195, -RZ, R201.H0_H0 ;  /* 0x200000c9ffc37230 */ /* 0x000fe40000004100 */
[----:B------:R0:W-:Y:S01]  /*2790*/  STL [R1+0x60], R237 ;  /* 0x000060ed01007387 */ /* 0x0001e20000100800 */
[----:B------:R-:W-:-:S03]  /*27a0*/  FADD.FTZ R193, -R206, R193 ;  /* 0x000000c1cec17221 */ /* 0x000fc60000010100 */
[----:B------:R-:W2:Y:S01]  /*27b0*/  LDL R239, [R1+0x13c] ;  /* 0x00013c0001ef7983 */ /* 0x000ea20000100800 */
[----:B------:R-:W-:Y:S01]  /*27c0*/  FADD.FTZ R5, -R206, R197 ;  /* 0x000000c5ce057221 */ /* 0x000fe20000010100 */
[----:B------:R-:W-:Y:S01]  /*27d0*/  HADD2.F32 R201, -RZ, R201.H1_H1 ;  /* 0x300000c9ffc97230 */ /* 0x000fe20000004100 */
        /* <DEDUP_REMOVED lines=19> */
[----:B------:R-:W-:Y:S01]  /*2910*/  HADD2.F32 R241, -RZ, R202.H0_H0 ;  /* 0x200000cafff17230 */ /* 0x000fe20000004100 */
[C---:B------:R-:W-:Y:S01]  /*2920*/  FMUL.FTZ R4, R2.reuse, R4 ;  /* 0x0000000402047220 */ /* 0x040fe20000410000 */
[----:B------:R4:W-:Y:S01]  /*2930*/  STL [R1+0x24], R194 ;  /* 0x000024c201007387 */ /* 0x0009e20000100800 */
[----:B------:R-:W-:-:S02]  /*2940*/  FMUL.FTZ R15, R2, R15 ;  /* 0x0000000f020f7220 */ /* 0x000fc40000410000 */
[----:B------:R-:W-:Y:S02]  /*2950*/  FADD.FTZ R216, R216, R196 ;  /* 0x000000c4d8d87221 */ /* 0x000fe40000010000 */
[----:B------:R-:W-:Y:S01]  /*2960*/  FFMA.FTZ R215, R206, R196, R215 ;  /* 0x000000c4ced77223 */ /* 0x000fe200000100d7 */
[----:B------:R-:W-:Y:S01]  /*2970*/  HADD2.F32 R202, -RZ, R202.H1_H1 ;  /* 0x300000caffca7230 */ /* 0x000fe20000004100 */
[----:B------:R-:W-:Y:S02]  /*2980*/  FADD.FTZ R100, R100, R241 ;  /* 0x000000f164647221 */ /* 0x000fe40000010000 */
[-C--:B------:R-:W-:Y:S02]  /*2990*/  FFMA.FTZ R64, R4, R241.reuse, R64 ;  /* 0x000000f104407223 */ /* 0x080fe40000010040 */
[----:B--2---:R-:W-:Y:S02]  /*29a0*/  FMUL.FTZ R241, R239, R241 ;  /* 0x000000f1eff17220 */ /* 0x004fe40000410000 */
        /* <DEDUP_REMOVED lines=31> */
.L_x_9706:
[----:B----4-:R-:W-:Y:S05]  /*2ba0*/  BSYNC B0 ;  /* 0x0000000000007941 */ /* 0x010fea0003800000 */
.L_x_9705:
        /* <DEDUP_REMOVED lines=29> */
[--C-:B--2---:R-:W-:Y:S02]  /*2d80*/  HADD2.F32 R201, -RZ, R196.reuse.H0_H0 ;  /* 0x200000c4ffc97230 */ /* 0x104fe40000004100 */
[----:B------:R-:W-:Y:S01]  /*2d90*/  HADD2.F32 R200, -RZ, R196.H1_H1 ;  /* 0x300000c4ffc87230 */ /* 0x000fe20000004100 */
[C---:B------:R-:W-:Y:S02]  /*2da0*/  FADD.FTZ R8, -R207.reuse, R8 ;  /* 0x00000008cf087221 */ /* 0x040fe40000010100 */
[C---:B---3--:R-:W-:Y:S01]  /*2db0*/  FADD.FTZ R11, -R207.reuse, R193 ;  /* 0x000000c1cf0b7221 */ /* 0x048fe20000010100 */
[----:B------:R-:W-:Y:S01]  /*2dc0*/  HADD2.F32 R193, -RZ, R197.H0_H0 ;  /* 0x200000c5ffc17230 */ /* 0x000fe20000004100 */
        /* <DEDUP_REMOVED lines=19> */
[----:B------:R-:W-:Y:S02]  /*2f00*/  HADD2.F32 R197, -RZ, R197.H1_H1 ;  /* 0x300000c5ffc57230 */ /* 0x000fe40000004100 */
[----:B------:R-:W-:Y:S01]  /*2f10*/  HADD2.F32 R196, -RZ, R198.H0_H0 ;  /* 0x200000c6ffc47230 */ /* 0x000fe20000004100 */
        /* <DEDUP_REMOVED lines=15> */
[----:B------:R-:W-:Y:S01]  /*3010*/  HADD2.F32 R198, -RZ, R198.H1_H1 ;  /* 0x300000c6ffc67230 */ /* 0x000fe20000004100 */
[----:B------:R-:W-:-:S02]  /*3020*/  FADD.FTZ R216, R216, R201 ;  /* 0x000000c9d8d87221 */ /* 0x000fc40000010000 */
        /* <DEDUP_REMOVED lines=27> */
.L_x_9708:
[----:B0-----:R-:W-:Y:S05]  /*31e0*/  BSYNC B0 ;  /* 0x0000000000007941 */ /* 0x001fea0003800000 */
.L_x_9707:
        /* <DEDUP_REMOVED lines=9> */
.L_x_9730:
        /* <DEDUP_REMOVED lines=18> */
.L_x_9731:
        /* <DEDUP_REMOVED lines=28> */
[----:B------:R-:W-:Y:S02]  /*3560*/  ISETP.NE.U32.AND P5, PT, RZ, c[0x0][0x218], PT ;  /* 0x00008600ff007a0c */ /* 0x000fe40003fa5070 */
[----:B------:R-:W-:Y:S01]  /*3570*/  MOV R198, R16 ;  /* 0x0000001000c67202 */ /* 0x000fe20000000f00 */
[----:B------:R-:W2:Y:S01]  /*3580*/  LDG.E.128 R192, [R192.64] ;  /* 0x00000004c0c07981 */ /* 0x000ea2000c1e1d00 */
[----:B------:R-:W-:Y:S01]  /*3590*/  FSEL R200, R196, RZ, !P4 ;  /* 0x000000ffc4c87208 */ /* 0x000fe20006000000 */
[----:B------:R-:W-:Y:S01]  /*35a0*/  HFMA2.MMA R199, -RZ, RZ, 0, 0 ;  /* 0x00000000ffc77435 */ /* 0x000fe200000001ff */
[----:B------:R-:W-:Y:S01]  /*35b0*/  ISETP.NE.AND.EX P5, PT, RZ, c[0x0][0x21c], PT, P5 ;  /* 0x00008700ff007a0c */ /* 0x000fe20003fa5350 */
[----:B------:R-:W3:Y:S01]  /*35c0*/  LDL R214, [R1+0x104] ;  /* 0x0001040001d67983 */ /* 0x000ee20000100800 */
[----:B------:R-:W-:Y:S01]  /*35d0*/  LOP3.LUT P4, RZ, R198, 0xff, RZ, 0xc0, !PT ;  /* 0x000000ffc6ff7812 */ /* 0x000fe2000788c0ff */
[----:B------:R-:W-:-:S04]  /*35e0*/  FFMA.FTZ R202, R13, R197, R200 ;  /* 0x000000c50dca7223 */ /* 0x000fc800000100c8 */
[----:B------:R-:W-:-:S04]  /*35f0*/  FADD.FTZ R202, R14, -R202 ;  /* 0x800000ca0eca7221 */ /* 0x000fc80000010000 */
[----:B------:R-:W-:-:S04]  /*3600*/  FMUL.FTZ R202, R2, R202 ;  /* 0x000000ca02ca7220 */ /* 0x000fc80000410000 */
[----:B------:R-:W-:-:S04]  /*3610*/  @P5 FADD.FTZ R202, R152, R202 ;  /* 0x000000ca98ca5221 */ /* 0x000fc80000010000 */
[----:B------:R-:W-:-:S04]  /*3620*/  FMUL.FTZ R201, R202, R3 ;  /* 0x00000003cac97220 */ /* 0x000fc80000410000 */
[----:B------:R-:W-:Y:S01]  /*3630*/  FMUL.FTZ R201, R201, c[0x0][0x1e8] ;  /* 0x00007a00c9c97a20 */ /* 0x000fe20000410000 */
[----:B--2---:R-:W-:-:S05]  /*3640*/  @P4 HADD2.F32 R198, -RZ, R192.H0_H0 ;  /* 0x200000c0ffc64230 */ /* 0x004fca0000004100 */
        /* <DEDUP_REMOVED lines=9> */
[----:B------:R-:W-:-:S04]  /*36e0*/  @P5 FADD.FTZ R201, R153, R201 ;  /* 0x000000c999c95221 */ /* 0x000fc80000010000 */
[C---:B------:R-:W-:Y:S01]  /*36f0*/  FMUL.FTZ R203, R201.reuse, R3 ;  /* 0x00000003c9cb7220 */ /* 0x040fe20000410000 */
[----:B------:R-:W-:Y:S01]  /*3700*/  SEL R53, R201, R53, P4 ;  /* 0x00000035c9357207 */ /* 0x000fe20002000000 */
[----:B------:R-:W-:Y:S01]  /*3710*/  FFMA.FTZ R201, R229, R197, R200 ;  /* 0x000000c5e5c97223 */ /* 0x000fe200000100c8 */
[----:B------:R-:W-:Y:S02]  /*3720*/  LOP3.LUT P6, RZ, R16, 0xff00, RZ, 0xc0, !PT ;  /* 0x0000ff0010ff7812 */ /* 0x000fe400078cc0ff */
[----:B------:R-:W-:Y:S01]  /*3730*/  SEL R52, R202, R52, P4 ;  /* 0x00000034ca347207 */ /* 0x000fe20002000000 */
[----:B------:R-:W-:Y:S01]  /*3740*/  HFMA2.MMA R202, -RZ, RZ, 0, 0 ;  /* 0x00000000ffca7435 */ /* 0x000fe200000001ff */
[----:B------:R-:W-:-:S09]  /*3750*/  FMUL.FTZ R203, R203, c[0x0][0x1e8] ;  /* 0x00007a00cbcb7a20 */ /* 0x000fd20000410000 */
[----:B------:R-:W-:-:S05]  /*3760*/  @P6 HADD2.F32 R192, -RZ, R192.H1_H1 ;  /* 0x300000c0ffc06230 */ /* 0x000fca0000004100 */
        /* <DEDUP_REMOVED lines=13> */
[----:B------:R-:W-:Y:S01]  /*3840*/  @P6 HADD2.F32 R199, -RZ, R193.H0_H0 ;  /* 0x200000c1ffc76230 */ /* 0x000fe20000004100 */
        /* <DEDUP_REMOVED lines=17> */
[----:B------:R-:W-:Y:S01]  /*3960*/  @P6 HADD2.F32 R193, -RZ, R193.H1_H1 ;  /* 0x300000c1ffc16230 */ /* 0x000fe20000004100 */
        /* <DEDUP_REMOVED lines=15> */
[----:B------:R-:W-:-:S05]  /*3a60*/  @P6 HADD2.F32 R202, -RZ, R194.H0_H0 ;  /* 0x200000c2ffca6230 */ /* 0x000fca0000004100 */
        /* <DEDUP_REMOVED lines=8> */
[----:B------:R-:W-:Y:S01]  /*3af0*/  @P6 HADD2.F32 R194, -RZ, R194.H1_H1 ;  /* 0x300000c2ffc26230 */ /* 0x000fe20000004100 */
        /* <DEDUP_REMOVED lines=27> */
[----:B------:R-:W-:-:S05]  /*3cb0*/  @P5 HADD2.F32 R203, -RZ, R195.H0_H0 ;  /* 0x200000c3ffcb5230 */ /* 0x000fca0000004100 */
        /* <DEDUP_REMOVED lines=9> */
[----:B------:R-:W-:Y:S02]  /*3d50*/  F2FP.PACK_AB R193, R193, R199 ;  /* 0x000000c7c1c1723e */ /* 0x000fe400000000ff */
[----:B------:R-:W-:Y:S02]  /*3d60*/  F2FP.PACK_AB R192, R192, R198 ;  /* 0x000000c6c0c0723e */ /* 0x000fe400000000ff */
[----:B------:R-:W-:-:S05]  /*3d70*/  F2FP.PACK_AB R194, R194, R202 ;  /* 0x000000cac2c2723e */ /* 0x000fca00000000ff */
[----:B------:R-:W-:-:S04]  /*3d80*/  IMAD.WIDE.U32 R198, R12, R214, c[0x0][0x248] ;  /* 0x000092000cc67625 */ /* 0x000fc800078e00d6 */
[----:B---3--:R-:W-:Y:S01]  /*3d90*/  @P5 FMUL.FTZ R203, R201, R207 ;  /* 0x000000cfc9cb5220 */ /* 0x008fe20000410000 */
[----:B------:R-:W-:Y:S01]  /*3da0*/  LOP3.LUT P5, RZ, R17, 0xff000000, RZ, 0xc0, !PT ;  /* 0xff00000011ff7812 */ /* 0x000fe200078ac0ff */
[----:B------:R-:W-:Y:S01]  /*3db0*/  FMUL.FTZ R201, R200, c[0x0][0x1e8] ;  /* 0x00007a00c8c97a20 */ /* 0x000fe20000410000 */
[----:B------:R-:W-:-:S11]  /*3dc0*/  MOV R200, RZ ;  /* 0x000000ff00c87202 */ /* 0x000fd60000000f00 */
[----:B------:R-:W-:-:S05]  /*3dd0*/  @P5 HADD2.F32 R195, -RZ, R195.H1_H1 ;  /* 0x300000c3ffc35230 */ /* 0x000fca0000004100 */
[----:B------:R-:W-:Y:S01]  /*3de0*/  @P5 FMUL.FTZ R200, R201, R195 ;  /* 0x000000c3c9c85220 */ /* 0x000fe20000410000 */
[----:B------:R-:W-:-:S03]  /*3df0*/  HFMA2.MMA R195, -RZ, RZ, 0, 0 ;  /* 0x00000000ffc37435 */ /* 0x000fc600000001ff */
[----:B------:R-:W-:Y:S01]  /*3e00*/  FADD.FTZ R119, R119, R200 ;  /* 0x000000c877777221 */ /* 0x000fe20000010000 */
[----:B------:R-:W-:Y:S02]  /*3e10*/  @P4 MOV R200, 0x20 ;  /* 0x0000002000c84802 */ /* 0x000fe40000000f00 */
[----:B--2---:R-:W-:-:S03]  /*3e20*/  @P5 FMUL.FTZ R195, R215, R201 ;  /* 0x000000c9d7c35220 */ /* 0x004fc60000410000 */
[----:B------:R-:W-:Y:S02]  /*3e30*/  @P4 IMAD.WIDE.U32 R200, R12, R200, c[0x0][0x258] ;  /* 0x000096000cc84625 */ /* 0x000fe400078e00c8 */
[----:B------:R-:W-:-:S03]  /*3e40*/  F2FP.PACK_AB R195, R195, R203 ;  /* 0x000000cbc3c3723e */ /* 0x000fc600000000ff */
[----:B------:R0:W-:Y:S04]  /*3e50*/  @P4 STG.E.128 [R200.64], R52 ;  /* 0x00000034c8004986 */ /* 0x0001e8000c101d04 */
[----:B------:R0:W-:Y:S04]  /*3e60*/  @P4 STG.E.128 [R200.64+0x10], R48 ;  /* 0x00001030c8004986 */ /* 0x0001e8000c101d04 */
[----:B------:R0:W-:Y:S01]  /*3e70*/  STG.E.128 [R198.64], R192 ;  /* 0x000000c0c6007986 */ /* 0x0001e2000c101d04 */
[----:B------:R-:W-:-:S03]  /*3e80*/  IADD3 R12, R12, 0x80, RZ ;  /* 0x000000800c0c7810 */ /* 0x000fc60007ffe0ff */
.L_x_9712:
[----:B0-----:R-:W-:Y:S05]  /*3e90*/  BSYNC B0 ;  /* 0x0000000000007941 */ /* 0x001fea0003800000 */
.L_x_9711:
        /* <DEDUP_REMOVED lines=10> */
[----:B------:R-:W-:Y:S01]  /*3f40*/  HFMA2.MMA R199, -RZ, RZ, 0, 0 ;  /* 0x00000000ffc77435 */ /* 0x000fe200000001ff */
[----:B------:R-:W3:Y:S01]  /*3f50*/  LDG.E.128 R192, [R192.64] ;  /* 0x00000004c0c07981 */ /* 0x000ee2000c1e1d00 */
[----:B------:R-:W-:-:S02]  /*3f60*/  FSEL R200, R196, RZ, !P4 ;  /* 0x000000ffc4c87208 */ /* 0x000fc40006000000 */
[----:B------:R-:W-:Y:S01]  /*3f70*/  ISETP.NE.AND.EX P5, PT, RZ, c[0x0][0x21c], PT, P5 ;  /* 0x00008700ff007a0c */ /* 0x000fe20003fa5350 */
[----:B------:R-:W4:Y:S02]  /*3f80*/  LDL R215, [R1+0xe4] ;  /* 0x0000e40001d77983 */ /* 0x000f240000100800 */
[----:B------:R-:W-:Y:S01]  /*3f90*/  FFMA.FTZ R202, R226, R197, R200 ;  /* 0x000000c5e2ca7223 */ /* 0x000fe200000100c8 */
[----:B------:R-:W-:-:S03]  /*3fa0*/  LOP3.LUT P6, RZ, R18, 0xff00, RZ, 0xc0, !PT ;  /* 0x0000ff0012ff7812 */ /* 0x000fc600078cc0ff */
[----:B--2---:R-:W-:Y:S01]  /*3fb0*/  FADD.FTZ R202, R198, -R202 ;  /* 0x800000cac6ca7221 */ /* 0x004fe20000010000 */
[----:B------:R-:W-:-:S04]  /*3fc0*/  MOV R198, R18 ;  /* 0x0000001200c67202 */ /* 0x000fc80000000f00 */
[----:B------:R-:W-:Y:S01]  /*3fd0*/  LOP3.LUT P4, RZ, R198, 0xff, RZ, 0xc0, !PT ;  /* 0x000000ffc6ff7812 */ /* 0x000fe2000788c0ff */
[----:B------:R-:W-:-:S04]  /*3fe0*/  FMUL.FTZ R202, R2, R202 ;  /* 0x000000ca02ca7220 */ /* 0x000fc80000410000 */
[----:B------:R-:W-:-:S04]  /*3ff0*/  @P5 FADD.FTZ R202, R160, R202 ;  /* 0x000000caa0ca5221 */ /* 0x000fc80000010000 */
[----:B------:R-:W-:-:S04]  /*4000*/  FMUL.FTZ R201, R202, R3 ;  /* 0x00000003cac97220 */ /* 0x000fc80000410000 */
[----:B---3--:R-:W-:Y:S01]  /*4010*/  @P4 HADD2.F32 R198, -RZ, R192.H0_H0 ;  /* 0x200000c0ffc64230 */ /* 0x008fe20000004100 */
[----:B------:R-:W-:-:S04]  /*4020*/  FMUL.FTZ R201, R201, c[0x0][0x1e8] ;  /* 0x00007a00c9c97a20 */ /* 0x000fc80000410000 */
[----:B------:R-:W-:Y:S01]  /*4030*/  @P4 FMUL.FTZ R199, R201, R198 ;  /* 0x000000c6c9c74220 */ /* 0x000fe20000410000 */
[----:B------:R-:W-:Y:S01]  /*4040*/  MOV R198, RZ ;  /* 0x000000ff00c67202 */ /* 0x000fe20000000f00 */
[----:B------:R-:W-:Y:S02]  /*4050*/  @P4 FMUL.FTZ R198, R207, R201 ;  /* 0x000000c9cfc64220 */ /* 0x000fe40000410000 */
[----:B------:R-:W2:Y:S01]  /*4060*/  LDL R207, [R1+0x40] ;  /* 0x0000400001cf7983 */ /* 0x000ea20000100800 */
[----:B------:R-:W-:-:S04]  /*4070*/  FFMA.FTZ R201, R221, R197, R200 ;  /* 0x000000c5ddc97223 */ /* 0x000fc800000100c8 */
[----:B----4-:R-:W-:Y:S01]  /*4080*/  FADD.FTZ R201, R203, -R201 ;  /* 0x800000c9cbc97221 */ /* 0x010fe20000010000 */
[----:B------:R-:W-:-:S03]  /*4090*/  ISETP.NE.U32.AND P4, PT, RZ, c[0x0][0x258], PT ;  /* 0x00009600ff007a0c */ /* 0x000fc60003f85070 */
[----:B------:R-:W-:Y:S01]  /*40a0*/  FMUL.FTZ R201, R2, R201 ;  /* 0x000000c902c97220 */ /* 0x000fe20000410000 */
[----:B------:R-:W-:-:S03]  /*40b0*/  ISETP.NE.AND.EX P4, PT, RZ, c[0x0][0x25c], PT, P4 ;  /* 0x00009700ff007a0c */ /* 0x000fc60003f85340 */
[----:B------:R-:W-:Y:S01]  /*40c0*/  @P5 FADD.FTZ R201, R161, R201 ;  /* 0x000000c9a1c95221 */ /* 0x000fe20000010000 */
[----:B------:R-:W-:Y:S01]  /*40d0*/  SEL R52, R202, R52, P4 ;  /* 0x00000034ca347207 */ /* 0x000fe20002000000 */
[----:B------:R-:W-:Y:S02]  /*40e0*/  HFMA2.MMA R202, -RZ, RZ, 0, 0 ;  /* 0x00000000ffca7435 */ /* 0x000fe400000001ff */
[----:B------:R-:W-:Y:S01]  /*40f0*/  FMUL.FTZ R203, R201, R3 ;  /* 0x00000003c9cb7220 */ /* 0x000fe20000410000 */
[----:B------:R-:W-:-:S03]  /*4100*/  @P6 HADD2.F32 R192, -RZ, R192.H1_H1 ;  /* 0x300000c0ffc06230 */ /* 0x000fc60000004100 */
        /* <DEDUP_REMOVED lines=11> */
[----:B------:R-:W-:Y:S01]  /*41c0*/  @P6 HADD2.F32 R199, -RZ, R193.H0_H0 ;  /* 0x200000c1ffc76230 */ /* 0x000fe20000004100 */
        /* <DEDUP_REMOVED lines=20> */
[----:B------:R-:W-:Y:S01]  /*4310*/  @P6 HADD2.F32 R193, -RZ, R193.H1_H1 ;  /* 0x300000c1ffc16230 */ /* 0x000fe20000004100 */
        /* <DEDUP_REMOVED lines=15> */
[----:B------:R-:W-:-:S03]  /*4410*/  @P6 HADD2.F32 R202, -RZ, R194.H0_H0 ;  /* 0x200000c2ffca6230 */ /* 0x000fc60000004100 */
        /* <DEDUP_REMOVED lines=14> */
[----:B------:R-:W-:-:S03]  /*4500*/  @P6 HADD2.F32 R194, -RZ, R194.H1_H1 ;  /* 0x300000c2ffc26230 */ /* 0x000fc60000004100 */
        /* <DEDUP_REMOVED lines=20> */
[----:B------:R-:W-:Y:S02]  /*4650*/  F2FP.PACK_AB R192, R192, R198 ;  /* 0x000000c6c0c0723e */ /* 0x000fe400000000ff */
[----:B------:R-:W-:Y:S01]  /*4660*/  F2FP.PACK_AB R193, R193, R199 ;  /* 0x000000c7c1c1723e */ /* 0x000fe200000000ff */
[----:B--2---:R-:W-:Y:S02]  /*4670*/  @P6 FMUL.FTZ R194, R207, R203 ;  /* 0x000000cbcfc26220 */ /* 0x004fe40000410000 */
[----:B------:R-:W-:Y:S01]  /*4680*/  FMUL.FTZ R207, R201, c[0x0][0x1e8] ;  /* 0x00007a00c9cf7a20 */ /* 0x000fe20000410000 */
[----:B------:R-:W-:Y:S01]  /*4690*/  HFMA2.MMA R201, -RZ, RZ, 0, 0 ;  /* 0x00000000ffc97435 */ /* 0x000fe200000001ff */
[----:B------:R-:W-:-:S05]  /*46a0*/  @P5 HADD2.F32 R203, -RZ, R195.H0_H0 ;  /* 0x200000c3ffcb5230 */ /* 0x000fca0000004100 */
[----:B------:R-:W-:Y:S01]  /*46b0*/  @P5 FMUL.FTZ R201, R207, R203 ;  /* 0x000000cbcfc95220 */ /* 0x000fe20000410000 */
[----:B------:R-:W-:Y:S01]  /*46c0*/  MOV R203, RZ ;  /* 0x000000ff00cb7202 */ /* 0x000fe20000000f00 */
[----:B----4-:R-:W-:Y:S01]  /*46d0*/  @P5 FMUL.FTZ R203, R215, R207 ;  /* 0x000000cfd7cb5220 */ /* 0x010fe20000410000 */
[----:B------:R-:W-:Y:S01]  /*46e0*/  LOP3.LUT P5, RZ, R19, 0xff000000, RZ, 0xc0, !PT ;  /* 0xff00000013ff7812 */ /* 0x000fe200078ac0ff */
[----:B------:R-:W-:Y:S02]  /*46f0*/  FADD.FTZ R126, R126, R201 ;  /* 0x000000c97e7e7221 */ /* 0x000fe40000010000 */
[----:B------:R-:W-:Y:S01]  /*4700*/  FMUL.FTZ R201, R200, c[0x0][0x1e8] ;  /* 0x00007a00c8c97a20 */ /* 0x000fe20000410000 */
[----:B------:R-:W-:-:S09]  /*4710*/  HFMA2.MMA R200, -RZ, RZ, 0, 0 ;  /* 0x00000000ffc87435 */ /* 0x000fd200000001ff */
[----:B------:R-:W-:-:S05]  /*4720*/  @P5 HADD2.F32 R195, -RZ, R195.H1_H1 ;  /* 0x300000c3ffc35230 */ /* 0x000fca0000004100 */
        /* <DEDUP_REMOVED lines=9> */
[----:B------:R-:W-:Y:S02]  /*47c0*/  F2FP.PACK_AB R195, R195, R203 ;  /* 0x000000cbc3c3723e */ /* 0x000fe400000000ff */
[----:B------:R-:W-:Y:S02]  /*47d0*/  F2FP.PACK_AB R194, R194, R202 ;  /* 0x000000cac2c2723e */ /* 0x000fe400000000ff */
[----:B------:R-:W-:-:S05]  /*47e0*/  LEA.HI.X R199, R12, c[0x0][0x24c], RZ, 0x4, P4 ;  /* 0x000093000cc77a11 */ /* 0x000fca00020f24ff */
[----:B------:R0:W-:Y:S01]  /*47f0*/  STG.E.128 [R198.64], R192 ;  /* 0x000000c0c6007986 */ /* 0x0001e2000c101d04 */
[----:B------:R-:W-:-:S03]  /*4800*/  IADD3 R12, R12, 0x80, RZ ;  /* 0x000000800c0c7810 */ /* 0x000fc60007ffe0ff */
.L_x_9714:
[----:B------:R-:W-:Y:S05]  /*4810*/  BSYNC B0 ;  /* 0x0000000000007941 */ /* 0x000fea0003800000 */
.L_x_9713:
        /* <DEDUP_REMOVED lines=15> */
[----:B------:R-:W-:Y:S01]  /*4910*/  HFMA2.MMA R199, -RZ, RZ, 0, 0 ;  /* 0x00000000ffc77435 */ /* 0x000fe200000001ff */
[----:B------:R-:W-:Y:S02]  /*4920*/  LOP3.LUT P6, RZ, R20, 0xff00, RZ, 0xc0, !PT ;  /* 0x0000ff0014ff7812 */ /* 0x000fe400078cc0ff */
[----:B--2---:R-:W-:Y:S01]  /*4930*/  FADD.FTZ R202, R198, -R202 ;  /* 0x800000cac6ca7221 */ /* 0x004fe20000010000 */
[----:B------:R-:W-:-:S04]  /*4940*/  MOV R198, R20 ;  /* 0x0000001400c67202 */ /* 0x000fc80000000f00 */
[----:B------:R-:W-:Y:S01]  /*4950*/  LOP3.LUT P4, RZ, R198, 0xff, RZ, 0xc0, !PT ;  /* 0x000000ffc6ff7812 */ /* 0x000fe2000788c0ff */
[----:B------:R-:W-:-:S04]  /*4960*/  FMUL.FTZ R202, R2, R202 ;  /* 0x000000ca02ca7220 */ /* 0x000fc80000410000 */
[----:B------:R-:W-:-:S04]  /*4970*/  @P5 FADD.FTZ R202, R28, R202 ;  /* 0x000000ca1cca5221 */ /* 0x000fc80000010000 */
[----:B------:R-:W-:-:S04]  /*4980*/  FMUL.FTZ R201, R202, R3 ;  /* 0x00000003cac97220 */ /* 0x000fc80000410000 */
[----:B------:R-:W-:Y:S01]  /*4990*/  FMUL.FTZ R201, R201, c[0x0][0x1e8] ;  /* 0x00007a00c9c97a20 */ /* 0x000fe20000410000 */
[----:B---3--:R-:W-:-:S05]  /*49a0*/  @P4 HADD2.F32 R198, -RZ, R192.H0_H0 ;  /* 0x200000c0ffc64230 */ /* 0x008fca0000004100 */
        /* <DEDUP_REMOVED lines=45> */
[----:B------:R-:W-:Y:S02]  /*4c80*/  @P6 HADD2.F32 R193, -RZ, R193.H1_H1 ;  /* 0x300000c1ffc16230 */ /* 0x000fe40000004100 */
        /* <DEDUP_REMOVED lines=17> */
[----:B------:R-:W-:-:S05]  /*4da0*/  @P6 HADD2.F32 R202, -RZ, R194.H0_H0 ;  /* 0x200000c2ffca6230 */ /* 0x000fca0000004100 */
        /* <DEDUP_REMOVED lines=14> */
[----:B------:R-:W-:-:S05]  /*4e90*/  @P6 HADD2.F32 R194, -RZ, R194.H1_H1 ;  /* 0x300000c2ffc26230 */ /* 0x000fca0000004100 */
        /* <DEDUP_REMOVED lines=17> */
[----:B------:R-:W-:-:S05]  /*4fb0*/  @P5 HADD2.F32 R203, -RZ, R195.H0_H0 ;  /* 0x200000c3ffcb5230 */ /* 0x000fca0000004100 */
        /* <DEDUP_REMOVED lines=11> */
[----:B------:R-:W-:-:S05]  /*5070*/  @P5 HADD2.F32 R195, -RZ, R195.H1_H1 ;  /* 0x300000c3ffc35230 */ /* 0x000fca0000004100 */
[----:B------:R-:W-:Y:S01]  /*5080*/  @P5 FMUL.FTZ R200, R201, R195 ;  /* 0x000000c3c9c85220 */ /* 0x000fe20000410000 */
[----:B------:R-:W-:-:S03]  /*5090*/  MOV R195, RZ ;  /* 0x000000ff00c37202 */ /* 0x000fc60000000f00 */
[----:B------:R-:W-:Y:S01]  /*50a0*/  FADD.FTZ R135, R135, R200 ;  /* 0x000000c887877221 */ /* 0x000fe20000010000 */
[----:B------:R-:W-:Y:S02]  /*50b0*/  F2FP.PACK_AB R192, R192, R198 ;  /* 0x000000c6c0c0723e */ /* 0x000fe400000000ff */
[----:B------:R-:W-:Y:S02]  /*50c0*/  F2FP.PACK_AB R193, R193, R199 ;  /* 0x000000c7c1c1723e */ /* 0x000fe400000000ff */
[----:B------:R-:W-:Y:S01]  /*50d0*/  F2FP.PACK_AB R194, R194, R202 ;  /* 0x000000cac2c2723e */ /* 0x000fe200000000ff */
[----:B--2---:R-:W-:Y:S01]  /*50e0*/  @P5 FMUL.FTZ R195, R214, R201 ;  /* 0x000000c9d6c35220 */ /* 0x004fe20000410000 */
[----:B------:R-:W-:-:S04]  /*50f0*/  @P4 LEA R200, P5, R12, c[0x0][0x258], 0x5 ;  /* 0x000096000cc84a11 */ /* 0x000fc800078a28ff */
[----:B------:R-:W-:-:S05]  /*5100*/  @P4 LEA.HI.X R201, R12, c[0x0][0x25c], RZ, 0x5, P5 ;  /* 0x000097000cc94a11 */ /* 0x000fca00028f2cff */
[----:B------:R0:W-:Y:S04]  /*5110*/  @P4 STG.E.128 [R200.64], R52 ;  /* 0x00000034c8004986 */ /* 0x0001e8000c101d04 */
[----:B------:R0:W-:Y:S01]  /*5120*/  @P4 STG.E.128 [R200.64+0x10], R48 ;  /* 0x00001030c8004986 */ /* 0x0001e2000c101d04 */
[C---:B------:R-:W-:Y:S02]  /*5130*/  LEA R198, P4, R12.reuse, c[0x0][0x248], 0x4 ;  /* 0x000092000cc67a11 */ /* 0x040fe400078820ff */
[----:B------:R-:W-:Y:S02]  /*5140*/  F2FP.PACK_AB R195, R195, R203 ;  /* 0x000000cbc3c3723e */ /* 0x000fe400000000ff */
[----:B------:R-:W-:-:S05]  /*5150*/  LEA.HI.X R199, R12, c[0x0][0x24c], RZ, 0x4, P4 ;  /* 0x000093000cc77a11 */ /* 0x000fca00020f24ff */
[----:B------:R0:W-:Y:S01]  /*5160*/  STG.E.128 [R198.64], R192 ;  /* 0x000000c0c6007986 */ /* 0x0001e2000c101d04 */
[----:B------:R-:W-:-:S03]  /*5170*/  IADD3 R12, R12, 0x80, RZ ;  /* 0x000000800c0c7810 */ /* 0x000fc60007ffe0ff */
.L_x_9716:
[----:B------:R-:W-:Y:S05]  /*5180*/  BSYNC B0 ;  /* 0x0000000000007941 */ /* 0x000fea0003800000 */
.L_x_9715:
        /* <DEDUP_REMOVED lines=150> */
.L_x_9718:
[----:B------:R-:W-:Y:S05]  /*5af0*/  BSYNC B0 ;  /* 0x0000000000007941 */ /* 0x000fea0003800000 */
.L_x_9717:
[----:B------:R-:W-:Y:S01]  /*5b00*/  ISETP.GE.U32.AND P4, PT, R6, 0x280, PT ;  /* 0x000002800600780c */ /* 0x000fe20003f86070 */
[----:B------:R-:W-:-:S12]  /*5b10*/  BSSY B0, `(.L_x_9719) ;  /* 0x0000096000007945 */ /* 0x000fd80003800000 */
[----:B------:R-:W-:Y:S05]  /*5b20*/  @!P4 BRA `(.L_x_9720) ;  /* 0x000009400000c947 */ /* 0x000fea0003800000 */
[----:B0-----:R-:W2:Y:S01]  /*5b30*/  LDL R198, [R1+0x5c] ;  /* 0x00005c0001c67983 */ /* 0x001ea20000100800 */
[----:B------:R-:W-:-:S03]  /*5b40*/  HFMA2.MMA R192, -RZ, RZ, 0, 9.5367431640625e-07 ;  /* 0x00000010ffc07435 */ /* 0x000fc600000001ff */
[----:B------:R-:W3:Y:S04]  /*5b50*/  LDL R202, [R1+0x8c] ;  /* 0x00008c0001ca7983 */ /* 0x000ee80000100800 */
[----:B------:R-:W4:Y:S03]  /*5b60*/  LDL R203, [R1+0x48] ;  /* 0x0000480001cb7983 */ /* 0x000f260000100800 */
[----:B------:R-:W-:Y:S01]  /*5b70*/  IMAD.WIDE.U32 R192, R12, R192, c[0x0][0x170] ;  /* 0x00005c000cc07625 */ /* 0x000fe200078e00c0 */
[----:B------:R-:W-:Y:S01]  /*5b80*/  ISETP.NE.AND P4, PT, R216, RZ, PT ;  /* 0x000000ffd800720c */ /* 0x000fe20003f85270 */
[----:B-----5:R-:W3:Y:S04]  /*5b90*/  LDL R207, [R1+0x88] ;  /* 0x0000880001cf7983 */ /* 0x020ee80000100800 */
[----:B------:R-:W3:Y:S01]  /*5ba0*/  LDG.E.128 R192, [R192.64] ;  /* 0x00000004c0c07981 */ /* 0x000ee2000c1e1d00 */
[----:B------:R-:W-:-:S02]  /*5bb0*/  FSEL R196, R196, RZ, !P4 ;  /* 0x000000ffc4c47208 */ /* 0x000fc40006000000 */
[----:B------:R-:W-:Y:S01]  /*5bc0*/  ISETP.NE.U32.AND P5, PT, RZ, c[0x0][0x218], PT ;  /* 0x00008600ff007a0c */ /* 0x000fe20003fa5070 */
[----:B------:R-:W-:Y:S01]  /*5bd0*/  HFMA2.MMA R200, -RZ, RZ, 0, 0 ;  /* 0x00000000ffc87435 */ /* 0x000fe200000001ff */
[----:B------:R-:W4:Y:S01]  /*5be0*/  LDL R214, [R1+0x20] ;  /* 0x0000200001d67983 */ /* 0x000f220000100800 */
[----:B------:R-:W-:Y:S01]  /*5bf0*/  FFMA.FTZ R201, R223, R197, R196 ;  /* 0x000000c5dfc97223 */ /* 0x000fe200000100c4 */
[----:B------:R-:W-:-:S03]  /*5c00*/  ISETP.NE.AND.EX P5, PT, RZ, c[0x0][0x21c], PT, P5 ;  /* 0x00008700ff007a0c */ /* 0x000fc60003fa5350 */
        /* <DEDUP_REMOVED lines=13> */
[----:B----4-:R-:W-:Y:S02]  /*5ce0*/  FADD.FTZ R199, R203, -R199 ;  /* 0x800000c7cbc77221 */ /* 0x010fe40000010000 */
[----:B------:R-:W3:Y:S01]  /*5cf0*/  LDL R203, [R1+0x84] ;  /* 0x0000840001cb7983 */ /* 0x000ee20000100800 */
[----:B------:R-:W-:Y:S01]  /*5d00*/  LOP3.LUT P6, RZ, R204, 0xff00, RZ, 0xc0, !PT ;  /* 0x0000ff00ccff7812 */ /* 0x000fe200078cc0ff */
[----:B------:R-:W-:Y:S01]  /*5d10*/  FMUL.FTZ R199, R2, R199 ;  /* 0x000000c702c77220 */ /* 0x000fe20000410000 */
[----:B------:R-:W-:-:S03]  /*5d20*/  ISETP.NE.U32.AND P4, PT, RZ, c[0x0][0x258], PT ;  /* 0x00009600ff007a0c */ /* 0x000fc60003f85070 */
[----:B------:R-:W-:Y:S01]  /*5d30*/  @P5 FADD.FTZ R199, R185, R199 ;  /* 0x000000c7b9c75221 */ /* 0x000fe20000010000 */
[----:B------:R-:W-:Y:S01]  /*5d40*/  ISETP.NE.AND.EX P4, PT, RZ, c[0x0][0x25c], PT, P4 ;  /* 0x00009700ff007a0c */ /* 0x000fe20003f85340 */
[----:B------:R-:W-:Y:S02]  /*5d50*/  FADD.FTZ R144, R144, R200 ;  /* 0x000000c890907221 */ /* 0x000fe40000010000 */
[C---:B------:R-:W-:Y:S01]  /*5d60*/  FMUL.FTZ R200, R199.reuse, R3 ;  /* 0x00000003c7c87220 */ /* 0x040fe20000410000 */
[----:B------:R-:W-:Y:S01]  /*5d70*/  SEL R53, R199, R53, P4 ;  /* 0x00000035c7357207 */ /* 0x000fe20002000000 */
[----:B------:R-:W-:Y:S01]  /*5d80*/  FFMA.FTZ R199, R8, R197, R196 ;  /* 0x000000c508c77223 */ /* 0x000fe200000100c4 */
[----:B------:R-:W-:Y:S01]  /*5d90*/  SEL R52, R201, R52, P4 ;  /* 0x00000034c9347207 */ /* 0x000fe20002000000 */
[----:B------:R-:W-:Y:S01]  /*5da0*/  HFMA2.MMA R201, -RZ, RZ, 0, 0 ;  /* 0x00000000ffc97435 */ /* 0x000fe200000001ff */
[----:B------:R-:W-:Y:S01]  /*5db0*/  @P6 HADD2.F32 R192, -RZ, R192.H1_H1 ;  /* 0x300000c0ffc06230 */ /* 0x000fe20000004100 */
[----:B------:R-:W-:-:S04]  /*5dc0*/  FMUL.FTZ R200, R200, c[0x0][0x1e8] ;  /* 0x00007a00c8c87a20 */ /* 0x000fc80000410000 */
[----:B------:R-:W-:Y:S01]  /*5dd0*/  @P6 FMUL.FTZ R201, R200, R192 ;  /* 0x000000c0c8c96220 */ /* 0x000fe20000410000 */
[----:B------:R-:W-:Y:S01]  /*5de0*/  MOV R192, RZ ;  /* 0x000000ff00c07202 */ /* 0x000fe20000000f00 */
[----:B------:R-:W-:Y:S01]  /*5df0*/  @P6 FMUL.FTZ R192, R207, R200 ;  /* 0x000000c8cfc06220 */ /* 0x000fe20000410000 */
[----:B------:R-:W-:Y:S01]  /*5e00*/  LOP3.LUT P6, RZ, R204, 0xff0000, RZ, 0xc0, !PT ;  /* 0x00ff0000ccff7812 */ /* 0x000fe200078cc0ff */
[----:B------:R-:W4:Y:S01]  /*5e10*/  LDL R207, [R1+0x80] ;  /* 0x0000800001cf7983 */ /* 0x000f220000100800 */
[----:B------:R-:W-:Y:S01]  /*5e20*/  FADD.FTZ R145, R145, R201 ;  /* 0x000000c991917221 */ /* 0x000fe20000010000 */
[----:B------:R-:W-:Y:S01]  /*5e30*/  HFMA2.MMA R200, -RZ, RZ, 0, 0 ;  /* 0x00000000ffc87435 */ /* 0x000fe200000001ff */
[----:B--2---:R-:W-:Y:S02]  /*5e40*/  FADD.FTZ R199, R202, -R199 ;  /* 0x800000c7cac77221 */ /* 0x004fe40000010000 */
[----:B------:R-:W2:Y:S02]  /*5e50*/  LDL R202, [R1+0x14] ;  /* 0x0000140001ca7983 */ /* 0x000ea40000100800 */
[----:B------:R-:W-:-:S04]  /*5e60*/  FMUL.FTZ R199, R2, R199 ;  /* 0x000000c702c77220 */ /* 0x000fc80000410000 */
[----:B------:R-:W-:-:S05]  /*5e70*/  @P5 FADD.FTZ R199, R186, R199 ;  /* 0x000000c7bac75221 */ /* 0x000fca0000010000 */
[C---:B------:R-:W-:Y:S01]  /*5e80*/  SEL R54, R199.reuse, R54, P4 ;  /* 0x00000036c7367207 */ /* 0x040fe20002000000 */
[----:B------:R-:W-:-:S04]  /*5e90*/  FMUL.FTZ R199, R199, R3 ;  /* 0x00000003c7c77220 */ /* 0x000fc80000410000 */
[----:B------:R-:W-:Y:S01]  /*5ea0*/  FMUL.FTZ R201, R199, c[0x0][0x1e8] ;  /* 0x00007a00c7c97a20 */ /* 0x000fe20000410000 */
[----:B------:R-:W-:-:S05]  /*5eb0*/  @P6 HADD2.F32 R199, -RZ, R193.H0_H0 ;  /* 0x200000c1ffc76230 */ /* 0x000fca0000004100 */
[----:B------:R-:W-:Y:S01]  /*5ec0*/  @P6 FMUL.FTZ R200, R201, R199 ;  /* 0x000000c7c9c86220 */ /* 0x000fe20000410000 */
[----:B------:R-:W-:Y:S01]  /*5ed0*/  MOV R199, RZ ;  /* 0x000000ff00c77202 */ /* 0x000fe20000000f00 */
[----:B---3--:R-:W-:Y:S02]  /*5ee0*/  @P6 FMUL.FTZ R199, R203, R201 ;  /* 0x000000c9cbc76220 */ /* 0x008fe40000410000 */
[----:B------:R-:W3:Y:S01]  /*5ef0*/  LDL R203, [R1+0x7c] ;  /* 0x00007c0001cb7983 */ /* 0x000ee20000100800 */
[----:B------:R-:W-:Y:S02]  /*5f00*/  FADD.FTZ R146, R146, R200 ;  /* 0x000000c892927221 */ /* 0x000fe40000010000 */
[----:B------:R-:W-:-:S04]  /*5f10*/  FFMA.FTZ R200, R9, R197, R196 ;  /* 0x000000c509c87223 */ /* 0x000fc800000100c4 */
[----:B------:R-:W-:Y:S01]  /*5f20*/  FADD.FTZ R200, R214, -R200 ;  /* 0x800000c8d6c87221 */ /* 0x000fe20000010000 */
[----:B------:R-:W-:Y:S01]  /*5f30*/  LOP3.LUT P6, RZ, R204, 0xff000000, RZ, 0xc0, !PT ;  /* 0xff000000ccff7812 */ /* 0x000fe200078cc0ff */
[----:B------:R-:W3:Y:S02]  /*5f40*/  LDL R214, [R1+0x78] ;  /* 0x0000780001d67983 */ /* 0x000ee40000100800 */
        /* <DEDUP_REMOVED lines=9> */
[----:B------:R-:W-:Y:S01]  /*5fe0*/  FFMA.FTZ R200, R10, R197, R196 ;  /* 0x000000c50ac87223 */ /* 0x000fe200000100c4 */
[----:B------:R-:W-:Y:S01]  /*5ff0*/  MOV R193, RZ ;  /* 0x000000ff00c17202 */ /* 0x000fe20000000f00 */
[----:B----4-:R-:W-:Y:S01]  /*6000*/  @P6 FMUL.FTZ R193, R207, R201 ;  /* 0x000000c9cfc16220 */ /* 0x010fe20000410000 */
[----:B------:R-:W-:Y:S01]  /*6010*/  LOP3.LUT P6, RZ, R205, 0xff, RZ, 0xc0, !PT ;  /* 0x000000ffcdff7812 */ /* 0x000fe200078cc0ff */
[----:B------:R-:W4:-:S12]  /*6020*/  LDL R207, [R1+0x74] ;  /* 0x0000740001cf7983 */ /* 0x000f180000100800 */
[----:B------:R-:W-:Y:S01]  /*6030*/  @P6 HADD2.F32 R201, -RZ, R194.H0_H0 ;  /* 0x200000c2ffc96230 */ /* 0x000fe20000004100 */
[----:B--2---:R-:W-:-:S04]  /*6040*/  FADD.FTZ R200, R202, -R200 ;  /* 0x800000c8cac87221 */ /* 0x004fc80000010000 */
[----:B------:R-:W-:-:S04]  /*6050*/  FMUL.FTZ R200, R2, R200 ;  /* 0x000000c802c87220 */ /* 0x000fc80000410000 */
[----:B------:R-:W-:-:S04]  /*6060*/  @P5 FADD.FTZ R200, R188, R200 ;  /* 0x000000c8bcc85221 */ /* 0x000fc80000010000 */
[C---:B------:R-:W-:Y:S01]  /*6070*/  FMUL.FTZ R202, R200.reuse, R3 ;  /* 0x00000003c8ca7220 */ /* 0x040fe20000410000 */
[----:B------:R-:W-:Y:S01]  /*6080*/  SEL R48, R200, R48, P4 ;  /* 0x00000030c8307207 */ /* 0x000fe20002000000 */
[----:B------:R-:W-:Y:S02]  /*6090*/  HFMA2.MMA R200, -RZ, RZ, 0, 0 ;  /* 0x00000000ffc87435 */ /* 0x000fe400000001ff */
[----:B------:R-:W-:-:S04]  /*60a0*/  FMUL.FTZ R202, R202, c[0x0][0x1e8] ;  /* 0x00007a00caca7a20 */ /* 0x000fc80000410000 */
[----:B------:R-:W-:Y:S01]  /*60b0*/  @P6 FMUL.FTZ R200, R202, R201 ;  /* 0x000000c9cac86220 */ /* 0x000fe20000410000 */
[----:B------:R-:W-:Y:S01]  /*60c0*/  MOV R201, RZ ;  /* 0x000000ff00c97202 */ /* 0x000fe20000000f00 */
[----:B---3--:R-:W-:Y:S02]  /*60d0*/  @P6 FMUL.FTZ R201, R203, R202 ;  /* 0x000000cacbc96220 */ /* 0x008fe40000410000 */
[----:B------:R-:W2:Y:S01]  /*60e0*/  LDL R203, [R1+0x70] ;  /* 0x0000700001cb7983 */ /* 0x000ea20000100800 */
        /* <DEDUP_REMOVED lines=21> */
[C---:B------:R-:W-:Y:S01]  /*6240*/  LOP3.LUT P5, RZ, R205.reuse, 0xff0000, RZ, 0xc0, !PT ;  /* 0x00ff0000cdff7812 */ /* 0x040fe200078ac0ff */
[CC--:B------:R-:W-:Y:S01]  /*6250*/  FMUL.FTZ R196, R200.reuse, R3.reuse ;  /* 0x00000003c8c47220 */ /* 0x0c0fe20000410000 */
[----:B------:R-:W-:Y:S01]  /*6260*/  SEL R50, R200, R50, P4 ;  /* 0x00000032c8327207 */ /* 0x000fe20002000000 */
[C---:B------:R-:W-:Y:S01]  /*6270*/  FMUL.FTZ R3, R2.reuse, R3 ;  /* 0x0000000302037220 */ /* 0x040fe20000410000 */
[----:B------:R-:W-:Y:S01]  /*6280*/  SEL R51, R2, R51, P4 ;  /* 0x0000003302337207 */ /* 0x000fe20002000000 */
[----:B------:R-:W-:Y:S01]  /*6290*/  HFMA2.MMA R200, -RZ, RZ, 0, 0 ;  /* 0x00000000ffc87435 */ /* 0x000fe200000001ff */
[----:B------:R-:W-:Y:S01]  /*62a0*/  FMUL.FTZ R196, R196, c[0x0][0x1e8] ;  /* 0x00007a00c4c47a20 */ /* 0x000fe20000410000 */
[----:B------:R-:W-:-:S06]  /*62b0*/  LOP3.LUT P4, RZ, R205, 0xff000000, RZ, 0xc0, !PT ;  /* 0xff000000cdff7812 */ /* 0x000fcc000788c0ff */
[----:B------:R-:W-:-:S05]  /*62c0*/  @P5 HADD2.F32 R2, -RZ, R195.H0_H0 ;  /* 0x200000c3ff025230 */ /* 0x000fca0000004100 */
[----:B------:R-:W-:Y:S01]  /*62d0*/  @P5 FMUL.FTZ R200, R196, R2 ;  /* 0x00000002c4c85220 */ /* 0x000fe20000410000 */
[----:B------:R-:W-:Y:S01]  /*62e0*/  MOV R2, RZ ;  /* 0x000000ff00027202 */ /* 0x000fe20000000f00 */
[----:B----4-:R-:W-:Y:S01]  /*62f0*/  @P5 FMUL.FTZ R2, R207, R196 ;  /* 0x000000c4cf025220 */ /* 0x010fe20000410000 */
[----:B------:R-:W-:Y:S02]  /*6300*/  ISETP.NE.U32.AND P5, PT, RZ, c[0x0][0x258], PT ;  /* 0x00009600ff007a0c */ /* 0x000fe40003fa5070 */
[----:B------:R-:W-:Y:S02]  /*6310*/  MOV R194, RZ ;  /* 0x000000ff00c27202 */ /* 0x000fe40000000f00 */
[----:B------:R-:W-:Y:S01]  /*6320*/  ISETP.NE.AND.EX P5, PT, RZ, c[0x0][0x25c], PT, P5 ;  /* 0x00009700ff007a0c */ /* 0x000fe20003fa5350 */
[----:B------:R-:W-:Y:S01]  /*6330*/  @P6 FMUL.FTZ R194, R214, R202 ;  /* 0x000000cad6c26220 */ /* 0x000fe20000410000 */
[----:B------:R-:W-:Y:S01]  /*6340*/  HFMA2.MMA R202, -RZ, RZ, 0, 0 ;  /* 0x00000000ffca7435 */ /* 0x000fe200000001ff */
[----:B------:R-:W-:Y:S01]  /*6350*/  @P4 HADD2.F32 R195, -RZ, R195.H1_H1 ;  /* 0x300000c3ffc34230 */ /* 0x000fe20000004100 */
[----:B------:R-:W-:-:S04]  /*6360*/  FMUL.FTZ R3, R3, c[0x0][0x1e8] ;  /* 0x00007a0003037a20 */ /* 0x000fc80000410000 */
[----:B------:R-:W-:Y:S01]  /*6370*/  @P4 FMUL.FTZ R202, R3, R195 ;  /* 0x000000c303ca4220 */ /* 0x000fe20000410000 */
[----:B------:R-:W-:Y:S02]  /*6380*/  MOV R195, RZ ;  /* 0x000000ff00c37202 */ /* 0x000fe40000000f00 */
[----:B------:R-:W-:Y:S02]  /*6390*/  F2FP.PACK_AB R194, R194, R201 ;  /* 0x000000c9c2c2723e */ /* 0x000fe400000000ff */
[----:B------:R-:W-:Y:S02]  /*63a0*/  F2FP.PACK_AB R193, R193, R199 ;  /* 0x000000c7c1c1723e */ /* 0x000fe400000000ff */
[----:B------:R-:W-:Y:S01]  /*63b0*/  F2FP.PACK_AB R192, R192, R198 ;  /* 0x000000c6c0c0723e */ /* 0x000fe200000000ff */
[----:B------:R-:W-:Y:S02]  /*63c0*/  FADD.FTZ R150, R150, R200 ;  /* 0x000000c896967221 */ /* 0x000fe40000010000 */
[----:B------:R-:W-:-:S02]  /*63d0*/  FADD.FTZ R151, R151, R202 ;  /* 0x000000ca97977221 */ /* 0x000fc40000010000 */
[----:B--2---:R-:W-:Y:S01]  /*63e0*/  @P4 FMUL.FTZ R195, R203, R3 ;  /* 0x00000003cbc34220 */ /* 0x004fe20000410000 */
[----:B------:R-:W-:-:S04]  /*63f0*/  @P5 LEA R196, P4, R12, c[0x0][0x258], 0x5 ;  /* 0x000096000cc45a11 */ /* 0x000fc800078828ff */
[C---:B------:R-:W-:Y:S02]  /*6400*/  @P5 LEA.HI.X R197, R12.reuse, c[0x0][0x25c], RZ, 0x5, P4 ;  /* 0x000097000cc55a11 */ /* 0x040fe400020f2cff */
[----:B------:R-:W-:Y:S02]  /*6410*/  F2FP.PACK_AB R195, R195, R2 ;  /* 0x00000002c3c3723e */ /* 0x000fe400000000ff */
[----:B------:R-:W-:-:S04]  /*6420*/  LEA R2, P4, R12, c[0x0][0x248], 0x4 ;  /* 0x000092000c027a11 */ /* 0x000fc800078820ff */
[----:B------:R-:W-:Y:S01]  /*6430*/  LEA.HI.X R3, R12, c[0x0][0x24c], RZ, 0x4, P4 ;  /* 0x000093000c037a11 */ /* 0x000fe200020f24ff */
[----:B------:R0:W-:Y:S04]  /*6440*/  @P5 STG.E.128 [R196.64], R52 ;  /* 0x00000034c4005986 */ /* 0x0001e8000c101d04 */
[----:B------:R0:W-:Y:S04]  /*6450*/  @P5 STG.E.128 [R196.64+0x10], R48 ;  /* 0x00001030c4005986 */ /* 0x0001e8000c101d04 */
[----:B------:R0:W-:Y:S02]  /*6460*/  STG.E.128 [R2.64], R192 ;  /* 0x000000c002007986 */ /* 0x0001e4000c101d04 */
.L_x_9720:
[----:B------:R-:W-:Y:S05]  /*6470*/  BSYNC B0 ;  /* 0x0000000000007941 */ /* 0x000fea0003800000 */
.L_x_9719:
        /* <DEDUP_REMOVED lines=8> */
.L_x_9698:
        /* <DEDUP_REMOVED lines=19> */
.L_x_9723:
[----:B------:R-:W-:Y:S05]  /*6630*/  BSYNC B0 ;  /* 0x0000000000007941 */ /* 0x000fea0003800000 */
.L_x_9722:
        /* <DEDUP_REMOVED lines=13> */
.L_x_9725:
[----:B------:R-:W-:Y:S05]  /*6710*/  BSYNC B0 ;  /* 0x0000000000007941 */ /* 0x000fea0003800000 */
.L_x_9724:
        /* <DEDUP_REMOVED lines=13> */
.L_x_9727:
[----:B------:R-:W-:Y:S05]  /*67f0*/  BSYNC B0 ;  /* 0x0000000000007941 */ /* 0x000fea0003800000 */
.L_x_9726:
        /* <DEDUP_REMOVED lines=13> */
.L_x_9729:
[----:B------:R-:W-:Y:S05]  /*68d0*/  BSYNC B0 ;  /* 0x0000000000007941 */ /* 0x000fea0003800000 */
.L_x_9728:
        /* <DEDUP_REMOVED lines=13> */
.L_x_9709:
[----:B------:R-:W-:Y:S01]  /*69b0*/  HFMA2.MMA R194, -RZ, RZ, 0, 9.5367431640625e-07 ;  /* 0x00000010ffc27435 */ /* 0x000fe200000001ff */
[----:B------:R-:W-:-:S02]  /*69c0*/  MOV R193, R216 ;  /* 0x000000d800c17202 */ /* 0x000fc40000000f00 */
[----:B------:R-:W-:Y:S02]  /*69d0*/  MOV R199, 0x1f ;  /* 0x0000001f00c77802 */ /* 0x000fe40000000f00 */
[----:B------:R-:W-:Y:S02]  /*69e0*/  MOV R198, 0xffffffff ;  /* 0xffffffff00c67802 */ /* 0x000fe40000000f00 */
[----:B------:R-:W-:Y:S02]  /*69f0*/  MOV R192, 0x6a10 ;  /* 0x00006a1000c07802 */ /* 0x000fe40000000f00 */
[----:B-----5:R-:W-:Y:S05]  /*6a00*/  CALL.REL.NOINC `($__internal_134_$__cuda_sm70_shflsync_down_p) ;  /* 0x0000046000007944 */ /* 0x020fea0003c00000 */
[----:B-1----:R-:W-:Y:S01]  /*6a10*/  MOV R195, R194 ;  /* 0x000000c200c37202 */ /* 0x002fe20000000f00 */
[----:B------:R-:W-:Y:S05]  /*6a20*/  BRA `(.L_x_9730) ;  /* 0xffffc85000007947 */ /* 0x000fea000383ffff */
.L_x_9710:
[----:B------:R-:W-:Y:S01]  /*6a30*/  HFMA2.MMA R194, -RZ, RZ, 0, 9.5367431640625e-07 ;  /* 0x00000010ffc27435 */ /* 0x000fe200000001ff */
[----:B------:R-:W-:Y:S02]  /*6a40*/  MOV R193, R215 ;  /* 0x000000d700c17202 */ /* 0x000fe40000000f00 */
[----:B------:R-:W-:Y:S02]  /*6a50*/  MOV R199, 0x1f ;  /* 0x0000001f00c77802 */ /* 0x000fe40000000f00 */
[----:B------:R-:W-:-:S02]  /*6a60*/  MOV R198, 0xffffffff ;  /* 0xffffffff00c67802 */ /* 0x000fc40000000f00 */
[----:B------:R-:W-:Y:S02]  /*6a70*/  MOV R192, 0x6a90 ;  /* 0x00006a9000c07802 */ /* 0x000fe40000000f00 */
[----:B01---5:R-:W-:Y:S05]  /*6a80*/  CALL.REL.NOINC `($__internal_134_$__cuda_sm70_shflsync_down_p) ;  /* 0x000003e000007944 */ /* 0x023fea0003c00000 */
[----:B------:R-:W-:Y:S01]  /*6a90*/  FADD.FTZ R216, R195, R216 ;  /* 0x000000d8c3d87221 */ /* 0x000fe20000010000 */
[----:B------:R-:W-:Y:S01]  /*6aa0*/  MOV R199, 0x1f ;  /* 0x0000001f00c77802 */ /* 0x000fe20000000f00 */
[----:B-1----:R-:W-:Y:S01]  /*6ab0*/  FADD.FTZ R215, R215, R194 ;  /* 0x000000c2d7d77221 */ /* 0x002fe20000010000 */
[----:B------:R-:W-:Y:S01]  /*6ac0*/  HFMA2.MMA R194, -RZ, RZ, 0, 4.76837158203125e-07 ;  /* 0x00000008ffc27435 */ /* 0x000fe200000001ff */
[----:B------:R-:W-:Y:S02]  /*6ad0*/  MOV R198, 0xffffffff ;  /* 0xffffffff00c67802 */ /* 0x000fe40000000f00 */
[----:B------:R-:W-:Y:S02]  /*6ae0*/  MOV R193, R216 ;  /* 0x000000d800c17202 */ /* 0x000fe40000000f00 */
[----:B------:R-:W-:Y:S02]  /*6af0*/  MOV R192, 0x6b10 ;  /* 0x00006b1000c07802 */ /* 0x000fe40000000f00 */
[----:B------:R-:W-:Y:S05]  /*6b00*/  CALL.REL.NOINC `($__internal_134_$__cuda_sm70_shflsync_down_p) ;  /* 0x0000036000007944 */ /* 0x000fea0003c00000 */
[----:B-1----:R-:W-:Y:S01]  /*6b10*/  MOV R195, R194 ;  /* 0x000000c200c37202 */ /* 0x002fe20000000f00 */
[----:B------:R-:W-:Y:S01]  /*6b20*/  HFMA2.MMA R194, -RZ, RZ, 0, 4.76837158203125e-07 ;  /* 0x00000008ffc27435 */ /* 0x000fe200000001ff */
[----:B------:R-:W-:-:S02]  /*6b30*/  MOV R193, R215 ;  /* 0x000000d700c17202 */ /* 0x000fc40000000f00 */
[----:B------:R-:W-:Y:S02]  /*6b40*/  MOV R199, 0x1f ;  /* 0x0000001f00c77802 */ /* 0x000fe40000000f00 */
[----:B------:R-:W-:Y:S02]  /*6b50*/  MOV R198, 0xffffffff ;  /* 0xffffffff00c67802 */ /* 0x000fe40000000f00 */
[----:B------:R-:W-:Y:S02]  /*6b60*/  MOV R192, 0x6b80 ;  /* 0x00006b8000c07802 */ /* 0x000fe40000000f00 */
[----:B------:R-:W-:Y:S05]  /*6b70*/  CALL.REL.NOINC `($__internal_134_$__cuda_sm70_shflsync_down_p) ;  /* 0x000002f000007944 */ /* 0x000fea0003c00000 */
[----:B------:R-:W-:Y:S01]  /*6b80*/  FADD.FTZ R216, R195, R216 ;  /* 0x000000d8c3d87221 */ /* 0x000fe20000010000 */
[----:B------:R-:W-:Y:S01]  /*6b90*/  MOV R199, 0x1f ;  /* 0x0000001f00c77802 */ /* 0x000fe20000000f00 */
[----:B-1----:R-:W-:Y:S01]  /*6ba0*/  FADD.FTZ R215, R215, R194 ;  /* 0x000000c2d7d77221 */ /* 0x002fe20000010000 */
[----:B------:R-:W-:Y:S01]  /*6bb0*/  HFMA2.MMA R194, -RZ, RZ, 0, 2.384185791015625e-07 ;  /* 0x00000004ffc27435 */ /* 0x000fe200000001ff */
[----:B------:R-:W-:Y:S02]  /*6bc0*/  MOV R198, 0xffffffff ;  /* 0xffffffff00c67802 */ /* 0x000fe40000000f00 */
[----:B------:R-:W-:-:S02]  /*6bd0*/  MOV R193, R216 ;  /* 0x000000d800c17202 */ /* 0x000fc40000000f00 */
[----:B------:R-:W-:Y:S02]  /*6be0*/  MOV R192, 0x6c00 ;  /* 0x00006c0000c07802 */ /* 0x000fe40000000f00 */
[----:B------:R-:W-:Y:S05]  /*6bf0*/  CALL.REL.NOINC `($__internal_134_$__cuda_sm70_shflsync_down_p) ;  /* 0x0000027000007944 */ /* 0x000fea0003c00000 */
[----:B-1----:R-:W-:Y:S01]  /*6c00*/  MOV R195, R194 ;  /* 0x000000c200c37202 */ /* 0x002fe20000000f00 */
[----:B------:R-:W-:Y:S01]  /*6c10*/  HFMA2.MMA R194, -RZ, RZ, 0, 2.384185791015625e-07 ;  /* 0x00000004ffc27435 */ /* 0x000fe200000001ff */
[----:B------:R-:W-:Y:S02]  /*6c20*/  MOV R193, R215 ;  /* 0x000000d700c17202 */ /* 0x000fe40000000f00 */
[----:B------:R-:W-:Y:S02]  /*6c30*/  MOV R199, 0x1f ;  /* 0x0000001f00c77802 */ /* 0x000fe40000000f00 */
[----:B------:R-:W-:Y:S02]  /*6c40*/  MOV R198, 0xffffffff ;  /* 0xffffffff00c67802 */ /* 0x000fe40000000f00 */
[----:B------:R-:W-:Y:S02]  /*6c50*/  MOV R192, 0x6c70 ;  /* 0x00006c7000c07802 */ /* 0x000fe40000000f00 */
[----:B------:R-:W-:Y:S05]  /*6c60*/  CALL.REL.NOINC `($__internal_134_$__cuda_sm70_shflsync_down_p) ;  /* 0x0000020000007944 */ /* 0x000fea0003c00000 */
[----:B------:R-:W-:Y:S01]  /*6c70*/  FADD.FTZ R216, R195, R216 ;  /* 0x000000d8c3d87221 */ /* 0x000fe20000010000 */
[----:B------:R-:W-:Y:S01]  /*6c80*/  MOV R199, 0x1f ;  /* 0x0000001f00c77802 */ /* 0x000fe20000000f00 */
[----:B-1----:R-:W-:Y:S01]  /*6c90*/  FADD.FTZ R215, R215, R194 ;  /* 0x000000c2d7d77221 */ /* 0x002fe20000010000 */
[----:B------:R-:W-:Y:S01]  /*6ca0*/  HFMA2.MMA R194, -RZ, RZ, 0, 1.1920928955078125e-07 ;  /* 0x00000002ffc27435 */ /* 0x000fe200000001ff */
[----:B------:R-:W-:-:S02]  /*6cb0*/  MOV R198, 0xffffffff ;  /* 0xffffffff00c67802 */ /* 0x000fc40000000f00 */
[----:B------:R-:W-:Y:S02]  /*6cc0*/  MOV R193, R216 ;  /* 0x000000d800c17202 */ /* 0x000fe40000000f00 */
[----:B------:R-:W-:Y:S02]  /*6cd0*/  MOV R192, 0x6cf0 ;  /* 0x00006cf000c07802 */ /* 0x000fe40000000f00 */
[----:B------:R-:W-:Y:S05]  /*6ce0*/  CALL.REL.NOINC `($__internal_134_$__cuda_sm70_shflsync_down_p) ;  /* 0x0000018000007944 */ /* 0x000fea0003c00000 */
[----:B-1----:R-:W-:Y:S01]  /*6cf0*/  MOV R195, R194 ;  /* 0x000000c200c37202 */ /* 0x002fe20000000f00 */
[----:B------:R-:W-:Y:S01]  /*6d00*/  HFMA2.MMA R194, -RZ, RZ, 0, 1.1920928955078125e-07 ;  /* 0x00000002ffc27435 */ /* 0x000fe200000001ff */
[----:B------:R-:W-:Y:S02]  /*6d10*/  MOV R193, R215 ;  /* 0x000000d700c17202 */ /* 0x000fe40000000f00 */
[----:B------:R-:W-:Y:S02]  /*6d20*/  MOV R199, 0x1f ;  /* 0x0000001f00c77802 */ /* 0x000fe40000000f00 */
[----:B------:R-:W-:Y:S02]  /*6d30*/  MOV R198, 0xffffffff ;  /* 0xffffffff00c67802 */ /* 0x000fe40000000f00 */
[----:B------:R-:W-:-:S02]  /*6d40*/  MOV R192, 0x6d60 ;  /* 0x00006d6000c07802 */ /* 0x000fc40000000f00 */
[----:B------:R-:W-:Y:S05]  /*6d50*/  CALL.REL.NOINC `($__internal_134_$__cuda_sm70_shflsync_down_p) ;  /* 0x0000011000007944 */ /* 0x000fea0003c00000 */
[----:B------:R-:W-:Y:S01]  /*6d60*/  FADD.FTZ R216, R195, R216 ;  /* 0x000000d8c3d87221 */ /* 0x000fe20000010000 */
[----:B------:R-:W-:Y:S01]  /*6d70*/  MOV R199, 0x1f ;  /* 0x0000001f00c77802 */ /* 0x000fe20000000f00 */
[----:B-1----:R-:W-:Y:S01]  /*6d80*/  FADD.FTZ R215, R215, R194 ;  /* 0x000000c2d7d77221 */ /* 0x002fe20000010000 */
[----:B------:R-:W-:Y:S01]  /*6d90*/  HFMA2.MMA R194, -RZ, RZ, 0, 5.9604644775390625e-08 ;  /* 0x00000001ffc27435 */ /* 0x000fe200000001ff */
[----:B------:R-:W-:-:S02]  /*6da0*/  MOV R198, 0xffffffff ;  /* 0xffffffff00c67802 */ /* 0x000fc40000000f00 */
[----:B------:R-:W-:Y:S02]  /*6db0*/  MOV R193, R216 ;  /* 0x000000d800c17202 */ /* 0x000fe40000000f00 */
[----:B------:R-:W-:Y:S02]  /*6dc0*/  MOV R192, 0x6de0 ;  /* 0x00006de000c07802 */ /* 0x000fe40000000f00 */
[----:B------:R-:W-:Y:S05]  /*6dd0*/  CALL.REL.NOINC `($__internal_134_$__cuda_sm70_shflsync_down_p) ;  /* 0x0000009000007944 */ /* 0x000fea0003c00000 */
[----:B-1----:R-:W-:Y:S01]  /*6de0*/  MOV R195, R194 ;  /* 0x000000c200c37202 */ /* 0x002fe20000000f00 */
[----:B------:R-:W-:Y:S01]  /*6df0*/  HFMA2.MMA R194, -RZ, RZ, 0, 5.9604644775390625e-08 ;  /* 0x00000001ffc27435 */ /* 0x000fe200000001ff */
[----:B------:R-:W-:Y:S02]  /*6e00*/  MOV R193, R215 ;  /* 0x000000d700c17202 */ /* 0x000fe40000000f00 */
[----:B------:R-:W-:Y:S02]  /*6e10*/  MOV R199, 0x1f ;  /* 0x0000001f00c77802 */ /* 0x000fe40000000f00 */
[----:B------:R-:W-:Y:S02]  /*6e20*/  MOV R198, 0xffffffff ;  /* 0xffffffff00c67802 */ /* 0x000fe40000000f00 */
[----:B------:R-:W-:-:S02]  /*6e30*/  MOV R192, 0x6e50 ;  /* 0x00006e5000c07802 */ /* 0x000fc40000000f00 */
[----:B------:R-:W-:Y:S05]  /*6e40*/  CALL.REL.NOINC `($__internal_134_$__cuda_sm70_shflsync_down_p) ;  /* 0x0000002000007944 */ /* 0x000fea0003c00000 */
[----:B-1----:R-:W-:Y:S01]  /*6e50*/  MOV R193, R194 ;  /* 0x000000c200c17202 */ /* 0x002fe20000000f00 */
[----:B------:R-:W-:Y:S05]  /*6e60*/  BRA `(.L_x_9731) ;  /* 0xffffc53000007947 */ /* 0x000fea000383ffff */
        .weak           $__internal_134_$__cuda_sm70_shflsync_down_p
        .type           $__internal_134_$__cuda_sm70_shflsync_down_p,@function
        .size           $__internal_134_$__cuda_sm70_shflsync_down_p,(.L_x_14352 - $__internal_134_$__cuda_sm70_shflsync_down_p)
$__internal_134_$__cuda_sm70_shflsync_down_p:
[----:B------:R-:W-:Y:S04]  /*6e70*/  WARPSYNC R198 ;  /* 0x000000c600007348 */ /* 0x000fe80003800000 */
[----:B------:R0:W1:Y:S02]  /*6e80*/  SHFL.DOWN PT, R194, R193, R194, R199 ;  /* 0x080000c2c1c27389 */ /* 0x00006400000e00c7 */
[----:B0-----:R-:W-:-:S06]  /*6e90*/  HFMA2.MMA R193, -RZ, RZ, 0, 0 ;  /* 0x00000000ffc17435 */ /* 0x001fcc00000001ff */
[----:B------:R-:W-:Y:S05]  /*6ea0*/  RET.REL.NODEC R192 `(_ZN10layer_norm13ln_bwd_kernelINS_13Kernel_traitsI6__halfS2_fS2_fjLj5120ELj1ELj1ELj4ELj16ENS_18Kernel_traits_baseILj5120ES2_S2_fS2_fjLj128EEEEELb1ELb1ELb0ELb0EEEvNS_9BwdParamsE) ;  /* 0xffff9150c0007950 */ /* 0x000fea0003c3ffff */
.L_x_9732:
        /* <DEDUP_REMOVED lines=13> */
.L_x_14352:


//--------------------- .text._ZN10layer_norm13ln_bwd_kernelINS_13Kernel_traitsI6__halfS2_fS2_fjLj5120ELj1ELj1ELj4ELj16ENS_18Kernel_traits_baseILj5120ES2_S2_fS2_fjLj128EEEEELb1ELb1ELb0ELb1EEEvNS_9BwdParamsE --------------------------
	.section	.text._ZN10layer_norm13ln_bwd_kernelINS_13Kernel_traitsI6__halfS2_fS2_fjLj5120ELj1ELj1ELj4ELj16ENS_18Kernel_traits_baseILj5120ES2_S2_fS2_fjLj128EEEEELb1ELb1ELb0ELb1EEEvNS_9BwdParamsE,"ax",@progbits
	.sectioninfo	@"SHI_REGISTERS=255"
	.align	128
        .global         _ZN10layer_norm13ln_bwd_kernelINS_13Kernel_traitsI6__halfS2_fS2_fjLj5120ELj1ELj1ELj4ELj16ENS_18Kernel_traits_baseILj5120ES2_S2_fS2_fjLj128EEEEELb1ELb1ELb0ELb1EEEvNS_9BwdParamsE
        .type           _ZN10layer_norm13ln_bwd_kernelINS_13Kernel_traitsI6__halfS2_fS2_fjLj5120ELj1ELj1ELj4ELj16ENS_18Kernel_traits_baseILj5120ES2_S2_fS2_fjLj128EEEEELb1ELb1ELb0ELb1EEEvNS_9BwdParamsE,@function
        .size           _ZN10layer_norm13ln_bwd_kernelINS_13Kernel_traitsI6__halfS2_fS2_fjLj5120ELj1ELj1ELj4ELj16ENS_18Kernel_traits_baseILj5120ES2_S2_fS2_fjLj128EEEEELb1ELb1ELb0ELb1EEEvNS_9BwdParamsE,(.L_x_14353 - _ZN10layer_norm13ln_bwd_kernelINS_13Kernel_traitsI6__halfS2_fS2_fjLj5120ELj1ELj1ELj4ELj16ENS_18Kernel_traits_baseILj5120ES2_S2_fS2_fjLj128EEEEELb1ELb1ELb0ELb1EEEvNS_9BwdParamsE)
        .other          _ZN10layer_norm13ln_bwd_kernelINS_13Kernel_traitsI6__halfS2_fS2_fjLj5120ELj1ELj1ELj4ELj16ENS_18Kernel_traits_baseILj5120ES2_S2_fS2_fjLj128EEEEELb1ELb1ELb0ELb1EEEvNS_9BwdParamsE,@"STO_CUDA_ENTRY STV_DEFAULT"
_ZN10layer_norm13ln_bwd_kernelINS_13Kernel_traitsI6__halfS2_fS2_fjLj5120ELj1ELj1ELj4ELj16ENS_18Kernel_traits_baseILj5120ES2_S2_fS2_fjLj128EEEEELb1ELb1ELb0ELb1EEEvNS_9BwdParamsE:
.text._ZN10layer_norm13ln_bwd_kernelINS_13Kernel_traitsI6__halfS2_fS2_fjLj5120ELj1ELj1ELj4ELj16ENS_18Kernel_traits_baseILj5120ES2_S2_fS2_fjLj128EEEEELb1ELb1ELb0ELb1EEEvNS_9BwdParamsE:
        /* <DEDUP_REMOVED lines=79> */
.L_x_9733:
        /* <DEDUP_REMOVED lines=117> */
[----:B------:R-:W-:Y:S01]  /*0c40*/  STL [R1+0xd0], R3 ;  /* 0x0000d00301007387 */ /* 0x000fe20000100800 */
[----:B0-----:R-:W-:Y:S01]  /*0c50*/  HADD2.F32 R2, -RZ, R23.H1_H1 ;  /* 0x30000017ff027230 */ /* 0x001fe20000004100 */
[----:B------:R-:W-:Y:S01]  /*0c60*/  CS2R R22, SRZ ;  /* 0x0000000000167805 */ /* 0x000fe2000001ff00 */
[----:B-1----:R-:W-:-:S03]  /*0c70*/  CS2R R4, SRZ ;  /* 0x0000000000047805 */ /* 0x002fc6000001ff00 */
        /* <DEDUP_REMOVED lines=53> */
.L_x_9738:
        /* <DEDUP_REMOVED lines=10> */
[----:B------:R-:W4:Y:S01]  /*1070*/  LDL R182, [R1+0x158] ;  /* 0x0001580001b67983 */ /* 0x000f220000100800 */
[----:B------:R-:W-:Y:S01]  /*1080*/  MOV R172, 0x20 ;  /* 0x0000002000ac7802 */ /* 0x000fe20000000f00 */
[----:B------:R-:W-:-:S04]  /*1090*/  IMAD.WIDE R102, R0, R168, c[0x0][0x1a0] ;  /* 0x0000680000667625 */ /* 0x000fc800078e02a8 */
[----:B------:R-:W-:Y:S01]  /*10a0*/  @P0 LEA R100, P1, R0, c[0x0][0x1c0], 0x1 ;  /* 0x0000700000640a11 */ /* 0x000fe200078208ff */
[----:B------:R1:W2:Y:S01]  /*10b0*/  LDG.E R171, [R102.64] ;  /* 0x0000000466ab7981 */ /* 0x0002a2000c1e1900 */
[----:B0-----:R-:W-:-:S04]  /*10c0*/  LOP3.LUT R104, R104, 0x7f, RZ, 0xc0, !PT ;  /* 0x0000007f68687812 */ /* 0x001fc800078ec0ff */
[----:B------:R-:W-:Y:S02]  /*10d0*/  LEA.HI.SX32 R165, R101, R104, 0x1d ;  /* 0x0000006865a57211 */ /* 0x000fe400078feaff */
[----:B------:R-:W-:-:S05]  /*10e0*/  @P0 LEA.HI.X R101, R0, c[0x0][0x1c4], R105, 0x1, P1 ;  /* 0x0000710000650a11 */ /* 0x000fca00008f0c69 */
[----:B------:R1:W3:Y:S01]  /*10f0*/  @P0 LDG.E.U16 R170, [R100.64] ;  /* 0x0000000464aa0981 */ /* 0x0002e2000c1e1500 */
[C---:B------:R-:W-:Y:S01]  /*1100*/  IMAD.WIDE.U32 R108, R165.reuse, R172, c[0x0][0x188] ;  /* 0x00006200a56c7625 */ /* 0x040fe200078e00ac */
[----:B------:R-:W-:-:S04]  /*1110*/  IADD3 R164, R165, 0x180, RZ ;  /* 0x00000180a5a47810 */ /* 0x000fc80007ffe0ff */
[----:B-1----:R0:W4:Y:S01]  /*1120*/  LDG.E.128 R100, [R108.64] ;  /* 0x000000046c647981 */ /* 0x002122000c1e1d00 */
[----:B------:R-:W-:-:S05]  /*1130*/  IMAD.WIDE.U32 R136, R164, R172, c[0x0][0x188] ;  /* 0x00006200a4887625 */ /* 0x000fca00078e00ac */
[----:B------:R1:W4:Y:S01]  /*1140*/  LDG.E.128 R132, [R136.64] ;  /* 0x0000000488847981 */ /* 0x000322000c1e1d00 */
[----:B------:R-:W-:Y:S01]  /*1150*/  MOV R161, 0x3f800000 ;  /* 0x3f80000000a17802 */ /* 0x000fe20000000f00 */
[----:B------:R-:W-:Y:S01]  /*1160*/  ULDC.U8 UR6, c[0x0][0x1f0] ;  /* 0x00007c0000067ab9 */ /* 0x000fe20000000000 */
[----:B------:R-:W-:Y:S01]  /*1170*/  MOV R156, 0x10 ;  /* 0x00000010009c7802 */ /* 0x000fe20000000f00 */
[----:B------:R-:W-:Y:S01]  /*1180*/  IMAD.WIDE R168, R0, R168, c[0x0][0x1a8] ;  /* 0x00006a0000a87625 */ /* 0x000fe200078e02a8 */
[----:B------:R-:W-:Y:S01]  /*1190*/  IADD3 R167, R165, 0x80, RZ ;  /* 0x00000080a5a77810 */ /* 0x000fe20007ffe0ff */
[----:B0-----:R-:W4:Y:S04]  /*11a0*/  LDG.E.128 R108, [R108.64+0x10] ;  /* 0x000010046c6c7981 */ /* 0x001f28000c1e1d00 */
[----:B-1----:R-:W4:Y:S01]  /*11b0*/  LDG.E.128 R136, [R136.64+0x10] ;  /* 0x0000100488887981 */ /* 0x002f22000c1e1d00 */
[----:B------:R-:W-:-:S02]  /*11c0*/  ISETP.NE.AND P1, PT, RZ, UR6, PT ;  /* 0x00000006ff007c0c */ /* 0x000fc4000bf25270 */
[C---:B------:R-:W-:Y:S02]  /*11d0*/  IADD3 R166, R165.reuse, 0x100, RZ ;  /* 0x00000100a5a67810 */ /* 0x040fe40007ffe0ff */
[C---:B------:R-:W-:Y:S01]  /*11e0*/  IADD3 R160, R165.reuse, 0x200, RZ ;  /* 0x00000200a5a07810 */ /* 0x040fe20007ffe0ff */
[-C--:B------:R-:W-:Y:S01]  /*11f0*/  IMAD.WIDE.U32 R104, R165, R156.reuse, c[0x0][0x208] ;  /* 0x00008200a5687625 */ /* 0x080fe200078e009c */
[----:B------:R-:W4:Y:S03]  /*1200*/  LDG.E R163, [R168.64] ;  /* 0x00000004a8a37981 */ /* 0x000f26000c1e1900 */
[-C--:B------:R-:W-:Y:S02]  /*1210*/  IMAD.WIDE.U32 R116, R167, R156.reuse, c[0x0][0x208] ;  /* 0x00008200a7747625 */ /* 0x080fe400078e009c */
[----:B------:R-:W4:Y:S02]  /*1220*/  LDG.E.128 R104, [R104.64] ;  /* 0x0000000468687981 */ /* 0x000f24000c1e1d00 */
[----:B------:R-:W-:-:S02]  /*1230*/  IMAD.WIDE.U32 R148, R166, R156, c[0x0][0x208] ;  /* 0x00008200a6947625 */ /* 0x000fc400078e009c */
[----:B------:R-:W4:Y:S02]  /*1240*/  LDG.E.128 R116, [R116.64] ;  /* 0x0000000474747981 */ /* 0x000f24000c1e1d00 */
[-C--:B------:R-:W-:Y:S02]  /*1250*/  IMAD.WIDE.U32 R152, R164, R156.reuse, c[0x0][0x208] ;  /* 0x00008200a4987625 */ /* 0x080fe400078e009c */
[----:B------:R-:W4:Y:S02]  /*1260*/  LDG.E.128 R148, [R148.64] ;  /* 0x0000000494947981 */ /* 0x000f24000c1e1d00 */
[----:B------:R-:W-:Y:S02]  /*1270*/  IMAD.WIDE.U32 R156, R160, R156, c[0x0][0x208] ;  /* 0x00008200a09c7625 */ /* 0x000fe400078e009c */
[----:B------:R-:W4:Y:S02]  /*1280*/  LDG.E.128 R152, [R152.64] ;  /* 0x0000000498987981 */ /* 0x000f24000c1e1d00 */
[----:B------:R-:W-:-:S02]  /*1290*/  IMAD.WIDE.U32 R120, R167, R172, c[0x0][0x188] ;  /* 0x00006200a7787625 */ /* 0x000fc400078e00ac */
[----:B------:R-:W4:Y:S04]  /*12a0*/  LDG.E.128 R156, [R156.64] ;  /* 0x000000049c9c7981 */ /* 0x000f28000c1e1d00 */
[----:B------:R0:W4:Y:S01]  /*12b0*/  LDG.E.128 R112, [R120.64] ;  /* 0x0000000478707981 */ /* 0x000122000c1e1d00 */
[----:B--2---:R-:W-:Y:S01]  /*12c0*/  FSEL R171, R171, RZ, !P1 ;  /* 0x000000ffabab7208 */ /* 0x004fe20004800000 */
[----:B---3--:R-:W-:Y:S01]  /*12d0*/  @P0 HADD2.F32 R161, -RZ, R170.H0_H0 ;  /* 0x200000aaffa10230 */ /* 0x008fe20000004100 */
[----:B------:R-:W-:Y:S01]  /*12e0*/  ISETP.NE.U32.AND P0, PT, RZ, c[0x0][0x218], PT ;  /* 0x00008600ff007a0c */ /* 0x000fe20003f05070 */
[----:B------:R-:W-:Y:S01]  /*12f0*/  IMAD.WIDE.U32 R128, R166, R172, c[0x0][0x188] ;  /* 0x00006200a6807625 */ /* 0x000fe200078e00ac */
[----:B0-----:R-:W2:Y:S02]  /*1300*/  LDG.E.128 R120, [R120.64+0x10] ;  /* 0x0000100478787981 */ /* 0x001ea4000c1e1d00 */
[----:B------:R-:W-:-:S02]  /*1310*/  ISETP.NE.AND.EX P0, PT, RZ, c[0x0][0x21c], PT, P0 ;  /* 0x00008700ff007a0c */ /* 0x000fc40003f05300 */
[----:B------:R0:W3:Y:S01]  /*1320*/  LDG.E.128 R124, [R128.64] ;  /* 0x00000004807c7981 */ /* 0x0000e2000c1e1d00 */
[C---:B----4-:R-:W-:Y:S02]  /*1330*/  FADD.FTZ R207, -R171.reuse, R100 ;  /* 0x00000064abcf7221 */ /* 0x050fe40000010100 */
[----:B------:R-:W-:Y:S01]  /*1340*/  FADD.FTZ R206, -R171, R101 ;  /* 0x00000065abce7221 */ /* 0x000fe20000010100 */
[----:B0-----:R-:W4:Y:S07]  /*1350*/  LDG.E.128 R128, [R128.64+0x10] ;  /* 0x0000100480807981 */ /* 0x001f2e000c1e1d00 */
[----:B------:R-:W-:-:S05]  /*1360*/  @P0 IMAD.WIDE.U32 R100, R165, R172, c[0x0][0x218] ;  /* 0x00008600a5640625 */ /* 0x000fca00078e00ac */
[----:B-----5:R0:W5:Y:S04]  /*1370*/  @P0 LDG.E.128 R52, [R100.64] ;  /* 0x0000000464340981 */ /* 0x020168000c1e1d00 */
[----:B------:R0:W5:Y:S02]  /*1380*/  @P0 LDG.E.128 R56, [R100.64+0x10] ;  /* 0x0000100464380981 */ /* 0x000164000c1e1d00 */
[----:B0-----:R-:W-:-:S05]  /*1390*/  @P0 IMAD.WIDE.U32 R100, R166, R172, c[0x0][0x218] ;  /* 0x00008600a6640625 */ /* 0x001fca00078e00ac */
[----:B------:R0:W5:Y:S04]  /*13a0*/  @P0 LDG.E.128 R68, [R100.64] ;  /* 0x0000000464440981 */ /* 0x000168000c1e1d00 */
[----:B------:R0:W5:Y:S02]  /*13b0*/  @P0 LDG.E.128 R72, [R100.64+0x10] ;  /* 0x0000100464480981 */ /* 0x000164000c1e1d00 */
[----:B0-----:R-:W-:Y:S02]  /*13c0*/  FADD.FTZ R101, -R171, R139 ;  /* 0x0000008bab657221 */ /* 0x001fe40000010100 */
[----:B------:R-:W2:Y:S01]  /*13d0*/  LDL R139, [R1+0x168] ;  /* 0x00016800018b7983 */ /* 0x000ea20000100800 */
[----:B------:R-:W-:Y:S01]  /*13e0*/  HADD2.F32 R203, -RZ, R104.H0_H0 ;  /* 0x20000068ffcb7230 */ /* 0x000fe20000004100 */
[----:B------:R-:W-:Y:S01]  /*13f0*/  FMUL.FTZ R207, R163, R207 ;  /* 0x000000cfa3cf7220 */ /* 0x000fe20000410000 */
[----:B------:R-:W-:-:S02]  /*1400*/  HADD2.F32 R209, -RZ, R158.H0_H0 ;  /* 0x2000009effd17230 */ /* 0x000fc40000004100 */
[----:B------:R-:W-:Y:S02]  /*1410*/  HADD2.F32 R208, -RZ, R158.H1_H1 ;  /* 0x3000009effd07230 */ /* 0x000fe40000004100 */
[----:B------:R-:W3:Y:S01]  /*1420*/  LDL R158, [R1+0x154] ;  /* 0x00015400019e7983 */ /* 0x000ee20000100800 */
[----:B------:R-:W-:Y:S02]  /*1430*/  FADD.FTZ R197, -R171, R115 ;  /* 0x00000073abc57221 */ /* 0x000fe40000010100 */
[----:B------:R-:W-:Y:S01]  /*1440*/  FADD.FTZ R225, R203, R225 ;  /* 0x000000e1cbe17221 */ /* 0x000fe20000010000 */
[----:B------:R-:W3:Y:S01]  /*1450*/  LDL R115, [R1+0x164] ;  /* 0x0001640001737983 */ /* 0x000ee20000100800 */
[-C--:B------:R-:W-:Y:S02]  /*1460*/  FFMA.FTZ R30, R207, R203.reuse, R30 ;  /* 0x000000cbcf1e7223 */ /* 0x080fe4000001001e */
[----:B------:R-:W-:Y:S02]  /*1470*/  FADD.FTZ R108, -R171, R108 ;  /* 0x0000006cab6c7221 */ /* 0x000fe40000010100 */
[----:B--2---:R-:W-:-:S02]  /*1480*/  FMUL.FTZ R203, R139, R203 ;  /* 0x000000cb8bcb7220 */ /* 0x004fc40000410000 */
[----:B------:R-:W2:Y:S01]  /*1490*/  LDL R139, [R1+0x14c] ;  /* 0x00014c00018b7983 */ /* 0x000ea20000100800 */
[--C-:B------:R-:W-:Y:S02]  /*14a0*/  HADD2.F32 R210, -RZ, R157.reuse.H0_H0 ;  /* 0x2000009dffd27230 */ /* 0x100fe40000004100 */
[----:B------:R-:W-:Y:S01]  /*14b0*/  HADD2.F32 R211, -RZ, R157.H1_H1 ;  /* 0x3000009dffd37230 */ /* 0x000fe20000004100 */
[----:B------:R-:W-:Y:S01]  /*14c0*/  FMUL.FTZ R157, R163, R108 ;  /* 0x0000006ca39d7220 */ /* 0x000fe20000410000 */
[--C-:B------:R-:W-:Y:S01]  /*14d0*/  HADD2.F32 R170, -RZ, R105.reuse.H0_H0 ;  /* 0x20000069ffaa7230 */ /* 0x100fe20000004100 */
[----:B------:R-:W2:Y:S01]  /*14e0*/  LDL R108, [R1+0x13c] ;  /* 0x00013c00016c7983 */ /* 0x000ea20000100800 */
[----:B------:R-:W-:Y:S02]  /*14f0*/  HADD2.F32 R169, -RZ, R105.H1_H1 ;  /* 0x30000069ffa97230 */ /* 0x000fe40000004100 */
[--C-:B------:R-:W-:Y:S02]  /*1500*/  HADD2.F32 R105, -RZ, R106.reuse.H0_H0 ;  /* 0x2000006aff697230 */ /* 0x100fe40000004100 */
[----:B------:R-:W-:Y:S01]  /*1510*/  HADD2.F32 R106, -RZ, R106.H1_H1 ;  /* 0x3000006aff6a7230 */ /* 0x000fe20000004100 */
[C---:B------:R-:W-:Y:S01]  /*1520*/  FADD.FTZ R111, -R171.reuse, R111 ;  /* 0x0000006fab6f7221 */ /* 0x040fe20000010100 */
[----:B------:R-:W-:Y:S01]  /*1530*/  HADD2.F32 R202, -RZ, R104.H1_H1 ;  /* 0x30000068ffca7230 */ /* 0x000fe20000004100 */
[C---:B----4-:R-:W-:Y:S01]  /*1540*/  FADD.FTZ R173, -R171.reuse, R130 ;  /* 0x00000082abad7221 */ /* 0x050fe20000010100 */
[----:B------:R-:W-:Y:S01]  /*1550*/  HADD2.F32 R168, -RZ, R107.H0_H0 ;  /* 0x2000006bffa87230 */ /* 0x000fe20000004100 */
[----:B------:R-:W-:Y:S01]  /*1560*/  FADD.FTZ R174, -R171, R131 ;  /* 0x00000083abae7221 */ /* 0x000fe20000010100 */
[--C-:B------:R-:W-:Y:S01]  /*1570*/  HADD2.F32 R131, -RZ, R159.reuse.H0_H0 ;  /* 0x2000009fff837230 */ /* 0x100fe20000004100 */
[C---:B------:R-:W-:Y:S01]  /*1580*/  FMUL.FTZ R206, R163.reuse, R206 ;  /* 0x000000cea3ce7220 */ /* 0x040fe20000410000 */
[----:B------:R-:W-:Y:S01]  /*1590*/  HADD2.F32 R130, -RZ, R159.H1_H1 ;  /* 0x3000009fff827230 */ /* 0x000fe20000004100 */
[----:B---3--:R-:W-:Y:S01]  /*15a0*/  FMUL.FTZ R159, R158, R106 ;  /* 0x0000006a9e9f7220 */ /* 0x008fe20000410000 */
[----:B------:R-:W-:Y:S01]  /*15b0*/  HADD2.F32 R107, -RZ, R107.H1_H1 ;  /* 0x3000006bff6b7230 */ /* 0x000fe20000004100 */
[----:B------:R-:W-:-:S02]  /*15c0*/  FMUL.FTZ R158, R163, R111 ;  /* 0x0000006fa39e7220 */ /* 0x000fc40000410000 */
[----:B------:R-:W-:Y:S01]  /*15d0*/  FADD.FTZ R224, R202, R224 ;  /* 0x000000e0cae07221 */ /* 0x000fe20000010000 */
[--C-:B------:R-:W-:Y:S01]  /*15e0*/  HADD2.F32 R212, -RZ, R156.reuse.H0_H0 ;  /* 0x2000009cffd47230 */ /* 0x100fe20000004100 */
[-C--:B------:R-:W-:Y:S01]  /*15f0*/  FFMA.FTZ R31, R206, R202.reuse, R31 ;  /* 0x000000cace1f7223 */ /* 0x080fe2000001001f */
[----:B------:R-:W-:Y:S01]  /*1600*/  HADD2.F32 R213, -RZ, R156.H1_H1 ;  /* 0x3000009cffd57230 */ /* 0x000fe20000004100 */
[----:B------:R-:W-:Y:S01]  /*1610*/  FMUL.FTZ R202, R115, R202 ;  /* 0x000000ca73ca7220 */ /* 0x000fe20000410000 */
[----:B------:R-:W-:Y:S01]  /*1620*/  HADD2.F32 R193, -RZ, R117.H1_H1 ;  /* 0x30000075ffc17230 */ /* 0x000fe20000004100 */
[----:B------:R-:W-:Y:S02]  /*1630*/  FMUL.FTZ R115, R201, R170 ;  /* 0x000000aac9737220 */ /* 0x000fe40000410000 */
[----:B------:R-:W-:Y:S01]  /*1640*/  IMAD.WIDE.U32 R144, R160, R172, c[0x0][0x188] ;  /* 0x00006200a0907625 */ /* 0x000fe200078e00ac */
[----:B------:R-:W-:Y:S01]  /*1650*/  HADD2.F32 R192, -RZ, R119.H1_H1 ;  /* 0x30000077ffc07230 */ /* 0x000fe20000004100 */
[----:B------:R-:W3:Y:S02]  /*1660*/  LDL R111, [R1+0x128] ;  /* 0x00012800016f7983 */ /* 0x000ee40000100800 */
[----:B------:R-:W-:-:S02]  /*1670*/  FADD.FTZ R230, R107, R230 ;  /* 0x000000e66be67221 */ /* 0x000fc40000010000 */
[-C--:B------:R-:W-:Y:S01]  /*1680*/  FFMA.FTZ R25, R158, R107.reuse, R25 ;  /* 0x0000006b9e197223 */ /* 0x080fe20000010019 */
[----:B------:R0:W4:Y:S01]  /*1690*/  LDG.E.128 R140, [R144.64] ;  /* 0x00000004908c7981 */ /* 0x000122000c1e1d00 */
[----:B------:R-:W-:Y:S02]  /*16a0*/  FADD.FTZ R198, -R171, R114 ;  /* 0x00000072abc67221 */ /* 0x000fe40000010100 */
[----:B--2---:R-:W-:Y:S01]  /*16b0*/  FMUL.FTZ R201, R139, R107 ;  /* 0x0000006b8bc97220 */ /* 0x004fe20000410000 */
[----:B0-----:R-:W2:Y:S04]  /*16c0*/  LDG.E.128 R144, [R144.64+0x10] ;  /* 0x0000100490907981 */ /* 0x001ea8000c1e1d00 */
[----:B------:R-:W2:Y:S01]  /*16d0*/  LDL R107, [R1+0x12c] ;  /* 0x00012c00016b7983 */ /* 0x000ea20000100800 */
[----:B------:R-:W-:-:S03]  /*16e0*/  FADD.FTZ R109, -R171, R109 ;  /* 0x0000006dab6d7221 */ /* 0x000fc60000010100 */
[----:B------:R-:W0:Y:S01]  /*16f0*/  S2R R114, SR_TID.X ;  /* 0x0000000000727919 */ /* 0x000e220000002100 */
[----:B------:R-:W-:-:S03]  /*1700*/  FMUL.FTZ R156, R163, R109 ;  /* 0x0000006da39c7220 */ /* 0x000fc60000410000 */
[----:B------:R-:W3:Y:S01]  /*1710*/  LDL R109, [R1+0x130] ;  /* 0x00013000016d7983 */ /* 0x000ee20000100800 */
[C---:B------:R-:W-:Y:S02]  /*1720*/  FADD.FTZ R205, -R171.reuse, R102 ;  /* 0x00000066abcd7221 */ /* 0x040fe40000010100 */
[----:B------:R-:W-:Y:S01]  /*1730*/  FADD.FTZ R204, -R171, R103 ;  /* 0x00000067abcc7221 */ /* 0x000fe20000010100 */
[----:B------:R-:W-:Y:S01]  /*1740*/  HADD2.F32 R191, -RZ, R119.H0_H0 ;  /* 0x20000077ffbf7230 */ /* 0x000fe20000004100 */
[----:B------:R-:W-:Y:S01]  /*1750*/  @P0 IMAD.WIDE.U32 R102, R167, R172, c[0x0][0x218] ;  /* 0x00008600a7660625 */ /* 0x000fe200078e00ac */
[----:B------:R-:W-:Y:S01]  /*1760*/  HADD2.F32 R183, -RZ, R149.H0_H0 ;  /* 0x20000095ffb77230 */ /* 0x000fe20000004100 */
[----:B------:R-:W4:Y:S02]  /*1770*/  LDL R139, [R1+0x134] ;  /* 0x00013400018b7983 */ /* 0x000f240000100800 */
[----:B------:R-:W-:Y:S02]  /*1780*/  FMUL.FTZ R197, R163, R197 ;  /* 0x000000c5a3c57220 */ /* 0x000fe40000410000 */
[----:B------:R-:W-:Y:S01]  /*1790*/  FADD.FTZ R234, R193, R234 ;  /* 0x000000eac1ea7221 */ /* 0x000fe20000010000 */
[----:B------:R1:W5:Y:S01]  /*17a0*/  @P0 LDG.E.128 R60, [R102.64] ;  /* 0x00000004663c0981 */ /* 0x000362000c1e1d00 */
[----:B------:R-:W-:-:S02]  /*17b0*/  FFMA.FTZ R21, R197, R193, R21 ;  /* 0x000000c1c5157223 */ /* 0x000fc40000010015 */
[C---:B------:R-:W-:Y:S01]  /*17c0*/  FADD.FTZ R200, -R171.reuse, R112 ;  /* 0x00000070abc87221 */ /* 0x040fe20000010100 */
[----:B------:R1:W5:Y:S01]  /*17d0*/  @P0 LDG.E.128 R64, [R102.64+0x10] ;  /* 0x0000100466400981 */ /* 0x000362000c1e1d00 */
[C---:B------:R-:W-:Y:S02]  /*17e0*/  FADD.FTZ R199, -R171.reuse, R113 ;  /* 0x00000071abc77221 */ /* 0x040fe40000010100 */
[----:B------:R-:W-:Y:S02]  /*17f0*/  FMUL.FTZ R193, R108, R193 ;  /* 0x000000c16cc17220 */ /* 0x000fe40000410000 */
[-C--:B------:R-:W-:Y:S01]  /*1800*/  @P0 IMAD.WIDE.U32 R112, R160, R172.reuse, c[0x0][0x218] ;  /* 0x00008600a0700625 */ /* 0x080fe200078e00ac */
[----:B------:R-:W4:Y:S03]  /*1810*/  LDL R108, [R1+0x120] ;  /* 0x00012000016c7983 */ /* 0x000f260000100800 */
[----:B-1----:R-:W-:Y:S01]  /*1820*/  @P0 IMAD.WIDE.U32 R102, R164, R172, c[0x0][0x218] ;  /* 0x00008600a4660625 */ /* 0x002fe200078e00ac */
[----:B------:R1:W5:Y:S03]  /*1830*/  @P0 LDG.E.128 R84, [R112.64] ;  /* 0x0000000470540981 */ /* 0x000366000c1e1d00 */
[----:B------:R-:W-:Y:S01]  /*1840*/  FADD.FTZ R123, -R171, R123 ;  /* 0x0000007bab7b7221 */ /* 0x000fe20000010100 */
[----:B------:R1:W5:Y:S04]  /*1850*/  @P0 LDG.E.128 R76, [R102.64] ;  /* 0x00000004664c0981 */ /* 0x000368000c1e1d00 */
[----:B------:R1:W5:Y:S04]  /*1860*/  @P0 LDG.E.128 R80, [R102.64+0x10] ;  /* 0x0000100466500981 */ /* 0x000368000c1e1d00 */
[----:B------:R1:W5:Y:S01]  /*1870*/  @P0 LDG.E.128 R88, [R112.64+0x10] ;  /* 0x0000100470580981 */ /* 0x000362000c1e1d00 */
[----:B0-----:R-:W-:Y:S01]  /*1880*/  LOP3.LUT P0, RZ, R114, 0x1f, RZ, 0xc0, !PT ;  /* 0x0000001f72ff7812 */ /* 0x001fe2000780c0ff */
[----:B------:R-:W-:-:S02]  /*1890*/  FMUL.FTZ R114, R190, R169 ;  /* 0x000000a9be727220 */ /* 0x000fc40000410000 */
[----:B------:R-:W-:Y:S02]  /*18a0*/  FMUL.FTZ R190, R163, R123 ;  /* 0x0000007ba3be7220 */ /* 0x000fe40000410000 */
[----:B------:R-:W-:Y:S01]  /*18b0*/  FADD.FTZ R238, R192, R238 ;  /* 0x000000eec0ee7221 */ /* 0x000fe20000010000 */
[----:B------:R-:W-:Y:S01]  /*18c0*/  HADD2.F32 R184, -RZ, R149.H1_H1 ;  /* 0x30000095ffb87230 */ /* 0x000fe20000004100 */
[-C--:B------:R-:W-:Y:S01]  /*18d0*/  FFMA.FTZ R17, R190, R192.reuse, R17 ;  /* 0x000000c0be117223 */ /* 0x080fe20000010011 */
[----:B------:R-:W-:Y:S01]  /*18e0*/  HADD2.F32 R176, -RZ, R150.H0_H0 ;  /* 0x20000096ffb07230 */ /* 0x000fe20000004100 */
[----:B------:R-:W-:Y:S01]  /*18f0*/  FADD.FTZ R188, -R171, R122 ;  /* 0x0000007aabbc7221 */ /* 0x000fe20000010100 */
[----:B------:R-:W-:Y:S01]  /*1900*/  HADD2.F32 R187, -RZ, R118.H0_H0 ;  /* 0x20000076ffbb7230 */ /* 0x000fe20000004100 */
[----:B------:R-:W-:Y:S01]  /*1910*/  FADD.FTZ R239, R191, R239 ;  /* 0x000000efbfef7221 */ /* 0x000fe20000010000 */
[----:B------:R-:W-:Y:S01]  /*1920*/  HADD2.F32 R181, -RZ, R148.H0_H0 ;  /* 0x20000094ffb57230 */ /* 0x000fe20000004100 */
[C---:B------:R-:W-:Y:S01]  /*1930*/  FADD.FTZ R179, -R171.reuse, R126 ;  /* 0x0000007eabb37221 */ /* 0x040fe20000010100 */
[----:B------:R-:W-:Y:S01]  /*1940*/  HADD2.F32 R189, -RZ, R118.H1_H1 ;  /* 0x30000076ffbd7230 */ /* 0x000fe20000004100 */
[----:B------:R-:W-:Y:S01]  /*1950*/  FADD.FTZ R185, -R171, R120 ;  /* 0x00000078abb97221 */ /* 0x000fe20000010100 */
[----:B------:R-:W4:Y:S01]  /*1960*/  LDL R123, [R1+0xfc] ;  /* 0x0000fc00017b7983 */ /* 0x000f220000100800 */
[----:B--2---:R-:W-:-:S03]  /*1970*/  FMUL.FTZ R192, R107, R192 ;  /* 0x000000c06bc07220 */ /* 0x004fc60000410000 */
[----:B------:R-:W2:Y:S01]  /*1980*/  LDL R107, [R1+0x110] ;  /* 0x00011000016b7983 */ /* 0x000ea20000100800 */
[----:B------:R-:W-:-:S04]  /*1990*/  FMUL.FTZ R188, R163, R188 ;  /* 0x000000bca3bc7220 */ /* 0x000fc80000410000 */
[-C--:B------:R-:W-:Y:S02]  /*19a0*/  FFMA.FTZ R16, R188, R191.reuse, R16 ;  /* 0x000000bfbc107223 */ /* 0x080fe40000010010 */
[----:B---3--:R-:W-:Y:S02]  /*19b0*/  FMUL.FTZ R191, R109, R191 ;  /* 0x000000bf6dbf7220 */ /* 0x008fe40000410000 */
[----:B------:R-:W3:Y:S01]  /*19c0*/  LDL R109, [R1+0x114] ;  /* 0x00011400016d7983 */ /* 0x000ee20000100800 */
[----:B------:R-:W-:Y:S02]  /*19d0*/  FMUL.FTZ R179, R163, R179 ;  /* 0x000000b3a3b37220 */ /* 0x000fe40000410000 */
        /* <DEDUP_REMOVED lines=15> */
[----:B----4-:R-:W-:-:S02]  /*1ad0*/  FADD.FTZ R121, -R171, R140 ;  /* 0x0000008cab797221 */ /* 0x010fc40000010100 */
[C---:B------:R-:W-:Y:S02]  /*1ae0*/  FADD.FTZ R122, -R171.reuse, R141 ;  /* 0x0000008dab7a7221 */ /* 0x040fe40000010100 */
[C---:B-1----:R-:W-:Y:S01]  /*1af0*/  FADD.FTZ R102, -R171.reuse, R145 ;  /* 0x00000091ab667221 */ /* 0x042fe20000010100 */
[----:B------:R-:W-:Y:S01]  /*1b00*/  HADD2.F32 R145, -RZ, R153.H1_H1 ;  /* 0x30000099ff917230 */ /* 0x000fe20000004100 */
[C---:B------:R-:W-:Y:S02]  /*1b10*/  FADD.FTZ R129, -R171.reuse, R142 ;  /* 0x0000008eab817221 */ /* 0x040fe40000010100 */
[C---:B------:R-:W-:Y:S02]  /*1b20*/  FADD.FTZ R103, -R171.reuse, R146 ;  /* 0x00000092ab677221 */ /* 0x040fe40000010100 */
[C---:B------:R-:W-:Y:S02]  /*1b30*/  FADD.FTZ R100, -R171.reuse, R147 ;  /* 0x00000093ab647221 */ /* 0x040fe40000010100 */
[----:B------:R-:W-:-:S02]  /*1b40*/  FADD.FTZ R120, -R171, R143 ;  /* 0x0000008fab787221 */ /* 0x000fc40000010100 */
[----:B------:R-:W-:Y:S01]  /*1b50*/  FADD.FTZ R128, -R171, R144 ;  /* 0x00000090ab807221 */ /* 0x000fe20000010100 */
[----:B------:R-:W-:Y:S01]  /*1b60*/  HADD2.F32 R171, -RZ, R151.H1_H1 ;  /* 0x30000097ffab7230 */ /* 0x000fe20000004100 */
[----:B------:R-:W-:Y:S01]  /*1b70*/  FADD.FTZ R243, R183, R243 ;  /* 0x000000f3b7f37221 */ /* 0x000fe20000010000 */
[----:B------:R-:W-:Y:S01]  /*1b80*/  HADD2.F32 R144, -RZ, R153.H0_H0 ;  /* 0x20000099ff907230 */ /* 0x000fe20000004100 */
[-C--:B------:R-:W-:Y:S01]  /*1b90*/  FFMA.FTZ R12, R179, R183.reuse, R12 ;  /* 0x000000b7b30c7223 */ /* 0x080fe2000001000c */
[--C-:B------:R-:W-:Y:S01]  /*1ba0*/  HADD2.F32 R151, -RZ, R155.reuse.H0_H0 ;  /* 0x2000009bff977230 */ /* 0x100fe20000004100 */
[----:B------:R-:W-:Y:S01]  /*1bb0*/  FMUL.FTZ R183, R108, R183 ;  /* 0x000000b76cb77220 */ /* 0x000fe20000410000 */
[----:B------:R-:W-:Y:S01]  /*1bc0*/  HADD2.F32 R153, -RZ, R155.H1_H1 ;  /* 0x3000009bff997230 */ /* 0x000fe20000004100 */
[----:B------:R-:W4:Y:S01]  /*1bd0*/  LDL R108, [R1+0x10c] ;  /* 0x00010c00016c7983 */ /* 0x000f220000100800 */
[----:B------:R-:W-:Y:S02]  /*1be0*/  FADD.FTZ R229, R105, R229 ;  /* 0x000000e569e57221 */ /* 0x000fe40000010000 */
[-C--:B------:R-:W-:Y:S01]  /*1bf0*/  FFMA.FTZ R26, R157, R105.reuse, R26 ;  /* 0x000000699d1a7223 */ /* 0x080fe2000001001a */
[----:B------:R-:W-:Y:S01]  /*1c00*/  HADD2.F32 R149, -RZ, R154.H1_H1 ;  /* 0x3000009aff957230 */ /* 0x000fe20000004100 */
[----:B------:R-:W-:-:S02]  /*1c10*/  FMUL.FTZ R155, R182, R105 ;  /* 0x00000069b69b7220 */ /* 0x000fc40000410000 */
[C---:B------:R-:W-:Y:S01]  /*1c20*/  FMUL.FTZ R205, R163.reuse, R205 ;  /* 0x000000cda3cd7220 */ /* 0x040fe20000410000 */
[----:B------:R-:W4:Y:S01]  /*1c30*/  LDL R105, [R1+0x138] ;  /* 0x0001380001697983 */ /* 0x000f220000100800 */
[----:B------:R-:W-:Y:S01]  /*1c40*/  HADD2.F32 R147, -RZ, R154.H0_H0 ;  /* 0x2000009aff937230 */ /* 0x000fe20000004100 */
[----:B------:R-:W-:Y:S02]  /*1c50*/  FMUL.FTZ R154, R163, R110 ;  /* 0x0000006ea39a7220 */ /* 0x000fe40000410000 */
[----:B------:R-:W4:Y:S01]  /*1c60*/  LDL R110, [R1+0x124] ;  /* 0x00012400016e7983 */ /* 0x000f220000100800 */
[----:B------:R-:W-:Y:S02]  /*1c70*/  FADD.FTZ R227, R170, R227 ;  /* 0x000000e3aae37221 */ /* 0x000fe40000010000 */
[----:B------:R-:W-:Y:S01]  /*1c80*/  FFMA.FTZ R28, R205, R170, R28 ;  /* 0x000000aacd1c7223 */ /* 0x000fe2000001001c */
[----:B------:R-:W-:Y:S01]  /*1c90*/  HADD2.F32 R150, -RZ, R150.H1_H1 ;  /* 0x30000096ff967230 */ /* 0x000fe20000004100 */
[----:B------:R-:W-:Y:S01]  /*1ca0*/  FMUL.FTZ R204, R163, R204 ;  /* 0x000000cca3cc7220 */ /* 0x000fe20000410000 */
[----:B------:R-:W4:Y:S01]  /*1cb0*/  LDL R140, [R1+0x140] ;  /* 0x00014000018c7983 */ /* 0x000f220000100800 */
[----:B------:R-:W-:-:S02]  /*1cc0*/  FADD.FTZ R226, R169, R226 ;  /* 0x000000e2a9e27221 */ /* 0x000fc40000010000 */
[C---:B------:R-:W-:Y:S01]  /*1cd0*/  FMUL.FTZ R174, R163.reuse, R174 ;  /* 0x000000aea3ae7220 */ /* 0x040fe20000410000 */
[----:B------:R-:W4:Y:S01]  /*1ce0*/  LDL R141, [R1+0x144] ;  /* 0x00014400018d7983 */ /* 0x000f220000100800 */
[C---:B------:R-:W-:Y:S02]  /*1cf0*/  FMUL.FTZ R185, R163.reuse, R185 ;  /* 0x000000b9a3b97220 */ /* 0x040fe40000410000 */
[----:B------:R-:W-:Y:S01]  /*1d00*/  FMUL.FTZ R177, R163, R177 ;  /* 0x000000b1a3b17220 */ /* 0x000fe20000410000 */
[----:B------:R-:W-:Y:S01]  /*1d10*/  HADD2.F32 R142, -RZ, R152.H0_H0 ;  /* 0x20000098ff8e7230 */ /* 0x000fe20000004100 */
[----:B------:R-:W-:Y:S01]  /*1d20*/  FADD.FTZ R237, R187, R237 ;  /* 0x000000edbbed7221 */ /* 0x000fe20000010000 */
[----:B------:R-:W4:Y:S01]  /*1d30*/  LDL R146, [R1+0x148] ;  /* 0x0001480001927983 */ /* 0x000f220000100800 */
[----:B--2---:R-:W-:-:S03]  /*1d40*/  FMUL.FTZ R170, R107, R138 ;  /* 0x0000008a6baa7220 */ /* 0x004fc60000410000 */
[----:B------:R-:W2:Y:S01]  /*1d50*/  LDL R107, [R1+0x104] ;  /* 0x00010400016b7983 */ /* 0x000ea20000100800 */
[----:B------:R-:W-:Y:S02]  /*1d60*/  FFMA.FTZ R29, R204, R169, R29 ;  /* 0x000000a9cc1d7223 */ /* 0x000fe4000001001d */
[----:B---3--:R-:W-:Y:S02]  /*1d70*/  FMUL.FTZ R169, R109, R150 ;  /* 0x000000966da97220 */ /* 0x008fe40000410000 */
[----:B------:R-:W3:Y:S01]  /*1d80*/  LDL R109, [R1+0x108] ;  /* 0x00010800016d7983 */ /* 0x000ee20000100800 */
[----:B------:R-:W-:Y:S02]  /*1d90*/  FADD.FTZ R246, R171, R246 ;  /* 0x000000f6abf67221 */ /* 0x000fe40000010000 */
[----:B------:R-:W-:Y:S01]  /*1da0*/  FFMA.FTZ R9, R174, R171, R9 ;  /* 0x000000abae097223 */ /* 0x000fe20000010009 */
[----:B------:R-:W-:Y:S01]  /*1db0*/  HADD2.F32 R143, -RZ, R152.H1_H1 ;  /* 0x30000098ff8f7230 */ /* 0x000fe20000004100 */
[----:B------:R-:W-:Y:S01]  /*1dc0*/  FFMA.FTZ R18, R185, R187, R18 ;  /* 0x000000bbb9127223 */ /* 0x000fe20000010012 */
[----:B------:R-:W3:Y:S01]  /*1dd0*/  LDL R152, [R1+0x150] ;  /* 0x0001500001987983 */ /* 0x000ee20000100800 */
[----:B------:R-:W-:-:S02]  /*1de0*/  FADD.FTZ R228, R106, R228 ;  /* 0x000000e46ae47221 */ /* 0x000fc40000010000 */
[----:B------:R-:W-:Y:S02]  /*1df0*/  FFMA.FTZ R27, R156, R106, R27 ;  /* 0x0000006a9c1b7223 */ /* 0x000fe4000001001b */
[----:B------:R-:W-:Y:S01]  /*1e00*/  FADD.FTZ R241, R181, R241 ;  /* 0x000000f1b5f17221 */ /* 0x000fe20000010000 */
[----:B------:R-:W3:Y:S01]  /*1e10*/  LDL R106, [R1+0x11c] ;  /* 0x00011c00016a7983 */ /* 0x000ee20000100800 */
[-C--:B------:R-:W-:Y:S01]  /*1e20*/  FFMA.FTZ R14, R177, R181.reuse, R14 ;  /* 0x000000b5b10e7223 */ /* 0x080fe2000001000e */
[----:B------:R-:W-:Y:S01]  /*1e30*/  HADD2.F32 R148, -RZ, R148.H1_H1 ;  /* 0x30000094ff947230 */ /* 0x000fe20000004100 */
[----:B------:R-:W-:Y:S02]  /*1e40*/  FMUL.FTZ R186, R163, R186 ;  /* 0x000000baa3ba7220 */ /* 0x000fe40000410000 */
[----:B------:R-:W-:Y:S02]  /*1e50*/  FMUL.FTZ R181, R111, R181 ;  /* 0x000000b56fb57220 */ /* 0x000fe40000410000 */
[----:B------:R-:W-:-:S02]  /*1e60*/  FADD.FTZ R236, R189, R236 ;  /* 0x000000ecbdec7221 */ /* 0x000fc40000010000 */
[-C--:B------:R-:W-:Y:S02]  /*1e70*/  FFMA.FTZ R19, R186, R189.reuse, R19 ;  /* 0x000000bdba137223 */ /* 0x080fe40000010013 */
[----:B------:R-:W-:Y:S02]  /*1e80*/  FMUL.FTZ R189, R139, R189 ;  /* 0x000000bd8bbd7220 */ /* 0x000fe40000410000 */
[----:B------:R-:W-:Y:S02]  /*1e90*/  FMUL.FTZ R139, R163, R133 ;  /* 0x00000085a38b7220 */ /* 0x000fe40000410000 */
[----:B------:R-:W-:Y:S02]  /*1ea0*/  FADD.FTZ R248, R143, R248 ;  /* 0x000000f88ff87221 */ /* 0x000fe40000010000 */
[----:B------:R-:W-:Y:S02]  /*1eb0*/  FFMA.FTZ R7, R139, R143, R7 ;  /* 0x0000008f8b077223 */ /* 0x000fe40000010007 */
[----:B----4-:R-:W-:-:S02]  /*1ec0*/  FMUL.FTZ R171, R108, R171 ;  /* 0x000000ab6cab7220 */ /* 0x010fc40000410000 */
[----:B------:R-:W4:Y:S01]  /*1ed0*/  LDL R108, [R1+0x100] ;  /* 0x00010000016c7983 */ /* 0x000f220000100800 */
[----:B------:R-:W-:-:S03]  /*1ee0*/  FMUL.FTZ R187, R105, R187 ;  /* 0x000000bb69bb7220 */ /* 0x000fc60000410000 */
[----:B------:R-:W4:Y:S04]  /*1ef0*/  LDL R105, [R1+0x118] ;  /* 0x0001180001697983 */ /* 0x000f280000100800 */
[----:B------:R-:W4:Y:S01]  /*1f00*/  LDL.LU R111, [R1] ;  /* 0x00000000016f7983 */ /* 0x000f220000300800 */
[----:B------:R-:W-:-:S03]  /*1f10*/  FMUL.FTZ R182, R110, R148 ;  /* 0x000000946eb67220 */ /* 0x000fc60000410000 */
[----:B------:R-:W4:Y:S01]  /*1f20*/  LDL R110, [R1+0xf8] ;  /* 0x0000f800016e7983 */ /* 0x000f220000100800 */
[----:B--2---:R-:W-:-:S03]  /*1f30*/  FMUL.FTZ R143, R107, R143 ;  /* 0x0000008f6b8f7220 */ /* 0x004fc60000410000 */
[----:B------:R-:W2:Y:S01]  /*1f40*/  LDL R107, [R1+0xf4] ;  /* 0x0000f400016b7983 */ /* 0x000ea20000100800 */
[----:B------:R-:W-:Y:S02]  /*1f50*/  FMUL.FTZ R173, R163, R173 ;  /* 0x000000ada3ad7220 */ /* 0x000fe40000410000 */
[----:B------:R-:W-:Y:S02]  /*1f60*/  FADD.FTZ R247, R138, R247 ;  /* 0x000000f78af77221 */ /* 0x000fe40000010000 */
[----:B------:R-:W-:Y:S02]  /*1f70*/  FFMA.FTZ R8, R173, R138, R8 ;  /* 0x0000008aad087223 */ /* 0x000fe40000010008 */
[C---:B------:R-:W-:Y:S01]  /*1f80*/  FMUL.FTZ R138, R163.reuse, R132 ;  /* 0x00000084a38a7220 */ /* 0x040fe20000410000 */
[----:B------:R-:W-:Y:S01]  /*1f90*/  HADD2.F32 R194, -RZ, R117.H0_H0 ;  /* 0x20000075ffc27230 */ /* 0x000fe20000004100 */
[----:B------:R-:W-:Y:S02]  /*1fa0*/  FMUL.FTZ R198, R163, R198 ;  /* 0x000000c6a3c67220 */ /* 0x000fe40000410000 */
[----:B------:R-:W-:-:S02]  /*1fb0*/  FADD.FTZ R249, R142, R249 ;  /* 0x000000f98ef97221 */ /* 0x000fc40000010000 */
[-C--:B------:R-:W-:Y:S02]  /*1fc0*/  FFMA.FTZ R6, R138, R142.reuse, R6 ;  /* 0x0000008e8a067223 */ /* 0x080fe40000010006 */
[----:B---3--:R-:W-:Y:S02]  /*1fd0*/  FMUL.FTZ R142, R109, R142 ;  /* 0x0000008e6d8e7220 */ /* 0x008fe40000410000 */
[----:B------:R-:W3:Y:S01]  /*1fe0*/  LDL.LU R109, [R1+0x8] ;  /* 0x00000800016d7983 */ /* 0x000ee20000300800 */
[----:B------:R-:W-:Y:S01]  /*1ff0*/  FADD.FTZ R235, R194, R235 ;  /* 0x000000ebc2eb7221 */ /* 0x000fe20000010000 */
[----:B------:R-:W-:Y:S01]  /*2000*/  HADD2.F32 R195, -RZ, R116.H1_H1 ;  /* 0x30000074ffc37230 */ /* 0x000fe20000004100 */
[-C--:B------:R-:W-:Y:S02]  /*2010*/  FFMA.FTZ R20, R198, R194.reuse, R20 ;  /* 0x000000c2c6147223 */ /* 0x080fe40000010014 */
[----:B------:R-:W-:Y:S02]  /*2020*/  FMUL.FTZ R194, R140, R194 ;  /* 0x000000c28cc27220 */ /* 0x000fe40000410000 */
[----:B------:R-:W-:-:S02]  /*2030*/  FMUL.FTZ R199, R163, R199 ;  /* 0x000000c7a3c77220 */ /* 0x000fc40000410000 */
[C---:B------:R-:W-:Y:S01]  /*2040*/  FMUL.FTZ R140, R163.reuse, R134 ;  /* 0x00000086a38c7220 */ /* 0x040fe20000410000 */
[----:B------:R-:W-:Y:S01]  /*2050*/  HADD2.F32 R196, -RZ, R116.H0_H0 ;  /* 0x20000074ffc47230 */ /* 0x000fe20000004100 */
[----:B------:R-:W-:Y:S02]  /*2060*/  FMUL.FTZ R200, R163, R200 ;  /* 0x000000c8a3c87220 */ /* 0x000fe40000410000 */
[----:B------:R-:W-:Y:S02]  /*2070*/  FADD.FTZ R232, R195, R232 ;  /* 0x000000e8c3e87221 */ /* 0x000fe40000010000 */
[----:B------:R-:W-:Y:S02]  /*2080*/  FFMA.FTZ R23, R199, R195, R23 ;  /* 0x000000c3c7177223 */ /* 0x000fe40000010017 */
[----:B------:R-:W-:Y:S02]  /*2090*/  FADD.FTZ R251, R144, R251 ;  /* 0x000000fb90fb7221 */ /* 0x000fe40000010000 */
[----:B------:R-:W-:-:S02]  /*20a0*/  FFMA.FTZ R4, R140, R144, R4 ;  /* 0x000000908c047223 */ /* 0x000fc40000010004 */
[----:B------:R-:W-:Y:S02]  /*20b0*/  FMUL.FTZ R195, R141, R195 ;  /* 0x000000c38dc37220 */ /* 0x000fe40000410000 */
[C---:B------:R-:W-:Y:S02]  /*20c0*/  FMUL.FTZ R141, R163.reuse, R135 ;  /* 0x00000087a38d7220 */ /* 0x040fe40000410000 */
[----:B------:R-:W-:Y:S02]  /*20d0*/  FADD.FTZ R233, R196, R233 ;  /* 0x000000e9c4e97221 */ /* 0x000fe40000010000 */
[-C--:B------:R-:W-:Y:S02]  /*20e0*/  FFMA.FTZ R22, R200, R196.reuse, R22 ;  /* 0x000000c4c8167223 */ /* 0x080fe40000010016 */
[----:B------:R-:W-:Y:S02]  /*20f0*/  FMUL.FTZ R196, R146, R196 ;  /* 0x000000c492c47220 */ /* 0x000fe40000410000 */
[----:B------:R-:W-:-:S02]  /*2100*/  FMUL.FTZ R178, R163, R178 ;  /* 0x000000b2a3b27220 */ /* 0x000fc40000410000 */
[----:B------:R-:W-:Y:S02]  /*2110*/  FMUL.FTZ R146, R163, R136 ;  /* 0x00000088a3927220 */ /* 0x000fe40000410000 */
[----:B------:R-:W-:Y:S02]  /*2120*/  FADD.FTZ R250, R145, R250 ;  /* 0x000000fa91fa7221 */ /* 0x000fe40000010000 */
[-C--:B------:R-:W-:Y:S02]  /*2130*/  FFMA.FTZ R5, R141, R145.reuse, R5 ;  /* 0x000000918d057223 */ /* 0x080fe40000010005 */
[----:B----4-:R-:W-:Y:S02]  /*2140*/  FMUL.FTZ R144, R108, R144 ;  /* 0x000000906c907220 */ /* 0x010fe40000410000 */
[----:B------:R-:W4:Y:S01]  /*2150*/  LDL R108, [R1+0xf0] ;  /* 0x0000f000016c7983 */ /* 0x000f220000100800 */
[----:B------:R-:W-:Y:S02]  /*2160*/  FMUL.FTZ R145, R123, R145 ;  /* 0x000000917b917220 */ /* 0x000fe40000410000 */
[----:B------:R-:W-:Y:S01]  /*2170*/  FADD.FTZ R240, R148, R240 ;  /* 0x000000f094f07221 */ /* 0x000fe20000010000 */
[----:B------:R-:W3:Y:S01]  /*2180*/  LDL.LU R123, [R1+0x4] ;  /* 0x00000400017b7983 */ /* 0x000ee20000300800 */
[----:B------:R-:W-:-:S02]  /*2190*/  FFMA.FTZ R15, R178, R148, R15 ;  /* 0x00000094b20f7223 */ /* 0x000fc4000001000f */
[----:B------:R-:W-:Y:S02]  /*21a0*/  FADD.FTZ R111, R147, R111 ;  /* 0x0000006f936f7221 */ /* 0x000fe40000010000 */
[-C--:B------:R-:W-:Y:S02]  /*21b0*/  FFMA.FTZ R2, R146, R147.reuse, R2 ;  /* 0x0000009392027223 */ /* 0x080fe40000010002 */
[----:B------:R-:W-:Y:S01]  /*21c0*/  FMUL.FTZ R147, R110, R147 ;  /* 0x000000936e937220 */ /* 0x000fe20000410000 */
[----:B------:R0:W-:Y:S01]  /*21d0*/  STL [R1], R111 ;  /* 0x0000006f01007387 */ /* 0x0001e20000100800 */
[----:B------:R-:W-:Y:S02]  /*21e0*/  FMUL.FTZ R148, R163, R137 ;  /* 0x00000089a3947220 */ /* 0x000fe40000410000 */
[----:B------:R-:W-:Y:S02]  /*21f0*/  FADD.FTZ R252, R149, R252 ;  /* 0x000000fc95fc7221 */ /* 0x000fe40000010000 */
[-C--:B------:R-:W-:Y:S01]  /*2200*/  FFMA.FTZ R3, R148, R149.reuse, R3 ;  /* 0x0000009594037223 */ /* 0x080fe20000010003 */
[----:B0-----:R-:W3:Y:S04]  /*2210*/  LDL R111, [R1+0xec] ;  /* 0x0000ec00016f7983 */ /* 0x001ee80000100800 */
[----:B------:R-:W3:Y:S01]  /*2220*/  LDL.LU R110, [R1+0x10] ;  /* 0x00001000016e7983 */ /* 0x000ee20000300800 */
[----:B--2---:R-:W-:-:S03]  /*2230*/  FMUL.FTZ R149, R107, R149 ;  /* 0x000000956b957220 */ /* 0x004fc60000410000 */
[----:B------:R-:W2:Y:S01]  /*2240*/  LDL R107, [R1+0xe8] ;  /* 0x0000e800016b7983 */ /* 0x000ea20000100800 */
[C---:B------:R-:W-:Y:S02]  /*2250*/  FMUL.FTZ R180, R163.reuse, R180 ;  /* 0x000000b4a3b47220 */ /* 0x040fe40000410000 */
[----:B------:R-:W-:Y:S02]  /*2260*/  FMUL.FTZ R175, R163, R175 ;  /* 0x000000afa3af7220 */ /* 0x000fe40000410000 */
[----:B------:R-:W-:Y:S02]  /*2270*/  FADD.FTZ R242, R184, R242 ;  /* 0x000000f2b8f27221 */ /* 0x000fe40000010000 */
[-C--:B------:R-:W-:Y:S02]  /*2280*/  FFMA.FTZ R13, R180, R184.reuse, R13 ;  /* 0x000000b8b40d7223 */ /* 0x080fe4000001000d */
[----:B------:R-:W-:Y:S02]  /*2290*/  FMUL.FTZ R184, R106, R184 ;  /* 0x000000b86ab87220 */ /* 0x000fe40000410000 */
[----:B------:R-:W-:-:S02]  /*22a0*/  FADD.FTZ R245, R176, R245 ;  /* 0x000000f5b0f57221 */ /* 0x000fc40000010000 */
[-C--:B------:R-:W-:Y:S02]  /*22b0*/  FFMA.FTZ R10, R175, R176.reuse, R10 ;  /* 0x000000b0af0a7223 */ /* 0x080fe4000001000a */
[----:B------:R-:W-:Y:S02]  /*22c0*/  FFMA.FTZ R106, R207, R203, RZ ;  /* 0x000000cbcf6a7223 */ /* 0x000fe400000100ff */
[----:B------:R-:W-:Y:S02]  /*22d0*/  FMUL.FTZ R176, R105, R176 ;  /* 0x000000b069b07220 */ /* 0x000fe40000410000 */
[----:B------:R-:W-:Y:S02]  /*22e0*/  FADD.FTZ R105, RZ, R203 ;  /* 0x000000cbff697221 */ /* 0x000fe40000010000 */
        /* <DEDUP_REMOVED lines=9> */
[-C--:B------:R-:W-:Y:S02]  /*2380*/  FFMA.FTZ R24, R154, R168.reuse, R24 ;  /* 0x000000a89a187223 */ /* 0x080fe40000010018 */
        /* <DEDUP_REMOVED lines=24> */
[----:B---3--:R-:W-:Y:S02]  /*2510*/  FADD.FTZ R109, R151, R109 ;  /* 0x0000006d976d7221 */ /* 0x008fe40000010000 */
[----:B------:R-:W-:Y:S02]  /*2520*/  FFMA.FTZ R106, R177, R181, R106 ;  /* 0x000000b5b16a7223 */ /* 0x000fe4000001006a */
[----:B------:R-:W-:Y:S02]  /*2530*/  FADD.FTZ R244, R150, R244 ;  /* 0x000000f496f47221 */ /* 0x000fe40000010000 */
[----:B------:R-:W-:-:S02]  /*2540*/  FFMA.FTZ R11, R172, R150, R11 ;  /* 0x00000096ac0b7223 */ /* 0x000fc4000001000b */
[----:B------:R-:W-:Y:S01]  /*2550*/  FADD.FTZ R105, R105, R181 ;  /* 0x000000b569697221 */ /* 0x000fe20000010000 */
[----:B------:R0:W-:Y:S01]  /*2560*/  STL [R1+0x8], R109 ;  /* 0x0000086d01007387 */ /* 0x0001e20000100800 */
[----:B------:R-:W-:Y:S02]  /*2570*/  FMUL.FTZ R150, R163, R104 ;  /* 0x00000068a3967220 */ /* 0x000fe40000410000 */
[----:B------:R-:W-:Y:S02]  /*2580*/  FFMA.FTZ R106, R178, R182, R106 ;  /* 0x000000b6b26a7223 */ /* 0x000fe4000001006a */
[----:B------:R-:W-:Y:S02]  /*2590*/  FADD.FTZ R105, R105, R182 ;  /* 0x000000b669697221 */ /* 0x000fe40000010000 */
[-C--:B------:R-:W-:Y:S01]  /*25a0*/  FFMA.FTZ R215, R150, R151.reuse, R215 ;  /* 0x0000009796d77223 */ /* 0x080fe200000100d7 */
[----:B0-----:R-:W3:Y:S01]  /*25b0*/  LDL.LU R109, [R1+0xc] ;  /* 0x00000c00016d7983 */ /* 0x001ee20000300800 */
[----:B----4-:R-:W-:-:S02]  /*25c0*/  FMUL.FTZ R151, R108, R151 ;  /* 0x000000976c977220 */ /* 0x010fc40000410000 */
[----:B------:R-:W-:Y:S01]  /*25d0*/  FFMA.FTZ R104, R179, R183, R106 ;  /* 0x000000b7b3687223 */ /* 0x000fe2000001006a */
[----:B------:R-:W4:Y:S01]  /*25e0*/  LDL R108, [R1+0xe4] ;  /* 0x0000e400016c7983 */ /* 0x000f220000100800 */
[----:B------:R-:W-:-:S03]  /*25f0*/  FADD.FTZ R105, R105, R183 ;  /* 0x000000b769697221 */ /* 0x000fc60000010000 */
[----:B------:R-:W4:Y:S01]  /*2600*/  LDL.LU R106, [R1+0x18] ;  /* 0x00001800016a7983 */ /* 0x000f220000300800 */
[----:B------:R-:W-:Y:S02]  /*2610*/  FADD.FTZ R105, R105, R184 ;  /* 0x000000b869697221 */ /* 0x000fe40000010000 */
[----:B------:R-:W-:Y:S02]  /*2620*/  FADD.FTZ R123, R153, R123 ;  /* 0x0000007b997b7221 */ /* 0x000fe40000010000 */
[----:B------:R-:W-:Y:S02]  /*2630*/  FADD.FTZ R110, R212, R110 ;  /* 0x0000006ed46e7221 */ /* 0x000fe40000010000 */
[----:B------:R-:W-:Y:S01]  /*2640*/  FADD.FTZ R105, R105, R176 ;  /* 0x000000b069697221 */ /* 0x000fe20000010000 */
[----:B------:R2:W-:Y:S01]  /*2650*/  STL [R1+0x4], R123 ;  /* 0x0000047b01007387 */ /* 0x0005e20000100800 */
[----:B------:R-:W-:Y:S02]  /*2660*/  FMUL.FTZ R152, R163, R101 ;  /* 0x00000065a3987220 */ /* 0x000fe40000410000 */
[----:B------:R-:W-:Y:S01]  /*2670*/  FADD.FTZ R101, R105, R169 ;  /* 0x000000a969657221 */ /* 0x000fe20000010000 */
[----:B------:R0:W-:Y:S01]  /*2680*/  STL [R1+0x10], R110 ;  /* 0x0000106e01007387 */ /* 0x0001e20000100800 */
[----:B--2---:R-:W-:-:S03]  /*2690*/  FMUL.FTZ R123, R107, R212 ;  /* 0x000000d46b7b7220 */ /* 0x004fc60000410000 */
[----:B------:R-:W2:Y:S04]  /*26a0*/  LDL R107, [R1+0xe0] ;  /* 0x0000e000016b7983 */ /* 0x000ea80000100800 */
[----:B------:R-:W2:Y:S01]  /*26b0*/  LDL.LU R105, [R1+0x14] ;  /* 0x0000140001697983 */ /* 0x000ea20000300800 */
[-C--:B------:R-:W-:Y:S02]  /*26c0*/  FFMA.FTZ R214, R152, R153.reuse, R214 ;  /* 0x0000009998d67223 */ /* 0x080fe400000100d6 */
[----:B------:R-:W-:Y:S02]  /*26d0*/  FMUL.FTZ R153, R111, R153 ;  /* 0x000000996f997220 */ /* 0x000fe40000410000 */
[----:B------:R-:W-:-:S04]  /*26e0*/  FFMA.FTZ R104, R180, R184, R104 ;  /* 0x000000b8b4687223 */ /* 0x000fc80000010068 */
[----:B------:R-:W-:-:S04]  /*26f0*/  FFMA.FTZ R104, R175, R176, R104 ;  /* 0x000000b0af687223 */ /* 0x000fc80000010068 */
[----:B------:R-:W-:-:S04]  /*2700*/  FFMA.FTZ R104, R172, R169, R104 ;  /* 0x000000a9ac687223 */ /* 0x000fc80000010068 */
[----:B------:R-:W-:-:S04]  /*2710*/  FFMA.FTZ R104, R173, R170, R104 ;  /* 0x000000aaad687223 */ /* 0x000fc80000010068 */
[----:B------:R-:W-:-:S04]  /*2720*/  FFMA.FTZ R104, R174, R171, R104 ;  /* 0x000000abae687223 */ /* 0x000fc80000010068 */
[----:B------:R-:W-:-:S04]  /*2730*/  FFMA.FTZ R104, R138, R142, R104 ;  /* 0x0000008e8a687223 */ /* 0x000fc80000010068 */
[----:B------:R-:W-:Y:S01]  /*2740*/  FFMA.FTZ R104, R139, R143, R104 ;  /* 0x0000008f8b687223 */ /* 0x000fe20000010068 */
[----:B------:R-:W-:-:S03]  /*2750*/  MOV R116, 0x8 ;  /* 0x0000000800747802 */ /* 0x000fc60000000f00 */
[----:B------:R-:W-:Y:S02]  /*2760*/  FFMA.FTZ R104, R140, R144, R104 ;  /* 0x000000908c687223 */ /* 0x000fe40000010068 */
        /* <DEDUP_REMOVED lines=10> */
[----:B---3--:R-:W-:-:S05]  /*2810*/  FADD.FTZ R109, R213, R109 ;  /* 0x0000006dd56d7221 */ /* 0x008fca0000010000 */
[----:B------:R1:W-:Y:S01]  /*2820*/  STL [R1+0xc], R109 ;  /* 0x00000c6d01007387 */ /* 0x0003e20000100800 */
[----:B----4-:R-:W-:-:S03]  /*2830*/  FADD.FTZ R106, R210, R106 ;  /* 0x0000006ad26a7221 */ /* 0x010fc60000010000 */
[----:B------:R-:W3:Y:S04]  /*2840*/  LDL R133, [R1+0xdc] ;  /* 0x0000dc0001857983 */ /* 0x000ee80000100800 */
[----:B------:R-:W4:Y:S04]  /*2850*/  LDL.LU R136, [R1+0x20] ;  /* 0x0000200001887983 */ /* 0x000f280000300800 */
[----:B------:R-:W3:Y:S04]  /*2860*/  LDL R132, [R1+0xd8] ;  /* 0x0000d80001847983 */ /* 0x000ee80000100800 */
[----:B------:R-:W3:Y:S04]  /*2870*/  LDL.LU R111, [R1+0x1c] ;  /* 0x00001c00016f7983 */ /* 0x000ee80000300800 */
[----:B------:R1:W-:Y:S04]  /*2880*/  STL [R1+0x18], R106 ;  /* 0x0000186a01007387 */ /* 0x0003e80000100800 */
[----:B0-----:R-:W3:Y:S04]  /*2890*/  LDL R110, [R1+0xd4] ;  /* 0x0000d400016e7983 */ /* 0x001ee80000100800 */
[----:B-1----:R-:W3:Y:S01]  /*28a0*/  LDL.LU R109, [R1+0x28] ;  /* 0x00002800016d7983 */ /* 0x002ee20000300800 */
[----:B------:R-:W-:-:S02]  /*28b0*/  FFMA.FTZ R106, R141, R145, R104 ;  /* 0x000000918d6a7223 */ /* 0x000fc40000010068 */
[----:B--2---:R-:W-:Y:S02]  /*28c0*/  FMUL.FTZ R134, R107, R210 ;  /* 0x000000d26b867220 */ /* 0x004fe40000410000 */
[----:B------:R-:W2:Y:S01]  /*28d0*/  LDL R107, [R1+0xd0] ;  /* 0x0000d000016b7983 */ /* 0x000ea20000100800 */
[----:B------:R-:W-:-:S05]  /*28e0*/  FADD.FTZ R105, R211, R105 ;  /* 0x00000069d3697221 */ /* 0x000fca0000010000 */
[----:B------:R0:W-:Y:S04]  /*28f0*/  STL [R1+0x14], R105 ;  /* 0x0000146901007387 */ /* 0x0001e80000100800 */
[----:B0-----:R-:W2:Y:S04]  /*2900*/  LDL.LU R105, [R1+0x24] ;  /* 0x0000240001697983 */ /* 0x001ea80000300800 */
[----:B------:R-:W2:Y:S01]  /*2910*/  LDL R104, [R1+0xcc] ;  /* 0x0000cc0001687983 */ /* 0x000ea20000100800 */
        /* <DEDUP_REMOVED lines=13> */
[C---:B------:R-:W-:Y:S02]  /*29f0*/  FMUL.FTZ R121, R163.reuse, R121 ;  /* 0x00000079a3797220 */ /* 0x040fe40000410000 */
[----:B------:R-:W-:Y:S02]  /*2a00*/  FADD.FTZ R108, R108, R153 ;  /* 0x000000996c6c7221 */ /* 0x000fe40000010000 */
[----:B------:R-:W-:Y:S02]  /*2a10*/  FFMA.FTZ R106, R152, R153, R106 ;  /* 0x00000099986a7223 */ /* 0x000fe4000001006a */
[----:B------:R-:W-:-:S02]  /*2a20*/  FMUL.FTZ R122, R163, R122 ;  /* 0x0000007aa37a7220 */ /* 0x000fc40000410000 */
        /* <DEDUP_REMOVED lines=8> */
[C---:B------:R-:W-:Y:S01]  /*2ab0*/  FMUL.FTZ R128, R163.reuse, R128 ;  /* 0x00000080a3807220 */ /* 0x040fe20000410000 */
[----:B------:R-:W-:Y:S01]  /*2ac0*/  LOP3.LUT P1, RZ, R162, 0xff, RZ, 0xc0, !PT ;  /* 0x000000ffa2ff7812 */ /* 0x000fe2000782c0ff */
[C---:B------:R-:W-:Y:S02]  /*2ad0*/  FMUL.FTZ R103, R163.reuse, R103 ;  /* 0x00000067a3677220 */ /* 0x040fe40000410000 */
[----:B------:R-:W-:Y:S02]  /*2ae0*/  FMUL.FTZ R102, R163, R102 ;  /* 0x00000066a3667220 */ /* 0x000fe40000410000 */
[----:B----4-:R-:W-:-:S02]  /*2af0*/  FADD.FTZ R136, R209, R136 ;  /* 0x00000088d1887221 */ /* 0x010fc40000010000 */
[----:B---3--:R-:W-:-:S03]  /*2b00*/  FADD.FTZ R111, R208, R111 ;  /* 0x0000006fd06f7221 */ /* 0x008fc60000010000 */
[----:B------:R-:W-:Y:S04]  /*2b10*/  STL [R1+0x20], R136 ;  /* 0x0000208801007387 */ /* 0x000fe80000100800 */
[----:B------:R-:W-:Y:S01]  /*2b20*/  STL [R1+0x1c], R111 ;  /* 0x00001c6f01007387 */ /* 0x000fe20000100800 */
[----:B------:R-:W-:-:S05]  /*2b30*/  FADD.FTZ R109, R131, R109 ;  /* 0x0000006d836d7221 */ /* 0x000fca0000010000 */
[----:B------:R0:W-:Y:S04]  /*2b40*/  STL [R1+0x28], R109 ;  /* 0x0000286d01007387 */ /* 0x0001e80000100800 */
[----:B0-----:R-:W0:Y:S01]  /*2b50*/  S2R R109, SR_TID.X ;  /* 0x00000000006d7919 */ /* 0x001e220000002100 */
        /* <DEDUP_REMOVED lines=8> */
[----:B------:R-:W-:Y:S02]  /*2be0*/  FMUL.FTZ R100, R163, R100 ;  /* 0x00000064a3647220 */ /* 0x000fe40000410000 */
[----:B------:R-:W-:-:S02]  /*2bf0*/  FADD.FTZ R108, R108, R132 ;  /* 0x000000846c6c7221 */ /* 0x000fc40000010000 */
[----:B------:R-:W-:Y:S01]  /*2c00*/  FFMA.FTZ R106, R102, R132, R106 ;  /* 0x00000084666a7223 */ /* 0x000fe2000001006a */
[----:B0-----:R-:W-:Y:S01]  /*2c10*/  SHF.R.U32.HI R109, RZ, 0x5, R109 ;  /* 0x00000005ff6d7819 */ /* 0x001fe2000001166d */
[----:B------:R-:W-:-:S03]  /*2c20*/  FFMA.FTZ R222, R100, R130, R222 ;  /* 0x0000008264de7223 */ /* 0x000fc600000100de */
[----:B------:R-:W-:Y:S01]  /*2c30*/  LOP3.LUT R136, R109, 0x7fffffc, RZ, 0xc0, !PT ;  /* 0x07fffffc6d887812 */ /* 0x000fe200078ec0ff */
[----:B------:R-:W-:Y:S02]  /*2c40*/  FFMA.FTZ R217, R121, R212, R217 ;  /* 0x000000d479d97223 */ /* 0x000fe400000100d9 */
[----:B------:R-:W-:Y:S01]  /*2c50*/  FFMA.FTZ R216, R122, R213, R216 ;  /* 0x000000d57ad87223 */ /* 0x000fe200000100d8 */
[----:B------:R-:W-:Y:S01]  /*2c60*/  @!P1 IADD3 R136, R136, 0x4, RZ ;  /* 0x0000000488889810 */ /* 0x000fe20007ffe0ff */
[----:B------:R-:W-:Y:S02]  /*2c70*/  FFMA.FTZ R219, R129, R210, R219 ;  /* 0x000000d281db7223 */ /* 0x000fe400000100db */
[----:B------:R-:W-:Y:S02]  /*2c80*/  FFMA.FTZ R218, R120, R211, R218 ;  /* 0x000000d378da7223 */ /* 0x000fe400000100da */
[----:B------:R-:W-:Y:S02]  /*2c90*/  FFMA.FTZ R221, R128, R209, R221 ;  /* 0x000000d180dd7223 */ /* 0x000fe400000100dd */
[----:B------:R-:W-:-:S02]  /*2ca0*/  FFMA.FTZ R220, R102, R208, R220 ;  /* 0x000000d066dc7223 */ /* 0x000fc400000100dc */
[----:B--2---:R-:W-:Y:S02]  /*2cb0*/  FMUL.FTZ R131, R107, R131 ;  /* 0x000000836b837220 */ /* 0x004fe40000410000 */
[----:B------:R-:W-:-:S05]  /*2cc0*/  FADD.FTZ R105, R130, R105 ;  /* 0x0000006982697221 */ /* 0x000fca0000010000 */
[----:B------:R0:W-:Y:S01]  /*2cd0*/  STL [R1+0x24], R105 ;  /* 0x0000246901007387 */ /* 0x0001e20000100800 */
[----:B------:R-:W-:Y:S02]  /*2ce0*/  FMUL.FTZ R130, R104, R130 ;  /* 0x0000008268827220 */ /* 0x000fe40000410000 */
[----:B------:R-:W-:Y:S02]  /*2cf0*/  FADD.FTZ R108, R108, R131 ;  /* 0x000000836c6c7221 */ /* 0x000fe40000010000 */
[----:B------:R-:W-:Y:S02]  /*2d00*/  FFMA.FTZ R106, R103, R131, R106 ;  /* 0x00000083676a7223 */ /* 0x000fe4000001006a */
[----:B------:R-:W-:Y:S02]  /*2d10*/  FADD.FTZ R108, R108, R130 ;  /* 0x000000826c6c7221 */ /* 0x000fe40000010000 */
[----:B------:R-:W-:Y:S01]  /*2d20*/  FFMA.FTZ R106, R100, R130, R106 ;  /* 0x00000082646a7223 */ /* 0x000fe2000001006a */
[----:B------:R-:W-:Y:S05]  /*2d30*/  BRA.DIV ~URZ, `(.L_x_9735) ;  /* 0x00003bb27f007947 */ /* 0x000fea000b800000 */
[----:B0-----:R0:W1:Y:S02]  /*2d40*/  SHFL.DOWN PT, R109, R108, 0x10, 0x1f ;  /* 0x0a001f006c6d7f89 */ /* 0x00106400000e0000 */
.L_x_9739:
        /* <DEDUP_REMOVED lines=18> */
.L_x_9740:
        /* <DEDUP_REMOVED lines=13> */
[----:B------:R-:W-:-:S05]  /*2f40*/  @!P0 IADD3 R107, R136, R107, RZ ;  /* 0x0000006b886b8210 */ /* 0x000fca0007ffe0ff */
[----:B------:R0:W-:Y:S01]  /*2f50*/  @!P0 STS.64 [R107.X8+0x5000], R104 ;  /* 0x005000686b008388 */ /* 0x0001e20000008a00 */
[----:B------:R-:W-:Y:S01]  /*2f60*/  ISETP.NE.AND P0, PT, RZ, UR6, PT ;  /* 0x00000006ff007c0c */ /* 0x000fe2000bf05270 */
[----:B------:R-:W-:Y:S02]  /*2f70*/  WARPSYNC 0xffffffff ;  /* 0xffffffff00007948 */ /* 0x000fe40003800000 */
[----:B------:R-:W-:Y:S01]  /*2f80*/  BAR.SYNC.DEFER_BLOCKING 0x0 ;  /* 0x0000000000007b1d */ /* 0x000fe20000010000 */
[----:B0-----:R-:W-:-:S06]  /*2f90*/  IMAD.WIDE.U32 R104, R165, R209, c[0x0][0x170] ;  /* 0x00005c00a5687625 */ /* 0x001fcc00078e00d1 */
[----:B-1----:R-:W2:Y:S04]  /*2fa0*/  LDG.E.128 R104, [R104.64] ;  /* 0x0000000468687981 */ /* 0x002ea8000c1e1d00 */
[----:B------:R-:W0:Y:S02]  /*2fb0*/  LDS.128 R108, [R136.X8+0x5000] ;  /* 0x00500000886c7984 */ /* 0x000e240000008c00 */
[----:B0-----:R-:W-:Y:S02]  /*2fc0*/  FADD.FTZ R108, RZ, R108 ;  /* 0x0000006cff6c7221 */ /* 0x001fe40000010000 */
[----:B------:R-:W-:Y:S02]  /*2fd0*/  FADD.FTZ R109, RZ, R109 ;  /* 0x0000006dff6d7221 */ /* 0x000fe40000010000 */
[----:B------:R-:W-:-:S02]  /*2fe0*/  FADD.FTZ R137, R110, R108 ;  /* 0x0000006c6e897221 */ /* 0x000fc40000010000 */
[----:B------:R-:W-:Y:S02]  /*2ff0*/  FADD.FTZ R208, R111, R109 ;  /* 0x0000006d6fd07221 */ /* 0x000fe40000010000 */
[----:B------:R-:W0:Y:S01]  /*3000*/  LDS.128 R108, [R136.X8+0x5010] ;  /* 0x00501000886c7984 */ /* 0x000e220000008c00 */
[----:B------:R-:W-:Y:S02]  /*3010*/  ISETP.NE.AND.EX P1, PT, RZ, c[0x0][0x25c], PT, P1 ;  /* 0x00009700ff007a0c */ /* 0x000fe40003f25310 */
[----:B------:R-:W-:Y:S01]  /*3020*/  ISETP.NE.AND.EX P2, PT, RZ, c[0x0][0x25c], PT, P2 ;  /* 0x00009700ff007a0c */ /* 0x000fe20003f45320 */
[----:B0-----:R-:W-:-:S04]  /*3030*/  FADD.FTZ R108, R137, R108 ;  /* 0x0000006c896c7221 */ /* 0x001fc80000010000 */
[----:B------:R-:W-:Y:S02]  /*3040*/  FADD.FTZ R108, R110, R108 ;  /* 0x0000006c6e6c7221 */ /* 0x000fe40000010000 */
[----:B------:R-:W-:Y:S02]  /*3050*/  FADD.FTZ R109, R208, R109 ;  /* 0x0000006dd06d7221 */ /* 0x000fe40000010000 */
[----:B------:R-:W-:Y:S01]  /*3060*/  FMUL.FTZ R108, R108, c[0x0][0x1e0] ;  /* 0x000078006c6c7a20 */ /* 0x000fe20000410000 */
[----:B-----5:R-:W-:Y:S01]  /*3070*/  LOP3.LUT P4, RZ, R112, 0xff00, RZ, 0xc0, !PT ;  /* 0x0000ff0070ff7812 */ /* 0x020fe2000788c0ff */
        /* <DEDUP_REMOVED lines=20> */
[----:B------:R-:W-:Y:S01]  /*31c0*/  FMUL.FTZ R204, R163, R206 ;  /* 0x000000cea3cc7220 */ /* 0x000fe20000410000 */
[----:B------:R-:W-:Y:S01]  /*31d0*/  LOP3.LUT P6, RZ, R113, 0xff0000, RZ, 0xc0, !PT ;  /* 0x00ff000071ff7812 */ /* 0x000fe200078cc0ff */
[C---:B------:R-:W-:Y:S01]  /*31e0*/  FMUL.FTZ R203, R163.reuse, R115 ;  /* 0x00000073a3cb7220 */ /* 0x040fe20000410000 */
[----:B------:R-:W3:Y:S01]  /*31f0*/  LDL.LU R207, [R1+0xb8] ;  /* 0x0000b80001cf7983 */ /* 0x000ee20000300800 */
        /* <DEDUP_REMOVED lines=38> */
[----:B------:R-:W-:-:S05]  /*3460*/  @P3 HADD2.F32 R110, -RZ, R48.H0_H0 ;  /* 0x20000030ff6e3230 */ /* 0x000fca0000004100 */
[----:B------:R-:W-:Y:S01]  /*3470*/  @P3 FMUL.FTZ R108, R109, R110 ;  /* 0x0000006e6d6c3220 */ /* 0x000fe20000410000 */
[----:B--2---:R-:W-:-:S05]  /*3480*/  @P3 HADD2.F32 R110, -RZ, R104.H0_H0 ;  /* 0x20000068ff6e3230 */ /* 0x004fca0000004100 */
[----:B------:R-:W-:Y:S01]  /*3490*/  @P3 FMUL.FTZ R154, R109, R110 ;  /* 0x0000006e6d9a3220 */ /* 0x000fe20000410000 */
[----:B------:R-:W-:Y:S01]  /*34a0*/  LOP3.LUT P3, RZ, R112, 0xff0000, RZ, 0xc0, !PT ;  /* 0x00ff000070ff7812 */ /* 0x000fe2000786c0ff */
[-C--:B------:R-:W-:Y:S01]  /*34b0*/  FMUL.FTZ R109, R204, R161.reuse ;  /* 0x000000a1cc6d7220 */ /* 0x080fe20000410000 */
[----:B------:R-:W-:Y:S01]  /*34c0*/  @P4 HADD2.F32 R104, -RZ, R104.H1_H1 ;  /* 0x30000068ff684230 */ /* 0x000fe20000004100 */
[----:B------:R-:W-:Y:S01]  /*34d0*/  FMUL.FTZ R159, R159, R161 ;  /* 0x000000a19f9f7220 */ /* 0x000fe20000410000 */
[----:B------:R-:W-:Y:S01]  /*34e0*/  @P4 HADD2.F32 R110, -RZ, R48.H1_H1 ;  /* 0x30000030ff6e4230 */ /* 0x000fe20000004100 */
[----:B------:R-:W-:Y:S01]  /*34f0*/  FMUL.FTZ R109, R109, c[0x0][0x1e8] ;  /* 0x00007a006d6d7a20 */ /* 0x000fe20000410000 */
[----:B------:R-:W2:Y:S03]  /*3500*/  LDL.LU R204, [R1+0xa4] ;  /* 0x0000a40001cc7983 */ /* 0x000ea60000300800 */
[C---:B------:R-:W-:Y:S01]  /*3510*/  @P4 FMUL.FTZ R155, R109.reuse, R104 ;  /* 0x000000686d9b4220 */ /* 0x040fe20000410000 */
[----:B------:R-:W-:Y:S01]  /*3520*/  MOV R104, RZ ;  /* 0x000000ff00687202 */ /* 0x000fe20000000f00 */
[----:B------:R-:W-:-:S02]  /*3530*/  @P4 FMUL.FTZ R104, R109, R110 ;  /* 0x0000006e6d684220 */ /* 0x000fc40000410000 */
[----:B------:R-:W-:Y:S01]  /*3540*/  FMUL.FTZ R110, R203, R161 ;  /* 0x000000a1cb6e7220 */ /* 0x000fe20000410000 */
[----:B------:R-:W-:Y:S01]  /*3550*/  @P3 HADD2.F32 R109, -RZ, R105.H0_H0 ;  /* 0x20000069ff6d3230 */ /* 0x000fe20000004100 */
[----:B------:R-:W-:Y:S01]  /*3560*/  LOP3.LUT P4, RZ, R112, 0xff000000, RZ, 0xc0, !PT ;  /* 0xff00000070ff7812 */ /* 0x000fe2000788c0ff */
[----:B------:R-:W-:Y:S01]  /*3570*/  @P3 HADD2.F32 R111, -RZ, R49.H0_H0 ;  /* 0x20000031ff6f3230 */ /* 0x000fe20000004100 */
[----:B------:R-:W-:Y:S01]  /*3580*/  FMUL.FTZ R110, R110, c[0x0][0x1e8] ;  /* 0x00007a006e6e7a20 */ /* 0x000fe20000410000 */
[----:B------:R-:W-:Y:S01]  /*3590*/  F2FP.PACK_AB R108, R104, R108 ;  /* 0x0000006c686c723e */ /* 0x000fe200000000ff */
[----:B------:R-:W-:Y:S01]  /*35a0*/  FFMA.FTZ R200, R200, R137, R136 ;  /* 0x00000089c8c87223 */ /* 0x000fe20000010088 */
[----:B------:R-:W2:Y:S01]  /*35b0*/  LDL.LU R203, [R1+0xa8] ;  /* 0x0000a80001cb7983 */ /* 0x000ea20000300800 */
[----:B------:R-:W-:Y:S01]  /*35c0*/  @P3 FMUL.FTZ R156, R110, R109 ;  /* 0x0000006d6e9c3220 */ /* 0x000fe20000410000 */
[----:B------:R-:W-:-:S06]  /*35d0*/  HFMA2.MMA R109, -RZ, RZ, 0, 0 ;  /* 0x00000000ff6d7435 */ /* 0x000fcc00000001ff */
[----:B------:R-:W-:Y:S02]  /*35e0*/  @P3 FMUL.FTZ R109, R110, R111 ;  /* 0x0000006f6e6d3220 */ /* 0x000fe40000410000 */
[----:B------:R-:W-:Y:S01]  /*35f0*/  FMUL.FTZ R110, R202, R161 ;  /* 0x000000a1ca6e7220 */ /* 0x000fe20000410000 */
[----:B------:R-:W-:Y:S02]  /*3600*/  @P4 HADD2.F32 R105, -RZ, R105.H1_H1 ;  /* 0x30000069ff694230 */ /* 0x000fe40000004100 */
[----:B------:R-:W-:Y:S01]  /*3610*/  @P4 HADD2.F32 R111, -RZ, R49.H1_H1 ;  /* 0x30000031ff6f4230 */ /* 0x000fe20000004100 */
[----:B------:R-:W-:Y:S01]  /*3620*/  FMUL.FTZ R110, R110, c[0x0][0x1e8] ;  /* 0x00007a006e6e7a20 */ /* 0x000fe20000410000 */
[----:B------:R-:W-:Y:S01]  /*3630*/  LOP3.LUT P3, RZ, R113, 0xff000000, RZ, 0xc0, !PT ;  /* 0xff00000071ff7812 */ /* 0x000fe2000786c0ff */
[----:B------:R-:W-:Y:S01]  /*3640*/  FFMA.FTZ R199, R199, R137, R136 ;  /* 0x00000089c7c77223 */ /* 0x000fe20000010088 */
[----:B------:R-:W2:Y:S01]  /*3650*/  LDL.LU R202, [R1+0x9c] ;  /* 0x00009c0001ca7983 */ /* 0x000ea20000300800 */
[C---:B------:R-:W-:Y:S01]  /*3660*/  @P4 FMUL.FTZ R157, R110.reuse, R105 ;  /* 0x000000696e9d4220 */ /* 0x040fe20000410000 */
[----:B------:R-:W-:Y:S01]  /*3670*/  MOV R105, RZ ;  /* 0x000000ff00697202 */ /* 0x000fe20000000f00 */
[----:B------:R-:W-:Y:S01]  /*3680*/  @P4 FMUL.FTZ R105, R110, R111 ;  /* 0x0000006f6e694220 */ /* 0x000fe20000410000 */
[----:B------:R-:W-:Y:S01]  /*3690*/  LOP3.LUT P4, RZ, R113, 0xff, RZ, 0xc0, !PT ;  /* 0x000000ff71ff7812 */ /* 0x000fe2000788c0ff */
[----:B------:R-:W-:Y:S01]  /*36a0*/  FMUL.FTZ R111, R158, R161 ;  /* 0x000000a19e6f7220 */ /* 0x000fe20000410000 */
[----:B------:R-:W-:-:S03]  /*36b0*/  HFMA2.MMA R158, -RZ, RZ, 0, 0 ;  /* 0x00000000ff9e7435 */ /* 0x000fc600000001ff */
[----:B------:R-:W-:-:S08]  /*36c0*/  FMUL.FTZ R111, R111, c[0x0][0x1e8] ;  /* 0x00007a006f6f7a20 */ /* 0x000fd00000410000 */
[----:B------:R-:W-:Y:S02]  /*36d0*/  @P4 HADD2.F32 R110, -RZ, R106.H0_H0 ;  /* 0x2000006aff6e4230 */ /* 0x000fe40000004100 */
[----:B------:R-:W-:-:S03]  /*36e0*/  @P4 HADD2.F32 R112, -RZ, R50.H0_H0 ;  /* 0x20000032ff704230 */ /* 0x000fc60000004100 */
[C---:B------:R-:W-:Y:S01]  /*36f0*/  @P4 FMUL.FTZ R158, R111.reuse, R110 ;  /* 0x0000006e6f9e4220 */ /* 0x040fe20000410000 */
[----:B------:R-:W-:Y:S01]  /*3700*/  MOV R110, RZ ;  /* 0x000000ff006e7202 */ /* 0x000fe20000000f00 */
[----:B------:R-:W-:Y:S01]  /*3710*/  @P4 FMUL.FTZ R110, R111, R112 ;  /* 0x000000706f6e4220 */ /* 0x000fe20000410000 */
[----:B------:R-:W-:Y:S01]  /*3720*/  @P5 HADD2.F32 R111, -RZ, R106.H1_H1 ;  /* 0x3000006aff6f5230 */ /* 0x000fe20000004100 */
[----:B------:R-:W-:Y:S01]  /*3730*/  FMUL.FTZ R106, R159, c[0x0][0x1e8] ;  /* 0x00007a009f6a7a20 */ /* 0x000fe20000410000 */
[----:B------:R-:W-:Y:S01]  /*3740*/  HFMA2.MMA R159, -RZ, RZ, 0, 0 ;  /* 0x00000000ff9f7435 */ /* 0x000fe200000001ff */
[----:B------:R-:W-:-:S05]  /*3750*/  @P5 HADD2.F32 R112, -RZ, R50.H1_H1 ;  /* 0x30000032ff705230 */ /* 0x000fca0000004100 */
[C---:B------:R-:W-:Y:S01]  /*3760*/  @P5 FMUL.FTZ R159, R106.reuse, R111 ;  /* 0x0000006f6a9f5220 */ /* 0x040fe20000410000 */
[----:B------:R-:W-:Y:S01]  /*3770*/  MOV R111, RZ ;  /* 0x000000ff006f7202 */ /* 0x000fe20000000f00 */
[----:B------:R-:W-:Y:S02]  /*3780*/  @P5 FMUL.FTZ R111, R106, R112 ;  /* 0x000000706a6f5220 */ /* 0x000fe40000410000 */
[----:B------:R-:W-:Y:S01]  /*3790*/  FMUL.FTZ R106, R168, R161 ;  /* 0x000000a1a86a7220 */ /* 0x000fe20000410000 */
[----:B------:R-:W-:Y:S01]  /*37a0*/  HFMA2.MMA R168, -RZ, RZ, 0, 0 ;  /* 0x00000000ffa87435 */ /* 0x000fe200000001ff */
[----:B------:R-:W-:Y:S02]  /*37b0*/  @P6 HADD2.F32 R112, -RZ, R107.H0_H0 ;  /* 0x2000006bff706230 */ /* 0x000fe40000004100 */
[----:B------:R-:W-:Y:S01]  /*37c0*/  FMUL.FTZ R106, R106, c[0x0][0x1e8] ;  /* 0x00007a006a6a7a20 */ /* 0x000fe20000410000 */
[----:B------:R-:W-:-:S03]  /*37d0*/  @P6 HADD2.F32 R113, -RZ, R51.H0_H0 ;  /* 0x20000033ff716230 */ /* 0x000fc60000004100 */
[C---:B------:R-:W-:Y:S01]  /*37e0*/  @P6 FMUL.FTZ R168, R106.reuse, R112 ;  /* 0x000000706aa86220 */ /* 0x040fe20000410000 */
[----:B------:R-:W-:Y:S01]  /*37f0*/  MOV R112, RZ ;  /* 0x000000ff00707202 */ /* 0x000fe20000000f00 */
[----:B------:R-:W-:Y:S02]  /*3800*/  @P6 FMUL.FTZ R112, R106, R113 ;  /* 0x000000716a706220 */ /* 0x000fe40000410000 */
[----:B------:R-:W-:Y:S01]  /*3810*/  FMUL.FTZ R106, R201, R161 ;  /* 0x000000a1c96a7220 */ /* 0x000fe20000410000 */
[----:B------:R-:W-:Y:S01]  /*3820*/  HFMA2.MMA R113, -RZ, RZ, 0, 0 ;  /* 0x00000000ff717435 */ /* 0x000fe200000001ff */
[----:B------:R-:W-:Y:S02]  /*3830*/  @P3 HADD2.F32 R114, -RZ, R51.H1_H1 ;  /* 0x30000033ff723230 */ /* 0x000fe40000004100 */
[----:B------:R-:W-:-:S04]  /*3840*/  FMUL.FTZ R106, R106, c[0x0][0x1e8] ;  /* 0x00007a006a6a7a20 */ /* 0x000fc80000410000 */
[----:B------:R-:W-:Y:S01]  /*3850*/  @P3 FMUL.FTZ R113, R106, R114 ;  /* 0x000000726a713220 */ /* 0x000fe20000410000 */
[----:B------:R-:W-:Y:S01]  /*3860*/  F2FP.PACK_AB R109, R105, R109 ;  /* 0x0000006d696d723e */ /* 0x000fe200000000ff */
[----:B------:R-:W-:Y:S01]  /*3870*/  IMAD.WIDE.U32 R104, R165, R209, c[0x0][0x248] ;  /* 0x00009200a5687625 */ /* 0x000fe200078e00d1 */
[----:B------:R-:W-:Y:S02]  /*3880*/  F2FP.PACK_AB R110, R111, R110 ;  /* 0x0000006e6f6e723e */ /* 0x000fe400000000ff */
[----:B------:R-:W-:Y:S02]  /*3890*/  F2FP.PACK_AB R111, R113, R112 ;  /* 0x00000070716f723e */ /* 0x000fe400000000ff */
[----:B------:R-:W-:-:S03]  /*38a0*/  IADD3 R201, R165, 0x80, RZ ;  /* 0x00000080a5c97810 */ /* 0x000fc60007ffe0ff */
[----:B------:R0:W-:Y:S02]  /*38b0*/  STG.E.128 [R104.64], R108 ;  /* 0x0000006c68007986 */ /* 0x0001e4000c101d04 */
[----:B0-----:R-:W-:-:S06]  /*38c0*/  IMAD.WIDE.U32 R108, R201, R209, c[0x0][0x170] ;  /* 0x00005c00c96c7625 */ /* 0x001fcc00078e00d1 */
[----:B------:R-:W2:Y:S01]  /*38d0*/  LDG.E.128 R108, [R108.64] ;  /* 0x000000046c6c7981 */ /* 0x000ea2000c1e1d00 */
[-CC-:B------:R-:W-:Y:S02]  /*38e0*/  FFMA.FTZ R198, R198, R137.reuse, R136.reuse ;  /* 0x00000089c6c67223 */ /* 0x180fe40000010088 */
[-C--:B------:R-:W-:Y:S02]  /*38f0*/  FFMA.FTZ R197, R197, R137.reuse, R136 ;  /* 0x00000089c5c57223 */ /* 0x080fe40000010088 */
        /* <DEDUP_REMOVED lines=8> */
[----:B------:R-:W-:Y:S01]  /*3980*/  @P3 HADD2.F32 R107, -RZ, R107.H1_H1 ;  /* 0x3000006bff6b3230 */ /* 0x000fe20000004100 */
[----:B------:R-:W-:Y:S01]  /*3990*/  FADD.FTZ R193, R193, -R197 ;  /* 0x800000c5c1c17221 */ /* 0x000fe20000010000 */
[----:B------:R-:W-:Y:S01]  /*39a0*/  LOP3.LUT P5, RZ, R127, 0xff0000, RZ, 0xc0, !PT ;  /* 0x00ff00007fff7812 */ /* 0x000fe200078ac0ff */
[C---:B------:R-:W-:Y:S01]  /*39b0*/  FMUL.FTZ R196, R163.reuse, R196 ;  /* 0x000000c4a3c47220 */ /* 0x040fe20000410000 */
[----:B------:R-:W3:Y:S01]  /*39c0*/  LDL.LU R200, [R1+0xa0] ;  /* 0x0000a00001c87983 */ /* 0x000ee20000300800 */
[----:B------:R-:W-:-:S02]  /*39d0*/  FMUL.FTZ R195, R163, R195 ;  /* 0x000000c3a3c37220 */ /* 0x000fc40000410000 */
[C---:B------:R-:W-:Y:S01]  /*39e0*/  FMUL.FTZ R194, R163.reuse, R194 ;  /* 0x000000c2a3c27220 */ /* 0x040fe20000410000 */
[----:B------:R-:W3:Y:S01]  /*39f0*/  LDL.LU R199, [R1+0x94] ;  /* 0x0000940001c77983 */ /* 0x000ee20000300800 */
[----:B------:R-:W-:Y:S02]  /*3a00*/  FMUL.FTZ R193, R163, R193 ;  /* 0x000000c1a3c17220 */ /* 0x000fe40000410000 */
[----:B------:R-:W-:Y:S01]  /*3a10*/  FADD.FTZ R185, R187, -R185 ;  /* 0x800000b9bbb97221 */ /* 0x000fe20000010000 */
[----:B------:R-:W3:Y:S01]  /*3a20*/  LDL.LU R198, [R1+0x98] ;  /* 0x0000980001c67983 */ /* 0x000ee20000300800 */
[----:B------:R-:W-:Y:S02]  /*3a30*/  FADD.FTZ R186, R189, -R186 ;  /* 0x800000babdba7221 */ /* 0x000fe40000010000 */
[----:B------:R-:W-:Y:S01]  /*3a40*/  FADD.FTZ R191, R191, -R188 ;  /* 0x800000bcbfbf7221 */ /* 0x000fe20000010000 */
[----:B------:R-:W3:Y:S01]  /*3a50*/  LDL.LU R197, [R1+0x8c] ;  /* 0x00008c0001c57983 */ /* 0x000ee20000300800 */
[----:B------:R-:W-:-:S02]  /*3a60*/  FADD.FTZ R192, R192, -R190 ;  /* 0x800000bec0c07221 */ /* 0x000fc40000010000 */
[----:B------:R-:W-:Y:S02]  /*3a70*/  @P0 FADD.FTZ R196, R60, R196 ;  /* 0x000000c43cc40221 */ /* 0x000fe40000010000 */
        /* <DEDUP_REMOVED lines=17> */
[----:B------:R-:W-:Y:S01]  /*3b90*/  CS2R R186, SRZ ;  /* 0x0000000000ba7805 */ /* 0x000fe2000001ff00 */
[----:B0-----:R-:W-:Y:S02]  /*3ba0*/  SEL R112, R167, R96, P2 ;  /* 0x00000060a7707207 */ /* 0x001fe40001000000 */
[----:B------:R-:W-:Y:S02]  /*3bb0*/  SEL R113, R190, R97, P2 ;  /* 0x00000061be717207 */ /* 0x000fe40001000000 */
[----:B------:R-:W-:Y:S02]  /*3bc0*/  SEL R114, R191, R98, P2 ;  /* 0x00000062bf727207 */ /* 0x000fe40001000000 */
[----:B------:R-:W-:-:S05]  /*3bd0*/  SEL R115, R192, R99, P2 ;  /* 0x00000063c0737207 */ /* 0x000fca0001000000 */
[----:B------:R0:W-:Y:S01]  /*3be0*/  @P1 STG.E.128 [R104.64+0x10], R112 ;  /* 0x0000107068001986 */ /* 0x0001e2000c101d04 */
[----:B------:R-:W-:Y:S01]  /*3bf0*/  @P3 FMUL.FTZ R186, R106, R107 ;  /* 0x0000006b6aba3220 */ /* 0x000fe20000410000 */
[----:B------:R-:W-:Y:S02]  /*3c00*/  LOP3.LUT P3, RZ, R126, 0xff00, RZ, 0xc0, !PT ;  /* 0x0000ff007eff7812 */ /* 0x000fe4000786c0ff */
[----:B0-----:R-:W-:-:S04]  /*3c10*/  MOV R104, R126 ;  /* 0x0000007e00687202 */ /* 0x001fc80000000f00 */
[----:B------:R-:W-:Y:S01]  /*3c20*/  LOP3.LUT P4, RZ, R104, 0xff, RZ, 0xc0, !PT ;  /* 0x000000ff68ff7812 */ /* 0x000fe2000788c0ff */
[----:B------:R-:W-:Y:S01]  /*3c30*/  FMUL.FTZ R105, R196, R161 ;  /* 0x000000a1c4697220 */ /* 0x000fe20000410000 */
[----:B------:R-:W-:Y:S01]  /*3c40*/  HFMA2.MMA R185, -RZ, RZ, 0, 0 ;  /* 0x00000000ffb97435 */ /* 0x000fe200000001ff */
[----:B------:R-:W-:Y:S01]  /*3c50*/  MOV R104, RZ ;  /* 0x000000ff00687202 */ /* 0x000fe20000000f00 */
[----:B------:R-:W-:Y:S01]  /*3c60*/  CS2R R188, SRZ ;  /* 0x0000000000bc7805 */ /* 0x000fe2000001ff00 */
[----:B------:R-:W-:Y:S01]  /*3c70*/  FMUL.FTZ R105, R105, c[0x0][0x1e8] ;  /* 0x00007a0069697a20 */ /* 0x000fe20000410000 */
[----:B------:R-:W3:Y:S07]  /*3c80*/  LDL.LU R196, [R1+0x90] ;  /* 0x0000900001c47983 */ /* 0x000eee0000300800 */
[----:B------:R-:W-:-:S05]  /*3c90*/  @P4 HADD2.F32 R106, -RZ, R44.H0_H0 ;  /* 0x2000002cff6a4230 */ /* 0x000fca0000004100 */
[----:B------:R-:W-:Y:S02]  /*3ca0*/  @P4 FMUL.FTZ R104, R105, R106 ;  /* 0x0000006a69684220 */ /* 0x000fe40000410000 */
[-C--:B------:R-:W-:Y:S02]  /*3cb0*/  FMUL.FTZ R106, R195, R161.reuse ;  /* 0x000000a1c36a7220 */ /* 0x080fe40000410000 */
[-C--:B------:R-:W-:Y:S01]  /*3cc0*/  FMUL.FTZ R113, R167, R161.reuse ;  /* 0x000000a1a7717220 */ /* 0x080fe20000410000 */
[----:B------:R-:W3:Y:S01]  /*3cd0*/  LDL.LU R195, [R1+0x84] ;  /* 0x0000840001c37983 */ /* 0x000ee20000300800 */
[----:B------:R-:W-:Y:S02]  /*3ce0*/  FMUL.FTZ R106, R106, c[0x0][0x1e8] ;  /* 0x00007a006a6a7a20 */ /* 0x000fe40000410000 */
[----:B------:R-:W-:Y:S02]  /*3cf0*/  FMUL.FTZ R113, R113, c[0x0][0x1e8] ;  /* 0x00007a0071717a20 */ /* 0x000fe40000410000 */
[----:B------:R-:W-:-:S02]  /*3d00*/  FMUL.FTZ R190, R190, R161 ;  /* 0x000000a1bebe7220 */ /* 0x000fc40000410000 */
[-C--:B------:R-:W-:Y:S02]  /*3d10*/  FMUL.FTZ R192, R192, R161.reuse ;  /* 0x000000a1c0c07220 */ /* 0x080fe40000410000 */
[----:B------:R-:W-:Y:S01]  /*3d20*/  FMUL.FTZ R115, R191, R161 ;  /* 0x000000a1bf737220 */ /* 0x000fe20000410000 */
[----:B------:R-:W-:-:S03]  /*3d30*/  @P5 HADD2.F32 R191, -RZ, R47.H0_H0 ;  /* 0x2000002fffbf5230 */ /* 0x000fc60000004100 */
[----:B------:R-:W-:Y:S01]  /*3d40*/  FMUL.FTZ R115, R115, c[0x0][0x1e8] ;  /* 0x00007a0073737a20 */ /* 0x000fe20000410000 */
[----:B------:R-:W-:-:S03]  /*3d50*/  MOV R167, RZ ;  /* 0x000000ff00a77202 */ /* 0x000fc60000000f00 */
[----:B------:R-:W-:Y:S01]  /*3d60*/  @P5 FMUL.FTZ R167, R115, R191 ;  /* 0x000000bf73a75220 */ /* 0x000fe20000410000 */
[----:B--2---:R-:W-:-:S05]  /*3d70*/  @P4 HADD2.F32 R107, -RZ, R108.H0_H0 ;  /* 0x2000006cff6b4230 */ /* 0x004fca0000004100 */
[----:B------:R-:W-:Y:S01]  /*3d80*/  @P4 FMUL.FTZ R185, R105, R107 ;  /* 0x0000006b69b94220 */ /* 0x000fe20000410000 */
[----:B------:R-:W-:Y:S01]  /*3d90*/  LOP3.LUT P4, RZ, R126, 0xff0000, RZ, 0xc0, !PT ;  /* 0x00ff00007eff7812 */ /* 0x000fe2000788c0ff */
[----:B------:R-:W-:Y:S01]  /*3da0*/  HFMA2.MMA R105, -RZ, RZ, 0, 0 ;  /* 0x00000000ff697435 */ /* 0x000fe200000001ff */
[----:B------:R-:W-:Y:S02]  /*3db0*/  @P3 HADD2.F32 R108, -RZ, R108.H1_H1 ;  /* 0x3000006cff6c3230 */ /* 0x000fe40000004100 */
[----:B------:R-:W-:-:S03]  /*3dc0*/  @P3 HADD2.F32 R107, -RZ, R44.H1_H1 ;  /* 0x3000002cff6b3230 */ /* 0x000fc60000004100 */
[C---:B------:R-:W-:Y:S02]  /*3dd0*/  @P3 FMUL.FTZ R188, R106.reuse, R108 ;  /* 0x0000006c6abc3220 */ /* 0x040fe40000410000 */
[----:B------:R-:W-:Y:S01]  /*3de0*/  @P3 FMUL.FTZ R105, R106, R107 ;  /* 0x0000006b6a693220 */ /* 0x000fe20000410000 */
[----:B------:R-:W-:Y:S01]  /*3df0*/  LOP3.LUT P3, RZ, R126, 0xff000000, RZ, 0xc0, !PT ;  /* 0xff0000007eff7812 */ /* 0x000fe2000786c0ff */
[----:B------:R-:W-:Y:S02]  /*3e00*/  FMUL.FTZ R107, R194, R161 ;  /* 0x000000a1c26b7220 */ /* 0x000fe40000410000 */
[----:B------:R-:W-:Y:S02]  /*3e10*/  @P4 HADD2.F32 R108, -RZ, R45.H0_H0 ;  /* 0x2000002dff6c4230 */ /* 0x000fe40000004100 */
[----:B------:R-:W-:Y:S01]  /*3e20*/  @P4 HADD2.F32 R112, -RZ, R109.H0_H0 ;  /* 0x2000006dff704230 */ /* 0x000fe20000004100 */
[----:B------:R-:W-:Y:S01]  /*3e30*/  FMUL.FTZ R107, R107, c[0x0][0x1e8] ;  /* 0x00007a006b6b7a20 */ /* 0x000fe20000410000 */
[----:B------:R-:W-:Y:S01]  /*3e40*/  MOV R106, RZ ;  /* 0x000000ff006a7202 */ /* 0x000fe20000000f00 */
[----:B------:R-:W-:Y:S01]  /*3e50*/  FFMA.FTZ R179, R179, R137, R136 ;  /* 0x00000089b3b37223 */ /* 0x000fe20000010088 */
[----:B------:R-:W-:Y:S01]  /*3e60*/  F2FP.PACK_AB R104, R105, R104 ;  /* 0x000000686968723e */ /* 0x000fe200000000ff */
[----:B------:R-:W-:Y:S01]  /*3e70*/  @P4 FMUL.FTZ R106, R107, R108 ;  /* 0x0000006c6b6a4220 */ /* 0x000fe20000410000 */
[----:B------:R-:W2:Y:S01]  /*3e80*/  LDL.LU R194, [R1+0x88] ;  /* 0x0000880001c27983 */ /* 0x000ea20000300800 */
[----:B------:R-:W-:-:S02]  /*3e90*/  FMUL.FTZ R108, R193, R161 ;  /* 0x000000a1c16c7220 */ /* 0x000fc40000410000 */
[----:B------:R-:W-:Y:S01]  /*3ea0*/  @P4 FMUL.FTZ R187, R107, R112 ;  /* 0x000000706bbb4220 */ /* 0x000fe20000410000 */
[----:B------:R-:W-:Y:S01]  /*3eb0*/  HFMA2.MMA R107, -RZ, RZ, 0, 0 ;  /* 0x00000000ff6b7435 */ /* 0x000fe200000001ff */
[----:B------:R-:W-:Y:S01]  /*3ec0*/  @P3 HADD2.F32 R109, -RZ, R109.H1_H1 ;  /* 0x3000006dff6d3230 */ /* 0x000fe20000004100 */
[----:B------:R-:W-:Y:S01]  /*3ed0*/  FMUL.FTZ R108, R108, c[0x0][0x1e8] ;  /* 0x00007a006c6c7a20 */ /* 0x000fe20000410000 */
[----:B------:R-:W-:Y:S01]  /*3ee0*/  @P3 HADD2.F32 R112, -RZ, R45.H1_H1 ;  /* 0x3000002dff703230 */ /* 0x000fe20000004100 */
[----:B------:R-:W-:Y:S01]  /*3ef0*/  FADD.FTZ R183, R183, -R179 ;  /* 0x800000b3b7b77221 */ /* 0x000fe20000010000 */
[----:B------:R-:W2:Y:S01]  /*3f00*/  LDL.LU R193, [R1+0x7c] ;  /* 0x00007c0001c17983 */ /* 0x000ea20000300800 */
[C---:B------:R-:W-:Y:S02]  /*3f10*/  @P3 FMUL.FTZ R189, R108.reuse, R109 ;  /* 0x0000006d6cbd3220 */ /* 0x040fe40000410000 */
[----:B------:R-:W-:Y:S01]  /*3f20*/  @P3 FMUL.FTZ R107, R108, R112 ;  /* 0x000000706c6b3220 */ /* 0x000fe20000410000 */
[----:B------:R-:W-:-:S02]  /*3f30*/  LOP3.LUT P3, RZ, R127, 0xff, RZ, 0xc0, !PT ;  /* 0x000000ff7fff7812 */ /* 0x000fc4000786c0ff */
[----:B------:R-:W-:Y:S02]  /*3f40*/  LOP3.LUT P4, RZ, R127, 0xff00, RZ, 0xc0, !PT ;  /* 0x0000ff007fff7812 */ /* 0x000fe4000788c0ff */
[----:B------:R-:W-:-:S04]  /*3f50*/  LEA R108, P6, R201, c[0x0][0x248], 0x4 ;  /* 0x00009200c96c7a11 */ /* 0x000fc800078c20ff */
[----:B------:R-:W-:Y:S02]  /*3f60*/  LEA.HI.X R109, R201, c[0x0][0x24c], RZ, 0x4, P6 ;  /* 0x00009300c96d7a11 */ /* 0x000fe400030f24ff */
[----:B------:R-:W-:Y:S01]  /*3f70*/  LOP3.LUT P6, RZ, R127, 0xff000000, RZ, 0xc0, !PT ;  /* 0xff0000007fff7812 */ /* 0x000fe200078cc0ff */
[----:B------:R-:W-:Y:S02]  /*3f80*/  HFMA2.MMA R179, -RZ, RZ, 0, 0 ;  /* 0x00000000ffb37435 */ /* 0x000fe400000001ff */
[--C-:B------:R-:W-:Y:S01]  /*3f90*/  @P3 HADD2.F32 R112, -RZ, R46.reuse.H0_H0 ;  /* 0x2000002eff703230 */ /* 0x100fe20000004100 */
[----:B------:R-:W-:Y:S01]  /*3fa0*/  CS2R R126, SRZ ;  /* 0x00000000007e7805 */ /* 0x000fe2000001ff00 */
[----:B------:R-:W-:Y:S01]  /*3fb0*/  @P4 HADD2.F32 R114, -RZ, R46.H1_H1 ;  /* 0x3000002eff724230 */ /* 0x000fe20000004100 */
[----:B------:R-:W-:Y:S01]  /*3fc0*/  F2FP.PACK_AB R105, R107, R106 ;  /* 0x0000006a6b69723e */ /* 0x000fe200000000ff */
[----:B------:R-:W-:Y:S01]  /*3fd0*/  FFMA.FTZ R180, R180, R137, R136 ;  /* 0x00000089b4b47223 */ /* 0x000fe20000010088 */
[----:B------:R-:W2:Y:S01]  /*3fe0*/  LDL.LU R201, [R1+0x80] ;  /* 0x0000800001c97983 */ /* 0x000ea20000300800 */
[----:B------:R-:W-:-:S02]  /*3ff0*/  @P3 FMUL.FTZ R126, R113, R112 ;  /* 0x00000070717e3220 */ /* 0x000fc40000410000 */
[----:B------:R-:W-:Y:S01]  /*4000*/  FMUL.FTZ R112, R190, c[0x0][0x1e8] ;  /* 0x00007a00be707a20 */ /* 0x000fe20000410000 */
[----:B------:R-:W-:-:S03]  /*4010*/  HFMA2.MMA R190, -RZ, RZ, 0, 0 ;  /* 0x00000000ffbe7435 */ /* 0x000fc600000001ff */
[----:B------:R-:W-:Y:S02]  /*4020*/  @P4 FMUL.FTZ R127, R112, R114 ;  /* 0x00000072707f4220 */ /* 0x000fe40000410000 */
[----:B------:R-:W-:Y:S01]  /*4030*/  FMUL.FTZ R114, R192, c[0x0][0x1e8] ;  /* 0x00007a00c0727a20 */ /* 0x000fe20000410000 */
[----:B------:R-:W-:-:S05]  /*4040*/  @P6 HADD2.F32 R192, -RZ, R47.H1_H1 ;  /* 0x3000002fffc06230 */ /* 0x000fca0000004100 */
[----:B------:R-:W-:Y:S01]  /*4050*/  @P6 FMUL.FTZ R190, R114, R192 ;  /* 0x000000c072be6220 */ /* 0x000fe20000410000 */
[----:B------:R-:W-:-:S04]  /*4060*/  F2FP.PACK_AB R106, R127, R126 ;  /* 0x0000007e7f6a723e */ /* 0x000fc800000000ff */
[----:B------:R-:W-:-:S05]  /*4070*/  F2FP.PACK_AB R107, R190, R167 ;  /* 0x000000a7be6b723e */ /* 0x000fca00000000ff */
[----:B------:R0:W-:Y:S02]  /*4080*/  STG.E.128 [R108.64], R104 ;  /* 0x000000686c007986 */ /* 0x0001e4000c101d04 */
[----:B0-----:R-:W-:-:S05]  /*4090*/  IADD3 R108, R165, 0x100, RZ ;  /* 0x00000100a56c7810 */ /* 0x001fca0007ffe0ff */
[----:B------:R-:W-:-:S06]  /*40a0*/  IMAD.WIDE.U32 R104, R108, R209, c[0x0][0x170] ;  /* 0x00005c006c687625 */ /* 0x000fcc00078e00d1 */
[----:B------:R-:W2:Y:S01]  /*40b0*/  LDG.E.128 R104, [R104.64] ;  /* 0x0000000468687981 */ /* 0x000ea2000c1e1d00 */
[--C-:B------:R-:W-:Y:S01]  /*40c0*/  @P3 HADD2.F32 R109, -RZ, R110.reuse.H0_H0 ;  /* 0x2000006eff6d3230 */ /* 0x100fe20000004100 */
[----:B------:R-:W-:Y:S01]  /*40d0*/  CS2R R190, SRZ ;  /* 0x0000000000be7805 */ /* 0x000fe2000001ff00 */
[----:B------:R-:W-:-:S03]  /*40e0*/  @P4 HADD2.F32 R110, -RZ, R110.H1_H1 ;  /* 0x3000006eff6e4230 */ /* 0x000fc60000004100 */
[----:B------:R-:W-:Y:S01]  /*40f0*/  @P3 FMUL.FTZ R190, R113, R109 ;  /* 0x0000006d71be3220 */ /* 0x000fe20000410000 */
[----:B------:R-:W-:Y:S01]  /*4100*/  @P5 HADD2.F32 R109, -RZ, R111.H0_H0 ;  /* 0x2000006fff6d5230 */ /* 0x000fe20000004100 */
[----:B------:R-:W-:Y:S01]  /*4110*/  MOV R192, RZ ;  /* 0x000000ff00c07202 */ /* 0x000fe20000000f00 */
[----:B------:R-:W-:-:S03]  /*4120*/  @P4 FMUL.FTZ R191, R112, R110 ;  /* 0x0000006e70bf4220 */ /* 0x000fc60000410000 */
[----:B------:R-:W-:Y:S02]  /*4130*/  @P5 FMUL.FTZ R192, R115, R109 ;  /* 0x0000006d73c05220 */ /* 0x000fe40000410000 */
[----:B------:R-:W-:Y:S01]  /*4140*/  FFMA.FTZ R109, R177, R137, R136 ;  /* 0x00000089b16d7223 */ /* 0x000fe20000010088 */
[----:B------:R-:W-:-:S03]  /*4150*/  MOV R110, R124 ;  /* 0x0000007c006e7202 */ /* 0x000fc60000000f00 */
[----:B------:R-:W-:Y:S01]  /*4160*/  FADD.FTZ R109, R181, -R109 ;  /* 0x8000006db56d7221 */ /* 0x000fe20000010000 */
[----:B------:R-:W-:Y:S01]  /*4170*/  LOP3.LUT P3, RZ, R110, 0xff, RZ, 0xc0, !PT ;  /* 0x000000ff6eff7812 */ /* 0x000fe2000786c0ff */
[----:B------:R-:W-:Y:S01]  /*4180*/  HFMA2.MMA R177, -RZ, RZ, 0, 0 ;  /* 0x00000000ffb17435 */ /* 0x000fe200000001ff */
[----:B------:R-:W-:Y:S02]  /*4190*/  FFMA.FTZ R110, R178, R137, R136 ;  /* 0x00000089b26e7223 */ /* 0x000fe40000010088 */
[----:B------:R-:W-:Y:S01]  /*41a0*/  FMUL.FTZ R109, R163, R109 ;  /* 0x0000006da36d7220 */ /* 0x000fe20000410000 */
[----:B------:R-:W-:Y:S01]  /*41b0*/  @P6 HADD2.F32 R111, -RZ, R111.H1_H1 ;  /* 0x3000006fff6f6230 */ /* 0x000fe20000004100 */
[----:B------:R-:W-:Y:S02]  /*41c0*/  FADD.FTZ R110, R182, -R110 ;  /* 0x8000006eb66e7221 */ /* 0x000fe40000010000 */
[----:B------:R-:W-:Y:S01]  /*41d0*/  @P0 FADD.FTZ R109, R68, R109 ;  /* 0x0000006d446d0221 */ /* 0x000fe20000010000 */
[----:B------:R-:W-:Y:S01]  /*41e0*/  LOP3.LUT P4, RZ, R124, 0xff00, RZ, 0xc0, !PT ;  /* 0x0000ff007cff7812 */ /* 0x000fe2000788c0ff */
[----:B------:R-:W-:Y:S01]  /*41f0*/  @P6 FMUL.FTZ R177, R114, R111 ;  /* 0x0000006f72b16220 */ /* 0x000fe20000410000 */
[----:B------:R-:W-:Y:S01]  /*4200*/  HFMA2.MMA R112, -RZ, RZ, 0, 0 ;  /* 0x00000000ff707435 */ /* 0x000fe200000001ff */
[----:B------:R-:W-:Y:S01]  /*4210*/  FMUL.FTZ R111, R109, R161 ;  /* 0x000000a16d6f7220 */ /* 0x000fe20000410000 */
[----:B------:R-:W-:Y:S01]  /*4220*/  @P3 HADD2.F32 R113, -RZ, R40.H0_H0 ;  /* 0x20000028ff713230 */ /* 0x000fe20000004100 */
[----:B------:R-:W-:Y:S01]  /*4230*/  FMUL.FTZ R110, R163, R110 ;  /* 0x0000006ea36e7220 */ /* 0x000fe20000410000 */
[----:B------:R-:W-:Y:S01]  /*4240*/  MOV R178, RZ ;  /* 0x000000ff00b27202 */ /* 0x000fe20000000f00 */
[----:B------:R-:W-:-:S02]  /*4250*/  FMUL.FTZ R111, R111, c[0x0][0x1e8] ;  /* 0x00007a006f6f7a20 */ /* 0x000fc40000410000 */
[----:B------:R-:W-:Y:S01]  /*4260*/  FADD.FTZ R184, R184, -R180 ;  /* 0x800000b4b8b87221 */ /* 0x000fe20000010000 */
[----:B------:R-:W-:Y:S01]  /*4270*/  @P1 MOV R167, 0x20 ;  /* 0x0000002000a71802 */ /* 0x000fe20000000f00 */
[----:B------:R-:W-:Y:S02]  /*4280*/  @P0 FADD.FTZ R110, R69, R110 ;  /* 0x0000006e456e0221 */ /* 0x000fe40000010000 */
[-CC-:B------:R-:W-:Y:S02]  /*4290*/  FFMA.FTZ R172, R172, R137.reuse, R136.reuse ;  /* 0x00000089acac7223 */ /* 0x180fe40000010088 */
[----:B------:R-:W-:Y:S01]  /*42a0*/  FFMA.FTZ R175, R175, R137, R136 ;  /* 0x00000089afaf7223 */ /* 0x000fe20000010088 */
[----:B------:R-:W-:Y:S01]  /*42b0*/  LOP3.LUT P5, RZ, R125, 0xff, RZ, 0xc0, !PT ;  /* 0x000000ff7dff7812 */ /* 0x000fe200078ac0ff */
[----:B------:R-:W-:Y:S01]  /*42c0*/  @P3 FMUL.FTZ R112, R111, R113 ;  /* 0x000000716f703220 */ /* 0x000fe20000410000 */
[----:B------:R-:W-:Y:S01]  /*42d0*/  MOV R113, RZ ;  /* 0x000000ff00717202 */ /* 0x000fe20000000f00 */
[----:B------:R-:W-:Y:S01]  /*42e0*/  CS2R R180, SRZ ;  /* 0x0000000000b47805 */ /* 0x000fe2000001ff00 */
[----:B------:R-:W-:Y:S01]  /*42f0*/  @P1 IMAD.WIDE.U32 R166, R166, R167, c[0x0][0x258] ;  /* 0x00009600a6a61625 */ /* 0x000fe200078e00a7 */
[----:B------:R-:W-:Y:S01]  /*4300*/  LOP3.LUT P6, RZ, R125, 0xff00, RZ, 0xc0, !PT ;  /* 0x0000ff007dff7812 */ /* 0x000fe200078cc0ff */
[----:B------:R-:W3:Y:S02]  /*4310*/  LDL.LU R182, [R1+0x74] ;  /* 0x0000740001b67983 */ /* 0x000ee40000300800 */
[----:B------:R-:W-:-:S02]  /*4320*/  FADD.FTZ R172, R169, -R172 ;  /* 0x800000aca9ac7221 */ /* 0x000fc40000010000 */
[----:B------:R-:W-:Y:S02]  /*4330*/  FADD.FTZ R176, R176, -R175 ;  /* 0x800000afb0b07221 */ /* 0x000fe40000010000 */
[-CC-:B------:R-:W-:Y:S02]  /*4340*/  FFMA.FTZ R173, R173, R137.reuse, R136.reuse ;  /* 0x00000089adad7223 */ /* 0x180fe40000010088 */
[----:B------:R-:W-:Y:S02]  /*4350*/  FFMA.FTZ R174, R174, R137, R136 ;  /* 0x00000089aeae7223 */ /* 0x000fe40000010088 */
[----:B------:R-:W-:Y:S02]  /*4360*/  FADD.FTZ R173, R170, -R173 ;  /* 0x800000adaaad7221 */ /* 0x000fe40000010000 */
[----:B------:R-:W-:Y:S01]  /*4370*/  FADD.FTZ R174, R171, -R174 ;  /* 0x800000aeabae7221 */ /* 0x000fe20000010000 */
[----:B------:R-:W-:Y:S01]  /*4380*/  @P6 HADD2.F32 R169, -RZ, R42.H1_H1 ;  /* 0x3000002affa96230 */ /* 0x000fe20000004100 */
[----:B------:R-:W-:Y:S01]  /*4390*/  IADD3 R171, R165, 0x180, RZ ;  /* 0x00000180a5ab7810 */ /* 0x000fe20007ffe0ff */
[----:B--2---:R-:W-:-:S05]  /*43a0*/  @P3 HADD2.F32 R114, -RZ, R104.H0_H0 ;  /* 0x20000068ff723230 */ /* 0x004fca0000004100 */
[----:B------:R-:W-:Y:S02]  /*43b0*/  @P3 FMUL.FTZ R178, R111, R114 ;  /* 0x000000726fb23220 */ /* 0x000fe40000410000 */
[----:B------:R-:W-:Y:S01]  /*43c0*/  FMUL.FTZ R114, R110, R161 ;  /* 0x000000a16e727220 */ /* 0x000fe20000410000 */
[----:B------:R-:W-:-:S03]  /*43d0*/  @P4 HADD2.F32 R111, -RZ, R40.H1_H1 ;  /* 0x30000028ff6f4230 */ /* 0x000fc60000004100 */
[----:B------:R-:W-:Y:S01]  /*43e0*/  FMUL.FTZ R114, R114, c[0x0][0x1e8] ;  /* 0x00007a0072727a20 */ /* 0x000fe20000410000 */
[----:B------:R-:W-:-:S03]  /*43f0*/  LOP3.LUT P3, RZ, R124, 0xff0000, RZ, 0xc0, !PT ;  /* 0x00ff00007cff7812 */ /* 0x000fc6000786c0ff */
[----:B------:R-:W-:Y:S02]  /*4400*/  @P4 FMUL.FTZ R113, R114, R111 ;  /* 0x0000006f72714220 */ /* 0x000fe40000410000 */
[----:B------:R-:W-:Y:S01]  /*4410*/  FMUL.FTZ R111, R163, R183 ;  /* 0x000000b7a36f7220 */ /* 0x000fe20000410000 */
[----:B------:R-:W-:Y:S01]  /*4420*/  @P4 HADD2.F32 R104, -RZ, R104.H1_H1 ;  /* 0x30000068ff684230 */ /* 0x000fe20000004100 */
[----:B------:R-:W-:-:S06]  /*4430*/  FFMA.FTZ R138, R138, R137, R136 ;  /* 0x000000898a8a7223 */ /* 0x000fcc0000010088 */
[----:B------:R-:W-:Y:S01]  /*4440*/  @P3 HADD2.F32 R115, -RZ, R41.H0_H0 ;  /* 0x20000029ff733230 */ /* 0x000fe20000004100 */
[----:B------:R-:W-:Y:S01]  /*4450*/  @P0 FADD.FTZ R111, R70, R111 ;  /* 0x0000006f466f0221 */ /* 0x000fe20000010000 */
[----:B------:R-:W-:Y:S01]  /*4460*/  @P3 HADD2.F32 R126, -RZ, R105.H0_H0 ;  /* 0x20000069ff7e3230 */ /* 0x000fe20000004100 */
[----:B------:R-:W-:Y:S01]  /*4470*/  @P4 FMUL.FTZ R179, R114, R104 ;  /* 0x0000006872b34220 */ /* 0x000fe20000410000 */
[----:B------:R-:W-:Y:S01]  /*4480*/  F2FP.PACK_AB R112, R113, R112 ;  /* 0x000000707170723e */ /* 0x000fe200000000ff */
[----:B------:R-:W-:Y:S01]  /*4490*/  FMUL.FTZ R104, R111, R161 ;  /* 0x000000a16f687220 */ /* 0x000fe20000410000 */
[----:B------:R-:W-:Y:S01]  /*44a0*/  MOV R114, RZ ;  /* 0x000000ff00727202 */ /* 0x000fe20000000f00 */
[----:B------:R-:W-:Y:S01]  /*44b0*/  FFMA.FTZ R139, R139, R137, R136 ;  /* 0x000000898b8b7223 */ /* 0x000fe20000010088 */
[----:B------:R-:W2:Y:S01]  /*44c0*/  LDL.LU R183, [R1+0x78] ;  /* 0x0000780001b77983 */ /* 0x000ea20000300800 */
[----:B------:R-:W-:-:S04]  /*44d0*/  FMUL.FTZ R104, R104, c[0x0][0x1e8] ;  /* 0x00007a0068687a20 */ /* 0x000fc80000410000 */
[C---:B------:R-:W-:Y:S02]  /*44e0*/  @P3 FMUL.FTZ R114, R104.reuse, R115 ;  /* 0x0000007368723220 */ /* 0x040fe40000410000 */
[----:B------:R-:W-:Y:S01]  /*44f0*/  @P3 FMUL.FTZ R180, R104, R126 ;  /* 0x0000007e68b43220 */ /* 0x000fe20000410000 */
[----:B------:R-:W-:Y:S01]  /*4500*/  LOP3.LUT P3, RZ, R124, 0xff000000, RZ, 0xc0, !PT ;  /* 0xff0000007cff7812 */ /* 0x000fe2000786c0ff */
[----:B------:R-:W-:Y:S01]  /*4510*/  FMUL.FTZ R124, R163, R184 ;  /* 0x000000b8a37c7220 */ /* 0x000fe20000410000 */
[----:B------:R-:W-:Y:S01]  /*4520*/  HFMA2.MMA R115, -RZ, RZ, 0, 0 ;  /* 0x00000000ff737435 */ /* 0x000fe200000001ff */
[----:B------:R-:W-:Y:S01]  /*4530*/  FADD.FTZ R138, R142, -R138 ;  /* 0x8000008a8e8a7221 */ /* 0x000fe20000010000 */
[----:B------:R-:W2:Y:S01]  /*4540*/  LDL.LU R184, [R1+0x6c] ;  /* 0x00006c0001b87983 */ /* 0x000ea20000300800 */
[----:B------:R-:W-:Y:S02]  /*4550*/  @P0 FADD.FTZ R124, R71, R124 ;  /* 0x0000007c477c0221 */ /* 0x000fe40000010000 */
[----:B------:R-:W-:Y:S01]  /*4560*/  FADD.FTZ R139, R143, -R139 ;  /* 0x8000008b8f8b7221 */ /* 0x000fe20000010000 */
[----:B------:R-:W2:Y:S01]  /*4570*/  LDL.LU R175, [R1+0x70] ;  /* 0x0000700001af7983 */ /* 0x000ea20000300800 */
[----:B------:R-:W-:-:S04]  /*4580*/  FMUL.FTZ R104, R124, R161 ;  /* 0x000000a17c687220 */ /* 0x000fc80000410000 */
[----:B------:R-:W-:Y:S01]  /*4590*/  @P3 HADD2.F32 R105, -RZ, R105.H1_H1 ;  /* 0x30000069ff693230 */ /* 0x000fe20000004100 */
[----:B------:R-:W-:Y:S01]  /*45a0*/  FMUL.FTZ R104, R104, c[0x0][0x1e8] ;  /* 0x00007a0068687a20 */ /* 0x000fe20000410000 */
[----:B------:R-:W-:-:S03]  /*45b0*/  @P3 HADD2.F32 R126, -RZ, R41.H1_H1 ;  /* 0x30000029ff7e3230 */ /* 0x000fc60000004100 */
[C---:B------:R-:W-:Y:S02]  /*45c0*/  @P3 FMUL.FTZ R181, R104.reuse, R105 ;  /* 0x0000006968b53220 */ /* 0x040fe40000410000 */
[----:B------:R-:W-:Y:S01]  /*45d0*/  @P3 FMUL.FTZ R115, R104, R126 ;  /* 0x0000007e68733220 */ /* 0x000fe20000410000 */
[----:B------:R-:W-:-:S04]  /*45e0*/  LEA R104, P4, R108, c[0x0][0x248], 0x4 ;  /* 0x000092006c687a11 */ /* 0x000fc800078820ff */
[----:B------:R-:W-:Y:S02]  /*45f0*/  LEA.HI.X R105, R108, c[0x0][0x24c], RZ, 0x4, P4 ;  /* 0x000093006c697a11 */ /* 0x000fe400020f24ff */
[----:B------:R-:W-:Y:S02]  /*4600*/  SEL R108, R109, R92, P2 ;  /* 0x0000005c6d6c7207 */ /* 0x000fe40001000000 */
[----:B------:R-:W-:Y:S02]  /*4610*/  SEL R109, R110, R93, P2 ;  /* 0x0000005d6e6d7207 */ /* 0x000fe40001000000 */
[----:B------:R-:W-:Y:S02]  /*4620*/  SEL R110, R111, R94, P2 ;  /* 0x0000005e6f6e7207 */ /* 0x000fe40001000000 */
[----:B------:R-:W-:Y:S01]  /*4630*/  SEL R111, R124, R95, P2 ;  /* 0x0000005f7c6f7207 */ /* 0x000fe20001000000 */
[----:B------:R-:W-:Y:S01]  /*4640*/  FMUL.FTZ R124, R163, R176 ;  /* 0x000000b0a37c7220 */ /* 0x000fe20000410000 */
[----:B------:R-:W-:Y:S01]  /*4650*/  LOP3.LUT P3, RZ, R125, 0xff0000, RZ, 0xc0, !PT ;  /* 0x00ff00007dff7812 */ /* 0x000fe2000786c0ff */
[-C--:B------:R-:W-:Y:S01]  /*4660*/  FFMA.FTZ R141, R141, R137.reuse, R136 ;  /* 0x000000898d8d7223 */ /* 0x080fe20000010088 */
[----:B------:R-:W-:Y:S01]  /*4670*/  LOP3.LUT P4, RZ, R125, 0xff000000, RZ, 0xc0, !PT ;  /* 0xff0000007dff7812 */ /* 0x000fe2000788c0ff */
[----:B------:R0:W-:Y:S01]  /*4680*/  @P1 STG.E.128 [R166.64], R108 ;  /* 0x0000006ca6001986 */ /* 0x0001e2000c101d04 */
[----:B------:R-:W-:Y:S01]  /*4690*/  @P0 FADD.FTZ R124, R72, R124 ;  /* 0x0000007c487c0221 */ /* 0x000fe20000010000 */
[----:B------:R-:W-:Y:S01]  /*46a0*/  HFMA2.MMA R125, -RZ, RZ, 0, 0 ;  /* 0x00000000ff7d7435 */ /* 0x000fe200000001ff */
[----:B------:R-:W-:Y:S01]  /*46b0*/  CS2R R142, SRZ ;  /* 0x00000000008e7805 */ /* 0x000fe2000001ff00 */
[----:B------:R-:W-:Y:S01]  /*46c0*/  FFMA.FTZ R148, R148, R137, R136 ;  /* 0x0000008994947223 */ /* 0x000fe20000010088 */
[----:B------:R-:W2:Y:S01]  /*46d0*/  LDL.LU R176, [R1+0x64] ;  /* 0x0000640001b07983 */ /* 0x000ea20000300800 */
[----:B------:R-:W-:-:S02]  /*46e0*/  FMUL.FTZ R127, R124, R161 ;  /* 0x000000a17c7f7220 */ /* 0x000fc40000410000 */
[----:B0-----:R-:W-:-:S04]  /*46f0*/  FMUL.FTZ R109, R163, R172 ;  /* 0x000000aca36d7220 */ /* 0x001fc80000410000 */
[----:B------:R-:W-:Y:S02]  /*4700*/  @P0 FADD.FTZ R109, R73, R109 ;  /* 0x0000006d496d0221 */ /* 0x000fe40000010000 */
[----:B------:R-:W-:Y:S02]  /*4710*/  FMUL.FTZ R110, R163, R173 ;  /* 0x000000ada36e7220 */ /* 0x000fe40000410000 */
[----:B------:R-:W-:Y:S02]  /*4720*/  FMUL.FTZ R126, R109, R161 ;  /* 0x000000a16d7e7220 */ /* 0x000fe40000410000 */
[----:B------:R-:W-:Y:S02]  /*4730*/  FMUL.FTZ R111, R163, R174 ;  /* 0x000000aea36f7220 */ /* 0x000fe40000410000 */
[----:B------:R-:W-:Y:S01]  /*4740*/  FMUL.FTZ R126, R126, c[0x0][0x1e8] ;  /* 0x00007a007e7e7a20 */ /* 0x000fe20000410000 */
[----:B------:R-:W-:Y:S01]  /*4750*/  @P5 HADD2.F32 R108, -RZ, R42.H0_H0 ;  /* 0x2000002aff6c5230 */ /* 0x000fe20000004100 */
[----:B------:R-:W-:-:S02]  /*4760*/  @P0 FADD.FTZ R110, R74, R110 ;  /* 0x0000006e4a6e0221 */ /* 0x000fc40000010000 */
[----:B------:R-:W-:Y:S01]  /*4770*/  @P0 FADD.FTZ R111, R75, R111 ;  /* 0x0000006f4b6f0221 */ /* 0x000fe20000010000 */
[----:B------:R-:W-:Y:S01]  /*4780*/  MOV R172, RZ ;  /* 0x000000ff00ac7202 */ /* 0x000fe20000000f00 */
[----:B------:R-:W-:Y:S02]  /*4790*/  FMUL.FTZ R127, R127, c[0x0][0x1e8] ;  /* 0x00007a007f7f7a20 */ /* 0x000fe40000410000 */
[----:B------:R-:W-:Y:S02]  /*47a0*/  @P6 FMUL.FTZ R172, R126, R169 ;  /* 0x000000a97eac6220 */ /* 0x000fe40000410000 */
[-C--:B------:R-:W-:Y:S02]  /*47b0*/  FMUL.FTZ R169, R110, R161.reuse ;  /* 0x000000a16ea97220 */ /* 0x080fe40000410000 */
[----:B------:R-:W-:Y:S01]  /*47c0*/  FMUL.FTZ R170, R111, R161 ;  /* 0x000000a16faa7220 */ /* 0x000fe20000410000 */
[----:B------:R-:W-:Y:S01]  /*47d0*/  HFMA2.MMA R173, -RZ, RZ, 0, 0 ;  /* 0x00000000ffad7435 */ /* 0x000fe200000001ff */
[----:B------:R-:W-:Y:S01]  /*47e0*/  @P5 FMUL.FTZ R125, R127, R108 ;  /* 0x0000006c7f7d5220 */ /* 0x000fe20000410000 */
[--C-:B------:R-:W-:Y:S01]  /*47f0*/  @P3 HADD2.F32 R108, -RZ, R43.reuse.H0_H0 ;  /* 0x2000002bff6c3230 */ /* 0x100fe20000004100 */
[----:B------:R-:W-:Y:S01]  /*4800*/  FMUL.FTZ R169, R169, c[0x0][0x1e8] ;  /* 0x00007a00a9a97a20 */ /* 0x000fe20000410000 */
[----:B------:R-:W-:Y:S01]  /*4810*/  @P4 HADD2.F32 R113, -RZ, R43.H1_H1 ;  /* 0x3000002bff714230 */ /* 0x000fe20000004100 */
[----:B------:R-:W-:Y:S01]  /*4820*/  FMUL.FTZ R170, R170, c[0x0][0x1e8] ;  /* 0x00007a00aaaa7a20 */ /* 0x000fe20000410000 */
[----:B------:R-:W-:Y:S01]  /*4830*/  MOV R174, RZ ;  /* 0x000000ff00ae7202 */ /* 0x000fe20000000f00 */
[----:B------:R-:W-:-:S02]  /*4840*/  @P3 FMUL.FTZ R173, R169, R108 ;  /* 0x0000006ca9ad3220 */ /* 0x000fc40000410000 */
[----:B------:R-:W-:Y:S01]  /*4850*/  @P4 FMUL.FTZ R174, R170, R113 ;  /* 0x00000071aaae4220 */ /* 0x000fe20000410000 */
[----:B------:R-:W-:Y:S02]  /*4860*/  F2FP.PACK_AB R113, R115, R114 ;  /* 0x000000727371723e */ /* 0x000fe400000000ff */
[----:B------:R-:W-:Y:S02]  /*4870*/  SEL R108, R124, R96, P2 ;  /* 0x000000607c6c7207 */ /* 0x000fe40001000000 */
[----:B------:R-:W-:Y:S02]  /*4880*/  SEL R109, R109, R97, P2 ;  /* 0x000000616d6d7207 */ /* 0x000fe40001000000 */
[----:B------:R-:W-:Y:S02]  /*4890*/  SEL R110, R110, R98, P2 ;  /* 0x000000626e6e7207 */ /* 0x000fe40001000000 */
[----:B------:R-:W-:Y:S02]  /*48a0*/  SEL R111, R111, R99, P2 ;  /* 0x000000636f6f7207 */ /* 0x000fe40001000000 */
[----:B------:R-:W-:Y:S01]  /*48b0*/  F2FP.PACK_AB R114, R172, R125 ;  /* 0x0000007dac72723e */ /* 0x000fe200000000ff */
[----:B------:R-:W-:Y:S01]  /*48c0*/  IMAD.WIDE.U32 R124, R171, R209, c[0x0][0x170] ;  /* 0x00005c00ab7c7625 */ /* 0x000fe200078e00d1 */
[----:B------:R-:W-:Y:S01]  /*48d0*/  F2FP.PACK_AB R115, R174, R173 ;  /* 0x000000adae73723e */ /* 0x000fe200000000ff */
[----:B------:R0:W-:Y:S04]  /*48e0*/  @P1 STG.E.128 [R166.64+0x10], R108 ;  /* 0x0000106ca6001986 */ /* 0x0001e8000c101d04 */
[----:B------:R1:W-:Y:S01]  /*48f0*/  STG.E.128 [R104.64], R112 ;  /* 0x0000007068007986 */ /* 0x0003e2000c101d04 */
[----:B------:R-:W-:-:S02]  /*4900*/  FADD.FTZ R145, R145, -R141 ;  /* 0x8000008d91917221 */ /* 0x000fc40000010000 */
[-CC-:B------:R-:W-:Y:S01]  /*4910*/  FFMA.FTZ R150, R150, R137.reuse, R136.reuse ;  /* 0x0000008996967223 */ /* 0x180fe20000010088 */
[----:B------:R-:W2:Y:S01]  /*4920*/  LDL.LU R172, [R1+0x68] ;  /* 0x0000680001ac7983 */ /* 0x000ea20000300800 */
[----:B------:R-:W-:Y:S02]  /*4930*/  FFMA.FTZ R152, R152, R137, R136 ;  /* 0x0000008998987223 */ /* 0x000fe40000010088 */
[----:B------:R-:W-:Y:S01]  /*4940*/  FADD.FTZ R148, R149, -R148 ;  /* 0x8000009495947221 */ /* 0x000fe20000010000 */
[----:B------:R-:W2:Y:S04]  /*4950*/  LDL.LU R173, [R1+0x60] ;  /* 0x0000600001ad7983 */ /* 0x000ea80000300800 */
[----:B0-----:R0:W2:Y:S01]  /*4960*/  LDG.E.128 R108, [R124.64] ;  /* 0x000000047c6c7981 */ /* 0x0010a2000c1e1d00 */
[----:B------:R-:W-:Y:S01]  /*4970*/  HFMA2.MMA R166, -RZ, RZ, 0, 0 ;  /* 0x00000000ffa67435 */ /* 0x000fe200000001ff */
[--C-:B-1----:R-:W-:Y:S01]  /*4980*/  @P5 HADD2.F32 R104, -RZ, R106.reuse.H0_H0 ;  /* 0x2000006aff685230 */ /* 0x102fe20000004100 */
[----:B------:R-:W-:Y:S01]  /*4990*/  MOV R167, RZ ;  /* 0x000000ff00a77202 */ /* 0x000fe20000000f00 */
[----:B------:R-:W-:Y:S01]  /*49a0*/  @P6 HADD2.F32 R106, -RZ, R106.H1_H1 ;  /* 0x3000006aff6a6230 */ /* 0x000fe20000004100 */
[----:B------:R-:W-:Y:S01]  /*49b0*/  FMUL.FTZ R112, R163, R138 ;  /* 0x0000008aa3707220 */ /* 0x000fe20000410000 */
[----:B------:R-:W3:Y:S01]  /*49c0*/  LDL.LU R174, [R1+0x5c] ;  /* 0x00005c0001ae7983 */ /* 0x000ee20000300800 */
[----:B------:R-:W-:Y:S01]  /*49d0*/  @P5 FMUL.FTZ R166, R127, R104 ;  /* 0x000000687fa65220 */ /* 0x000fe20000410000 */
[----:B------:R-:W-:Y:S01]  /*49e0*/  MOV R104, R118 ;  /* 0x0000007600687202 */ /* 0x000fe20000000f00 */
[----:B------:R-:W-:Y:S01]  /*49f0*/  @P6 FMUL.FTZ R167, R126, R106 ;  /* 0x0000006a7ea76220 */ /* 0x000fe20000410000 */
[----:B------:R-:W-:-:S02]  /*4a00*/  LOP3.LUT P5, RZ, R118, 0xff00, RZ, 0xc0, !PT ;  /* 0x0000ff0076ff7812 */ /* 0x000fc400078ac0ff */
[----:B------:R-:W-:Y:S01]  /*4a10*/  LOP3.LUT P6, RZ, R104, 0xff, RZ, 0xc0, !PT ;  /* 0x000000ff68ff7812 */ /* 0x000fe200078cc0ff */
[----:B------:R-:W-:Y:S02]  /*4a20*/  FMUL.FTZ R113, R163, R139 ;  /* 0x0000008ba3717220 */ /* 0x000fe40000410000 */
[----:B------:R-:W-:Y:S02]  /*4a30*/  @P0 FADD.FTZ R112, R76, R112 ;  /* 0x000000704c700221 */ /* 0x000fe40000010000 */
[----:B------:R-:W-:Y:S02]  /*4a40*/  @P0 FADD.FTZ R113, R77, R113 ;  /* 0x000000714d710221 */ /* 0x000fe40000010000 */
[-C--:B------:R-:W-:Y:S02]  /*4a50*/  FMUL.FTZ R106, R112, R161.reuse ;  /* 0x000000a1706a7220 */ /* 0x080fe40000410000 */
[----:B------:R-:W-:Y:S02]  /*4a60*/  FMUL.FTZ R115, R113, R161 ;  /* 0x000000a171737220 */ /* 0x000fe40000410000 */
[----:B------:R-:W-:-:S02]  /*4a70*/  FMUL.FTZ R106, R106, c[0x0][0x1e8] ;  /* 0x00007a006a6a7a20 */ /* 0x000fc40000410000 */
[--C-:B0-----:R-:W-:Y:S01]  /*4a80*/  @P6 HADD2.F32 R125, -RZ, R36.reuse.H0_H0 ;  /* 0x20000024ff7d6230 */ /* 0x101fe20000004100 */
[----:B------:R-:W-:Y:S01]  /*4a90*/  CS2R R104, SRZ ;  /* 0x0000000000687805 */ /* 0x000fe2000001ff00 */
[----:B------:R-:W-:Y:S01]  /*4aa0*/  @P5 HADD2.F32 R126, -RZ, R36.H1_H1 ;  /* 0x30000024ff7e5230 */ /* 0x000fe20000004100 */
[----:B------:R-:W-:Y:S02]  /*4ab0*/  FMUL.FTZ R115, R115, c[0x0][0x1e8] ;  /* 0x00007a0073737a20 */ /* 0x000fe40000410000 */
[----:B------:R-:W-:Y:S01]  /*4ac0*/  @P6 FMUL.FTZ R104, R106, R125 ;  /* 0x0000007d6a686220 */ /* 0x000fe20000410000 */
[--C-:B------:R-:W-:Y:S01]  /*4ad0*/  @P3 HADD2.F32 R125, -RZ, R107.reuse.H0_H0 ;  /* 0x2000006bff7d3230 */ /* 0x100fe20000004100 */
[----:B------:R-:W-:Y:S01]  /*4ae0*/  FFMA.FTZ R114, R140, R137, R136 ;  /* 0x000000898c727223 */ /* 0x000fe20000010088 */
[----:B------:R-:W-:Y:S01]  /*4af0*/  @P4 HADD2.F32 R107, -RZ, R107.H1_H1 ;  /* 0x3000006bff6b4230 */ /* 0x000fe20000004100 */
[----:B------:R-:W-:Y:S01]  /*4b00*/  @P5 FMUL.FTZ R105, R115, R126 ;  /* 0x0000007e73695220 */ /* 0x000fe20000410000 */
[----:B------:R-:W-:Y:S01]  /*4b10*/  CS2R R138, SRZ ;  /* 0x00000000008a7805 */ /* 0x000fe2000001ff00 */
[----:B------:R-:W-:Y:S01]  /*4b20*/  CS2R R140, SRZ ;  /* 0x00000000008c7805 */ /* 0x000fe2000001ff00 */
[----:B------:R-:W-:-:S02]  /*4b30*/  FADD.FTZ R114, R144, -R114 ;  /* 0x8000007290727221 */ /* 0x000fc40000010000 */
[----:B------:R-:W-:Y:S01]  /*4b40*/  @P3 FMUL.FTZ R138, R169, R125 ;  /* 0x0000007da98a3220 */ /* 0x000fe20000410000 */
[----:B------:R-:W-:Y:S01]  /*4b50*/  LOP3.LUT P3, RZ, R118, 0xff0000, RZ, 0xc0, !PT ;  /* 0x00ff000076ff7812 */ /* 0x000fe2000786c0ff */
[----:B------:R-:W-:Y:S01]  /*4b60*/  @P4 FMUL.FTZ R140, R170, R107 ;  /* 0x0000006baa8c4220 */ /* 0x000fe20000410000 */
[----:B------:R-:W-:Y:S01]  /*4b70*/  LOP3.LUT P4, RZ, R118, 0xff000000, RZ, 0xc0, !PT ;  /* 0xff00000076ff7812 */ /* 0x000fe2000788c0ff */
[----:B------:R-:W-:Y:S02]  /*4b80*/  FMUL.FTZ R114, R163, R114 ;  /* 0x00000072a3727220 */ /* 0x000fe40000410000 */
[----:B------:R-:W-:Y:S02]  /*4b90*/  FFMA.FTZ R124, R146, R137, R136 ;  /* 0x00000089927c7223 */ /* 0x000fe40000010088 */
[----:B------:R-:W-:Y:S02]  /*4ba0*/  FADD.FTZ R149, R151, -R150 ;  /* 0x8000009697957221 */ /* 0x000fe40000010000 */
[----:B------:R-:W-:Y:S01]  /*4bb0*/  FADD.FTZ R152, R153, -R152 ;  /* 0x8000009899987221 */ /* 0x000fe20000010000 */
[----:B------:R-:W-:Y:S01]  /*4bc0*/  F2FP.PACK_AB R104, R105, R104 ;  /* 0x000000686968723e */ /* 0x000fe200000000ff */
[----:B------:R-:W-:Y:S01]  /*4bd0*/  @P0 FADD.FTZ R114, R78, R114 ;  /* 0x000000724e720221 */ /* 0x000fe20000010000 */
[----:B------:R-:W-:Y:S01]  /*4be0*/  SEL R112, R112, R92, P2 ;  /* 0x0000005c70707207 */ /* 0x000fe20001000000 */
[----:B------:R-:W3:Y:S02]  /*4bf0*/  LDL.LU R169, [R1+0x54] ;  /* 0x0000540001a97983 */ /* 0x000ee40000300800 */
[----:B------:R-:W-:Y:S01]  /*4c00*/  FMUL.FTZ R107, R114, R161 ;  /* 0x000000a1726b7220 */ /* 0x000fe20000410000 */
[--C-:B------:R-:W-:Y:S01]  /*4c10*/  @P4 HADD2.F32 R118, -RZ, R37.reuse.H1_H1 ;  /* 0x30000025ff764230 */ /* 0x100fe20000004100 */
[----:B------:R-:W-:Y:S01]  /*4c20*/  HFMA2.MMA R125, -RZ, RZ, 0, 0 ;  /* 0x00000000ff7d7435 */ /* 0x000fe200000001ff */
[----:B------:R-:W-:Y:S01]  /*4c30*/  @P3 HADD2.F32 R127, -RZ, R37.H0_H0 ;  /* 0x20000025ff7f3230 */ /* 0x000fe20000004100 */
[----:B------:R-:W-:Y:S01]  /*4c40*/  FMUL.FTZ R107, R107, c[0x0][0x1e8] ;  /* 0x00007a006b6b7a20 */ /* 0x000fe20000410000 */
[----:B------:R-:W-:Y:S01]  /*4c50*/  SEL R113, R113, R93, P2 ;  /* 0x0000005d71717207 */ /* 0x000fe20001000000 */
[----:B------:R-:W-:Y:S01]  /*4c60*/  FADD.FTZ R124, R147, -R124 ;  /* 0x8000007c937c7221 */ /* 0x000fe20000010000 */
[----:B------:R-:W3:Y:S01]  /*4c70*/  LDL.LU R170, [R1+0x58] ;  /* 0x0000580001aa7983 */ /* 0x000ee20000300800 */
[----:B------:R-:W-:-:S02]  /*4c80*/  @P3 FMUL.FTZ R125, R107, R127 ;  /* 0x0000007f6b7d3220 */ /* 0x000fc40000410000 */
[C---:B------:R-:W-:Y:S02]  /*4c90*/  FMUL.FTZ R124, R163.reuse, R124 ;  /* 0x0000007ca37c7220 */ /* 0x040fe40000410000 */
[C---:B------:R-:W-:Y:S02]  /*4ca0*/  FMUL.FTZ R150, R163.reuse, R148 ;  /* 0x00000094a3967220 */ /* 0x040fe40000410000 */
        /* <DEDUP_REMOVED lines=8> */
[-C--:B------:R-:W-:Y:S02]  /*4d30*/  FMUL.FTZ R147, R149, R161.reuse ;  /* 0x000000a195937220 */ /* 0x080fe40000410000 */
[----:B------:R-:W-:-:S02]  /*4d40*/  FMUL.FTZ R148, R127, R161 ;  /* 0x000000a17f947220 */ /* 0x000fc40000410000 */
[----:B------:R-:W-:Y:S02]  /*4d50*/  FMUL.FTZ R144, R144, c[0x0][0x1e8] ;  /* 0x00007a0090907a20 */ /* 0x000fe40000410000 */
[----:B------:R-:W-:Y:S02]  /*4d60*/  FMUL.FTZ R146, R146, c[0x0][0x1e8] ;  /* 0x00007a0092927a20 */ /* 0x000fe40000410000 */
[----:B------:R-:W-:Y:S02]  /*4d70*/  FMUL.FTZ R147, R147, c[0x0][0x1e8] ;  /* 0x00007a0093937a20 */ /* 0x000fe40000410000 */
[----:B------:R-:W-:Y:S01]  /*4d80*/  FMUL.FTZ R148, R148, c[0x0][0x1e8] ;  /* 0x00007a0094947a20 */ /* 0x000fe20000410000 */
[----:B------:R-:W-:Y:S02]  /*4d90*/  SEL R114, R114, R94, P2 ;  /* 0x0000005e72727207 */ /* 0x000fe40001000000 */
[----:B------:R-:W-:Y:S02]  /*4da0*/  SEL R124, R124, R96, P2 ;  /* 0x000000607c7c7207 */ /* 0x000fe40001000000 */
[----:B------:R-:W-:Y:S01]  /*4db0*/  SEL R127, R127, R99, P2 ;  /* 0x000000637f7f7207 */ /* 0x000fe20001000000 */
[----:B--2---:R-:W-:-:S02]  /*4dc0*/  @P6 HADD2.F32 R126, -RZ, R108.H0_H0 ;  /* 0x2000006cff7e6230 */ /* 0x004fc40000004100 */
[----:B------:R-:W-:-:S05]  /*4dd0*/  @P5 HADD2.F32 R108, -RZ, R108.H1_H1 ;  /* 0x3000006cff6c5230 */ /* 0x000fca0000004100 */
[----:B------:R-:W-:Y:S02]  /*4de0*/  @P5 FMUL.FTZ R141, R115, R108 ;  /* 0x0000006c738d5220 */ /* 0x000fe40000410000 */
[----:B------:R-:W-:-:S04]  /*4df0*/  FMUL.FTZ R115, R163, R145 ;  /* 0x00000091a3737220 */ /* 0x000fc80000410000 */
[----:B------:R-:W-:Y:S02]  /*4e00*/  @P0 FADD.FTZ R115, R79, R115 ;  /* 0x000000734f730221 */ /* 0x000fe40000010000 */
[----:B------:R-:W-:Y:S02]  /*4e10*/  @P6 FMUL.FTZ R139, R106, R126 ;  /* 0x0000007e6a8b6220 */ /* 0x000fe40000410000 */
[----:B------:R-:W-:Y:S01]  /*4e20*/  FMUL.FTZ R106, R115, R161 ;  /* 0x000000a1736a7220 */ /* 0x000fe20000410000 */
[--C-:B------:R-:W-:Y:S02]  /*4e30*/  @P3 HADD2.F32 R108, -RZ, R109.reuse.H0_H0 ;  /* 0x2000006dff6c3230 */ /* 0x100fe40000004100 */
[----:B------:R-:W-:Y:S01]  /*4e40*/  @P4 HADD2.F32 R109, -RZ, R109.H1_H1 ;  /* 0x3000006dff6d4230 */ /* 0x000fe20000004100 */
[----:B------:R-:W-:Y:S01]  /*4e50*/  FMUL.FTZ R106, R106, c[0x0][0x1e8] ;  /* 0x00007a006a6a7a20 */ /* 0x000fe20000410000 */
[----:B------:R-:W-:Y:S01]  /*4e60*/  MOV R126, RZ ;  /* 0x000000ff007e7202 */ /* 0x000fe20000000f00 */
[----:B------:R-:W-:-:S02]  /*4e70*/  @P3 FMUL.FTZ R142, R107, R108 ;  /* 0x0000006c6b8e3220 */ /* 0x000fc40000410000 */
[C---:B------:R-:W-:Y:S02]  /*4e80*/  @P4 FMUL.FTZ R126, R106.reuse, R118 ;  /* 0x000000766a7e4220 */ /* 0x040fe40000410000 */
[----:B------:R-:W-:Y:S01]  /*4e90*/  @P4 FMUL.FTZ R143, R106, R109 ;  /* 0x0000006d6a8f4220 */ /* 0x000fe20000410000 */
[----:B------:R-:W-:Y:S02]  /*4ea0*/  LEA R108, P4, R171, c[0x0][0x248], 0x4 ;  /* 0x00009200ab6c7a11 */ /* 0x000fe400078820ff */
[C---:B------:R-:W-:Y:S02]  /*4eb0*/  LOP3.LUT P5, RZ, R119.reuse, 0xff, RZ, 0xc0, !PT ;  /* 0x000000ff77ff7812 */ /* 0x040fe400078ac0ff */
[----:B------:R-:W-:Y:S02]  /*4ec0*/  LOP3.LUT P6, RZ, R119, 0xff00, RZ, 0xc0, !PT ;  /* 0x0000ff0077ff7812 */ /* 0x000fe400078cc0ff */
[----:B------:R-:W-:Y:S02]  /*4ed0*/  LEA.HI.X R109, R171, c[0x0][0x24c], RZ, 0x4, P4 ;  /* 0x00009300ab6d7a11 */ /* 0x000fe400020f24ff */
[C---:B------:R-:W-:Y:S01]  /*4ee0*/  LOP3.LUT P3, RZ, R119.reuse, 0xff0000, RZ, 0xc0, !PT ;  /* 0x00ff000077ff7812 */ /* 0x040fe2000786c0ff */
[----:B------:R-:W-:Y:S01]  /*4ef0*/  HFMA2.MMA R106, -RZ, RZ, 0, 0 ;  /* 0x00000000ff6a7435 */ /* 0x000fe200000001ff */
[----:B------:R-:W-:Y:S01]  /*4f00*/  LOP3.LUT P4, RZ, R119, 0xff000000, RZ, 0xc0, !PT ;  /* 0xff00000077ff7812 */ /* 0x000fe2000788c0ff */
[----:B------:R-:W2:Y:S01]  /*4f10*/  LDL.LU R171, [R1+0x4c] ;  /* 0x00004c0001ab7983 */ /* 0x000ea20000300800 */
[----:B------:R-:W-:-:S03]  /*4f20*/  CS2R R118, SRZ ;  /* 0x0000000000767805 */ /* 0x000fc6000001ff00 */
[--C-:B------:R-:W-:Y:S01]  /*4f30*/  @P5 HADD2.F32 R107, -RZ, R38.reuse.H0_H0 ;  /* 0x20000026ff6b5230 */ /* 0x100fe20000004100 */
[----:B------:R-:W-:Y:S01]  /*4f40*/  F2FP.PACK_AB R105, R126, R125 ;  /* 0x0000007d7e69723e */ /* 0x000fe200000000ff */
[----:B------:R-:W-:Y:S01]  /*4f50*/  @P6 HADD2.F32 R151, -RZ, R38.H1_H1 ;  /* 0x30000026ff976230 */ /* 0x000fe20000004100 */
[----:B------:R-:W-:Y:S01]  /*4f60*/  SEL R115, R115, R95, P2 ;  /* 0x0000005f73737207 */ /* 0x000fe20001000000 */
[----:B------:R-:W4:Y:S02]  /*4f70*/  LDL.LU R153, [R1+0x50] ;  /* 0x0000500001997983 */ /* 0x000f240000300800 */
[--C-:B------:R-:W-:Y:S02]  /*4f80*/  @P3 HADD2.F32 R152, -RZ, R39.reuse.H0_H0 ;  /* 0x20000027ff983230 */ /* 0x100fe40000004100 */
[----:B------:R-:W-:Y:S01]  /*4f90*/  @P4 HADD2.F32 R145, -RZ, R39.H1_H1 ;  /* 0x30000027ff914230 */ /* 0x000fe20000004100 */
[----:B------:R-:W-:Y:S01]  /*4fa0*/  @P5 FMUL.FTZ R106, R144, R107 ;  /* 0x0000006b906a5220 */ /* 0x000fe20000410000 */
[----:B------:R-:W-:Y:S01]  /*4fb0*/  MOV R107, RZ ;  /* 0x000000ff006b7202 */ /* 0x000fe20000000f00 */
[----:B------:R-:W-:Y:S01]  /*4fc0*/  @P6 FMUL.FTZ R119, R146, R151 ;  /* 0x0000009792776220 */ /* 0x000fe20000410000 */
[----:B------:R-:W-:Y:S01]  /*4fd0*/  @P1 MOV R151, 0x20 ;  /* 0x0000002000971802 */ /* 0x000fe20000000f00 */
[----:B------:R-:W-:-:S02]  /*4fe0*/  @P3 FMUL.FTZ R107, R147, R152 ;  /* 0x00000098936b3220 */ /* 0x000fc40000410000 */
[----:B------:R-:W-:Y:S01]  /*4ff0*/  @P4 FMUL.FTZ R118, R148, R145 ;  /* 0x0000009194764220 */ /* 0x000fe20000410000 */
[----:B------:R-:W-:Y:S01]  /*5000*/  IADD3 R145, R165, 0x200, RZ ;  /* 0x00000200a5917810 */ /* 0x000fe20007ffe0ff */
[----:B------:R-:W-:Y:S01]  /*5010*/  @P1 IMAD.WIDE.U32 R164, R164, R151, c[0x0][0x258] ;  /* 0x00009600a4a41625 */ /* 0x000fe200078e0097 */
[----:B------:R-:W-:Y:S01]  /*5020*/  SEL R125, R150, R97, P2 ;  /* 0x00000061967d7207 */ /* 0x000fe20001000000 */
[----:B------:R-:W4:Y:S01]  /*5030*/  LDL.LU R152, [R1+0x44] ;  /* 0x0000440001987983 */ /* 0x000f220000300800 */
[----:B------:R-:W-:Y:S02]  /*5040*/  SEL R126, R149, R98, P2 ;  /* 0x00000062957e7207 */ /* 0x000fe40001000000 */
[----:B------:R-:W-:Y:S02]  /*5050*/  F2FP.PACK_AB R106, R119, R106 ;  /* 0x0000006a776a723e */ /* 0x000fe400000000ff */
[----:B------:R-:W-:Y:S01]  /*5060*/  F2FP.PACK_AB R107, R118, R107 ;  /* 0x0000006b766b723e */ /* 0x000fe200000000ff */
[----:B------:R0:W-:Y:S04]  /*5070*/  @P1 STG.E.128 [R164.64], R112 ;  /* 0x00000070a4001986 */ /* 0x0001e8000c101d04 */
[----:B------:R-:W-:Y:S01]  /*5080*/  @P1 STG.E.128 [R164.64+0x10], R124 ;  /* 0x0000107ca4001986 */ /* 0x000fe2000c101d04 */
[----:B------:R-:W-:-:S03]  /*5090*/  IMAD.WIDE.U32 R118, R145, R209, c[0x0][0x170] ;  /* 0x00005c0091767625 */ /* 0x000fc600078e00d1 */
[----:B------:R1:W-:Y:S04]  /*50a0*/  STG.E.128 [R108.64], R104 ;  /* 0x000000686c007986 */ /* 0x0003e8000c101d04 */
[----:B------:R-:W4:Y:S04]  /*50b0*/  LDL.LU R151, [R1+0x48] ;  /* 0x0000480001977983 */ /* 0x000f280000300800 */
[----:B------:R-:W4:Y:S01]  /*50c0*/  LDL.LU R150, [R1+0x3c] ;  /* 0x00003c0001967983 */ /* 0x000f220000300800 */
[----:B0-----:R-:W-:-:S03]  /*50d0*/  CS2R R112, SRZ ;  /* 0x0000000000707805 */ /* 0x001fc6000001ff00 */
[----:B------:R-:W4:Y:S04]  /*50e0*/  LDL.LU R149, [R1+0x40] ;  /* 0x0000400001957983 */ /* 0x000f280000300800 */
[----:B------:R-:W4:Y:S01]  /*50f0*/  LDL.LU R209, [R1+0x34] ;  /* 0x0000340001d17983 */ /* 0x000f220000300800 */
[----:B-1----:R-:W-:-:S03]  /*5100*/  @P5 HADD2.F32 R108, -RZ, R110.H0_H0 ;  /* 0x2000006eff6c5230 */ /* 0x002fc60000004100 */
[----:B------:R-:W4:Y:S02]  /*5110*/  LDL.LU R164, [R1+0x2c] ;  /* 0x00002c0001a47983 */ /* 0x000f240000300800 */
[----:B------:R-:W-:Y:S02]  /*5120*/  @P5 FMUL.FTZ R112, R144, R108 ;  /* 0x0000006c90705220 */ /* 0x000fe40000410000 */
[----:B------:R-:W4:Y:S04]  /*5130*/  LDL.LU R165, [R1+0x38] ;  /* 0x0000380001a57983 */ /* 0x000f280000300800 */
[----:B------:R-:W4:Y:S04]  /*5140*/  LDL.LU R144, [R1+0x30] ;  /* 0x0000300001907983 */ /* 0x000f280000300800 */
[----:B------:R0:W4:Y:S01]  /*5150*/  LDG.E.128 R104, [R118.64] ;  /* 0x0000000476687981 */ /* 0x000122000c1e1d00 */
[----:B------:R-:W-:Y:S01]  /*5160*/  FFMA.FTZ R121, R121, R137, R136 ;  /* 0x0000008979797223 */ /* 0x000fe20000010088 */
[----:B------:R-:W-:-:S03]  /*5170*/  MOV R109, R116 ;  /* 0x00000074006d7202 */ /* 0x000fc60000000f00 */
[----:B------:R-:W-:Y:S01]  /*5180*/  FADD.FTZ R121, R123, -R121 ;  /* 0x800000797b797221 */ /* 0x000fe20000010000 */
[----:B------:R-:W-:Y:S01]  /*5190*/  LOP3.LUT P5, RZ, R109, 0xff, RZ, 0xc0, !PT ;  /* 0x000000ff6dff7812 */ /* 0x000fe200078ac0ff */
[--C-:B------:R-:W-:Y:S02]  /*51a0*/  FFMA.FTZ R122, R122, R137, R136.reuse ;  /* 0x000000897a7a7223 */ /* 0x100fe40000010088 */
[----:B------:R-:W-:Y:S02]  /*51b0*/  FMUL.FTZ R121, R163, R121 ;  /* 0x00000079a3797220 */ /* 0x000fe40000410000 */
[-CC-:B------:R-:W-:Y:S02]  /*51c0*/  FFMA.FTZ R129, R129, R137.reuse, R136.reuse ;  /* 0x0000008981817223 */ /* 0x180fe40000010088 */
[-CC-:B------:R-:W-:Y:S02]  /*51d0*/  FFMA.FTZ R120, R120, R137.reuse, R136.reuse ;  /* 0x0000008978787223 */ /* 0x180fe40000010088 */
[----:B------:R-:W-:-:S02]  /*51e0*/  FFMA.FTZ R128, R128, R137, R136 ;  /* 0x0000008980807223 */ /* 0x000fc40000010088 */
[-CC-:B------:R-:W-:Y:S02]  /*51f0*/  FFMA.FTZ R102, R102, R137.reuse, R136.reuse ;  /* 0x0000008966667223 */ /* 0x180fe40000010088 */
[-CC-:B------:R-:W-:Y:S02]  /*5200*/  FFMA.FTZ R103, R103, R137.reuse, R136.reuse ;  /* 0x0000008967677223 */ /* 0x180fe40000010088 */
[----:B------:R-:W-:Y:S02]  /*5210*/  FFMA.FTZ R100, R100, R137, R136 ;  /* 0x0000008964647223 */ /* 0x000fe40000010088 */
[----:B------:R-:W-:Y:S02]  /*5220*/  @P0 FADD.FTZ R121, R84, R121 ;  /* 0x0000007954790221 */ /* 0x000fe40000010000 */
        /* <DEDUP_REMOVED lines=13> */
[C---:B------:R-:W-:Y:S01]  /*5300*/  FMUL.FTZ R103, R163.reuse, R103 ;  /* 0x00000067a3677220 */ /* 0x040fe20000410000 */
[----:B------:R-:W-:Y:S01]  /*5310*/  @P6 HADD2.F32 R110, -RZ, R110.H1_H1 ;  /* 0x3000006eff6e6230 */ /* 0x000fe20000004100 */
[----:B------:R-:W-:Y:S01]  /*5320*/  FMUL.FTZ R163, R163, R100 ;  /* 0x00000064a3a37220 */ /* 0x000fe20000410000 */
[----:B------:R-:W-:Y:S01]  /*5330*/  @P5 HADD2.F32 R100, -RZ, R32.H0_H0 ;  /* 0x20000020ff645230 */ /* 0x000fe20000004100 */
[----:B------:R-:W-:Y:S01]  /*5340*/  FMUL.FTZ R108, R108, c[0x0][0x1e8] ;  /* 0x00007a006c6c7a20 */ /* 0x000fe20000410000 */
[----:B------:R-:W-:Y:S01]  /*5350*/  CS2R R114, SRZ ;  /* 0x0000000000727805 */ /* 0x000fe2000001ff00 */
[----:B------:R-:W-:Y:S01]  /*5360*/  @P6 FMUL.FTZ R113, R146, R110 ;  /* 0x0000006e92716220 */ /* 0x000fe20000410000 */
[----:B------:R-:W-:Y:S01]  /*5370*/  @P3 HADD2.F32 R101, -RZ, R111.H0_H0 ;  /* 0x2000006fff653230 */ /* 0x000fe20000004100 */
[----:B------:R-:W-:Y:S01]  /*5380*/  @P5 FMUL.FTZ R114, R108, R100 ;  /* 0x000000646c725220 */ /* 0x000fe20000410000 */
[----:B------:R-:W-:Y:S01]  /*5390*/  LOP3.LUT P6, RZ, R116, 0xff00, RZ, 0xc0, !PT ;  /* 0x0000ff0074ff7812 */ /* 0x000fe200078cc0ff */
[----:B------:R-:W-:Y:S01]  /*53a0*/  @P0 FADD.FTZ R122, R85, R122 ;  /* 0x0000007a557a0221 */ /* 0x000fe20000010000 */
[----:B------:R-:W-:Y:S01]  /*53b0*/  @P1 MOV R100, 0x20 ;  /* 0x0000002000641802 */ /* 0x000fe20000000f00 */
[----:B------:R-:W-:-:S02]  /*53c0*/  @P0 FADD.FTZ R129, R86, R129 ;  /* 0x0000008156810221 */ /* 0x000fc40000010000 */
[----:B------:R-:W-:Y:S02]  /*53d0*/  @P0 FADD.FTZ R120, R87, R120 ;  /* 0x0000007857780221 */ /* 0x000fe40000010000 */
[----:B------:R-:W-:Y:S02]  /*53e0*/  @P0 FADD.FTZ R128, R88, R128 ;  /* 0x0000008058800221 */ /* 0x000fe40000010000 */
[----:B------:R-:W-:Y:S02]  /*53f0*/  @P0 FADD.FTZ R102, R89, R102 ;  /* 0x0000006659660221 */ /* 0x000fe40000010000 */
[----:B------:R-:W-:Y:S02]  /*5400*/  @P0 FADD.FTZ R103, R90, R103 ;  /* 0x000000675a670221 */ /* 0x000fe40000010000 */
[----:B------:R-:W-:Y:S01]  /*5410*/  @P0 FADD.FTZ R163, R91, R163 ;  /* 0x000000a35ba30221 */ /* 0x000fe20000010000 */
[----:B------:R-:W-:Y:S01]  /*5420*/  SEL R92, R121, R92, P2 ;  /* 0x0000005c795c7207 */ /* 0x000fe20001000000 */
[----:B------:R-:W-:Y:S01]  /*5430*/  @P3 FMUL.FTZ R115, R147, R101 ;  /* 0x0000006593733220 */ /* 0x000fe20000410000 */
[----:B------:R-:W-:Y:S01]  /*5440*/  SEL R93, R122, R93, P2 ;  /* 0x0000005d7a5d7207 */ /* 0x000fe20001000000 */
[----:B------:R-:W-:Y:S01]  /*5450*/  @P1 IMAD.WIDE.U32 R100, R160, R100, c[0x0][0x258] ;  /* 0x00009600a0641625 */ /* 0x000fe200078e0064 */
        /* <DEDUP_REMOVED lines=8> */
[----:B------:R-:W-:Y:S01]  /*54e0*/  LOP3.LUT P0, RZ, R116, 0xff0000, RZ, 0xc0, !PT ;  /* 0x00ff000074ff7812 */ /* 0x000fe2000780c0ff */
[----:B------:R-:W-:-:S02]  /*54f0*/  HFMA2.MMA R110, -RZ, RZ, 0, 0 ;  /* 0x00000000ff6e7435 */ /* 0x000fc400000001ff */
[----:B------:R1:W-:Y:S01]  /*5500*/  @P1 STG.E.128 [R100.64+0x10], R96 ;  /* 0x0000106064001986 */ /* 0x0003e2000c101d04 */
[----:B------:R-:W-:Y:S01]  /*5510*/  LOP3.LUT P1, RZ, R116, 0xff000000, RZ, 0xc0, !PT ;  /* 0xff00000074ff7812 */ /* 0x000fe2000782c0ff */
[----:B0-----:R-:W-:Y:S01]  /*5520*/  @P6 HADD2.F32 R119, -RZ, R32.H1_H1 ;  /* 0x30000020ff776230 */ /* 0x001fe20000004100 */
[----:B------:R-:W-:Y:S01]  /*5530*/  FMUL.FTZ R109, R109, c[0x0][0x1e8] ;  /* 0x00007a006d6d7a20 */ /* 0x000fe20000410000 */
[----:B------:R-:W-:Y:S01]  /*5540*/  @P4 HADD2.F32 R111, -RZ, R111.H1_H1 ;  /* 0x3000006fff6f4230 */ /* 0x000fe20000004100 */
[----:B------:R-:W-:Y:S02]  /*5550*/  MOV R118, RZ ;  /* 0x000000ff00767202 */ /* 0x000fe40000000f00 */
[----:B------:R-:W-:Y:S01]  /*5560*/  @P6 FMUL.FTZ R110, R109, R119 ;  /* 0x000000776d6e6220 */ /* 0x000fe20000410000 */
[----:B------:R-:W-:Y:S01]  /*5570*/  MOV R119, RZ ;  /* 0x000000ff00777202 */ /* 0x000fe20000000f00 */
[----:B------:R-:W-:Y:S01]  /*5580*/  @P4 FMUL.FTZ R118, R148, R111 ;  /* 0x0000006f94764220 */ /* 0x000fe20000410000 */
[----:B------:R-:W-:Y:S01]  /*5590*/  HFMA2.MMA R111, -RZ, RZ, 0, 0 ;  /* 0x00000000ff6f7435 */ /* 0x000fe200000001ff */
[----:B------:R-:W-:Y:S01]  /*55a0*/  FMUL.FTZ R116, R129, R161 ;  /* 0x000000a181747220 */ /* 0x000fe20000410000 */
[----:B------:R-:W-:Y:S01]  /*55b0*/  LOP3.LUT P3, RZ, R117, 0xff, RZ, 0xc0, !PT ;  /* 0x000000ff75ff7812 */ /* 0x000fe2000786c0ff */
[----:B---3--:R-:W-:Y:S01]  /*55c0*/  FADD.FTZ R170, R187, R170 ;  /* 0x000000aabbaa7221 */ /* 0x008fe20000010000 */
[----:B------:R-:W-:Y:S01]  /*55d0*/  LOP3.LUT P4, RZ, R117, 0xff00, RZ, 0xc0, !PT ;  /* 0x0000ff0075ff7812 */ /* 0x000fe2000788c0ff */
[--C-:B------:R-:W-:Y:S01]  /*55e0*/  @P0 HADD2.F32 R123, -RZ, R33.reuse.H0_H0 ;  /* 0x20000021ff7b0230 */ /* 0x100fe20000004100 */
[----:B------:R-:W-:Y:S01]  /*55f0*/  FADD.FTZ R169, R189, R169 ;  /* 0x000000a9bda97221 */ /* 0x000fe20000010000 */
[----:B------:R-:W-:Y:S01]  /*5600*/  @P1 HADD2.F32 R124, -RZ, R33.H1_H1 ;  /* 0x30000021ff7c1230 */ /* 0x000fe20000004100 */
[----:B------:R-:W-:-:S02]  /*5610*/  FMUL.FTZ R116, R116, c[0x0][0x1e8] ;  /* 0x00007a0074747a20 */ /* 0x000fc40000410000 */
[----:B------:R-:W-:Y:S01]  /*5620*/  FADD.FTZ R173, R190, R173 ;  /* 0x000000adbead7221 */ /* 0x000fe20000010000 */
[----:B-1----:R-:W-:Y:S01]  /*5630*/  CS2R R100, SRZ ;  /* 0x0000000000647805 */ /* 0x002fe2000001ff00 */
[----:B------:R-:W-:Y:S02]  /*5640*/  FADD.FTZ R174, R191, R174 ;  /* 0x000000aebfae7221 */ /* 0x000fe40000010000 */
[----:B------:R-:W-:Y:S02]  /*5650*/  FADD.FTZ R172, R192, R172 ;  /* 0x000000acc0ac7221 */ /* 0x000fe40000010000 */
[----:B------:R-:W-:Y:S02]  /*5660*/  FADD.FTZ R176, R177, R176 ;  /* 0x000000b0b1b07221 */ /* 0x000fe40000010000 */
[----:B------:R-:W-:Y:S02]  /*5670*/  @P0 FMUL.FTZ R100, R116, R123 ;  /* 0x0000007b74640220 */ /* 0x000fe40000410000 */
[----:B------:R-:W-:-:S02]  /*5680*/  FADD.FTZ R175, R178, R175 ;  /* 0x000000afb2af7221 */ /* 0x000fc40000010000 */
[----:B------:R-:W-:Y:S02]  /*5690*/  FADD.FTZ R184, R179, R184 ;  /* 0x000000b8b3b87221 */ /* 0x000fe40000010000 */
[----:B------:R-:W-:Y:S02]  /*56a0*/  FADD.FTZ R183, R180, R183 ;  /* 0x000000b7b4b77221 */ /* 0x000fe40000010000 */
[----:B------:R-:W-:Y:S01]  /*56b0*/  FADD.FTZ R182, R181, R182 ;  /* 0x000000b6b5b67221 */ /* 0x000fe20000010000 */
[----:B------:R-:W-:Y:S01]  /*56c0*/  HFMA2.MMA R123, -RZ, RZ, 0, 0 ;  /* 0x00000000ff7b7435 */ /* 0x000fe200000001ff */
[----:B------:R-:W-:Y:S01]  /*56d0*/  FADD.FTZ R201, R166, R201 ;  /* 0x000000c9a6c97221 */ /* 0x000fe20000010000 */
[--C-:B------:R-:W-:Y:S01]  /*56e0*/  @P3 HADD2.F32 R125, -RZ, R34.reuse.H0_H0 ;  /* 0x20000022ff7d3230 */ /* 0x100fe20000004100 */
[----:B------:R-:W-:Y:S01]  /*56f0*/  FADD.FTZ R193, R167, R193 ;  /* 0x000000c1a7c17221 */ /* 0x000fe20000010000 */
[----:B------:R-:W-:Y:S01]  /*5700*/  @P4 HADD2.F32 R126, -RZ, R34.H1_H1 ;  /* 0x30000022ff7e4230 */ /* 0x000fe20000004100 */
[----:B------:R-:W-:-:S02]  /*5710*/  FADD.FTZ R194, R138, R194 ;  /* 0x000000c28ac27221 */ /* 0x000fc40000010000 */
[----:B------:R-:W-:Y:S02]  /*5720*/  FADD.FTZ R195, R140, R195 ;  /* 0x000000c38cc37221 */ /* 0x000fe40000010000 */
[----:B------:R-:W-:Y:S02]  /*5730*/  FADD.FTZ R202, R113, R202 ;  /* 0x000000ca71ca7221 */ /* 0x000fe40000010000 */
[----:B------:R-:W-:Y:S02]  /*5740*/  FADD.FTZ R196, R139, R196 ;  /* 0x000000c48bc47221 */ /* 0x000fe40000010000 */
[----:B------:R-:W-:Y:S02]  /*5750*/  FADD.FTZ R197, R141, R197 ;  /* 0x000000c58dc57221 */ /* 0x000fe40000010000 */
[----:B------:R-:W-:Y:S02]  /*5760*/  FMUL.FTZ R122, R163, R161 ;  /* 0x000000a1a37a7220 */ /* 0x000fe40000410000 */
[----:B------:R-:W-:-:S02]  /*5770*/  FADD.FTZ R198, R142, R198 ;  /* 0x000000c68ec67221 */ /* 0x000fc40000010000 */
[----:B------:R-:W-:Y:S02]  /*5780*/  FADD.FTZ R200, R112, R200 ;  /* 0x000000c870c87221 */ /* 0x000fe40000010000 */
[----:B------:R-:W-:Y:S02]  /*5790*/  FADD.FTZ R203, R115, R203 ;  /* 0x000000cb73cb7221 */ /* 0x000fe40000010000 */
[----:B------:R-:W-:Y:S02]  /*57a0*/  FADD.FTZ R199, R143, R199 ;  /* 0x000000c78fc77221 */ /* 0x000fe40000010000 */
[----:B------:R-:W-:Y:S01]  /*57b0*/  FADD.FTZ R204, R118, R204 ;  /* 0x000000cc76cc7221 */ /* 0x000fe20000010000 */
[----:B------:R-:W-:Y:S01]  /*57c0*/  HFMA2.MMA R118, -RZ, RZ, 0, 0 ;  /* 0x00000000ff767435 */ /* 0x000fe200000001ff */
[----:B------:R-:W-:Y:S01]  /*57d0*/  FMUL.FTZ R122, R122, c[0x0][0x1e8] ;  /* 0x00007a007a7a7a20 */ /* 0x000fe20000410000 */
[----:B------:R-:W-:Y:S01]  /*57e0*/  IADD3 R0, R0, c[0x0][0x160], RZ ;  /* 0x0000580000007a10 */ /* 0x000fe20007ffe0ff */
[----:B--2---:R-:W-:-:S02]  /*57f0*/  FADD.FTZ R171, R188, R171 ;  /* 0x000000abbcab7221 */ /* 0x004fc40000010000 */
[----:B----4-:R-:W-:Y:S02]  /*5800*/  FADD.FTZ R153, R185, R153 ;  /* 0x00000099b9997221 */ /* 0x010fe40000010000 */
[----:B------:R-:W-:Y:S02]  /*5810*/  FADD.FTZ R152, R186, R152 ;  /* 0x00000098ba987221 */ /* 0x000fe40000010000 */
[----:B------:R-:W-:Y:S02]  /*5820*/  FADD.FTZ R151, R168, R151 ;  /* 0x00000097a8977221 */ /* 0x000fe40000010000 */
[----:B------:R-:W-:Y:S02]  /*5830*/  FADD.FTZ R150, R159, R150 ;  /* 0x000000969f967221 */ /* 0x000fe40000010000 */
[----:B------:R-:W-:Y:S02]  /*5840*/  FADD.FTZ R149, R158, R149 ;  /* 0x000000959e957221 */ /* 0x000fe40000010000 */
[----:B------:R-:W-:-:S02]  /*5850*/  FADD.FTZ R209, R157, R209 ;  /* 0x000000d19dd17221 */ /* 0x000fc40000010000 */
[----:B------:R-:W-:Y:S02]  /*5860*/  FADD.FTZ R164, R155, R164 ;  /* 0x000000a49ba47221 */ /* 0x000fe40000010000 */
[----:B------:R-:W-:Y:S02]  /*5870*/  FADD.FTZ R165, R156, R165 ;  /* 0x000000a59ca57221 */ /* 0x000fe40000010000 */
[----:B------:R-:W-:Y:S01]  /*5880*/  FADD.FTZ R144, R154, R144 ;  /* 0x000000909a907221 */ /* 0x000fe20000010000 */
[--C-:B------:R-:W-:Y:S02]  /*5890*/  @P5 HADD2.F32 R121, -RZ, R104.reuse.H0_H0 ;  /* 0x20000068ff795230 */ /* 0x100fe40000004100 */
[----:B------:R-:W-:Y:S02]  /*58a0*/  @P6 HADD2.F32 R104, -RZ, R104.H1_H1 ;  /* 0x30000068ff686230 */ /* 0x000fe40000004100 */
[----:B------:R0:W-:Y:S04]  /*58b0*/  STL [R1+0x30], R144 ;  /* 0x0000309001007387 */ /* 0x0001e80000100800 */
[----:B------:R0:W-:Y:S01]  /*58c0*/  STL [R1+0x2c], R164 ;  /* 0x00002ca401007387 */ /* 0x0001e20000100800 */
[----:B------:R-:W-:-:S02]  /*58d0*/  @P6 FMUL.FTZ R119, R109, R104 ;  /* 0x000000686d776220 */ /* 0x000fc40000410000 */
[----:B------:R-:W-:Y:S01]  /*58e0*/  FMUL.FTZ R104, R120, R161 ;  /* 0x000000a178687220 */ /* 0x000fe20000410000 */
[----:B------:R0:W-:Y:S04]  /*58f0*/  STL [R1+0x38], R165 ;  /* 0x000038a501007387 */ /* 0x0001e80000100800 */
[----:B------:R0:W-:Y:S01]  /*5900*/  STL [R1+0x34], R209 ;  /* 0x000034d101007387 */ /* 0x0001e20000100800 */
[----:B------:R-:W-:-:S03]  /*5910*/  FMUL.FTZ R104, R104, c[0x0][0x1e8] ;  /* 0x00007a0068687a20 */ /* 0x000fc60000410000 */
[----:B------:R0:W-:Y:S04]  /*5920*/  STL [R1+0x40], R149 ;  /* 0x0000409501007387 */ /* 0x0001e80000100800 */
[----:B------:R0:W-:Y:S01]  /*5930*/  STL [R1+0x3c], R150 ;  /* 0x00003c9601007387 */ /* 0x0001e20000100800 */
[----:B------:R-:W-:-:S03]  /*5940*/  @P5 FMUL.FTZ R111, R108, R121 ;  /* 0x000000796c6f5220 */ /* 0x000fc60000410000 */
[----:B------:R0:W-:Y:S01]  /*5950*/  STL [R1+0x48], R151 ;  /* 0x0000489701007387 */ /* 0x0001e20000100800 */
[----:B------:R-:W-:-:S03]  /*5960*/  LOP3.LUT P5, RZ, R117, 0xff0000, RZ, 0xc0, !PT ;  /* 0x00ff000075ff7812 */ /* 0x000fc600078ac0ff */
[----:B------:R0:W-:Y:S01]  /*5970*/  STL [R1+0x44], R152 ;  /* 0x0000449801007387 */ /* 0x0001e20000100800 */
[----:B------:R-:W-:-:S03]  /*5980*/  LOP3.LUT P6, RZ, R117, 0xff000000, RZ, 0xc0, !PT ;  /* 0xff00000075ff7812 */ /* 0x000fc600078cc0ff */
[----:B------:R0:W-:Y:S01]  /*5990*/  STL [R1+0x50], R153 ;  /* 0x0000509901007387 */ /* 0x0001e20000100800 */
[----:B------:R-:W-:-:S03]  /*59a0*/  @P1 FMUL.FTZ R101, R104, R124 ;  /* 0x0000007c68651220 */ /* 0x000fc60000410000 */
[----:B------:R0:W-:Y:S04]  /*59b0*/  STL [R1+0x4c], R171 ;  /* 0x00004cab01007387 */ /* 0x0001e80000100800 */
[----:B------:R0:W-:Y:S01]  /*59c0*/  STL [R1+0x58], R170 ;  /* 0x000058aa01007387 */ /* 0x0001e20000100800 */
[----:B------:R-:W-:-:S03]  /*59d0*/  FMUL.FTZ R117, R128, R161 ;  /* 0x000000a180757220 */ /* 0x000fc60000410000 */
[----:B------:R0:W-:Y:S01]  /*59e0*/  STL [R1+0x54], R169 ;  /* 0x000054a901007387 */ /* 0x0001e20000100800 */
[----:B------:R-:W-:-:S03]  /*59f0*/  FMUL.FTZ R120, R102, R161 ;  /* 0x000000a166787220 */ /* 0x000fc60000410000 */
[----:B------:R0:W-:Y:S01]  /*5a00*/  STL [R1+0x60], R173 ;  /* 0x000060ad01007387 */ /* 0x0001e20000100800 */
[----:B------:R-:W-:-:S03]  /*5a10*/  F2FP.PACK_AB R101, R101, R100 ;  /* 0x000000646565723e */ /* 0x000fc600000000ff */
[----:B------:R0:W-:Y:S01]  /*5a20*/  STL [R1+0x5c], R174 ;  /* 0x00005cae01007387 */ /* 0x0001e20000100800 */
[----:B------:R-:W-:-:S03]  /*5a30*/  F2FP.PACK_AB R100, R110, R114 ;  /* 0x000000726e64723e */ /* 0x000fc600000000ff */
[----:B------:R0:W-:Y:S01]  /*5a40*/  STL [R1+0x68], R172 ;  /* 0x000068ac01007387 */ /* 0x0001e20000100800 */
[----:B------:R-:W-:-:S03]  /*5a50*/  FMUL.FTZ R117, R117, c[0x0][0x1e8] ;  /* 0x00007a0075757a20 */ /* 0x000fc60000410000 */
[----:B------:R0:W-:Y:S01]  /*5a60*/  STL [R1+0x64], R176 ;  /* 0x000064b001007387 */ /* 0x0001e20000100800 */
[----:B------:R-:W-:Y:S01]  /*5a70*/  FMUL.FTZ R120, R120, c[0x0][0x1e8] ;  /* 0x00007a0078787a20 */ /* 0x000fe20000410000 */
[----:B------:R-:W-:Y:S02]  /*5a80*/  HFMA2.MMA R110, -RZ, RZ, 0, 0 ;  /* 0x00000000ff6e7435 */ /* 0x000fe400000001ff */
[----:B------:R0:W-:Y:S01]  /*5a90*/  STL [R1+0x70], R175 ;  /* 0x000070af01007387 */ /* 0x0001e20000100800 */
[----:B------:R-:W-:Y:S01]  /*5aa0*/  FMUL.FTZ R121, R103, R161 ;  /* 0x000000a167797220 */ /* 0x000fe20000410000 */
[----:B------:R-:W-:Y:S02]  /*5ab0*/  @P0 HADD2.F32 R113, -RZ, R105.H0_H0 ;  /* 0x20000069ff710230 */ /* 0x000fe40000004100 */
[----:B------:R0:W-:Y:S01]  /*5ac0*/  STL [R1+0x6c], R184 ;  /* 0x00006cb801007387 */ /* 0x0001e20000100800 */
[----:B------:R-:W-:-:S03]  /*5ad0*/  CS2R R102, SRZ ;  /* 0x0000000000667805 */ /* 0x000fc6000001ff00 */
[----:B------:R0:W-:Y:S01]  /*5ae0*/  STL [R1+0x78], R183 ;  /* 0x000078b701007387 */ /* 0x0001e20000100800 */
[----:B------:R-:W-:Y:S01]  /*5af0*/  @P1 HADD2.F32 R105, -RZ, R105.H1_H1 ;  /* 0x30000069ff691230 */ /* 0x000fe20000004100 */
[----:B------:R-:W-:Y:S02]  /*5b00*/  HFMA2.MMA R114, -RZ, RZ, 0, 0 ;  /* 0x00000000ff727435 */ /* 0x000fe400000001ff */
[----:B------:R0:W-:Y:S01]  /*5b10*/  STL [R1+0x74], R182 ;  /* 0x000074b601007387 */ /* 0x0001e20000100800 */
[----:B------:R-:W-:Y:S01]  /*5b20*/  @P3 FMUL.FTZ R123, R117, R125 ;  /* 0x0000007d757b3220 */ /* 0x000fe20000410000 */
[--C-:B------:R-:W-:Y:S02]  /*5b30*/  @P3 HADD2.F32 R112, -RZ, R106.reuse.H0_H0 ;  /* 0x2000006aff703230 */ /* 0x100fe40000004100 */
[----:B------:R0:W-:Y:S01]  /*5b40*/  STL [R1+0x80], R201 ;  /* 0x000080c901007387 */ /* 0x0001e20000100800 */
[----:B------:R-:W-:Y:S01]  /*5b50*/  @P4 FMUL.FTZ R102, R120, R126 ;  /* 0x0000007e78664220 */ /* 0x000fe20000410000 */
[----:B------:R-:W-:-:S02]  /*5b60*/  @P4 HADD2.F32 R115, -RZ, R106.H1_H1 ;  /* 0x3000006aff734230 */ /* 0x000fc40000004100 */
[----:B------:R0:W-:Y:S01]  /*5b70*/  STL [R1+0x7c], R193 ;  /* 0x00007cc101007387 */ /* 0x0001e20000100800 */
[----:B------:R-:W-:Y:S01]  /*5b80*/  @P5 HADD2.F32 R106, -RZ, R107.H0_H0 ;  /* 0x2000006bff6a5230 */ /* 0x000fe20000004100 */
[----:B------:R-:W-:Y:S02]  /*5b90*/  @P0 FMUL.FTZ R110, R116, R113 ;  /* 0x00000071746e0220 */ /* 0x000fe40000410000 */
[----:B------:R0:W-:Y:S01]  /*5ba0*/  STL [R1+0x88], R194 ;  /* 0x000088c201007387 */ /* 0x0001e20000100800 */
[--C-:B------:R-:W-:Y:S01]  /*5bb0*/  @P5 HADD2.F32 R127, -RZ, R35.reuse.H0_H0 ;  /* 0x20000023ff7f5230 */ /* 0x100fe20000004100 */
[----:B------:R-:W-:Y:S01]  /*5bc0*/  FMUL.FTZ R121, R121, c[0x0][0x1e8] ;  /* 0x00007a0079797a20 */ /* 0x000fe20000410000 */
[----:B------:R-:W-:Y:S01]  /*5bd0*/  @P6 HADD2.F32 R128, -RZ, R35.H1_H1 ;  /* 0x30000023ff806230 */ /* 0x000fe20000004100 */
[----:B------:R0:W-:Y:S01]  /*5be0*/  STL [R1+0x84], R195 ;  /* 0x000084c301007387 */ /* 0x0001e20000100800 */
[----:B------:R-:W-:Y:S01]  /*5bf0*/  @P6 HADD2.F32 R107, -RZ, R107.H1_H1 ;  /* 0x3000006bff6b6230 */ /* 0x000fe20000004100 */
[----:B------:R-:W-:-:S02]  /*5c00*/  MOV R113, RZ ;  /* 0x000000ff00717202 */ /* 0x000fc40000000f00 */
[----:B------:R0:W-:Y:S01]  /*5c10*/  STL [R1+0x90], R196 ;  /* 0x000090c401007387 */ /* 0x0001e20000100800 */
[----:B------:R-:W-:Y:S01]  /*5c20*/  @P1 FMUL.FTZ R113, R104, R105 ;  /* 0x0000006968711220 */ /* 0x000fe20000410000 */
[----:B------:R-:W-:Y:S02]  /*5c30*/  F2FP.PACK_AB R102, R102, R123 ;  /* 0x0000007b6666723e */ /* 0x000fe400000000ff */
[----:B------:R0:W-:Y:S01]  /*5c40*/  STL [R1+0x8c], R197 ;  /* 0x00008cc501007387 */ /* 0x0001e20000100800 */
[----:B------:R-:W-:Y:S01]  /*5c50*/  MOV R116, RZ ;  /* 0x000000ff00747202 */ /* 0x000fe20000000f00 */
[----:B------:R-:W-:Y:S02]  /*5c60*/  @P3 FMUL.FTZ R114, R117, R112 ;  /* 0x0000007075723220 */ /* 0x000fe40000410000 */
[----:B------:R0:W-:Y:S01]  /*5c70*/  STL [R1+0x98], R198 ;  /* 0x000098c601007387 */ /* 0x0001e20000100800 */
[----:B------:R-:W-:Y:S01]  /*5c80*/  FADD.FTZ R205, R111, R205 ;  /* 0x000000cd6fcd7221 */ /* 0x000fe20000010000 */
[----:B------:R-:W-:Y:S01]  /*5c90*/  MOV R124, RZ ;  /* 0x000000ff007c7202 */ /* 0x000fe20000000f00 */
[----:B------:R-:W-:Y:S01]  /*5ca0*/  @P4 FMUL.FTZ R116, R120, R115 ;  /* 0x0000007378744220 */ /* 0x000fe20000410000 */
[----:B------:R0:W-:Y:S01]  /*5cb0*/  STL [R1+0x94], R199 ;  /* 0x000094c701007387 */ /* 0x0001e20000100800 */
[----:B------:R-:W-:Y:S01]  /*5cc0*/  MOV R123, RZ ;  /* 0x000000ff007b7202 */ /* 0x000fe20000000f00 */
[----:B------:R-:W-:-:S02]  /*5cd0*/  FADD.FTZ R206, R119, R206 ;  /* 0x000000ce77ce7221 */ /* 0x000fc40000010000 */
[----:B------:R0:W-:Y:S01]  /*5ce0*/  STL [R1+0xa0], R200 ;  /* 0x0000a0c801007387 */ /* 0x0001e20000100800 */
[----:B------:R-:W-:Y:S01]  /*5cf0*/  @P5 FMUL.FTZ R103, R121, R127 ;  /* 0x0000007f79675220 */ /* 0x000fe20000410000 */
[----:B------:R-:W-:Y:S01]  /*5d00*/  LEA R108, P2, R145, c[0x0][0x248], 0x4 ;  /* 0x00009200916c7a11 */ /* 0x000fe200078420ff */
[C---:B------:R-:W-:Y:S01]  /*5d10*/  @P6 FMUL.FTZ R124, R122.reuse, R128 ;  /* 0x000000807a7c6220 */ /* 0x040fe20000410000 */
[----:B------:R0:W-:Y:S01]  /*5d20*/  STL [R1+0x9c], R202 ;  /* 0x00009cca01007387 */ /* 0x0001e20000100800 */
        /* <DEDUP_REMOVED lines=10> */
[----:B------:R-:W-:Y:S01]  /*5dd0*/  LEA.HI.X R109, R145, c[0x0][0x24c], RZ, 0x4, P2 ;  /* 0x00009300916d7a11 */ /* 0x000fe200010f24ff */
[----:B------:R-:W-:Y:S01]  /*5de0*/  FADD.FTZ R211, R118, R211 ;  /* 0x000000d376d37221 */ /* 0x000fe20000010000 */
[----:B------:R0:W-:Y:S01]  /*5df0*/  STL [R1+0xac], R206 ;  /* 0x0000acce01007387 */ /* 0x0001e20000100800 */
[----:B------:R-:W-:-:S03]  /*5e00*/  F2FP.PACK_AB R103, R124, R103 ;  /* 0x000000677c67723e */ /* 0x000fc600000000ff */
        /* <DEDUP_REMOVED lines=10> */
[----:B0-----:R-:W-:Y:S01]  /*5eb0*/  @P0 CALL.REL.NOINC `(.L_x_9737) ;  /* 0x0000001000000944 */ /* 0x001fe20003c00000 */
[----:B------:R-:W-:Y:S05]  /*5ec0*/  BRA `(.L_x_9738) ;  /* 0xffffb10000007947 */ /* 0x000fea000383ffff */
.L_x_9737:
        /* <DEDUP_REMOVED lines=120> */
.L_x_9734:
[----:B0-----:R-:W0:Y:S01]  /*6650*/  S2UR UR6, SR_CTAID.X ;  /* 0x00000000000679c3 */ /* 0x001e220000002500 */
        /* <DEDUP_REMOVED lines=41> */
.L_x_9735:
[----:B0-----:R-:W-:Y:S01]  /*68f0*/  HFMA2.MMA R107, -RZ, RZ, 0, 9.5367431640625e-07 ;  /* 0x00000010ff6b7435 */ /* 0x001fe200000001ff */
[----:B------:R-:W-:-:S02]  /*6900*/  MOV R105, R108 ;  /* 0x0000006c00697202 */ /* 0x000fc40000000f00 */
[----:B------:R-:W-:Y:S02]  /*6910*/  MOV R111, 0x1f ;  /* 0x0000001f006f7802 */ /* 0x000fe40000000f00 */
[----:B------:R-:W-:Y:S02]  /*6920*/  MOV R110, 0xffffffff ;  /* 0xffffffff006e7802 */ /* 0x000fe40000000f00 */
[----:B------:R-:W-:Y:S02]  /*6930*/  MOV R104, 0x6950 ;  /* 0x0000695000687802 */ /* 0x000fe40000000f00 */
[----:B-----5:R-:W-:Y:S05]  /*6940*/  CALL.REL.NOINC `($__internal_135_$__cuda_sm70_shflsync_down_p) ;  /* 0x0000046000007944 */ /* 0x020fea0003c00000 */
[----:B-1----:R-:W-:Y:S01]  /*6950*/  MOV R109, R107 ;  /* 0x0000006b006d7202 */ /* 0x002fe20000000f00 */
[----:B------:R-:W-:Y:S05]  /*6960*/  BRA `(.L_x_9739) ;  /* 0xffffc3e000007947 */ /* 0x000fea000383ffff */
.L_x_9736:
[----:B------:R-:W-:Y:S01]  /*6970*/  HFMA2.MMA R107, -RZ, RZ, 0, 9.5367431640625e-07 ;  /* 0x00000010ff6b7435 */ /* 0x000fe200000001ff */
[----:B------:R-:W-:Y:S02]  /*6980*/  MOV R105, R106 ;  /* 0x0000006a00697202 */ /* 0x000fe40000000f00 */
[----:B------:R-:W-:Y:S02]  /*6990*/  MOV R111, 0x1f ;  /* 0x0000001f006f7802 */ /* 0x000fe40000000f00 */
[----:B------:R-:W-:-:S02]  /*69a0*/  MOV R110, 0xffffffff ;  /* 0xffffffff006e7802 */ /* 0x000fc40000000f00 */
[----:B------:R-:W-:Y:S02]  /*69b0*/  MOV R104, 0x69d0 ;  /* 0x000069d000687802 */ /* 0x000fe40000000f00 */
[----:B01---5:R-:W-:Y:S05]  /*69c0*/  CALL.REL.NOINC `($__internal_135_$__cuda_sm70_shflsync_down_p) ;  /* 0x000003e000007944 */ /* 0x023fea0003c00000 */
[----:B------:R-:W-:Y:S01]  /*69d0*/  FADD.FTZ R108, R108, R109 ;  /* 0x0000006d6c6c7221 */ /* 0x000fe20000010000 */
[----:B------:R-:W-:Y:S01]  /*69e0*/  MOV R111, 0x1f ;  /* 0x0000001f006f7802 */ /* 0x000fe20000000f00 */
[----:B-1----:R-:W-:Y:S01]  /*69f0*/  FADD.FTZ R106, R106, R107 ;  /* 0x0000006b6a6a7221 */ /* 0x002fe20000010000 */
[----:B------:R-:W-:Y:S01]  /*6a00*/  HFMA2.MMA R107, -RZ, RZ, 0, 4.76837158203125e-07 ;  /* 0x00000008ff6b7435 */ /* 0x000fe200000001ff */
[----:B------:R-:W-:Y:S02]  /*6a10*/  MOV R110, 0xffffffff ;  /* 0xffffffff006e7802 */ /* 0x000fe40000000f00 */
[----:B------:R-:W-:Y:S02]  /*6a20*/  MOV R105, R108 ;  /* 0x0000006c00697202 */ /* 0x000fe40000000f00 */
[----:B------:R-:W-:Y:S02]  /*6a30*/  MOV R104, 0x6a50 ;  /* 0x00006a5000687802 */ /* 0x000fe40000000f00 */
[----:B------:R-:W-:Y:S05]  /*6a40*/  CALL.REL.NOINC `($__internal_135_$__cuda_sm70_shflsync_down_p) ;  /* 0x0000036000007944 */ /* 0x000fea0003c00000 */
[----:B-1----:R-:W-:Y:S01]  /*6a50*/  MOV R109, R107 ;  /* 0x0000006b006d7202 */ /* 0x002fe20000000f00 */
[----:B------:R-:W-:Y:S01]  /*6a60*/  HFMA2.MMA R107, -RZ, RZ, 0, 4.76837158203125e-07 ;  /* 0x00000008ff6b7435 */ /* 0x000fe200000001ff */
[----:B------:R-:W-:-:S02]  /*6a70*/  MOV R105, R106 ;  /* 0x0000006a00697202 */ /* 0x000fc40000000f00 */
[----:B------:R-:W-:Y:S02]  /*6a80*/  MOV R111, 0x1f ;  /* 0x0000001f006f7802 */ /* 0x000fe40000000f00 */
[----:B------:R-:W-:Y:S02]  /*6a90*/  MOV R110, 0xffffffff ;  /* 0xffffffff006e7802 */ /* 0x000fe40000000f00 */
[----:B------:R-:W-:Y:S02]  /*6aa0*/  MOV R104, 0x6ac0 ;  /* 0x00006ac000687802 */ /* 0x000fe40000000f00 */
[----:B------:R-:W-:Y:S05]  /*6ab0*/  CALL.REL.NOINC `($__internal_135_$__cuda_sm70_shflsync_down_p) ;  /* 0x000002f000007944 */ /* 0x000fea0003c00000 */
[----:B------:R-:W-:Y:S01]  /*6ac0*/  FADD.FTZ R108, R109, R108 ;  /* 0x0000006c6d6c7221 */ /* 0x000fe20000010000 */
[----:B------:R-:W-:Y:S01]  /*6ad0*/  MOV R111, 0x1f ;  /* 0x0000001f006f7802 */ /* 0x000fe20000000f00 */
[----:B-1----:R-:W-:Y:S01]  /*6ae0*/  FADD.FTZ R106, R106, R107 ;  /* 0x0000006b6a6a7221 */ /* 0x002fe20000010000 */
[----:B------:R-:W-:Y:S01]  /*6af0*/  HFMA2.MMA R107, -RZ, RZ, 0, 2.384185791015625e-07 ;  /* 0x00000004ff6b7435 */ /* 0x000fe200000001ff */
[----:B------:R-:W-:Y:S02]  /*6b00*/  MOV R110, 0xffffffff ;  /* 0xffffffff006e7802 */ /* 0x000fe40000000f00 */
[----:B------:R-:W-:-:S02]  /*6b10*/  MOV R105, R108 ;  /* 0x0000006c00697202 */ /* 0x000fc40000000f00 */
[----:B------:R-:W-:Y:S02]  /*6b20*/  MOV R104, 0x6b40 ;  /* 0x00006b4000687802 */ /* 0x000fe40000000f00 */
[----:B------:R-:W-:Y:S05]  /*6b30*/  CALL.REL.NOINC `($__internal_135_$__cuda_sm70_shflsync_down_p) ;  /* 0x0000027000007944 */ /* 0x000fea0003c00000 */
[----:B-1----:R-:W-:Y:S01]  /*6b40*/  MOV R109, R107 ;  /* 0x0000006b006d7202 */ /* 0x002fe20000000f00 */
[----:B------:R-:W-:Y:S01]  /*6b50*/  HFMA2.MMA R107, -RZ, RZ, 0, 2.384185791015625e-07 ;  /* 0x00000004ff6b7435 */ /* 0x000fe200000001ff */
[----:B------:R-:W-:Y:S02]  /*6b60*/  MOV R105, R106 ;  /* 0x0000006a00697202 */ /* 0x000fe40000000f00 */
[----:B------:R-:W-:Y:S02]  /*6b70*/  MOV R111, 0x1f ;  /* 0x0000001f006f7802 */ /* 0x000fe40000000f00 */
[----:B------:R-:W-:Y:S02]  /*6b80*/  MOV R110, 0xffffffff ;  /* 0xffffffff006e7802 */ /* 0x000fe40000000f00 */
[----:B------:R-:W-:Y:S02]  /*6b90*/  MOV R104, 0x6bb0 ;  /* 0x00006bb000687802 */ /* 0x000fe40000000f00 */
[----:B------:R-:W-:Y:S05]  /*6ba0*/  CALL.REL.NOINC `($__internal_135_$__cuda_sm70_shflsync_down_p) ;  /* 0x0000020000007944 */ /* 0x000fea0003c00000 */
[----:B------:R-:W-:Y:S01]  /*6bb0*/  FADD.FTZ R108, R109, R108 ;  /* 0x0000006c6d6c7221 */ /* 0x000fe20000010000 */
[----:B------:R-:W-:Y:S01]  /*6bc0*/  MOV R111, 0x1f ;  /* 0x0000001f006f7802 */ /* 0x000fe20000000f00 */
[----:B-1----:R-:W-:Y:S01]  /*6bd0*/  FADD.FTZ R106, R106, R107 ;  /* 0x0000006b6a6a7221 */ /* 0x002fe20000010000 */
[----:B------:R-:W-:Y:S01]  /*6be0*/  HFMA2.MMA R107, -RZ, RZ, 0, 1.1920928955078125e-07 ;  /* 0x00000002ff6b7435 */ /* 0x000fe200000001ff */
[----:B------:R-:W-:-:S02]  /*6bf0*/  MOV R110, 0xffffffff ;  /* 0xffffffff006e7802 */ /* 0x000fc40000000f00 */
[----:B------:R-:W-:Y:S02]  /*6c00*/  MOV R105, R108 ;  /* 0x0000006c00697202 */ /* 0x000fe40000000f00 */
[----:B------:R-:W-:Y:S02]  /*6c10*/  MOV R104, 0x6c30 ;  /* 0x00006c3000687802 */ /* 0x000fe40000000f00 */
[----:B------:R-:W-:Y:S05]  /*6c20*/  CALL.REL.NOINC `($__internal_135_$__cuda_sm70_shflsync_down_p) ;  /* 0x0000018000007944 */ /* 0x000fea0003c00000 */
[----:B-1----:R-:W-:Y:S01]  /*6c30*/  MOV R109, R107 ;  /* 0x0000006b006d7202 */ /* 0x002fe20000000f00 */
[----:B------:R-:W-:Y:S01]  /*6c40*/  HFMA2.MMA R107, -RZ, RZ, 0, 1.1920928955078125e-07 ;  /* 0x00000002ff6b7435 */ /* 0x000fe200000001ff */
[----:B------:R-:W-:Y:S02]  /*6c50*/  MOV R105, R106 ;  /* 0x0000006a00697202 */ /* 0x000fe40000000f00 */
[----:B------:R-:W-:Y:S02]  /*6c60*/  MOV R111, 0x1f ;  /* 0x0000001f006f7802 */ /* 0x000fe40000000f00 */
[----:B------:R-:W-:Y:S02]  /*6c70*/  MOV R110, 0xffffffff ;  /* 0xffffffff006e7802 */ /* 0x000fe40000000f00 */
[----:B------:R-:W-:-:S02]  /*6c80*/  MOV R104, 0x6ca0 ;  /* 0x00006ca000687802 */ /* 0x000fc40000000f00 */
[----:B------:R-:W-:Y:S05]  /*6c90*/  CALL.REL.NOINC `($__internal_135_$__cuda_sm70_shflsync_down_p) ;  /* 0x0000011000007944 */ /* 0x000fea0003c00000 */
[----:B------:R-:W-:Y:S01]  /*6ca0*/  FADD.FTZ R108, R109, R108 ;  /* 0x0000006c6d6c7221 */ /* 0x000fe20000010000 */
[----:B------:R-:W-:Y:S01]  /*6cb0*/  MOV R111, 0x1f ;  /* 0x0000001f006f7802 */ /* 0x000fe20000000f00 */
[----:B-1----:R-:W-:Y:S01]  /*6cc0*/  FADD.FTZ R106, R106, R107 ;  /* 0x0000006b6a6a7221 */ /* 0x002fe20000010000 */
[----:B------:R-:W-:Y:S01]  /*6cd0*/  HFMA2.MMA R107, -RZ, RZ, 0, 5.9604644775390625e-08 ;  /* 0x00000001ff6b7435 */ /* 0x000fe200000001ff */
[----:B------:R-:W-:-:S02]  /*6ce0*/  MOV R110, 0xffffffff ;  /* 0xffffffff006e7802 */ /* 0x000fc40000000f00 */
[----:B------:R-:W-:Y:S02]  /*6cf0*/  MOV R105, R108 ;  /* 0x0000006c00697202 */ /* 0x000fe40000000f00 */
[----:B------:R-:W-:Y:S02]  /*6d00*/  MOV R104, 0x6d20 ;  /* 0x00006d2000687802 */ /* 0x000fe40000000f00 */
[----:B------:R-:W-:Y:S05]  /*6d10*/  CALL.REL.NOINC `($__internal_135_$__cuda_sm70_shflsync_down_p) ;  /* 0x0000009000007944 */ /* 0x000fea0003c00000 */
[----:B-1----:R-:W-:Y:S01]  /*6d20*/  MOV R109, R107 ;  /* 0x0000006b006d7202 */ /* 0x002fe20000000f00 */
[----:B------:R-:W-:Y:S01]  /*6d30*/  HFMA2.MMA R107, -RZ, RZ, 0, 5.9604644775390625e-08 ;  /* 0x00000001ff6b7435 */ /* 0x000fe200000001ff */
[----:B------:R-:W-:Y:S02]  /*6d40*/  MOV R105, R106 ;  /* 0x0000006a00697202 */ /* 0x000fe40000000f00 */
[----:B------:R-:W-:Y:S02]  /*6d50*/  MOV R111, 0x1f ;  /* 0x0000001f006f7802 */ /* 0x000fe40000000f00 */
[----:B------:R-:W-:Y:S02]  /*6d60*/  MOV R110, 0xffffffff ;  /* 0xffffffff006e7802 */ /* 0x000fe40000000f00 */
[----:B------:R-:W-:-:S02]  /*6d70*/  MOV R104, 0x6d90 ;  /* 0x00006d9000687802 */ /* 0x000fc40000000f00 */
[----:B------:R-:W-:Y:S05]  /*6d80*/  CALL.REL.NOINC `($__internal_135_$__cuda_sm70_shflsync_down_p) ;  /* 0x0000002000007944 */ /* 0x000fea0003c00000 */
[----:B-1----:R-:W-:Y:S01]  /*6d90*/  MOV R105, R107 ;  /* 0x0000006b00697202 */ /* 0x002fe20000000f00 */
[----:B------:R-:W-:Y:S05]  /*6da0*/  BRA `(.L_x_9740) ;  /* 0xffffc0c000007947 */ /* 0x000fea000383ffff */
        .weak           $__internal_135_$__cuda_sm70_shflsync_down_p
        .type           $__internal_135_$__cuda_sm70_shflsync_down_p,@function
        .size           $__internal_135_$__cuda_sm70_shflsync_down_p,(.L_x_14353 - $__internal_135_$__cuda_sm70_shflsync_down_p)
$__internal_135_$__cuda_sm70_shflsync_down_p:
[----:B------:R-:W-:Y:S04]  /*6db0*/  WARPSYNC R110 ;  /* 0x0000006e00007348 */ /* 0x000fe80003800000 */
[----:B------:R0:W1:Y:S02]  /*6dc0*/  SHFL.DOWN PT, R107, R105, R107, R111 ;  /* 0x0800006b696b7389 */ /* 0x00006400000e006f */
[----:B0-----:R-:W-:-:S06]  /*6dd0*/  HFMA2.MMA R105, -RZ, RZ, 0, 0 ;  /* 0x00000000ff697435 */ /* 0x001fcc00000001ff */
[----:B------:R-:W-:Y:S05]  /*6de0*/  RET.REL.NODEC R104 `(_ZN10layer_norm13ln_bwd_kernelINS_13Kernel_traitsI6__halfS2_fS2_fjLj5120ELj1ELj1ELj4ELj16ENS_18Kernel_traits_baseILj5120ES2_S2_fS2_fjLj128EEEEELb1ELb1ELb0ELb1EEEvNS_9BwdParamsE) ;  /* 0xffff921068007950 */ /* 0x000fea0003c3ffff */
.L_x_9741:
        /* <DEDUP_REMOVED lines=9> */
.L_x_14353:


//--------------------- .text._ZN10layer_norm22ln_bwd_finalize_kernelINS_22Kernel_traits_finalizeILj5120E6__halfS2_fS2_fjLb1ELj1024ELj4ENS_18Kernel_traits_baseILj5120ES2_S2_fS2_fjLj1024EEEEELb1ELb0EEEvNS_9BwdParamsE --------------------------
	.section	.text._ZN10layer_norm22ln_bwd_finalize_kernelINS_22Kernel_traits_finalizeILj5120E6__halfS2_fS2_fjLb1ELj1024ELj4ENS_18Kernel_traits_baseILj5120ES2_S2_fS2_fjLj1024EEEEELb1ELb0EEEvNS_9BwdParamsE,"ax",@progbits
	.sectioninfo	@"SHI_REGISTERS=32"
	.align	128
        .global         _ZN10layer_norm22ln_bwd_finalize_kernelINS_22Kernel_traits_finalizeILj5120E6__halfS2_fS2_fjLb1ELj1024ELj4ENS_18Kernel_traits_baseILj5120ES2_S2_fS2_fjLj1024EEEEELb1ELb0EEEvNS_9BwdParamsE
        .type           _ZN10layer_norm22ln_bwd_finalize_kernelINS_22Kernel_traits_finalizeILj5120E6__halfS2_fS2_fjLb1ELj1024ELj4ENS_18Kernel_traits_baseILj5120ES2_S2_fS2_fjLj1024EEEEELb1ELb0EEEvNS_9BwdParamsE,@function
        .size           _ZN10layer_norm22ln_bwd_finalize_kernelINS_22Kernel_traits_finalizeILj5120E6__halfS2_fS2_fjLb1ELj1024ELj4ENS_18Kernel_traits_baseILj5120ES2_S2_fS2_fjLj1024EEEEELb1ELb0EEEvNS_9BwdParamsE,(.L_x_14354 - _ZN10layer_norm22ln_bwd_finalize_kernelINS_22Kernel_traits_finalizeILj5120E6__halfS2_fS2_fjLb1ELj1024ELj4ENS_18Kernel_traits_baseILj5120ES2_S2_fS2_fjLj1024EEEEELb1ELb0EEEvNS_9BwdParamsE)
        .other          _ZN10layer_norm22ln_bwd_finalize_kernelINS_22Kernel_traits_finalizeILj5120E6__halfS2_fS2_fjLb1ELj1024ELj4ENS_18Kernel_traits_baseILj5120ES2_S2_fS2_fjLj1024EEEEELb1ELb0EEEvNS_9BwdParamsE,@"STO_CUDA_ENTRY STV_DEFAULT"
_ZN10layer_norm22ln_bwd_finalize_kernelINS_22Kernel_traits_finalizeILj5120E6__halfS2_fS2_fjLb1ELj1024ELj4ENS_18Kernel_traits_baseILj5120ES2_S2_fS2_fjLj1024EEEEELb1ELb0EEEvNS_9BwdParamsE:
.text._ZN10layer_norm22ln_bwd_finalize_kernelINS_22Kernel_traits_finalizeILj5120E6__halfS2_fS2_fjLb1ELj1024ELj4ENS_18Kernel_traits_baseILj5120ES2_S2_fS2_fjLj1024EEEEELb1ELb0EEEvNS_9BwdParamsE:
        /* <DEDUP_REMOVED lines=19> */
.L_x_9755:
        /* <DEDUP_REMOVED lines=33> */
.L_x_9746:
        /* <DEDUP_REMOVED lines=47> */
.L_x_9745:
[----:B------:R-:W-:Y:S05]  /*0630*/  BSYNC B1 ;  /* 0x0000000000017941 */ /* 0x000fea0003800000 */
.L_x_9744:
        /* <DEDUP_REMOVED lines=29> */
.L_x_9748:
[----:B------:R-:W-:Y:S05]  /*0810*/  BSYNC B1 ;  /* 0x0000000000017941 */ /* 0x000fea0003800000 */
.L_x_9747:
        /* <DEDUP_REMOVED lines=14> */
.L_x_9749:
[----:B------:R-:W-:Y:S05]  /*0900*/  BSYNC B1 ;  /* 0x0000000000017941 */ /* 0x000fea0003800000 */
.L_x_9743:
[----:B------:R-:W-:Y:S05]  /*0910*/  BSYNC B0 ;  /* 0x0000000000007941 */ /* 0x000fea0003800000 */
.L_x_9742:
        /* <DEDUP_REMOVED lines=12> */
.L_x_9756:
        /* <DEDUP_REMOVED lines=27> */
.L_x_9757:
        /* <DEDUP_REMOVED lines=9> */
.L_x_9750:
        /* <DEDUP_REMOVED lines=21> */
.L_x_9754:
[----:B------:R-:W-:Y:S05]  /*0d70*/  BSYNC B0 ;  /* 0x0000000000007941 */ /* 0x000fea0003800000 */
.L_x_9753:
[C---:B------:R-:W-:Y:S02]  /*0d80*/  ISETP.GT.U32.AND P1, PT, R4.reuse, -0x1401, PT ;  /* 0xffffebff0400780c */ /* 0x040fe40003f24070 */
[----:B------:R-:W-:-:S02]  /*0d90*/  IADD3 R4, R4, 0x1400, RZ ;  /* 0x0000140004047810 */ /* 0x000fc40007ffe0ff */
[----:B------:R-:W-:-:S09]  /*0da0*/  IADD3 R5, R5, 0xa00, RZ ;  /* 0x00000a0005057810 */ /* 0x000fd20007ffe0ff */
[----:B01----:R-:W-:Y:S05]  /*0db0*/  @P1 BRA `(.L_x_9755) ;  /* 0xfffff37000001947 */ /* 0x003fea000383ffff */
[----:B------:R-:W-:Y:S05]  /*0dc0*/  EXIT ;  /* 0x000000000000794d */ /* 0x000fea0003800000 */
.L_x_9751:
[----:B------:R-:W-:Y:S01]  /*0dd0*/  HFMA2.MMA R17, -RZ, RZ, 0, 5.9604644775390625e-08 ;  /* 0x00000001ff117435 */ /* 0x000fe200000001ff */
[----:B---3--:R-:W-:Y:S01]  /*0de0*/  MOV R18, R10 ;  /* 0x0000000a00127202 */ /* 0x008fe20000000f00 */
[----:B------:R-:W-:Y:S01]  /*0df0*/  IMAD.MOV.U32 R14, RZ, RZ, 0x1f ;  /* 0x0000001fff0e7424 */ /* 0x000fe200078e00ff */
[----:B------:R-:W-:Y:S02]  /*0e00*/  MOV R19, 0xffffffff ;  /* 0xffffffff00137802 */ /* 0x000fe40000000f00 */
[----:B------:R-:W-:Y:S02]  /*0e10*/  MOV R8, 0xe30 ;  /* 0x00000e3000087802 */ /* 0x000fe40000000f00 */
[----:B012---:R-:W-:Y:S05]  /*0e20*/  CALL.REL.NOINC `($__internal_136_$__cuda_sm70_shflsync_bfly_p) ;  /* 0x0000059000007944 */ /* 0x007fea0003c00000 */
[----:B01----:R-:W-:Y:S05]  /*0e30*/  BRA `(.L_x_9756) ;  /* 0xfffffba000007947 */ /* 0x003fea000383ffff */
.L_x_9752:
[----:B------:R-:W-:Y:S01]  /*0e40*/  HFMA2.MMA R17, -RZ, RZ, 0, 1.1920928955078125e-07 ;  /* 0x00000002ff117435 */ /* 0x000fe200000001ff */
[----:B------:R-:W-:Y:S01]  /*0e50*/  IMAD.MOV.U32 R14, RZ, RZ, 0x1f ;  /* 0x0000001fff0e7424 */ /* 0x000fe200078e00ff */
[----:B------:R-:W-:Y:S02]  /*0e60*/  MOV R19, 0xffffffff ;  /* 0xffffffff00137802 */ /* 0x000fe40000000f00 */
[----:B------:R-:W-:Y:S02]  /*0e70*/  MOV R8, 0xe90 ;  /* 0x00000e9000087802 */ /* 0x000fe40000000f00 */
[----:B0123--:R-:W-:Y:S05]  /*0e80*/  CALL.REL.NOINC `($__internal_136_$__cuda_sm70_shflsync_bfly_p) ;  /* 0x0000053000007944 */ /* 0x00ffea0003c00000 */
[----:B0-----:R-:W-:Y:S01]  /*0e90*/  HFMA2.MMA R17, -RZ, RZ, 0, 2.384185791015625e-07 ;  /* 0x00000004ff117435 */ /* 0x001fe200000001ff */
[----:B-1----:R-:W-:Y:S01]  /*0ea0*/  FADD.FTZ R18, R18, R14 ;  /* 0x0000000e12127221 */ /* 0x002fe20000010000 */
[----:B------:R-:W-:Y:S01]  /*0eb0*/  MOV R19, 0xffffffff ;  /* 0xffffffff00137802 */ /* 0x000fe20000000f00 */
[----:B------:R-:W-:Y:S01]  /*0ec0*/  IMAD.MOV.U32 R14, RZ, RZ, 0x1f ;  /* 0x0000001fff0e7424 */ /* 0x000fe200078e00ff */
[----:B------:R-:W-:-:S02]  /*0ed0*/  MOV R8, 0xef0 ;  /* 0x00000ef000087802 */ /* 0x000fc40000000f00 */
[----:B------:R-:W-:Y:S05]  /*0ee0*/  CALL.REL.NOINC `($__internal_136_$__cuda_sm70_shflsync_bfly_p) ;  /* 0x000004d000007944 */ /* 0x000fea0003c00000 */
[----:B0-----:R-:W-:Y:S01]  /*0ef0*/  HFMA2.MMA R17, -RZ, RZ, 0, 4.76837158203125e-07 ;  /* 0x00000008ff117435 */ /* 0x001fe200000001ff */
[----:B-1----:R-:W-:Y:S01]  /*0f00*/  FADD.FTZ R18, R18, R14 ;  /* 0x0000000e12127221 */ /* 0x002fe20000010000 */
[----:B------:R-:W-:Y:S01]  /*0f10*/  MOV R19, 0xffffffff ;  /* 0xffffffff00137802 */ /* 0x000fe20000000f00 */
[----:B------:R-:W-:Y:S01]  /*0f20*/  IMAD.MOV.U32 R14, RZ, RZ, 0x1f ;  /* 0x0000001fff0e7424 */ /* 0x000fe200078e00ff */
[----:B------:R-:W-:-:S02]  /*0f30*/  MOV R8, 0xf50 ;  /* 0x00000f5000087802 */ /* 0x000fc40000000f00 */
[----:B------:R-:W-:Y:S05]  /*0f40*/  CALL.REL.NOINC `($__internal_136_$__cuda_sm70_shflsync_bfly_p) ;  /* 0x0000047000007944 */ /* 0x000fea0003c00000 */
[----:B-1----:R-:W-:Y:S01]  /*0f50*/  FADD.FTZ R10, R18, R14 ;  /* 0x0000000e120a7221 */ /* 0x002fe20000010000 */
[----:B0-----:R-:W-:Y:S01]  /*0f60*/  HFMA2.MMA R17, -RZ, RZ, 0, 9.5367431640625e-07 ;  /* 0x00000010ff117435 */ /* 0x001fe200000001ff */
[----:B------:R-:W-:Y:S01]  /*0f70*/  IMAD.MOV.U32 R14, RZ, RZ, 0x1f ;  /* 0x0000001fff0e7424 */ /* 0x000fe200078e00ff */
[----:B------:R-:W-:-:S02]  /*0f80*/  MOV R19, 0xffffffff ;  /* 0xffffffff00137802 */ /* 0x000fc40000000f00 */
[----:B------:R-:W-:Y:S02]  /*0f90*/  MOV R18, R10 ;  /* 0x0000000a00127202 */ /* 0x000fe40000000f00 */
[----:B------:R-:W-:Y:S02]  /*0fa0*/  MOV R8, 0xfc0 ;  /* 0x00000fc000087802 */ /* 0x000fe40000000f00 */
[----:B------:R-:W-:Y:S05]  /*0fb0*/  CALL.REL.NOINC `($__internal_136_$__cuda_sm70_shflsync_bfly_p) ;  /* 0x0000040000007944 */ /* 0x000fea0003c00000 */
[----:B0-----:R-:W-:Y:S01]  /*0fc0*/  HFMA2.MMA R17, -RZ, RZ, 0, 5.9604644775390625e-08 ;  /* 0x00000001ff117435 */ /* 0x001fe200000001ff */
[----:B-1----:R-:W-:Y:S01]  /*0fd0*/  IMAD.MOV.U32 R13, RZ, RZ, R14 ;  /* 0x000000ffff0d7224 */ /* 0x002fe200078e000e */
[----:B------:R-:W-:Y:S01]  /*0fe0*/  MOV R18, R15 ;  /* 0x0000000f00127202 */ /* 0x000fe20000000f00 */
[----:B------:R-:W-:Y:S01]  /*0ff0*/  IMAD.MOV.U32 R14, RZ, RZ, 0x1f ;  /* 0x0000001fff0e7424 */ /* 0x000fe200078e00ff */
[----:B------:R-:W-:Y:S02]  /*1000*/  MOV R19, 0xffffffff ;  /* 0xffffffff00137802 */ /* 0x000fe40000000f00 */
[----:B------:R-:W-:Y:S02]  /*1010*/  MOV R8, 0x1030 ;  /* 0x0000103000087802 */ /* 0x000fe40000000f00 */
[----:B------:R-:W-:Y:S05]  /*1020*/  CALL.REL.NOINC `($__internal_136_$__cuda_sm70_shflsync_bfly_p) ;  /* 0x0000039000007944 */ /* 0x000fea0003c00000 */
[----:B0-----:R-:W-:Y:S01]  /*1030*/  HFMA2.MMA R17, -RZ, RZ, 0, 1.1920928955078125e-07 ;  /* 0x00000002ff117435 */ /* 0x001fe200000001ff */
[----:B-1----:R-:W-:Y:S01]  /*1040*/  FADD.FTZ R18, R15, R14 ;  /* 0x0000000e0f127221 */ /* 0x002fe20000010000 */
[----:B------:R-:W-:Y:S01]  /*1050*/  MOV R19, 0xffffffff ;  /* 0xffffffff00137802 */ /* 0x000fe20000000f00 */
[----:B------:R-:W-:Y:S01]  /*1060*/  IMAD.MOV.U32 R14, RZ, RZ, 0x1f ;  /* 0x0000001fff0e7424 */ /* 0x000fe200078e00ff */
[----:B------:R-:W-:-:S02]  /*1070*/  MOV R8, 0x1090 ;  /* 0x0000109000087802 */ /* 0x000fc40000000f00 */
[----:B------:R-:W-:Y:S05]  /*1080*/  CALL.REL.NOINC `($__internal_136_$__cuda_sm70_shflsync_bfly_p) ;  /* 0x0000033000007944 */ /* 0x000fea0003c00000 */
        /* <DEDUP_REMOVED lines=35> */
[----:B------:R-:W-:Y:S01]  /*12c0*/  IMAD.MOV.U32 R19, RZ, RZ, -0x1 ;  /* 0xffffffffff137424 */ /* 0x000fe200078e00ff */
[----:B------:R-:W-:-:S02]  /*12d0*/  MOV R8, 0x12f0 ;  /* 0x000012f000087802 */ /* 0x000fc40000000f00 */
[----:B------:R-:W-:Y:S05]  /*12e0*/  CALL.REL.NOINC `($__internal_136_$__cuda_sm70_shflsync_bfly_p) ;  /* 0x000000d000007944 */ /* 0x000fea0003c00000 */
[----:B0-----:R-:W-:Y:S01]  /*12f0*/  HFMA2.MMA R17, -RZ, RZ, 0, 4.76837158203125e-07 ;  /* 0x00000008ff117435 */ /* 0x001fe200000001ff */
[----:B-1----:R-:W-:Y:S01]  /*1300*/  FADD.FTZ R18, R18, R14 ;  /* 0x0000000e12127221 */ /* 0x002fe20000010000 */
[----:B------:R-:W-:-:S02]  /*1310*/  MOV R14, 0x1f ;  /* 0x0000001f000e7802 */ /* 0x000fc40000000f00 */
[----:B------:R-:W-:Y:S02]  /*1320*/  MOV R19, 0xffffffff ;  /* 0xffffffff00137802 */ /* 0x000fe40000000f00 */
[----:B------:R-:W-:Y:S02]  /*1330*/  MOV R8, 0x1350 ;  /* 0x0000135000087802 */ /* 0x000fe40000000f00 */
[----:B------:R-:W-:Y:S05]  /*1340*/  CALL.REL.NOINC `($__internal_136_$__cuda_sm70_shflsync_bfly_p) ;  /* 0x0000007000007944 */ /* 0x000fea0003c00000 */
[----:B01----:R-:W-:Y:S01]  /*1350*/  FADD.FTZ R18, R18, R14 ;  /* 0x0000000e12127221 */ /* 0x003fe20000010000 */
[----:B------:R-:W-:Y:S01]  /*1360*/  HFMA2.MMA R14, -RZ, RZ, 0, 1.847743988037109375e-06 ;  /* 0x0000001fff0e7435 */ /* 0x000fe200000001ff */
[----:B------:R-:W-:Y:S01]  /*1370*/  IMAD.MOV.U32 R17, RZ, RZ, 0x10 ;  /* 0x00000010ff117424 */ /* 0x000fe200078e00ff */
[----:B------:R-:W-:Y:S02]  /*1380*/  MOV R19, 0xffffffff ;  /* 0xffffffff00137802 */ /* 0x000fe40000000f00 */
[----:B------:R-:W-:Y:S02]  /*1390*/  MOV R8, 0x13b0 ;  /* 0x000013b000087802 */ /* 0x000fe40000000f00 */
[----:B------:R-:W-:Y:S05]  /*13a0*/  CALL.REL.NOINC `($__internal_136_$__cuda_sm70_shflsync_bfly_p) ;  /* 0x0000001000007944 */ /* 0x000fea0003c00000 */
[----:B01----:R-:W-:Y:S05]  /*13b0*/  BRA `(.L_x_9757) ;  /* 0xfffff7d000007947 */ /* 0x003fea000383ffff */
        .weak           $__internal_136_$__cuda_sm70_shflsync_bfly_p
        .type           $__internal_136_$__cuda_sm70_shflsync_bfly_p,@function
        .size           $__internal_136_$__cuda_sm70_shflsync_bfly_p,(.L_x_14354 - $__internal_136_$__cuda_sm70_shflsync_bfly_p)
$__internal_136_$__cuda_sm70_shflsync_bfly_p:
[----:B------:R-:W-:Y:S01]  /*13c0*/  HFMA2.MMA R9, -RZ, RZ, 0, 0 ;  /* 0x00000000ff097435 */ /* 0x000fe200000001ff */
[----:B------:R-:W-:Y:S04]  /*13d0*/  WARPSYNC R19 ;  /* 0x0000001300007348 */ /* 0x000fe80003800000 */
[----:B------:R0:W1:Y:S01]  /*13e0*/  SHFL.BFLY PT, R14, R18, R17, R14 ;  /* 0x0c000011120e7389 */ /* 0x00006200000e000e */
[----:B------:R-:W-:Y:S05]  /*13f0*/  RET.REL.NODEC R8 `(_ZN10layer_norm22ln_bwd_finalize_kernelINS_22Kernel_traits_finalizeILj5120E6__halfS2_fS2_fjLb1ELj1024ELj4ENS_18Kernel_traits_baseILj5120ES2_S2_fS2_fjLj1024EEEEELb1ELb0EEEvNS_9BwdParamsE) ;  /* 0xffffec0008007950 */ /* 0x000fea0003c3ffff */
.L_x_9758:
        /* <DEDUP_REMOVED lines=16> */
.L_x_14354:


//--------------------- .text._ZN10layer_norm13ln_bwd_kernelINS_13Kernel_traitsI6__halfS2_fS2_fjLj5120ELj1ELj1ELj4ELj16ENS_18Kernel_traits_baseILj5120ES2_S2_fS2_fjLj128EEEEELb1ELb1ELb1ELb0EEEvNS_9BwdParamsE --------------------------
	.section	.text._ZN10layer_norm13ln_bwd_kernelINS_13Kernel_traitsI6__halfS2_fS2_fjLj5120ELj1ELj1ELj4ELj16ENS_18Kernel_traits_baseILj5120ES2_S2_fS2_fjLj128EEEEELb1ELb1ELb1ELb0EEEvNS_9BwdParamsE,"ax",@progbits
	.sectioninfo	@"SHI_REGISTERS=32"
	.align	128
        .global         _ZN10layer_norm13ln_bwd_kernelINS_13Kernel_traitsI6__halfS2_fS2_fjLj5120ELj1ELj1ELj4ELj16ENS_18Kernel_traits_baseILj5120ES2_S2_fS2_fjLj128EEEEELb1ELb1ELb1ELb0EEEvNS_9BwdParamsE
        .type           _ZN10layer_norm13ln_bwd_kernelINS_13Kernel_traitsI6__halfS2_fS2_fjLj5120ELj1ELj1ELj4ELj16ENS_18Kernel_traits_baseILj5120ES2_S2_fS2_fjLj128EEEEELb1ELb1ELb1ELb0EEEvNS_9BwdParamsE,@function
        .size           _ZN10layer_norm13ln_bwd_kernelINS_13Kernel_traitsI6__halfS2_fS2_fjLj5120ELj1ELj1ELj4ELj16ENS_18Kernel_traits_baseILj5120ES2_S2_fS2_fjLj128EEEEELb1ELb1ELb1ELb0EEEvNS_9BwdParamsE,(.L_x_14355 - _ZN10layer_norm13ln_bwd_kernelINS_13Kernel_traitsI6__halfS2_fS2_fjLj5120ELj1ELj1ELj4ELj16ENS_18Kernel_traits_baseILj5120ES2_S2_fS2_fjLj128EEEEELb1ELb1ELb1ELb0EEEvNS_9BwdParamsE)
        .other          _ZN10layer_norm13ln_bwd_kernelINS_13Kernel_traitsI6__halfS2_fS2_fjLj5120ELj1ELj1ELj4ELj16ENS_18Kernel_traits_baseILj5120ES2_S2_fS2_fjLj128EEEEELb1ELb1ELb1ELb0EEEvNS_9BwdParamsE,@"STO_CUDA_ENTRY STV_DEFAULT"
_ZN10layer_norm13ln_bwd_kernelINS_13Kernel_traitsI6__halfS2_fS2_fjLj5120ELj1ELj1ELj4ELj16ENS_18Kernel_traits_baseILj5120ES2_S2_fS2_fjLj128EEEEELb1ELb1ELb1ELb0EEEvNS_9BwdParamsE:
.text._ZN10layer_norm13ln_bwd_kernelINS_13Kernel_traitsI6__halfS2_fS2_fjLj5120ELj1ELj1ELj4ELj16ENS_18Kernel_traits_baseILj5120ES2_S2_fS2_fjLj128EEEEELb1ELb1ELb1ELb0EEEvNS_9BwdParamsE:
[----:B------:R-:W-:Y:S02]  /*0000*/  MOV R1, c[0x0][0x28] ;  /* 0x00000a0000017a02 */ /* 0x000fe40000000f00 */
[----:B------:R-:W0:Y:S01]  /*0010*/  S2R R28, SR_TID.X ;  /* 0x00000000001c7919 */ /* 0x000e220000002100 */
[----:B------:R-:W-:Y:S02]  /*0020*/  MOV R0, c[0x0][0x168] ;  /* 0x00005a0000007a02 */ /* 0x000fe40000000f00 */
[----:B------:R-:W-:Y:S02]  /*0030*/  IADD3 R1, R1, -0x5d8, RZ ;  /* 0xfffffa2801017810 */ /* 0x000fe40007ffe0ff */
[----:B------:R-:W-:-:S03]  /*0040*/  SHF.R.S32.HI R0, RZ, 0x1f, R0 ;  /* 0x0000001fff007819 */ /* 0x000fc60000011400 */
[----:B------:R1:W-:Y:S01]  /*0050*/  STL.64 [R1+0x5c0], R6 ;  /* 0x0005c00601007387 */ /* 0x0003e20000100a00 */
[----:B------:R-:W-:-:S03]  /*0060*/  LEA.HI R0, R0, c[0x0][0x168], RZ, 0x3 ;  /* 0x00005a0000007a11 */ /* 0x000fc600078f18ff */
[----:B------:R-:W-:Y:S04]  /*0070*/  STL.64 [R1+0x5b8], R10 ;  /* 0x0005b80a01007387 */ /* 0x000fe80000100a00 */
[----:B------:R-:W-:Y:S04]  /*0080*/  STL.64 [R1+0x5b0], R8 ;  /* 0x0005b00801007387 */ /* 0x000fe80000100a00 */
[----:B------:R-:W-:Y:S01]  /*0090*/  STL.64 [R1+0x5a8], R20 ;  /* 0x0005a81401007387 */ /* 0x000fe20000100a00 */
[----:B0-----:R-:W-:-:S03]  /*00a0*/  LOP3.LUT R2, R28, 0x7f, RZ, 0xc, !PT ;  /* 0x0000007f1c027812 */ /* 0x001fc600078e0cff */
[----:B------:R-:W-:Y:S01]  /*00b0*/  STL.64 [R1+0x5a0], R14 ;  /* 0x0005a00e01007387 */ /* 0x000fe20000100a00 */
[----:B------:R-:W-:-:S03]  /*00c0*/  LEA.HI.SX32 R3, R0, R2, 0x1d ;  /* 0x0000000200037211 */ /* 0x000fc600078feaff */
[----:B------:R-:W-:Y:S01]  /*00d0*/  STL.64 [R1+0x598], R12 ;  /* 0x0005980c01007387 */ /* 0x000fe20000100a00 */
[----:B------:R-:W-:Y:S02]  /*00e0*/  LOP3.LUT R0, R28, 0x7f, RZ, 0xc0, !PT ;  /* 0x0000007f1c007812 */ /* 0x000fe400078ec0ff */
[C---:B------:R-:W-:Y:S01]  /*00f0*/  LOP3.LUT P4, RZ, R3.reuse, 0xffffff80, RZ, 0xc0, !PT ;  /* 0xffffff8003ff7812 */ /* 0x040fe2000788c0ff */
[----:B------:R-:W-:Y:S01]  /*0100*/  STL.64 [R1+0x590], R18 ;  /* 0x0005901201007387 */ /* 0x000fe20000100a00 */
[----:B------:R-:W-:Y:S01]  /*0110*/  ULDC.64 UR4, c[0x0][0x118] ;  /* 0x0000460000047ab9 */ /* 0x000fe20000000a00 */
[C---:B------:R-:W-:Y:S02]  /*0120*/  ISETP.GE.U32.AND P0, PT, R3.reuse, 0x100, PT ;  /* 0x000001000300780c */ /* 0x040fe40003f06070 */
[----:B------:R-:W-:Y:S01]  /*0130*/  STL.64 [R1+0x588], R16 ;  /* 0x0005881001007387 */ /* 0x000fe20000100a00 */
[C---:B------:R-:W-:Y:S02]  /*0140*/  ISETP.GE.U32.AND P3, PT, R3.reuse, 0x280, PT ;  /* 0x000002800300780c */ /* 0x040fe40003f66070 */
[C---:B------:R-:W-:Y:S01]  /*0150*/  ISETP.GE.U32.AND P1, PT, R3.reuse, 0x180, PT ;  /* 0x000001800300780c */ /* 0x040fe20003f26070 */
[----:B------:R-:W-:Y:S01]  /*0160*/  STL.64 [R1+0x580], R22 ;  /* 0x0005801601007387 */ /* 0x000fe20000100a00 */
[----:B------:R-:W-:-:S03]  /*0170*/  ISETP.GE.U32.AND P2, PT, R3, 0x200, PT ;  /* 0x000002000300780c */ /* 0x000fc60003f46070 */
[----:B------:R-:W-:Y:S01]  /*0180*/  @P4 MOV R2, 0x10 ;  /* 0x0000001000024802 */ /* 0x000fe20000000f00 */
[----:B------:R0:W-:Y:S02]  /*0190*/  STL.64 [R1+0x578], R24 ;  /* 0x0005781801007387 */ /* 0x0001e40000100a00 */
[----:B------:R-:W-:Y:S02]  /*01a0*/  @P0 MOV R28, 0x10 ;  /* 0x00000010001c0802 */ /* 0x000fe40000000f00 */
[CC--:B-1----:R-:W-:Y:S01]  /*01b0*/  @P4 IMAD.WIDE.U32 R6, R0.reuse, R2.reuse, c[0x0][0x1c8] ;  /* 0x0000720000064625 */ /* 0x0c2fe200078e0002 */
[----:B------:R-:W-:Y:S04]  /*01c0*/  STL.64 [R1+0x570], R26 ;  /* 0x0005701a01007387 */ /* 0x000fe80000100a00 */
[----:B------:R-:W-:Y:S01]  /*01d0*/  STL [R1+0x68], R3 ;  /* 0x0000680301007387 */ /* 0x000fe20000100800 */
[----:B0-----:R-:W-:-:S03]  /*01e0*/  @P4 IMAD.WIDE.U32 R24, R0, R2, c[0x0][0x1b0] ;  /* 0x00006c0000184625 */ /* 0x001fc600078e0002 */
[----:B------:R0:W-:Y:S04]  /*01f0*/  STL.64 [R1+0x5d0], R6 ;  /* 0x0005d00601007387 */ /* 0x0001e80000100a00 */
[----:B------:R1:W-:Y:S04]  /*0200*/  STL.64 [R1+0x5c8], R4 ;  /* 0x0005c80401007387 */ /* 0x0003e80000100a00 */
[----:B------:R2:W3:Y:S04]  /*0210*/  LDL.64 R8, [R1+0x20] ;  /* 0x0000200001087983 */ /* 0x0004e80000100a00 */
[----:B0-----:R2:W4:Y:S04]  /*0220*/  LDL.64 R6, [R1+0x38] ;  /* 0x0000380001067983 */ /* 0x0015280000100a00 */
[----:B-1----:R2:W4:Y:S04]  /*0230*/  LDL.64 R4, [R1+0x30] ;  /* 0x0000300001047983 */ /* 0x0025280000100a00 */
        /* <DEDUP_REMOVED lines=10> */
[----:B------:R-:W-:Y:S01]  /*02e0*/  @P0 IMAD.WIDE.U32 R20, R0, R28, c[0x0][0x1b0] ;  /* 0x00006c0000140625 */ /* 0x000fe200078e001c */
[----:B------:R-:W-:-:S02]  /*02f0*/  @P3 MOV R27, 0x10 ;  /* 0x00000010001b3802 */ /* 0x000fc40000000f00 */
[----:B------:R0:W4:Y:S01]  /*0300*/  LDL.LU.64 R4, [R1+0x5c8] ;  /* 0x0005c80001047983 */ /* 0x0001220000300a00 */
[----:B------:R-:W-:-:S03]  /*0310*/  @P0 IMAD.WIDE.U32 R28, R0, R28, c[0x0][0x1c8] ;  /* 0x00007200001c0625 */ /* 0x000fc600078e001c */
[----:B--2---:R1:W2:Y:S04]  /*0320*/  @P0 LDG.E.128 R12, [R20.64] ;  /* 0x00000004140c0981 */ /* 0x0042a8000c1e1d00 */
[----:B------:R-:W2:Y:S04]  /*0330*/  @P0 LDG.E.128 R16, [R28.64] ;  /* 0x000000041c100981 */ /* 0x000ea8000c1e1d00 */
        /* <DEDUP_REMOVED lines=223> */
[----:B0-----:R-:W2:Y:S04]  /*1130*/  LDL.LU R2, [R1] ;  /* 0x0000000001027983 */ /* 0x001ea80000300800 */
[----:B------:R0:W-:Y:S01]  /*1140*/  STL [R1+0x518], R3 ;  /* 0x0005180301007387 */ /* 0x0001e20000100800 */
[----:B-1----:R-:W-:-:S03]  /*1150*/  HADD2.F32 R0, -RZ, R6.H1_H1 ;  /* 0x30000006ff007230 */ /* 0x002fc60000004100 */
[----:B------:R-:W2:Y:S04]  /*1160*/  LDL.LU R6, [R1+0x24] ;  /* 0x0000240001067983 */ /* 0x000ea80000300800 */
[----:B0-----:R-:W2:Y:S04]  /*1170*/  LDL.LU R3, [R1+0x4] ;  /* 0x0000040001037983 */ /* 0x001ea80000300800 */
[----:B------:R0:W-:Y:S04]  /*1180*/  STL [R1+0x514], R0 ;  /* 0x0005140001007387 */ /* 0x0001e80000100800 */
[----:B------:R-:W2:Y:S04]  /*1190*/  LDL.LU R28, [R1+0x8] ;  /* 0x00000800011c7983 */ /* 0x000ea80000300800 */
[----:B------:R1:W-:Y:S01]  /*11a0*/  STL [R1+0x510], R29 ;  /* 0x0005101d01007387 */ /* 0x0003e20000100800 */
[----:B0-----:R-:W-:-:S03]  /*11b0*/  HADD2.F32 R0, -RZ, R7.H1_H1 ;  /* 0x30000007ff007230 */ /* 0x001fc60000004100 */
[----:B------:R-:W2:Y:S04]  /*11c0*/  LDL.LU R7, [R1+0x20] ;  /* 0x0000200001077983 */ /* 0x000ea80000300800 */
[----:B-1----:R-:W3:Y:S04]  /*11d0*/  LDL.LU R29, [R1+0xc] ;  /* 0x00000c00011d7983 */ /* 0x002ee80000300800 */
[----:B------:R0:W-:Y:S02]  /*11e0*/  STL [R1+0x50c], R0 ;  /* 0x00050c0001007387 */ /* 0x0001e40000100800 */
[----:B0-----:R-:W-:-:S05]  /*11f0*/  HADD2.F32 R0, -RZ, R12.H0_H0 ;  /* 0x2000000cff007230 */ /* 0x001fca0000004100 */
[----:B------:R0:W-:Y:S04]  /*1200*/  STL [R1+0x508], R0 ;  /* 0x0005080001007387 */ /* 0x0001e80000100800 */
[----:B0-----:R-:W3:Y:S01]  /*1210*/  LDL.LU R0, [R1+0x56c] ;  /* 0x00056c0001007983 */ /* 0x001ee20000300800 */
[----:B------:R-:W-:-:S05]  /*1220*/  HADD2.F32 R12, -RZ, R12.H1_H1 ;  /* 0x3000000cff0c7230 */ /* 0x000fca0000004100 */
[----:B------:R0:W-:Y:S02]  /*1230*/  STL [R1+0x504], R12 ;  /* 0x0005040c01007387 */ /* 0x0001e40000100800 */
[----:B0-----:R-:W-:-:S05]  /*1240*/  HADD2.F32 R12, -RZ, R13.H0_H0 ;  /* 0x2000000dff0c7230 */ /* 0x001fca0000004100 */
[----:B------:R0:W-:Y:S02]  /*1250*/  STL [R1+0x500], R12 ;  /* 0x0005000c01007387 */ /* 0x0001e40000100800 */
[----:B0-----:R-:W-:Y:S02]  /*1260*/  HADD2.F32 R12, -RZ, R13.H1_H1 ;  /* 0x3000000dff0c7230 */ /* 0x001fe40000004100 */
[----:B------:R-:W-:-:S03]  /*1270*/  HADD2.F32 R13, -RZ, R14.H0_H0 ;  /* 0x2000000eff0d7230 */ /* 0x000fc60000004100 */
[----:B------:R0:W-:Y:S04]  /*1280*/  STL [R1+0x4fc], R12 ;  /* 0x0004fc0c01007387 */ /* 0x0001e80000100800 */
[----:B------:R1:W-:Y:S01]  /*1290*/  STL [R1+0x4f8], R13 ;  /* 0x0004f80d01007387 */ /* 0x0003e20000100800 */
[----:B0-----:R-:W-:Y:S02]  /*12a0*/  HADD2.F32 R12, -RZ, R14.H1_H1 ;  /* 0x3000000eff0c7230 */ /* 0x001fe40000004100 */
[--C-:B------:R-:W-:Y:S02]  /*12b0*/  HADD2.F32 R14, -RZ, R15.reuse.H0_H0 ;  /* 0x2000000fff0e7230 */ /* 0x100fe40000004100 */
[----:B-1----:R-:W-:Y:S01]  /*12c0*/  HADD2.F32 R13, -RZ, R15.H1_H1 ;  /* 0x3000000fff0d7230 */ /* 0x002fe20000004100 */
[----:B------:R0:W-:Y:S04]  /*12d0*/  STL [R1+0x4f4], R12 ;  /* 0x0004f40c01007387 */ /* 0x0001e80000100800 */
[----:B------:R1:W-:Y:S04]  /*12e0*/  STL [R1+0x4f0], R14 ;  /* 0x0004f00e01007387 */ /* 0x0003e80000100800 */
[----:B------:R1:W-:Y:S01]  /*12f0*/  STL [R1+0x4ec], R13 ;  /* 0x0004ec0d01007387 */ /* 0x0003e20000100800 */
[----:B0-----:R-:W-:-:S02]  /*1300*/  HADD2.F32 R12, -RZ, R20.H0_H0 ;  /* 0x20000014ff0c7230 */ /* 0x001fc40000004100 */
        /* <DEDUP_REMOVED lines=13> */
[----:B------:R0:W-:Y:S04]  /*13e0*/  STL [R1+0x4d0], R12 ;  /* 0x0004d00c01007387 */ /* 0x0001e80000100800 */
[----:B------:R-:W-:Y:S01]  /*13f0*/  STL [R1+0x4cc], R14 ;  /* 0x0004cc0e01007387 */ /* 0x000fe20000100800 */
[--C-:B--2---:R-:W-:Y:S02]  /*1400*/  HADD2.F32 R13, -RZ, R7.reuse.H0_H0 ;  /* 0x20000007ff0d7230 */ /* 0x104fe40000004100 */
[----:B0-----:R-:W-:Y:S02]  /*1410*/  HADD2.F32 R12, -RZ, R7.H1_H1 ;  /* 0x30000007ff0c7230 */ /* 0x001fe40000004100 */
        /* <DEDUP_REMOVED lines=8> */
[----:B------:R-:W-:Y:S01]  /*14a0*/  STL [R1+0x4b8], R12 ;  /* 0x0004b80c01007387 */ /* 0x000fe20000100800 */
[--C-:B------:R-:W-:Y:S02]  /*14b0*/  HADD2.F32 R5, -RZ, R4.reuse.H1_H1 ;  /* 0x30000004ff057230 */ /* 0x100fe40000004100 */
[----:B--2---:R-:W-:Y:S01]  /*14c0*/  HADD2.F32 R6, -RZ, R4.H0_H0 ;  /* 0x20000004ff067230 */ /* 0x004fe20000004100 */
[----:B------:R-:W-:Y:S01]  /*14d0*/  STL [R1+0x4b4], R7 ;  /* 0x0004b40701007387 */ /* 0x000fe20000100800 */
[--C-:B------:R-:W-:Y:S02]  /*14e0*/  HADD2.F32 R4, -RZ, R2.reuse.H0_H0 ;  /* 0x20000002ff047230 */ /* 0x100fe40000004100 */
[----:B------:R-:W-:Y:S01]  /*14f0*/  HADD2.F32 R2, -RZ, R2.H1_H1 ;  /* 0x30000002ff027230 */ /* 0x000fe20000004100 */
[----:B------:R-:W-:Y:S04]  /*1500*/  STL [R1+0x4b0], R6 ;  /* 0x0004b00601007387 */ /* 0x000fe80000100800 */
[----:B------:R0:W-:Y:S04]  /*1510*/  STL [R1+0x4ac], R5 ;  /* 0x0004ac0501007387 */ /* 0x0001e80000100800 */
[----:B------:R1:W-:Y:S04]  /*1520*/  STL [R1+0x4a8], R4 ;  /* 0x0004a80401007387 */ /* 0x0003e80000100800 */
[----:B------:R2:W-:Y:S01]  /*1530*/  STL [R1+0x4a4], R2 ;  /* 0x0004a40201007387 */ /* 0x0005e20000100800 */
[----:B0-----:R-:W-:-:S02]  /*1540*/  HADD2.F32 R5, -RZ, R3.H0_H0 ;  /* 0x20000003ff057230 */ /* 0x001fc40000004100 */
[----:B-1----:R-:W-:-:S03]  /*1550*/  HADD2.F32 R4, -RZ, R3.H1_H1 ;  /* 0x30000003ff047230 */ /* 0x002fc60000004100 */
[----:B------:R-:W-:Y:S01]  /*1560*/  STL [R1+0x4a0], R5 ;  /* 0x0004a00501007387 */ /* 0x000fe20000100800 */
[--C-:B------:R-:W-:Y:S02]  /*1570*/  HADD2.F32 R3, -RZ, R28.reuse.H1_H1 ;  /* 0x3000001cff037230 */ /* 0x100fe40000004100 */
[----:B--2---:R-:W-:Y:S01]  /*1580*/  HADD2.F32 R2, -RZ, R28.H0_H0 ;  /* 0x2000001cff027230 */ /* 0x004fe20000004100 */
[----:B------:R3:W-:Y:S04]  /*1590*/  STL [R1+0x49c], R4 ;  /* 0x00049c0401007387 */ /* 0x0007e80000100800 */
[----:B------:R0:W-:Y:S04]  /*15a0*/  STL [R1+0x498], R2 ;  /* 0x0004980201007387 */ /* 0x0001e80000100800 */
[----:B------:R1:W-:Y:S01]  /*15b0*/  STL [R1+0x494], R3 ;  /* 0x0004940301007387 */ /* 0x0003e20000100800 */
[----:B---3--:R-:W-:-:S02]  /*15c0*/  HADD2.F32 R4, -RZ, R29.H0_H0 ;  /* 0x2000001dff047230 */ /* 0x008fc40000004100 */
        /* <DEDUP_REMOVED lines=47> */
[----:B0-----:R-:W-:Y:S01]  /*18c0*/  HADD2.F32 R4, -RZ, R27.H0_H0 ;  /* 0x2000001bff047230 */ /* 0x001fe20000004100 */
[----:B-1----:R-:W-:-:S04]  /*18d0*/  HFMA2.MMA R2, -RZ, RZ, 0, 5.9604644775390625e-08 ;  /* 0x00000001ff027435 */ /* 0x002fc800000001ff */
[----:B------:R-:W-:Y:S01]  /*18e0*/  STL [R1+0x430], R4 ;  /* 0x0004300401007387 */ /* 0x000fe20000100800 */
[----:B--2---:R-:W-:-:S03]  /*18f0*/  HADD2.F32 R3, -RZ, R27.H1_H1 ;  /* 0x3000001bff037230 */ /* 0x004fc60000004100 */
[----:B------:R0:W-:Y:S04]  /*1900*/  STL [R1+0x54], R0 ;  /* 0x0000540001007387 */ /* 0x0001e80000100800 */
[----:B------:R1:W-:Y:S04]  /*1910*/  STL [R1+0x42c], R3 ;  /* 0x00042c0301007387 */ /* 0x0003e80000100800 */
[----:B------:R1:W-:Y:S01]  /*1920*/  STL [R1+0x114], RZ ;  /* 0x000114ff01007387 */ /* 0x0003e20000100800 */
[----:B0-----:R-:W-:-:S05]  /*1930*/  PRMT R0, R2, 0x7610, R0 ;  /* 0x0000761002007816 */ /* 0x001fca0000000000 */
[----:B------:R1:W-:Y:S02]  /*1940*/  STL.S16 [R1+0x424], R0 ;  /* 0x0004240001007387 */ /* 0x0003e40000100600 */
.L_x_9961:
[----:B------:R-:W2:Y:S01]  /*1950*/  LDL R24, [R1+0x54] ;  /* 0x0000540001187983 */ /* 0x000ea20000100800 */
[----:B-1----:R-:W-:-:S03]  /*1960*/  MOV R0, 0x4 ;  /* 0x0000000400007802 */ /* 0x002fc60000000f00 */
[----:B------:R-:W0:Y:S02]  /*1970*/  S2R R21, SR_TID.X ;  /* 0x0000000000157919 */ /* 0x000e240000002100 */
        /* <DEDUP_REMOVED lines=35> */
[----:B------:R-:W-:-:S06]  /*1bb0*/  HFMA2.MMA R21, -RZ, RZ, 0, 0 ;  /* 0x00000000ff157435 */ /* 0x000fcc00000001ff */
[----:B------:R-:W-:Y:S02]  /*1bc0*/  @P4 LEA.HI.SX32 R21, R20, R23, 0x1d ;  /* 0x0000001714154211 */ /* 0x000fe400078feaff */
[----:B------:R-:W-:Y:S01]  /*1bd0*/  MOV R20, R27 ;  /* 0x0000001b00147202 */ /* 0x000fe20000000f00 */
        /* <DEDUP_REMOVED lines=13> */
[----:B---3--:R-:W-:-:S04]  /*1cb0*/  IMAD.MOV.U32 R2, RZ, RZ, 0x8 ;  /* 0x00000008ff027424 */ /* 0x008fc800078e00ff */
        /* <DEDUP_REMOVED lines=13> */
.L_x_9763:
[----:B------:R-:W-:Y:S05]  /*1d90*/  BSYNC B1 ;  /* 0x0000000000017941 */ /* 0x000fea0003800000 */
.L_x_9762:
        /* <DEDUP_REMOVED lines=29> */
.L_x_9765:
[----:B------:R-:W-:Y:S05]  /*1f70*/  BSYNC B1 ;  /* 0x0000000000017941 */ /* 0x000fea0003800000 */
.L_x_9764:
        /* <DEDUP_REMOVED lines=29> */
.L_x_9767:
[----:B------:R-:W-:Y:S05]  /*2150*/  BSYNC B1 ;  /* 0x0000000000017941 */ /* 0x000fea0003800000 */
.L_x_9766:
        /* <DEDUP_REMOVED lines=29> */
.L_x_9769:
[----:B------:R-:W-:Y:S05]  /*2330*/  BSYNC B1 ;  /* 0x0000000000017941 */ /* 0x000fea0003800000 */
.L_x_9768:
[----:B------:R2:W-:Y:S01]  /*2340*/  STL [R1+0x10], RZ ;  /* 0x000010ff01007387 */ /* 0x0005e20000100800 */
[----:B------:R-:W-:-:S02]  /*2350*/  ISETP.GE.U32.AND P4, PT, R28, 0x280, PT ;  /* 0x000002801c00780c */ /* 0x000fc40003f86070 */
[----:B------:R-:W-:-:S11]  /*2360*/  MOV R29, RZ ;  /* 0x000000ff001d7202 */ /* 0x000fd60000000f00 */
        /* <DEDUP_REMOVED lines=15> */
[----:B------:R-:W-:-:S03]  /*2460*/  HFMA2.MMA R29, -RZ, RZ, 0, 0 ;  /* 0x00000000ff1d7435 */ /* 0x000fc600000001ff */
        /* <DEDUP_REMOVED lines=8> */
.L_x_9761:
[----:B------:R-:W2:Y:S01]  /*24f0*/  LDL R28, [R1+0x68] ;  /* 0x00006800011c7983 */ /* 0x000ea20000100800 */
[----:B------:R-:W-:Y:S01]  /*2500*/  IADD3 R21, R20, -0x1, RZ ;  /* 0xffffffff14157810 */ /* 0x000fe20007ffe0ff */
[----:B------:R-:W-:Y:S01]  /*2510*/  BSSY B1, `(.L_x_9771) ;  /* 0x00000d8000017945 */ /* 0x000fe20003800000 */
[----:B------:R-:W-:-:S02]  /*2520*/  ISETP.GE.AND P4, PT, R22, 0x1, PT ;  /* 0x000000011600780c */ /* 0x000fc40003f86270 */
[----:B------:R-:W-:Y:S01]  /*2530*/  MOV R29, RZ ;  /* 0x000000ff001d7202 */ /* 0x000fe20000000f00 */
        /* <DEDUP_REMOVED lines=12> */
[----:B0-----:R-:W-:Y:S01]  /*2600*/  HFMA2.MMA R29, -RZ, RZ, 0, 0 ;  /* 0x00000000ff1d7435 */ /* 0x001fe200000001ff */
        /* <DEDUP_REMOVED lines=34> */
[----:B------:R-:W-:-:S03]  /*2830*/  MOV R22, 0x10 ;  /* 0x0000001000167802 */ /* 0x000fc60000000f00 */
[----:B---3--:R1:W3:Y:S04]  /*2840*/  @P4 LDG.E.128 R16, [R2.64+0x10] ;  /* 0x0000100402104981 */ /* 0x0082e8000c1e1d00 */
[----:B--2---:R1:W2:Y:S02]  /*2850*/  @P4 LDG.E.128 R12, [R2.64] ;  /* 0x00000004020c4981 */ /* 0x0042a4000c1e1d00 */
[----:B-1----:R-:W-:Y:S02]  /*2860*/  MOV R2, 0x8 ;  /* 0x0000000800027802 */ /* 0x002fe40000000f00 */
[----:B----4-:R-:W-:Y:S02]  /*2870*/  MOV R8, R24 ;  /* 0x0000001800087202 */ /* 0x010fe40000000f00 */
[----:B------:R-:W-:-:S02]  /*2880*/  MOV R7, R25 ;  /* 0x0000001900077202 */ /* 0x000fc40000000f00 */
[----:B------:R-:W-:Y:S01]  /*2890*/  MOV R6, R26 ;  /* 0x0000001a00067202 */ /* 0x000fe20000000f00 */
[----:B------:R-:W-:Y:S01]  /*28a0*/  IMAD.WIDE.U32 R22, R5, R22, c[0x0][0x208] ;  /* 0x0000820005167625 */ /* 0x000fe200078e0016 */
[----:B------:R1:W-:Y:S03]  /*28b0*/  STL [R1+0x5ac], R5 ;  /* 0x0005ac0501007387 */ /* 0x0003e60000100800 */
[----:B-1----:R-:W-:Y:S02]  /*28c0*/  IMAD.MOV.U32 R5, RZ, RZ, R27 ;  /* 0x000000ffff057224 */ /* 0x002fe400078e001b */
        /* <DEDUP_REMOVED lines=42> */
[----:B------:R-:W-:Y:S01]  /*2b70*/  HADD2.F32 R26, -RZ, R20.H0_H0 ;  /* 0x20000014ff1a7230 */ /* 0x000fe20000004100 */
        /* <DEDUP_REMOVED lines=10> */
[----:B------:R-:W-:Y:S02]  /*2c20*/  HADD2.F32 R25, -RZ, R20.H1_H1 ;  /* 0x30000014ff197230 */ /* 0x000fe40000004100 */
[--C-:B------:R-:W-:Y:S01]  /*2c30*/  HADD2.F32 R24, -RZ, R21.reuse.H0_H0 ;  /* 0x20000015ff187230 */ /* 0x100fe20000004100 */
[----:B------:R0:W-:Y:S02]  /*2c40*/  STL [R1+0x210], R2 ;  /* 0x0002100201007387 */ /* 0x0001e40000100800 */
[----:B---3--:R-:W-:Y:S02]  /*2c50*/  FFMA.FTZ R19, R17, R25, R19 ;  /* 0x0000001911137223 */ /* 0x008fe40000010013 */
[----:B------:R-:W-:Y:S01]  /*2c60*/  FADD.FTZ R18, R18, R25 ;  /* 0x0000001912127221 */ /* 0x000fe20000010000 */
[----:B------:R-:W-:Y:S01]  /*2c70*/  HADD2.F32 R3, -RZ, R21.H1_H1 ;  /* 0x30000015ff037230 */ /* 0x000fe20000004100 */
        /* <DEDUP_REMOVED lines=24> */
[----:B------:R-:W-:Y:S01]  /*2e00*/  HADD2.F32 R21, -RZ, R22.H0_H0 ;  /* 0x20000016ff157230 */ /* 0x000fe20000004100 */
[----:B------:R-:W-:-:S02]  /*2e10*/  FMUL.FTZ R12, R12, R3 ;  /* 0x000000030c0c7220 */ /* 0x000fc40000410000 */
[----:B------:R-:W4:Y:S02]  /*2e20*/  LDL R27, [R1+0x18] ;  /* 0x00001800011b7983 */ /* 0x000f240000100800 */
[----:B---3--:R-:W-:Y:S02]  /*2e30*/  FADD.FTZ R2, R2, R21 ;  /* 0x0000001502027221 */ /* 0x008fe40000010000 */
[----:B------:R-:W-:Y:S01]  /*2e40*/  STL [R1+0x36c], R12 ;  /* 0x00036c0c01007387 */ /* 0x000fe20000100800 */
[----:B------:R-:W-:Y:S01]  /*2e50*/  HADD2.F32 R22, -RZ, R22.H1_H1 ;  /* 0x30000016ff167230 */ /* 0x000fe20000004100 */
        /* <DEDUP_REMOVED lines=27> */
[--C-:B------:R-:W-:Y:S01]  /*3010*/  HADD2.F32 R20, -RZ, R23.reuse.H0_H0 ;  /* 0x20000017ff147230 */ /* 0x100fe20000004100 */
[----:B------:R-:W-:Y:S01]  /*3020*/  FADD.FTZ R3, R3, R12 ;  /* 0x0000000c03037221 */ /* 0x000fe20000010000 */
[----:B------:R-:W-:Y:S01]  /*3030*/  HADD2.F32 R23, -RZ, R23.H1_H1 ;  /* 0x30000017ff177230 */ /* 0x000fe20000004100 */
        /* <DEDUP_REMOVED lines=37> */
.L_x_9772:
[----:B------:R-:W-:Y:S05]  /*3290*/  BSYNC B1 ;  /* 0x0000000000017941 */ /* 0x000fea0003800000 */
.L_x_9771:
        /* <DEDUP_REMOVED lines=38> */
[----:B------:R-:W-:-:S02]  /*3500*/  MOV R6, R26 ;  /* 0x0000001a00067202 */ /* 0x000fc40000000f00 */
[----:B------:R-:W-:Y:S02]  /*3510*/  MOV R5, R27 ;  /* 0x0000001b00057202 */ /* 0x000fe40000000f00 */
        /* <DEDUP_REMOVED lines=14> */
[----:B------:R-:W-:-:S05]  /*3600*/  MOV R20, 0x10 ;  /* 0x0000001000147802 */ /* 0x000fca0000000f00 */
        /* <DEDUP_REMOVED lines=21> */
[----:B----4-:R-:W-:Y:S01]  /*3760*/  HADD2.F32 R25, -RZ, R20.H0_H0 ;  /* 0x20000014ff197230 */ /* 0x010fe20000004100 */
        /* <DEDUP_REMOVED lines=27> */
[----:B------:R-:W-:-:S03]  /*3920*/  HADD2.F32 R2, -RZ, R20.H1_H1 ;  /* 0x30000014ff027230 */ /* 0x000fc60000004100 */
        /* <DEDUP_REMOVED lines=11> */
[--C-:B------:R-:W-:Y:S02]  /*39e0*/  HADD2.F32 R3, -RZ, R21.reuse.H0_H0 ;  /* 0x20000015ff037230 */ /* 0x100fe40000004100 */
[----:B------:R-:W-:-:S03]  /*39f0*/  HADD2.F32 R21, -RZ, R21.H1_H1 ;  /* 0x30000015ff157230 */ /* 0x000fc60000004100 */
        /* <DEDUP_REMOVED lines=18> */
[----:B------:R-:W-:Y:S01]  /*3b20*/  HADD2.F32 R20, -RZ, R22.H0_H0 ;  /* 0x20000016ff147230 */ /* 0x000fe20000004100 */
        /* <DEDUP_REMOVED lines=13> */
[----:B------:R-:W-:Y:S01]  /*3c00*/  HADD2.F32 R22, -RZ, R22.H1_H1 ;  /* 0x30000016ff167230 */ /* 0x000fe20000004100 */
        /* <DEDUP_REMOVED lines=17> */
[--C-:B------:R-:W-:Y:S01]  /*3d20*/  HADD2.F32 R24, -RZ, R23.reuse.H0_H0 ;  /* 0x20000017ff187230 */ /* 0x100fe20000004100 */
[----:B------:R-:W-:Y:S02]  /*3d30*/  FADD.FTZ R3, R3, R11 ;  /* 0x0000000b03037221 */ /* 0x000fe40000010000 */
[----:B------:R-:W-:Y:S02]  /*3d40*/  FFMA.FTZ R2, R10, R11, R2 ;  /* 0x0000000b0a027223 */ /* 0x000fe40000010002 */
[----:B------:R-:W-:Y:S01]  /*3d50*/  FADD.FTZ R9, R9, R24 ;  /* 0x0000001809097221 */ /* 0x000fe20000010000 */
[----:B------:R-:W-:Y:S01]  /*3d60*/  HADD2.F32 R23, -RZ, R23.H1_H1 ;  /* 0x30000017ff177230 */ /* 0x000fe20000004100 */
        /* <DEDUP_REMOVED lines=32> */
.L_x_9774:
[----:B------:R-:W-:Y:S05]  /*3f70*/  BSYNC B1 ;  /* 0x0000000000017941 */ /* 0x000fea0003800000 */
.L_x_9773:
        /* <DEDUP_REMOVED lines=23> */
[----:B0-----:R-:W-:-:S05]  /*40f0*/  MOV R11, 0x20 ;  /* 0x00000020000b7802 */ /* 0x001fca0000000f00 */
        /* <DEDUP_REMOVED lines=12> */
[----:B--2---:R-:W-:-:S02]  /*41c0*/  MOV R8, R24 ;  /* 0x0000001800087202 */ /* 0x004fc40000000f00 */
[----:B------:R-:W-:Y:S02]  /*41d0*/  MOV R7, R25 ;  /* 0x0000001900077202 */ /* 0x000fe40000000f00 */
[----:B------:R-:W-:Y:S02]  /*41e0*/  MOV R6, R26 ;  /* 0x0000001a00067202 */ /* 0x000fe40000000f00 */
[----:B------:R-:W-:Y:S02]  /*41f0*/  MOV R5, R27 ;  /* 0x0000001b00057202 */ /* 0x000fe40000000f00 */
        /* <DEDUP_REMOVED lines=165> */
.L_x_9776:
[----:B------:R-:W-:Y:S05]  /*4c50*/  BSYNC B1 ;  /* 0x0000000000017941 */ /* 0x000fea0003800000 */
.L_x_9775:
        /* <DEDUP_REMOVED lines=17> */
[----:B------:R-:W-:-:S10]  /*4d70*/  HFMA2.MMA R18, -RZ, RZ, 0, 1.9073486328125e-06 ;  /* 0x00000020ff127435 */ /* 0x000fd400000001ff */
[----:B0-----:R-:W-:-:S05]  /*4d80*/  IMAD.WIDE.U32 R2, R28, R18, c[0x0][0x188] ;  /* 0x000062001c027625 */ /* 0x001fca00078e0012 */
[----:B------:R-:W3:Y:S04]  /*4d90*/  LDG.E.128 R20, [R2.64] ;  /* 0x0000000402147981 */ /* 0x000ee8000c1e1d00 */
[----:B--2---:R0:W-:Y:S04]  /*4da0*/  STL.64 [R1+0x5c0], R14 ;  /* 0x0005c00e01007387 */ /* 0x0041e80000100a00 */
[----:B----4-:R1:W-:Y:S04]  /*4db0*/  STL.64 [R1+0x5b8], R12 ;  /* 0x0005b80c01007387 */ /* 0x0103e80000100a00 */
[----:B0-----:R0:W2:Y:S04]  /*4dc0*/  LDL R14, [R1+0xa8] ;  /* 0x0000a800010e7983 */ /* 0x0010a80000100800 */
[----:B------:R0:W2:Y:S04]  /*4dd0*/  LDL R15, [R1+0xac] ;  /* 0x0000ac00010f7983 */ /* 0x0000a80000100800 */
[----:B-1----:R0:W2:Y:S04]  /*4de0*/  LDL R12, [R1+0xa0] ;  /* 0x0000a000010c7983 */ /* 0x0020a80000100800 */
[----:B------:R0:W2:Y:S01]  /*4df0*/  LDL R13, [R1+0xa4] ;  /* 0x0000a400010d7983 */ /* 0x0000a20000100800 */
[----:B------:R-:W-:-:S04]  /*4e00*/  ISETP.NE.U32.AND P4, PT, RZ, c[0x0][0x218], PT ;  /* 0x00008600ff007a0c */ /* 0x000fc80003f85070 */
[----:B------:R-:W-:Y:S01]  /*4e10*/  ISETP.NE.AND.EX P4, PT, RZ, c[0x0][0x21c], PT, P4 ;  /* 0x00008700ff007a0c */ /* 0x000fe20003f85340 */
        /* <DEDUP_REMOVED lines=8> */
[----:B-1----:R-:W-:Y:S01]  /*4ea0*/  MOV R7, R21 ;  /* 0x0000001500077202 */ /* 0x002fe20000000f00 */
        /* <DEDUP_REMOVED lines=12> */
[----:B------:R-:W-:-:S05]  /*4f70*/  MOV R24, 0x10 ;  /* 0x0000001000187802 */ /* 0x000fca0000000f00 */
[----:B------:R-:W-:Y:S01]  /*4f80*/  IMAD.WIDE.U32 R24, R19, R24, c[0x0][0x208] ;  /* 0x0000820013187625 */ /* 0x000fe200078e0018 */
[----:B----4-:R-:W-:Y:S05]  /*4f90*/  STL [R1+0x5b4], R4 ;  /* 0x0005b40401007387 */ /* 0x010fea0000100800 */
[----:B------:R-:W2:Y:S04]  /*4fa0*/  LDG.E.128 R24, [R24.64] ;  /* 0x0000000418187981 */ /* 0x000ea8000c1e1d00 */
[----:B--2---:R1:W2:Y:S02]  /*4fb0*/  @P4 LDG.E.128 R12, [R2.64+0x10] ;  /* 0x00001004020c4981 */ /* 0x0042a4000c1e1d00 */
[----:B-1----:R-:W-:-:S10]  /*4fc0*/  HFMA2.MMA R2, -RZ, RZ, 0, 4.76837158203125e-07 ;  /* 0x00000008ff027435 */ /* 0x002fd400000001ff */
        /* <DEDUP_REMOVED lines=14> */
[--C-:B------:R-:W-:Y:S01]  /*50b0*/  HADD2.F32 R21, -RZ, R26.reuse.H0_H0 ;  /* 0x2000001aff157230 */ /* 0x100fe20000004100 */
[----:B------:R-:W-:Y:S01]  /*50c0*/  FADD.FTZ R11, -R2, R22 ;  /* 0x00000016020b7221 */ /* 0x000fe20000010100 */
[----:B------:R-:W-:Y:S01]  /*50d0*/  HADD2.F32 R22, -RZ, R26.H1_H1 ;  /* 0x3000001aff167230 */ /* 0x000fe20000004100 */
        /* <DEDUP_REMOVED lines=18> */
[----:B------:R-:W-:-:S02]  /*5200*/  HADD2.F32 R29, -RZ, R24.H0_H0 ;  /* 0x20000018ff1d7230 */ /* 0x000fc40000004100 */
[----:B------:R-:W-:Y:S01]  /*5210*/  STL [R1+0x3d0], R10 ;  /* 0x0003d00a01007387 */ /* 0x000fe20000100800 */
[----:B------:R-:W-:Y:S01]  /*5220*/  HADD2.F32 R2, -RZ, R24.H1_H1 ;  /* 0x30000018ff027230 */ /* 0x000fe20000004100 */
[C---:B------:R-:W-:Y:S02]  /*5230*/  FMUL.FTZ R24, R0.reuse, R7 ;  /* 0x0000000700187220 */ /* 0x040fe40000410000 */
[----:B------:R-:W2:Y:S01]  /*5240*/  LDL.LU R18, [R1+0x2d8] ;  /* 0x0002d80001127983 */ /* 0x000ea20000300800 */
[--C-:B------:R-:W-:Y:S01]  /*5250*/  HADD2.F32 R3, -RZ, R25.reuse.H0_H0 ;  /* 0x20000019ff037230 */ /* 0x100fe20000004100 */
[C---:B------:R-:W-:Y:S01]  /*5260*/  FMUL.FTZ R5, R0.reuse, R5 ;  /* 0x0000000500057220 */ /* 0x040fe20000410000 */
[----:B------:R-:W-:Y:S01]  /*5270*/  HADD2.F32 R20, -RZ, R25.H1_H1 ;  /* 0x30000019ff147230 */ /* 0x000fe20000004100 */
        /* <DEDUP_REMOVED lines=111> */
.L_x_9778:
[----:B------:R-:W-:Y:S05]  /*5970*/  BSYNC B1 ;  /* 0x0000000000017941 */ /* 0x000fea0003800000 */
.L_x_9777:
        /* <DEDUP_REMOVED lines=35> */
[----:B0-----:R-:W0:Y:S01]  /*5bb0*/  LDC.U8 R9, c[0x0][0x1f0] ;  /* 0x00007c00ff097b82 */ /* 0x001e220000000000 */
[----:B------:R-:W-:Y:S01]  /*5bc0*/  HFMA2.MMA R20, -RZ, RZ, 0, 9.5367431640625e-07 ;  /* 0x00000010ff147435 */ /* 0x000fe200000001ff */
[----:B------:R-:W-:Y:S04]  /*5bd0*/  STL [R1+0x57c], R8 ;  /* 0x00057c0801007387 */ /* 0x000fe80000100800 */
[----:B------:R2:W-:Y:S01]  /*5be0*/  STL [R1+0x578], R7 ;  /* 0x0005780701007387 */ /* 0x0005e20000100800 */
[----:B0-----:R-:W-:-:S03]  /*5bf0*/  ISETP.NE.AND P4, PT, R9, RZ, PT ;  /* 0x000000ff0900720c */ /* 0x001fc60003f85270 */
[----:B------:R-:W-:Y:S04]  /*5c00*/  STL [R1+0x574], R6 ;  /* 0x0005740601007387 */ /* 0x000fe80000100800 */
        /* <DEDUP_REMOVED lines=9> */
[----:B------:R-:W-:Y:S02]  /*5ca0*/  MOV R6, R25 ;  /* 0x0000001900067202 */ /* 0x000fe40000000f00 */
[----:B------:R-:W-:Y:S02]  /*5cb0*/  MOV R5, R26 ;  /* 0x0000001a00057202 */ /* 0x000fe40000000f00 */
[----:B------:R0:W2:Y:S05]  /*5cc0*/  LDG.E.128 R24, [R2.64+0x10] ;  /* 0x0000100402187981 */ /* 0x0000aa000c1e1d00 */
        /* <DEDUP_REMOVED lines=11> */
[----:B---3--:R-:W-:Y:S01]  /*5d80*/  HADD2.F32 R24, -RZ, R21.H0_H0 ;  /* 0x20000015ff187230 */ /* 0x008fe20000004100 */
[----:B----4-:R0:W-:Y:S04]  /*5d90*/  @P4 STL.64 [R1+0x80], R12 ;  /* 0x0000800c01004387 */ /* 0x0101e80000100a00 */
[----:B------:R2:W-:Y:S01]  /*5da0*/  @P4 STL.64 [R1+0x88], R14 ;  /* 0x0000880e01004387 */ /* 0x0005e20000100a00 */
[----:B0-----:R-:W-:-:S03]  /*5db0*/  FMUL.FTZ R13, R0, R9 ;  /* 0x00000009000d7220 */ /* 0x001fc60000410000 */
[----:B--2---:R0:W2:Y:S02]  /*5dc0*/  LDG.E.64 R14, [R2.64] ;  /* 0x00000004020e7981 */ /* 0x0040a4000c1e1b00 */
[----:B0-----:R-:W-:Y:S02]  /*5dd0*/  HADD2.F32 R2, -RZ, R21.H1_H1 ;  /* 0x30000015ff027230 */ /* 0x001fe40000004100 */
        /* <DEDUP_REMOVED lines=12> */
[----:B------:R-:W-:Y:S02]  /*5ea0*/  HADD2.F32 R26, -RZ, R20.H0_H0 ;  /* 0x20000014ff1a7230 */ /* 0x000fe40000004100 */
        /* <DEDUP_REMOVED lines=26> */
[----:B------:R-:W-:Y:S01]  /*6050*/  HADD2.F32 R25, -RZ, R20.H1_H1 ;  /* 0x30000014ff197230 */ /* 0x000fe20000004100 */
        /* <DEDUP_REMOVED lines=30> */
[----:B------:R-:W-:-:S03]  /*6240*/  HADD2.F32 R3, -RZ, R22.H0_H0 ;  /* 0x20000016ff037230 */ /* 0x000fc60000004100 */
        /* <DEDUP_REMOVED lines=13> */
[----:B------:R-:W-:Y:S01]  /*6320*/  HADD2.F32 R22, -RZ, R22.H1_H1 ;  /* 0x30000016ff167230 */ /* 0x000fe20000004100 */
        /* <DEDUP_REMOVED lines=16> */
[--C-:B------:R-:W-:Y:S01]  /*6430*/  HADD2.F32 R20, -RZ, R23.reuse.H0_H0 ;  /* 0x20000017ff147230 */ /* 0x100fe20000004100 */
[----:B------:R-:W-:Y:S01]  /*6440*/  FADD.FTZ R2, R2, R9 ;  /* 0x0000000902027221 */ /* 0x000fe20000010000 */
[----:B------:R-:W-:-:S03]  /*6450*/  HADD2.F32 R23, -RZ, R23.H1_H1 ;  /* 0x30000017ff177230 */ /* 0x000fc60000004100 */
        /* <DEDUP_REMOVED lines=29> */
.L_x_9770:
[----:B--2---:R-:W-:Y:S05]  /*6630*/  BSYNC B0 ;  /* 0x0000000000007941 */ /* 0x004fea0003800000 */
.L_x_9760:
        /* <DEDUP_REMOVED lines=10> */
.L_x_9970:
        /* <DEDUP_REMOVED lines=19> */
.L_x_9971:
[----:B--2---:R-:W2:Y:S01]  /*6810*/  LDL.LU R20, [R1+0x50] ;  /* 0x0000500001147983 */ /* 0x004ea20000300800 */
[----:B01----:R-:W-:Y:S01]  /*6820*/  FADD.FTZ R23, R2, R23 ;  /* 0x0000001702177221 */ /* 0x003fe20000010000 */
[----:B------:R-:W-:Y:S01]  /*6830*/  @!P4 LOP3.LUT R2, R25, 0x3, RZ, 0xc0, !PT ;  /* 0x000000031902c812 */ /* 0x000fe200078ec0ff */
[----:B------:R-:W-:Y:S01]  /*6840*/  FADD.FTZ R22, R24, R22 ;  /* 0x0000001618167221 */ /* 0x000fe20000010000 */
[----:B------:R-:W0:Y:S01]  /*6850*/  S2R R26, SR_TID.X ;  /* 0x00000000001a7919 */ /* 0x000e220000002100 */
[----:B------:R-:W-:Y:S01]  /*6860*/  WARPSYNC 0xffffffff ;  /* 0xffffffff00007948 */ /* 0x000fe20003800000 */
[----:B------:R-:W-:Y:S01]  /*6870*/  @!P4 IADD3 R2, R3, R2, RZ ;  /* 0x000000020302c210 */ /* 0x000fe20007ffe0ff */
[----:B------:R-:W-:Y:S04]  /*6880*/  BSSY B0, `(.L_x_9781) ;  /* 0x000015c000007945 */ /* 0x000fe80003800000 */
[----:B------:R1:W-:Y:S01]  /*6890*/  @!P4 STS.64 [R2.X8+0x5000], R22 ;  /* 0x005000160200c388 */ /* 0x0003e20000008a00 */
[----:B0-----:R-:W-:-:S03]  /*68a0*/  LOP3.LUT R27, R26, 0x7f, RZ, 0xc, !PT ;  /* 0x0000007f1a1b7812 */ /* 0x001fc600078e0cff */
[----:B------:R-:W-:Y:S01]  /*68b0*/  BAR.SYNC.DEFER_BLOCKING 0x0 ;  /* 0x0000000000007b1d */ /* 0x000fe20000010000 */
[----:B--2---:R-:W-:-:S13]  /*68c0*/  ISETP.GE.AND P4, PT, R20, 0x1, PT ;  /* 0x000000011400780c */ /* 0x004fda0003f86270 */
[----:B-1----:R-:W-:Y:S02]  /*68d0*/  @P4 IADD3 R2, R20, -0x1, RZ ;  /* 0xffffffff14024810 */ /* 0x002fe40007ffe0ff */
[----:B------:R-:W-:Y:S02]  /*68e0*/  @P4 LOP3.LUT R21, R26, 0x7f, RZ, 0xc0, !PT ;  /* 0x0000007f1a154812 */ /* 0x000fe400078ec0ff */
[----:B------:R-:W-:Y:S01]  /*68f0*/  MOV R26, c[0x0][0x168] ;  /* 0x00005a00001a7a02 */ /* 0x000fe20000000f00 */
        /* <DEDUP_REMOVED lines=27> */
.L_x_9784:
[----:B------:R-:W-:Y:S05]  /*6ab0*/  BSYNC B1 ;  /* 0x0000000000017941 */ /* 0x000fea0003800000 */
.L_x_9783:
        /* <DEDUP_REMOVED lines=17> */
.L_x_9786:
[----:B------:R-:W-:Y:S05]  /*6bd0*/  BSYNC B1 ;  /* 0x0000000000017941 */ /* 0x000fea0003800000 */
.L_x_9785:
        /* <DEDUP_REMOVED lines=12> */
[----:B------:R-:W-:-:S05]  /*6ca0*/  @P6 HADD2.F32 R23, -RZ, R4.H0_H0 ;  /* 0x20000004ff176230 */ /* 0x000fca0000004100 */
[----:B------:R-:W-:-:S04]  /*6cb0*/  @P6 FMUL.FTZ R22, R21, R23 ;  /* 0x0000001715166220 */ /* 0x000fc80000410000 */
[----:B---3--:R-:W-:Y:S01]  /*6cc0*/  FADD.FTZ R25, R25, R22 ;  /* 0x0000001619197221 */ /* 0x008fe20000010000 */
[----:B------:R-:W-:Y:S01]  /*6cd0*/  MOV R22, RZ ;  /* 0x000000ff00167202 */ /* 0x000fe20000000f00 */
[----:B----4-:R-:W-:-:S03]  /*6ce0*/  @P6 FMUL.FTZ R22, R24, R21 ;  /* 0x0000001518166220 */ /* 0x010fc60000410000 */
[----:B------:R0:W-:Y:S02]  /*6cf0*/  STL [R1+0x1b0], R25 ;  /* 0x0001b01901007387 */ /* 0x0001e40000100800 */
[----:B------:R-:W-:-:S04]  /*6d00*/  F2FP.PACK_AB R22, RZ, R22 ;  /* 0x00000016ff16723e */ /* 0x000fc800000000ff */
[----:B------:R-:W-:Y:S02]  /*6d10*/  PRMT R12, R22, 0x7610, R12 ;  /* 0x00007610160c7816 */ /* 0x000fe4000000000c */
.L_x_9788:
[----:B------:R-:W-:Y:S05]  /*6d20*/  BSYNC B1 ;  /* 0x0000000000017941 */ /* 0x000fea0003800000 */
.L_x_9787:
        /* <DEDUP_REMOVED lines=17> */
.L_x_9790:
[----:B------:R-:W-:Y:S05]  /*6e40*/  BSYNC B1 ;  /* 0x0000000000017941 */ /* 0x000fea0003800000 */
.L_x_9789:
        /* <DEDUP_REMOVED lines=10> */
[----:B------:R-:W-:-:S05]  /*6ef0*/  @P6 HADD2.F32 R23, -RZ, R4.H1_H1 ;  /* 0x30000004ff176230 */ /* 0x000fca0000004100 */
[----:B------:R-:W-:-:S04]  /*6f00*/  @P6 FMUL.FTZ R22, R21, R23 ;  /* 0x0000001715166220 */ /* 0x000fc80000410000 */
[----:B---3--:R-:W-:Y:S01]  /*6f10*/  FADD.FTZ R25, R25, R22 ;  /* 0x0000001619197221 */ /* 0x008fe20000010000 */
[----:B------:R-:W-:Y:S01]  /*6f20*/  MOV R22, RZ ;  /* 0x000000ff00167202 */ /* 0x000fe20000000f00 */
[----:B----4-:R-:W-:-:S03]  /*6f30*/  @P6 FMUL.FTZ R22, R24, R21 ;  /* 0x0000001518166220 */ /* 0x010fc60000410000 */
[----:B------:R0:W-:Y:S02]  /*6f40*/  STL [R1+0x1b4], R25 ;  /* 0x0001b41901007387 */ /* 0x0001e40000100800 */
[----:B------:R-:W-:-:S04]  /*6f50*/  F2FP.PACK_AB R22, RZ, R22 ;  /* 0x00000016ff16723e */ /* 0x000fc800000000ff */
[----:B------:R-:W-:Y:S02]  /*6f60*/  PRMT R12, R12, 0x5410, R22 ;  /* 0x000054100c0c7816 */ /* 0x000fe40000000016 */
.L_x_9792:
[----:B------:R-:W-:Y:S05]  /*6f70*/  BSYNC B1 ;  /* 0x0000000000017941 */ /* 0x000fea0003800000 */
.L_x_9791:
        /* <DEDUP_REMOVED lines=17> */
.L_x_9794:
[----:B------:R-:W-:Y:S05]  /*7090*/  BSYNC B1 ;  /* 0x0000000000017941 */ /* 0x000fea0003800000 */
.L_x_9793:
        /* <DEDUP_REMOVED lines=10> */
[----:B------:R-:W-:-:S05]  /*7140*/  @P6 HADD2.F32 R23, -RZ, R5.H0_H0 ;  /* 0x20000005ff176230 */ /* 0x000fca0000004100 */
[----:B------:R-:W-:-:S04]  /*7150*/  @P6 FMUL.FTZ R22, R21, R23 ;  /* 0x0000001715166220 */ /* 0x000fc80000410000 */
[----:B---3--:R-:W-:Y:S01]  /*7160*/  FADD.FTZ R25, R25, R22 ;  /* 0x0000001619197221 */ /* 0x008fe20000010000 */
[----:B------:R-:W-:-:S04]  /*7170*/  HFMA2.MMA R22, -RZ, RZ, 0, 0 ;  /* 0x00000000ff167435 */ /* 0x000fc800000001ff */
[----:B------:R0:W-:Y:S02]  /*7180*/  STL [R1+0x1b8], R25 ;  /* 0x0001b81901007387 */ /* 0x0001e40000100800 */
[----:B----4-:R-:W-:-:S05]  /*7190*/  @P6 FMUL.FTZ R22, R24, R21 ;  /* 0x0000001518166220 */ /* 0x010fca0000410000 */
[----:B------:R-:W-:-:S04]  /*71a0*/  F2FP.PACK_AB R22, RZ, R22 ;  /* 0x00000016ff16723e */ /* 0x000fc800000000ff */
[----:B------:R-:W-:Y:S02]  /*71b0*/  PRMT R13, R22, 0x7610, R13 ;  /* 0x00007610160d7816 */ /* 0x000fe4000000000d */
.L_x_9796:
[----:B0-----:R-:W-:Y:S05]  /*71c0*/  BSYNC B1 ;  /* 0x0000000000017941 */ /* 0x001fea0003800000 */
.L_x_9795:
        /* <DEDUP_REMOVED lines=17> */
.L_x_9798:
[----:B------:R-:W-:Y:S05]  /*72e0*/  BSYNC B1 ;  /* 0x0000000000017941 */ /* 0x000fea0003800000 */
.L_x_9797:
[----:B------:R-:W-:Y:S01]  /*72f0*/  BSSY B1, `(.L_x_9799) ;  /* 0x0000012000017945 */ /* 0x000fe20003800000 */
[----:B------:R-:W-:Y:S01]  /*7300*/  SEL R11, R21, R11, P5 ;  /* 0x0000000b150b7207 */ /* 0x000fe20002800000 */
        /* <DEDUP_REMOVED lines=16> */
.L_x_9800:
[----:B------:R-:W-:Y:S05]  /*7410*/  BSYNC B1 ;  /* 0x0000000000017941 */ /* 0x000fea0003800000 */
.L_x_9799:
        /* <DEDUP_REMOVED lines=17> */
.L_x_9802:
[----:B------:R-:W-:Y:S05]  /*7530*/  BSYNC B1 ;  /* 0x0000000000017941 */ /* 0x000fea0003800000 */
.L_x_9801:
        /* <DEDUP_REMOVED lines=10> */
[----:B------:R-:W-:-:S05]  /*75e0*/  @P6 HADD2.F32 R23, -RZ, R6.H0_H0 ;  /* 0x20000006ff176230 */ /* 0x000fca0000004100 */
[----:B------:R-:W-:-:S04]  /*75f0*/  @P6 FMUL.FTZ R22, R21, R23 ;  /* 0x0000001715166220 */ /* 0x000fc80000410000 */
[----:B---3--:R-:W-:Y:S02]  /*7600*/  FADD.FTZ R25, R25, R22 ;  /* 0x0000001619197221 */ /* 0x008fe40000010000 */
[----:B------:R-:W-:Y:S02]  /*7610*/  IMAD.MOV.U32 R22, RZ, RZ, RZ ;  /* 0x000000ffff167224 */ /* 0x000fe400078e00ff */
[----:B----4-:R-:W-:Y:S01]  /*7620*/  @P6 FMUL.FTZ R22, R24, R21 ;  /* 0x0000001518166220 */ /* 0x010fe20000410000 */
[----:B------:R0:W-:Y:S04]  /*7630*/  STL [R1+0x1a0], R25 ;  /* 0x0001a01901007387 */ /* 0x0001e80000100800 */
[----:B------:R-:W-:-:S04]  /*7640*/  F2FP.PACK_AB R22, RZ, R22 ;  /* 0x00000016ff16723e */ /* 0x000fc800000000ff */
[----:B------:R-:W-:Y:S02]  /*7650*/  PRMT R14, R22, 0x7610, R14 ;  /* 0x00007610160e7816 */ /* 0x000fe4000000000e */
.L_x_9804:
[----:B------:R-:W-:Y:S05]  /*7660*/  BSYNC B1 ;  /* 0x0000000000017941 */ /* 0x000fea0003800000 */
.L_x_9803:
        /* <DEDUP_REMOVED lines=17> */
.L_x_9806:
[----:B------:R-:W-:Y:S05]  /*7780*/  BSYNC B1 ;  /* 0x0000000000017941 */ /* 0x000fea0003800000 */
.L_x_9805:
        /* <DEDUP_REMOVED lines=18> */
.L_x_9808:
[----:B------:R-:W-:Y:S05]  /*78b0*/  BSYNC B1 ;  /* 0x0000000000017941 */ /* 0x000fea0003800000 */
.L_x_9807:
        /* <DEDUP_REMOVED lines=17> */
.L_x_9810:
[----:B------:R-:W-:Y:S05]  /*79d0*/  BSYNC B1 ;  /* 0x0000000000017941 */ /* 0x000fea0003800000 */
.L_x_9809:
        /* <DEDUP_REMOVED lines=18> */
.L_x_9812:
[----:B------:R-:W-:Y:S05]  /*7b00*/  BSYNC B1 ;  /* 0x0000000000017941 */ /* 0x000fea0003800000 */
.L_x_9811:
        /* <DEDUP_REMOVED lines=17> */
.L_x_9814:
[----:B------:R-:W-:Y:S05]  /*7c20*/  BSYNC B1 ;  /* 0x0000000000017941 */ /* 0x000fea0003800000 */
.L_x_9813:
        /* <DEDUP_REMOVED lines=10> */
[----:B------:R-:W-:-:S05]  /*7cd0*/  @P5 HADD2.F32 R23, -RZ, R7.H1_H1 ;  /* 0x30000007ff175230 */ /* 0x000fca0000004100 */
[----:B------:R-:W-:-:S04]  /*7ce0*/  @P5 FMUL.FTZ R22, R21, R23 ;  /* 0x0000001715165220 */ /* 0x000fc80000410000 */
[----:B---3--:R-:W-:Y:S01]  /*7cf0*/  FADD.FTZ R25, R25, R22 ;  /* 0x0000001619197221 */ /* 0x008fe20000010000 */
[----:B------:R-:W-:-:S04]  /*7d00*/  HFMA2.MMA R22, -RZ, RZ, 0, 0 ;  /* 0x00000000ff167435 */ /* 0x000fc800000001ff */
[----:B------:R0:W-:Y:S02]  /*7d10*/  STL [R1+0x1ac], R25 ;  /* 0x0001ac1901007387 */ /* 0x0001e40000100800 */
[----:B----4-:R-:W-:-:S05]  /*7d20*/  @P5 FMUL.FTZ R22, R24, R21 ;  /* 0x0000001518165220 */ /* 0x010fca0000410000 */
[----:B------:R-:W-:-:S04]  /*7d30*/  F2FP.PACK_AB R22, RZ, R22 ;  /* 0x00000016ff16723e */ /* 0x000fc800000000ff */
[----:B------:R-:W-:Y:S02]  /*7d40*/  PRMT R15, R15, 0x5410, R22 ;  /* 0x000054100f0f7816 */ /* 0x000fe40000000016 */
.L_x_9816:
[----:B0-----:R-:W-:Y:S05]  /*7d50*/  BSYNC B1 ;  /* 0x0000000000017941 */ /* 0x001fea0003800000 */
.L_x_9815:
        /* <DEDUP_REMOVED lines=10> */
[----:B0-----:R-:W-:-:S05]  /*7e00*/  @P4 MOV R22, 0x10 ;  /* 0x0000001000164802 */ /* 0x001fca0000000f00 */
[C---:B------:R-:W-:Y:S01]  /*7e10*/  @P4 IMAD.WIDE.U32 R22, R2.reuse, R22, c[0x0][0x248] ;  /* 0x0000920002164625 */ /* 0x040fe200078e0016 */
[----:B------:R-:W-:-:S04]  /*7e20*/  IADD3 R2, R2, 0x80, RZ ;  /* 0x0000008002027810 */ /* 0x000fc80007ffe0ff */
[----:B------:R1:W-:Y:S03]  /*7e30*/  @P4 STG.E.128 [R22.64], R12 ;  /* 0x0000000c16004986 */ /* 0x0003e6000c101d04 */
.L_x_9782:
[----:B------:R-:W-:Y:S05]  /*7e40*/  BSYNC B0 ;  /* 0x0000000000007941 */ /* 0x000fea0003800000 */
.L_x_9781:
[----:B------:R-:W-:Y:S01]  /*7e50*/  BSSY B0, `(.L_x_9817) ;  /* 0x000013f000007945 */ /* 0x000fe20003800000 */
[----:B------:R-:W-:Y:S05]  /*7e60*/  @!P0 BRA `(.L_x_9818) ;  /* 0x000013d000008947 */ /* 0x000fea0003800000 */
[----:B------:R-:W-:Y:S01]  /*7e70*/  BSSY B1, `(.L_x_9819) ;  /* 0x0000005000017945 */ /* 0x000fe20003800000 */
[----:B------:R-:W-:Y:S05]  /*7e80*/  @!P4 BRA `(.L_x_9820) ;  /* 0x000000300000c947 */ /* 0x000fea0003800000 */
[----:B-----5:R-:W-:-:S10]  /*7e90*/  HFMA2.MMA R4, -RZ, RZ, 0, 9.5367431640625e-07 ;  /* 0x00000010ff047435 */ /* 0x020fd400000001ff */
[----:B------:R-:W-:-:S06]  /*7ea0*/  IMAD.WIDE.U32 R4, R2, R4, c[0x0][0x170] ;  /* 0x00005c0002047625 */ /* 0x000fcc00078e0004 */
[----:B------:R-:W5:Y:S02]  /*7eb0*/  LDG.E.128 R4, [R4.64] ;  /* 0x0000000404047981 */ /* 0x000f64000c1e1d00 */
.L_x_9820:
[----:B------:R-:W-:Y:S05]  /*7ec0*/  BSYNC B1 ;  /* 0x0000000000017941 */ /* 0x000fea0003800000 */
.L_x_9819:
[----:B-1----:R-:W2:Y:S01]  /*7ed0*/  LDL R22, [R1+0xe0] ;  /* 0x0000e00001167983 */ /* 0x002ea20000100800 */
        /* <DEDUP_REMOVED lines=16> */
.L_x_9822:
[----:B------:R-:W-:Y:S05]  /*7fe0*/  BSYNC B1 ;  /* 0x0000000000017941 */ /* 0x000fea0003800000 */
.L_x_9821:
        /* <DEDUP_REMOVED lines=20> */
.L_x_9824:
[----:B0-----:R-:W-:Y:S05]  /*8130*/  BSYNC B1 ;  /* 0x0000000000017941 */ /* 0x001fea0003800000 */
.L_x_9823:
        /* <DEDUP_REMOVED lines=17> */
.L_x_9826:
[----:B------:R-:W-:Y:S05]  /*8250*/  BSYNC B1 ;  /* 0x0000000000017941 */ /* 0x000fea0003800000 */
.L_x_9825:
        /* <DEDUP_REMOVED lines=18> */
.L_x_9828:
[----:B------:R-:W-:Y:S05]  /*8380*/  BSYNC B1 ;  /* 0x0000000000017941 */ /* 0x000fea0003800000 */
.L_x_9827:
        /* <DEDUP_REMOVED lines=17> */
.L_x_9830:
[----:B------:R-:W-:Y:S05]  /*84a0*/  BSYNC B1 ;  /* 0x0000000000017941 */ /* 0x000fea0003800000 */
.L_x_9829:
        /* <DEDUP_REMOVED lines=18> */
.L_x_9832:
[----:B------:R-:W-:Y:S05]  /*85d0*/  BSYNC B1 ;  /* 0x0000000000017941 */ /* 0x000fea0003800000 */
.L_x_9831:
        /* <DEDUP_REMOVED lines=17> */
.L_x_9834:
[----:B------:R-:W-:Y:S05]  /*86f0*/  BSYNC B1 ;  /* 0x0000000000017941 */ /* 0x000fea0003800000 */
.L_x_9833:
        /* <DEDUP_REMOVED lines=18> */
.L_x_9836:
[----:B0-----:R-:W-:Y:S05]  /*8820*/  BSYNC B1 ;  /* 0x0000000000017941 */ /* 0x001fea0003800000 */
.L_x_9835:
        /* <DEDUP_REMOVED lines=17> */
.L_x_9838:
[----:B------:R-:W-:Y:S05]  /*8940*/  BSYNC B1 ;  /* 0x0000000000017941 */ /* 0x000fea0003800000 */
.L_x_9837:
        /* <DEDUP_REMOVED lines=18> */
.L_x_9840:
[----:B------:R-:W-:Y:S05]  /*8a70*/  BSYNC B1 ;  /* 0x0000000000017941 */ /* 0x000fea0003800000 */
.L_x_9839:
        /* <DEDUP_REMOVED lines=17> */
.L_x_9842:
[----:B------:R-:W-:Y:S05]  /*8b90*/  BSYNC B1 ;  /* 0x0000000000017941 */ /* 0x000fea0003800000 */
.L_x_9841:
        /* <DEDUP_REMOVED lines=18> */
.L_x_9844:
[----:B------:R-:W-:Y:S05]  /*8cc0*/  BSYNC B1 ;  /* 0x0000000000017941 */ /* 0x000fea0003800000 */
.L_x_9843:
        /* <DEDUP_REMOVED lines=17> */
.L_x_9846:
[----:B------:R-:W-:Y:S05]  /*8de0*/  BSYNC B1 ;  /* 0x0000000000017941 */ /* 0x000fea0003800000 */
.L_x_9845:
        /* <DEDUP_REMOVED lines=18> */
.L_x_9848:
[----:B0-----:R-:W-:Y:S05]  /*8f10*/  BSYNC B1 ;  /* 0x0000000000017941 */ /* 0x001fea0003800000 */
.L_x_9847:
        /* <DEDUP_REMOVED lines=17> */
.L_x_9850:
[----:B------:R-:W-:Y:S05]  /*9030*/  BSYNC B1 ;  /* 0x0000000000017941 */ /* 0x000fea0003800000 */
.L_x_9849:
        /* <DEDUP_REMOVED lines=18> */
.L_x_9852:
[----:B------:R-:W-:Y:S05]  /*9160*/  BSYNC B1 ;  /* 0x0000000000017941 */ /* 0x000fea0003800000 */
.L_x_9851:
        /* <DEDUP_REMOVED lines=13> */
.L_x_9818:
[----:B------:R-:W-:Y:S05]  /*9240*/  BSYNC B0 ;  /* 0x0000000000007941 */ /* 0x000fea0003800000 */
.L_x_9817:
[----:B------:R-:W-:Y:S01]  /*9250*/  BSSY B0, `(.L_x_9853) ;  /* 0x000013f000007945 */ /* 0x000fe20003800000 */
[----:B------:R-:W-:Y:S05]  /*9260*/  @!P1 BRA `(.L_x_9854) ;  /* 0x000013d000009947 */ /* 0x000fea0003800000 */
[----:B------:R-:W-:Y:S01]  /*9270*/  BSSY B1, `(.L_x_9855) ;  /* 0x0000005000017945 */ /* 0x000fe20003800000 */
[----:B------:R-:W-:Y:S05]  /*9280*/  @!P4 BRA `(.L_x_9856) ;  /* 0x000000300000c947 */ /* 0x000fea0003800000 */
[----:B-----5:R-:W-:-:S04]  /*9290*/  IMAD.MOV.U32 R4, RZ, RZ, 0x10 ;  /* 0x00000010ff047424 */ /* 0x020fc800078e00ff */
[----:B------:R-:W-:-:S06]  /*92a0*/  IMAD.WIDE.U32 R4, R2, R4, c[0x0][0x170] ;  /* 0x00005c0002047625 */ /* 0x000fcc00078e0004 */
[----:B------:R-:W5:Y:S02]  /*92b0*/  LDG.E.128 R4, [R4.64] ;  /* 0x0000000404047981 */ /* 0x000f64000c1e1d00 */
.L_x_9856:
[----:B------:R-:W-:Y:S05]  /*92c0*/  BSYNC B1 ;  /* 0x0000000000017941 */ /* 0x000fea0003800000 */
.L_x_9855:
        /* <DEDUP_REMOVED lines=17> */
.L_x_9858:
[----:B------:R-:W-:Y:S05]  /*93e0*/  BSYNC B1 ;  /* 0x0000000000017941 */ /* 0x000fea0003800000 */
.L_x_9857:
        /* <DEDUP_REMOVED lines=20> */
.L_x_9860:
[----:B------:R-:W-:Y:S05]  /*9530*/  BSYNC B1 ;  /* 0x0000000000017941 */ /* 0x000fea0003800000 */
.L_x_9859:
        /* <DEDUP_REMOVED lines=17> */
.L_x_9862:
[----:B------:R-:W-:Y:S05]  /*9650*/  BSYNC B1 ;  /* 0x0000000000017941 */ /* 0x000fea0003800000 */
.L_x_9861:
        /* <DEDUP_REMOVED lines=18> */
.L_x_9864:
[----:B------:R-:W-:Y:S05]  /*9780*/  BSYNC B1 ;  /* 0x0000000000017941 */ /* 0x000fea0003800000 */
.L_x_9863:
        /* <DEDUP_REMOVED lines=17> */
.L_x_9866:
[----:B------:R-:W-:Y:S05]  /*98a0*/  BSYNC B1 ;  /* 0x0000000000017941 */ /* 0x000fea0003800000 */
.L_x_9865:
        /* <DEDUP_REMOVED lines=18> */
.L_x_9868:
[----:B------:R-:W-:Y:S05]  /*99d0*/  BSYNC B1 ;  /* 0x0000000000017941 */ /* 0x000fea0003800000 */
.L_x_9867:
        /* <DEDUP_REMOVED lines=17> */
.L_x_9870:
[----:B------:R-:W-:Y:S05]  /*9af0*/  BSYNC B1 ;  /* 0x0000000000017941 */ /* 0x000fea0003800000 */
.L_x_9869:
        /* <DEDUP_REMOVED lines=18> */
.L_x_9872:
[----:B------:R-:W-:Y:S05]  /*9c20*/  BSYNC B1 ;  /* 0x0000000000017941 */ /* 0x000fea0003800000 */
.L_x_9871:
        /* <DEDUP_REMOVED lines=17> */
.L_x_9874:
[----:B------:R-:W-:Y:S05]  /*9d40*/  BSYNC B1 ;  /* 0x0000000000017941 */ /* 0x000fea0003800000 */
.L_x_9873:
        /* <DEDUP_REMOVED lines=18> */
.L_x_9876:
[----:B------:R-:W-:Y:S05]  /*9e70*/  BSYNC B1 ;  /* 0x0000000000017941 */ /* 0x000fea0003800000 */
.L_x_9875:
        /* <DEDUP_REMOVED lines=17> */
.L_x_9878:
[----:B------:R-:W-:Y:S05]  /*9f90*/  BSYNC B1 ;  /* 0x0000000000017941 */ /* 0x000fea0003800000 */
.L_x_9877:
        /* <DEDUP_REMOVED lines=12> */
[----:B---3--:R-:W-:Y:S02]  /*a060*/  FADD.FTZ R25, R25, R22 ;  /* 0x0000001619197221 */ /* 0x008fe40000010000 */
[----:B------:R-:W-:Y:S02]  /*a070*/  IMAD.MOV.U32 R22, RZ, RZ, RZ ;  /* 0x000000ffff167224 */ /* 0x000fe400078e00ff */
[----:B----4-:R-:W-:Y:S01]  /*a080*/  @P6 FMUL.FTZ R22, R24, R21 ;  /* 0x0000001518166220 */ /* 0x010fe20000410000 */
[----:B------:R0:W-:Y:S04]  /*a090*/  STL [R1+0x164], R25 ;  /* 0x0001641901007387 */ /* 0x0001e80000100800 */
[----:B------:R-:W-:-:S04]  /*a0a0*/  F2FP.PACK_AB R22, RZ, R22 ;  /* 0x00000016ff16723e */ /* 0x000fc800000000ff */
[----:B------:R-:W-:Y:S02]  /*a0b0*/  PRMT R14, R14, 0x5410, R22 ;  /* 0x000054100e0e7816 */ /* 0x000fe40000000016 */
.L_x_9880:
[----:B------:R-:W-:Y:S05]  /*a0c0*/  BSYNC B1 ;  /* 0x0000000000017941 */ /* 0x000fea0003800000 */
.L_x_9879:
        /* <DEDUP_REMOVED lines=17> */
.L_x_9882:
[----:B------:R-:W-:Y:S05]  /*a1e0*/  BSYNC B1 ;  /* 0x0000000000017941 */ /* 0x000fea0003800000 */
.L_x_9881:
        /* <DEDUP_REMOVED lines=18> */
.L_x_9884:
[----:B------:R-:W-:Y:S05]  /*a310*/  BSYNC B1 ;  /* 0x0000000000017941 */ /* 0x000fea0003800000 */
.L_x_9883:
        /* <DEDUP_REMOVED lines=17> */
.L_x_9886:
[----:B------:R-:W-:Y:S05]  /*a430*/  BSYNC B1 ;  /* 0x0000000000017941 */ /* 0x000fea0003800000 */
.L_x_9885:
        /* <DEDUP_REMOVED lines=18> */
.L_x_9888:
[----:B------:R-:W-:Y:S05]  /*a560*/  BSYNC B1 ;  /* 0x0000000000017941 */ /* 0x000fea0003800000 */
.L_x_9887:
        /* <DEDUP_REMOVED lines=13> */
.L_x_9854:
[----:B------:R-:W-:Y:S05]  /*a640*/  BSYNC B0 ;  /* 0x0000000000007941 */ /* 0x000fea0003800000 */
.L_x_9853:
[----:B------:R-:W-:Y:S01]  /*a650*/  BSSY B0, `(.L_x_9889) ;  /* 0x000013f000007945 */ /* 0x000fe20003800000 */
[----:B------:R-:W-:Y:S05]  /*a660*/  @!P2 BRA `(.L_x_9890) ;  /* 0x000013d00000a947 */ /* 0x000fea0003800000 */
[----:B------:R-:W-:Y:S01]  /*a670*/  BSSY B1, `(.L_x_9891) ;  /* 0x0000005000017945 */ /* 0x000fe20003800000 */
[----:B------:R-:W-:Y:S05]  /*a680*/  @!P4 BRA `(.L_x_9892) ;  /* 0x000000300000c947 */ /* 0x000fea0003800000 */
[----:B-----5:R-:W-:-:S10]  /*a690*/  HFMA2.MMA R4, -RZ, RZ, 0, 9.5367431640625e-07 ;  /* 0x00000010ff047435 */ /* 0x020fd400000001ff */
[----:B------:R-:W-:-:S06]  /*a6a0*/  IMAD.WIDE.U32 R4, R2, R4, c[0x0][0x170] ;  /* 0x00005c0002047625 */ /* 0x000fcc00078e0004 */
[----:B------:R-:W5:Y:S02]  /*a6b0*/  LDG.E.128 R4, [R4.64] ;  /* 0x0000000404047981 */ /* 0x000f64000c1e1d00 */
.L_x_9892:
[----:B------:R-:W-:Y:S05]  /*a6c0*/  BSYNC B1 ;  /* 0x0000000000017941 */ /* 0x000fea0003800000 */
.L_x_9891:
        /* <DEDUP_REMOVED lines=17> */
.L_x_9894:
[----:B------:R-:W-:Y:S05]  /*a7e0*/  BSYNC B1 ;  /* 0x0000000000017941 */ /* 0x000fea0003800000 */
.L_x_9893:
        /* <DEDUP_REMOVED lines=20> */
.L_x_9896:
[----:B------:R-:W-:Y:S05]  /*a930*/  BSYNC B1 ;  /* 0x0000000000017941 */ /* 0x000fea0003800000 */
.L_x_9895:
        /* <DEDUP_REMOVED lines=17> */
.L_x_9898:
[----:B------:R-:W-:Y:S05]  /*aa50*/  BSYNC B1 ;  /* 0x0000000000017941 */ /* 0x000fea0003800000 */
.L_x_9897:
        /* <DEDUP_REMOVED lines=18> */
.L_x_9900:
[----:B------:R-:W-:Y:S05]  /*ab80*/  BSYNC B1 ;  /* 0x0000000000017941 */ /* 0x000fea0003800000 */
.L_x_9899:
        /* <DEDUP_REMOVED lines=17> */
.L_x_9902:
[----:B------:R-:W-:Y:S05]  /*aca0*/  BSYNC B1 ;  /* 0x0000000000017941 */ /* 0x000fea0003800000 */
.L_x_9901:
        /* <DEDUP_REMOVED lines=18> */
.L_x_9904:
[----:B0-----:R-:W-:Y:S05]  /*add0*/  BSYNC B1 ;  /* 0x0000000000017941 */ /* 0x001fea0003800000 */
.L_x_9903:
        /* <DEDUP_REMOVED lines=17> */
.L_x_9906:
[----:B------:R-:W-:Y:S05]  /*aef0*/  BSYNC B1 ;  /* 0x0000000000017941 */ /* 0x000fea0003800000 */
.L_x_9905:
        /* <DEDUP_REMOVED lines=18> */
.L_x_9908:
[----:B------:R-:W-:Y:S05]  /*b020*/  BSYNC B1 ;  /* 0x0000000000017941 */ /* 0x000fea0003800000 */
.L_x_9907:
        /* <DEDUP_REMOVED lines=17> */
.L_x_9910:
[----:B------:R-:W-:Y:S05]  /*b140*/  BSYNC B1 ;  /* 0x0000000000017941 */ /* 0x000fea0003800000 */
.L_x_9909:
        /* <DEDUP_REMOVED lines=18> */
.L_x_9912:
[----:B------:R-:W-:Y:S05]  /*b270*/  BSYNC B1 ;  /* 0x0000000000017941 */ /* 0x000fea0003800000 */
.L_x_9911:
        /* <DEDUP_REMOVED lines=17> */
.L_x_9914:
[----:B------:R-:W-:Y:S05]  /*b390*/  BSYNC B1 ;  /* 0x0000000000017941 */ /* 0x000fea0003800000 */
.L_x_9913:
        /* <DEDUP_REMOVED lines=18> */
.L_x_9916:
[----:B0-----:R-:W-:Y:S05]  /*b4c0*/  BSYNC B1 ;  /* 0x0000000000017941 */ /* 0x001fea0003800000 */
.L_x_9915:
        /* <DEDUP_REMOVED lines=17> */
.L_x_9918:
[----:B------:R-:W-:Y:S05]  /*b5e0*/  BSYNC B1 ;  /* 0x0000000000017941 */ /* 0x000fea0003800000 */
.L_x_9917:
        /* <DEDUP_REMOVED lines=18> */
.L_x_9920:
[----:B------:R-:W-:Y:S05]  /*b710*/  BSYNC B1 ;  /* 0x0000000000017941 */ /* 0x000fea0003800000 */
.L_x_9919:
        /* <DEDUP_REMOVED lines=17> */
.L_x_9922:
[----:B------:R-:W-:Y:S05]  /*b830*/  BSYNC B1 ;  /* 0x0000000000017941 */ /* 0x000fea0003800000 */
.L_x_9921:
        /* <DEDUP_REMOVED lines=18> */
.L_x_9924:
[----:B------:R-:W-:Y:S05]  /*b960*/  BSYNC B1 ;  /* 0x0000000000017941 */ /* 0x000fea0003800000 */
.L_x_9923:
        /* <DEDUP_REMOVED lines=13> */
.L_x_9890:
[----:B------:R-:W-:Y:S05]  /*ba40*/  BSYNC B0 ;  /* 0x0000000000007941 */ /* 0x000fea0003800000 */
.L_x_9889:
        /* <DEDUP_REMOVED lines=8> */
.L_x_9928:
[----:B------:R-:W-:Y:S05]  /*bad0*/  BSYNC B1 ;  /* 0x0000000000017941 */ /* 0x000fea0003800000 */
.L_x_9927:
        /* <DEDUP_REMOVED lines=17> */
.L_x_9930:
[----:B------:R-:W-:Y:S05]  /*bbf0*/  BSYNC B1 ;  /* 0x0000000000017941 */ /* 0x000fea0003800000 */
.L_x_9929:
        /* <DEDUP_REMOVED lines=20> */
.L_x_9932:
[----:B------:R-:W-:Y:S05]  /*bd40*/  BSYNC B1 ;  /* 0x0000000000017941 */ /* 0x000fea0003800000 */
.L_x_9931:
        /* <DEDUP_REMOVED lines=17> */
.L_x_9934:
[----:B------:R-:W-:Y:S05]  /*be60*/  BSYNC B1 ;  /* 0x0000000000017941 */ /* 0x000fea0003800000 */
.L_x_9933:
        /* <DEDUP_REMOVED lines=18> */
.L_x_9936:
[----:B------:R-:W-:Y:S05]  /*bf90*/  BSYNC B1 ;  /* 0x0000000000017941 */ /* 0x000fea0003800000 */
.L_x_9935:
        /* <DEDUP_REMOVED lines=17> */
.L_x_9938:
[----:B------:R-:W-:Y:S05]  /*c0b0*/  BSYNC B1 ;  /* 0x0000000000017941 */ /* 0x000fea0003800000 */
.L_x_9937:
        /* <DEDUP_REMOVED lines=18> */
.L_x_9940:
[----:B------:R-:W-:Y:S05]  /*c1e0*/  BSYNC B1 ;  /* 0x0000000000017941 */ /* 0x000fea0003800000 */
.L_x_9939:
        /* <DEDUP_REMOVED lines=17> */
.L_x_9942:
[----:B------:R-:W-:Y:S05]  /*c300*/  BSYNC B1 ;  /* 0x0000000000017941 */ /* 0x000fea0003800000 */
.L_x_9941:
        /* <DEDUP_REMOVED lines=18> */
.L_x_9944:
[----:B------:R-:W-:Y:S05]  /*c430*/  BSYNC B1 ;  /* 0x0000000000017941 */ /* 0x000fea0003800000 */
.L_x_9943:
        /* <DEDUP_REMOVED lines=17> */
.L_x_9946:
[----:B------:R-:W-:Y:S05]  /*c550*/  BSYNC B1 ;  /* 0x0000000000017941 */ /* 0x000fea0003800000 */
.L_x_9945:
        /* <DEDUP_REMOVED lines=18> */
.L_x_9948:
[----:B------:R-:W-:Y:S05]  /*c680*/  BSYNC B1 ;  /* 0x0000000000017941 */ /* 0x000fea0003800000 */
.L_x_9947:
        /* <DEDUP_REMOVED lines=17> */
.L_x_9950:
[----:B------:R-:W-:Y:S05]  /*c7a0*/  BSYNC B1 ;  /* 0x0000000000017941 */ /* 0x000fea0003800000 */
.L_x_9949:
        /* <DEDUP_REMOVED lines=18> */
.L_x_9952:
[----:B------:R-:W-:Y:S05]  /*c8d0*/  BSYNC B1 ;  /* 0x0000000000017941 */ /* 0x000fea0003800000 */
.L_x_9951:
        /* <DEDUP_REMOVED lines=17> */
.L_x_9954:
[----:B------:R-:W-:Y:S05]  /*c9f0*/  BSYNC B1 ;  /* 0x0000000000017941 */ /* 0x000fea0003800000 */
.L_x_9953:
        /* <DEDUP_REMOVED lines=18> */
.L_x_9956:
[----:B------:R-:W-:Y:S05]  /*cb20*/  BSYNC B1 ;  /* 0x0000000000017941 */ /* 0x000fea0003800000 */
.L_x_9955:
        /* <DEDUP_REMOVED lines=17> */
.L_x_9958:
[----:B------:R-:W-:Y:S05]  /*cc40*/  BSYNC B1 ;  /* 0x0000000000017941 */ /* 0x000fea0003800000 */
.L_x_9957:
        /* <DEDUP_REMOVED lines=27> */
.L_x_9960:
[----:B------:R-:W-:Y:S05]  /*ce00*/  BSYNC B1 ;  /* 0x0000000000017941 */ /* 0x000fea0003800000 */
.L_x_9959:
[----:B------:R2:W-:Y:S02]  /*ce10*/  @P4 STG.E.128 [R2.64], R12 ;  /* 0x0000000c02004986 */ /* 0x0005e4000c101d04 */
.L_x_9926:
[----:B------:R-:W-:Y:S05]  /*ce20*/  BSYNC B0 ;  /* 0x0000000000007941 */ /* 0x000fea0003800000 */
.L_x_9925:
        /* <DEDUP_REMOVED lines=10> */
.L_x_9759:
        /* <DEDUP_REMOVED lines=48> */
.L_x_9963:
[----:B------:R-:W-:Y:S05]  /*d1d0*/  BSYNC B0 ;  /* 0x0000000000007941 */ /* 0x000fea0003800000 */
.L_x_9962:
[----:B------:R-:W-:Y:S01]  /*d1e0*/  BSSY B0, `(.L_x_9964) ;  /* 0x0000023000007945 */ /* 0x000fe20003800000 */
[----:B------:R-:W-:Y:S05]  /*d1f0*/  @!P0 BRA `(.L_x_9965) ;  /* 0x0000021000008947 */ /* 0x000fea0003800000 */
[----:B-----5:R1:W-:Y:S04]  /*d200*/  STL [R1+0x56c], R20 ;  /* 0x00056c1401007387 */ /* 0x0203e80000100800 */
[----:B-1----:R-:W2:Y:S04]  /*d210*/  LDL.LU.64 R20, [R1+0x1e0] ;  /* 0x0001e00001147983 */ /* 0x002ea80000300a00 */
[----:B------:R-:W3:Y:S01]  /*d220*/  LDL.LU.64 R22, [R1+0x1e8] ;  /* 0x0001e80001167983 */ /* 0x000ee20000300a00 */
[----:B0-----:R-:W-:-:S03]  /*d230*/  MOV R2, 0x20 ;  /* 0x0000002000027802 */ /* 0x001fc60000000f00 */
        /* <DEDUP_REMOVED lines=29> */
.L_x_9965:
[----:B------:R-:W-:Y:S05]  /*d410*/  BSYNC B0 ;  /* 0x0000000000007941 */ /* 0x000fea0003800000 */
.L_x_9964:
        /* <DEDUP_REMOVED lines=35> */
.L_x_9967:
[----:B------:R-:W-:Y:S05]  /*d650*/  BSYNC B0 ;  /* 0x0000000000007941 */ /* 0x000fea0003800000 */
.L_x_9966:
[----:B------:R-:W-:Y:S01]  /*d660*/  BSSY B0, `(.L_x_9968) ;  /* 0x0000023000007945 */ /* 0x000fe20003800000 */
[----:B------:R-:W-:Y:S05]  /*d670*/  @!P2 BRA `(.L_x_9969) ;  /* 0x000002100000a947 */ /* 0x000fea0003800000 */
[----:B-----5:R1:W-:Y:S04]  /*d680*/  STL [R1+0x56c], R20 ;  /* 0x00056c1401007387 */ /* 0x0203e80000100800 */
[----:B-1----:R-:W2:Y:S04]  /*d690*/  LDL.LU.64 R20, [R1+0x290] ;  /* 0x0002900001147983 */ /* 0x002ea80000300a00 */
[----:B------:R-:W3:Y:S01]  /*d6a0*/  LDL.LU.64 R22, [R1+0x298] ;  /* 0x0002980001167983 */ /* 0x000ee20000300a00 */
[----:B------:R-:W-:-:S03]  /*d6b0*/  HFMA2.MMA R6, -RZ, RZ, 0, 1.9073486328125e-06 ;  /* 0x00000020ff067435 */ /* 0x000fc600000001ff */
        /* <DEDUP_REMOVED lines=29> */
.L_x_9969:
[----:B------:R-:W-:Y:S05]  /*d890*/  BSYNC B0 ;  /* 0x0000000000007941 */ /* 0x000fea0003800000 */
.L_x_9968:
        /* <DEDUP_REMOVED lines=33> */
.L_x_9779:
[----:B------:R0:W5:Y:S01]  /*dab0*/  LDL R21, [R1+0x10] ;  /* 0x0000100001157983 */ /* 0x0001620000100800 */
[----:B------:R-:W-:Y:S01]  /*dac0*/  HFMA2.MMA R2, -RZ, RZ, 0, 9.5367431640625e-07 ;  /* 0x00000010ff027435 */ /* 0x000fe200000001ff */
[----:B------:R-:W-:-:S02]  /*dad0*/  MOV R27, 0x1f ;  /* 0x0000001f001b7802 */ /* 0x000fc40000000f00 */
[----:B------:R-:W-:Y:S02]  /*dae0*/  MOV R26, 0xffffffff ;  /* 0xffffffff001a7802 */ /* 0x000fe40000000f00 */
[----:B------:R-:W-:Y:S02]  /*daf0*/  MOV R20, 0xdb10 ;  /* 0x0000db1000147802 */ /* 0x000fe40000000f00 */
[----:B0----5:R-:W-:Y:S05]  /*db00*/  CALL.REL.NOINC `($__internal_137_$__cuda_sm70_shflsync_down_p) ;  /* 0x0000046000007944 */ /* 0x021fea0003c00000 */
[----:B-1----:R-:W-:Y:S01]  /*db10*/  IMAD.MOV.U32 R22, RZ, RZ, R2 ;  /* 0x000000ffff167224 */ /* 0x002fe200078e0002 */
[----:B------:R-:W-:Y:S05]  /*db20*/  BRA `(.L_x_9970) ;  /* 0xffff8bb000007947 */ /* 0x000fea000383ffff */
.L_x_9780:
[----:B0-----:R-:W-:Y:S01]  /*db30*/  HFMA2.MMA R2, -RZ, RZ, 0, 9.5367431640625e-07 ;  /* 0x00000010ff027435 */ /* 0x001fe200000001ff */
[----:B------:R-:W-:Y:S02]  /*db40*/  MOV R21, R29 ;  /* 0x0000001d00157202 */ /* 0x000fe40000000f00 */
[----:B------:R-:W-:Y:S02]  /*db50*/  MOV R27, 0x1f ;  /* 0x0000001f001b7802 */ /* 0x000fe40000000f00 */
[----:B------:R-:W-:Y:S02]  /*db60*/  MOV R26, 0xffffffff ;  /* 0xffffffff001a7802 */ /* 0x000fe40000000f00 */
[----:B------:R-:W-:-:S02]  /*db70*/  MOV R20, 0xdb90 ;  /* 0x0000db9000147802 */ /* 0x000fc40000000f00 */
[----:B-1---5:R-:W-:Y:S05]  /*db80*/  CALL.REL.NOINC `($__internal_137_$__cuda_sm70_shflsync_down_p) ;  /* 0x000003e000007944 */ /* 0x022fea0003c00000 */
[----:B------:R-:W2:Y:S01]  /*db90*/  LDL.LU R20, [R1+0x10] ;  /* 0x0000100001147983 */ /* 0x000ea20000300800 */
[----:B-1----:R-:W-:Y:S01]  /*dba0*/  FADD.FTZ R23, R29, R2 ;  /* 0x000000021d177221 */ /* 0x002fe20000010000 */
[----:B------:R-:W-:Y:S01]  /*dbb0*/  HFMA2.MMA R2, -RZ, RZ, 0, 4.76837158203125e-07 ;  /* 0x00000008ff027435 */ /* 0x000fe200000001ff */
[----:B------:R-:W-:Y:S01]  /*dbc0*/  IMAD.MOV.U32 R27, RZ, RZ, 0x1f ;  /* 0x0000001fff1b7424 */ /* 0x000fe200078e00ff */
[----:B------:R-:W-:Y:S01]  /*dbd0*/  MOV R26, 0xffffffff ;  /* 0xffffffff001a7802 */ /* 0x000fe20000000f00 */
[----:B--2---:R-:W-:Y:S01]  /*dbe0*/  FADD.FTZ R22, R22, R20 ;  /* 0x0000001416167221 */ /* 0x004fe20000010000 */
[----:B------:R-:W-:-:S04]  /*dbf0*/  MOV R20, 0xdc20 ;  /* 0x0000dc2000147802 */ /* 0x000fc80000000f00 */
[----:B------:R-:W-:Y:S02]  /*dc00*/  MOV R21, R22 ;  /* 0x0000001600157202 */ /* 0x000fe40000000f00 */
[----:B------:R-:W-:Y:S05]  /*dc10*/  CALL.REL.NOINC `($__internal_137_$__cuda_sm70_shflsync_down_p) ;  /* 0x0000035000007944 */ /* 0x000fea0003c00000 */
[----:B-1----:R-:W-:Y:S01]  /*dc20*/  MOV R24, R2 ;  /* 0x0000000200187202 */ /* 0x002fe20000000f00 */
[----:B------:R-:W-:Y:S01]  /*dc30*/  HFMA2.MMA R2, -RZ, RZ, 0, 4.76837158203125e-07 ;  /* 0x00000008ff027435 */ /* 0x000fe200000001ff */
[----:B------:R-:W-:Y:S01]  /*dc40*/  MOV R21, R23 ;  /* 0x0000001700157202 */ /* 0x000fe20000000f00 */
[----:B------:R-:W-:Y:S01]  /*dc50*/  IMAD.MOV.U32 R27, RZ, RZ, 0x1f ;  /* 0x0000001fff1b7424 */ /* 0x000fe200078e00ff */
[----:B------:R-:W-:Y:S02]  /*dc60*/  MOV R26, 0xffffffff ;  /* 0xffffffff001a7802 */ /* 0x000fe40000000f00 */
[----:B------:R-:W-:Y:S02]  /*dc70*/  MOV R20, 0xdc90 ;  /* 0x0000dc9000147802 */ /* 0x000fe40000000f00 */
[----:B------:R-:W-:Y:S05]  /*dc80*/  CALL.REL.NOINC `($__internal_137_$__cuda_sm70_shflsync_down_p) ;  /* 0x000002e000007944 */ /* 0x000fea0003c00000 */
[----:B------:R-:W-:Y:S01]  /*dc90*/  FADD.FTZ R22, R24, R22 ;  /* 0x0000001618167221 */ /* 0x000fe20000010000 */
[----:B------:R-:W-:Y:S01]  /*dca0*/  MOV R27, 0x1f ;  /* 0x0000001f001b7802 */ /* 0x000fe20000000f00 */
[----:B-1----:R-:W-:Y:S01]  /*dcb0*/  FADD.FTZ R23, R23, R2 ;  /* 0x0000000217177221 */ /* 0x002fe20000010000 */
[----:B------:R-:W-:Y:S01]  /*dcc0*/  HFMA2.MMA R2, -RZ, RZ, 0, 2.384185791015625e-07 ;  /* 0x00000004ff027435 */ /* 0x000fe200000001ff */
[----:B------:R-:W-:-:S02]  /*dcd0*/  MOV R26, 0xffffffff ;  /* 0xffffffff001a7802 */ /* 0x000fc40000000f00 */
[----:B------:R-:W-:Y:S02]  /*dce0*/  MOV R21, R22 ;  /* 0x0000001600157202 */ /* 0x000fe40000000f00 */
[----:B------:R-:W-:Y:S02]  /*dcf0*/  MOV R20, 0xdd10 ;  /* 0x0000dd1000147802 */ /* 0x000fe40000000f00 */
[----:B------:R-:W-:Y:S05]  /*dd00*/  CALL.REL.NOINC `($__internal_137_$__cuda_sm70_shflsync_down_p) ;  /* 0x0000026000007944 */ /* 0x000fea0003c00000 */
[----:B-1----:R-:W-:Y:S01]  /*dd10*/  IMAD.MOV.U32 R24, RZ, RZ, R2 ;  /* 0x000000ffff187224 */ /* 0x002fe200078e0002 */
[----:B------:R-:W-:Y:S01]  /*dd20*/  HFMA2.MMA R2, -RZ, RZ, 0, 2.384185791015625e-07 ;  /* 0x00000004ff027435 */ /* 0x000fe200000001ff */
[----:B------:R-:W-:Y:S02]  /*dd30*/  MOV R21, R23 ;  /* 0x0000001700157202 */ /* 0x000fe40000000f00 */
[----:B------:R-:W-:Y:S02]  /*dd40*/  MOV R27, 0x1f ;  /* 0x0000001f001b7802 */ /* 0x000fe40000000f00 */
[----:B------:R-:W-:Y:S02]  /*dd50*/  MOV R26, 0xffffffff ;  /* 0xffffffff001a7802 */ /* 0x000fe40000000f00 */
[----:B------:R-:W-:-:S02]  /*dd60*/  MOV R20, 0xdd80 ;  /* 0x0000dd8000147802 */ /* 0x000fc40000000f00 */
[----:B------:R-:W-:Y:S05]  /*dd70*/  CALL.REL.NOINC `($__internal_137_$__cuda_sm70_shflsync_down_p) ;  /* 0x000001f000007944 */ /* 0x000fea0003c00000 */
[----:B------:R-:W-:Y:S01]  /*dd80*/  FADD.FTZ R22, R24, R22 ;  /* 0x0000001618167221 */ /* 0x000fe20000010000 */
[----:B------:R-:W-:Y:S01]  /*dd90*/  MOV R26, 0xffffffff ;  /* 0xffffffff001a7802 */ /* 0x000fe20000000f00 */
[----:B-1----:R-:W-:Y:S01]  /*dda0*/  FADD.FTZ R23, R23, R2 ;  /* 0x0000000217177221 */ /* 0x002fe20000010000 */
[----:B------:R-:W-:Y:S01]  /*ddb0*/  HFMA2.MMA R2, -RZ, RZ, 0, 1.1920928955078125e-07 ;  /* 0x00000002ff027435 */ /* 0x000fe200000001ff */
[----:B------:R-:W-:Y:S01]  /*ddc0*/  IMAD.MOV.U32 R27, RZ, RZ, 0x1f ;  /* 0x0000001fff1b7424 */ /* 0x000fe200078e00ff */
[----:B------:R-:W-:-:S02]  /*ddd0*/  MOV R21, R22 ;  /* 0x0000001600157202 */ /* 0x000fc40000000f00 */
[----:B------:R-:W-:Y:S02]  /*dde0*/  MOV R20, 0xde00 ;  /* 0x0000de0000147802 */ /* 0x000fe40000000f00 */
[----:B------:R-:W-:Y:S05]  /*ddf0*/  CALL.REL.NOINC `($__internal_137_$__cuda_sm70_shflsync_down_p) ;  /* 0x0000017000007944 */ /* 0x000fea0003c00000 */
[----:B-1----:R-:W-:Y:S01]  /*de00*/  MOV R24, R2 ;  /* 0x0000000200187202 */ /* 0x002fe20000000f00 */
[----:B------:R-:W-:Y:S01]  /*de10*/  HFMA2.MMA R2, -RZ, RZ, 0, 1.1920928955078125e-07 ;  /* 0x00000002ff027435 */ /* 0x000fe200000001ff */
        /* <DEDUP_REMOVED lines=8> */
[----:B------:R-:W-:Y:S01]  /*dea0*/  HFMA2.MMA R2, -RZ, RZ, 0, 5.9604644775390625e-08 ;  /* 0x00000001ff027435 */ /* 0x000fe200000001ff */
[----:B------:R-:W-:-:S02]  /*deb0*/  MOV R26, 0xffffffff ;  /* 0xffffffff001a7802 */ /* 0x000fc40000000f00 */
[----:B------:R-:W-:Y:S02]  /*dec0*/  MOV R21, R22 ;  /* 0x0000001600157202 */ /* 0x000fe40000000f00 */
[----:B------:R-:W-:Y:S02]  /*ded0*/  MOV R20, 0xdef0 ;  /* 0x0000def000147802 */ /* 0x000fe40000000f00 */
[----:B------:R-:W-:Y:S05]  /*dee0*/  CALL.REL.NOINC `($__internal_137_$__cuda_sm70_shflsync_down_p) ;  /* 0x0000008000007944 */ /* 0x000fea0003c00000 */
[----:B-1----:R-:W-:Y:S01]  /*def0*/  IMAD.MOV.U32 R24, RZ, RZ, R2 ;  /* 0x000000ffff187224 */ /* 0x002fe200078e0002 */
[----:B------:R-:W-:Y:S01]  /*df00*/  HFMA2.MMA R2, -RZ, RZ, 0, 5.9604644775390625e-08 ;  /* 0x00000001ff027435 */ /* 0x000fe200000001ff */
[----:B------:R-:W-:Y:S02]  /*df10*/  MOV R21, R23 ;  /* 0x0000001700157202 */ /* 0x000fe40000000f00 */
[----:B------:R-:W-:Y:S02]  /*df20*/  MOV R27, 0x1f ;  /* 0x0000001f001b7802 */ /* 0x000fe40000000f00 */
[----:B------:R-:W-:Y:S02]  /*df30*/  MOV R26, 0xffffffff ;  /* 0xffffffff001a7802 */ /* 0x000fe40000000f00 */
[----:B------:R-:W-:-:S02]  /*df40*/  MOV R20, 0xdf60 ;  /* 0x0000df6000147802 */ /* 0x000fc40000000f00 */
[----:B------:R-:W-:Y:S05]  /*df50*/  CALL.REL.NOINC `($__internal_137_$__cuda_sm70_shflsync_down_p) ;  /* 0x0000001000007944 */ /* 0x000fea0003c00000 */
[----:B-1----:R-:W-:Y:S05]  /*df60*/  BRA `(.L_x_9971) ;  /* 0xffff88a000007947 */ /* 0x002fea000383ffff */
        .weak           $__internal_137_$__cuda_sm70_shflsync_down_p
        .type           $__internal_137_$__cuda_sm70_shflsync_down_p,@function
        .size           $__internal_137_$__cuda_sm70_shflsync_down_p,(.L_x_14355 - $__internal_137_$__cuda_sm70_shflsync_down_p)
$__internal_137_$__cuda_sm70_shflsync_down_p:
[----:B------:R-:W-:Y:S04]  /*df70*/  WARPSYNC R26 ;  /* 0x0000001a00007348 */ /* 0x000fe80003800000 */
[----:B------:R0:W1:Y:S02]  /*df80*/  SHFL.DOWN PT, R2, R21, R2, R27 ;  /* 0x0800000215027389 */ /* 0x00006400000e001b */
[----:B0-----:R-:W-:-:S06]  /*df90*/  HFMA2.MMA R21, -RZ, RZ, 0, 0 ;  /* 0x00000000ff157435 */ /* 0x001fcc00000001ff */
[----:B------:R-:W-:Y:S05]  /*dfa0*/  RET.REL.NODEC R20 `(_ZN10layer_norm13ln_bwd_kernelINS_13Kernel_traitsI6__halfS2_fS2_fjLj5120ELj1ELj1ELj4ELj16ENS_18Kernel_traits_baseILj5120ES2_S2_fS2_fjLj128EEEEELb1ELb1ELb1ELb0EEEvNS_9BwdParamsE) ;  /* 0xffff205014007950 */ /* 0x000fea0003c3ffff */
.L_x_9972:
        /* <DEDUP_REMOVED lines=13> */
.L_x_14355:


//--------------------- .text._ZN10layer_norm22ln_bwd_finalize_kernelINS_22Kernel_traits_finalizeILj5120E6__halfS2_fS2_fjLb1ELj1024ELj4ENS_18Kernel_traits_baseILj5120ES2_S2_fS2_fjLj1024EEEEELb1ELb1EEEvNS_9BwdParamsE --------------------------
	.section	.text._ZN10layer_norm22ln_bwd_finalize_kernelINS_22Kernel_traits_finalizeILj5120E6__halfS2_fS2_fjLb1ELj1024ELj4ENS_18Kernel_traits_baseILj5120ES2_S2_fS2_fjLj1024EEEEELb1ELb1EEEvNS_9BwdParamsE,"ax",@progbits
	.sectioninfo	@"SHI_REGISTERS=32"
	.align	128
        .global         _ZN10layer_norm22ln_bwd_finalize_kernelINS_22Kernel_traits_finalizeILj5120E6__halfS2_fS2_fjLb1ELj1024ELj4ENS_18Kernel_traits_baseILj5120ES2_S2_fS2_fjLj1024EEEEELb1ELb1EEEvNS_9BwdParamsE
        .type           _ZN10layer_norm22ln_bwd_finalize_kernelINS_22Kernel_traits_finalizeILj5120E6__halfS2_fS2_fjLb1ELj1024ELj4ENS_18Kernel_traits_baseILj5120ES2_S2_fS2_fjLj1024EEEEELb1ELb1EEEvNS_9BwdParamsE,@function
        .size           _ZN10layer_norm22ln_bwd_finalize_kernelINS_22Kernel_traits_finalizeILj5120E6__halfS2_fS2_fjLb1ELj1024ELj4ENS_18Kernel_traits_baseILj5120ES2_S2_fS2_fjLj1024EEEEELb1ELb1EEEvNS_9BwdParamsE,(.L_x_14356 - _ZN10layer_norm22ln_bwd_finalize_kernelINS_22Kernel_traits_finalizeILj5120E6__halfS2_fS2_fjLb1ELj1024ELj4ENS_18Kernel_traits_baseILj5120ES2_S2_fS2_fjLj1024EEEEELb1ELb1EEEvNS_9BwdParamsE)
        .other          _ZN10layer_norm22ln_bwd_finalize_kernelINS_22Kernel_traits_finalizeILj5120E6__halfS2_fS2_fjLb1ELj1024ELj4ENS_18Kernel_traits_baseILj5120ES2_S2_fS2_fjLj1024EEEEELb1ELb1EEEvNS_9BwdParamsE,@"STO_CUDA_ENTRY STV_DEFAULT"
_ZN10layer_norm22ln_bwd_finalize_kernelINS_22Kernel_traits_finalizeILj5120E6__halfS2_fS2_fjLb1ELj1024ELj4ENS_18Kernel_traits_baseILj5120ES2_S2_fS2_fjLj1024EEEEELb1ELb1EEEvNS_9BwdParamsE:
.text._ZN10layer_norm22ln_bwd_finalize_kernelINS_22Kernel_traits_finalizeILj5120E6__halfS2_fS2_fjLb1ELj1024ELj4ENS_18Kernel_traits_baseILj5120ES2_S2_fS2_fjLj1024EEEEELb1ELb1EEEvNS_9BwdParamsE:
        /* <DEDUP_REMOVED lines=19> */
.L_x_9985:
        /* <DEDUP_REMOVED lines=32> */
.L_x_9977:
        /* <DEDUP_REMOVED lines=47> */
.L_x_9976:
[----:B------:R-:W-:Y:S05]  /*0620*/  BSYNC B1 ;  /* 0x0000000000017941 */ /* 0x000fea0003800000 */
.L_x_9975:
        /* <DEDUP_REMOVED lines=29> */
.L_x_9979:
[----:B------:R-:W-:Y:S05]  /*0800*/  BSYNC B1 ;  /* 0x0000000000017941 */ /* 0x000fea0003800000 */
.L_x_9978:
        /* <DEDUP_REMOVED lines=13> */
.L_x_9974:
[----:B------:R-:W-:Y:S05]  /*08e0*/  BSYNC B0 ;  /* 0x0000000000007941 */ /* 0x000fea0003800000 */
.L_x_9973:
        /* <DEDUP_REMOVED lines=12> */
.L_x_9986:
        /* <DEDUP_REMOVED lines=27> */
.L_x_9987:
        /* <DEDUP_REMOVED lines=9> */
.L_x_9980:
        /* <DEDUP_REMOVED lines=19> */
.L_x_9984:
[----:B------:R-:W-:Y:S05]  /*0d20*/  BSYNC B0 ;  /* 0x0000000000007941 */ /* 0x000fea0003800000 */
.L_x_9983:
[C---:B------:R-:W-:Y:S02]  /*0d30*/  ISETP.GT.U32.AND P1, PT, R4.reuse, -0x1401, PT ;  /* 0xffffebff0400780c */ /* 0x040fe40003f24070 */
[----:B------:R-:W-:-:S02]  /*0d40*/  IADD3 R4, R4, 0x1400, RZ ;  /* 0x0000140004047810 */ /* 0x000fc40007ffe0ff */
[----:B------:R-:W-:-:S09]  /*0d50*/  IADD3 R5, R5, 0xa00, RZ ;  /* 0x00000a0005057810 */ /* 0x000fd20007ffe0ff */
[----:B012---:R-:W-:Y:S05]  /*0d60*/  @P1 BRA `(.L_x_9985) ;  /* 0xfffff3c000001947 */ /* 0x007fea000383ffff */
[----:B------:R-:W-:Y:S05]  /*0d70*/  EXIT ;  /* 0x000000000000794d */ /* 0x000fea0003800000 */
.L_x_9981:
[----:B------:R-:W-:Y:S01]  /*0d80*/  HFMA2.MMA R14, -RZ, RZ, 0, 1.847743988037109375e-06 ;  /* 0x0000001fff0e7435 */ /* 0x000fe200000001ff */
[----:B---3--:R-:W-:Y:S01]  /*0d90*/  IMAD.MOV.U32 R18, RZ, RZ, R10 ;  /* 0x000000ffff127224 */ /* 0x008fe200078e000a */
[----:B------:R-:W-:Y:S01]  /*0da0*/  MOV R17, 0x1 ;  /* 0x0000000100117802 */ /* 0x000fe20000000f00 */
[----:B------:R-:W-:Y:S01]  /*0db0*/  IMAD.MOV.U32 R19, RZ, RZ, -0x1 ;  /* 0xffffffffff137424 */ /* 0x000fe200078e00ff */
[----:B------:R-:W-:Y:S02]  /*0dc0*/  MOV R8, 0xde0 ;  /* 0x00000de000087802 */ /* 0x000fe40000000f00 */
[----:B012---:R-:W-:Y:S05]  /*0dd0*/  CALL.REL.NOINC `($__internal_138_$__cuda_sm70_shflsync_bfly_p) ;  /* 0x0000059000007944 */ /* 0x007fea0003c00000 */
[----:B01----:R-:W-:Y:S05]  /*0de0*/  BRA `(.L_x_9986) ;  /* 0xfffffbc000007947 */ /* 0x003fea000383ffff */
.L_x_9982:
[----:B------:R-:W-:Y:S01]  /*0df0*/  HFMA2.MMA R14, -RZ, RZ, 0, 1.847743988037109375e-06 ;  /* 0x0000001fff0e7435 */ /* 0x000fe200000001ff */
[----:B------:R-:W-:Y:S01]  /*0e00*/  MOV R17, 0x2 ;  /* 0x0000000200117802 */ /* 0x000fe20000000f00 */
[----:B------:R-:W-:Y:S01]  /*0e10*/  IMAD.MOV.U32 R19, RZ, RZ, -0x1 ;  /* 0xffffffffff137424 */ /* 0x000fe200078e00ff */
[----:B------:R-:W-:-:S03]  /*0e20*/  MOV R8, 0xe40 ;  /* 0x00000e4000087802 */ /* 0x000fc60000000f00 */
[----:B0123--:R-:W-:Y:S05]  /*0e30*/  CALL.REL.NOINC `($__internal_138_$__cuda_sm70_shflsync_bfly_p) ;  /* 0x0000053000007944 */ /* 0x00ffea0003c00000 */
[----:B01----:R-:W-:Y:S01]  /*0e40*/  FADD.FTZ R18, R18, R14 ;  /* 0x0000000e12127221 */ /* 0x003fe20000010000 */
[----:B------:R-:W-:Y:S01]  /*0e50*/  HFMA2.MMA R14, -RZ, RZ, 0, 1.847743988037109375e-06 ;  /* 0x0000001fff0e7435 */ /* 0x000fe200000001ff */
[----:B------:R-:W-:Y:S01]  /*0e60*/  MOV R17, 0x4 ;  /* 0x0000000400117802 */ /* 0x000fe20000000f00 */
[----:B------:R-:W-:Y:S01]  /*0e70*/  IMAD.MOV.U32 R19, RZ, RZ, -0x1 ;  /* 0xffffffffff137424 */ /* 0x000fe200078e00ff */
[----:B------:R-:W-:-:S03]  /*0e80*/  MOV R8, 0xea0 ;  /* 0x00000ea000087802 */ /* 0x000fc60000000f00 */
[----:B------:R-:W-:Y:S05]  /*0e90*/  CALL.REL.NOINC `($__internal_138_$__cuda_sm70_shflsync_bfly_p) ;  /* 0x000004d000007944 */ /* 0x000fea0003c00000 */
[----:B01----:R-:W-:Y:S01]  /*0ea0*/  FADD.FTZ R18, R18, R14 ;  /* 0x0000000e12127221 */ /* 0x003fe20000010000 */
[----:B------:R-:W-:Y:S01]  /*0eb0*/  HFMA2.MMA R14, -RZ, RZ, 0, 1.847743988037109375e-06 ;  /* 0x0000001fff0e7435 */ /* 0x000fe200000001ff */
[----:B------:R-:W-:Y:S01]  /*0ec0*/  MOV R17, 0x8 ;  /* 0x0000000800117802 */ /* 0x000fe20000000f00 */
[----:B------:R-:W-:Y:S01]  /*0ed0*/  IMAD.MOV.U32 R19, RZ, RZ, -0x1 ;  /* 0xffffffffff137424 */ /* 0x000fe200078e00ff */
[----:B------:R-:W-:-:S03]  /*0ee0*/  MOV R8, 0xf00 ;  /* 0x00000f0000087802 */ /* 0x000fc60000000f00 */
[----:B------:R-:W-:Y:S05]  /*0ef0*/  CALL.REL.NOINC `($__internal_138_$__cuda_sm70_shflsync_bfly_p) ;  /* 0x0000047000007944 */ /* 0x000fea0003c00000 */
[----:B-1----:R-:W-:Y:S01]  /*0f00*/  FADD.FTZ R10, R18, R14 ;  /* 0x0000000e120a7221 */ /* 0x002fe20000010000 */
[----:B------:R-:W-:Y:S01]  /*0f10*/  HFMA2.MMA R14, -RZ, RZ, 0, 1.847743988037109375e-06 ;  /* 0x0000001fff0e7435 */ /* 0x000fe200000001ff */
[----:B0-----:R-:W-:Y:S01]  /*0f20*/  MOV R17, 0x10 ;  /* 0x0000001000117802 */ /* 0x001fe20000000f00 */
[----:B------:R-:W-:Y:S01]  /*0f30*/  IMAD.MOV.U32 R19, RZ, RZ, -0x1 ;  /* 0xffffffffff137424 */ /* 0x000fe200078e00ff */
[----:B------:R-:W-:-:S02]  /*0f40*/  MOV R8, 0xf70 ;  /* 0x00000f7000087802 */ /* 0x000fc40000000f00 */
[----:B------:R-:W-:Y:S02]  /*0f50*/  MOV R18, R10 ;  /* 0x0000000a00127202 */ /* 0x000fe40000000f00 */
[----:B------:R-:W-:Y:S05]  /*0f60*/  CALL.REL.NOINC `($__internal_138_$__cuda_sm70_shflsync_bfly_p) ;  /* 0x0000040000007944 */ /* 0x000fea0003c00000 */
[----:B0-----:R-:W-:Y:S01]  /*0f70*/  HFMA2.MMA R17, -RZ, RZ, 0, 5.9604644775390625e-08 ;  /* 0x00000001ff117435 */ /* 0x001fe200000001ff */
[----:B-1----:R-:W-:Y:S01]  /*0f80*/  MOV R13, R14 ;  /* 0x0000000e000d7202 */ /* 0x002fe20000000f00 */
[----:B------:R-:W-:Y:S01]  /*0f90*/  IMAD.MOV.U32 R18, RZ, RZ, R15 ;  /* 0x000000ffff127224 */ /* 0x000fe200078e000f */
[----:B------:R-:W-:Y:S01]  /*0fa0*/  MOV R14, 0x1f ;  /* 0x0000001f000e7802 */ /* 0x000fe20000000f00 */
[----:B------:R-:W-:Y:S01]  /*0fb0*/  IMAD.MOV.U32 R19, RZ, RZ, -0x1 ;  /* 0xffffffffff137424 */ /* 0x000fe200078e00ff */
[----:B------:R-:W-:Y:S02]  /*0fc0*/  MOV R8, 0xfe0 ;  /* 0x00000fe000087802 */ /* 0x000fe40000000f00 */
[----:B------:R-:W-:Y:S05]  /*0fd0*/  CALL.REL.NOINC `($__internal_138_$__cuda_sm70_shflsync_bfly_p) ;  /* 0x0000039000007944 */ /* 0x000fea0003c00000 */
[----:B0-----:R-:W-:Y:S01]  /*0fe0*/  HFMA2.MMA R17, -RZ, RZ, 0, 1.1920928955078125e-07 ;  /* 0x00000002ff117435 */ /* 0x001fe200000001ff */
[----:B-1----:R-:W-:Y:S01]  /*0ff0*/  FADD.FTZ R18, R15, R14 ;  /* 0x0000000e0f127221 */ /* 0x002fe20000010000 */
[----:B------:R-:W-:Y:S01]  /*1000*/  MOV R14, 0x1f ;  /* 0x0000001f000e7802 */ /* 0x000fe20000000f00 */
[----:B------:R-:W-:Y:S01]  /*1010*/  IMAD.MOV.U32 R19, RZ, RZ, -0x1 ;  /* 0xffffffffff137424 */ /* 0x000fe200078e00ff */
[----:B------:R-:W-:Y:S02]  /*1020*/  MOV R8, 0x1040 ;  /* 0x0000104000087802 */ /* 0x000fe40000000f00 */
[----:B------:R-:W-:Y:S05]  /*1030*/  CALL.REL.NOINC `($__internal_138_$__cuda_sm70_shflsync_bfly_p) ;  /* 0x0000033000007944 */ /* 0x000fea0003c00000 */
[----:B0-----:R-:W-:Y:S01]  /*1040*/  HFMA2.MMA R17, -RZ, RZ, 0, 2.384185791015625e-07 ;  /* 0x00000004ff117435 */ /* 0x001fe200000001ff */
[----:B-1----:R-:W-:Y:S01]  /*1050*/  FADD.FTZ R18, R18, R14 ;  /* 0x0000000e12127221 */ /* 0x002fe20000010000 */
[----:B------:R-:W-:Y:S01]  /*1060*/  MOV R14, 0x1f ;  /* 0x0000001f000e7802 */ /* 0x000fe20000000f00 */
[----:B------:R-:W-:Y:S01]  /*1070*/  IMAD.MOV.U32 R19, RZ, RZ, -0x1 ;  /* 0xffffffffff137424 */ /* 0x000fe200078e00ff */
[----:B------:R-:W-:-:S02]  /*1080*/  MOV R8, 0x10a0 ;  /* 0x000010a000087802 */ /* 0x000fc40000000f00 */
[----:B------:R-:W-:Y:S05]  /*1090*/  CALL.REL.NOINC `($__internal_138_$__cuda_sm70_shflsync_bfly_p) ;  /* 0x000002d000007944 */ /* 0x000fea0003c00000 */
[----:B0-----:R-:W-:Y:S01]  /*10a0*/  HFMA2.MMA R17, -RZ, RZ, 0, 4.76837158203125e-07 ;  /* 0x00000008ff117435 */ /* 0x001fe200000001ff */
[----:B-1----:R-:W-:Y:S01]  /*10b0*/  FADD.FTZ R18, R18, R14 ;  /* 0x0000000e12127221 */ /* 0x002fe20000010000 */
[----:B------:R-:W-:Y:S01]  /*10c0*/  MOV R14, 0x1f ;  /* 0x0000001f000e7802 */ /* 0x000fe20000000f00 */
[----:B------:R-:W-:Y:S01]  /*10d0*/  IMAD.MOV.U32 R19, RZ, RZ, -0x1 ;  /* 0xffffffffff137424 */ /* 0x000fe200078e00ff */
[----:B------:R-:W-:-:S02]  /*10e0*/  MOV R8, 0x1100 ;  /* 0x0000110000087802 */ /* 0x000fc40000000f00 */
[----:B------:R-:W-:Y:S05]  /*10f0*/  CALL.REL.NOINC `($__internal_138_$__cuda_sm70_shflsync_bfly_p) ;  /* 0x0000027000007944 */ /* 0x000fea0003c00000 */
[----:B-1----:R-:W-:Y:S01]  /*1100*/  FADD.FTZ R12, R18, R14 ;  /* 0x0000000e120c7221 */ /* 0x002fe20000010000 */
[----:B0-----:R-:W-:Y:S01]  /*1110*/  HFMA2.MMA R17, -RZ, RZ, 0, 9.5367431640625e-07 ;  /* 0x00000010ff117435 */ /* 0x001fe200000001ff */
[----:B------:R-:W-:Y:S01]  /*1120*/  MOV R14, 0x1f ;  /* 0x0000001f000e7802 */ /* 0x000fe20000000f00 */
[----:B------:R-:W-:Y:S01]  /*1130*/  IMAD.MOV.U32 R19, RZ, RZ, -0x1 ;  /* 0xffffffffff137424 */ /* 0x000fe200078e00ff */
[----:B------:R-:W-:-:S02]  /*1140*/  MOV R8, 0x1170 ;  /* 0x0000117000087802 */ /* 0x000fc40000000f00 */
[----:B------:R-:W-:Y:S02]  /*1150*/  MOV R18, R12 ;  /* 0x0000000c00127202 */ /* 0x000fe40000000f00 */
[----:B------:R-:W-:Y:S05]  /*1160*/  CALL.REL.NOINC `($__internal_138_$__cuda_sm70_shflsync_bfly_p) ;  /* 0x0000020000007944 */ /* 0x000fea0003c00000 */
[----:B-1----:R-:W-:Y:S01]  /*1170*/  MOV R15, R14 ;  /* 0x0000000e000f7202 */ /* 0x002fe20000000f00 */
[----:B------:R-:W-:Y:S01]  /*1180*/  HFMA2.MMA R14, -RZ, RZ, 0, 1.847743988037109375e-06 ;  /* 0x0000001fff0e7435 */ /* 0x000fe200000001ff */
[----:B0-----:R-:W-:Y:S01]  /*1190*/  MOV R18, R11 ;  /* 0x0000000b00127202 */ /* 0x001fe20000000f00 */
[----:B------:R-:W-:Y:S01]  /*11a0*/  IMAD.MOV.U32 R17, RZ, RZ, 0x1 ;  /* 0x00000001ff117424 */ /* 0x000fe200078e00ff */
[----:B------:R-:W-:Y:S02]  /*11b0*/  MOV R19, 0xffffffff ;  /* 0xffffffff00137802 */ /* 0x000fe40000000f00 */
[----:B------:R-:W-:Y:S02]  /*11c0*/  MOV R8, 0x11e0 ;  /* 0x000011e000087802 */ /* 0x000fe40000000f00 */
[----:B------:R-:W-:Y:S05]  /*11d0*/  CALL.REL.NOINC `($__internal_138_$__cuda_sm70_shflsync_bfly_p) ;  /* 0x0000019000007944 */ /* 0x000fea0003c00000 */
[----:B0-----:R-:W-:Y:S01]  /*11e0*/  HFMA2.MMA R17, -RZ, RZ, 0, 1.1920928955078125e-07 ;  /* 0x00000002ff117435 */ /* 0x001fe200000001ff */
[----:B-1----:R-:W-:Y:S01]  /*11f0*/  FADD.FTZ R18, R11, R14 ;  /* 0x0000000e0b127221 */ /* 0x002fe20000010000 */
[----:B------:R-:W-:Y:S01]  /*1200*/  MOV R19, 0xffffffff ;  /* 0xffffffff00137802 */ /* 0x000fe20000000f00 */
[----:B------:R-:W-:Y:S01]  /*1210*/  IMAD.MOV.U32 R14, RZ, RZ, 0x1f ;  /* 0x0000001fff0e7424 */ /* 0x000fe200078e00ff */
[----:B------:R-:W-:-:S02]  /*1220*/  MOV R8, 0x1240 ;  /* 0x0000124000087802 */ /* 0x000fc40000000f00 */
        /* <DEDUP_REMOVED lines=9> */
[----:B------:R-:W-:-:S02]  /*12c0*/  MOV R14, 0x1f ;  /* 0x0000001f000e7802 */ /* 0x000fc40000000f00 */
[----:B------:R-:W-:Y:S02]  /*12d0*/  MOV R19, 0xffffffff ;  /* 0xffffffff00137802 */ /* 0x000fe40000000f00 */
[----:B------:R-:W-:Y:S02]  /*12e0*/  MOV R8, 0x1300 ;  /* 0x0000130000087802 */ /* 0x000fe40000000f00 */
[----:B------:R-:W-:Y:S05]  /*12f0*/  CALL.REL.NOINC `($__internal_138_$__cuda_sm70_shflsync_bfly_p) ;  /* 0x0000007000007944 */ /* 0x000fea0003c00000 */
[----:B01----:R-:W-:Y:S01]  /*1300*/  FADD.FTZ R18, R18, R14 ;  /* 0x0000000e12127221 */ /* 0x003fe20000010000 */
[----:B------:R-:W-:Y:S01]  /*1310*/  HFMA2.MMA R14, -RZ, RZ, 0, 1.847743988037109375e-06 ;  /* 0x0000001fff0e7435 */ /* 0x000fe200000001ff */
[----:B------:R-:W-:Y:S01]  /*1320*/  IMAD.MOV.U32 R17, RZ, RZ, 0x10 ;  /* 0x00000010ff117424 */ /* 0x000fe200078e00ff */
[----:B------:R-:W-:Y:S02]  /*1330*/  MOV R19, 0xffffffff ;  /* 0xffffffff00137802 */ /* 0x000fe40000000f00 */
[----:B------:R-:W-:Y:S02]  /*1340*/  MOV R8, 0x1360 ;  /* 0x0000136000087802 */ /* 0x000fe40000000f00 */
[----:B------:R-:W-:Y:S05]  /*1350*/  CALL.REL.NOINC `($__internal_138_$__cuda_sm70_shflsync_bfly_p) ;  /* 0x0000001000007944 */ /* 0x000fea0003c00000 */
[----:B01----:R-:W-:Y:S05]  /*1360*/  BRA `(.L_x_9987) ;  /* 0xfffff7f000007947 */ /* 0x003fea000383ffff */
        .weak           $__internal_138_$__cuda_sm70_shflsync_bfly_p
        .type           $__internal_138_$__cuda_sm70_shflsync_bfly_p,@function
        .size           $__internal_138_$__cuda_sm70_shflsync_bfly_p,(.L_x_14356 - $__internal_138_$__cuda_sm70_shflsync_bfly_p)
$__internal_138_$__cuda_sm70_shflsync_bfly_p:
[----:B------:R-:W-:Y:S01]  /*1370*/  HFMA2.MMA R9, -RZ, RZ, 0, 0 ;  /* 0x00000000ff097435 */ /* 0x000fe200000001ff */
[----:B------:R-:W-:Y:S04]  /*1380*/  WARPSYNC R19 ;  /* 0x0000001300007348 */ /* 0x000fe80003800000 */
[----:B------:R0:W1:Y:S01]  /*1390*/  SHFL.BFLY PT, R14, R18, R17, R14 ;  /* 0x0c000011120e7389 */ /* 0x00006200000e000e */
[----:B------:R-:W-:Y:S05]  /*13a0*/  RET.REL.NODEC R8 `(_ZN10layer_norm22ln_bwd_finalize_kernelINS_22Kernel_traits_finalizeILj5120E6__halfS2_fS2_fjLb1ELj1024ELj4ENS_18Kernel_traits_baseILj5120ES2_S2_fS2_fjLj1024EEEEELb1ELb1EEEvNS_9BwdParamsE) ;  /* 0xffffec5008007950 */ /* 0x000fea0003c3ffff */
.L_x_9988:
        /* <DEDUP_REMOVED lines=13> */
.L_x_14356:


//--------------------- .text._ZN10layer_norm13ln_bwd_kernelINS_13Kernel_traitsI6__halfS2_fS2_fjLj5120ELj1ELj1ELj4ELj16ENS_18Kernel_traits_baseILj5120ES2_S2_fS2_fjLj128EEEEELb1ELb1ELb1ELb1EEEvNS_9BwdParamsE --------------------------
	.section	.text._ZN10layer_norm13ln_bwd_kernelINS_13Kernel_traitsI6__halfS2_fS2_fjLj5120ELj1ELj1ELj4ELj16ENS_18Kernel_traits_baseILj5120ES2_S2_fS2_fjLj128EEEEELb1ELb1ELb1ELb1EEEvNS_9BwdParamsE,"ax",@progbits
	.sectioninfo	@"SHI_REGISTERS=255"
	.align	128
        .global         _ZN10layer_norm13ln_bwd_kernelINS_13Kernel_traitsI6__halfS2_fS2_fjLj5120ELj1ELj1ELj4ELj16ENS_18Kernel_traits_baseILj5120ES2_S2_fS2_fjLj128EEEEELb1ELb1ELb1ELb1EEEvNS_9BwdParamsE
        .type           _ZN10layer_norm13ln_bwd_kernelINS_13Kernel_traitsI6__halfS2_fS2_fjLj5120ELj1ELj1ELj4ELj16ENS_18Kernel_traits_baseILj5120ES2_S2_fS2_fjLj128EEEEELb1ELb1ELb1ELb1EEEvNS_9BwdParamsE,@function
        .size           _ZN10layer_norm13ln_bwd_kernelINS_13Kernel_traitsI6__halfS2_fS2_fjLj5120ELj1ELj1ELj4ELj16ENS_18Kernel_traits_baseILj5120ES2_S2_fS2_fjLj128EEEEELb1ELb1ELb1ELb1EEEvNS_9BwdParamsE,(.L_x_14357 - _ZN10layer_norm13ln_bwd_kernelINS_13Kernel_traitsI6__halfS2_fS2_fjLj5120ELj1ELj1ELj4ELj16ENS_18Kernel_traits_baseILj5120ES2_S2_fS2_fjLj128EEEEELb1ELb1ELb1ELb1EEEvNS_9BwdParamsE)
        .other          _ZN10layer_norm13ln_bwd_kernelINS_13Kernel_traitsI6__halfS2_fS2_fjLj5120ELj1ELj1ELj4ELj16ENS_18Kernel_traits_baseILj5120ES2_S2_fS2_fjLj128EEEEELb1ELb1ELb1ELb1EEEvNS_9BwdParamsE,@"STO_CUDA_ENTRY STV_DEFAULT"
_ZN10layer_norm13ln_bwd_kernelINS_13Kernel_traitsI6__halfS2_fS2_fjLj5120ELj1ELj1ELj4ELj16ENS_18Kernel_traits_baseILj5120ES2_S2_fS2_fjLj128EEEEELb1ELb1ELb1ELb1EEEvNS_9BwdParamsE:
.text._ZN10layer_norm13ln_bwd_kernelINS_13Kernel_traitsI6__halfS2_fS2_fjLj5120ELj1ELj1ELj4ELj16ENS_18Kernel_traits_baseILj5120ES2_S2_fS2_fjLj128EEEEELb1ELb1ELb1ELb1EEEvNS_9BwdParamsE:
        /* <DEDUP_REMOVED lines=79> */
.L_x_9989:
        /* <DEDUP_REMOVED lines=149> */
.L_x_10164:
[----:B------:R-:W-:-:S05]  /*0e40*/  MOV R203, 0x4 ;  /* 0x0000000400cb7802 */ /* 0x000fca0000000f00 */
[----:B------:R-:W-:-:S05]  /*0e50*/  IMAD.WIDE R200, R252, R203, c[0x0][0x1d8] ;  /* 0x00007600fcc87625 */ /* 0x000fca00078e02cb */
[----:B------:R0:W3:Y:S02]  /*0e60*/  LDG.E R202, [R200.64] ;  /* 0x00000004c8ca7981 */ /* 0x0000e4000c1e1900 */
[----:B0-----:R-:W-:-:S05]  /*0e70*/  IMAD.WIDE R200, R252, R203, c[0x0][0x1a8] ;  /* 0x00006a00fcc87625 */ /* 0x001fca00078e02cb */
[----:B--2--5:R0:W5:Y:S02]  /*0e80*/  LDG.E R0, [R200.64] ;  /* 0x00000004c8007981 */ /* 0x024164000c1e1900 */
[----:B0-----:R-:W-:-:S05]  /*0e90*/  IMAD.WIDE R200, R252, R203, c[0x0][0x1d0] ;  /* 0x00007400fcc87625 */ /* 0x001fca00078e02cb */
[----:B------:R0:W2:Y:S01]  /*0ea0*/  LDG.E R213, [R200.64] ;  /* 0x00000004c8d57981 */ /* 0x0000a2000c1e1900 */
        /* <DEDUP_REMOVED lines=22> */
[----:B---3--:R-:W-:-:S03]  /*1010*/  ISETP.GT.AND P4, PT, R202, RZ, PT ;  /* 0x000000ffca00720c */ /* 0x008fc60003f84270 */
[----:B--2---:R0:W-:Y:S04]  /*1020*/  STL [R1+0x38], R213 ;  /* 0x000038d501007387 */ /* 0x0041e80000100800 */
        /* <DEDUP_REMOVED lines=14> */
[----:B------:R3:W5:Y:S01]  /*1110*/  @P0 LDG.E.128 R176, [R200.64] ;  /* 0x00000004c8b00981 */ /* 0x000762000c1e1d00 */
[----:B01----:R-:W-:-:S03]  /*1120*/  MOV R208, RZ ;  /* 0x000000ff00d07202 */ /* 0x003fc60000000f00 */
[----:B------:R3:W5:Y:S01]  /*1130*/  @P0 LDG.E.128 R180, [R200.64+0x10] ;  /* 0x00001004c8b40981 */ /* 0x000762000c1e1d00 */
[----:B------:R-:W-:-:S03]  /*1140*/  @P1 LEA.HI.SX32 R208, R202, R204, 0x1d ;  /* 0x000000cccad01211 */ /* 0x000fc600078feaff */
[----:B------:R2:W5:Y:S01]  /*1150*/  @P0 LDG.E.128 R172, [R206.64+0x10] ;  /* 0x00001004ceac0981 */ /* 0x000562000c1e1d00 */
[----:B------:R-:W-:-:S03]  /*1160*/  IADD3 R204, R208, 0x100, RZ ;  /* 0x00000100d0cc7810 */ /* 0x000fc60007ffe0ff */
[----:B------:R0:W5:Y:S01]  /*1170*/  @P0 LDG.E.128 R144, [R218.64] ;  /* 0x00000004da900981 */ /* 0x000162000c1e1d00 */
[----:B---3--:R-:W-:Y:S01]  /*1180*/  HFMA2.MMA R201, -RZ, RZ, 0, 4.76837158203125e-07 ;  /* 0x00000008ffc97435 */ /* 0x008fe200000001ff */
[C---:B------:R-:W-:Y:S02]  /*1190*/  IADD3 R202, R208.reuse, 0x180, RZ ;  /* 0x00000180d0ca7810 */ /* 0x040fe40007ffe0ff */
[----:B------:R0:W5:Y:S01]  /*11a0*/  @P0 LDG.E.128 R148, [R218.64+0x10] ;  /* 0x00001004da940981 */ /* 0x000162000c1e1d00 */
[C---:B------:R-:W-:Y:S02]  /*11b0*/  IADD3 R200, R208.reuse, 0x200, RZ ;  /* 0x00000200d0c87810 */ /* 0x040fe40007ffe0ff */
[C---:B--2---:R-:W-:Y:S01]  /*11c0*/  IADD3 R206, R208.reuse, 0x80, RZ ;  /* 0x00000080d0ce7810 */ /* 0x044fe20007ffe0ff */
[----:B------:R0:W5:Y:S03]  /*11d0*/  @P0 LDG.E.128 R160, [R248.64] ;  /* 0x00000004f8a00981 */ /* 0x000166000c1e1d00 */
[-C--:B------:R-:W-:Y:S01]  /*11e0*/  IMAD.WIDE.U32 R208, R208, R201.reuse, c[0x0][0x190] ;  /* 0x00006400d0d07625 */ /* 0x080fe200078e00c9 */
[----:B------:R0:W5:Y:S03]  /*11f0*/  @P0 LDG.E.128 R164, [R248.64+0x10] ;  /* 0x00001004f8a40981 */ /* 0x000166000c1e1d00 */
        /* <DEDUP_REMOVED lines=9> */
[----:B------:R-:W-:Y:S01]  /*1290*/  HFMA2.MMA R215, -RZ, RZ, 0, 0 ;  /* 0x00000000ffd77435 */ /* 0x000fe200000001ff */
[----:B------:R-:W-:Y:S01]  /*12a0*/  MOV R217, RZ ;  /* 0x000000ff00d97202 */ /* 0x000fe20000000f00 */
[----:B------:R-:W-:Y:S05]  /*12b0*/  BRA `(.L_x_9993) ;  /* 0x000026e000007947 */ /* 0x000fea0003800000 */
.L_x_9992:
[----:B------:R-:W2:Y:S04]  /*12c0*/  LDL.LU.64 R220, [R1+0x30] ;  /* 0x0000300001dc7983 */ /* 0x000ea80000300a00 */
[----:B------:R-:W3:Y:S01]  /*12d0*/  LDL.LU.64 R222, [R1+0x20] ;  /* 0x0000200001de7983 */ /* 0x000ee20000300a00 */
[----:B------:R-:W-:-:S02]  /*12e0*/  IADD3 R2, R202, -0x1, RZ ;  /* 0xffffffffca027810 */ /* 0x000fc40007ffe0ff */
[----:B------:R-:W-:Y:S01]  /*12f0*/  MOV R227, R249 ;  /* 0x000000f900e37202 */ /* 0x000fe20000000f00 */
[----:B------:R-:W-:Y:S01]  /*1300*/  STL [R1+0x260], R135 ;  /* 0x0002608701007387 */ /* 0x000fe20000100800 */
[----:B------:R-:W-:Y:S01]  /*1310*/  MOV R228, R218 ;  /* 0x000000da00e47202 */ /* 0x000fe20000000f00 */
[----:B------:R-:W-:Y:S01]  /*1320*/  IMAD R2, R2, c[0x0][0x168], RZ ;  /* 0x00005a0002027a24 */ /* 0x000fe200078e02ff */
[----:B------:R-:W-:Y:S01]  /*1330*/  MOV R229, R219 ;  /* 0x000000db00e57202 */ /* 0x000fe20000000f00 */
[----:B------:R-:W-:Y:S01]  /*1340*/  STL [R1+0x25c], R134 ;  /* 0x00025c8601007387 */ /* 0x000fe20000100800 */
[----:B------:R-:W-:Y:S02]  /*1350*/  MOV R226, R248 ;  /* 0x000000f800e27202 */ /* 0x000fe40000000f00 */
[----:B------:R-:W-:Y:S01]  /*1360*/  SHF.R.S32.HI R202, RZ, 0x1f, R2 ;  /* 0x0000001fffca7819 */ /* 0x000fe20000011402 */
[----:B------:R-:W-:Y:S03]  /*1370*/  STL [R1+0x258], R133 ;  /* 0x0002588501007387 */ /* 0x000fe60000100800 */
        /* <DEDUP_REMOVED lines=13> */
[----:B-1----:R-:W-:-:S03]  /*1450*/  HFMA2.MMA R83, -RZ, RZ, 0, 1.9073486328125e-06 ;  /* 0x00000020ff537435 */ /* 0x002fc600000001ff */
[----:B------:R-:W-:Y:S04]  /*1460*/  STL [R1+0x224], R80 ;  /* 0x0002245001007387 */ /* 0x000fe80000100800 */
[----:B------:R-:W-:Y:S03]  /*1470*/  STL [R1+0x220], R79 ;  /* 0x0002204f01007387 */ /* 0x000fe60000100800 */
[----:B------:R-:W-:Y:S01]  /*1480*/  IMAD.WIDE.U32 R204, R3, R83, c[0x0][0x188] ;  /* 0x0000620003cc7625 */ /* 0x000fe200078e0053 */
[----:B------:R-:W-:Y:S04]  /*1490*/  STL [R1+0x21c], R78 ;  /* 0x00021c4e01007387 */ /* 0x000fe80000100800 */
[----:B0-----:R-:W3:Y:S04]  /*14a0*/  LDG.E.128 R208, [R204.64] ;  /* 0x00000004ccd07981 */ /* 0x001ee8000c1e1d00 */
        /* <DEDUP_REMOVED lines=31> */
[----:B------:R-:W-:Y:S01]  /*16a0*/  STL [R1+0x1ac], R50 ;  /* 0x0001ac3201007387 */ /* 0x000fe20000100800 */
[----:B------:R-:W-:-:S03]  /*16b0*/  MOV R249, 0x10 ;  /* 0x0000001000f97802 */ /* 0x000fc60000000f00 */
        /* <DEDUP_REMOVED lines=13> */
[----:B------:R-:W-:Y:S01]  /*1790*/  IMAD.WIDE.U32 R216, R212, R83, c[0x0][0x188] ;  /* 0x00006200d4d87625 */ /* 0x000fe200078e0053 */
[----:B------:R-:W-:Y:S01]  /*17a0*/  MOV R129, R229 ;  /* 0x000000e500817202 */ /* 0x000fe20000000f00 */
[----:B------:R-:W4:Y:S02]  /*17b0*/  LDG.E.128 R244, [R244.64] ;  /* 0x00000004f4f47981 */ /* 0x000f24000c1e1d00 */
[----:B------:R-:W-:-:S04]  /*17c0*/  IMAD.WIDE.U32 R232, R45, R83, c[0x0][0x188] ;  /* 0x000062002de87625 */ /* 0x000fc800078e0053 */
[----:B------:R-:W-:Y:S01]  /*17d0*/  IMAD.WIDE.U32 R224, R224, R83, c[0x0][0x188] ;  /* 0x00006200e0e07625 */ /* 0x000fe200078e0053 */
[----:B------:R-:W-:Y:S01]  /*17e0*/  MOV R125, R213 ;  /* 0x000000d5007d7202 */ /* 0x000fe20000000f00 */
[----:B------:R1:W4:Y:S02]  /*17f0*/  LDG.E.128 R228, [R232.64] ;  /* 0x00000004e8e47981 */ /* 0x000324000c1e1d00 */
[----:B------:R-:W-:Y:S01]  /*1800*/  IMAD.WIDE.U32 R240, R240, R249, c[0x0][0x208] ;  /* 0x00008200f0f07625 */ /* 0x000fe200078e00f9 */
[----:B------:R-:W-:Y:S02]  /*1810*/  MOV R134, R226 ;  /* 0x000000e200867202 */ /* 0x000fe40000000f00 */
[----:B------:R-:W-:Y:S02]  /*1820*/  MOV R135, R227 ;  /* 0x000000e300877202 */ /* 0x000fe40000000f00 */
[----:B--2---:R-:W-:Y:S01]  /*1830*/  MOV R130, R220 ;  /* 0x000000dc00827202 */ /* 0x004fe20000000f00 */
[----:B-1----:R-:W2:Y:S01]  /*1840*/  LDG.E.128 R232, [R232.64+0x10] ;  /* 0x00001004e8e87981 */ /* 0x002ea2000c1e1d00 */
[----:B------:R-:W-:-:S02]  /*1850*/  MOV R131, R221 ;  /* 0x000000dd00837202 */ /* 0x000fc40000000f00 */
[----:B---3--:R-:W-:Y:S01]  /*1860*/  MOV R132, R222 ;  /* 0x000000de00847202 */ /* 0x008fe20000000f00 */
[----:B------:R-:W3:Y:S01]  /*1870*/  LDG.E.128 R240, [R240.64] ;  /* 0x00000004f0f07981 */ /* 0x000ee2000c1e1d00 */
[----:B------:R-:W-:-:S03]  /*1880*/  MOV R133, R223 ;  /* 0x000000df00857202 */ /* 0x000fc60000000f00 */
[----:B------:R1:W3:Y:S01]  /*1890*/  LDG.E.128 R220, [R224.64] ;  /* 0x00000004e0dc7981 */ /* 0x0002e2000c1e1d00 */
[----:B------:R-:W-:-:S03]  /*18a0*/  MOV R55, R208 ;  /* 0x000000d000377202 */ /* 0x000fc60000000f00 */
[----:B-1----:R-:W3:Y:S01]  /*18b0*/  LDG.E.128 R224, [R224.64+0x10] ;  /* 0x00001004e0e07981 */ /* 0x002ee2000c1e1d00 */
[----:B------:R-:W-:Y:S01]  /*18c0*/  MOV R54, R209 ;  /* 0x000000d100367202 */ /* 0x000fe20000000f00 */
[----:B------:R-:W-:Y:S01]  /*18d0*/  IMAD.WIDE.U32 R208, R214, R83, c[0x0][0x188] ;  /* 0x00006200d6d07625 */ /* 0x000fe200078e0053 */
[----:B------:R-:W-:Y:S01]  /*18e0*/  MOV R51, R210 ;  /* 0x000000d200337202 */ /* 0x000fe20000000f00 */
[----:B------:R1:W3:Y:S01]  /*18f0*/  LDG.E.128 R212, [R216.64] ;  /* 0x00000004d8d47981 */ /* 0x0002e2000c1e1d00 */
[----:B------:R-:W-:-:S03]  /*1900*/  MOV R50, R211 ;  /* 0x000000d300327202 */ /* 0x000fc60000000f00 */
[----:B0-----:R0:W3:Y:S01]  /*1910*/  LDG.E.128 R204, [R208.64] ;  /* 0x00000004d0cc7981 */ /* 0x0010e2000c1e1d00 */
[----:B------:R-:W0:Y:S01]  /*1920*/  LDC.U8 R48, c[0x0][0x1f0] ;  /* 0x00007c00ff307b82 */ /* 0x000e220000000000 */
[C---:B------:R-:W-:Y:S02]  /*1930*/  IADD3 R236, R2.reuse, 0x80, RZ ;  /* 0x0000008002ec7810 */ /* 0x040fe40007ffe0ff */
[----:B------:R-:W-:Y:S01]  /*1940*/  IADD3 R248, R2, 0x200, RZ ;  /* 0x0000020002f87810 */ /* 0x000fe20007ffe0ff */
[----:B------:R0:W-:Y:S04]  /*1950*/  STL [R1+0x194], R44 ;  /* 0x0001942c01007387 */ /* 0x0001e80000100800 */
[----:B-1----:R-:W3:Y:S04]  /*1960*/  LDG.E.128 R216, [R216.64+0x10] ;  /* 0x00001004d8d87981 */ /* 0x002ee8000c1e1d00 */
[----:B0-----:R-:W3:Y:S01]  /*1970*/  LDG.E.128 R208, [R208.64+0x10] ;  /* 0x00001004d0d07981 */ /* 0x001ee2000c1e1d00 */
[----:B------:R-:W-:-:S13]  /*1980*/  ISETP.GE.AND P1, PT, R125, 0x1, PT ;  /* 0x000000017d00780c */ /* 0x000fda0003f26270 */
[----:B------:R-:W-:-:S05]  /*1990*/  @P1 IADD3 R2, R125, -0x1, RZ ;  /* 0xffffffff7d021810 */ /* 0x000fca0007ffe0ff */
[----:B------:R-:W-:Y:S01]  /*19a0*/  @P1 IMAD R2, R2, c[0x0][0x168], RZ ;  /* 0x00005a0002021a24 */ /* 0x000fe200078e02ff */
[----:B------:R-:W-:-:S04]  /*19b0*/  ISETP.NE.AND P0, PT, R48, RZ, PT ;  /* 0x000000ff3000720c */ /* 0x000fc80003f05270 */
[----:B------:R-:W-:-:S04]  /*19c0*/  @P1 SHF.R.S32.HI R44, RZ, 0x1f, R2 ;  /* 0x0000001fff2c1819 */ /* 0x000fc80000011402 */
[----:B------:R-:W-:Y:S01]  /*19d0*/  @P1 LEA.HI R48, R44, R2, RZ, 0x3 ;  /* 0x000000022c301211 */ /* 0x000fe200078f18ff */
[----:B------:R-:W-:Y:S01]  /*19e0*/  HFMA2.MMA R44, -RZ, RZ, 0, 0 ;  /* 0x00000000ff2c7435 */ /* 0x000fe200000001ff */
[----:B------:R-:W-:Y:S02]  /*19f0*/  MOV R49, R129 ;  /* 0x0000008100317202 */ /* 0x000fe40000000f00 */
[----:B------:R-:W-:-:S03]  /*1a00*/  MOV R124, R134 ;  /* 0x00000086007c7202 */ /* 0x000fc60000000f00 */
[----:B------:R-:W-:Y:S02]  /*1a10*/  @P1 LEA.HI.SX32 R44, R48, R127, 0x1d ;  /* 0x0000007f302c1211 */ /* 0x000fe400078feaff */
[----:B------:R-:W-:Y:S02]  /*1a20*/  MOV R127, R133 ;  /* 0x00000085007f7202 */ /* 0x000fe40000000f00 */
[----:B------:R-:W-:Y:S02]  /*1a30*/  MOV R48, R128 ;  /* 0x0000008000307202 */ /* 0x000fe40000000f00 */
[----:B------:R-:W-:Y:S02]  /*1a40*/  MOV R125, R135 ;  /* 0x00000087007d7202 */ /* 0x000fe40000000f00 */
[----:B----4-:R-:W-:Y:S02]  /*1a50*/  FSEL R2, R126, RZ, !P0 ;  /* 0x000000ff7e027208 */ /* 0x010fe40004000000 */
[----:B------:R-:W-:-:S04]  /*1a60*/  ISETP.NE.U32.AND P0, PT, RZ, c[0x0][0x218], PT ;  /* 0x00008600ff007a0c */ /* 0x000fc80003f05070 */
[----:B------:R-:W-:Y:S02]  /*1a70*/  ISETP.NE.AND.EX P0, PT, RZ, c[0x0][0x21c], PT, P0 ;  /* 0x00008700ff007a0c */ /* 0x000fe40003f05300 */
[----:B------:R-:W-:Y:S01]  /*1a80*/  MOV R126, R132 ;  /* 0x00000084007e7202 */ /* 0x000fe20000000f00 */
[C---:B------:R-:W-:Y:S02]  /*1a90*/  FADD.FTZ R81, -R2.reuse, R55 ;  /* 0x0000003702517221 */ /* 0x040fe40000010100 */
[C---:B------:R-:W-:Y:S02]  /*1aa0*/  FADD.FTZ R80, -R2.reuse, R54 ;  /* 0x0000003602507221 */ /* 0x040fe40000010100 */
[C---:B------:R-:W-:Y:S01]  /*1ab0*/  FADD.FTZ R79, -R2.reuse, R51 ;  /* 0x00000033024f7221 */ /* 0x040fe20000010100 */
[----:B------:R-:W-:Y:S01]  /*1ac0*/  MOV R51, R131 ;  /* 0x0000008300337202 */ /* 0x000fe20000000f00 */
[----:B------:R-:W-:Y:S01]  /*1ad0*/  FADD.FTZ R78, -R2, R50 ;  /* 0x00000032024e7221 */ /* 0x000fe20000010100 */
[----:B------:R-:W-:-:S03]  /*1ae0*/  MOV R50, R130 ;  /* 0x0000008200327202 */ /* 0x000fc60000000f00 */
[----:B------:R0:W5:Y:S04]  /*1af0*/  @P0 LDG.E.128 R168, [R126.64] ;  /* 0x000000047ea80981 */ /* 0x000168000c1e1d00 */
[----:B------:R0:W5:Y:S04]  /*1b00*/  @P0 LDG.E.128 R172, [R126.64+0x10] ;  /* 0x000010047eac0981 */ /* 0x000168000c1e1d00 */
[----:B------:R1:W5:Y:S04]  /*1b10*/  @P0 LDG.E.128 R144, [R48.64] ;  /* 0x0000000430900981 */ /* 0x000368000c1e1d00 */
[----:B------:R1:W5:Y:S01]  /*1b20*/  @P0 LDG.E.128 R148, [R48.64+0x10] ;  /* 0x0000100430940981 */ /* 0x000362000c1e1d00 */
[----:B------:R-:W-:-:S02]  /*1b30*/  MOV R53, R56 ;  /* 0x0000003800357202 */ /* 0x000fc40000000f00 */
[----:B------:R-:W-:Y:S02]  /*1b40*/  MOV R52, R57 ;  /* 0x0000003900347202 */ /* 0x000fe40000000f00 */
[----:B------:R-:W-:Y:S01]  /*1b50*/  MOV R47, R58 ;  /* 0x0000003a002f7202 */ /* 0x000fe20000000f00 */
[--C-:B------:R-:W-:Y:S01]  /*1b60*/  HADD2.F32 R135, -RZ, R200.reuse.H0_H0 ;  /* 0x200000c8ff877230 */ /* 0x100fe20000004100 */
[----:B------:R-:W-:Y:S01]  /*1b70*/  MOV R46, R59 ;  /* 0x0000003b002e7202 */ /* 0x000fe20000000f00 */
[----:B------:R-:W-:Y:S01]  /*1b80*/  HADD2.F32 R134, -RZ, R200.H1_H1 ;  /* 0x300000c8ff867230 */ /* 0x000fe20000004100 */
[----:B------:R-:W-:Y:S01]  /*1b90*/  FADD.FTZ R77, -R2, R53 ;  /* 0x00000035024d7221 */ /* 0x000fe20000010100 */
[--C-:B------:R-:W-:Y:S01]  /*1ba0*/  HADD2.F32 R133, -RZ, R201.reuse.H0_H0 ;  /* 0x200000c9ff857230 */ /* 0x100fe20000004100 */
[----:B0----5:R-:W-:Y:S01]  /*1bb0*/  FMUL.FTZ R127, R0, R81 ;  /* 0x00000051007f7220 */ /* 0x021fe20000410000 */
[----:B------:R-:W-:Y:S01]  /*1bc0*/  HADD2.F32 R132, -RZ, R201.H1_H1 ;  /* 0x300000c9ff847230 */ /* 0x000fe20000004100 */
[----:B------:R-:W-:Y:S01]  /*1bd0*/  @P0 IMAD.WIDE.U32 R200, R45, R83, c[0x0][0x218] ;  /* 0x000086002dc80625 */ /* 0x000fe200078e0053 */
[--C-:B------:R-:W-:Y:S01]  /*1be0*/  HADD2.F32 R74, -RZ, R244.reuse.H0_H0 ;  /* 0x200000f4ff4a7230 */ /* 0x100fe20000004100 */
[----:B------:R0:W5:Y:S01]  /*1bf0*/  @P0 LDG.E.128 R160, [R124.64] ;  /* 0x000000047ca00981 */ /* 0x000162000c1e1d00 */
[----:B------:R-:W-:Y:S01]  /*1c00*/  HADD2.F32 R72, -RZ, R244.H1_H1 ;  /* 0x300000f4ff487230 */ /* 0x000fe20000004100 */
[----:B------:R-:W-:-:S02]  /*1c10*/  FADD.FTZ R76, -R2, R52 ;  /* 0x00000034024c7221 */ /* 0x000fc40000010100 */
[----:B------:R-:W-:Y:S01]  /*1c20*/  FADD.FTZ R75, -R2, R47 ;  /* 0x0000002f024b7221 */ /* 0x000fe20000010100 */
[----:B------:R0:W5:Y:S01]  /*1c30*/  @P0 LDG.E.128 R164, [R124.64+0x10] ;  /* 0x000010047ca40981 */ /* 0x000162000c1e1d00 */
[----:B------:R-:W-:Y:S02]  /*1c40*/  FMUL.FTZ R244, R0, R80 ;  /* 0x0000005000f47220 */ /* 0x000fe40000410000 */
[----:B------:R-:W-:Y:S01]  /*1c50*/  FADD.FTZ R73, -R2, R46 ;  /* 0x0000002e02497221 */ /* 0x000fe20000010100 */
[----:B------:R4:W5:Y:S04]  /*1c60*/  @P0 LDG.E.128 R152, [R50.64] ;  /* 0x0000000432980981 */ /* 0x000968000c1e1d00 */
[----:B------:R4:W5:Y:S01]  /*1c70*/  @P0 LDG.E.128 R156, [R50.64+0x10] ;  /* 0x00001004329c0981 */ /* 0x000962000c1e1d00 */
[----:B0-----:R-:W-:-:S03]  /*1c80*/  FMUL.FTZ R125, R0, R79 ;  /* 0x0000004f007d7220 */ /* 0x001fc60000410000 */
[----:B------:R0:W-:Y:S01]  /*1c90*/  STL [R1+0xac], R127 ;  /* 0x0000ac7f01007387 */ /* 0x0001e20000100800 */
[C---:B------:R-:W-:Y:S02]  /*1ca0*/  FMUL.FTZ R124, R0.reuse, R76 ;  /* 0x0000004c007c7220 */ /* 0x040fe40000410000 */
[----:B------:R-:W-:Y:S01]  /*1cb0*/  FMUL.FTZ R83, R0, R73 ;  /* 0x0000004900537220 */ /* 0x000fe20000410000 */
[----:B------:R-:W-:Y:S04]  /*1cc0*/  STL [R1+0xec], R244 ;  /* 0x0000ecf401007387 */ /* 0x000fe80000100800 */
[----:B------:R-:W-:Y:S01]  /*1cd0*/  STL [R1+0xe8], R125 ;  /* 0x0000e87d01007387 */ /* 0x000fe20000100800 */
[C---:B------:R-:W-:Y:S02]  /*1ce0*/  FADD.FTZ R228, -R2.reuse, R228 ;  /* 0x000000e402e47221 */ /* 0x040fe40000010100 */
[----:B------:R-:W-:-:S02]  /*1cf0*/  FADD.FTZ R229, -R2, R229 ;  /* 0x000000e502e57221 */ /* 0x000fc40000010100 */
[C---:B------:R-:W-:Y:S02]  /*1d00*/  FADD.FTZ R230, -R2.reuse, R230 ;  /* 0x000000e602e67221 */ /* 0x040fe40000010100 */
[C---:B------:R-:W-:Y:S01]  /*1d10*/  FADD.FTZ R231, -R2.reuse, R231 ;  /* 0x000000e702e77221 */ /* 0x040fe20000010100 */
[--C-:B------:R-:W-:Y:S02]  /*1d20*/  HADD2.F32 R64, -RZ, R246.reuse.H0_H0 ;  /* 0x200000f6ff407230 */ /* 0x100fe40000004100 */
[----:B------:R-:W-:Y:S02]  /*1d30*/  HADD2.F32 R62, -RZ, R246.H1_H1 ;  /* 0x300000f6ff3e7230 */ /* 0x000fe40000004100 */
[--C-:B------:R-:W-:Y:S02]  /*1d40*/  HADD2.F32 R69, -RZ, R245.reuse.H0_H0 ;  /* 0x200000f5ff457230 */ /* 0x100fe40000004100 */
[----:B------:R-:W-:Y:S01]  /*1d50*/  HADD2.F32 R67, -RZ, R245.H1_H1 ;  /* 0x300000f5ff437230 */ /* 0x000fe20000004100 */
[----:B--2---:R-:W-:-:S02]  /*1d60*/  FADD.FTZ R232, -R2, R232 ;  /* 0x000000e802e87221 */ /* 0x004fc40000010100 */
[C---:B------:R-:W-:Y:S02]  /*1d70*/  FADD.FTZ R233, -R2.reuse, R233 ;  /* 0x000000e902e97221 */ /* 0x040fe40000010100 */
[C---:B------:R-:W-:Y:S02]  /*1d80*/  FADD.FTZ R234, -R2.reuse, R234 ;  /* 0x000000ea02ea7221 */ /* 0x040fe40000010100 */
[C---:B---3--:R-:W-:Y:S02]  /*1d90*/  FADD.FTZ R221, -R2.reuse, R221 ;  /* 0x000000dd02dd7221 */ /* 0x048fe40000010100 */
[C---:B------:R-:W-:Y:S02]  /*1da0*/  FADD.FTZ R222, -R2.reuse, R222 ;  /* 0x000000de02de7221 */ /* 0x040fe40000010100 */
[C---:B------:R-:W-:Y:S02]  /*1db0*/  FADD.FTZ R223, -R2.reuse, R223 ;  /* 0x000000df02df7221 */ /* 0x040fe40000010100 */
[----:B------:R-:W-:-:S02]  /*1dc0*/  FADD.FTZ R58, -R2, R212 ;  /* 0x000000d4023a7221 */ /* 0x000fc40000010100 */
[C---:B------:R-:W-:Y:S01]  /*1dd0*/  FADD.FTZ R45, -R2.reuse, R220 ;  /* 0x000000dc022d7221 */ /* 0x040fe20000010100 */
[----:B------:R-:W-:Y:S01]  /*1de0*/  HADD2.F32 R220, -RZ, R243.H1_H1 ;  /* 0x300000f3ffdc7230 */ /* 0x000fe20000004100 */
[C---:B------:R-:W-:Y:S01]  /*1df0*/  FADD.FTZ R71, -R2.reuse, R204 ;  /* 0x000000cc02477221 */ /* 0x040fe20000010100 */
[----:B------:R-:W-:Y:S01]  /*1e00*/  HADD2.F32 R212, -RZ, R240.H1_H1 ;  /* 0x300000f0ffd47230 */ /* 0x000fe20000004100 */
[C---:B------:R-:W-:Y:S02]  /*1e10*/  FADD.FTZ R70, -R2.reuse, R205 ;  /* 0x000000cd02467221 */ /* 0x040fe40000010100 */
[C---:B------:R-:W-:Y:S02]  /*1e20*/  FADD.FTZ R68, -R2.reuse, R206 ;  /* 0x000000ce02447221 */ /* 0x040fe40000010100 */
[C---:B-1----:R-:W-:Y:S01]  /*1e30*/  FADD.FTZ R49, -R2.reuse, R218 ;  /* 0x000000da02317221 */ /* 0x042fe20000010100 */
        /* <DEDUP_REMOVED lines=13> */
[----:B------:R-:W-:-:S02]  /*1f10*/  FADD.FTZ R120, R120, R135 ;  /* 0x0000008778787221 */ /* 0x000fc40000010000 */
[----:B------:R-:W-:Y:S01]  /*1f20*/  IMAD.WIDE.U32 R236, R236, R249, c[0x0][0x208] ;  /* 0x00008200ecec7625 */ /* 0x000fe200078e00f9 */
[----:B------:R-:W-:Y:S01]  /*1f30*/  HADD2.F32 R219, -RZ, R242.H0_H0 ;  /* 0x200000f2ffdb7230 */ /* 0x000fe20000004100 */
[----:B------:R1:W5:Y:S02]  /*1f40*/  @P0 LDG.E.128 R176, [R200.64] ;  /* 0x00000004c8b00981 */ /* 0x000364000c1e1d00 */
[----:B------:R-:W-:Y:S01]  /*1f50*/  FADD.FTZ R210, -R2, R235 ;  /* 0x000000eb02d27221 */ /* 0x000fe20000010100 */
[----:B------:R-:W-:Y:S01]  /*1f60*/  HADD2.F32 R235, -RZ, R243.H0_H0 ;  /* 0x200000f3ffeb7230 */ /* 0x000fe20000004100 */
[----:B------:R-:W-:Y:S01]  /*1f70*/  FMUL.FTZ R243, R0, R78 ;  /* 0x0000004e00f37220 */ /* 0x000fe20000410000 */
[----:B------:R-:W-:Y:S01]  /*1f80*/  HADD2.F32 R211, -RZ, R240.H0_H0 ;  /* 0x200000f0ffd37230 */ /* 0x000fe20000004100 */
[----:B----4-:R-:W-:Y:S01]  /*1f90*/  FADD.FTZ R50, -R2, R217 ;  /* 0x000000d902327221 */ /* 0x010fe20000010100 */
[--C-:B------:R-:W-:Y:S01]  /*1fa0*/  HADD2.F32 R217, -RZ, R241.reuse.H0_H0 ;  /* 0x200000f1ffd97230 */ /* 0x100fe20000004100 */
[C---:B------:R-:W-:Y:S01]  /*1fb0*/  FMUL.FTZ R242, R0.reuse, R77 ;  /* 0x0000004d00f27220 */ /* 0x040fe20000410000 */
[----:B------:R-:W-:Y:S01]  /*1fc0*/  HADD2.F32 R240, -RZ, R241.H1_H1 ;  /* 0x300000f1fff07230 */ /* 0x000fe20000004100 */
        /* <DEDUP_REMOVED lines=40> */
[--C-:B------:R-:W-:Y:S01]  /*2250*/  HADD2.F32 R131, -RZ, R202.reuse.H0_H0 ;  /* 0x200000caff837230 */ /* 0x100fe20000004100 */
[C---:B------:R-:W-:Y:S01]  /*2260*/  FMUL.FTZ R61, R0.reuse, R47 ;  /* 0x0000002f003d7220 */ /* 0x040fe20000410000 */
[----:B------:R-:W-:Y:S01]  /*2270*/  HADD2.F32 R130, -RZ, R202.H1_H1 ;  /* 0x300000caff827230 */ /* 0x000fe20000004100 */
        /* <DEDUP_REMOVED lines=30> */
[----:B------:R-:W-:Y:S04]  /*2460*/  STL [R1+0x60], R45 ;  /* 0x0000602d01007387 */ /* 0x000fe80000100800 */
        /* <DEDUP_REMOVED lines=9> */
[--C-:B------:R-:W-:Y:S01]  /*2500*/  HADD2.F32 R129, -RZ, R203.reuse.H0_H0 ;  /* 0x200000cbff817230 */ /* 0x100fe20000004100 */
[----:B------:R-:W-:Y:S01]  /*2510*/  FFMA.FTZ R7, R243, R132, R7 ;  /* 0x00000084f3077223 */ /* 0x000fe20000010007 */
[----:B------:R-:W4:Y:S01]  /*2520*/  LDG.E.128 R236, [R236.64] ;  /* 0x00000004ecec7981 */ /* 0x000f22000c1e1d00 */
[----:B------:R-:W-:Y:S01]  /*2530*/  FADD.FTZ R123, R123, R132 ;  /* 0x000000847b7b7221 */ /* 0x000fe20000010000 */
[----:B------:R-:W-:-:S02]  /*2540*/  HADD2.F32 R128, -RZ, R203.H1_H1 ;  /* 0x300000cbff807230 */ /* 0x000fc40000004100 */
[----:B------:R-:W-:Y:S01]  /*2550*/  HADD2.F32 R59, -RZ, R247.H0_H0 ;  /* 0x200000f7ff3b7230 */ /* 0x000fe20000004100 */
        /* <DEDUP_REMOVED lines=21> */
[----:B------:R-:W-:Y:S01]  /*26b0*/  HADD2.F32 R57, -RZ, R247.H1_H1 ;  /* 0x300000f7ff397230 */ /* 0x000fe20000004100 */
[----:B------:R-:W-:-:S02]  /*26c0*/  FADD.FTZ R119, R119, R128 ;  /* 0x0000008077777221 */ /* 0x000fc40000010000 */
[----:B------:R-:W-:Y:S01]  /*26d0*/  FFMA.FTZ R11, R83, R128, R11 ;  /* 0x00000080530b7223 */ /* 0x000fe2000001000b */
[--C-:B------:R-:W-:Y:S02]  /*26e0*/  HADD2.F32 R48, -RZ, R250.reuse.H0_H0 ;  /* 0x200000faff307230 */ /* 0x100fe40000004100 */
[----:B------:R-:W-:Y:S01]  /*26f0*/  HADD2.F32 R46, -RZ, R250.H1_H1 ;  /* 0x300000faff2e7230 */ /* 0x000fe20000004100 */
        /* <DEDUP_REMOVED lines=20> */
[----:B------:R-:W-:-:S02]  /*2840*/  HADD2.F32 R216, -RZ, R236.H0_H0 ;  /* 0x200000ecffd87230 */ /* 0x000fc40000004100 */
[----:B------:R-:W-:Y:S02]  /*2850*/  HADD2.F32 R236, -RZ, R236.H1_H1 ;  /* 0x300000ecffec7230 */ /* 0x000fe40000004100 */
[--C-:B------:R-:W-:Y:S01]  /*2860*/  HADD2.F32 R215, -RZ, R237.reuse.H0_H0 ;  /* 0x200000edffd77230 */ /* 0x100fe20000004100 */
[----:B------:R-:W-:Y:S01]  /*2870*/  FFMA.FTZ R12, R82, R216, R12 ;  /* 0x000000d8520c7223 */ /* 0x000fe2000001000c */
[----:B------:R-:W-:Y:S01]  /*2880*/  HADD2.F32 R237, -RZ, R237.H1_H1 ;  /* 0x300000edffed7230 */ /* 0x000fe20000004100 */
[----:B------:R-:W-:Y:S01]  /*2890*/  FADD.FTZ R112, R112, R216 ;  /* 0x000000d870707221 */ /* 0x000fe20000010000 */
[--C-:B------:R-:W-:Y:S02]  /*28a0*/  HADD2.F32 R214, -RZ, R238.reuse.H0_H0 ;  /* 0x200000eeffd67230 */ /* 0x100fe40000004100 */
[----:B------:R-:W-:Y:S01]  /*28b0*/  HADD2.F32 R238, -RZ, R238.H1_H1 ;  /* 0x300000eeffee7230 */ /* 0x000fe20000004100 */
[----:B------:R-:W-:Y:S02]  /*28c0*/  FFMA.FTZ R13, R81, R236, R13 ;  /* 0x000000ec510d7223 */ /* 0x000fe4000001000d */
[----:B------:R-:W-:Y:S01]  /*28d0*/  FADD.FTZ R113, R113, R236 ;  /* 0x000000ec71717221 */ /* 0x000fe20000010000 */
[----:B------:R-:W-:Y:S01]  /*28e0*/  HADD2.F32 R213, -RZ, R239.H0_H0 ;  /* 0x200000efffd57230 */ /* 0x000fe20000004100 */
        /* <DEDUP_REMOVED lines=51> */
[----:B------:R-:W-:Y:S01]  /*2c20*/  HADD2.F32 R239, -RZ, R239.H1_H1 ;  /* 0x300000efffef7230 */ /* 0x000fe20000004100 */
        /* <DEDUP_REMOVED lines=113> */
[----:B------:R-:W-:-:S02]  /*3340*/  HADD2.F32 R54, -RZ, R248.H0_H0 ;  /* 0x200000f8ff367230 */ /* 0x000fc40000004100 */
[----:B------:R0:W5:Y:S01]  /*3350*/  LDL.LU R55, [R1+0x1c0] ;  /* 0x0001c00001377983 */ /* 0x0001620000300800 */
[----:B------:R-:W-:Y:S01]  /*3360*/  FFMA.FTZ R215, R53, R231, R215 ;  /* 0x000000e735d77223 */ /* 0x000fe200000100d7 */
[----:B------:R-:W-:Y:S01]  /*3370*/  HADD2.F32 R248, -RZ, R248.H1_H1 ;  /* 0x300000f8fff87230 */ /* 0x000fe20000004100 */
[----:B------:R-:W-:Y:S02]  /*3380*/  FFMA.FTZ R36, R50, R54, R36 ;  /* 0x0000003632247223 */ /* 0x000fe40000010024 */
[----:B------:R-:W-:Y:S02]  /*3390*/  FADD.FTZ R88, R88, R54 ;  /* 0x0000003658587221 */ /* 0x000fe40000010000 */
[----:B------:R-:W-:Y:S01]  /*33a0*/  FFMA.FTZ R215, R52, R230, R215 ;  /* 0x000000e634d77223 */ /* 0x000fe200000100d7 */
[----:B------:R-:W-:-:S03]  /*33b0*/  HADD2.F32 R51, -RZ, R249.H0_H0 ;  /* 0x200000f9ff337230 */ /* 0x000fc60000004100 */
        /* <DEDUP_REMOVED lines=17> */
[----:B-1----:R-:W-:Y:S01]  /*34d0*/  HFMA2.MMA R201, -RZ, RZ, 0, 4.76837158203125e-07 ;  /* 0x00000008ffc97435 */ /* 0x002fe200000001ff */
[----:B------:R-:W-:Y:S01]  /*34e0*/  HADD2.F32 R249, -RZ, R249.H1_H1 ;  /* 0x300000f9fff97230 */ /* 0x000fe20000004100 */
[C---:B------:R-:W-:Y:S01]  /*34f0*/  FFMA.FTZ R215, R49.reuse, R226, R215 ;  /* 0x000000e231d77223 */ /* 0x040fe200000100d7 */
[C---:B------:R-:W-:Y:S01]  /*3500*/  IADD3 R206, R44.reuse, 0x80, RZ ;  /* 0x000000802cce7810 */ /* 0x040fe20007ffe0ff */
[----:B------:R-:W-:Y:S01]  /*3510*/  FFMA.FTZ R37, R49, R248, R37 ;  /* 0x000000f831257223 */ /* 0x000fe20000010025 */
[----:B------:R-:W-:-:S02]  /*3520*/  IADD3 R204, R44, 0x100, RZ ;  /* 0x000001002ccc7810 */ /* 0x000fc40007ffe0ff */
[----:B------:R-:W-:Y:S01]  /*3530*/  IADD3 R202, R44, 0x180, RZ ;  /* 0x000001802cca7810 */ /* 0x000fe20007ffe0ff */
[----:B------:R-:W-:Y:S01]  /*3540*/  FADD.FTZ R84, R84, R48 ;  /* 0x0000003054547221 */ /* 0x000fe20000010000 */
[C---:B------:R-:W-:Y:S01]  /*3550*/  IADD3 R200, R44.reuse, 0x200, RZ ;  /* 0x000002002cc87810 */ /* 0x040fe20007ffe0ff */
[----:B------:R-:W-:Y:S01]  /*3560*/  FFMA.FTZ R40, R221, R48, R40 ;  /* 0x00000030dd287223 */ /* 0x000fe20000010028 */
[----:B------:R0:W5:Y:S01]  /*3570*/  LDL.LU R49, [R1+0x1a8] ;  /* 0x0001a80001317983 */ /* 0x0001620000300800 */
[----:B------:R-:W-:Y:S02]  /*3580*/  FFMA.FTZ R215, R47, R225, R215 ;  /* 0x000000e12fd77223 */ /* 0x000fe400000100d7 */
[----:B------:R-:W-:Y:S01]  /*3590*/  IMAD.WIDE.U32 R208, R44, R201, c[0x0][0x190] ;  /* 0x000064002cd07625 */ /* 0x000fe200078e00c9 */
[----:B------:R-:W-:-:S03]  /*35a0*/  HADD2.F32 R44, -RZ, R251.H0_H0 ;  /* 0x200000fbff2c7230 */ /* 0x000fc60000004100 */
        /* <DEDUP_REMOVED lines=47> */
[----:B------:R-:W-:-:S03]  /*38a0*/  HADD2.F32 R251, -RZ, R251.H1_H1 ;  /* 0x300000fbfffb7230 */ /* 0x000fc60000004100 */
        /* <DEDUP_REMOVED lines=15> */
.L_x_9993:
[----:B0-----:R-:W-:Y:S05]  /*39a0*/  BSYNC B0 ;  /* 0x0000000000007941 */ /* 0x001fea0003800000 */
.L_x_9991:
[----:B------:R-:W2:Y:S01]  /*39b0*/  LDL R212, [R1+0xf0] ;  /* 0x0000f00001d47983 */ /* 0x000ea20000100800 */
[----:B-----5:R-:W-:Y:S02]  /*39c0*/  MOV R213, R206 ;  /* 0x000000ce00d57202 */ /* 0x020fe40000000f00 */
[----:B------:R-:W-:Y:S01]  /*39d0*/  MOV R214, R204 ;  /* 0x000000cc00d67202 */ /* 0x000fe20000000f00 */
[----:B------:R-:W0:Y:S03]  /*39e0*/  S2R R219, SR_TID.X ;  /* 0x0000000000db7919 */ /* 0x000e260000002100 */
[----:B------:R-:W-:Y:S01]  /*39f0*/  PRMT R216, R214, 0x7610, R216 ;  /* 0x00007610d6d87816 */ /* 0x000fe200000000d8 */
        /* <DEDUP_REMOVED lines=17> */
.L_x_10165:
        /* <DEDUP_REMOVED lines=18> */
.L_x_10166:
[----:B--2---:R-:W2:Y:S01]  /*3c30*/  LDL.LU R224, [R1+0x38] ;  /* 0x0000380001e07983 */ /* 0x004ea20000300800 */
[----:B------:R-:W-:Y:S01]  /*3c40*/  @!P0 LOP3.LUT R214, R219, 0x3, RZ, 0xc0, !PT ;  /* 0x00000003dbd68812 */ /* 0x000fe200078ec0ff */
[----:B------:R-:W-:Y:S01]  /*3c50*/  FADD.FTZ R212, R218, R217 ;  /* 0x000000d9dad47221 */ /* 0x000fe20000010000 */
[----:B------:R-:W-:Y:S01]  /*3c60*/  WARPSYNC 0xffffffff ;  /* 0xffffffff00007948 */ /* 0x000fe20003800000 */
[----:B0-----:R-:W-:Y:S01]  /*3c70*/  FADD.FTZ R213, R213, R215 ;  /* 0x000000d7d5d57221 */ /* 0x001fe20000010000 */
[----:B------:R-:W-:Y:S01]  /*3c80*/  @!P0 IADD3 R214, R216, R214, RZ ;  /* 0x000000d6d8d68210 */ /* 0x000fe20007ffe0ff */
[----:B------:R-:W0:Y:S04]  /*3c90*/  S2R R249, SR_TID.X ;  /* 0x0000000000f97919 */ /* 0x000e280000002100 */
[----:B------:R-:W-:Y:S04]  /*3ca0*/  @!P0 STS.64 [R214.X8+0x5000], R212 ;  /* 0x005000d4d6008388 */ /* 0x000fe80000008a00 */
[----:B------:R-:W-:Y:S01]  /*3cb0*/  BAR.SYNC.DEFER_BLOCKING 0x0 ;  /* 0x0000000000007b1d */ /* 0x000fe20000010000 */
[----:B------:R-:W-:-:S02]  /*3cc0*/  @!P4 ISETP.NE.U32.AND P1, PT, RZ, c[0x0][0x218], PT ;  /* 0x00008600ff00ca0c */ /* 0x000fc40003f25070 */
        /* <DEDUP_REMOVED lines=22> */
[----:B------:R-:W-:Y:S02]  /*3e30*/  @P5 LEA.HI R213, R213, R212, RZ, 0x3 ;  /* 0x000000d4d5d55211 */ /* 0x000fe400078f18ff */
[----:B------:R-:W-:Y:S02]  /*3e40*/  @P5 MOV R212, 0x10 ;  /* 0x0000001000d45802 */ /* 0x000fe40000000f00 */
        /* <DEDUP_REMOVED lines=15> */
.L_x_9997:
[----:B------:R-:W-:Y:S05]  /*3f40*/  BSYNC B0 ;  /* 0x0000000000007941 */ /* 0x000fea0003800000 */
.L_x_9996:
        /* <DEDUP_REMOVED lines=16> */
.L_x_9999:
[----:B------:R-:W-:Y:S05]  /*4050*/  BSYNC B0 ;  /* 0x0000000000007941 */ /* 0x000fea0003800000 */
.L_x_9998:
        /* <DEDUP_REMOVED lines=14> */
.L_x_10001:
[----:B------:R-:W-:Y:S05]  /*4140*/  BSYNC B0 ;  /* 0x0000000000007941 */ /* 0x000fea0003800000 */
.L_x_10000:
        /* <DEDUP_REMOVED lines=16> */
.L_x_10003:
[----:B------:R-:W-:Y:S05]  /*4250*/  BSYNC B0 ;  /* 0x0000000000007941 */ /* 0x000fea0003800000 */
.L_x_10002:
        /* <DEDUP_REMOVED lines=14> */
.L_x_10005:
[----:B------:R-:W-:Y:S05]  /*4340*/  BSYNC B0 ;  /* 0x0000000000007941 */ /* 0x000fea0003800000 */
.L_x_10004:
        /* <DEDUP_REMOVED lines=16> */
.L_x_10007:
[----:B------:R-:W-:Y:S05]  /*4450*/  BSYNC B0 ;  /* 0x0000000000007941 */ /* 0x000fea0003800000 */
.L_x_10006:
        /* <DEDUP_REMOVED lines=14> */
.L_x_10009:
[----:B------:R-:W-:Y:S05]  /*4540*/  BSYNC B0 ;  /* 0x0000000000007941 */ /* 0x000fea0003800000 */
.L_x_10008:
        /* <DEDUP_REMOVED lines=16> */
.L_x_10011:
[----:B------:R-:W-:Y:S05]  /*4650*/  BSYNC B0 ;  /* 0x0000000000007941 */ /* 0x000fea0003800000 */
.L_x_10010:
        /* <DEDUP_REMOVED lines=14> */
.L_x_10013:
[----:B------:R-:W-:Y:S05]  /*4740*/  BSYNC B0 ;  /* 0x0000000000007941 */ /* 0x000fea0003800000 */
.L_x_10012:
        /* <DEDUP_REMOVED lines=18> */
.L_x_10015:
[----:B------:R-:W-:Y:S05]  /*4870*/  BSYNC B0 ;  /* 0x0000000000007941 */ /* 0x000fea0003800000 */
.L_x_10014:
        /* <DEDUP_REMOVED lines=14> */
.L_x_10017:
[----:B------:R-:W-:Y:S05]  /*4960*/  BSYNC B0 ;  /* 0x0000000000007941 */ /* 0x000fea0003800000 */
.L_x_10016:
[----:B------:R-:W-:Y:S01]  /*4970*/  BSSY B0, `(.L_x_10018) ;  /* 0x000000e000007945 */ /* 0x000fe20003800000 */
        /* <DEDUP_REMOVED lines=13> */
.L_x_10019:
[----:B------:R-:W-:Y:S05]  /*4a50*/  BSYNC B0 ;  /* 0x0000000000007941 */ /* 0x000fea0003800000 */
.L_x_10018:
        /* <DEDUP_REMOVED lines=14> */
.L_x_10021:
[----:B------:R-:W-:Y:S05]  /*4b40*/  BSYNC B0 ;  /* 0x0000000000007941 */ /* 0x000fea0003800000 */
.L_x_10020:
[----:B------:R-:W-:Y:S01]  /*4b50*/  BSSY B0, `(.L_x_10022) ;  /* 0x0000010000007945 */ /* 0x000fe20003800000 */
[----:B------:R-:W-:Y:S05]  /*4b60*/  @!P5 BRA `(.L_x_10023) ;  /* 0x000000e00000d947 */ /* 0x000fea0003800000 */
[----:B------:R-:W-:Y:S01]  /*4b70*/  LOP3.LUT P0, RZ, R209, 0xff0000, RZ, 0xc0, !PT ;  /* 0x00ff0000d1ff7812 */ /* 0x000fe2000780c0ff */
[----:B------:R-:W-:Y:S01]  /*4b80*/  FMUL.FTZ R218, R219, c[0x0][0x1ec] ;  /* 0x00007b00dbda7a20 */ /* 0x000fe20000410000 */
[----:B------:R0:W-:Y:S01]  /*4b90*/  STL [R1+0x194], R0 ;  /* 0x0001940001007387 */ /* 0x0001e20000100800 */
[----:B------:R-:W-:Y:S02]  /*4ba0*/  HFMA2.MMA R251, -RZ, RZ, 0, 0 ;  /* 0x00000000fffb7435 */ /* 0x000fe400000001ff */
[----:B------:R-:W-:-:S08]  /*4bb0*/  FMUL.FTZ R218, R218, c[0x0][0x1e8] ;  /* 0x00007a00dada7a20 */ /* 0x000fd00000410000 */
[----:B0----5:R-:W-:-:S05]  /*4bc0*/  @P0 HADD2.F32 R0, -RZ, R187.H0_H0 ;  /* 0x200000bbff000230 */ /* 0x021fca0000004100 */
[----:B------:R-:W-:Y:S01]  /*4bd0*/  @P0 FMUL.FTZ R251, R218, R0 ;  /* 0x00000000dafb0220 */ /* 0x000fe20000410000 */
[----:B------:R-:W-:-:S03]  /*4be0*/  @P0 HADD2.F32 R0, -RZ, R143.H0_H0 ;  /* 0x2000008fff000230 */ /* 0x000fc60000004100 */
[----:B------:R-:W-:Y:S01]  /*4bf0*/  FADD.FTZ R78, R78, R251 ;  /* 0x000000fb4e4e7221 */ /* 0x000fe20000010000 */
[----:B------:R-:W-:Y:S01]  /*4c00*/  MOV R251, RZ ;  /* 0x000000ff00fb7202 */ /* 0x000fe20000000f00 */
[----:B------:R-:W-:Y:S02]  /*4c10*/  @P0 FMUL.FTZ R251, R218, R0 ;  /* 0x00000000dafb0220 */ /* 0x000fe40000410000 */
[----:B------:R0:W5:Y:S03]  /*4c20*/  LDL.LU R0, [R1+0x194] ;  /* 0x0001940001007983 */ /* 0x0001660000300800 */
[----:B------:R-:W-:-:S04]  /*4c30*/  F2FP.PACK_AB R251, RZ, R251 ;  /* 0x000000fbfffb723e */ /* 0x000fc800000000ff */
[----:B------:R-:W-:Y:S02]  /*4c40*/  PRMT R191, R251, 0x7610, R191 ;  /* 0x00007610fbbf7816 */ /* 0x000fe400000000bf */
.L_x_10023:
[----:B------:R-:W-:Y:S05]  /*4c50*/  BSYNC B0 ;  /* 0x0000000000007941 */ /* 0x000fea0003800000 */
.L_x_10022:
        /* <DEDUP_REMOVED lines=16> */
.L_x_10025:
[----:B-1----:R-:W-:Y:S05]  /*4d60*/  BSYNC B0 ;  /* 0x0000000000007941 */ /* 0x002fea0003800000 */
.L_x_10024:
        /* <DEDUP_REMOVED lines=14> */
.L_x_10027:
[----:B------:R-:W-:Y:S05]  /*4e50*/  BSYNC B0 ;  /* 0x0000000000007941 */ /* 0x000fea0003800000 */
.L_x_10026:
        /* <DEDUP_REMOVED lines=22> */
[----:B------:R-:W-:Y:S05]  /*4fc0*/  @!P5 BRA `(.L_x_10029) ;  /* 0x000000400000d947 */ /* 0x000fea0003800000 */
[----:B-----5:R-:W-:Y:S01]  /*4fd0*/  HFMA2.MMA R185, -RZ, RZ, 0, 9.5367431640625e-07 ;  /* 0x00000010ffb97435 */ /* 0x020fe200000001ff */
[----:B------:R-:W-:-:S09]  /*4fe0*/  IADD3 R184, R224, 0x80, RZ ;  /* 0x00000080e0b87810 */ /* 0x000fd20007ffe0ff */
[----:B------:R-:W-:-:S06]  /*4ff0*/  IMAD.WIDE.U32 R184, R184, R185, c[0x0][0x170] ;  /* 0x00005c00b8b87625 */ /* 0x000fcc00078e00b9 */
[----:B------:R-:W5:Y:S02]  /*5000*/  LDG.E.128 R184, [R184.64] ;  /* 0x00000004b8b87981 */ /* 0x000f64000c1e1d00 */
.L_x_10029:
[----:B------:R-:W-:Y:S05]  /*5010*/  BSYNC B0 ;  /* 0x0000000000007941 */ /* 0x000fea0003800000 */
.L_x_10028:
        /* <DEDUP_REMOVED lines=14> */
.L_x_10031:
[----:B------:R-:W-:Y:S05]  /*5100*/  BSYNC B0 ;  /* 0x0000000000007941 */ /* 0x000fea0003800000 */
.L_x_10030:
[----:B------:R-:W-:Y:S01]  /*5110*/  @!P4 ISETP.NE.U32.AND P2, PT, RZ, c[0x0][0x218], PT ;  /* 0x00008600ff00ca0c */ /* 0x000fe20003f45070 */
[----:B------:R-:W-:Y:S03]  /*5120*/  BSSY B0, `(.L_x_10032) ;  /* 0x0000010000007945 */ /* 0x000fe60003800000 */
[----:B------:R-:W-:Y:S01]  /*5130*/  @!P4 ISETP.NE.AND.EX P2, PT, RZ, c[0x0][0x21c], PT, P2 ;  /* 0x00008700ff00ca0c */ /* 0x000fe20003f45320 */
[----:B------:R-:W-:Y:S07]  /*5140*/  @!P5 BRA `(.L_x_10033) ;  /* 0x000000d00000d947 */ /* 0x000fee0003800000 */
[----:B-1----:R-:W2:Y:S01]  /*5150*/  LDL.LU R208, [R1+0x20] ;  /* 0x0000200001d07983 */ /* 0x002ea20000300800 */
        /* <DEDUP_REMOVED lines=12> */
.L_x_10033:
[----:B------:R-:W-:Y:S05]  /*5220*/  BSYNC B0 ;  /* 0x0000000000007941 */ /* 0x000fea0003800000 */
.L_x_10032:
        /* <DEDUP_REMOVED lines=14> */
.L_x_10035:
[----:B------:R-:W-:Y:S05]  /*5310*/  BSYNC B0 ;  /* 0x0000000000007941 */ /* 0x000fea0003800000 */
.L_x_10034:
[----:B------:R-:W-:Y:S01]  /*5320*/  @!P4 ISETP.NE.U32.AND P2, PT, RZ, c[0x0][0x218], PT ;  /* 0x00008600ff00ca0c */ /* 0x000fe20003f45070 */
[----:B------:R-:W-:Y:S03]  /*5330*/  BSSY B0, `(.L_x_10036) ;  /* 0x000000f000007945 */ /* 0x000fe60003800000 */
[----:B------:R-:W-:Y:S01]  /*5340*/  @!P4 ISETP.NE.AND.EX P2, PT, RZ, c[0x0][0x21c], PT, P2 ;  /* 0x00008700ff00ca0c */ /* 0x000fe20003f45320 */
[----:B------:R-:W-:Y:S07]  /*5350*/  @!P5 BRA `(.L_x_10037) ;  /* 0x000000c00000d947 */ /* 0x000fee0003800000 */
[----:B------:R-:W-:Y:S01]  /*5360*/  LOP3.LUT P6, RZ, R206, 0xff00, RZ, 0xc0, !PT ;  /* 0x0000ff00ceff7812 */ /* 0x000fe200078cc0ff */
[----:B-1----:R-:W-:Y:S01]  /*5370*/  FMUL.FTZ R208, R213, c[0x0][0x1ec] ;  /* 0x00007b00d5d07a20 */ /* 0x002fe20000410000 */
        /* <DEDUP_REMOVED lines=10> */
.L_x_10037:
[----:B------:R-:W-:Y:S05]  /*5420*/  BSYNC B0 ;  /* 0x0000000000007941 */ /* 0x000fea0003800000 */
.L_x_10036:
        /* <DEDUP_REMOVED lines=14> */
.L_x_10039:
[----:B------:R-:W-:Y:S05]  /*5510*/  BSYNC B0 ;  /* 0x0000000000007941 */ /* 0x000fea0003800000 */
.L_x_10038:
[----:B-1----:R-:W2:Y:S01]  /*5520*/  LDL.LU R209, [R1+0x44] ;  /* 0x0000440001d17983 */ /* 0x002ea20000300800 */
        /* <DEDUP_REMOVED lines=20> */
.L_x_10041:
[----:B------:R-:W-:Y:S05]  /*5670*/  BSYNC B0 ;  /* 0x0000000000007941 */ /* 0x000fea0003800000 */
.L_x_10040:
        /* <DEDUP_REMOVED lines=14> */
.L_x_10043:
[----:B------:R-:W-:Y:S05]  /*5760*/  BSYNC B0 ;  /* 0x0000000000007941 */ /* 0x000fea0003800000 */
.L_x_10042:
        /* <DEDUP_REMOVED lines=14> */
.L_x_10045:
[----:B------:R-:W-:Y:S05]  /*5850*/  BSYNC B0 ;  /* 0x0000000000007941 */ /* 0x000fea0003800000 */
.L_x_10044:
        /* <DEDUP_REMOVED lines=17> */
.L_x_10047:
[----:B------:R-:W-:Y:S05]  /*5970*/  BSYNC B0 ;  /* 0x0000000000007941 */ /* 0x000fea0003800000 */
.L_x_10046:
        /* <DEDUP_REMOVED lines=16> */
.L_x_10049:
[----:B------:R-:W-:Y:S05]  /*5a80*/  BSYNC B0 ;  /* 0x0000000000007941 */ /* 0x000fea0003800000 */
.L_x_10048:
        /* <DEDUP_REMOVED lines=13> */
.L_x_10051:
[----:B------:R-:W-:Y:S05]  /*5b60*/  BSYNC B0 ;  /* 0x0000000000007941 */ /* 0x000fea0003800000 */
.L_x_10050:
        /* <DEDUP_REMOVED lines=16> */
.L_x_10053:
[----:B------:R-:W-:Y:S05]  /*5c70*/  BSYNC B0 ;  /* 0x0000000000007941 */ /* 0x000fea0003800000 */
.L_x_10052:
        /* <DEDUP_REMOVED lines=13> */
.L_x_10055:
[----:B------:R-:W-:Y:S05]  /*5d50*/  BSYNC B0 ;  /* 0x0000000000007941 */ /* 0x000fea0003800000 */
.L_x_10054:
        /* <DEDUP_REMOVED lines=16> */
.L_x_10057:
[----:B------:R-:W-:Y:S05]  /*5e60*/  BSYNC B0 ;  /* 0x0000000000007941 */ /* 0x000fea0003800000 */
.L_x_10056:
        /* <DEDUP_REMOVED lines=13> */
.L_x_10059:
[----:B------:R-:W-:Y:S05]  /*5f40*/  BSYNC B0 ;  /* 0x0000000000007941 */ /* 0x000fea0003800000 */
.L_x_10058:
        /* <DEDUP_REMOVED lines=14> */
.L_x_10061:
[----:B------:R-:W-:Y:S05]  /*6030*/  BSYNC B0 ;  /* 0x0000000000007941 */ /* 0x000fea0003800000 */
.L_x_10060:
        /* <DEDUP_REMOVED lines=17> */
.L_x_10063:
[----:B------:R-:W-:Y:S05]  /*6150*/  BSYNC B0 ;  /* 0x0000000000007941 */ /* 0x000fea0003800000 */
.L_x_10062:
        /* <DEDUP_REMOVED lines=13> */
.L_x_10065:
[----:B------:R-:W-:Y:S05]  /*6230*/  BSYNC B0 ;  /* 0x0000000000007941 */ /* 0x000fea0003800000 */
.L_x_10064:
        /* <DEDUP_REMOVED lines=17> */
.L_x_10067:
[----:B------:R-:W-:Y:S05]  /*6350*/  BSYNC B0 ;  /* 0x0000000000007941 */ /* 0x000fea0003800000 */
.L_x_10066:
        /* <DEDUP_REMOVED lines=13> */
.L_x_10069:
[----:B------:R-:W-:Y:S05]  /*6430*/  BSYNC B0 ;  /* 0x0000000000007941 */ /* 0x000fea0003800000 */
.L_x_10068:
        /* <DEDUP_REMOVED lines=16> */
.L_x_10071:
[----:B------:R-:W-:Y:S05]  /*6540*/  BSYNC B0 ;  /* 0x0000000000007941 */ /* 0x000fea0003800000 */
.L_x_10070:
        /* <DEDUP_REMOVED lines=13> */
.L_x_10073:
[----:B------:R-:W-:Y:S05]  /*6620*/  BSYNC B0 ;  /* 0x0000000000007941 */ /* 0x000fea0003800000 */
.L_x_10072:
        /* <DEDUP_REMOVED lines=16> */
[----:B------:R-:W-:Y:S02]  /*6730*/  FADD.FTZ R66, R66, R207 ;  /* 0x000000cf42427221 */ /* 0x000fe40000010000 */
[----:B------:R-:W-:Y:S02]  /*6740*/  IMAD.MOV.U32 R207, RZ, RZ, RZ ;  /* 0x000000ffffcf7224 */ /* 0x000fe400078e00ff */
[----:B------:R-:W-:-:S05]  /*6750*/  @P6 FMUL.FTZ R207, R206, R215 ;  /* 0x000000d7cecf6220 */ /* 0x000fca0000410000 */
[----:B------:R-:W-:-:S04]  /*6760*/  F2FP.PACK_AB R207, RZ, R207 ;  /* 0x000000cfffcf723e */ /* 0x000fc800000000ff */
[----:B------:R-:W-:Y:S02]  /*6770*/  PRMT R189, R207, 0x7610, R189 ;  /* 0x00007610cfbd7816 */ /* 0x000fe400000000bd */
.L_x_10075:
[----:B------:R-:W-:Y:S05]  /*6780*/  BSYNC B0 ;  /* 0x0000000000007941 */ /* 0x000fea0003800000 */
.L_x_10074:
        /* <DEDUP_REMOVED lines=14> */
.L_x_10077:
[----:B------:R-:W-:Y:S05]  /*6870*/  BSYNC B0 ;  /* 0x0000000000007941 */ /* 0x000fea0003800000 */
.L_x_10076:
        /* <DEDUP_REMOVED lines=14> */
.L_x_10079:
[----:B------:R-:W-:Y:S05]  /*6960*/  BSYNC B0 ;  /* 0x0000000000007941 */ /* 0x000fea0003800000 */
.L_x_10078:
        /* <DEDUP_REMOVED lines=17> */
.L_x_10081:
[----:B------:R-:W-:Y:S05]  /*6a80*/  BSYNC B0 ;  /* 0x0000000000007941 */ /* 0x000fea0003800000 */
.L_x_10080:
        /* <DEDUP_REMOVED lines=16> */
.L_x_10083:
[----:B------:R-:W-:Y:S05]  /*6b90*/  BSYNC B0 ;  /* 0x0000000000007941 */ /* 0x000fea0003800000 */
.L_x_10082:
        /* <DEDUP_REMOVED lines=13> */
.L_x_10085:
[----:B------:R-:W-:Y:S05]  /*6c70*/  BSYNC B0 ;  /* 0x0000000000007941 */ /* 0x000fea0003800000 */
.L_x_10084:
        /* <DEDUP_REMOVED lines=16> */
.L_x_10087:
[----:B------:R-:W-:Y:S05]  /*6d80*/  BSYNC B0 ;  /* 0x0000000000007941 */ /* 0x000fea0003800000 */
.L_x_10086:
        /* <DEDUP_REMOVED lines=13> */
.L_x_10089:
[----:B------:R-:W-:Y:S05]  /*6e60*/  BSYNC B0 ;  /* 0x0000000000007941 */ /* 0x000fea0003800000 */
.L_x_10088:
        /* <DEDUP_REMOVED lines=16> */
.L_x_10091:
[----:B------:R-:W-:Y:S05]  /*6f70*/  BSYNC B0 ;  /* 0x0000000000007941 */ /* 0x000fea0003800000 */
.L_x_10090:
        /* <DEDUP_REMOVED lines=13> */
.L_x_10093:
[----:B------:R-:W-:Y:S05]  /*7050*/  BSYNC B0 ;  /* 0x0000000000007941 */ /* 0x000fea0003800000 */
.L_x_10092:
        /* <DEDUP_REMOVED lines=14> */
.L_x_10095:
[----:B------:R-:W-:Y:S05]  /*7140*/  BSYNC B0 ;  /* 0x0000000000007941 */ /* 0x000fea0003800000 */
.L_x_10094:
        /* <DEDUP_REMOVED lines=9> */
[----:B-1----:R-:W-:-:S05]  /*71e0*/  @P5 MOV R204, 0x10 ;  /* 0x0000001000cc5802 */ /* 0x002fca0000000f00 */
[----:B------:R-:W-:-:S05]  /*71f0*/  @P5 IMAD.WIDE.U32 R204, R218, R204, c[0x0][0x248] ;  /* 0x00009200dacc5625 */ /* 0x000fca00078e00cc */
[----:B------:R1:W-:Y:S01]  /*7200*/  @P5 STG.E.128 [R204.64], R188 ;  /* 0x000000bccc005986 */ /* 0x0003e2000c101d04 */
[----:B------:R-:W-:Y:S05]  /*7210*/  @!P5 BRA `(.L_x_10097) ;  /* 0x000000300000d947 */ /* 0x000fea0003800000 */
[----:B-----5:R-:W-:-:S10]  /*7220*/  HFMA2.MMA R184, -RZ, RZ, 0, 9.5367431640625e-07 ;  /* 0x00000010ffb87435 */ /* 0x020fd400000001ff */
[----:B------:R-:W-:-:S06]  /*7230*/  IMAD.WIDE.U32 R184, R212, R184, c[0x0][0x170] ;  /* 0x00005c00d4b87625 */ /* 0x000fcc00078e00b8 */
[----:B------:R-:W5:Y:S02]  /*7240*/  LDG.E.128 R184, [R184.64] ;  /* 0x00000004b8b87981 */ /* 0x000f64000c1e1d00 */
.L_x_10097:
[----:B------:R-:W-:Y:S05]  /*7250*/  BSYNC B0 ;  /* 0x0000000000007941 */ /* 0x000fea0003800000 */
.L_x_10096:
        /* <DEDUP_REMOVED lines=13> */
.L_x_10099:
[----:B------:R-:W-:Y:S05]  /*7330*/  BSYNC B0 ;  /* 0x0000000000007941 */ /* 0x000fea0003800000 */
.L_x_10098:
        /* <DEDUP_REMOVED lines=17> */
.L_x_10101:
[----:B------:R-:W-:Y:S05]  /*7450*/  BSYNC B0 ;  /* 0x0000000000007941 */ /* 0x000fea0003800000 */
.L_x_10100:
        /* <DEDUP_REMOVED lines=13> */
.L_x_10103:
[----:B------:R-:W-:Y:S05]  /*7530*/  BSYNC B0 ;  /* 0x0000000000007941 */ /* 0x000fea0003800000 */
.L_x_10102:
        /* <DEDUP_REMOVED lines=16> */
.L_x_10105:
[----:B------:R-:W-:Y:S05]  /*7640*/  BSYNC B0 ;  /* 0x0000000000007941 */ /* 0x000fea0003800000 */
.L_x_10104:
        /* <DEDUP_REMOVED lines=13> */
.L_x_10107:
[----:B------:R-:W-:Y:S05]  /*7720*/  BSYNC B0 ;  /* 0x0000000000007941 */ /* 0x000fea0003800000 */
.L_x_10106:
        /* <DEDUP_REMOVED lines=21> */
.L_x_10109:
[----:B------:R-:W-:Y:S05]  /*7880*/  BSYNC B0 ;  /* 0x0000000000007941 */ /* 0x000fea0003800000 */
.L_x_10108:
        /* <DEDUP_REMOVED lines=14> */
.L_x_10111:
[----:B------:R-:W-:Y:S05]  /*7970*/  BSYNC B0 ;  /* 0x0000000000007941 */ /* 0x000fea0003800000 */
.L_x_10110:
        /* <DEDUP_REMOVED lines=14> */
.L_x_10113:
[----:B------:R-:W-:Y:S05]  /*7a60*/  BSYNC B0 ;  /* 0x0000000000007941 */ /* 0x000fea0003800000 */
.L_x_10112:
        /* <DEDUP_REMOVED lines=17> */
.L_x_10115:
[----:B------:R-:W-:Y:S05]  /*7b80*/  BSYNC B0 ;  /* 0x0000000000007941 */ /* 0x000fea0003800000 */
.L_x_10114:
        /* <DEDUP_REMOVED lines=16> */
.L_x_10117:
[----:B------:R-:W-:Y:S05]  /*7c90*/  BSYNC B0 ;  /* 0x0000000000007941 */ /* 0x000fea0003800000 */
.L_x_10116:
        /* <DEDUP_REMOVED lines=13> */
.L_x_10119:
[----:B------:R-:W-:Y:S05]  /*7d70*/  BSYNC B0 ;  /* 0x0000000000007941 */ /* 0x000fea0003800000 */
.L_x_10118:
        /* <DEDUP_REMOVED lines=16> */
.L_x_10121:
[----:B------:R-:W-:Y:S05]  /*7e80*/  BSYNC B0 ;  /* 0x0000000000007941 */ /* 0x000fea0003800000 */
.L_x_10120:
        /* <DEDUP_REMOVED lines=13> */
.L_x_10123:
[----:B------:R-:W-:Y:S05]  /*7f60*/  BSYNC B0 ;  /* 0x0000000000007941 */ /* 0x000fea0003800000 */
.L_x_10122:
        /* <DEDUP_REMOVED lines=16> */
.L_x_10125:
[----:B------:R-:W-:Y:S05]  /*8070*/  BSYNC B0 ;  /* 0x0000000000007941 */ /* 0x000fea0003800000 */
.L_x_10124:
        /* <DEDUP_REMOVED lines=13> */
.L_x_10127:
[----:B------:R-:W-:Y:S05]  /*8150*/  BSYNC B0 ;  /* 0x0000000000007941 */ /* 0x000fea0003800000 */
.L_x_10126:
        /* <DEDUP_REMOVED lines=14> */
.L_x_10129:
[----:B------:R-:W-:Y:S05]  /*8240*/  BSYNC B0 ;  /* 0x0000000000007941 */ /* 0x000fea0003800000 */
.L_x_10128:
        /* <DEDUP_REMOVED lines=16> */
.L_x_10131:
[----:B------:R-:W-:Y:S05]  /*8350*/  BSYNC B0 ;  /* 0x0000000000007941 */ /* 0x000fea0003800000 */
.L_x_10130:
        /* <DEDUP_REMOVED lines=13> */
.L_x_10133:
[----:B------:R-:W-:Y:S05]  /*8430*/  BSYNC B0 ;  /* 0x0000000000007941 */ /* 0x000fea0003800000 */
.L_x_10132:
        /* <DEDUP_REMOVED lines=17> */
.L_x_10135:
[----:B------:R-:W-:Y:S05]  /*8550*/  BSYNC B0 ;  /* 0x0000000000007941 */ /* 0x000fea0003800000 */
.L_x_10134:
        /* <DEDUP_REMOVED lines=13> */
.L_x_10137:
[----:B------:R-:W-:Y:S05]  /*8630*/  BSYNC B0 ;  /* 0x0000000000007941 */ /* 0x000fea0003800000 */
.L_x_10136:
        /* <DEDUP_REMOVED lines=16> */
.L_x_10139:
[----:B------:R-:W-:Y:S05]  /*8740*/  BSYNC B0 ;  /* 0x0000000000007941 */ /* 0x000fea0003800000 */
.L_x_10138:
        /* <DEDUP_REMOVED lines=13> */
.L_x_10141:
[----:B------:R-:W-:Y:S05]  /*8820*/  BSYNC B0 ;  /* 0x0000000000007941 */ /* 0x000fea0003800000 */
.L_x_10140:
        /* <DEDUP_REMOVED lines=16> */
.L_x_10143:
[----:B------:R-:W-:Y:S05]  /*8930*/  BSYNC B0 ;  /* 0x0000000000007941 */ /* 0x000fea0003800000 */
.L_x_10142:
        /* <DEDUP_REMOVED lines=13> */
.L_x_10145:
[----:B------:R-:W-:Y:S05]  /*8a10*/  BSYNC B0 ;  /* 0x0000000000007941 */ /* 0x000fea0003800000 */
.L_x_10144:
        /* <DEDUP_REMOVED lines=16> */
.L_x_10147:
[----:B------:R-:W-:Y:S05]  /*8b20*/  BSYNC B0 ;  /* 0x0000000000007941 */ /* 0x000fea0003800000 */
.L_x_10146:
        /* <DEDUP_REMOVED lines=13> */
.L_x_10149:
[----:B------:R-:W-:Y:S05]  /*8c00*/  BSYNC B0 ;  /* 0x0000000000007941 */ /* 0x000fea0003800000 */
.L_x_10148:
        /* <DEDUP_REMOVED lines=16> */
.L_x_10151:
[----:B------:R-:W-:Y:S05]  /*8d10*/  BSYNC B0 ;  /* 0x0000000000007941 */ /* 0x000fea0003800000 */
.L_x_10150:
        /* <DEDUP_REMOVED lines=13> */
.L_x_10153:
[----:B------:R-:W-:Y:S05]  /*8df0*/  BSYNC B0 ;  /* 0x0000000000007941 */ /* 0x000fea0003800000 */
.L_x_10152:
        /* <DEDUP_REMOVED lines=16> */
.L_x_10155:
[----:B------:R-:W-:Y:S05]  /*8f00*/  BSYNC B0 ;  /* 0x0000000000007941 */ /* 0x000fea0003800000 */
.L_x_10154:
        /* <DEDUP_REMOVED lines=13> */
.L_x_10157:
[----:B------:R-:W-:Y:S05]  /*8fe0*/  BSYNC B0 ;  /* 0x0000000000007941 */ /* 0x000fea0003800000 */
.L_x_10156:
        /* <DEDUP_REMOVED lines=16> */
.L_x_10159:
[----:B------:R-:W-:Y:S05]  /*90f0*/  BSYNC B0 ;  /* 0x0000000000007941 */ /* 0x000fea0003800000 */
.L_x_10158:
        /* <DEDUP_REMOVED lines=12> */
.L_x_10161:
[----:B------:R-:W-:Y:S05]  /*91c0*/  BSYNC B0 ;  /* 0x0000000000007941 */ /* 0x000fea0003800000 */
.L_x_10160:
        /* <DEDUP_REMOVED lines=14> */
[----:B------:R-:W-:-:S05]  /*92b0*/  @P1 HADD2.F32 R201, -RZ, R187.H1_H1 ;  /* 0x300000bbffc91230 */ /* 0x000fca0000004100 */
[----:B------:R-:W-:Y:S01]  /*92c0*/  @P1 FMUL.FTZ R200, R201, R0 ;  /* 0x00000000c9c81220 */ /* 0x000fe20000410000 */
[----:B------:R-:W-:-:S03]  /*92d0*/  @P1 HADD2.F32 R201, -RZ, R127.H1_H1 ;  /* 0x3000007fffc91230 */ /* 0x000fc60000004100 */
[----:B------:R-:W-:Y:S01]  /*92e0*/  FADD.FTZ R47, R47, R200 ;  /* 0x000000c82f2f7221 */ /* 0x000fe20000010000 */
[----:B------:R-:W-:Y:S01]  /*92f0*/  MOV R200, RZ ;  /* 0x000000ff00c87202 */ /* 0x000fe20000000f00 */
[----:B------:R-:W-:-:S05]  /*9300*/  @P1 FMUL.FTZ R200, R0, R201 ;  /* 0x000000c900c81220 */ /* 0x000fca0000410000 */
[----:B------:R-:W-:-:S04]  /*9310*/  F2FP.PACK_AB R200, RZ, R200 ;  /* 0x000000c8ffc8723e */ /* 0x000fc800000000ff */
[----:B------:R-:W-:Y:S02]  /*9320*/  PRMT R191, R191, 0x5410, R200 ;  /* 0x00005410bfbf7816 */ /* 0x000fe400000000c8 */
.L_x_10163:
[----:B------:R-:W-:Y:S05]  /*9330*/  BSYNC B0 ;  /* 0x0000000000007941 */ /* 0x000fea0003800000 */
.L_x_10162:
[----:B-----5:R-:W2:Y:S01]  /*9340*/  LDL.LU R0, [R1+0xf0] ;  /* 0x0000f00001007983 */ /* 0x020ea20000300800 */
[----:B------:R-:W-:Y:S02]  /*9350*/  @P0 IADD3 R200, R3, 0x200, RZ ;  /* 0x0000020003c80810 */ /* 0x000fe40007ffe0ff */
[----:B------:R-:W-:-:S05]  /*9360*/  @P0 MOV R201, 0x20 ;  /* 0x0000002000c90802 */ /* 0x000fca0000000f00 */
[----:B------:R-:W-:-:S05]  /*9370*/  @P0 IMAD.WIDE.U32 R200, R200, R201, c[0x0][0x258] ;  /* 0x00009600c8c80625 */ /* 0x000fca00078e00c9 */
[----:B------:R-:W-:Y:S04]  /*9380*/  @P0 STG.E.128 [R200.64], R192 ;  /* 0x000000c0c8000986 */ /* 0x000fe8000c101d04 */
[----:B------:R1:W-:Y:S02]  /*9390*/  @P0 STG.E.128 [R200.64+0x10], R196 ;  /* 0x000010c4c8000986 */ /* 0x0003e4000c101d04 */
[----:B-1----:R-:W-:-:S04]  /*93a0*/  @P5 IMAD.MOV.U32 R200, RZ, RZ, 0x10 ;  /* 0x00000010ffc85424 */ /* 0x002fc800078e00ff */
[----:B------:R-:W-:-:S05]  /*93b0*/  @P5 IMAD.WIDE.U32 R200, R224, R200, c[0x0][0x248] ;  /* 0x00009200e0c85625 */ /* 0x000fca00078e00c8 */
[----:B------:R1:W-:Y:S01]  /*93c0*/  @P5 STG.E.128 [R200.64], R188 ;  /* 0x000000bcc8005986 */ /* 0x0003e2000c101d04 */
[----:B--2---:R-:W-:-:S04]  /*93d0*/  LOP3.LUT P0, RZ, R0, 0xff, RZ, 0xc0, !PT ;  /* 0x000000ff00ff7812 */ /* 0x004fc8000780c0ff */
[----:B------:R-:W-:-:S05]  /*93e0*/  SEL R0, RZ, 0x1, P0 ;  /* 0x00000001ff007807 */ /* 0x000fca0000000000 */
[----:B------:R1:W-:Y:S02]  /*93f0*/  STL.S16 [R1+0xf0], R0 ;  /* 0x0000f00001007387 */ /* 0x0003e40000100600 */
[----:B01----:R-:W-:Y:S01]  /*9400*/  @P3 CALL.REL.NOINC `(.L_x_9990) ;  /* 0x0000001000003944 */ /* 0x003fe20003c00000 */
[----:B------:R-:W-:Y:S05]  /*9410*/  BRA `(.L_x_10164) ;  /* 0xffff7a2000007947 */ /* 0x000fea000383ffff */
.L_x_9990:
        /* <DEDUP_REMOVED lines=42> */
.L_x_9994:
[----:B0-----:R-:W-:Y:S01]  /*96c0*/  HFMA2.MMA R214, -RZ, RZ, 0, 9.5367431640625e-07 ;  /* 0x00000010ffd67435 */ /* 0x001fe200000001ff */
[----:B------:R-:W-:-:S02]  /*96d0*/  MOV R213, R217 ;  /* 0x000000d900d57202 */ /* 0x000fc40000000f00 */
[----:B------:R-:W-:Y:S02]  /*96e0*/  MOV R249, 0x1f ;  /* 0x0000001f00f97802 */ /* 0x000fe40000000f00 */
[----:B------:R-:W-:Y:S02]  /*96f0*/  MOV R224, 0xffffffff ;  /* 0xffffffff00e07802 */ /* 0x000fe40000000f00 */
[----:B------:R-:W-:Y:S02]  /*9700*/  MOV R212, 0x9720 ;  /* 0x0000972000d47802 */ /* 0x000fe40000000f00 */
[----:B------:R-:W-:Y:S05]  /*9710*/  CALL.REL.NOINC `($__internal_139_$__cuda_sm70_shflsync_down_p) ;  /* 0x0000046000007944 */ /* 0x000fea0003c00000 */
[----:B-1----:R-:W-:Y:S01]  /*9720*/  MOV R218, R214 ;  /* 0x000000d600da7202 */ /* 0x002fe20000000f00 */
[----:B------:R-:W-:Y:S05]  /*9730*/  BRA `(.L_x_10165) ;  /* 0xffffa3d000007947 */ /* 0x000fea000383ffff */
.L_x_9995:
[----:B0-----:R-:W-:Y:S01]  /*9740*/  HFMA2.MMA R214, -RZ, RZ, 0, 9.5367431640625e-07 ;  /* 0x00000010ffd67435 */ /* 0x001fe200000001ff */
[----:B------:R-:W-:Y:S02]  /*9750*/  MOV R213, R215 ;  /* 0x000000d700d57202 */ /* 0x000fe40000000f00 */
[----:B------:R-:W-:Y:S02]  /*9760*/  MOV R249, 0x1f ;  /* 0x0000001f00f97802 */ /* 0x000fe40000000f00 */
[----:B------:R-:W-:-:S02]  /*9770*/  MOV R224, 0xffffffff ;  /* 0xffffffff00e07802 */ /* 0x000fc40000000f00 */
[----:B------:R-:W-:Y:S02]  /*9780*/  MOV R212, 0x97a0 ;  /* 0x000097a000d47802 */ /* 0x000fe40000000f00 */
[----:B-12---:R-:W-:Y:S05]  /*9790*/  CALL.REL.NOINC `($__internal_139_$__cuda_sm70_shflsync_down_p) ;  /* 0x000003e000007944 */ /* 0x006fea0003c00000 */
[----:B------:R-:W-:Y:S01]  /*97a0*/  FADD.FTZ R217, R218, R217 ;  /* 0x000000d9dad97221 */ /* 0x000fe20000010000 */
[----:B------:R-:W-:Y:S01]  /*97b0*/  MOV R249, 0x1f ;  /* 0x0000001f00f97802 */ /* 0x000fe20000000f00 */
[----:B-1----:R-:W-:Y:S01]  /*97c0*/  FADD.FTZ R215, R215, R214 ;  /* 0x000000d6d7d77221 */ /* 0x002fe20000010000 */
[----:B------:R-:W-:Y:S01]  /*97d0*/  HFMA2.MMA R214, -RZ, RZ, 0, 4.76837158203125e-07 ;  /* 0x00000008ffd67435 */ /* 0x000fe200000001ff */
[----:B------:R-:W-:Y:S02]  /*97e0*/  MOV R224, 0xffffffff ;  /* 0xffffffff00e07802 */ /* 0x000fe40000000f00 */
[----:B------:R-:W-:Y:S02]  /*97f0*/  MOV R213, R217 ;  /* 0x000000d900d57202 */ /* 0x000fe40000000f00 */
[----:B------:R-:W-:Y:S02]  /*9800*/  MOV R212, 0x9820 ;  /* 0x0000982000d47802 */ /* 0x000fe40000000f00 */
[----:B------:R-:W-:Y:S05]  /*9810*/  CALL.REL.NOINC `($__internal_139_$__cuda_sm70_shflsync_down_p) ;  /* 0x0000036000007944 */ /* 0x000fea0003c00000 */
[----:B-1----:R-:W-:Y:S01]  /*9820*/  MOV R218, R214 ;  /* 0x000000d600da7202 */ /* 0x002fe20000000f00 */
[----:B------:R-:W-:Y:S01]  /*9830*/  HFMA2.MMA R214, -RZ, RZ, 0, 4.76837158203125e-07 ;  /* 0x00000008ffd67435 */ /* 0x000fe200000001ff */
[----:B------:R-:W-:-:S02]  /*9840*/  MOV R213, R215 ;  /* 0x000000d700d57202 */ /* 0x000fc40000000f00 */
[----:B------:R-:W-:Y:S02]  /*9850*/  MOV R249, 0x1f ;  /* 0x0000001f00f97802 */ /* 0x000fe40000000f00 */
[----:B------:R-:W-:Y:S02]  /*9860*/  MOV R224, 0xffffffff ;  /* 0xffffffff00e07802 */ /* 0x000fe40000000f00 */
[----:B------:R-:W-:Y:S02]  /*9870*/  MOV R212, 0x9890 ;  /* 0x0000989000d47802 */ /* 0x000fe40000000f00 */
[----:B------:R-:W-:Y:S05]  /*9880*/  CALL.REL.NOINC `($__internal_139_$__cuda_sm70_shflsync_down_p) ;  /* 0x000002f000007944 */ /* 0x000fea0003c00000 */
[----:B------:R-:W-:Y:S01]  /*9890*/  FADD.FTZ R217, R218, R217 ;  /* 0x000000d9dad97221 */ /* 0x000fe20000010000 */
[----:B------:R-:W-:Y:S01]  /*98a0*/  MOV R249, 0x1f ;  /* 0x0000001f00f97802 */ /* 0x000fe20000000f00 */
[----:B-1----:R-:W-:Y:S01]  /*98b0*/  FADD.FTZ R215, R215, R214 ;  /* 0x000000d6d7d77221 */ /* 0x002fe20000010000 */
[----:B------:R-:W-:Y:S01]  /*98c0*/  HFMA2.MMA R214, -RZ, RZ, 0, 2.384185791015625e-07 ;  /* 0x00000004ffd67435 */ /* 0x000fe200000001ff */
[----:B------:R-:W-:Y:S02]  /*98d0*/  MOV R224, 0xffffffff ;  /* 0xffffffff00e07802 */ /* 0x000fe40000000f00 */
[----:B------:R-:W-:-:S02]  /*98e0*/  MOV R213, R217 ;  /* 0x000000d900d57202 */ /* 0x000fc40000000f00 */
[----:B------:R-:W-:Y:S02]  /*98f0*/  MOV R212, 0x9910 ;  /* 0x0000991000d47802 */ /* 0x000fe40000000f00 */
[----:B------:R-:W-:Y:S05]  /*9900*/  CALL.REL.NOINC `($__internal_139_$__cuda_sm70_shflsync_down_p) ;  /* 0x0000027000007944 */ /* 0x000fea0003c00000 */
[----:B-1----:R-:W-:Y:S01]  /*9910*/  MOV R218, R214 ;  /* 0x000000d600da7202 */ /* 0x002fe20000000f00 */
[----:B------:R-:W-:Y:S01]  /*9920*/  HFMA2.MMA R214, -RZ, RZ, 0, 2.384185791015625e-07 ;  /* 0x00000004ffd67435 */ /* 0x000fe200000001ff */
[----:B------:R-:W-:Y:S02]  /*9930*/  MOV R213, R215 ;  /* 0x000000d700d57202 */ /* 0x000fe40000000f00 */
[----:B------:R-:W-:Y:S02]  /*9940*/  MOV R249, 0x1f ;  /* 0x0000001f00f97802 */ /* 0x000fe40000000f00 */
[----:B------:R-:W-:Y:S02]  /*9950*/  MOV R224, 0xffffffff ;  /* 0xffffffff00e07802 */ /* 0x000fe40000000f00 */
[----:B------:R-:W-:Y:S02]  /*9960*/  MOV R212, 0x9980 ;  /* 0x0000998000d47802 */ /* 0x000fe40000000f00 */
[----:B------:R-:W-:Y:S05]  /*9970*/  CALL.REL.NOINC `($__internal_139_$__cuda_sm70_shflsync_down_p) ;  /* 0x0000020000007944 */ /* 0x000fea0003c00000 */
[----:B------:R-:W-:Y:S01]  /*9980*/  FADD.FTZ R217, R218, R217 ;  /* 0x000000d9dad97221 */ /* 0x000fe20000010000 */
[----:B------:R-:W-:Y:S01]  /*9990*/  MOV R249, 0x1f ;  /* 0x0000001f00f97802 */ /* 0x000fe20000000f00 */
[----:B-1----:R-:W-:Y:S01]  /*99a0*/  FADD.FTZ R215, R215, R214 ;  /* 0x000000d6d7d77221 */ /* 0x002fe20000010000 */
[----:B------:R-:W-:Y:S01]  /*99b0*/  HFMA2.MMA R214, -RZ, RZ, 0, 1.1920928955078125e-07 ;  /* 0x00000002ffd67435 */ /* 0x000fe200000001ff */
[----:B------:R-:W-:-:S02]  /*99c0*/  MOV R224, 0xffffffff ;  /* 0xffffffff00e07802 */ /* 0x000fc40000000f00 */
[----:B------:R-:W-:Y:S02]  /*99d0*/  MOV R213, R217 ;  /* 0x000000d900d57202 */ /* 0x000fe40000000f00 */
[----:B------:R-:W-:Y:S02]  /*99e0*/  MOV R212, 0x9a00 ;  /* 0x00009a0000d47802 */ /* 0x000fe40000000f00 */
[----:B------:R-:W-:Y:S05]  /*99f0*/  CALL.REL.NOINC `($__internal_139_$__cuda_sm70_shflsync_down_p) ;  /* 0x0000018000007944 */ /* 0x000fea0003c00000 */
[----:B-1----:R-:W-:Y:S01]  /*9a00*/  MOV R218, R214 ;  /* 0x000000d600da7202 */ /* 0x002fe20000000f00 */
[----:B------:R-:W-:Y:S01]  /*9a10*/  HFMA2.MMA R214, -RZ, RZ, 0, 1.1920928955078125e-07 ;  /* 0x00000002ffd67435 */ /* 0x000fe200000001ff */
[----:B------:R-:W-:Y:S02]  /*9a20*/  MOV R213, R215 ;  /* 0x000000d700d57202 */ /* 0x000fe40000000f00 */
[----:B------:R-:W-:Y:S02]  /*9a30*/  MOV R249, 0x1f ;  /* 0x0000001f00f97802 */ /* 0x000fe40000000f00 */
[----:B------:R-:W-:Y:S02]  /*9a40*/  MOV R224, 0xffffffff ;  /* 0xffffffff00e07802 */ /* 0x000fe40000000f00 */
[----:B------:R-:W-:-:S02]  /*9a50*/  MOV R212, 0x9a70 ;  /* 0x00009a7000d47802 */ /* 0x000fc40000000f00 */
[----:B------:R-:W-:Y:S05]  /*9a60*/  CALL.REL.NOINC `($__internal_139_$__cuda_sm70_shflsync_down_p) ;  /* 0x0000011000007944 */ /* 0x000fea0003c00000 */
[----:B------:R-:W-:Y:S01]  /*9a70*/  FADD.FTZ R217, R218, R217 ;  /* 0x000000d9dad97221 */ /* 0x000fe20000010000 */
[----:B------:R-:W-:Y:S01]  /*9a80*/  MOV R249, 0x1f ;  /* 0x0000001f00f97802 */ /* 0x000fe20000000f00 */
[----:B-1----:R-:W-:Y:S01]  /*9a90*/  FADD.FTZ R215, R215, R214 ;  /* 0x000000d6d7d77221 */ /* 0x002fe20000010000 */
[----:B------:R-:W-:Y:S01]  /*9aa0*/  HFMA2.MMA R214, -RZ, RZ, 0, 5.9604644775390625e-08 ;  /* 0x00000001ffd67435 */ /* 0x000fe200000001ff */
[----:B------:R-:W-:-:S02]  /*9ab0*/  MOV R224, 0xffffffff ;  /* 0xffffffff00e07802 */ /* 0x000fc40000000f00 */
[----:B------:R-:W-:Y:S02]  /*9ac0*/  MOV R213, R217 ;  /* 0x000000d900d57202 */ /* 0x000fe40000000f00 */
[----:B------:R-:W-:Y:S02]  /*9ad0*/  MOV R212, 0x9af0 ;  /* 0x00009af000d47802 */ /* 0x000fe40000000f00 */
[----:B------:R-:W-:Y:S05]  /*9ae0*/  CALL.REL.NOINC `($__internal_139_$__cuda_sm70_shflsync_down_p) ;  /* 0x0000009000007944 */ /* 0x000fea0003c00000 */
[----:B-1----:R-:W-:Y:S01]  /*9af0*/  MOV R218, R214 ;  /* 0x000000d600da7202 */ /* 0x002fe20000000f00 */
[----:B------:R-:W-:Y:S01]  /*9b00*/  HFMA2.MMA R214, -RZ, RZ, 0, 5.9604644775390625e-08 ;  /* 0x00000001ffd67435 */ /* 0x000fe200000001ff */
[----:B------:R-:W-:Y:S02]  /*9b10*/  MOV R213, R215 ;  /* 0x000000d700d57202 */ /* 0x000fe40000000f00 */
[----:B------:R-:W-:Y:S02]  /*9b20*/  MOV R249, 0x1f ;  /* 0x0000001f00f97802 */ /* 0x000fe40000000f00 */
[----:B------:R-:W-:Y:S02]  /*9b30*/  MOV R224, 0xffffffff ;  /* 0xffffffff00e07802 */ /* 0x000fe40000000f00 */
[----:B------:R-:W-:-:S02]  /*9b40*/  MOV R212, 0x9b60 ;  /* 0x00009b6000d47802 */ /* 0x000fc40000000f00 */
[----:B------:R-:W-:Y:S05]  /*9b50*/  CALL.REL.NOINC `($__internal_139_$__cuda_sm70_shflsync_down_p) ;  /* 0x0000002000007944 */ /* 0x000fea0003c00000 */
[----:B-1----:R-:W-:Y:S01]  /*9b60*/  MOV R213, R214 ;  /* 0x000000d600d57202 */ /* 0x002fe20000000f00 */
[----:B------:R-:W-:Y:S05]  /*9b70*/  BRA `(.L_x_10166) ;  /* 0xffffa0b000007947 */ /* 0x000fea000383ffff */
        .weak           $__internal_139_$__cuda_sm70_shflsync_down_p
        .type           $__internal_139_$__cuda_sm70_shflsync_down_p,@function
        .size           $__internal_139_$__cuda_sm70_shflsync_down_p,(.L_x_14357 - $__internal_139_$__cuda_sm70_shflsync_down_p)
$__internal_139_$__cuda_sm70_shflsync_down_p:
[----:B------:R-:W-:Y:S04]  /*9b80*/  WARPSYNC R224 ;  /* 0x000000e000007348 */ /* 0x000fe80003800000 */
[----:B------:R0:W1:Y:S02]  /*9b90*/  SHFL.DOWN PT, R214, R213, R214, R249 ;  /* 0x080000d6d5d67389 */ /* 0x00006400000e00f9 */
[----:B0-----:R-:W-:-:S06]  /*9ba0*/  HFMA2.MMA R213, -RZ, RZ, 0, 0 ;  /* 0x00000000ffd57435 */ /* 0x001fcc00000001ff */
[----:B------:R-:W-:Y:S05]  /*9bb0*/  RET.REL.NODEC R212 `(_ZN10layer_norm13ln_bwd_kernelINS_13Kernel_traitsI6__halfS2_fS2_fjLj5120ELj1ELj1ELj4ELj16ENS_18Kernel_traits_baseILj5120ES2_S2_fS2_fjLj128EEEEELb1ELb1ELb1ELb1EEEvNS_9BwdParamsE) ;  /* 0xffff6440d4007950 */ /* 0x000fea0003c3ffff */
.L_x_10167:
        /* <DEDUP_REMOVED lines=12> */
.L_x_14357:


//--------------------- .text._ZN10layer_norm13ln_bwd_kernelINS_13Kernel_traitsIf6__halffS2_fjLj5120ELj1ELj1ELj4ELj16ENS_18Kernel_traits_baseILj5120EfS2_fS2_fjLj128EEEEELb0ELb0ELb0ELb0EEEvNS_9BwdParamsE --------------------------
	.section	.text._ZN10layer_norm13ln_bwd_kernelINS_13Kernel_traitsIf6__halffS2_fjLj5120ELj1ELj1ELj4ELj16ENS_18Kernel_traits_baseILj5120EfS2_fS2_fjLj128EEEEELb0ELb0ELb0ELb0EEEvNS_9BwdParamsE,"ax",@progbits
	.sectioninfo	@"SHI_REGISTERS=255"
	.align	128
        .global         _ZN10layer_norm13ln_bwd_kernelINS_13Kernel_traitsIf6__halffS2_fjLj5120ELj1ELj1ELj4ELj16ENS_18Kernel_traits_baseILj5120EfS2_fS2_fjLj128EEEEELb0ELb0ELb0ELb0EEEvNS_9BwdParamsE
        .type           _ZN10layer_norm13ln_bwd_kernelINS_13Kernel_traitsIf6__halffS2_fjLj5120ELj1ELj1ELj4ELj16ENS_18Kernel_traits_baseILj5120EfS2_fS2_fjLj128EEEEELb0ELb0ELb0ELb0EEEvNS_9BwdParamsE,@function
        .size           _ZN10layer_norm13ln_bwd_kernelINS_13Kernel_traitsIf6__halffS2_fjLj5120ELj1ELj1ELj4ELj16ENS_18Kernel_traits_baseILj5120EfS2_fS2_fjLj128EEEEELb0ELb0ELb0ELb0EEEvNS_9BwdParamsE,(.L_x_14358 - _ZN10layer_norm13ln_bwd_kernelINS_13Kernel_traitsIf6__halffS2_fjLj5120ELj1ELj1ELj4ELj16ENS_18Kernel_traits_baseILj5120EfS2_fS2_fjLj128EEEEELb0ELb0ELb0ELb0EEEvNS_9BwdParamsE)
        .other          _ZN10layer_norm13ln_bwd_kernelINS_13Kernel_traitsIf6__halffS2_fjLj5120ELj1ELj1ELj4ELj16ENS_18Kernel_traits_baseILj5120EfS2_fS2_fjLj128EEEEELb0ELb0ELb0ELb0EEEvNS_9BwdParamsE,@"STO_CUDA_ENTRY STV_DEFAULT"
_ZN10layer_norm13ln_bwd_kernelINS_13Kernel_traitsIf6__halffS2_fjLj5120ELj1ELj1ELj4ELj16ENS_18Kernel_traits_baseILj5120EfS2_fS2_fjLj128EEEEELb0ELb0ELb0ELb0EEEvNS_9BwdParamsE:
.text._ZN10layer_norm13ln_bwd_kernelINS_13Kernel_traitsIf6__halffS2_fjLj5120ELj1ELj1ELj4ELj16ENS_18Kernel_traits_baseILj5120EfS2_fS2_fjLj128EEEEELb0ELb0ELb0ELb0EEEvNS_9BwdParamsE:
        /* <DEDUP_REMOVED lines=94> */
.L_x_10191:
        /* <DEDUP_REMOVED lines=15> */
[----:B0-----:R-:W-:Y:S01]  /*06d0*/  MOV R11, 0x3f800000 ;  /* 0x3f800000000b7802 */ /* 0x001fe20000000f00 */
[----:B--2---:R-:W-:Y:S01]  /*06e0*/  @P0 HADD2.F32 R11, -RZ, R2.H0_H0 ;  /* 0x20000002ff0b0230 */ /* 0x004fe20000004100 */
        /* <DEDUP_REMOVED lines=29> */
[--C-:B--2---:R-:W-:Y:S02]  /*08c0*/  HADD2.F32 R206, -RZ, R188.reuse.H0_H0 ;  /* 0x200000bcffce7230 */ /* 0x104fe40000004100 */
[----:B------:R-:W-:-:S02]  /*08d0*/  HADD2.F32 R188, -RZ, R188.H1_H1 ;  /* 0x300000bcffbc7230 */ /* 0x000fc40000004100 */
[----:B------:R-:W-:Y:S01]  /*08e0*/  HADD2.F32 R185, -RZ, R189.H0_H0 ;  /* 0x200000bdffb97230 */ /* 0x000fe20000004100 */
        /* <DEDUP_REMOVED lines=18> */
[----:B------:R-:W-:Y:S01]  /*0a10*/  HADD2.F32 R184, -RZ, R189.H1_H1 ;  /* 0x300000bdffb87230 */ /* 0x000fe20000004100 */
[C---:B------:R-:W-:Y:S01]  /*0a20*/  FADD.FTZ R187, -R204.reuse, R187 ;  /* 0x000000bbccbb7221 */ /* 0x040fe20000010100 */
[----:B------:R-:W-:Y:S01]  /*0a30*/  HADD2.F32 R189, -RZ, R190.H0_H0 ;  /* 0x200000beffbd7230 */ /* 0x000fe20000004100 */
        /* <DEDUP_REMOVED lines=8> */
[----:B------:R-:W-:Y:S01]  /*0ac0*/  HADD2.F32 R190, -RZ, R190.H1_H1 ;  /* 0x300000beffbe7230 */ /* 0x000fe20000004100 */
[----:B------:R-:W-:Y:S01]  /*0ad0*/  FADD.FTZ R181, R181, R215 ;  /* 0x000000d7b5b57221 */ /* 0x000fe20000010000 */
[--C-:B------:R-:W-:Y:S01]  /*0ae0*/  HADD2.F32 R214, -RZ, R191.reuse.H0_H0 ;  /* 0x200000bfffd67230 */ /* 0x100fe20000004100 */
[----:B------:R-:W-:Y:S01]  /*0af0*/  FFMA.FTZ R180, R219, R215, R180 ;  /* 0x000000d7dbb47223 */ /* 0x000fe200000100b4 */
[----:B------:R-:W-:Y:S01]  /*0b00*/  HADD2.F32 R191, -RZ, R191.H1_H1 ;  /* 0x300000bfffbf7230 */ /* 0x000fe20000004100 */
        /* <DEDUP_REMOVED lines=36> */
.L_x_10170:
[----:B-1----:R-:W-:Y:S05]  /*0d50*/  BSYNC B0 ;  /* 0x0000000000007941 */ /* 0x002fea0003800000 */
.L_x_10169:
        /* <DEDUP_REMOVED lines=16> */
[--C-:B--2---:R-:W-:Y:S02]  /*0e60*/  HADD2.F32 R199, -RZ, R184.reuse.H0_H0 ;  /* 0x200000b8ffc77230 */ /* 0x104fe40000004100 */
[----:B------:R-:W-:Y:S01]  /*0e70*/  HADD2.F32 R202, -RZ, R187.H0_H0 ;  /* 0x200000bbffca7230 */ /* 0x000fe20000004100 */
[C---:B---3--:R-:W-:Y:S01]  /*0e80*/  FADD.FTZ R180, -R204.reuse, R180 ;  /* 0x000000b4ccb47221 */ /* 0x048fe20000010100 */
[----:B0-----:R-:W-:Y:S01]  /*0e90*/  HADD2.F32 R200, -RZ, R184.H1_H1 ;  /* 0x300000b8ffc87230 */ /* 0x001fe20000004100 */
[C---:B------:R-:W-:Y:S01]  /*0ea0*/  FADD.FTZ R182, -R204.reuse, R182 ;  /* 0x000000b6ccb67221 */ /* 0x040fe20000010100 */
[--C-:B------:R-:W-:Y:S01]  /*0eb0*/  HADD2.F32 R201, -RZ, R185.reuse.H0_H0 ;  /* 0x200000b9ffc97230 */ /* 0x100fe20000004100 */
[C---:B------:R-:W-:Y:S01]  /*0ec0*/  FADD.FTZ R183, -R204.reuse, R183 ;  /* 0x000000b7ccb77221 */ /* 0x040fe20000010100 */
[----:B------:R-:W-:Y:S01]  /*0ed0*/  HADD2.F32 R246, -RZ, R185.H1_H1 ;  /* 0x300000b9fff67230 */ /* 0x000fe20000004100 */
        /* <DEDUP_REMOVED lines=14> */
[----:B------:R-:W-:Y:S01]  /*0fc0*/  HADD2.F32 R247, -RZ, R186.H0_H0 ;  /* 0x200000bafff77230 */ /* 0x000fe20000004100 */
[----:B------:R-:W-:-:S02]  /*0fd0*/  FMUL.FTZ R250, R31, R246 ;  /* 0x000000f61ffa7220 */ /* 0x000fc40000410000 */
[----:B------:R-:W-:Y:S02]  /*0fe0*/  FADD.FTZ R182, R182, R251 ;  /* 0x000000fbb6b67221 */ /* 0x000fe40000010000 */
[C---:B------:R-:W-:Y:S01]  /*0ff0*/  FFMA.FTZ R183, R203.reuse, R251, R183 ;  /* 0x000000fbcbb77223 */ /* 0x040fe200000100b7 */
[----:B------:R-:W-:Y:S01]  /*1000*/  HADD2.F32 R186, -RZ, R186.H1_H1 ;  /* 0x300000baffba7230 */ /* 0x000fe20000004100 */
        /* <DEDUP_REMOVED lines=15> */
[----:B------:R-:W-:Y:S01]  /*1100*/  HADD2.F32 R187, -RZ, R187.H1_H1 ;  /* 0x300000bbffbb7230 */ /* 0x000fe20000004100 */
        /* <DEDUP_REMOVED lines=23> */
.L_x_10172:
[----:B------:R-:W-:Y:S05]  /*1280*/  BSYNC B0 ;  /* 0x0000000000007941 */ /* 0x000fea0003800000 */
.L_x_10171:
        /* <DEDUP_REMOVED lines=19> */
[----:B----4-:R-:W-:-:S02]  /*13c0*/  HADD2.F32 R17, -RZ, R180.H0_H0 ;  /* 0x200000b4ff117230 */ /* 0x010fc40000004100 */
[--C-:B------:R-:W-:Y:S02]  /*13d0*/  HADD2.F32 R190, -RZ, R181.reuse.H0_H0 ;  /* 0x200000b5ffbe7230 */ /* 0x100fe40000004100 */
[----:B------:R-:W-:Y:S01]  /*13e0*/  HADD2.F32 R191, -RZ, R181.H1_H1 ;  /* 0x300000b5ffbf7230 */ /* 0x000fe20000004100 */
[----:B---3--:R-:W-:Y:S01]  /*13f0*/  FADD.FTZ R181, -R204, R184 ;  /* 0x000000b8ccb57221 */ /* 0x008fe20000010100 */
[----:B------:R-:W-:Y:S01]  /*1400*/  HADD2.F32 R189, -RZ, R180.H1_H1 ;  /* 0x300000b4ffbd7230 */ /* 0x000fe20000004100 */
[-C--:B------:R-:W-:Y:S02]  /*1410*/  FMUL.FTZ R245, R36, R17.reuse ;  /* 0x0000001124f57220 */ /* 0x080fe40000410000 */
[----:B------:R-:W-:Y:S02]  /*1420*/  FADD.FTZ R15, -R204, R18 ;  /* 0x00000012cc0f7221 */ /* 0x000fe40000010100 */
[----:B------:R-:W-:Y:S02]  /*1430*/  FADD.FTZ R116, R116, R17 ;  /* 0x0000001174747221 */ /* 0x000fe40000010000 */
[----:B------:R-:W-:-:S02]  /*1440*/  FFMA.FTZ R76, R217, R17, R76 ;  /* 0x00000011d94c7223 */ /* 0x000fc4000001004c */
[----:B------:R-:W-:Y:S02]  /*1450*/  FADD.FTZ R18, -R204, R185 ;  /* 0x000000b9cc127221 */ /* 0x000fe40000010100 */
[C---:B------:R-:W-:Y:S01]  /*1460*/  FMUL.FTZ R17, R10.reuse, R181 ;  /* 0x000000b50a117220 */ /* 0x040fe20000410000 */
[--C-:B------:R-:W-:Y:S01]  /*1470*/  HADD2.F32 R192, -RZ, R182.reuse.H0_H0 ;  /* 0x200000b6ffc07230 */ /* 0x100fe20000004100 */
[C---:B------:R-:W-:Y:S02]  /*1480*/  FMUL.FTZ R14, R10.reuse, R14 ;  /* 0x0000000e0a0e7220 */ /* 0x040fe40000410000 */
[----:B------:R-:W-:Y:S02]  /*1490*/  FMUL.FTZ R244, R37, R189 ;  /* 0x000000bd25f47220 */ /* 0x000fe40000410000 */
[----:B------:R-:W-:Y:S02]  /*14a0*/  FADD.FTZ R181, R215, R245 ;  /* 0x000000f5d7b57221 */ /* 0x000fe40000010000 */
[----:B------:R-:W-:Y:S01]  /*14b0*/  FFMA.FTZ R184, R217, R245, R214 ;  /* 0x000000f5d9b87223 */ /* 0x000fe200000100d6 */
[----:B------:R-:W-:Y:S01]  /*14c0*/  HADD2.F32 R182, -RZ, R182.H1_H1 ;  /* 0x300000b6ffb67230 */ /* 0x000fe20000004100 */
        /* <DEDUP_REMOVED lines=17> */
[----:B------:R-:W-:Y:S01]  /*15e0*/  HADD2.F32 R239, -RZ, R183.H0_H0 ;  /* 0x200000b7ffef7230 */ /* 0x000fe20000004100 */
        /* <DEDUP_REMOVED lines=26> */
.L_x_10174:
[----:B------:R-:W-:Y:S05]  /*1790*/  BSYNC B0 ;  /* 0x0000000000007941 */ /* 0x000fea0003800000 */
.L_x_10173:
        /* <DEDUP_REMOVED lines=19> */
[--C-:B---3--:R-:W-:Y:S01]  /*18d0*/  HADD2.F32 R6, -RZ, R180.reuse.H0_H0 ;  /* 0x200000b4ff067230 */ /* 0x108fe20000004100 */
[----:B------:R-:W-:Y:S01]  /*18e0*/  FADD.FTZ R5, -R204, R7 ;  /* 0x00000007cc057221 */ /* 0x000fe20000010100 */
[--C-:B------:R-:W-:Y:S01]  /*18f0*/  HADD2.F32 R189, -RZ, R181.reuse.H0_H0 ;  /* 0x200000b5ffbd7230 */ /* 0x100fe20000004100 */
[----:B-----5:R-:W-:Y:S01]  /*1900*/  FMUL.FTZ R213, R10, R9 ;  /* 0x000000090ad57220 */ /* 0x020fe20000410000 */
[----:B------:R-:W-:Y:S01]  /*1910*/  HADD2.F32 R188, -RZ, R180.H1_H1 ;  /* 0x300000b4ffbc7230 */ /* 0x000fe20000004100 */
[----:B----4-:R-:W-:Y:S01]  /*1920*/  FADD.FTZ R180, -R204, R184 ;  /* 0x000000b8ccb47221 */ /* 0x010fe20000010100 */
[----:B------:R-:W-:Y:S01]  /*1930*/  HADD2.F32 R181, -RZ, R181.H1_H1 ;  /* 0x300000b5ffb57230 */ /* 0x000fe20000004100 */
[----:B------:R-:W-:Y:S01]  /*1940*/  FMUL.FTZ R5, R10, R5 ;  /* 0x000000050a057220 */ /* 0x000fe20000410000 */
[--C-:B------:R-:W-:Y:S01]  /*1950*/  HADD2.F32 R190, -RZ, R182.reuse.H0_H0 ;  /* 0x200000b6ffbe7230 */ /* 0x100fe20000004100 */
[-C--:B------:R-:W-:Y:S01]  /*1960*/  FMUL.FTZ R237, R44, R6.reuse ;  /* 0x000000062ced7220 */ /* 0x080fe20000410000 */
[----:B------:R-:W-:Y:S01]  /*1970*/  HADD2.F32 R182, -RZ, R182.H1_H1 ;  /* 0x300000b6ffb67230 */ /* 0x000fe20000004100 */
[----:B------:R-:W-:Y:S01]  /*1980*/  FADD.FTZ R124, R124, R6 ;  /* 0x000000067c7c7221 */ /* 0x000fe20000010000 */
[--C-:B------:R-:W-:Y:S01]  /*1990*/  HADD2.F32 R191, -RZ, R183.reuse.H0_H0 ;  /* 0x200000b7ffbf7230 */ /* 0x100fe20000004100 */
[----:B------:R-:W-:Y:S01]  /*19a0*/  FFMA.FTZ R84, R213, R6, R84 ;  /* 0x00000006d5547223 */ /* 0x000fe20000010054 */
[----:B------:R-:W-:Y:S01]  /*19b0*/  HADD2.F32 R183, -RZ, R183.H1_H1 ;  /* 0x300000b7ffb77230 */ /* 0x000fe20000004100 */
        /* <DEDUP_REMOVED lines=46> */
.L_x_10176:
[----:B------:R-:W-:Y:S05]  /*1ca0*/  BSYNC B0 ;  /* 0x0000000000007941 */ /* 0x000fea0003800000 */
.L_x_10175:
        /* <DEDUP_REMOVED lines=23> */
[----:B---3--:R-:W-:Y:S01]  /*1e20*/  HADD2.F32 R204, -RZ, R188.H0_H0 ;  /* 0x200000bcffcc7230 */ /* 0x008fe20000004100 */
[C---:B-----5:R-:W-:Y:S01]  /*1e30*/  FMUL.FTZ R212, R10.reuse, R194 ;  /* 0x000000c20ad47220 */ /* 0x060fe20000410000 */
[----:B------:R-:W-:Y:S01]  /*1e40*/  HADD2.F32 R185, -RZ, R190.H0_H0 ;  /* 0x200000beffb97230 */ /* 0x000fe20000004100 */
[C---:B------:R-:W-:Y:S01]  /*1e50*/  FMUL.FTZ R194, R10.reuse, R197 ;  /* 0x000000c50ac27220 */ /* 0x040fe20000410000 */
[----:B------:R-:W-:Y:S01]  /*1e60*/  HADD2.F32 R198, -RZ, R188.H1_H1 ;  /* 0x300000bcffc67230 */ /* 0x000fe20000004100 */
[----:B------:R-:W-:-:S02]  /*1e70*/  FMUL.FTZ R197, R10, R183 ;  /* 0x000000b70ac57220 */ /* 0x000fc40000410000 */
[----:B------:R-:W-:Y:S01]  /*1e80*/  FMUL.FTZ R229, R52, R204 ;  /* 0x000000cc34e57220 */ /* 0x000fe20000410000 */
[----:B------:R-:W-:Y:S01]  /*1e90*/  HADD2.F32 R187, -RZ, R189.H0_H0 ;  /* 0x200000bdffbb7230 */ /* 0x000fe20000004100 */
[----:B------:R-:W-:Y:S02]  /*1ea0*/  FADD.FTZ R172, R172, R185 ;  /* 0x000000b9acac7221 */ /* 0x000fe40000010000 */
[-C--:B------:R-:W-:Y:S02]  /*1eb0*/  FFMA.FTZ R132, R197, R185.reuse, R132 ;  /* 0x000000b9c5847223 */ /* 0x080fe40000010084 */
[----:B------:R-:W-:Y:S02]  /*1ec0*/  FMUL.FTZ R225, R56, R185 ;  /* 0x000000b938e17220 */ /* 0x000fe40000410000 */
[----:B------:R-:W-:Y:S02]  /*1ed0*/  FMUL.FTZ R228, R53, R198 ;  /* 0x000000c635e47220 */ /* 0x000fe40000410000 */
[----:B------:R-:W-:-:S02]  /*1ee0*/  FADD.FTZ R183, R215, R229 ;  /* 0x000000e5d7b77221 */ /* 0x000fc40000010000 */
[----:B------:R-:W-:Y:S01]  /*1ef0*/  FFMA.FTZ R185, R212, R229, R214 ;  /* 0x000000e5d4b97223 */ /* 0x000fe200000100d6 */
[----:B------:R-:W-:Y:S01]  /*1f00*/  HADD2.F32 R186, -RZ, R189.H1_H1 ;  /* 0x300000bdffba7230 */ /* 0x000fe20000004100 */
        /* <DEDUP_REMOVED lines=13> */
[----:B------:R-:W-:Y:S01]  /*1fe0*/  FFMA.FTZ R182, R196, R226, R182 ;  /* 0x000000e2c4b67223 */ /* 0x000fe200000100b6 */
[--C-:B------:R-:W-:Y:S01]  /*1ff0*/  HADD2.F32 R188, -RZ, R191.reuse.H0_H0 ;  /* 0x200000bfffbc7230 */ /* 0x100fe20000004100 */
[----:B------:R-:W-:Y:S02]  /*2000*/  FMUL.FTZ R224, R57, R184 ;  /* 0x000000b839e07220 */ /* 0x000fe40000410000 */
[----:B------:R-:W-:Y:S02]  /*2010*/  FADD.FTZ R183, R183, R225 ;  /* 0x000000e1b7b77221 */ /* 0x000fe40000010000 */
[----:B------:R-:W-:Y:S01]  /*2020*/  FFMA.FTZ R182, R197, R225, R182 ;  /* 0x000000e1c5b67223 */ /* 0x000fe200000100b6 */
[----:B------:R-:W-:Y:S01]  /*2030*/  HADD2.F32 R191, -RZ, R191.H1_H1 ;  /* 0x300000bfffbf7230 */ /* 0x000fe20000004100 */
        /* <DEDUP_REMOVED lines=22> */
.L_x_10178:
[----:B------:R-:W-:Y:S05]  /*21a0*/  BSYNC B0 ;  /* 0x0000000000007941 */ /* 0x000fea0003800000 */
.L_x_10177:
        /* <DEDUP_REMOVED lines=9> */
.L_x_10192:
        /* <DEDUP_REMOVED lines=18> */
.L_x_10193:
        /* <DEDUP_REMOVED lines=47> */
[----:B------:R-:W-:Y:S01]  /*2650*/  F2FP.PACK_AB R180, R182, R181 ;  /* 0x000000b5b6b4723e */ /* 0x000fe200000000ff */
        /* <DEDUP_REMOVED lines=13> */
[----:B------:R-:W-:Y:S01]  /*2730*/  F2FP.PACK_AB R181, R181, R182 ;  /* 0x000000b6b5b5723e */ /* 0x000fe200000000ff */
        /* <DEDUP_REMOVED lines=12> */
[----:B------:R-:W-:Y:S01]  /*2800*/  F2FP.PACK_AB R182, R182, R183 ;  /* 0x000000b7b6b6723e */ /* 0x000fe200000000ff */
        /* <DEDUP_REMOVED lines=20> */
.L_x_10182:
[----:B------:R-:W-:Y:S05]  /*2950*/  BSYNC B0 ;  /* 0x0000000000007941 */ /* 0x000fea0003800000 */
.L_x_10181:
        /* <DEDUP_REMOVED lines=67> */
.L_x_10184:
[----:B------:R-:W-:Y:S05]  /*2d90*/  BSYNC B0 ;  /* 0x0000000000007941 */ /* 0x000fea0003800000 */
.L_x_10183:
        /* <DEDUP_REMOVED lines=66> */
.L_x_10186:
[----:B------:R-:W-:Y:S05]  /*31c0*/  BSYNC B0 ;  /* 0x0000000000007941 */ /* 0x000fea0003800000 */
.L_x_10185:
        /* <DEDUP_REMOVED lines=66> */
.L_x_10188:
[----:B------:R-:W-:Y:S05]  /*35f0*/  BSYNC B0 ;  /* 0x0000000000007941 */ /* 0x000fea0003800000 */
.L_x_10187:
        /* <DEDUP_REMOVED lines=64> */
[----:B------:R1:W-:Y:S02]  /*3a00*/  STG.E.128 [R10.64], R180 ;  /* 0x000000b40a007986 */ /* 0x0003e4000c101d04 */
.L_x_10190:
[----:B------:R-:W-:Y:S05]  /*3a10*/  BSYNC B0 ;  /* 0x0000000000007941 */ /* 0x000fea0003800000 */
.L_x_10189:
        /* <DEDUP_REMOVED lines=8> */
.L_x_10168:
        /* <DEDUP_REMOVED lines=47> */
.L_x_10179:
[----:B------:R-:W-:Y:S01]  /*3d90*/  HFMA2.MMA R182, -RZ, RZ, 0, 9.5367431640625e-07 ;  /* 0x00000010ffb67435 */ /* 0x000fe200000001ff */
[----:B------:R-:W-:-:S02]  /*3da0*/  MOV R181, R215 ;  /* 0x000000d700b57202 */ /* 0x000fc40000000f00 */
[----:B------:R-:W-:Y:S02]  /*3db0*/  MOV R189, 0x1f ;  /* 0x0000001f00bd7802 */ /* 0x000fe40000000f00 */
[----:B------:R-:W-:Y:S02]  /*3dc0*/  MOV R188, 0xffffffff ;  /* 0xffffffff00bc7802 */ /* 0x000fe40000000f00 */
[----:B------:R-:W-:Y:S02]  /*3dd0*/  MOV R180, 0x3df0 ;  /* 0x00003df000b47802 */ /* 0x000fe40000000f00 */
[----:B-----5:R-:W-:Y:S05]  /*3de0*/  CALL.REL.NOINC `($__internal_140_$__cuda_sm70_shflsync_down_p) ;  /* 0x0000046000007944 */ /* 0x020fea0003c00000 */
[----:B-1----:R-:W-:Y:S01]  /*3df0*/  MOV R183, R182 ;  /* 0x000000b600b77202 */ /* 0x002fe20000000f00 */
[----:B------:R-:W-:Y:S05]  /*3e00*/  BRA `(.L_x_10192) ;  /* 0xffffe43000007947 */ /* 0x000fea000383ffff */
.L_x_10180:
[----:B------:R-:W-:Y:S01]  /*3e10*/  HFMA2.MMA R182, -RZ, RZ, 0, 9.5367431640625e-07 ;  /* 0x00000010ffb67435 */ /* 0x000fe200000001ff */
[----:B------:R-:W-:Y:S02]  /*3e20*/  MOV R181, R214 ;  /* 0x000000d600b57202 */ /* 0x000fe40000000f00 */
[----:B------:R-:W-:Y:S02]  /*3e30*/  MOV R189, 0x1f ;  /* 0x0000001f00bd7802 */ /* 0x000fe40000000f00 */
[----:B------:R-:W-:-:S02]  /*3e40*/  MOV R188, 0xffffffff ;  /* 0xffffffff00bc7802 */ /* 0x000fc40000000f00 */
[----:B------:R-:W-:Y:S02]  /*3e50*/  MOV R180, 0x3e70 ;  /* 0x00003e7000b47802 */ /* 0x000fe40000000f00 */
[----:B01---5:R-:W-:Y:S05]  /*3e60*/  CALL.REL.NOINC `($__internal_140_$__cuda_sm70_shflsync_down_p) ;  /* 0x000003e000007944 */ /* 0x023fea0003c00000 */
[----:B------:R-:W-:Y:S01]  /*3e70*/  FADD.FTZ R183, R183, R215 ;  /* 0x000000d7b7b77221 */ /* 0x000fe20000010000 */
[----:B------:R-:W-:Y:S01]  /*3e80*/  MOV R189, 0x1f ;  /* 0x0000001f00bd7802 */ /* 0x000fe20000000f00 */
[----:B-1----:R-:W-:Y:S01]  /*3e90*/  FADD.FTZ R185, R214, R182 ;  /* 0x000000b6d6b97221 */ /* 0x002fe20000010000 */
[----:B------:R-:W-:Y:S01]  /*3ea0*/  HFMA2.MMA R182, -RZ, RZ, 0, 4.76837158203125e-07 ;  /* 0x00000008ffb67435 */ /* 0x000fe200000001ff */
[----:B------:R-:W-:Y:S02]  /*3eb0*/  MOV R188, 0xffffffff ;  /* 0xffffffff00bc7802 */ /* 0x000fe40000000f00 */
[----:B------:R-:W-:Y:S02]  /*3ec0*/  MOV R181, R183 ;  /* 0x000000b700b57202 */ /* 0x000fe40000000f00 */
[----:B------:R-:W-:Y:S02]  /*3ed0*/  MOV R180, 0x3ef0 ;  /* 0x00003ef000b47802 */ /* 0x000fe40000000f00 */
[----:B------:R-:W-:Y:S05]  /*3ee0*/  CALL.REL.NOINC `($__internal_140_$__cuda_sm70_shflsync_down_p) ;  /* 0x0000036000007944 */ /* 0x000fea0003c00000 */
[----:B-1----:R-:W-:Y:S01]  /*3ef0*/  MOV R186, R182 ;  /* 0x000000b600ba7202 */ /* 0x002fe20000000f00 */
[----:B------:R-:W-:Y:S01]  /*3f00*/  HFMA2.MMA R182, -RZ, RZ, 0, 4.76837158203125e-07 ;  /* 0x00000008ffb67435 */ /* 0x000fe200000001ff */
[----:B------:R-:W-:-:S02]  /*3f10*/  MOV R181, R185 ;  /* 0x000000b900b57202 */ /* 0x000fc40000000f00 */
[----:B------:R-:W-:Y:S02]  /*3f20*/  MOV R189, 0x1f ;  /* 0x0000001f00bd7802 */ /* 0x000fe40000000f00 */
[----:B------:R-:W-:Y:S02]  /*3f30*/  MOV R188, 0xffffffff ;  /* 0xffffffff00bc7802 */ /* 0x000fe40000000f00 */
[----:B------:R-:W-:Y:S02]  /*3f40*/  MOV R180, 0x3f60 ;  /* 0x00003f6000b47802 */ /* 0x000fe40000000f00 */
[----:B------:R-:W-:Y:S05]  /*3f50*/  CALL.REL.NOINC `($__internal_140_$__cuda_sm70_shflsync_down_p) ;  /* 0x000002f000007944 */ /* 0x000fea0003c00000 */
[----:B------:R-:W-:Y:S01]  /*3f60*/  FADD.FTZ R183, R186, R183 ;  /* 0x000000b7bab77221 */ /* 0x000fe20000010000 */
[----:B------:R-:W-:Y:S01]  /*3f70*/  MOV R189, 0x1f ;  /* 0x0000001f00bd7802 */ /* 0x000fe20000000f00 */
[----:B-1----:R-:W-:Y:S01]  /*3f80*/  FADD.FTZ R185, R185, R182 ;  /* 0x000000b6b9b97221 */ /* 0x002fe20000010000 */
[----:B------:R-:W-:Y:S01]  /*3f90*/  HFMA2.MMA R182, -RZ, RZ, 0, 2.384185791015625e-07 ;  /* 0x00000004ffb67435 */ /* 0x000fe200000001ff */
[----:B------:R-:W-:Y:S02]  /*3fa0*/  MOV R188, 0xffffffff ;  /* 0xffffffff00bc7802 */ /* 0x000fe40000000f00 */
[----:B------:R-:W-:-:S02]  /*3fb0*/  MOV R181, R183 ;  /* 0x000000b700b57202 */ /* 0x000fc40000000f00 */
[----:B------:R-:W-:Y:S02]  /*3fc0*/  MOV R180, 0x3fe0 ;  /* 0x00003fe000b47802 */ /* 0x000fe40000000f00 */
[----:B------:R-:W-:Y:S05]  /*3fd0*/  CALL.REL.NOINC `($__internal_140_$__cuda_sm70_shflsync_down_p) ;  /* 0x0000027000007944 */ /* 0x000fea0003c00000 */
[----:B-1----:R-:W-:Y:S01]  /*3fe0*/  MOV R186, R182 ;  /* 0x000000b600ba7202 */ /* 0x002fe20000000f00 */
[----:B------:R-:W-:Y:S01]  /*3ff0*/  HFMA2.MMA R182, -RZ, RZ, 0, 2.384185791015625e-07 ;  /* 0x00000004ffb67435 */ /* 0x000fe200000001ff */
[----:B------:R-:W-:Y:S02]  /*4000*/  MOV R181, R185 ;  /* 0x000000b900b57202 */ /* 0x000fe40000000f00 */
[----:B------:R-:W-:Y:S02]  /*4010*/  MOV R189, 0x1f ;  /* 0x0000001f00bd7802 */ /* 0x000fe40000000f00 */
[----:B------:R-:W-:Y:S02]  /*4020*/  MOV R188, 0xffffffff ;  /* 0xffffffff00bc7802 */ /* 0x000fe40000000f00 */
[----:B------:R-:W-:Y:S02]  /*4030*/  MOV R180, 0x4050 ;  /* 0x0000405000b47802 */ /* 0x000fe40000000f00 */
[----:B------:R-:W-:Y:S05]  /*4040*/  CALL.REL.NOINC `($__internal_140_$__cuda_sm70_shflsync_down_p) ;  /* 0x0000020000007944 */ /* 0x000fea0003c00000 */
[----:B------:R-:W-:Y:S01]  /*4050*/  FADD.FTZ R183, R186, R183 ;  /* 0x000000b7bab77221 */ /* 0x000fe20000010000 */
[----:B------:R-:W-:Y:S01]  /*4060*/  MOV R189, 0x1f ;  /* 0x0000001f00bd7802 */ /* 0x000fe20000000f00 */
[----:B-1----:R-:W-:Y:S01]  /*4070*/  FADD.FTZ R186, R185, R182 ;  /* 0x000000b6b9ba7221 */ /* 0x002fe20000010000 */
[----:B------:R-:W-:Y:S01]  /*4080*/  HFMA2.MMA R182, -RZ, RZ, 0, 1.1920928955078125e-07 ;  /* 0x00000002ffb67435 */ /* 0x000fe200000001ff */
[----:B------:R-:W-:-:S02]  /*4090*/  MOV R188, 0xffffffff ;  /* 0xffffffff00bc7802 */ /* 0x000fc40000000f00 */
[----:B------:R-:W-:Y:S02]  /*40a0*/  MOV R181, R183 ;  /* 0x000000b700b57202 */ /* 0x000fe40000000f00 */
[----:B------:R-:W-:Y:S02]  /*40b0*/  MOV R180, 0x40d0 ;  /* 0x000040d000b47802 */ /* 0x000fe40000000f00 */
[----:B------:R-:W-:Y:S05]  /*40c0*/  CALL.REL.NOINC `($__internal_140_$__cuda_sm70_shflsync_down_p) ;  /* 0x0000018000007944 */ /* 0x000fea0003c00000 */
[----:B-1----:R-:W-:Y:S01]  /*40d0*/  MOV R185, R182 ;  /* 0x000000b600b97202 */ /* 0x002fe20000000f00 */
[----:B------:R-:W-:Y:S01]  /*40e0*/  HFMA2.MMA R182, -RZ, RZ, 0, 1.1920928955078125e-07 ;  /* 0x00000002ffb67435 */ /* 0x000fe200000001ff */
[----:B------:R-:W-:Y:S02]  /*40f0*/  MOV R181, R186 ;  /* 0x000000ba00b57202 */ /* 0x000fe40000000f00 */
[----:B------:R-:W-:Y:S02]  /*4100*/  MOV R189, 0x1f ;  /* 0x0000001f00bd7802 */ /* 0x000fe40000000f00 */
[----:B------:R-:W-:Y:S02]  /*4110*/  MOV R188, 0xffffffff ;  /* 0xffffffff00bc7802 */ /* 0x000fe40000000f00 */
[----:B------:R-:W-:-:S02]  /*4120*/  MOV R180, 0x4140 ;  /* 0x0000414000b47802 */ /* 0x000fc40000000f00 */
[----:B------:R-:W-:Y:S05]  /*4130*/  CALL.REL.NOINC `($__internal_140_$__cuda_sm70_shflsync_down_p) ;  /* 0x0000011000007944 */ /* 0x000fea0003c00000 */
[----:B------:R-:W-:Y:S01]  /*4140*/  FADD.FTZ R185, R185, R183 ;  /* 0x000000b7b9b97221 */ /* 0x000fe20000010000 */
[----:B------:R-:W-:Y:S01]  /*4150*/  MOV R189, 0x1f ;  /* 0x0000001f00bd7802 */ /* 0x000fe20000000f00 */
[----:B-1----:R-:W-:Y:S01]  /*4160*/  FADD.FTZ R183, R186, R182 ;  /* 0x000000b6bab77221 */ /* 0x002fe20000010000 */
[----:B------:R-:W-:Y:S01]  /*4170*/  HFMA2.MMA R182, -RZ, RZ, 0, 5.9604644775390625e-08 ;  /* 0x00000001ffb67435 */ /* 0x000fe200000001ff */
[----:B------:R-:W-:-:S02]  /*4180*/  MOV R188, 0xffffffff ;  /* 0xffffffff00bc7802 */ /* 0x000fc40000000f00 */
[----:B------:R-:W-:Y:S02]  /*4190*/  MOV R181, R185 ;  /* 0x000000b900b57202 */ /* 0x000fe40000000f00 */
[----:B------:R-:W-:Y:S02]  /*41a0*/  MOV R180, 0x41c0 ;  /* 0x000041c000b47802 */ /* 0x000fe40000000f00 */
[----:B------:R-:W-:Y:S05]  /*41b0*/  CALL.REL.NOINC `($__internal_140_$__cuda_sm70_shflsync_down_p) ;  /* 0x0000009000007944 */ /* 0x000fea0003c00000 */
[----:B-1----:R-:W-:Y:S01]  /*41c0*/  MOV R186, R182 ;  /* 0x000000b600ba7202 */ /* 0x002fe20000000f00 */
[----:B------:R-:W-:Y:S01]  /*41d0*/  HFMA2.MMA R182, -RZ, RZ, 0, 5.9604644775390625e-08 ;  /* 0x00000001ffb67435 */ /* 0x000fe200000001ff */
[----:B------:R-:W-:Y:S02]  /*41e0*/  MOV R181, R183 ;  /* 0x000000b700b57202 */ /* 0x000fe40000000f00 */
[----:B------:R-:W-:Y:S02]  /*41f0*/  MOV R189, 0x1f ;  /* 0x0000001f00bd7802 */ /* 0x000fe40000000f00 */
[----:B------:R-:W-:Y:S02]  /*4200*/  MOV R188, 0xffffffff ;  /* 0xffffffff00bc7802 */ /* 0x000fe40000000f00 */
[----:B------:R-:W-:-:S02]  /*4210*/  MOV R180, 0x4230 ;  /* 0x0000423000b47802 */ /* 0x000fc40000000f00 */
[----:B------:R-:W-:Y:S05]  /*4220*/  CALL.REL.NOINC `($__internal_140_$__cuda_sm70_shflsync_down_p) ;  /* 0x0000002000007944 */ /* 0x000fea0003c00000 */
[----:B-1----:R-:W-:Y:S01]  /*4230*/  MOV R181, R182 ;  /* 0x000000b600b57202 */ /* 0x002fe20000000f00 */
[----:B------:R-:W-:Y:S05]  /*4240*/  BRA `(.L_x_10193) ;  /* 0xffffe11000007947 */ /* 0x000fea000383ffff */
        .weak           $__internal_140_$__cuda_sm70_shflsync_down_p
        .type           $__internal_140_$__cuda_sm70_shflsync_down_p,@function
        .size           $__internal_140_$__cuda_sm70_shflsync_down_p,(.L_x_14358 - $__internal_140_$__cuda_sm70_shflsync_down_p)
$__internal_140_$__cuda_sm70_shflsync_down_p:
[----:B------:R-:W-:Y:S04]  /*4250*/  WARPSYNC R188 ;  /* 0x000000bc00007348 */ /* 0x000fe80003800000 */
[----:B------:R0:W1:Y:S02]  /*4260*/  SHFL.DOWN PT, R182, R181, R182, R189 ;  /* 0x080000b6b5b67389 */ /* 0x00006400000e00bd */
[----:B0-----:R-:W-:-:S06]  /*4270*/  HFMA2.MMA R181, -RZ, RZ, 0, 0 ;  /* 0x00000000ffb57435 */ /* 0x001fcc00000001ff */
[----:B------:R-:W-:Y:S05]  /*4280*/  RET.REL.NODEC R180 `(_ZN10layer_norm13ln_bwd_kernelINS_13Kernel_traitsIf6__halffS2_fjLj5120ELj1ELj1ELj4ELj16ENS_18Kernel_traits_baseILj5120EfS2_fS2_fjLj128EEEEELb0ELb0ELb0ELb0EEEvNS_9BwdParamsE) ;  /* 0xffffbd70b4007950 */ /* 0x000fea0003c3ffff */
.L_x_10194:
        /* <DEDUP_REMOVED lines=15> */
.L_x_14358:


//--------------------- .text._ZN10layer_norm13ln_bwd_kernelINS_13Kernel_traitsIf6__halffS2_fjLj5120ELj1ELj1ELj4ELj16ENS_18Kernel_traits_baseILj5120EfS2_fS2_fjLj128EEEEELb0ELb0ELb0ELb1EEEvNS_9BwdParamsE --------------------------
	.section	.text._ZN10layer_norm13ln_bwd_kernelINS_13Kernel_traitsIf6__halffS2_fjLj5120ELj1ELj1ELj4ELj16ENS_18Kernel_traits_baseILj5120EfS2_fS2_fjLj128EEEEELb0ELb0ELb0ELb1EEEvNS_9BwdParamsE,"ax",@progbits
	.sectioninfo	@"SHI_REGISTERS=255"
	.align	128
        .global         _ZN10layer_norm13ln_bwd_kernelINS_13Kernel_traitsIf6__halffS2_fjLj5120ELj1ELj1ELj4ELj16ENS_18Kernel_traits_baseILj5120EfS2_fS2_fjLj128EEEEELb0ELb0ELb0ELb1EEEvNS_9BwdParamsE
        .type           _ZN10layer_norm13ln_bwd_kernelINS_13Kernel_traitsIf6__halffS2_fjLj5120ELj1ELj1ELj4ELj16ENS_18Kernel_traits_baseILj5120EfS2_fS2_fjLj128EEEEELb0ELb0ELb0ELb1EEEvNS_9BwdParamsE,@function
        .size           _ZN10layer_norm13ln_bwd_kernelINS_13Kernel_traitsIf6__halffS2_fjLj5120ELj1ELj1ELj4ELj16ENS_18Kernel_traits_baseILj5120EfS2_fS2_fjLj128EEEEELb0ELb0ELb0ELb1EEEvNS_9BwdParamsE,(.L_x_14359 - _ZN10layer_norm13ln_bwd_kernelINS_13Kernel_traitsIf6__halffS2_fjLj5120ELj1ELj1ELj4ELj16ENS_18Kernel_traits_baseILj5120EfS2_fS2_fjLj128EEEEELb0ELb0ELb0ELb1EEEvNS_9BwdParamsE)
        .other          _ZN10layer_norm13ln_bwd_kernelINS_13Kernel_traitsIf6__halffS2_fjLj5120ELj1ELj1ELj4ELj16ENS_18Kernel_traits_baseILj5120EfS2_fS2_fjLj128EEEEELb0ELb0ELb0ELb1EEEvNS_9BwdParamsE,@"STO_CUDA_ENTRY STV_DEFAULT"
_ZN10layer_norm13ln_bwd_kernelINS_13Kernel_traitsIf6__halffS2_fjLj5120ELj1ELj1ELj4ELj16ENS_18Kernel_traits_baseILj5120EfS2_fS2_fjLj128EEEEELb0ELb0ELb0ELb1EEEvNS_9BwdParamsE:
.text._ZN10layer_norm13ln_bwd_kernelINS_13Kernel_traitsIf6__halffS2_fjLj5120ELj1ELj1ELj4ELj16ENS_18Kernel_traits_baseILj5120EfS2_fS2_fjLj128EEEEELb0ELb0ELb0ELb1EEEvNS_9BwdParamsE:
        /* <DEDUP_REMOVED lines=49> */
.L_x_10195:
        /* <DEDUP_REMOVED lines=67> */
.L_x_10200:
        /* <DEDUP_REMOVED lines=48> */
[----:B--2---:R-:W-:Y:S01]  /*0a40*/  FSEL R224, R224, RZ, !P1 ;  /* 0x000000ffe0e07208 */ /* 0x004fe20004800000 */
[----:B---3--:R-:W-:Y:S01]  /*0a50*/  @P0 HADD2.F32 R194, -RZ, R220.H0_H0 ;  /* 0x200000dcffc20230 */ /* 0x008fe20000004100 */
        /* <DEDUP_REMOVED lines=13> */
[----:B------:R-:W-:Y:S01]  /*0b30*/  HADD2.F32 R0, -RZ, R120.H0_H0 ;  /* 0x20000078ff007230 */ /* 0x000fe20000004100 */
[----:B-1----:R-:W-:-:S02]  /*0b40*/  LOP3.LUT P1, RZ, R128, 0x1f, RZ, 0xc0, !PT ;  /* 0x0000001f80ff7812 */ /* 0x002fc4000782c0ff */
[C---:B------:R-:W-:Y:S01]  /*0b50*/  FADD.FTZ R129, -R224.reuse, R155 ;  /* 0x0000009be0817221 */ /* 0x040fe20000010100 */
[----:B------:R1:W5:Y:S01]  /*0b60*/  @P0 LDG.E.128 R92, [R116.64] ;  /* 0x00000004745c0981 */ /* 0x000362000c1e1d00 */
[C---:B------:R-:W-:Y:S02]  /*0b70*/  FADD.FTZ R233, -R224.reuse, R127 ;  /* 0x0000007fe0e97221 */ /* 0x040fe40000010100 */
[C---:B------:R-:W-:Y:S01]  /*0b80*/  FADD.FTZ R237, -R224.reuse, R130 ;  /* 0x00000082e0ed7221 */ /* 0x040fe20000010100 */
[----:B------:R1:W5:Y:S01]  /*0b90*/  @P0 LDG.E.128 R96, [R116.64+0x10] ;  /* 0x0000100474600981 */ /* 0x000362000c1e1d00 */
[C---:B------:R-:W-:Y:S01]  /*0ba0*/  FADD.FTZ R127, -R224.reuse, R159 ;  /* 0x0000009fe07f7221 */ /* 0x040fe20000010100 */
[----:B0-----:R-:W-:Y:S01]  /*0bb0*/  HADD2.F32 R201, -RZ, R120.H1_H1 ;  /* 0x30000078ffc97230 */ /* 0x001fe20000004100 */
[----:B------:R-:W-:Y:S01]  /*0bc0*/  FADD.FTZ R130, -R224, R161 ;  /* 0x000000a1e0827221 */ /* 0x000fe20000010100 */
[--C-:B------:R-:W-:Y:S01]  /*0bd0*/  HADD2.F32 R220, -RZ, R121.reuse.H0_H0 ;  /* 0x20000079ffdc7230 */ /* 0x100fe20000004100 */
[----:B------:R-:W-:Y:S01]  /*0be0*/  FMUL.FTZ R128, R200, R230 ;  /* 0x000000e6c8807220 */ /* 0x000fe20000410000 */
[----:B------:R-:W-:Y:S01]  /*0bf0*/  HADD2.F32 R221, -RZ, R121.H1_H1 ;  /* 0x30000079ffdd7230 */ /* 0x000fe20000004100 */
        /* <DEDUP_REMOVED lines=15> */
[----:B0-----:R-:W-:Y:S01]  /*0cf0*/  HADD2.F32 R117, -RZ, R165.H0_H0 ;  /* 0x200000a5ff757230 */ /* 0x001fe20000004100 */
        /* <DEDUP_REMOVED lines=15> */
[----:B------:R-:W-:Y:S01]  /*0df0*/  HADD2.F32 R124, -RZ, R166.H0_H0 ;  /* 0x200000a6ff7c7230 */ /* 0x000fe20000004100 */
        /* <DEDUP_REMOVED lines=23> */
[----:B------:R-:W-:Y:S01]  /*0f70*/  FMUL.FTZ R163, R50, R117 ;  /* 0x0000007532a37220 */ /* 0x000fe20000410000 */
[----:B------:R-:W-:Y:S01]  /*0f80*/  HADD2.F32 R155, -RZ, R171.H0_H0 ;  /* 0x200000abff9b7230 */ /* 0x000fe20000004100 */
[----:B------:R-:W3:Y:S01]  /*0f90*/  LDL.LU R117, [R1+0x8] ;  /* 0x0000080001757983 */ /* 0x000ee20000300800 */
[----:B------:R-:W-:Y:S01]  /*0fa0*/  FADD.FTZ R125, -R224, R157 ;  /* 0x0000009de07d7221 */ /* 0x000fe20000010100 */
[----:B0-----:R-:W-:Y:S01]  /*0fb0*/  HADD2.F32 R119, -RZ, R133.H0_H0 ;  /* 0x20000085ff777230 */ /* 0x001fe20000004100 */
[----:B------:R-:W-:-:S02]  /*0fc0*/  FMUL.FTZ R148, R200, R237 ;  /* 0x000000edc8947220 */ /* 0x000fc40000410000 */
[----:B------:R-:W-:Y:S01]  /*0fd0*/  IMAD.WIDE.U32 R172, R193, R172, c[0x0][0x208] ;  /* 0x00008200c1ac7625 */ /* 0x000fe200078e00ac */
[----:B------:R-:W-:Y:S01]  /*0fe0*/  HADD2.F32 R147, -RZ, R168.H0_H0 ;  /* 0x200000a8ff937230 */ /* 0x000fe20000004100 */
[----:B------:R0:W5:Y:S02]  /*0ff0*/  @P0 LDG.E.128 R76, [R120.64] ;  /* 0x00000004784c0981 */ /* 0x000164000c1e1d00 */
[----:B------:R-:W-:Y:S01]  /*1000*/  FADD.FTZ R144, -R224, R160 ;  /* 0x000000a0e0907221 */ /* 0x000fe20000010100 */
[----:B------:R-:W-:Y:S01]  /*1010*/  MOV R224, R125 ;  /* 0x0000007d00e07202 */ /* 0x000fe20000000f00 */
[----:B------:R-:W-:Y:S01]  /*1020*/  FMUL.FTZ R126, R200, R228 ;  /* 0x000000e4c87e7220 */ /* 0x000fe20000410000 */
[----:B------:R-:W-:Y:S01]  /*1030*/  MOV R228, R156 ;  /* 0x0000009c00e47202 */ /* 0x000fe20000000f00 */
[----:B------:R-:W-:Y:S01]  /*1040*/  HADD2.F32 R122, -RZ, R122.H1_H1 ;  /* 0x3000007aff7a7230 */ /* 0x000fe20000004100 */
[----:B------:R-:W-:Y:S01]  /*1050*/  FADD.FTZ R209, R119, R209 ;  /* 0x000000d177d17221 */ /* 0x000fe20000010000 */
[----:B------:R-:W-:Y:S01]  /*1060*/  HADD2.F32 R118, -RZ, R132.H0_H0 ;  /* 0x20000084ff767230 */ /* 0x000fe20000004100 */
[-C--:B------:R-:W-:Y:S01]  /*1070*/  FFMA.FTZ R13, R148, R119.reuse, R13 ;  /* 0x00000077940d7223 */ /* 0x080fe2000001000d */
[----:B------:R-:W-:Y:S01]  /*1080*/  HADD2.F32 R152, -RZ, R169.H0_H0 ;  /* 0x200000a9ff987230 */ /* 0x000fe20000004100 */
[----:B------:R-:W-:Y:S01]  /*1090*/  FMUL.FTZ R156, R58, R119 ;  /* 0x000000773a9c7220 */ /* 0x000fe20000410000 */
[----:B------:R-:W-:Y:S01]  /*10a0*/  MOV R119, R0 ;  /* 0x0000000000777202 */ /* 0x000fe20000000f00 */
[C---:B------:R-:W-:Y:S01]  /*10b0*/  FMUL.FTZ R125, R200.reuse, R227 ;  /* 0x000000e3c87d7220 */ /* 0x040fe20000410000 */
[----:B------:R-:W-:Y:S01]  /*10c0*/  MOV R0, R224 ;  /* 0x000000e000007202 */ /* 0x000fe20000000f00 */
[----:B------:R-:W-:Y:S01]  /*10d0*/  FMUL.FTZ R150, R200, R239 ;  /* 0x000000efc8967220 */ /* 0x000fe20000410000 */
[----:B------:R-:W-:Y:S01]  /*10e0*/  HADD2.F32 R166, -RZ, R166.H1_H1 ;  /* 0x300000a6ffa67230 */ /* 0x000fe20000004100 */
[----:B------:R-:W-:Y:S01]  /*10f0*/  MOV R227, R144 ;  /* 0x0000009000e37202 */ /* 0x000fe20000000f00 */
[----:B------:R-:W-:Y:S01]  /*1100*/  FADD.FTZ R244, R124, R244 ;  /* 0x000000f47cf47221 */ /* 0x000fe20000010000 */
[----:B------:R-:W-:Y:S01]  /*1110*/  HADD2.F32 R223, -RZ, R123.H0_H0 ;  /* 0x2000007bffdf7230 */ /* 0x000fe20000004100 */
[-C--:B------:R-:W-:Y:S01]  /*1120*/  FFMA.FTZ R23, R162, R124.reuse, R23 ;  /* 0x0000007ca2177223 */ /* 0x080fe20000010017 */
[----:B------:R-:W-:Y:S01]  /*1130*/  HADD2.F32 R146, -RZ, R167.H0_H0 ;  /* 0x200000a7ff927230 */ /* 0x000fe20000004100 */
[----:B------:R-:W-:Y:S01]  /*1140*/  FMUL.FTZ R224, R44, R124 ;  /* 0x0000007c2ce07220 */ /* 0x000fe20000410000 */
[----:B------:R-:W-:Y:S01]  /*1150*/  HADD2.F32 R154, -RZ, R170.H0_H0 ;  /* 0x200000aaff9a7230 */ /* 0x000fe20000004100 */
[----:B------:R-:W-:Y:S01]  /*1160*/  FMUL.FTZ R124, R200, R234 ;  /* 0x000000eac87c7220 */ /* 0x000fe20000410000 */
[----:B------:R-:W-:Y:S01]  /*1170*/  HADD2.F32 R116, -RZ, R164.H0_H0 ;  /* 0x200000a4ff747230 */ /* 0x000fe20000004100 */
[----:B------:R-:W-:Y:S01]  /*1180*/  FADD.FTZ R198, R122, R198 ;  /* 0x000000c67ac67221 */ /* 0x000fe20000010000 */
[----:B------:R0:W5:Y:S01]  /*1190*/  @P0 LDG.E.128 R80, [R120.64+0x10] ;  /* 0x0000100478500981 */ /* 0x000162000c1e1d00 */
[----:B------:R-:W-:-:S02]  /*11a0*/  FFMA.FTZ R6, R131, R122, R6 ;  /* 0x0000007a83067223 */ /* 0x000fc40000010006 */
[----:B------:R-:W-:Y:S02]  /*11b0*/  FMUL.FTZ R145, R61, R122 ;  /* 0x0000007a3d917220 */ /* 0x000fe40000410000 */
[C---:B------:R-:W-:Y:S01]  /*11c0*/  FMUL.FTZ R149, R200.reuse, R238 ;  /* 0x000000eec8957220 */ /* 0x040fe20000410000 */
[----:B------:R-:W-:Y:S01]  /*11d0*/  HADD2.F32 R171, -RZ, R171.H1_H1 ;  /* 0x300000abffab7230 */ /* 0x000fe20000004100 */
[----:B------:R-:W-:Y:S01]  /*11e0*/  FMUL.FTZ R122, R200, R233 ;  /* 0x000000e9c87a7220 */ /* 0x000fe20000410000 */
[----:B------:R-:W-:Y:S01]  /*11f0*/  MOV R233, R225 ;  /* 0x000000e100e97202 */ /* 0x000fe20000000f00 */
[----:B------:R-:W-:Y:S01]  /*1200*/  FADD.FTZ R205, R118, R205 ;  /* 0x000000cd76cd7221 */ /* 0x000fe20000010000 */
[----:B------:R-:W4:Y:S01]  /*1210*/  LDG.E.128 R172, [R172.64] ;  /* 0x00000004acac7981 */ /* 0x000f22000c1e1d00 */
[-C--:B------:R-:W-:Y:S02]  /*1220*/  FFMA.FTZ R11, R150, R118.reuse, R11 ;  /* 0x00000076960b7223 */ /* 0x080fe4000001000b */
[----:B------:R-:W-:Y:S01]  /*1230*/  FMUL.FTZ R153, R56, R118 ;  /* 0x0000007638997220 */ /* 0x000fe20000410000 */
[----:B------:R-:W-:Y:S01]  /*1240*/  MOV R118, R227 ;  /* 0x000000e300767202 */ /* 0x000fe20000000f00 */
[----:B------:R-:W-:-:S02]  /*1250*/  FADD.FTZ R243, R166, R243 ;  /* 0x000000f3a6f37221 */ /* 0x000fc40000010000 */
[-C--:B------:R-:W-:Y:S02]  /*1260*/  FFMA.FTZ R22, R124, R166.reuse, R22 ;  /* 0x000000a67c167223 */ /* 0x080fe40000010016 */
[----:B------:R-:W-:Y:S02]  /*1270*/  FMUL.FTZ R225, R45, R166 ;  /* 0x000000a62de17220 */ /* 0x000fe40000410000 */
[----:B------:R-:W-:Y:S01]  /*1280*/  FMUL.FTZ R166, R200, R235 ;  /* 0x000000ebc8a67220 */ /* 0x000fe20000410000 */
[----:B------:R-:W-:Y:S01]  /*1290*/  MOV R239, R226 ;  /* 0x000000e200ef7202 */ /* 0x000fe20000000f00 */
[----:B------:R-:W-:Y:S02]  /*12a0*/  FADD.FTZ R246, R146, R246 ;  /* 0x000000f692f67221 */ /* 0x000fe40000010000 */
[-C--:B------:R-:W-:Y:S02]  /*12b0*/  FFMA.FTZ R25, R166, R146.reuse, R25 ;  /* 0x00000092a6197223 */ /* 0x080fe40000010019 */
[----:B------:R-:W-:-:S02]  /*12c0*/  FMUL.FTZ R226, R46, R146 ;  /* 0x000000922ee27220 */ /* 0x000fc40000410000 */
        /* <DEDUP_REMOVED lines=9> */
[----:B------:R-:W-:Y:S01]  /*1360*/  HADD2.F32 R169, -RZ, R169.H1_H1 ;  /* 0x300000a9ffa97230 */ /* 0x000fe20000004100 */
[----:B------:R-:W-:Y:S01]  /*1370*/  FMUL.FTZ R144, R200, R232 ;  /* 0x000000e8c8907220 */ /* 0x000fe20000410000 */
[----:B------:R-:W-:Y:S01]  /*1380*/  MOV R232, R161 ;  /* 0x000000a100e87202 */ /* 0x000fe20000000f00 */
[----:B------:R-:W-:-:S03]  /*1390*/  HADD2.F32 R170, -RZ, R170.H1_H1 ;  /* 0x300000aaffaa7230 */ /* 0x000fc60000004100 */
        /* <DEDUP_REMOVED lines=18> */
[----:B------:R-:W-:Y:S02]  /*14c0*/  HADD2.F32 R167, -RZ, R167.H1_H1 ;  /* 0x300000a7ffa77230 */ /* 0x000fe40000004100 */
[----:B------:R-:W-:Y:S01]  /*14d0*/  HADD2.F32 R157, -RZ, R172.H0_H0 ;  /* 0x200000acff9d7230 */ /* 0x000fe20000004100 */
[----:B------:R-:W-:-:S02]  /*14e0*/  MOV R232, R230 ;  /* 0x000000e600e87202 */ /* 0x000fc40000000f00 */
        /* <DEDUP_REMOVED lines=23> */
[----:B------:R-:W-:Y:S01]  /*1660*/  HADD2.F32 R172, -RZ, R172.H1_H1 ;  /* 0x300000acffac7230 */ /* 0x000fe20000004100 */
[----:B------:R-:W-:Y:S01]  /*1670*/  FMUL.FTZ R170, R200, R251 ;  /* 0x000000fbc8aa7220 */ /* 0x000fe20000410000 */
[----:B------:R-:W-:Y:S01]  /*1680*/  HADD2.F32 R158, -RZ, R173.H0_H0 ;  /* 0x200000adff9e7230 */ /* 0x000fe20000004100 */
[----:B------:R-:W-:-:S02]  /*1690*/  FMUL.FTZ R234, R38, R155 ;  /* 0x0000009b26ea7220 */ /* 0x000fc40000410000 */
[----:B------:R-:W-:Y:S01]  /*16a0*/  FFMA.FTZ R181, R170, R155, R181 ;  /* 0x0000009baab57223 */ /* 0x000fe200000100b5 */
[----:B------:R-:W-:Y:S01]  /*16b0*/  HADD2.F32 R173, -RZ, R173.H1_H1 ;  /* 0x300000adffad7230 */ /* 0x000fe20000004100 */
        /* <DEDUP_REMOVED lines=13> */
[----:B------:R-:W-:Y:S01]  /*1790*/  HADD2.F32 R123, -RZ, R123.H1_H1 ;  /* 0x3000007bff7b7230 */ /* 0x000fe20000004100 */
        /* <DEDUP_REMOVED lines=41> */
[----:B------:R-:W-:Y:S01]  /*1a30*/  HADD2.F32 R132, -RZ, R132.H1_H1 ;  /* 0x30000084ff847230 */ /* 0x000fe20000004100 */
[----:B------:R-:W-:-:S02]  /*1a40*/  FADD.FTZ R116, R116, R151 ;  /* 0x0000009774747221 */ /* 0x000fc40000010000 */
[----:B------:R-:W-:Y:S02]  /*1a50*/  FFMA.FTZ R0, R122, R151, R0 ;  /* 0x000000977a007223 */ /* 0x000fe40000010000 */
[----:B------:R-:W-:Y:S02]  /*1a60*/  FADD.FTZ R204, R132, R204 ;  /* 0x000000cc84cc7221 */ /* 0x000fe40000010000 */
[-C--:B------:R-:W-:Y:S02]  /*1a70*/  FFMA.FTZ R10, R149, R132.reuse, R10 ;  /* 0x00000084950a7223 */ /* 0x080fe4000001000a */
[----:B------:R-:W-:Y:S02]  /*1a80*/  FMUL.FTZ R132, R57, R132 ;  /* 0x0000008439847220 */ /* 0x000fe40000410000 */
[----:B------:R-:W-:Y:S02]  /*1a90*/  FADD.FTZ R116, R116, R153 ;  /* 0x0000009974747221 */ /* 0x000fe40000010000 */
[----:B------:R-:W-:Y:S01]  /*1aa0*/  FFMA.FTZ R0, R150, R153, R0 ;  /* 0x0000009996007223 */ /* 0x000fe20000010000 */
[----:B------:R-:W-:Y:S01]  /*1ab0*/  HADD2.F32 R133, -RZ, R133.H1_H1 ;  /* 0x30000085ff857230 */ /* 0x000fe20000004100 */
[----:B------:R-:W-:-:S02]  /*1ac0*/  FADD.FTZ R116, R116, R132 ;  /* 0x0000008474747221 */ /* 0x000fc40000010000 */
[----:B------:R-:W-:Y:S01]  /*1ad0*/  FFMA.FTZ R0, R149, R132, R0 ;  /* 0x0000008495007223 */ /* 0x000fe20000010000 */
[----:B0-----:R-:W-:Y:S01]  /*1ae0*/  HADD2.F32 R120, -RZ, R134.H0_H0 ;  /* 0x20000086ff787230 */ /* 0x001fe20000004100 */
[----:B------:R-:W-:Y:S02]  /*1af0*/  FADD.FTZ R208, R133, R208 ;  /* 0x000000d085d07221 */ /* 0x000fe40000010000 */
[----:B------:R-:W-:Y:S02]  /*1b00*/  FMUL.FTZ R136, R200, R136 ;  /* 0x00000088c8887220 */ /* 0x000fe40000410000 */
[-C--:B------:R-:W-:Y:S02]  /*1b10*/  FFMA.FTZ R12, R123, R133.reuse, R12 ;  /* 0x000000857b0c7223 */ /* 0x080fe4000001000c */
[----:B------:R-:W-:Y:S02]  /*1b20*/  FMUL.FTZ R133, R59, R133 ;  /* 0x000000853b857220 */ /* 0x000fe40000410000 */
[----:B------:R-:W-:-:S02]  /*1b30*/  FADD.FTZ R116, R116, R156 ;  /* 0x0000009c74747221 */ /* 0x000fc40000010000 */
[----:B------:R-:W-:Y:S01]  /*1b40*/  FFMA.FTZ R0, R148, R156, R0 ;  /* 0x0000009c94007223 */ /* 0x000fe20000010000 */
[----:B------:R-:W-:Y:S01]  /*1b50*/  HADD2.F32 R134, -RZ, R134.H1_H1 ;  /* 0x30000086ff867230 */ /* 0x000fe20000004100 */
[----:B------:R-:W-:Y:S02]  /*1b60*/  FADD.FTZ R212, R120, R212 ;  /* 0x000000d478d47221 */ /* 0x000fe40000010000 */
[----:B------:R-:W-:Y:S02]  /*1b70*/  FMUL.FTZ R137, R200, R137 ;  /* 0x00000089c8897220 */ /* 0x000fe40000410000 */
[-C--:B------:R-:W-:Y:S02]  /*1b80*/  FFMA.FTZ R15, R136, R120.reuse, R15 ;  /* 0x00000078880f7223 */ /* 0x080fe4000001000f */
[----:B------:R-:W-:Y:S02]  /*1b90*/  FMUL.FTZ R120, R52, R120 ;  /* 0x0000007834787220 */ /* 0x000fe40000410000 */
[----:B------:R-:W-:-:S02]  /*1ba0*/  FADD.FTZ R116, R116, R133 ;  /* 0x0000008574747221 */ /* 0x000fc40000010000 */
[----:B------:R-:W-:Y:S01]  /*1bb0*/  FFMA.FTZ R0, R123, R133, R0 ;  /* 0x000000857b007223 */ /* 0x000fe20000010000 */
[----:B------:R-:W-:Y:S01]  /*1bc0*/  HADD2.F32 R121, -RZ, R135.H0_H0 ;  /* 0x20000087ff797230 */ /* 0x000fe20000004100 */
        /* <DEDUP_REMOVED lines=44> */
[----:B------:R-:W-:Y:S01]  /*1e90*/  HADD2.F32 R168, -RZ, R168.H1_H1 ;  /* 0x300000a8ffa87230 */ /* 0x000fe20000004100 */
        /* <DEDUP_REMOVED lines=25> */
[--C-:B------:R-:W-:Y:S01]  /*2030*/  HADD2.F32 R159, -RZ, R174.reuse.H0_H0 ;  /* 0x200000aeff9f7230 */ /* 0x100fe20000004100 */
[----:B------:R-:W-:Y:S01]  /*2040*/  FMUL.FTZ R236, R200, R236 ;  /* 0x000000ecc8ec7220 */ /* 0x000fe20000410000 */
[----:B------:R-:W-:Y:S01]  /*2050*/  HADD2.F32 R174, -RZ, R174.H1_H1 ;  /* 0x300000aeffae7230 */ /* 0x000fe20000004100 */
[-C--:B------:R-:W-:Y:S01]  /*2060*/  FFMA.FTZ R183, R237, R157.reuse, R183 ;  /* 0x0000009dedb77223 */ /* 0x080fe200000100b7 */
[----:B------:R-:W-:Y:S01]  /*2070*/  HADD2.F32 R160, -RZ, R175.H0_H0 ;  /* 0x200000afffa07230 */ /* 0x000fe20000004100 */
[----:B------:R-:W-:-:S02]  /*2080*/  FMUL.FTZ R157, R32, R157 ;  /* 0x0000009d209d7220 */ /* 0x000fc40000410000 */
[----:B------:R-:W-:Y:S02]  /*2090*/  FADD.FTZ R116, R116, R238 ;  /* 0x000000ee74747221 */ /* 0x000fe40000010000 */
[----:B------:R-:W-:Y:S01]  /*20a0*/  FFMA.FTZ R0, R155, R238, R0 ;  /* 0x000000ee9b007223 */ /* 0x000fe20000010000 */
[----:B------:R-:W-:Y:S01]  /*20b0*/  HADD2.F32 R175, -RZ, R175.H1_H1 ;  /* 0x300000afffaf7230 */ /* 0x000fe20000004100 */
        /* <DEDUP_REMOVED lines=48> */
.L_x_10201:
        /* <DEDUP_REMOVED lines=18> */
.L_x_10202:
        /* <DEDUP_REMOVED lines=115> */
[----:B------:R-:W-:Y:S01]  /*2c10*/  F2FP.PACK_AB R116, R118, R117 ;  /* 0x000000757674723e */ /* 0x000fe200000000ff */
[----:B------:R-:W-:Y:S01]  /*2c20*/  @P0 FADD.FTZ R164, R74, R164 ;  /* 0x000000a44aa40221 */ /* 0x000fe20000010000 */
[----:B------:R-:W-:Y:S01]  /*2c30*/  F2FP.PACK_AB R117, R128, R119 ;  /* 0x000000778075723e */ /* 0x000fe200000000ff */
        /* <DEDUP_REMOVED lines=9> */
[----:B------:R-:W-:Y:S01]  /*2cd0*/  F2FP.PACK_AB R118, R119, R118 ;  /* 0x000000767776723e */ /* 0x000fe200000000ff */
[----:B------:R-:W-:Y:S02]  /*2ce0*/  FMUL.FTZ R129, R165, R194 ;  /* 0x000000c2a5817220 */ /* 0x000fe40000410000 */
[----:B------:R-:W-:Y:S02]  /*2cf0*/  FADD.FTZ R124, R225, -R124 ;  /* 0x8000007ce17c7221 */ /* 0x000fe40000010000 */
[C---:B------:R-:W-:Y:S01]  /*2d00*/  FMUL.FTZ R132, R200.reuse, R150 ;  /* 0x00000096c8847220 */ /* 0x040fe20000410000 */
[----:B------:R-:W-:Y:S01]  /*2d10*/  F2FP.PACK_AB R119, R129, R122 ;  /* 0x0000007a8177723e */ /* 0x000fe200000000ff */
        /* <DEDUP_REMOVED lines=41> */
[----:B-1----:R-:W-:Y:S01]  /*2fb0*/  F2FP.PACK_AB R116, R164, R163 ;  /* 0x000000a3a474723e */ /* 0x002fe200000000ff */
        /* <DEDUP_REMOVED lines=51> */
[----:B--2---:R-:W-:Y:S01]  /*32f0*/  F2FP.PACK_AB R116, R132, R163 ;  /* 0x000000a38474723e */ /* 0x004fe200000000ff */
[-C--:B------:R-:W-:Y:S01]  /*3300*/  FMUL.FTZ R132, R162, R194.reuse ;  /* 0x000000c2a2847220 */ /* 0x080fe20000410000 */
[----:B------:R-:W-:Y:S01]  /*3310*/  F2FP.PACK_AB R117, R134, R133 ;  /* 0x000000858675723e */ /* 0x000fe200000000ff */
[----:B------:R-:W-:Y:S01]  /*3320*/  FMUL.FTZ R133, R159, R194 ;  /* 0x000000c29f857220 */ /* 0x000fe20000410000 */
[----:B------:R-:W-:Y:S01]  /*3330*/  SEL R126, R154, R114, P3 ;  /* 0x000000729a7e7207 */ /* 0x000fe20001800000 */
[C---:B------:R-:W-:Y:S01]  /*3340*/  FMUL.FTZ R121, R153.reuse, R194 ;  /* 0x000000c299797220 */ /* 0x040fe20000410000 */
[----:B------:R-:W-:Y:S01]  /*3350*/  SEL R127, R153, R115, P3 ;  /* 0x00000073997f7207 */ /* 0x000fe20001800000 */
[----:B------:R-:W-:Y:S01]  /*3360*/  FADD.FTZ R229, R147, -R229 ;  /* 0x800000e593e57221 */ /* 0x000fe20000010000 */
[----:B------:R-:W-:Y:S01]  /*3370*/  F2FP.PACK_AB R118, R133, R132 ;  /* 0x000000848576723e */ /* 0x000fe200000000ff */
[----:B------:R-:W-:Y:S01]  /*3380*/  FADD.FTZ R227, R152, -R227 ;  /* 0x800000e398e37221 */ /* 0x000fe20000010000 */
[----:B------:R-:W-:Y:S01]  /*3390*/  F2FP.PACK_AB R119, R121, R120 ;  /* 0x000000787977723e */ /* 0x000fe200000000ff */
        /* <DEDUP_REMOVED lines=51> */
[----:B0-----:R-:W-:Y:S01]  /*36d0*/  F2FP.PACK_AB R118, R121, R120 ;  /* 0x000000787976723e */ /* 0x001fe200000000ff */
        /* <DEDUP_REMOVED lines=50> */
.L_x_10199:
        /* <DEDUP_REMOVED lines=80> */
.L_x_10196:
        /* <DEDUP_REMOVED lines=30> */
.L_x_10197:
[----:B------:R-:W-:Y:S01]  /*40e0*/  HFMA2.MMA R118, -RZ, RZ, 0, 9.5367431640625e-07 ;  /* 0x00000010ff767435 */ /* 0x000fe200000001ff */
[----:B-1----:R-:W-:-:S02]  /*40f0*/  MOV R117, R119 ;  /* 0x0000007700757202 */ /* 0x002fc40000000f00 */
[----:B------:R-:W-:Y:S02]  /*4100*/  MOV R249, 0x1f ;  /* 0x0000001f00f97802 */ /* 0x000fe40000000f00 */
[----:B------:R-:W-:Y:S02]  /*4110*/  MOV R248, 0xffffffff ;  /* 0xffffffff00f87802 */ /* 0x000fe40000000f00 */
[----:B------:R-:W-:Y:S02]  /*4120*/  MOV R116, 0x4140 ;  /* 0x0000414000747802 */ /* 0x000fe40000000f00 */
[----:B-----5:R-:W-:Y:S05]  /*4130*/  CALL.REL.NOINC `($__internal_141_$__cuda_sm70_shflsync_down_p) ;  /* 0x0000046000007944 */ /* 0x020fea0003c00000 */
[----:B-1----:R-:W-:Y:S01]  /*4140*/  MOV R247, R118 ;  /* 0x0000007600f77202 */ /* 0x002fe20000000f00 */
[----:B------:R-:W-:Y:S05]  /*4150*/  BRA `(.L_x_10201) ;  /* 0xffffe26000007947 */ /* 0x000fea000383ffff */
.L_x_10198:
[----:B------:R-:W-:Y:S01]  /*4160*/  HFMA2.MMA R118, -RZ, RZ, 0, 9.5367431640625e-07 ;  /* 0x00000010ff767435 */ /* 0x000fe200000001ff */
[----:B-1----:R-:W-:Y:S02]  /*4170*/  MOV R117, R0 ;  /* 0x0000000000757202 */ /* 0x002fe40000000f00 */
[----:B------:R-:W-:Y:S02]  /*4180*/  MOV R249, 0x1f ;  /* 0x0000001f00f97802 */ /* 0x000fe40000000f00 */
[----:B------:R-:W-:-:S02]  /*4190*/  MOV R248, 0xffffffff ;  /* 0xffffffff00f87802 */ /* 0x000fc40000000f00 */
[----:B------:R-:W-:Y:S02]  /*41a0*/  MOV R116, 0x41c0 ;  /* 0x000041c000747802 */ /* 0x000fe40000000f00 */
[----:B0-2--5:R-:W-:Y:S05]  /*41b0*/  CALL.REL.NOINC `($__internal_141_$__cuda_sm70_shflsync_down_p) ;  /* 0x000003e000007944 */ /* 0x025fea0003c00000 */
[----:B------:R-:W-:Y:S01]  /*41c0*/  FADD.FTZ R119, R119, R247 ;  /* 0x000000f777777221 */ /* 0x000fe20000010000 */
[----:B------:R-:W-:Y:S01]  /*41d0*/  MOV R249, 0x1f ;  /* 0x0000001f00f97802 */ /* 0x000fe20000000f00 */
[----:B-1----:R-:W-:Y:S01]  /*41e0*/  FADD.FTZ R0, R0, R118 ;  /* 0x0000007600007221 */ /* 0x002fe20000010000 */
[----:B------:R-:W-:Y:S01]  /*41f0*/  HFMA2.MMA R118, -RZ, RZ, 0, 4.76837158203125e-07 ;  /* 0x00000008ff767435 */ /* 0x000fe200000001ff */
[----:B------:R-:W-:Y:S02]  /*4200*/  MOV R248, 0xffffffff ;  /* 0xffffffff00f87802 */ /* 0x000fe40000000f00 */
[----:B------:R-:W-:Y:S02]  /*4210*/  MOV R117, R119 ;  /* 0x0000007700757202 */ /* 0x000fe40000000f00 */
[----:B------:R-:W-:Y:S02]  /*4220*/  MOV R116, 0x4240 ;  /* 0x0000424000747802 */ /* 0x000fe40000000f00 */
[----:B------:R-:W-:Y:S05]  /*4230*/  CALL.REL.NOINC `($__internal_141_$__cuda_sm70_shflsync_down_p) ;  /* 0x0000036000007944 */ /* 0x000fea0003c00000 */
[----:B-1----:R-:W-:Y:S01]  /*4240*/  MOV R247, R118 ;  /* 0x0000007600f77202 */ /* 0x002fe20000000f00 */
[----:B------:R-:W-:Y:S01]  /*4250*/  HFMA2.MMA R118, -RZ, RZ, 0, 4.76837158203125e-07 ;  /* 0x00000008ff767435 */ /* 0x000fe200000001ff */
[----:B------:R-:W-:-:S02]  /*4260*/  MOV R117, R0 ;  /* 0x0000000000757202 */ /* 0x000fc40000000f00 */
[----:B------:R-:W-:Y:S02]  /*4270*/  MOV R249, 0x1f ;  /* 0x0000001f00f97802 */ /* 0x000fe40000000f00 */
[----:B------:R-:W-:Y:S02]  /*4280*/  MOV R248, 0xffffffff ;  /* 0xffffffff00f87802 */ /* 0x000fe40000000f00 */
[----:B------:R-:W-:Y:S02]  /*4290*/  MOV R116, 0x42b0 ;  /* 0x000042b000747802 */ /* 0x000fe40000000f00 */
[----:B------:R-:W-:Y:S05]  /*42a0*/  CALL.REL.NOINC `($__internal_141_$__cuda_sm70_shflsync_down_p) ;  /* 0x000002f000007944 */ /* 0x000fea0003c00000 */
[----:B------:R-:W-:Y:S01]  /*42b0*/  FADD.FTZ R119, R247, R119 ;  /* 0x00000077f7777221 */ /* 0x000fe20000010000 */
[----:B------:R-:W-:Y:S01]  /*42c0*/  MOV R249, 0x1f ;  /* 0x0000001f00f97802 */ /* 0x000fe20000000f00 */
[----:B-1----:R-:W-:Y:S01]  /*42d0*/  FADD.FTZ R0, R0, R118 ;  /* 0x0000007600007221 */ /* 0x002fe20000010000 */
[----:B------:R-:W-:Y:S01]  /*42e0*/  HFMA2.MMA R118, -RZ, RZ, 0, 2.384185791015625e-07 ;  /* 0x00000004ff767435 */ /* 0x000fe200000001ff */
[----:B------:R-:W-:Y:S02]  /*42f0*/  MOV R248, 0xffffffff ;  /* 0xffffffff00f87802 */ /* 0x000fe40000000f00 */
[----:B------:R-:W-:-:S02]  /*4300*/  MOV R117, R119 ;  /* 0x0000007700757202 */ /* 0x000fc40000000f00 */
[----:B------:R-:W-:Y:S02]  /*4310*/  MOV R116, 0x4330 ;  /* 0x0000433000747802 */ /* 0x000fe40000000f00 */
[----:B------:R-:W-:Y:S05]  /*4320*/  CALL.REL.NOINC `($__internal_141_$__cuda_sm70_shflsync_down_p) ;  /* 0x0000027000007944 */ /* 0x000fea0003c00000 */
[----:B-1----:R-:W-:Y:S01]  /*4330*/  MOV R247, R118 ;  /* 0x0000007600f77202 */ /* 0x002fe20000000f00 */
[----:B------:R-:W-:Y:S01]  /*4340*/  HFMA2.MMA R118, -RZ, RZ, 0, 2.384185791015625e-07 ;  /* 0x00000004ff767435 */ /* 0x000fe200000001ff */
[----:B------:R-:W-:Y:S02]  /*4350*/  MOV R117, R0 ;  /* 0x0000000000757202 */ /* 0x000fe40000000f00 */
[----:B------:R-:W-:Y:S02]  /*4360*/  MOV R249, 0x1f ;  /* 0x0000001f00f97802 */ /* 0x000fe40000000f00 */
[----:B------:R-:W-:Y:S02]  /*4370*/  MOV R248, 0xffffffff ;  /* 0xffffffff00f87802 */ /* 0x000fe40000000f00 */
[----:B------:R-:W-:Y:S02]  /*4380*/  MOV R116, 0x43a0 ;  /* 0x000043a000747802 */ /* 0x000fe40000000f00 */
[----:B------:R-:W-:Y:S05]  /*4390*/  CALL.REL.NOINC `($__internal_141_$__cuda_sm70_shflsync_down_p) ;  /* 0x0000020000007944 */ /* 0x000fea0003c00000 */
[----:B------:R-:W-:Y:S01]  /*43a0*/  FADD.FTZ R119, R247, R119 ;  /* 0x00000077f7777221 */ /* 0x000fe20000010000 */
[----:B------:R-:W-:Y:S01]  /*43b0*/  MOV R249, 0x1f ;  /* 0x0000001f00f97802 */ /* 0x000fe20000000f00 */
[----:B-1----:R-:W-:Y:S01]  /*43c0*/  FADD.FTZ R0, R0, R118 ;  /* 0x0000007600007221 */ /* 0x002fe20000010000 */
[----:B------:R-:W-:Y:S01]  /*43d0*/  HFMA2.MMA R118, -RZ, RZ, 0, 1.1920928955078125e-07 ;  /* 0x00000002ff767435 */ /* 0x000fe200000001ff */
[----:B------:R-:W-:-:S02]  /*43e0*/  MOV R248, 0xffffffff ;  /* 0xffffffff00f87802 */ /* 0x000fc40000000f00 */
[----:B------:R-:W-:Y:S02]  /*43f0*/  MOV R117, R119 ;  /* 0x0000007700757202 */ /* 0x000fe40000000f00 */
[----:B------:R-:W-:Y:S02]  /*4400*/  MOV R116, 0x4420 ;  /* 0x0000442000747802 */ /* 0x000fe40000000f00 */
[----:B------:R-:W-:Y:S05]  /*4410*/  CALL.REL.NOINC `($__internal_141_$__cuda_sm70_shflsync_down_p) ;  /* 0x0000018000007944 */ /* 0x000fea0003c00000 */
[----:B-1----:R-:W-:Y:S01]  /*4420*/  MOV R247, R118 ;  /* 0x0000007600f77202 */ /* 0x002fe20000000f00 */
[----:B------:R-:W-:Y:S01]  /*4430*/  HFMA2.MMA R118, -RZ, RZ, 0, 1.1920928955078125e-07 ;  /* 0x00000002ff767435 */ /* 0x000fe200000001ff */
[----:B------:R-:W-:Y:S02]  /*4440*/  MOV R117, R0 ;  /* 0x0000000000757202 */ /* 0x000fe40000000f00 */
[----:B------:R-:W-:Y:S02]  /*4450*/  MOV R249, 0x1f ;  /* 0x0000001f00f97802 */ /* 0x000fe40000000f00 */
[----:B------:R-:W-:Y:S02]  /*4460*/  MOV R248, 0xffffffff ;  /* 0xffffffff00f87802 */ /* 0x000fe40000000f00 */
[----:B------:R-:W-:-:S02]  /*4470*/  MOV R116, 0x4490 ;  /* 0x0000449000747802 */ /* 0x000fc40000000f00 */
[----:B------:R-:W-:Y:S05]  /*4480*/  CALL.REL.NOINC `($__internal_141_$__cuda_sm70_shflsync_down_p) ;  /* 0x0000011000007944 */ /* 0x000fea0003c00000 */
[----:B------:R-:W-:Y:S01]  /*4490*/  FADD.FTZ R119, R247, R119 ;  /* 0x00000077f7777221 */ /* 0x000fe20000010000 */
[----:B------:R-:W-:Y:S01]  /*44a0*/  MOV R249, 0x1f ;  /* 0x0000001f00f97802 */ /* 0x000fe20000000f00 */
[----:B-1----:R-:W-:Y:S01]  /*44b0*/  FADD.FTZ R0, R0, R118 ;  /* 0x0000007600007221 */ /* 0x002fe20000010000 */
[----:B------:R-:W-:Y:S01]  /*44c0*/  HFMA2.MMA R118, -RZ, RZ, 0, 5.9604644775390625e-08 ;  /* 0x00000001ff767435 */ /* 0x000fe200000001ff */
[----:B------:R-:W-:-:S02]  /*44d0*/  MOV R248, 0xffffffff ;  /* 0xffffffff00f87802 */ /* 0x000fc40000000f00 */
[----:B------:R-:W-:Y:S02]  /*44e0*/  MOV R117, R119 ;  /* 0x0000007700757202 */ /* 0x000fe40000000f00 */
[----:B------:R-:W-:Y:S02]  /*44f0*/  MOV R116, 0x4510 ;  /* 0x0000451000747802 */ /* 0x000fe40000000f00 */
[----:B------:R-:W-:Y:S05]  /*4500*/  CALL.REL.NOINC `($__internal_141_$__cuda_sm70_shflsync_down_p) ;  /* 0x0000009000007944 */ /* 0x000fea0003c00000 */
[----:B-1----:R-:W-:Y:S01]  /*4510*/  MOV R247, R118 ;  /* 0x0000007600f77202 */ /* 0x002fe20000000f00 */
[----:B------:R-:W-:Y:S01]  /*4520*/  HFMA2.MMA R118, -RZ, RZ, 0, 5.9604644775390625e-08 ;  /* 0x00000001ff767435 */ /* 0x000fe200000001ff */
[----:B------:R-:W-:Y:S02]  /*4530*/  MOV R117, R0 ;  /* 0x0000000000757202 */ /* 0x000fe40000000f00 */
[----:B------:R-:W-:Y:S02]  /*4540*/  MOV R249, 0x1f ;  /* 0x0000001f00f97802 */ /* 0x000fe40000000f00 */
[----:B------:R-:W-:Y:S02]  /*4550*/  MOV R248, 0xffffffff ;  /* 0xffffffff00f87802 */ /* 0x000fe40000000f00 */
[----:B------:R-:W-:-:S02]  /*4560*/  MOV R116, 0x4580 ;  /* 0x0000458000747802 */ /* 0x000fc40000000f00 */
[----:B------:R-:W-:Y:S05]  /*4570*/  CALL.REL.NOINC `($__internal_141_$__cuda_sm70_shflsync_down_p) ;  /* 0x0000002000007944 */ /* 0x000fea0003c00000 */
[----:B-1----:R-:W-:Y:S01]  /*4580*/  MOV R117, R118 ;  /* 0x0000007600757202 */ /* 0x002fe20000000f00 */
[----:B------:R-:W-:Y:S05]  /*4590*/  BRA `(.L_x_10202) ;  /* 0xffffdf4000007947 */ /* 0x000fea000383ffff */
        .weak           $__internal_141_$__cuda_sm70_shflsync_down_p
        .type           $__internal_141_$__cuda_sm70_shflsync_down_p,@function
        .size           $__internal_141_$__cuda_sm70_shflsync_down_p,(.L_x_14359 - $__internal_141_$__cuda_sm70_shflsync_down_p)
$__internal_141_$__cuda_sm70_shflsync_down_p:
[----:B------:R-:W-:Y:S04]  /*45a0*/  WARPSYNC R248 ;  /* 0x000000f800007348 */ /* 0x000fe80003800000 */
[----:B------:R0:W1:Y:S02]  /*45b0*/  SHFL.DOWN PT, R118, R117, R118, R249 ;  /* 0x0800007675767389 */ /* 0x00006400000e00f9 */
[----:B0-----:R-:W-:-:S06]  /*45c0*/  HFMA2.MMA R117, -RZ, RZ, 0, 0 ;  /* 0x00000000ff757435 */ /* 0x001fcc00000001ff */
[----:B------:R-:W-:Y:S05]  /*45d0*/  RET.REL.NODEC R116 `(_ZN10layer_norm13ln_bwd_kernelINS_13Kernel_traitsIf6__halffS2_fjLj5120ELj1ELj1ELj4ELj16ENS_18Kernel_traits_baseILj5120EfS2_fS2_fjLj128EEEEELb0ELb0ELb0ELb1EEEvNS_9BwdParamsE) ;  /* 0xffffba2074007950 */ /* 0x000fea0003c3ffff */
.L_x_10203:
        /* <DEDUP_REMOVED lines=10> */
.L_x_14359:


//--------------------- .text._ZN10layer_norm13ln_bwd_kernelINS_13Kernel_traitsIf6__halffS2_fjLj5120ELj1ELj1ELj4ELj16ENS_18Kernel_traits_baseILj5120EfS2_fS2_fjLj128EEEEELb0ELb0ELb1ELb0EEEvNS_9BwdParamsE --------------------------
	.section	.text._ZN10layer_norm13ln_bwd_kernelINS_13Kernel_traitsIf6__halffS2_fjLj5120ELj1ELj1ELj4ELj16ENS_18Kernel_traits_baseILj5120EfS2_fS2_fjLj128EEEEELb0ELb0ELb1ELb0EEEvNS_9BwdParamsE,"ax",@progbits
	.sectioninfo	@"SHI_REGISTERS=255"
	.align	128
        .global         _ZN10layer_norm13ln_bwd_kernelINS_13Kernel_traitsIf6__halffS2_fjLj5120ELj1ELj1ELj4ELj16ENS_18Kernel_traits_baseILj5120EfS2_fS2_fjLj128EEEEELb0ELb0ELb1ELb0EEEvNS_9BwdParamsE
        .type           _ZN10layer_norm13ln_bwd_kernelINS_13Kernel_traitsIf6__halffS2_fjLj5120ELj1ELj1ELj4ELj16ENS_18Kernel_traits_baseILj5120EfS2_fS2_fjLj128EEEEELb0ELb0ELb1ELb0EEEvNS_9BwdParamsE,@function
        .size           _ZN10layer_norm13ln_bwd_kernelINS_13Kernel_traitsIf6__halffS2_fjLj5120ELj1ELj1ELj4ELj16ENS_18Kernel_traits_baseILj5120EfS2_fS2_fjLj128EEEEELb0ELb0ELb1ELb0EEEvNS_9BwdParamsE,(.L_x_14360 - _ZN10layer_norm13ln_bwd_kernelINS_13Kernel_traitsIf6__halffS2_fjLj5120ELj1ELj1ELj4ELj16ENS_18Kernel_traits_baseILj5120EfS2_fS2_fjLj128EEEEELb0ELb0ELb1ELb0EEEvNS_9BwdParamsE)
        .other          _ZN10layer_norm13ln_bwd_kernelINS_13Kernel_traitsIf6__halffS2_fjLj5120ELj1ELj1ELj4ELj16ENS_18Kernel_traits_baseILj5120EfS2_fS2_fjLj128EEEEELb0ELb0ELb1ELb0EEEvNS_9BwdParamsE,@"STO_CUDA_ENTRY STV_DEFAULT"
_ZN10layer_norm13ln_bwd_kernelINS_13Kernel_traitsIf6__halffS2_fjLj5120ELj1ELj1ELj4ELj16ENS_18Kernel_traits_baseILj5120EfS2_fS2_fjLj128EEEEELb0ELb0ELb1ELb0EEEvNS_9BwdParamsE:
.text._ZN10layer_norm13ln_bwd_kernelINS_13Kernel_traitsIf6__halffS2_fjLj5120ELj1ELj1ELj4ELj16ENS_18Kernel_traits_baseILj5120EfS2_fS2_fjLj128EEEEELb0ELb0ELb1ELb0EEEvNS_9BwdParamsE:
        /* <DEDUP_REMOVED lines=96> */
[----:B------:R-:W-:-:S06]  /*0600*/  MOV R57, RZ ;  /* 0x000000ff00397202 */ /* 0x000fcc0000000f00 */
[----:B------:R1:W-:Y:S04]  /*0610*/  STL.S16 [R1+0x30], R3 ;  /* 0x0000300301007387 */ /* 0x0003e80000100600 */
.L_x_10320:
        /* <DEDUP_REMOVED lines=28> */
.L_x_10209:
[----:B------:R-:W-:Y:S02]  /*07e0*/  IADD3 R5, R4, 0x80, RZ ;  /* 0x0000008004057810 */ /* 0x000fe40007ffe0ff */
.L_x_10208:
[----:B------:R-:W-:Y:S05]  /*07f0*/  BSYNC B1 ;  /* 0x0000000000017941 */ /* 0x000fea0003800000 */
.L_x_10207:
        /* <DEDUP_REMOVED lines=8> */
.L_x_10212:
[----:B------:R-:W-:Y:S02]  /*0880*/  IADD3 R5, R5, 0x80, RZ ;  /* 0x0000008005057810 */ /* 0x000fe40007ffe0ff */
.L_x_10211:
[----:B------:R-:W-:Y:S05]  /*0890*/  BSYNC B1 ;  /* 0x0000000000017941 */ /* 0x000fea0003800000 */
.L_x_10210:
        /* <DEDUP_REMOVED lines=8> */
.L_x_10215:
[----:B------:R-:W-:Y:S02]  /*0920*/  IADD3 R5, R5, 0x80, RZ ;  /* 0x0000008005057810 */ /* 0x000fe40007ffe0ff */
.L_x_10214:
[----:B------:R-:W-:Y:S05]  /*0930*/  BSYNC B1 ;  /* 0x0000000000017941 */ /* 0x000fea0003800000 */
.L_x_10213:
        /* <DEDUP_REMOVED lines=8> */
.L_x_10218:
[----:B------:R-:W-:Y:S02]  /*09c0*/  IADD3 R5, R5, 0x80, RZ ;  /* 0x0000008005057810 */ /* 0x000fe40007ffe0ff */
.L_x_10217:
[----:B------:R-:W-:Y:S05]  /*09d0*/  BSYNC B1 ;  /* 0x0000000000017941 */ /* 0x000fea0003800000 */
.L_x_10216:
        /* <DEDUP_REMOVED lines=9> */
.L_x_10206:
        /* <DEDUP_REMOVED lines=29> */
[----:B-1----:R-:W-:-:S02]  /*0c40*/  HADD2.F32 R6, -RZ, R184.H0_H0 ;  /* 0x200000b8ff067230 */ /* 0x002fc40000004100 */
[----:B------:R-:W-:Y:S01]  /*0c50*/  HADD2.F32 R181, -RZ, R184.H1_H1 ;  /* 0x300000b8ffb57230 */ /* 0x000fe20000004100 */
[----:B---3--:R-:W-:Y:S02]  /*0c60*/  FADD.FTZ R184, -R5, R188 ;  /* 0x000000bc05b87221 */ /* 0x008fe40000010100 */
[C---:B-----5:R-:W-:Y:S01]  /*0c70*/  FMUL.FTZ R221, R3.reuse, R183 ;  /* 0x000000b703dd7220 */ /* 0x060fe20000410000 */
[----:B0-----:R-:W-:Y:S01]  /*0c80*/  HADD2.F32 R0, -RZ, R187.H0_H0 ;  /* 0x200000bbff007230 */ /* 0x001fe20000004100 */
[C---:B------:R-:W-:Y:S01]  /*0c90*/  FMUL.FTZ R220, R3.reuse, R184 ;  /* 0x000000b803dc7220 */ /* 0x040fe20000410000 */
[----:B------:R-:W2:Y:S01]  /*0ca0*/  LDL R183, [R1+0x64] ;  /* 0x0000640001b77983 */ /* 0x000ea20000100800 */
[----:B------:R-:W-:-:S03]  /*0cb0*/  FMUL.FTZ R223, R3, R211 ;  /* 0x000000d303df7220 */ /* 0x000fc60000410000 */
[----:B------:R-:W3:Y:S01]  /*0cc0*/  LDL R184, [R1+0x58] ;  /* 0x0000580001b87983 */ /* 0x000ee20000100800 */
[----:B------:R-:W-:-:S03]  /*0cd0*/  HADD2.F32 R215, -RZ, R187.H1_H1 ;  /* 0x300000bbffd77230 */ /* 0x000fc60000004100 */
[----:B------:R-:W4:Y:S01]  /*0ce0*/  LDL R211, [R1+0x5c] ;  /* 0x00005c0001d37983 */ /* 0x000f220000100800 */
[----:B------:R-:W-:-:S03]  /*0cf0*/  FADD.FTZ R187, -R5, R191 ;  /* 0x000000bf05bb7221 */ /* 0x000fc60000010100 */
[----:B------:R-:W4:Y:S01]  /*0d00*/  LDL R191, [R1+0x60] ;  /* 0x0000600001bf7983 */ /* 0x000f220000100800 */
[----:B------:R-:W-:Y:S01]  /*0d10*/  FMUL.FTZ R224, R3, R210 ;  /* 0x000000d203e07220 */ /* 0x000fe20000410000 */
[--C-:B------:R-:W-:Y:S02]  /*0d20*/  HADD2.F32 R214, -RZ, R186.reuse.H0_H0 ;  /* 0x200000baffd67230 */ /* 0x100fe40000004100 */
[----:B------:R-:W4:Y:S01]  /*0d30*/  LDL R210, [R1+0x48] ;  /* 0x0000480001d27983 */ /* 0x000f220000100800 */
[----:B------:R-:W-:Y:S01]  /*0d40*/  HADD2.F32 R212, -RZ, R186.H1_H1 ;  /* 0x300000baffd47230 */ /* 0x000fe20000004100 */
[C---:B------:R-:W-:Y:S01]  /*0d50*/  FADD.FTZ R7, -R5.reuse, R180 ;  /* 0x000000b405077221 */ /* 0x040fe20000010100 */
[--C-:B------:R-:W-:Y:S01]  /*0d60*/  HADD2.F32 R182, -RZ, R185.reuse.H0_H0 ;  /* 0x200000b9ffb67230 */ /* 0x100fe20000004100 */
[C---:B------:R-:W-:Y:S01]  /*0d70*/  FADD.FTZ R186, -R5.reuse, R190 ;  /* 0x000000be05ba7221 */ /* 0x040fe20000010100 */
[----:B------:R-:W-:Y:S01]  /*0d80*/  HADD2.F32 R180, -RZ, R185.H1_H1 ;  /* 0x300000b9ffb47230 */ /* 0x000fe20000004100 */
        /* <DEDUP_REMOVED lines=58> */
.L_x_10221:
[----:B-1----:R-:W-:Y:S05]  /*1130*/  BSYNC B1 ;  /* 0x0000000000017941 */ /* 0x002fea0003800000 */
.L_x_10220:
        /* <DEDUP_REMOVED lines=19> */
[----:B------:R-:W-:-:S03]  /*1270*/  HADD2.F32 R190, -RZ, R181.H0_H0 ;  /* 0x200000b5ffbe7230 */ /* 0x000fc60000004100 */
[C---:B------:R-:W-:Y:S01]  /*1280*/  FADD.FTZ R9, -R5.reuse, R9 ;  /* 0x0000000905097221 */ /* 0x040fe20000010100 */
[----:B------:R0:W5:Y:S04]  /*1290*/  @P4 LDG.E.128 R140, [R188.64] ;  /* 0x00000004bc8c4981 */ /* 0x000168000c1e1d00 */
[----:B------:R0:W5:Y:S01]  /*12a0*/  @P4 LDG.E.128 R144, [R188.64+0x10] ;  /* 0x00001004bc904981 */ /* 0x000162000c1e1d00 */
[----:B------:R-:W-:Y:S02]  /*12b0*/  FADD.FTZ R10, -R5, R10 ;  /* 0x0000000a050a7221 */ /* 0x000fe40000010100 */
[C---:B-----5:R-:W-:Y:S01]  /*12c0*/  FMUL.FTZ R209, R3.reuse, R9 ;  /* 0x0000000903d17220 */ /* 0x060fe20000410000 */
[----:B------:R-:W-:Y:S01]  /*12d0*/  HADD2.F32 R210, -RZ, R182.H0_H0 ;  /* 0x200000b6ffd27230 */ /* 0x000fe20000004100 */
[----:B------:R-:W-:Y:S01]  /*12e0*/  FMUL.FTZ R216, R3, R12 ;  /* 0x0000000c03d87220 */ /* 0x000fe20000410000 */
[----:B0-----:R-:W-:-:S02]  /*12f0*/  HADD2.F32 R188, -RZ, R180.H0_H0 ;  /* 0x200000b4ffbc7230 */ /* 0x001fc40000004100 */
[----:B------:R-:W-:Y:S02]  /*1300*/  HADD2.F32 R180, -RZ, R180.H1_H1 ;  /* 0x300000b4ffb47230 */ /* 0x000fe40000004100 */
[----:B------:R-:W-:Y:S01]  /*1310*/  HADD2.F32 R189, -RZ, R181.H1_H1 ;  /* 0x300000b5ffbd7230 */ /* 0x000fe20000004100 */
[C---:B------:R-:W-:Y:S01]  /*1320*/  FADD.FTZ R181, -R5.reuse, R185 ;  /* 0x000000b905b57221 */ /* 0x040fe20000010100 */
[----:B------:R-:W-:Y:S01]  /*1330*/  HADD2.F32 R191, -RZ, R182.H1_H1 ;  /* 0x300000b6ffbf7230 */ /* 0x000fe20000004100 */
        /* <DEDUP_REMOVED lines=21> */
[--C-:B------:R-:W-:Y:S02]  /*1490*/  HADD2.F32 R211, -RZ, R183.reuse.H0_H0 ;  /* 0x200000b7ffd37230 */ /* 0x100fe40000004100 */
[----:B------:R-:W-:Y:S01]  /*14a0*/  HADD2.F32 R249, -RZ, R183.H1_H1 ;  /* 0x300000b7fff97230 */ /* 0x000fe20000004100 */
        /* <DEDUP_REMOVED lines=33> */
.L_x_10223:
[----:B0-----:R-:W-:Y:S05]  /*16c0*/  BSYNC B1 ;  /* 0x0000000000017941 */ /* 0x001fea0003800000 */
.L_x_10222:
[----:B------:R-:W-:Y:S01]  /*16d0*/  BSSY B1, `(.L_x_10224) ;  /* 0x0000050000017945 */ /* 0x000fe20003800000 */
[----:B------:R-:W-:Y:S05]  /*16e0*/  @!P1 BRA `(.L_x_10225) ;  /* 0x000004e000009947 */ /* 0x000fea0003800000 */
[----:B------:R-:W-:Y:S01]  /*16f0*/  HFMA2.MMA R180, -RZ, RZ, 0, 9.5367431640625e-07 ;  /* 0x00000010ffb47435 */ /* 0x000fe200000001ff */
[----:B------:R-:W-:-:S05]  /*1700*/  MOV R188, 0x20 ;  /* 0x0000002000bc7802 */ /* 0x000fca0000000f00 */
[----:B------:R-:W-:-:S04]  /*1710*/  IMAD.WIDE.U32 R14, R212, R188, c[0x0][0x188] ;  /* 0x00006200d40e7625 */ /* 0x000fc800078e00bc */
[----:B------:R-:W-:Y:S01]  /*1720*/  IMAD.WIDE.U32 R180, R213, R180, c[0x0][0x208] ;  /* 0x00008200d5b47625 */ /* 0x000fe200078e00b4 */
[----:B------:R0:W2:Y:S04]  /*1730*/  LDG.E.128 R16, [R14.64] ;  /* 0x000000040e107981 */ /* 0x0000a8000c1e1d00 */
[----:B------:R0:W3:Y:S04]  /*1740*/  LDG.E.128 R184, [R14.64+0x10] ;  /* 0x000010040eb87981 */ /* 0x0000e8000c1e1d00 */
[----:B------:R-:W4:Y:S01]  /*1750*/  LDG.E.128 R180, [R180.64] ;  /* 0x00000004b4b47981 */ /* 0x000f22000c1e1d00 */
[----:B------:R-:W-:-:S04]  /*1760*/  ISETP.NE.U32.AND P4, PT, RZ, c[0x0][0x218], PT ;  /* 0x00008600ff007a0c */ /* 0x000fc80003f85070 */
[----:B------:R-:W-:-:S13]  /*1770*/  ISETP.NE.AND.EX P4, PT, RZ, c[0x0][0x21c], PT, P4 ;  /* 0x00008700ff007a0c */ /* 0x000fda0003f85340 */
[----:B0-----:R-:W-:-:S05]  /*1780*/  @P4 IMAD.WIDE.U32 R14, R212, R188, c[0x0][0x218] ;  /* 0x00008600d40e4625 */ /* 0x001fca00078e00bc */
[----:B------:R2:W5:Y:S04]  /*1790*/  @P4 LDG.E.128 R148, [R14.64] ;  /* 0x000000040e944981 */ /* 0x000568000c1e1d00 */
[----:B------:R2:W5:Y:S01]  /*17a0*/  @P4 LDG.E.128 R152, [R14.64+0x10] ;  /* 0x000010040e984981 */ /* 0x000562000c1e1d00 */
[----:B------:R-:W-:Y:S02]  /*17b0*/  IADD3 R213, R213, 0x80, RZ ;  /* 0x00000080d5d57810 */ /* 0x000fe40007ffe0ff */
[----:B------:R-:W-:Y:S01]  /*17c0*/  IADD3 R212, R212, 0x80, RZ ;  /* 0x00000080d4d47810 */ /* 0x000fe20007ffe0ff */
[C---:B--2---:R-:W-:Y:S02]  /*17d0*/  FADD.FTZ R14, -R5.reuse, R17 ;  /* 0x00000011050e7221 */ /* 0x044fe40000010100 */
[----:B------:R-:W-:-:S02]  /*17e0*/  FADD.FTZ R13, -R5, R16 ;  /* 0x00000010050d7221 */ /* 0x000fc40000010100 */
[----:B-----5:R-:W-:Y:S01]  /*17f0*/  FMUL.FTZ R14, R3, R14 ;  /* 0x0000000e030e7220 */ /* 0x020fe20000410000 */
[--C-:B----4-:R-:W-:Y:S02]  /*1800*/  HADD2.F32 R188, -RZ, R180.reuse.H0_H0 ;  /* 0x200000b4ffbc7230 */ /* 0x110fe40000004100 */
[----:B------:R-:W-:Y:S02]  /*1810*/  HADD2.F32 R180, -RZ, R180.H1_H1 ;  /* 0x300000b4ffb47230 */ /* 0x000fe40000004100 */
[--C-:B------:R-:W-:Y:S02]  /*1820*/  HADD2.F32 R190, -RZ, R181.reuse.H0_H0 ;  /* 0x200000b5ffbe7230 */ /* 0x100fe40000004100 */
[----:B------:R-:W-:Y:S01]  /*1830*/  HADD2.F32 R189, -RZ, R181.H1_H1 ;  /* 0x300000b5ffbd7230 */ /* 0x000fe20000004100 */
[----:B---3--:R-:W-:Y:S02]  /*1840*/  FADD.FTZ R181, -R5, R187 ;  /* 0x000000bb05b57221 */ /* 0x008fe40000010100 */
[----:B------:R-:W-:-:S02]  /*1850*/  FMUL.FTZ R13, R3, R13 ;  /* 0x0000000d030d7220 */ /* 0x000fc40000410000 */
[----:B------:R-:W-:Y:S02]  /*1860*/  FMUL.FTZ R248, R32, R188 ;  /* 0x000000bc20f87220 */ /* 0x000fe40000410000 */
[----:B------:R-:W-:Y:S02]  /*1870*/  FMUL.FTZ R192, R3, R181 ;  /* 0x000000b503c07220 */ /* 0x000fe40000410000 */
[-C--:B------:R-:W-:Y:S02]  /*1880*/  FFMA.FTZ R73, R14, R180.reuse, R73 ;  /* 0x000000b40e497223 */ /* 0x080fe40000010049 */
[----:B------:R-:W-:Y:S02]  /*1890*/  FADD.FTZ R109, R109, R180 ;  /* 0x000000b46d6d7221 */ /* 0x000fe40000010000 */
[----:B------:R-:W-:Y:S02]  /*18a0*/  FMUL.FTZ R247, R33, R180 ;  /* 0x000000b421f77220 */ /* 0x000fe40000410000 */
[----:B------:R-:W-:-:S02]  /*18b0*/  FADD.FTZ R15, -R5, R18 ;  /* 0x00000012050f7221 */ /* 0x000fc40000010100 */
[----:B------:R-:W-:Y:S02]  /*18c0*/  FADD.FTZ R181, R215, R248 ;  /* 0x000000f8d7b57221 */ /* 0x000fe40000010000 */
[----:B------:R-:W-:Y:S02]  /*18d0*/  FFMA.FTZ R180, R13, R248, R214 ;  /* 0x000000f80db47223 */ /* 0x000fe400000100d6 */
[----:B------:R-:W-:Y:S02]  /*18e0*/  FADD.FTZ R16, -R5, R19 ;  /* 0x0000001305107221 */ /* 0x000fe40000010100 */
[----:B------:R-:W-:Y:S02]  /*18f0*/  FMUL.FTZ R15, R3, R15 ;  /* 0x0000000f030f7220 */ /* 0x000fe40000410000 */
[----:B------:R-:W-:Y:S02]  /*1900*/  FMUL.FTZ R246, R34, R190 ;  /* 0x000000be22f67220 */ /* 0x000fe40000410000 */
[----:B------:R-:W-:-:S02]  /*1910*/  FADD.FTZ R181, R181, R247 ;  /* 0x000000f7b5b57221 */ /* 0x000fc40000010000 */
[----:B------:R-:W-:Y:S01]  /*1920*/  FFMA.FTZ R180, R14, R247, R180 ;  /* 0x000000f70eb47223 */ /* 0x000fe200000100b4 */
[--C-:B------:R-:W-:Y:S01]  /*1930*/  HADD2.F32 R191, -RZ, R182.reuse.H0_H0 ;  /* 0x200000b6ffbf7230 */ /* 0x100fe20000004100 */
[----:B------:R-:W-:Y:S02]  /*1940*/  FADD.FTZ R17, -R5, R184 ;  /* 0x000000b805117221 */ /* 0x000fe40000010100 */
[----:B------:R-:W-:Y:S02]  /*1950*/  FMUL.FTZ R16, R3, R16 ;  /* 0x0000001003107220 */ /* 0x000fe40000410000 */
[----:B------:R-:W-:Y:S02]  /*1960*/  FMUL.FTZ R245, R35, R189 ;  /* 0x000000bd23f57220 */ /* 0x000fe40000410000 */
[----:B------:R-:W-:Y:S02]  /*1970*/  FADD.FTZ R181, R181, R246 ;  /* 0x000000f6b5b57221 */ /* 0x000fe40000010000 */
[----:B------:R-:W-:Y:S01]  /*1980*/  FFMA.FTZ R180, R15, R246, R180 ;  /* 0x000000f60fb47223 */ /* 0x000fe200000100b4 */
[----:B------:R-:W-:Y:S01]  /*1990*/  HADD2.F32 R182, -RZ, R182.H1_H1 ;  /* 0x300000b6ffb67230 */ /* 0x000fe20000004100 */
[----:B------:R-:W-:-:S02]  /*19a0*/  FADD.FTZ R18, -R5, R185 ;  /* 0x000000b905127221 */ /* 0x000fc40000010100 */
[----:B------:R-:W-:Y:S02]  /*19b0*/  FMUL.FTZ R17, R3, R17 ;  /* 0x0000001103117220 */ /* 0x000fe40000410000 */
[----:B------:R-:W-:Y:S02]  /*19c0*/  FMUL.FTZ R244, R36, R191 ;  /* 0x000000bf24f47220 */ /* 0x000fe40000410000 */
[----:B------:R-:W-:Y:S02]  /*19d0*/  FADD.FTZ R181, R181, R245 ;  /* 0x000000f5b5b57221 */ /* 0x000fe40000010000 */
[----:B------:R-:W-:Y:S01]  /*19e0*/  FFMA.FTZ R180, R16, R245, R180 ;  /* 0x000000f510b47223 */ /* 0x000fe200000100b4 */
[----:B------:R-:W-:Y:S01]  /*19f0*/  HADD2.F32 R210, -RZ, R183.H0_H0 ;  /* 0x200000b7ffd27230 */ /* 0x000fe20000004100 */
[----:B------:R-:W-:Y:S02]  /*1a00*/  FADD.FTZ R19, -R5, R186 ;  /* 0x000000ba05137221 */ /* 0x000fe40000010100 */
[----:B------:R-:W-:-:S02]  /*1a10*/  FMUL.FTZ R18, R3, R18 ;  /* 0x0000001203127220 */ /* 0x000fc40000410000 */
[----:B------:R-:W-:Y:S02]  /*1a20*/  FMUL.FTZ R243, R37, R182 ;  /* 0x000000b625f37220 */ /* 0x000fe40000410000 */
[----:B------:R-:W-:Y:S02]  /*1a30*/  FADD.FTZ R181, R181, R244 ;  /* 0x000000f4b5b57221 */ /* 0x000fe40000010000 */
[----:B------:R-:W-:Y:S01]  /*1a40*/  FFMA.FTZ R180, R17, R244, R180 ;  /* 0x000000f411b47223 */ /* 0x000fe200000100b4 */
[----:B------:R-:W-:Y:S01]  /*1a50*/  HADD2.F32 R183, -RZ, R183.H1_H1 ;  /* 0x300000b7ffb77230 */ /* 0x000fe20000004100 */
        /* <DEDUP_REMOVED lines=23> */
.L_x_10225:
[----:B------:R-:W-:Y:S05]  /*1bd0*/  BSYNC B1 ;  /* 0x0000000000017941 */ /* 0x000fea0003800000 */
.L_x_10224:
[----:B------:R-:W-:Y:S01]  /*1be0*/  BSSY B1, `(.L_x_10226) ;  /* 0x0000052000017945 */ /* 0x000fe20003800000 */
[----:B------:R-:W-:Y:S05]  /*1bf0*/  @!P2 BRA `(.L_x_10227) ;  /* 0x000005000000a947 */ /* 0x000fea0003800000 */
[----:B------:R-:W-:Y:S01]  /*1c00*/  HFMA2.MMA R184, -RZ, RZ, 0, 9.5367431640625e-07 ;  /* 0x00000010ffb87435 */ /* 0x000fe200000001ff */
[----:B------:R-:W-:-:S05]  /*1c10*/  MOV R210, 0x20 ;  /* 0x0000002000d27802 */ /* 0x000fca0000000f00 */
[----:B------:R-:W-:-:S04]  /*1c20*/  IMAD.WIDE.U32 R188, R212, R210, c[0x0][0x188] ;  /* 0x00006200d4bc7625 */ /* 0x000fc800078e00d2 */
[----:B------:R-:W-:Y:S01]  /*1c30*/  IMAD.WIDE.U32 R184, R213, R184, c[0x0][0x208] ;  /* 0x00008200d5b87625 */ /* 0x000fe200078e00b8 */
[----:B------:R0:W2:Y:S05]  /*1c40*/  LDG.E.128 R180, [R188.64] ;  /* 0x00000004bcb47981 */ /* 0x0000aa000c1e1d00 */
[----:B------:R-:W3:Y:S04]  /*1c50*/  LDG.E.128 R184, [R184.64] ;  /* 0x00000004b8b87981 */ /* 0x000ee8000c1e1d00 */
[----:B0-----:R-:W4:Y:S01]  /*1c60*/  LDG.E.128 R188, [R188.64+0x10] ;  /* 0x00001004bcbc7981 */ /* 0x001f22000c1e1d00 */
[----:B------:R-:W-:-:S04]  /*1c70*/  ISETP.NE.U32.AND P4, PT, RZ, c[0x0][0x218], PT ;  /* 0x00008600ff007a0c */ /* 0x000fc80003f85070 */
[----:B------:R-:W-:-:S13]  /*1c80*/  ISETP.NE.AND.EX P4, PT, RZ, c[0x0][0x21c], PT, P4 ;  /* 0x00008700ff007a0c */ /* 0x000fda0003f85340 */
[----:B------:R-:W-:-:S05]  /*1c90*/  @P4 IMAD.WIDE.U32 R194, R212, R210, c[0x0][0x218] ;  /* 0x00008600d4c24625 */ /* 0x000fca00078e00d2 */
[----:B------:R0:W5:Y:S04]  /*1ca0*/  @P4 LDG.E.128 R156, [R194.64] ;  /* 0x00000004c29c4981 */ /* 0x000168000c1e1d00 */
[----:B------:R0:W5:Y:S01]  /*1cb0*/  @P4 LDG.E.128 R160, [R194.64+0x10] ;  /* 0x00001004c2a04981 */ /* 0x000162000c1e1d00 */
[----:B------:R-:W-:Y:S02]  /*1cc0*/  IADD3 R213, R213, 0x80, RZ ;  /* 0x00000080d5d57810 */ /* 0x000fe40007ffe0ff */
[----:B------:R-:W-:Y:S01]  /*1cd0*/  IADD3 R212, R212, 0x80, RZ ;  /* 0x00000080d4d47810 */ /* 0x000fe20007ffe0ff */
[C---:B--2---:R-:W-:Y:S02]  /*1ce0*/  FADD.FTZ R181, -R5.reuse, R181 ;  /* 0x000000b505b57221 */ /* 0x044fe40000010100 */
[----:B------:R-:W-:-:S02]  /*1cf0*/  FADD.FTZ R193, -R5, R180 ;  /* 0x000000b405c17221 */ /* 0x000fc40000010100 */
[C---:B0----5:R-:W-:Y:S01]  /*1d00*/  FMUL.FTZ R194, R3.reuse, R181 ;  /* 0x000000b503c27220 */ /* 0x061fe20000410000 */
[--C-:B---3--:R-:W-:Y:S01]  /*1d10*/  HADD2.F32 R210, -RZ, R184.reuse.H0_H0 ;  /* 0x200000b8ffd27230 */ /* 0x108fe20000004100 */
[----:B------:R-:W-:Y:S01]  /*1d20*/  FMUL.FTZ R193, R3, R193 ;  /* 0x000000c103c17220 */ /* 0x000fe20000410000 */
[----:B------:R-:W-:Y:S01]  /*1d30*/  HADD2.F32 R180, -RZ, R184.H1_H1 ;  /* 0x300000b8ffb47230 */ /* 0x000fe20000004100 */
[----:B------:R-:W-:Y:S01]  /*1d40*/  FADD.FTZ R182, -R5, R182 ;  /* 0x000000b605b67221 */ /* 0x000fe20000010100 */
[----:B------:R-:W-:Y:S01]  /*1d50*/  HADD2.F32 R233, -RZ, R185.H0_H0 ;  /* 0x200000b9ffe97230 */ /* 0x000fe20000004100 */
[----:B------:R-:W-:Y:S01]  /*1d60*/  FMUL.FTZ R240, R40, R210 ;  /* 0x000000d228f07220 */ /* 0x000fe20000410000 */
[----:B------:R-:W-:Y:S01]  /*1d70*/  HADD2.F32 R196, -RZ, R187.H0_H0 ;  /* 0x200000bbffc47230 */ /* 0x000fe20000004100 */
[-C--:B------:R-:W-:Y:S01]  /*1d80*/  FFMA.FTZ R81, R194, R180.reuse, R81 ;  /* 0x000000b4c2517223 */ /* 0x080fe20000010051 */
[----:B------:R-:W-:Y:S01]  /*1d90*/  HADD2.F32 R211, -RZ, R185.H1_H1 ;  /* 0x300000b9ffd37230 */ /* 0x000fe20000004100 */
[----:B------:R-:W-:Y:S01]  /*1da0*/  FADD.FTZ R117, R117, R180 ;  /* 0x000000b475757221 */ /* 0x000fe20000010000 */
[----:B------:R-:W-:Y:S01]  /*1db0*/  HADD2.F32 R197, -RZ, R187.H1_H1 ;  /* 0x300000bbffc57230 */ /* 0x000fe20000004100 */
[----:B------:R-:W-:Y:S01]  /*1dc0*/  FMUL.FTZ R239, R41, R180 ;  /* 0x000000b429ef7220 */ /* 0x000fe20000410000 */
[--C-:B------:R-:W-:Y:S01]  /*1dd0*/  HADD2.F32 R234, -RZ, R186.reuse.H0_H0 ;  /* 0x200000baffea7230 */ /* 0x100fe20000004100 */
[----:B------:R-:W-:Y:S01]  /*1de0*/  FADD.FTZ R181, R215, R240 ;  /* 0x000000f0d7b57221 */ /* 0x000fe20000010000 */
[----:B------:R-:W-:Y:S01]  /*1df0*/  HADD2.F32 R235, -RZ, R186.H1_H1 ;  /* 0x300000baffeb7230 */ /* 0x000fe20000004100 */
[----:B------:R-:W-:-:S02]  /*1e00*/  FFMA.FTZ R180, R193, R240, R214 ;  /* 0x000000f0c1b47223 */ /* 0x000fc400000100d6 */
[----:B------:R-:W-:Y:S02]  /*1e10*/  FADD.FTZ R183, -R5, R183 ;  /* 0x000000b705b77221 */ /* 0x000fe40000010100 */
[----:B------:R-:W-:Y:S02]  /*1e20*/  FMUL.FTZ R195, R3, R182 ;  /* 0x000000b603c37220 */ /* 0x000fe40000410000 */
[----:B------:R-:W-:Y:S02]  /*1e30*/  FMUL.FTZ R238, R42, R233 ;  /* 0x000000e92aee7220 */ /* 0x000fe40000410000 */
[----:B------:R-:W-:Y:S02]  /*1e40*/  FADD.FTZ R181, R181, R239 ;  /* 0x000000efb5b57221 */ /* 0x000fe40000010000 */
[----:B------:R-:W-:Y:S02]  /*1e50*/  FFMA.FTZ R180, R194, R239, R180 ;  /* 0x000000efc2b47223 */ /* 0x000fe400000100b4 */
[C---:B----4-:R-:W-:Y:S01]  /*1e60*/  FADD.FTZ R185, -R5.reuse, R189 ;  /* 0x000000bd05b97221 */ /* 0x050fe20000010100 */
[----:B------:R-:W-:Y:S01]  /*1e70*/  MOV R189, R196 ;  /* 0x000000c400bd7202 */ /* 0x000fe20000000f00 */
[----:B------:R-:W-:Y:S01]  /*1e80*/  FADD.FTZ R184, -R5, R188 ;  /* 0x000000bc05b87221 */ /* 0x000fe20000010100 */
[----:B------:R-:W-:Y:S01]  /*1e90*/  MOV R188, R197 ;  /* 0x000000c500bc7202 */ /* 0x000fe20000000f00 */
        /* <DEDUP_REMOVED lines=38> */
.L_x_10227:
[----:B------:R-:W-:Y:S05]  /*2100*/  BSYNC B1 ;  /* 0x0000000000017941 */ /* 0x000fea0003800000 */
.L_x_10226:
        /* <DEDUP_REMOVED lines=14> */
[----:B--2---:R-:W-:Y:S01]  /*21f0*/  HADD2.F32 R210, -RZ, R188.H0_H0 ;  /* 0x200000bcffd27230 */ /* 0x004fe20000004100 */
        /* <DEDUP_REMOVED lines=8> */
[----:B------:R-:W-:Y:S01]  /*2280*/  HADD2.F32 R187, -RZ, R188.H1_H1 ;  /* 0x300000bcffbb7230 */ /* 0x000fe20000004100 */
[----:B------:R-:W-:-:S02]  /*2290*/  FMUL.FTZ R201, R3, R180 ;  /* 0x000000b403c97220 */ /* 0x000fc40000410000 */
[----:B------:R-:W-:Y:S01]  /*22a0*/  FMUL.FTZ R232, R48, R210 ;  /* 0x000000d230e87220 */ /* 0x000fe20000410000 */
[--C-:B------:R-:W-:Y:S01]  /*22b0*/  HADD2.F32 R188, -RZ, R189.reuse.H0_H0 ;  /* 0x200000bdffbc7230 */ /* 0x100fe20000004100 */
[C---:B------:R-:W-:Y:S02]  /*22c0*/  FMUL.FTZ R225, R3.reuse, R5 ;  /* 0x0000000503e17220 */ /* 0x040fe40000410000 */
[----:B0-----:R-:W-:Y:S02]  /*22d0*/  FMUL.FTZ R202, R3, R181 ;  /* 0x000000b503ca7220 */ /* 0x001fe40000410000 */
        /* <DEDUP_REMOVED lines=14> */
[----:B------:R-:W-:Y:S02]  /*23c0*/  FMUL.FTZ R205, R3, R184 ;  /* 0x000000b803cd7220 */ /* 0x000fe40000410000 */
[----:B------:R-:W-:Y:S02]  /*23d0*/  FMUL.FTZ R228, R52, R211 ;  /* 0x000000d334e47220 */ /* 0x000fe40000410000 */
[----:B------:R-:W-:Y:S02]  /*23e0*/  FADD.FTZ R5, R5, R229 ;  /* 0x000000e505057221 */ /* 0x000fe40000010000 */
[----:B------:R-:W-:Y:S01]  /*23f0*/  FFMA.FTZ R180, R204, R229, R180 ;  /* 0x000000e5ccb47223 */ /* 0x000fe200000100b4 */
[----:B------:R-:W-:Y:S01]  /*2400*/  HADD2.F32 R212, -RZ, R191.H0_H0 ;  /* 0x200000bfffd47230 */ /* 0x000fe20000004100 */
        /* <DEDUP_REMOVED lines=30> */
.L_x_10219:
[----:B------:R-:W-:Y:S05]  /*25f0*/  BSYNC B0 ;  /* 0x0000000000007941 */ /* 0x000fea0003800000 */
.L_x_10205:
        /* <DEDUP_REMOVED lines=9> */
.L_x_10321:
        /* <DEDUP_REMOVED lines=18> */
.L_x_10322:
        /* <DEDUP_REMOVED lines=46> */
.L_x_10233:
[----:B------:R-:W-:Y:S05]  /*2a90*/  BSYNC B1 ;  /* 0x0000000000017941 */ /* 0x000fea0003800000 */
.L_x_10232:
        /* <DEDUP_REMOVED lines=18> */
.L_x_10235:
[----:B------:R-:W-:Y:S05]  /*2bc0*/  BSYNC B1 ;  /* 0x0000000000017941 */ /* 0x000fea0003800000 */
.L_x_10234:
        /* <DEDUP_REMOVED lines=16> */
.L_x_10237:
[----:B------:R-:W-:Y:S05]  /*2cd0*/  BSYNC B1 ;  /* 0x0000000000017941 */ /* 0x000fea0003800000 */
.L_x_10236:
        /* <DEDUP_REMOVED lines=16> */
.L_x_10239:
[----:B------:R-:W-:Y:S05]  /*2de0*/  BSYNC B1 ;  /* 0x0000000000017941 */ /* 0x000fea0003800000 */
.L_x_10238:
        /* <DEDUP_REMOVED lines=16> */
.L_x_10241:
[----:B------:R-:W-:Y:S05]  /*2ef0*/  BSYNC B1 ;  /* 0x0000000000017941 */ /* 0x000fea0003800000 */
.L_x_10240:
        /* <DEDUP_REMOVED lines=16> */
.L_x_10243:
[----:B------:R-:W-:Y:S05]  /*3000*/  BSYNC B1 ;  /* 0x0000000000017941 */ /* 0x000fea0003800000 */
.L_x_10242:
        /* <DEDUP_REMOVED lines=16> */
.L_x_10245:
[----:B------:R-:W-:Y:S05]  /*3110*/  BSYNC B1 ;  /* 0x0000000000017941 */ /* 0x000fea0003800000 */
.L_x_10244:
        /* <DEDUP_REMOVED lines=16> */
.L_x_10247:
[----:B------:R-:W-:Y:S05]  /*3220*/  BSYNC B1 ;  /* 0x0000000000017941 */ /* 0x000fea0003800000 */
.L_x_10246:
        /* <DEDUP_REMOVED lines=15> */
.L_x_10231:
[----:B------:R-:W-:Y:S05]  /*3320*/  BSYNC B0 ;  /* 0x0000000000007941 */ /* 0x000fea0003800000 */
.L_x_10230:
        /* <DEDUP_REMOVED lines=14> */
.L_x_10251:
[----:B------:R-:W-:Y:S05]  /*3410*/  BSYNC B1 ;  /* 0x0000000000017941 */ /* 0x000fea0003800000 */
.L_x_10250:
        /* <DEDUP_REMOVED lines=18> */
.L_x_10253:
[----:B------:R-:W-:Y:S05]  /*3540*/  BSYNC B1 ;  /* 0x0000000000017941 */ /* 0x000fea0003800000 */
.L_x_10252:
        /* <DEDUP_REMOVED lines=16> */
.L_x_10255:
[----:B------:R-:W-:Y:S05]  /*3650*/  BSYNC B1 ;  /* 0x0000000000017941 */ /* 0x000fea0003800000 */
.L_x_10254:
        /* <DEDUP_REMOVED lines=16> */
.L_x_10257:
[----:B------:R-:W-:Y:S05]  /*3760*/  BSYNC B1 ;  /* 0x0000000000017941 */ /* 0x000fea0003800000 */
.L_x_10256:
        /* <DEDUP_REMOVED lines=15> */
.L_x_10259:
[----:B------:R-:W-:Y:S05]  /*3860*/  BSYNC B1 ;  /* 0x0000000000017941 */ /* 0x000fea0003800000 */
.L_x_10258:
        /* <DEDUP_REMOVED lines=15> */
.L_x_10261:
[----:B------:R-:W-:Y:S05]  /*3960*/  BSYNC B1 ;  /* 0x0000000000017941 */ /* 0x000fea0003800000 */
.L_x_10260:
        /* <DEDUP_REMOVED lines=15> */
.L_x_10263:
[----:B------:R-:W-:Y:S05]  /*3a60*/  BSYNC B1 ;  /* 0x0000000000017941 */ /* 0x000fea0003800000 */
.L_x_10262:
        /* <DEDUP_REMOVED lines=15> */
.L_x_10265:
[----:B------:R-:W-:Y:S05]  /*3b60*/  BSYNC B1 ;  /* 0x0000000000017941 */ /* 0x000fea0003800000 */
.L_x_10264:
        /* <DEDUP_REMOVED lines=15> */
.L_x_10249:
[----:B------:R-:W-:Y:S05]  /*3c60*/  BSYNC B0 ;  /* 0x0000000000007941 */ /* 0x000fea0003800000 */
.L_x_10248:
        /* <DEDUP_REMOVED lines=13> */
.L_x_10269:
[----:B------:R-:W-:Y:S05]  /*3d40*/  BSYNC B1 ;  /* 0x0000000000017941 */ /* 0x000fea0003800000 */
.L_x_10268:
        /* <DEDUP_REMOVED lines=17> */
.L_x_10271:
[----:B------:R-:W-:Y:S05]  /*3e60*/  BSYNC B1 ;  /* 0x0000000000017941 */ /* 0x000fea0003800000 */
.L_x_10270:
        /* <DEDUP_REMOVED lines=15> */
.L_x_10273:
[----:B------:R-:W-:Y:S05]  /*3f60*/  BSYNC B1 ;  /* 0x0000000000017941 */ /* 0x000fea0003800000 */
.L_x_10272:
        /* <DEDUP_REMOVED lines=15> */
.L_x_10275:
[----:B------:R-:W-:Y:S05]  /*4060*/  BSYNC B1 ;  /* 0x0000000000017941 */ /* 0x000fea0003800000 */
.L_x_10274:
        /* <DEDUP_REMOVED lines=15> */
.L_x_10277:
[----:B------:R-:W-:Y:S05]  /*4160*/  BSYNC B1 ;  /* 0x0000000000017941 */ /* 0x000fea0003800000 */
.L_x_10276:
        /* <DEDUP_REMOVED lines=15> */
.L_x_10279:
[----:B------:R-:W-:Y:S05]  /*4260*/  BSYNC B1 ;  /* 0x0000000000017941 */ /* 0x000fea0003800000 */
.L_x_10278:
        /* <DEDUP_REMOVED lines=15> */
.L_x_10281:
[----:B------:R-:W-:Y:S05]  /*4360*/  BSYNC B1 ;  /* 0x0000000000017941 */ /* 0x000fea0003800000 */
.L_x_10280:
        /* <DEDUP_REMOVED lines=15> */
.L_x_10283:
[----:B------:R-:W-:Y:S05]  /*4460*/  BSYNC B1 ;  /* 0x0000000000017941 */ /* 0x000fea0003800000 */
.L_x_10282:
        /* <DEDUP_REMOVED lines=15> */
.L_x_10267:
[----:B------:R-:W-:Y:S05]  /*4560*/  BSYNC B0 ;  /* 0x0000000000007941 */ /* 0x000fea0003800000 */
.L_x_10266:
        /* <DEDUP_REMOVED lines=13> */
.L_x_10287:
[----:B------:R-:W-:Y:S05]  /*4640*/  BSYNC B1 ;  /* 0x0000000000017941 */ /* 0x000fea0003800000 */
.L_x_10286:
        /* <DEDUP_REMOVED lines=17> */
.L_x_10289:
[----:B------:R-:W-:Y:S05]  /*4760*/  BSYNC B1 ;  /* 0x0000000000017941 */ /* 0x000fea0003800000 */
.L_x_10288:
        /* <DEDUP_REMOVED lines=15> */
.L_x_10291:
[----:B------:R-:W-:Y:S05]  /*4860*/  BSYNC B1 ;  /* 0x0000000000017941 */ /* 0x000fea0003800000 */
.L_x_10290:
        /* <DEDUP_REMOVED lines=15> */
.L_x_10293:
[----:B------:R-:W-:Y:S05]  /*4960*/  BSYNC B1 ;  /* 0x0000000000017941 */ /* 0x000fea0003800000 */
.L_x_10292:
        /* <DEDUP_REMOVED lines=15> */
.L_x_10295:
[----:B------:R-:W-:Y:S05]  /*4a60*/  BSYNC B1 ;  /* 0x0000000000017941 */ /* 0x000fea0003800000 */
.L_x_10294:
        /* <DEDUP_REMOVED lines=15> */
.L_x_10297:
[----:B------:R-:W-:Y:S05]  /*4b60*/  BSYNC B1 ;  /* 0x0000000000017941 */ /* 0x000fea0003800000 */
.L_x_10296:
        /* <DEDUP_REMOVED lines=15> */
.L_x_10299:
[----:B------:R-:W-:Y:S05]  /*4c60*/  BSYNC B1 ;  /* 0x0000000000017941 */ /* 0x000fea0003800000 */
.L_x_10298:
        /* <DEDUP_REMOVED lines=15> */
.L_x_10301:
[----:B------:R-:W-:Y:S05]  /*4d60*/  BSYNC B1 ;  /* 0x0000000000017941 */ /* 0x000fea0003800000 */
.L_x_10300:
        /* <DEDUP_REMOVED lines=15> */
.L_x_10285:
[----:B------:R-:W-:Y:S05]  /*4e60*/  BSYNC B0 ;  /* 0x0000000000007941 */ /* 0x000fea0003800000 */
.L_x_10284:
        /* <DEDUP_REMOVED lines=14> */
.L_x_10305:
[----:B------:R-:W-:Y:S05]  /*4f50*/  BSYNC B1 ;  /* 0x0000000000017941 */ /* 0x000fea0003800000 */
.L_x_10304:
        /* <DEDUP_REMOVED lines=17> */
.L_x_10307:
[----:B------:R-:W-:Y:S05]  /*5070*/  BSYNC B1 ;  /* 0x0000000000017941 */ /* 0x000fea0003800000 */
.L_x_10306:
        /* <DEDUP_REMOVED lines=15> */
.L_x_10309:
[----:B------:R-:W-:Y:S05]  /*5170*/  BSYNC B1 ;  /* 0x0000000000017941 */ /* 0x000fea0003800000 */
.L_x_10308:
        /* <DEDUP_REMOVED lines=15> */
.L_x_10311:
[----:B------:R-:W-:Y:S05]  /*5270*/  BSYNC B1 ;  /* 0x0000000000017941 */ /* 0x000fea0003800000 */
.L_x_10310:
        /* <DEDUP_REMOVED lines=15> */
.L_x_10313:
[----:B------:R-:W-:Y:S05]  /*5370*/  BSYNC B1 ;  /* 0x0000000000017941 */ /* 0x000fea0003800000 */
.L_x_10312:
        /* <DEDUP_REMOVED lines=15> */
.L_x_10315:
[----:B------:R-:W-:Y:S05]  /*5470*/  BSYNC B1 ;  /* 0x0000000000017941 */ /* 0x000fea0003800000 */
.L_x_10314:
        /* <DEDUP_REMOVED lines=15> */
.L_x_10317:
[----:B------:R-:W-:Y:S05]  /*5570*/  BSYNC B1 ;  /* 0x0000000000017941 */ /* 0x000fea0003800000 */
.L_x_10316:
        /* <DEDUP_REMOVED lines=15> */
.L_x_10319:
[----:B------:R-:W-:Y:S05]  /*5670*/  BSYNC B1 ;  /* 0x0000000000017941 */ /* 0x000fea0003800000 */
.L_x_10318:
[----:B------:R-:W-:Y:S01]  /*5680*/  ISETP.NE.U32.AND P3, PT, RZ, c[0x0][0x258], PT ;  /* 0x00009600ff007a0c */ /* 0x000fe20003f65070 */
[C---:B------:R-:W-:Y:S01]  /*5690*/  @P4 FMUL.FTZ R3, R180.reuse, c[0x0][0x1ec] ;  /* 0x00007b00b4034a20 */ /* 0x040fe20000410000 */
[----:B------:R-:W-:Y:S02]  /*56a0*/  SEL R167, R180, R167, P5 ;  /* 0x000000a7b4a77207 */ /* 0x000fe40002800000 */
[----:B------:R-:W-:Y:S02]  /*56b0*/  ISETP.NE.AND.EX P3, PT, RZ, c[0x0][0x25c], PT, P3 ;  /* 0x00009700ff007a0c */ /* 0x000fe40003f65330 */
[----:B------:R-:W-:-:S04]  /*56c0*/  @P4 F2FP.PACK_AB R3, RZ, R3 ;  /* 0x00000003ff03423e */ /* 0x000fc800000000ff */
[----:B------:R-:W-:-:S07]  /*56d0*/  @P4 PRMT R179, R179, 0x5410, R3 ;  /* 0x00005410b3b34816 */ /* 0x000fce0000000003 */
[----:B------:R-:W-:-:S05]  /*56e0*/  @P3 MOV R3, 0x20 ;  /* 0x0000002000033802 */ /* 0x000fca0000000f00 */
[----:B------:R-:W-:Y:S01]  /*56f0*/  @P3 IMAD.WIDE.U32 R4, R4, R3, c[0x0][0x258] ;  /* 0x0000960004043625 */ /* 0x000fe200078e0003 */
[----:B------:R-:W-:-:S04]  /*5700*/  @P4 MOV R3, 0x10 ;  /* 0x0000001000034802 */ /* 0x000fc80000000f00 */
[----:B------:R-:W-:Y:S04]  /*5710*/  @P3 STG.E.128 [R4.64], R172 ;  /* 0x000000ac04003986 */ /* 0x000fe8000c101d04 */
[----:B------:R2:W-:Y:S02]  /*5720*/  @P3 STG.E.128 [R4.64+0x10], R164 ;  /* 0x000010a404003986 */ /* 0x0005e4000c101d04 */
[----:B--2---:R-:W-:-:S05]  /*5730*/  @P4 IMAD.WIDE.U32 R4, R184, R3, c[0x0][0x248] ;  /* 0x00009200b8044625 */ /* 0x004fca00078e0003 */
[----:B------:R2:W-:Y:S02]  /*5740*/  @P4 STG.E.128 [R4.64], R176 ;  /* 0x000000b004004986 */ /* 0x0005e4000c101d04 */
.L_x_10303:
[----:B------:R-:W-:Y:S05]  /*5750*/  BSYNC B0 ;  /* 0x0000000000007941 */ /* 0x000fea0003800000 */
.L_x_10302:
        /* <DEDUP_REMOVED lines=8> */
.L_x_10204:
        /* <DEDUP_REMOVED lines=49> */
.L_x_10228:
[----:B------:R-:W-:Y:S01]  /*5af0*/  HFMA2.MMA R182, -RZ, RZ, 0, 9.5367431640625e-07 ;  /* 0x00000010ffb67435 */ /* 0x000fe200000001ff */
[----:B------:R-:W-:-:S02]  /*5b00*/  MOV R181, R215 ;  /* 0x000000d700b57202 */ /* 0x000fc40000000f00 */
[----:B------:R-:W-:Y:S02]  /*5b10*/  MOV R188, 0x1f ;  /* 0x0000001f00bc7802 */ /* 0x000fe40000000f00 */
[----:B------:R-:W-:Y:S02]  /*5b20*/  MOV R187, 0xffffffff ;  /* 0xffffffff00bb7802 */ /* 0x000fe40000000f00 */
[----:B------:R-:W-:Y:S02]  /*5b30*/  MOV R180, 0x5b50 ;  /* 0x00005b5000b47802 */ /* 0x000fe40000000f00 */
[----:B01---5:R-:W-:Y:S05]  /*5b40*/  CALL.REL.NOINC `($__internal_142_$__cuda_sm70_shflsync_down_p) ;  /* 0x0000046000007944 */ /* 0x023fea0003c00000 */
[----:B-1----:R-:W-:Y:S01]  /*5b50*/  MOV R183, R182 ;  /* 0x000000b600b77202 */ /* 0x002fe20000000f00 */
[----:B------:R-:W-:Y:S05]  /*5b60*/  BRA `(.L_x_10321) ;  /* 0xffffcb2000007947 */ /* 0x000fea000383ffff */
.L_x_10229:
[----:B------:R-:W-:Y:S01]  /*5b70*/  HFMA2.MMA R182, -RZ, RZ, 0, 9.5367431640625e-07 ;  /* 0x00000010ffb67435 */ /* 0x000fe200000001ff */
[----:B------:R-:W-:Y:S02]  /*5b80*/  MOV R181, R214 ;  /* 0x000000d600b57202 */ /* 0x000fe40000000f00 */
[----:B------:R-:W-:Y:S02]  /*5b90*/  MOV R188, 0x1f ;  /* 0x0000001f00bc7802 */ /* 0x000fe40000000f00 */
[----:B------:R-:W-:-:S02]  /*5ba0*/  MOV R187, 0xffffffff ;  /* 0xffffffff00bb7802 */ /* 0x000fc40000000f00 */
[----:B------:R-:W-:Y:S02]  /*5bb0*/  MOV R180, 0x5bd0 ;  /* 0x00005bd000b47802 */ /* 0x000fe40000000f00 */
[----:B012--5:R-:W-:Y:S05]  /*5bc0*/  CALL.REL.NOINC `($__internal_142_$__cuda_sm70_shflsync_down_p) ;  /* 0x000003e000007944 */ /* 0x027fea0003c00000 */
[----:B------:R-:W-:Y:S01]  /*5bd0*/  FADD.FTZ R183, R183, R215 ;  /* 0x000000d7b7b77221 */ /* 0x000fe20000010000 */
[----:B------:R-:W-:Y:S01]  /*5be0*/  MOV R188, 0x1f ;  /* 0x0000001f00bc7802 */ /* 0x000fe20000000f00 */
[----:B-1----:R-:W-:Y:S01]  /*5bf0*/  FADD.FTZ R184, R214, R182 ;  /* 0x000000b6d6b87221 */ /* 0x002fe20000010000 */
[----:B------:R-:W-:Y:S01]  /*5c00*/  HFMA2.MMA R182, -RZ, RZ, 0, 4.76837158203125e-07 ;  /* 0x00000008ffb67435 */ /* 0x000fe200000001ff */
[----:B------:R-:W-:Y:S02]  /*5c10*/  MOV R187, 0xffffffff ;  /* 0xffffffff00bb7802 */ /* 0x000fe40000000f00 */
[----:B------:R-:W-:Y:S02]  /*5c20*/  MOV R181, R183 ;  /* 0x000000b700b57202 */ /* 0x000fe40000000f00 */
[----:B------:R-:W-:Y:S02]  /*5c30*/  MOV R180, 0x5c50 ;  /* 0x00005c5000b47802 */ /* 0x000fe40000000f00 */
[----:B------:R-:W-:Y:S05]  /*5c40*/  CALL.REL.NOINC `($__internal_142_$__cuda_sm70_shflsync_down_p) ;  /* 0x0000036000007944 */ /* 0x000fea0003c00000 */
[----:B-1----:R-:W-:Y:S01]  /*5c50*/  MOV R185, R182 ;  /* 0x000000b600b97202 */ /* 0x002fe20000000f00 */
[----:B------:R-:W-:Y:S01]  /*5c60*/  HFMA2.MMA R182, -RZ, RZ, 0, 4.76837158203125e-07 ;  /* 0x00000008ffb67435 */ /* 0x000fe200000001ff */
[----:B------:R-:W-:-:S02]  /*5c70*/  MOV R181, R184 ;  /* 0x000000b800b57202 */ /* 0x000fc40000000f00 */
[----:B------:R-:W-:Y:S02]  /*5c80*/  MOV R188, 0x1f ;  /* 0x0000001f00bc7802 */ /* 0x000fe40000000f00 */
[----:B------:R-:W-:Y:S02]  /*5c90*/  MOV R187, 0xffffffff ;  /* 0xffffffff00bb7802 */ /* 0x000fe40000000f00 */
[----:B------:R-:W-:Y:S02]  /*5ca0*/  MOV R180, 0x5cc0 ;  /* 0x00005cc000b47802 */ /* 0x000fe40000000f00 */
[----:B------:R-:W-:Y:S05]  /*5cb0*/  CALL.REL.NOINC `($__internal_142_$__cuda_sm70_shflsync_down_p) ;  /* 0x000002f000007944 */ /* 0x000fea0003c00000 */
[----:B------:R-:W-:Y:S01]  /*5cc0*/  FADD.FTZ R183, R185, R183 ;  /* 0x000000b7b9b77221 */ /* 0x000fe20000010000 */
[----:B------:R-:W-:Y:S01]  /*5cd0*/  MOV R188, 0x1f ;  /* 0x0000001f00bc7802 */ /* 0x000fe20000000f00 */
[----:B-1----:R-:W-:Y:S01]  /*5ce0*/  FADD.FTZ R184, R184, R182 ;  /* 0x000000b6b8b87221 */ /* 0x002fe20000010000 */
[----:B------:R-:W-:Y:S01]  /*5cf0*/  HFMA2.MMA R182, -RZ, RZ, 0, 2.384185791015625e-07 ;  /* 0x00000004ffb67435 */ /* 0x000fe200000001ff */
[----:B------:R-:W-:Y:S02]  /*5d00*/  MOV R187, 0xffffffff ;  /* 0xffffffff00bb7802 */ /* 0x000fe40000000f00 */
[----:B------:R-:W-:-:S02]  /*5d10*/  MOV R181, R183 ;  /* 0x000000b700b57202 */ /* 0x000fc40000000f00 */
[----:B------:R-:W-:Y:S02]  /*5d20*/  MOV R180, 0x5d40 ;  /* 0x00005d4000b47802 */ /* 0x000fe40000000f00 */
[----:B------:R-:W-:Y:S05]  /*5d30*/  CALL.REL.NOINC `($__internal_142_$__cuda_sm70_shflsync_down_p) ;  /* 0x0000027000007944 */ /* 0x000fea0003c00000 */
[----:B-1----:R-:W-:Y:S01]  /*5d40*/  MOV R185, R182 ;  /* 0x000000b600b97202 */ /* 0x002fe20000000f00 */
[----:B------:R-:W-:Y:S01]  /*5d50*/  HFMA2.MMA R182, -RZ, RZ, 0, 2.384185791015625e-07 ;  /* 0x00000004ffb67435 */ /* 0x000fe200000001ff */
[----:B------:R-:W-:Y:S02]  /*5d60*/  MOV R181, R184 ;  /* 0x000000b800b57202 */ /* 0x000fe40000000f00 */
[----:B------:R-:W-:Y:S02]  /*5d70*/  MOV R188, 0x1f ;  /* 0x0000001f00bc7802 */ /* 0x000fe40000000f00 */
[----:B------:R-:W-:Y:S02]  /*5d80*/  MOV R187, 0xffffffff ;  /* 0xffffffff00bb7802 */ /* 0x000fe40000000f00 */
[----:B------:R-:W-:Y:S02]  /*5d90*/  MOV R180, 0x5db0 ;  /* 0x00005db000b47802 */ /* 0x000fe40000000f00 */
[----:B------:R-:W-:Y:S05]  /*5da0*/  CALL.REL.NOINC `($__internal_142_$__cuda_sm70_shflsync_down_p) ;  /* 0x0000020000007944 */ /* 0x000fea0003c00000 */
[----:B------:R-:W-:Y:S01]  /*5db0*/  FADD.FTZ R183, R185, R183 ;  /* 0x000000b7b9b77221 */ /* 0x000fe20000010000 */
[----:B------:R-:W-:Y:S01]  /*5dc0*/  MOV R188, 0x1f ;  /* 0x0000001f00bc7802 */ /* 0x000fe20000000f00 */
[----:B-1----:R-:W-:Y:S01]  /*5dd0*/  FADD.FTZ R185, R184, R182 ;  /* 0x000000b6b8b97221 */ /* 0x002fe20000010000 */
[----:B------:R-:W-:Y:S01]  /*5de0*/  HFMA2.MMA R182, -RZ, RZ, 0, 1.1920928955078125e-07 ;  /* 0x00000002ffb67435 */ /* 0x000fe200000001ff */
[----:B------:R-:W-:-:S02]  /*5df0*/  MOV R187, 0xffffffff ;  /* 0xffffffff00bb7802 */ /* 0x000fc40000000f00 */
[----:B------:R-:W-:Y:S02]  /*5e00*/  MOV R181, R183 ;  /* 0x000000b700b57202 */ /* 0x000fe40000000f00 */
[----:B------:R-:W-:Y:S02]  /*5e10*/  MOV R180, 0x5e30 ;  /* 0x00005e3000b47802 */ /* 0x000fe40000000f00 */
[----:B------:R-:W-:Y:S05]  /*5e20*/  CALL.REL.NOINC `($__internal_142_$__cuda_sm70_shflsync_down_p) ;  /* 0x0000018000007944 */ /* 0x000fea0003c00000 */
[----:B-1----:R-:W-:Y:S01]  /*5e30*/  MOV R184, R182 ;  /* 0x000000b600b87202 */ /* 0x002fe20000000f00 */
[----:B------:R-:W-:Y:S01]  /*5e40*/  HFMA2.MMA R182, -RZ, RZ, 0, 1.1920928955078125e-07 ;  /* 0x00000002ffb67435 */ /* 0x000fe200000001ff */
[----:B------:R-:W-:Y:S02]  /*5e50*/  MOV R181, R185 ;  /* 0x000000b900b57202 */ /* 0x000fe40000000f00 */
[----:B------:R-:W-:Y:S02]  /*5e60*/  MOV R188, 0x1f ;  /* 0x0000001f00bc7802 */ /* 0x000fe40000000f00 */
[----:B------:R-:W-:Y:S02]  /*5e70*/  MOV R187, 0xffffffff ;  /* 0xffffffff00bb7802 */ /* 0x000fe40000000f00 */
[----:B------:R-:W-:-:S02]  /*5e80*/  MOV R180, 0x5ea0 ;  /* 0x00005ea000b47802 */ /* 0x000fc40000000f00 */
[----:B------:R-:W-:Y:S05]  /*5e90*/  CALL.REL.NOINC `($__internal_142_$__cuda_sm70_shflsync_down_p) ;  /* 0x0000011000007944 */ /* 0x000fea0003c00000 */
[----:B------:R-:W-:Y:S01]  /*5ea0*/  FADD.FTZ R184, R184, R183 ;  /* 0x000000b7b8b87221 */ /* 0x000fe20000010000 */
[----:B------:R-:W-:Y:S01]  /*5eb0*/  MOV R188, 0x1f ;  /* 0x0000001f00bc7802 */ /* 0x000fe20000000f00 */
[----:B-1----:R-:W-:Y:S01]  /*5ec0*/  FADD.FTZ R183, R185, R182 ;  /* 0x000000b6b9b77221 */ /* 0x002fe20000010000 */
[----:B------:R-:W-:Y:S01]  /*5ed0*/  HFMA2.MMA R182, -RZ, RZ, 0, 5.9604644775390625e-08 ;  /* 0x00000001ffb67435 */ /* 0x000fe200000001ff */
[----:B------:R-:W-:-:S02]  /*5ee0*/  MOV R187, 0xffffffff ;  /* 0xffffffff00bb7802 */ /* 0x000fc40000000f00 */
[----:B------:R-:W-:Y:S02]  /*5ef0*/  MOV R181, R184 ;  /* 0x000000b800b57202 */ /* 0x000fe40000000f00 */
[----:B------:R-:W-:Y:S02]  /*5f00*/  MOV R180, 0x5f20 ;  /* 0x00005f2000b47802 */ /* 0x000fe40000000f00 */
[----:B------:R-:W-:Y:S05]  /*5f10*/  CALL.REL.NOINC `($__internal_142_$__cuda_sm70_shflsync_down_p) ;  /* 0x0000009000007944 */ /* 0x000fea0003c00000 */
[----:B-1----:R-:W-:Y:S01]  /*5f20*/  MOV R185, R182 ;  /* 0x000000b600b97202 */ /* 0x002fe20000000f00 */
[----:B------:R-:W-:Y:S01]  /*5f30*/  HFMA2.MMA R182, -RZ, RZ, 0, 5.9604644775390625e-08 ;  /* 0x00000001ffb67435 */ /* 0x000fe200000001ff */
[----:B------:R-:W-:Y:S02]  /*5f40*/  MOV R181, R183 ;  /* 0x000000b700b57202 */ /* 0x000fe40000000f00 */
[----:B------:R-:W-:Y:S02]  /*5f50*/  MOV R188, 0x1f ;  /* 0x0000001f00bc7802 */ /* 0x000fe40000000f00 */
[----:B------:R-:W-:Y:S02]  /*5f60*/  MOV R187, 0xffffffff ;  /* 0xffffffff00bb7802 */ /* 0x000fe40000000f00 */
[----:B------:R-:W-:-:S02]  /*5f70*/  MOV R180, 0x5f90 ;  /* 0x00005f9000b47802 */ /* 0x000fc40000000f00 */
[----:B------:R-:W-:Y:S05]  /*5f80*/  CALL.REL.NOINC `($__internal_142_$__cuda_sm70_shflsync_down_p) ;  /* 0x0000002000007944 */ /* 0x000fea0003c00000 */
[----:B-1----:R-:W-:Y:S01]  /*5f90*/  MOV R181, R182 ;  /* 0x000000b600b57202 */ /* 0x002fe20000000f00 */
[----:B------:R-:W-:Y:S05]  /*5fa0*/  BRA `(.L_x_10322) ;  /* 0xffffc80000007947 */ /* 0x000fea000383ffff */
        .weak           $__internal_142_$__cuda_sm70_shflsync_down_p
        .type           $__internal_142_$__cuda_sm70_shflsync_down_p,@function
        .size           $__internal_142_$__cuda_sm70_shflsync_down_p,(.L_x_14360 - $__internal_142_$__cuda_sm70_shflsync_down_p)
$__internal_142_$__cuda_sm70_shflsync_down_p:
[----:B------:R-:W-:Y:S04]  /*5fb0*/  WARPSYNC R187 ;  /* 0x000000bb00007348 */ /* 0x000fe80003800000 */
[----:B------:R0:W1:Y:S02]  /*5fc0*/  SHFL.DOWN PT, R182, R181, R182, R188 ;  /* 0x080000b6b5b67389 */ /* 0x00006400000e00bc */
[----:B0-----:R-:W-:-:S06]  /*5fd0*/  HFMA2.MMA R181, -RZ, RZ, 0, 0 ;  /* 0x00000000ffb57435 */ /* 0x001fcc00000001ff */
[----:B------:R-:W-:Y:S05]  /*5fe0*/  RET.REL.NODEC R180 `(_ZN10layer_norm13ln_bwd_kernelINS_13Kernel_traitsIf6__halffS2_fjLj5120ELj1ELj1ELj4ELj16ENS_18Kernel_traits_baseILj5120EfS2_fS2_fjLj128EEEEELb0ELb0ELb1ELb0EEEvNS_9BwdParamsE) ;  /* 0xffffa010b4007950 */ /* 0x000fea0003c3ffff */
.L_x_10323:
        /* <DEDUP_REMOVED lines=9> */
.L_x_14360:


//--------------------- .text._ZN10layer_norm13ln_bwd_kernelINS_13Kernel_traitsIf6__halffS2_fjLj5120ELj1ELj1ELj4ELj16ENS_18Kernel_traits_baseILj5120EfS2_fS2_fjLj128EEEEELb0ELb0ELb1ELb1EEEvNS_9BwdParamsE --------------------------
	.section	.text._ZN10layer_norm13ln_bwd_kernelINS_13Kernel_traitsIf6__halffS2_fjLj5120ELj1ELj1ELj4ELj16ENS_18Kernel_traits_baseILj5120EfS2_fS2_fjLj128EEEEELb0ELb0ELb1ELb1EEEvNS_9BwdParamsE,"ax",@progbits
	.sectioninfo	@"SHI_REGISTERS=255"
	.align	128
        .global         _ZN10layer_norm13ln_bwd_kernelINS_13Kernel_traitsIf6__halffS2_fjLj5120ELj1ELj1ELj4ELj16ENS_18Kernel_traits_baseILj5120EfS2_fS2_fjLj128EEEEELb0ELb0ELb1ELb1EEEvNS_9BwdParamsE
        .type           _ZN10layer_norm13ln_bwd_kernelINS_13Kernel_traitsIf6__halffS2_fjLj5120ELj1ELj1ELj4ELj16ENS_18Kernel_traits_baseILj5120EfS2_fS2_fjLj128EEEEELb0ELb0ELb1ELb1EEEvNS_9BwdParamsE,@function
        .size           _ZN10layer_norm13ln_bwd_kernelINS_13Kernel_traitsIf6__halffS2_fjLj5120ELj1ELj1ELj4ELj16ENS_18Kernel_traits_baseILj5120EfS2_fS2_fjLj128EEEEELb0ELb0ELb1ELb1EEEvNS_9BwdParamsE,(.L_x_14361 - _ZN10layer_norm13ln_bwd_kernelINS_13Kernel_traitsIf6__halffS2_fjLj5120ELj1ELj1ELj4ELj16ENS_18Kernel_traits_baseILj5120EfS2_fS2_fjLj128EEEEELb0ELb0ELb1ELb1EEEvNS_9BwdParamsE)
        .other          _ZN10layer_norm13ln_bwd_kernelINS_13Kernel_traitsIf6__halffS2_fjLj5120ELj1ELj1ELj4ELj16ENS_18Kernel_traits_baseILj5120EfS2_fS2_fjLj128EEEEELb0ELb0ELb1ELb1EEEvNS_9BwdParamsE,@"STO_CUDA_ENTRY STV_DEFAULT"
_ZN10layer_norm13ln_bwd_kernelINS_13Kernel_traitsIf6__halffS2_fjLj5120ELj1ELj1ELj4ELj16ENS_18Kernel_traits_baseILj5120EfS2_fS2_fjLj128EEEEELb0ELb0ELb1ELb1EEEvNS_9BwdParamsE:
.text._ZN10layer_norm13ln_bwd_kernelINS_13Kernel_traitsIf6__halffS2_fjLj5120ELj1ELj1ELj4ELj16ENS_18Kernel_traits_baseILj5120EfS2_fS2_fjLj128EEEEELb0ELb0ELb1ELb1EEEvNS_9BwdParamsE:
        /* <DEDUP_REMOVED lines=49> */
.L_x_10324:
        /* <DEDUP_REMOVED lines=64> */
.L_x_10411:
        /* <DEDUP_REMOVED lines=42> */
.L_x_10327:
        /* <DEDUP_REMOVED lines=62> */
[----:B---3--:R-:W-:Y:S01]  /*0d90*/  FSEL R186, R186, RZ, !P1 ;  /* 0x000000ffbaba7208 */ /* 0x008fe20004800000 */
[----:B--2---:R-:W-:-:S02]  /*0da0*/  HADD2.F32 R241, -RZ, R8.H0_H0 ;  /* 0x20000008fff17230 */ /* 0x004fc40000004100 */
[----:B------:R-:W-:Y:S02]  /*0db0*/  HADD2.F32 R240, -RZ, R8.H1_H1 ;  /* 0x30000008fff07230 */ /* 0x000fe40000004100 */
[C---:B------:R-:W-:Y:S01]  /*0dc0*/  FADD.FTZ R8, -R186.reuse, R12 ;  /* 0x0000000cba087221 */ /* 0x040fe20000010100 */
[--C-:B------:R-:W-:Y:S02]  /*0dd0*/  HADD2.F32 R243, -RZ, R9.reuse.H0_H0 ;  /* 0x20000009fff37230 */ /* 0x100fe40000004100 */
[----:B------:R-:W-:Y:S01]  /*0de0*/  HADD2.F32 R242, -RZ, R9.H1_H1 ;  /* 0x30000009fff27230 */ /* 0x000fe20000004100 */
[C---:B------:R-:W-:Y:S02]  /*0df0*/  FADD.FTZ R9, -R186.reuse, R13 ;  /* 0x0000000dba097221 */ /* 0x040fe40000010100 */
[C---:B------:R-:W-:Y:S02]  /*0e00*/  FADD.FTZ R12, -R186.reuse, R16 ;  /* 0x00000010ba0c7221 */ /* 0x040fe40000010100 */
[----:B------:R-:W-:-:S02]  /*0e10*/  FADD.FTZ R13, -R186, R17 ;  /* 0x00000011ba0d7221 */ /* 0x000fc40000010100 */
[----:B------:R-:W-:Y:S01]  /*0e20*/  @P0 IMAD.WIDE.U32 R16, R187, R250, c[0x0][0x218] ;  /* 0x00008600bb100625 */ /* 0x000fe200078e00fa */
[--C-:B------:R-:W-:Y:S02]  /*0e30*/  HADD2.F32 R247, -RZ, R10.reuse.H0_H0 ;  /* 0x2000000afff77230 */ /* 0x100fe40000004100 */
[----:B------:R-:W-:Y:S01]  /*0e40*/  HADD2.F32 R246, -RZ, R10.H1_H1 ;  /* 0x3000000afff67230 */ /* 0x000fe20000004100 */
[C---:B------:R-:W-:Y:S01]  /*0e50*/  FADD.FTZ R10, -R186.reuse, R14 ;  /* 0x0000000eba0a7221 */ /* 0x040fe20000010100 */
[--C-:B------:R-:W-:Y:S01]  /*0e60*/  HADD2.F32 R245, -RZ, R11.reuse.H0_H0 ;  /* 0x2000000bfff57230 */ /* 0x100fe20000004100 */
[C---:B-1----:R-:W-:Y:S01]  /*0e70*/  FADD.FTZ R180, -R186.reuse, R196 ;  /* 0x000000c4bab47221 */ /* 0x042fe20000010100 */
[----:B------:R-:W-:Y:S01]  /*0e80*/  HADD2.F32 R244, -RZ, R11.H1_H1 ;  /* 0x3000000bfff47230 */ /* 0x000fe20000004100 */
[C---:B------:R-:W-:Y:S01]  /*0e90*/  FADD.FTZ R11, -R186.reuse, R15 ;  /* 0x0000000fba0b7221 */ /* 0x040fe20000010100 */
        /* <DEDUP_REMOVED lines=11> */
[----:B------:R0:W5:Y:S01]  /*0f50*/  @P0 LDG.E.128 R28, [R16.64] ;  /* 0x00000004101c0981 */ /* 0x000162000c1e1d00 */
[--C-:B------:R-:W-:Y:S01]  /*0f60*/  HADD2.F32 R239, -RZ, R22.reuse.H0_H0 ;  /* 0x20000016ffef7230 */ /* 0x100fe20000004100 */
[C---:B------:R-:W-:Y:S01]  /*0f70*/  FADD.FTZ R183, -R186.reuse, R199 ;  /* 0x000000c7bab77221 */ /* 0x040fe20000010100 */
[----:B------:R-:W-:Y:S01]  /*0f80*/  HADD2.F32 R238, -RZ, R22.H1_H1 ;  /* 0x30000016ffee7230 */ /* 0x000fe20000004100 */
        /* <DEDUP_REMOVED lines=27> */
[--C-:B------:R-:W-:Y:S01]  /*1140*/  HADD2.F32 R212, -RZ, R221.reuse.H0_H0 ;  /* 0x200000ddffd47230 */ /* 0x100fe20000004100 */
[----:B------:R-:W-:Y:S01]  /*1150*/  FADD.FTZ R186, -R186, R215 ;  /* 0x000000d7baba7221 */ /* 0x000fe20000010100 */
[----:B------:R-:W-:Y:S01]  /*1160*/  HADD2.F32 R211, -RZ, R221.H1_H1 ;  /* 0x300000ddffd37230 */ /* 0x000fe20000004100 */
[----:B------:R-:W2:Y:S01]  /*1170*/  LDL R207, [R1+0x38] ;  /* 0x0000380001cf7983 */ /* 0x000ea20000100800 */
[--C-:B------:R-:W-:Y:S02]  /*1180*/  HADD2.F32 R216, -RZ, R223.reuse.H0_H0 ;  /* 0x200000dfffd87230 */ /* 0x100fe40000004100 */
[----:B------:R-:W-:Y:S02]  /*1190*/  HADD2.F32 R215, -RZ, R223.H1_H1 ;  /* 0x300000dfffd77230 */ /* 0x000fe40000004100 */
[--C-:B------:R-:W-:Y:S02]  /*11a0*/  HADD2.F32 R221, -RZ, R229.reuse.H0_H0 ;  /* 0x200000e5ffdd7230 */ /* 0x100fe40000004100 */
[----:B------:R-:W-:-:S02]  /*11b0*/  HADD2.F32 R223, -RZ, R229.H1_H1 ;  /* 0x300000e5ffdf7230 */ /* 0x000fc40000004100 */
[----:B------:R-:W3:Y:S01]  /*11c0*/  LDL R229, [R1+0x3c] ;  /* 0x00003c0001e57983 */ /* 0x000ee20000100800 */
[--C-:B------:R-:W-:Y:S02]  /*11d0*/  HADD2.F32 R210, -RZ, R220.reuse.H0_H0 ;  /* 0x200000dcffd27230 */ /* 0x100fe40000004100 */
[----:B------:R-:W-:Y:S02]  /*11e0*/  HADD2.F32 R208, -RZ, R220.H1_H1 ;  /* 0x300000dcffd07230 */ /* 0x000fe40000004100 */
[--C-:B------:R-:W-:Y:S02]  /*11f0*/  HADD2.F32 R220, -RZ, R228.reuse.H0_H0 ;  /* 0x200000e4ffdc7230 */ /* 0x100fe40000004100 */
[----:B------:R-:W-:Y:S01]  /*1200*/  HADD2.F32 R219, -RZ, R228.H1_H1 ;  /* 0x300000e4ffdb7230 */ /* 0x000fe20000004100 */
[----:B------:R-:W-:Y:S01]  /*1210*/  MOV R228, R168 ;  /* 0x000000a800e47202 */ /* 0x000fe20000000f00 */
[--C-:B------:R-:W-:Y:S01]  /*1220*/  HADD2.F32 R214, -RZ, R222.reuse.H0_H0 ;  /* 0x200000deffd67230 */ /* 0x100fe20000004100 */
[C---:B-----5:R-:W-:Y:S01]  /*1230*/  FMUL.FTZ R192, R2.reuse, R184 ;  /* 0x000000b802c07220 */ /* 0x060fe20000410000 */
[----:B------:R-:W-:Y:S01]  /*1240*/  HADD2.F32 R213, -RZ, R222.H1_H1 ;  /* 0x300000deffd57230 */ /* 0x000fe20000004100 */
[----:B------:R-:W-:Y:S01]  /*1250*/  FMUL.FTZ R193, R2, R185 ;  /* 0x000000b902c17220 */ /* 0x000fe20000410000 */
[--C-:B------:R-:W-:Y:S01]  /*1260*/  HADD2.F32 R222, -RZ, R230.reuse.H0_H0 ;  /* 0x200000e6ffde7230 */ /* 0x100fe20000004100 */
[----:B------:R-:W4:Y:S01]  /*1270*/  LDL R184, [R1+0x2c] ;  /* 0x00002c0001b87983 */ /* 0x000f220000100800 */
[----:B------:R-:W-:-:S02]  /*1280*/  HADD2.F32 R250, -RZ, R230.H1_H1 ;  /* 0x300000e6fffa7230 */ /* 0x000fc40000004100 */
[--C-:B------:R-:W-:Y:S01]  /*1290*/  HADD2.F32 R252, -RZ, R231.reuse.H0_H0 ;  /* 0x200000e7fffc7230 */ /* 0x100fe20000004100 */
[----:B------:R-:W2:Y:S01]  /*12a0*/  LDL R230, [R1+0x24] ;  /* 0x0000240001e67983 */ /* 0x000ea20000100800 */
[----:B------:R-:W-:Y:S02]  /*12b0*/  HADD2.F32 R251, -RZ, R231.H1_H1 ;  /* 0x300000e7fffb7230 */ /* 0x000fe40000004100 */
[--C-:B------:R-:W-:Y:S01]  /*12c0*/  HADD2.F32 R175, -RZ, R232.reuse.H0_H0 ;  /* 0x200000e8ffaf7230 */ /* 0x100fe20000004100 */
[----:B------:R-:W2:Y:S01]  /*12d0*/  LDL R231, [R1+0x20] ;  /* 0x0000200001e77983 */ /* 0x000ea20000100800 */
[----:B------:R-:W-:Y:S02]  /*12e0*/  HADD2.F32 R174, -RZ, R232.H1_H1 ;  /* 0x300000e8ffae7230 */ /* 0x000fe40000004100 */
[--C-:B------:R-:W-:Y:S01]  /*12f0*/  HADD2.F32 R173, -RZ, R233.reuse.H0_H0 ;  /* 0x200000e9ffad7230 */ /* 0x100fe20000004100 */
[----:B------:R-:W2:Y:S01]  /*1300*/  LDL R232, [R1+0x1c] ;  /* 0x00001c0001e87983 */ /* 0x000ea20000100800 */
[----:B------:R-:W-:-:S02]  /*1310*/  HADD2.F32 R172, -RZ, R233.H1_H1 ;  /* 0x300000e9ffac7230 */ /* 0x000fc40000004100 */
[--C-:B------:R-:W-:Y:S01]  /*1320*/  HADD2.F32 R171, -RZ, R234.reuse.H0_H0 ;  /* 0x200000eaffab7230 */ /* 0x100fe20000004100 */
[----:B------:R-:W4:Y:S01]  /*1330*/  LDL R233, [R1+0x18] ;  /* 0x0000180001e97983 */ /* 0x000f220000100800 */
[----:B------:R-:W-:Y:S02]  /*1340*/  HADD2.F32 R170, -RZ, R234.H1_H1 ;  /* 0x300000eaffaa7230 */ /* 0x000fe40000004100 */
[--C-:B------:R-:W-:Y:S01]  /*1350*/  HADD2.F32 R169, -RZ, R235.reuse.H0_H0 ;  /* 0x200000ebffa97230 */ /* 0x100fe20000004100 */
[----:B------:R-:W4:Y:S01]  /*1360*/  LDL R234, [R1+0x34] ;  /* 0x0000340001ea7983 */ /* 0x000f220000100800 */
[----:B------:R-:W-:Y:S01]  /*1370*/  HADD2.F32 R168, -RZ, R235.H1_H1 ;  /* 0x300000ebffa87230 */ /* 0x000fe20000004100 */
[C---:B------:R-:W-:Y:S02]  /*1380*/  FMUL.FTZ R188, R2.reuse, R180 ;  /* 0x000000b402bc7220 */ /* 0x040fe40000410000 */
[----:B------:R-:W4:Y:S01]  /*1390*/  LDL R235, [R1+0x30] ;  /* 0x0000300001eb7983 */ /* 0x000f220000100800 */
[----:B------:R-:W-:-:S03]  /*13a0*/  FMUL.FTZ R189, R2, R181 ;  /* 0x000000b502bd7220 */ /* 0x000fc60000410000 */
[----:B------:R-:W4:Y:S01]  /*13b0*/  LDL R185, [R1+0x28] ;  /* 0x0000280001b97983 */ /* 0x000f220000100800 */
        /* <DEDUP_REMOVED lines=249> */
.L_x_10328:
[----:B0-----:R-:W-:Y:S05]  /*2350*/  BSYNC B0 ;  /* 0x0000000000007941 */ /* 0x001fea0003800000 */
.L_x_10326:
        /* <DEDUP_REMOVED lines=9> */
.L_x_10412:
        /* <DEDUP_REMOVED lines=18> */
.L_x_10413:
        /* <DEDUP_REMOVED lines=44> */
.L_x_10332:
[----:B------:R-:W-:Y:S05]  /*27d0*/  BSYNC B0 ;  /* 0x0000000000007941 */ /* 0x000fea0003800000 */
.L_x_10331:
        /* <DEDUP_REMOVED lines=10> */
.L_x_10334:
[----:B------:R-:W-:Y:S05]  /*2880*/  BSYNC B0 ;  /* 0x0000000000007941 */ /* 0x000fea0003800000 */
.L_x_10333:
[----:B------:R-:W-:Y:S01]  /*2890*/  @P3 FMUL.FTZ R180, R184, c[0x0][0x1ec] ;  /* 0x00007b00b8b43a20 */ /* 0x000fe20000410000 */
[----:B------:R-:W-:Y:S01]  /*28a0*/  @!P4 ISETP.NE.U32.AND P2, PT, RZ, c[0x0][0x218], PT ;  /* 0x00008600ff00ca0c */ /* 0x000fe20003f45070 */
[----:B------:R-:W-:Y:S01]  /*28b0*/  @P3 FMUL.FTZ R182, R181, c[0x0][0x1ec] ;  /* 0x00007b00b5b63a20 */ /* 0x000fe20000410000 */
[----:B------:R-:W-:Y:S01]  /*28c0*/  @!P4 ISETP.NE.U32.AND P1, PT, RZ, c[0x0][0x218], PT ;  /* 0x00008600ff00ca0c */ /* 0x000fe20003f25070 */
[----:B------:R-:W-:Y:S01]  /*28d0*/  BSSY B0, `(.L_x_10335) ;  /* 0x0000010000007945 */ /* 0x000fe20003800000 */
[----:B------:R-:W-:Y:S02]  /*28e0*/  @P3 F2FP.PACK_AB R180, RZ, R180 ;  /* 0x000000b4ffb4323e */ /* 0x000fe400000000ff */
[----:B------:R-:W-:Y:S02]  /*28f0*/  @P3 F2FP.PACK_AB R182, RZ, R182 ;  /* 0x000000b6ffb6323e */ /* 0x000fe400000000ff */
        /* <DEDUP_REMOVED lines=13> */
.L_x_10336:
[----:B------:R-:W-:Y:S05]  /*29d0*/  BSYNC B0 ;  /* 0x0000000000007941 */ /* 0x000fea0003800000 */
.L_x_10335:
        /* <DEDUP_REMOVED lines=9> */
.L_x_10338:
[----:B------:R-:W-:Y:S05]  /*2a70*/  BSYNC B0 ;  /* 0x0000000000007941 */ /* 0x000fea0003800000 */
.L_x_10337:
        /* <DEDUP_REMOVED lines=14> */
.L_x_10340:
[----:B------:R-:W-:Y:S05]  /*2b60*/  BSYNC B0 ;  /* 0x0000000000007941 */ /* 0x000fea0003800000 */
.L_x_10339:
        /* <DEDUP_REMOVED lines=16> */
.L_x_10342:
[----:B------:R-:W-:Y:S05]  /*2c70*/  BSYNC B0 ;  /* 0x0000000000007941 */ /* 0x000fea0003800000 */
.L_x_10341:
        /* <DEDUP_REMOVED lines=14> */
.L_x_10344:
[----:B------:R-:W-:Y:S05]  /*2d60*/  BSYNC B0 ;  /* 0x0000000000007941 */ /* 0x000fea0003800000 */
.L_x_10343:
        /* <DEDUP_REMOVED lines=28> */
.L_x_10346:
[----:B------:R-:W-:Y:S05]  /*2f30*/  BSYNC B0 ;  /* 0x0000000000007941 */ /* 0x000fea0003800000 */
.L_x_10345:
        /* <DEDUP_REMOVED lines=21> */
.L_x_10348:
[----:B------:R-:W-:Y:S05]  /*3090*/  BSYNC B0 ;  /* 0x0000000000007941 */ /* 0x000fea0003800000 */
.L_x_10347:
        /* <DEDUP_REMOVED lines=9> */
.L_x_10350:
[----:B------:R-:W-:Y:S05]  /*3130*/  BSYNC B0 ;  /* 0x0000000000007941 */ /* 0x000fea0003800000 */
.L_x_10349:
        /* <DEDUP_REMOVED lines=20> */
.L_x_10352:
[----:B------:R-:W-:Y:S05]  /*3280*/  BSYNC B0 ;  /* 0x0000000000007941 */ /* 0x000fea0003800000 */
.L_x_10351:
        /* <DEDUP_REMOVED lines=9> */
.L_x_10354:
[----:B------:R-:W-:Y:S05]  /*3320*/  BSYNC B0 ;  /* 0x0000000000007941 */ /* 0x000fea0003800000 */
.L_x_10353:
        /* <DEDUP_REMOVED lines=14> */
.L_x_10356:
[----:B------:R-:W-:Y:S05]  /*3410*/  BSYNC B0 ;  /* 0x0000000000007941 */ /* 0x000fea0003800000 */
.L_x_10355:
        /* <DEDUP_REMOVED lines=16> */
.L_x_10358:
[----:B------:R-:W-:Y:S05]  /*3520*/  BSYNC B0 ;  /* 0x0000000000007941 */ /* 0x000fea0003800000 */
.L_x_10357:
        /* <DEDUP_REMOVED lines=14> */
.L_x_10360:
[----:B------:R-:W-:Y:S05]  /*3610*/  BSYNC B0 ;  /* 0x0000000000007941 */ /* 0x000fea0003800000 */
.L_x_10359:
        /* <DEDUP_REMOVED lines=24> */
.L_x_10362:
[----:B------:R-:W-:Y:S05]  /*37a0*/  BSYNC B0 ;  /* 0x0000000000007941 */ /* 0x000fea0003800000 */
.L_x_10361:
        /* <DEDUP_REMOVED lines=21> */
.L_x_10364:
[----:B------:R-:W-:Y:S05]  /*3900*/  BSYNC B0 ;  /* 0x0000000000007941 */ /* 0x000fea0003800000 */
.L_x_10363:
        /* <DEDUP_REMOVED lines=15> */
.L_x_10366:
[----:B------:R-:W-:Y:S05]  /*3a00*/  BSYNC B0 ;  /* 0x0000000000007941 */ /* 0x000fea0003800000 */
.L_x_10365:
        /* <DEDUP_REMOVED lines=9> */
.L_x_10368:
[----:B------:R-:W-:Y:S05]  /*3aa0*/  BSYNC B0 ;  /* 0x0000000000007941 */ /* 0x000fea0003800000 */
.L_x_10367:
        /* <DEDUP_REMOVED lines=20> */
.L_x_10370:
[----:B------:R-:W-:Y:S05]  /*3bf0*/  BSYNC B0 ;  /* 0x0000000000007941 */ /* 0x000fea0003800000 */
.L_x_10369:
        /* <DEDUP_REMOVED lines=9> */
.L_x_10372:
[----:B------:R-:W-:Y:S05]  /*3c90*/  BSYNC B0 ;  /* 0x0000000000007941 */ /* 0x000fea0003800000 */
.L_x_10371:
        /* <DEDUP_REMOVED lines=14> */
.L_x_10374:
[----:B------:R-:W-:Y:S05]  /*3d80*/  BSYNC B0 ;  /* 0x0000000000007941 */ /* 0x000fea0003800000 */
.L_x_10373:
        /* <DEDUP_REMOVED lines=16> */
.L_x_10376:
[----:B------:R-:W-:Y:S05]  /*3e90*/  BSYNC B0 ;  /* 0x0000000000007941 */ /* 0x000fea0003800000 */
.L_x_10375:
        /* <DEDUP_REMOVED lines=24> */
.L_x_10378:
[----:B------:R-:W-:Y:S05]  /*4020*/  BSYNC B0 ;  /* 0x0000000000007941 */ /* 0x000fea0003800000 */
.L_x_10377:
        /* <DEDUP_REMOVED lines=22> */
.L_x_10380:
[----:B------:R-:W-:Y:S05]  /*4190*/  BSYNC B0 ;  /* 0x0000000000007941 */ /* 0x000fea0003800000 */
.L_x_10379:
        /* <DEDUP_REMOVED lines=9> */
.L_x_10382:
[----:B------:R-:W-:Y:S05]  /*4230*/  BSYNC B0 ;  /* 0x0000000000007941 */ /* 0x000fea0003800000 */
.L_x_10381:
        /* <DEDUP_REMOVED lines=19> */
.L_x_10384:
[----:B------:R-:W-:Y:S05]  /*4370*/  BSYNC B0 ;  /* 0x0000000000007941 */ /* 0x000fea0003800000 */
.L_x_10383:
        /* <DEDUP_REMOVED lines=9> */
.L_x_10386:
[----:B------:R-:W-:Y:S05]  /*4410*/  BSYNC B0 ;  /* 0x0000000000007941 */ /* 0x000fea0003800000 */
.L_x_10385:
        /* <DEDUP_REMOVED lines=20> */
.L_x_10388:
[----:B------:R-:W-:Y:S05]  /*4560*/  BSYNC B0 ;  /* 0x0000000000007941 */ /* 0x000fea0003800000 */
.L_x_10387:
        /* <DEDUP_REMOVED lines=9> */
.L_x_10390:
[----:B------:R-:W-:Y:S05]  /*4600*/  BSYNC B0 ;  /* 0x0000000000007941 */ /* 0x000fea0003800000 */
.L_x_10389:
        /* <DEDUP_REMOVED lines=14> */
.L_x_10392:
[----:B------:R-:W-:Y:S05]  /*46f0*/  BSYNC B0 ;  /* 0x0000000000007941 */ /* 0x000fea0003800000 */
.L_x_10391:
[----:B------:R-:W-:Y:S01]  /*4700*/  @P3 FMUL.FTZ R185, R218, c[0x0][0x1ec] ;  /* 0x00007b00dab93a20 */ /* 0x000fe20000410000 */
[----:B------:R-:W-:Y:S01]  /*4710*/  @P3 PRMT R170, R251, 0x7610, R170 ;  /* 0x00007610fbaa3816 */ /* 0x000fe200000000aa */
[----:B------:R-:W-:Y:S01]  /*4720*/  BSSY B0, `(.L_x_10393) ;  /* 0x0000019000007945 */ /* 0x000fe20003800000 */
[----:B------:R-:W-:Y:S02]  /*4730*/  @!P4 ISETP.NE.U32.AND P2, PT, RZ, c[0x0][0x218], PT ;  /* 0x00008600ff00ca0c */ /* 0x000fe40003f45070 */
[----:B------:R-:W-:Y:S02]  /*4740*/  @P3 F2FP.PACK_AB R185, RZ, R185 ;  /* 0x000000b9ffb9323e */ /* 0x000fe400000000ff */
        /* <DEDUP_REMOVED lines=22> */
.L_x_10394:
[----:B------:R-:W-:Y:S05]  /*48b0*/  BSYNC B0 ;  /* 0x0000000000007941 */ /* 0x000fea0003800000 */
.L_x_10393:
        /* <DEDUP_REMOVED lines=21> */
.L_x_10396:
[----:B------:R-:W-:Y:S05]  /*4a10*/  BSYNC B0 ;  /* 0x0000000000007941 */ /* 0x000fea0003800000 */
.L_x_10395:
        /* <DEDUP_REMOVED lines=16> */
.L_x_10398:
[----:B------:R-:W-:Y:S05]  /*4b20*/  BSYNC B0 ;  /* 0x0000000000007941 */ /* 0x000fea0003800000 */
.L_x_10397:
        /* <DEDUP_REMOVED lines=11> */
.L_x_10400:
[----:B------:R-:W-:Y:S05]  /*4be0*/  BSYNC B0 ;  /* 0x0000000000007941 */ /* 0x000fea0003800000 */
.L_x_10399:
        /* <DEDUP_REMOVED lines=19> */
.L_x_10402:
[----:B------:R-:W-:Y:S05]  /*4d20*/  BSYNC B0 ;  /* 0x0000000000007941 */ /* 0x000fea0003800000 */
.L_x_10401:
        /* <DEDUP_REMOVED lines=11> */
.L_x_10404:
[----:B------:R-:W-:Y:S05]  /*4de0*/  BSYNC B0 ;  /* 0x0000000000007941 */ /* 0x000fea0003800000 */
.L_x_10403:
        /* <DEDUP_REMOVED lines=19> */
.L_x_10406:
[----:B------:R-:W-:Y:S05]  /*4f20*/  BSYNC B0 ;  /* 0x0000000000007941 */ /* 0x000fea0003800000 */
.L_x_10405:
        /* <DEDUP_REMOVED lines=11> */
.L_x_10408:
[----:B------:R-:W-:Y:S05]  /*4fe0*/  BSYNC B0 ;  /* 0x0000000000007941 */ /* 0x000fea0003800000 */
.L_x_10407:
[C---:B------:R-:W-:Y:S01]  /*4ff0*/  @P3 FMUL.FTZ R182, R181.reuse, c[0x0][0x1ec] ;  /* 0x00007b00b5b63a20 */ /* 0x040fe20000410000 */
        /* <DEDUP_REMOVED lines=16> */
.L_x_10410:
[----:B------:R-:W-:Y:S05]  /*5100*/  BSYNC B0 ;  /* 0x0000000000007941 */ /* 0x000fea0003800000 */
.L_x_10409:
[----:B------:R-:W2:Y:S01]  /*5110*/  LDL.LU R182, [R1+0x4] ;  /* 0x0000040001b67983 */ /* 0x000ea20000300800 */
[----:B------:R-:W-:Y:S01]  /*5120*/  @P3 FMUL.FTZ R2, R180, c[0x0][0x1ec] ;  /* 0x00007b00b4023a20 */ /* 0x000fe20000410000 */
[----:B------:R-:W-:Y:S02]  /*5130*/  @P0 IADD3 R0, R0, 0x200, RZ ;  /* 0x0000020000000810 */ /* 0x000fe40007ffe0ff */
[----:B------:R-:W-:Y:S02]  /*5140*/  SEL R179, R180, R179, P1 ;  /* 0x000000b3b4b37207 */ /* 0x000fe40000800000 */
[----:B------:R-:W-:Y:S02]  /*5150*/  @P3 F2FP.PACK_AB R2, RZ, R2 ;  /* 0x00000002ff02323e */ /* 0x000fe400000000ff */
        /* <DEDUP_REMOVED lines=16> */
.L_x_10325:
        /* <DEDUP_REMOVED lines=30> */
.L_x_10329:
[----:B------:R-:W-:Y:S01]  /*5440*/  HFMA2.MMA R182, -RZ, RZ, 0, 9.5367431640625e-07 ;  /* 0x00000010ffb67435 */ /* 0x000fe200000001ff */
[----:B------:R-:W-:-:S02]  /*5450*/  MOV R181, R186 ;  /* 0x000000ba00b57202 */ /* 0x000fc40000000f00 */
[----:B------:R-:W-:Y:S02]  /*5460*/  MOV R252, 0x1f ;  /* 0x0000001f00fc7802 */ /* 0x000fe40000000f00 */
[----:B------:R-:W-:Y:S02]  /*5470*/  MOV R251, 0xffffffff ;  /* 0xffffffff00fb7802 */ /* 0x000fe40000000f00 */
[----:B------:R-:W-:Y:S02]  /*5480*/  MOV R180, 0x54a0 ;  /* 0x000054a000b47802 */ /* 0x000fe40000000f00 */
[----:B-----5:R-:W-:Y:S05]  /*5490*/  CALL.REL.NOINC `($__internal_143_$__cuda_sm70_shflsync_down_p) ;  /* 0x0000046000007944 */ /* 0x020fea0003c00000 */
[----:B-1----:R-:W-:Y:S01]  /*54a0*/  MOV R183, R182 ;  /* 0x000000b600b77202 */ /* 0x002fe20000000f00 */
[----:B------:R-:W-:Y:S05]  /*54b0*/  BRA `(.L_x_10412) ;  /* 0xffffcf3000007947 */ /* 0x000fea000383ffff */
.L_x_10330:
[----:B------:R-:W-:Y:S01]  /*54c0*/  HFMA2.MMA R182, -RZ, RZ, 0, 9.5367431640625e-07 ;  /* 0x00000010ffb67435 */ /* 0x000fe200000001ff */
[----:B------:R-:W-:Y:S02]  /*54d0*/  MOV R181, R187 ;  /* 0x000000bb00b57202 */ /* 0x000fe40000000f00 */
[----:B------:R-:W-:Y:S02]  /*54e0*/  MOV R252, 0x1f ;  /* 0x0000001f00fc7802 */ /* 0x000fe40000000f00 */
[----:B------:R-:W-:-:S02]  /*54f0*/  MOV R251, 0xffffffff ;  /* 0xffffffff00fb7802 */ /* 0x000fc40000000f00 */
[----:B------:R-:W-:Y:S02]  /*5500*/  MOV R180, 0x5520 ;  /* 0x0000552000b47802 */ /* 0x000fe40000000f00 */
[----:B01---5:R-:W-:Y:S05]  /*5510*/  CALL.REL.NOINC `($__internal_143_$__cuda_sm70_shflsync_down_p) ;  /* 0x000003e000007944 */ /* 0x023fea0003c00000 */
[----:B------:R-:W-:Y:S01]  /*5520*/  FADD.FTZ R183, R183, R186 ;  /* 0x000000bab7b77221 */ /* 0x000fe20000010000 */
[----:B------:R-:W-:Y:S01]  /*5530*/  MOV R252, 0x1f ;  /* 0x0000001f00fc7802 */ /* 0x000fe20000000f00 */
[----:B-1----:R-:W-:Y:S01]  /*5540*/  FADD.FTZ R187, R187, R182 ;  /* 0x000000b6bbbb7221 */ /* 0x002fe20000010000 */
[----:B------:R-:W-:Y:S01]  /*5550*/  HFMA2.MMA R182, -RZ, RZ, 0, 4.76837158203125e-07 ;  /* 0x00000008ffb67435 */ /* 0x000fe200000001ff */
[----:B------:R-:W-:Y:S02]  /*5560*/  MOV R251, 0xffffffff ;  /* 0xffffffff00fb7802 */ /* 0x000fe40000000f00 */
[----:B------:R-:W-:Y:S02]  /*5570*/  MOV R181, R183 ;  /* 0x000000b700b57202 */ /* 0x000fe40000000f00 */
[----:B------:R-:W-:Y:S02]  /*5580*/  MOV R180, 0x55a0 ;  /* 0x000055a000b47802 */ /* 0x000fe40000000f00 */
[----:B------:R-:W-:Y:S05]  /*5590*/  CALL.REL.NOINC `($__internal_143_$__cuda_sm70_shflsync_down_p) ;  /* 0x0000036000007944 */ /* 0x000fea0003c00000 */
[----:B-1----:R-:W-:Y:S01]  /*55a0*/  MOV R185, R182 ;  /* 0x000000b600b97202 */ /* 0x002fe20000000f00 */
[----:B------:R-:W-:Y:S01]  /*55b0*/  HFMA2.MMA R182, -RZ, RZ, 0, 4.76837158203125e-07 ;  /* 0x00000008ffb67435 */ /* 0x000fe200000001ff */
[----:B------:R-:W-:-:S02]  /*55c0*/  MOV R181, R187 ;  /* 0x000000bb00b57202 */ /* 0x000fc40000000f00 */
[----:B------:R-:W-:Y:S02]  /*55d0*/  MOV R252, 0x1f ;  /* 0x0000001f00fc7802 */ /* 0x000fe40000000f00 */
[----:B------:R-:W-:Y:S02]  /*55e0*/  MOV R251, 0xffffffff ;  /* 0xffffffff00fb7802 */ /* 0x000fe40000000f00 */
[----:B------:R-:W-:Y:S02]  /*55f0*/  MOV R180, 0x5610 ;  /* 0x0000561000b47802 */ /* 0x000fe40000000f00 */
[----:B------:R-:W-:Y:S05]  /*5600*/  CALL.REL.NOINC `($__internal_143_$__cuda_sm70_shflsync_down_p) ;  /* 0x000002f000007944 */ /* 0x000fea0003c00000 */
[----:B------:R-:W-:Y:S01]  /*5610*/  FADD.FTZ R183, R185, R183 ;  /* 0x000000b7b9b77221 */ /* 0x000fe20000010000 */
[----:B------:R-:W-:Y:S01]  /*5620*/  MOV R252, 0x1f ;  /* 0x0000001f00fc7802 */ /* 0x000fe20000000f00 */
[----:B-1----:R-:W-:Y:S01]  /*5630*/  FADD.FTZ R187, R187, R182 ;  /* 0x000000b6bbbb7221 */ /* 0x002fe20000010000 */
[----:B------:R-:W-:Y:S01]  /*5640*/  HFMA2.MMA R182, -RZ, RZ, 0, 2.384185791015625e-07 ;  /* 0x00000004ffb67435 */ /* 0x000fe200000001ff */
[----:B------:R-:W-:Y:S02]  /*5650*/  MOV R251, 0xffffffff ;  /* 0xffffffff00fb7802 */ /* 0x000fe40000000f00 */
[----:B------:R-:W-:-:S02]  /*5660*/  MOV R181, R183 ;  /* 0x000000b700b57202 */ /* 0x000fc40000000f00 */
[----:B------:R-:W-:Y:S02]  /*5670*/  MOV R180, 0x5690 ;  /* 0x0000569000b47802 */ /* 0x000fe40000000f00 */
[----:B------:R-:W-:Y:S05]  /*5680*/  CALL.REL.NOINC `($__internal_143_$__cuda_sm70_shflsync_down_p) ;  /* 0x0000027000007944 */ /* 0x000fea0003c00000 */
[----:B-1----:R-:W-:Y:S01]  /*5690*/  MOV R185, R182 ;  /* 0x000000b600b97202 */ /* 0x002fe20000000f00 */
[----:B------:R-:W-:Y:S01]  /*56a0*/  HFMA2.MMA R182, -RZ, RZ, 0, 2.384185791015625e-07 ;  /* 0x00000004ffb67435 */ /* 0x000fe200000001ff */
[----:B------:R-:W-:Y:S02]  /*56b0*/  MOV R181, R187 ;  /* 0x000000bb00b57202 */ /* 0x000fe40000000f00 */
[----:B------:R-:W-:Y:S02]  /*56c0*/  MOV R252, 0x1f ;  /* 0x0000001f00fc7802 */ /* 0x000fe40000000f00 */
[----:B------:R-:W-:Y:S02]  /*56d0*/  MOV R251, 0xffffffff ;  /* 0xffffffff00fb7802 */ /* 0x000fe40000000f00 */
[----:B------:R-:W-:Y:S02]  /*56e0*/  MOV R180, 0x5700 ;  /* 0x0000570000b47802 */ /* 0x000fe40000000f00 */
[----:B------:R-:W-:Y:S05]  /*56f0*/  CALL.REL.NOINC `($__internal_143_$__cuda_sm70_shflsync_down_p) ;  /* 0x0000020000007944 */ /* 0x000fea0003c00000 */
[----:B------:R-:W-:Y:S01]  /*5700*/  FADD.FTZ R183, R185, R183 ;  /* 0x000000b7b9b77221 */ /* 0x000fe20000010000 */
[----:B------:R-:W-:Y:S01]  /*5710*/  MOV R252, 0x1f ;  /* 0x0000001f00fc7802 */ /* 0x000fe20000000f00 */
[----:B-1----:R-:W-:Y:S01]  /*5720*/  FADD.FTZ R187, R187, R182 ;  /* 0x000000b6bbbb7221 */ /* 0x002fe20000010000 */
[----:B------:R-:W-:Y:S01]  /*5730*/  HFMA2.MMA R182, -RZ, RZ, 0, 1.1920928955078125e-07 ;  /* 0x00000002ffb67435 */ /* 0x000fe200000001ff */
[----:B------:R-:W-:-:S02]  /*5740*/  MOV R251, 0xffffffff ;  /* 0xffffffff00fb7802 */ /* 0x000fc40000000f00 */
[----:B------:R-:W-:Y:S02]  /*5750*/  MOV R181, R183 ;  /* 0x000000b700b57202 */ /* 0x000fe40000000f00 */
[----:B------:R-:W-:Y:S02]  /*5760*/  MOV R180, 0x5780 ;  /* 0x0000578000b47802 */ /* 0x000fe40000000f00 */
[----:B------:R-:W-:Y:S05]  /*5770*/  CALL.REL.NOINC `($__internal_143_$__cuda_sm70_shflsync_down_p) ;  /* 0x0000018000007944 */ /* 0x000fea0003c00000 */
[----:B-1----:R-:W-:Y:S01]  /*5780*/  MOV R185, R182 ;  /* 0x000000b600b97202 */ /* 0x002fe20000000f00 */
[----:B------:R-:W-:Y:S01]  /*5790*/  HFMA2.MMA R182, -RZ, RZ, 0, 1.1920928955078125e-07 ;  /* 0x00000002ffb67435 */ /* 0x000fe200000001ff */
[----:B------:R-:W-:Y:S02]  /*57a0*/  MOV R181, R187 ;  /* 0x000000bb00b57202 */ /* 0x000fe40000000f00 */
[----:B------:R-:W-:Y:S02]  /*57b0*/  MOV R252, 0x1f ;  /* 0x0000001f00fc7802 */ /* 0x000fe40000000f00 */
[----:B------:R-:W-:Y:S02]  /*57c0*/  MOV R251, 0xffffffff ;  /* 0xffffffff00fb7802 */ /* 0x000fe40000000f00 */
[----:B------:R-:W-:-:S02]  /*57d0*/  MOV R180, 0x57f0 ;  /* 0x000057f000b47802 */ /* 0x000fc40000000f00 */
[----:B------:R-:W-:Y:S05]  /*57e0*/  CALL.REL.NOINC `($__internal_143_$__cuda_sm70_shflsync_down_p) ;  /* 0x0000011000007944 */ /* 0x000fea0003c00000 */
[----:B------:R-:W-:Y:S01]  /*57f0*/  FADD.FTZ R183, R185, R183 ;  /* 0x000000b7b9b77221 */ /* 0x000fe20000010000 */
[----:B------:R-:W-:Y:S01]  /*5800*/  MOV R252, 0x1f ;  /* 0x0000001f00fc7802 */ /* 0x000fe20000000f00 */
[----:B-1----:R-:W-:Y:S01]  /*5810*/  FADD.FTZ R187, R187, R182 ;  /* 0x000000b6bbbb7221 */ /* 0x002fe20000010000 */
[----:B------:R-:W-:Y:S01]  /*5820*/  HFMA2.MMA R182, -RZ, RZ, 0, 5.9604644775390625e-08 ;  /* 0x00000001ffb67435 */ /* 0x000fe200000001ff */
[----:B------:R-:W-:-:S02]  /*5830*/  MOV R251, 0xffffffff ;  /* 0xffffffff00fb7802 */ /* 0x000fc40000000f00 */
[----:B------:R-:W-:Y:S02]  /*5840*/  MOV R181, R183 ;  /* 0x000000b700b57202 */ /* 0x000fe40000000f00 */
[----:B------:R-:W-:Y:S02]  /*5850*/  MOV R180, 0x5870 ;  /* 0x0000587000b47802 */ /* 0x000fe40000000f00 */
[----:B------:R-:W-:Y:S05]  /*5860*/  CALL.REL.NOINC `($__internal_143_$__cuda_sm70_shflsync_down_p) ;  /* 0x0000009000007944 */ /* 0x000fea0003c00000 */
[----:B-1----:R-:W-:Y:S01]  /*5870*/  MOV R185, R182 ;  /* 0x000000b600b97202 */ /* 0x002fe20000000f00 */
[----:B------:R-:W-:Y:S01]  /*5880*/  HFMA2.MMA R182, -RZ, RZ, 0, 5.9604644775390625e-08 ;  /* 0x00000001ffb67435 */ /* 0x000fe200000001ff */
[----:B------:R-:W-:Y:S02]  /*5890*/  MOV R181, R187 ;  /* 0x000000bb00b57202 */ /* 0x000fe40000000f00 */
[----:B------:R-:W-:Y:S02]  /*58a0*/  MOV R252, 0x1f ;  /* 0x0000001f00fc7802 */ /* 0x000fe40000000f00 */
[----:B------:R-:W-:Y:S02]  /*58b0*/  MOV R251, 0xffffffff ;  /* 0xffffffff00fb7802 */ /* 0x000fe40000000f00 */
[----:B------:R-:W-:-:S02]  /*58c0*/  MOV R180, 0x58e0 ;  /* 0x000058e000b47802 */ /* 0x000fc40000000f00 */
[----:B------:R-:W-:Y:S05]  /*58d0*/  CALL.REL.NOINC `($__internal_143_$__cuda_sm70_shflsync_down_p) ;  /* 0x0000002000007944 */ /* 0x000fea0003c00000 */
[----:B-1----:R-:W-:Y:S01]  /*58e0*/  MOV R181, R182 ;  /* 0x000000b600b57202 */ /* 0x002fe20000000f00 */
[----:B------:R-:W-:Y:S05]  /*58f0*/  BRA `(.L_x_10413) ;  /* 0xffffcc1000007947 */ /* 0x000fea000383ffff */
        .weak           $__internal_143_$__cuda_sm70_shflsync_down_p
        .type           $__internal_143_$__cuda_sm70_shflsync_down_p,@function
        .size           $__internal_143_$__cuda_sm70_shflsync_down_p,(.L_x_14361 - $__internal_143_$__cuda_sm70_shflsync_down_p)
$__internal_143_$__cuda_sm70_shflsync_down_p:
[----:B------:R-:W-:Y:S04]  /*5900*/  WARPSYNC R251 ;  /* 0x000000fb00007348 */ /* 0x000fe80003800000 */
[----:B------:R0:W1:Y:S02]  /*5910*/  SHFL.DOWN PT, R182, R181, R182, R252 ;  /* 0x080000b6b5b67389 */ /* 0x00006400000e00fc */
[----:B0-----:R-:W-:-:S06]  /*5920*/  HFMA2.MMA R181, -RZ, RZ, 0, 0 ;  /* 0x00000000ffb57435 */ /* 0x001fcc00000001ff */
[----:B------:R-:W-:Y:S05]  /*5930*/  RET.REL.NODEC R180 `(_ZN10layer_norm13ln_bwd_kernelINS_13Kernel_traitsIf6__halffS2_fjLj5120ELj1ELj1ELj4ELj16ENS_18Kernel_traits_baseILj5120EfS2_fS2_fjLj128EEEEELb0ELb0ELb1ELb1EEEvNS_9BwdParamsE) ;  /* 0xffffa6c0b4007950 */ /* 0x000fea0003c3ffff */
.L_x_10414:
        /* <DEDUP_REMOVED lines=12> */
.L_x_14361:


//--------------------- .text._ZN10layer_norm13ln_bwd_kernelINS_13Kernel_traitsIf6__halffS2_fjLj5120ELj1ELj1ELj4ELj16ENS_18Kernel_traits_baseILj5120EfS2_fS2_fjLj128EEEEELb0ELb1ELb0ELb0EEEvNS_9BwdParamsE --------------------------
	.section	.text._ZN10layer_norm13ln_bwd_kernelINS_13Kernel_traitsIf6__halffS2_fjLj5120ELj1ELj1ELj4ELj16ENS_18Kernel_traits_baseILj5120EfS2_fS2_fjLj128EEEEELb0ELb1ELb0ELb0EEEvNS_9BwdParamsE,"ax",@progbits
	.sectioninfo	@"SHI_REGISTERS=32"
	.align	128
        .global         _ZN10layer_norm13ln_bwd_kernelINS_13Kernel_traitsIf6__halffS2_fjLj5120ELj1ELj1ELj4ELj16ENS_18Kernel_traits_baseILj5120EfS2_fS2_fjLj128EEEEELb0ELb1ELb0ELb0EEEvNS_9BwdParamsE
        .type           _ZN10layer_norm13ln_bwd_kernelINS_13Kernel_traitsIf6__halffS2_fjLj5120ELj1ELj1ELj4ELj16ENS_18Kernel_traits_baseILj5120EfS2_fS2_fjLj128EEEEELb0ELb1ELb0ELb0EEEvNS_9BwdParamsE,@function
        .size           _ZN10layer_norm13ln_bwd_kernelINS_13Kernel_traitsIf6__halffS2_fjLj5120ELj1ELj1ELj4ELj16ENS_18Kernel_traits_baseILj5120EfS2_fS2_fjLj128EEEEELb0ELb1ELb0ELb0EEEvNS_9BwdParamsE,(.L_x_14362 - _ZN10layer_norm13ln_bwd_kernelINS_13Kernel_traitsIf6__halffS2_fjLj5120ELj1ELj1ELj4ELj16ENS_18Kernel_traits_baseILj5120EfS2_fS2_fjLj128EEEEELb0ELb1ELb0ELb0EEEvNS_9BwdParamsE)
        .other          _ZN10layer_norm13ln_bwd_kernelINS_13Kernel_traitsIf6__halffS2_fjLj5120ELj1ELj1ELj4ELj16ENS_18Kernel_traits_baseILj5120EfS2_fS2_fjLj128EEEEELb0ELb1ELb0ELb0EEEvNS_9BwdParamsE,@"STO_CUDA_ENTRY STV_DEFAULT"
_ZN10layer_norm13ln_bwd_kernelINS_13Kernel_traitsIf6__halffS2_fjLj5120ELj1ELj1ELj4ELj16ENS_18Kernel_traits_baseILj5120EfS2_fS2_fjLj128EEEEELb0ELb1ELb0ELb0EEEvNS_9BwdParamsE:
.text._ZN10layer_norm13ln_bwd_kernelINS_13Kernel_traitsIf6__halffS2_fjLj5120ELj1ELj1ELj4ELj16ENS_18Kernel_traits_baseILj5120EfS2_fS2_fjLj128EEEEELb0ELb1ELb0ELb0EEEvNS_9BwdParamsE:
        /* <DEDUP_REMOVED lines=309> */
.L_x_10438:
        /* <DEDUP_REMOVED lines=53> */
[--C-:B------:R-:W-:Y:S01]  /*16a0*/  HADD2.F32 R29, -RZ, R16.reuse.H1_H1 ;  /* 0x30000010ff1d7230 */ /* 0x100fe20000004100 */
        /* <DEDUP_REMOVED lines=9> */
[----:B---3--:R-:W-:Y:S01]  /*1740*/  HADD2.F32 R7, -RZ, R16.H0_H0 ;  /* 0x20000010ff077230 */ /* 0x008fe20000004100 */
[----:B------:R-:W-:-:S02]  /*1750*/  FADD.FTZ R16, -R2, R21 ;  /* 0x0000001502107221 */ /* 0x000fc40000010100 */
[----:B------:R-:W3:Y:S04]  /*1760*/  LDL R6, [R1+0x504] ;  /* 0x0005040001067983 */ /* 0x000ee80000100800 */
[----:B------:R-:W3:Y:S04]  /*1770*/  LDL.LU R20, [R1+0x14c] ;  /* 0x00014c0001147983 */ /* 0x000ee80000300800 */
[----:B------:R-:W3:Y:S01]  /*1780*/  LDL.LU R21, [R1+0x148] ;  /* 0x0001480001157983 */ /* 0x000ee20000300800 */
[----:B-----5:R-:W-:Y:S02]  /*1790*/  FMUL.FTZ R8, R0, R3 ;  /* 0x0000000300087220 */ /* 0x020fe40000410000 */
[----:B------:R-:W-:-:S03]  /*17a0*/  FADD.FTZ R13, -R2, R13 ;  /* 0x0000000d020d7221 */ /* 0x000fc60000010100 */
[----:B------:R-:W-:Y:S01]  /*17b0*/  STL [R1+0x2c0], R8 ;  /* 0x0002c00801007387 */ /* 0x000fe20000100800 */
[--C-:B------:R-:W-:Y:S01]  /*17c0*/  HADD2.F32 R28, -RZ, R17.reuse.H0_H0 ;  /* 0x20000011ff1c7230 */ /* 0x100fe20000004100 */
[C---:B------:R-:W-:Y:S01]  /*17d0*/  FADD.FTZ R3, -R2.reuse, R23 ;  /* 0x0000001702037221 */ /* 0x040fe20000010100 */
[----:B------:R-:W-:Y:S01]  /*17e0*/  HADD2.F32 R27, -RZ, R17.H1_H1 ;  /* 0x30000011ff1b7230 */ /* 0x000fe20000004100 */
        /* <DEDUP_REMOVED lines=111> */
.L_x_10417:
[----:B------:R-:W-:Y:S05]  /*1ee0*/  BSYNC B0 ;  /* 0x0000000000007941 */ /* 0x000fea0003800000 */
.L_x_10416:
        /* <DEDUP_REMOVED lines=164> */
.L_x_10419:
[----:B------:R-:W-:Y:S05]  /*2930*/  BSYNC B0 ;  /* 0x0000000000007941 */ /* 0x000fea0003800000 */
.L_x_10418:
        /* <DEDUP_REMOVED lines=164> */
.L_x_10421:
[----:B------:R-:W-:Y:S05]  /*3380*/  BSYNC B0 ;  /* 0x0000000000007941 */ /* 0x000fea0003800000 */
.L_x_10420:
        /* <DEDUP_REMOVED lines=164> */
.L_x_10423:
[----:B------:R-:W-:Y:S05]  /*3dd0*/  BSYNC B0 ;  /* 0x0000000000007941 */ /* 0x000fea0003800000 */
.L_x_10422:
        /* <DEDUP_REMOVED lines=47> */
[--C-:B------:R-:W-:Y:S01]  /*40d0*/  HADD2.F32 R27, -RZ, R20.reuse.H0_H0 ;  /* 0x20000014ff1b7230 */ /* 0x100fe20000004100 */
[----:B------:R-:W-:Y:S01]  /*40e0*/  FADD.FTZ R3, -R2, R13 ;  /* 0x0000000d02037221 */ /* 0x000fe20000010100 */
[----:B------:R-:W-:Y:S01]  /*40f0*/  HADD2.F32 R20, -RZ, R20.H1_H1 ;  /* 0x30000014ff147230 */ /* 0x000fe20000004100 */
        /* <DEDUP_REMOVED lines=33> */
[----:B------:R-:W-:Y:S01]  /*4310*/  HADD2.F32 R17, -RZ, R21.H1_H1 ;  /* 0x30000015ff117230 */ /* 0x000fe20000004100 */
[-C--:B------:R-:W-:Y:S02]  /*4320*/  FFMA.FTZ R11, R14, R19.reuse, R11 ;  /* 0x000000130e0b7223 */ /* 0x080fe4000001000b */
[----:B------:R-:W-:Y:S01]  /*4330*/  STL [R1+0x3a4], R8 ;  /* 0x0003a40801007387 */ /* 0x000fe20000100800 */
[----:B------:R-:W-:Y:S01]  /*4340*/  FMUL.FTZ R7, R7, R19 ;  /* 0x0000001307077220 */ /* 0x000fe20000410000 */
[----:B------:R-:W-:Y:S02]  /*4350*/  HADD2.F32 R16, -RZ, R22.H0_H0 ;  /* 0x20000016ff107230 */ /* 0x000fe40000004100 */
        /* <DEDUP_REMOVED lines=19> */
[----:B------:R-:W-:Y:S01]  /*4490*/  HADD2.F32 R22, -RZ, R22.H1_H1 ;  /* 0x30000016ff167230 */ /* 0x000fe20000004100 */
        /* <DEDUP_REMOVED lines=26> */
[----:B------:R-:W-:Y:S01]  /*4640*/  HADD2.F32 R21, -RZ, R23.H0_H0 ;  /* 0x20000017ff157230 */ /* 0x000fe20000004100 */
[----:B------:R-:W-:-:S02]  /*4650*/  FMUL.FTZ R14, R0, R18 ;  /* 0x00000012000e7220 */ /* 0x000fc40000410000 */
[----:B------:R-:W-:Y:S02]  /*4660*/  FFMA.FTZ R12, R5, R6, R12 ;  /* 0x00000006050c7223 */ /* 0x000fe4000001000c */
[----:B------:R-:W-:Y:S01]  /*4670*/  FADD.FTZ R28, R28, R21 ;  /* 0x000000151c1c7221 */ /* 0x000fe20000010000 */
[----:B------:R-:W-:Y:S01]  /*4680*/  HADD2.F32 R23, -RZ, R23.H1_H1 ;  /* 0x30000017ff177230 */ /* 0x000fe20000004100 */
        /* <DEDUP_REMOVED lines=26> */
.L_x_10425:
[----:B------:R-:W-:Y:S05]  /*4830*/  BSYNC B0 ;  /* 0x0000000000007941 */ /* 0x000fea0003800000 */
.L_x_10424:
        /* <DEDUP_REMOVED lines=9> */
.L_x_10447:
        /* <DEDUP_REMOVED lines=18> */
.L_x_10448:
        /* <DEDUP_REMOVED lines=36> */
[----:B------:R-:W4:Y:S01]  /*4c30*/  LDL R19, [R1+0x3a0] ;  /* 0x0003a00001137983 */ /* 0x000f220000100800 */
[----:B--2---:R-:W-:-:S04]  /*4c40*/  FFMA.FTZ R16, R23, R2, R3 ;  /* 0x0000000217107223 */ /* 0x004fc80000010003 */
[----:B---3--:R-:W-:Y:S02]  /*4c50*/  FADD.FTZ R16, R22, -R16 ;  /* 0x8000001016107221 */ /* 0x008fe40000010000 */
[----:B------:R-:W2:Y:S04]  /*4c60*/  LDL R22, [R1+0x32c] ;  /* 0x00032c0001167983 */ /* 0x000ea80000100800 */
[----:B------:R-:W3:Y:S04]  /*4c70*/  LDL.LU R27, [R1+0xa8] ;  /* 0x0000a800011b7983 */ /* 0x000ee80000300800 */
[----:B------:R-:W2:Y:S04]  /*4c80*/  LDL R26, [R1+0x4e0] ;  /* 0x0004e000011a7983 */ /* 0x000ea80000100800 */
[----:B------:R-:W2:Y:S01]  /*4c90*/  LDL R23, [R1+0x4e4] ;  /* 0x0004e40001177983 */ /* 0x000ea20000100800 */
[----:B------:R-:W-:Y:S01]  /*4ca0*/  FMUL.FTZ R16, R0, R16 ;  /* 0x0000001000107220 */ /* 0x000fe20000410000 */
[----:B------:R-:W-:Y:S01]  /*4cb0*/  ISETP.NE.U32.AND P0, PT, RZ, c[0x0][0x258], PT ;  /* 0x00009600ff007a0c */ /* 0x000fe20003f05070 */
[----:B----4-:R-:W-:-:S02]  /*4cc0*/  FFMA.FTZ R17, R21, R2, R3 ;  /* 0x0000000215117223 */ /* 0x010fc40000010003 */
[----:B------:R-:W-:Y:S01]  /*4cd0*/  @P6 FADD.FTZ R16, R18, R16 ;  /* 0x0000001012106221 */ /* 0x000fe20000010000 */
[----:B------:R-:W-:Y:S01]  /*4ce0*/  ISETP.NE.AND.EX P0, PT, RZ, c[0x0][0x25c], PT, P0 ;  /* 0x00009700ff007a0c */ /* 0x000fe20003f05300 */
[----:B------:R-:W-:Y:S01]  /*4cf0*/  FADD.FTZ R17, R20, -R17 ;  /* 0x8000001114117221 */ /* 0x000fe20000010000 */
[----:B------:R-:W-:Y:S01]  /*4d00*/  HADD2.F32 R18, -RZ, R12.H0_H0 ;  /* 0x2000000cff127230 */ /* 0x000fe20000004100 */
[----:B------:R-:W4:Y:S01]  /*4d10*/  LDL R21, [R1+0x314] ;  /* 0x0003140001157983 */ /* 0x000f220000100800 */
[----:B------:R-:W-:Y:S01]  /*4d20*/  SEL R8, R16, R8, P0 ;  /* 0x0000000810087207 */ /* 0x000fe20000000000 */
[----:B------:R-:W-:Y:S02]  /*4d30*/  FMUL.FTZ R17, R0, R17 ;  /* 0x0000001100117220 */ /* 0x000fe40000410000 */
[----:B------:R-:W-:Y:S01]  /*4d40*/  FMUL.FTZ R16, R16, R24 ;  /* 0x0000001810107220 */ /* 0x000fe20000410000 */
[----:B------:R-:W4:Y:S01]  /*4d50*/  LDL R20, [R1+0x38c] ;  /* 0x00038c0001147983 */ /* 0x000f220000100800 */
[----:B------:R-:W-:-:S02]  /*4d60*/  @P6 FADD.FTZ R17, R29, R17 ;  /* 0x000000111d116221 */ /* 0x000fc40000010000 */
[----:B------:R-:W-:Y:S01]  /*4d70*/  FFMA.FTZ R28, R16, R18, R28 ;  /* 0x00000012101c7223 */ /* 0x000fe2000001001c */
[----:B------:R-:W-:Y:S01]  /*4d80*/  HADD2.F32 R18, -RZ, R12.H1_H1 ;  /* 0x3000000cff127230 */ /* 0x000fe20000004100 */
[----:B------:R-:W-:-:S03]  /*4d90*/  FMUL.FTZ R12, R17, R24 ;  /* 0x00000018110c7220 */ /* 0x000fc60000410000 */
[----:B------:R0:W-:Y:S01]  /*4da0*/  STL [R1+0xa4], R28 ;  /* 0x0000a41c01007387 */ /* 0x0001e20000100800 */
[----:B---3--:R-:W-:-:S03]  /*4db0*/  FFMA.FTZ R27, R12, R18, R27 ;  /* 0x000000120c1b7223 */ /* 0x008fc6000001001b */
[----:B------:R-:W3:Y:S01]  /*4dc0*/  LDL R18, [R1+0x280] ;  /* 0x0002800001127983 */ /* 0x000ee20000100800 */
[----:B--2---:R-:W-:Y:S02]  /*4dd0*/  FMUL.FTZ R16, R26, R16 ;  /* 0x000000101a107220 */ /* 0x004fe40000410000 */
[----:B------:R-:W-:Y:S01]  /*4de0*/  FMUL.FTZ R12, R23, R12 ;  /* 0x0000000c170c7220 */ /* 0x000fe20000410000 */
[----:B------:R1:W-:Y:S04]  /*4df0*/  STL [R1+0xa8], R27 ;  /* 0x0000a81b01007387 */ /* 0x0003e80000100800 */
[----:B------:R-:W-:Y:S01]  /*4e00*/  F2FP.PACK_AB R12, R12, R16 ;  /* 0x000000100c0c723e */ /* 0x000fe200000000ff */
[----:B------:R-:W-:Y:S01]  /*4e10*/  FFMA.FTZ R16, R22, R2, R3 ;  /* 0x0000000216107223 */ /* 0x000fe20000010003 */
[----:B0-----:R-:W2:Y:S03]  /*4e20*/  LDL R28, [R1+0x284] ;  /* 0x00028400011c7983 */ /* 0x001ea60000100800 */
[----:B------:R-:W-:-:S02]  /*4e30*/  FADD.FTZ R16, R19, -R16 ;  /* 0x8000001013107221 */ /* 0x000fc40000010000 */
[----:B------:R-:W2:Y:S04]  /*4e40*/  LDL.LU R19, [R1+0xac] ;  /* 0x0000ac0001137983 */ /* 0x000ea80000300800 */
[----:B------:R-:W2:Y:S04]  /*4e50*/  LDL.LU R29, [R1+0xb0] ;  /* 0x0000b000011d7983 */ /* 0x000ea80000300800 */
[----:B-1----:R-:W2:Y:S04]  /*4e60*/  LDL R27, [R1+0x4e8] ;  /* 0x0004e800011b7983 */ /* 0x002ea80000100800 */
[----:B------:R-:W2:Y:S04]  /*4e70*/  LDL R26, [R1+0x4ec] ;  /* 0x0004ec00011a7983 */ /* 0x000ea80000100800 */
[----:B------:R-:W2:Y:S01]  /*4e80*/  LDL R23, [R1+0x2ec] ;  /* 0x0002ec0001177983 */ /* 0x000ea20000100800 */
[----:B------:R-:W-:Y:S01]  /*4e90*/  SEL R9, R17, R9, P0 ;  /* 0x0000000911097207 */ /* 0x000fe20000000000 */
[----:B------:R-:W-:-:S02]  /*4ea0*/  FMUL.FTZ R16, R0, R16 ;  /* 0x0000001000107220 */ /* 0x000fc40000410000 */
[----:B----4-:R-:W-:Y:S01]  /*4eb0*/  FFMA.FTZ R17, R21, R2, R3 ;  /* 0x0000000215117223 */ /* 0x010fe20000010003 */
[----:B------:R-:W4:Y:S03]  /*4ec0*/  LDL R22, [R1+0x378] ;  /* 0x0003780001167983 */ /* 0x000f260000100800 */
[----:B------:R-:W-:Y:S01]  /*4ed0*/  FADD.FTZ R17, R20, -R17 ;  /* 0x8000001114117221 */ /* 0x000fe20000010000 */
[----:B------:R-:W4:Y:S03]  /*4ee0*/  LDL R21, [R1+0x2d4] ;  /* 0x0002d40001157983 */ /* 0x000f260000100800 */
[----:B------:R-:W-:Y:S01]  /*4ef0*/  FMUL.FTZ R17, R0, R17 ;  /* 0x0000001100117220 */ /* 0x000fe20000410000 */
[----:B------:R-:W4:Y:S01]  /*4f00*/  LDL R20, [R1+0x354] ;  /* 0x0003540001147983 */ /* 0x000f220000100800 */
[----:B---3--:R-:W-:Y:S01]  /*4f10*/  @P6 FADD.FTZ R16, R18, R16 ;  /* 0x0000001012106221 */ /* 0x008fe20000010000 */
[----:B------:R-:W-:-:S04]  /*4f20*/  HADD2.F32 R18, -RZ, R13.H0_H0 ;  /* 0x2000000dff127230 */ /* 0x000fc80000004100 */
[C---:B------:R-:W-:Y:S01]  /*4f30*/  SEL R10, R16.reuse, R10, P0 ;  /* 0x0000000a100a7207 */ /* 0x040fe20000000000 */
[----:B------:R-:W-:Y:S02]  /*4f40*/  FMUL.FTZ R16, R16, R24 ;  /* 0x0000001810107220 */ /* 0x000fe40000410000 */
[----:B--2---:R-:W-:Y:S02]  /*4f50*/  @P6 FADD.FTZ R17, R28, R17 ;  /* 0x000000111c116221 */ /* 0x004fe40000010000 */
[----:B------:R-:W2:Y:S01]  /*4f60*/  LDL R28, [R1+0x268] ;  /* 0x00026800011c7983 */ /* 0x000ea20000100800 */
[----:B------:R-:W-:Y:S01]  /*4f70*/  FFMA.FTZ R19, R16, R18, R19 ;  /* 0x0000001210137223 */ /* 0x000fe20000010013 */
[----:B------:R-:W-:Y:S01]  /*4f80*/  HADD2.F32 R18, -RZ, R13.H1_H1 ;  /* 0x3000000dff127230 */ /* 0x000fe20000004100 */
[----:B------:R-:W-:-:S04]  /*4f90*/  FMUL.FTZ R13, R17, R24 ;  /* 0x00000018110d7220 */ /* 0x000fc80000410000 */
[----:B------:R-:W-:Y:S01]  /*4fa0*/  FFMA.FTZ R29, R13, R18, R29 ;  /* 0x000000120d1d7223 */ /* 0x000fe2000001001d */
[----:B------:R-:W-:Y:S01]  /*4fb0*/  STL [R1+0xac], R19 ;  /* 0x0000ac1301007387 */ /* 0x000fe20000100800 */
[----:B------:R-:W-:-:S03]  /*4fc0*/  FMUL.FTZ R16, R27, R16 ;  /* 0x000000101b107220 */ /* 0x000fc60000410000 */
[----:B------:R-:W3:Y:S01]  /*4fd0*/  LDL R27, [R1+0x26c] ;  /* 0x00026c00011b7983 */ /* 0x000ee20000100800 */
[----:B------:R-:W-:-:S03]  /*4fe0*/  FMUL.FTZ R13, R26, R13 ;  /* 0x0000000d1a0d7220 */ /* 0x000fc60000410000 */
[----:B------:R0:W-:Y:S04]  /*4ff0*/  STL [R1+0xb0], R29 ;  /* 0x0000b01d01007387 */ /* 0x0001e80000100800 */
[----:B------:R-:W3:Y:S01]  /*5000*/  LDL.LU R26, [R1+0x94] ;  /* 0x00009400011a7983 */ /* 0x000ee20000300800 */
[----:B------:R-:W-:Y:S01]  /*5010*/  F2FP.PACK_AB R13, R13, R16 ;  /* 0x000000100d0d723e */ /* 0x000fe200000000ff */
[-CC-:B------:R-:W-:Y:S02]  /*5020*/  FFMA.FTZ R16, R23, R2.reuse, R3.reuse ;  /* 0x0000000217107223 */ /* 0x180fe40000010003 */
[----:B------:R-:W3:Y:S02]  /*5030*/  LDL.LU R23, [R1+0x98] ;  /* 0x0000980001177983 */ /* 0x000ee40000300800 */
[----:B----4-:R-:W-:Y:S01]  /*5040*/  FADD.FTZ R16, R22, -R16 ;  /* 0x8000001016107221 */ /* 0x010fe20000010000 */
[----:B------:R-:W-:Y:S01]  /*5050*/  SEL R11, R17, R11, P0 ;  /* 0x0000000b110b7207 */ /* 0x000fe20000000000 */
[----:B------:R-:W-:Y:S01]  /*5060*/  FFMA.FTZ R17, R21, R2, R3 ;  /* 0x0000000215117223 */ /* 0x000fe20000010003 */
[----:B------:R-:W-:Y:S01]  /*5070*/  HADD2.F32 R18, -RZ, R14.H0_H0 ;  /* 0x2000000eff127230 */ /* 0x000fe20000004100 */
[----:B------:R-:W-:Y:S01]  /*5080*/  FMUL.FTZ R16, R0, R16 ;  /* 0x0000001000107220 */ /* 0x000fe20000410000 */
[----:B------:R-:W4:Y:S01]  /*5090*/  LDL R21, [R1+0x4d4] ;  /* 0x0004d40001157983 */ /* 0x000f220000100800 */
[----:B------:R-:W-:-:S03]  /*50a0*/  FADD.FTZ R17, R20, -R17 ;  /* 0x8000001114117221 */ /* 0x000fc60000010000 */
[----:B------:R-:W4:Y:S01]  /*50b0*/  LDL R22, [R1+0x2a4] ;  /* 0x0002a40001167983 */ /* 0x000f220000100800 */
[----:B------:R-:W-:-:S03]  /*50c0*/  FMUL.FTZ R17, R0, R17 ;  /* 0x0000001100117220 */ /* 0x000fc60000410000 */
[----:B------:R-:W4:Y:S04]  /*50d0*/  LDL R20, [R1+0x4dc] ;  /* 0x0004dc0001147983 */ /* 0x000f280000100800 */
[----:B0-----:R-:W4:Y:S01]  /*50e0*/  LDL R29, [R1+0x294] ;  /* 0x00029400011d7983 */ /* 0x001f220000100800 */
[----:B--2---:R-:W-:-:S03]  /*50f0*/  @P6 FADD.FTZ R16, R28, R16 ;  /* 0x000000101c106221 */ /* 0x004fc60000010000 */
[----:B------:R-:W2:Y:S02]  /*5100*/  LDL R28, [R1+0x2bc] ;  /* 0x0002bc00011c7983 */ /* 0x000ea40000100800 */
[C---:B------:R-:W-:Y:S01]  /*5110*/  SEL R4, R16.reuse, R4, P0 ;  /* 0x0000000410047207 */ /* 0x040fe20000000000 */
[----:B------:R-:W-:Y:S02]  /*5120*/  FMUL.FTZ R16, R16, R24 ;  /* 0x0000001810107220 */ /* 0x000fe40000410000 */
[----:B---3--:R-:W-:Y:S02]  /*5130*/  @P6 FADD.FTZ R17, R27, R17 ;  /* 0x000000111b116221 */ /* 0x008fe40000010000 */
[----:B------:R-:W3:Y:S01]  /*5140*/  LDL R27, [R1+0x270] ;  /* 0x00027000011b7983 */ /* 0x000ee20000100800 */
[----:B------:R-:W-:Y:S01]  /*5150*/  FFMA.FTZ R26, R16, R18, R26 ;  /* 0x00000012101a7223 */ /* 0x000fe2000001001a */
[----:B------:R-:W-:Y:S01]  /*5160*/  HADD2.F32 R18, -RZ, R14.H1_H1 ;  /* 0x3000000eff127230 */ /* 0x000fe20000004100 */
[----:B------:R-:W-:-:S03]  /*5170*/  FMUL.FTZ R14, R17, R24 ;  /* 0x00000018110e7220 */ /* 0x000fc60000410000 */
[----:B------:R0:W-:Y:S01]  /*5180*/  STL [R1+0x94], R26 ;  /* 0x0000941a01007387 */ /* 0x0001e20000100800 */
[----:B------:R-:W-:-:S03]  /*5190*/  FFMA.FTZ R23, R14, R18, R23 ;  /* 0x000000120e177223 */ /* 0x000fc60000010017 */
[----:B------:R-:W2:Y:S01]  /*51a0*/  LDL R18, [R1+0x4d0] ;  /* 0x0004d00001127983 */ /* 0x000ea20000100800 */
[----:B------:R-:W-:-:S03]  /*51b0*/  SEL R5, R17, R5, P0 ;  /* 0x0000000511057207 */ /* 0x000fc60000000000 */
[----:B------:R-:W3:Y:S04]  /*51c0*/  LDL R17, [R1+0x300] ;  /* 0x0003000001117983 */ /* 0x000ee80000100800 */
[----:B0-----:R-:W3:Y:S01]  /*51d0*/  LDL R26, [R1+0x274] ;  /* 0x00027400011a7983 */ /* 0x001ee20000100800 */
[----:B----4-:R-:W-:-:S03]  /*51e0*/  FMUL.FTZ R14, R21, R14 ;  /* 0x0000000e150e7220 */ /* 0x010fc60000410000 */
[----:B------:R0:W-:Y:S04]  /*51f0*/  STL [R1+0x98], R23 ;  /* 0x0000981701007387 */ /* 0x0001e80000100800 */
[----:B0-----:R-:W4:Y:S04]  /*5200*/  LDL.LU R23, [R1+0x9c] ;  /* 0x00009c0001177983 */ /* 0x001f280000300800 */
[----:B------:R-:W4:Y:S01]  /*5210*/  LDL R21, [R1+0x4d8] ;  /* 0x0004d80001157983 */ /* 0x000f220000100800 */
[----:B--2---:R-:W-:-:S05]  /*5220*/  FMUL.FTZ R16, R18, R16 ;  /* 0x0000001012107220 */ /* 0x004fca0000410000 */
[----:B------:R-:W-:Y:S01]  /*5230*/  F2FP.PACK_AB R14, R14, R16 ;  /* 0x000000100e0e723e */ /* 0x000fe200000000ff */
[-CC-:B------:R-:W-:Y:S02]  /*5240*/  FFMA.FTZ R16, R22, R2.reuse, R3.reuse ;  /* 0x0000000216107223 */ /* 0x180fe40000010003 */
[----:B------:R-:W2:Y:S02]  /*5250*/  LDL.LU R22, [R1+0xa0] ;  /* 0x0000a00001167983 */ /* 0x000ea40000300800 */
[----:B---3--:R-:W-:Y:S02]  /*5260*/  FADD.FTZ R16, R17, -R16 ;  /* 0x8000001011107221 */ /* 0x008fe40000010000 */
[----:B------:R-:W-:Y:S02]  /*5270*/  FFMA.FTZ R17, R29, R2, R3 ;  /* 0x000000021d117223 */ /* 0x000fe40000010003 */
[----:B------:R-:W-:Y:S02]  /*5280*/  FMUL.FTZ R16, R0, R16 ;  /* 0x0000001000107220 */ /* 0x000fe40000410000 */
[----:B------:R-:W-:-:S02]  /*5290*/  FADD.FTZ R17, R28, -R17 ;  /* 0x800000111c117221 */ /* 0x000fc40000010000 */
[----:B------:R-:W-:Y:S02]  /*52a0*/  @P6 FADD.FTZ R16, R27, R16 ;  /* 0x000000101b106221 */ /* 0x000fe40000010000 */
[----:B------:R-:W-:Y:S01]  /*52b0*/  FMUL.FTZ R17, R0, R17 ;  /* 0x0000001100117220 */ /* 0x000fe20000410000 */
[----:B------:R-:W-:Y:S02]  /*52c0*/  HADD2.F32 R18, -RZ, R15.H0_H0 ;  /* 0x2000000fff127230 */ /* 0x000fe40000004100 */
[----:B------:R-:W-:Y:S01]  /*52d0*/  SEL R6, R16, R6, P0 ;  /* 0x0000000610067207 */ /* 0x000fe20000000000 */
[----:B------:R-:W-:Y:S01]  /*52e0*/  @P6 FADD.FTZ R17, R26, R17 ;  /* 0x000000111a116221 */ /* 0x000fe20000010000 */
[----:B------:R-:W-:Y:S01]  /*52f0*/  ISETP.NE.U32.AND P6, PT, RZ, c[0x0][0x258], PT ;  /* 0x00009600ff007a0c */ /* 0x000fe20003fc5070 */
[----:B------:R-:W-:-:S03]  /*5300*/  FMUL.FTZ R16, R16, R24 ;  /* 0x0000001810107220 */ /* 0x000fc60000410000 */
[----:B------:R-:W-:Y:S01]  /*5310*/  ISETP.NE.AND.EX P6, PT, RZ, c[0x0][0x25c], PT, P6 ;  /* 0x00009700ff007a0c */ /* 0x000fe20003fc5360 */
[----:B----4-:R-:W-:Y:S01]  /*5320*/  FFMA.FTZ R23, R16, R18, R23 ;  /* 0x0000001210177223 */ /* 0x010fe20000010017 */
        /* <DEDUP_REMOVED lines=17> */
.L_x_10429:
[----:B------:R-:W-:Y:S05]  /*5440*/  BSYNC B0 ;  /* 0x0000000000007941 */ /* 0x000fea0003800000 */
.L_x_10428:
[----:B------:R-:W-:Y:S01]  /*5450*/  BSSY B0, `(.L_x_10430) ;  /* 0x0000093000007945 */ /* 0x000fe20003800000 */
[----:B------:R-:W-:Y:S05]  /*5460*/  @!P2 BRA `(.L_x_10431) ;  /* 0x000009100000a947 */ /* 0x000fea0003800000 */
[----:B-1----:R-:W2:Y:S01]  /*5470*/  LDL R16, [R1+0x364] ;  /* 0x0003640001107983 */ /* 0x002ea20000100800 */
[----:B------:R-:W-:-:S03]  /*5480*/  HFMA2.MMA R12, -RZ, RZ, 0, 9.5367431640625e-07 ;  /* 0x00000010ff0c7435 */ /* 0x000fc600000001ff */
[----:B------:R-:W3:Y:S04]  /*5490*/  LDL R28, [R1+0x3c4] ;  /* 0x0003c400011c7983 */ /* 0x000ee80000100800 */
[----:B------:R-:W4:Y:S03]  /*54a0*/  LDL R17, [R1+0x33c] ;  /* 0x00033c0001117983 */ /* 0x000f260000100800 */
[----:B-----5:R-:W-:Y:S01]  /*54b0*/  IMAD.WIDE.U32 R12, R25, R12, c[0x0][0x170] ;  /* 0x00005c00190c7625 */ /* 0x020fe200078e000c */
[----:B------:R-:W4:Y:S04]  /*54c0*/  LDL R27, [R1+0x3b0] ;  /* 0x0003b000011b7983 */ /* 0x000f280000100800 */
[----:B------:R-:W4:Y:S04]  /*54d0*/  LDL R18, [R1+0x258] ;  /* 0x0002580001127983 */ /* 0x000f280000100800 */
[----:B------:R-:W4:Y:S04]  /*54e0*/  LDG.E.128 R12, [R12.64] ;  /* 0x000000040c0c7981 */ /* 0x000f28000c1e1d00 */
[----:B------:R-:W4:Y:S04]  /*54f0*/  LDL R26, [R1+0x25c] ;  /* 0x00025c00011a7983 */ /* 0x000f280000100800 */
[----:B------:R-:W4:Y:S04]  /*5500*/  LDL.LU R23, [R1+0x84] ;  /* 0x0000840001177983 */ /* 0x000f280000300800 */
[----:B------:R-:W4:Y:S04]  /*5510*/  LDL R22, [R1+0x4c0] ;  /* 0x0004c00001167983 */ /* 0x000f280000100800 */
[----:B------:R-:W4:Y:S04]  /*5520*/  LDL R21, [R1+0x4c4] ;  /* 0x0004c40001157983 */ /* 0x000f280000100800 */
[----:B------:R-:W4:Y:S04]  /*5530*/  LDL R20, [R1+0x328] ;  /* 0x0003280001147983 */ /* 0x000f280000100800 */
[----:B------:R-:W4:Y:S04]  /*5540*/  LDL R19, [R1+0x39c] ;  /* 0x00039c0001137983 */ /* 0x000f280000100800 */
[----:B------:R1:W-:Y:S04]  /*5550*/  STL [R1+0x514], R6 ;  /* 0x0005140601007387 */ /* 0x0003e80000100800 */
[----:B------:R0:W-:Y:S04]  /*5560*/  STL [R1+0x510], R7 ;  /* 0x0005100701007387 */ /* 0x0001e80000100800 */
[----:B-1----:R-:W4:Y:S04]  /*5570*/  LDL.LU R6, [R1+0x88] ;  /* 0x0000880001067983 */ /* 0x002f280000300800 */
[----:B0-----:R-:W4:Y:S01]  /*5580*/  LDL R7, [R1+0x310] ;  /* 0x0003100001077983 */ /* 0x001f220000100800 */
[----:B------:R-:W-:-:S04]  /*5590*/  ISETP.NE.U32.AND P0, PT, RZ, c[0x0][0x218], PT ;  /* 0x00008600ff007a0c */ /* 0x000fc80003f05070 */
[----:B------:R-:W-:Y:S02]  /*55a0*/  ISETP.NE.AND.EX P0, PT, RZ, c[0x0][0x21c], PT, P0 ;  /* 0x00008700ff007a0c */ /* 0x000fe40003f05300 */
[----:B------:R-:W-:-:S04]  /*55b0*/  ISETP.NE.U32.AND P6, PT, RZ, c[0x0][0x258], PT ;  /* 0x00009600ff007a0c */ /* 0x000fc80003fc5070 */
[----:B------:R-:W-:Y:S01]  /*55c0*/  ISETP.NE.AND.EX P6, PT, RZ, c[0x0][0x25c], PT, P6 ;  /* 0x00009700ff007a0c */ /* 0x000fe20003fc5360 */
[----:B--2---:R-:W-:-:S04]  /*55d0*/  FFMA.FTZ R16, R16, R2, R3 ;  /* 0x0000000210107223 */ /* 0x004fc80000010003 */
[----:B---3--:R-:W-:-:S04]  /*55e0*/  FADD.FTZ R16, R28, -R16 ;  /* 0x800000101c107221 */ /* 0x008fc80000010000 */
[----:B------:R-:W-:Y:S02]  /*55f0*/  FMUL.FTZ R16, R0, R16 ;  /* 0x0000001000107220 */ /* 0x000fe40000410000 */
[----:B----4-:R-:W-:-:S04]  /*5600*/  FFMA.FTZ R17, R17, R2, R3 ;  /* 0x0000000211117223 */ /* 0x010fc80000010003 */
[----:B------:R-:W-:Y:S02]  /*5610*/  FADD.FTZ R17, R27, -R17 ;  /* 0x800000111b117221 */ /* 0x000fe40000010000 */
[----:B------:R-:W-:Y:S02]  /*5620*/  @P0 FADD.FTZ R16, R18, R16 ;  /* 0x0000001012100221 */ /* 0x000fe40000010000 */
[----:B------:R-:W-:Y:S01]  /*5630*/  FMUL.FTZ R17, R0, R17 ;  /* 0x0000001100117220 */ /* 0x000fe20000410000 */
[----:B------:R-:W-:Y:S02]  /*5640*/  HADD2.F32 R18, -RZ, R12.H0_H0 ;  /* 0x2000000cff127230 */ /* 0x000fe40000004100 */
[C---:B------:R-:W-:Y:S01]  /*5650*/  SEL R8, R16.reuse, R8, P6 ;  /* 0x0000000810087207 */ /* 0x040fe20003000000 */
[----:B------:R-:W-:Y:S02]  /*5660*/  FMUL.FTZ R16, R16, R24 ;  /* 0x0000001810107220 */ /* 0x000fe40000410000 */
[----:B------:R-:W-:-:S02]  /*5670*/  @P0 FADD.FTZ R17, R26, R17 ;  /* 0x000000111a110221 */ /* 0x000fc40000010000 */
[----:B------:R-:W-:Y:S01]  /*5680*/  FFMA.FTZ R23, R16, R18, R23 ;  /* 0x0000001210177223 */ /* 0x000fe20000010017 */
[----:B------:R-:W-:Y:S01]  /*5690*/  HADD2.F32 R18, -RZ, R12.H1_H1 ;  /* 0x3000000cff127230 */ /* 0x000fe20000004100 */
[----:B------:R-:W-:-:S03]  /*56a0*/  FMUL.FTZ R12, R17, R24 ;  /* 0x00000018110c7220 */ /* 0x000fc60000410000 */
[----:B------:R-:W-:Y:S01]  /*56b0*/  STL [R1+0x84], R23 ;  /* 0x0000841701007387 */ /* 0x000fe20000100800 */
[----:B------:R-:W-:Y:S02]  /*56c0*/  FMUL.FTZ R16, R22, R16 ;  /* 0x0000001016107220 */ /* 0x000fe40000410000 */
[----:B------:R-:W-:-:S05]  /*56d0*/  FFMA.FTZ R6, R12, R18, R6 ;  /* 0x000000120c067223 */ /* 0x000fca0000010006 */
[----:B------:R0:W-:Y:S04]  /*56e0*/  STL [R1+0x88], R6 ;  /* 0x0000880601007387 */ /* 0x0001e80000100800 */
[----:B------:R-:W2:Y:S01]  /*56f0*/  LDL R18, [R1+0x260] ;  /* 0x0002600001127983 */ /* 0x000ea20000100800 */
[----:B------:R-:W-:-:S03]  /*5700*/  FMUL.FTZ R12, R21, R12 ;  /* 0x0000000c150c7220 */ /* 0x000fc60000410000 */
[----:B------:R-:W3:Y:S04]  /*5710*/  LDL R29, [R1+0x264] ;  /* 0x00026400011d7983 */ /* 0x000ee80000100800 */
[----:B0-----:R-:W4:Y:S04]  /*5720*/  LDL R6, [R1+0x388] ;  /* 0x0003880001067983 */ /* 0x001f280000100800 */
[----:B------:R-:W3:Y:S01]  /*5730*/  LDL.LU R28, [R1+0x8c] ;  /* 0x00008c00011c7983 */ /* 0x000ee20000300800 */
[----:B------:R-:W-:Y:S01]  /*5740*/  F2FP.PACK_AB R12, R12, R16 ;  /* 0x000000100c0c723e */ /* 0x000fe200000000ff */
[----:B------:R-:W-:-:S02]  /*5750*/  FFMA.FTZ R16, R20, R2, R3 ;  /* 0x0000000214107223 */ /* 0x000fc40000010003 */
[----:B------:R-:W3:Y:S04]  /*5760*/  LDL.LU R20, [R1+0x90] ;  /* 0x0000900001147983 */ /* 0x000ee80000300800 */
[----:B------:R-:W3:Y:S04]  /*5770*/  LDL R27, [R1+0x4c8] ;  /* 0x0004c800011b7983 */ /* 0x000ee80000100800 */
[----:B------:R-:W3:Y:S04]  /*5780*/  LDL R26, [R1+0x4cc] ;  /* 0x0004cc00011a7983 */ /* 0x000ee80000100800 */
[----:B------:R-:W3:Y:S04]  /*5790*/  LDL R23, [R1+0x2e8] ;  /* 0x0002e80001177983 */ /* 0x000ee80000100800 */
[----:B------:R-:W3:Y:S04]  /*57a0*/  LDL R22, [R1+0x374] ;  /* 0x0003740001167983 */ /* 0x000ee80000100800 */
[----:B------:R-:W3:Y:S01]  /*57b0*/  LDL R21, [R1+0x248] ;  /* 0x0002480001157983 */ /* 0x000ee20000100800 */
[----:B------:R-:W-:Y:S01]  /*57c0*/  SEL R9, R17, R9, P6 ;  /* 0x0000000911097207 */ /* 0x000fe20003000000 */
[----:B------:R-:W-:-:S02]  /*57d0*/  FADD.FTZ R16, R19, -R16 ;  /* 0x8000001013107221 */ /* 0x000fc40000010000 */
[----:B------:R-:W-:Y:S01]  /*57e0*/  FFMA.FTZ R17, R7, R2, R3 ;  /* 0x0000000207117223 */ /* 0x000fe20000010003 */
[----:B------:R-:W3:Y:S04]  /*57f0*/  LDL.LU R19, [R1+0x74] ;  /* 0x0000740001137983 */ /* 0x000ee80000300800 */
[----:B------:R-:W3:Y:S01]  /*5800*/  LDL R7, [R1+0x2d0] ;  /* 0x0002d00001077983 */ /* 0x000ee20000100800 */
[----:B------:R-:W-:-:S04]  /*5810*/  FMUL.FTZ R16, R0, R16 ;  /* 0x0000001000107220 */ /* 0x000fc80000410000 */
[----:B--2---:R-:W-:Y:S01]  /*5820*/  @P0 FADD.FTZ R16, R18, R16 ;  /* 0x0000001012100221 */ /* 0x004fe20000010000 */
[----:B------:R-:W-:Y:S01]  /*5830*/  HADD2.F32 R18, -RZ, R13.H0_H0 ;  /* 0x2000000dff127230 */ /* 0x000fe20000004100 */
[----:B----4-:R-:W-:-:S03]  /*5840*/  FADD.FTZ R17, R6, -R17 ;  /* 0x8000001106117221 */ /* 0x010fc60000010000 */
[C---:B------:R-:W-:Y:S01]  /*5850*/  SEL R10, R16.reuse, R10, P6 ;  /* 0x0000000a100a7207 */ /* 0x040fe20003000000 */
[----:B------:R-:W-:Y:S01]  /*5860*/  FMUL.FTZ R16, R16, R24 ;  /* 0x0000001810107220 */ /* 0x000fe20000410000 */
[----:B------:R-:W2:Y:S01]  /*5870*/  LDL.LU R6, [R1+0x514] ;  /* 0x0005140001067983 */ /* 0x000ea20000300800 */
[----:B------:R-:W-:Y:S02]  /*5880*/  FMUL.FTZ R17, R0, R17 ;  /* 0x0000001100117220 */ /* 0x000fe40000410000 */
[----:B---3--:R-:W-:Y:S02]  /*5890*/  FFMA.FTZ R28, R16, R18, R28 ;  /* 0x00000012101c7223 */ /* 0x008fe4000001001c */
[----:B------:R-:W-:Y:S01]  /*58a0*/  @P0 FADD.FTZ R17, R29, R17 ;  /* 0x000000111d110221 */ /* 0x000fe20000010000 */
[----:B------:R-:W-:-:S03]  /*58b0*/  HADD2.F32 R18, -RZ, R13.H1_H1 ;  /* 0x3000000dff127230 */ /* 0x000fc60000004100 */
[----:B------:R-:W-:Y:S02]  /*58c0*/  FMUL.FTZ R13, R17, R24 ;  /* 0x00000018110d7220 */ /* 0x000fe40000410000 */
[----:B------:R-:W-:Y:S02]  /*58d0*/  FMUL.FTZ R16, R27, R16 ;  /* 0x000000101b107220 */ /* 0x000fe40000410000 */
[----:B------:R-:W-:Y:S02]  /*58e0*/  FFMA.FTZ R20, R13, R18, R20 ;  /* 0x000000120d147223 */ /* 0x000fe40000010014 */
[----:B------:R-:W-:-:S05]  /*58f0*/  FMUL.FTZ R13, R26, R13 ;  /* 0x0000000d1a0d7220 */ /* 0x000fca0000410000 */
[----:B------:R-:W-:Y:S01]  /*5900*/  F2FP.PACK_AB R13, R13, R16 ;  /* 0x000000100d0d723e */ /* 0x000fe200000000ff */
[----:B------:R-:W-:Y:S01]  /*5910*/  FFMA.FTZ R16, R23, R2, R3 ;  /* 0x0000000217107223 */ /* 0x000fe20000010003 */
[----:B------:R-:W-:Y:S03]  /*5920*/  STL [R1+0x8c], R28 ;  /* 0x00008c1c01007387 */ /* 0x000fe60000100800 */
[----:B------:R-:W-:Y:S01]  /*5930*/  FADD.FTZ R16, R22, -R16 ;  /* 0x8000001016107221 */ /* 0x000fe20000010000 */
[----:B------:R0:W-:Y:S03]  /*5940*/  STL [R1+0x90], R20 ;  /* 0x0000901401007387 */ /* 0x0001e60000100800 */
[----:B------:R-:W-:Y:S01]  /*5950*/  FMUL.FTZ R16, R0, R16 ;  /* 0x0000001000107220 */ /* 0x000fe20000410000 */
[----:B------:R-:W-:Y:S01]  /*5960*/  SEL R11, R17, R11, P6 ;  /* 0x0000000b110b7207 */ /* 0x000fe20003000000 */
[----:B------:R-:W3:Y:S04]  /*5970*/  LDL R18, [R1+0x24c] ;  /* 0x00024c0001127983 */ /* 0x000ee80000100800 */
[----:B0-----:R-:W4:Y:S01]  /*5980*/  LDL R20, [R1+0x350] ;  /* 0x0003500001147983 */ /* 0x001f220000100800 */
[----:B------:R-:W-:Y:S01]  /*5990*/  @P0 FADD.FTZ R16, R21, R16 ;  /* 0x0000001015100221 */ /* 0x000fe20000010000 */
[----:B------:R-:W-:-:S04]  /*59a0*/  HADD2.F32 R17, -RZ, R14.H0_H0 ;  /* 0x2000000eff117230 */ /* 0x000fc80000004100 */
[C---:B------:R-:W-:Y:S01]  /*59b0*/  SEL R4, R16.reuse, R4, P6 ;  /* 0x0000000410047207 */ /* 0x040fe20003000000 */
[----:B------:R-:W-:-:S04]  /*59c0*/  FMUL.FTZ R16, R16, R24 ;  /* 0x0000001810107220 */ /* 0x000fc80000410000 */
[----:B------:R-:W-:Y:S02]  /*59d0*/  FFMA.FTZ R19, R16, R17, R19 ;  /* 0x0000001110137223 */ /* 0x000fe40000010013 */
[----:B------:R-:W-:Y:S02]  /*59e0*/  FFMA.FTZ R17, R7, R2, R3 ;  /* 0x0000000207117223 */ /* 0x000fe40000010003 */
[----:B------:R-:W2:Y:S04]  /*59f0*/  LDL.LU R7, [R1+0x78] ;  /* 0x0000780001077983 */ /* 0x000ea80000300800 */
[----:B------:R-:W2:Y:S04]  /*5a00*/  LDL R21, [R1+0x4b4] ;  /* 0x0004b40001157983 */ /* 0x000ea80000100800 */
[----:B------:R0:W-:Y:S04]  /*5a10*/  STL [R1+0x74], R19 ;  /* 0x0000741301007387 */ /* 0x0001e80000100800 */
[----:B------:R-:W2:Y:S04]  /*5a20*/  LDL R29, [R1+0x2fc] ;  /* 0x0002fc00011d7983 */ /* 0x000ea80000100800 */
[----:B------:R-:W2:Y:S04]  /*5a30*/  LDL R28, [R1+0x290] ;  /* 0x00029000011c7983 */ /* 0x000ea80000100800 */
[----:B0-----:R-:W2:Y:S04]  /*5a40*/  LDL R19, [R1+0x4bc] ;  /* 0x0004bc0001137983 */ /* 0x001ea80000100800 */
[----:B------:R-:W2:Y:S04]  /*5a50*/  LDL R27, [R1+0x2b8] ;  /* 0x0002b800011b7983 */ /* 0x000ea80000100800 */
[----:B------:R-:W2:Y:S04]  /*5a60*/  LDL R26, [R1+0x250] ;  /* 0x00025000011a7983 */ /* 0x000ea80000100800 */
[----:B------:R-:W2:Y:S04]  /*5a70*/  LDL R23, [R1+0x254] ;  /* 0x0002540001177983 */ /* 0x000ea80000100800 */
[----:B------:R-:W2:Y:S01]  /*5a80*/  LDL.LU R22, [R1+0x7c] ;  /* 0x00007c0001167983 */ /* 0x000ea20000300800 */
[----:B----4-:R-:W-:-:S03]  /*5a90*/  FADD.FTZ R17, R20, -R17 ;  /* 0x8000001114117221 */ /* 0x010fc60000010000 */
[----:B------:R-:W4:Y:S01]  /*5aa0*/  LDL R20, [R1+0x4b8] ;  /* 0x0004b80001147983 */ /* 0x000f220000100800 */
[----:B------:R-:W-:-:S04]  /*5ab0*/  FMUL.FTZ R17, R0, R17 ;  /* 0x0000001100117220 */ /* 0x000fc80000410000 */
[----:B---3--:R-:W-:Y:S01]  /*5ac0*/  @P0 FADD.FTZ R17, R18, R17 ;  /* 0x0000001112110221 */ /* 0x008fe20000010000 */
[----:B------:R-:W-:-:S03]  /*5ad0*/  HADD2.F32 R18, -RZ, R14.H1_H1 ;  /* 0x3000000eff127230 */ /* 0x000fc60000004100 */
[C---:B------:R-:W-:Y:S01]  /*5ae0*/  FMUL.FTZ R14, R17.reuse, R24 ;  /* 0x00000018110e7220 */ /* 0x040fe20000410000 */
[----:B------:R-:W-:Y:S02]  /*5af0*/  SEL R5, R17, R5, P6 ;  /* 0x0000000511057207 */ /* 0x000fe40003000000 */
[----:B------:R-:W3:Y:S01]  /*5b00*/  LDL R17, [R1+0x2a0] ;  /* 0x0002a00001117983 */ /* 0x000ee20000100800 */
[----:B--2---:R-:W-:-:S05]  /*5b10*/  FFMA.FTZ R7, R14, R18, R7 ;  /* 0x000000120e077223 */ /* 0x004fca0000010007 */
[----:B------:R0:W-:Y:S04]  /*5b20*/  STL [R1+0x78], R7 ;  /* 0x0000780701007387 */ /* 0x0001e80000100800 */
[----:B0-----:R-:W2:Y:S04]  /*5b30*/  LDL.LU R7, [R1+0x510] ;  /* 0x0005100001077983 */ /* 0x001ea80000300800 */
[----:B------:R-:W2:Y:S01]  /*5b40*/  LDL R18, [R1+0x4b0] ;  /* 0x0004b00001127983 */ /* 0x000ea20000100800 */
[----:B------:R-:W-:-:S03]  /*5b50*/  FMUL.FTZ R14, R21, R14 ;  /* 0x0000000e150e7220 */ /* 0x000fc60000410000 */
[----:B------:R-:W3:Y:S01]  /*5b60*/  LDL.LU R21, [R1+0x80] ;  /* 0x0000800001157983 */ /* 0x000ee20000300800 */
[----:B--2---:R-:W-:-:S05]  /*5b70*/  FMUL.FTZ R16, R18, R16 ;  /* 0x0000001012107220 */ /* 0x004fca0000410000 */
[----:B------:R-:W-:Y:S01]  /*5b80*/  F2FP.PACK_AB R14, R14, R16 ;  /* 0x000000100e0e723e */ /* 0x000fe200000000ff */
[-CC-:B---3--:R-:W-:Y:S02]  /*5b90*/  FFMA.FTZ R16, R17, R2.reuse, R3.reuse ;  /* 0x0000000211107223 */ /* 0x188fe40000010003 */
[----:B------:R-:W-:Y:S02]  /*5ba0*/  FFMA.FTZ R17, R28, R2, R3 ;  /* 0x000000021c117223 */ /* 0x000fe40000010003 */
[----:B------:R-:W-:Y:S02]  /*5bb0*/  FADD.FTZ R16, R29, -R16 ;  /* 0x800000101d107221 */ /* 0x000fe40000010000 */
[----:B------:R-:W-:Y:S02]  /*5bc0*/  FADD.FTZ R17, R27, -R17 ;  /* 0x800000111b117221 */ /* 0x000fe40000010000 */
[C---:B------:R-:W-:Y:S02]  /*5bd0*/  FMUL.FTZ R16, R0.reuse, R16 ;  /* 0x0000001000107220 */ /* 0x040fe40000410000 */
[----:B------:R-:W-:-:S02]  /*5be0*/  FMUL.FTZ R17, R0, R17 ;  /* 0x0000001100117220 */ /* 0x000fc40000410000 */
[----:B------:R-:W-:Y:S01]  /*5bf0*/  @P0 FADD.FTZ R16, R26, R16 ;  /* 0x000000101a100221 */ /* 0x000fe20000010000 */
[----:B------:R-:W-:Y:S01]  /*5c00*/  HADD2.F32 R18, -RZ, R15.H0_H0 ;  /* 0x2000000fff127230 */ /* 0x000fe20000004100 */
[----:B------:R-:W-:Y:S01]  /*5c10*/  @P0 FADD.FTZ R17, R23, R17 ;  /* 0x0000001117110221 */ /* 0x000fe20000010000 */
[----:B------:R-:W-:Y:S02]  /*5c20*/  ISETP.NE.U32.AND P0, PT, RZ, c[0x0][0x258], PT ;  /* 0x00009600ff007a0c */ /* 0x000fe40003f05070 */
[C---:B------:R-:W-:Y:S01]  /*5c30*/  SEL R6, R16.reuse, R6, P6 ;  /* 0x0000000610067207 */ /* 0x040fe20003000000 */
[----:B------:R-:W-:Y:S01]  /*5c40*/  FMUL.FTZ R16, R16, R24 ;  /* 0x0000001810107220 */ /* 0x000fe20000410000 */
[----:B------:R-:W-:-:S03]  /*5c50*/  ISETP.NE.AND.EX P0, PT, RZ, c[0x0][0x25c], PT, P0 ;  /* 0x00009700ff007a0c */ /* 0x000fc60003f05300 */
[----:B------:R-:W-:Y:S01]  /*5c60*/  FFMA.FTZ R22, R16, R18, R22 ;  /* 0x0000001210167223 */ /* 0x000fe20000010016 */
[----:B------:R-:W-:Y:S01]  /*5c70*/  HADD2.F32 R18, -RZ, R15.H1_H1 ;  /* 0x3000000fff127230 */ /* 0x000fe20000004100 */
[----:B------:R-:W-:Y:S02]  /*5c80*/  FMUL.FTZ R15, R17, R24 ;  /* 0x00000018110f7220 */ /* 0x000fe40000410000 */
[----:B----4-:R-:W-:Y:S02]  /*5c90*/  FMUL.FTZ R16, R20, R16 ;  /* 0x0000001014107220 */ /* 0x010fe40000410000 */
[----:B------:R-:W-:Y:S02]  /*5ca0*/  FFMA.FTZ R21, R15, R18, R21 ;  /* 0x000000120f157223 */ /* 0x000fe40000010015 */
[----:B------:R-:W-:Y:S01]  /*5cb0*/  FMUL.FTZ R15, R19, R15 ;  /* 0x0000000f130f7220 */ /* 0x000fe20000410000 */
[----:B------:R-:W-:-:S04]  /*5cc0*/  SEL R7, R17, R7, P6 ;  /* 0x0000000711077207 */ /* 0x000fc80003000000 */
[----:B------:R-:W-:Y:S02]  /*5cd0*/  F2FP.PACK_AB R15, R15, R16 ;  /* 0x000000100f0f723e */ /* 0x000fe400000000ff */
[----:B------:R-:W-:-:S04]  /*5ce0*/  @P0 LEA R16, P6, R25, c[0x0][0x258], 0x5 ;  /* 0x0000960019100a11 */ /* 0x000fc800078c28ff */
        /* <DEDUP_REMOVED lines=9> */
.L_x_10431:
[----:B------:R-:W-:Y:S05]  /*5d80*/  BSYNC B0 ;  /* 0x0000000000007941 */ /* 0x000fea0003800000 */
.L_x_10430:
[----:B------:R-:W-:Y:S01]  /*5d90*/  BSSY B0, `(.L_x_10432) ;  /* 0x0000093000007945 */ /* 0x000fe20003800000 */
[----:B------:R-:W-:Y:S05]  /*5da0*/  @!P3 BRA `(.L_x_10433) ;  /* 0x000009100000b947 */ /* 0x000fea0003800000 */
[----:B-1----:R-:W2:Y:S01]  /*5db0*/  LDL R16, [R1+0x360] ;  /* 0x0003600001107983 */ /* 0x002ea20000100800 */
[----:B------:R-:W-:-:S03]  /*5dc0*/  MOV R12, 0x10 ;  /* 0x00000010000c7802 */ /* 0x000fc60000000f00 */
[----:B------:R-:W3:Y:S04]  /*5dd0*/  LDL R28, [R1+0x3c0] ;  /* 0x0003c000011c7983 */ /* 0x000ee80000100800 */
[----:B------:R-:W4:Y:S01]  /*5de0*/  LDL R17, [R1+0x338] ;  /* 0x0003380001117983 */ /* 0x000f220000100800 */
[----:B-----5:R-:W-:-:S03]  /*5df0*/  IMAD.WIDE.U32 R12, R25, R12, c[0x0][0x170] ;  /* 0x00005c00190c7625 */ /* 0x020fc600078e000c */
        /* <DEDUP_REMOVED lines=140> */
.L_x_10433:
[----:B------:R-:W-:Y:S05]  /*66c0*/  BSYNC B0 ;  /* 0x0000000000007941 */ /* 0x000fea0003800000 */
.L_x_10432:
        /* <DEDUP_REMOVED lines=147> */
.L_x_10435:
[----:B------:R-:W-:Y:S05]  /*7000*/  BSYNC B0 ;  /* 0x0000000000007941 */ /* 0x000fea0003800000 */
.L_x_10434:
[----:B------:R-:W-:Y:S01]  /*7010*/  BSSY B0, `(.L_x_10436) ;  /* 0x0000090000007945 */ /* 0x000fe20003800000 */
[----:B------:R-:W-:Y:S05]  /*7020*/  @!P5 BRA `(.L_x_10437) ;  /* 0x000008e00000d947 */ /* 0x000fea0003800000 */
[----:B-1----:R-:W2:Y:S04]  /*7030*/  LDL R16, [R1+0x358] ;  /* 0x0003580001107983 */ /* 0x002ea80000100800 */
[----:B------:R-:W3:Y:S01]  /*7040*/  LDL R19, [R1+0x3b8] ;  /* 0x0003b80001137983 */ /* 0x000ee20000100800 */
[----:B------:R-:W-:-:S03]  /*7050*/  MOV R12, 0x10 ;  /* 0x00000010000c7802 */ /* 0x000fc60000000f00 */
[----:B------:R-:W4:Y:S02]  /*7060*/  LDL R17, [R1+0x330] ;  /* 0x0003300001117983 */ /* 0x000f240000100800 */
[----:B-----5:R-:W-:Y:S02]  /*7070*/  IMAD.WIDE.U32 R12, R25, R12, c[0x0][0x170] ;  /* 0x00005c00190c7625 */ /* 0x020fe400078e000c */
[----:B------:R-:W4:Y:S04]  /*7080*/  LDL R20, [R1+0x3a4] ;  /* 0x0003a40001147983 */ /* 0x000f280000100800 */
[----:B------:R-:W4:Y:S04]  /*7090*/  LDL R18, [R1+0x1f8] ;  /* 0x0001f80001127983 */ /* 0x000f280000100800 */
[----:B------:R-:W4:Y:S04]  /*70a0*/  LDG.E.128 R12, [R12.64] ;  /* 0x000000040c0c7981 */ /* 0x000f28000c1e1d00 */
[----:B------:R1:W-:Y:S01]  /*70b0*/  STL [R1+0x510], R7 ;  /* 0x0005100701007387 */ /* 0x0003e20000100800 */
[----:B--2---:R-:W-:-:S04]  /*70c0*/  FFMA.FTZ R16, R16, R2, R3 ;  /* 0x0000000210107223 */ /* 0x004fc80000010003 */
[----:B---3--:R-:W-:Y:S02]  /*70d0*/  FADD.FTZ R16, R19, -R16 ;  /* 0x8000001013107221 */ /* 0x008fe40000010000 */
[----:B------:R-:W2:Y:S04]  /*70e0*/  LDL R19, [R1+0x1fc] ;  /* 0x0001fc0001137983 */ /* 0x000ea80000100800 */
[----:B------:R-:W3:Y:S04]  /*70f0*/  LDL.LU R28, [R1+0x24] ;  /* 0x00002400011c7983 */ /* 0x000ee80000300800 */
[----:B------:R-:W3:Y:S04]  /*7100*/  LDL.LU R27, [R1+0x28] ;  /* 0x00002800011b7983 */ /* 0x000ee80000300800 */
[----:B-1----:R-:W3:Y:S04]  /*7110*/  LDL R7, [R1+0x404] ;  /* 0x0004040001077983 */ /* 0x002ee80000100800 */
[----:B------:R-:W3:Y:S04]  /*7120*/  LDL R26, [R1+0x400] ;  /* 0x00040000011a7983 */ /* 0x000ee80000100800 */
[----:B------:R-:W3:Y:S01]  /*7130*/  LDL R23, [R1+0x31c] ;  /* 0x00031c0001177983 */ /* 0x000ee20000100800 */
[----:B------:R-:W-:-:S03]  /*7140*/  ISETP.NE.U32.AND P6, PT, RZ, c[0x0][0x218], PT ;  /* 0x00008600ff007a0c */ /* 0x000fc60003fc5070 */
[----:B------:R-:W3:Y:S04]  /*7150*/  LDL R22, [R1+0x390] ;  /* 0x0003900001167983 */ /* 0x000ee80000100800 */
[----:B------:R-:W3:Y:S01]  /*7160*/  LDL R21, [R1+0x304] ;  /* 0x0003040001157983 */ /* 0x000ee20000100800 */
[----:B------:R-:W-:Y:S01]  /*7170*/  ISETP.NE.AND.EX P6, PT, RZ, c[0x0][0x21c], PT, P6 ;  /* 0x00008700ff007a0c */ /* 0x000fe20003fc5360 */
[----:B------:R-:W-:Y:S01]  /*7180*/  FMUL.FTZ R16, R0, R16 ;  /* 0x0000001000107220 */ /* 0x000fe20000410000 */
[----:B------:R-:W-:Y:S01]  /*7190*/  ISETP.NE.U32.AND P0, PT, RZ, c[0x0][0x258], PT ;  /* 0x00009600ff007a0c */ /* 0x000fe20003f05070 */
[----:B----4-:R-:W-:-:S03]  /*71a0*/  FFMA.FTZ R17, R17, R2, R3 ;  /* 0x0000000211117223 */ /* 0x010fc60000010003 */
[----:B------:R-:W-:Y:S01]  /*71b0*/  ISETP.NE.AND.EX P0, PT, RZ, c[0x0][0x25c], PT, P0 ;  /* 0x00009700ff007a0c */ /* 0x000fe20003f05300 */
[----:B------:R-:W-:Y:S02]  /*71c0*/  FADD.FTZ R17, R20, -R17 ;  /* 0x8000001114117221 */ /* 0x000fe40000010000 */
[----:B------:R-:W4:Y:S04]  /*71d0*/  LDL R20, [R1+0x37c] ;  /* 0x00037c0001147983 */ /* 0x000f280000100800 */
[----:B------:R-:W-:Y:S01]  /*71e0*/  @P6 FADD.FTZ R16, R18, R16 ;  /* 0x0000001012106221 */ /* 0x000fe20000010000 */
[----:B------:R-:W-:Y:S01]  /*71f0*/  HADD2.F32 R18, -RZ, R12.H0_H0 ;  /* 0x2000000cff127230 */ /* 0x000fe20000004100 */
[----:B------:R-:W-:-:S03]  /*7200*/  FMUL.FTZ R17, R0, R17 ;  /* 0x0000001100117220 */ /* 0x000fc60000410000 */
[C---:B------:R-:W-:Y:S01]  /*7210*/  SEL R8, R16.reuse, R8, P0 ;  /* 0x0000000810087207 */ /* 0x040fe20000000000 */
[----:B------:R-:W-:Y:S02]  /*7220*/  FMUL.FTZ R16, R16, R24 ;  /* 0x0000001810107220 */ /* 0x000fe40000410000 */
[----:B--2---:R-:W-:Y:S02]  /*7230*/  @P6 FADD.FTZ R17, R19, R17 ;  /* 0x0000001113116221 */ /* 0x004fe40000010000 */
[----:B------:R-:W2:Y:S01]  /*7240*/  LDL R19, [R1+0x200] ;  /* 0x0002000001137983 */ /* 0x000ea20000100800 */
[----:B---3--:R-:W-:Y:S01]  /*7250*/  FFMA.FTZ R28, R16, R18, R28 ;  /* 0x00000012101c7223 */ /* 0x008fe2000001001c */
[----:B------:R-:W-:Y:S01]  /*7260*/  HADD2.F32 R18, -RZ, R12.H1_H1 ;  /* 0x3000000cff127230 */ /* 0x000fe20000004100 */
[----:B------:R-:W-:-:S03]  /*7270*/  FMUL.FTZ R12, R17, R24 ;  /* 0x00000018110c7220 */ /* 0x000fc60000410000 */
[----:B------:R1:W-:Y:S01]  /*7280*/  STL [R1+0x24], R28 ;  /* 0x0000241c01007387 */ /* 0x0003e20000100800 */
[----:B------:R-:W-:Y:S02]  /*7290*/  FFMA.FTZ R27, R12, R18, R27 ;  /* 0x000000120c1b7223 */ /* 0x000fe4000001001b */
[----:B------:R-:W-:Y:S02]  /*72a0*/  FMUL.FTZ R12, R7, R12 ;  /* 0x0000000c070c7220 */ /* 0x000fe40000410000 */
[----:B------:R-:W3:Y:S01]  /*72b0*/  LDL R7, [R1+0x204] ;  /* 0x0002040001077983 */ /* 0x000ee20000100800 */
[----:B------:R-:W-:-:S03]  /*72c0*/  FMUL.FTZ R16, R26, R16 ;  /* 0x000000101a107220 */ /* 0x000fc60000410000 */
[----:B------:R0:W-:Y:S02]  /*72d0*/  STL [R1+0x28], R27 ;  /* 0x0000281b01007387 */ /* 0x0001e40000100800 */
[----:B------:R-:W-:Y:S01]  /*72e0*/  F2FP.PACK_AB R16, R12, R16 ;  /* 0x000000100c10723e */ /* 0x000fe200000000ff */
[-CC-:B------:R-:W-:Y:S01]  /*72f0*/  FFMA.FTZ R12, R23, R2.reuse, R3.reuse ;  /* 0x00000002170c7223 */ /* 0x180fe20000010003 */
[----:B0-----:R-:W3:Y:S01]  /*7300*/  LDL.LU R29, [R1+0x2c] ;  /* 0x00002c00011d7983 */ /* 0x001ee20000300800 */
[----:B------:R-:W-:Y:S02]  /*7310*/  SEL R9, R17, R9, P0 ;  /* 0x0000000911097207 */ /* 0x000fe40000000000 */
[----:B------:R-:W-:Y:S02]  /*7320*/  FADD.FTZ R12, R22, -R12 ;  /* 0x8000000c160c7221 */ /* 0x000fe40000010000 */
[----:B------:R-:W-:Y:S01]  /*7330*/  FFMA.FTZ R17, R21, R2, R3 ;  /* 0x0000000215117223 */ /* 0x000fe20000010003 */
[----:B------:R-:W3:Y:S04]  /*7340*/  LDL R22, [R1+0x2dc] ;  /* 0x0002dc0001167983 */ /* 0x000ee80000100800 */
[----:B------:R-:W3:Y:S04]  /*7350*/  LDL R21, [R1+0x368] ;  /* 0x0003680001157983 */ /* 0x000ee80000100800 */
[----:B-1----:R-:W3:Y:S04]  /*7360*/  LDL.LU R28, [R1+0x30] ;  /* 0x00003000011c7983 */ /* 0x002ee80000300800 */
[----:B------:R-:W3:Y:S04]  /*7370*/  LDL R27, [R1+0x408] ;  /* 0x00040800011b7983 */ /* 0x000ee80000100800 */
[----:B------:R-:W3:Y:S04]  /*7380*/  LDL R26, [R1+0x40c] ;  /* 0x00040c00011a7983 */ /* 0x000ee80000100800 */
[----:B------:R-:W3:Y:S01]  /*7390*/  LDL R23, [R1+0x1e8] ;  /* 0x0001e80001177983 */ /* 0x000ee20000100800 */
[----:B------:R-:W-:-:S02]  /*73a0*/  FMUL.FTZ R12, R0, R12 ;  /* 0x0000000c000c7220 */ /* 0x000fc40000410000 */
[----:B----4-:R-:W-:Y:S02]  /*73b0*/  FADD.FTZ R17, R20, -R17 ;  /* 0x8000001114117221 */ /* 0x010fe40000010000 */
[----:B------:R-:W4:Y:S02]  /*73c0*/  LDL.LU R20, [R1+0x14] ;  /* 0x0000140001147983 */ /* 0x000f240000300800 */
[----:B------:R-:W-:Y:S02]  /*73d0*/  FMUL.FTZ R17, R0, R17 ;  /* 0x0000001100117220 */ /* 0x000fe40000410000 */
[----:B--2---:R-:W-:Y:S02]  /*73e0*/  @P6 FADD.FTZ R12, R19, R12 ;  /* 0x0000000c130c6221 */ /* 0x004fe40000010000 */
[----:B------:R-:W2:Y:S01]  /*73f0*/  LDL R19, [R1+0x2c4] ;  /* 0x0002c40001137983 */ /* 0x000ea20000100800 */
[----:B---3--:R-:W-:-:S03]  /*7400*/  @P6 FADD.FTZ R17, R7, R17 ;  /* 0x0000001107116221 */ /* 0x008fc60000010000 */
[----:B------:R-:W3:Y:S01]  /*7410*/  LDL R7, [R1+0x344] ;  /* 0x0003440001077983 */ /* 0x000ee20000100800 */
[C---:B------:R-:W-:Y:S01]  /*7420*/  SEL R10, R12.reuse, R10, P0 ;  /* 0x0000000a0c0a7207 */ /* 0x040fe20000000000 */
[----:B------:R-:W-:Y:S01]  /*7430*/  HADD2.F32 R18, -RZ, R13.H0_H0 ;  /* 0x2000000dff127230 */ /* 0x000fe20000004100 */
[----:B------:R-:W-:-:S04]  /*7440*/  FMUL.FTZ R12, R12, R24 ;  /* 0x000000180c0c7220 */ /* 0x000fc80000410000 */
[----:B------:R-:W-:Y:S01]  /*7450*/  FFMA.FTZ R29, R12, R18, R29 ;  /* 0x000000120c1d7223 */ /* 0x000fe2000001001d */
[----:B------:R-:W-:Y:S01]  /*7460*/  HADD2.F32 R18, -RZ, R13.H1_H1 ;  /* 0x3000000dff127230 */ /* 0x000fe20000004100 */
[C---:B------:R-:W-:Y:S01]  /*7470*/  FMUL.FTZ R13, R17.reuse, R24 ;  /* 0x00000018110d7220 */ /* 0x040fe20000410000 */
[----:B------:R-:W-:-:S03]  /*7480*/  SEL R11, R17, R11, P0 ;  /* 0x0000000b110b7207 */ /* 0x000fc60000000000 */
[----:B------:R-:W-:Y:S02]  /*7490*/  FFMA.FTZ R28, R13, R18, R28 ;  /* 0x000000120d1c7223 */ /* 0x000fe4000001001c */
[----:B------:R-:W-:Y:S02]  /*74a0*/  FMUL.FTZ R12, R27, R12 ;  /* 0x0000000c1b0c7220 */ /* 0x000fe40000410000 */
[----:B------:R-:W-:-:S05]  /*74b0*/  FMUL.FTZ R13, R26, R13 ;  /* 0x0000000d1a0d7220 */ /* 0x000fca0000410000 */
[----:B------:R-:W-:Y:S01]  /*74c0*/  F2FP.PACK_AB R17, R13, R12 ;  /* 0x0000000c0d11723e */ /* 0x000fe200000000ff */
[----:B------:R-:W-:-:S04]  /*74d0*/  FFMA.FTZ R12, R22, R2, R3 ;  /* 0x00000002160c7223 */ /* 0x000fc80000010003 */
[----:B------:R-:W-:Y:S01]  /*74e0*/  FADD.FTZ R12, R21, -R12 ;  /* 0x8000000c150c7221 */ /* 0x000fe20000010000 */
[----:B------:R0:W-:Y:S03]  /*74f0*/  STL [R1+0x2c], R29 ;  /* 0x00002c1d01007387 */ /* 0x0001e60000100800 */
[----:B------:R-:W-:Y:S01]  /*7500*/  FMUL.FTZ R12, R0, R12 ;  /* 0x0000000c000c7220 */ /* 0x000fe20000410000 */
[----:B------:R1:W-:Y:S03]  /*7510*/  STL [R1+0x30], R28 ;  /* 0x0000301c01007387 */ /* 0x0003e60000100800 */
[----:B------:R-:W-:Y:S01]  /*7520*/  @P6 FADD.FTZ R12, R23, R12 ;  /* 0x0000000c170c6221 */ /* 0x000fe20000010000 */
[----:B------:R-:W3:Y:S01]  /*7530*/  LDL R22, [R1+0x1ec] ;  /* 0x0001ec0001167983 */ /* 0x000ee20000100800 */
[----:B------:R-:W-:-:S03]  /*7540*/  HADD2.F32 R13, -RZ, R14.H0_H0 ;  /* 0x2000000eff0d7230 */ /* 0x000fc60000004100 */
[C---:B------:R-:W-:Y:S01]  /*7550*/  SEL R4, R12.reuse, R4, P0 ;  /* 0x000000040c047207 */ /* 0x040fe20000000000 */
[----:B------:R-:W-:Y:S01]  /*7560*/  FMUL.FTZ R12, R12, R24 ;  /* 0x000000180c0c7220 */ /* 0x000fe20000410000 */
[----:B------:R-:W3:Y:S03]  /*7570*/  LDL.LU R21, [R1+0x18] ;  /* 0x0000180001157983 */ /* 0x000ee60000300800 */
[----:B----4-:R-:W-:Y:S01]  /*7580*/  FFMA.FTZ R20, R12, R13, R20 ;  /* 0x0000000d0c147223 */ /* 0x010fe20000010014 */
[----:B------:R-:W4:Y:S01]  /*7590*/  LDL R18, [R1+0x318] ;  /* 0x0003180001127983 */ /* 0x000f220000100800 */
[----:B--2---:R-:W-:-:S04]  /*75a0*/  FFMA.FTZ R13, R19, R2, R3 ;  /* 0x00000002130d7223 */ /* 0x004fc80000010003 */
[----:B---3--:R-:W-:Y:S02]  /*75b0*/  FADD.FTZ R13, R7, -R13 ;  /* 0x8000000d070d7221 */ /* 0x008fe40000010000 */
[----:B------:R-:W2:Y:S04]  /*75c0*/  LDL R7, [R1+0x2d8] ;  /* 0x0002d80001077983 */ /* 0x000ea80000100800 */
[----:B------:R3:W-:Y:S04]  /*75d0*/  STL [R1+0x14], R20 ;  /* 0x0000141401007387 */ /* 0x0007e80000100800 */
[----:B0-----:R-:W2:Y:S01]  /*75e0*/  LDL R29, [R1+0x2f0] ;  /* 0x0002f000011d7983 */ /* 0x001ea20000100800 */
[----:B------:R-:W-:-:S03]  /*75f0*/  FMUL.FTZ R13, R0, R13 ;  /* 0x0000000d000d7220 */ /* 0x000fc60000410000 */
[----:B-1----:R-:W2:Y:S04]  /*7600*/  LDL R28, [R1+0x2ac] ;  /* 0x0002ac00011c7983 */ /* 0x002ea80000100800 */
[----:B------:R-:W2:Y:S04]  /*7610*/  LDL R27, [R1+0x1f0] ;  /* 0x0001f000011b7983 */ /* 0x000ea80000100800 */
[----:B------:R-:W2:Y:S01]  /*7620*/  LDL R26, [R1+0x1f4] ;  /* 0x0001f400011a7983 */ /* 0x000ea20000100800 */
[----:B------:R-:W-:-:S03]  /*7630*/  HADD2.F32 R14, -RZ, R14.H1_H1 ;  /* 0x3000000eff0e7230 */ /* 0x000fc60000004100 */
[----:B------:R-:W2:Y:S04]  /*7640*/  LDL R19, [R1+0x3fc] ;  /* 0x0003fc0001137983 */ /* 0x000ea80000100800 */
[----:B---3--:R-:W3:Y:S04]  /*7650*/  LDL.LU R20, [R1+0x20] ;  /* 0x0000200001147983 */ /* 0x008ee80000300800 */
[----:B------:R-:W3:Y:S01]  /*7660*/  LDL R23, [R1+0x3f0] ;  /* 0x0003f00001177983 */ /* 0x000ee20000100800 */
[----:B------:R-:W-:-:S05]  /*7670*/  @P6 FADD.FTZ R13, R22, R13 ;  /* 0x0000000d160d6221 */ /* 0x000fca0000010000 */
[C---:B------:R-:W-:Y:S01]  /*7680*/  SEL R5, R13.reuse, R5, P0 ;  /* 0x000000050d057207 */ /* 0x040fe20000000000 */
[----:B------:R-:W-:-:S04]  /*7690*/  FMUL.FTZ R13, R13, R24 ;  /* 0x000000180d0d7220 */ /* 0x000fc80000410000 */
[----:B------:R-:W-:Y:S02]  /*76a0*/  FFMA.FTZ R21, R13, R14, R21 ;  /* 0x0000000e0d157223 */ /* 0x000fe40000010015 */
[-CC-:B----4-:R-:W-:Y:S02]  /*76b0*/  FFMA.FTZ R14, R18, R2.reuse, R3.reuse ;  /* 0x00000002120e7223 */ /* 0x190fe40000010003 */
[----:B------:R-:W4:Y:S04]  /*76c0*/  LDL R18, [R1+0x3f4] ;  /* 0x0003f40001127983 */ /* 0x000f280000100800 */
[----:B------:R0:W-:Y:S04]  /*76d0*/  STL [R1+0x18], R21 ;  /* 0x0000181501007387 */ /* 0x0001e80000100800 */
[----:B------:R-:W3:Y:S04]  /*76e0*/  LDL.LU R22, [R1+0x1c] ;  /* 0x00001c0001167983 */ /* 0x000ee80000300800 */
[----:B0-----:R-:W3:Y:S01]  /*76f0*/  LDL R21, [R1+0x3f8] ;  /* 0x0003f80001157983 */ /* 0x001ee20000100800 */
[----:B--2---:R-:W-:-:S03]  /*7700*/  FFMA.FTZ R2, R7, R2, R3 ;  /* 0x0000000207027223 */ /* 0x004fc60000010003 */
[----:B------:R-:W2:Y:S01]  /*7710*/  LDL.LU R7, [R1+0x510] ;  /* 0x0005100001077983 */ /* 0x000ea20000300800 */
[----:B------:R-:W-:Y:S02]  /*7720*/  FADD.FTZ R3, R29, -R14 ;  /* 0x8000000e1d037221 */ /* 0x000fe40000010000 */
[----:B------:R-:W-:Y:S02]  /*7730*/  FADD.FTZ R2, R28, -R2 ;  /* 0x800000021c027221 */ /* 0x000fe40000010000 */
        /* <DEDUP_REMOVED lines=14> */
[----:B---3--:R-:W-:Y:S02]  /*7820*/  FMUL.FTZ R2, R23, R12 ;  /* 0x0000000c17027220 */ /* 0x008fe40000410000 */
[----:B----4-:R-:W-:-:S05]  /*7830*/  FMUL.FTZ R3, R18, R13 ;  /* 0x0000000d12037220 */ /* 0x010fca0000410000 */
[----:B------:R-:W-:Y:S01]  /*7840*/  F2FP.PACK_AB R18, R3, R2 ;  /* 0x000000020312723e */ /* 0x000fe200000000ff */
[----:B------:R-:W-:Y:S01]  /*7850*/  HADD2.F32 R2, -RZ, R15.H0_H0 ;  /* 0x2000000fff027230 */ /* 0x000fe20000004100 */
[----:B------:R-:W-:-:S04]  /*7860*/  FMUL.FTZ R3, R19, R0 ;  /* 0x0000000013037220 */ /* 0x000fc80000410000 */
[----:B------:R-:W-:Y:S02]  /*7870*/  FFMA.FTZ R22, R14, R2, R22 ;  /* 0x000000020e167223 */ /* 0x000fe40000010016 */
[----:B------:R-:W-:-:S05]  /*7880*/  FMUL.FTZ R2, R21, R14 ;  /* 0x0000000e15027220 */ /* 0x000fca0000410000 */
[----:B------:R-:W-:Y:S02]  /*7890*/  F2FP.PACK_AB R19, R3, R2 ;  /* 0x000000020313723e */ /* 0x000fe400000000ff */
[----:B------:R-:W-:-:S04]  /*78a0*/  LEA R2, P0, R25, c[0x0][0x248], 0x4 ;  /* 0x0000920019027a11 */ /* 0x000fc800078020ff */
[----:B------:R-:W-:-:S05]  /*78b0*/  LEA.HI.X R3, R25, c[0x0][0x24c], RZ, 0x4, P0 ;  /* 0x0000930019037a11 */ /* 0x000fca00000f24ff */
[----:B------:R0:W-:Y:S04]  /*78c0*/  STG.E.128 [R2.64], R16 ;  /* 0x0000001002007986 */ /* 0x0001e8000c101d04 */
[----:B------:R1:W-:Y:S01]  /*78d0*/  STL [R1+0x1c], R22 ;  /* 0x00001c1601007387 */ /* 0x0003e20000100800 */
[----:B0-----:R-:W-:-:S05]  /*78e0*/  HADD2.F32 R2, -RZ, R15.H1_H1 ;  /* 0x3000000fff027230 */ /* 0x001fca0000004100 */
[----:B------:R-:W-:-:S05]  /*78f0*/  FFMA.FTZ R20, R0, R2, R20 ;  /* 0x0000000200147223 */ /* 0x000fca0000010014 */
[----:B------:R1:W-:Y:S02]  /*7900*/  STL [R1+0x20], R20 ;  /* 0x0000201401007387 */ /* 0x0003e40000100800 */
.L_x_10437:
[----:B------:R-:W-:Y:S05]  /*7910*/  BSYNC B0 ;  /* 0x0000000000007941 */ /* 0x000fea0003800000 */
.L_x_10436:
        /* <DEDUP_REMOVED lines=10> */
.L_x_10415:
        /* <DEDUP_REMOVED lines=39> */
.L_x_10440:
[----:B------:R-:W-:Y:S05]  /*7c30*/  BSYNC B0 ;  /* 0x0000000000007941 */ /* 0x000fea0003800000 */
.L_x_10439:
        /* <DEDUP_REMOVED lines=33> */
.L_x_10442:
[----:B------:R-:W-:Y:S05]  /*7e50*/  BSYNC B0 ;  /* 0x0000000000007941 */ /* 0x000fea0003800000 */
.L_x_10441:
        /* <DEDUP_REMOVED lines=33> */
.L_x_10444:
[----:B------:R-:W-:Y:S05]  /*8070*/  BSYNC B0 ;  /* 0x0000000000007941 */ /* 0x000fea0003800000 */
.L_x_10443:
        /* <DEDUP_REMOVED lines=33> */
.L_x_10446:
[----:B------:R-:W-:Y:S05]  /*8290*/  BSYNC B0 ;  /* 0x0000000000007941 */ /* 0x000fea0003800000 */
.L_x_10445:
        /* <DEDUP_REMOVED lines=32> */
.L_x_10426:
[----:B------:R-:W-:Y:S01]  /*84a0*/  HFMA2.MMA R3, -RZ, RZ, 0, 9.5367431640625e-07 ;  /* 0x00000010ff037435 */ /* 0x000fe200000001ff */
[----:B------:R-:W-:-:S02]  /*84b0*/  MOV R13, R29 ;  /* 0x0000001d000d7202 */ /* 0x000fc40000000f00 */
[----:B------:R-:W-:Y:S02]  /*84c0*/  MOV R19, 0x1f ;  /* 0x0000001f00137802 */ /* 0x000fe40000000f00 */
[----:B------:R-:W-:Y:S02]  /*84d0*/  MOV R18, 0xffffffff ;  /* 0xffffffff00127802 */ /* 0x000fe40000000f00 */
[----:B------:R-:W-:Y:S02]  /*84e0*/  MOV R12, 0x8500 ;  /* 0x00008500000c7802 */ /* 0x000fe40000000f00 */
[----:B-----5:R-:W-:Y:S05]  /*84f0*/  CALL.REL.NOINC `($__internal_144_$__cuda_sm70_shflsync_down_p) ;  /* 0x0000045000007944 */ /* 0x020fea0003c00000 */
[----:B-1----:R-:W-:Y:S01]  /*8500*/  MOV R14, R3 ;  /* 0x00000003000e7202 */ /* 0x002fe20000000f00 */
[----:B------:R-:W-:Y:S05]  /*8510*/  BRA `(.L_x_10447) ;  /* 0xffffc3b000007947 */ /* 0x000fea000383ffff */
.L_x_10427:
[----:B------:R-:W-:Y:S01]  /*8520*/  HFMA2.MMA R3, -RZ, RZ, 0, 9.5367431640625e-07 ;  /* 0x00000010ff037435 */ /* 0x000fe200000001ff */
[----:B------:R-:W-:Y:S02]  /*8530*/  MOV R13, R28 ;  /* 0x0000001c000d7202 */ /* 0x000fe40000000f00 */
[----:B------:R-:W-:Y:S02]  /*8540*/  MOV R19, 0x1f ;  /* 0x0000001f00137802 */ /* 0x000fe40000000f00 */
[----:B------:R-:W-:-:S02]  /*8550*/  MOV R18, 0xffffffff ;  /* 0xffffffff00127802 */ /* 0x000fc40000000f00 */
[----:B------:R-:W-:Y:S02]  /*8560*/  MOV R12, 0x8580 ;  /* 0x00008580000c7802 */ /* 0x000fe40000000f00 */
[----:B01---5:R-:W-:Y:S05]  /*8570*/  CALL.REL.NOINC `($__internal_144_$__cuda_sm70_shflsync_down_p) ;  /* 0x000003d000007944 */ /* 0x023fea0003c00000 */
[----:B------:R-:W-:Y:S01]  /*8580*/  FADD.FTZ R14, R14, R29 ;  /* 0x0000001d0e0e7221 */ /* 0x000fe20000010000 */
[----:B------:R-:W-:Y:S01]  /*8590*/  MOV R19, 0x1f ;  /* 0x0000001f00137802 */ /* 0x000fe20000000f00 */
[----:B-1----:R-:W-:Y:S01]  /*85a0*/  FADD.FTZ R15, R28, R3 ;  /* 0x000000031c0f7221 */ /* 0x002fe20000010000 */
[----:B------:R-:W-:Y:S01]  /*85b0*/  HFMA2.MMA R3, -RZ, RZ, 0, 4.76837158203125e-07 ;  /* 0x00000008ff037435 */ /* 0x000fe200000001ff */
[----:B------:R-:W-:Y:S02]  /*85c0*/  MOV R18, 0xffffffff ;  /* 0xffffffff00127802 */ /* 0x000fe40000000f00 */
[----:B------:R-:W-:Y:S02]  /*85d0*/  MOV R13, R14 ;  /* 0x0000000e000d7202 */ /* 0x000fe40000000f00 */
[----:B------:R-:W-:Y:S02]  /*85e0*/  MOV R12, 0x8600 ;  /* 0x00008600000c7802 */ /* 0x000fe40000000f00 */
[----:B------:R-:W-:Y:S05]  /*85f0*/  CALL.REL.NOINC `($__internal_144_$__cuda_sm70_shflsync_down_p) ;  /* 0x0000035000007944 */ /* 0x000fea0003c00000 */
[----:B-1----:R-:W-:Y:S01]  /*8600*/  MOV R16, R3 ;  /* 0x0000000300107202 */ /* 0x002fe20000000f00 */
[----:B------:R-:W-:Y:S01]  /*8610*/  HFMA2.MMA R3, -RZ, RZ, 0, 4.76837158203125e-07 ;  /* 0x00000008ff037435 */ /* 0x000fe200000001ff */
[----:B------:R-:W-:-:S02]  /*8620*/  MOV R13, R15 ;  /* 0x0000000f000d7202 */ /* 0x000fc40000000f00 */
[----:B------:R-:W-:Y:S02]  /*8630*/  MOV R19, 0x1f ;  /* 0x0000001f00137802 */ /* 0x000fe40000000f00 */
[----:B------:R-:W-:Y:S02]  /*8640*/  MOV R18, 0xffffffff ;  /* 0xffffffff00127802 */ /* 0x000fe40000000f00 */
[----:B------:R-:W-:Y:S02]  /*8650*/  MOV R12, 0x8670 ;  /* 0x00008670000c7802 */ /* 0x000fe40000000f00 */
[----:B------:R-:W-:Y:S05]  /*8660*/  CALL.REL.NOINC `($__internal_144_$__cuda_sm70_shflsync_down_p) ;  /* 0x000002e000007944 */ /* 0x000fea0003c00000 */
[----:B------:R-:W-:Y:S01]  /*8670*/  FADD.FTZ R14, R16, R14 ;  /* 0x0000000e100e7221 */ /* 0x000fe20000010000 */
[----:B------:R-:W-:Y:S01]  /*8680*/  MOV R19, 0x1f ;  /* 0x0000001f00137802 */ /* 0x000fe20000000f00 */
[----:B-1----:R-:W-:Y:S01]  /*8690*/  FADD.FTZ R15, R15, R3 ;  /* 0x000000030f0f7221 */ /* 0x002fe20000010000 */
[----:B------:R-:W-:Y:S01]  /*86a0*/  HFMA2.MMA R3, -RZ, RZ, 0, 2.384185791015625e-07 ;  /* 0x00000004ff037435 */ /* 0x000fe200000001ff */
[----:B------:R-:W-:Y:S02]  /*86b0*/  MOV R18, 0xffffffff ;  /* 0xffffffff00127802 */ /* 0x000fe40000000f00 */
[----:B------:R-:W-:-:S02]  /*86c0*/  MOV R13, R14 ;  /* 0x0000000e000d7202 */ /* 0x000fc40000000f00 */
[----:B------:R-:W-:Y:S02]  /*86d0*/  MOV R12, 0x86f0 ;  /* 0x000086f0000c7802 */ /* 0x000fe40000000f00 */
[----:B------:R-:W-:Y:S05]  /*86e0*/  CALL.REL.NOINC `($__internal_144_$__cuda_sm70_shflsync_down_p) ;  /* 0x0000026000007944 */ /* 0x000fea0003c00000 */
[----:B-1----:R-:W-:Y:S01]  /*86f0*/  MOV R16, R3 ;  /* 0x0000000300107202 */ /* 0x002fe20000000f00 */
[----:B------:R-:W-:Y:S01]  /*8700*/  HFMA2.MMA R3, -RZ, RZ, 0, 2.384185791015625e-07 ;  /* 0x00000004ff037435 */ /* 0x000fe200000001ff */
[----:B------:R-:W-:Y:S02]  /*8710*/  MOV R13, R15 ;  /* 0x0000000f000d7202 */ /* 0x000fe40000000f00 */
[----:B------:R-:W-:Y:S02]  /*8720*/  MOV R19, 0x1f ;  /* 0x0000001f00137802 */ /* 0x000fe40000000f00 */
[----:B------:R-:W-:Y:S02]  /*8730*/  MOV R18, 0xffffffff ;  /* 0xffffffff00127802 */ /* 0x000fe40000000f00 */
[----:B------:R-:W-:Y:S02]  /*8740*/  MOV R12, 0x8760 ;  /* 0x00008760000c7802 */ /* 0x000fe40000000f00 */
[----:B------:R-:W-:Y:S05]  /*8750*/  CALL.REL.NOINC `($__internal_144_$__cuda_sm70_shflsync_down_p) ;  /* 0x000001f000007944 */ /* 0x000fea0003c00000 */
[----:B------:R-:W-:Y:S01]  /*8760*/  FADD.FTZ R14, R16, R14 ;  /* 0x0000000e100e7221 */ /* 0x000fe20000010000 */
[----:B------:R-:W-:Y:S01]  /*8770*/  MOV R19, 0x1f ;  /* 0x0000001f00137802 */ /* 0x000fe20000000f00 */
[----:B-1----:R-:W-:Y:S01]  /*8780*/  FADD.FTZ R15, R15, R3 ;  /* 0x000000030f0f7221 */ /* 0x002fe20000010000 */
[----:B------:R-:W-:Y:S01]  /*8790*/  HFMA2.MMA R3, -RZ, RZ, 0, 1.1920928955078125e-07 ;  /* 0x00000002ff037435 */ /* 0x000fe200000001ff */
[----:B------:R-:W-:-:S02]  /*87a0*/  MOV R18, 0xffffffff ;  /* 0xffffffff00127802 */ /* 0x000fc40000000f00 */
[----:B------:R-:W-:Y:S02]  /*87b0*/  MOV R13, R14 ;  /* 0x0000000e000d7202 */ /* 0x000fe40000000f00 */
[----:B------:R-:W-:Y:S02]  /*87c0*/  MOV R12, 0x87e0 ;  /* 0x000087e0000c7802 */ /* 0x000fe40000000f00 */
[----:B------:R-:W-:Y:S05]  /*87d0*/  CALL.REL.NOINC `($__internal_144_$__cuda_sm70_shflsync_down_p) ;  /* 0x0000017000007944 */ /* 0x000fea0003c00000 */
[----:B-1----:R-:W-:Y:S01]  /*87e0*/  MOV R16, R3 ;  /* 0x0000000300107202 */ /* 0x002fe20000000f00 */
[----:B------:R-:W-:Y:S01]  /*87f0*/  HFMA2.MMA R3, -RZ, RZ, 0, 1.1920928955078125e-07 ;  /* 0x00000002ff037435 */ /* 0x000fe200000001ff */
[----:B------:R-:W-:Y:S02]  /*8800*/  MOV R13, R15 ;  /* 0x0000000f000d7202 */ /* 0x000fe40000000f00 */
[----:B------:R-:W-:Y:S02]  /*8810*/  MOV R19, 0x1f ;  /* 0x0000001f00137802 */ /* 0x000fe40000000f00 */
[----:B------:R-:W-:Y:S02]  /*8820*/  MOV R18, 0xffffffff ;  /* 0xffffffff00127802 */ /* 0x000fe40000000f00 */
[----:B------:R-:W-:-:S02]  /*8830*/  MOV R12, 0x8850 ;  /* 0x00008850000c7802 */ /* 0x000fc40000000f00 */
[----:B------:R-:W-:Y:S05]  /*8840*/  CALL.REL.NOINC `($__internal_144_$__cuda_sm70_shflsync_down_p) ;  /* 0x0000010000007944 */ /* 0x000fea0003c00000 */
[----:B------:R-:W-:Y:S01]  /*8850*/  FADD.FTZ R14, R16, R14 ;  /* 0x0000000e100e7221 */ /* 0x000fe20000010000 */
[----:B------:R-:W-:Y:S01]  /*8860*/  MOV R19, 0x1f ;  /* 0x0000001f00137802 */ /* 0x000fe20000000f00 */
[----:B-1----:R-:W-:Y:S01]  /*8870*/  FADD.FTZ R15, R15, R3 ;  /* 0x000000030f0f7221 */ /* 0x002fe20000010000 */
[----:B------:R-:W-:Y:S01]  /*8880*/  HFMA2.MMA R3, -RZ, RZ, 0, 5.9604644775390625e-08 ;  /* 0x00000001ff037435 */ /* 0x000fe200000001ff */
[----:B------:R-:W-:-:S02]  /*8890*/  MOV R18, 0xffffffff ;  /* 0xffffffff00127802 */ /* 0x000fc40000000f00 */
[----:B------:R-:W-:Y:S02]  /*88a0*/  MOV R13, R14 ;  /* 0x0000000e000d7202 */ /* 0x000fe40000000f00 */
[----:B------:R-:W-:Y:S02]  /*88b0*/  MOV R12, 0x88d0 ;  /* 0x000088d0000c7802 */ /* 0x000fe40000000f00 */
[----:B------:R-:W-:Y:S05]  /*88c0*/  CALL.REL.NOINC `($__internal_144_$__cuda_sm70_shflsync_down_p) ;  /* 0x0000008000007944 */ /* 0x000fea0003c00000 */
[----:B-1----:R-:W-:Y:S01]  /*88d0*/  MOV R16, R3 ;  /* 0x0000000300107202 */ /* 0x002fe20000000f00 */
[----:B------:R-:W-:Y:S01]  /*88e0*/  HFMA2.MMA R3, -RZ, RZ, 0, 5.9604644775390625e-08 ;  /* 0x00000001ff037435 */ /* 0x000fe200000001ff */
[----:B------:R-:W-:Y:S02]  /*88f0*/  MOV R13, R15 ;  /* 0x0000000f000d7202 */ /* 0x000fe40000000f00 */
[----:B------:R-:W-:Y:S02]  /*8900*/  MOV R19, 0x1f ;  /* 0x0000001f00137802 */ /* 0x000fe40000000f00 */
[----:B------:R-:W-:Y:S02]  /*8910*/  MOV R18, 0xffffffff ;  /* 0xffffffff00127802 */ /* 0x000fe40000000f00 */
[----:B------:R-:W-:-:S02]  /*8920*/  MOV R12, 0x8940 ;  /* 0x00008940000c7802 */ /* 0x000fc40000000f00 */
[----:B------:R-:W-:Y:S05]  /*8930*/  CALL.REL.NOINC `($__internal_144_$__cuda_sm70_shflsync_down_p) ;  /* 0x0000001000007944 */ /* 0x000fea0003c00000 */
[----:B-1----:R-:W-:Y:S05]  /*8940*/  BRA `(.L_x_10448) ;  /* 0xffffc0a000007947 */ /* 0x002fea000383ffff */
        .weak           $__internal_144_$__cuda_sm70_shflsync_down_p
        .type           $__internal_144_$__cuda_sm70_shflsync_down_p,@function
        .size           $__internal_144_$__cuda_sm70_shflsync_down_p,(.L_x_14362 - $__internal_144_$__cuda_sm70_shflsync_down_p)
$__internal_144_$__cuda_sm70_shflsync_down_p:
[----:B------:R-:W-:Y:S04]  /*8950*/  WARPSYNC R18 ;  /* 0x0000001200007348 */ /* 0x000fe80003800000 */
[----:B------:R0:W1:Y:S02]  /*8960*/  SHFL.DOWN PT, R3, R13, R3, R19 ;  /* 0x080000030d037389 */ /* 0x00006400000e0013 */
[----:B0-----:R-:W-:-:S06]  /*8970*/  HFMA2.MMA R13, -RZ, RZ, 0, 0 ;  /* 0x00000000ff0d7435 */ /* 0x001fcc00000001ff */
[----:B------:R-:W-:Y:S05]  /*8980*/  RET.REL.NODEC R12 `(_ZN10layer_norm13ln_bwd_kernelINS_13Kernel_traitsIf6__halffS2_fjLj5120ELj1ELj1ELj4ELj16ENS_18Kernel_traits_baseILj5120EfS2_fS2_fjLj128EEEEELb0ELb1ELb0ELb0EEEvNS_9BwdParamsE) ;  /* 0xffff76700c007950 */ /* 0x000fea0003c3ffff */
.L_x_10449:
        /* <DEDUP_REMOVED lines=15> */
.L_x_14362:


//--------------------- .text._ZN10layer_norm13ln_bwd_kernelINS_13Kernel_traitsIf6__halffS2_fjLj5120ELj1ELj1ELj4ELj16ENS_18Kernel_traits_baseILj5120EfS2_fS2_fjLj128EEEEELb0ELb1ELb0ELb1EEEvNS_9BwdParamsE --------------------------
	.section	.text._ZN10layer_norm13ln_bwd_kernelINS_13Kernel_traitsIf6__halffS2_fjLj5120ELj1ELj1ELj4ELj16ENS_18Kernel_traits_baseILj5120EfS2_fS2_fjLj128EEEEELb0ELb1ELb0ELb1EEEvNS_9BwdParamsE,"ax",@progbits
	.sectioninfo	@"SHI_REGISTERS=32"
	.align	128
        .global         _ZN10layer_norm13ln_bwd_kernelINS_13Kernel_traitsIf6__halffS2_fjLj5120ELj1ELj1ELj4ELj16ENS_18Kernel_traits_baseILj5120EfS2_fS2_fjLj128EEEEELb0ELb1ELb0ELb1EEEvNS_9BwdParamsE
        .type           _ZN10layer_norm13ln_bwd_kernelINS_13Kernel_traitsIf6__halffS2_fjLj5120ELj1ELj1ELj4ELj16ENS_18Kernel_traits_baseILj5120EfS2_fS2_fjLj128EEEEELb0ELb1ELb0ELb1EEEvNS_9BwdParamsE,@function
        .size           _ZN10layer_norm13ln_bwd_kernelINS_13Kernel_traitsIf6__halffS2_fjLj5120ELj1ELj1ELj4ELj16ENS_18Kernel_traits_baseILj5120EfS2_fS2_fjLj128EEEEELb0ELb1ELb0ELb1EEEvNS_9BwdParamsE,(.L_x_14363 - _ZN10layer_norm13ln_bwd_kernelINS_13Kernel_traitsIf6__halffS2_fjLj5120ELj1ELj1ELj4ELj16ENS_18Kernel_traits_baseILj5120EfS2_fS2_fjLj128EEEEELb0ELb1ELb0ELb1EEEvNS_9BwdParamsE)
        .other          _ZN10layer_norm13ln_bwd_kernelINS_13Kernel_traitsIf6__halffS2_fjLj5120ELj1ELj1ELj4ELj16ENS_18Kernel_traits_baseILj5120EfS2_fS2_fjLj128EEEEELb0ELb1ELb0ELb1EEEvNS_9BwdParamsE,@"STO_CUDA_ENTRY STV_DEFAULT"
_ZN10layer_norm13ln_bwd_kernelINS_13Kernel_traitsIf6__halffS2_fjLj5120ELj1ELj1ELj4ELj16ENS_18Kernel_traits_baseILj5120EfS2_fS2_fjLj128EEEEELb0ELb1ELb0ELb1EEEvNS_9BwdParamsE:
.text._ZN10layer_norm13ln_bwd_kernelINS_13Kernel_traitsIf6__halffS2_fjLj5120ELj1ELj1ELj4ELj16ENS_18Kernel_traits_baseILj5120EfS2_fS2_fjLj128EEEEELb0ELb1ELb0ELb1EEEvNS_9BwdParamsE:
        /* <DEDUP_REMOVED lines=118> */
.L_x_10450:
        /* <DEDUP_REMOVED lines=192> */
.L_x_10455:
        /* <DEDUP_REMOVED lines=154> */
[----:B------:R-:W-:Y:S01]  /*1d00*/  MOV R0, 0x3f800000 ;  /* 0x3f80000000007802 */ /* 0x000fe20000000f00 */
[----:B------:R-:W-:-:S02]  /*1d10*/  @P0 HADD2.F32 R0, -RZ, R12.H0_H0 ;  /* 0x2000000cff000230 */ /* 0x000fc40000004100 */
        /* <DEDUP_REMOVED lines=56> */
[----:B--2---:R-:W-:-:S02]  /*20a0*/  HADD2.F32 R2, -RZ, R7.H0_H0 ;  /* 0x20000007ff027230 */ /* 0x004fc40000004100 */
[----:B------:R-:W-:Y:S02]  /*20b0*/  HADD2.F32 R0, -RZ, R7.H1_H1 ;  /* 0x30000007ff007230 */ /* 0x000fe40000004100 */
[--C-:B------:R-:W-:Y:S01]  /*20c0*/  HADD2.F32 R7, -RZ, R6.reuse.H0_H0 ;  /* 0x20000006ff077230 */ /* 0x100fe20000004100 */
[----:B------:R1:W-:Y:S04]  /*20d0*/  STL [R1+0xa0], R2 ;  /* 0x0000a00201007387 */ /* 0x0003e80000100800 */
[----:B------:R3:W-:Y:S01]  /*20e0*/  STL [R1], R0 ;  /* 0x0000000001007387 */ /* 0x0007e20000100800 */
[----:B-1----:R-:W-:-:S03]  /*20f0*/  HADD2.F32 R2, -RZ, R6.H1_H1 ;  /* 0x30000006ff027230 */ /* 0x002fc60000004100 */
[----:B------:R-:W-:Y:S01]  /*2100*/  STL [R1+0xa4], R7 ;  /* 0x0000a40701007387 */ /* 0x000fe20000100800 */
[--C-:B---3--:R-:W-:Y:S02]  /*2110*/  HADD2.F32 R0, -RZ, R4.reuse.H0_H0 ;  /* 0x20000004ff007230 */ /* 0x108fe40000004100 */
[----:B------:R-:W-:Y:S01]  /*2120*/  HADD2.F32 R4, -RZ, R4.H1_H1 ;  /* 0x30000004ff047230 */ /* 0x000fe20000004100 */
[----:B------:R1:W-:Y:S04]  /*2130*/  STL [R1+0x4], R2 ;  /* 0x0000040201007387 */ /* 0x0003e80000100800 */
[----:B------:R2:W-:Y:S04]  /*2140*/  STL [R1+0xa8], R0 ;  /* 0x0000a80001007387 */ /* 0x0005e80000100800 */
[----:B------:R-:W-:Y:S01]  /*2150*/  STL [R1+0xac], R4 ;  /* 0x0000ac0401007387 */ /* 0x000fe20000100800 */
[----:B-1----:R-:W-:-:S03]  /*2160*/  HADD2.F32 R2, -RZ, R5.H0_H0 ;  /* 0x20000005ff027230 */ /* 0x002fc60000004100 */
[----:B------:R-:W-:Y:S01]  /*2170*/  @P1 STL.64 [R1+0x1c0], R16 ;  /* 0x0001c01001001387 */ /* 0x000fe20000100a00 */
[----:B--2---:R-:W-:-:S03]  /*2180*/  HADD2.F32 R0, -RZ, R5.H1_H1 ;  /* 0x30000005ff007230 */ /* 0x004fc60000004100 */
        /* <DEDUP_REMOVED lines=151> */
[--C-:B------:R-:W-:Y:S02]  /*2b00*/  HADD2.F32 R4, -RZ, R12.reuse.H1_H1 ;  /* 0x3000000cff047230 */ /* 0x100fe40000004100 */
[----:B------:R-:W-:Y:S02]  /*2b10*/  HADD2.F32 R3, -RZ, R13.H0_H0 ;  /* 0x2000000dff037230 */ /* 0x000fe40000004100 */
[----:B-1----:R-:W-:-:S05]  /*2b20*/  HADD2.F32 R0, -RZ, R12.H0_H0 ;  /* 0x2000000cff007230 */ /* 0x002fca0000004100 */
[----:B------:R1:W-:Y:S01]  /*2b30*/  STL [R1+0x34], R0 ;  /* 0x0000340001007387 */ /* 0x0003e20000100800 */
[----:B------:R-:W-:-:S03]  /*2b40*/  HADD2.F32 R7, -RZ, R15.H1_H1 ;  /* 0x3000000fff077230 */ /* 0x000fc60000004100 */
[----:B------:R2:W-:Y:S01]  /*2b50*/  STL [R1+0x30], R4 ;  /* 0x0000300401007387 */ /* 0x0005e20000100800 */
[----:B-1----:R-:W-:-:S03]  /*2b60*/  HADD2.F32 R0, -RZ, R13.H1_H1 ;  /* 0x3000000dff007230 */ /* 0x002fc60000004100 */
[----:B------:R1:W-:Y:S01]  /*2b70*/  STL [R1+0x2c], R3 ;  /* 0x00002c0301007387 */ /* 0x0003e20000100800 */
[----:B--2---:R-:W-:-:S03]  /*2b80*/  HADD2.F32 R4, -RZ, R14.H0_H0 ;  /* 0x2000000eff047230 */ /* 0x004fc60000004100 */
[----:B------:R2:W-:Y:S01]  /*2b90*/  STL [R1+0x28], R0 ;  /* 0x0000280001007387 */ /* 0x0005e20000100800 */
[----:B-1----:R-:W-:-:S03]  /*2ba0*/  HADD2.F32 R3, -RZ, R14.H1_H1 ;  /* 0x3000000eff037230 */ /* 0x002fc60000004100 */
[----:B------:R-:W-:Y:S01]  /*2bb0*/  STL [R1+0x24], R4 ;  /* 0x0000240401007387 */ /* 0x000fe20000100800 */
[----:B--2---:R-:W-:-:S03]  /*2bc0*/  HADD2.F32 R0, -RZ, R15.H0_H0 ;  /* 0x2000000fff007230 */ /* 0x004fc60000004100 */
[----:B------:R-:W-:Y:S01]  /*2bd0*/  STL [R1+0x20], R3 ;  /* 0x0000200301007387 */ /* 0x000fe20000100800 */
[----:B------:R-:W-:-:S03]  /*2be0*/  HADD2.F32 R15, -RZ, R16.H1_H1 ;  /* 0x30000010ff0f7230 */ /* 0x000fc60000004100 */
[----:B------:R-:W-:Y:S01]  /*2bf0*/  STL [R1+0x638], R7 ;  /* 0x0006380701007387 */ /* 0x000fe20000100800 */
[----:B------:R-:W-:-:S03]  /*2c00*/  HADD2.F32 R14, -RZ, R17.H0_H0 ;  /* 0x20000011ff0e7230 */ /* 0x000fc60000004100 */
[----:B------:R1:W-:Y:S01]  /*2c10*/  STL [R1+0x1c], R0 ;  /* 0x00001c0001007387 */ /* 0x0003e20000100800 */
[----:B------:R-:W-:Y:S02]  /*2c20*/  HADD2.F32 R13, -RZ, R17.H1_H1 ;  /* 0x30000011ff0d7230 */ /* 0x000fe40000004100 */
[--C-:B------:R-:W-:Y:S01]  /*2c30*/  HADD2.F32 R12, -RZ, R18.reuse.H0_H0 ;  /* 0x20000012ff0c7230 */ /* 0x100fe20000004100 */
[----:B------:R-:W-:Y:S01]  /*2c40*/  STL [R1+0x62c], R15 ;  /* 0x00062c0f01007387 */ /* 0x000fe20000100800 */
[----:B------:R-:W-:Y:S02]  /*2c50*/  HADD2.F32 R18, -RZ, R18.H1_H1 ;  /* 0x30000012ff127230 */ /* 0x000fe40000004100 */
[----:B-1----:R-:W-:Y:S02]  /*2c60*/  HADD2.F32 R0, -RZ, R16.H0_H0 ;  /* 0x20000010ff007230 */ /* 0x002fe40000004100 */
[--C-:B------:R-:W-:Y:S02]  /*2c70*/  HADD2.F32 R16, -RZ, R19.reuse.H0_H0 ;  /* 0x20000013ff107230 */ /* 0x100fe40000004100 */
[----:B------:R-:W-:Y:S01]  /*2c80*/  HADD2.F32 R3, -RZ, R19.H1_H1 ;  /* 0x30000013ff037230 */ /* 0x000fe20000004100 */
[----:B------:R1:W-:Y:S04]  /*2c90*/  STL [R1+0x14], R0 ;  /* 0x0000140001007387 */ /* 0x0003e80000100800 */
[----:B------:R-:W-:Y:S01]  /*2ca0*/  STL [R1+0x61c], R14 ;  /* 0x00061c0e01007387 */ /* 0x000fe20000100800 */
[----:B------:R-:W-:-:S03]  /*2cb0*/  HADD2.F32 R17, -RZ, R20.H0_H0 ;  /* 0x20000014ff117230 */ /* 0x000fc60000004100 */
[----:B------:R-:W-:Y:S01]  /*2cc0*/  STL [R1+0x60c], R13 ;  /* 0x00060c0d01007387 */ /* 0x000fe20000100800 */
[----:B------:R-:W-:-:S03]  /*2cd0*/  HADD2.F32 R19, -RZ, R20.H1_H1 ;  /* 0x30000014ff137230 */ /* 0x000fc60000004100 */
[----:B------:R-:W-:Y:S04]  /*2ce0*/  STL [R1+0x604], R12 ;  /* 0x0006040c01007387 */ /* 0x000fe80000100800 */
[----:B------:R-:W-:Y:S01]  /*2cf0*/  STL [R1+0x608], R18 ;  /* 0x0006081201007387 */ /* 0x000fe20000100800 */
[----:B-1----:R-:W-:-:S03]  /*2d00*/  HADD2.F32 R0, -RZ, R21.H1_H1 ;  /* 0x30000015ff007230 */ /* 0x002fc60000004100 */
[----:B------:R-:W-:Y:S01]  /*2d10*/  STL [R1+0x610], R16 ;  /* 0x0006101001007387 */ /* 0x000fe20000100800 */
[----:B------:R-:W-:-:S03]  /*2d20*/  HADD2.F32 R4, -RZ, R22.H0_H0 ;  /* 0x20000016ff047230 */ /* 0x000fc60000004100 */
[----:B------:R1:W-:Y:S04]  /*2d30*/  STL [R1+0x614], R3 ;  /* 0x0006140301007387 */ /* 0x0003e80000100800 */
[----:B------:R-:W-:Y:S01]  /*2d40*/  STL [R1+0x600], R17 ;  /* 0x0006001101007387 */ /* 0x000fe20000100800 */
[----:B-1----:R-:W-:-:S03]  /*2d50*/  HADD2.F32 R3, -RZ, R21.H0_H0 ;  /* 0x20000015ff037230 */ /* 0x002fc60000004100 */
[----:B------:R-:W-:Y:S04]  /*2d60*/  STL [R1+0x5fc], R19 ;  /* 0x0005fc1301007387 */ /* 0x000fe80000100800 */
[----:B------:R1:W-:Y:S04]  /*2d70*/  STL [R1+0x38], R3 ;  /* 0x0000380301007387 */ /* 0x0003e80000100800 */
[----:B------:R2:W-:Y:S04]  /*2d80*/  STL [R1+0x3c], R0 ;  /* 0x00003c0001007387 */ /* 0x0005e80000100800 */
[----:B------:R-:W-:Y:S01]  /*2d90*/  STL [R1+0x4c], R4 ;  /* 0x00004c0401007387 */ /* 0x000fe20000100800 */
[----:B-1----:R-:W-:-:S03]  /*2da0*/  HADD2.F32 R3, -RZ, R22.H1_H1 ;  /* 0x30000016ff037230 */ /* 0x002fc60000004100 */
[----:B------:R-:W3:Y:S01]  /*2db0*/  LDL.LU R7, [R1+0xd4] ;  /* 0x0000d40001077983 */ /* 0x000ee20000300800 */
[----:B--2---:R-:W-:-:S03]  /*2dc0*/  HADD2.F32 R0, -RZ, R23.H0_H0 ;  /* 0x20000017ff007230 */ /* 0x004fc60000004100 */
[----:B------:R1:W-:Y:S04]  /*2dd0*/  STL [R1+0x120], R3 ;  /* 0x0001200301007387 */ /* 0x0003e80000100800 */
[----:B------:R-:W2:Y:S04]  /*2de0*/  LDL.LU R17, [R1+0xd0] ;  /* 0x0000d00001117983 */ /* 0x000ea80000300800 */
[----:B------:R4:W-:Y:S04]  /*2df0*/  STL [R1+0x124], R0 ;  /* 0x0001240001007387 */ /* 0x0009e80000100800 */
[----:B-1----:R-:W2:Y:S01]  /*2e00*/  LDL.LU R3, [R1+0xcc] ;  /* 0x0000cc0001037983 */ /* 0x002ea20000300800 */
[----:B------:R-:W-:-:S03]  /*2e10*/  HADD2.F32 R10, -RZ, R23.H1_H1 ;  /* 0x30000017ff0a7230 */ /* 0x000fc60000004100 */
[----:B------:R-:W1:Y:S01]  /*2e20*/  S2R R20, SR_TID.X ;  /* 0x0000000000147919 */ /* 0x000e620000002100 */
[----:B----4-:R-:W-:-:S03]  /*2e30*/  HADD2.F32 R0, -RZ, R24.H0_H0 ;  /* 0x20000018ff007230 */ /* 0x010fc60000004100 */
[----:B------:R-:W4:Y:S01]  /*2e40*/  LDL.LU R29, [R1+0xa0] ;  /* 0x0000a000011d7983 */ /* 0x000f220000300800 */
[----:B------:R-:W-:-:S03]  /*2e50*/  HADD2.F32 R9, -RZ, R24.H1_H1 ;  /* 0x30000018ff097230 */ /* 0x000fc60000004100 */
[----:B------:R-:W-:Y:S04]  /*2e60*/  STL [R1+0x5d8], R10 ;  /* 0x0005d80a01007387 */ /* 0x000fe80000100800 */
[----:B------:R-:W4:Y:S04]  /*2e70*/  LDL.LU R18, [R1+0xc0] ;  /* 0x0000c00001127983 */ /* 0x000f280000300800 */
[----:B------:R-:W4:Y:S04]  /*2e80*/  LDL.LU R28, [R1] ;  /* 0x00000000011c7983 */ /* 0x000f280000300800 */
[----:B------:R0:W-:Y:S04]  /*2e90*/  STL [R1+0x12c], R0 ;  /* 0x00012c0001007387 */ /* 0x0001e80000100800 */
[----:B------:R-:W-:Y:S04]  /*2ea0*/  STL [R1+0x5c8], R9 ;  /* 0x0005c80901007387 */ /* 0x000fe80000100800 */
[----:B------:R-:W4:Y:S01]  /*2eb0*/  LDL.LU R16, [R1+0x384] ;  /* 0x0003840001107983 */ /* 0x000f220000300800 */
[----:B0-----:R-:W-:-:S03]  /*2ec0*/  HADD2.F32 R0, -RZ, R25.H0_H0 ;  /* 0x20000019ff007230 */ /* 0x001fc60000004100 */
[----:B------:R-:W4:Y:S04]  /*2ed0*/  LDL.LU R14, [R1+0x380] ;  /* 0x00038000010e7983 */ /* 0x000f280000300800 */
[----:B------:R0:W-:Y:S01]  /*2ee0*/  STL [R1+0x138], R0 ;  /* 0x0001380001007387 */ /* 0x0001e20000100800 */
[----:B------:R-:W-:-:S03]  /*2ef0*/  HADD2.F32 R11, -RZ, R25.H1_H1 ;  /* 0x30000019ff0b7230 */ /* 0x000fc60000004100 */
[----:B------:R-:W4:Y:S04]  /*2f00*/  LDL R12, [R1+0x370] ;  /* 0x00037000010c7983 */ /* 0x000f280000100800 */
[----:B------:R-:W4:Y:S01]  /*2f10*/  LDL.LU R5, [R1+0x38c] ;  /* 0x00038c0001057983 */ /* 0x000f220000300800 */
[--C-:B------:R-:W-:Y:S02]  /*2f20*/  HADD2.F32 R6, -RZ, R26.reuse.H1_H1 ;  /* 0x3000001aff067230 */ /* 0x100fe40000004100 */
[----:B0-----:R-:W-:Y:S01]  /*2f30*/  HADD2.F32 R0, -RZ, R26.H0_H0 ;  /* 0x2000001aff007230 */ /* 0x001fe20000004100 */
[----:B------:R-:W4:Y:S01]  /*2f40*/  LDL.LU R10, [R1+0x388] ;  /* 0x00038800010a7983 */ /* 0x000f220000300800 */
[----:B------:R-:W-:-:S03]  /*2f50*/  HADD2.F32 R8, -RZ, R27.H0_H0 ;  /* 0x2000001bff087230 */ /* 0x000fc60000004100 */
[----:B------:R-:W4:Y:S01]  /*2f60*/  LDL R9, [R1+0x374] ;  /* 0x0003740001097983 */ /* 0x000f220000100800 */
[----:B------:R-:W-:-:S03]  /*2f70*/  HADD2.F32 R4, -RZ, R27.H1_H1 ;  /* 0x3000001bff047230 */ /* 0x000fc60000004100 */
        /* <DEDUP_REMOVED lines=674> */
.L_x_10456:
        /* <DEDUP_REMOVED lines=18> */
.L_x_10457:
        /* <DEDUP_REMOVED lines=92> */
[----:B------:R-:W-:Y:S01]  /*6080*/  FADD.FTZ R14, R22, -R14 ;  /* 0x8000000e160e7221 */ /* 0x000fe20000010000 */
[----:B------:R-:W2:Y:S01]  /*6090*/  LDL.LU R0, [R1+0x630] ;  /* 0x0006300001007983 */ /* 0x000ea20000300800 */
[----:B------:R-:W-:Y:S02]  /*60a0*/  FADD.FTZ R15, R29, -R15 ;  /* 0x8000000f1d0f7221 */ /* 0x000fe40000010000 */
[----:B------:R-:W-:Y:S01]  /*60b0*/  FMUL.FTZ R22, R2, R12 ;  /* 0x0000000c02167220 */ /* 0x000fe20000410000 */
[----:B------:R-:W4:Y:S04]  /*60c0*/  LDL R28, [R1+0x218] ;  /* 0x00021800011c7983 */ /* 0x000f280000100800 */
[----:B------:R-:W2:Y:S04]  /*60d0*/  LDL R29, [R1+0x214] ;  /* 0x00021400011d7983 */ /* 0x000ea80000100800 */
[----:B------:R-:W2:Y:S01]  /*60e0*/  LDL R12, [R1+0x210] ;  /* 0x00021000010c7983 */ /* 0x000ea20000100800 */
[----:B------:R-:W-:-:S02]  /*60f0*/  FADD.FTZ R13, R24, -R13 ;  /* 0x8000000d180d7221 */ /* 0x000fc40000010000 */
[C---:B------:R-:W-:Y:S02]  /*6100*/  FMUL.FTZ R24, R2.reuse, R15 ;  /* 0x0000000f02187220 */ /* 0x040fe40000410000 */
[C---:B------:R-:W-:Y:S02]  /*6110*/  FMUL.FTZ R23, R2.reuse, R13 ;  /* 0x0000000d02177220 */ /* 0x040fe40000410000 */
[----:B------:R-:W-:-:S04]  /*6120*/  FMUL.FTZ R25, R2, R14 ;  /* 0x0000000e02197220 */ /* 0x000fc80000410000 */
[----:B---3--:R-:W-:Y:S02]  /*6130*/  @P0 FADD.FTZ R25, R26, R25 ;  /* 0x000000191a190221 */ /* 0x008fe40000010000 */
[----:B------:R-:W3:Y:S03]  /*6140*/  LDL R26, [R1+0x2dc] ;  /* 0x0002dc00011a7983 */ /* 0x000ee60000100800 */
[----:B------:R-:W-:Y:S01]  /*6150*/  SEL R15, R25, R11, P2 ;  /* 0x0000000b190f7207 */ /* 0x000fe20001000000 */
[----:B----4-:R-:W-:Y:S02]  /*6160*/  @P0 FADD.FTZ R24, R28, R24 ;  /* 0x000000181c180221 */ /* 0x010fe40000010000 */
[----:B------:R-:W4:Y:S01]  /*6170*/  LDL R28, [R1+0x4c] ;  /* 0x00004c00011c7983 */ /* 0x000f220000100800 */
[----:B--2---:R-:W-:Y:S02]  /*6180*/  @P0 FADD.FTZ R23, R29, R23 ;  /* 0x000000171d170221 */ /* 0x004fe40000010000 */
[----:B------:R-:W-:Y:S01]  /*6190*/  @P0 FADD.FTZ R22, R12, R22 ;  /* 0x000000160c160221 */ /* 0x000fe20000010000 */
[----:B------:R-:W2:Y:S02]  /*61a0*/  LDL R29, [R1+0x2d8] ;  /* 0x0002d800011d7983 */ /* 0x000ea40000100800 */
[----:B------:R-:W-:-:S02]  /*61b0*/  SEL R13, R23, R9, P2 ;  /* 0x00000009170d7207 */ /* 0x000fc40001000000 */
[----:B------:R-:W-:Y:S01]  /*61c0*/  SEL R14, R24, R10, P2 ;  /* 0x0000000a180e7207 */ /* 0x000fe20001000000 */
[----:B------:R0:W-:Y:S01]  /*61d0*/  STL.64 [R1+0x628], R10 ;  /* 0x0006280a01007387 */ /* 0x0001e20000100a00 */
[----:B------:R-:W-:-:S05]  /*61e0*/  SEL R12, R22, R8, P2 ;  /* 0x00000008160c7207 */ /* 0x000fca0001000000 */
[----:B------:R-:W-:Y:S04]  /*61f0*/  @P1 STG.E.128 [R16.64+0x10], R12 ;  /* 0x0000100c10001986 */ /* 0x000fe8000c101d04 */
[----:B0-----:R-:W2:Y:S04]  /*6200*/  LDL.LU R11, [R1+0x4c4] ;  /* 0x0004c400010b7983 */ /* 0x001ea80000300800 */
[----:B------:R-:W2:Y:S04]  /*6210*/  LDL.LU R10, [R1+0x4c8] ;  /* 0x0004c800010a7983 */ /* 0x000ea80000300800 */
[----:B------:R0:W-:Y:S04]  /*6220*/  STL.64 [R1+0x620], R8 ;  /* 0x0006200801007387 */ /* 0x0001e80000100a00 */
[----:B0-----:R-:W2:Y:S04]  /*6230*/  LDL.LU R9, [R1+0x4c0] ;  /* 0x0004c00001097983 */ /* 0x001ea80000300800 */
[----:B------:R-:W2:Y:S04]  /*6240*/  LDL R8, [R1+0x34] ;  /* 0x0000340001087983 */ /* 0x000ea80000100800 */
[----:B------:R-:W2:Y:S01]  /*6250*/  LDL.LU R16, [R1+0x30] ;  /* 0x0000300001107983 */ /* 0x000ea20000300800 */
[----:B------:R-:W-:-:S03]  /*6260*/  FMUL.FTZ R15, R21, R0 ;  /* 0x00000000150f7220 */ /* 0x000fc60000410000 */
[----:B------:R-:W3:Y:S01]  /*6270*/  LDL R21, [R1+0x2d0] ;  /* 0x0002d00001157983 */ /* 0x000ee20000100800 */
[----:B------:R-:W-:-:S03]  /*6280*/  FMUL.FTZ R14, R20, R0 ;  /* 0x00000000140e7220 */ /* 0x000fc60000410000 */
[----:B------:R-:W3:Y:S04]  /*6290*/  LDL R17, [R1+0x2d4] ;  /* 0x0002d40001117983 */ /* 0x000ee80000100800 */
[----:B------:R-:W3:Y:S01]  /*62a0*/  LDL R20, [R1+0x2c0] ;  /* 0x0002c00001147983 */ /* 0x000ee20000100800 */
[--C-:B--2---:R-:W-:Y:S02]  /*62b0*/  HADD2.F32 R12, -RZ, R16.reuse.H0_H0 ;  /* 0x20000010ff0c7230 */ /* 0x104fe40000004100 */
[----:B------:R-:W-:Y:S02]  /*62c0*/  HADD2.F32 R13, -RZ, R16.H1_H1 ;  /* 0x30000010ff0d7230 */ /* 0x000fe40000004100 */
[----:B------:R-:W2:Y:S01]  /*62d0*/  LDL R16, [R1+0x2c4] ;  /* 0x0002c40001107983 */ /* 0x000ea20000100800 */
[----:B------:R-:W-:-:S02]  /*62e0*/  FFMA.FTZ R9, R14, R12, R9 ;  /* 0x0000000c0e097223 */ /* 0x000fc40000010009 */
[----:B------:R-:W-:-:S03]  /*62f0*/  FFMA.FTZ R11, R15, R13, R11 ;  /* 0x0000000d0f0b7223 */ /* 0x000fc6000001000b */
[----:B------:R0:W-:Y:S04]  /*6300*/  STL [R1+0x4c0], R9 ;  /* 0x0004c00901007387 */ /* 0x0001e80000100800 */
[----:B------:R1:W-:Y:S01]  /*6310*/  STL [R1+0x4c4], R11 ;  /* 0x0004c40b01007387 */ /* 0x0003e20000100800 */
[----:B---3--:R-:W-:-:S03]  /*6320*/  FMUL.FTZ R12, R21, R14 ;  /* 0x0000000e150c7220 */ /* 0x008fc60000410000 */
[----:B0-----:R-:W3:Y:S04]  /*6330*/  LDL R9, [R1+0x2cc] ;  /* 0x0002cc0001097983 */ /* 0x001ee80000100800 */
[----:B-1----:R-:W4:Y:S01]  /*6340*/  LDL R11, [R1+0x2c8] ;  /* 0x0002c800010b7983 */ /* 0x002f220000100800 */
[----:B------:R-:W-:Y:S01]  /*6350*/  HADD2.F32 R14, -RZ, R8.H0_H0 ;  /* 0x20000008ff0e7230 */ /* 0x000fe20000004100 */
[-C--:B------:R-:W-:Y:S02]  /*6360*/  FMUL.FTZ R13, R18, R0.reuse ;  /* 0x00000000120d7220 */ /* 0x080fe40000410000 */
[----:B------:R-:W-:Y:S02]  /*6370*/  FMUL.FTZ R8, R19, R0 ;  /* 0x0000000013087220 */ /* 0x000fe40000410000 */
[----:B------:R-:W-:-:S02]  /*6380*/  FFMA.FTZ R10, R13, R14, R10 ;  /* 0x0000000e0d0a7223 */ /* 0x000fc4000001000a */
[----:B------:R-:W-:Y:S01]  /*6390*/  FMUL.FTZ R14, R26, R8 ;  /* 0x000000081a0e7220 */ /* 0x000fe20000410000 */
[----:B------:R0:W-:Y:S04]  /*63a0*/  STL [R1+0x148], R8 ;  /* 0x0001480801007387 */ /* 0x0001e80000100800 */
[----:B------:R1:W-:Y:S04]  /*63b0*/  STL [R1+0x4c8], R10 ;  /* 0x0004c80a01007387 */ /* 0x0003e80000100800 */
[----:B0-----:R-:W4:Y:S01]  /*63c0*/  LDL.LU R8, [R1+0x5c] ;  /* 0x00005c0001087983 */ /* 0x001f220000300800 */
[----:B------:R-:W-:-:S02]  /*63d0*/  FMUL.FTZ R15, R17, R15 ;  /* 0x0000000f110f7220 */ /* 0x000fc40000410000 */
[-C--:B------:R-:W-:Y:S02]  /*63e0*/  FMUL.FTZ R18, R22, R0.reuse ;  /* 0x0000000016127220 */ /* 0x080fe40000410000 */
[----:B------:R-:W-:Y:S01]  /*63f0*/  FMUL.FTZ R17, R23, R0 ;  /* 0x0000000017117220 */ /* 0x000fe20000410000 */
[----:B------:R-:W-:Y:S01]  /*6400*/  F2FP.PACK_AB R12, R15, R12 ;  /* 0x0000000c0f0c723e */ /* 0x000fe200000000ff */
[-C--:B------:R-:W-:Y:S02]  /*6410*/  FMUL.FTZ R15, R24, R0.reuse ;  /* 0x00000000180f7220 */ /* 0x080fe40000410000 */
[----:B-1----:R-:W-:Y:S01]  /*6420*/  FMUL.FTZ R10, R25, R0 ;  /* 0x00000000190a7220 */ /* 0x002fe20000410000 */
[----:B------:R0:W-:Y:S01]  /*6430*/  STL [R1+0x134], R18 ;  /* 0x0001341201007387 */ /* 0x0001e20000100800 */
[----:B------:R-:W-:-:S03]  /*6440*/  FMUL.FTZ R13, R29, R13 ;  /* 0x0000000d1d0d7220 */ /* 0x000fc60000410000 */
[----:B------:R2:W-:Y:S04]  /*6450*/  STL [R1+0x130], R17 ;  /* 0x0001301101007387 */ /* 0x0005e80000100800 */
[----:B------:R-:W-:Y:S01]  /*6460*/  STL [R1+0x12c], R15 ;  /* 0x00012c0f01007387 */ /* 0x000fe20000100800 */
[----:B------:R-:W-:-:S03]  /*6470*/  F2FP.PACK_AB R13, R14, R13 ;  /* 0x0000000d0e0d723e */ /* 0x000fc600000000ff */
        /* <DEDUP_REMOVED lines=10> */
[----:B--2---:R-:W-:-:S05]  /*6520*/  FMUL.FTZ R17, R16, R17 ;  /* 0x0000001110117220 */ /* 0x004fca0000410000 */
[----:B------:R-:W-:Y:S01]  /*6530*/  F2FP.PACK_AB R14, R17, R14 ;  /* 0x0000000e110e723e */ /* 0x000fe200000000ff */
[----:B---3--:R-:W-:Y:S02]  /*6540*/  FMUL.FTZ R16, R9, R10 ;  /* 0x0000000a09107220 */ /* 0x008fe40000410000 */
[----:B-1----:R-:W2:Y:S01]  /*6550*/  LDL R10, [R1+0x204] ;  /* 0x00020400010a7983 */ /* 0x002ea20000100800 */
[----:B----4-:R-:W-:-:S03]  /*6560*/  FMUL.FTZ R15, R11, R15 ;  /* 0x0000000f0b0f7220 */ /* 0x010fc60000410000 */
[----:B------:R-:W3:Y:S02]  /*6570*/  LDL R11, [R1+0x200] ;  /* 0x00020000010b7983 */ /* 0x000ee40000100800 */
[----:B------:R-:W-:Y:S02]  /*6580*/  F2FP.PACK_AB R15, R16, R15 ;  /* 0x0000000f100f723e */ /* 0x000fe400000000ff */
[----:B------:R-:W4:Y:S01]  /*6590*/  LDL R9, [R1+0x208] ;  /* 0x0002080001097983 */ /* 0x000f220000100800 */
[----:B------:R-:W-:-:S04]  /*65a0*/  LEA R16, P4, R27, c[0x0][0x248], 0x4 ;  /* 0x000092001b107a11 */ /* 0x000fc800078820ff */
        /* <DEDUP_REMOVED lines=93> */
[----:B------:R-:W-:Y:S02]  /*6b80*/  F2FP.PACK_AB R13, R14, R13 ;  /* 0x0000000d0e0d723e */ /* 0x000fe400000000ff */
[----:B------:R-:W-:Y:S01]  /*6b90*/  STL [R1+0x80], R23 ;  /* 0x0000801701007387 */ /* 0x000fe20000100800 */
[----:B------:R-:W-:-:S03]  /*6ba0*/  FMUL.FTZ R14, R20, R22 ;  /* 0x00000016140e7220 */ /* 0x000fc60000410000 */
[----:B------:R-:W4:Y:S01]  /*6bb0*/  LDL.LU R20, [R1+0x9c] ;  /* 0x00009c0001147983 */ /* 0x000f220000300800 */
[-C--:B------:R-:W-:Y:S02]  /*6bc0*/  FMUL.FTZ R18, R24, R0.reuse ;  /* 0x0000000018127220 */ /* 0x080fe40000410000 */
[----:B------:R-:W-:Y:S01]  /*6bd0*/  FMUL.FTZ R16, R25, R0 ;  /* 0x0000000019107220 */ /* 0x000fe20000410000 */
[----:B------:R-:W-:Y:S02]  /*6be0*/  F2FP.PACK_AB R12, R15, R12 ;  /* 0x0000000c0f0c723e */ /* 0x000fe400000000ff */
[----:B------:R-:W-:Y:S01]  /*6bf0*/  STL [R1+0x7c], R18 ;  /* 0x00007c1201007387 */ /* 0x000fe20000100800 */
[----:B------:R-:W-:-:S03]  /*6c00*/  FMUL.FTZ R15, R19, R18 ;  /* 0x00000012130f7220 */ /* 0x000fc60000410000 */
[----:B------:R0:W-:Y:S01]  /*6c10*/  STL [R1+0x78], R16 ;  /* 0x0000781001007387 */ /* 0x0001e20000100800 */
[----:B------:R-:W-:Y:S02]  /*6c20*/  FMUL.FTZ R17, R17, R23 ;  /* 0x0000001711117220 */ /* 0x000fe40000410000 */
[----:B0-----:R-:W-:-:S03]  /*6c30*/  FMUL.FTZ R16, R29, R16 ;  /* 0x000000101d107220 */ /* 0x001fc60000410000 */
[----:B------:R-:W-:Y:S01]  /*6c40*/  F2FP.PACK_AB R14, R17, R14 ;  /* 0x0000000e110e723e */ /* 0x000fe200000000ff */
[----:B------:R-:W3:Y:S01]  /*6c50*/  LDL.LU R29, [R1+0xa0] ;  /* 0x0000a000011d7983 */ /* 0x000ee20000300800 */
[----:B------:R-:W-:-:S03]  /*6c60*/  F2FP.PACK_AB R15, R16, R15 ;  /* 0x0000000f100f723e */ /* 0x000fc600000000ff */
        /* <DEDUP_REMOVED lines=127> */
[----:B------:R-:W-:-:S03]  /*7460*/  F2FP.PACK_AB R12, R14, R15 ;  /* 0x0000000f0e0c723e */ /* 0x000fc600000000ff */
        /* <DEDUP_REMOVED lines=17> */
[----:B------:R-:W-:Y:S02]  /*7580*/  F2FP.PACK_AB R13, R19, R13 ;  /* 0x0000000d130d723e */ /* 0x000fe400000000ff */
        /* <DEDUP_REMOVED lines=8> */
[----:B------:R-:W-:Y:S02]  /*7610*/  F2FP.PACK_AB R14, R17, R14 ;  /* 0x0000000e110e723e */ /* 0x000fe400000000ff */
[----:B------:R-:W-:Y:S02]  /*7620*/  LEA.HI.X R17, R29, c[0x0][0x24c], RZ, 0x4, P4 ;  /* 0x000093001d117a11 */ /* 0x000fe400020f24ff */
[----:B------:R-:W-:Y:S01]  /*7630*/  F2FP.PACK_AB R15, R18, R15 ;  /* 0x0000000f120f723e */ /* 0x000fe200000000ff */
        /* <DEDUP_REMOVED lines=83> */
[----:B------:R-:W-:Y:S01]  /*7b70*/  F2FP.PACK_AB R12, R12, R13 ;  /* 0x0000000d0c0c723e */ /* 0x000fe200000000ff */
        /* <DEDUP_REMOVED lines=11> */
[----:B------:R-:W-:Y:S02]  /*7c30*/  F2FP.PACK_AB R13, R14, R15 ;  /* 0x0000000f0e0d723e */ /* 0x000fe400000000ff */
        /* <DEDUP_REMOVED lines=8> */
[----:B------:R-:W-:Y:S01]  /*7cc0*/  F2FP.PACK_AB R14, R15, R14 ;  /* 0x0000000e0f0e723e */ /* 0x000fe200000000ff */
[----:B------:R-:W2:Y:S03]  /*7cd0*/  LDL.LU R11, [R1+0x16c] ;  /* 0x00016c00010b7983 */ /* 0x000ea60000300800 */
[----:B------:R-:W-:Y:S01]  /*7ce0*/  F2FP.PACK_AB R15, R26, R27 ;  /* 0x0000001b1a0f723e */ /* 0x000fe200000000ff */
        /* <DEDUP_REMOVED lines=74> */
[----:B------:R-:W-:-:S03]  /*8190*/  HADD2.F32 R24, -RZ, R5.H1_H1 ;  /* 0x30000005ff187230 */ /* 0x000fc60000004100 */
[----:B--2---:R0:W-:Y:S04]  /*81a0*/  STL [R1+0x5f0], R22 ;  /* 0x0005f01601007387 */ /* 0x0041e80000100800 */
[----:B0-----:R-:W2:Y:S04]  /*81b0*/  LDL.LU R22, [R1+0x94] ;  /* 0x0000940001167983 */ /* 0x001ea80000300800 */
[----:B------:R-:W2:Y:S01]  /*81c0*/  LDL.LU R26, [R1+0x88] ;  /* 0x00008800011a7983 */ /* 0x000ea20000300800 */
[----:B---3--:R-:W-:Y:S01]  /*81d0*/  HADD2.F32 R12, -RZ, R8.H0_H0 ;  /* 0x20000008ff0c7230 */ /* 0x008fe20000004100 */
[----:B------:R-:W-:-:S04]  /*81e0*/  FFMA.FTZ R14, R15, R24, R14 ;  /* 0x000000180f0e7223 */ /* 0x000fc8000001000e */
[----:B------:R-:W-:Y:S01]  /*81f0*/  FFMA.FTZ R11, R19, R12, R11 ;  /* 0x0000000c130b7223 */ /* 0x000fe2000001000b */
[----:B------:R-:W-:Y:S02]  /*8200*/  HADD2.F32 R8, -RZ, R8.H1_H1 ;  /* 0x30000008ff087230 */ /* 0x000fe40000004100 */
[--C-:B----4-:R-:W-:Y:S02]  /*8210*/  HADD2.F32 R5, -RZ, R25.reuse.H0_H0 ;  /* 0x20000019ff057230 */ /* 0x110fe40000004100 */
[----:B------:R-:W-:Y:S01]  /*8220*/  HADD2.F32 R2, -RZ, R25.H1_H1 ;  /* 0x30000019ff027230 */ /* 0x000fe20000004100 */
        /* <DEDUP_REMOVED lines=18> */
[----:B0-----:R-:W-:-:S03]  /*8350*/  HADD2.F32 R26, -RZ, R21.H0_H0 ;  /* 0x20000015ff1a7230 */ /* 0x001fc60000004100 */
        /* <DEDUP_REMOVED lines=16> */
[----:B------:R-:W-:-:S02]  /*8460*/  HADD2.F32 R2, -RZ, R21.H1_H1 ;  /* 0x30000015ff027230 */ /* 0x000fc40000004100 */
[--C-:B------:R-:W-:Y:S02]  /*8470*/  HADD2.F32 R21, -RZ, R6.reuse.H0_H0 ;  /* 0x20000006ff157230 */ /* 0x100fe40000004100 */
[----:B------:R-:W-:Y:S02]  /*8480*/  HADD2.F32 R28, -RZ, R6.H1_H1 ;  /* 0x30000006ff1c7230 */ /* 0x000fe40000004100 */
[--C-:B------:R-:W-:Y:S02]  /*8490*/  HADD2.F32 R15, -RZ, R10.reuse.H0_H0 ;  /* 0x2000000aff0f7230 */ /* 0x100fe40000004100 */
[----:B------:R-:W-:-:S03]  /*84a0*/  HADD2.F32 R10, -RZ, R10.H1_H1 ;  /* 0x3000000aff0a7230 */ /* 0x000fc60000004100 */
[----:B---3--:R-:W-:Y:S01]  /*84b0*/  FFMA.FTZ R12, R13, R15, R12 ;  /* 0x0000000f0d0c7223 */ /* 0x008fe2000001000c */
[--C-:B------:R-:W-:Y:S01]  /*84c0*/  HADD2.F32 R6, -RZ, R3.reuse.H0_H0 ;  /* 0x20000003ff067230 */ /* 0x100fe20000004100 */
[----:B------:R-:W-:Y:S01]  /*84d0*/  FFMA.FTZ R8, R9, R10, R8 ;  /* 0x0000000a09087223 */ /* 0x000fe20000010008 */
[----:B------:R-:W-:-:S03]  /*84e0*/  HADD2.F32 R3, -RZ, R3.H1_H1 ;  /* 0x30000003ff037230 */ /* 0x000fc60000004100 */
        /* <DEDUP_REMOVED lines=29> */
[----:B----4-:R-:W-:-:S02]  /*86c0*/  HADD2.F32 R28, -RZ, R20.H0_H0 ;  /* 0x20000014ff1c7230 */ /* 0x010fc40000004100 */
[----:B------:R-:W-:Y:S02]  /*86d0*/  HADD2.F32 R25, -RZ, R20.H1_H1 ;  /* 0x30000014ff197230 */ /* 0x000fe40000004100 */
[--C-:B--2---:R-:W-:Y:S02]  /*86e0*/  HADD2.F32 R12, -RZ, R21.reuse.H0_H0 ;  /* 0x20000015ff0c7230 */ /* 0x104fe40000004100 */
[----:B------:R-:W-:Y:S02]  /*86f0*/  HADD2.F32 R18, -RZ, R21.H1_H1 ;  /* 0x30000015ff127230 */ /* 0x000fe40000004100 */
[--C-:B---3--:R-:W-:Y:S02]  /*8700*/  HADD2.F32 R21, -RZ, R22.reuse.H0_H0 ;  /* 0x20000016ff157230 */ /* 0x108fe40000004100 */
[----:B------:R-:W-:Y:S02]  /*8710*/  HADD2.F32 R22, -RZ, R22.H1_H1 ;  /* 0x30000016ff167230 */ /* 0x000fe40000004100 */
[----:B------:R-:W-:Y:S01]  /*8720*/  HADD2.F32 R20, -RZ, R23.H0_H0 ;  /* 0x20000017ff147230 */ /* 0x000fe20000004100 */
        /* <DEDUP_REMOVED lines=12> */
[----:B------:R-:W-:Y:S01]  /*87f0*/  HADD2.F32 R23, -RZ, R23.H1_H1 ;  /* 0x30000017ff177230 */ /* 0x000fe20000004100 */
        /* <DEDUP_REMOVED lines=23> */
[----:B--2---:R-:W-:-:S02]  /*8970*/  HADD2.F32 R23, -RZ, R16.H0_H0 ;  /* 0x20000010ff177230 */ /* 0x004fc40000004100 */
[----:B------:R-:W-:Y:S02]  /*8980*/  HADD2.F32 R22, -RZ, R16.H1_H1 ;  /* 0x30000010ff167230 */ /* 0x000fe40000004100 */
[----:B---3--:R-:W-:Y:S02]  /*8990*/  HADD2.F32 R21, -RZ, R17.H0_H0 ;  /* 0x20000011ff157230 */ /* 0x008fe40000004100 */
[--C-:B----4-:R-:W-:Y:S02]  /*89a0*/  HADD2.F32 R20, -RZ, R19.reuse.H0_H0 ;  /* 0x20000013ff147230 */ /* 0x110fe40000004100 */
[----:B------:R-:W-:Y:S02]  /*89b0*/  HADD2.F32 R15, -RZ, R19.H1_H1 ;  /* 0x30000013ff0f7230 */ /* 0x000fe40000004100 */
        /* <DEDUP_REMOVED lines=16> */
[----:B------:R-:W-:-:S02]  /*8ac0*/  HADD2.F32 R17, -RZ, R17.H1_H1 ;  /* 0x30000011ff117230 */ /* 0x000fc40000004100 */
[--C-:B------:R-:W-:Y:S02]  /*8ad0*/  HADD2.F32 R16, -RZ, R18.reuse.H0_H0 ;  /* 0x20000012ff107230 */ /* 0x100fe40000004100 */
[----:B------:R-:W-:Y:S01]  /*8ae0*/  HADD2.F32 R18, -RZ, R18.H1_H1 ;  /* 0x30000012ff127230 */ /* 0x000fe20000004100 */
        /* <DEDUP_REMOVED lines=41> */
[----:B------:R-:W-:Y:S02]  /*8d80*/  F2FP.PACK_AB R20, R21, R20 ;  /* 0x000000141514723e */ /* 0x000fe400000000ff */
        /* <DEDUP_REMOVED lines=23> */
[----:B------:R-:W-:-:S02]  /*8f00*/  F2FP.PACK_AB R21, R25, R21 ;  /* 0x000000151915723e */ /* 0x000fc400000000ff */
[----:B------:R-:W-:Y:S02]  /*8f10*/  F2FP.PACK_AB R22, R22, R23 ;  /* 0x000000171616723e */ /* 0x000fe400000000ff */
[----:B------:R-:W-:Y:S02]  /*8f20*/  LEA.HI.X R25, R13, c[0x0][0x24c], RZ, 0x4, P0 ;  /* 0x000093000d197a11 */ /* 0x000fe400000f24ff */
[----:B------:R-:W2:Y:S01]  /*8f30*/  LDL.LU R13, [R1+0x570] ;  /* 0x00057000010d7983 */ /* 0x000ea20000300800 */
[----:B------:R-:W-:-:S03]  /*8f40*/  F2FP.PACK_AB R23, R2, R14 ;  /* 0x0000000e0217723e */ /* 0x000fc600000000ff */
[----:B------:R-:W3:Y:S01]  /*8f50*/  LDL.LU R14, [R1+0x56c] ;  /* 0x00056c00010e7983 */ /* 0x000ee20000300800 */
[----:B----4-:R-:W-:-:S03]  /*8f60*/  FFMA.FTZ R16, R17, R15, R16 ;  /* 0x0000000f11107223 */ /* 0x010fc60000010010 */
[----:B------:R-:W4:Y:S04]  /*8f70*/  LDL.LU R15, [R1+0x568] ;  /* 0x00056800010f7983 */ /* 0x000f280000300800 */
[----:B------:R0:W-:Y:S04]  /*8f80*/  STL [R1+0x53c], R16 ;  /* 0x00053c1001007387 */ /* 0x0001e80000100800 */
[----:B0-----:R-:W2:Y:S01]  /*8f90*/  LDL.LU R16, [R1+0x540] ;  /* 0x0005400001107983 */ /* 0x001ea20000300800 */
[----:B------:R-:W-:Y:S02]  /*8fa0*/  SEL R7, R26, R7, P2 ;  /* 0x000000071a077207 */ /* 0x000fe40001000000 */
[----:B------:R-:W-:Y:S01]  /*8fb0*/  @P1 MOV R26, 0x20 ;  /* 0x00000020001a1802 */ /* 0x000fe20000000f00 */
[----:B------:R-:W-:Y:S01]  /*8fc0*/  HADD2.F32 R2, -RZ, R12.H0_H0 ;  /* 0x2000000cff027230 */ /* 0x000fe20000004100 */
[----:B------:R-:W3:Y:S03]  /*8fd0*/  LDL.LU R17, [R1+0x544] ;  /* 0x0005440001117983 */ /* 0x000ee60000300800 */
        /* <DEDUP_REMOVED lines=12> */
[----:B------:R-:W-:-:S03]  /*90a0*/  HADD2.F32 R20, -RZ, R12.H1_H1 ;  /* 0x3000000cff147230 */ /* 0x000fc60000004100 */
[----:B------:R-:W2:Y:S04]  /*90b0*/  LDL.LU R2, [R1+0xc4] ;  /* 0x0000c40001027983 */ /* 0x000ea80000300800 */
[----:B------:R-:W2:Y:S01]  /*90c0*/  LDL.LU R3, [R1+0x548] ;  /* 0x0005480001037983 */ /* 0x000ea20000300800 */
[----:B---3--:R-:W-:-:S05]  /*90d0*/  FFMA.FTZ R17, R16, R20, R17 ;  /* 0x0000001410117223 */ /* 0x008fca0000010011 */
[----:B------:R0:W-:Y:S04]  /*90e0*/  STL [R1+0x544], R17 ;  /* 0x0005441101007387 */ /* 0x0001e80000100800 */
[----:B0-----:R-:W3:Y:S01]  /*90f0*/  LDL.LU R17, [R1+0x560] ;  /* 0x0005600001117983 */ /* 0x001ee20000300800 */
[--C-:B------:R-:W-:Y:S01]  /*9100*/  HADD2.F32 R12, -RZ, R13.reuse.H0_H0 ;  /* 0x2000000dff0c7230 */ /* 0x100fe20000004100 */
[----:B--2---:R-:W-:Y:S01]  /*9110*/  IADD3 R2, R2, c[0x0][0x160], RZ ;  /* 0x0000580002027a10 */ /* 0x004fe20007ffe0ff */
[----:B------:R-:W-:Y:S02]  /*9120*/  HADD2.F32 R21, -RZ, R13.H1_H1 ;  /* 0x3000000dff157230 */ /* 0x000fe40000004100 */
[--C-:B------:R-:W-:Y:S02]  /*9130*/  HADD2.F32 R13, -RZ, R14.reuse.H0_H0 ;  /* 0x2000000eff0d7230 */ /* 0x100fe40000004100 */
[----:B------:R-:W-:-:S02]  /*9140*/  HADD2.F32 R14, -RZ, R14.H1_H1 ;  /* 0x3000000eff0e7230 */ /* 0x000fc40000004100 */
[--C-:B----4-:R-:W-:Y:S01]  /*9150*/  HADD2.F32 R22, -RZ, R15.reuse.H0_H0 ;  /* 0x2000000fff167230 */ /* 0x110fe20000004100 */
[----:B------:R0:W-:Y:S01]  /*9160*/  STL [R1+0xc4], R2 ;  /* 0x0000c40201007387 */ /* 0x0001e20000100800 */
[----:B------:R-:W-:Y:S01]  /*9170*/  HADD2.F32 R15, -RZ, R15.H1_H1 ;  /* 0x3000000fff0f7230 */ /* 0x000fe20000004100 */
[----:B------:R-:W-:Y:S01]  /*9180*/  ISETP.GE.AND P0, PT, R2, c[0x0][0x164], PT ;  /* 0x0000590002007a0c */ /* 0x000fe20003f06270 */
[----:B------:R-:W-:Y:S02]  /*9190*/  FFMA.FTZ R23, R18, R21, R23 ;  /* 0x0000001512177223 */ /* 0x000fe40000010017 */
        /* <DEDUP_REMOVED lines=16> */
.L_x_10454:
        /* <DEDUP_REMOVED lines=211> */
.L_x_10451:
        /* <DEDUP_REMOVED lines=210> */
.L_x_10452:
[----:B0-----:R-:W-:Y:S01]  /*acf0*/  HFMA2.MMA R14, -RZ, RZ, 0, 9.5367431640625e-07 ;  /* 0x00000010ff0e7435 */ /* 0x001fe200000001ff */
[----:B------:R-:W-:-:S02]  /*ad00*/  MOV R13, R15 ;  /* 0x0000000f000d7202 */ /* 0x000fc40000000f00 */
[----:B------:R-:W-:Y:S02]  /*ad10*/  MOV R18, 0x1f ;  /* 0x0000001f00127802 */ /* 0x000fe40000000f00 */
[----:B------:R-:W-:Y:S02]  /*ad20*/  MOV R17, 0xffffffff ;  /* 0xffffffff00117802 */ /* 0x000fe40000000f00 */
[----:B------:R-:W-:Y:S02]  /*ad30*/  MOV R12, 0xad50 ;  /* 0x0000ad50000c7802 */ /* 0x000fe40000000f00 */
[----:B-----5:R-:W-:Y:S05]  /*ad40*/  CALL.REL.NOINC `($__internal_145_$__cuda_sm70_shflsync_down_p) ;  /* 0x0000046000007944 */ /* 0x020fea0003c00000 */
[----:B-1----:R-:W-:Y:S01]  /*ad50*/  MOV R16, R14 ;  /* 0x0000000e00107202 */ /* 0x002fe20000000f00 */
[----:B------:R-:W-:Y:S05]  /*ad60*/  BRA `(.L_x_10456) ;  /* 0xffffac3000007947 */ /* 0x000fea000383ffff */
.L_x_10453:
[----:B0-----:R-:W-:Y:S01]  /*ad70*/  HFMA2.MMA R14, -RZ, RZ, 0, 9.5367431640625e-07 ;  /* 0x00000010ff0e7435 */ /* 0x001fe200000001ff */
[----:B------:R-:W-:Y:S02]  /*ad80*/  MOV R13, R3 ;  /* 0x00000003000d7202 */ /* 0x000fe40000000f00 */
[----:B------:R-:W-:Y:S02]  /*ad90*/  MOV R18, 0x1f ;  /* 0x0000001f00127802 */ /* 0x000fe40000000f00 */
[----:B------:R-:W-:-:S02]  /*ada0*/  MOV R17, 0xffffffff ;  /* 0xffffffff00117802 */ /* 0x000fc40000000f00 */
[----:B------:R-:W-:Y:S02]  /*adb0*/  MOV R12, 0xadd0 ;  /* 0x0000add0000c7802 */ /* 0x000fe40000000f00 */
[----:B-12--5:R-:W-:Y:S05]  /*adc0*/  CALL.REL.NOINC `($__internal_145_$__cuda_sm70_shflsync_down_p) ;  /* 0x000003e000007944 */ /* 0x026fea0003c00000 */
[----:B------:R-:W-:Y:S01]  /*add0*/  FADD.FTZ R15, R15, R16 ;  /* 0x000000100f0f7221 */ /* 0x000fe20000010000 */
[----:B------:R-:W-:Y:S01]  /*ade0*/  MOV R18, 0x1f ;  /* 0x0000001f00127802 */ /* 0x000fe20000000f00 */
[----:B-1----:R-:W-:Y:S01]  /*adf0*/  FADD.FTZ R3, R3, R14 ;  /* 0x0000000e03037221 */ /* 0x002fe20000010000 */
[----:B------:R-:W-:Y:S01]  /*ae00*/  HFMA2.MMA R14, -RZ, RZ, 0, 4.76837158203125e-07 ;  /* 0x00000008ff0e7435 */ /* 0x000fe200000001ff */
[----:B------:R-:W-:Y:S02]  /*ae10*/  MOV R17, 0xffffffff ;  /* 0xffffffff00117802 */ /* 0x000fe40000000f00 */
[----:B------:R-:W-:Y:S02]  /*ae20*/  MOV R13, R15 ;  /* 0x0000000f000d7202 */ /* 0x000fe40000000f00 */
[----:B------:R-:W-:Y:S02]  /*ae30*/  MOV R12, 0xae50 ;  /* 0x0000ae50000c7802 */ /* 0x000fe40000000f00 */
[----:B------:R-:W-:Y:S05]  /*ae40*/  CALL.REL.NOINC `($__internal_145_$__cuda_sm70_shflsync_down_p) ;  /* 0x0000036000007944 */ /* 0x000fea0003c00000 */
[----:B-1----:R-:W-:Y:S01]  /*ae50*/  MOV R16, R14 ;  /* 0x0000000e00107202 */ /* 0x002fe20000000f00 */
[----:B------:R-:W-:Y:S01]  /*ae60*/  HFMA2.MMA R14, -RZ, RZ, 0, 4.76837158203125e-07 ;  /* 0x00000008ff0e7435 */ /* 0x000fe200000001ff */
[----:B------:R-:W-:-:S02]  /*ae70*/  MOV R13, R3 ;  /* 0x00000003000d7202 */ /* 0x000fc40000000f00 */
[----:B------:R-:W-:Y:S02]  /*ae80*/  MOV R18, 0x1f ;  /* 0x0000001f00127802 */ /* 0x000fe40000000f00 */
[----:B------:R-:W-:Y:S02]  /*ae90*/  MOV R17, 0xffffffff ;  /* 0xffffffff00117802 */ /* 0x000fe40000000f00 */
[----:B------:R-:W-:Y:S02]  /*aea0*/  MOV R12, 0xaec0 ;  /* 0x0000aec0000c7802 */ /* 0x000fe40000000f00 */
[----:B------:R-:W-:Y:S05]  /*aeb0*/  CALL.REL.NOINC `($__internal_145_$__cuda_sm70_shflsync_down_p) ;  /* 0x000002f000007944 */ /* 0x000fea0003c00000 */
[----:B------:R-:W-:Y:S01]  /*aec0*/  FADD.FTZ R15, R16, R15 ;  /* 0x0000000f100f7221 */ /* 0x000fe20000010000 */
[----:B------:R-:W-:Y:S01]  /*aed0*/  MOV R18, 0x1f ;  /* 0x0000001f00127802 */ /* 0x000fe20000000f00 */
[----:B-1----:R-:W-:Y:S01]  /*aee0*/  FADD.FTZ R3, R3, R14 ;  /* 0x0000000e03037221 */ /* 0x002fe20000010000 */
[----:B------:R-:W-:Y:S01]  /*aef0*/  HFMA2.MMA R14, -RZ, RZ, 0, 2.384185791015625e-07 ;  /* 0x00000004ff0e7435 */ /* 0x000fe200000001ff */
[----:B------:R-:W-:Y:S02]  /*af00*/  MOV R17, 0xffffffff ;  /* 0xffffffff00117802 */ /* 0x000fe40000000f00 */
[----:B------:R-:W-:-:S02]  /*af10*/  MOV R13, R15 ;  /* 0x0000000f000d7202 */ /* 0x000fc40000000f00 */
[----:B------:R-:W-:Y:S02]  /*af20*/  MOV R12, 0xaf40 ;  /* 0x0000af40000c7802 */ /* 0x000fe40000000f00 */
[----:B------:R-:W-:Y:S05]  /*af30*/  CALL.REL.NOINC `($__internal_145_$__cuda_sm70_shflsync_down_p) ;  /* 0x0000027000007944 */ /* 0x000fea0003c00000 */
[----:B-1----:R-:W-:Y:S01]  /*af40*/  MOV R16, R14 ;  /* 0x0000000e00107202 */ /* 0x002fe20000000f00 */
[----:B------:R-:W-:Y:S01]  /*af50*/  HFMA2.MMA R14, -RZ, RZ, 0, 2.384185791015625e-07 ;  /* 0x00000004ff0e7435 */ /* 0x000fe200000001ff */
[----:B------:R-:W-:Y:S02]  /*af60*/  MOV R13, R3 ;  /* 0x00000003000d7202 */ /* 0x000fe40000000f00 */
[----:B------:R-:W-:Y:S02]  /*af70*/  MOV R18, 0x1f ;  /* 0x0000001f00127802 */ /* 0x000fe40000000f00 */
[----:B------:R-:W-:Y:S02]  /*af80*/  MOV R17, 0xffffffff ;  /* 0xffffffff00117802 */ /* 0x000fe40000000f00 */
[----:B------:R-:W-:Y:S02]  /*af90*/  MOV R12, 0xafb0 ;  /* 0x0000afb0000c7802 */ /* 0x000fe40000000f00 */
[----:B------:R-:W-:Y:S05]  /*afa0*/  CALL.REL.NOINC `($__internal_145_$__cuda_sm70_shflsync_down_p) ;  /* 0x0000020000007944 */ /* 0x000fea0003c00000 */
[----:B------:R-:W-:Y:S01]  /*afb0*/  FADD.FTZ R15, R16, R15 ;  /* 0x0000000f100f7221 */ /* 0x000fe20000010000 */
[----:B------:R-:W-:Y:S01]  /*afc0*/  MOV R18, 0x1f ;  /* 0x0000001f00127802 */ /* 0x000fe20000000f00 */
[----:B-1----:R-:W-:Y:S01]  /*afd0*/  FADD.FTZ R3, R3, R14 ;  /* 0x0000000e03037221 */ /* 0x002fe20000010000 */
[----:B------:R-:W-:Y:S01]  /*afe0*/  HFMA2.MMA R14, -RZ, RZ, 0, 1.1920928955078125e-07 ;  /* 0x00000002ff0e7435 */ /* 0x000fe200000001ff */
[----:B------:R-:W-:-:S02]  /*aff0*/  MOV R17, 0xffffffff ;  /* 0xffffffff00117802 */ /* 0x000fc40000000f00 */
[----:B------:R-:W-:Y:S02]  /*b000*/  MOV R13, R15 ;  /* 0x0000000f000d7202 */ /* 0x000fe40000000f00 */
[----:B------:R-:W-:Y:S02]  /*b010*/  MOV R12, 0xb030 ;  /* 0x0000b030000c7802 */ /* 0x000fe40000000f00 */
[----:B------:R-:W-:Y:S05]  /*b020*/  CALL.REL.NOINC `($__internal_145_$__cuda_sm70_shflsync_down_p) ;  /* 0x0000018000007944 */ /* 0x000fea0003c00000 */
[----:B-1----:R-:W-:Y:S01]  /*b030*/  MOV R16, R14 ;  /* 0x0000000e00107202 */ /* 0x002fe20000000f00 */
[----:B------:R-:W-:Y:S01]  /*b040*/  HFMA2.MMA R14, -RZ, RZ, 0, 1.1920928955078125e-07 ;  /* 0x00000002ff0e7435 */ /* 0x000fe200000001ff */
[----:B------:R-:W-:Y:S02]  /*b050*/  MOV R13, R3 ;  /* 0x00000003000d7202 */ /* 0x000fe40000000f00 */
[----:B------:R-:W-:Y:S02]  /*b060*/  MOV R18, 0x1f ;  /* 0x0000001f00127802 */ /* 0x000fe40000000f00 */
[----:B------:R-:W-:Y:S02]  /*b070*/  MOV R17, 0xffffffff ;  /* 0xffffffff00117802 */ /* 0x000fe40000000f00 */
[----:B------:R-:W-:-:S02]  /*b080*/  MOV R12, 0xb0a0 ;  /* 0x0000b0a0000c7802 */ /* 0x000fc40000000f00 */
[----:B------:R-:W-:Y:S05]  /*b090*/  CALL.REL.NOINC `($__internal_145_$__cuda_sm70_shflsync_down_p) ;  /* 0x0000011000007944 */ /* 0x000fea0003c00000 */
[----:B------:R-:W-:Y:S01]  /*b0a0*/  FADD.FTZ R15, R16, R15 ;  /* 0x0000000f100f7221 */ /* 0x000fe20000010000 */
[----:B------:R-:W-:Y:S01]  /*b0b0*/  MOV R18, 0x1f ;  /* 0x0000001f00127802 */ /* 0x000fe20000000f00 */
[----:B-1----:R-:W-:Y:S01]  /*b0c0*/  FADD.FTZ R3, R3, R14 ;  /* 0x0000000e03037221 */ /* 0x002fe20000010000 */
[----:B------:R-:W-:Y:S01]  /*b0d0*/  HFMA2.MMA R14, -RZ, RZ, 0, 5.9604644775390625e-08 ;  /* 0x00000001ff0e7435 */ /* 0x000fe200000001ff */
[----:B------:R-:W-:-:S02]  /*b0e0*/  MOV R17, 0xffffffff ;  /* 0xffffffff00117802 */ /* 0x000fc40000000f00 */
[----:B------:R-:W-:Y:S02]  /*b0f0*/  MOV R13, R15 ;  /* 0x0000000f000d7202 */ /* 0x000fe40000000f00 */
[----:B------:R-:W-:Y:S02]  /*b100*/  MOV R12, 0xb120 ;  /* 0x0000b120000c7802 */ /* 0x000fe40000000f00 */
[----:B------:R-:W-:Y:S05]  /*b110*/  CALL.REL.NOINC `($__internal_145_$__cuda_sm70_shflsync_down_p) ;  /* 0x0000009000007944 */ /* 0x000fea0003c00000 */
[----:B-1----:R-:W-:Y:S01]  /*b120*/  MOV R16, R14 ;  /* 0x0000000e00107202 */ /* 0x002fe20000000f00 */
[----:B------:R-:W-:Y:S01]  /*b130*/  HFMA2.MMA R14, -RZ, RZ, 0, 5.9604644775390625e-08 ;  /* 0x00000001ff0e7435 */ /* 0x000fe200000001ff */
[----:B------:R-:W-:Y:S02]  /*b140*/  MOV R13, R3 ;  /* 0x00000003000d7202 */ /* 0x000fe40000000f00 */
[----:B------:R-:W-:Y:S02]  /*b150*/  MOV R18, 0x1f ;  /* 0x0000001f00127802 */ /* 0x000fe40000000f00 */
[----:B------:R-:W-:Y:S02]  /*b160*/  MOV R17, 0xffffffff ;  /* 0xffffffff00117802 */ /* 0x000fe40000000f00 */
[----:B------:R-:W-:-:S02]  /*b170*/  MOV R12, 0xb190 ;  /* 0x0000b190000c7802 */ /* 0x000fc40000000f00 */
[----:B------:R-:W-:Y:S05]  /*b180*/  CALL.REL.NOINC `($__internal_145_$__cuda_sm70_shflsync_down_p) ;  /* 0x0000002000007944 */ /* 0x000fea0003c00000 */
[----:B-1----:R-:W-:Y:S01]  /*b190*/  MOV R13, R14 ;  /* 0x0000000e000d7202 */ /* 0x002fe20000000f00 */
[----:B------:R-:W-:Y:S05]  /*b1a0*/  BRA `(.L_x_10457) ;  /* 0xffffa91000007947 */ /* 0x000fea000383ffff */
        .weak           $__internal_145_$__cuda_sm70_shflsync_down_p
        .type           $__internal_145_$__cuda_sm70_shflsync_down_p,@function
        .size           $__internal_145_$__cuda_sm70_shflsync_down_p,(.L_x_14363 - $__internal_145_$__cuda_sm70_shflsync_down_p)
$__internal_145_$__cuda_sm70_shflsync_down_p:
[----:B------:R-:W-:Y:S04]  /*b1b0*/  WARPSYNC R17 ;  /* 0x0000001100007348 */ /* 0x000fe80003800000 */
[----:B------:R0:W1:Y:S02]  /*b1c0*/  SHFL.DOWN PT, R14, R13, R14, R18 ;  /* 0x0800000e0d0e7389 */ /* 0x00006400000e0012 */
[----:B0-----:R-:W-:-:S06]  /*b1d0*/  HFMA2.MMA R13, -RZ, RZ, 0, 0 ;  /* 0x00000000ff0d7435 */ /* 0x001fcc00000001ff */
[----:B------:R-:W-:Y:S05]  /*b1e0*/  RET.REL.NODEC R12 `(_ZN10layer_norm13ln_bwd_kernelINS_13Kernel_traitsIf6__halffS2_fjLj5120ELj1ELj1ELj4ELj16ENS_18Kernel_traits_baseILj5120EfS2_fS2_fjLj128EEEEELb0ELb1ELb0ELb1EEEvNS_9BwdParamsE) ;  /* 0xffff4e100c007950 */ /* 0x000fea0003c3ffff */
.L_x_10458:
        /* <DEDUP_REMOVED lines=9> */
.L_x_14363:


//--------------------- .text._ZN10layer_norm13ln_bwd_kernelINS_13Kernel_traitsIf6__halffS2_fjLj5120ELj1ELj1ELj4ELj16ENS_18Kernel_traits_baseILj5120EfS2_fS2_fjLj128EEEEELb0ELb1ELb1ELb0EEEvNS_9BwdParamsE --------------------------
	.section	.text._ZN10layer_norm13ln_bwd_kernelINS_13Kernel_traitsIf6__halffS2_fjLj5120ELj1ELj1ELj4ELj16ENS_18Kernel_traits_baseILj5120EfS2_fS2_fjLj128EEEEELb0ELb1ELb1ELb0EEEvNS_9BwdParamsE,"ax",@progbits
	.sectioninfo	@"SHI_REGISTERS=255"
	.align	128
        .global         _ZN10layer_norm13ln_bwd_kernelINS_13Kernel_traitsIf6__halffS2_fjLj5120ELj1ELj1ELj4ELj16ENS_18Kernel_traits_baseILj5120EfS2_fS2_fjLj128EEEEELb0ELb1ELb1ELb0EEEvNS_9BwdParamsE
        .type           _ZN10layer_norm13ln_bwd_kernelINS_13Kernel_traitsIf6__halffS2_fjLj5120ELj1ELj1ELj4ELj16ENS_18Kernel_traits_baseILj5120EfS2_fS2_fjLj128EEEEELb0ELb1ELb1ELb0EEEvNS_9BwdParamsE,@function
        .size           _ZN10layer_norm13ln_bwd_kernelINS_13Kernel_traitsIf6__halffS2_fjLj5120ELj1ELj1ELj4ELj16ENS_18Kernel_traits_baseILj5120EfS2_fS2_fjLj128EEEEELb0ELb1ELb1ELb0EEEvNS_9BwdParamsE,(.L_x_14364 - _ZN10layer_norm13ln_bwd_kernelINS_13Kernel_traitsIf6__halffS2_fjLj5120ELj1ELj1ELj4ELj16ENS_18Kernel_traits_baseILj5120EfS2_fS2_fjLj128EEEEELb0ELb1ELb1ELb0EEEvNS_9BwdParamsE)
        .other          _ZN10layer_norm13ln_bwd_kernelINS_13Kernel_traitsIf6__halffS2_fjLj5120ELj1ELj1ELj4ELj16ENS_18Kernel_traits_baseILj5120EfS2_fS2_fjLj128EEEEELb0ELb1ELb1ELb0EEEvNS_9BwdParamsE,@"STO_CUDA_ENTRY STV_DEFAULT"
_ZN10layer_norm13ln_bwd_kernelINS_13Kernel_traitsIf6__halffS2_fjLj5120ELj1ELj1ELj4ELj16ENS_18Kernel_traits_baseILj5120EfS2_fS2_fjLj128EEEEELb0ELb1ELb1ELb0EEEvNS_9BwdParamsE:
.text._ZN10layer_norm13ln_bwd_kernelINS_13Kernel_traitsIf6__halffS2_fjLj5120ELj1ELj1ELj4ELj16ENS_18Kernel_traits_baseILj5120EfS2_fS2_fjLj128EEEEELb0ELb1ELb1ELb0EEEvNS_9BwdParamsE:
        /* <DEDUP_REMOVED lines=72> */
[----:B---3--:R-:W-:-:S02]  /*0480*/  @P1 MOV R13, 0x20 ;  /* 0x00000020000d1802 */ /* 0x008fc40000000f00 */
[----:B------:R-:W-:Y:S01]  /*0490*/  @P3 MOV R3, 0x20 ;  /* 0x0000002000033802 */ /* 0x000fe20000000f00 */
        /* <DEDUP_REMOVED lines=127> */
.L_x_10585:
[----:B------:R-:W-:-:S05]  /*0c90*/  MOV R193, 0x4 ;  /* 0x0000000400c17802 */ /* 0x000fca0000000f00 */
        /* <DEDUP_REMOVED lines=27> */
.L_x_10464:
[----:B------:R-:W-:Y:S02]  /*0e50*/  IADD3 R11, R10, 0x80, RZ ;  /* 0x000000800a0b7810 */ /* 0x000fe40007ffe0ff */
.L_x_10463:
[----:B------:R-:W-:Y:S05]  /*0e60*/  BSYNC B1 ;  /* 0x0000000000017941 */ /* 0x000fea0003800000 */
.L_x_10462:
        /* <DEDUP_REMOVED lines=8> */
.L_x_10467:
[----:B------:R-:W-:Y:S02]  /*0ef0*/  IADD3 R11, R11, 0x80, RZ ;  /* 0x000000800b0b7810 */ /* 0x000fe40007ffe0ff */
.L_x_10466:
[----:B------:R-:W-:Y:S05]  /*0f00*/  BSYNC B1 ;  /* 0x0000000000017941 */ /* 0x000fea0003800000 */
.L_x_10465:
        /* <DEDUP_REMOVED lines=8> */
.L_x_10470:
[----:B------:R-:W-:Y:S02]  /*0f90*/  IADD3 R11, R11, 0x80, RZ ;  /* 0x000000800b0b7810 */ /* 0x000fe40007ffe0ff */
.L_x_10469:
[----:B------:R-:W-:Y:S05]  /*0fa0*/  BSYNC B1 ;  /* 0x0000000000017941 */ /* 0x000fea0003800000 */
.L_x_10468:
        /* <DEDUP_REMOVED lines=8> */
.L_x_10473:
[----:B------:R-:W-:Y:S02]  /*1030*/  IADD3 R11, R11, 0x80, RZ ;  /* 0x000000800b0b7810 */ /* 0x000fe40007ffe0ff */
.L_x_10472:
[----:B------:R-:W-:Y:S05]  /*1040*/  BSYNC B1 ;  /* 0x0000000000017941 */ /* 0x000fea0003800000 */
.L_x_10471:
        /* <DEDUP_REMOVED lines=9> */
.L_x_10461:
        /* <DEDUP_REMOVED lines=17> */
[----:B------:R-:W-:Y:S04]  /*11f0*/  STL [R1+0x1c0], R4 ;  /* 0x0001c00401007387 */ /* 0x000fe80000100800 */
[----:B------:R0:W2:Y:S04]  /*1200*/  LDG.E.128 R192, [R200.64] ;  /* 0x00000004c8c07981 */ /* 0x0000a8000c1e1d00 */
[----:B------:R-:W-:Y:S01]  /*1210*/  IMAD.WIDE.U32 R196, R213, R196, c[0x0][0x208] ;  /* 0x00008200d5c47625 */ /* 0x000fe200078e00c4 */
[----:B------:R-:W-:Y:S01]  /*1220*/  ISETP.NE.U32.AND P4, PT, RZ, c[0x0][0x218], PT ;  /* 0x00008600ff007a0c */ /* 0x000fe20003f85070 */
[----:B------:R1:W-:Y:S04]  /*1230*/  STL [R1+0x1bc], R2 ;  /* 0x0001bc0201007387 */ /* 0x0003e80000100800 */
[----:B------:R-:W3:Y:S04]  /*1240*/  LDG.E.128 R196, [R196.64] ;  /* 0x00000004c4c47981 */ /* 0x000ee8000c1e1d00 */
[----:B0-----:R-:W4:Y:S01]  /*1250*/  LDG.E.128 R200, [R200.64+0x10] ;  /* 0x00001004c8c87981 */ /* 0x001f22000c1e1d00 */
[----:B------:R-:W-:-:S03]  /*1260*/  ISETP.NE.AND.EX P4, PT, RZ, c[0x0][0x21c], PT, P4 ;  /* 0x00008700ff007a0c */ /* 0x000fc60003f85340 */
[----:B------:R0:W-:Y:S10]  /*1270*/  STL [R1+0x1b8], R0 ;  /* 0x0001b80001007387 */ /* 0x0001f40000100800 */
[----:B------:R3:W5:Y:S04]  /*1280*/  @P4 LDG.E.128 R140, [R218.64] ;  /* 0x00000004da8c4981 */ /* 0x000768000c1e1d00 */
[----:B------:R3:W5:Y:S01]  /*1290*/  @P4 LDG.E.128 R144, [R218.64+0x10] ;  /* 0x00001004da904981 */ /* 0x000762000c1e1d00 */
[----:B--2---:R-:W-:-:S02]  /*12a0*/  FADD.FTZ R194, -R11, R194 ;  /* 0x000000c20bc27221 */ /* 0x004fc40000010100 */
[C---:B------:R-:W-:Y:S02]  /*12b0*/  FADD.FTZ R195, -R11.reuse, R195 ;  /* 0x000000c30bc37221 */ /* 0x040fe40000010100 */
[C---:B------:R-:W-:Y:S02]  /*12c0*/  FADD.FTZ R193, -R11.reuse, R193 ;  /* 0x000000c10bc17221 */ /* 0x040fe40000010100 */
[----:B------:R-:W-:Y:S02]  /*12d0*/  FADD.FTZ R192, -R11, R192 ;  /* 0x000000c00bc07221 */ /* 0x000fe40000010100 */
[C---:B-1---5:R-:W-:Y:S01]  /*12e0*/  FMUL.FTZ R2, R3.reuse, R194 ;  /* 0x000000c203027220 */ /* 0x062fe20000410000 */
[--C-:B---3--:R-:W-:Y:S02]  /*12f0*/  HADD2.F32 R219, -RZ, R199.reuse.H0_H0 ;  /* 0x200000c7ffdb7230 */ /* 0x108fe40000004100 */
[----:B0-----:R-:W-:Y:S01]  /*1300*/  HADD2.F32 R0, -RZ, R199.H1_H1 ;  /* 0x300000c7ff007230 */ /* 0x001fe20000004100 */
        /* <DEDUP_REMOVED lines=8> */
[--C-:B------:R-:W-:Y:S02]  /*1390*/  HADD2.F32 R214, -RZ, R197.reuse.H0_H0 ;  /* 0x200000c5ffd67230 */ /* 0x100fe40000004100 */
[----:B------:R-:W-:Y:S01]  /*13a0*/  HADD2.F32 R212, -RZ, R197.H1_H1 ;  /* 0x300000c5ffd47230 */ /* 0x000fe20000004100 */
[C---:B------:R-:W-:Y:S01]  /*13b0*/  FADD.FTZ R197, -R11.reuse, R200 ;  /* 0x000000c80bc57221 */ /* 0x040fe20000010100 */
[--C-:B------:R-:W-:Y:S02]  /*13c0*/  HADD2.F32 R215, -RZ, R198.reuse.H0_H0 ;  /* 0x200000c6ffd77230 */ /* 0x100fe40000004100 */
[----:B------:R-:W-:Y:S01]  /*13d0*/  HADD2.F32 R218, -RZ, R198.H1_H1 ;  /* 0x300000c6ffda7230 */ /* 0x000fe20000004100 */
        /* <DEDUP_REMOVED lines=71> */
.L_x_10476:
[----:B0-----:R-:W-:Y:S05]  /*1850*/  BSYNC B1 ;  /* 0x0000000000017941 */ /* 0x001fea0003800000 */
.L_x_10475:
[----:B------:R-:W-:Y:S01]  /*1860*/  BSSY B1, `(.L_x_10477) ;  /* 0x0000066000017945 */ /* 0x000fe20003800000 */
[----:B------:R-:W-:Y:S05]  /*1870*/  @!P0 BRA `(.L_x_10478) ;  /* 0x0000064000008947 */ /* 0x000fea0003800000 */
[----:B------:R-:W-:Y:S01]  /*1880*/  HFMA2.MMA R196, -RZ, RZ, 0, 9.5367431640625e-07 ;  /* 0x00000010ffc47435 */ /* 0x000fe200000001ff */
[----:B------:R-:W-:Y:S01]  /*1890*/  MOV R218, 0x20 ;  /* 0x0000002000da7802 */ /* 0x000fe20000000f00 */
[----:B-----5:R-:W-:Y:S04]  /*18a0*/  STL [R1+0x1c0], R4 ;  /* 0x0001c00401007387 */ /* 0x020fe80000100800 */
[----:B------:R-:W-:Y:S01]  /*18b0*/  IMAD.WIDE.U32 R200, R212, R218, c[0x0][0x188] ;  /* 0x00006200d4c87625 */ /* 0x000fe200078e00da */
[----:B------:R-:W-:Y:S01]  /*18c0*/  ISETP.NE.U32.AND P4, PT, RZ, c[0x0][0x218], PT ;  /* 0x00008600ff007a0c */ /* 0x000fe20003f85070 */
[----:B------:R0:W-:Y:S02]  /*18d0*/  STL [R1+0x1bc], R2 ;  /* 0x0001bc0201007387 */ /* 0x0001e40000100800 */
[----:B------:R-:W-:-:S02]  /*18e0*/  IMAD.WIDE.U32 R196, R213, R196, c[0x0][0x208] ;  /* 0x00008200d5c47625 */ /* 0x000fc400078e00c4 */
[----:B------:R1:W2:Y:S04]  /*18f0*/  LDG.E.128 R192, [R200.64] ;  /* 0x00000004c8c07981 */ /* 0x0002a8000c1e1d00 */
[----:B------:R-:W0:Y:S01]  /*1900*/  LDG.E.128 R196, [R196.64] ;  /* 0x00000004c4c47981 */ /* 0x000e22000c1e1d00 */
[----:B------:R-:W-:-:S03]  /*1910*/  ISETP.NE.AND.EX P4, PT, RZ, c[0x0][0x21c], PT, P4 ;  /* 0x00008700ff007a0c */ /* 0x000fc60003f85340 */
[----:B------:R3:W-:Y:S04]  /*1920*/  STL [R1+0x1b8], R0 ;  /* 0x0001b80001007387 */ /* 0x0007e80000100800 */
[----:B-1----:R-:W4:Y:S04]  /*1930*/  LDG.E.128 R200, [R200.64+0x10] ;  /* 0x00001004c8c87981 */ /* 0x002f28000c1e1d00 */
[----:B------:R-:W4:Y:S02]  /*1940*/  LDL R252, [R1+0x154] ;  /* 0x0001540001fc7983 */ /* 0x000f240000100800 */
[----:B------:R-:W-:-:S05]  /*1950*/  @P4 IMAD.WIDE.U32 R218, R212, R218, c[0x0][0x218] ;  /* 0x00008600d4da4625 */ /* 0x000fca00078e00da */
[----:B------:R1:W5:Y:S04]  /*1960*/  @P4 LDG.E.128 R20, [R218.64] ;  /* 0x00000004da144981 */ /* 0x000368000c1e1d00 */
[----:B------:R1:W5:Y:S01]  /*1970*/  @P4 LDG.E.128 R16, [R218.64+0x10] ;  /* 0x00001004da104981 */ /* 0x000362000c1e1d00 */
[C---:B--2---:R-:W-:Y:S01]  /*1980*/  FADD.FTZ R193, -R11.reuse, R193 ;  /* 0x000000c10bc17221 */ /* 0x044fe20000010100 */
[----:B0-----:R-:W-:Y:S01]  /*1990*/  HADD2.F32 R2, -RZ, R199.H0_H0 ;  /* 0x200000c7ff027230 */ /* 0x001fe20000004100 */
[C---:B------:R-:W-:Y:S01]  /*19a0*/  FADD.FTZ R194, -R11.reuse, R194 ;  /* 0x000000c20bc27221 */ /* 0x040fe20000010100 */
[--C-:B-1----:R-:W-:Y:S01]  /*19b0*/  HADD2.F32 R219, -RZ, R196.reuse.H0_H0 ;  /* 0x200000c4ffdb7230 */ /* 0x102fe20000004100 */
[----:B------:R-:W-:Y:S01]  /*19c0*/  FADD.FTZ R192, -R11, R192 ;  /* 0x000000c00bc07221 */ /* 0x000fe20000010100 */
[----:B------:R-:W-:-:S02]  /*19d0*/  HADD2.F32 R218, -RZ, R196.H1_H1 ;  /* 0x300000c4ffda7230 */ /* 0x000fc40000004100 */
[----:B---3--:R-:W-:Y:S01]  /*19e0*/  HADD2.F32 R0, -RZ, R199.H1_H1 ;  /* 0x300000c7ff007230 */ /* 0x008fe20000004100 */
        /* <DEDUP_REMOVED lines=10> */
[----:B------:R-:W-:-:S02]  /*1a90*/  HADD2.F32 R246, -RZ, R197.H0_H0 ;  /* 0x200000c5fff67230 */ /* 0x000fc40000004100 */
[----:B------:R-:W-:Y:S01]  /*1aa0*/  HADD2.F32 R244, -RZ, R197.H1_H1 ;  /* 0x300000c5fff47230 */ /* 0x000fe20000004100 */
[C---:B------:R-:W-:Y:S01]  /*1ab0*/  FADD.FTZ R197, -R11.reuse, R201 ;  /* 0x000000c90bc57221 */ /* 0x040fe20000010100 */
[--C-:B------:R-:W-:Y:S02]  /*1ac0*/  HADD2.F32 R250, -RZ, R198.reuse.H0_H0 ;  /* 0x200000c6fffa7230 */ /* 0x100fe40000004100 */
[----:B------:R-:W-:Y:S01]  /*1ad0*/  HADD2.F32 R248, -RZ, R198.H1_H1 ;  /* 0x300000c6fff87230 */ /* 0x000fe20000004100 */
        /* <DEDUP_REMOVED lines=62> */
.L_x_10478:
[----:B0-----:R-:W-:Y:S05]  /*1ec0*/  BSYNC B1 ;  /* 0x0000000000017941 */ /* 0x001fea0003800000 */
.L_x_10477:
[----:B------:R-:W-:Y:S01]  /*1ed0*/  BSSY B1, `(.L_x_10479) ;  /* 0x000005b000017945 */ /* 0x000fe20003800000 */
[----:B------:R-:W-:Y:S05]  /*1ee0*/  @!P1 BRA `(.L_x_10480) ;  /* 0x0000059000009947 */ /* 0x000fea0003800000 */
[----:B------:R-:W-:Y:S01]  /*1ef0*/  HFMA2.MMA R200, -RZ, RZ, 0, 1.9073486328125e-06 ;  /* 0x00000020ffc87435 */ /* 0x000fe200000001ff */
[----:B------:R-:W-:Y:S01]  /*1f00*/  MOV R192, 0x10 ;  /* 0x0000001000c07802 */ /* 0x000fe20000000f00 */
[----:B------:R-:W2:Y:S04]  /*1f10*/  LDL R243, [R1+0x108] ;  /* 0x0001080001f37983 */ /* 0x000ea80000100800 */
[----:B------:R-:W-:Y:S01]  /*1f20*/  IMAD.WIDE.U32 R192, R213, R192, c[0x0][0x208] ;  /* 0x00008200d5c07625 */ /* 0x000fe200078e00c0 */
[----:B------:R-:W-:Y:S01]  /*1f30*/  ISETP.NE.U32.AND P4, PT, RZ, c[0x0][0x218], PT ;  /* 0x00008600ff007a0c */ /* 0x000fe20003f85070 */
[----:B------:R-:W3:Y:S02]  /*1f40*/  LDL R242, [R1+0x10c] ;  /* 0x00010c0001f27983 */ /* 0x000ee40000100800 */
[----:B------:R-:W-:-:S02]  /*1f50*/  IMAD.WIDE.U32 R196, R212, R200, c[0x0][0x188] ;  /* 0x00006200d4c47625 */ /* 0x000fc400078e00c8 */
[----:B------:R-:W4:Y:S04]  /*1f60*/  LDG.E.128 R192, [R192.64] ;  /* 0x00000004c0c07981 */ /* 0x000f28000c1e1d00 */
[----:B------:R0:W2:Y:S04]  /*1f70*/  LDG.E.128 R12, [R196.64] ;  /* 0x00000004c40c7981 */ /* 0x0000a8000c1e1d00 */
[----:B------:R-:W2:Y:S04]  /*1f80*/  LDL R241, [R1+0x110] ;  /* 0x0001100001f17983 */ /* 0x000ea80000100800 */
[----:B------:R-:W2:Y:S04]  /*1f90*/  LDL R240, [R1+0x114] ;  /* 0x0001140001f07983 */ /* 0x000ea80000100800 */
[----:B0-----:R-:W2:Y:S01]  /*1fa0*/  LDG.E.128 R196, [R196.64+0x10] ;  /* 0x00001004c4c47981 */ /* 0x001ea2000c1e1d00 */
[----:B------:R-:W-:-:S03]  /*1fb0*/  ISETP.NE.AND.EX P4, PT, RZ, c[0x0][0x21c], PT, P4 ;  /* 0x00008700ff007a0c */ /* 0x000fc60003f85340 */
[----:B------:R-:W3:Y:S04]  /*1fc0*/  LDL R239, [R1+0xf8] ;  /* 0x0000f80001ef7983 */ /* 0x000ee80000100800 */
[----:B------:R-:W3:Y:S04]  /*1fd0*/  LDL R238, [R1+0xfc] ;  /* 0x0000fc0001ee7983 */ /* 0x000ee80000100800 */
[----:B------:R-:W3:Y:S02]  /*1fe0*/  LDL R237, [R1+0x100] ;  /* 0x0001000001ed7983 */ /* 0x000ee40000100800 */
[----:B------:R-:W-:-:S05]  /*1ff0*/  @P4 IMAD.WIDE.U32 R200, R212, R200, c[0x0][0x218] ;  /* 0x00008600d4c84625 */ /* 0x000fca00078e00c8 */
[----:B------:R4:W5:Y:S04]  /*2000*/  @P4 LDG.E.128 R148, [R200.64] ;  /* 0x00000004c8944981 */ /* 0x000968000c1e1d00 */
[----:B------:R4:W5:Y:S02]  /*2010*/  @P4 LDG.E.128 R152, [R200.64+0x10] ;  /* 0x00001004c8984981 */ /* 0x000964000c1e1d00 */
[--C-:B----4-:R-:W-:Y:S02]  /*2020*/  HADD2.F32 R201, -RZ, R192.reuse.H0_H0 ;  /* 0x200000c0ffc97230 */ /* 0x110fe40000004100 */
[----:B------:R-:W-:Y:S01]  /*2030*/  HADD2.F32 R200, -RZ, R192.H1_H1 ;  /* 0x300000c0ffc87230 */ /* 0x000fe20000004100 */
[C---:B--2---:R-:W-:Y:S02]  /*2040*/  FADD.FTZ R192, -R11.reuse, R196 ;  /* 0x000000c40bc07221 */ /* 0x044fe40000010100 */
[----:B------:R-:W2:Y:S01]  /*2050*/  LDL R196, [R1+0x104] ;  /* 0x0001040001c47983 */ /* 0x000ea20000100800 */
        /* <DEDUP_REMOVED lines=13> */
[----:B-----5:R-:W-:Y:S02]  /*2130*/  FMUL.FTZ R199, R3, R12 ;  /* 0x0000000c03c77220 */ /* 0x020fe40000410000 */
[----:B------:R-:W-:Y:S02]  /*2140*/  FMUL.FTZ R243, R243, R201 ;  /* 0x000000c9f3f37220 */ /* 0x000fe40000410000 */
[C---:B------:R-:W-:Y:S02]  /*2150*/  FMUL.FTZ R198, R3.reuse, R13 ;  /* 0x0000000d03c67220 */ /* 0x040fe40000410000 */
[C---:B------:R-:W-:Y:S02]  /*2160*/  FMUL.FTZ R12, R3.reuse, R14 ;  /* 0x0000000e030c7220 */ /* 0x040fe40000410000 */
[C---:B------:R-:W-:Y:S02]  /*2170*/  FMUL.FTZ R13, R3.reuse, R15 ;  /* 0x0000000f030d7220 */ /* 0x040fe40000410000 */
[----:B------:R-:W-:-:S02]  /*2180*/  FMUL.FTZ R14, R3, R192 ;  /* 0x000000c0030e7220 */ /* 0x000fc40000410000 */
[----:B------:R-:W-:Y:S02]  /*2190*/  FMUL.FTZ R15, R3, R193 ;  /* 0x000000c1030f7220 */ /* 0x000fe40000410000 */
[----:B---3--:R-:W-:Y:S02]  /*21a0*/  FMUL.FTZ R242, R242, R200 ;  /* 0x000000c8f2f27220 */ /* 0x008fe40000410000 */
[----:B------:R-:W-:Y:S02]  /*21b0*/  FADD.FTZ R192, R215, R243 ;  /* 0x000000f3d7c07221 */ /* 0x000fe40000010000 */
[----:B------:R-:W-:Y:S02]  /*21c0*/  FFMA.FTZ R193, R199, R243, R214 ;  /* 0x000000f3c7c17223 */ /* 0x000fe400000100d6 */
[----:B------:R-:W-:Y:S02]  /*21d0*/  FMUL.FTZ R241, R241, R203 ;  /* 0x000000cbf1f17220 */ /* 0x000fe40000410000 */
[----:B------:R-:W-:-:S02]  /*21e0*/  FADD.FTZ R192, R192, R242 ;  /* 0x000000f2c0c07221 */ /* 0x000fc40000010000 */
[----:B------:R-:W-:Y:S01]  /*21f0*/  FFMA.FTZ R193, R198, R242, R193 ;  /* 0x000000f2c6c17223 */ /* 0x000fe200000100c1 */
[----:B------:R0:W-:Y:S01]  /*2200*/  STL [R1+0x5c], R199 ;  /* 0x00005cc701007387 */ /* 0x0001e20000100800 */
[----:B------:R-:W-:Y:S02]  /*2210*/  FMUL.FTZ R240, R240, R202 ;  /* 0x000000caf0f07220 */ /* 0x000fe40000410000 */
[----:B------:R-:W-:Y:S01]  /*2220*/  FADD.FTZ R192, R192, R241 ;  /* 0x000000f1c0c07221 */ /* 0x000fe20000010000 */
[----:B------:R0:W-:Y:S01]  /*2230*/  STL [R1+0x48], R198 ;  /* 0x000048c601007387 */ /* 0x0001e20000100800 */
[----:B------:R-:W-:Y:S02]  /*2240*/  FFMA.FTZ R193, R12, R241, R193 ;  /* 0x000000f10cc17223 */ /* 0x000fe400000100c1 */
[----:B------:R-:W-:Y:S02]  /*2250*/  FMUL.FTZ R239, R239, R218 ;  /* 0x000000daefef7220 */ /* 0x000fe40000410000 */
[----:B------:R-:W-:-:S02]  /*2260*/  FADD.FTZ R192, R192, R240 ;  /* 0x000000f0c0c07221 */ /* 0x000fc40000010000 */
[----:B------:R-:W-:Y:S02]  /*2270*/  FFMA.FTZ R193, R13, R240, R193 ;  /* 0x000000f00dc17223 */ /* 0x000fe400000100c1 */
[----:B------:R-:W-:Y:S02]  /*2280*/  FMUL.FTZ R238, R238, R219 ;  /* 0x000000dbeeee7220 */ /* 0x000fe40000410000 */
[----:B------:R-:W-:Y:S02]  /*2290*/  FADD.FTZ R192, R192, R239 ;  /* 0x000000efc0c07221 */ /* 0x000fe40000010000 */
[----:B------:R-:W-:Y:S01]  /*22a0*/  FFMA.FTZ R193, R14, R239, R193 ;  /* 0x000000ef0ec17223 */ /* 0x000fe200000100c1 */
[----:B------:R-:W-:Y:S01]  /*22b0*/  MOV R197, R204 ;  /* 0x000000cc00c57202 */ /* 0x000fe20000000f00 */
[----:B------:R-:W-:Y:S02]  /*22c0*/  FMUL.FTZ R204, R3, R194 ;  /* 0x000000c203cc7220 */ /* 0x000fe40000410000 */
[----:B------:R-:W-:-:S02]  /*22d0*/  FMUL.FTZ R237, R237, R226 ;  /* 0x000000e2eded7220 */ /* 0x000fc40000410000 */
[----:B------:R-:W-:Y:S02]  /*22e0*/  FADD.FTZ R192, R192, R238 ;  /* 0x000000eec0c07221 */ /* 0x000fe40000010000 */
[----:B------:R-:W-:Y:S02]  /*22f0*/  FFMA.FTZ R193, R15, R238, R193 ;  /* 0x000000ee0fc17223 */ /* 0x000fe400000100c1 */
        /* <DEDUP_REMOVED lines=24> */
.L_x_10480:
[----:B0-----:R-:W-:Y:S05]  /*2480*/  BSYNC B1 ;  /* 0x0000000000017941 */ /* 0x001fea0003800000 */
.L_x_10479:
[----:B------:R-:W-:Y:S01]  /*2490*/  BSSY B1, `(.L_x_10481) ;  /* 0x000005a000017945 */ /* 0x000fe20003800000 */
[----:B------:R-:W-:Y:S05]  /*24a0*/  @!P2 BRA `(.L_x_10482) ;  /* 0x000005800000a947 */ /* 0x000fea0003800000 */
[----:B------:R-:W-:Y:S01]  /*24b0*/  HFMA2.MMA R200, -RZ, RZ, 0, 1.9073486328125e-06 ;  /* 0x00000020ffc87435 */ /* 0x000fe200000001ff */
[----:B------:R-:W-:Y:S01]  /*24c0*/  MOV R192, 0x10 ;  /* 0x0000001000c07802 */ /* 0x000fe20000000f00 */
[----:B------:R-:W2:Y:S04]  /*24d0*/  LDL R235, [R1+0xc8] ;  /* 0x0000c80001eb7983 */ /* 0x000ea80000100800 */
[----:B------:R-:W-:Y:S01]  /*24e0*/  IMAD.WIDE.U32 R192, R213, R192, c[0x0][0x208] ;  /* 0x00008200d5c07625 */ /* 0x000fe200078e00c0 */
[----:B------:R-:W3:Y:S03]  /*24f0*/  LDL R232, [R1+0xcc] ;  /* 0x0000cc0001e87983 */ /* 0x000ee60000100800 */
[----:B------:R-:W-:Y:S01]  /*2500*/  IMAD.WIDE.U32 R8, R212, R200, c[0x0][0x188] ;  /* 0x00006200d4087625 */ /* 0x000fe200078e00c8 */
[----:B------:R-:W4:Y:S04]  /*2510*/  LDL R231, [R1+0xd0] ;  /* 0x0000d00001e77983 */ /* 0x000f280000100800 */
[----:B------:R-:W2:Y:S04]  /*2520*/  LDG.E.128 R192, [R192.64] ;  /* 0x00000004c0c07981 */ /* 0x000ea8000c1e1d00 */
[----:B-----5:R0:W3:Y:S04]  /*2530*/  LDG.E.128 R4, [R8.64] ;  /* 0x0000000408047981 */ /* 0x0200e8000c1e1d00 */
[----:B------:R0:W4:Y:S04]  /*2540*/  LDG.E.128 R196, [R8.64+0x10] ;  /* 0x0000100408c47981 */ /* 0x000128000c1e1d00 */
[----:B------:R-:W4:Y:S04]  /*2550*/  LDL R230, [R1+0xd4] ;  /* 0x0000d40001e67983 */ /* 0x000f280000100800 */
[----:B------:R-:W4:Y:S04]  /*2560*/  LDL R229, [R1+0xb8] ;  /* 0x0000b80001e57983 */ /* 0x000f280000100800 */
[----:B------:R-:W4:Y:S04]  /*2570*/  LDL R228, [R1+0xbc] ;  /* 0x0000bc0001e47983 */ /* 0x000f280000100800 */
[----:B------:R-:W4:Y:S04]  /*2580*/  LDL R227, [R1+0xc0] ;  /* 0x0000c00001e37983 */ /* 0x000f280000100800 */
[----:B------:R-:W4:Y:S01]  /*2590*/  LDL R225, [R1+0xc4] ;  /* 0x0000c40001e17983 */ /* 0x000f220000100800 */
[----:B------:R-:W-:-:S04]  /*25a0*/  ISETP.NE.U32.AND P4, PT, RZ, c[0x0][0x218], PT ;  /* 0x00008600ff007a0c */ /* 0x000fc80003f85070 */
[----:B------:R-:W-:-:S13]  /*25b0*/  ISETP.NE.AND.EX P4, PT, RZ, c[0x0][0x21c], PT, P4 ;  /* 0x00008700ff007a0c */ /* 0x000fda0003f85340 */
[----:B0-----:R-:W-:-:S05]  /*25c0*/  @P4 IMAD.WIDE.U32 R8, R212, R200, c[0x0][0x218] ;  /* 0x00008600d4084625 */ /* 0x001fca00078e00c8 */
[----:B------:R4:W5:Y:S04]  /*25d0*/  @P4 LDG.E.128 R156, [R8.64] ;  /* 0x00000004089c4981 */ /* 0x000968000c1e1d00 */
[----:B------:R4:W5:Y:S01]  /*25e0*/  @P4 LDG.E.128 R160, [R8.64+0x10] ;  /* 0x0000100408a04981 */ /* 0x000962000c1e1d00 */
[----:B------:R-:W-:Y:S02]  /*25f0*/  IADD3 R213, R213, 0x80, RZ ;  /* 0x00000080d5d57810 */ /* 0x000fe40007ffe0ff */
[----:B------:R-:W-:Y:S01]  /*2600*/  IADD3 R212, R212, 0x80, RZ ;  /* 0x00000080d4d47810 */ /* 0x000fe20007ffe0ff */
[--C-:B--2---:R-:W-:Y:S02]  /*2610*/  HADD2.F32 R201, -RZ, R192.reuse.H0_H0 ;  /* 0x200000c0ffc97230 */ /* 0x104fe40000004100 */
[----:B------:R-:W-:Y:S01]  /*2620*/  HADD2.F32 R200, -RZ, R192.H1_H1 ;  /* 0x300000c0ffc87230 */ /* 0x000fe20000004100 */
[----:B---3--:R-:W-:-:S02]  /*2630*/  FADD.FTZ R4, -R11, R4 ;  /* 0x000000040b047221 */ /* 0x008fc40000010100 */
[C---:B------:R-:W-:Y:S01]  /*2640*/  FADD.FTZ R5, -R11.reuse, R5 ;  /* 0x000000050b057221 */ /* 0x040fe20000010100 */
[--C-:B------:R-:W-:Y:S01]  /*2650*/  HADD2.F32 R203, -RZ, R193.reuse.H0_H0 ;  /* 0x200000c1ffcb7230 */ /* 0x100fe20000004100 */
[C---:B------:R-:W-:Y:S01]  /*2660*/  FADD.FTZ R6, -R11.reuse, R6 ;  /* 0x000000060b067221 */ /* 0x040fe20000010100 */
[----:B------:R-:W-:Y:S01]  /*2670*/  HADD2.F32 R202, -RZ, R193.H1_H1 ;  /* 0x300000c1ffca7230 */ /* 0x000fe20000004100 */
[C---:B------:R-:W-:Y:S02]  /*2680*/  FADD.FTZ R7, -R11.reuse, R7 ;  /* 0x000000070b077221 */ /* 0x040fe40000010100 */
[C---:B----4-:R-:W-:Y:S02]  /*2690*/  FADD.FTZ R8, -R11.reuse, R196 ;  /* 0x000000c40b087221 */ /* 0x050fe40000010100 */
        /* <DEDUP_REMOVED lines=18> */
[--C-:B------:R-:W-:Y:S01]  /*27c0*/  HADD2.F32 R218, -RZ, R194.reuse.H0_H0 ;  /* 0x200000c2ffda7230 */ /* 0x100fe20000004100 */
[----:B------:R0:W-:Y:S01]  /*27d0*/  STL [R1+0x58], R197 ;  /* 0x000058c501007387 */ /* 0x0001e20000100800 */
[----:B------:R-:W-:Y:S02]  /*27e0*/  FMUL.FTZ R230, R230, R202 ;  /* 0x000000cae6e67220 */ /* 0x000fe40000410000 */
[----:B------:R-:W-:Y:S01]  /*27f0*/  FADD.FTZ R192, R192, R231 ;  /* 0x000000e7c0c07221 */ /* 0x000fe20000010000 */
[----:B------:R0:W-:Y:S01]  /*2800*/  STL [R1+0x44], R196 ;  /* 0x000044c401007387 */ /* 0x0001e20000100800 */
        /* <DEDUP_REMOVED lines=34> */
.L_x_10482:
[----:B0-----:R-:W-:Y:S05]  /*2a30*/  BSYNC B1 ;  /* 0x0000000000017941 */ /* 0x001fea0003800000 */
.L_x_10481:
[----:B-----5:R-:W-:-:S13]  /*2a40*/  ISETP.GE.U32.AND P4, PT, R0, 0x280, PT ;  /* 0x000002800000780c */ /* 0x020fda0003f86070 */
[----:B------:R-:W-:Y:S05]  /*2a50*/  @!P4 BRA `(.L_x_10474) ;  /* 0x000005600000c947 */ /* 0x000fea0003800000 */
[----:B------:R-:W-:Y:S01]  /*2a60*/  HFMA2.MMA R218, -RZ, RZ, 0, 1.9073486328125e-06 ;  /* 0x00000020ffda7435 */ /* 0x000fe200000001ff */
[----:B------:R-:W-:Y:S01]  /*2a70*/  MOV R200, 0x10 ;  /* 0x0000001000c87802 */ /* 0x000fe20000000f00 */
[----:B------:R-:W2:Y:S04]  /*2a80*/  LDL R236, [R1+0x88] ;  /* 0x0000880001ec7983 */ /* 0x000ea80000100800 */
[----:B------:R-:W-:Y:S01]  /*2a90*/  IMAD.WIDE.U32 R200, R213, R200, c[0x0][0x208] ;  /* 0x00008200d5c87625 */ /* 0x000fe200078e00c8 */
[----:B------:R-:W3:Y:S03]  /*2aa0*/  LDL R234, [R1+0x8c] ;  /* 0x00008c0001ea7983 */ /* 0x000ee60000100800 */
[----:B------:R-:W-:Y:S01]  /*2ab0*/  IMAD.WIDE.U32 R196, R212, R218, c[0x0][0x188] ;  /* 0x00006200d4c47625 */ /* 0x000fe200078e00da */
[----:B------:R-:W-:Y:S01]  /*2ac0*/  ISETP.NE.U32.AND P4, PT, RZ, c[0x0][0x218], PT ;  /* 0x00008600ff007a0c */ /* 0x000fe20003f85070 */
[----:B------:R-:W4:Y:S04]  /*2ad0*/  LDG.E.128 R200, [R200.64] ;  /* 0x00000004c8c87981 */ /* 0x000f28000c1e1d00 */
[----:B------:R0:W2:Y:S04]  /*2ae0*/  LDG.E.128 R192, [R196.64] ;  /* 0x00000004c4c07981 */ /* 0x0000a8000c1e1d00 */
[----:B------:R-:W3:Y:S04]  /*2af0*/  LDL R224, [R1+0x90] ;  /* 0x0000900001e07983 */ /* 0x000ee80000100800 */
[----:B------:R-:W3:Y:S04]  /*2b00*/  LDL R222, [R1+0x94] ;  /* 0x0000940001de7983 */ /* 0x000ee80000100800 */
[----:B0-----:R-:W3:Y:S01]  /*2b10*/  LDG.E.128 R196, [R196.64+0x10] ;  /* 0x00001004c4c47981 */ /* 0x001ee2000c1e1d00 */
[----:B------:R-:W-:-:S03]  /*2b20*/  ISETP.NE.AND.EX P4, PT, RZ, c[0x0][0x21c], PT, P4 ;  /* 0x00008700ff007a0c */ /* 0x000fc60003f85340 */
[----:B------:R-:W4:Y:S04]  /*2b30*/  LDL R219, [R1+0x78] ;  /* 0x0000780001db7983 */ /* 0x000f280000100800 */
[----:B------:R-:W4:Y:S04]  /*2b40*/  LDL R216, [R1+0x7c] ;  /* 0x00007c0001d87983 */ /* 0x000f280000100800 */
[----:B------:R-:W4:Y:S02]  /*2b50*/  LDL R213, [R1+0x84] ;  /* 0x0000840001d57983 */ /* 0x000f240000100800 */
[----:B------:R-:W-:-:S02]  /*2b60*/  @P4 IMAD.WIDE.U32 R208, R212, R218, c[0x0][0x218] ;  /* 0x00008600d4d04625 */ /* 0x000fc400078e00da */
[----:B------:R-:W4:Y:S04]  /*2b70*/  LDL R218, [R1+0x80] ;  /* 0x0000800001da7983 */ /* 0x000f280000100800 */
[----:B------:R2:W5:Y:S04]  /*2b80*/  @P4 LDG.E.128 R164, [R208.64] ;  /* 0x00000004d0a44981 */ /* 0x000568000c1e1d00 */
[----:B------:R2:W5:Y:S02]  /*2b90*/  @P4 LDG.E.128 R168, [R208.64+0x10] ;  /* 0x00001004d0a84981 */ /* 0x000564000c1e1d00 */
[----:B--2---:R-:W-:-:S02]  /*2ba0*/  FADD.FTZ R208, -R11, R192 ;  /* 0x000000c00bd07221 */ /* 0x004fc40000010100 */
[C---:B------:R-:W-:Y:S02]  /*2bb0*/  FADD.FTZ R193, -R11.reuse, R193 ;  /* 0x000000c10bc17221 */ /* 0x040fe40000010100 */
[C---:B------:R-:W-:Y:S02]  /*2bc0*/  FADD.FTZ R194, -R11.reuse, R194 ;  /* 0x000000c20bc27221 */ /* 0x040fe40000010100 */
[C---:B------:R-:W-:Y:S02]  /*2bd0*/  FADD.FTZ R195, -R11.reuse, R195 ;  /* 0x000000c30bc37221 */ /* 0x040fe40000010100 */
[C---:B---3--:R-:W-:Y:S02]  /*2be0*/  FADD.FTZ R192, -R11.reuse, R196 ;  /* 0x000000c40bc07221 */ /* 0x048fe40000010100 */
[C---:B------:R-:W-:Y:S02]  /*2bf0*/  FADD.FTZ R197, -R11.reuse, R197 ;  /* 0x000000c50bc57221 */ /* 0x040fe40000010100 */
[----:B------:R-:W-:-:S02]  /*2c00*/  FADD.FTZ R198, -R11, R198 ;  /* 0x000000c60bc67221 */ /* 0x000fc40000010100 */
[----:B------:R-:W-:Y:S01]  /*2c10*/  FADD.FTZ R11, -R11, R199 ;  /* 0x000000c70b0b7221 */ /* 0x000fe20000010100 */
[--C-:B----4-:R-:W-:Y:S02]  /*2c20*/  HADD2.F32 R199, -RZ, R200.reuse.H0_H0 ;  /* 0x200000c8ffc77230 */ /* 0x110fe40000004100 */
[----:B------:R-:W-:Y:S01]  /*2c30*/  HADD2.F32 R196, -RZ, R200.H1_H1 ;  /* 0x300000c8ffc47230 */ /* 0x000fe20000004100 */
[C---:B------:R-:W-:Y:S02]  /*2c40*/  FMUL.FTZ R208, R3.reuse, R208 ;  /* 0x000000d003d07220 */ /* 0x040fe40000410000 */
[----:B------:R-:W-:Y:S01]  /*2c50*/  FMUL.FTZ R236, R236, R199 ;  /* 0x000000c7ecec7220 */ /* 0x000fe20000410000 */
[----:B------:R-:W-:Y:S01]  /*2c60*/  HADD2.F32 R200, -RZ, R201.H0_H0 ;  /* 0x200000c9ffc87230 */ /* 0x000fe20000004100 */
[C---:B------:R-:W-:Y:S02]  /*2c70*/  FMUL.FTZ R209, R3.reuse, R11 ;  /* 0x0000000b03d17220 */ /* 0x040fe40000410000 */
[----:B------:R-:W-:-:S02]  /*2c80*/  FMUL.FTZ R220, R3, R193 ;  /* 0x000000c103dc7220 */ /* 0x000fc40000410000 */
[----:B------:R-:W-:Y:S02]  /*2c90*/  FMUL.FTZ R234, R234, R196 ;  /* 0x000000c4eaea7220 */ /* 0x000fe40000410000 */
[----:B------:R-:W-:Y:S02]  /*2ca0*/  FADD.FTZ R11, R215, R236 ;  /* 0x000000ecd70b7221 */ /* 0x000fe40000010000 */
[----:B------:R-:W-:Y:S01]  /*2cb0*/  FFMA.FTZ R193, R208, R236, R214 ;  /* 0x000000ecd0c17223 */ /* 0x000fe200000100d6 */
[----:B------:R-:W-:Y:S01]  /*2cc0*/  HADD2.F32 R201, -RZ, R201.H1_H1 ;  /* 0x300000c9ffc97230 */ /* 0x000fe20000004100 */
[----:B------:R-:W-:Y:S02]  /*2cd0*/  FMUL.FTZ R221, R3, R192 ;  /* 0x000000c003dd7220 */ /* 0x000fe40000410000 */
[----:B------:R-:W-:Y:S02]  /*2ce0*/  FADD.FTZ R192, R11, R234 ;  /* 0x000000ea0bc07221 */ /* 0x000fe40000010000 */
[----:B------:R-:W-:-:S02]  /*2cf0*/  FMUL.FTZ R233, R3, R194 ;  /* 0x000000c203e97220 */ /* 0x000fc40000410000 */
[----:B------:R-:W-:Y:S02]  /*2d00*/  FMUL.FTZ R224, R224, R200 ;  /* 0x000000c8e0e07220 */ /* 0x000fe40000410000 */
[----:B------:R-:W-:Y:S01]  /*2d10*/  FFMA.FTZ R11, R220, R234, R193 ;  /* 0x000000eadc0b7223 */ /* 0x000fe200000100c1 */
[--C-:B------:R-:W-:Y:S01]  /*2d20*/  HADD2.F32 R210, -RZ, R202.reuse.H0_H0 ;  /* 0x200000caffd27230 */ /* 0x100fe20000004100 */
[----:B------:R-:W-:Y:S02]  /*2d30*/  FMUL.FTZ R223, R3, R195 ;  /* 0x000000c303df7220 */ /* 0x000fe40000410000 */
[----:B------:R-:W-:Y:S02]  /*2d40*/  FMUL.FTZ R222, R222, R201 ;  /* 0x000000c9dede7220 */ /* 0x000fe40000410000 */
[----:B------:R-:W-:Y:S02]  /*2d50*/  FADD.FTZ R192, R192, R224 ;  /* 0x000000e0c0c07221 */ /* 0x000fe40000010000 */
[----:B------:R-:W-:Y:S01]  /*2d60*/  FFMA.FTZ R11, R233, R224, R11 ;  /* 0x000000e0e90b7223 */ /* 0x000fe2000001000b */
[----:B------:R-:W-:Y:S01]  /*2d70*/  STL [R1+0x60], R208 ;  /* 0x000060d001007387 */ /* 0x000fe20000100800 */
[----:B------:R-:W-:Y:S01]  /*2d80*/  HADD2.F32 R202, -RZ, R202.H1_H1 ;  /* 0x300000caffca7230 */ /* 0x000fe20000004100 */
[----:B------:R-:W-:-:S02]  /*2d90*/  FFMA.FTZ R53, R220, R196, R53 ;  /* 0x000000c4dc357223 */ /* 0x000fc40000010035 */
[----:B------:R0:W-:Y:S01]  /*2da0*/  STL [R1+0x4c], R220 ;  /* 0x00004cdc01007387 */ /* 0x0001e20000100800 */
[----:B------:R-:W-:Y:S02]  /*2db0*/  FADD.FTZ R192, R192, R222 ;  /* 0x000000dec0c07221 */ /* 0x000fe40000010000 */
[----:B------:R-:W-:Y:S01]  /*2dc0*/  FFMA.FTZ R11, R223, R222, R11 ;  /* 0x000000dedf0b7223 */ /* 0x000fe2000001000b */
[----:B------:R-:W-:Y:S01]  /*2dd0*/  HADD2.F32 R212, -RZ, R203.H0_H0 ;  /* 0x200000cbffd47230 */ /* 0x000fe20000004100 */
[----:B------:R-:W-:Y:S02]  /*2de0*/  FMUL.FTZ R217, R3, R197 ;  /* 0x000000c503d97220 */ /* 0x000fe40000410000 */
[----:B0-----:R-:W-:Y:S02]  /*2df0*/  FMUL.FTZ R220, R219, R210 ;  /* 0x000000d2dbdc7220 */ /* 0x001fe40000410000 */
[----:B------:R-:W-:Y:S02]  /*2e00*/  FMUL.FTZ R216, R216, R202 ;  /* 0x000000cad8d87220 */ /* 0x000fe40000410000 */
[----:B------:R-:W-:-:S02]  /*2e10*/  FADD.FTZ R192, R192, R220 ;  /* 0x000000dcc0c07221 */ /* 0x000fc40000010000 */
[C---:B------:R-:W-:Y:S01]  /*2e20*/  FFMA.FTZ R11, R221.reuse, R220, R11 ;  /* 0x000000dcdd0b7223 */ /* 0x040fe2000001000b */
[----:B------:R-:W-:Y:S01]  /*2e30*/  HADD2.F32 R203, -RZ, R203.H1_H1 ;  /* 0x300000cbffcb7230 */ /* 0x000fe20000004100 */
        /* <DEDUP_REMOVED lines=24> */
.L_x_10474:
[----:B------:R-:W-:Y:S05]  /*2fc0*/  BSYNC B0 ;  /* 0x0000000000007941 */ /* 0x000fea0003800000 */
.L_x_10460:
        /* <DEDUP_REMOVED lines=9> */
.L_x_10594:
        /* <DEDUP_REMOVED lines=18> */
.L_x_10595:
        /* <DEDUP_REMOVED lines=37> */
.L_x_10488:
[----:B------:R-:W-:Y:S05]  /*33d0*/  BSYNC B1 ;  /* 0x0000000000017941 */ /* 0x000fea0003800000 */
.L_x_10487:
        /* <DEDUP_REMOVED lines=14> */
.L_x_10490:
[----:B------:R-:W-:Y:S05]  /*34c0*/  BSYNC B1 ;  /* 0x0000000000017941 */ /* 0x000fea0003800000 */
.L_x_10489:
        /* <DEDUP_REMOVED lines=25> */
.L_x_10492:
[----:B------:R-:W-:Y:S05]  /*3660*/  BSYNC B1 ;  /* 0x0000000000017941 */ /* 0x000fea0003800000 */
.L_x_10491:
        /* <DEDUP_REMOVED lines=23> */
.L_x_10494:
[----:B------:R-:W-:Y:S05]  /*37e0*/  BSYNC B1 ;  /* 0x0000000000017941 */ /* 0x000fea0003800000 */
.L_x_10493:
        /* <DEDUP_REMOVED lines=23> */
.L_x_10496:
[----:B------:R-:W-:Y:S05]  /*3960*/  BSYNC B1 ;  /* 0x0000000000017941 */ /* 0x000fea0003800000 */
.L_x_10495:
        /* <DEDUP_REMOVED lines=23> */
.L_x_10498:
[----:B------:R-:W-:Y:S05]  /*3ae0*/  BSYNC B1 ;  /* 0x0000000000017941 */ /* 0x000fea0003800000 */
.L_x_10497:
        /* <DEDUP_REMOVED lines=23> */
.L_x_10500:
[----:B------:R-:W-:Y:S05]  /*3c60*/  BSYNC B1 ;  /* 0x0000000000017941 */ /* 0x000fea0003800000 */
.L_x_10499:
        /* <DEDUP_REMOVED lines=23> */
.L_x_10502:
[----:B------:R-:W-:Y:S05]  /*3de0*/  BSYNC B1 ;  /* 0x0000000000017941 */ /* 0x000fea0003800000 */
.L_x_10501:
        /* <DEDUP_REMOVED lines=23> */
.L_x_10504:
[----:B------:R-:W-:Y:S05]  /*3f60*/  BSYNC B1 ;  /* 0x0000000000017941 */ /* 0x000fea0003800000 */
.L_x_10503:
        /* <DEDUP_REMOVED lines=19> */
.L_x_10486:
[----:B------:R-:W-:Y:S05]  /*40a0*/  BSYNC B0 ;  /* 0x0000000000007941 */ /* 0x000fea0003800000 */
.L_x_10485:
[----:B------:R-:W-:Y:S01]  /*40b0*/  BSSY B0, `(.L_x_10505) ;  /* 0x00000cd000007945 */ /* 0x000fe20003800000 */
[----:B------:R-:W-:Y:S05]  /*40c0*/  @!P0 BRA `(.L_x_10506) ;  /* 0x00000cb000008947 */ /* 0x000fea0003800000 */
[----:B------:R-:W-:Y:S01]  /*40d0*/  BSSY B1, `(.L_x_10507) ;  /* 0x0000005000017945 */ /* 0x000fe20003800000 */
[----:B------:R-:W-:Y:S05]  /*40e0*/  @!P4 BRA `(.L_x_10508) ;  /* 0x000000300000c947 */ /* 0x000fea0003800000 */
[----:B------:R-:W-:-:S10]  /*40f0*/  HFMA2.MMA R184, -RZ, RZ, 0, 9.5367431640625e-07 ;  /* 0x00000010ffb87435 */ /* 0x000fd400000001ff */
[----:B------:R-:W-:-:S06]  /*4100*/  IMAD.WIDE.U32 R184, R196, R184, c[0x0][0x170] ;  /* 0x00005c00c4b87625 */ /* 0x000fcc00078e00b8 */
[----:B------:R-:W5:Y:S02]  /*4110*/  LDG.E.128 R184, [R184.64] ;  /* 0x00000004b8b87981 */ /* 0x000f64000c1e1d00 */
.L_x_10508:
[----:B------:R-:W-:Y:S05]  /*4120*/  BSYNC B1 ;  /* 0x0000000000017941 */ /* 0x000fea0003800000 */
.L_x_10507:
        /* <DEDUP_REMOVED lines=16> */
.L_x_10510:
[----:B------:R-:W-:Y:S05]  /*4230*/  BSYNC B1 ;  /* 0x0000000000017941 */ /* 0x000fea0003800000 */
.L_x_10509:
        /* <DEDUP_REMOVED lines=25> */
.L_x_10512:
[----:B------:R-:W-:Y:S05]  /*43d0*/  BSYNC B1 ;  /* 0x0000000000017941 */ /* 0x000fea0003800000 */
.L_x_10511:
        /* <DEDUP_REMOVED lines=23> */
.L_x_10514:
[----:B------:R-:W-:Y:S05]  /*4550*/  BSYNC B1 ;  /* 0x0000000000017941 */ /* 0x000fea0003800000 */
.L_x_10513:
        /* <DEDUP_REMOVED lines=22> */
.L_x_10516:
[----:B------:R-:W-:Y:S05]  /*46c0*/  BSYNC B1 ;  /* 0x0000000000017941 */ /* 0x000fea0003800000 */
.L_x_10515:
        /* <DEDUP_REMOVED lines=21> */
.L_x_10518:
[----:B------:R-:W-:Y:S05]  /*4820*/  BSYNC B1 ;  /* 0x0000000000017941 */ /* 0x000fea0003800000 */
.L_x_10517:
        /* <DEDUP_REMOVED lines=21> */
.L_x_10520:
[----:B------:R-:W-:Y:S05]  /*4980*/  BSYNC B1 ;  /* 0x0000000000017941 */ /* 0x000fea0003800000 */
.L_x_10519:
        /* <DEDUP_REMOVED lines=21> */
.L_x_10522:
[----:B------:R-:W-:Y:S05]  /*4ae0*/  BSYNC B1 ;  /* 0x0000000000017941 */ /* 0x000fea0003800000 */
.L_x_10521:
        /* <DEDUP_REMOVED lines=21> */
.L_x_10524:
[----:B------:R-:W-:Y:S05]  /*4c40*/  BSYNC B1 ;  /* 0x0000000000017941 */ /* 0x000fea0003800000 */
.L_x_10523:
        /* <DEDUP_REMOVED lines=19> */
.L_x_10506:
[----:B------:R-:W-:Y:S05]  /*4d80*/  BSYNC B0 ;  /* 0x0000000000007941 */ /* 0x000fea0003800000 */
.L_x_10505:
[----:B------:R-:W-:Y:S01]  /*4d90*/  BSSY B0, `(.L_x_10525) ;  /* 0x00000c8000007945 */ /* 0x000fe20003800000 */
[----:B------:R-:W-:Y:S05]  /*4da0*/  @!P1 BRA `(.L_x_10526) ;  /* 0x00000c6000009947 */ /* 0x000fea0003800000 */
[----:B------:R-:W-:Y:S01]  /*4db0*/  BSSY B1, `(.L_x_10527) ;  /* 0x0000005000017945 */ /* 0x000fe20003800000 */
[----:B------:R-:W-:Y:S05]  /*4dc0*/  @!P4 BRA `(.L_x_10528) ;  /* 0x000000300000c947 */ /* 0x000fea0003800000 */
[----:B------:R-:W-:-:S10]  /*4dd0*/  HFMA2.MMA R184, -RZ, RZ, 0, 9.5367431640625e-07 ;  /* 0x00000010ffb87435 */ /* 0x000fd400000001ff */
[----:B------:R-:W-:-:S06]  /*4de0*/  IMAD.WIDE.U32 R184, R196, R184, c[0x0][0x170] ;  /* 0x00005c00c4b87625 */ /* 0x000fcc00078e00b8 */
[----:B------:R-:W5:Y:S02]  /*4df0*/  LDG.E.128 R184, [R184.64] ;  /* 0x00000004b8b87981 */ /* 0x000f64000c1e1d00 */
.L_x_10528:
[----:B------:R-:W-:Y:S05]  /*4e00*/  BSYNC B1 ;  /* 0x0000000000017941 */ /* 0x000fea0003800000 */
.L_x_10527:
        /* <DEDUP_REMOVED lines=15> */
.L_x_10530:
[----:B------:R-:W-:Y:S05]  /*4f00*/  BSYNC B1 ;  /* 0x0000000000017941 */ /* 0x000fea0003800000 */
.L_x_10529:
        /* <DEDUP_REMOVED lines=24> */
.L_x_10532:
[----:B------:R-:W-:Y:S05]  /*5090*/  BSYNC B1 ;  /* 0x0000000000017941 */ /* 0x000fea0003800000 */
.L_x_10531:
        /* <DEDUP_REMOVED lines=21> */
.L_x_10534:
[----:B------:R-:W-:Y:S05]  /*51f0*/  BSYNC B1 ;  /* 0x0000000000017941 */ /* 0x000fea0003800000 */
.L_x_10533:
        /* <DEDUP_REMOVED lines=21> */
.L_x_10536:
[----:B------:R-:W-:Y:S05]  /*5350*/  BSYNC B1 ;  /* 0x0000000000017941 */ /* 0x000fea0003800000 */
.L_x_10535:
        /* <DEDUP_REMOVED lines=21> */
.L_x_10538:
[----:B------:R-:W-:Y:S05]  /*54b0*/  BSYNC B1 ;  /* 0x0000000000017941 */ /* 0x000fea0003800000 */
.L_x_10537:
        /* <DEDUP_REMOVED lines=21> */
.L_x_10540:
[----:B------:R-:W-:Y:S05]  /*5610*/  BSYNC B1 ;  /* 0x0000000000017941 */ /* 0x000fea0003800000 */
.L_x_10539:
        /* <DEDUP_REMOVED lines=21> */
.L_x_10542:
[----:B------:R-:W-:Y:S05]  /*5770*/  BSYNC B1 ;  /* 0x0000000000017941 */ /* 0x000fea0003800000 */
.L_x_10541:
        /* <DEDUP_REMOVED lines=21> */
.L_x_10544:
[----:B------:R-:W-:Y:S05]  /*58d0*/  BSYNC B1 ;  /* 0x0000000000017941 */ /* 0x000fea0003800000 */
.L_x_10543:
        /* <DEDUP_REMOVED lines=19> */
.L_x_10526:
[----:B------:R-:W-:Y:S05]  /*5a10*/  BSYNC B0 ;  /* 0x0000000000007941 */ /* 0x000fea0003800000 */
.L_x_10525:
[----:B------:R-:W-:Y:S01]  /*5a20*/  BSSY B0, `(.L_x_10545) ;  /* 0x00000c8000007945 */ /* 0x000fe20003800000 */
[----:B------:R-:W-:Y:S05]  /*5a30*/  @!P2 BRA `(.L_x_10546) ;  /* 0x00000c600000a947 */ /* 0x000fea0003800000 */
[----:B------:R-:W-:Y:S01]  /*5a40*/  BSSY B1, `(.L_x_10547) ;  /* 0x0000005000017945 */ /* 0x000fe20003800000 */
[----:B------:R-:W-:Y:S05]  /*5a50*/  @!P4 BRA `(.L_x_10548) ;  /* 0x000000300000c947 */ /* 0x000fea0003800000 */
[----:B------:R-:W-:-:S10]  /*5a60*/  HFMA2.MMA R184, -RZ, RZ, 0, 9.5367431640625e-07 ;  /* 0x00000010ffb87435 */ /* 0x000fd400000001ff */
[----:B------:R-:W-:-:S06]  /*5a70*/  IMAD.WIDE.U32 R184, R196, R184, c[0x0][0x170] ;  /* 0x00005c00c4b87625 */ /* 0x000fcc00078e00b8 */
[----:B------:R-:W5:Y:S02]  /*5a80*/  LDG.E.128 R184, [R184.64] ;  /* 0x00000004b8b87981 */ /* 0x000f64000c1e1d00 */
.L_x_10548:
[----:B------:R-:W-:Y:S05]  /*5a90*/  BSYNC B1 ;  /* 0x0000000000017941 */ /* 0x000fea0003800000 */
.L_x_10547:
        /* <DEDUP_REMOVED lines=15> */
.L_x_10550:
[----:B------:R-:W-:Y:S05]  /*5b90*/  BSYNC B1 ;  /* 0x0000000000017941 */ /* 0x000fea0003800000 */
.L_x_10549:
        /* <DEDUP_REMOVED lines=24> */
.L_x_10552:
[----:B------:R-:W-:Y:S05]  /*5d20*/  BSYNC B1 ;  /* 0x0000000000017941 */ /* 0x000fea0003800000 */
.L_x_10551:
        /* <DEDUP_REMOVED lines=21> */
.L_x_10554:
[----:B------:R-:W-:Y:S05]  /*5e80*/  BSYNC B1 ;  /* 0x0000000000017941 */ /* 0x000fea0003800000 */
.L_x_10553:
        /* <DEDUP_REMOVED lines=21> */
.L_x_10556:
[----:B------:R-:W-:Y:S05]  /*5fe0*/  BSYNC B1 ;  /* 0x0000000000017941 */ /* 0x000fea0003800000 */
.L_x_10555:
        /* <DEDUP_REMOVED lines=21> */
.L_x_10558:
[----:B------:R-:W-:Y:S05]  /*6140*/  BSYNC B1 ;  /* 0x0000000000017941 */ /* 0x000fea0003800000 */
.L_x_10557:
        /* <DEDUP_REMOVED lines=21> */
.L_x_10560:
[----:B------:R-:W-:Y:S05]  /*62a0*/  BSYNC B1 ;  /* 0x0000000000017941 */ /* 0x000fea0003800000 */
.L_x_10559:
        /* <DEDUP_REMOVED lines=21> */
.L_x_10562:
[----:B------:R-:W-:Y:S05]  /*6400*/  BSYNC B1 ;  /* 0x0000000000017941 */ /* 0x000fea0003800000 */
.L_x_10561:
        /* <DEDUP_REMOVED lines=21> */
.L_x_10564:
[----:B------:R-:W-:Y:S05]  /*6560*/  BSYNC B1 ;  /* 0x0000000000017941 */ /* 0x000fea0003800000 */
.L_x_10563:
        /* <DEDUP_REMOVED lines=19> */
.L_x_10546:
[----:B------:R-:W-:Y:S05]  /*66a0*/  BSYNC B0 ;  /* 0x0000000000007941 */ /* 0x000fea0003800000 */
.L_x_10545:
        /* <DEDUP_REMOVED lines=8> */
.L_x_10568:
[----:B------:R-:W-:Y:S05]  /*6730*/  BSYNC B1 ;  /* 0x0000000000017941 */ /* 0x000fea0003800000 */
.L_x_10567:
        /* <DEDUP_REMOVED lines=15> */
.L_x_10570:
[----:B------:R-:W-:Y:S05]  /*6830*/  BSYNC B1 ;  /* 0x0000000000017941 */ /* 0x000fea0003800000 */
.L_x_10569:
        /* <DEDUP_REMOVED lines=24> */
.L_x_10572:
[----:B------:R-:W-:Y:S05]  /*69c0*/  BSYNC B1 ;  /* 0x0000000000017941 */ /* 0x000fea0003800000 */
.L_x_10571:
        /* <DEDUP_REMOVED lines=21> */
.L_x_10574:
[----:B------:R-:W-:Y:S05]  /*6b20*/  BSYNC B1 ;  /* 0x0000000000017941 */ /* 0x000fea0003800000 */
.L_x_10573:
        /* <DEDUP_REMOVED lines=21> */
.L_x_10576:
[----:B------:R-:W-:Y:S05]  /*6c80*/  BSYNC B1 ;  /* 0x0000000000017941 */ /* 0x000fea0003800000 */
.L_x_10575:
        /* <DEDUP_REMOVED lines=21> */
.L_x_10578:
[----:B------:R-:W-:Y:S05]  /*6de0*/  BSYNC B1 ;  /* 0x0000000000017941 */ /* 0x000fea0003800000 */
.L_x_10577:
        /* <DEDUP_REMOVED lines=21> */
.L_x_10580:
[----:B------:R-:W-:Y:S05]  /*6f40*/  BSYNC B1 ;  /* 0x0000000000017941 */ /* 0x000fea0003800000 */
.L_x_10579:
        /* <DEDUP_REMOVED lines=21> */
.L_x_10582:
[----:B------:R-:W-:Y:S05]  /*70a0*/  BSYNC B1 ;  /* 0x0000000000017941 */ /* 0x000fea0003800000 */
.L_x_10581:
        /* <DEDUP_REMOVED lines=21> */
.L_x_10584:
[----:B------:R-:W-:Y:S05]  /*7200*/  BSYNC B1 ;  /* 0x0000000000017941 */ /* 0x000fea0003800000 */
.L_x_10583:
        /* <DEDUP_REMOVED lines=12> */
[----:B------:R-:W-:-:S04]  /*72d0*/  @P4 F2FP.PACK_AB R3, RZ, R3 ;  /* 0x00000003ff03423e */ /* 0x000fc800000000ff */
[----:B------:R-:W-:Y:S01]  /*72e0*/  @P4 PRMT R183, R183, 0x5410, R3 ;  /* 0x00005410b7b74816 */ /* 0x000fe20000000003 */
[----:B------:R-:W-:-:S04]  /*72f0*/  @P4 HADD2.F32 R3, -RZ, R187.H1_H1 ;  /* 0x300000bbff034230 */ /* 0x000fc80000004100 */
[----:B------:R3:W-:Y:S01]  /*7300*/  @P4 STG.E.128 [R10.64], R180 ;  /* 0x000000b40a004986 */ /* 0x0007e2000c101d04 */
[----:B------:R-:W-:-:S03]  /*7310*/  @P4 FFMA.FTZ R139, R3, R192, R139 ;  /* 0x000000c0038b4223 */ /* 0x000fc6000001008b */
.L_x_10566:
[----:B------:R-:W-:Y:S05]  /*7320*/  BSYNC B0 ;  /* 0x0000000000007941 */ /* 0x000fea0003800000 */
.L_x_10565:
        /* <DEDUP_REMOVED lines=8> */
.L_x_10459:
        /* <DEDUP_REMOVED lines=20> */
.L_x_10587:
[----:B------:R-:W-:Y:S05]  /*74f0*/  BSYNC B0 ;  /* 0x0000000000007941 */ /* 0x000fea0003800000 */
.L_x_10586:
        /* <DEDUP_REMOVED lines=13> */
.L_x_10589:
[----:B------:R-:W-:Y:S05]  /*75d0*/  BSYNC B0 ;  /* 0x0000000000007941 */ /* 0x000fea0003800000 */
.L_x_10588:
        /* <DEDUP_REMOVED lines=13> */
.L_x_10591:
[----:B------:R-:W-:Y:S05]  /*76b0*/  BSYNC B0 ;  /* 0x0000000000007941 */ /* 0x000fea0003800000 */
.L_x_10590:
        /* <DEDUP_REMOVED lines=13> */
.L_x_10593:
[----:B------:R-:W-:Y:S05]  /*7790*/  BSYNC B0 ;  /* 0x0000000000007941 */ /* 0x000fea0003800000 */
.L_x_10592:
        /* <DEDUP_REMOVED lines=13> */
.L_x_10483:
[----:B------:R-:W-:Y:S01]  /*7870*/  HFMA2.MMA R194, -RZ, RZ, 0, 9.5367431640625e-07 ;  /* 0x00000010ffc27435 */ /* 0x000fe200000001ff */
[----:B------:R-:W-:-:S02]  /*7880*/  MOV R193, R215 ;  /* 0x000000d700c17202 */ /* 0x000fc40000000f00 */
[----:B------:R-:W-:Y:S02]  /*7890*/  MOV R200, 0x1f ;  /* 0x0000001f00c87802 */ /* 0x000fe40000000f00 */
[----:B------:R-:W-:Y:S02]  /*78a0*/  MOV R199, 0xffffffff ;  /* 0xffffffff00c77802 */ /* 0x000fe40000000f00 */
[----:B------:R-:W-:Y:S02]  /*78b0*/  MOV R192, 0x78d0 ;  /* 0x000078d000c07802 */ /* 0x000fe40000000f00 */
[----:B01---5:R-:W-:Y:S05]  /*78c0*/  CALL.REL.NOINC `($__internal_146_$__cuda_sm70_shflsync_down_p) ;  /* 0x0000046000007944 */ /* 0x023fea0003c00000 */
[----:B-1----:R-:W-:Y:S01]  /*78d0*/  MOV R195, R194 ;  /* 0x000000c200c37202 */ /* 0x002fe20000000f00 */
[----:B------:R-:W-:Y:S05]  /*78e0*/  BRA `(.L_x_10594) ;  /* 0xffffb77000007947 */ /* 0x000fea000383ffff */
.L_x_10484:
[----:B------:R-:W-:Y:S01]  /*78f0*/  HFMA2.MMA R194, -RZ, RZ, 0, 9.5367431640625e-07 ;  /* 0x00000010ffc27435 */ /* 0x000fe200000001ff */
[----:B------:R-:W-:Y:S02]  /*7900*/  MOV R193, R214 ;  /* 0x000000d600c17202 */ /* 0x000fe40000000f00 */
[----:B------:R-:W-:Y:S02]  /*7910*/  MOV R200, 0x1f ;  /* 0x0000001f00c87802 */ /* 0x000fe40000000f00 */
[----:B------:R-:W-:-:S02]  /*7920*/  MOV R199, 0xffffffff ;  /* 0xffffffff00c77802 */ /* 0x000fc40000000f00 */
[----:B------:R-:W-:Y:S02]  /*7930*/  MOV R192, 0x7950 ;  /* 0x0000795000c07802 */ /* 0x000fe40000000f00 */
[----:B012--5:R-:W-:Y:S05]  /*7940*/  CALL.REL.NOINC `($__internal_146_$__cuda_sm70_shflsync_down_p) ;  /* 0x000003e000007944 */ /* 0x027fea0003c00000 */
[----:B------:R-:W-:Y:S01]  /*7950*/  FADD.FTZ R195, R195, R215 ;  /* 0x000000d7c3c37221 */ /* 0x000fe20000010000 */
[----:B------:R-:W-:Y:S01]  /*7960*/  MOV R200, 0x1f ;  /* 0x0000001f00c87802 */ /* 0x000fe20000000f00 */
[----:B-1----:R-:W-:Y:S01]  /*7970*/  FADD.FTZ R196, R214, R194 ;  /* 0x000000c2d6c47221 */ /* 0x002fe20000010000 */
[----:B------:R-:W-:Y:S01]  /*7980*/  HFMA2.MMA R194, -RZ, RZ, 0, 4.76837158203125e-07 ;  /* 0x00000008ffc27435 */ /* 0x000fe200000001ff */
[----:B------:R-:W-:Y:S02]  /*7990*/  MOV R199, 0xffffffff ;  /* 0xffffffff00c77802 */ /* 0x000fe40000000f00 */
[----:B------:R-:W-:Y:S02]  /*79a0*/  MOV R193, R195 ;  /* 0x000000c300c17202 */ /* 0x000fe40000000f00 */
[----:B------:R-:W-:Y:S02]  /*79b0*/  MOV R192, 0x79d0 ;  /* 0x000079d000c07802 */ /* 0x000fe40000000f00 */
[----:B------:R-:W-:Y:S05]  /*79c0*/  CALL.REL.NOINC `($__internal_146_$__cuda_sm70_shflsync_down_p) ;  /* 0x0000036000007944 */ /* 0x000fea0003c00000 */
[----:B-1----:R-:W-:Y:S01]  /*79d0*/  MOV R197, R194 ;  /* 0x000000c200c57202 */ /* 0x002fe20000000f00 */
[----:B------:R-:W-:Y:S01]  /*79e0*/  HFMA2.MMA R194, -RZ, RZ, 0, 4.76837158203125e-07 ;  /* 0x00000008ffc27435 */ /* 0x000fe200000001ff */
[----:B------:R-:W-:-:S02]  /*79f0*/  MOV R193, R196 ;  /* 0x000000c400c17202 */ /* 0x000fc40000000f00 */
[----:B------:R-:W-:Y:S02]  /*7a00*/  MOV R200, 0x1f ;  /* 0x0000001f00c87802 */ /* 0x000fe40000000f00 */
[----:B------:R-:W-:Y:S02]  /*7a10*/  MOV R199, 0xffffffff ;  /* 0xffffffff00c77802 */ /* 0x000fe40000000f00 */
[----:B------:R-:W-:Y:S02]  /*7a20*/  MOV R192, 0x7a40 ;  /* 0x00007a4000c07802 */ /* 0x000fe40000000f00 */
[----:B------:R-:W-:Y:S05]  /*7a30*/  CALL.REL.NOINC `($__internal_146_$__cuda_sm70_shflsync_down_p) ;  /* 0x000002f000007944 */ /* 0x000fea0003c00000 */
[----:B------:R-:W-:Y:S01]  /*7a40*/  FADD.FTZ R195, R197, R195 ;  /* 0x000000c3c5c37221 */ /* 0x000fe20000010000 */
[----:B------:R-:W-:Y:S01]  /*7a50*/  MOV R200, 0x1f ;  /* 0x0000001f00c87802 */ /* 0x000fe20000000f00 */
[----:B-1----:R-:W-:Y:S01]  /*7a60*/  FADD.FTZ R196, R196, R194 ;  /* 0x000000c2c4c47221 */ /* 0x002fe20000010000 */
[----:B------:R-:W-:Y:S01]  /*7a70*/  HFMA2.MMA R194, -RZ, RZ, 0, 2.384185791015625e-07 ;  /* 0x00000004ffc27435 */ /* 0x000fe200000001ff */
[----:B------:R-:W-:Y:S02]  /*7a80*/  MOV R199, 0xffffffff ;  /* 0xffffffff00c77802 */ /* 0x000fe40000000f00 */
[----:B------:R-:W-:-:S02]  /*7a90*/  MOV R193, R195 ;  /* 0x000000c300c17202 */ /* 0x000fc40000000f00 */
[----:B------:R-:W-:Y:S02]  /*7aa0*/  MOV R192, 0x7ac0 ;  /* 0x00007ac000c07802 */ /* 0x000fe40000000f00 */
[----:B------:R-:W-:Y:S05]  /*7ab0*/  CALL.REL.NOINC `($__internal_146_$__cuda_sm70_shflsync_down_p) ;  /* 0x0000027000007944 */ /* 0x000fea0003c00000 */
[----:B-1----:R-:W-:Y:S01]  /*7ac0*/  MOV R197, R194 ;  /* 0x000000c200c57202 */ /* 0x002fe20000000f00 */
[----:B------:R-:W-:Y:S01]  /*7ad0*/  HFMA2.MMA R194, -RZ, RZ, 0, 2.384185791015625e-07 ;  /* 0x00000004ffc27435 */ /* 0x000fe200000001ff */
[----:B------:R-:W-:Y:S02]  /*7ae0*/  MOV R193, R196 ;  /* 0x000000c400c17202 */ /* 0x000fe40000000f00 */
[----:B------:R-:W-:Y:S02]  /*7af0*/  MOV R200, 0x1f ;  /* 0x0000001f00c87802 */ /* 0x000fe40000000f00 */
[----:B------:R-:W-:Y:S02]  /*7b00*/  MOV R199, 0xffffffff ;  /* 0xffffffff00c77802 */ /* 0x000fe40000000f00 */
[----:B------:R-:W-:Y:S02]  /*7b10*/  MOV R192, 0x7b30 ;  /* 0x00007b3000c07802 */ /* 0x000fe40000000f00 */
[----:B------:R-:W-:Y:S05]  /*7b20*/  CALL.REL.NOINC `($__internal_146_$__cuda_sm70_shflsync_down_p) ;  /* 0x0000020000007944 */ /* 0x000fea0003c00000 */
[----:B------:R-:W-:Y:S01]  /*7b30*/  FADD.FTZ R195, R197, R195 ;  /* 0x000000c3c5c37221 */ /* 0x000fe20000010000 */
[----:B------:R-:W-:Y:S01]  /*7b40*/  MOV R200, 0x1f ;  /* 0x0000001f00c87802 */ /* 0x000fe20000000f00 */
[----:B-1----:R-:W-:Y:S01]  /*7b50*/  FADD.FTZ R197, R196, R194 ;  /* 0x000000c2c4c57221 */ /* 0x002fe20000010000 */
[----:B------:R-:W-:Y:S01]  /*7b60*/  HFMA2.MMA R194, -RZ, RZ, 0, 1.1920928955078125e-07 ;  /* 0x00000002ffc27435 */ /* 0x000fe200000001ff */
[----:B------:R-:W-:-:S02]  /*7b70*/  MOV R199, 0xffffffff ;  /* 0xffffffff00c77802 */ /* 0x000fc40000000f00 */
[----:B------:R-:W-:Y:S02]  /*7b80*/  MOV R193, R195 ;  /* 0x000000c300c17202 */ /* 0x000fe40000000f00 */
[----:B------:R-:W-:Y:S02]  /*7b90*/  MOV R192, 0x7bb0 ;  /* 0x00007bb000c07802 */ /* 0x000fe40000000f00 */
[----:B------:R-:W-:Y:S05]  /*7ba0*/  CALL.REL.NOINC `($__internal_146_$__cuda_sm70_shflsync_down_p) ;  /* 0x0000018000007944 */ /* 0x000fea0003c00000 */
[----:B-1----:R-:W-:Y:S01]  /*7bb0*/  MOV R196, R194 ;  /* 0x000000c200c47202 */ /* 0x002fe20000000f00 */
[----:B------:R-:W-:Y:S01]  /*7bc0*/  HFMA2.MMA R194, -RZ, RZ, 0, 1.1920928955078125e-07 ;  /* 0x00000002ffc27435 */ /* 0x000fe200000001ff */
[----:B------:R-:W-:Y:S02]  /*7bd0*/  MOV R193, R197 ;  /* 0x000000c500c17202 */ /* 0x000fe40000000f00 */
[----:B------:R-:W-:Y:S02]  /*7be0*/  MOV R200, 0x1f ;  /* 0x0000001f00c87802 */ /* 0x000fe40000000f00 */
[----:B------:R-:W-:Y:S02]  /*7bf0*/  MOV R199, 0xffffffff ;  /* 0xffffffff00c77802 */ /* 0x000fe40000000f00 */
[----:B------:R-:W-:-:S02]  /*7c00*/  MOV R192, 0x7c20 ;  /* 0x00007c2000c07802 */ /* 0x000fc40000000f00 */
[----:B------:R-:W-:Y:S05]  /*7c10*/  CALL.REL.NOINC `($__internal_146_$__cuda_sm70_shflsync_down_p) ;  /* 0x0000011000007944 */ /* 0x000fea0003c00000 */
[----:B------:R-:W-:Y:S01]  /*7c20*/  FADD.FTZ R196, R196, R195 ;  /* 0x000000c3c4c47221 */ /* 0x000fe20000010000 */
[----:B------:R-:W-:Y:S01]  /*7c30*/  MOV R200, 0x1f ;  /* 0x0000001f00c87802 */ /* 0x000fe20000000f00 */
[----:B-1----:R-:W-:Y:S01]  /*7c40*/  FADD.FTZ R195, R197, R194 ;  /* 0x000000c2c5c37221 */ /* 0x002fe20000010000 */
[----:B------:R-:W-:Y:S01]  /*7c50*/  HFMA2.MMA R194, -RZ, RZ, 0, 5.9604644775390625e-08 ;  /* 0x00000001ffc27435 */ /* 0x000fe200000001ff */
[----:B------:R-:W-:-:S02]  /*7c60*/  MOV R199, 0xffffffff ;  /* 0xffffffff00c77802 */ /* 0x000fc40000000f00 */
[----:B------:R-:W-:Y:S02]  /*7c70*/  MOV R193, R196 ;  /* 0x000000c400c17202 */ /* 0x000fe40000000f00 */
[----:B------:R-:W-:Y:S02]  /*7c80*/  MOV R192, 0x7ca0 ;  /* 0x00007ca000c07802 */ /* 0x000fe40000000f00 */
[----:B------:R-:W-:Y:S05]  /*7c90*/  CALL.REL.NOINC `($__internal_146_$__cuda_sm70_shflsync_down_p) ;  /* 0x0000009000007944 */ /* 0x000fea0003c00000 */
[----:B-1----:R-:W-:Y:S01]  /*7ca0*/  MOV R197, R194 ;  /* 0x000000c200c57202 */ /* 0x002fe20000000f00 */
[----:B------:R-:W-:Y:S01]  /*7cb0*/  HFMA2.MMA R194, -RZ, RZ, 0, 5.9604644775390625e-08 ;  /* 0x00000001ffc27435 */ /* 0x000fe200000001ff */
[----:B------:R-:W-:Y:S02]  /*7cc0*/  MOV R193, R195 ;  /* 0x000000c300c17202 */ /* 0x000fe40000000f00 */
[----:B------:R-:W-:Y:S02]  /*7cd0*/  MOV R200, 0x1f ;  /* 0x0000001f00c87802 */ /* 0x000fe40000000f00 */
[----:B------:R-:W-:Y:S02]  /*7ce0*/  MOV R199, 0xffffffff ;  /* 0xffffffff00c77802 */ /* 0x000fe40000000f00 */
[----:B------:R-:W-:-:S02]  /*7cf0*/  MOV R192, 0x7d10 ;  /* 0x00007d1000c07802 */ /* 0x000fc40000000f00 */
[----:B------:R-:W-:Y:S05]  /*7d00*/  CALL.REL.NOINC `($__internal_146_$__cuda_sm70_shflsync_down_p) ;  /* 0x0000002000007944 */ /* 0x000fea0003c00000 */
[----:B-1----:R-:W-:Y:S01]  /*7d10*/  MOV R193, R194 ;  /* 0x000000c200c17202 */ /* 0x002fe20000000f00 */
[----:B------:R-:W-:Y:S05]  /*7d20*/  BRA `(.L_x_10595) ;  /* 0xffffb45000007947 */ /* 0x000fea000383ffff */
        .weak           $__internal_146_$__cuda_sm70_shflsync_down_p
        .type           $__internal_146_$__cuda_sm70_shflsync_down_p,@function
        .size           $__internal_146_$__cuda_sm70_shflsync_down_p,(.L_x_14364 - $__internal_146_$__cuda_sm70_shflsync_down_p)
$__internal_146_$__cuda_sm70_shflsync_down_p:
[----:B------:R-:W-:Y:S04]  /*7d30*/  WARPSYNC R199 ;  /* 0x000000c700007348 */ /* 0x000fe80003800000 */
[----:B------:R0:W1:Y:S02]  /*7d40*/  SHFL.DOWN PT, R194, R193, R194, R200 ;  /* 0x080000c2c1c27389 */ /* 0x00006400000e00c8 */
[----:B0-----:R-:W-:-:S06]  /*7d50*/  HFMA2.MMA R193, -RZ, RZ, 0, 0 ;  /* 0x00000000ffc17435 */ /* 0x001fcc00000001ff */
[----:B------:R-:W-:Y:S05]  /*7d60*/  RET.REL.NODEC R192 `(_ZN10layer_norm13ln_bwd_kernelINS_13Kernel_traitsIf6__halffS2_fjLj5120ELj1ELj1ELj4ELj16ENS_18Kernel_traits_baseILj5120EfS2_fS2_fjLj128EEEEELb0ELb1ELb1ELb0EEEvNS_9BwdParamsE) ;  /* 0xffff8290c0007950 */ /* 0x000fea0003c3ffff */
.L_x_10596:
        /* <DEDUP_REMOVED lines=9> */
.L_x_14364:


//--------------------- .text._ZN10layer_norm13ln_bwd_kernelINS_13Kernel_traitsIf6__halffS2_fjLj5120ELj1ELj1ELj4ELj16ENS_18Kernel_traits_baseILj5120EfS2_fS2_fjLj128EEEEELb0ELb1ELb1ELb1EEEvNS_9BwdParamsE --------------------------
	.section	.text._ZN10layer_norm13ln_bwd_kernelINS_13Kernel_traitsIf6__halffS2_fjLj5120ELj1ELj1ELj4ELj16ENS_18Kernel_traits_baseILj5120EfS2_fS2_fjLj128EEEEELb0ELb1ELb1ELb1EEEvNS_9BwdParamsE,"ax",@progbits
	.sectioninfo	@"SHI_REGISTERS=255"
	.align	128
        .global         _ZN10layer_norm13ln_bwd_kernelINS_13Kernel_traitsIf6__halffS2_fjLj5120ELj1ELj1ELj4ELj16ENS_18Kernel_traits_baseILj5120EfS2_fS2_fjLj128EEEEELb0ELb1ELb1ELb1EEEvNS_9BwdParamsE
        .type           _ZN10layer_norm13ln_bwd_kernelINS_13Kernel_traitsIf6__halffS2_fjLj5120ELj1ELj1ELj4ELj16ENS_18Kernel_traits_baseILj5120EfS2_fS2_fjLj128EEEEELb0ELb1ELb1ELb1EEEvNS_9BwdParamsE,@function
        .size           _ZN10layer_norm13ln_bwd_kernelINS_13Kernel_traitsIf6__halffS2_fjLj5120ELj1ELj1ELj4ELj16ENS_18Kernel_traits_baseILj5120EfS2_fS2_fjLj128EEEEELb0ELb1ELb1ELb1EEEvNS_9BwdParamsE,(.L_x_14365 - _ZN10layer_norm13ln_bwd_kernelINS_13Kernel_traitsIf6__halffS2_fjLj5120ELj1ELj1ELj4ELj16ENS_18Kernel_traits_baseILj5120EfS2_fS2_fjLj128EEEEELb0ELb1ELb1ELb1EEEvNS_9BwdParamsE)
        .other          _ZN10layer_norm13ln_bwd_kernelINS_13Kernel_traitsIf6__halffS2_fjLj5120ELj1ELj1ELj4ELj16ENS_18Kernel_traits_baseILj5120EfS2_fS2_fjLj128EEEEELb0ELb1ELb1ELb1EEEvNS_9BwdParamsE,@"STO_CUDA_ENTRY STV_DEFAULT"
_ZN10layer_norm13ln_bwd_kernelINS_13Kernel_traitsIf6__halffS2_fjLj5120ELj1ELj1ELj4ELj16ENS_18Kernel_traits_baseILj5120EfS2_fS2_fjLj128EEEEELb0ELb1ELb1ELb1EEEvNS_9BwdParamsE:
.text._ZN10layer_norm13ln_bwd_kernelINS_13Kernel_traitsIf6__halffS2_fjLj5120ELj1ELj1ELj4ELj16ENS_18Kernel_traits_baseILj5120EfS2_fS2_fjLj128EEEEELb0ELb1ELb1ELb1EEEvNS_9BwdParamsE:
        /* <DEDUP_REMOVED lines=69> */
.L_x_10597:
        /* <DEDUP_REMOVED lines=128> */
.L_x_10684:
        /* <DEDUP_REMOVED lines=43> */
.L_x_10600:
        /* <DEDUP_REMOVED lines=43> */
[----:B------:R-:W-:Y:S04]  /*11b0*/  STL [R1+0x208], R72 ;  /* 0x0002084801007387 */ /* 0x000fe80000100800 */
[----:B------:R-:W-:Y:S01]  /*11c0*/  STL [R1+0x204], R71 ;  /* 0x0002044701007387 */ /* 0x000fe20000100800 */
[----:B------:R-:W-:-:S03]  /*11d0*/  ISETP.NE.U32.AND P0, PT, RZ, c[0x0][0x218], PT ;  /* 0x00008600ff007a0c */ /* 0x000fc60003f05070 */
[----:B------:R-:W-:Y:S04]  /*11e0*/  STL [R1+0x200], R70 ;  /* 0x0002004601007387 */ /* 0x000fe80000100800 */
[----:B------:R-:W-:Y:S04]  /*11f0*/  STL [R1+0x1fc], R69 ;  /* 0x0001fc4501007387 */ /* 0x000fe80000100800 */
[----:B------:R0:W-:Y:S04]  /*1200*/  STL [R1+0x1f8], R68 ;  /* 0x0001f84401007387 */ /* 0x0001e80000100800 */
[----:B------:R-:W-:Y:S01]  /*1210*/  STL [R1+0x1f4], R67 ;  /* 0x0001f44301007387 */ /* 0x000fe20000100800 */
[----:B------:R-:W-:-:S03]  /*1220*/  ISETP.NE.AND.EX P0, PT, RZ, c[0x0][0x21c], PT, P0 ;  /* 0x00008700ff007a0c */ /* 0x000fc60003f05300 */
        /* <DEDUP_REMOVED lines=38> */
[----:B------:R-:W-:Y:S02]  /*1490*/  HADD2.F32 R48, -RZ, R184.H0_H0 ;  /* 0x200000b8ff307230 */ /* 0x000fe40000004100 */
[--C-:B------:R-:W-:Y:S02]  /*14a0*/  HADD2.F32 R74, -RZ, R185.reuse.H0_H0 ;  /* 0x200000b9ff4a7230 */ /* 0x100fe40000004100 */
[----:B------:R-:W-:Y:S01]  /*14b0*/  HADD2.F32 R73, -RZ, R185.H1_H1 ;  /* 0x300000b9ff497230 */ /* 0x000fe20000004100 */
[----:B------:R-:W-:-:S02]  /*14c0*/  FADD.FTZ R185, -R244, R200 ;  /* 0x000000c8f4b97221 */ /* 0x000fc40000010100 */
[C---:B------:R-:W-:Y:S01]  /*14d0*/  FADD.FTZ R200, -R244.reuse, R215 ;  /* 0x000000d7f4c87221 */ /* 0x040fe20000010100 */
[----:B------:R-:W-:Y:S01]  /*14e0*/  MOV R215, R48 ;  /* 0x0000003000d77202 */ /* 0x000fe20000000f00 */
[C---:B------:R-:W-:Y:S02]  /*14f0*/  FADD.FTZ R249, -R244.reuse, R188 ;  /* 0x000000bcf4f97221 */ /* 0x040fe40000010100 */
[C---:B------:R-:W-:Y:S01]  /*1500*/  FADD.FTZ R248, -R244.reuse, R189 ;  /* 0x000000bdf4f87221 */ /* 0x040fe20000010100 */
[----:B------:R-:W-:Y:S01]  /*1510*/  HADD2.F32 R75, -RZ, R184.H1_H1 ;  /* 0x300000b8ff4b7230 */ /* 0x000fe20000004100 */
[----:B------:R-:W-:Y:S01]  /*1520*/  FADD.FTZ R247, -R244, R190 ;  /* 0x000000bef4f77221 */ /* 0x000fe20000010100 */
[--C-:B------:R-:W-:Y:S01]  /*1530*/  HADD2.F32 R72, -RZ, R186.reuse.H0_H0 ;  /* 0x200000baff487230 */ /* 0x100fe20000004100 */
[C---:B-----5:R-:W-:Y:S01]  /*1540*/  FMUL.FTZ R67, R2.reuse, R251 ;  /* 0x000000fb02437220 */ /* 0x060fe20000410000 */
[--C-:B------:R-:W-:Y:S02]  /*1550*/  HADD2.F32 R49, -RZ, R239.reuse.H0_H0 ;  /* 0x200000efff317230 */ /* 0x100fe40000004100 */
[----:B------:R-:W-:Y:S01]  /*1560*/  HADD2.F32 R48, -RZ, R239.H1_H1 ;  /* 0x300000efff307230 */ /* 0x000fe20000004100 */
[----:B------:R-:W-:Y:S01]  /*1570*/  FMUL.FTZ R239, R2, R65 ;  /* 0x0000004102ef7220 */ /* 0x000fe20000410000 */
[--C-:B------:R-:W-:Y:S01]  /*1580*/  HADD2.F32 R53, -RZ, R237.reuse.H0_H0 ;  /* 0x200000edff357230 */ /* 0x100fe20000004100 */
[C---:B------:R-:W-:Y:S01]  /*1590*/  FADD.FTZ R245, -R244.reuse, R191 ;  /* 0x000000bff4f57221 */ /* 0x040fe20000010100 */
[----:B------:R-:W-:Y:S01]  /*15a0*/  HADD2.F32 R52, -RZ, R237.H1_H1 ;  /* 0x300000edff347230 */ /* 0x000fe20000004100 */
[C---:B0-----:R-:W-:Y:S01]  /*15b0*/  FADD.FTZ R243, -R244.reuse, R192 ;  /* 0x000000c0f4f37221 */ /* 0x041fe20000010100 */
[----:B------:R-:W-:Y:S01]  /*15c0*/  HADD2.F32 R71, -RZ, R186.H1_H1 ;  /* 0x300000baff477230 */ /* 0x000fe20000004100 */
[----:B------:R-:W-:Y:S01]  /*15d0*/  FADD.FTZ R242, -R244, R193 ;  /* 0x000000c1f4f27221 */ /* 0x000fe20000010100 */
[--C-:B------:R-:W-:Y:S01]  /*15e0*/  HADD2.F32 R70, -RZ, R187.reuse.H0_H0 ;  /* 0x200000bbff467230 */ /* 0x100fe20000004100 */
[----:B------:R-:W-:Y:S01]  /*15f0*/  FMUL.FTZ R237, R2, R250 ;  /* 0x000000fa02ed7220 */ /* 0x000fe20000410000 */
[----:B------:R-:W-:Y:S01]  /*1600*/  HADD2.F32 R69, -RZ, R187.H1_H1 ;  /* 0x300000bbff457230 */ /* 0x000fe20000004100 */
[C---:B-1----:R-:W-:Y:S01]  /*1610*/  FADD.FTZ R241, -R244.reuse, R194 ;  /* 0x000000c2f4f17221 */ /* 0x042fe20000010100 */
[--C-:B------:R-:W-:Y:S01]  /*1620*/  HADD2.F32 R57, -RZ, R235.reuse.H0_H0 ;  /* 0x200000ebff397230 */ /* 0x100fe20000004100 */
[C---:B------:R-:W-:Y:S01]  /*1630*/  FADD.FTZ R240, -R244.reuse, R195 ;  /* 0x000000c3f4f07221 */ /* 0x040fe20000010100 */
[----:B------:R-:W-:Y:S01]  /*1640*/  HADD2.F32 R56, -RZ, R235.H1_H1 ;  /* 0x300000ebff387230 */ /* 0x000fe20000004100 */
[C---:B------:R-:W-:Y:S01]  /*1650*/  FADD.FTZ R5, -R244.reuse, R196 ;  /* 0x000000c4f4057221 */ /* 0x040fe20000010100 */
[----:B------:R-:W2:Y:S01]  /*1660*/  LDL R251, [R1+0x190] ;  /* 0x0001900001fb7983 */ /* 0x000ea20000100800 */
[C---:B------:R-:W-:Y:S01]  /*1670*/  FADD.FTZ R6, -R244.reuse, R197 ;  /* 0x000000c5f4067221 */ /* 0x040fe20000010100 */
[--C-:B------:R-:W-:Y:S01]  /*1680*/  HADD2.F32 R61, -RZ, R233.reuse.H0_H0 ;  /* 0x200000e9ff3d7230 */ /* 0x100fe20000004100 */
[C---:B------:R-:W-:Y:S01]  /*1690*/  FADD.FTZ R7, -R244.reuse, R198 ;  /* 0x000000c6f4077221 */ /* 0x040fe20000010100 */
[----:B------:R-:W4:Y:S01]  /*16a0*/  LDL R250, [R1+0x18c] ;  /* 0x00018c0001fa7983 */ /* 0x000f220000100800 */
[C---:B------:R-:W-:Y:S01]  /*16b0*/  FADD.FTZ R184, -R244.reuse, R199 ;  /* 0x000000c7f4b87221 */ /* 0x040fe20000010100 */
[----:B------:R-:W-:Y:S01]  /*16c0*/  HADD2.F32 R60, -RZ, R233.H1_H1 ;  /* 0x300000e9ff3c7230 */ /* 0x000fe20000004100 */
        /* <DEDUP_REMOVED lines=10> */
[----:B------:R-:W-:Y:S01]  /*1770*/  HADD2.F32 R64, -RZ, R231.H0_H0 ;  /* 0x200000e7ff407230 */ /* 0x000fe20000004100 */
        /* <DEDUP_REMOVED lines=53> */
[--C-:B------:R-:W-:Y:S02]  /*1ad0*/  HADD2.F32 R214, -RZ, R226.reuse.H0_H0 ;  /* 0x200000e2ffd67230 */ /* 0x100fe40000004100 */
[----:B------:R-:W-:Y:S01]  /*1ae0*/  HADD2.F32 R213, -RZ, R226.H1_H1 ;  /* 0x300000e2ffd57230 */ /* 0x000fe20000004100 */
        /* <DEDUP_REMOVED lines=18> */
[----:B------:R-:W-:Y:S01]  /*1c10*/  FMUL.FTZ R247, R2, R184 ;  /* 0x000000b802f77220 */ /* 0x000fe20000410000 */
[----:B------:R3:W-:Y:S01]  /*1c20*/  STL [R1+0x28], R198 ;  /* 0x000028c601007387 */ /* 0x0007e20000100800 */
[----:B------:R-:W-:-:S02]  /*1c30*/  FADD.FTZ R172, R172, R72 ;  /* 0x00000048acac7221 */ /* 0x000fc40000010000 */
[-C--:B------:R-:W-:Y:S02]  /*1c40*/  FFMA.FTZ R124, R235, R72.reuse, R124 ;  /* 0x00000048eb7c7223 */ /* 0x080fe4000001007c */
[----:B------:R-:W-:Y:S02]  /*1c50*/  FMUL.FTZ R204, R248, R72 ;  /* 0x00000048f8cc7220 */ /* 0x000fe40000410000 */
[C---:B------:R-:W-:Y:S01]  /*1c60*/  FMUL.FTZ R234, R2.reuse, R187 ;  /* 0x000000bb02ea7220 */ /* 0x040fe20000410000 */
[----:B------:R0:W5:Y:S01]  /*1c70*/  LDL.LU R72, [R1+0x208] ;  /* 0x0002080001487983 */ /* 0x0001620000300800 */
[C---:B------:R-:W-:Y:S01]  /*1c80*/  FMUL.FTZ R184, R2.reuse, R200 ;  /* 0x000000c802b87220 */ /* 0x040fe20000410000 */
[--C-:B------:R-:W-:Y:S01]  /*1c90*/  HADD2.F32 R51, -RZ, R238.reuse.H0_H0 ;  /* 0x200000eeff337230 */ /* 0x100fe20000004100 */
[----:B------:R-:W-:Y:S01]  /*1ca0*/  FMUL.FTZ R187, R2, R203 ;  /* 0x000000cb02bb7220 */ /* 0x000fe20000410000 */
[----:B------:R-:W4:Y:S01]  /*1cb0*/  LDL R200, [R1+0x178] ;  /* 0x0001780001c87983 */ /* 0x000f220000100800 */
[----:B------:R-:W-:Y:S01]  /*1cc0*/  HADD2.F32 R50, -RZ, R238.H1_H1 ;  /* 0x300000eeff327230 */ /* 0x000fe20000004100 */
[----:B------:R-:W-:-:S02]  /*1cd0*/  FADD.FTZ R173, R173, R71 ;  /* 0x00000047adad7221 */ /* 0x000fc40000010000 */
[----:B------:R-:W-:Y:S01]  /*1ce0*/  STL [R1+0x24], R207 ;  /* 0x000024cf01007387 */ /* 0x000fe20000100800 */
[-C--:B------:R-:W-:Y:S02]  /*1cf0*/  FFMA.FTZ R125, R66, R71.reuse, R125 ;  /* 0x00000047427d7223 */ /* 0x080fe4000001007d */
[----:B------:R-:W-:Y:S02]  /*1d00*/  FMUL.FTZ R203, R250, R71 ;  /* 0x00000047facb7220 */ /* 0x000fe40000410000 */
[----:B------:R-:W-:Y:S01]  /*1d10*/  FMUL.FTZ R238, R2, R185 ;  /* 0x000000b902ee7220 */ /* 0x000fe20000410000 */
[----:B------:R0:W5:Y:S01]  /*1d20*/  LDL.LU R71, [R1+0x204] ;  /* 0x0002040001477983 */ /* 0x0001620000300800 */
[-C--:B------:R-:W-:Y:S02]  /*1d30*/  FFMA.FTZ R168, R4, R196.reuse, R168 ;  /* 0x000000c404a87223 */ /* 0x080fe400000100a8 */
[----:B------:R-:W-:Y:S02]  /*1d40*/  FADD.FTZ R164, R164, R196 ;  /* 0x000000c4a4a47221 */ /* 0x000fe40000010000 */
[----:B------:R-:W-:-:S02]  /*1d50*/  FMUL.FTZ R193, R193, R196 ;  /* 0x000000c4c1c17220 */ /* 0x000fc40000410000 */
[----:B------:R-:W-:Y:S01]  /*1d60*/  FMUL.FTZ R185, R2, R201 ;  /* 0x000000c902b97220 */ /* 0x000fe20000410000 */
[----:B------:R-:W3:Y:S01]  /*1d70*/  LDL R196, [R1+0x17c] ;  /* 0x00017c0001c47983 */ /* 0x000ee20000100800 */
[----:B------:R-:W-:Y:S02]  /*1d80*/  FADD.FTZ R174, R174, R70 ;  /* 0x00000046aeae7221 */ /* 0x000fe40000010000 */
[-C--:B------:R-:W-:Y:S01]  /*1d90*/  FFMA.FTZ R126, R233, R70.reuse, R126 ;  /* 0x00000046e97e7223 */ /* 0x080fe2000001007e */
[----:B------:R0:W-:Y:S01]  /*1da0*/  STL [R1+0x20], R204 ;  /* 0x000020cc01007387 */ /* 0x0001e20000100800 */
[----:B------:R-:W-:Y:S02]  /*1db0*/  FMUL.FTZ R201, R251, R70 ;  /* 0x00000046fbc97220 */ /* 0x000fe40000410000 */
[----:B------:R-:W-:Y:S01]  /*1dc0*/  FMUL.FTZ R5, R2, R197 ;  /* 0x000000c502057220 */ /* 0x000fe20000410000 */
[----:B------:R0:W5:Y:S01]  /*1dd0*/  LDL.LU R70, [R1+0x200] ;  /* 0x0002000001467983 */ /* 0x0001620000300800 */
[----:B------:R-:W-:-:S02]  /*1de0*/  FADD.FTZ R175, R175, R69 ;  /* 0x00000045afaf7221 */ /* 0x000fc40000010000 */
[----:B------:R-:W-:Y:S01]  /*1df0*/  FFMA.FTZ R127, R231, R69, R127 ;  /* 0x00000045e77f7223 */ /* 0x000fe2000001007f */
[----:B------:R0:W-:Y:S01]  /*1e00*/  STL [R1+0x1c], R203 ;  /* 0x00001ccb01007387 */ /* 0x0001e20000100800 */
[--C-:B------:R-:W-:Y:S02]  /*1e10*/  HADD2.F32 R55, -RZ, R236.reuse.H0_H0 ;  /* 0x200000ecff377230 */ /* 0x100fe40000004100 */
[----:B------:R-:W-:Y:S01]  /*1e20*/  HADD2.F32 R54, -RZ, R236.H1_H1 ;  /* 0x300000ecff367230 */ /* 0x000fe20000004100 */
[C---:B------:R-:W-:Y:S02]  /*1e30*/  FMUL.FTZ R236, R2.reuse, R186 ;  /* 0x000000ba02ec7220 */ /* 0x040fe40000410000 */
[C---:B------:R-:W-:Y:S02]  /*1e40*/  FMUL.FTZ R249, R2.reuse, R7 ;  /* 0x0000000702f97220 */ /* 0x040fe40000410000 */
[C---:B------:R-:W-:Y:S02]  /*1e50*/  FMUL.FTZ R186, R2.reuse, R202 ;  /* 0x000000ca02ba7220 */ /* 0x040fe40000410000 */
[----:B------:R-:W-:-:S02]  /*1e60*/  FMUL.FTZ R7, R2, R199 ;  /* 0x000000c702077220 */ /* 0x000fc40000410000 */
[----:B--2---:R-:W-:Y:S02]  /*1e70*/  FMUL.FTZ R197, R194, R69 ;  /* 0x00000045c2c57220 */ /* 0x004fe40000410000 */
[----:B------:R2:W5:Y:S04]  /*1e80*/  LDL.LU R69, [R1+0x1fc] ;  /* 0x0001fc0001457983 */ /* 0x0005680000300800 */
[----:B------:R-:W2:Y:S04]  /*1e90*/  LDL R248, [R1+0x168] ;  /* 0x0001680001f87983 */ /* 0x000ea80000100800 */
[----:B------:R-:W2:Y:S04]  /*1ea0*/  LDL R194, [R1+0x170] ;  /* 0x0001700001c27983 */ /* 0x000ea80000100800 */
[----:B------:R-:W2:Y:S04]  /*1eb0*/  LDL R195, [R1+0x16c] ;  /* 0x00016c0001c37983 */ /* 0x000ea80000100800 */
[----:B------:R-:W2:Y:S04]  /*1ec0*/  LDL R202, [R1+0x180] ;  /* 0x0001800001ca7983 */ /* 0x000ea80000100800 */
[----:B------:R-:W2:Y:S01]  /*1ed0*/  LDL R199, [R1+0x184] ;  /* 0x0001840001c77983 */ /* 0x000ea20000100800 */
[----:B------:R-:W-:-:S02]  /*1ee0*/  HADD2.F32 R210, -RZ, R224.H0_H0 ;  /* 0x200000e0ffd27230 */ /* 0x000fc40000004100 */
[----:B------:R-:W-:Y:S02]  /*1ef0*/  HADD2.F32 R209, -RZ, R224.H1_H1 ;  /* 0x300000e0ffd17230 */ /* 0x000fe40000004100 */
[----:B------:R-:W-:Y:S02]  /*1f00*/  HADD2.F32 R217, -RZ, R227.H0_H0 ;  /* 0x200000e3ffd97230 */ /* 0x000fe40000004100 */
[--C-:B------:R-:W-:Y:S01]  /*1f10*/  HADD2.F32 R212, -RZ, R225.reuse.H0_H0 ;  /* 0x200000e1ffd47230 */ /* 0x100fe20000004100 */
[----:B------:R-:W-:Y:S01]  /*1f20*/  FMUL.FTZ R224, R2, R192 ;  /* 0x000000c002e07220 */ /* 0x000fe20000410000 */
[----:B------:R-:W-:Y:S01]  /*1f30*/  HADD2.F32 R211, -RZ, R225.H1_H1 ;  /* 0x300000e1ffd37230 */ /* 0x000fe20000004100 */
[----:B----4-:R-:W-:Y:S02]  /*1f40*/  FMUL.FTZ R200, R200, R210 ;  /* 0x000000d2c8c87220 */ /* 0x010fe40000410000 */
[----:B------:R-:W-:Y:S01]  /*1f50*/  FMUL.FTZ R192, R2, R208 ;  /* 0x000000d002c07220 */ /* 0x000fe20000410000 */
[----:B------:R-:W-:Y:S01]  /*1f60*/  HADD2.F32 R216, -RZ, R227.H1_H1 ;  /* 0x300000e3ffd87230 */ /* 0x000fe20000004100 */
[----:B------:R-:W4:Y:S01]  /*1f70*/  LDL R208, [R1+0x174] ;  /* 0x0001740001d07983 */ /* 0x000f220000100800 */
[----:B------:R-:W-:-:S02]  /*1f80*/  HADD2.F32 R225, -RZ, R229.H0_H0 ;  /* 0x200000e5ffe17230 */ /* 0x000fc40000004100 */
[----:B------:R-:W-:Y:S01]  /*1f90*/  HADD2.F32 R223, -RZ, R229.H1_H1 ;  /* 0x300000e5ffdf7230 */ /* 0x000fe20000004100 */
[----:B------:R0:W-:Y:S01]  /*1fa0*/  STL [R1+0x18], R201 ;  /* 0x000018c901007387 */ /* 0x0001e20000100800 */
[----:B---3--:R-:W-:Y:S01]  /*1fb0*/  FMUL.FTZ R196, R196, R209 ;  /* 0x000000d1c4c47220 */ /* 0x008fe20000410000 */
[--C-:B------:R-:W-:Y:S02]  /*1fc0*/  HADD2.F32 R221, -RZ, R228.reuse.H0_H0 ;  /* 0x200000e4ffdd7230 */ /* 0x100fe40000004100 */
[----:B------:R3:W-:Y:S01]  /*1fd0*/  STL [R1+0x14], R197 ;  /* 0x000014c501007387 */ /* 0x0007e20000100800 */
[----:B------:R-:W-:Y:S01]  /*1fe0*/  HADD2.F32 R219, -RZ, R228.H1_H1 ;  /* 0x300000e4ffdb7230 */ /* 0x000fe20000004100 */
[C---:B------:R-:W-:Y:S01]  /*1ff0*/  FMUL.FTZ R228, R2.reuse, R190 ;  /* 0x000000be02e47220 */ /* 0x040fe20000410000 */
[--C-:B------:R-:W-:Y:S01]  /*2000*/  HADD2.F32 R229, -RZ, R230.reuse.H0_H0 ;  /* 0x200000e6ffe57230 */ /* 0x100fe20000004100 */
[----:B------:R0:W-:Y:S01]  /*2010*/  STL [R1+0x10], R200 ;  /* 0x000010c801007387 */ /* 0x0001e20000100800 */
[----:B------:R-:W-:Y:S01]  /*2020*/  HADD2.F32 R227, -RZ, R230.H1_H1 ;  /* 0x300000e6ffe37230 */ /* 0x000fe20000004100 */
        /* <DEDUP_REMOVED lines=225> */
.L_x_10601:
[----:B-1----:R-:W-:Y:S05]  /*2e40*/  BSYNC B0 ;  /* 0x0000000000007941 */ /* 0x002fea0003800000 */
.L_x_10599:
        /* <DEDUP_REMOVED lines=9> */
.L_x_10685:
        /* <DEDUP_REMOVED lines=18> */
.L_x_10686:
        /* <DEDUP_REMOVED lines=47> */
.L_x_10605:
[----:B--2---:R-:W-:Y:S05]  /*32f0*/  BSYNC B0 ;  /* 0x0000000000007941 */ /* 0x004fea0003800000 */
.L_x_10604:
[----:B-----5:R-:W-:Y:S01]  /*3300*/  @P4 HADD2.F32 R197, -RZ, R156.H0_H0 ;  /* 0x2000009cffc54230 */ /* 0x020fe20000004100 */
        /* <DEDUP_REMOVED lines=15> */
.L_x_10607:
[----:B------:R-:W-:Y:S05]  /*3400*/  BSYNC B0 ;  /* 0x0000000000007941 */ /* 0x000fea0003800000 */
.L_x_10606:
[----:B0-----:R-:W2:Y:S04]  /*3410*/  LDL R240, [R1+0xf8] ;  /* 0x0000f80001f07983 */ /* 0x001ea80000100800 */
[----:B------:R-:W3:Y:S01]  /*3420*/  LDL R201, [R1+0xfc] ;  /* 0x0000fc0001c97983 */ /* 0x000ee20000100800 */
[----:B------:R-:W-:Y:S01]  /*3430*/  @P4 HADD2.F32 R200, -RZ, R156.H1_H1 ;  /* 0x3000009cffc84230 */ /* 0x000fe20000004100 */
        /* <DEDUP_REMOVED lines=9> */
[----:B------:R-:W-:Y:S02]  /*34d0*/  @P4 F2FP.PACK_AB R199, RZ, R199 ;  /* 0x000000c7ffc7423e */ /* 0x000fe400000000ff */
[----:B------:R-:W-:Y:S02]  /*34e0*/  @P4 F2FP.PACK_AB R198, RZ, R198 ;  /* 0x000000c6ffc6423e */ /* 0x000fe400000000ff */
        /* <DEDUP_REMOVED lines=14> */
.L_x_10609:
[----:B------:R-:W-:Y:S05]  /*35d0*/  BSYNC B0 ;  /* 0x0000000000007941 */ /* 0x000fea0003800000 */
.L_x_10608:
[----:B------:R-:W-:Y:S01]  /*35e0*/  @P4 HADD2.F32 R199, -RZ, R157.H0_H0 ;  /* 0x2000009dffc74230 */ /* 0x000fe20000004100 */
        /* <DEDUP_REMOVED lines=15> */
.L_x_10611:
[----:B------:R-:W-:Y:S05]  /*36e0*/  BSYNC B0 ;  /* 0x0000000000007941 */ /* 0x000fea0003800000 */
.L_x_10610:
[----:B------:R-:W2:Y:S04]  /*36f0*/  LDL R243, [R1+0x100] ;  /* 0x0001000001f37983 */ /* 0x000ea80000100800 */
        /* <DEDUP_REMOVED lines=12> */
[----:B------:R-:W-:Y:S02]  /*37c0*/  @P4 F2FP.PACK_AB R241, RZ, R201 ;  /* 0x000000c9fff1423e */ /* 0x000fe400000000ff */
[----:B------:R-:W-:Y:S01]  /*37d0*/  @P4 F2FP.PACK_AB R240, RZ, R200 ;  /* 0x000000c8fff0423e */ /* 0x000fe200000000ff */
        /* <DEDUP_REMOVED lines=11> */
.L_x_10613:
[----:B------:R-:W-:Y:S05]  /*3890*/  BSYNC B0 ;  /* 0x0000000000007941 */ /* 0x000fea0003800000 */
.L_x_10612:
[----:B------:R-:W-:Y:S01]  /*38a0*/  @P4 HADD2.F32 R201, -RZ, R158.H0_H0 ;  /* 0x2000009effc94230 */ /* 0x000fe20000004100 */
        /* <DEDUP_REMOVED lines=15> */
.L_x_10615:
[----:B------:R-:W-:Y:S05]  /*39a0*/  BSYNC B0 ;  /* 0x0000000000007941 */ /* 0x000fea0003800000 */
.L_x_10614:
[----:B------:R-:W-:Y:S01]  /*39b0*/  @P4 HADD2.F32 R242, -RZ, R158.H1_H1 ;  /* 0x3000009efff24230 */ /* 0x000fe20000004100 */
        /* <DEDUP_REMOVED lines=16> */
[----:B------:R-:W-:Y:S02]  /*3ac0*/  @P4 F2FP.PACK_AB R201, RZ, R242 ;  /* 0x000000f2ffc9423e */ /* 0x000fe400000000ff */
[----:B------:R-:W-:Y:S02]  /*3ad0*/  @P4 F2FP.PACK_AB R200, RZ, R200 ;  /* 0x000000c8ffc8423e */ /* 0x000fe400000000ff */
        /* <DEDUP_REMOVED lines=13> */
.L_x_10617:
[----:B------:R-:W-:Y:S05]  /*3bb0*/  BSYNC B0 ;  /* 0x0000000000007941 */ /* 0x000fea0003800000 */
.L_x_10616:
        /* <DEDUP_REMOVED lines=13> */
.L_x_10619:
[----:B------:R-:W-:Y:S05]  /*3c90*/  BSYNC B0 ;  /* 0x0000000000007941 */ /* 0x000fea0003800000 */
.L_x_10618:
        /* <DEDUP_REMOVED lines=13> */
[----:B------:R-:W-:-:S04]  /*3d70*/  @P4 F2FP.PACK_AB R200, RZ, R200 ;  /* 0x000000c8ffc8423e */ /* 0x000fc800000000ff */
[----:B0-----:R-:W-:Y:S02]  /*3d80*/  PRMT R2, R200, 0x7610, R2 ;  /* 0x00007610c8027816 */ /* 0x001fe40000000002 */
[----:B------:R-:W-:Y:S02]  /*3d90*/  @P0 MOV R200, 0x20 ;  /* 0x0000002000c80802 */ /* 0x000fe40000000f00 */
[----:B------:R-:W-:Y:S02]  /*3da0*/  @P4 PRMT R147, R2, 0x7610, R147 ;  /* 0x0000761002934816 */ /* 0x000fe40000000093 */
[----:B------:R0:W5:Y:S01]  /*3db0*/  LDL.LU R2, [R1+0x1a8] ;  /* 0x0001a80001027983 */ /* 0x0001620000300800 */
[----:B------:R-:W-:Y:S01]  /*3dc0*/  @P4 F2FP.PACK_AB R252, RZ, R201 ;  /* 0x000000c9fffc423e */ /* 0x000fe200000000ff */
        /* <DEDUP_REMOVED lines=12> */
[----:B------:R-:W-:Y:S01]  /*3e90*/  @!P5 ISETP.NE.U32.AND P3, PT, RZ, c[0x0][0x218], PT ;  /* 0x00008600ff00da0c */ /* 0x000fe20003f65070 */
[--C-:B------:R-:W-:Y:S01]  /*3ea0*/  @P4 HADD2.F32 R198, -RZ, R159.reuse.H1_H1 ;  /* 0x3000009fffc64230 */ /* 0x100fe20000004100 */
[----:B------:R-:W-:Y:S02]  /*3eb0*/  BSSY B0, `(.L_x_10620) ;  /* 0x0000016000007945 */ /* 0x000fe40003800000 */
[----:B------:R-:W-:Y:S01]  /*3ec0*/  @!P5 ISETP.NE.AND.EX P3, PT, RZ, c[0x0][0x21c], PT, P3 ;  /* 0x00008700ff00da0c */ /* 0x000fe20003f65330 */
[----:B-1----:R-:W-:-:S05]  /*3ed0*/  @P4 HADD2.F32 R196, -RZ, R159.H0_H0 ;  /* 0x2000009fffc44230 */ /* 0x002fca0000004100 */
        /* <DEDUP_REMOVED lines=19> */
.L_x_10621:
[----:B0-2---:R-:W-:Y:S05]  /*4010*/  BSYNC B0 ;  /* 0x0000000000007941 */ /* 0x005fea0003800000 */
.L_x_10620:
[----:B-----5:R-:W-:Y:S01]  /*4020*/  @P4 HADD2.F32 R197, -RZ, R156.H0_H0 ;  /* 0x2000009cffc54230 */ /* 0x020fe20000004100 */
        /* <DEDUP_REMOVED lines=17> */
.L_x_10623:
[----:B------:R-:W-:Y:S05]  /*4140*/  BSYNC B0 ;  /* 0x0000000000007941 */ /* 0x000fea0003800000 */
.L_x_10622:
[----:B------:R-:W-:Y:S01]  /*4150*/  @P4 HADD2.F32 R198, -RZ, R156.H1_H1 ;  /* 0x3000009cffc64230 */ /* 0x000fe20000004100 */
        /* <DEDUP_REMOVED lines=17> */
.L_x_10625:
[----:B------:R-:W-:Y:S05]  /*4270*/  BSYNC B0 ;  /* 0x0000000000007941 */ /* 0x000fea0003800000 */
.L_x_10624:
[----:B------:R-:W2:Y:S04]  /*4280*/  LDL R201, [R1+0xec] ;  /* 0x0000ec0001c97983 */ /* 0x000ea80000100800 */
[----:B------:R-:W3:Y:S01]  /*4290*/  LDL R240, [R1+0xe8] ;  /* 0x0000e80001f07983 */ /* 0x000ee20000100800 */
[----:B------:R-:W-:Y:S01]  /*42a0*/  @!P5 ISETP.NE.AND.EX P2, PT, RZ, c[0x0][0x21c], PT, P2 ;  /* 0x00008700ff00da0c */ /* 0x000fe20003f45320 */
[----:B------:R-:W-:Y:S01]  /*42b0*/  BSSY B0, `(.L_x_10626) ;  /* 0x0000012000007945 */ /* 0x000fe20003800000 */
[----:B------:R-:W-:Y:S01]  /*42c0*/  @!P5 ISETP.NE.U32.AND P3, PT, RZ, c[0x0][0x218], PT ;  /* 0x00008600ff00da0c */ /* 0x000fe20003f65070 */
[----:B--2---:R-:W-:Y:S02]  /*42d0*/  @P4 FMUL.FTZ R199, R201, R199 ;  /* 0x000000c7c9c74220 */ /* 0x004fe40000410000 */
[----:B---3--:R-:W-:-:S03]  /*42e0*/  @P4 FMUL.FTZ R200, R240, R200 ;  /* 0x000000c8f0c84220 */ /* 0x008fc60000410000 */
[----:B------:R-:W-:Y:S02]  /*42f0*/  @P4 F2FP.PACK_AB R243, RZ, R199 ;  /* 0x000000c7fff3423e */ /* 0x000fe400000000ff */
[----:B------:R-:W-:Y:S02]  /*4300*/  @!P5 FSEL R199, R39, RZ, P2 ;  /* 0x000000ff27c7d208 */ /* 0x000fe40001000000 */
[----:B------:R-:W-:Y:S01]  /*4310*/  @P4 F2FP.PACK_AB R244, RZ, R200 ;  /* 0x000000c8fff4423e */ /* 0x000fe200000000ff */
        /* <DEDUP_REMOVED lines=11> */
.L_x_10627:
[----:B------:R-:W-:Y:S05]  /*43d0*/  BSYNC B0 ;  /* 0x0000000000007941 */ /* 0x000fea0003800000 */
.L_x_10626:
[--C-:B------:R-:W-:Y:S01]  /*43e0*/  @P4 HADD2.F32 R201, -RZ, R157.reuse.H0_H0 ;  /* 0x2000009dffc94230 */ /* 0x100fe20000004100 */
[----:B------:R-:W-:Y:S01]  /*43f0*/  @P4 FMUL.FTZ R200, R198, c[0x0][0x1ec] ;  /* 0x00007b00c6c84a20 */ /* 0x000fe20000410000 */
[----:B------:R-:W-:Y:S01]  /*4400*/  @P4 HADD2.F32 R240, -RZ, R157.H1_H1 ;  /* 0x3000009dfff04230 */ /* 0x000fe20000004100 */
[----:B------:R-:W-:Y:S01]  /*4410*/  @!P5 ISETP.NE.U32.AND P2, PT, RZ, c[0x0][0x218], PT ;  /* 0x00008600ff00da0c */ /* 0x000fe20003f45070 */
[----:B------:R-:W-:Y:S01]  /*4420*/  BSSY B0, `(.L_x_10628) ;  /* 0x0000011000007945 */ /* 0x000fe20003800000 */
        /* <DEDUP_REMOVED lines=16> */
.L_x_10629:
[----:B------:R-:W-:Y:S05]  /*4530*/  BSYNC B0 ;  /* 0x0000000000007941 */ /* 0x000fea0003800000 */
.L_x_10628:
[----:B------:R-:W-:Y:S01]  /*4540*/  @P4 HADD2.F32 R242, -RZ, R158.H0_H0 ;  /* 0x2000009efff24230 */ /* 0x000fe20000004100 */
        /* <DEDUP_REMOVED lines=15> */
.L_x_10631:
[----:B------:R-:W-:Y:S05]  /*4640*/  BSYNC B0 ;  /* 0x0000000000007941 */ /* 0x000fea0003800000 */
.L_x_10630:
[----:B------:R-:W-:Y:S04]  /*4650*/  STL [R1+0x1b0], R3 ;  /* 0x0001b00301007387 */ /* 0x000fe80000100800 */
[----:B------:R0:W-:Y:S04]  /*4660*/  STL [R1+0x1ac], R2 ;  /* 0x0001ac0201007387 */ /* 0x0001e80000100800 */
[----:B0-----:R-:W2:Y:S04]  /*4670*/  LDL R2, [R1+0xf0] ;  /* 0x0000f00001027983 */ /* 0x001ea80000100800 */
[----:B------:R0:W-:Y:S04]  /*4680*/  STL [R1+0x1a8], R0 ;  /* 0x0001a80001007387 */ /* 0x0001e80000100800 */
[----:B0-----:R-:W3:Y:S01]  /*4690*/  LDL R0, [R1+0xf4] ;  /* 0x0000f40001007983 */ /* 0x001ee20000100800 */
[----:B------:R-:W-:Y:S01]  /*46a0*/  @P4 HADD2.F32 R3, -RZ, R158.H1_H1 ;  /* 0x3000009eff034230 */ /* 0x000fe20000004100 */
        /* <DEDUP_REMOVED lines=8> */
[----:B------:R-:W-:Y:S02]  /*4730*/  @P4 F2FP.PACK_AB R242, RZ, R2 ;  /* 0x00000002fff2423e */ /* 0x000fe400000000ff */
[----:B------:R0:W5:Y:S01]  /*4740*/  LDL.LU R2, [R1+0x1ac] ;  /* 0x0001ac0001027983 */ /* 0x0001620000300800 */
[----:B---3--:R-:W-:Y:S01]  /*4750*/  @P4 FMUL.FTZ R201, R201, R240 ;  /* 0x000000f0c9c94220 */ /* 0x008fe20000410000 */
[----:B------:R-:W-:Y:S02]  /*4760*/  @P4 F2FP.PACK_AB R240, RZ, R0 ;  /* 0x00000000fff0423e */ /* 0x000fe400000000ff */
[----:B------:R0:W5:Y:S01]  /*4770*/  LDL.LU R0, [R1+0x1a8] ;  /* 0x0001a80001007983 */ /* 0x0001620000300800 */
[----:B------:R-:W-:Y:S02]  /*4780*/  @P4 PRMT R145, R242, 0x7610, R145 ;  /* 0x00007610f2914816 */ /* 0x000fe40000000091 */
[----:B------:R-:W1:Y:S01]  /*4790*/  LDC.U8 R242, c[0x0][0x1f0] ;  /* 0x00007c00fff27b82 */ /* 0x000e620000000000 */
[----:B------:R-:W-:-:S02]  /*47a0*/  @P4 F2FP.PACK_AB R201, RZ, R201 ;  /* 0x000000c9ffc9423e */ /* 0x000fc400000000ff */
[----:B------:R-:W-:Y:S01]  /*47b0*/  @!P5 ISETP.NE.U32.AND P3, PT, RZ, c[0x0][0x218], PT ;  /* 0x00008600ff00da0c */ /* 0x000fe20003f65070 */
[----:B------:R-:W-:Y:S01]  /*47c0*/  BSSY B0, `(.L_x_10632) ;  /* 0x0000014000007945 */ /* 0x000fe20003800000 */
[----:B------:R-:W-:Y:S02]  /*47d0*/  @P4 F2FP.PACK_AB R200, RZ, R200 ;  /* 0x000000c8ffc8423e */ /* 0x000fe400000000ff */
        /* <DEDUP_REMOVED lines=18> */
.L_x_10633:
[----:B01----:R-:W-:Y:S05]  /*4900*/  BSYNC B0 ;  /* 0x0000000000007941 */ /* 0x003fea0003800000 */
.L_x_10632:
        /* <DEDUP_REMOVED lines=11> */
.L_x_10635:
[----:B------:R-:W-:Y:S05]  /*49c0*/  BSYNC B0 ;  /* 0x0000000000007941 */ /* 0x000fea0003800000 */
.L_x_10634:
        /* <DEDUP_REMOVED lines=10> */
[----:B0-----:R-:W-:Y:S02]  /*4a70*/  @P4 F2FP.PACK_AB R3, RZ, R200 ;  /* 0x000000c8ff03423e */ /* 0x001fe400000000ff */
[----:B------:R-:W-:Y:S02]  /*4a80*/  @P4 F2FP.PACK_AB R200, RZ, R201 ;  /* 0x000000c9ffc8423e */ /* 0x000fe400000000ff */
        /* <DEDUP_REMOVED lines=23> */
[----:B------:R-:W-:Y:S01]  /*4c00*/  @!P5 ISETP.NE.U32.AND P3, PT, RZ, c[0x0][0x218], PT ;  /* 0x00008600ff00da0c */ /* 0x000fe20003f65070 */
[--C-:B------:R-:W-:Y:S01]  /*4c10*/  @P4 HADD2.F32 R198, -RZ, R159.reuse.H1_H1 ;  /* 0x3000009fffc64230 */ /* 0x100fe20000004100 */
[----:B------:R-:W-:Y:S01]  /*4c20*/  @!P5 ISETP.NE.U32.AND P2, PT, RZ, c[0x0][0x218], PT ;  /* 0x00008600ff00da0c */ /* 0x000fe20003f45070 */
[----:B------:R-:W-:Y:S01]  /*4c30*/  BSSY B0, `(.L_x_10636) ;  /* 0x0000014000007945 */ /* 0x000fe20003800000 */
[----:B------:R-:W-:Y:S01]  /*4c40*/  @!P5 ISETP.NE.AND.EX P3, PT, RZ, c[0x0][0x21c], PT, P3 ;  /* 0x00008700ff00da0c */ /* 0x000fe20003f65330 */
[----:B-1----:R-:W-:-:S05]  /*4c50*/  @P4 HADD2.F32 R196, -RZ, R159.H0_H0 ;  /* 0x2000009fffc44230 */ /* 0x002fca0000004100 */
[----:B------:R-:W-:Y:S01]  /*4c60*/  @P4 FFMA.FTZ R62, R196, R242, R62 ;  /* 0x000000f2c43e4223 */ /* 0x000fe2000001003e */
[----:B------:R-:W-:Y:S02]  /*4c70*/  @P4 MOV R196, 0x10 ;  /* 0x0000001000c44802 */ /* 0x000fe40000000f00 */
[----:B------:R-:W-:-:S05]  /*4c80*/  IADD3 R242, R216, 0x100, RZ ;  /* 0x00000100d8f27810 */ /* 0x000fca0007ffe0ff */
        /* <DEDUP_REMOVED lines=14> */
.L_x_10637:
[----:B0-2---:R-:W-:Y:S05]  /*4d70*/  BSYNC B0 ;  /* 0x0000000000007941 */ /* 0x005fea0003800000 */
.L_x_10636:
[----:B-----5:R-:W-:Y:S01]  /*4d80*/  @P4 HADD2.F32 R197, -RZ, R156.H0_H0 ;  /* 0x2000009cffc54230 */ /* 0x020fe20000004100 */
        /* <DEDUP_REMOVED lines=13> */
.L_x_10639:
[----:B------:R-:W-:Y:S05]  /*4e60*/  BSYNC B0 ;  /* 0x0000000000007941 */ /* 0x000fea0003800000 */
.L_x_10638:
[----:B------:R-:W2:Y:S04]  /*4e70*/  LDL R240, [R1+0xdc] ;  /* 0x0000dc0001f07983 */ /* 0x000ea80000100800 */
[----:B------:R-:W3:Y:S01]  /*4e80*/  LDL R243, [R1+0xd8] ;  /* 0x0000d80001f37983 */ /* 0x000ee20000100800 */
[----:B------:R-:W-:Y:S01]  /*4e90*/  @P4 HADD2.F32 R200, -RZ, R156.H1_H1 ;  /* 0x3000009cffc84230 */ /* 0x000fe20000004100 */
        /* <DEDUP_REMOVED lines=9> */
[----:B------:R-:W-:Y:S02]  /*4f30*/  @P4 F2FP.PACK_AB R201, RZ, R198 ;  /* 0x000000c6ffc9423e */ /* 0x000fe400000000ff */
[----:B------:R-:W-:Y:S02]  /*4f40*/  @!P5 FSEL R198, R30, RZ, P3 ;  /* 0x000000ff1ec6d208 */ /* 0x000fe40001800000 */
[----:B------:R-:W-:Y:S01]  /*4f50*/  @P4 F2FP.PACK_AB R241, RZ, R199 ;  /* 0x000000c7fff1423e */ /* 0x000fe200000000ff */
        /* <DEDUP_REMOVED lines=9> */
.L_x_10641:
[----:B------:R-:W-:Y:S05]  /*4ff0*/  BSYNC B0 ;  /* 0x0000000000007941 */ /* 0x000fea0003800000 */
.L_x_10640:
[----:B------:R-:W-:Y:S01]  /*5000*/  @P4 HADD2.F32 R199, -RZ, R157.H0_H0 ;  /* 0x2000009dffc74230 */ /* 0x000fe20000004100 */
        /* <DEDUP_REMOVED lines=13> */
.L_x_10643:
[----:B------:R-:W-:Y:S05]  /*50e0*/  BSYNC B0 ;  /* 0x0000000000007941 */ /* 0x000fea0003800000 */
.L_x_10642:
[----:B------:R-:W2:Y:S04]  /*50f0*/  LDL R252, [R1+0xe0] ;  /* 0x0000e00001fc7983 */ /* 0x000ea80000100800 */
[----:B------:R-:W3:Y:S01]  /*5100*/  LDL R245, [R1+0xe4] ;  /* 0x0000e40001f57983 */ /* 0x000ee20000100800 */
[----:B------:R-:W-:Y:S01]  /*5110*/  @P4 HADD2.F32 R243, -RZ, R157.H1_H1 ;  /* 0x3000009dfff34230 */ /* 0x000fe20000004100 */
        /* <DEDUP_REMOVED lines=8> */
[----:B------:R-:W-:-:S04]  /*51a0*/  @P4 F2FP.PACK_AB R200, RZ, R200 ;  /* 0x000000c8ffc8423e */ /* 0x000fc800000000ff */
        /* <DEDUP_REMOVED lines=10> */
.L_x_10645:
[----:B------:R-:W-:Y:S05]  /*5250*/  BSYNC B0 ;  /* 0x0000000000007941 */ /* 0x000fea0003800000 */
.L_x_10644:
[----:B------:R-:W2:Y:S01]  /*5260*/  LDL R245, [R1+0x78] ;  /* 0x0000780001f57983 */ /* 0x000ea20000100800 */
[----:B------:R-:W-:Y:S01]  /*5270*/  @P4 PRMT R144, R241, 0x7610, R144 ;  /* 0x00007610f1904816 */ /* 0x000fe20000000090 */
[----:B------:R-:W-:Y:S01]  /*5280*/  @P4 HADD2.F32 R243, -RZ, R158.H0_H0 ;  /* 0x2000009efff34230 */ /* 0x000fe20000004100 */
[----:B------:R-:W0:Y:S01]  /*5290*/  LDC.U8 R241, c[0x0][0x1f0] ;  /* 0x00007c00fff17b82 */ /* 0x000e220000000000 */
[----:B------:R-:W-:Y:S01]  /*52a0*/  @P4 FMUL.FTZ R240, R252, c[0x0][0x1ec] ;  /* 0x00007b00fcf04a20 */ /* 0x000fe20000410000 */
[----:B------:R-:W-:Y:S01]  /*52b0*/  @!P5 ISETP.NE.U32.AND P2, PT, RZ, c[0x0][0x218], PT ;  /* 0x00008600ff00da0c */ /* 0x000fe20003f45070 */
[----:B------:R-:W-:Y:S01]  /*52c0*/  BSSY B0, `(.L_x_10646) ;  /* 0x0000011000007945 */ /* 0x000fe20003800000 */
[----:B------:R-:W-:Y:S01]  /*52d0*/  @P4 PRMT R144, R144, 0x5410, R201 ;  /* 0x0000541090904816 */ /* 0x000fe200000000c9 */
[----:B------:R-:W-:Y:S01]  /*52e0*/  @P4 FFMA.FTZ R68, R243, R240, R68 ;  /* 0x000000f0f3444223 */ /* 0x000fe20000010044 */
[----:B------:R-:W-:Y:S02]  /*52f0*/  @!P5 ISETP.NE.AND.EX P2, PT, RZ, c[0x0][0x21c], PT, P2 ;  /* 0x00008700ff00da0c */ /* 0x000fe40003f45320 */
[----:B------:R-:W-:-:S02]  /*5300*/  @P4 PRMT R145, R200, 0x7610, R145 ;  /* 0x00007610c8914816 */ /* 0x000fc40000000091 */
[----:B------:R-:W-:Y:S01]  /*5310*/  @!P5 FSEL R246, R25, RZ, P2 ;  /* 0x000000ff19f6d208 */ /* 0x000fe20001000000 */
[----:B--2---:R-:W-:-:S05]  /*5320*/  @P4 FMUL.FTZ R240, R245, R240 ;  /* 0x000000f0f5f04220 */ /* 0x004fca0000410000 */
[----:B------:R-:W-:Y:S01]  /*5330*/  @P4 F2FP.PACK_AB R240, RZ, R240 ;  /* 0x000000f0fff0423e */ /* 0x000fe200000000ff */
        /* <DEDUP_REMOVED lines=9> */
.L_x_10647:
[----:B0-----:R-:W-:Y:S05]  /*53d0*/  BSYNC B0 ;  /* 0x0000000000007941 */ /* 0x001fea0003800000 */
.L_x_10646:
        /* <DEDUP_REMOVED lines=11> */
[----:B------:R-:W-:-:S04]  /*5490*/  @P4 F2FP.PACK_AB R200, RZ, R200 ;  /* 0x000000c8ffc8423e */ /* 0x000fc800000000ff */
        /* <DEDUP_REMOVED lines=10> */
.L_x_10649:
[----:B------:R-:W-:Y:S05]  /*5540*/  BSYNC B0 ;  /* 0x0000000000007941 */ /* 0x000fea0003800000 */
.L_x_10648:
        /* <DEDUP_REMOVED lines=11> */
.L_x_10651:
[----:B------:R-:W-:Y:S05]  /*5600*/  BSYNC B0 ;  /* 0x0000000000007941 */ /* 0x000fea0003800000 */
.L_x_10650:
        /* <DEDUP_REMOVED lines=9> */
[----:B0-----:R-:W-:-:S04]  /*56a0*/  @P4 F2FP.PACK_AB R3, RZ, R200 ;  /* 0x000000c8ff03423e */ /* 0x001fc800000000ff */
[----:B-1----:R-:W-:Y:S02]  /*56b0*/  PRMT R2, R3, 0x7610, R2 ;  /* 0x0000761003027816 */ /* 0x002fe40000000002 */
[----:B------:R0:W5:Y:S01]  /*56c0*/  LDL.LU R3, [R1+0x1b0] ;  /* 0x0001b00001037983 */ /* 0x0001620000300800 */
[----:B------:R-:W-:-:S03]  /*56d0*/  @P4 F2FP.PACK_AB R200, RZ, R201 ;  /* 0x000000c9ffc8423e */ /* 0x000fc600000000ff */
        /* <DEDUP_REMOVED lines=27> */
[----:B------:R-:W-:Y:S01]  /*5890*/  IADD3 R242, R216, 0x180, RZ ;  /* 0x00000180d8f27810 */ /* 0x000fe20007ffe0ff */
[--C-:B------:R-:W-:Y:S02]  /*58a0*/  @P4 HADD2.F32 R198, -RZ, R159.reuse.H0_H0 ;  /* 0x2000009fffc64230 */ /* 0x100fe40000004100 */
[----:B------:R-:W-:Y:S02]  /*58b0*/  @P4 HADD2.F32 R199, -RZ, R159.H1_H1 ;  /* 0x3000009fffc74230 */ /* 0x000fe40000004100 */
[----:B-1----:R-:W-:-:S05]  /*58c0*/  @P4 HADD2.F32 R196, -RZ, R158.H1_H1 ;  /* 0x3000009effc44230 */ /* 0x002fca0000004100 */
        /* <DEDUP_REMOVED lines=16> */
.L_x_10653:
[----:B0-2---:R-:W-:Y:S05]  /*59d0*/  BSYNC B0 ;  /* 0x0000000000007941 */ /* 0x005fea0003800000 */
.L_x_10652:
        /* <DEDUP_REMOVED lines=14> */
.L_x_10655:
[----:B------:R-:W-:Y:S05]  /*5ac0*/  BSYNC B0 ;  /* 0x0000000000007941 */ /* 0x000fea0003800000 */
.L_x_10654:
        /* <DEDUP_REMOVED lines=24> */
.L_x_10657:
[----:B------:R-:W-:Y:S05]  /*5c50*/  BSYNC B0 ;  /* 0x0000000000007941 */ /* 0x000fea0003800000 */
.L_x_10656:
        /* <DEDUP_REMOVED lines=14> */
.L_x_10659:
[----:B------:R-:W-:Y:S05]  /*5d40*/  BSYNC B0 ;  /* 0x0000000000007941 */ /* 0x000fea0003800000 */
.L_x_10658:
        /* <DEDUP_REMOVED lines=22> */
.L_x_10661:
[----:B------:R-:W-:Y:S05]  /*5eb0*/  BSYNC B0 ;  /* 0x0000000000007941 */ /* 0x000fea0003800000 */
.L_x_10660:
        /* <DEDUP_REMOVED lines=23> */
.L_x_10663:
[----:B0-----:R-:W-:Y:S05]  /*6030*/  BSYNC B0 ;  /* 0x0000000000007941 */ /* 0x001fea0003800000 */
.L_x_10662:
        /* <DEDUP_REMOVED lines=22> */
.L_x_10665:
[----:B------:R-:W-:Y:S05]  /*61a0*/  BSYNC B0 ;  /* 0x0000000000007941 */ /* 0x000fea0003800000 */
.L_x_10664:
        /* <DEDUP_REMOVED lines=11> */
.L_x_10667:
[----:B------:R-:W-:Y:S05]  /*6260*/  BSYNC B0 ;  /* 0x0000000000007941 */ /* 0x000fea0003800000 */
.L_x_10666:
        /* <DEDUP_REMOVED lines=13> */
[----:B0-----:R-:W-:Y:S02]  /*6340*/  @P4 F2FP.PACK_AB R4, RZ, R200 ;  /* 0x000000c8ff04423e */ /* 0x001fe400000000ff */
[----:B------:R-:W-:Y:S02]  /*6350*/  @P4 F2FP.PACK_AB R200, RZ, R201 ;  /* 0x000000c9ffc8423e */ /* 0x000fe400000000ff */
        /* <DEDUP_REMOVED lines=19> */
[----:B------:R-:W-:Y:S01]  /*6490*/  IADD3 R198, R216, 0x200, RZ ;  /* 0x00000200d8c67810 */ /* 0x000fe20007ffe0ff */
[----:B------:R-:W-:Y:S02]  /*64a0*/  @P4 HADD2.F32 R199, -RZ, R159.H0_H0 ;  /* 0x2000009fffc74230 */ /* 0x000fe40000004100 */
[----:B-1----:R-:W-:-:S05]  /*64b0*/  @P4 HADD2.F32 R196, -RZ, R158.H1_H1 ;  /* 0x3000009effc44230 */ /* 0x002fca0000004100 */
[----:B------:R-:W-:Y:S01]  /*64c0*/  @P4 FFMA.FTZ R77, R196, R243, R77 ;  /* 0x000000f3c44d4223 */ /* 0x000fe2000001004d */
[----:B------:R-:W-:Y:S01]  /*64d0*/  @P4 MOV R196, 0x10 ;  /* 0x0000001000c44802 */ /* 0x000fe20000000f00 */
[----:B------:R-:W-:-:S04]  /*64e0*/  @P4 HADD2.F32 R200, -RZ, R159.H1_H1 ;  /* 0x3000009fffc84230 */ /* 0x000fc80000004100 */
[----:B------:R-:W-:-:S05]  /*64f0*/  @P4 IMAD.WIDE.U32 R196, R198, R196, c[0x0][0x170] ;  /* 0x00005c00c6c44625 */ /* 0x000fca00078e00c4 */
        /* <DEDUP_REMOVED lines=18> */
.L_x_10669:
[----:B0-----:R-:W-:Y:S05]  /*6620*/  BSYNC B0 ;  /* 0x0000000000007941 */ /* 0x001fea0003800000 */
.L_x_10668:
[----:B-----5:R-:W-:Y:S01]  /*6630*/  @P4 HADD2.F32 R196, -RZ, R156.H0_H0 ;  /* 0x2000009cffc44230 */ /* 0x020fe20000004100 */
[----:B------:R-:W-:Y:S01]  /*6640*/  @!P5 ISETP.NE.AND.EX P2, PT, RZ, c[0x0][0x21c], PT, P2 ;  /* 0x00008700ff00da0c */ /* 0x000fe20003f45320 */
[----:B------:R-:W-:Y:S01]  /*6650*/  @P4 FMUL.FTZ R197, R241, c[0x0][0x1ec] ;  /* 0x00007b00f1c54a20 */ /* 0x000fe20000410000 */
[----:B------:R-:W-:Y:S01]  /*6660*/  BSSY B0, `(.L_x_10670) ;  /* 0x000000d000007945 */ /* 0x000fe20003800000 */
[----:B------:R-:W-:Y:S02]  /*6670*/  @!P5 ISETP.NE.U32.AND P3, PT, RZ, c[0x0][0x218], PT ;  /* 0x00008600ff00da0c */ /* 0x000fe40003f65070 */
        /* <DEDUP_REMOVED lines=11> */
.L_x_10671:
[----:B------:R-:W-:Y:S05]  /*6730*/  BSYNC B0 ;  /* 0x0000000000007941 */ /* 0x000fea0003800000 */
.L_x_10670:
[----:B------:R-:W-:Y:S01]  /*6740*/  @P4 HADD2.F32 R199, -RZ, R156.H1_H1 ;  /* 0x3000009cffc74230 */ /* 0x000fe20000004100 */
        /* <DEDUP_REMOVED lines=15> */
.L_x_10673:
[----:B------:R-:W-:Y:S05]  /*6840*/  BSYNC B0 ;  /* 0x0000000000007941 */ /* 0x000fea0003800000 */
.L_x_10672:
        /* <DEDUP_REMOVED lines=8> */
[----:B------:R-:W-:Y:S02]  /*68d0*/  @P4 F2FP.PACK_AB R245, RZ, R197 ;  /* 0x000000c5fff5423e */ /* 0x000fe400000000ff */
[----:B------:R-:W-:Y:S01]  /*68e0*/  @P4 F2FP.PACK_AB R244, RZ, R196 ;  /* 0x000000c4fff4423e */ /* 0x000fe200000000ff */
        /* <DEDUP_REMOVED lines=9> */
.L_x_10675:
[----:B------:R-:W-:Y:S05]  /*6980*/  BSYNC B0 ;  /* 0x0000000000007941 */ /* 0x000fea0003800000 */
.L_x_10674:
        /* <DEDUP_REMOVED lines=20> */
.L_x_10677:
[----:B------:R-:W-:Y:S05]  /*6ad0*/  BSYNC B0 ;  /* 0x0000000000007941 */ /* 0x000fea0003800000 */
.L_x_10676:
[----:B------:R-:W-:Y:S01]  /*6ae0*/  @P4 HADD2.F32 R200, -RZ, R158.H0_H0 ;  /* 0x2000009effc84230 */ /* 0x000fe20000004100 */
        /* <DEDUP_REMOVED lines=13> */
.L_x_10679:
[----:B------:R-:W-:Y:S05]  /*6bc0*/  BSYNC B0 ;  /* 0x0000000000007941 */ /* 0x000fea0003800000 */
.L_x_10678:
[----:B------:R0:W-:Y:S04]  /*6bd0*/  STL [R1+0x1b0], R3 ;  /* 0x0001b00301007387 */ /* 0x0001e80000100800 */
[----:B0-----:R-:W2:Y:S04]  /*6be0*/  LDL R3, [R1+0xc0] ;  /* 0x0000c00001037983 */ /* 0x001ea80000100800 */
[----:B------:R0:W-:Y:S04]  /*6bf0*/  STL [R1+0x1ac], R2 ;  /* 0x0001ac0201007387 */ /* 0x0001e80000100800 */
[----:B0-----:R-:W3:Y:S04]  /*6c00*/  LDL R2, [R1+0xc4] ;  /* 0x0000c40001027983 */ /* 0x001ee80000100800 */
[----:B------:R0:W-:Y:S04]  /*6c10*/  STL [R1+0x1a8], R0 ;  /* 0x0001a80001007387 */ /* 0x0001e80000100800 */
[----:B0-----:R-:W4:Y:S01]  /*6c20*/  LDL R0, [R1+0xa8] ;  /* 0x0000a80001007983 */ /* 0x001f220000100800 */
[----:B------:R-:W-:Y:S01]  /*6c30*/  @P4 HADD2.F32 R246, -RZ, R158.H1_H1 ;  /* 0x3000009efff64230 */ /* 0x000fe20000004100 */
        /* <DEDUP_REMOVED lines=14> */
[----:B------:R-:W-:Y:S02]  /*6d20*/  @P4 F2FP.PACK_AB R196, RZ, R196 ;  /* 0x000000c4ffc4423e */ /* 0x000fe400000000ff */
[----:B------:R-:W-:Y:S02]  /*6d30*/  @P4 F2FP.PACK_AB R197, RZ, R197 ;  /* 0x000000c5ffc5423e */ /* 0x000fe400000000ff */
[----:B------:R-:W-:-:S02]  /*6d40*/  @P4 F2FP.PACK_AB R199, RZ, R199 ;  /* 0x000000c7ffc7423e */ /* 0x000fc400000000ff */
[----:B------:R-:W-:Y:S02]  /*6d50*/  @P4 F2FP.PACK_AB R200, RZ, R200 ;  /* 0x000000c8ffc8423e */ /* 0x000fe400000000ff */
        /* <DEDUP_REMOVED lines=14> */
.L_x_10681:
[----:B0-----:R-:W-:Y:S05]  /*6e40*/  BSYNC B0 ;  /* 0x0000000000007941 */ /* 0x001fea0003800000 */
.L_x_10680:
[----:B------:R-:W2:Y:S01]  /*6e50*/  LDL R241, [R1+0xb0] ;  /* 0x0000b00001f17983 */ /* 0x000ea20000100800 */
[----:B------:R-:W-:Y:S01]  /*6e60*/  @P4 HADD2.F32 R216, -RZ, R159.H0_H0 ;  /* 0x2000009fffd84230 */ /* 0x000fe20000004100 */
        /* <DEDUP_REMOVED lines=15> */
[----:B------:R-:W-:-:S04]  /*6f60*/  @P4 F2FP.PACK_AB R201, RZ, R216 ;  /* 0x000000d8ffc9423e */ /* 0x000fc800000000ff */
        /* <DEDUP_REMOVED lines=10> */
.L_x_10683:
[----:B------:R-:W-:Y:S05]  /*7010*/  BSYNC B0 ;  /* 0x0000000000007941 */ /* 0x000fea0003800000 */
.L_x_10682:
[----:B------:R-:W2:Y:S04]  /*7020*/  LDL R197, [R1+0xb4] ;  /* 0x0000b40001c57983 */ /* 0x000ea80000100800 */
[----:B------:R-:W3:Y:S01]  /*7030*/  LDL.LU R199, [R1+0x64] ;  /* 0x0000640001c77983 */ /* 0x000ee20000300800 */
[C---:B------:R-:W-:Y:S01]  /*7040*/  SEL R99, R196.reuse, R99, P1 ;  /* 0x00000063c4637207 */ /* 0x040fe20000800000 */
[----:B-----5:R-:W-:Y:S01]  /*7050*/  @P4 FMUL.FTZ R2, R196, c[0x0][0x1ec] ;  /* 0x00007b00c4024a20 */ /* 0x020fe20000410000 */
[----:B------:R-:W-:Y:S01]  /*7060*/  @P4 HADD2.F32 R196, -RZ, R159.H1_H1 ;  /* 0x3000009fffc44230 */ /* 0x000fe20000004100 */
[----:B------:R-:W-:Y:S02]  /*7070*/  @P0 IADD3 R0, R0, 0x200, RZ ;  /* 0x0000020000000810 */ /* 0x000fe40007ffe0ff */
[----:B------:R-:W-:-:S02]  /*7080*/  IADD3 R3, R3, c[0x0][0x160], RZ ;  /* 0x0000580003037a10 */ /* 0x000fc40007ffe0ff */
[-C--:B------:R-:W-:Y:S02]  /*7090*/  @P4 FFMA.FTZ R87, R196, R2.reuse, R87 ;  /* 0x00000002c4574223 */ /* 0x080fe40000010057 */
[----:B--2---:R-:W-:Y:S01]  /*70a0*/  @P4 FMUL.FTZ R2, R197, R2 ;  /* 0x00000002c5024220 */ /* 0x004fe20000410000 */
[----:B---3--:R-:W-:-:S04]  /*70b0*/  LOP3.LUT P1, RZ, R199, 0xff, RZ, 0xc0, !PT ;  /* 0x000000ffc7ff7812 */ /* 0x008fc8000782c0ff */
[----:B------:R-:W-:-:S04]  /*70c0*/  @P4 F2FP.PACK_AB R2, RZ, R2 ;  /* 0x00000002ff02423e */ /* 0x000fc800000000ff */
        /* <DEDUP_REMOVED lines=13> */
.L_x_10598:
        /* <DEDUP_REMOVED lines=41> */
.L_x_10602:
[----:B------:R-:W-:Y:S01]  /*7430*/  HFMA2.MMA R197, -RZ, RZ, 0, 9.5367431640625e-07 ;  /* 0x00000010ffc57435 */ /* 0x000fe200000001ff */
[----:B------:R-:W-:-:S02]  /*7440*/  MOV R201, R199 ;  /* 0x000000c700c97202 */ /* 0x000fc40000000f00 */
[----:B0-----:R-:W-:Y:S02]  /*7450*/  MOV R240, 0x1f ;  /* 0x0000001f00f07802 */ /* 0x001fe40000000f00 */
[----:B------:R-:W-:Y:S02]  /*7460*/  MOV R216, 0xffffffff ;  /* 0xffffffff00d87802 */ /* 0x000fe40000000f00 */
[----:B------:R-:W-:Y:S02]  /*7470*/  MOV R196, 0x7490 ;  /* 0x0000749000c47802 */ /* 0x000fe40000000f00 */
[----:B-----5:R-:W-:Y:S05]  /*7480*/  CALL.REL.NOINC `($__internal_147_$__cuda_sm70_shflsync_down_p) ;  /* 0x0000046000007944 */ /* 0x020fea0003c00000 */
[----:B-1----:R-:W-:Y:S01]  /*7490*/  MOV R202, R201 ;  /* 0x000000c900ca7202 */ /* 0x002fe20000000f00 */
[----:B------:R-:W-:Y:S05]  /*74a0*/  BRA `(.L_x_10685) ;  /* 0xffffba3000007947 */ /* 0x000fea000383ffff */
.L_x_10603:
[----:B------:R-:W-:Y:S01]  /*74b0*/  HFMA2.MMA R197, -RZ, RZ, 0, 9.5367431640625e-07 ;  /* 0x00000010ffc57435 */ /* 0x000fe200000001ff */
[----:B------:R-:W-:Y:S02]  /*74c0*/  MOV R201, R198 ;  /* 0x000000c600c97202 */ /* 0x000fe40000000f00 */
[----:B0-----:R-:W-:Y:S02]  /*74d0*/  MOV R240, 0x1f ;  /* 0x0000001f00f07802 */ /* 0x001fe40000000f00 */
[----:B------:R-:W-:-:S02]  /*74e0*/  MOV R216, 0xffffffff ;  /* 0xffffffff00d87802 */ /* 0x000fc40000000f00 */
[----:B------:R-:W-:Y:S02]  /*74f0*/  MOV R196, 0x7510 ;  /* 0x0000751000c47802 */ /* 0x000fe40000000f00 */
[----:B-12--5:R-:W-:Y:S05]  /*7500*/  CALL.REL.NOINC `($__internal_147_$__cuda_sm70_shflsync_down_p) ;  /* 0x000003e000007944 */ /* 0x026fea0003c00000 */
[----:B------:R-:W-:Y:S01]  /*7510*/  FADD.FTZ R199, R202, R199 ;  /* 0x000000c7cac77221 */ /* 0x000fe20000010000 */
[----:B------:R-:W-:Y:S01]  /*7520*/  HFMA2.MMA R197, -RZ, RZ, 0, 4.76837158203125e-07 ;  /* 0x00000008ffc57435 */ /* 0x000fe200000001ff */
[----:B-1----:R-:W-:Y:S01]  /*7530*/  FADD.FTZ R198, R198, R201 ;  /* 0x000000c9c6c67221 */ /* 0x002fe20000010000 */
[----:B------:R-:W-:Y:S02]  /*7540*/  MOV R240, 0x1f ;  /* 0x0000001f00f07802 */ /* 0x000fe40000000f00 */
[----:B------:R-:W-:Y:S02]  /*7550*/  MOV R216, 0xffffffff ;  /* 0xffffffff00d87802 */ /* 0x000fe40000000f00 */
[----:B------:R-:W-:Y:S02]  /*7560*/  MOV R201, R199 ;  /* 0x000000c700c97202 */ /* 0x000fe40000000f00 */
[----:B------:R-:W-:Y:S02]  /*7570*/  MOV R196, 0x7590 ;  /* 0x0000759000c47802 */ /* 0x000fe40000000f00 */
[----:B------:R-:W-:Y:S05]  /*7580*/  CALL.REL.NOINC `($__internal_147_$__cuda_sm70_shflsync_down_p) ;  /* 0x0000036000007944 */ /* 0x000fea0003c00000 */
[----:B------:R-:W-:Y:S01]  /*7590*/  HFMA2.MMA R197, -RZ, RZ, 0, 4.76837158203125e-07 ;  /* 0x00000008ffc57435 */ /* 0x000fe200000001ff */
[----:B-1----:R-:W-:-:S02]  /*75a0*/  MOV R202, R201 ;  /* 0x000000c900ca7202 */ /* 0x002fc40000000f00 */
[----:B------:R-:W-:Y:S02]  /*75b0*/  MOV R201, R198 ;  /* 0x000000c600c97202 */ /* 0x000fe40000000f00 */
[----:B------:R-:W-:Y:S02]  /*75c0*/  MOV R240, 0x1f ;  /* 0x0000001f00f07802 */ /* 0x000fe40000000f00 */
[----:B------:R-:W-:Y:S02]  /*75d0*/  MOV R216, 0xffffffff ;  /* 0xffffffff00d87802 */ /* 0x000fe40000000f00 */
[----:B------:R-:W-:Y:S02]  /*75e0*/  MOV R196, 0x7600 ;  /* 0x0000760000c47802 */ /* 0x000fe40000000f00 */
[----:B------:R-:W-:Y:S05]  /*75f0*/  CALL.REL.NOINC `($__internal_147_$__cuda_sm70_shflsync_down_p) ;  /* 0x000002f000007944 */ /* 0x000fea0003c00000 */
[----:B------:R-:W-:Y:S01]  /*7600*/  FADD.FTZ R199, R202, R199 ;  /* 0x000000c7cac77221 */ /* 0x000fe20000010000 */
[----:B------:R-:W-:Y:S01]  /*7610*/  HFMA2.MMA R197, -RZ, RZ, 0, 2.384185791015625e-07 ;  /* 0x00000004ffc57435 */ /* 0x000fe200000001ff */
[----:B-1----:R-:W-:Y:S01]  /*7620*/  FADD.FTZ R198, R198, R201 ;  /* 0x000000c9c6c67221 */ /* 0x002fe20000010000 */
[----:B------:R-:W-:Y:S02]  /*7630*/  MOV R240, 0x1f ;  /* 0x0000001f00f07802 */ /* 0x000fe40000000f00 */
[----:B------:R-:W-:-:S02]  /*7640*/  MOV R216, 0xffffffff ;  /* 0xffffffff00d87802 */ /* 0x000fc40000000f00 */
[----:B------:R-:W-:Y:S02]  /*7650*/  MOV R201, R199 ;  /* 0x000000c700c97202 */ /* 0x000fe40000000f00 */
[----:B------:R-:W-:Y:S02]  /*7660*/  MOV R196, 0x7680 ;  /* 0x0000768000c47802 */ /* 0x000fe40000000f00 */
[----:B------:R-:W-:Y:S05]  /*7670*/  CALL.REL.NOINC `($__internal_147_$__cuda_sm70_shflsync_down_p) ;  /* 0x0000027000007944 */ /* 0x000fea0003c00000 */
[----:B------:R-:W-:Y:S01]  /*7680*/  HFMA2.MMA R197, -RZ, RZ, 0, 2.384185791015625e-07 ;  /* 0x00000004ffc57435 */ /* 0x000fe200000001ff */
[----:B-1----:R-:W-:Y:S02]  /*7690*/  MOV R202, R201 ;  /* 0x000000c900ca7202 */ /* 0x002fe40000000f00 */
[----:B------:R-:W-:Y:S02]  /*76a0*/  MOV R201, R198 ;  /* 0x000000c600c97202 */ /* 0x000fe40000000f00 */
[----:B------:R-:W-:Y:S02]  /*76b0*/  MOV R240, 0x1f ;  /* 0x0000001f00f07802 */ /* 0x000fe40000000f00 */
[----:B------:R-:W-:Y:S02]  /*76c0*/  MOV R216, 0xffffffff ;  /* 0xffffffff00d87802 */ /* 0x000fe40000000f00 */
[----:B------:R-:W-:-:S02]  /*76d0*/  MOV R196, 0x76f0 ;  /* 0x000076f000c47802 */ /* 0x000fc40000000f00 */
[----:B------:R-:W-:Y:S05]  /*76e0*/  CALL.REL.NOINC `($__internal_147_$__cuda_sm70_shflsync_down_p) ;  /* 0x0000020000007944 */ /* 0x000fea0003c00000 */
[----:B------:R-:W-:Y:S01]  /*76f0*/  FADD.FTZ R199, R202, R199 ;  /* 0x000000c7cac77221 */ /* 0x000fe20000010000 */
[----:B------:R-:W-:Y:S01]  /*7700*/  HFMA2.MMA R197, -RZ, RZ, 0, 1.1920928955078125e-07 ;  /* 0x00000002ffc57435 */ /* 0x000fe200000001ff */
[----:B-1----:R-:W-:Y:S01]  /*7710*/  FADD.FTZ R198, R198, R201 ;  /* 0x000000c9c6c67221 */ /* 0x002fe20000010000 */
[----:B------:R-:W-:-:S02]  /*7720*/  MOV R240, 0x1f ;  /* 0x0000001f00f07802 */ /* 0x000fc40000000f00 */
[----:B------:R-:W-:Y:S02]  /*7730*/  MOV R216, 0xffffffff ;  /* 0xffffffff00d87802 */ /* 0x000fe40000000f00 */
[----:B------:R-:W-:Y:S02]  /*7740*/  MOV R201, R199 ;  /* 0x000000c700c97202 */ /* 0x000fe40000000f00 */
[----:B------:R-:W-:Y:S02]  /*7750*/  MOV R196, 0x7770 ;  /* 0x0000777000c47802 */ /* 0x000fe40000000f00 */
[----:B------:R-:W-:Y:S05]  /*7760*/  CALL.REL.NOINC `($__internal_147_$__cuda_sm70_shflsync_down_p) ;  /* 0x0000018000007944 */ /* 0x000fea0003c00000 */
[----:B------:R-:W-:Y:S01]  /*7770*/  HFMA2.MMA R197, -RZ, RZ, 0, 1.1920928955078125e-07 ;  /* 0x00000002ffc57435 */ /* 0x000fe200000001ff */
[----:B-1----:R-:W-:Y:S02]  /*7780*/  MOV R202, R201 ;  /* 0x000000c900ca7202 */ /* 0x002fe40000000f00 */
[----:B------:R-:W-:Y:S02]  /*7790*/  MOV R201, R198 ;  /* 0x000000c600c97202 */ /* 0x000fe40000000f00 */
[----:B------:R-:W-:Y:S02]  /*77a0*/  MOV R240, 0x1f ;  /* 0x0000001f00f07802 */ /* 0x000fe40000000f00 */
[----:B------:R-:W-:-:S02]  /*77b0*/  MOV R216, 0xffffffff ;  /* 0xffffffff00d87802 */ /* 0x000fc40000000f00 */
[----:B------:R-:W-:Y:S02]  /*77c0*/  MOV R196, 0x77e0 ;  /* 0x000077e000c47802 */ /* 0x000fe40000000f00 */
[----:B------:R-:W-:Y:S05]  /*77d0*/  CALL.REL.NOINC `($__internal_147_$__cuda_sm70_shflsync_down_p) ;  /* 0x0000011000007944 */ /* 0x000fea0003c00000 */
[----:B------:R-:W-:Y:S01]  /*77e0*/  FADD.FTZ R199, R202, R199 ;  /* 0x000000c7cac77221 */ /* 0x000fe20000010000 */
[----:B------:R-:W-:Y:S01]  /*77f0*/  HFMA2.MMA R197, -RZ, RZ, 0, 5.9604644775390625e-08 ;  /* 0x00000001ffc57435 */ /* 0x000fe200000001ff */
[----:B-1----:R-:W-:Y:S01]  /*7800*/  FADD.FTZ R198, R198, R201 ;  /* 0x000000c9c6c67221 */ /* 0x002fe20000010000 */
[----:B------:R-:W-:Y:S02]  /*7810*/  MOV R240, 0x1f ;  /* 0x0000001f00f07802 */ /* 0x000fe40000000f00 */
[----:B------:R-:W-:Y:S02]  /*7820*/  MOV R216, 0xffffffff ;  /* 0xffffffff00d87802 */ /* 0x000fe40000000f00 */
[----:B------:R-:W-:Y:S02]  /*7830*/  MOV R201, R199 ;  /* 0x000000c700c97202 */ /* 0x000fe40000000f00 */
[----:B------:R-:W-:Y:S02]  /*7840*/  MOV R196, 0x7860 ;  /* 0x0000786000c47802 */ /* 0x000fe40000000f00 */
[----:B------:R-:W-:Y:S05]  /*7850*/  CALL.REL.NOINC `($__internal_147_$__cuda_sm70_shflsync_down_p) ;  /* 0x0000009000007944 */ /* 0x000fea0003c00000 */
[----:B------:R-:W-:Y:S01]  /*7860*/  HFMA2.MMA R197, -RZ, RZ, 0, 5.9604644775390625e-08 ;  /* 0x00000001ffc57435 */ /* 0x000fe200000001ff */
[----:B-1----:R-:W-:-:S02]  /*7870*/  MOV R202, R201 ;  /* 0x000000c900ca7202 */ /* 0x002fc40000000f00 */
[----:B------:R-:W-:Y:S02]  /*7880*/  MOV R201, R198 ;  /* 0x000000c600c97202 */ /* 0x000fe40000000f00 */
[----:B------:R-:W-:Y:S02]  /*7890*/  MOV R240, 0x1f ;  /* 0x0000001f00f07802 */ /* 0x000fe40000000f00 */
[----:B------:R-:W-:Y:S02]  /*78a0*/  MOV R216, 0xffffffff ;  /* 0xffffffff00d87802 */ /* 0x000fe40000000f00 */
[----:B------:R-:W-:Y:S02]  /*78b0*/  MOV R196, 0x78d0 ;  /* 0x000078d000c47802 */ /* 0x000fe40000000f00 */
[----:B------:R-:W-:Y:S05]  /*78c0*/  CALL.REL.NOINC `($__internal_147_$__cuda_sm70_shflsync_down_p) ;  /* 0x0000002000007944 */ /* 0x000fea0003c00000 */
[----:B-1----:R-:W-:Y:S01]  /*78d0*/  MOV R197, R201 ;  /* 0x000000c900c57202 */ /* 0x002fe20000000f00 */
[----:B------:R-:W-:Y:S05]  /*78e0*/  BRA `(.L_x_10686) ;  /* 0xffffb71000007947 */ /* 0x000fea000383ffff */
        .weak           $__internal_147_$__cuda_sm70_shflsync_down_p
        .type           $__internal_147_$__cuda_sm70_shflsync_down_p,@function
        .size           $__internal_147_$__cuda_sm70_shflsync_down_p,(.L_x_14365 - $__internal_147_$__cuda_sm70_shflsync_down_p)
$__internal_147_$__cuda_sm70_shflsync_down_p:
[----:B------:R-:W-:Y:S04]  /*78f0*/  WARPSYNC R216 ;  /* 0x000000d800007348 */ /* 0x000fe80003800000 */
[----:B------:R0:W1:Y:S02]  /*7900*/  SHFL.DOWN PT, R201, R201, R197, R240 ;  /* 0x080000c5c9c97389 */ /* 0x00006400000e00f0 */
[----:B0-----:R-:W-:-:S06]  /*7910*/  HFMA2.MMA R197, -RZ, RZ, 0, 0 ;  /* 0x00000000ffc57435 */ /* 0x001fcc00000001ff */
[----:B------:R-:W-:Y:S05]  /*7920*/  RET.REL.NODEC R196 `(_ZN10layer_norm13ln_bwd_kernelINS_13Kernel_traitsIf6__halffS2_fjLj5120ELj1ELj1ELj4ELj16ENS_18Kernel_traits_baseILj5120EfS2_fS2_fjLj128EEEEELb0ELb1ELb1ELb1EEEvNS_9BwdParamsE) ;  /* 0xffff86d0c4007950 */ /* 0x000fea0003c3ffff */
.L_x_10687:
        /* <DEDUP_REMOVED lines=13> */
.L_x_14365:


//--------------------- .text._ZN10layer_norm13ln_bwd_kernelINS_13Kernel_traitsIf6__halffS2_fjLj5120ELj1ELj1ELj4ELj16ENS_18Kernel_traits_baseILj5120EfS2_fS2_fjLj128EEEEELb1ELb0ELb0ELb0EEEvNS_9BwdParamsE --------------------------
	.section	.text._ZN10layer_norm13ln_bwd_kernelINS_13Kernel_traitsIf6__halffS2_fjLj5120ELj1ELj1ELj4ELj16ENS_18Kernel_traits_baseILj5120EfS2_fS2_fjLj128EEEEELb1ELb0ELb0ELb0EEEvNS_9BwdParamsE,"ax",@progbits
	.sectioninfo	@"SHI_REGISTERS=255"
	.align	128
        .global         _ZN10layer_norm13ln_bwd_kernelINS_13Kernel_traitsIf6__halffS2_fjLj5120ELj1ELj1ELj4ELj16ENS_18Kernel_traits_baseILj5120EfS2_fS2_fjLj128EEEEELb1ELb0ELb0ELb0EEEvNS_9BwdParamsE
        .type           _ZN10layer_norm13ln_bwd_kernelINS_13Kernel_traitsIf6__halffS2_fjLj5120ELj1ELj1ELj4ELj16ENS_18Kernel_traits_baseILj5120EfS2_fS2_fjLj128EEEEELb1ELb0ELb0ELb0EEEvNS_9BwdParamsE,@function
        .size           _ZN10layer_norm13ln_bwd_kernelINS_13Kernel_traitsIf6__halffS2_fjLj5120ELj1ELj1ELj4ELj16ENS_18Kernel_traits_baseILj5120EfS2_fS2_fjLj128EEEEELb1ELb0ELb0ELb0EEEvNS_9BwdParamsE,(.L_x_14366 - _ZN10layer_norm13ln_bwd_kernelINS_13Kernel_traitsIf6__halffS2_fjLj5120ELj1ELj1ELj4ELj16ENS_18Kernel_traits_baseILj5120EfS2_fS2_fjLj128EEEEELb1ELb0ELb0ELb0EEEvNS_9BwdParamsE)
        .other          _ZN10layer_norm13ln_bwd_kernelINS_13Kernel_traitsIf6__halffS2_fjLj5120ELj1ELj1ELj4ELj16ENS_18Kernel_traits_baseILj5120EfS2_fS2_fjLj128EEEEELb1ELb0ELb0ELb0EEEvNS_9BwdParamsE,@"STO_CUDA_ENTRY STV_DEFAULT"
_ZN10layer_norm13ln_bwd_kernelINS_13Kernel_traitsIf6__halffS2_fjLj5120ELj1ELj1ELj4ELj16ENS_18Kernel_traits_baseILj5120EfS2_fS2_fjLj128EEEEELb1ELb0ELb0ELb0EEEvNS_9BwdParamsE:
.text._ZN10layer_norm13ln_bwd_kernelINS_13Kernel_traitsIf6__halffS2_fjLj5120ELj1ELj1ELj4ELj16ENS_18Kernel_traits_baseILj5120EfS2_fS2_fjLj128EEEEELb1ELb0ELb0ELb0EEEvNS_9BwdParamsE:
        /* <DEDUP_REMOVED lines=106> */
.L_x_10711:
        /* <DEDUP_REMOVED lines=54> */
[--C-:B---3--:R-:W-:Y:S02]  /*0a00*/  HADD2.F32 R187, -RZ, R176.reuse.H0_H0 ;  /* 0x200000b0ffbb7230 */ /* 0x108fe40000004100 */
[----:B------:R-:W-:Y:S02]  /*0a10*/  HADD2.F32 R186, -RZ, R176.H1_H1 ;  /* 0x300000b0ffba7230 */ /* 0x000fe40000004100 */
[----:B------:R-:W-:Y:S01]  /*0a20*/  HADD2.F32 R185, -RZ, R177.H0_H0 ;  /* 0x200000b1ffb97230 */ /* 0x000fe20000004100 */
        /* <DEDUP_REMOVED lines=15> */
[----:B------:R-:W-:Y:S02]  /*0b20*/  HADD2.F32 R184, -RZ, R177.H1_H1 ;  /* 0x300000b1ffb87230 */ /* 0x000fe40000004100 */
[--C-:B------:R-:W-:Y:S01]  /*0b30*/  HADD2.F32 R177, -RZ, R178.reuse.H0_H0 ;  /* 0x200000b2ffb17230 */ /* 0x100fe20000004100 */
[----:B------:R-:W-:Y:S01]  /*0b40*/  FADD.FTZ R97, R97, R186 ;  /* 0x000000ba61617221 */ /* 0x000fe20000010000 */
[----:B------:R-:W-:Y:S01]  /*0b50*/  HADD2.F32 R178, -RZ, R178.H1_H1 ;  /* 0x300000b2ffb27230 */ /* 0x000fe20000004100 */
[----:B------:R-:W-:Y:S01]  /*0b60*/  FFMA.FTZ R57, R222, R186, R57 ;  /* 0x000000bade397223 */ /* 0x000fe20000010039 */
[--C-:B------:R-:W-:Y:S01]  /*0b70*/  HADD2.F32 R176, -RZ, R179.reuse.H0_H0 ;  /* 0x200000b3ffb07230 */ /* 0x100fe20000004100 */
[----:B------:R-:W-:Y:S01]  /*0b80*/  FMUL.FTZ R209, R11, R205 ;  /* 0x000000cd0bd17220 */ /* 0x000fe20000410000 */
[----:B------:R-:W-:Y:S01]  /*0b90*/  HADD2.F32 R179, -RZ, R179.H1_H1 ;  /* 0x300000b3ffb37230 */ /* 0x000fe20000004100 */
        /* <DEDUP_REMOVED lines=42> */
.L_x_10690:
[----:B-1-3--:R-:W-:Y:S05]  /*0e40*/  BSYNC B0 ;  /* 0x0000000000007941 */ /* 0x00afea0003800000 */
.L_x_10689:
        /* <DEDUP_REMOVED lines=39> */
[----:B------:R-:W-:Y:S02]  /*10c0*/  HADD2.F32 R200, -RZ, R184.H0_H0 ;  /* 0x200000b8ffc87230 */ /* 0x000fe40000004100 */
[----:B------:R-:W-:Y:S02]  /*10d0*/  HADD2.F32 R180, -RZ, R186.H0_H0 ;  /* 0x200000baffb47230 */ /* 0x000fe40000004100 */
[----:B------:R-:W-:Y:S01]  /*10e0*/  HADD2.F32 R184, -RZ, R184.H1_H1 ;  /* 0x300000b8ffb87230 */ /* 0x000fe20000004100 */
[----:B------:R-:W-:-:S02]  /*10f0*/  FADD.FTZ R104, R104, R200 ;  /* 0x000000c868687221 */ /* 0x000fc40000010000 */
[-C--:B------:R-:W-:Y:S02]  /*1100*/  FFMA.FTZ R64, R217, R200.reuse, R64 ;  /* 0x000000c8d9407223 */ /* 0x080fe40000010040 */
[----:B------:R-:W-:Y:S02]  /*1110*/  FMUL.FTZ R252, R251, R200 ;  /* 0x000000c8fbfc7220 */ /* 0x000fe40000410000 */
[----:B------:R-:W-:Y:S01]  /*1120*/  FMUL.FTZ R200, R11, R179 ;  /* 0x000000b30bc87220 */ /* 0x000fe20000410000 */
[----:B------:R-:W-:Y:S01]  /*1130*/  HADD2.F32 R182, -RZ, R185.H0_H0 ;  /* 0x200000b9ffb67230 */ /* 0x000fe20000004100 */
[----:B------:R-:W-:Y:S02]  /*1140*/  FADD.FTZ R108, R108, R180 ;  /* 0x000000b46c6c7221 */ /* 0x000fe40000010000 */
[-C--:B------:R-:W-:Y:S02]  /*1150*/  FFMA.FTZ R68, R200, R180.reuse, R68 ;  /* 0x000000b4c8447223 */ /* 0x080fe40000010044 */
[----:B---3--:R-:W-:-:S02]  /*1160*/  FMUL.FTZ R248, R248, R180 ;  /* 0x000000b4f8f87220 */ /* 0x008fc40000410000 */
[----:B------:R-:W-:Y:S02]  /*1170*/  FMUL.FTZ R203, R11, R203 ;  /* 0x000000cb0bcb7220 */ /* 0x000fe40000410000 */
[----:B------:R-:W-:Y:S02]  /*1180*/  FMUL.FTZ R251, R201, R184 ;  /* 0x000000b8c9fb7220 */ /* 0x000fe40000410000 */
[----:B------:R-:W-:Y:S02]  /*1190*/  FADD.FTZ R179, R215, R252 ;  /* 0x000000fcd7b37221 */ /* 0x000fe40000010000 */
[----:B------:R-:W-:Y:S01]  /*11a0*/  FFMA.FTZ R180, R217, R252, R214 ;  /* 0x000000fcd9b47223 */ /* 0x000fe200000100d6 */
[----:B------:R-:W-:Y:S01]  /*11b0*/  HADD2.F32 R181, -RZ, R185.H1_H1 ;  /* 0x300000b9ffb57230 */ /* 0x000fe20000004100 */
        /* <DEDUP_REMOVED lines=39> */
.L_x_10692:
[----:B------:R-:W-:Y:S05]  /*1430*/  BSYNC B0 ;  /* 0x0000000000007941 */ /* 0x000fea0003800000 */
.L_x_10691:
        /* <DEDUP_REMOVED lines=34> */
[----:B------:R-:W-:Y:S01]  /*1660*/  HADD2.F32 R187, -RZ, R180.H0_H0 ;  /* 0x200000b4ffbb7230 */ /* 0x000fe20000004100 */
[C---:B------:R-:W-:Y:S01]  /*1670*/  FMUL.FTZ R15, R11.reuse, R15 ;  /* 0x0000000f0b0f7220 */ /* 0x040fe20000410000 */
[--C-:B------:R-:W-:Y:S01]  /*1680*/  HADD2.F32 R177, -RZ, R181.reuse.H1_H1 ;  /* 0x300000b5ffb17230 */ /* 0x100fe20000004100 */
[C---:B------:R-:W-:Y:S01]  /*1690*/  FMUL.FTZ R16, R11.reuse, R16 ;  /* 0x000000100b107220 */ /* 0x040fe20000410000 */
[----:B------:R-:W-:Y:S01]  /*16a0*/  HADD2.F32 R176, -RZ, R182.H0_H0 ;  /* 0x200000b6ffb07230 */ /* 0x000fe20000004100 */
[----:B------:R-:W-:Y:S01]  /*16b0*/  FMUL.FTZ R213, R11, R185 ;  /* 0x000000b90bd57220 */ /* 0x000fe20000410000 */
[----:B------:R-:W-:Y:S01]  /*16c0*/  HADD2.F32 R180, -RZ, R180.H1_H1 ;  /* 0x300000b4ffb47230 */ /* 0x000fe20000004100 */
[----:B------:R-:W-:Y:S01]  /*16d0*/  FMUL.FTZ R244, R240, R187 ;  /* 0x000000bbf0f47220 */ /* 0x000fe20000410000 */
[----:B------:R-:W-:Y:S01]  /*16e0*/  HADD2.F32 R178, -RZ, R181.H0_H0 ;  /* 0x200000b5ffb27230 */ /* 0x000fe20000004100 */
        /* <DEDUP_REMOVED lines=16> */
[----:B------:R-:W-:Y:S01]  /*17f0*/  HADD2.F32 R179, -RZ, R182.H1_H1 ;  /* 0x300000b6ffb37230 */ /* 0x000fe20000004100 */
        /* <DEDUP_REMOVED lines=30> */
.L_x_10694:
[----:B------:R-:W-:Y:S05]  /*19e0*/  BSYNC B0 ;  /* 0x0000000000007941 */ /* 0x000fea0003800000 */
.L_x_10693:
        /* <DEDUP_REMOVED lines=27> */
[----:B----4-:R-:W-:Y:S01]  /*1ba0*/  HADD2.F32 R185, -RZ, R180.H0_H0 ;  /* 0x200000b4ffb97230 */ /* 0x010fe20000004100 */
[----:B------:R-:W-:Y:S01]  /*1bb0*/  FADD.FTZ R7, -R9, R177 ;  /* 0x000000b109077221 */ /* 0x000fe20000010100 */
[----:B------:R-:W-:Y:S01]  /*1bc0*/  HADD2.F32 R177, -RZ, R181.H1_H1 ;  /* 0x300000b5ffb17230 */ /* 0x000fe20000004100 */
[C---:B------:R-:W-:Y:S01]  /*1bd0*/  FMUL.FTZ R5, R11.reuse, R5 ;  /* 0x000000050b057220 */ /* 0x040fe20000410000 */
[----:B------:R-:W-:Y:S01]  /*1be0*/  HADD2.F32 R176, -RZ, R182.H0_H0 ;  /* 0x200000b6ffb07230 */ /* 0x000fe20000004100 */
[C---:B------:R-:W-:Y:S01]  /*1bf0*/  FMUL.FTZ R6, R11.reuse, R6 ;  /* 0x000000060b067220 */ /* 0x040fe20000410000 */
[----:B------:R-:W-:Y:S01]  /*1c00*/  HADD2.F32 R180, -RZ, R180.H1_H1 ;  /* 0x300000b4ffb47230 */ /* 0x000fe20000004100 */
[----:B------:R-:W-:-:S02]  /*1c10*/  FMUL.FTZ R212, R11, R3 ;  /* 0x000000030bd47220 */ /* 0x000fc40000410000 */
[----:B------:R-:W-:Y:S02]  /*1c20*/  FMUL.FTZ R236, R40, R185 ;  /* 0x000000b928ec7220 */ /* 0x000fe40000410000 */
[----:B------:R-:W-:Y:S01]  /*1c30*/  FADD.FTZ R8, -R9, R178 ;  /* 0x000000b209087221 */ /* 0x000fe20000010100 */
[----:B------:R-:W-:Y:S01]  /*1c40*/  HADD2.F32 R178, -RZ, R181.H0_H0 ;  /* 0x200000b5ffb27230 */ /* 0x000fe20000004100 */
[----:B------:R-:W-:Y:S01]  /*1c50*/  FADD.FTZ R123, R123, R177 ;  /* 0x000000b17b7b7221 */ /* 0x000fe20000010000 */
[--C-:B------:R-:W-:Y:S01]  /*1c60*/  HADD2.F32 R181, -RZ, R183.reuse.H0_H0 ;  /* 0x200000b7ffb57230 */ /* 0x100fe20000004100 */
[-C--:B------:R-:W-:Y:S01]  /*1c70*/  FFMA.FTZ R83, R5, R177.reuse, R83 ;  /* 0x000000b105537223 */ /* 0x080fe20000010053 */
[----:B------:R-:W-:Y:S01]  /*1c80*/  HADD2.F32 R183, -RZ, R183.H1_H1 ;  /* 0x300000b7ffb77230 */ /* 0x000fe20000004100 */
        /* <DEDUP_REMOVED lines=15> */
[----:B------:R-:W-:Y:S01]  /*1d80*/  HADD2.F32 R179, -RZ, R182.H1_H1 ;  /* 0x300000b6ffb37230 */ /* 0x000fe20000004100 */
        /* <DEDUP_REMOVED lines=28> */
.L_x_10696:
[----:B------:R-:W-:Y:S05]  /*1f50*/  BSYNC B0 ;  /* 0x0000000000007941 */ /* 0x000fea0003800000 */
.L_x_10695:
        /* <DEDUP_REMOVED lines=25> */
[----:B---3--:R-:W-:Y:S01]  /*20f0*/  HADD2.F32 R204, -RZ, R184.H0_H0 ;  /* 0x200000b8ffcc7230 */ /* 0x008fe20000004100 */
[C---:B------:R-:W-:Y:S02]  /*2100*/  FADD.FTZ R191, -R194.reuse, R178 ;  /* 0x000000b2c2bf7221 */ /* 0x040fe40000010100 */
[C---:B----4-:R-:W-:Y:S02]  /*2110*/  FADD.FTZ R179, -R194.reuse, R180 ;  /* 0x000000b4c2b37221 */ /* 0x050fe40000010100 */
[C---:B------:R-:W-:Y:S01]  /*2120*/  FADD.FTZ R177, -R194.reuse, R182 ;  /* 0x000000b6c2b17221 */ /* 0x040fe20000010100 */
[----:B------:R-:W-:Y:S01]  /*2130*/  HADD2.F32 R182, -RZ, R186.H0_H0 ;  /* 0x200000baffb67230 */ /* 0x000fe20000004100 */
[----:B------:R-:W-:-:S02]  /*2140*/  FADD.FTZ R178, -R194, R181 ;  /* 0x000000b5c2b27221 */ /* 0x000fc40000010100 */
[----:B------:R-:W-:Y:S01]  /*2150*/  FADD.FTZ R176, -R194, R183 ;  /* 0x000000b7c2b07221 */ /* 0x000fe20000010100 */
[----:B------:R-:W-:Y:S01]  /*2160*/  HADD2.F32 R194, -RZ, R184.H1_H1 ;  /* 0x300000b8ffc27230 */ /* 0x000fe20000004100 */
[C---:B------:R-:W-:Y:S02]  /*2170*/  FMUL.FTZ R211, R11.reuse, R193 ;  /* 0x000000c10bd37220 */ /* 0x040fe40000410000 */
[C---:B------:R-:W-:Y:S02]  /*2180*/  FMUL.FTZ R193, R11.reuse, R179 ;  /* 0x000000b30bc17220 */ /* 0x040fe40000410000 */
[----:B------:R-:W-:Y:S01]  /*2190*/  FMUL.FTZ R229, R48, R204 ;  /* 0x000000cc30e57220 */ /* 0x000fe20000410000 */
[----:B------:R-:W-:Y:S01]  /*21a0*/  HADD2.F32 R184, -RZ, R185.H0_H0 ;  /* 0x200000b9ffb87230 */ /* 0x000fe20000004100 */
[----:B------:R-:W-:Y:S02]  /*21b0*/  FMUL.FTZ R190, R11, R190 ;  /* 0x000000be0bbe7220 */ /* 0x000fe40000410000 */
        /* <DEDUP_REMOVED lines=20> */
[----:B------:R-:W-:Y:S01]  /*2300*/  FFMA.FTZ R178, R192, R226, R178 ;  /* 0x000000e2c0b27223 */ /* 0x000fe200000100b2 */
[----:B------:R-:W-:Y:S01]  /*2310*/  HADD2.F32 R180, -RZ, R187.H0_H0 ;  /* 0x200000bbffb47230 */ /* 0x000fe20000004100 */
[----:B------:R-:W-:-:S02]  /*2320*/  FMUL.FTZ R224, R53, R181 ;  /* 0x000000b535e07220 */ /* 0x000fc40000410000 */
[----:B------:R-:W-:Y:S02]  /*2330*/  FADD.FTZ R179, R179, R225 ;  /* 0x000000e1b3b37221 */ /* 0x000fe40000010000 */
[----:B------:R-:W-:Y:S01]  /*2340*/  FFMA.FTZ R178, R193, R225, R178 ;  /* 0x000000e1c1b27223 */ /* 0x000fe200000100b2 */
[----:B------:R-:W-:Y:S01]  /*2350*/  HADD2.F32 R187, -RZ, R187.H1_H1 ;  /* 0x300000bbffbb7230 */ /* 0x000fe20000004100 */
        /* <DEDUP_REMOVED lines=22> */
.L_x_10698:
[----:B------:R-:W-:Y:S05]  /*24c0*/  BSYNC B0 ;  /* 0x0000000000007941 */ /* 0x000fea0003800000 */
.L_x_10697:
        /* <DEDUP_REMOVED lines=9> */
.L_x_10712:
        /* <DEDUP_REMOVED lines=18> */
.L_x_10713:
        /* <DEDUP_REMOVED lines=71> */
[----:B------:R-:W-:Y:S01]  /*2af0*/  F2FP.PACK_AB R176, R178, R176 ;  /* 0x000000b0b2b0723e */ /* 0x000fe200000000ff */
[----:B------:R-:W-:-:S03]  /*2b00*/  FFMA.FTZ R178, R208, R182, R183 ;  /* 0x000000b6d0b27223 */ /* 0x000fc600000100b7 */
        /* <DEDUP_REMOVED lines=42> */
[----:B------:R-:W-:Y:S01]  /*2db0*/  F2FP.PACK_AB R179, R180, R179 ;  /* 0x000000b3b4b3723e */ /* 0x000fe200000000ff */
[----:B------:R-:W-:-:S10]  /*2dc0*/  HFMA2.MMA R180, -RZ, RZ, 0, 9.5367431640625e-07 ;  /* 0x00000010ffb47435 */ /* 0x000fd400000001ff */
[----:B------:R-:W-:-:S05]  /*2dd0*/  IMAD.WIDE.U32 R180, R2, R180, c[0x0][0x248] ;  /* 0x0000920002b47625 */ /* 0x000fca00078e00b4 */
[----:B------:R1:W-:Y:S01]  /*2de0*/  STG.E.128 [R180.64], R176 ;  /* 0x000000b0b4007986 */ /* 0x0003e2000c101d04 */
[----:B------:R-:W-:-:S03]  /*2df0*/  IADD3 R2, R2, 0x80, RZ ;  /* 0x0000008002027810 */ /* 0x000fc60007ffe0ff */
.L_x_10702:
[----:B------:R-:W-:Y:S05]  /*2e00*/  BSYNC B0 ;  /* 0x0000000000007941 */ /* 0x000fea0003800000 */
.L_x_10701:
        /* <DEDUP_REMOVED lines=86> */
[----:B------:R-:W-:Y:S01]  /*3370*/  F2FP.PACK_AB R179, R180, R179 ;  /* 0x000000b3b4b3723e */ /* 0x000fe200000000ff */
[----:B------:R-:W-:-:S10]  /*3380*/  HFMA2.MMA R180, -RZ, RZ, 0, 9.5367431640625e-07 ;  /* 0x00000010ffb47435 */ /* 0x000fd400000001ff */
[C---:B------:R-:W-:Y:S01]  /*3390*/  IMAD.WIDE.U32 R180, R2.reuse, R180, c[0x0][0x248] ;  /* 0x0000920002b47625 */ /* 0x040fe200078e00b4 */
[----:B------:R-:W-:-:S04]  /*33a0*/  IADD3 R2, R2, 0x80, RZ ;  /* 0x0000008002027810 */ /* 0x000fc80007ffe0ff */
[----:B------:R1:W-:Y:S03]  /*33b0*/  STG.E.128 [R180.64], R176 ;  /* 0x000000b0b4007986 */ /* 0x0003e6000c101d04 */
.L_x_10704:
[----:B------:R-:W-:Y:S05]  /*33c0*/  BSYNC B0 ;  /* 0x0000000000007941 */ /* 0x000fea0003800000 */
.L_x_10703:
        /* <DEDUP_REMOVED lines=91> */
.L_x_10706:
[----:B------:R-:W-:Y:S05]  /*3980*/  BSYNC B0 ;  /* 0x0000000000007941 */ /* 0x000fea0003800000 */
.L_x_10705:
        /* <DEDUP_REMOVED lines=91> */
.L_x_10708:
[----:B------:R-:W-:Y:S05]  /*3f40*/  BSYNC B0 ;  /* 0x0000000000007941 */ /* 0x000fea0003800000 */
.L_x_10707:
        /* <DEDUP_REMOVED lines=87> */
[----:B------:R-:W-:Y:S01]  /*44c0*/  F2FP.PACK_AB R179, R12, R11 ;  /* 0x0000000b0cb3723e */ /* 0x000fe200000000ff */
[----:B-1----:R-:W-:-:S10]  /*44d0*/  HFMA2.MMA R180, -RZ, RZ, 0, 9.5367431640625e-07 ;  /* 0x00000010ffb47435 */ /* 0x002fd400000001ff */
[----:B------:R-:W-:-:S05]  /*44e0*/  IMAD.WIDE.U32 R180, R2, R180, c[0x0][0x248] ;  /* 0x0000920002b47625 */ /* 0x000fca00078e00b4 */
[----:B------:R1:W-:Y:S02]  /*44f0*/  STG.E.128 [R180.64], R176 ;  /* 0x000000b0b4007986 */ /* 0x0003e4000c101d04 */
.L_x_10710:
[----:B------:R-:W-:Y:S05]  /*4500*/  BSYNC B0 ;  /* 0x0000000000007941 */ /* 0x000fea0003800000 */
.L_x_10709:
        /* <DEDUP_REMOVED lines=8> */
.L_x_10688:
        /* <DEDUP_REMOVED lines=48> */
.L_x_10699:
[----:B------:R-:W-:Y:S01]  /*4890*/  HFMA2.MMA R178, -RZ, RZ, 0, 9.5367431640625e-07 ;  /* 0x00000010ffb27435 */ /* 0x000fe200000001ff */
[----:B------:R-:W-:-:S02]  /*48a0*/  MOV R177, R215 ;  /* 0x000000d700b17202 */ /* 0x000fc40000000f00 */
[----:B------:R-:W-:Y:S02]  /*48b0*/  MOV R185, 0x1f ;  /* 0x0000001f00b97802 */ /* 0x000fe40000000f00 */
[----:B------:R-:W-:Y:S02]  /*48c0*/  MOV R184, 0xffffffff ;  /* 0xffffffff00b87802 */ /* 0x000fe40000000f00 */
[----:B------:R-:W-:Y:S02]  /*48d0*/  MOV R176, 0x48f0 ;  /* 0x000048f000b07802 */ /* 0x000fe40000000f00 */
[----:B-----5:R-:W-:Y:S05]  /*48e0*/  CALL.REL.NOINC `($__internal_148_$__cuda_sm70_shflsync_down_p) ;  /* 0x0000046000007944 */ /* 0x020fea0003c00000 */
[----:B-1----:R-:W-:Y:S01]  /*48f0*/  MOV R179, R178 ;  /* 0x000000b200b37202 */ /* 0x002fe20000000f00 */
[----:B------:R-:W-:Y:S05]  /*4900*/  BRA `(.L_x_10712) ;  /* 0xffffdc5000007947 */ /* 0x000fea000383ffff */
.L_x_10700:
[----:B------:R-:W-:Y:S01]  /*4910*/  HFMA2.MMA R178, -RZ, RZ, 0, 9.5367431640625e-07 ;  /* 0x00000010ffb27435 */ /* 0x000fe200000001ff */
[----:B------:R-:W-:Y:S02]  /*4920*/  MOV R177, R214 ;  /* 0x000000d600b17202 */ /* 0x000fe40000000f00 */
[----:B------:R-:W-:Y:S02]  /*4930*/  MOV R185, 0x1f ;  /* 0x0000001f00b97802 */ /* 0x000fe40000000f00 */
[----:B------:R-:W-:-:S02]  /*4940*/  MOV R184, 0xffffffff ;  /* 0xffffffff00b87802 */ /* 0x000fc40000000f00 */
[----:B------:R-:W-:Y:S02]  /*4950*/  MOV R176, 0x4970 ;  /* 0x0000497000b07802 */ /* 0x000fe40000000f00 */
[----:B01---5:R-:W-:Y:S05]  /*4960*/  CALL.REL.NOINC `($__internal_148_$__cuda_sm70_shflsync_down_p) ;  /* 0x000003e000007944 */ /* 0x023fea0003c00000 */
[----:B------:R-:W-:Y:S01]  /*4970*/  FADD.FTZ R179, R179, R215 ;  /* 0x000000d7b3b37221 */ /* 0x000fe20000010000 */
[----:B------:R-:W-:Y:S01]  /*4980*/  MOV R185, 0x1f ;  /* 0x0000001f00b97802 */ /* 0x000fe20000000f00 */
[----:B-1----:R-:W-:Y:S01]  /*4990*/  FADD.FTZ R181, R214, R178 ;  /* 0x000000b2d6b57221 */ /* 0x002fe20000010000 */
[----:B------:R-:W-:Y:S01]  /*49a0*/  HFMA2.MMA R178, -RZ, RZ, 0, 4.76837158203125e-07 ;  /* 0x00000008ffb27435 */ /* 0x000fe200000001ff */
[----:B------:R-:W-:Y:S02]  /*49b0*/  MOV R184, 0xffffffff ;  /* 0xffffffff00b87802 */ /* 0x000fe40000000f00 */
[----:B------:R-:W-:Y:S02]  /*49c0*/  MOV R177, R179 ;  /* 0x000000b300b17202 */ /* 0x000fe40000000f00 */
[----:B------:R-:W-:Y:S02]  /*49d0*/  MOV R176, 0x49f0 ;  /* 0x000049f000b07802 */ /* 0x000fe40000000f00 */
[----:B------:R-:W-:Y:S05]  /*49e0*/  CALL.REL.NOINC `($__internal_148_$__cuda_sm70_shflsync_down_p) ;  /* 0x0000036000007944 */ /* 0x000fea0003c00000 */
[----:B-1----:R-:W-:Y:S01]  /*49f0*/  MOV R182, R178 ;  /* 0x000000b200b67202 */ /* 0x002fe20000000f00 */
[----:B------:R-:W-:Y:S01]  /*4a00*/  HFMA2.MMA R178, -RZ, RZ, 0, 4.76837158203125e-07 ;  /* 0x00000008ffb27435 */ /* 0x000fe200000001ff */
[----:B------:R-:W-:-:S02]  /*4a10*/  MOV R177, R181 ;  /* 0x000000b500b17202 */ /* 0x000fc40000000f00 */
[----:B------:R-:W-:Y:S02]  /*4a20*/  MOV R185, 0x1f ;  /* 0x0000001f00b97802 */ /* 0x000fe40000000f00 */
[----:B------:R-:W-:Y:S02]  /*4a30*/  MOV R184, 0xffffffff ;  /* 0xffffffff00b87802 */ /* 0x000fe40000000f00 */
[----:B------:R-:W-:Y:S02]  /*4a40*/  MOV R176, 0x4a60 ;  /* 0x00004a6000b07802 */ /* 0x000fe40000000f00 */
[----:B------:R-:W-:Y:S05]  /*4a50*/  CALL.REL.NOINC `($__internal_148_$__cuda_sm70_shflsync_down_p) ;  /* 0x000002f000007944 */ /* 0x000fea0003c00000 */
[----:B------:R-:W-:Y:S01]  /*4a60*/  FADD.FTZ R179, R182, R179 ;  /* 0x000000b3b6b37221 */ /* 0x000fe20000010000 */
[----:B------:R-:W-:Y:S01]  /*4a70*/  MOV R185, 0x1f ;  /* 0x0000001f00b97802 */ /* 0x000fe20000000f00 */
[----:B-1----:R-:W-:Y:S01]  /*4a80*/  FADD.FTZ R181, R181, R178 ;  /* 0x000000b2b5b57221 */ /* 0x002fe20000010000 */
[----:B------:R-:W-:Y:S01]  /*4a90*/  HFMA2.MMA R178, -RZ, RZ, 0, 2.384185791015625e-07 ;  /* 0x00000004ffb27435 */ /* 0x000fe200000001ff */
[----:B------:R-:W-:Y:S02]  /*4aa0*/  MOV R184, 0xffffffff ;  /* 0xffffffff00b87802 */ /* 0x000fe40000000f00 */
[----:B------:R-:W-:-:S02]  /*4ab0*/  MOV R177, R179 ;  /* 0x000000b300b17202 */ /* 0x000fc40000000f00 */
[----:B------:R-:W-:Y:S02]  /*4ac0*/  MOV R176, 0x4ae0 ;  /* 0x00004ae000b07802 */ /* 0x000fe40000000f00 */
[----:B------:R-:W-:Y:S05]  /*4ad0*/  CALL.REL.NOINC `($__internal_148_$__cuda_sm70_shflsync_down_p) ;  /* 0x0000027000007944 */ /* 0x000fea0003c00000 */
[----:B-1----:R-:W-:Y:S01]  /*4ae0*/  MOV R182, R178 ;  /* 0x000000b200b67202 */ /* 0x002fe20000000f00 */
[----:B------:R-:W-:Y:S01]  /*4af0*/  HFMA2.MMA R178, -RZ, RZ, 0, 2.384185791015625e-07 ;  /* 0x00000004ffb27435 */ /* 0x000fe200000001ff */
[----:B------:R-:W-:Y:S02]  /*4b00*/  MOV R177, R181 ;  /* 0x000000b500b17202 */ /* 0x000fe40000000f00 */
[----:B------:R-:W-:Y:S02]  /*4b10*/  MOV R185, 0x1f ;  /* 0x0000001f00b97802 */ /* 0x000fe40000000f00 */
[----:B------:R-:W-:Y:S02]  /*4b20*/  MOV R184, 0xffffffff ;  /* 0xffffffff00b87802 */ /* 0x000fe40000000f00 */
[----:B------:R-:W-:Y:S02]  /*4b30*/  MOV R176, 0x4b50 ;  /* 0x00004b5000b07802 */ /* 0x000fe40000000f00 */
[----:B------:R-:W-:Y:S05]  /*4b40*/  CALL.REL.NOINC `($__internal_148_$__cuda_sm70_shflsync_down_p) ;  /* 0x0000020000007944 */ /* 0x000fea0003c00000 */
[----:B------:R-:W-:Y:S01]  /*4b50*/  FADD.FTZ R179, R182, R179 ;  /* 0x000000b3b6b37221 */ /* 0x000fe20000010000 */
[----:B------:R-:W-:Y:S01]  /*4b60*/  MOV R185, 0x1f ;  /* 0x0000001f00b97802 */ /* 0x000fe20000000f00 */
[----:B-1----:R-:W-:Y:S01]  /*4b70*/  FADD.FTZ R182, R181, R178 ;  /* 0x000000b2b5b67221 */ /* 0x002fe20000010000 */
[----:B------:R-:W-:Y:S01]  /*4b80*/  HFMA2.MMA R178, -RZ, RZ, 0, 1.1920928955078125e-07 ;  /* 0x00000002ffb27435 */ /* 0x000fe200000001ff */
[----:B------:R-:W-:-:S02]  /*4b90*/  MOV R184, 0xffffffff ;  /* 0xffffffff00b87802 */ /* 0x000fc40000000f00 */
[----:B------:R-:W-:Y:S02]  /*4ba0*/  MOV R177, R179 ;  /* 0x000000b300b17202 */ /* 0x000fe40000000f00 */
[----:B------:R-:W-:Y:S02]  /*4bb0*/  MOV R176, 0x4bd0 ;  /* 0x00004bd000b07802 */ /* 0x000fe40000000f00 */
[----:B------:R-:W-:Y:S05]  /*4bc0*/  CALL.REL.NOINC `($__internal_148_$__cuda_sm70_shflsync_down_p) ;  /* 0x0000018000007944 */ /* 0x000fea0003c00000 */
[----:B-1----:R-:W-:Y:S01]  /*4bd0*/  MOV R181, R178 ;  /* 0x000000b200b57202 */ /* 0x002fe20000000f00 */
[----:B------:R-:W-:Y:S01]  /*4be0*/  HFMA2.MMA R178, -RZ, RZ, 0, 1.1920928955078125e-07 ;  /* 0x00000002ffb27435 */ /* 0x000fe200000001ff */
[----:B------:R-:W-:Y:S02]  /*4bf0*/  MOV R177, R182 ;  /* 0x000000b600b17202 */ /* 0x000fe40000000f00 */
[----:B------:R-:W-:Y:S02]  /*4c00*/  MOV R185, 0x1f ;  /* 0x0000001f00b97802 */ /* 0x000fe40000000f00 */
[----:B------:R-:W-:Y:S02]  /*4c10*/  MOV R184, 0xffffffff ;  /* 0xffffffff00b87802 */ /* 0x000fe40000000f00 */
[----:B------:R-:W-:-:S02]  /*4c20*/  MOV R176, 0x4c40 ;  /* 0x00004c4000b07802 */ /* 0x000fc40000000f00 */
[----:B------:R-:W-:Y:S05]  /*4c30*/  CALL.REL.NOINC `($__internal_148_$__cuda_sm70_shflsync_down_p) ;  /* 0x0000011000007944 */ /* 0x000fea0003c00000 */
[----:B------:R-:W-:Y:S01]  /*4c40*/  FADD.FTZ R181, R181, R179 ;  /* 0x000000b3b5b57221 */ /* 0x000fe20000010000 */
[----:B------:R-:W-:Y:S01]  /*4c50*/  MOV R185, 0x1f ;  /* 0x0000001f00b97802 */ /* 0x000fe20000000f00 */
[----:B-1----:R-:W-:Y:S01]  /*4c60*/  FADD.FTZ R179, R182, R178 ;  /* 0x000000b2b6b37221 */ /* 0x002fe20000010000 */
[----:B------:R-:W-:Y:S01]  /*4c70*/  HFMA2.MMA R178, -RZ, RZ, 0, 5.9604644775390625e-08 ;  /* 0x00000001ffb27435 */ /* 0x000fe200000001ff */
[----:B------:R-:W-:-:S02]  /*4c80*/  MOV R184, 0xffffffff ;  /* 0xffffffff00b87802 */ /* 0x000fc40000000f00 */
[----:B------:R-:W-:Y:S02]  /*4c90*/  MOV R177, R181 ;  /* 0x000000b500b17202 */ /* 0x000fe40000000f00 */
[----:B------:R-:W-:Y:S02]  /*4ca0*/  MOV R176, 0x4cc0 ;  /* 0x00004cc000b07802 */ /* 0x000fe40000000f00 */
[----:B------:R-:W-:Y:S05]  /*4cb0*/  CALL.REL.NOINC `($__internal_148_$__cuda_sm70_shflsync_down_p) ;  /* 0x0000009000007944 */ /* 0x000fea0003c00000 */
[----:B-1----:R-:W-:Y:S01]  /*4cc0*/  MOV R182, R178 ;  /* 0x000000b200b67202 */ /* 0x002fe20000000f00 */
[----:B------:R-:W-:Y:S01]  /*4cd0*/  HFMA2.MMA R178, -RZ, RZ, 0, 5.9604644775390625e-08 ;  /* 0x00000001ffb27435 */ /* 0x000fe200000001ff */
[----:B------:R-:W-:Y:S02]  /*4ce0*/  MOV R177, R179 ;  /* 0x000000b300b17202 */ /* 0x000fe40000000f00 */
[----:B------:R-:W-:Y:S02]  /*4cf0*/  MOV R185, 0x1f ;  /* 0x0000001f00b97802 */ /* 0x000fe40000000f00 */
[----:B------:R-:W-:Y:S02]  /*4d00*/  MOV R184, 0xffffffff ;  /* 0xffffffff00b87802 */ /* 0x000fe40000000f00 */
[----:B------:R-:W-:-:S02]  /*4d10*/  MOV R176, 0x4d30 ;  /* 0x00004d3000b07802 */ /* 0x000fc40000000f00 */
[----:B------:R-:W-:Y:S05]  /*4d20*/  CALL.REL.NOINC `($__internal_148_$__cuda_sm70_shflsync_down_p) ;  /* 0x0000002000007944 */ /* 0x000fea0003c00000 */
[----:B-1----:R-:W-:Y:S01]  /*4d30*/  MOV R177, R178 ;  /* 0x000000b200b17202 */ /* 0x002fe20000000f00 */
[----:B------:R-:W-:Y:S05]  /*4d40*/  BRA `(.L_x_10713) ;  /* 0xffffd93000007947 */ /* 0x000fea000383ffff */
        .weak           $__internal_148_$__cuda_sm70_shflsync_down_p
        .type           $__internal_148_$__cuda_sm70_shflsync_down_p,@function
        .size           $__internal_148_$__cuda_sm70_shflsync_down_p,(.L_x_14366 - $__internal_148_$__cuda_sm70_shflsync_down_p)
$__internal_148_$__cuda_sm70_shflsync_down_p:
[----:B------:R-:W-:Y:S04]  /*4d50*/  WARPSYNC R184 ;  /* 0x000000b800007348 */ /* 0x000fe80003800000 */
[----:B------:R0:W1:Y:S02]  /*4d60*/  SHFL.DOWN PT, R178, R177, R178, R185 ;  /* 0x080000b2b1b27389 */ /* 0x00006400000e00b9 */
[----:B0-----:R-:W-:-:S06]  /*4d70*/  HFMA2.MMA R177, -RZ, RZ, 0, 0 ;  /* 0x00000000ffb17435 */ /* 0x001fcc00000001ff */
[----:B------:R-:W-:Y:S05]  /*4d80*/  RET.REL.NODEC R176 `(_ZN10layer_norm13ln_bwd_kernelINS_13Kernel_traitsIf6__halffS2_fjLj5120ELj1ELj1ELj4ELj16ENS_18Kernel_traits_baseILj5120EfS2_fS2_fjLj128EEEEELb1ELb0ELb0ELb0EEEvNS_9BwdParamsE) ;  /* 0xffffb270b0007950 */ /* 0x000fea0003c3ffff */
.L_x_10714:
        /* <DEDUP_REMOVED lines=15> */
.L_x_14366:


//--------------------- .text._ZN10layer_norm13ln_bwd_kernelINS_13Kernel_traitsIf6__halffS2_fjLj5120ELj1ELj1ELj4ELj16ENS_18Kernel_traits_baseILj5120EfS2_fS2_fjLj128EEEEELb1ELb0ELb0ELb1EEEvNS_9BwdParamsE --------------------------
	.section	.text._ZN10layer_norm13ln_bwd_kernelINS_13Kernel_traitsIf6__halffS2_fjLj5120ELj1ELj1ELj4ELj16ENS_18Kernel_traits_baseILj5120EfS2_fS2_fjLj128EEEEELb1ELb0ELb0ELb1EEEvNS_9BwdParamsE,"ax",@progbits
	.sectioninfo	@"SHI_REGISTERS=255"
	.align	128
        .global         _ZN10layer_norm13ln_bwd_kernelINS_13Kernel_traitsIf6__halffS2_fjLj5120ELj1ELj1ELj4ELj16ENS_18Kernel_traits_baseILj5120EfS2_fS2_fjLj128EEEEELb1ELb0ELb0ELb1EEEvNS_9BwdParamsE
        .type           _ZN10layer_norm13ln_bwd_kernelINS_13Kernel_traitsIf6__halffS2_fjLj5120ELj1ELj1ELj4ELj16ENS_18Kernel_traits_baseILj5120EfS2_fS2_fjLj128EEEEELb1ELb0ELb0ELb1EEEvNS_9BwdParamsE,@function
        .size           _ZN10layer_norm13ln_bwd_kernelINS_13Kernel_traitsIf6__halffS2_fjLj5120ELj1ELj1ELj4ELj16ENS_18Kernel_traits_baseILj5120EfS2_fS2_fjLj128EEEEELb1ELb0ELb0ELb1EEEvNS_9BwdParamsE,(.L_x_14367 - _ZN10layer_norm13ln_bwd_kernelINS_13Kernel_traitsIf6__halffS2_fjLj5120ELj1ELj1ELj4ELj16ENS_18Kernel_traits_baseILj5120EfS2_fS2_fjLj128EEEEELb1ELb0ELb0ELb1EEEvNS_9BwdParamsE)
        .other          _ZN10layer_norm13ln_bwd_kernelINS_13Kernel_traitsIf6__halffS2_fjLj5120ELj1ELj1ELj4ELj16ENS_18Kernel_traits_baseILj5120EfS2_fS2_fjLj128EEEEELb1ELb0ELb0ELb1EEEvNS_9BwdParamsE,@"STO_CUDA_ENTRY STV_DEFAULT"
_ZN10layer_norm13ln_bwd_kernelINS_13Kernel_traitsIf6__halffS2_fjLj5120ELj1ELj1ELj4ELj16ENS_18Kernel_traits_baseILj5120EfS2_fS2_fjLj128EEEEELb1ELb0ELb0ELb1EEEvNS_9BwdParamsE:
.text._ZN10layer_norm13ln_bwd_kernelINS_13Kernel_traitsIf6__halffS2_fjLj5120ELj1ELj1ELj4ELj16ENS_18Kernel_traits_baseILj5120EfS2_fS2_fjLj128EEEEELb1ELb0ELb0ELb1EEEvNS_9BwdParamsE:
        /* <DEDUP_REMOVED lines=49> */
.L_x_10715:
        /* <DEDUP_REMOVED lines=69> */
.L_x_10720:
        /* <DEDUP_REMOVED lines=36> */
[--C-:B---3--:R-:W-:Y:S02]  /*09a0*/  HADD2.F32 R211, -RZ, R167.reuse.H0_H0 ;  /* 0x200000a7ffd37230 */ /* 0x108fe40000004100 */
[----:B------:R-:W-:Y:S01]  /*09b0*/  HADD2.F32 R212, -RZ, R167.H1_H1 ;  /* 0x300000a7ffd47230 */ /* 0x000fe20000004100 */
[C---:B------:R-:W-:Y:S01]  /*09c0*/  FMUL.FTZ R167, R189.reuse, R116 ;  /* 0x00000074bda77220 */ /* 0x040fe20000410000 */
[--C-:B------:R-:W-:Y:S01]  /*09d0*/  HADD2.F32 R213, -RZ, R168.reuse.H0_H0 ;  /* 0x200000a8ffd57230 */ /* 0x100fe20000004100 */
[----:B------:R-:W2:Y:S01]  /*09e0*/  LDL.LU R116, [R1] ;  /* 0x0000000001747983 */ /* 0x000ea20000300800 */
[----:B------:R-:W-:Y:S01]  /*09f0*/  HADD2.F32 R214, -RZ, R168.H1_H1 ;  /* 0x300000a8ffd67230 */ /* 0x000fe20000004100 */
[----:B------:R-:W-:-:S02]  /*0a00*/  FMUL.FTZ R168, R189, R117 ;  /* 0x00000075bda87220 */ /* 0x000fc40000410000 */
[----:B------:R-:W3:Y:S01]  /*0a10*/  LDL.LU R117, [R1+0x4] ;  /* 0x0000040001757983 */ /* 0x000ee20000300800 */
[----:B------:R-:W-:Y:S01]  /*0a20*/  MOV R0, 0x3f800000 ;  /* 0x3f80000000007802 */ /* 0x000fe20000000f00 */
[----:B------:R-:W-:Y:S01]  /*0a30*/  @P0 HADD2.F32 R0, -RZ, R191.H0_H0 ;  /* 0x200000bfff000230 */ /* 0x000fe20000004100 */
[----:B------:R-:W-:-:S04]  /*0a40*/  ISETP.NE.U32.AND P0, PT, RZ, c[0x0][0x218], PT ;  /* 0x00008600ff007a0c */ /* 0x000fc80003f05070 */
[----:B------:R-:W-:Y:S02]  /*0a50*/  ISETP.NE.AND.EX P0, PT, RZ, c[0x0][0x21c], PT, P0 ;  /* 0x00008700ff007a0c */ /* 0x000fe40003f05300 */
[----:B------:R-:W-:Y:S01]  /*0a60*/  IADD3 R188, R3, 0x80, RZ ;  /* 0x0000008003bc7810 */ /* 0x000fe20007ffe0ff */
[----:B------:R-:W-:Y:S01]  /*0a70*/  FADD.FTZ R191, -R185, R119 ;  /* 0x00000077b9bf7221 */ /* 0x000fe20000010100 */
[--C-:B------:R-:W-:Y:S02]  /*0a80*/  HADD2.F32 R119, -RZ, R120.reuse.H0_H0 ;  /* 0x20000078ff777230 */ /* 0x100fe40000004100 */
[----:B------:R-:W-:Y:S02]  /*0a90*/  HADD2.F32 R193, -RZ, R120.H1_H1 ;  /* 0x30000078ffc17230 */ /* 0x000fe40000004100 */
[--C-:B------:R-:W-:Y:S02]  /*0aa0*/  HADD2.F32 R192, -RZ, R121.reuse.H0_H0 ;  /* 0x20000079ffc07230 */ /* 0x100fe40000004100 */
[----:B------:R-:W-:-:S02]  /*0ab0*/  HADD2.F32 R195, -RZ, R121.H1_H1 ;  /* 0x30000079ffc37230 */ /* 0x000fc40000004100 */
[--C-:B------:R-:W-:Y:S01]  /*0ac0*/  HADD2.F32 R194, -RZ, R122.reuse.H0_H0 ;  /* 0x2000007affc27230 */ /* 0x100fe20000004100 */
[CC--:B------:R-:W-:Y:S01]  /*0ad0*/  @P0 IMAD.WIDE.U32 R120, R3.reuse, R209.reuse, c[0x0][0x218] ;  /* 0x0000860003780625 */ /* 0x0c0fe200078e00d1 */
[----:B------:R-:W-:Y:S02]  /*0ae0*/  HADD2.F32 R197, -RZ, R122.H1_H1 ;  /* 0x3000007affc57230 */ /* 0x000fe40000004100 */
[--C-:B------:R-:W-:Y:S02]  /*0af0*/  HADD2.F32 R196, -RZ, R123.reuse.H0_H0 ;  /* 0x2000007bffc47230 */ /* 0x100fe40000004100 */
[----:B------:R-:W-:Y:S01]  /*0b00*/  HADD2.F32 R198, -RZ, R123.H1_H1 ;  /* 0x3000007bffc67230 */ /* 0x000fe20000004100 */
        /* <DEDUP_REMOVED lines=19> */
[--C-:B------:R-:W-:Y:S02]  /*0c40*/  HADD2.F32 R209, -RZ, R165.reuse.H0_H0 ;  /* 0x200000a5ffd17230 */ /* 0x100fe40000004100 */
[----:B------:R-:W-:Y:S01]  /*0c50*/  HADD2.F32 R165, -RZ, R165.H1_H1 ;  /* 0x300000a5ffa57230 */ /* 0x000fe20000004100 */
[----:B----4-:R-:W4:Y:S01]  /*0c60*/  LDG.E.128 R136, [R136.64+0x10] ;  /* 0x0000100488887981 */ /* 0x010f22000c1e1d00 */
[----:B------:R-:W-:-:S03]  /*0c70*/  FADD.FTZ R118, -R185, R118 ;  /* 0x00000076b9767221 */ /* 0x000fc60000010100 */
[----:B------:R-:W4:Y:S01]  /*0c80*/  LDG.E.128 R144, [R144.64+0x10] ;  /* 0x0000100490907981 */ /* 0x000f22000c1e1d00 */
[----:B------:R-:W-:-:S03]  /*0c90*/  HADD2.F32 R218, -RZ, R171.H0_H0 ;  /* 0x200000abffda7230 */ /* 0x000fc60000004100 */
[----:B0-----:R-:W4:Y:S01]  /*0ca0*/  LDG.E.128 R152, [R152.64+0x10] ;  /* 0x0000100498987981 */ /* 0x001f22000c1e1d00 */
[----:B------:R-:W-:-:S03]  /*0cb0*/  HADD2.F32 R219, -RZ, R171.H1_H1 ;  /* 0x300000abffdb7230 */ /* 0x000fc60000004100 */
[----:B-1----:R-:W4:Y:S01]  /*0cc0*/  LDG.E.128 R160, [R160.64+0x10] ;  /* 0x00001004a0a07981 */ /* 0x002f22000c1e1d00 */
[----:B------:R-:W-:Y:S02]  /*0cd0*/  FADD.FTZ R234, R119, R234 ;  /* 0x000000ea77ea7221 */ /* 0x000fe40000010000 */
[-C--:B------:R-:W-:Y:S01]  /*0ce0*/  FFMA.FTZ R5, R167, R119.reuse, R5 ;  /* 0x00000077a7057223 */ /* 0x080fe20000010005 */
[--C-:B------:R-:W-:Y:S01]  /*0cf0*/  HADD2.F32 R215, -RZ, R169.reuse.H0_H0 ;  /* 0x200000a9ffd77230 */ /* 0x100fe20000004100 */
[----:B------:R-:W-:Y:S01]  /*0d00*/  FMUL.FTZ R171, R64, R119 ;  /* 0x0000007740ab7220 */ /* 0x000fe20000410000 */
[----:B------:R-:W-:Y:S01]  /*0d10*/  HADD2.F32 R216, -RZ, R169.H1_H1 ;  /* 0x300000a9ffd87230 */ /* 0x000fe20000004100 */
[----:B------:R-:W-:Y:S01]  /*0d20*/  FMUL.FTZ R169, R189, R118 ;  /* 0x00000076bda97220 */ /* 0x000fe20000410000 */
[----:B------:R-:W-:Y:S01]  /*0d30*/  HADD2.F32 R210, -RZ, R166.H0_H0 ;  /* 0x200000a6ffd27230 */ /* 0x000fe20000004100 */
[C---:B------:R-:W-:Y:S01]  /*0d40*/  FADD.FTZ R201, -R185.reuse, R126 ;  /* 0x0000007eb9c97221 */ /* 0x040fe20000010100 */
[----:B------:R-:W-:Y:S01]  /*0d50*/  LOP3.LUT P1, RZ, R224, 0x1f, RZ, 0xc0, !PT ;  /* 0x0000001fe0ff7812 */ /* 0x000fe2000782c0ff */
[----:B------:R-:W-:Y:S01]  /*0d60*/  FADD.FTZ R202, -R185, R127 ;  /* 0x0000007fb9ca7221 */ /* 0x000fe20000010100 */
[----:B------:R-:W-:Y:S01]  /*0d70*/  HADD2.F32 R217, -RZ, R170.H0_H0 ;  /* 0x200000aaffd97230 */ /* 0x000fe20000004100 */
        /* <DEDUP_REMOVED lines=9> */
[----:B------:R-:W-:Y:S01]  /*0e10*/  HADD2.F32 R166, -RZ, R166.H1_H1 ;  /* 0x300000a6ffa67230 */ /* 0x000fe20000004100 */
        /* <DEDUP_REMOVED lines=39> */
[----:B------:R-:W-:Y:S01]  /*1090*/  HADD2.F32 R170, -RZ, R170.H1_H1 ;  /* 0x300000aaffaa7230 */ /* 0x000fe20000004100 */
        /* <DEDUP_REMOVED lines=34> */
[----:B------:R-:W-:Y:S01]  /*12c0*/  HADD2.F32 R220, -RZ, R172.H0_H0 ;  /* 0x200000acffdc7230 */ /* 0x000fe20000004100 */
        /* <DEDUP_REMOVED lines=9> */
[----:B------:R-:W-:Y:S02]  /*1360*/  HADD2.F32 R172, -RZ, R172.H1_H1 ;  /* 0x300000acffac7230 */ /* 0x000fe40000004100 */
[--C-:B------:R-:W-:Y:S01]  /*1370*/  HADD2.F32 R221, -RZ, R173.reuse.H0_H0 ;  /* 0x200000adffdd7230 */ /* 0x100fe20000004100 */
[----:B------:R-:W3:Y:S01]  /*1380*/  LDL.LU R247, [R1+0x4c] ;  /* 0x00004c0001f77983 */ /* 0x000ee20000300800 */
[----:B------:R-:W-:Y:S01]  /*1390*/  HADD2.F32 R173, -RZ, R173.H1_H1 ;  /* 0x300000adffad7230 */ /* 0x000fe20000004100 */
        /* <DEDUP_REMOVED lines=85> */
[----:B------:R-:W-:-:S02]  /*18f0*/  FMUL.FTZ R136, R189, R136 ;  /* 0x00000088bd887220 */ /* 0x000fc40000410000 */
[-C--:B------:R-:W-:Y:S02]  /*1900*/  FFMA.FTZ R14, R205, R207.reuse, R14 ;  /* 0x000000cfcd0e7223 */ /* 0x080fe4000001000e */
[----:B------:R-:W-:Y:S02]  /*1910*/  FMUL.FTZ R207, R59, R207 ;  /* 0x000000cf3bcf7220 */ /* 0x000fe40000410000 */
[----:B------:R-:W-:Y:S02]  /*1920*/  FADD.FTZ R117, R117, R132 ;  /* 0x0000008475757221 */ /* 0x000fe40000010000 */
[----:B------:R-:W-:Y:S01]  /*1930*/  FFMA.FTZ R116, R130, R132, R116 ;  /* 0x0000008482747223 */ /* 0x000fe20000010074 */
[----:B------:R-:W-:Y:S01]  /*1940*/  HADD2.F32 R208, -RZ, R134.H1_H1 ;  /* 0x30000086ffd07230 */ /* 0x000fe20000004100 */
        /* <DEDUP_REMOVED lines=25> */
[----:B------:R-:W-:Y:S01]  /*1ae0*/  HADD2.F32 R164, -RZ, R164.H1_H1 ;  /* 0x300000a4ffa47230 */ /* 0x000fe20000004100 */
        /* <DEDUP_REMOVED lines=94> */
[--C-:B------:R-:W-:Y:S01]  /*20d0*/  HADD2.F32 R222, -RZ, R174.reuse.H0_H0 ;  /* 0x200000aeffde7230 */ /* 0x100fe20000004100 */
        /* <DEDUP_REMOVED lines=13> */
[----:B----4-:R-:W-:-:S02]  /*21b0*/  FADD.FTZ R185, R174, R185 ;  /* 0x000000b9aeb97221 */ /* 0x010fc40000010000 */
[----:B------:R-:W-:Y:S02]  /*21c0*/  FFMA.FTZ R229, R161, R174, R229 ;  /* 0x000000aea1e57223 */ /* 0x000fe400000100e5 */
[----:B------:R-:W-:Y:S01]  /*21d0*/  FMUL.FTZ R162, R189, R162 ;  /* 0x000000a2bda27220 */ /* 0x000fe20000410000 */
[----:B------:R-:W-:Y:S01]  /*21e0*/  HADD2.F32 R175, -RZ, R175.H1_H1 ;  /* 0x300000afffaf7230 */ /* 0x000fe20000004100 */
        /* <DEDUP_REMOVED lines=22> */
.L_x_10721:
        /* <DEDUP_REMOVED lines=18> */
.L_x_10722:
        /* <DEDUP_REMOVED lines=223> */
[----:B------:R-:W-:Y:S01]  /*3260*/  F2FP.PACK_AB R124, R168, R167 ;  /* 0x000000a7a87c723e */ /* 0x000fe200000000ff */
        /* <DEDUP_REMOVED lines=19> */
[----:B------:R-:W-:Y:S01]  /*33a0*/  F2FP.PACK_AB R125, R203, R128 ;  /* 0x00000080cb7d723e */ /* 0x000fe200000000ff */
        /* <DEDUP_REMOVED lines=25> */
[----:B------:R-:W-:Y:S01]  /*3540*/  F2FP.PACK_AB R126, R199, R200 ;  /* 0x000000c8c77e723e */ /* 0x000fe200000000ff */
        /* <DEDUP_REMOVED lines=71> */
[----:B0-----:R-:W-:Y:S01]  /*39c0*/  F2FP.PACK_AB R118, R206, R205 ;  /* 0x000000cdce76723e */ /* 0x001fe200000000ff */
[----:B------:R-:W-:Y:S01]  /*39d0*/  FMUL.FTZ R116, R162, R0 ;  /* 0x00000000a2747220 */ /* 0x000fe20000410000 */
[----:B------:R-:W-:Y:S01]  /*39e0*/  F2FP.PACK_AB R119, R201, R202 ;  /* 0x000000cac977723e */ /* 0x000fe200000000ff */
[----:B------:R-:W-:Y:S01]  /*39f0*/  FMUL.FTZ R199, R127, c[0x0][0x1e8] ;  /* 0x00007a007fc77a20 */ /* 0x000fe20000410000 */
[----:B------:R-:W-:Y:S01]  /*3a00*/  F2FP.PACK_AB R127, R196, R195 ;  /* 0x000000c3c47f723e */ /* 0x000fe200000000ff */
        /* <DEDUP_REMOVED lines=29> */
[----:B------:R-:W-:Y:S02]  /*3be0*/  F2FP.PACK_AB R120, R198, R197 ;  /* 0x000000c5c678723e */ /* 0x000fe400000000ff */
        /* <DEDUP_REMOVED lines=14> */
[----:B-1----:R-:W-:-:S02]  /*3cd0*/  F2FP.PACK_AB R116, R190, R171 ;  /* 0x000000abbe74723e */ /* 0x002fc400000000ff */
[----:B------:R-:W-:Y:S01]  /*3ce0*/  F2FP.PACK_AB R117, R207, R169 ;  /* 0x000000a9cf75723e */ /* 0x000fe200000000ff */
        /* <DEDUP_REMOVED lines=13> */
[----:B------:R-:W-:Y:S02]  /*3dc0*/  F2FP.PACK_AB R121, R213, R164 ;  /* 0x000000a4d579723e */ /* 0x000fe400000000ff */
[----:B------:R-:W-:Y:S02]  /*3dd0*/  F2FP.PACK_AB R122, R211, R212 ;  /* 0x000000d4d37a723e */ /* 0x000fe400000000ff */
[----:B------:R-:W-:-:S02]  /*3de0*/  @P0 MOV R136, 0x20 ;  /* 0x0000002000880802 */ /* 0x000fc40000000f00 */
[----:B------:R-:W-:Y:S02]  /*3df0*/  F2FP.PACK_AB R123, R210, R209 ;  /* 0x000000d1d27b723e */ /* 0x000fe400000000ff */
        /* <DEDUP_REMOVED lines=29> */
[----:B0-----:R-:W-:Y:S01]  /*3fd0*/  F2FP.PACK_AB R120, R143, R145 ;  /* 0x000000918f78723e */ /* 0x001fe200000000ff */
[----:B------:R0:W-:Y:S01]  /*3fe0*/  @P0 STG.E.128 [R136.64], R132 ;  /* 0x0000008488000986 */ /* 0x0001e2000c101d04 */
[----:B------:R-:W-:-:S02]  /*3ff0*/  F2FP.PACK_AB R121, R151, R144 ;  /* 0x000000909779723e */ /* 0x000fc400000000ff */
[----:B------:R-:W-:Y:S01]  /*4000*/  F2FP.PACK_AB R122, R152, R153 ;  /* 0x00000099987a723e */ /* 0x000fe200000000ff */
[----:B------:R0:W-:Y:S01]  /*4010*/  @P0 STG.E.128 [R136.64+0x10], R116 ;  /* 0x0000107488000986 */ /* 0x0001e2000c101d04 */
[----:B------:R-:W-:Y:S02]  /*4020*/  F2FP.PACK_AB R123, R200, R199 ;  /* 0x000000c7c87b723e */ /* 0x000fe400000000ff */
[----:B------:R-:W-:Y:S01]  /*4030*/  F2FP.PACK_AB R126, R3, R126 ;  /* 0x0000007e037e723e */ /* 0x000fe200000000ff */
        /* <DEDUP_REMOVED lines=8> */
[----:B------:R-:W-:Y:S01]  /*40c0*/  F2FP.PACK_AB R124, R196, R195 ;  /* 0x000000c3c47c723e */ /* 0x000fe200000000ff */
[----:B------:R0:W-:Y:S01]  /*40d0*/  @P0 STG.E.128 [R2.64], R108 ;  /* 0x0000006c02000986 */ /* 0x0001e2000c101d04 */
[----:B------:R-:W-:Y:S02]  /*40e0*/  F2FP.PACK_AB R125, R192, R167 ;  /* 0x000000a7c07d723e */ /* 0x000fe400000000ff */
[----:B------:R-:W-:Y:S01]  /*40f0*/  F2FP.PACK_AB R127, R0, R127 ;  /* 0x0000007f007f723e */ /* 0x000fe200000000ff */
[----:B------:R0:W-:Y:S01]  /*4100*/  @P0 STG.E.128 [R2.64+0x10], R112 ;  /* 0x0000107002000986 */ /* 0x0001e2000c101d04 */
[----:B------:R-:W-:-:S02]  /*4110*/  ISETP.GE.AND P0, PT, R184, c[0x0][0x164], PT ;  /* 0x00005900b8007a0c */ /* 0x000fc40003f06270 */
[----:B------:R-:W-:Y:S01]  /*4120*/  SEL R190, RZ, 0x1, P3 ;  /* 0x00000001ffbe7807 */ /* 0x000fe20001800000 */
[----:B------:R0:W-:Y:S10]  /*4130*/  STG.E.128 [R130.64], R124 ;  /* 0x0000007c82007986 */ /* 0x0001f4000c101d04 */
[----:B0-----:R-:W-:Y:S01]  /*4140*/  @P0 CALL.REL.NOINC `(.L_x_10719) ;  /* 0x0000001000000944 */ /* 0x001fe20003c00000 */
[----:B------:R-:W-:Y:S05]  /*4150*/  BRA `(.L_x_10720) ;  /* 0xffffc60000007947 */ /* 0x000fea000383ffff */
.L_x_10719:
        /* <DEDUP_REMOVED lines=71> */
.L_x_10716:
        /* <DEDUP_REMOVED lines=30> */
.L_x_10717:
[----:B------:R-:W-:Y:S01]  /*47b0*/  HFMA2.MMA R119, -RZ, RZ, 0, 9.5367431640625e-07 ;  /* 0x00000010ff777435 */ /* 0x000fe200000001ff */
[----:B------:R-:W-:-:S02]  /*47c0*/  MOV R117, R185 ;  /* 0x000000b900757202 */ /* 0x000fc40000000f00 */
[----:B------:R-:W-:Y:S02]  /*47d0*/  MOV R252, 0xffffffff ;  /* 0xffffffff00fc7802 */ /* 0x000fe40000000f00 */
[----:B------:R-:W-:Y:S02]  /*47e0*/  MOV R116, 0x4800 ;  /* 0x0000480000747802 */ /* 0x000fe40000000f00 */
[----:B-----5:R-:W-:Y:S05]  /*47f0*/  CALL.REL.NOINC `($__internal_149_$__cuda_sm70_shflsync_down_p) ;  /* 0x000003d000007944 */ /* 0x020fea0003c00000 */
[----:B-1----:R-:W-:Y:S01]  /*4800*/  MOV R247, R119 ;  /* 0x0000007700f77202 */ /* 0x002fe20000000f00 */
[----:B0----5:R-:W-:Y:S05]  /*4810*/  BRA `(.L_x_10721) ;  /* 0xffffdb3000007947 */ /* 0x021fea000383ffff */
.L_x_10718:
[----:B------:R-:W-:Y:S01]  /*4820*/  HFMA2.MMA R119, -RZ, RZ, 0, 9.5367431640625e-07 ;  /* 0x00000010ff777435 */ /* 0x000fe200000001ff */
[----:B------:R-:W-:Y:S02]  /*4830*/  MOV R117, R118 ;  /* 0x0000007600757202 */ /* 0x000fe40000000f00 */
[----:B------:R-:W-:Y:S02]  /*4840*/  MOV R252, 0xffffffff ;  /* 0xffffffff00fc7802 */ /* 0x000fe40000000f00 */
[----:B------:R-:W-:Y:S02]  /*4850*/  MOV R116, 0x4870 ;  /* 0x0000487000747802 */ /* 0x000fe40000000f00 */
[----:B01---5:R-:W-:Y:S05]  /*4860*/  CALL.REL.NOINC `($__internal_149_$__cuda_sm70_shflsync_down_p) ;  /* 0x0000036000007944 */ /* 0x023fea0003c00000 */
[----:B------:R-:W-:Y:S01]  /*4870*/  FADD.FTZ R185, R185, R247 ;  /* 0x000000f7b9b97221 */ /* 0x000fe20000010000 */
[----:B------:R-:W-:Y:S01]  /*4880*/  MOV R252, 0xffffffff ;  /* 0xffffffff00fc7802 */ /* 0x000fe20000000f00 */
[----:B-1----:R-:W-:Y:S01]  /*4890*/  FADD.FTZ R118, R118, R119 ;  /* 0x0000007776767221 */ /* 0x002fe20000010000 */
[----:B------:R-:W-:Y:S01]  /*48a0*/  HFMA2.MMA R119, -RZ, RZ, 0, 4.76837158203125e-07 ;  /* 0x00000008ff777435 */ /* 0x000fe200000001ff */
[----:B------:R-:W-:-:S02]  /*48b0*/  MOV R116, 0x48e0 ;  /* 0x000048e000747802 */ /* 0x000fc40000000f00 */
[----:B------:R-:W-:-:S03]  /*48c0*/  MOV R117, R185 ;  /* 0x000000b900757202 */ /* 0x000fc60000000f00 */
[----:B0----5:R-:W-:Y:S05]  /*48d0*/  CALL.REL.NOINC `($__internal_149_$__cuda_sm70_shflsync_down_p) ;  /* 0x000002f000007944 */ /* 0x021fea0003c00000 */
[----:B-1----:R-:W-:Y:S01]  /*48e0*/  MOV R247, R119 ;  /* 0x0000007700f77202 */ /* 0x002fe20000000f00 */
[----:B------:R-:W-:Y:S01]  /*48f0*/  HFMA2.MMA R119, -RZ, RZ, 0, 4.76837158203125e-07 ;  /* 0x00000008ff777435 */ /* 0x000fe200000001ff */
[----:B------:R-:W-:Y:S02]  /*4900*/  MOV R117, R118 ;  /* 0x0000007600757202 */ /* 0x000fe40000000f00 */
[----:B------:R-:W-:Y:S02]  /*4910*/  MOV R252, 0xffffffff ;  /* 0xffffffff00fc7802 */ /* 0x000fe40000000f00 */
[----:B------:R-:W-:Y:S02]  /*4920*/  MOV R116, 0x4940 ;  /* 0x0000494000747802 */ /* 0x000fe40000000f00 */
[----:B0----5:R-:W-:Y:S05]  /*4930*/  CALL.REL.NOINC `($__internal_149_$__cuda_sm70_shflsync_down_p) ;  /* 0x0000029000007944 */ /* 0x021fea0003c00000 */
[----:B------:R-:W-:Y:S01]  /*4940*/  FADD.FTZ R185, R247, R185 ;  /* 0x000000b9f7b97221 */ /* 0x000fe20000010000 */
[----:B------:R-:W-:Y:S01]  /*4950*/  MOV R252, 0xffffffff ;  /* 0xffffffff00fc7802 */ /* 0x000fe20000000f00 */
[----:B-1----:R-:W-:Y:S01]  /*4960*/  FADD.FTZ R118, R118, R119 ;  /* 0x0000007776767221 */ /* 0x002fe20000010000 */
[----:B------:R-:W-:Y:S01]  /*4970*/  HFMA2.MMA R119, -RZ, RZ, 0, 2.384185791015625e-07 ;  /* 0x00000004ff777435 */ /* 0x000fe200000001ff */
[----:B------:R-:W-:-:S02]  /*4980*/  MOV R116, 0x49b0 ;  /* 0x000049b000747802 */ /* 0x000fc40000000f00 */
[----:B------:R-:W-:-:S03]  /*4990*/  MOV R117, R185 ;  /* 0x000000b900757202 */ /* 0x000fc60000000f00 */
[----:B0----5:R-:W-:Y:S05]  /*49a0*/  CALL.REL.NOINC `($__internal_149_$__cuda_sm70_shflsync_down_p) ;  /* 0x0000022000007944 */ /* 0x021fea0003c00000 */
[----:B-1----:R-:W-:Y:S01]  /*49b0*/  MOV R247, R119 ;  /* 0x0000007700f77202 */ /* 0x002fe20000000f00 */
[----:B------:R-:W-:Y:S01]  /*49c0*/  HFMA2.MMA R119, -RZ, RZ, 0, 2.384185791015625e-07 ;  /* 0x00000004ff777435 */ /* 0x000fe200000001ff */
[----:B------:R-:W-:Y:S02]  /*49d0*/  MOV R117, R118 ;  /* 0x0000007600757202 */ /* 0x000fe40000000f00 */
[----:B------:R-:W-:Y:S02]  /*49e0*/  MOV R252, 0xffffffff ;  /* 0xffffffff00fc7802 */ /* 0x000fe40000000f00 */
[----:B------:R-:W-:Y:S02]  /*49f0*/  MOV R116, 0x4a10 ;  /* 0x00004a1000747802 */ /* 0x000fe40000000f00 */
[----:B0----5:R-:W-:Y:S05]  /*4a00*/  CALL.REL.NOINC `($__internal_149_$__cuda_sm70_shflsync_down_p) ;  /* 0x000001c000007944 */ /* 0x021fea0003c00000 */
[----:B------:R-:W-:Y:S01]  /*4a10*/  FADD.FTZ R185, R247, R185 ;  /* 0x000000b9f7b97221 */ /* 0x000fe20000010000 */
[----:B------:R-:W-:Y:S01]  /*4a20*/  MOV R252, 0xffffffff ;  /* 0xffffffff00fc7802 */ /* 0x000fe20000000f00 */
[----:B-1----:R-:W-:Y:S01]  /*4a30*/  FADD.FTZ R118, R118, R119 ;  /* 0x0000007776767221 */ /* 0x002fe20000010000 */
[----:B------:R-:W-:Y:S01]  /*4a40*/  HFMA2.MMA R119, -RZ, RZ, 0, 1.1920928955078125e-07 ;  /* 0x00000002ff777435 */ /* 0x000fe200000001ff */
[----:B------:R-:W-:-:S02]  /*4a50*/  MOV R116, 0x4a80 ;  /* 0x00004a8000747802 */ /* 0x000fc40000000f00 */
[----:B------:R-:W-:-:S03]  /*4a60*/  MOV R117, R185 ;  /* 0x000000b900757202 */ /* 0x000fc60000000f00 */
[----:B0----5:R-:W-:Y:S05]  /*4a70*/  CALL.REL.NOINC `($__internal_149_$__cuda_sm70_shflsync_down_p) ;  /* 0x0000015000007944 */ /* 0x021fea0003c00000 */
[----:B-1----:R-:W-:Y:S01]  /*4a80*/  MOV R247, R119 ;  /* 0x0000007700f77202 */ /* 0x002fe20000000f00 */
[----:B------:R-:W-:Y:S01]  /*4a90*/  HFMA2.MMA R119, -RZ, RZ, 0, 1.1920928955078125e-07 ;  /* 0x00000002ff777435 */ /* 0x000fe200000001ff */
[----:B------:R-:W-:Y:S02]  /*4aa0*/  MOV R117, R118 ;  /* 0x0000007600757202 */ /* 0x000fe40000000f00 */
[----:B------:R-:W-:Y:S02]  /*4ab0*/  MOV R252, 0xffffffff ;  /* 0xffffffff00fc7802 */ /* 0x000fe40000000f00 */
[----:B------:R-:W-:Y:S02]  /*4ac0*/  MOV R116, 0x4ae0 ;  /* 0x00004ae000747802 */ /* 0x000fe40000000f00 */
[----:B0----5:R-:W-:Y:S05]  /*4ad0*/  CALL.REL.NOINC `($__internal_149_$__cuda_sm70_shflsync_down_p) ;  /* 0x000000f000007944 */ /* 0x021fea0003c00000 */
[----:B------:R-:W-:Y:S01]  /*4ae0*/  FADD.FTZ R185, R247, R185 ;  /* 0x000000b9f7b97221 */ /* 0x000fe20000010000 */
[----:B------:R-:W-:Y:S01]  /*4af0*/  MOV R252, 0xffffffff ;  /* 0xffffffff00fc7802 */ /* 0x000fe20000000f00 */
[----:B-1----:R-:W-:Y:S01]  /*4b00*/  FADD.FTZ R118, R118, R119 ;  /* 0x0000007776767221 */ /* 0x002fe20000010000 */
[----:B------:R-:W-:Y:S01]  /*4b10*/  HFMA2.MMA R119, -RZ, RZ, 0, 5.9604644775390625e-08 ;  /* 0x00000001ff777435 */ /* 0x000fe200000001ff */
[----:B------:R-:W-:-:S02]  /*4b20*/  MOV R116, 0x4b50 ;  /* 0x00004b5000747802 */ /* 0x000fc40000000f00 */
[----:B------:R-:W-:-:S03]  /*4b30*/  MOV R117, R185 ;  /* 0x000000b900757202 */ /* 0x000fc60000000f00 */
[----:B0----5:R-:W-:Y:S05]  /*4b40*/  CALL.REL.NOINC `($__internal_149_$__cuda_sm70_shflsync_down_p) ;  /* 0x0000008000007944 */ /* 0x021fea0003c00000 */
[----:B-1----:R-:W-:Y:S01]  /*4b50*/  MOV R247, R119 ;  /* 0x0000007700f77202 */ /* 0x002fe20000000f00 */
[----:B------:R-:W-:Y:S01]  /*4b60*/  HFMA2.MMA R119, -RZ, RZ, 0, 5.9604644775390625e-08 ;  /* 0x00000001ff777435 */ /* 0x000fe200000001ff */
[----:B------:R-:W-:Y:S02]  /*4b70*/  MOV R117, R118 ;  /* 0x0000007600757202 */ /* 0x000fe40000000f00 */
[----:B------:R-:W-:Y:S02]  /*4b80*/  MOV R252, 0xffffffff ;  /* 0xffffffff00fc7802 */ /* 0x000fe40000000f00 */
[----:B------:R-:W-:Y:S02]  /*4b90*/  MOV R116, 0x4bb0 ;  /* 0x00004bb000747802 */ /* 0x000fe40000000f00 */
[----:B0----5:R-:W-:Y:S05]  /*4ba0*/  CALL.REL.NOINC `($__internal_149_$__cuda_sm70_shflsync_down_p) ;  /* 0x0000002000007944 */ /* 0x021fea0003c00000 */
[----:B-1----:R-:W-:Y:S01]  /*4bb0*/  MOV R117, R119 ;  /* 0x0000007700757202 */ /* 0x002fe20000000f00 */
[----:B0----5:R-:W-:Y:S05]  /*4bc0*/  BRA `(.L_x_10722) ;  /* 0xffffd8a000007947 */ /* 0x021fea000383ffff */
        .weak           $__internal_149_$__cuda_sm70_shflsync_down_p
        .type           $__internal_149_$__cuda_sm70_shflsync_down_p,@function
        .size           $__internal_149_$__cuda_sm70_shflsync_down_p,(.L_x_14367 - $__internal_149_$__cuda_sm70_shflsync_down_p)
$__internal_149_$__cuda_sm70_shflsync_down_p:
[----:B------:R0:W-:Y:S01]  /*4bd0*/  STL [R1+0x58], R0 ;  /* 0x0000580001007387 */ /* 0x0001e20000100800 */
[----:B------:R-:W-:Y:S04]  /*4be0*/  WARPSYNC R252 ;  /* 0x000000fc00007348 */ /* 0x000fe80003800000 */
[----:B0-----:R-:W-:-:S07]  /*4bf0*/  HFMA2.MMA R0, -RZ, RZ, 0, 1.847743988037109375e-06 ;  /* 0x0000001fff007435 */ /* 0x001fce00000001ff */
[----:B------:R0:W1:Y:S04]  /*4c00*/  SHFL.DOWN PT, R119, R117, R119, R0 ;  /* 0x0800007775777389 */ /* 0x00006800000e0000 */
[----:B0-----:R0:W5:Y:S01]  /*4c10*/  LDL.LU R0, [R1+0x58] ;  /* 0x0000580001007983 */ /* 0x0011620000300800 */
[----:B------:R-:W-:-:S04]  /*4c20*/  MOV R117, 0x0 ;  /* 0x0000000000757802 */ /* 0x000fc80000000f00 */
[----:B------:R-:W-:Y:S05]  /*4c30*/  RET.REL.NODEC R116 `(_ZN10layer_norm13ln_bwd_kernelINS_13Kernel_traitsIf6__halffS2_fjLj5120ELj1ELj1ELj4ELj16ENS_18Kernel_traits_baseILj5120EfS2_fS2_fjLj128EEEEELb1ELb0ELb0ELb1EEEvNS_9BwdParamsE) ;  /* 0xffffb3c074007950 */ /* 0x000fea0003c3ffff */
.L_x_10723:
        /* <DEDUP_REMOVED lines=12> */
.L_x_14367:


//--------------------- .text._ZN10layer_norm22ln_bwd_finalize_kernelINS_22Kernel_traits_finalizeILj5120Ef6__halffS2_fjLb0ELj1024ELj4ENS_18Kernel_traits_baseILj5120EfS2_fS2_fjLj1024EEEEELb0ELb0EEEvNS_9BwdParamsE --------------------------
	.section	.text._ZN10layer_norm22ln_bwd_finalize_kernelINS_22Kernel_traits_finalizeILj5120Ef6__halffS2_fjLb0ELj1024ELj4ENS_18Kernel_traits_baseILj5120EfS2_fS2_fjLj1024EEEEELb0ELb0EEEvNS_9BwdParamsE,"ax",@progbits
	.sectioninfo	@"SHI_REGISTERS=30"
	.align	128
        .global         _ZN10layer_norm22ln_bwd_finalize_kernelINS_22Kernel_traits_finalizeILj5120Ef6__halffS2_fjLb0ELj1024ELj4ENS_18Kernel_traits_baseILj5120EfS2_fS2_fjLj1024EEEEELb0ELb0EEEvNS_9BwdParamsE
        .type           _ZN10layer_norm22ln_bwd_finalize_kernelINS_22Kernel_traits_finalizeILj5120Ef6__halffS2_fjLb0ELj1024ELj4ENS_18Kernel_traits_baseILj5120EfS2_fS2_fjLj1024EEEEELb0ELb0EEEvNS_9BwdParamsE,@function
        .size           _ZN10layer_norm22ln_bwd_finalize_kernelINS_22Kernel_traits_finalizeILj5120Ef6__halffS2_fjLb0ELj1024ELj4ENS_18Kernel_traits_baseILj5120EfS2_fS2_fjLj1024EEEEELb0ELb0EEEvNS_9BwdParamsE,(.L_x_14368 - _ZN10layer_norm22ln_bwd_finalize_kernelINS_22Kernel_traits_finalizeILj5120Ef6__halffS2_fjLb0ELj1024ELj4ENS_18Kernel_traits_baseILj5120EfS2_fS2_fjLj1024EEEEELb0ELb0EEEvNS_9BwdParamsE)
        .other          _ZN10layer_norm22ln_bwd_finalize_kernelINS_22Kernel_traits_finalizeILj5120Ef6__halffS2_fjLb0ELj1024ELj4ENS_18Kernel_traits_baseILj5120EfS2_fS2_fjLj1024EEEEELb0ELb0EEEvNS_9BwdParamsE,@"STO_CUDA_ENTRY STV_DEFAULT"
_ZN10layer_norm22ln_bwd_finalize_kernelINS_22Kernel_traits_finalizeILj5120Ef6__halffS2_fjLb0ELj1024ELj4ENS_18Kernel_traits_baseILj5120EfS2_fS2_fjLj1024EEEEELb0ELb0EEEvNS_9BwdParamsE:
.text._ZN10layer_norm22ln_bwd_finalize_kernelINS_22Kernel_traits_finalizeILj5120Ef6__halffS2_fjLb0ELj1024ELj4ENS_18Kernel_traits_baseILj5120EfS2_fS2_fjLj1024EEEEELb0ELb0EEEvNS_9BwdParamsE:
        /* <DEDUP_REMOVED lines=19> */
.L_x_10737:
        /* <DEDUP_REMOVED lines=28> */
.L_x_10728:
        /* <DEDUP_REMOVED lines=35> */
.L_x_10727:
[----:B------:R-:W-:Y:S05]  /*0520*/  BSYNC B1 ;  /* 0x0000000000017941 */ /* 0x000fea0003800000 */
.L_x_10726:
        /* <DEDUP_REMOVED lines=23> */
.L_x_10730:
[----:B------:R-:W-:Y:S05]  /*06a0*/  BSYNC B1 ;  /* 0x0000000000017941 */ /* 0x000fea0003800000 */
.L_x_10729:
        /* <DEDUP_REMOVED lines=11> */
.L_x_10731:
[----:B------:R-:W-:Y:S05]  /*0760*/  BSYNC B1 ;  /* 0x0000000000017941 */ /* 0x000fea0003800000 */
.L_x_10725:
[----:B------:R-:W-:Y:S05]  /*0770*/  BSYNC B0 ;  /* 0x0000000000007941 */ /* 0x000fea0003800000 */
.L_x_10724:
        /* <DEDUP_REMOVED lines=11> */
.L_x_10738:
        /* <DEDUP_REMOVED lines=18> */
.L_x_10739:
[----:B---3--:R-:W-:Y:S02]  /*0950*/  FADD.FTZ R4, R4, R9 ;  /* 0x0000000904047221 */ /* 0x008fe40000010000 */
[----:B-12---:R-:W-:-:S03]  /*0960*/  FADD.FTZ R6, R5, R6 ;  /* 0x0000000605067221 */ /* 0x006fc60000010000 */
[----:B------:R1:W-:Y:S04]  /*0970*/  @!P1 STS [R17.X4+0x2000], R4 ;  /* 0x0020000411009388 */ /* 0x0003e80000004800 */
[----:B------:R1:W-:Y:S02]  /*0980*/  @!P1 STS [R17.X4+0x2080], R6 ;  /* 0x0020800611009388 */ /* 0x0003e40000004800 */
.L_x_10732:
        /* <DEDUP_REMOVED lines=15> */
.L_x_10736:
[----:B------:R-:W-:Y:S05]  /*0a80*/  BSYNC B0 ;  /* 0x0000000000007941 */ /* 0x000fea0003800000 */
.L_x_10735:
[C---:B------:R-:W-:Y:S02]  /*0a90*/  ISETP.GT.U32.AND P1, PT, R18.reuse, -0x1401, PT ;  /* 0xffffebff1200780c */ /* 0x040fe40003f24070 */
[----:B------:R-:W-:Y:S02]  /*0aa0*/  IADD3 R18, R18, 0x1400, RZ ;  /* 0x0000140012127810 */ /* 0x000fe40007ffe0ff */
[----:B------:R-:W-:-:S09]  /*0ab0*/  IADD3 R19, R19, 0xa00, RZ ;  /* 0x00000a0013137810 */ /* 0x000fd20007ffe0ff */
[----:B01----:R-:W-:Y:S05]  /*0ac0*/  @P1 BRA `(.L_x_10737) ;  /* 0xfffff66000001947 */ /* 0x003fea000383ffff */
[----:B------:R-:W-:Y:S05]  /*0ad0*/  EXIT ;  /* 0x000000000000794d */ /* 0x000fea0003800000 */
.L_x_10733:
[----:B--2---:R-:W-:Y:S01]  /*0ae0*/  IMAD.MOV.U32 R9, RZ, RZ, R5 ;  /* 0x000000ffff097224 */ /* 0x004fe200078e0005 */
[----:B------:R-:W-:Y:S01]  /*0af0*/  MOV R8, 0x1 ;  /* 0x0000000100087802 */ /* 0x000fe20000000f00 */
[----:B------:R-:W-:Y:S01]  /*0b00*/  IMAD.MOV.U32 R7, RZ, RZ, 0x1f ;  /* 0x0000001fff077424 */ /* 0x000fe200078e00ff */
[----:B------:R-:W-:Y:S02]  /*0b10*/  MOV R10, 0xffffffff ;  /* 0xffffffff000a7802 */ /* 0x000fe40000000f00 */
[----:B------:R-:W-:Y:S02]  /*0b20*/  MOV R2, 0xb40 ;  /* 0x00000b4000027802 */ /* 0x000fe40000000f00 */
[----:B01----:R-:W-:Y:S05]  /*0b30*/  CALL.REL.NOINC `($__internal_150_$__cuda_sm70_shflsync_bfly_p) ;  /* 0x000003b000007944 */ /* 0x003fea0003c00000 */
[----:B-1----:R-:W-:Y:S01]  /*0b40*/  IMAD.MOV.U32 R2, RZ, RZ, R7 ;  /* 0x000000ffff027224 */ /* 0x002fe200078e0007 */
[----:B0-----:R-:W-:Y:S05]  /*0b50*/  BRA `(.L_x_10738) ;  /* 0xfffffcd000007947 */ /* 0x001fea000383ffff */
.L_x_10734:
[----:B------:R-:W-:Y:S01]  /*0b60*/  HFMA2.MMA R8, -RZ, RZ, 0, 1.1920928955078125e-07 ;  /* 0x00000002ff087435 */ /* 0x000fe200000001ff */
[----:B------:R-:W-:Y:S01]  /*0b70*/  MOV R7, 0x1f ;  /* 0x0000001f00077802 */ /* 0x000fe20000000f00 */
[----:B------:R-:W-:Y:S01]  /*0b80*/  IMAD.MOV.U32 R10, RZ, RZ, -0x1 ;  /* 0xffffffffff0a7424 */ /* 0x000fe200078e00ff */
[----:B------:R-:W-:-:S03]  /*0b90*/  MOV R2, 0xbb0 ;  /* 0x00000bb000027802 */ /* 0x000fc60000000f00 */
[----:B012---:R-:W-:Y:S05]  /*0ba0*/  CALL.REL.NOINC `($__internal_150_$__cuda_sm70_shflsync_bfly_p) ;  /* 0x0000034000007944 */ /* 0x007fea0003c00000 */
[----:B0-----:R-:W-:Y:S01]  /*0bb0*/  HFMA2.MMA R8, -RZ, RZ, 0, 2.384185791015625e-07 ;  /* 0x00000004ff087435 */ /* 0x001fe200000001ff */
[----:B-1----:R-:W-:Y:S01]  /*0bc0*/  FADD.FTZ R9, R9, R7 ;  /* 0x0000000709097221 */ /* 0x002fe20000010000 */
[----:B------:R-:W-:Y:S01]  /*0bd0*/  MOV R7, 0x1f ;  /* 0x0000001f00077802 */ /* 0x000fe20000000f00 */
[----:B------:R-:W-:Y:S01]  /*0be0*/  IMAD.MOV.U32 R10, RZ, RZ, -0x1 ;  /* 0xffffffffff0a7424 */ /* 0x000fe200078e00ff */
[----:B------:R-:W-:-:S02]  /*0bf0*/  MOV R2, 0xc10 ;  /* 0x00000c1000027802 */ /* 0x000fc40000000f00 */
[----:B------:R-:W-:Y:S05]  /*0c00*/  CALL.REL.NOINC `($__internal_150_$__cuda_sm70_shflsync_bfly_p) ;  /* 0x000002e000007944 */ /* 0x000fea0003c00000 */
[----:B0-----:R-:W-:Y:S01]  /*0c10*/  HFMA2.MMA R8, -RZ, RZ, 0, 4.76837158203125e-07 ;  /* 0x00000008ff087435 */ /* 0x001fe200000001ff */
[----:B-1----:R-:W-:Y:S01]  /*0c20*/  FADD.FTZ R9, R9, R7 ;  /* 0x0000000709097221 */ /* 0x002fe20000010000 */
[----:B------:R-:W-:Y:S01]  /*0c30*/  MOV R7, 0x1f ;  /* 0x0000001f00077802 */ /* 0x000fe20000000f00 */
[----:B------:R-:W-:Y:S01]  /*0c40*/  IMAD.MOV.U32 R10, RZ, RZ, -0x1 ;  /* 0xffffffffff0a7424 */ /* 0x000fe200078e00ff */
[----:B------:R-:W-:-:S02]  /*0c50*/  MOV R2, 0xc70 ;  /* 0x00000c7000027802 */ /* 0x000fc40000000f00 */
[----:B------:R-:W-:Y:S05]  /*0c60*/  CALL.REL.NOINC `($__internal_150_$__cuda_sm70_shflsync_bfly_p) ;  /* 0x0000028000007944 */ /* 0x000fea0003c00000 */
[----:B-1----:R-:W-:Y:S01]  /*0c70*/  FADD.FTZ R6, R9, R7 ;  /* 0x0000000709067221 */ /* 0x002fe20000010000 */
[----:B0-----:R-:W-:Y:S01]  /*0c80*/  HFMA2.MMA R8, -RZ, RZ, 0, 9.5367431640625e-07 ;  /* 0x00000010ff087435 */ /* 0x001fe200000001ff */
[----:B------:R-:W-:Y:S01]  /*0c90*/  MOV R7, 0x1f ;  /* 0x0000001f00077802 */ /* 0x000fe20000000f00 */
[----:B------:R-:W-:Y:S01]  /*0ca0*/  IMAD.MOV.U32 R10, RZ, RZ, -0x1 ;  /* 0xffffffffff0a7424 */ /* 0x000fe200078e00ff */
[----:B------:R-:W-:-:S02]  /*0cb0*/  MOV R2, 0xce0 ;  /* 0x00000ce000027802 */ /* 0x000fc40000000f00 */
[----:B------:R-:W-:Y:S02]  /*0cc0*/  MOV R9, R6 ;  /* 0x0000000600097202 */ /* 0x000fe40000000f00 */
[----:B------:R-:W-:Y:S05]  /*0cd0*/  CALL.REL.NOINC `($__internal_150_$__cuda_sm70_shflsync_bfly_p) ;  /* 0x0000021000007944 */ /* 0x000fea0003c00000 */
[----:B0-----:R-:W-:Y:S01]  /*0ce0*/  HFMA2.MMA R8, -RZ, RZ, 0, 5.9604644775390625e-08 ;  /* 0x00000001ff087435 */ /* 0x001fe200000001ff */
[----:B-1----:R-:W-:Y:S01]  /*0cf0*/  MOV R5, R7 ;  /* 0x0000000700057202 */ /* 0x002fe20000000f00 */
[----:B------:R-:W-:Y:S01]  /*0d00*/  IMAD.MOV.U32 R9, RZ, RZ, R4 ;  /* 0x000000ffff097224 */ /* 0x000fe200078e0004 */
[----:B------:R-:W-:Y:S01]  /*0d10*/  MOV R7, 0x1f ;  /* 0x0000001f00077802 */ /* 0x000fe20000000f00 */
[----:B------:R-:W-:Y:S01]  /*0d20*/  IMAD.MOV.U32 R10, RZ, RZ, -0x1 ;  /* 0xffffffffff0a7424 */ /* 0x000fe200078e00ff */
[----:B------:R-:W-:Y:S02]  /*0d30*/  MOV R2, 0xd50 ;  /* 0x00000d5000027802 */ /* 0x000fe40000000f00 */
[----:B------:R-:W-:Y:S05]  /*0d40*/  CALL.REL.NOINC `($__internal_150_$__cuda_sm70_shflsync_bfly_p) ;  /* 0x000001a000007944 */ /* 0x000fea0003c00000 */
[----:B0-----:R-:W-:Y:S01]  /*0d50*/  HFMA2.MMA R8, -RZ, RZ, 0, 1.1920928955078125e-07 ;  /* 0x00000002ff087435 */ /* 0x001fe200000001ff */
[----:B-1----:R-:W-:Y:S01]  /*0d60*/  FADD.FTZ R9, R4, R7 ;  /* 0x0000000704097221 */ /* 0x002fe20000010000 */
[----:B------:R-:W-:Y:S01]  /*0d70*/  MOV R7, 0x1f ;  /* 0x0000001f00077802 */ /* 0x000fe20000000f00 */
[----:B------:R-:W-:Y:S01]  /*0d80*/  IMAD.MOV.U32 R10, RZ, RZ, -0x1 ;  /* 0xffffffffff0a7424 */ /* 0x000fe200078e00ff */
[----:B------:R-:W-:Y:S02]  /*0d90*/  MOV R2, 0xdb0 ;  /* 0x00000db000027802 */ /* 0x000fe40000000f00 */
[----:B------:R-:W-:Y:S05]  /*0da0*/  CALL.REL.NOINC `($__internal_150_$__cuda_sm70_shflsync_bfly_p) ;  /* 0x0000014000007944 */ /* 0x000fea0003c00000 */
        /* <DEDUP_REMOVED lines=12> */
[----:B0-----:R-:W-:Y:S01]  /*0e70*/  HFMA2.MMA R8, -RZ, RZ, 0, 9.5367431640625e-07 ;  /* 0x00000010ff087435 */ /* 0x001fe200000001ff */
[----:B-1----:R-:W-:Y:S01]  /*0e80*/  FADD.FTZ R9, R9, R7 ;  /* 0x0000000709097221 */ /* 0x002fe20000010000 */
[----:B------:R-:W-:Y:S01]  /*0e90*/  MOV R7, 0x1f ;  /* 0x0000001f00077802 */ /* 0x000fe20000000f00 */
[----:B------:R-:W-:Y:S01]  /*0ea0*/  IMAD.MOV.U32 R10, RZ, RZ, -0x1 ;  /* 0xffffffffff0a7424 */ /* 0x000fe200078e00ff */
[----:B------:R-:W-:-:S02]  /*0eb0*/  MOV R2, 0xed0 ;  /* 0x00000ed000027802 */ /* 0x000fc40000000f00 */
[----:B------:R-:W-:Y:S05]  /*0ec0*/  CALL.REL.NOINC `($__internal_150_$__cuda_sm70_shflsync_bfly_p) ;  /* 0x0000002000007944 */ /* 0x000fea0003c00000 */
[----:B-1----:R-:W-:Y:S01]  /*0ed0*/  MOV R4, R7 ;  /* 0x0000000700047202 */ /* 0x002fe20000000f00 */
[----:B0-----:R-:W-:Y:S05]  /*0ee0*/  BRA `(.L_x_10739) ;  /* 0xfffffa6000007947 */ /* 0x001fea000383ffff */
        .weak           $__internal_150_$__cuda_sm70_shflsync_bfly_p
        .type           $__internal_150_$__cuda_sm70_shflsync_bfly_p,@function
        .size           $__internal_150_$__cuda_sm70_shflsync_bfly_p,(.L_x_14368 - $__internal_150_$__cuda_sm70_shflsync_bfly_p)
$__internal_150_$__cuda_sm70_shflsync_bfly_p:
[----:B------:R-:W-:Y:S01]  /*0ef0*/  HFMA2.MMA R3, -RZ, RZ, 0, 0 ;  /* 0x00000000ff037435 */ /* 0x000fe200000001ff */
[----:B------:R-:W-:Y:S04]  /*0f00*/  WARPSYNC R10 ;  /* 0x0000000a00007348 */ /* 0x000fe80003800000 */
[----:B------:R0:W1:Y:S01]  /*0f10*/  SHFL.BFLY PT, R7, R9, R8, R7 ;  /* 0x0c00000809077389 */ /* 0x00006200000e0007 */
[----:B------:R-:W-:Y:S05]  /*0f20*/  RET.REL.NODEC R2 `(_ZN10layer_norm22ln_bwd_finalize_kernelINS_22Kernel_traits_finalizeILj5120Ef6__halffS2_fjLb0ELj1024ELj4ENS_18Kernel_traits_baseILj5120EfS2_fS2_fjLj1024EEEEELb0ELb0EEEvNS_9BwdParamsE) ;  /* 0xfffff0d002007950 */ /* 0x000fea0003c3ffff */
.L_x_10740:
        /* <DEDUP_REMOVED lines=13> */
.L_x_14368:


//--------------------- .text._ZN10layer_norm13ln_bwd_kernelINS_13Kernel_traitsIf6__halffS2_fjLj5120ELj1ELj1ELj4ELj16ENS_18Kernel_traits_baseILj5120EfS2_fS2_fjLj128EEEEELb1ELb0ELb1ELb0EEEvNS_9BwdParamsE --------------------------
	.section	.text._ZN10layer_norm13ln_bwd_kernelINS_13Kernel_traitsIf6__halffS2_fjLj5120ELj1ELj1ELj4ELj16ENS_18Kernel_traits_baseILj5120EfS2_fS2_fjLj128EEEEELb1ELb0ELb1ELb0EEEvNS_9BwdParamsE,"ax",@progbits
	.sectioninfo	@"SHI_REGISTERS=255"
	.align	128
        .global         _ZN10layer_norm13ln_bwd_kernelINS_13Kernel_traitsIf6__halffS2_fjLj5120ELj1ELj1ELj4ELj16ENS_18Kernel_traits_baseILj5120EfS2_fS2_fjLj128EEEEELb1ELb0ELb1ELb0EEEvNS_9BwdParamsE
        .type           _ZN10layer_norm13ln_bwd_kernelINS_13Kernel_traitsIf6__halffS2_fjLj5120ELj1ELj1ELj4ELj16ENS_18Kernel_traits_baseILj5120EfS2_fS2_fjLj128EEEEELb1ELb0ELb1ELb0EEEvNS_9BwdParamsE,@function
        .size           _ZN10layer_norm13ln_bwd_kernelINS_13Kernel_traitsIf6__halffS2_fjLj5120ELj1ELj1ELj4ELj16ENS_18Kernel_traits_baseILj5120EfS2_fS2_fjLj128EEEEELb1ELb0ELb1ELb0EEEvNS_9BwdParamsE,(.L_x_14369 - _ZN10layer_norm13ln_bwd_kernelINS_13Kernel_traitsIf6__halffS2_fjLj5120ELj1ELj1ELj4ELj16ENS_18Kernel_traits_baseILj5120EfS2_fS2_fjLj128EEEEELb1ELb0ELb1ELb0EEEvNS_9BwdParamsE)
        .other          _ZN10layer_norm13ln_bwd_kernelINS_13Kernel_traitsIf6__halffS2_fjLj5120ELj1ELj1ELj4ELj16ENS_18Kernel_traits_baseILj5120EfS2_fS2_fjLj128EEEEELb1ELb0ELb1ELb0EEEvNS_9BwdParamsE,@"STO_CUDA_ENTRY STV_DEFAULT"
_ZN10layer_norm13ln_bwd_kernelINS_13Kernel_traitsIf6__halffS2_fjLj5120ELj1ELj1ELj4ELj16ENS_18Kernel_traits_baseILj5120EfS2_fS2_fjLj128EEEEELb1ELb0ELb1ELb0EEEvNS_9BwdParamsE:
.text._ZN10layer_norm13ln_bwd_kernelINS_13Kernel_traitsIf6__halffS2_fjLj5120ELj1ELj1ELj4ELj16ENS_18Kernel_traits_baseILj5120EfS2_fS2_fjLj128EEEEELb1ELb0ELb1ELb0EEEvNS_9BwdParamsE:
        /* <DEDUP_REMOVED lines=17> */
[----:B------:R-:W-:-:S04]  /*0110*/  MOV R0, c[0x0][0x168] ;  /* 0x00005a0000007a02 */ /* 0x000fc80000000f00 */
[----:B------:R-:W-:-:S04]  /*0120*/  SHF.R.S32.HI R0, RZ, 0x1f, R0 ;  /* 0x0000001fff007819 */ /* 0x000fc80000011400 */
[----:B------:R-:W-:Y:S02]  /*0130*/  LEA.HI R0, R0, c[0x0][0x168], RZ, 0x3 ;  /* 0x00005a0000007a11 */ /* 0x000fe400078f18ff */
[----:B-1----:R-:W-:-:S04]  /*0140*/  LOP3.LUT R3, R12, 0x7f, RZ, 0xc, !PT ;  /* 0x0000007f0c037812 */ /* 0x002fc800078e0cff */
[----:B------:R-:W-:-:S04]  /*0150*/  LEA.HI.SX32 R0, R0, R3, 0x1d ;  /* 0x0000000300007211 */ /* 0x000fc800078feaff */
[C---:B------:R-:W-:Y:S02]  /*0160*/  LOP3.LUT P4, RZ, R0.reuse, 0xffffff80, RZ, 0xc0, !PT ;  /* 0xffffff8000ff7812 */ /* 0x040fe4000788c0ff */
[C---:B------:R-:W-:Y:S02]  /*0170*/  ISETP.GE.U32.AND P0, PT, R0.reuse, 0x100, PT ;  /* 0x000001000000780c */ /* 0x040fe40003f06070 */
[----:B------:R-:W-:Y:S02]  /*0180*/  ISETP.GE.U32.AND P1, PT, R0, 0x180, PT ;  /* 0x000001800000780c */ /* 0x000fe40003f26070 */
[----:B------:R-:W-:Y:S02]  /*0190*/  LOP3.LUT R4, R12, 0x7f, RZ, 0xc0, !PT ;  /* 0x0000007f0c047812 */ /* 0x000fe400078ec0ff */
[----:B------:R-:W-:-:S05]  /*01a0*/  ISETP.GE.U32.AND P2, PT, R0, 0x200, PT ;  /* 0x000002000000780c */ /* 0x000fca0003f46070 */
[----:B------:R-:W-:Y:S02]  /*01b0*/  @P4 MOV R3, 0x20 ;  /* 0x0000002000034802 */ /* 0x000fe40000000f00 */
[----:B------:R-:W-:-:S03]  /*01c0*/  @P0 IMAD.MOV.U32 R7, RZ, RZ, 0x20 ;  /* 0x00000020ff070424 */ /* 0x000fc600078e00ff */
[C---:B------:R-:W-:Y:S01]  /*01d0*/  @P4 IMAD.WIDE.U32 R2, R4.reuse, R3, c[0x0][0x1b0] ;  /* 0x00006c0004024625 */ /* 0x040fe200078e0003 */
[----:B------:R-:W-:Y:S02]  /*01e0*/  @P4 LOP3.LUT R4, R4, 0x80, RZ, 0xfc, !PT ;  /* 0x0000008004044812 */ /* 0x000fe400078efcff */
[----:B------:R-:W-:-:S03]  /*01f0*/  @P1 MOV R9, 0x20 ;  /* 0x0000002000091802 */ /* 0x000fc60000000f00 */
[C---:B------:R-:W-:Y:S01]  /*0200*/  @P0 IMAD.WIDE.U32 R6, R4.reuse, R7, c[0x0][0x1b0] ;  /* 0x00006c0004060625 */ /* 0x040fe200078e0007 */
[----:B------:R-:W-:Y:S01]  /*0210*/  @P0 IADD3 R4, R4, 0x80, RZ ;  /* 0x0000008004040810 */ /* 0x000fe20007ffe0ff */
[----:B------:R-:W-:Y:S01]  /*0220*/  ULDC.64 UR4, c[0x0][0x118] ;  /* 0x0000460000047ab9 */ /* 0x000fe20000000a00 */
[----:B------:R-:W-:-:S03]  /*0230*/  @P2 MOV R11, 0x20 ;  /* 0x00000020000b2802 */ /* 0x000fc60000000f00 */
        /* <DEDUP_REMOVED lines=78> */
.L_x_10853:
[----:B0-----:R-:W-:-:S05]  /*0720*/  MOV R2, 0x4 ;  /* 0x0000000400027802 */ /* 0x001fca0000000f00 */
        /* <DEDUP_REMOVED lines=35> */
[----:B------:R0:W5:Y:S04]  /*0960*/  @P4 LDG.E.128 R120, [R208.64] ;  /* 0x00000004d0784981 */ /* 0x000168000c1e1d00 */
[----:B------:R0:W5:Y:S01]  /*0970*/  @P4 LDG.E.128 R124, [R208.64+0x10] ;  /* 0x00001004d07c4981 */ /* 0x000162000c1e1d00 */
[----:B------:R-:W-:Y:S02]  /*0980*/  IADD3 R5, R5, 0x80, RZ ;  /* 0x0000008005057810 */ /* 0x000fe40007ffe0ff */
[----:B------:R-:W-:-:S02]  /*0990*/  IADD3 R7, R4, 0x80, RZ ;  /* 0x0000008004077810 */ /* 0x000fc40007ffe0ff */
.L_x_10745:
[----:B------:R-:W-:Y:S05]  /*09a0*/  BSYNC B1 ;  /* 0x0000000000017941 */ /* 0x000fea0003800000 */
.L_x_10744:
        /* <DEDUP_REMOVED lines=12> */
.L_x_10747:
[----:B------:R-:W-:Y:S05]  /*0a70*/  BSYNC B1 ;  /* 0x0000000000017941 */ /* 0x000fea0003800000 */
.L_x_10746:
        /* <DEDUP_REMOVED lines=12> */
.L_x_10749:
[----:B------:R-:W-:Y:S05]  /*0b40*/  BSYNC B1 ;  /* 0x0000000000017941 */ /* 0x000fea0003800000 */
.L_x_10748:
        /* <DEDUP_REMOVED lines=12> */
.L_x_10751:
[----:B------:R-:W-:Y:S05]  /*0c10*/  BSYNC B1 ;  /* 0x0000000000017941 */ /* 0x000fea0003800000 */
.L_x_10750:
        /* <DEDUP_REMOVED lines=11> */
[----:B------:R-:W-:Y:S01]  /*0cd0*/  HFMA2.MMA R214, -RZ, RZ, 0, 0 ;  /* 0x00000000ffd67435 */ /* 0x000fe200000001ff */
[----:B------:R-:W-:Y:S05]  /*0ce0*/  BRA `(.L_x_10752) ;  /* 0x00001e4000007947 */ /* 0x000fea0003800000 */
.L_x_10743:
        /* <DEDUP_REMOVED lines=21> */
[----:B------:R-:W2:Y:S01]  /*0e40*/  LDL R215, [R1+0x74] ;  /* 0x0000740001d77983 */ /* 0x000ea20000100800 */
[----:B------:R-:W-:-:S03]  /*0e50*/  HFMA2.MMA R176, -RZ, RZ, 0, 9.5367431640625e-07 ;  /* 0x00000010ffb07435 */ /* 0x000fc600000001ff */
[----:B------:R1:W3:Y:S01]  /*0e60*/  LDG.E.128 R168, [R172.64] ;  /* 0x00000004aca87981 */ /* 0x0002e2000c1e1d00 */
[----:B------:R-:W-:-:S03]  /*0e70*/  ISETP.NE.AND.EX P4, PT, RZ, c[0x0][0x21c], PT, P4 ;  /* 0x00008700ff007a0c */ /* 0x000fc60003f85340 */
[----:B------:R-:W4:Y:S01]  /*0e80*/  LDL R214, [R1+0x78] ;  /* 0x0000780001d67983 */ /* 0x000f220000100800 */
[----:B------:R-:W-:-:S03]  /*0e90*/  IMAD.WIDE.U32 R180, R5, R180, c[0x0][0x190] ;  /* 0x0000640005b47625 */ /* 0x000fc600078e00b4 */
[----:B------:R-:W2:Y:S01]  /*0ea0*/  LDL R212, [R1+0x7c] ;  /* 0x00007c0001d47983 */ /* 0x000ea20000100800 */
[----:B------:R-:W-:-:S03]  /*0eb0*/  IMAD.WIDE.U32 R176, R213, R176, c[0x0][0x208] ;  /* 0x00008200d5b07625 */ /* 0x000fc600078e00b0 */
[----:B-1----:R-:W2:Y:S04]  /*0ec0*/  LDG.E.128 R172, [R172.64+0x10] ;  /* 0x00001004acac7981 */ /* 0x002ea8000c1e1d00 */
[----:B------:R1:W5:Y:S04]  /*0ed0*/  @P4 LDG.E.128 R120, [R208.64] ;  /* 0x00000004d0784981 */ /* 0x000368000c1e1d00 */
[----:B------:R1:W5:Y:S01]  /*0ee0*/  @P4 LDG.E.128 R124, [R208.64+0x10] ;  /* 0x00001004d07c4981 */ /* 0x000362000c1e1d00 */
[----:B0-----:R-:W-:-:S03]  /*0ef0*/  ISETP.NE.AND P4, PT, R207, RZ, PT ;  /* 0x000000ffcf00720c */ /* 0x001fc60003f85270 */
[----:B------:R0:W5:Y:S04]  /*0f00*/  LDG.E.64 R184, [R180.64] ;  /* 0x00000004b4b87981 */ /* 0x000168000c1e1b00 */
[----:B------:R-:W4:Y:S01]  /*0f10*/  LDG.E.128 R176, [R176.64] ;  /* 0x00000004b0b07981 */ /* 0x000f22000c1e1d00 */
[----:B0-----:R-:W-:-:S05]  /*0f20*/  FSEL R180, R7, RZ, !P4 ;  /* 0x000000ff07b47208 */ /* 0x001fca0006000000 */
[C---:B---3--:R-:W-:Y:S02]  /*0f30*/  FADD.FTZ R181, -R180.reuse, R169 ;  /* 0x000000a9b4b57221 */ /* 0x048fe40000010100 */
[----:B------:R-:W-:Y:S02]  /*0f40*/  FADD.FTZ R207, -R180, R168 ;  /* 0x000000a8b4cf7221 */ /* 0x000fe40000010100 */
[----:B------:R-:W-:Y:S02]  /*0f50*/  FMUL.FTZ R221, R2, R181 ;  /* 0x000000b502dd7220 */ /* 0x000fe40000410000 */
[----:B------:R-:W3:Y:S01]  /*0f60*/  LDL R181, [R1+0x80] ;  /* 0x0000800001b57983 */ /* 0x000ee20000100800 */
[C---:B--2---:R-:W-:Y:S02]  /*0f70*/  FADD.FTZ R168, -R180.reuse, R172 ;  /* 0x000000acb4a87221 */ /* 0x044fe40000010100 */
[----:B------:R-:W-:Y:S02]  /*0f80*/  FADD.FTZ R169, -R180, R173 ;  /* 0x000000adb4a97221 */ /* 0x000fe40000010100 */
[----:B------:R-:W-:-:S02]  /*0f90*/  FMUL.FTZ R216, R2, R168 ;  /* 0x000000a802d87220 */ /* 0x000fc40000410000 */
[----:B------:R-:W2:Y:S01]  /*0fa0*/  LDL R168, [R1+0x88] ;  /* 0x0000880001a87983 */ /* 0x000ea20000100800 */
[----:B------:R-:W-:Y:S02]  /*0fb0*/  FMUL.FTZ R211, R2, R169 ;  /* 0x000000a902d37220 */ /* 0x000fe40000410000 */
[C---:B------:R-:W-:Y:S01]  /*0fc0*/  FADD.FTZ R170, -R180.reuse, R170 ;  /* 0x000000aab4aa7221 */ /* 0x040fe20000010100 */
[----:B------:R-:W2:Y:S01]  /*0fd0*/  LDL R169, [R1+0x84] ;  /* 0x0000840001a97983 */ /* 0x000ea20000100800 */
[----:B------:R-:W-:Y:S02]  /*0fe0*/  FADD.FTZ R171, -R180, R171 ;  /* 0x000000abb4ab7221 */ /* 0x000fe40000010100 */
[C---:B------:R-:W-:Y:S02]  /*0ff0*/  FMUL.FTZ R218, R2.reuse, R170 ;  /* 0x000000aa02da7220 */ /* 0x040fe40000410000 */
[----:B------:R-:W2:Y:S01]  /*1000*/  LDL R170, [R1+0x8c] ;  /* 0x00008c0001aa7983 */ /* 0x000ea20000100800 */
[----:B------:R-:W-:-:S03]  /*1010*/  FMUL.FTZ R217, R2, R171 ;  /* 0x000000ab02d97220 */ /* 0x000fc60000410000 */
[----:B------:R-:W2:Y:S01]  /*1020*/  LDL R171, [R1+0x70] ;  /* 0x0000700001ab7983 */ /* 0x000ea20000100800 */
[--C-:B----4-:R-:W-:Y:S01]  /*1030*/  HADD2.F32 R173, -RZ, R176.reuse.H0_H0 ;  /* 0x200000b0ffad7230 */ /* 0x110fe20000004100 */
[C---:B------:R-:W-:Y:S01]  /*1040*/  FADD.FTZ R174, -R180.reuse, R174 ;  /* 0x000000aeb4ae7221 */ /* 0x040fe20000010100 */
[----:B------:R-:W-:Y:S01]  /*1050*/  HADD2.F32 R172, -RZ, R176.H1_H1 ;  /* 0x300000b0ffac7230 */ /* 0x000fe20000004100 */
[----:B------:R-:W-:Y:S01]  /*1060*/  FADD.FTZ R175, -R180, R175 ;  /* 0x000000afb4af7221 */ /* 0x000fe20000010100 */
[--C-:B------:R-:W-:Y:S01]  /*1070*/  HADD2.F32 R176, -RZ, R177.reuse.H0_H0 ;  /* 0x200000b1ffb07230 */ /* 0x100fe20000004100 */
[C---:B------:R-:W-:Y:S02]  /*1080*/  FMUL.FTZ R180, R2.reuse, R207 ;  /* 0x000000cf02b47220 */ /* 0x040fe40000410000 */
[C---:B------:R-:W-:Y:S02]  /*1090*/  FMUL.FTZ R210, R2.reuse, R174 ;  /* 0x000000ae02d27220 */ /* 0x040fe40000410000 */
[----:B------:R-:W-:Y:S01]  /*10a0*/  FMUL.FTZ R207, R2, R175 ;  /* 0x000000af02cf7220 */ /* 0x000fe20000410000 */
[----:B------:R-:W-:-:S02]  /*10b0*/  HADD2.F32 R177, -RZ, R177.H1_H1 ;  /* 0x300000b1ffb17230 */ /* 0x000fc40000004100 */
[--C-:B-1----:R-:W-:Y:S02]  /*10c0*/  HADD2.F32 R208, -RZ, R178.reuse.H0_H0 ;  /* 0x200000b2ffd07230 */ /* 0x102fe40000004100 */
[----:B------:R-:W-:Y:S02]  /*10d0*/  HADD2.F32 R178, -RZ, R178.H1_H1 ;  /* 0x300000b2ffb27230 */ /* 0x000fe40000004100 */
[--C-:B------:R-:W-:Y:S02]  /*10e0*/  HADD2.F32 R209, -RZ, R179.reuse.H0_H0 ;  /* 0x200000b3ffd17230 */ /* 0x100fe40000004100 */
[----:B------:R-:W-:Y:S01]  /*10f0*/  HADD2.F32 R179, -RZ, R179.H1_H1 ;  /* 0x300000b3ffb37230 */ /* 0x000fe20000004100 */
        /* <DEDUP_REMOVED lines=19> */
[----:B--2---:R-:W-:Y:S02]  /*1230*/  FMUL.FTZ R174, R168, R176 ;  /* 0x000000b0a8ae7220 */ /* 0x004fe40000410000 */
        /* <DEDUP_REMOVED lines=30> */
.L_x_10754:
[----:B0-----:R-:W-:Y:S05]  /*1420*/  BSYNC B1 ;  /* 0x0000000000017941 */ /* 0x001fea0003800000 */
.L_x_10753:
        /* <DEDUP_REMOVED lines=33> */
[--C-:B---3--:R-:W-:Y:S01]  /*1640*/  HADD2.F32 R174, -RZ, R168.reuse.H0_H0 ;  /* 0x200000a8ffae7230 */ /* 0x108fe20000004100 */
[C---:B------:R-:W-:Y:S01]  /*1650*/  FADD.FTZ R8, -R172.reuse, R8 ;  /* 0x00000008ac087221 */ /* 0x040fe20000010100 */
[----:B------:R-:W-:Y:S01]  /*1660*/  HADD2.F32 R173, -RZ, R169.H1_H1 ;  /* 0x300000a9ffad7230 */ /* 0x000fe20000004100 */
[----:B------:R-:W-:Y:S01]  /*1670*/  FADD.FTZ R9, -R172, R9 ;  /* 0x00000009ac097221 */ /* 0x000fe20000010100 */
[----:B------:R-:W-:Y:S01]  /*1680*/  HADD2.F32 R175, -RZ, R168.H1_H1 ;  /* 0x300000a8ffaf7230 */ /* 0x000fe20000004100 */
[----:B------:R-:W-:-:S02]  /*1690*/  FMUL.FTZ R10, R2, R10 ;  /* 0x0000000a020a7220 */ /* 0x000fc40000410000 */
[C---:B----4-:R-:W-:Y:S02]  /*16a0*/  FADD.FTZ R12, -R172.reuse, R12 ;  /* 0x0000000cac0c7221 */ /* 0x050fe40000010100 */
[C---:B------:R-:W-:Y:S02]  /*16b0*/  FADD.FTZ R13, -R172.reuse, R13 ;  /* 0x0000000dac0d7221 */ /* 0x040fe40000010100 */
[C---:B------:R-:W-:Y:S02]  /*16c0*/  FADD.FTZ R14, -R172.reuse, R14 ;  /* 0x0000000eac0e7221 */ /* 0x040fe40000010100 */
[----:B------:R-:W-:Y:S01]  /*16d0*/  FADD.FTZ R15, -R172, R15 ;  /* 0x0000000fac0f7221 */ /* 0x000fe20000010100 */
[----:B------:R-:W-:Y:S01]  /*16e0*/  HADD2.F32 R172, -RZ, R169.H0_H0 ;  /* 0x200000a9ffac7230 */ /* 0x000fe20000004100 */
        /* <DEDUP_REMOVED lines=29> */
[--C-:B------:R-:W-:Y:S01]  /*18c0*/  HADD2.F32 R168, -RZ, R171.reuse.H0_H0 ;  /* 0x200000abffa87230 */ /* 0x100fe20000004100 */
        /* <DEDUP_REMOVED lines=21> */
.L_x_10756:
[----:B------:R-:W-:Y:S05]  /*1a20*/  BSYNC B1 ;  /* 0x0000000000017941 */ /* 0x000fea0003800000 */
.L_x_10755:
        /* <DEDUP_REMOVED lines=95> */
.L_x_10758:
[----:B------:R-:W-:Y:S05]  /*2020*/  BSYNC B1 ;  /* 0x0000000000017941 */ /* 0x000fea0003800000 */
.L_x_10757:
[----:B------:R-:W-:Y:S01]  /*2030*/  BSSY B1, `(.L_x_10759) ;  /* 0x000005b000017945 */ /* 0x000fe20003800000 */
[----:B------:R-:W-:Y:S05]  /*2040*/  @!P2 BRA `(.L_x_10760) ;  /* 0x000005900000a947 */ /* 0x000fea0003800000 */
[----:B------:R-:W-:Y:S01]  /*2050*/  HFMA2.MMA R176, -RZ, RZ, 0, 9.5367431640625e-07 ;  /* 0x00000010ffb07435 */ /* 0x000fe200000001ff */
[----:B------:R-:W-:Y:S01]  /*2060*/  MOV R208, 0x20 ;  /* 0x0000002000d07802 */ /* 0x000fe20000000f00 */
[----:B------:R-:W2:Y:S04]  /*2070*/  LDL R231, [R1+0x20] ;  /* 0x0000200001e77983 */ /* 0x000ea80000100800 */
        /* <DEDUP_REMOVED lines=27> */
[--C-:B------:R-:W-:Y:S01]  /*2230*/  HADD2.F32 R174, -RZ, R176.reuse.H0_H0 ;  /* 0x200000b0ffae7230 */ /* 0x100fe20000004100 */
[C---:B------:R-:W-:Y:S01]  /*2240*/  FADD.FTZ R196, -R192.reuse, R172 ;  /* 0x000000acc0c47221 */ /* 0x040fe20000010100 */
[--C-:B------:R-:W-:Y:S01]  /*2250*/  HADD2.F32 R172, -RZ, R177.reuse.H0_H0 ;  /* 0x200000b1ffac7230 */ /* 0x100fe20000004100 */
[C---:B------:R-:W-:Y:S01]  /*2260*/  FADD.FTZ R197, -R192.reuse, R173 ;  /* 0x000000adc0c57221 */ /* 0x040fe20000010100 */
[----:B------:R-:W-:Y:S01]  /*2270*/  HADD2.F32 R173, -RZ, R177.H1_H1 ;  /* 0x300000b1ffad7230 */ /* 0x000fe20000004100 */
[----:B------:R-:W-:Y:S01]  /*2280*/  FADD.FTZ R199, -R192, R175 ;  /* 0x000000afc0c77221 */ /* 0x000fe20000010100 */
[----:B------:R-:W-:Y:S01]  /*2290*/  HADD2.F32 R175, -RZ, R176.H1_H1 ;  /* 0x300000b0ffaf7230 */ /* 0x000fe20000004100 */
        /* <DEDUP_REMOVED lines=30> */
[--C-:B------:R-:W-:Y:S01]  /*2480*/  HADD2.F32 R168, -RZ, R179.reuse.H0_H0 ;  /* 0x200000b3ffa87230 */ /* 0x100fe20000004100 */
        /* <DEDUP_REMOVED lines=21> */
.L_x_10760:
[----:B------:R-:W-:Y:S05]  /*25e0*/  BSYNC B1 ;  /* 0x0000000000017941 */ /* 0x000fea0003800000 */
.L_x_10759:
[----:B------:R-:W-:-:S13]  /*25f0*/  ISETP.GE.U32.AND P4, PT, R0, 0x280, PT ;  /* 0x000002800000780c */ /* 0x000fda0003f86070 */
[----:B------:R-:W-:Y:S05]  /*2600*/  @!P4 BRA `(.L_x_10752) ;  /* 0x000005200000c947 */ /* 0x000fea0003800000 */
[----:B------:R-:W0:Y:S01]  /*2610*/  LDC.U8 R209, c[0x0][0x1f0] ;  /* 0x00007c00ffd17b82 */ /* 0x000e220000000000 */
[----:B------:R-:W-:Y:S01]  /*2620*/  HFMA2.MMA R208, -RZ, RZ, 0, 1.9073486328125e-06 ;  /* 0x00000020ffd07435 */ /* 0x000fe200000001ff */
[----:B------:R-:W-:-:S05]  /*2630*/  MOV R176, 0x10 ;  /* 0x0000001000b07802 */ /* 0x000fca0000000f00 */
[----:B------:R-:W-:-:S04]  /*2640*/  IMAD.WIDE.U32 R176, R213, R176, c[0x0][0x208] ;  /* 0x00008200d5b07625 */ /* 0x000fc800078e00b0 */
[----:B------:R-:W-:Y:S02]  /*2650*/  IMAD.WIDE.U32 R172, R212, R208, c[0x0][0x188] ;  /* 0x00006200d4ac7625 */ /* 0x000fe400078e00d0 */
        /* <DEDUP_REMOVED lines=18> */
[--C-:B--2---:R-:W-:Y:S01]  /*2780*/  HADD2.F32 R173, -RZ, R176.reuse.H0_H0 ;  /* 0x200000b0ffad7230 */ /* 0x104fe20000004100 */
[C---:B------:R-:W-:Y:S01]  /*2790*/  FADD.FTZ R168, -R7.reuse, R172 ;  /* 0x000000ac07a87221 */ /* 0x040fe20000010100 */
[----:B------:R-:W-:Y:S01]  /*27a0*/  HADD2.F32 R172, -RZ, R176.H1_H1 ;  /* 0x300000b0ffac7230 */ /* 0x000fe20000004100 */
[----:B------:R-:W-:-:S02]  /*27b0*/  FADD.FTZ R174, -R7, R174 ;  /* 0x000000ae07ae7221 */ /* 0x000fc40000010100 */
[----:B------:R-:W-:Y:S02]  /*27c0*/  FADD.FTZ R7, -R7, R175 ;  /* 0x000000af07077221 */ /* 0x000fe40000010100 */
[----:B------:R-:W-:Y:S02]  /*27d0*/  FMUL.FTZ R200, R2, R200 ;  /* 0x000000c802c87220 */ /* 0x000fe40000410000 */
        /* <DEDUP_REMOVED lines=53> */
.L_x_10752:
[----:B------:R-:W-:Y:S05]  /*2b30*/  BSYNC B0 ;  /* 0x0000000000007941 */ /* 0x000fea0003800000 */
.L_x_10742:
        /* <DEDUP_REMOVED lines=9> */
.L_x_10854:
        /* <DEDUP_REMOVED lines=18> */
.L_x_10855:
        /* <DEDUP_REMOVED lines=45> */
.L_x_10766:
[----:B------:R-:W-:Y:S05]  /*2fc0*/  BSYNC B1 ;  /* 0x0000000000017941 */ /* 0x000fea0003800000 */
.L_x_10765:
        /* <DEDUP_REMOVED lines=21> */
.L_x_10768:
[----:B------:R-:W-:Y:S05]  /*3120*/  BSYNC B1 ;  /* 0x0000000000017941 */ /* 0x000fea0003800000 */
.L_x_10767:
        /* <DEDUP_REMOVED lines=19> */
.L_x_10770:
[----:B------:R-:W-:Y:S05]  /*3260*/  BSYNC B1 ;  /* 0x0000000000017941 */ /* 0x000fea0003800000 */
.L_x_10769:
        /* <DEDUP_REMOVED lines=19> */
.L_x_10772:
[----:B------:R-:W-:Y:S05]  /*33a0*/  BSYNC B1 ;  /* 0x0000000000017941 */ /* 0x000fea0003800000 */
.L_x_10771:
        /* <DEDUP_REMOVED lines=19> */
.L_x_10774:
[----:B------:R-:W-:Y:S05]  /*34e0*/  BSYNC B1 ;  /* 0x0000000000017941 */ /* 0x000fea0003800000 */
.L_x_10773:
        /* <DEDUP_REMOVED lines=19> */
.L_x_10776:
[----:B------:R-:W-:Y:S05]  /*3620*/  BSYNC B1 ;  /* 0x0000000000017941 */ /* 0x000fea0003800000 */
.L_x_10775:
        /* <DEDUP_REMOVED lines=19> */
.L_x_10778:
[----:B------:R-:W-:Y:S05]  /*3760*/  BSYNC B1 ;  /* 0x0000000000017941 */ /* 0x000fea0003800000 */
.L_x_10777:
        /* <DEDUP_REMOVED lines=19> */
.L_x_10780:
[----:B------:R-:W-:Y:S05]  /*38a0*/  BSYNC B1 ;  /* 0x0000000000017941 */ /* 0x000fea0003800000 */
.L_x_10779:
        /* <DEDUP_REMOVED lines=18> */
.L_x_10764:
[----:B------:R-:W-:Y:S05]  /*39d0*/  BSYNC B0 ;  /* 0x0000000000007941 */ /* 0x000fea0003800000 */
.L_x_10763:
        /* <DEDUP_REMOVED lines=13> */
.L_x_10784:
[----:B------:R-:W-:Y:S05]  /*3ab0*/  BSYNC B1 ;  /* 0x0000000000017941 */ /* 0x000fea0003800000 */
.L_x_10783:
        /* <DEDUP_REMOVED lines=20> */
.L_x_10786:
[----:B------:R-:W-:Y:S05]  /*3c00*/  BSYNC B1 ;  /* 0x0000000000017941 */ /* 0x000fea0003800000 */
.L_x_10785:
        /* <DEDUP_REMOVED lines=18> */
.L_x_10788:
[----:B------:R-:W-:Y:S05]  /*3d30*/  BSYNC B1 ;  /* 0x0000000000017941 */ /* 0x000fea0003800000 */
.L_x_10787:
        /* <DEDUP_REMOVED lines=18> */
.L_x_10790:
[----:B------:R-:W-:Y:S05]  /*3e60*/  BSYNC B1 ;  /* 0x0000000000017941 */ /* 0x000fea0003800000 */
.L_x_10789:
        /* <DEDUP_REMOVED lines=18> */
.L_x_10792:
[----:B------:R-:W-:Y:S05]  /*3f90*/  BSYNC B1 ;  /* 0x0000000000017941 */ /* 0x000fea0003800000 */
.L_x_10791:
        /* <DEDUP_REMOVED lines=18> */
.L_x_10794:
[----:B------:R-:W-:Y:S05]  /*40c0*/  BSYNC B1 ;  /* 0x0000000000017941 */ /* 0x000fea0003800000 */
.L_x_10793:
        /* <DEDUP_REMOVED lines=18> */
.L_x_10796:
[----:B------:R-:W-:Y:S05]  /*41f0*/  BSYNC B1 ;  /* 0x0000000000017941 */ /* 0x000fea0003800000 */
.L_x_10795:
        /* <DEDUP_REMOVED lines=18> */
.L_x_10798:
[----:B------:R-:W-:Y:S05]  /*4320*/  BSYNC B1 ;  /* 0x0000000000017941 */ /* 0x000fea0003800000 */
.L_x_10797:
        /* <DEDUP_REMOVED lines=18> */
.L_x_10782:
[----:B------:R-:W-:Y:S05]  /*4450*/  BSYNC B0 ;  /* 0x0000000000007941 */ /* 0x000fea0003800000 */
.L_x_10781:
        /* <DEDUP_REMOVED lines=13> */
.L_x_10802:
[----:B------:R-:W-:Y:S05]  /*4530*/  BSYNC B1 ;  /* 0x0000000000017941 */ /* 0x000fea0003800000 */
.L_x_10801:
        /* <DEDUP_REMOVED lines=20> */
.L_x_10804:
[----:B------:R-:W-:Y:S05]  /*4680*/  BSYNC B1 ;  /* 0x0000000000017941 */ /* 0x000fea0003800000 */
.L_x_10803:
        /* <DEDUP_REMOVED lines=18> */
.L_x_10806:
[----:B------:R-:W-:Y:S05]  /*47b0*/  BSYNC B1 ;  /* 0x0000000000017941 */ /* 0x000fea0003800000 */
.L_x_10805:
        /* <DEDUP_REMOVED lines=18> */
.L_x_10808:
[----:B------:R-:W-:Y:S05]  /*48e0*/  BSYNC B1 ;  /* 0x0000000000017941 */ /* 0x000fea0003800000 */
.L_x_10807:
        /* <DEDUP_REMOVED lines=18> */
.L_x_10810:
[----:B------:R-:W-:Y:S05]  /*4a10*/  BSYNC B1 ;  /* 0x0000000000017941 */ /* 0x000fea0003800000 */
.L_x_10809:
        /* <DEDUP_REMOVED lines=18> */
.L_x_10812:
[----:B------:R-:W-:Y:S05]  /*4b40*/  BSYNC B1 ;  /* 0x0000000000017941 */ /* 0x000fea0003800000 */
.L_x_10811:
        /* <DEDUP_REMOVED lines=18> */
.L_x_10814:
[----:B------:R-:W-:Y:S05]  /*4c70*/  BSYNC B1 ;  /* 0x0000000000017941 */ /* 0x000fea0003800000 */
.L_x_10813:
        /* <DEDUP_REMOVED lines=18> */
.L_x_10816:
[----:B------:R-:W-:Y:S05]  /*4da0*/  BSYNC B1 ;  /* 0x0000000000017941 */ /* 0x000fea0003800000 */
.L_x_10815:
        /* <DEDUP_REMOVED lines=18> */
.L_x_10800:
[----:B------:R-:W-:Y:S05]  /*4ed0*/  BSYNC B0 ;  /* 0x0000000000007941 */ /* 0x000fea0003800000 */
.L_x_10799:
        /* <DEDUP_REMOVED lines=13> */
.L_x_10820:
[----:B------:R-:W-:Y:S05]  /*4fb0*/  BSYNC B1 ;  /* 0x0000000000017941 */ /* 0x000fea0003800000 */
.L_x_10819:
        /* <DEDUP_REMOVED lines=20> */
.L_x_10822:
[----:B------:R-:W-:Y:S05]  /*5100*/  BSYNC B1 ;  /* 0x0000000000017941 */ /* 0x000fea0003800000 */
.L_x_10821:
        /* <DEDUP_REMOVED lines=18> */
.L_x_10824:
[----:B------:R-:W-:Y:S05]  /*5230*/  BSYNC B1 ;  /* 0x0000000000017941 */ /* 0x000fea0003800000 */
.L_x_10823:
        /* <DEDUP_REMOVED lines=18> */
.L_x_10826:
[----:B------:R-:W-:Y:S05]  /*5360*/  BSYNC B1 ;  /* 0x0000000000017941 */ /* 0x000fea0003800000 */
.L_x_10825:
        /* <DEDUP_REMOVED lines=18> */
.L_x_10828:
[----:B------:R-:W-:Y:S05]  /*5490*/  BSYNC B1 ;  /* 0x0000000000017941 */ /* 0x000fea0003800000 */
.L_x_10827:
        /* <DEDUP_REMOVED lines=18> */
.L_x_10830:
[----:B------:R-:W-:Y:S05]  /*55c0*/  BSYNC B1 ;  /* 0x0000000000017941 */ /* 0x000fea0003800000 */
.L_x_10829:
        /* <DEDUP_REMOVED lines=18> */
.L_x_10832:
[----:B------:R-:W-:Y:S05]  /*56f0*/  BSYNC B1 ;  /* 0x0000000000017941 */ /* 0x000fea0003800000 */
.L_x_10831:
        /* <DEDUP_REMOVED lines=18> */
.L_x_10834:
[----:B------:R-:W-:Y:S05]  /*5820*/  BSYNC B1 ;  /* 0x0000000000017941 */ /* 0x000fea0003800000 */
.L_x_10833:
        /* <DEDUP_REMOVED lines=18> */
.L_x_10818:
[----:B------:R-:W-:Y:S05]  /*5950*/  BSYNC B0 ;  /* 0x0000000000007941 */ /* 0x000fea0003800000 */
.L_x_10817:
        /* <DEDUP_REMOVED lines=14> */
.L_x_10838:
[----:B------:R-:W-:Y:S05]  /*5a40*/  BSYNC B1 ;  /* 0x0000000000017941 */ /* 0x000fea0003800000 */
.L_x_10837:
        /* <DEDUP_REMOVED lines=20> */
.L_x_10840:
[----:B------:R-:W-:Y:S05]  /*5b90*/  BSYNC B1 ;  /* 0x0000000000017941 */ /* 0x000fea0003800000 */
.L_x_10839:
        /* <DEDUP_REMOVED lines=18> */
.L_x_10842:
[----:B------:R-:W-:Y:S05]  /*5cc0*/  BSYNC B1 ;  /* 0x0000000000017941 */ /* 0x000fea0003800000 */
.L_x_10841:
        /* <DEDUP_REMOVED lines=18> */
.L_x_10844:
[----:B------:R-:W-:Y:S05]  /*5df0*/  BSYNC B1 ;  /* 0x0000000000017941 */ /* 0x000fea0003800000 */
.L_x_10843:
        /* <DEDUP_REMOVED lines=18> */
.L_x_10846:
[----:B------:R-:W-:Y:S05]  /*5f20*/  BSYNC B1 ;  /* 0x0000000000017941 */ /* 0x000fea0003800000 */
.L_x_10845:
        /* <DEDUP_REMOVED lines=18> */
.L_x_10848:
[----:B------:R-:W-:Y:S05]  /*6050*/  BSYNC B1 ;  /* 0x0000000000017941 */ /* 0x000fea0003800000 */
.L_x_10847:
        /* <DEDUP_REMOVED lines=18> */
.L_x_10850:
[----:B------:R-:W-:Y:S05]  /*6180*/  BSYNC B1 ;  /* 0x0000000000017941 */ /* 0x000fea0003800000 */
.L_x_10849:
        /* <DEDUP_REMOVED lines=18> */
.L_x_10852:
[----:B------:R-:W-:Y:S05]  /*62b0*/  BSYNC B1 ;  /* 0x0000000000017941 */ /* 0x000fea0003800000 */
.L_x_10851:
[C---:B------:R-:W-:Y:S01]  /*62c0*/  @P4 FMUL.FTZ R2, R6.reuse, c[0x0][0x1ec] ;  /* 0x00007b0006024a20 */ /* 0x040fe20000410000 */
[----:B------:R-:W-:Y:S02]  /*62d0*/  @P4 LOP3.LUT P3, RZ, R191, 0xff000000, RZ, 0xc0, !PT ;  /* 0xff000000bfff4812 */ /* 0x000fe4000786c0ff */
[----:B------:R-:W-:Y:S01]  /*62e0*/  SEL R147, R6, R147, P5 ;  /* 0x0000009306937207 */ /* 0x000fe20002800000 */
[----:B------:R-:W-:-:S05]  /*62f0*/  @P4 FMUL.FTZ R2, R2, c[0x0][0x1e8] ;  /* 0x00007a0002024a20 */ /* 0x000fca0000410000 */
[----:B------:R-:W-:Y:S02]  /*6300*/  @P4 FSEL R2, R2, RZ, P3 ;  /* 0x000000ff02024208 */ /* 0x000fe40001800000 */
[----:B------:R-:W-:Y:S02]  /*6310*/  ISETP.NE.U32.AND P3, PT, RZ, c[0x0][0x258], PT ;  /* 0x00009600ff007a0c */ /* 0x000fe40003f65070 */
[----:B------:R-:W-:Y:S02]  /*6320*/  @P4 F2FP.PACK_AB R2, RZ, R2 ;  /* 0x00000002ff02423e */ /* 0x000fe400000000ff */
[----:B------:R-:W-:Y:S02]  /*6330*/  ISETP.NE.AND.EX P3, PT, RZ, c[0x0][0x25c], PT, P3 ;  /* 0x00009700ff007a0c */ /* 0x000fe40003f65330 */
[----:B------:R-:W-:-:S11]  /*6340*/  @P4 PRMT R159, R159, 0x5410, R2 ;  /* 0x000054109f9f4816 */ /* 0x000fd60000000002 */
[----:B------:R-:W-:-:S05]  /*6350*/  @P3 MOV R2, 0x20 ;  /* 0x0000002000023802 */ /* 0x000fca0000000f00 */
[----:B------:R-:W-:Y:S01]  /*6360*/  @P3 IMAD.WIDE.U32 R4, R4, R2, c[0x0][0x258] ;  /* 0x0000960004043625 */ /* 0x000fe200078e0002 */
[----:B------:R-:W-:-:S04]  /*6370*/  @P4 MOV R2, 0x10 ;  /* 0x0000001000024802 */ /* 0x000fc80000000f00 */
[----:B------:R-:W-:Y:S04]  /*6380*/  @P3 STG.E.128 [R4.64], R160 ;  /* 0x000000a004003986 */ /* 0x000fe8000c101d04 */
[----:B------:R0:W-:Y:S02]  /*6390*/  @P3 STG.E.128 [R4.64+0x10], R144 ;  /* 0x0000109004003986 */ /* 0x0001e4000c101d04 */
[----:B0-----:R-:W-:-:S05]  /*63a0*/  @P4 IMAD.WIDE.U32 R4, R172, R2, c[0x0][0x248] ;  /* 0x00009200ac044625 */ /* 0x001fca00078e0002 */
[----:B------:R0:W-:Y:S02]  /*63b0*/  @P4 STG.E.128 [R4.64], R156 ;  /* 0x0000009c04004986 */ /* 0x0001e4000c101d04 */
.L_x_10836:
[----:B------:R-:W-:Y:S05]  /*63c0*/  BSYNC B0 ;  /* 0x0000000000007941 */ /* 0x000fea0003800000 */
.L_x_10835:
        /* <DEDUP_REMOVED lines=8> */
.L_x_10741:
[----:B------:R-:W0:Y:S01]  /*6450*/  S2UR UR6, SR_CTAID.X ;  /* 0x00000000000679c3 */ /* 0x000e220000002500 */
[----:B------:R-:W0:Y:S01]  /*6460*/  S2R R3, SR_TID.X ;  /* 0x0000000000037919 */ /* 0x000e220000002100 */
[----:B------:R-:W-:Y:S01]  /*6470*/  LOP3.LUT P3, RZ, R0, 0xffffff80, RZ, 0xc0, !PT ;  /* 0xffffff8000ff7812 */ /* 0x000fe2000786c0ff */
[----:B------:R-:W-:Y:S01]  /*6480*/  @P0 IMAD.MOV.U32 R9, RZ, RZ, 0x20 ;  /* 0x00000020ff090424 */ /* 0x000fe200078e00ff */
        /* <DEDUP_REMOVED lines=45> */
.L_x_10761:
[----:B------:R-:W-:Y:S01]  /*6760*/  HFMA2.MMA R176, -RZ, RZ, 0, 1.847743988037109375e-06 ;  /* 0x0000001fffb07435 */ /* 0x000fe200000001ff */
[----:B0-----:R-:W-:Y:S01]  /*6770*/  MOV R169, R215 ;  /* 0x000000d700a97202 */ /* 0x001fe20000000f00 */
[----:B------:R-:W-:Y:S01]  /*6780*/  IMAD.MOV.U32 R7, RZ, RZ, 0x10 ;  /* 0x00000010ff077424 */ /* 0x000fe200078e00ff */
[----:B------:R-:W-:-:S02]  /*6790*/  MOV R174, 0xffffffff ;  /* 0xffffffff00ae7802 */ /* 0x000fc40000000f00 */
[----:B------:R-:W-:Y:S02]  /*67a0*/  MOV R168, 0x67c0 ;  /* 0x000067c000a87802 */ /* 0x000fe40000000f00 */
[----:B-----5:R-:W-:Y:S05]  /*67b0*/  CALL.REL.NOINC `($__internal_151_$__cuda_sm70_shflsync_down_p) ;  /* 0x0000045000007944 */ /* 0x020fea0003c00000 */
[----:B-1----:R-:W-:Y:S01]  /*67c0*/  MOV R170, R7 ;  /* 0x0000000700aa7202 */ /* 0x002fe20000000f00 */
[----:B------:R-:W-:Y:S05]  /*67d0*/  BRA `(.L_x_10854) ;  /* 0xffffc3f000007947 */ /* 0x000fea000383ffff */
.L_x_10762:
[----:B------:R-:W-:Y:S01]  /*67e0*/  HFMA2.MMA R176, -RZ, RZ, 0, 1.847743988037109375e-06 ;  /* 0x0000001fffb07435 */ /* 0x000fe200000001ff */
[----:B0-----:R-:W-:Y:S01]  /*67f0*/  MOV R169, R214 ;  /* 0x000000d600a97202 */ /* 0x001fe20000000f00 */
[----:B------:R-:W-:Y:S01]  /*6800*/  IMAD.MOV.U32 R7, RZ, RZ, 0x10 ;  /* 0x00000010ff077424 */ /* 0x000fe200078e00ff */
[----:B------:R-:W-:Y:S02]  /*6810*/  MOV R174, 0xffffffff ;  /* 0xffffffff00ae7802 */ /* 0x000fe40000000f00 */
[----:B------:R-:W-:Y:S02]  /*6820*/  MOV R168, 0x6840 ;  /* 0x0000684000a87802 */ /* 0x000fe40000000f00 */
[----:B-12--5:R-:W-:Y:S05]  /*6830*/  CALL.REL.NOINC `($__internal_151_$__cuda_sm70_shflsync_down_p) ;  /* 0x000003d000007944 */ /* 0x026fea0003c00000 */
[----:B------:R-:W-:Y:S01]  /*6840*/  FADD.FTZ R170, R170, R215 ;  /* 0x000000d7aaaa7221 */ /* 0x000fe20000010000 */
[----:B------:R-:W-:Y:S01]  /*6850*/  MOV R176, 0x1f ;  /* 0x0000001f00b07802 */ /* 0x000fe20000000f00 */
[----:B-1----:R-:W-:Y:S01]  /*6860*/  FADD.FTZ R171, R214, R7 ;  /* 0x00000007d6ab7221 */ /* 0x002fe20000010000 */
[----:B------:R-:W-:Y:S01]  /*6870*/  HFMA2.MMA R7, -RZ, RZ, 0, 4.76837158203125e-07 ;  /* 0x00000008ff077435 */ /* 0x000fe200000001ff */
[----:B------:R-:W-:Y:S01]  /*6880*/  IMAD.MOV.U32 R174, RZ, RZ, -0x1 ;  /* 0xffffffffffae7424 */ /* 0x000fe200078e00ff */
[----:B------:R-:W-:-:S02]  /*6890*/  MOV R169, R170 ;  /* 0x000000aa00a97202 */ /* 0x000fc40000000f00 */
[----:B------:R-:W-:Y:S02]  /*68a0*/  MOV R168, 0x68c0 ;  /* 0x000068c000a87802 */ /* 0x000fe40000000f00 */
[----:B------:R-:W-:Y:S05]  /*68b0*/  CALL.REL.NOINC `($__internal_151_$__cuda_sm70_shflsync_down_p) ;  /* 0x0000035000007944 */ /* 0x000fea0003c00000 */
[----:B-1----:R-:W-:Y:S01]  /*68c0*/  MOV R172, R7 ;  /* 0x0000000700ac7202 */ /* 0x002fe20000000f00 */
[----:B------:R-:W-:Y:S01]  /*68d0*/  HFMA2.MMA R7, -RZ, RZ, 0, 4.76837158203125e-07 ;  /* 0x00000008ff077435 */ /* 0x000fe200000001ff */
[----:B------:R-:W-:Y:S01]  /*68e0*/  MOV R169, R171 ;  /* 0x000000ab00a97202 */ /* 0x000fe20000000f00 */
[----:B------:R-:W-:Y:S01]  /*68f0*/  IMAD.MOV.U32 R176, RZ, RZ, 0x1f ;  /* 0x0000001fffb07424 */ /* 0x000fe200078e00ff */
[----:B------:R-:W-:Y:S02]  /*6900*/  MOV R174, 0xffffffff ;  /* 0xffffffff00ae7802 */ /* 0x000fe40000000f00 */
[----:B------:R-:W-:Y:S02]  /*6910*/  MOV R168, 0x6930 ;  /* 0x0000693000a87802 */ /* 0x000fe40000000f00 */
[----:B------:R-:W-:Y:S05]  /*6920*/  CALL.REL.NOINC `($__internal_151_$__cuda_sm70_shflsync_down_p) ;  /* 0x000002e000007944 */ /* 0x000fea0003c00000 */
[----:B------:R-:W-:Y:S01]  /*6930*/  FADD.FTZ R170, R172, R170 ;  /* 0x000000aaacaa7221 */ /* 0x000fe20000010000 */
[----:B------:R-:W-:Y:S01]  /*6940*/  MOV R176, 0x1f ;  /* 0x0000001f00b07802 */ /* 0x000fe20000000f00 */
[----:B-1----:R-:W-:Y:S01]  /*6950*/  FADD.FTZ R171, R171, R7 ;  /* 0x00000007abab7221 */ /* 0x002fe20000010000 */
[----:B------:R-:W-:Y:S01]  /*6960*/  HFMA2.MMA R7, -RZ, RZ, 0, 2.384185791015625e-07 ;  /* 0x00000004ff077435 */ /* 0x000fe200000001ff */
[----:B------:R-:W-:Y:S01]  /*6970*/  MOV R174, 0xffffffff ;  /* 0xffffffff00ae7802 */ /* 0x000fe20000000f00 */
[----:B------:R-:W-:Y:S01]  /*6980*/  IMAD.MOV.U32 R169, RZ, RZ, R170 ;  /* 0x000000ffffa97224 */ /* 0x000fe200078e00aa */
[----:B------:R-:W-:-:S03]  /*6990*/  MOV R168, 0x69b0 ;  /* 0x000069b000a87802 */ /* 0x000fc60000000f00 */
[----:B------:R-:W-:Y:S05]  /*69a0*/  CALL.REL.NOINC `($__internal_151_$__cuda_sm70_shflsync_down_p) ;  /* 0x0000026000007944 */ /* 0x000fea0003c00000 */
[----:B-1----:R-:W-:Y:S01]  /*69b0*/  MOV R172, R7 ;  /* 0x0000000700ac7202 */ /* 0x002fe20000000f00 */
[----:B------:R-:W-:Y:S01]  /*69c0*/  HFMA2.MMA R7, -RZ, RZ, 0, 2.384185791015625e-07 ;  /* 0x00000004ff077435 */ /* 0x000fe200000001ff */
[----:B------:R-:W-:Y:S01]  /*69d0*/  MOV R169, R171 ;  /* 0x000000ab00a97202 */ /* 0x000fe20000000f00 */
[----:B------:R-:W-:Y:S01]  /*69e0*/  IMAD.MOV.U32 R174, RZ, RZ, -0x1 ;  /* 0xffffffffffae7424 */ /* 0x000fe200078e00ff */
[----:B------:R-:W-:-:S02]  /*69f0*/  MOV R176, 0x1f ;  /* 0x0000001f00b07802 */ /* 0x000fc40000000f00 */
[----:B------:R-:W-:Y:S02]  /*6a00*/  MOV R168, 0x6a20 ;  /* 0x00006a2000a87802 */ /* 0x000fe40000000f00 */
[----:B------:R-:W-:Y:S05]  /*6a10*/  CALL.REL.NOINC `($__internal_151_$__cuda_sm70_shflsync_down_p) ;  /* 0x000001f000007944 */ /* 0x000fea0003c00000 */
[----:B------:R-:W-:Y:S01]  /*6a20*/  FADD.FTZ R170, R172, R170 ;  /* 0x000000aaacaa7221 */ /* 0x000fe20000010000 */
[----:B------:R-:W-:Y:S01]  /*6a30*/  MOV R176, 0x1f ;  /* 0x0000001f00b07802 */ /* 0x000fe20000000f00 */
[----:B-1----:R-:W-:Y:S01]  /*6a40*/  FADD.FTZ R172, R171, R7 ;  /* 0x00000007abac7221 */ /* 0x002fe20000010000 */
[----:B------:R-:W-:Y:S01]  /*6a50*/  HFMA2.MMA R7, -RZ, RZ, 0, 1.1920928955078125e-07 ;  /* 0x00000002ff077435 */ /* 0x000fe200000001ff */
[----:B------:R-:W-:Y:S02]  /*6a60*/  MOV R174, 0xffffffff ;  /* 0xffffffff00ae7802 */ /* 0x000fe40000000f00 */
[----:B------:R-:W-:Y:S02]  /*6a70*/  MOV R169, R170 ;  /* 0x000000aa00a97202 */ /* 0x000fe40000000f00 */
[----:B------:R-:W-:Y:S02]  /*6a80*/  MOV R168, 0x6aa0 ;  /* 0x00006aa000a87802 */ /* 0x000fe40000000f00 */
[----:B------:R-:W-:Y:S05]  /*6a90*/  CALL.REL.NOINC `($__internal_151_$__cuda_sm70_shflsync_down_p) ;  /* 0x0000017000007944 */ /* 0x000fea0003c00000 */
[----:B-1----:R-:W-:Y:S01]  /*6aa0*/  IMAD.MOV.U32 R171, RZ, RZ, R7 ;  /* 0x000000ffffab7224 */ /* 0x002fe200078e0007 */
[----:B------:R-:W-:Y:S01]  /*6ab0*/  HFMA2.MMA R7, -RZ, RZ, 0, 1.1920928955078125e-07 ;  /* 0x00000002ff077435 */ /* 0x000fe200000001ff */
[----:B------:R-:W-:-:S02]  /*6ac0*/  MOV R169, R172 ;  /* 0x000000ac00a97202 */ /* 0x000fc40000000f00 */
[----:B------:R-:W-:Y:S02]  /*6ad0*/  MOV R176, 0x1f ;  /* 0x0000001f00b07802 */ /* 0x000fe40000000f00 */
[----:B------:R-:W-:Y:S02]  /*6ae0*/  MOV R174, 0xffffffff ;  /* 0xffffffff00ae7802 */ /* 0x000fe40000000f00 */
[----:B------:R-:W-:Y:S02]  /*6af0*/  MOV R168, 0x6b10 ;  /* 0x00006b1000a87802 */ /* 0x000fe40000000f00 */
[----:B------:R-:W-:Y:S05]  /*6b00*/  CALL.REL.NOINC `($__internal_151_$__cuda_sm70_shflsync_down_p) ;  /* 0x0000010000007944 */ /* 0x000fea0003c00000 */
[----:B------:R-:W-:Y:S01]  /*6b10*/  FADD.FTZ R171, R171, R170 ;  /* 0x000000aaabab7221 */ /* 0x000fe20000010000 */
[----:B------:R-:W-:Y:S01]  /*6b20*/  HFMA2.MMA R176, -RZ, RZ, 0, 1.847743988037109375e-06 ;  /* 0x0000001fffb07435 */ /* 0x000fe200000001ff */
[----:B-1----:R-:W-:Y:S01]  /*6b30*/  FADD.FTZ R170, R172, R7 ;  /* 0x00000007acaa7221 */ /* 0x002fe20000010000 */
[----:B------:R-:W-:Y:S01]  /*6b40*/  MOV R174, 0xffffffff ;  /* 0xffffffff00ae7802 */ /* 0x000fe20000000f00 */
[----:B------:R-:W-:Y:S01]  /*6b50*/  IMAD.MOV.U32 R7, RZ, RZ, 0x1 ;  /* 0x00000001ff077424 */ /* 0x000fe200078e00ff */
[----:B------:R-:W-:Y:S02]  /*6b60*/  MOV R169, R171 ;  /* 0x000000ab00a97202 */ /* 0x000fe40000000f00 */
[----:B------:R-:W-:-:S02]  /*6b70*/  MOV R168, 0x6b90 ;  /* 0x00006b9000a87802 */ /* 0x000fc40000000f00 */
[----:B------:R-:W-:Y:S05]  /*6b80*/  CALL.REL.NOINC `($__internal_151_$__cuda_sm70_shflsync_down_p) ;  /* 0x0000008000007944 */ /* 0x000fea0003c00000 */
[----:B-1----:R-:W-:Y:S01]  /*6b90*/  MOV R172, R7 ;  /* 0x0000000700ac7202 */ /* 0x002fe20000000f00 */
[----:B------:R-:W-:Y:S01]  /*6ba0*/  HFMA2.MMA R7, -RZ, RZ, 0, 5.9604644775390625e-08 ;  /* 0x00000001ff077435 */ /* 0x000fe200000001ff */
[----:B------:R-:W-:Y:S01]  /*6bb0*/  IMAD.MOV.U32 R169, RZ, RZ, R170 ;  /* 0x000000ffffa97224 */ /* 0x000fe200078e00aa */
[----:B------:R-:W-:-:S02]  /*6bc0*/  MOV R176, 0x1f ;  /* 0x0000001f00b07802 */ /* 0x000fc40000000f00 */
[----:B------:R-:W-:Y:S02]  /*6bd0*/  MOV R174, 0xffffffff ;  /* 0xffffffff00ae7802 */ /* 0x000fe40000000f00 */
[----:B------:R-:W-:Y:S02]  /*6be0*/  MOV R168, 0x6c00 ;  /* 0x00006c0000a87802 */ /* 0x000fe40000000f00 */
[----:B------:R-:W-:Y:S05]  /*6bf0*/  CALL.REL.NOINC `($__internal_151_$__cuda_sm70_shflsync_down_p) ;  /* 0x0000001000007944 */ /* 0x000fea0003c00000 */
[----:B-1----:R-:W-:Y:S05]  /*6c00*/  BRA `(.L_x_10855) ;  /* 0xffffc0e000007947 */ /* 0x002fea000383ffff */
        .weak           $__internal_151_$__cuda_sm70_shflsync_down_p
        .type           $__internal_151_$__cuda_sm70_shflsync_down_p,@function
        .size           $__internal_151_$__cuda_sm70_shflsync_down_p,(.L_x_14369 - $__internal_151_$__cuda_sm70_shflsync_down_p)
$__internal_151_$__cuda_sm70_shflsync_down_p:
[----:B------:R-:W-:Y:S04]  /*6c10*/  WARPSYNC R174 ;  /* 0x000000ae00007348 */ /* 0x000fe80003800000 */
[----:B------:R0:W1:Y:S02]  /*6c20*/  SHFL.DOWN PT, R7, R169, R7, R176 ;  /* 0x08000007a9077389 */ /* 0x00006400000e00b0 */
[----:B0-----:R-:W-:-:S06]  /*6c30*/  HFMA2.MMA R169, -RZ, RZ, 0, 0 ;  /* 0x00000000ffa97435 */ /* 0x001fcc00000001ff */
[----:B------:R-:W-:Y:S05]  /*6c40*/  RET.REL.NODEC R168 `(_ZN10layer_norm13ln_bwd_kernelINS_13Kernel_traitsIf6__halffS2_fjLj5120ELj1ELj1ELj4ELj16ENS_18Kernel_traits_baseILj5120EfS2_fS2_fjLj128EEEEELb1ELb0ELb1ELb0EEEvNS_9BwdParamsE) ;  /* 0xffff93b0a8007950 */ /* 0x000fea0003c3ffff */
.L_x_10856:
        /* <DEDUP_REMOVED lines=11> */
.L_x_14369:


//--------------------- .text._ZN10layer_norm22ln_bwd_finalize_kernelINS_22Kernel_traits_finalizeILj5120Ef6__halffS2_fjLb0ELj1024ELj4ENS_18Kernel_traits_baseILj5120EfS2_fS2_fjLj1024EEEEELb0ELb1EEEvNS_9BwdParamsE --------------------------
	.section	.text._ZN10layer_norm22ln_bwd_finalize_kernelINS_22Kernel_traits_finalizeILj5120Ef6__halffS2_fjLb0ELj1024ELj4ENS_18Kernel_traits_baseILj5120EfS2_fS2_fjLj1024EEEEELb0ELb1EEEvNS_9BwdParamsE,"ax",@progbits
	.sectioninfo	@"SHI_REGISTERS=32"
	.align	128
        .global         _ZN10layer_norm22ln_bwd_finalize_kernelINS_22Kernel_traits_finalizeILj5120Ef6__halffS2_fjLb0ELj1024ELj4ENS_18Kernel_traits_baseILj5120EfS2_fS2_fjLj1024EEEEELb0ELb1EEEvNS_9BwdParamsE
        .type           _ZN10layer_norm22ln_bwd_finalize_kernelINS_22Kernel_traits_finalizeILj5120Ef6__halffS2_fjLb0ELj1024ELj4ENS_18Kernel_traits_baseILj5120EfS2_fS2_fjLj1024EEEEELb0ELb1EEEvNS_9BwdParamsE,@function
        .size           _ZN10layer_norm22ln_bwd_finalize_kernelINS_22Kernel_traits_finalizeILj5120Ef6__halffS2_fjLb0ELj1024ELj4ENS_18Kernel_traits_baseILj5120EfS2_fS2_fjLj1024EEEEELb0ELb1EEEvNS_9BwdParamsE,(.L_x_14370 - _ZN10layer_norm22ln_bwd_finalize_kernelINS_22Kernel_traits_finalizeILj5120Ef6__halffS2_fjLb0ELj1024ELj4ENS_18Kernel_traits_baseILj5120EfS2_fS2_fjLj1024EEEEELb0ELb1EEEvNS_9BwdParamsE)
        .other          _ZN10layer_norm22ln_bwd_finalize_kernelINS_22Kernel_traits_finalizeILj5120Ef6__halffS2_fjLb0ELj1024ELj4ENS_18Kernel_traits_baseILj5120EfS2_fS2_fjLj1024EEEEELb0ELb1EEEvNS_9BwdParamsE,@"STO_CUDA_ENTRY STV_DEFAULT"
_ZN10layer_norm22ln_bwd_finalize_kernelINS_22Kernel_traits_finalizeILj5120Ef6__halffS2_fjLb0ELj1024ELj4ENS_18Kernel_traits_baseILj5120EfS2_fS2_fjLj1024EEEEELb0ELb1EEEvNS_9BwdParamsE:
.text._ZN10layer_norm22ln_bwd_finalize_kernelINS_22Kernel_traits_finalizeILj5120Ef6__halffS2_fjLb0ELj1024ELj4ENS_18Kernel_traits_baseILj5120EfS2_fS2_fjLj1024EEEEELb0ELb1EEEvNS_9BwdParamsE:
        /* <DEDUP_REMOVED lines=19> */
.L_x_10867:
        /* <DEDUP_REMOVED lines=27> */
.L_x_10861:
        /* <DEDUP_REMOVED lines=35> */
.L_x_10860:
[----:B------:R-:W-:Y:S05]  /*0510*/  BSYNC B1 ;  /* 0x0000000000017941 */ /* 0x000fea0003800000 */
.L_x_10859:
        /* <DEDUP_REMOVED lines=23> */
.L_x_10863:
[----:B------:R-:W-:Y:S05]  /*0690*/  BSYNC B1 ;  /* 0x0000000000017941 */ /* 0x000fea0003800000 */
.L_x_10862:
        /* <DEDUP_REMOVED lines=10> */
.L_x_10858:
[----:B------:R-:W-:Y:S05]  /*0740*/  BSYNC B0 ;  /* 0x0000000000007941 */ /* 0x000fea0003800000 */
.L_x_10857:
        /* <DEDUP_REMOVED lines=11> */
.L_x_10868:
        /* <DEDUP_REMOVED lines=18> */
.L_x_10869:
[----:B------:R-:W-:Y:S01]  /*0920*/  @!P1 SHF.R.U32.HI R2, RZ, 0x3, R0 ;  /* 0x00000003ff029819 */ /* 0x000fe20000011600 */
[----:B---3--:R-:W-:Y:S02]  /*0930*/  FADD.FTZ R5, R5, R10 ;  /* 0x0000000a05057221 */ /* 0x008fe40000010000 */
[----:B--2---:R-:W-:Y:S01]  /*0940*/  FADD.FTZ R7, R7, R4 ;  /* 0x0000000407077221 */ /* 0x004fe20000010000 */
[----:B------:R-:W-:-:S05]  /*0950*/  @!P1 LOP3.LUT R2, R2, 0x1ffffffc, RZ, 0xc0, !PT ;  /* 0x1ffffffc02029812 */ /* 0x000fca00078ec0ff */
[----:B------:R2:W-:Y:S04]  /*0960*/  @!P1 STS [R2+0x2000], R5 ;  /* 0x0020000502009388 */ /* 0x0005e80000000800 */
[----:B------:R2:W-:Y:S02]  /*0970*/  @!P1 STS [R2+0x2080], R7 ;  /* 0x0020800702009388 */ /* 0x0005e40000000800 */
.L_x_10864:
        /* <DEDUP_REMOVED lines=14> */
.L_x_10865:
[----:B------:R-:W-:Y:S01]  /*0a60*/  HFMA2.MMA R9, -RZ, RZ, 0, 5.9604644775390625e-08 ;  /* 0x00000001ff097435 */ /* 0x000fe200000001ff */
[----:B--2---:R-:W-:Y:S01]  /*0a70*/  IMAD.MOV.U32 R10, RZ, RZ, R4 ;  /* 0x000000ffff0a7224 */ /* 0x004fe200078e0004 */
[----:B------:R-:W-:Y:S01]  /*0a80*/  MOV R11, 0xffffffff ;  /* 0xffffffff000b7802 */ /* 0x000fe20000000f00 */
[----:B------:R-:W-:Y:S01]  /*0a90*/  IMAD.MOV.U32 R6, RZ, RZ, 0x1f ;  /* 0x0000001fff067424 */ /* 0x000fe200078e00ff */
[----:B------:R-:W-:-:S02]  /*0aa0*/  MOV R2, 0xac0 ;  /* 0x00000ac000027802 */ /* 0x000fc40000000f00 */
[----:B01----:R-:W-:Y:S05]  /*0ab0*/  CALL.REL.NOINC `($__internal_152_$__cuda_sm70_shflsync_bfly_p) ;  /* 0x000003c000007944 */ /* 0x003fea0003c00000 */
[----:B-1----:R-:W-:Y:S01]  /*0ac0*/  MOV R3, R6 ;  /* 0x0000000600037202 */ /* 0x002fe20000000f00 */
[----:B0-----:R-:W-:Y:S05]  /*0ad0*/  BRA `(.L_x_10868) ;  /* 0xfffffd2000007947 */ /* 0x001fea000383ffff */
.L_x_10866:
[----:B------:R-:W-:Y:S01]  /*0ae0*/  HFMA2.MMA R9, -RZ, RZ, 0, 1.1920928955078125e-07 ;  /* 0x00000002ff097435 */ /* 0x000fe200000001ff */
[----:B------:R-:W-:Y:S01]  /*0af0*/  IMAD.MOV.U32 R10, RZ, RZ, R13 ;  /* 0x000000ffff0a7224 */ /* 0x000fe200078e000d */
[----:B------:R-:W-:Y:S01]  /*0b00*/  MOV R6, 0x1f ;  /* 0x0000001f00067802 */ /* 0x000fe20000000f00 */
[----:B------:R-:W-:Y:S01]  /*0b10*/  IMAD.MOV.U32 R11, RZ, RZ, -0x1 ;  /* 0xffffffffff0b7424 */ /* 0x000fe200078e00ff */
[----:B------:R-:W-:-:S02]  /*0b20*/  MOV R2, 0xb40 ;  /* 0x00000b4000027802 */ /* 0x000fc40000000f00 */
[----:B012---:R-:W-:Y:S05]  /*0b30*/  CALL.REL.NOINC `($__internal_152_$__cuda_sm70_shflsync_bfly_p) ;  /* 0x0000034000007944 */ /* 0x007fea0003c00000 */
[----:B0-----:R-:W-:Y:S01]  /*0b40*/  HFMA2.MMA R9, -RZ, RZ, 0, 2.384185791015625e-07 ;  /* 0x00000004ff097435 */ /* 0x001fe200000001ff */
[----:B-1----:R-:W-:Y:S01]  /*0b50*/  FADD.FTZ R10, R13, R6 ;  /* 0x000000060d0a7221 */ /* 0x002fe20000010000 */
[----:B------:R-:W-:Y:S01]  /*0b60*/  MOV R6, 0x1f ;  /* 0x0000001f00067802 */ /* 0x000fe20000000f00 */
[----:B------:R-:W-:Y:S01]  /*0b70*/  IMAD.MOV.U32 R11, RZ, RZ, -0x1 ;  /* 0xffffffffff0b7424 */ /* 0x000fe200078e00ff */
[----:B------:R-:W-:-:S02]  /*0b80*/  MOV R2, 0xba0 ;  /* 0x00000ba000027802 */ /* 0x000fc40000000f00 */
[----:B------:R-:W-:Y:S05]  /*0b90*/  CALL.REL.NOINC `($__internal_152_$__cuda_sm70_shflsync_bfly_p) ;  /* 0x000002e000007944 */ /* 0x000fea0003c00000 */
[----:B0-----:R-:W-:Y:S01]  /*0ba0*/  HFMA2.MMA R9, -RZ, RZ, 0, 4.76837158203125e-07 ;  /* 0x00000008ff097435 */ /* 0x001fe200000001ff */
[----:B-1----:R-:W-:Y:S01]  /*0bb0*/  FADD.FTZ R10, R10, R6 ;  /* 0x000000060a0a7221 */ /* 0x002fe20000010000 */
[----:B------:R-:W-:Y:S01]  /*0bc0*/  MOV R6, 0x1f ;  /* 0x0000001f00067802 */ /* 0x000fe20000000f00 */
[----:B------:R-:W-:Y:S01]  /*0bd0*/  IMAD.MOV.U32 R11, RZ, RZ, -0x1 ;  /* 0xffffffffff0b7424 */ /* 0x000fe200078e00ff */
[----:B------:R-:W-:-:S02]  /*0be0*/  MOV R2, 0xc00 ;  /* 0x00000c0000027802 */ /* 0x000fc40000000f00 */
[----:B------:R-:W-:Y:S05]  /*0bf0*/  CALL.REL.NOINC `($__internal_152_$__cuda_sm70_shflsync_bfly_p) ;  /* 0x0000028000007944 */ /* 0x000fea0003c00000 */
[----:B-1----:R-:W-:Y:S01]  /*0c00*/  FADD.FTZ R4, R10, R6 ;  /* 0x000000060a047221 */ /* 0x002fe20000010000 */
[----:B0-----:R-:W-:Y:S01]  /*0c10*/  HFMA2.MMA R9, -RZ, RZ, 0, 9.5367431640625e-07 ;  /* 0x00000010ff097435 */ /* 0x001fe200000001ff */
[----:B------:R-:W-:Y:S01]  /*0c20*/  MOV R6, 0x1f ;  /* 0x0000001f00067802 */ /* 0x000fe20000000f00 */
[----:B------:R-:W-:Y:S01]  /*0c30*/  IMAD.MOV.U32 R11, RZ, RZ, -0x1 ;  /* 0xffffffffff0b7424 */ /* 0x000fe200078e00ff */
[----:B------:R-:W-:-:S02]  /*0c40*/  MOV R2, 0xc70 ;  /* 0x00000c7000027802 */ /* 0x000fc40000000f00 */
[----:B------:R-:W-:Y:S02]  /*0c50*/  MOV R10, R4 ;  /* 0x00000004000a7202 */ /* 0x000fe40000000f00 */
[----:B------:R-:W-:Y:S05]  /*0c60*/  CALL.REL.NOINC `($__internal_152_$__cuda_sm70_shflsync_bfly_p) ;  /* 0x0000021000007944 */ /* 0x000fea0003c00000 */
[----:B0-----:R-:W-:Y:S01]  /*0c70*/  HFMA2.MMA R9, -RZ, RZ, 0, 5.9604644775390625e-08 ;  /* 0x00000001ff097435 */ /* 0x001fe200000001ff */
[----:B-1----:R-:W-:Y:S01]  /*0c80*/  MOV R7, R6 ;  /* 0x0000000600077202 */ /* 0x002fe20000000f00 */
[----:B------:R-:W-:Y:S01]  /*0c90*/  IMAD.MOV.U32 R10, RZ, RZ, R5 ;  /* 0x000000ffff0a7224 */ /* 0x000fe200078e0005 */
[----:B------:R-:W-:Y:S01]  /*0ca0*/  MOV R6, 0x1f ;  /* 0x0000001f00067802 */ /* 0x000fe20000000f00 */
[----:B------:R-:W-:Y:S01]  /*0cb0*/  IMAD.MOV.U32 R11, RZ, RZ, -0x1 ;  /* 0xffffffffff0b7424 */ /* 0x000fe200078e00ff */
[----:B------:R-:W-:Y:S02]  /*0cc0*/  MOV R2, 0xce0 ;  /* 0x00000ce000027802 */ /* 0x000fe40000000f00 */
[----:B------:R-:W-:Y:S05]  /*0cd0*/  CALL.REL.NOINC `($__internal_152_$__cuda_sm70_shflsync_bfly_p) ;  /* 0x000001a000007944 */ /* 0x000fea0003c00000 */
[----:B0-----:R-:W-:Y:S01]  /*0ce0*/  HFMA2.MMA R9, -RZ, RZ, 0, 1.1920928955078125e-07 ;  /* 0x00000002ff097435 */ /* 0x001fe200000001ff */
[----:B-1----:R-:W-:Y:S01]  /*0cf0*/  FADD.FTZ R10, R5, R6 ;  /* 0x00000006050a7221 */ /* 0x002fe20000010000 */
[----:B------:R-:W-:Y:S01]  /*0d00*/  MOV R6, 0x1f ;  /* 0x0000001f00067802 */ /* 0x000fe20000000f00 */
[----:B------:R-:W-:Y:S01]  /*0d10*/  IMAD.MOV.U32 R11, RZ, RZ, -0x1 ;  /* 0xffffffffff0b7424 */ /* 0x000fe200078e00ff */
[----:B------:R-:W-:Y:S02]  /*0d20*/  MOV R2, 0xd40 ;  /* 0x00000d4000027802 */ /* 0x000fe40000000f00 */
[----:B------:R-:W-:Y:S05]  /*0d30*/  CALL.REL.NOINC `($__internal_152_$__cuda_sm70_shflsync_bfly_p) ;  /* 0x0000014000007944 */ /* 0x000fea0003c00000 */
        /* <DEDUP_REMOVED lines=12> */
[----:B0-----:R-:W-:Y:S01]  /*0e00*/  HFMA2.MMA R9, -RZ, RZ, 0, 9.5367431640625e-07 ;  /* 0x00000010ff097435 */ /* 0x001fe200000001ff */
[----:B-1----:R-:W-:Y:S01]  /*0e10*/  FADD.FTZ R10, R10, R6 ;  /* 0x000000060a0a7221 */ /* 0x002fe20000010000 */
[----:B------:R-:W-:Y:S01]  /*0e20*/  MOV R6, 0x1f ;  /* 0x0000001f00067802 */ /* 0x000fe20000000f00 */
[----:B------:R-:W-:Y:S01]  /*0e30*/  IMAD.MOV.U32 R11, RZ, RZ, -0x1 ;  /* 0xffffffffff0b7424 */ /* 0x000fe200078e00ff */
[----:B------:R-:W-:-:S02]  /*0e40*/  MOV R2, 0xe60 ;  /* 0x00000e6000027802 */ /* 0x000fc40000000f00 */
[----:B------:R-:W-:Y:S05]  /*0e50*/  CALL.REL.NOINC `($__internal_152_$__cuda_sm70_shflsync_bfly_p) ;  /* 0x0000002000007944 */ /* 0x000fea0003c00000 */
[----:B-1----:R-:W-:Y:S01]  /*0e60*/  MOV R5, R6 ;  /* 0x0000000600057202 */ /* 0x002fe20000000f00 */
[----:B0-----:R-:W-:Y:S05]  /*0e70*/  BRA `(.L_x_10869) ;  /* 0xfffffaa000007947 */ /* 0x001fea000383ffff */
        .weak           $__internal_152_$__cuda_sm70_shflsync_bfly_p
        .type           $__internal_152_$__cuda_sm70_shflsync_bfly_p,@function
        .size           $__internal_152_$__cuda_sm70_shflsync_bfly_p,(.L_x_14370 - $__internal_152_$__cuda_sm70_shflsync_bfly_p)
$__internal_152_$__cuda_sm70_shflsync_bfly_p:
[----:B------:R-:W-:Y:S01]  /*0e80*/  HFMA2.MMA R3, -RZ, RZ, 0, 0 ;  /* 0x00000000ff037435 */ /* 0x000fe200000001ff */
[----:B------:R-:W-:Y:S04]  /*0e90*/  WARPSYNC R11 ;  /* 0x0000000b00007348 */ /* 0x000fe80003800000 */
[----:B------:R0:W1:Y:S01]  /*0ea0*/  SHFL.BFLY PT, R6, R10, R9, R6 ;  /* 0x0c0000090a067389 */ /* 0x00006200000e0006 */
[----:B------:R-:W-:Y:S05]  /*0eb0*/  RET.REL.NODEC R2 `(_ZN10layer_norm22ln_bwd_finalize_kernelINS_22Kernel_traits_finalizeILj5120Ef6__halffS2_fjLb0ELj1024ELj4ENS_18Kernel_traits_baseILj5120EfS2_fS2_fjLj1024EEEEELb0ELb1EEEvNS_9BwdParamsE) ;  /* 0xfffff14002007950 */ /* 0x000fea0003c3ffff */
.L_x_10870:
        /* <DEDUP_REMOVED lines=12> */
.L_x_14370:


//--------------------- .text._ZN10layer_norm13ln_bwd_kernelINS_13Kernel_traitsIf6__halffS2_fjLj5120ELj1ELj1ELj4ELj16ENS_18Kernel_traits_baseILj5120EfS2_fS2_fjLj128EEEEELb1ELb0ELb1ELb1EEEvNS_9BwdParamsE --------------------------
	.section	.text._ZN10layer_norm13ln_bwd_kernelINS_13Kernel_traitsIf6__halffS2_fjLj5120ELj1ELj1ELj4ELj16ENS_18Kernel_traits_baseILj5120EfS2_fS2_fjLj128EEEEELb1ELb0ELb1ELb1EEEvNS_9BwdParamsE,"ax",@progbits
	.sectioninfo	@"SHI_REGISTERS=255"
	.align	128
        .global         _ZN10layer_norm13ln_bwd_kernelINS_13Kernel_traitsIf6__halffS2_fjLj5120ELj1ELj1ELj4ELj16ENS_18Kernel_traits_baseILj5120EfS2_fS2_fjLj128EEEEELb1ELb0ELb1ELb1EEEvNS_9BwdParamsE
        .type           _ZN10layer_norm13ln_bwd_kernelINS_13Kernel_traitsIf6__halffS2_fjLj5120ELj1ELj1ELj4ELj16ENS_18Kernel_traits_baseILj5120EfS2_fS2_fjLj128EEEEELb1ELb0ELb1ELb1EEEvNS_9BwdParamsE,@function
        .size           _ZN10layer_norm13ln_bwd_kernelINS_13Kernel_traitsIf6__halffS2_fjLj5120ELj1ELj1ELj4ELj16ENS_18Kernel_traits_baseILj5120EfS2_fS2_fjLj128EEEEELb1ELb0ELb1ELb1EEEvNS_9BwdParamsE,(.L_x_14371 - _ZN10layer_norm13ln_bwd_kernelINS_13Kernel_traitsIf6__halffS2_fjLj5120ELj1ELj1ELj4ELj16ENS_18Kernel_traits_baseILj5120EfS2_fS2_fjLj128EEEEELb1ELb0ELb1ELb1EEEvNS_9BwdParamsE)
        .other          _ZN10layer_norm13ln_bwd_kernelINS_13Kernel_traitsIf6__halffS2_fjLj5120ELj1ELj1ELj4ELj16ENS_18Kernel_traits_baseILj5120EfS2_fS2_fjLj128EEEEELb1ELb0ELb1ELb1EEEvNS_9BwdParamsE,@"STO_CUDA_ENTRY STV_DEFAULT"
_ZN10layer_norm13ln_bwd_kernelINS_13Kernel_traitsIf6__halffS2_fjLj5120ELj1ELj1ELj4ELj16ENS_18Kernel_traits_baseILj5120EfS2_fS2_fjLj128EEEEELb1ELb0ELb1ELb1EEEvNS_9BwdParamsE:
.text._ZN10layer_norm13ln_bwd_kernelINS_13Kernel_traitsIf6__halffS2_fjLj5120ELj1ELj1ELj4ELj16ENS_18Kernel_traits_baseILj5120EfS2_fS2_fjLj128EEEEELb1ELb0ELb1ELb1EEEvNS_9BwdParamsE:
        /* <DEDUP_REMOVED lines=49> */
.L_x_10871:
        /* <DEDUP_REMOVED lines=71> */
.L_x_10958:
        /* <DEDUP_REMOVED lines=8> */
[C---:B------:R-:W-:Y:S01]  /*0800*/  IMAD.WIDE R192, R0.reuse, R192, c[0x0][0x1a0] ;  /* 0x0000680000c07625 */ /* 0x040fe200078e02c0 */
[----:B------:R-:W-:Y:S01]  /*0810*/  MOV R215, 0x20 ;  /* 0x0000002000d77802 */ /* 0x000fe20000000f00 */
[----:B------:R-:W-:Y:S02]  /*0820*/  BSSY B0, `(.L_x_10873) ;  /* 0x0000219000007945 */ /* 0x000fe40003800000 */
[C---:B0-----:R-:W-:Y:S01]  /*0830*/  IMAD R3, R0.reuse, c[0x0][0x168], RZ ;  /* 0x00005a0000037a24 */ /* 0x041fe200078e02ff */
[----:B------:R-:W-:-:S02]  /*0840*/  IADD3 R0, R0, c[0x0][0x160], RZ ;  /* 0x0000580000007a10 */ /* 0x000fc40007ffe0ff */
[----:B-1----:R-:W-:Y:S02]  /*0850*/  LOP3.LUT R248, R174, 0x7f, RZ, 0xc0, !PT ;  /* 0x0000007faef87812 */ /* 0x002fe400078ec0ff */
        /* <DEDUP_REMOVED lines=52> */
.L_x_10874:
        /* <DEDUP_REMOVED lines=21> */
[----:B------:R-:W-:Y:S01]  /*0cf0*/  HFMA2.MMA R209, -RZ, RZ, 0, 0 ;  /* 0x00000000ffd17435 */ /* 0x000fe200000001ff */
        /* <DEDUP_REMOVED lines=46> */
[--C-:B---3--:R-:W-:Y:S01]  /*0fe0*/  HADD2.F32 R243, -RZ, R196.reuse.H0_H0 ;  /* 0x200000c4fff37230 */ /* 0x108fe20000004100 */
[----:B--2---:R-:W-:Y:S01]  /*0ff0*/  @P0 IMAD.WIDE.U32 R180, R210, R215, c[0x0][0x218] ;  /* 0x00008600d2b40625 */ /* 0x004fe200078e00d7 */
[----:B------:R-:W-:Y:S01]  /*1000*/  HADD2.F32 R242, -RZ, R196.H1_H1 ;  /* 0x300000c4fff27230 */ /* 0x000fe20000004100 */
[----:B------:R2:W5:Y:S01]  /*1010*/  @P0 LDG.E.128 R144, [R172.64] ;  /* 0x00000004ac900981 */ /* 0x000562000c1e1d00 */
[----:B------:R-:W-:-:S03]  /*1020*/  MOV R196, 0x8 ;  /* 0x0000000800c47802 */ /* 0x000fc60000000f00 */
[----:B------:R2:W5:Y:S01]  /*1030*/  @P0 LDG.E.128 R148, [R172.64+0x10] ;  /* 0x00001004ac940981 */ /* 0x000562000c1e1d00 */
[C---:B0-----:R-:W-:Y:S02]  /*1040*/  IADD3 R175, R209.reuse, 0x80, RZ ;  /* 0x00000080d1af7810 */ /* 0x041fe40007ffe0ff */
[C---:B------:R-:W-:Y:S01]  /*1050*/  IADD3 R174, R209.reuse, 0x100, RZ ;  /* 0x00000100d1ae7810 */ /* 0x040fe20007ffe0ff */
        /* <DEDUP_REMOVED lines=9> */
[--C-:B------:R-:W-:Y:S02]  /*10f0*/  HADD2.F32 R246, -RZ, R197.reuse.H0_H0 ;  /* 0x200000c5fff67230 */ /* 0x100fe40000004100 */
[----:B------:R-:W-:Y:S01]  /*1100*/  HADD2.F32 R245, -RZ, R197.H1_H1 ;  /* 0x300000c5fff57230 */ /* 0x000fe20000004100 */
        /* <DEDUP_REMOVED lines=12> */
[--C-:B------:R-:W-:Y:S02]  /*11d0*/  HADD2.F32 R244, -RZ, R198.reuse.H0_H0 ;  /* 0x200000c6fff47230 */ /* 0x100fe40000004100 */
[----:B------:R-:W-:Y:S01]  /*11e0*/  HADD2.F32 R119, -RZ, R198.H1_H1 ;  /* 0x300000c6ff777230 */ /* 0x000fe20000004100 */
[C---:B------:R-:W-:Y:S01]  /*11f0*/  FADD.FTZ R198, -R204.reuse, R202 ;  /* 0x000000caccc67221 */ /* 0x040fe20000010100 */
[--C-:B------:R-:W-:Y:S02]  /*1200*/  HADD2.F32 R164, -RZ, R199.reuse.H0_H0 ;  /* 0x200000c7ffa47230 */ /* 0x100fe40000004100 */
[----:B-1----:R-:W-:Y:S01]  /*1210*/  HADD2.F32 R163, -RZ, R199.H1_H1 ;  /* 0x300000c7ffa37230 */ /* 0x002fe20000004100 */
[----:B------:R-:W-:-:S02]  /*1220*/  FADD.FTZ R199, -R204, R203 ;  /* 0x000000cbccc77221 */ /* 0x000fc40000010100 */
[----:B------:R0:W5:Y:S04]  /*1230*/  LDG.E.64 R202, [R192.64] ;  /* 0x00000004c0ca7981 */ /* 0x000168000c1e1b00 */
[----:B0-----:R0:W5:Y:S04]  /*1240*/  LDG.E.64 R192, [R180.64] ;  /* 0x00000004b4c07981 */ /* 0x001168000c1e1b00 */
[----:B0-----:R0:W5:Y:S02]  /*1250*/  LDG.E.64 R180, [R4.64] ;  /* 0x0000000404b47981 */ /* 0x001164000c1e1b00 */
[----:B0-----:R-:W-:-:S02]  /*1260*/  FMUL.FTZ R4, R2, R241 ;  /* 0x000000f102047220 */ /* 0x001fc40000410000 */
[----:B------:R-:W3:Y:S01]  /*1270*/  LDL R241, [R1+0x6c] ;  /* 0x00006c0001f17983 */ /* 0x000ee20000100800 */
[--C-:B------:R-:W-:Y:S01]  /*1280*/  HADD2.F32 R160, -RZ, R229.reuse.H0_H0 ;  /* 0x200000e5ffa07230 */ /* 0x100fe20000004100 */
[C---:B------:R-:W-:Y:S02]  /*1290*/  FADD.FTZ R239, -R204.reuse, R194 ;  /* 0x000000c2ccef7221 */ /* 0x040fe40000010100 */
[C---:B------:R-:W-:Y:S02]  /*12a0*/  FADD.FTZ R238, -R204.reuse, R195 ;  /* 0x000000c3ccee7221 */ /* 0x040fe40000010100 */
[C---:B------:R-:W-:Y:S01]  /*12b0*/  FADD.FTZ R175, -R204.reuse, R7 ;  /* 0x00000007ccaf7221 */ /* 0x040fe20000010100 */
[----:B------:R-:W-:Y:S01]  /*12c0*/  MOV R7, R160 ;  /* 0x000000a000077202 */ /* 0x000fe20000000f00 */
[C---:B------:R-:W-:Y:S01]  /*12d0*/  FADD.FTZ R194, -R204.reuse, R200 ;  /* 0x000000c8ccc27221 */ /* 0x040fe20000010100 */
[--C-:B------:R-:W-:Y:S01]  /*12e0*/  HADD2.F32 R0, -RZ, R228.reuse.H0_H0 ;  /* 0x200000e4ff007230 */ /* 0x100fe20000004100 */
[C---:B------:R-:W-:Y:S01]  /*12f0*/  FADD.FTZ R195, -R204.reuse, R201 ;  /* 0x000000c9ccc37221 */ /* 0x040fe20000010100 */
[----:B------:R-:W-:Y:S01]  /*1300*/  HADD2.F32 R71, -RZ, R228.H1_H1 ;  /* 0x300000e4ff477230 */ /* 0x000fe20000004100 */
        /* <DEDUP_REMOVED lines=32> */
[----:B------:R-:W-:Y:S01]  /*1510*/  FADD.FTZ R204, -R204, R179 ;  /* 0x000000b3cccc7221 */ /* 0x000fe20000010100 */
[----:B------:R-:W-:Y:S01]  /*1520*/  MOV R179, R7 ;  /* 0x0000000700b37202 */ /* 0x000fe20000000f00 */
[C---:B------:R-:W-:Y:S02]  /*1530*/  FMUL.FTZ R7, R2.reuse, R238 ;  /* 0x000000ee02077220 */ /* 0x040fe40000410000 */
[C---:B------:R-:W-:Y:S01]  /*1540*/  FMUL.FTZ R16, R2.reuse, R172 ;  /* 0x000000ac02107220 */ /* 0x040fe20000410000 */
[----:B------:R-:W-:Y:S01]  /*1550*/  MOV R172, R17 ;  /* 0x0000001100ac7202 */ /* 0x000fe20000000f00 */
[----:B------:R-:W-:-:S02]  /*1560*/  FMUL.FTZ R23, R2, R212 ;  /* 0x000000d402177220 */ /* 0x000fc40000410000 */
[C---:B------:R-:W-:Y:S01]  /*1570*/  FMUL.FTZ R17, R2.reuse, R173 ;  /* 0x000000ad02117220 */ /* 0x040fe20000410000 */
[----:B------:R-:W4:Y:S01]  /*1580*/  LDL R212, [R1+0x74] ;  /* 0x0000740001d47983 */ /* 0x000f220000100800 */
[----:B------:R-:W-:Y:S02]  /*1590*/  FFMA.FTZ R107, R7, R245, R107 ;  /* 0x000000f5076b7223 */ /* 0x000fe4000001006b */
[----:B------:R-:W-:Y:S01]  /*15a0*/  FADD.FTZ R31, R31, R245 ;  /* 0x000000f51f1f7221 */ /* 0x000fe20000010000 */
[----:B------:R-:W4:Y:S01]  /*15b0*/  LDL R173, [R1+0x68] ;  /* 0x0000680001ad7983 */ /* 0x000f220000100800 */
[C---:B------:R-:W-:Y:S02]  /*15c0*/  FMUL.FTZ R11, R2.reuse, R199 ;  /* 0x000000c7020b7220 */ /* 0x040fe40000410000 */
[----:B------:R-:W-:Y:S02]  /*15d0*/  FMUL.FTZ R199, R2, R204 ;  /* 0x000000cc02c77220 */ /* 0x000fe40000410000 */
[----:B------:R-:W4:Y:S01]  /*15e0*/  LDL R204, [R1+0x5c] ;  /* 0x00005c0001cc7983 */ /* 0x000f220000100800 */
[----:B------:R-:W-:-:S02]  /*15f0*/  FADD.FTZ R35, R35, R172 ;  /* 0x000000ac23237221 */ /* 0x000fc40000010000 */
[-C--:B------:R-:W-:Y:S02]  /*1600*/  FFMA.FTZ R103, R11, R172.reuse, R103 ;  /* 0x000000ac0b677223 */ /* 0x080fe40000010067 */
[----:B--2---:R-:W-:Y:S02]  /*1610*/  FMUL.FTZ R245, R174, R245 ;  /* 0x000000f5aef57220 */ /* 0x004fe40000410000 */
[----:B------:R-:W2:Y:S01]  /*1620*/  LDL R174, [R1+0x50] ;  /* 0x0000500001ae7983 */ /* 0x000ea20000100800 */
[----:B---3--:R-:W-:-:S03]  /*1630*/  FMUL.FTZ R241, R241, R172 ;  /* 0x000000acf1f17220 */ /* 0x008fc60000410000 */
[----:B------:R-:W3:Y:S01]  /*1640*/  LDL R172, [R1+0x48] ;  /* 0x0000480001ac7983 */ /* 0x000ee20000100800 */
[----:B------:R-:W-:Y:S02]  /*1650*/  MOV R15, R162 ;  /* 0x000000a2000f7202 */ /* 0x000fe40000000f00 */
[----:B------:R-:W-:Y:S02]  /*1660*/  MOV R22, R164 ;  /* 0x000000a400167202 */ /* 0x000fe40000000f00 */
[----:B------:R-:W-:Y:S01]  /*1670*/  MOV R10, R0 ;  /* 0x00000000000a7202 */ /* 0x000fe20000000f00 */
[C---:B------:R-:W-:Y:S01]  /*1680*/  FMUL.FTZ R14, R2.reuse, R205 ;  /* 0x000000cd020e7220 */ /* 0x040fe20000410000 */
        /* <DEDUP_REMOVED lines=11> */
[----:B------:R-:W-:Y:S01]  /*1740*/  FMUL.FTZ R20, R2, R209 ;  /* 0x000000d102147220 */ /* 0x000fe20000410000 */
[----:B------:R-:W-:Y:S01]  /*1750*/  MOV R209, R247 ;  /* 0x000000f700d17202 */ /* 0x000fe20000000f00 */
[----:B------:R-:W-:Y:S01]  /*1760*/  FFMA.FTZ R105, R5, R242, R105 ;  /* 0x000000f205697223 */ /* 0x000fe20000010069 */
[----:B------:R-:W-:Y:S01]  /*1770*/  MOV R21, R165 ;  /* 0x000000a500157202 */ /* 0x000fe20000000f00 */
[----:B------:R-:W-:-:S02]  /*1780*/  FADD.FTZ R29, R29, R242 ;  /* 0x000000f21d1d7221 */ /* 0x000fc40000010000 */
[----:B------:R-:W-:Y:S01]  /*1790*/  FMUL.FTZ R13, R2, R201 ;  /* 0x000000c9020d7220 */ /* 0x000fe20000410000 */
[--C-:B------:R-:W-:Y:S01]  /*17a0*/  HADD2.F32 R167, -RZ, R191.reuse.H0_H0 ;  /* 0x200000bfffa77230 */ /* 0x100fe20000004100 */
[----:B------:R-:W-:Y:S01]  /*17b0*/  FADD.FTZ R34, R34, R175 ;  /* 0x000000af22227221 */ /* 0x000fe20000010000 */
[----:B------:R-:W-:Y:S01]  /*17c0*/  HADD2.F32 R166, -RZ, R191.H1_H1 ;  /* 0x300000bfffa67230 */ /* 0x000fe20000004100 */
[----:B------:R-:W-:Y:S01]  /*17d0*/  FFMA.FTZ R102, R10, R175, R102 ;  /* 0x000000af0a667223 */ /* 0x000fe20000010066 */
[----:B------:R-:W-:Y:S01]  /*17e0*/  MOV R9, R71 ;  /* 0x0000004700097202 */ /* 0x000fe20000000f00 */
[----:B------:R-:W-:Y:S02]  /*17f0*/  FFMA.FTZ R96, R12, R240, R96 ;  /* 0x000000f00c607223 */ /* 0x000fe40000010060 */
[----:B------:R-:W-:Y:S01]  /*1800*/  FADD.FTZ R36, R36, R240 ;  /* 0x000000f024247221 */ /* 0x000fe20000010000 */
[----:B------:R-:W-:Y:S01]  /*1810*/  MOV R178, R6 ;  /* 0x0000000600b27202 */ /* 0x000fe20000000f00 */
[C---:B------:R-:W-:Y:S01]  /*1820*/  FMUL.FTZ R198, R2.reuse, R237 ;  /* 0x000000ed02c67220 */ /* 0x040fe20000410000 */
[----:B------:R-:W-:Y:S01]  /*1830*/  MOV R201, R21 ;  /* 0x0000001500c97202 */ /* 0x000fe20000000f00 */
[C---:B------:R-:W-:Y:S01]  /*1840*/  FMUL.FTZ R21, R2.reuse, R210 ;  /* 0x000000d202157220 */ /* 0x040fe20000410000 */
[----:B------:R-:W-:Y:S01]  /*1850*/  MOV R210, R178 ;  /* 0x000000b200d27202 */ /* 0x000fe20000000f00 */
[----:B------:R-:W-:Y:S01]  /*1860*/  FMUL.FTZ R191, R2, R234 ;  /* 0x000000ea02bf7220 */ /* 0x000fe20000410000 */
[--C-:B------:R-:W-:Y:S01]  /*1870*/  HADD2.F32 R169, -RZ, R190.reuse.H0_H0 ;  /* 0x200000beffa97230 */ /* 0x100fe20000004100 */
[----:B------:R-:W-:Y:S01]  /*1880*/  FADD.FTZ R42, R42, R201 ;  /* 0x000000c92a2a7221 */ /* 0x000fe20000010000 */
[----:B------:R-:W-:Y:S01]  /*1890*/  HADD2.F32 R168, -RZ, R190.H1_H1 ;  /* 0x300000beffa87230 */ /* 0x000fe20000004100 */
[----:B------:R-:W-:Y:S01]  /*18a0*/  FFMA.FTZ R94, R18, R201, R94 ;  /* 0x000000c9125e7223 */ /* 0x000fe2000001005e */
[----:B------:R-:W-:Y:S01]  /*18b0*/  HADD2.F32 R248, -RZ, R184.H1_H1 ;  /* 0x300000b8fff87230 */ /* 0x000fe20000004100 */
[----:B------:R-:W-:Y:S01]  /*18c0*/  MOV R8, R119 ;  /* 0x0000007700087202 */ /* 0x000fe20000000f00 */
[----:B------:R-:W-:Y:S01]  /*18d0*/  HADD2.F32 R251, -RZ, R185.H0_H0 ;  /* 0x200000b9fffb7230 */ /* 0x000fe20000004100 */
[----:B------:R-:W-:Y:S01]  /*18e0*/  FMUL.FTZ R22, R2, R211 ;  /* 0x000000d302167220 */ /* 0x000fe20000410000 */
[----:B------:R-:W-:-:S02]  /*18f0*/  HADD2.F32 R176, -RZ, R187.H0_H0 ;  /* 0x200000bbffb07230 */ /* 0x000fc40000004100 */
[----:B------:R-:W-:Y:S02]  /*1900*/  HADD2.F32 R27, -RZ, R187.H1_H1 ;  /* 0x300000bbff1b7230 */ /* 0x000fe40000004100 */
[----:B------:R-:W-:Y:S02]  /*1910*/  HADD2.F32 R26, -RZ, R186.H0_H0 ;  /* 0x200000baff1a7230 */ /* 0x000fe40000004100 */
[----:B------:R-:W-:Y:S02]  /*1920*/  HADD2.F32 R250, -RZ, R185.H1_H1 ;  /* 0x300000b9fffa7230 */ /* 0x000fe40000004100 */
[--C-:B------:R-:W-:Y:S02]  /*1930*/  HADD2.F32 R160, -RZ, R219.reuse.H0_H0 ;  /* 0x200000dbffa07230 */ /* 0x100fe40000004100 */
[----:B------:R-:W-:Y:S02]  /*1940*/  HADD2.F32 R0, -RZ, R219.H1_H1 ;  /* 0x300000dbff007230 */ /* 0x000fe40000004100 */
[----:B------:R-:W-:-:S02]  /*1950*/  HADD2.F32 R249, -RZ, R184.H0_H0 ;  /* 0x200000b8fff97230 */ /* 0x000fc40000004100 */
[----:B------:R-:W-:Y:S01]  /*1960*/  HADD2.F32 R252, -RZ, R186.H1_H1 ;  /* 0x300000bafffc7230 */ /* 0x000fe20000004100 */
        /* <DEDUP_REMOVED lines=16> */
[----:B------:R-:W-:-:S02]  /*1a70*/  HADD2.F32 R71, -RZ, R188.H0_H0 ;  /* 0x200000bcff477230 */ /* 0x000fc40000004100 */
[----:B------:R-:W-:Y:S01]  /*1a80*/  HADD2.F32 R119, -RZ, R188.H1_H1 ;  /* 0x300000bcff777230 */ /* 0x000fe20000004100 */
        /* <DEDUP_REMOVED lines=10> */
[--C-:B------:R-:W-:Y:S01]  /*1b30*/  HADD2.F32 R162, -RZ, R218.reuse.H0_H0 ;  /* 0x200000daffa27230 */ /* 0x100fe20000004100 */
[C---:B------:R-:W-:Y:S01]  /*1b40*/  FMUL.FTZ R24, R2.reuse, R213 ;  /* 0x000000d502187220 */ /* 0x040fe20000410000 */
[----:B------:R-:W-:Y:S01]  /*1b50*/  HADD2.F32 R161, -RZ, R218.H1_H1 ;  /* 0x300000daffa17230 */ /* 0x000fe20000004100 */
        /* <DEDUP_REMOVED lines=44> */
[--C-:B------:R-:W-:Y:S01]  /*1e20*/  HADD2.F32 R171, -RZ, R189.reuse.H0_H0 ;  /* 0x200000bdffab7230 */ /* 0x100fe20000004100 */
[C---:B------:R-:W-:Y:S01]  /*1e30*/  FMUL.FTZ R25, R2.reuse, R215 ;  /* 0x000000d702197220 */ /* 0x040fe20000410000 */
[----:B------:R-:W-:Y:S01]  /*1e40*/  HADD2.F32 R170, -RZ, R189.H1_H1 ;  /* 0x300000bdffaa7230 */ /* 0x000fe20000004100 */
[----:B------:R-:W-:Y:S01]  /*1e50*/  MOV R238, R179 ;  /* 0x000000b300ee7202 */ /* 0x000fe20000000f00 */
        /* <DEDUP_REMOVED lines=8> */
[----:B------:R-:W-:Y:S02]  /*1ee0*/  FADD.FTZ R32, R32, R244 ;  /* 0x000000f420207221 */ /* 0x000fe40000010000 */
[-C--:B------:R-:W-:Y:S01]  /*1ef0*/  FFMA.FTZ R100, R8, R244.reuse, R100 ;  /* 0x000000f408647223 */ /* 0x080fe20000010064 */
[----:B------:R-:W-:Y:S01]  /*1f00*/  HADD2.F32 R165, -RZ, R216.H0_H0 ;  /* 0x200000d8ffa57230 */ /* 0x000fe20000004100 */
[----:B------:R-:W-:Y:S02]  /*1f10*/  FMUL.FTZ R244, R220, R244 ;  /* 0x000000f4dcf47220 */ /* 0x000fe40000410000 */
[----:B------:R-:W-:Y:S02]  /*1f20*/  FFMA.FTZ R82, R178, R171, R82 ;  /* 0x000000abb2527223 */ /* 0x000fe40000010052 */
[----:B------:R-:W-:-:S02]  /*1f30*/  FADD.FTZ R54, R54, R171 ;  /* 0x000000ab36367221 */ /* 0x000fc40000010000 */
[----:B------:R-:W-:Y:S02]  /*1f40*/  FADD.FTZ R48, R48, R219 ;  /* 0x000000db30307221 */ /* 0x000fe40000010000 */
[----:B------:R-:W-:Y:S02]  /*1f50*/  FFMA.FTZ R84, R24, R219, R84 ;  /* 0x000000db18547223 */ /* 0x000fe40000010054 */
[----:B------:R-:W-:Y:S02]  /*1f60*/  FFMA.FTZ R83, R179, R170, R83 ;  /* 0x000000aab3537223 */ /* 0x000fe40000010053 */
[----:B------:R-:W-:Y:S02]  /*1f70*/  FADD.FTZ R55, R55, R170 ;  /* 0x000000aa37377221 */ /* 0x000fe40000010000 */
[----:B------:R-:W-:Y:S02]  /*1f80*/  FADD.FTZ R50, R50, R218 ;  /* 0x000000da32327221 */ /* 0x000fe40000010000 */
[----:B------:R-:W-:-:S02]  /*1f90*/  FFMA.FTZ R86, R26, R218, R86 ;  /* 0x000000da1a567223 */ /* 0x000fc40000010056 */
[----:B------:R-:W-:Y:S02]  /*1fa0*/  FMUL.FTZ R226, R206, R218 ;  /* 0x000000dacee27220 */ /* 0x000fe40000410000 */
[----:B------:R-:W-:Y:S02]  /*1fb0*/  FADD.FTZ R56, R56, R169 ;  /* 0x000000a938387221 */ /* 0x000fe40000010000 */
[-C--:B------:R-:W-:Y:S02]  /*1fc0*/  FFMA.FTZ R76, R184, R169.reuse, R76 ;  /* 0x000000a9b84c7223 */ /* 0x080fe4000001004c */
[----:B------:R-:W-:Y:S02]  /*1fd0*/  FMUL.FTZ R219, R108, R169 ;  /* 0x000000a96cdb7220 */ /* 0x000fe40000410000 */
[----:B------:R-:W-:Y:S02]  /*1fe0*/  FFMA.FTZ R104, R4, R243, R104 ;  /* 0x000000f304687223 */ /* 0x000fe40000010068 */
[----:B------:R-:W-:-:S02]  /*1ff0*/  FADD.FTZ R28, R28, R243 ;  /* 0x000000f31c1c7221 */ /* 0x000fc40000010000 */
[----:B------:R-:W-:Y:S02]  /*2000*/  FMUL.FTZ R200, R200, R243 ;  /* 0x000000f3c8c87220 */ /* 0x000fe40000410000 */
[----:B------:R-:W-:Y:S02]  /*2010*/  FADD.FTZ R51, R51, R217 ;  /* 0x000000d933337221 */ /* 0x000fe40000010000 */
[-C--:B------:R-:W-:Y:S02]  /*2020*/  FFMA.FTZ R87, R27, R217.reuse, R87 ;  /* 0x000000d91b577223 */ /* 0x080fe40000010057 */
[----:B------:R-:W-:Y:S02]  /*2030*/  FMUL.FTZ R225, R205, R217 ;  /* 0x000000d9cde17220 */ /* 0x000fe40000410000 */
[----:B------:R-:W-:Y:S02]  /*2040*/  FADD.FTZ R57, R57, R168 ;  /* 0x000000a839397221 */ /* 0x000fe40000010000 */
[----:B------:R-:W-:-:S02]  /*2050*/  FFMA.FTZ R77, R185, R168, R77 ;  /* 0x000000a8b94d7223 */ /* 0x000fc4000001004d */
[----:B------:R-:W-:Y:S02]  /*2060*/  FMUL.FTZ R218, R109, R168 ;  /* 0x000000a86dda7220 */ /* 0x000fe40000410000 */
[----:B------:R-:W-:Y:S02]  /*2070*/  FMUL.FTZ R243, R213, R215 ;  /* 0x000000d7d5f37220 */ /* 0x000fe40000410000 */
[----:B------:R-:W-:Y:S02]  /*2080*/  FFMA.FTZ R97, R13, R239, R97 ;  /* 0x000000ef0d617223 */ /* 0x000fe40000010061 */
[----:B------:R-:W-:Y:S02]  /*2090*/  FADD.FTZ R37, R37, R239 ;  /* 0x000000ef25257221 */ /* 0x000fe40000010000 */
[----:B------:R-:W-:Y:S02]  /*20a0*/  FADD.FTZ R58, R58, R167 ;  /* 0x000000a73a3a7221 */ /* 0x000fe40000010000 */
[----:B------:R-:W-:-:S02]  /*20b0*/  FFMA.FTZ R78, R186, R167, R78 ;  /* 0x000000a7ba4e7223 */ /* 0x000fc4000001004e */
[----:B------:R-:W-:Y:S02]  /*20c0*/  FMUL.FTZ R217, R110, R167 ;  /* 0x000000a76ed97220 */ /* 0x000fe40000410000 */
[----:B------:R-:W-:Y:S02]  /*20d0*/  FMUL.FTZ R189, R2, R232 ;  /* 0x000000e802bd7220 */ /* 0x000fe40000410000 */
        /* <DEDUP_REMOVED lines=15> */
[----:B------:R-:W-:-:S02]  /*21d0*/  FADD.FTZ R64, R64, R162 ;  /* 0x000000a240407221 */ /* 0x000fc40000010000 */
[-C--:B------:R-:W-:Y:S02]  /*21e0*/  FFMA.FTZ R68, R194, R162.reuse, R68 ;  /* 0x000000a2c2447223 */ /* 0x080fe40000010044 */
        /* <DEDUP_REMOVED lines=124> */
.L_x_10875:
[----:B0-----:R-:W-:Y:S05]  /*29b0*/  BSYNC B0 ;  /* 0x0000000000007941 */ /* 0x001fea0003800000 */
.L_x_10873:
[----:B------:R-:W2:Y:S01]  /*29c0*/  LDL R172, [R1+0x28] ;  /* 0x0000280001ac7983 */ /* 0x000ea20000100800 */
[----:B-----5:R-:W-:-:S02]  /*29d0*/  MOV R173, R196 ;  /* 0x000000c400ad7202 */ /* 0x020fc40000000f00 */
[----:B------:R-:W-:Y:S01]  /*29e0*/  MOV R174, R202 ;  /* 0x000000ca00ae7202 */ /* 0x000fe20000000f00 */
[----:B------:R-:W0:Y:S01]  /*29f0*/  S2R R215, SR_TID.X ;  /* 0x0000000000d77919 */ /* 0x000e220000002100 */
[----:B------:R-:W-:Y:S02]  /*2a00*/  PRMT R251, R173, 0x7610, R251 ;  /* 0x00007610adfb7816 */ /* 0x000fe400000000fb */
[----:B------:R-:W-:Y:S02]  /*2a10*/  MOV R173, R180 ;  /* 0x000000b400ad7202 */ /* 0x000fe40000000f00 */
[----:B------:R-:W-:Y:S02]  /*2a20*/  PRMT R249, R174, 0x7610, R249 ;  /* 0x00007610aef97816 */ /* 0x000fe400000000f9 */
[----:B0-----:R-:W-:Y:S02]  /*2a30*/  SHF.R.U32.HI R250, RZ, 0x5, R215 ;  /* 0x00000005fffa7819 */ /* 0x001fe400000116d7 */
[----:B------:R-:W-:-:S02]  /*2a40*/  LOP3.LUT P0, RZ, R215, 0x1f, RZ, 0xc0, !PT ;  /* 0x0000001fd7ff7812 */ /* 0x000fc4000780c0ff */
[----:B------:R-:W-:Y:S02]  /*2a50*/  LOP3.LUT R215, R250, 0x7fffffc, RZ, 0xc0, !PT ;  /* 0x07fffffcfad77812 */ /* 0x000fe400078ec0ff */
        /* <DEDUP_REMOVED lines=11> */
.L_x_10959:
        /* <DEDUP_REMOVED lines=18> */
.L_x_10960:
        /* <DEDUP_REMOVED lines=45> */
.L_x_10879:
[----:B------:R-:W-:Y:S05]  /*2f00*/  BSYNC B0 ;  /* 0x0000000000007941 */ /* 0x000fea0003800000 */
.L_x_10878:
        /* <DEDUP_REMOVED lines=9> */
.L_x_10881:
[----:B------:R-:W-:Y:S05]  /*2fa0*/  BSYNC B0 ;  /* 0x0000000000007941 */ /* 0x000fea0003800000 */
.L_x_10880:
        /* <DEDUP_REMOVED lines=20> */
.L_x_10883:
[----:B------:R-:W-:Y:S05]  /*30f0*/  BSYNC B0 ;  /* 0x0000000000007941 */ /* 0x000fea0003800000 */
.L_x_10882:
        /* <DEDUP_REMOVED lines=19> */
.L_x_10885:
[----:B------:R-:W-:Y:S05]  /*3230*/  BSYNC B0 ;  /* 0x0000000000007941 */ /* 0x000fea0003800000 */
.L_x_10884:
        /* <DEDUP_REMOVED lines=17> */
.L_x_10887:
[----:B------:R-:W-:Y:S05]  /*3350*/  BSYNC B0 ;  /* 0x0000000000007941 */ /* 0x000fea0003800000 */
.L_x_10886:
        /* <DEDUP_REMOVED lines=17> */
.L_x_10889:
[----:B------:R-:W-:Y:S05]  /*3470*/  BSYNC B0 ;  /* 0x0000000000007941 */ /* 0x000fea0003800000 */
.L_x_10888:
        /* <DEDUP_REMOVED lines=17> */
.L_x_10891:
[----:B------:R-:W-:Y:S05]  /*3590*/  BSYNC B0 ;  /* 0x0000000000007941 */ /* 0x000fea0003800000 */
.L_x_10890:
        /* <DEDUP_REMOVED lines=32> */
.L_x_10893:
[----:B------:R-:W-:Y:S05]  /*37a0*/  BSYNC B0 ;  /* 0x0000000000007941 */ /* 0x000fea0003800000 */
.L_x_10892:
        /* <DEDUP_REMOVED lines=22> */
.L_x_10895:
[----:B------:R-:W-:Y:S05]  /*3910*/  BSYNC B0 ;  /* 0x0000000000007941 */ /* 0x000fea0003800000 */
.L_x_10894:
        /* <DEDUP_REMOVED lines=11> */
.L_x_10897:
[----:B------:R-:W-:Y:S05]  /*39d0*/  BSYNC B0 ;  /* 0x0000000000007941 */ /* 0x000fea0003800000 */
.L_x_10896:
        /* <DEDUP_REMOVED lines=24> */
.L_x_10899:
[----:B------:R-:W-:Y:S05]  /*3b60*/  BSYNC B0 ;  /* 0x0000000000007941 */ /* 0x000fea0003800000 */
.L_x_10898:
        /* <DEDUP_REMOVED lines=9> */
.L_x_10901:
[----:B------:R-:W-:Y:S05]  /*3c00*/  BSYNC B0 ;  /* 0x0000000000007941 */ /* 0x000fea0003800000 */
.L_x_10900:
        /* <DEDUP_REMOVED lines=25> */
.L_x_10903:
[----:B------:R-:W-:Y:S05]  /*3da0*/  BSYNC B0 ;  /* 0x0000000000007941 */ /* 0x000fea0003800000 */
.L_x_10902:
        /* <DEDUP_REMOVED lines=9> */
.L_x_10905:
[----:B------:R-:W-:Y:S05]  /*3e40*/  BSYNC B0 ;  /* 0x0000000000007941 */ /* 0x000fea0003800000 */
.L_x_10904:
        /* <DEDUP_REMOVED lines=11> */
[----:B------:R-:W-:Y:S02]  /*3f00*/  @P5 F2FP.PACK_AB R249, RZ, R202 ;  /* 0x000000cafff9523e */ /* 0x000fe400000000ff */
[----:B------:R-:W-:-:S02]  /*3f10*/  @P5 LOP3.LUT P6, RZ, R197, 0xff0000, RZ, 0xc0, !PT ;  /* 0x00ff0000c5ff5812 */ /* 0x000fc400078cc0ff */
        /* <DEDUP_REMOVED lines=9> */
.L_x_10907:
[----:B------:R-:W-:Y:S05]  /*3fb0*/  BSYNC B0 ;  /* 0x0000000000007941 */ /* 0x000fea0003800000 */
.L_x_10906:
        /* <DEDUP_REMOVED lines=29> */
.L_x_10909:
[----:B------:R-:W-:Y:S05]  /*4190*/  BSYNC B0 ;  /* 0x0000000000007941 */ /* 0x000fea0003800000 */
.L_x_10908:
        /* <DEDUP_REMOVED lines=9> */
[----:B------:R-:W-:Y:S02]  /*4230*/  @P5 F2FP.PACK_AB R174, RZ, R174 ;  /* 0x000000aeffae523e */ /* 0x000fe400000000ff */
        /* <DEDUP_REMOVED lines=13> */
.L_x_10911:
[----:B------:R-:W-:Y:S05]  /*4310*/  BSYNC B0 ;  /* 0x0000000000007941 */ /* 0x000fea0003800000 */
.L_x_10910:
        /* <DEDUP_REMOVED lines=11> */
.L_x_10913:
[----:B------:R-:W-:Y:S05]  /*43d0*/  BSYNC B0 ;  /* 0x0000000000007941 */ /* 0x000fea0003800000 */
.L_x_10912:
        /* <DEDUP_REMOVED lines=10> */
[----:B------:R-:W-:Y:S02]  /*4480*/  @P5 F2FP.PACK_AB R197, RZ, R174 ;  /* 0x000000aeffc5523e */ /* 0x000fe400000000ff */
[----:B------:R-:W-:-:S02]  /*4490*/  @!P4 ISETP.NE.U32.AND P2, PT, RZ, c[0x0][0x218], PT ;  /* 0x00008600ff00ca0c */ /* 0x000fc40003f45070 */
        /* <DEDUP_REMOVED lines=9> */
.L_x_10915:
[----:B------:R-:W-:Y:S05]  /*4530*/  BSYNC B0 ;  /* 0x0000000000007941 */ /* 0x000fea0003800000 */
.L_x_10914:
        /* <DEDUP_REMOVED lines=13> */
.L_x_10917:
[----:B------:R-:W-:Y:S05]  /*4610*/  BSYNC B0 ;  /* 0x0000000000007941 */ /* 0x000fea0003800000 */
.L_x_10916:
        /* <DEDUP_REMOVED lines=15> */
.L_x_10919:
[----:B------:R-:W-:Y:S05]  /*4710*/  BSYNC B0 ;  /* 0x0000000000007941 */ /* 0x000fea0003800000 */
.L_x_10918:
        /* <DEDUP_REMOVED lines=15> */
.L_x_10921:
[----:B------:R-:W-:Y:S05]  /*4810*/  BSYNC B0 ;  /* 0x0000000000007941 */ /* 0x000fea0003800000 */
.L_x_10920:
        /* <DEDUP_REMOVED lines=15> */
.L_x_10923:
[----:B------:R-:W-:Y:S05]  /*4910*/  BSYNC B0 ;  /* 0x0000000000007941 */ /* 0x000fea0003800000 */
.L_x_10922:
        /* <DEDUP_REMOVED lines=15> */
.L_x_10925:
[----:B------:R-:W-:Y:S05]  /*4a10*/  BSYNC B0 ;  /* 0x0000000000007941 */ /* 0x000fea0003800000 */
.L_x_10924:
        /* <DEDUP_REMOVED lines=19> */
[----:B------:R-:W-:Y:S01]  /*4b50*/  @P5 F2FP.PACK_AB R172, RZ, R251 ;  /* 0x000000fbffac523e */ /* 0x000fe200000000ff */
[----:B------:R-:W-:Y:S01]  /*4b60*/  @P5 FMUL.FTZ R175, R197, c[0x0][0x1ec] ;  /* 0x00007b00c5af5a20 */ /* 0x000fe20000410000 */
[----:B------:R-:W-:Y:S01]  /*4b70*/  @P5 F2FP.PACK_AB R173, RZ, R248 ;  /* 0x000000f8ffad523e */ /* 0x000fe200000000ff */
[----:B------:R-:W-:Y:S01]  /*4b80*/  @P5 FMUL.FTZ R174, R174, c[0x0][0x1e8] ;  /* 0x00007a00aeae5a20 */ /* 0x000fe20000410000 */
[----:B------:R-:W-:Y:S01]  /*4b90*/  @P5 PRMT R162, R172, 0x7610, R162 ;  /* 0x00007610aca25816 */ /* 0x000fe200000000a2 */
[----:B------:R-:W-:Y:S01]  /*4ba0*/  @P5 FMUL.FTZ R175, R175, c[0x0][0x1e8] ;  /* 0x00007a00afaf5a20 */ /* 0x000fe20000410000 */
[----:B------:R-:W-:Y:S02]  /*4bb0*/  @P5 MOV R172, 0x10 ;  /* 0x0000001000ac5802 */ /* 0x000fe40000000f00 */
[----:B------:R-:W-:-:S02]  /*4bc0*/  @P5 FSEL R174, R174, RZ, P6 ;  /* 0x000000ffaeae5208 */ /* 0x000fc40003000000 */
[----:B------:R-:W-:Y:S02]  /*4bd0*/  @P5 FSEL R175, R175, RZ, P2 ;  /* 0x000000ffafaf5208 */ /* 0x000fe40001000000 */
[----:B------:R-:W-:Y:S02]  /*4be0*/  @P5 F2FP.PACK_AB R174, RZ, R174 ;  /* 0x000000aeffae523e */ /* 0x000fe400000000ff */
[----:B------:R-:W-:Y:S02]  /*4bf0*/  @P5 PRMT R162, R162, 0x5410, R173 ;  /* 0x00005410a2a25816 */ /* 0x000fe400000000ad */
        /* <DEDUP_REMOVED lines=17> */
.L_x_10927:
[----:B------:R-:W-:Y:S05]  /*4d10*/  BSYNC B0 ;  /* 0x0000000000007941 */ /* 0x000fea0003800000 */
.L_x_10926:
        /* <DEDUP_REMOVED lines=11> */
.L_x_10929:
[----:B------:R-:W-:Y:S05]  /*4dd0*/  BSYNC B0 ;  /* 0x0000000000007941 */ /* 0x000fea0003800000 */
.L_x_10928:
        /* <DEDUP_REMOVED lines=14> */
.L_x_10931:
[----:B------:R-:W-:Y:S05]  /*4ec0*/  BSYNC B0 ;  /* 0x0000000000007941 */ /* 0x000fea0003800000 */
.L_x_10930:
        /* <DEDUP_REMOVED lines=9> */
.L_x_10933:
[----:B------:R-:W-:Y:S05]  /*4f60*/  BSYNC B0 ;  /* 0x0000000000007941 */ /* 0x000fea0003800000 */
.L_x_10932:
        /* <DEDUP_REMOVED lines=18> */
.L_x_10935:
[----:B0-----:R-:W-:Y:S05]  /*5090*/  BSYNC B0 ;  /* 0x0000000000007941 */ /* 0x001fea0003800000 */
.L_x_10934:
        /* <DEDUP_REMOVED lines=11> */
.L_x_10937:
[----:B------:R-:W-:Y:S05]  /*5150*/  BSYNC B0 ;  /* 0x0000000000007941 */ /* 0x000fea0003800000 */
.L_x_10936:
        /* <DEDUP_REMOVED lines=11> */
.L_x_10939:
[----:B------:R-:W-:Y:S05]  /*5210*/  BSYNC B0 ;  /* 0x0000000000007941 */ /* 0x000fea0003800000 */
.L_x_10938:
        /* <DEDUP_REMOVED lines=11> */
.L_x_10941:
[----:B------:R-:W-:Y:S05]  /*52d0*/  BSYNC B0 ;  /* 0x0000000000007941 */ /* 0x000fea0003800000 */
.L_x_10940:
        /* <DEDUP_REMOVED lines=24> */
[----:B------:R-:W-:Y:S01]  /*5460*/  @P5 F2FP.PACK_AB R174, RZ, R174 ;  /* 0x000000aeffae523e */ /* 0x000fe200000000ff */
[----:B------:R-:W-:Y:S01]  /*5470*/  @P5 FMUL.FTZ R192, R192, c[0x0][0x1e8] ;  /* 0x00007a00c0c05a20 */ /* 0x000fe20000410000 */
[----:B------:R-:W-:-:S02]  /*5480*/  @P5 LOP3.LUT P6, RZ, R183, 0xff, RZ, 0xc0, !PT ;  /* 0x000000ffb7ff5812 */ /* 0x000fc400078cc0ff */
[----:B------:R-:W-:Y:S02]  /*5490*/  @P5 F2FP.PACK_AB R175, RZ, R175 ;  /* 0x000000afffaf523e */ /* 0x000fe400000000ff */
[----:B------:R-:W-:Y:S01]  /*54a0*/  @P5 PRMT R161, R174, 0x7610, R161 ;  /* 0x00007610aea15816 */ /* 0x000fe200000000a1 */
[----:B------:R-:W-:Y:S01]  /*54b0*/  @P5 FMUL.FTZ R174, R224, c[0x0][0x1ec] ;  /* 0x00007b00e0ae5a20 */ /* 0x000fe20000410000 */
[----:B------:R-:W-:Y:S02]  /*54c0*/  @P5 F2FP.PACK_AB R172, RZ, R172 ;  /* 0x000000acffac523e */ /* 0x000fe400000000ff */
[----:B------:R-:W-:Y:S01]  /*54d0*/  @P5 LOP3.LUT P2, RZ, R183, 0xff00, RZ, 0xc0, !PT ;  /* 0x0000ff00b7ff5812 */ /* 0x000fe2000784c0ff */
[----:B------:R-:W-:Y:S01]  /*54e0*/  @P5 FMUL.FTZ R174, R174, c[0x0][0x1e8] ;  /* 0x00007a00aeae5a20 */ /* 0x000fe20000410000 */
[----:B------:R-:W-:Y:S02]  /*54f0*/  @P5 FSEL R182, R182, RZ, P6 ;  /* 0x000000ffb6b65208 */ /* 0x000fe40003000000 */
[----:B------:R-:W-:Y:S01]  /*5500*/  @P5 PRMT R161, R161, 0x5410, R175 ;  /* 0x00005410a1a15816 */ /* 0x000fe200000000af */
[----:B------:R-:W-:Y:S01]  /*5510*/  @P5 FMUL.FTZ R175, R248, c[0x0][0x1ec] ;  /* 0x00007b00f8af5a20 */ /* 0x000fe20000410000 */
[----:B------:R-:W-:-:S02]  /*5520*/  @P5 LOP3.LUT P6, RZ, R183, 0xff0000, RZ, 0xc0, !PT ;  /* 0x00ff0000b7ff5812 */ /* 0x000fc400078cc0ff */
[----:B------:R-:W-:Y:S01]  /*5530*/  @P5 F2FP.PACK_AB R173, RZ, R173 ;  /* 0x000000adffad523e */ /* 0x000fe200000000ff */
[----:B------:R-:W-:Y:S01]  /*5540*/  @P5 FMUL.FTZ R175, R175, c[0x0][0x1e8] ;  /* 0x00007a00afaf5a20 */ /* 0x000fe20000410000 */
[----:B------:R-:W-:Y:S02]  /*5550*/  @P5 PRMT R160, R172, 0x7610, R160 ;  /* 0x00007610aca05816 */ /* 0x000fe400000000a0 */
[----:B------:R-:W-:Y:S02]  /*5560*/  @P5 FSEL R192, R192, RZ, P2 ;  /* 0x000000ffc0c05208 */ /* 0x000fe40001000000 */
[----:B------:R-:W-:Y:S02]  /*5570*/  @P5 F2FP.PACK_AB R172, RZ, R182 ;  /* 0x000000b6ffac523e */ /* 0x000fe400000000ff */
[----:B------:R-:W-:Y:S02]  /*5580*/  @P5 LOP3.LUT P2, RZ, R183, 0xff000000, RZ, 0xc0, !PT ;  /* 0xff000000b7ff5812 */ /* 0x000fe4000784c0ff */
[----:B------:R-:W-:-:S02]  /*5590*/  @P5 FSEL R174, R174, RZ, P6 ;  /* 0x000000ffaeae5208 */ /* 0x000fc40003000000 */
[----:B------:R-:W-:Y:S02]  /*55a0*/  @P5 PRMT R160, R160, 0x5410, R173 ;  /* 0x00005410a0a05816 */ /* 0x000fe400000000ad */
[----:B------:R-:W-:Y:S02]  /*55b0*/  @P5 F2FP.PACK_AB R173, RZ, R192 ;  /* 0x000000c0ffad523e */ /* 0x000fe400000000ff */
[----:B------:R-:W-:Y:S02]  /*55c0*/  @P5 PRMT R162, R172, 0x7610, R162 ;  /* 0x00007610aca25816 */ /* 0x000fe400000000a2 */
[----:B------:R-:W-:Y:S02]  /*55d0*/  @P5 FSEL R175, R175, RZ, P2 ;  /* 0x000000ffafaf5208 */ /* 0x000fe40001000000 */
[----:B------:R-:W-:Y:S02]  /*55e0*/  @P5 F2FP.PACK_AB R174, RZ, R174 ;  /* 0x000000aeffae523e */ /* 0x000fe400000000ff */
[----:B------:R-:W-:-:S02]  /*55f0*/  @P5 PRMT R162, R162, 0x5410, R173 ;  /* 0x00005410a2a25816 */ /* 0x000fc400000000ad */
[----:B------:R-:W-:Y:S02]  /*5600*/  @P5 MOV R172, 0x10 ;  /* 0x0000001000ac5802 */ /* 0x000fe40000000f00 */
[----:B------:R-:W-:Y:S02]  /*5610*/  @P5 IADD3 R173, R207, 0x180, RZ ;  /* 0x00000180cfad5810 */ /* 0x000fe40007ffe0ff */
[----:B------:R-:W-:Y:S02]  /*5620*/  @P5 F2FP.PACK_AB R175, RZ, R175 ;  /* 0x000000afffaf523e */ /* 0x000fe400000000ff */
        /* <DEDUP_REMOVED lines=15> */
.L_x_10943:
[----:B------:R-:W-:Y:S05]  /*5720*/  BSYNC B0 ;  /* 0x0000000000007941 */ /* 0x000fea0003800000 */
.L_x_10942:
        /* <DEDUP_REMOVED lines=14> */
.L_x_10945:
[----:B------:R-:W-:Y:S05]  /*5810*/  BSYNC B0 ;  /* 0x0000000000007941 */ /* 0x000fea0003800000 */
.L_x_10944:
[----:B------:R-:W-:Y:S01]  /*5820*/  @P5 FMUL.FTZ R175, R192, c[0x0][0x1ec] ;  /* 0x00007b00c0af5a20 */ /* 0x000fe20000410000 */
        /* <DEDUP_REMOVED lines=19> */
.L_x_10947:
[----:B------:R-:W-:Y:S05]  /*5960*/  BSYNC B0 ;  /* 0x0000000000007941 */ /* 0x000fea0003800000 */
.L_x_10946:
        /* <DEDUP_REMOVED lines=9> */
.L_x_10949:
[----:B------:R-:W-:Y:S05]  /*5a00*/  BSYNC B0 ;  /* 0x0000000000007941 */ /* 0x000fea0003800000 */
.L_x_10948:
        /* <DEDUP_REMOVED lines=22> */
.L_x_10951:
[----:B------:R-:W-:Y:S05]  /*5b70*/  BSYNC B0 ;  /* 0x0000000000007941 */ /* 0x000fea0003800000 */
.L_x_10950:
        /* <DEDUP_REMOVED lines=10> */
[----:B------:R-:W-:Y:S02]  /*5c20*/  @P5 F2FP.PACK_AB R192, RZ, R192 ;  /* 0x000000c0ffc0523e */ /* 0x000fe400000000ff */
        /* <DEDUP_REMOVED lines=10> */
.L_x_10953:
[----:B------:R-:W-:Y:S05]  /*5cd0*/  BSYNC B0 ;  /* 0x0000000000007941 */ /* 0x000fea0003800000 */
.L_x_10952:
        /* <DEDUP_REMOVED lines=13> */
.L_x_10955:
[----:B------:R-:W-:Y:S05]  /*5db0*/  BSYNC B0 ;  /* 0x0000000000007941 */ /* 0x000fea0003800000 */
.L_x_10954:
        /* <DEDUP_REMOVED lines=9> */
[----:B------:R-:W-:Y:S02]  /*5e50*/  @P5 F2FP.PACK_AB R193, RZ, R193 ;  /* 0x000000c1ffc1523e */ /* 0x000fe400000000ff */
[----:B------:R-:W-:Y:S02]  /*5e60*/  @P5 F2FP.PACK_AB R175, RZ, R175 ;  /* 0x000000afffaf523e */ /* 0x000fe400000000ff */
        /* <DEDUP_REMOVED lines=16> */
.L_x_10957:
[----:B------:R-:W-:Y:S05]  /*5f70*/  BSYNC B0 ;  /* 0x0000000000007941 */ /* 0x000fea0003800000 */
.L_x_10956:
[----:B------:R-:W2:Y:S01]  /*5f80*/  LDL.LU R173, [R1+0x28] ;  /* 0x0000280001ad7983 */ /* 0x000ea20000300800 */
[----:B------:R-:W-:Y:S01]  /*5f90*/  @P5 FMUL.FTZ R2, R172, c[0x0][0x1ec] ;  /* 0x00007b00ac025a20 */ /* 0x000fe20000410000 */
[----:B------:R-:W-:Y:S02]  /*5fa0*/  @P5 LOP3.LUT P2, RZ, R181, 0xff000000, RZ, 0xc0, !PT ;  /* 0xff000000b5ff5812 */ /* 0x000fe4000784c0ff */
[----:B------:R-:W-:Y:S01]  /*5fb0*/  @P0 IADD3 R3, R3, 0x200, RZ ;  /* 0x0000020003030810 */ /* 0x000fe20007ffe0ff */
[----:B------:R-:W-:Y:S01]  /*5fc0*/  @P5 FMUL.FTZ R2, R2, c[0x0][0x1e8] ;  /* 0x00007a0002025a20 */ /* 0x000fe20000410000 */
[----:B------:R-:W-:-:S04]  /*5fd0*/  SEL R171, R172, R171, P1 ;  /* 0x000000abacab7207 */ /* 0x000fc80000800000 */
[----:B------:R-:W-:-:S04]  /*5fe0*/  @P5 FSEL R2, R2, RZ, P2 ;  /* 0x000000ff02025208 */ /* 0x000fc80001000000 */
[----:B------:R-:W-:-:S04]  /*5ff0*/  @P5 F2FP.PACK_AB R2, RZ, R2 ;  /* 0x00000002ff02523e */ /* 0x000fc800000000ff */
        /* <DEDUP_REMOVED lines=14> */
.L_x_10872:
        /* <DEDUP_REMOVED lines=30> */
.L_x_10876:
[----:B0-----:R-:W-:Y:S01]  /*62c0*/  HFMA2.MMA R174, -RZ, RZ, 0, 9.5367431640625e-07 ;  /* 0x00000010ffae7435 */ /* 0x001fe200000001ff */
[----:B------:R-:W-:-:S02]  /*62d0*/  MOV R173, R175 ;  /* 0x000000af00ad7202 */ /* 0x000fc40000000f00 */
[----:B------:R-:W-:-:S03]  /*62e0*/  MOV R172, 0x6300 ;  /* 0x0000630000ac7802 */ /* 0x000fc60000000f00 */
[----:B------:R-:W-:Y:S05]  /*62f0*/  CALL.REL.NOINC `($__internal_153_$__cuda_sm70_shflsync_down_p) ;  /* 0x0000034000007944 */ /* 0x000fea0003c00000 */
[----:B------:R-:W-:Y:S01]  /*6300*/  MOV R248, R174 ;  /* 0x000000ae00f87202 */ /* 0x000fe20000000f00 */
[----:B-----5:R-:W-:Y:S05]  /*6310*/  BRA `(.L_x_10959) ;  /* 0xffffc7f000007947 */ /* 0x020fea000383ffff */
.L_x_10877:
[----:B0-----:R-:W-:Y:S01]  /*6320*/  HFMA2.MMA R174, -RZ, RZ, 0, 9.5367431640625e-07 ;  /* 0x00000010ffae7435 */ /* 0x001fe200000001ff */
[----:B------:R-:W-:Y:S02]  /*6330*/  MOV R173, R216 ;  /* 0x000000d800ad7202 */ /* 0x000fe40000000f00 */
[----:B------:R-:W-:-:S03]  /*6340*/  MOV R172, 0x6360 ;  /* 0x0000636000ac7802 */ /* 0x000fc60000000f00 */
[----:B-12---:R-:W-:Y:S05]  /*6350*/  CALL.REL.NOINC `($__internal_153_$__cuda_sm70_shflsync_down_p) ;  /* 0x000002e000007944 */ /* 0x006fea0003c00000 */
[----:B------:R-:W-:Y:S01]  /*6360*/  FADD.FTZ R175, R248, R175 ;  /* 0x000000aff8af7221 */ /* 0x000fe20000010000 */
[----:B------:R-:W-:Y:S01]  /*6370*/  MOV R172, 0x63c0 ;  /* 0x000063c000ac7802 */ /* 0x000fe20000000f00 */
[----:B------:R-:W-:Y:S01]  /*6380*/  FADD.FTZ R216, R216, R174 ;  /* 0x000000aed8d87221 */ /* 0x000fe20000010000 */
[----:B------:R-:W-:Y:S02]  /*6390*/  MOV R174, 0x8 ;  /* 0x0000000800ae7802 */ /* 0x000fe40000000f00 */
[----:B------:R-:W-:Y:S02]  /*63a0*/  MOV R173, R175 ;  /* 0x000000af00ad7202 */ /* 0x000fe40000000f00 */
[----:B-----5:R-:W-:Y:S05]  /*63b0*/  CALL.REL.NOINC `($__internal_153_$__cuda_sm70_shflsync_down_p) ;  /* 0x0000028000007944 */ /* 0x020fea0003c00000 */
[----:B------:R-:W-:Y:S01]  /*63c0*/  MOV R248, R174 ;  /* 0x000000ae00f87202 */ /* 0x000fe20000000f00 */
[----:B------:R-:W-:Y:S01]  /*63d0*/  HFMA2.MMA R174, -RZ, RZ, 0, 4.76837158203125e-07 ;  /* 0x00000008ffae7435 */ /* 0x000fe200000001ff */
[----:B------:R-:W-:-:S02]  /*63e0*/  MOV R173, R216 ;  /* 0x000000d800ad7202 */ /* 0x000fc40000000f00 */
[----:B------:R-:W-:-:S03]  /*63f0*/  MOV R172, 0x6410 ;  /* 0x0000641000ac7802 */ /* 0x000fc60000000f00 */
[----:B-----5:R-:W-:Y:S05]  /*6400*/  CALL.REL.NOINC `($__internal_153_$__cuda_sm70_shflsync_down_p) ;  /* 0x0000023000007944 */ /* 0x020fea0003c00000 */
[----:B------:R-:W-:Y:S01]  /*6410*/  FADD.FTZ R175, R248, R175 ;  /* 0x000000aff8af7221 */ /* 0x000fe20000010000 */
[----:B------:R-:W-:Y:S01]  /*6420*/  MOV R172, 0x6470 ;  /* 0x0000647000ac7802 */ /* 0x000fe20000000f00 */
[----:B------:R-:W-:Y:S01]  /*6430*/  FADD.FTZ R216, R216, R174 ;  /* 0x000000aed8d87221 */ /* 0x000fe20000010000 */
[----:B------:R-:W-:Y:S02]  /*6440*/  MOV R174, 0x4 ;  /* 0x0000000400ae7802 */ /* 0x000fe40000000f00 */
[----:B------:R-:W-:Y:S02]  /*6450*/  MOV R173, R175 ;  /* 0x000000af00ad7202 */ /* 0x000fe40000000f00 */
[----:B-----5:R-:W-:Y:S05]  /*6460*/  CALL.REL.NOINC `($__internal_153_$__cuda_sm70_shflsync_down_p) ;  /* 0x000001d000007944 */ /* 0x020fea0003c00000 */
[----:B------:R-:W-:Y:S01]  /*6470*/  MOV R248, R174 ;  /* 0x000000ae00f87202 */ /* 0x000fe20000000f00 */
[----:B------:R-:W-:Y:S01]  /*6480*/  HFMA2.MMA R174, -RZ, RZ, 0, 2.384185791015625e-07 ;  /* 0x00000004ffae7435 */ /* 0x000fe200000001ff */
[----:B------:R-:W-:Y:S02]  /*6490*/  MOV R173, R216 ;  /* 0x000000d800ad7202 */ /* 0x000fe40000000f00 */
[----:B------:R-:W-:-:S03]  /*64a0*/  MOV R172, 0x64c0 ;  /* 0x000064c000ac7802 */ /* 0x000fc60000000f00 */
[----:B-----5:R-:W-:Y:S05]  /*64b0*/  CALL.REL.NOINC `($__internal_153_$__cuda_sm70_shflsync_down_p) ;  /* 0x0000018000007944 */ /* 0x020fea0003c00000 */
[----:B------:R-:W-:Y:S01]  /*64c0*/  FADD.FTZ R175, R248, R175 ;  /* 0x000000aff8af7221 */ /* 0x000fe20000010000 */
[----:B------:R-:W-:Y:S01]  /*64d0*/  MOV R172, 0x6520 ;  /* 0x0000652000ac7802 */ /* 0x000fe20000000f00 */
[----:B------:R-:W-:Y:S01]  /*64e0*/  FADD.FTZ R216, R216, R174 ;  /* 0x000000aed8d87221 */ /* 0x000fe20000010000 */
[----:B------:R-:W-:-:S02]  /*64f0*/  MOV R174, 0x2 ;  /* 0x0000000200ae7802 */ /* 0x000fc40000000f00 */
[----:B------:R-:W-:Y:S02]  /*6500*/  MOV R173, R175 ;  /* 0x000000af00ad7202 */ /* 0x000fe40000000f00 */
[----:B-----5:R-:W-:Y:S05]  /*6510*/  CALL.REL.NOINC `($__internal_153_$__cuda_sm70_shflsync_down_p) ;  /* 0x0000012000007944 */ /* 0x020fea0003c00000 */
[----:B------:R-:W-:Y:S01]  /*6520*/  MOV R248, R174 ;  /* 0x000000ae00f87202 */ /* 0x000fe20000000f00 */
[----:B------:R-:W-:Y:S01]  /*6530*/  HFMA2.MMA R174, -RZ, RZ, 0, 1.1920928955078125e-07 ;  /* 0x00000002ffae7435 */ /* 0x000fe200000001ff */
[----:B------:R-:W-:Y:S02]  /*6540*/  MOV R173, R216 ;  /* 0x000000d800ad7202 */ /* 0x000fe40000000f00 */
        /* <DEDUP_REMOVED lines=9> */
[----:B------:R-:W-:Y:S01]  /*65e0*/  HFMA2.MMA R174, -RZ, RZ, 0, 5.9604644775390625e-08 ;  /* 0x00000001ffae7435 */ /* 0x000fe200000001ff */
[----:B------:R-:W-:-:S02]  /*65f0*/  MOV R173, R216 ;  /* 0x000000d800ad7202 */ /* 0x000fc40000000f00 */
[----:B------:R-:W-:-:S03]  /*6600*/  MOV R172, 0x6620 ;  /* 0x0000662000ac7802 */ /* 0x000fc60000000f00 */
[----:B-----5:R-:W-:Y:S05]  /*6610*/  CALL.REL.NOINC `($__internal_153_$__cuda_sm70_shflsync_down_p) ;  /* 0x0000002000007944 */ /* 0x020fea0003c00000 */
[----:B------:R-:W-:Y:S01]  /*6620*/  MOV R173, R174 ;  /* 0x000000ae00ad7202 */ /* 0x000fe20000000f00 */
[----:B-----5:R-:W-:Y:S05]  /*6630*/  BRA `(.L_x_10960) ;  /* 0xffffc5f000007947 */ /* 0x020fea000383ffff */
        .weak           $__internal_153_$__cuda_sm70_shflsync_down_p
        .type           $__internal_153_$__cuda_sm70_shflsync_down_p,@function
        .size           $__internal_153_$__cuda_sm70_shflsync_down_p,(.L_x_14371 - $__internal_153_$__cuda_sm70_shflsync_down_p)
$__internal_153_$__cuda_sm70_shflsync_down_p:
        /* <DEDUP_REMOVED lines=9> */
[----:B01----:R-:W-:Y:S06]  /*66d0*/  RET.REL.NODEC R172 `(_ZN10layer_norm13ln_bwd_kernelINS_13Kernel_traitsIf6__halffS2_fjLj5120ELj1ELj1ELj4ELj16ENS_18Kernel_traits_baseILj5120EfS2_fS2_fjLj128EEEEELb1ELb0ELb1ELb1EEEvNS_9BwdParamsE) ;  /* 0xffff9920ac007950 */ /* 0x003fec0003c3ffff */
.L_x_10961:
        /* <DEDUP_REMOVED lines=10> */
.L_x_14371:


//--------------------- .text._ZN10layer_norm13ln_bwd_kernelINS_13Kernel_traitsIf6__halffS2_fjLj5120ELj1ELj1ELj4ELj16ENS_18Kernel_traits_baseILj5120EfS2_fS2_fjLj128EEEEELb1ELb1ELb0ELb0EEEvNS_9BwdParamsE --------------------------
	.section	.text._ZN10layer_norm13ln_bwd_kernelINS_13Kernel_traitsIf6__halffS2_fjLj5120ELj1ELj1ELj4ELj16ENS_18Kernel_traits_baseILj5120EfS2_fS2_fjLj128EEEEELb1ELb1ELb0ELb0EEEvNS_9BwdParamsE,"ax",@progbits
	.sectioninfo	@"SHI_REGISTERS=255"
	.align	128
        .global         _ZN10layer_norm13ln_bwd_kernelINS_13Kernel_traitsIf6__halffS2_fjLj5120ELj1ELj1ELj4ELj16ENS_18Kernel_traits_baseILj5120EfS2_fS2_fjLj128EEEEELb1ELb1ELb0ELb0EEEvNS_9BwdParamsE
        .type           _ZN10layer_norm13ln_bwd_kernelINS_13Kernel_traitsIf6__halffS2_fjLj5120ELj1ELj1ELj4ELj16ENS_18Kernel_traits_baseILj5120EfS2_fS2_fjLj128EEEEELb1ELb1ELb0ELb0EEEvNS_9BwdParamsE,@function
        .size           _ZN10layer_norm13ln_bwd_kernelINS_13Kernel_traitsIf6__halffS2_fjLj5120ELj1ELj1ELj4ELj16ENS_18Kernel_traits_baseILj5120EfS2_fS2_fjLj128EEEEELb1ELb1ELb0ELb0EEEvNS_9BwdParamsE,(.L_x_14372 - _ZN10layer_norm13ln_bwd_kernelINS_13Kernel_traitsIf6__halffS2_fjLj5120ELj1ELj1ELj4ELj16ENS_18Kernel_traits_baseILj5120EfS2_fS2_fjLj128EEEEELb1ELb1ELb0ELb0EEEvNS_9BwdParamsE)
        .other          _ZN10layer_norm13ln_bwd_kernelINS_13Kernel_traitsIf6__halffS2_fjLj5120ELj1ELj1ELj4ELj16ENS_18Kernel_traits_baseILj5120EfS2_fS2_fjLj128EEEEELb1ELb1ELb0ELb0EEEvNS_9BwdParamsE,@"STO_CUDA_ENTRY STV_DEFAULT"
_ZN10layer_norm13ln_bwd_kernelINS_13Kernel_traitsIf6__halffS2_fjLj5120ELj1ELj1ELj4ELj16ENS_18Kernel_traits_baseILj5120EfS2_fS2_fjLj128EEEEELb1ELb1ELb0ELb0EEEvNS_9BwdParamsE:
.text._ZN10layer_norm13ln_bwd_kernelINS_13Kernel_traitsIf6__halffS2_fjLj5120ELj1ELj1ELj4ELj16ENS_18Kernel_traits_baseILj5120EfS2_fS2_fjLj128EEEEELb1ELb1ELb0ELb0EEEvNS_9BwdParamsE:
        /* <DEDUP_REMOVED lines=201> */
.L_x_10985:
        /* <DEDUP_REMOVED lines=55> */
[----:B---3--:R-:W-:Y:S01]  /*1000*/  HADD2.F32 R201, -RZ, R192.H0_H0 ;  /* 0x200000c0ffc97230 */ /* 0x008fe20000004100 */
        /* <DEDUP_REMOVED lines=10> */
[----:B------:R-:W-:Y:S02]  /*10b0*/  HADD2.F32 R202, -RZ, R192.H1_H1 ;  /* 0x300000c0ffca7230 */ /* 0x000fe40000004100 */
[----:B------:R-:W-:-:S03]  /*10c0*/  HADD2.F32 R203, -RZ, R193.H0_H0 ;  /* 0x200000c1ffcb7230 */ /* 0x000fc60000004100 */
        /* <DEDUP_REMOVED lines=8> */
[----:B------:R-:W-:Y:S02]  /*1150*/  HADD2.F32 R200, -RZ, R193.H1_H1 ;  /* 0x300000c1ffc87230 */ /* 0x000fe40000004100 */
[----:B------:R-:W-:Y:S01]  /*1160*/  HADD2.F32 R193, -RZ, R194.H0_H0 ;  /* 0x200000c2ffc17230 */ /* 0x000fe20000004100 */
        /* <DEDUP_REMOVED lines=21> */
[----:B------:R-:W-:Y:S01]  /*12c0*/  HADD2.F32 R194, -RZ, R194.H1_H1 ;  /* 0x300000c2ffc27230 */ /* 0x000fe20000004100 */
        /* <DEDUP_REMOVED lines=10> */
[--C-:B------:R-:W-:Y:S01]  /*1370*/  HADD2.F32 R192, -RZ, R195.reuse.H0_H0 ;  /* 0x200000c3ffc07230 */ /* 0x100fe20000004100 */
[----:B------:R-:W-:Y:S02]  /*1380*/  FADD.FTZ R194, R194, R202 ;  /* 0x000000cac2c27221 */ /* 0x000fe40000010000 */
[----:B------:R-:W-:Y:S01]  /*1390*/  FFMA.FTZ R193, R249, R202, R193 ;  /* 0x000000caf9c17223 */ /* 0x000fe200000100c1 */
[----:B------:R-:W-:Y:S01]  /*13a0*/  HADD2.F32 R195, -RZ, R195.H1_H1 ;  /* 0x300000c3ffc37230 */ /* 0x000fe20000004100 */
        /* <DEDUP_REMOVED lines=15> */
.L_x_10964:
[----:B0-----:R-:W-:Y:S05]  /*14a0*/  BSYNC B0 ;  /* 0x0000000000007941 */ /* 0x001fea0003800000 */
.L_x_10963:
        /* <DEDUP_REMOVED lines=35> */
[----:B------:R-:W-:Y:S02]  /*16e0*/  HADD2.F32 R239, -RZ, R200.H0_H0 ;  /* 0x200000c8ffef7230 */ /* 0x000fe40000004100 */
[--C-:B------:R-:W-:Y:S02]  /*16f0*/  HADD2.F32 R199, -RZ, R202.reuse.H0_H0 ;  /* 0x200000caffc77230 */ /* 0x100fe40000004100 */
[----:B------:R-:W-:Y:S01]  /*1700*/  HADD2.F32 R198, -RZ, R202.H1_H1 ;  /* 0x300000caffc67230 */ /* 0x000fe20000004100 */
[C---:B------:R-:W-:Y:S01]  /*1710*/  FMUL.FTZ R202, R4.reuse, R9 ;  /* 0x0000000904ca7220 */ /* 0x040fe20000410000 */
[--C-:B------:R-:W-:Y:S01]  /*1720*/  HADD2.F32 R197, -RZ, R203.reuse.H0_H0 ;  /* 0x200000cbffc57230 */ /* 0x100fe20000004100 */
[----:B------:R-:W-:Y:S01]  /*1730*/  FMUL.FTZ R240, R4, R240 ;  /* 0x000000f004f07220 */ /* 0x000fe20000410000 */
[----:B------:R-:W-:Y:S01]  /*1740*/  HADD2.F32 R196, -RZ, R203.H1_H1 ;  /* 0x300000cbffc47230 */ /* 0x000fe20000004100 */
[----:B------:R-:W-:Y:S01]  /*1750*/  FMUL.FTZ R203, R248, R239 ;  /* 0x000000eff8cb7220 */ /* 0x000fe20000410000 */
[----:B------:R-:W-:Y:S01]  /*1760*/  HADD2.F32 R242, -RZ, R200.H1_H1 ;  /* 0x300000c8fff27230 */ /* 0x000fe20000004100 */
[C---:B------:R-:W-:Y:S01]  /*1770*/  FMUL.FTZ R241, R4.reuse, R241 ;  /* 0x000000f104f17220 */ /* 0x040fe20000410000 */
[----:B------:R-:W-:Y:S01]  /*1780*/  HADD2.F32 R200, -RZ, R201.H0_H0 ;  /* 0x200000c9ffc87230 */ /* 0x000fe20000004100 */
        /* <DEDUP_REMOVED lines=52> */
.L_x_10966:
[----:B------:R-:W-:Y:S05]  /*1ad0*/  BSYNC B0 ;  /* 0x0000000000007941 */ /* 0x000fea0003800000 */
.L_x_10965:
        /* <DEDUP_REMOVED lines=98> */
.L_x_10968:
[----:B------:R-:W-:Y:S05]  /*2100*/  BSYNC B0 ;  /* 0x0000000000007941 */ /* 0x000fea0003800000 */
.L_x_10967:
        /* <DEDUP_REMOVED lines=40> */
[C---:B------:R-:W-:Y:S01]  /*2390*/  FMUL.FTZ R218, R4.reuse, R218 ;  /* 0x000000da04da7220 */ /* 0x040fe20000410000 */
        /* <DEDUP_REMOVED lines=57> */
.L_x_10970:
[----:B------:R-:W-:Y:S05]  /*2730*/  BSYNC B0 ;  /* 0x0000000000007941 */ /* 0x000fea0003800000 */
.L_x_10969:
        /* <DEDUP_REMOVED lines=30> */
[--C-:B--2---:R-:W-:Y:S01]  /*2920*/  HADD2.F32 R208, -RZ, R200.reuse.H0_H0 ;  /* 0x200000c8ffd07230 */ /* 0x104fe20000004100 */
[C---:B------:R-:W-:Y:S01]  /*2930*/  FADD.FTZ R207, -R5.reuse, R194 ;  /* 0x000000c205cf7221 */ /* 0x040fe20000010100 */
[----:B------:R-:W-:Y:S01]  /*2940*/  HADD2.F32 R209, -RZ, R200.H1_H1 ;  /* 0x300000c8ffd17230 */ /* 0x000fe20000004100 */
[----:B------:R-:W-:-:S02]  /*2950*/  FADD.FTZ R195, -R5, R195 ;  /* 0x000000c305c37221 */ /* 0x000fc40000010100 */
[C---:B---3--:R-:W-:Y:S02]  /*2960*/  FADD.FTZ R194, -R5.reuse, R196 ;  /* 0x000000c405c27221 */ /* 0x048fe40000010100 */
[C---:B------:R-:W-:Y:S02]  /*2970*/  FADD.FTZ R192, -R5.reuse, R197 ;  /* 0x000000c505c07221 */ /* 0x040fe40000010100 */
[C---:B------:R-:W-:Y:S02]  /*2980*/  FADD.FTZ R15, -R5.reuse, R198 ;  /* 0x000000c6050f7221 */ /* 0x040fe40000010100 */
[----:B------:R-:W-:Y:S02]  /*2990*/  FADD.FTZ R100, R100, R208 ;  /* 0x000000d064647221 */ /* 0x000fe40000010000 */
[----:B------:R-:W-:Y:S02]  /*29a0*/  FMUL.FTZ R206, R4, R193 ;  /* 0x000000c104ce7220 */ /* 0x000fe40000410000 */
[-C--:B------:R-:W-:Y:S01]  /*29b0*/  FFMA.FTZ R140, R210, R208.reuse, R140 ;  /* 0x000000d0d28c7223 */ /* 0x080fe2000001008c */
[--C-:B------:R-:W-:Y:S01]  /*29c0*/  HADD2.F32 R198, -RZ, R202.reuse.H1_H1 ;  /* 0x300000caffc67230 */ /* 0x100fe20000004100 */
[----:B------:R-:W-:Y:S01]  /*29d0*/  FADD.FTZ R5, -R5, R199 ;  /* 0x000000c705057221 */ /* 0x000fe20000010100 */
[----:B------:R-:W-:Y:S01]  /*29e0*/  HADD2.F32 R199, -RZ, R202.H0_H0 ;  /* 0x200000caffc77230 */ /* 0x000fe20000004100 */
[----:B------:R-:W-:Y:S01]  /*29f0*/  FMUL.FTZ R208, R233, R208 ;  /* 0x000000d0e9d07220 */ /* 0x000fe20000410000 */
[--C-:B------:R-:W-:Y:S01]  /*2a00*/  HADD2.F32 R197, -RZ, R203.reuse.H0_H0 ;  /* 0x200000cbffc57230 */ /* 0x100fe20000004100 */
[----:B------:R-:W-:Y:S01]  /*2a10*/  FMUL.FTZ R214, R4, R207 ;  /* 0x000000cf04d67220 */ /* 0x000fe20000410000 */
[----:B------:R-:W-:Y:S01]  /*2a20*/  HADD2.F32 R196, -RZ, R203.H1_H1 ;  /* 0x300000cbffc47230 */ /* 0x000fe20000004100 */
[----:B------:R-:W2:Y:S01]  /*2a30*/  LDL R202, [R1+0x74] ;  /* 0x0000740001ca7983 */ /* 0x000ea20000100800 */
[----:B------:R-:W-:Y:S01]  /*2a40*/  HADD2.F32 R200, -RZ, R201.H0_H0 ;  /* 0x200000c9ffc87230 */ /* 0x000fe20000004100 */
        /* <DEDUP_REMOVED lines=50> */
.L_x_10972:
[----:B-1----:R-:W-:Y:S05]  /*2d70*/  BSYNC B0 ;  /* 0x0000000000007941 */ /* 0x002fea0003800000 */
.L_x_10971:
        /* <DEDUP_REMOVED lines=9> */
.L_x_10994:
        /* <DEDUP_REMOVED lines=18> */
.L_x_10995:
        /* <DEDUP_REMOVED lines=25> */
[----:B------:R-:W3:Y:S04]  /*30c0*/  LDL R201, [R1+0xc] ;  /* 0x00000c0001c97983 */ /* 0x000ee80000100800 */
[----:B------:R-:W3:Y:S01]  /*30d0*/  LDL R202, [R1+0x4] ;  /* 0x0000040001ca7983 */ /* 0x000ee20000100800 */
[----:B------:R-:W1:Y:S01]  /*30e0*/  LDC.U8 R214, c[0x0][0x1f0] ;  /* 0x00007c00ffd67b82 */ /* 0x000e620000000000 */
[----:B------:R-:W-:-:S02]  /*30f0*/  HFMA2.MMA R192, -RZ, RZ, 0, 9.5367431640625e-07 ;  /* 0x00000010ffc07435 */ /* 0x000fc400000001ff */
[----:B------:R-:W-:Y:S04]  /*3100*/  STL [R1+0x1b4], R6 ;  /* 0x0001b40601007387 */ /* 0x000fe80000100800 */
[----:B------:R0:W-:Y:S04]  /*3110*/  STL [R1+0x1b0], R0 ;  /* 0x0001b00001007387 */ /* 0x0001e80000100800 */
[----:B------:R-:W3:Y:S01]  /*3120*/  LDL R215, [R1+0x10] ;  /* 0x0000100001d77983 */ /* 0x000ee20000100800 */
[----:B------:R-:W-:-:S03]  /*3130*/  IMAD.WIDE.U32 R192, R2, R192, c[0x0][0x170] ;  /* 0x00005c0002c07625 */ /* 0x000fc600078e00c0 */
[----:B0-----:R-:W3:Y:S04]  /*3140*/  LDL R216, [R1+0x14] ;  /* 0x0000140001d87983 */ /* 0x001ee80000100800 */
[----:B------:R-:W3:Y:S04]  /*3150*/  LDL R0, [R1+0x20] ;  /* 0x0000200001007983 */ /* 0x000ee80000100800 */
[----:B------:R-:W3:Y:S01]  /*3160*/  LDG.E.128 R192, [R192.64] ;  /* 0x00000004c0c07981 */ /* 0x000ee2000c1e1d00 */
[----:B-1----:R-:W-:-:S04]  /*3170*/  ISETP.NE.AND P3, PT, R214, RZ, PT ;  /* 0x000000ffd600720c */ /* 0x002fc80003f65270 */
[----:B------:R-:W-:-:S05]  /*3180*/  FSEL R198, R5, RZ, !P3 ;  /* 0x000000ff05c67208 */ /* 0x000fca0005800000 */
[----:B------:R-:W-:-:S04]  /*3190*/  FFMA.FTZ R214, R7, R196, R198 ;  /* 0x000000c407d67223 */ /* 0x000fc800000100c6 */
[----:B------:R-:W-:Y:S02]  /*31a0*/  FADD.FTZ R6, R8, -R214 ;  /* 0x800000d608067221 */ /* 0x000fe40000010000 */
[----:B------:R-:W3:Y:S01]  /*31b0*/  LDL R214, [R1+0x8] ;  /* 0x0000080001d67983 */ /* 0x000ee20000100800 */
[-CC-:B--2---:R-:W-:Y:S02]  /*31c0*/  FFMA.FTZ R197, R203, R196.reuse, R198.reuse ;  /* 0x000000c4cbc57223 */ /* 0x184fe400000100c6 */
[----:B----4-:R-:W-:Y:S02]  /*31d0*/  FFMA.FTZ R200, R200, R196, R198 ;  /* 0x000000c4c8c87223 */ /* 0x010fe400000100c6 */
[----:B---3--:R-:W-:Y:S02]  /*31e0*/  FADD.FTZ R0, R0, -R197 ;  /* 0x800000c500007221 */ /* 0x008fe40000010000 */
[----:B------:R-:W2:Y:S01]  /*31f0*/  LDL R197, [R1] ;  /* 0x0000000001c57983 */ /* 0x000ea20000100800 */
[----:B------:R-:W-:-:S02]  /*3200*/  FADD.FTZ R215, R215, -R200 ;  /* 0x800000c8d7d77221 */ /* 0x000fc40000010000 */
[----:B------:R-:W-:Y:S02]  /*3210*/  FMUL.FTZ R200, R4, R6 ;  /* 0x0000000604c87220 */ /* 0x000fe40000410000 */
[----:B------:R-:W3:Y:S01]  /*3220*/  LDL R6, [R1+0x170] ;  /* 0x0001700001067983 */ /* 0x000ee20000100800 */
[----:B------:R-:W-:Y:S01]  /*3230*/  ISETP.NE.U32.AND P4, PT, RZ, c[0x0][0x218], PT ;  /* 0x00008600ff007a0c */ /* 0x000fe20003f85070 */
[-CC-:B------:R-:W-:Y:S02]  /*3240*/  FFMA.FTZ R199, R199, R196.reuse, R198.reuse ;  /* 0x000000c4c7c77223 */ /* 0x180fe400000100c6 */
[-CC-:B------:R-:W-:Y:S01]  /*3250*/  FFMA.FTZ R201, R201, R196.reuse, R198.reuse ;  /* 0x000000c4c9c97223 */ /* 0x180fe200000100c6 */
[----:B------:R-:W-:Y:S01]  /*3260*/  ISETP.NE.AND.EX P4, PT, RZ, c[0x0][0x21c], PT, P4 ;  /* 0x00008700ff007a0c */ /* 0x000fe20003f85340 */
        /* <DEDUP_REMOVED lines=16> */
[----:B------:R-:W-:Y:S02]  /*3370*/  @P4 FADD.FTZ R199, R50, R199 ;  /* 0x000000c732c74221 */ /* 0x000fe40000010000 */
[----:B------:R-:W-:Y:S01]  /*3380*/  @P4 FADD.FTZ R198, R51, R198 ;  /* 0x000000c633c64221 */ /* 0x000fe20000010000 */
[----:B------:R-:W-:-:S04]  /*3390*/  ISETP.NE.U32.AND P3, PT, RZ, c[0x0][0x258], PT ;  /* 0x00009600ff007a0c */ /* 0x000fc80003f65070 */
[----:B------:R-:W-:-:S04]  /*33a0*/  ISETP.NE.AND.EX P3, PT, RZ, c[0x0][0x25c], PT, P3 ;  /* 0x00009700ff007a0c */ /* 0x000fc80003f65330 */
[C---:B------:R-:W-:Y:S01]  /*33b0*/  SEL R188, R214.reuse, R188, P3 ;  /* 0x000000bcd6bc7207 */ /* 0x040fe20001800000 */
[----:B------:R-:W-:Y:S01]  /*33c0*/  FMUL.FTZ R214, R214, R3 ;  /* 0x00000003d6d67220 */ /* 0x000fe20000410000 */
[----:B------:R-:W-:Y:S02]  /*33d0*/  SEL R184, R200, R184, P3 ;  /* 0x000000b8c8b87207 */ /* 0x000fe40001800000 */
[----:B------:R-:W-:Y:S02]  /*33e0*/  SEL R186, R203, R186, P3 ;  /* 0x000000bacbba7207 */ /* 0x000fe40001800000 */
[----:B------:R-:W-:Y:S02]  /*33f0*/  SEL R187, R201, R187, P3 ;  /* 0x000000bbc9bb7207 */ /* 0x000fe40001800000 */
[----:B------:R-:W-:Y:S02]  /*3400*/  SEL R190, R199, R190, P3 ;  /* 0x000000bec7be7207 */ /* 0x000fe40001800000 */
[----:B------:R-:W-:Y:S01]  /*3410*/  SEL R191, R198, R191, P3 ;  /* 0x000000bfc6bf7207 */ /* 0x000fe20001800000 */
[----:B------:R-:W-:Y:S01]  /*3420*/  FMUL.FTZ R216, R214, c[0x0][0x1e8] ;  /* 0x00007a00d6d87a20 */ /* 0x000fe20000410000 */
[----:B------:R-:W-:Y:S01]  /*3430*/  MOV R214, RZ ;  /* 0x000000ff00d67202 */ /* 0x000fe20000000f00 */
[----:B--2---:R-:W-:-:S02]  /*3440*/  FADD.FTZ R197, R197, -R202 ;  /* 0x800000cac5c57221 */ /* 0x004fc40000010000 */
[C---:B------:R-:W-:Y:S02]  /*3450*/  FMUL.FTZ R202, R4.reuse, R0 ;  /* 0x0000000004ca7220 */ /* 0x040fe40000410000 */
[----:B------:R-:W-:Y:S01]  /*3460*/  FMUL.FTZ R197, R4, R197 ;  /* 0x000000c504c57220 */ /* 0x000fe20000410000 */
[----:B------:R-:W2:Y:S01]  /*3470*/  LDL R0, [R1+0x188] ;  /* 0x0001880001007983 */ /* 0x000ea20000100800 */
[----:B------:R-:W-:Y:S02]  /*3480*/  @P4 FADD.FTZ R202, R53, R202 ;  /* 0x000000ca35ca4221 */ /* 0x000fe40000010000 */
[----:B------:R-:W-:Y:S01]  /*3490*/  @P4 FADD.FTZ R197, R49, R197 ;  /* 0x000000c531c54221 */ /* 0x000fe20000010000 */
[----:B------:R-:W-:Y:S02]  /*34a0*/  LOP3.LUT P4, RZ, R19, 0xff, RZ, 0xc0, !PT ;  /* 0x000000ff13ff7812 */ /* 0x000fe4000788c0ff */
[----:B------:R-:W-:Y:S02]  /*34b0*/  SEL R185, R202, R185, P3 ;  /* 0x000000b9cab97207 */ /* 0x000fe40001800000 */
[----:B------:R-:W-:-:S02]  /*34c0*/  SEL R189, R197, R189, P3 ;  /* 0x000000bdc5bd7207 */ /* 0x000fc40001800000 */
[----:B------:R-:W-:-:S07]  /*34d0*/  LOP3.LUT P3, RZ, R19, 0xff00, RZ, 0xc0, !PT ;  /* 0x0000ff0013ff7812 */ /* 0x000fce000786c0ff */
[----:B------:R-:W-:-:S05]  /*34e0*/  @P4 HADD2.F32 R215, -RZ, R194.H0_H0 ;  /* 0x200000c2ffd74230 */ /* 0x000fca0000004100 */
[----:B------:R-:W-:-:S04]  /*34f0*/  @P4 FMUL.FTZ R214, R216, R215 ;  /* 0x000000d7d8d64220 */ /* 0x000fc80000410000 */
[----:B------:R-:W-:Y:S01]  /*3500*/  FADD.FTZ R88, R88, R214 ;  /* 0x000000d658587221 */ /* 0x000fe20000010000 */
[----:B------:R-:W-:Y:S01]  /*3510*/  @P3 HADD2.F32 R214, -RZ, R194.H1_H1 ;  /* 0x300000c2ffd63230 */ /* 0x000fe20000004100 */
[----:B---3--:R-:W-:Y:S02]  /*3520*/  FMUL.FTZ R194, R6, R216 ;  /* 0x000000d806c27220 */ /* 0x008fe40000410000 */
[----:B------:R-:W3:Y:S01]  /*3530*/  LDL R216, [R1+0x174] ;  /* 0x0001740001d87983 */ /* 0x000ee20000100800 */
[----:B------:R-:W-:-:S04]  /*3540*/  FMUL.FTZ R197, R197, R3 ;  /* 0x00000003c5c57220 */ /* 0x000fc80000410000 */
[----:B------:R-:W-:Y:S01]  /*3550*/  FMUL.FTZ R215, R197, c[0x0][0x1e8] ;  /* 0x00007a00c5d77a20 */ /* 0x000fe20000410000 */
[----:B------:R-:W-:-:S06]  /*3560*/  HFMA2.MMA R197, -RZ, RZ, 0, 0 ;  /* 0x00000000ffc57435 */ /* 0x000fcc00000001ff */
[----:B------:R-:W-:Y:S01]  /*3570*/  @P3 FMUL.FTZ R197, R215, R214 ;  /* 0x000000d6d7c53220 */ /* 0x000fe20000410000 */
[----:B------:R-:W-:Y:S02]  /*3580*/  FSEL R214, R194, RZ, P4 ;  /* 0x000000ffc2d67208 */ /* 0x000fe40002000000 */
[----:B------:R-:W-:Y:S01]  /*3590*/  LOP3.LUT P4, RZ, R18, 0xff0000, RZ, 0xc0, !PT ;  /* 0x00ff000012ff7812 */ /* 0x000fe2000788c0ff */
[----:B------:R-:W-:-:S04]  /*35a0*/  FMUL.FTZ R194, R203, R3 ;  /* 0x00000003cbc27220 */ /* 0x000fc80000410000 */
[----:B------:R-:W-:Y:S02]  /*35b0*/  FMUL.FTZ R6, R194, c[0x0][0x1e8] ;  /* 0x00007a00c2067a20 */ /* 0x000fe40000410000 */
[----:B------:R-:W-:Y:S01]  /*35c0*/  FADD.FTZ R89, R89, R197 ;  /* 0x000000c559597221 */ /* 0x000fe20000010000 */
[----:B------:R-:W-:-:S05]  /*35d0*/  MOV R197, RZ ;  /* 0x000000ff00c57202 */ /* 0x000fca0000000f00 */
[----:B------:R-:W-:-:S05]  /*35e0*/  @P4 HADD2.F32 R203, -RZ, R193.H0_H0 ;  /* 0x200000c1ffcb4230 */ /* 0x000fca0000004100 */
[----:B------:R-:W-:Y:S02]  /*35f0*/  @P4 FMUL.FTZ R197, R6, R203 ;  /* 0x000000cb06c54220 */ /* 0x000fe40000410000 */
[----:B---3--:R-:W-:-:S05]  /*3600*/  FMUL.FTZ R194, R216, R215 ;  /* 0x000000d7d8c27220 */ /* 0x008fca0000410000 */
[----:B------:R-:W-:Y:S02]  /*3610*/  FSEL R203, R194, RZ, P3 ;  /* 0x000000ffc2cb7208 */ /* 0x000fe40001800000 */
[----:B------:R-:W-:Y:S01]  /*3620*/  LOP3.LUT P3, RZ, R18, 0xff000000, RZ, 0xc0, !PT ;  /* 0xff00000012ff7812 */ /* 0x000fe2000786c0ff */
[----:B------:R-:W-:Y:S01]  /*3630*/  FMUL.FTZ R194, R201, R3 ;  /* 0x00000003c9c27220 */ /* 0x000fe20000410000 */
[----:B------:R-:W-:-:S03]  /*3640*/  HFMA2.MMA R201, -RZ, RZ, 0, 0 ;  /* 0x00000000ffc97435 */ /* 0x000fc600000001ff */
[----:B------:R-:W-:-:S08]  /*3650*/  FMUL.FTZ R216, R194, c[0x0][0x1e8] ;  /* 0x00007a00c2d87a20 */ /* 0x000fd00000410000 */
[----:B------:R-:W-:-:S05]  /*3660*/  @P3 HADD2.F32 R193, -RZ, R193.H1_H1 ;  /* 0x300000c1ffc13230 */ /* 0x000fca0000004100 */
[----:B------:R-:W-:Y:S02]  /*3670*/  @P3 FMUL.FTZ R201, R216, R193 ;  /* 0x000000c1d8c93220 */ /* 0x000fe40000410000 */
[----:B--2---:R-:W-:Y:S02]  /*3680*/  FMUL.FTZ R193, R0, R6 ;  /* 0x0000000600c17220 */ /* 0x004fe40000410000 */
[----:B------:R0:W5:Y:S03]  /*3690*/  LDL.LU R6, [R1+0x1b4] ;  /* 0x0001b40001067983 */ /* 0x0001660000300800 */
[----:B------:R-:W-:Y:S01]  /*36a0*/  FSEL R215, R193, RZ, P4 ;  /* 0x000000ffc1d77208 */ /* 0x000fe20002000000 */
[----:B------:R-:W-:Y:S01]  /*36b0*/  FMUL.FTZ R193, R200, R3 ;  /* 0x00000003c8c17220 */ /* 0x000fe20000410000 */
[----:B------:R-:W-:Y:S01]  /*36c0*/  MOV R194, R18 ;  /* 0x0000001200c27202 */ /* 0x000fe20000000f00 */
[----:B------:R-:W2:Y:S03]  /*36d0*/  LDL R200, [R1+0x18c] ;  /* 0x00018c0001c87983 */ /* 0x000ea60000100800 */
[----:B------:R-:W-:Y:S01]  /*36e0*/  LOP3.LUT P4, RZ, R194, 0xff, RZ, 0xc0, !PT ;  /* 0x000000ffc2ff7812 */ /* 0x000fe2000788c0ff */
[----:B------:R-:W3:Y:S01]  /*36f0*/  LDL R0, [R1+0x184] ;  /* 0x0001840001007983 */ /* 0x000ee20000100800 */
[----:B------:R-:W-:Y:S01]  /*3700*/  F2FP.PACK_AB R194, R203, R214 ;  /* 0x000000d6cbc2723e */ /* 0x000fe200000000ff */
[----:B------:R-:W-:-:S10]  /*3710*/  FMUL.FTZ R214, R193, c[0x0][0x1e8] ;  /* 0x00007a00c1d67a20 */ /* 0x000fd40000410000 */
[----:B------:R-:W-:Y:S01]  /*3720*/  @P4 HADD2.F32 R203, -RZ, R192.H0_H0 ;  /* 0x200000c0ffcb4230 */ /* 0x000fe20000004100 */
[----:B--2---:R-:W-:Y:S02]  /*3730*/  FMUL.FTZ R193, R200, R216 ;  /* 0x000000d8c8c17220 */ /* 0x004fe40000410000 */
[----:B------:R-:W2:Y:S01]  /*3740*/  LDL R216, [R1+0x180] ;  /* 0x0001800001d87983 */ /* 0x000ea20000100800 */
[----:B------:R-:W-:-:S06]  /*3750*/  HFMA2.MMA R200, -RZ, RZ, 0, 0 ;  /* 0x00000000ffc87435 */ /* 0x000fcc00000001ff */
[----:B------:R-:W-:Y:S01]  /*3760*/  @P4 FMUL.FTZ R200, R214, R203 ;  /* 0x000000cbd6c84220 */ /* 0x000fe20000410000 */
[----:B------:R-:W-:Y:S02]  /*3770*/  MOV R203, R214 ;  /* 0x000000d600cb7202 */ /* 0x000fe40000000f00 */
[----:B------:R-:W-:Y:S02]  /*3780*/  FSEL R214, R193, RZ, P3 ;  /* 0x000000ffc1d67208 */ /* 0x000fe40001800000 */
[----:B------:R-:W-:Y:S01]  /*3790*/  LOP3.LUT P3, RZ, R18, 0xff00, RZ, 0xc0, !PT ;  /* 0x0000ff0012ff7812 */ /* 0x000fe2000786c0ff */
[----:B------:R-:W-:-:S04]  /*37a0*/  FMUL.FTZ R193, R202, R3 ;  /* 0x00000003cac17220 */ /* 0x000fc80000410000 */
[----:B------:R-:W-:-:S08]  /*37b0*/  FMUL.FTZ R202, R193, c[0x0][0x1e8] ;  /* 0x00007a00c1ca7a20 */ /* 0x000fd00000410000 */
[----:B------:R-:W-:Y:S01]  /*37c0*/  @P3 HADD2.F32 R192, -RZ, R192.H1_H1 ;  /* 0x300000c0ffc03230 */ /* 0x000fe20000004100 */
[----:B------:R-:W-:Y:S02]  /*37d0*/  FMUL.FTZ R199, R199, R3 ;  /* 0x00000003c7c77220 */ /* 0x000fe40000410000 */
[----:B--2---:R-:W-:Y:S01]  /*37e0*/  FMUL.FTZ R193, R216, R203 ;  /* 0x000000cbd8c17220 */ /* 0x004fe20000410000 */
[----:B------:R-:W-:-:S06]  /*37f0*/  HFMA2.MMA R203, -RZ, RZ, 0, 0 ;  /* 0x00000000ffcb7435 */ /* 0x000fcc00000001ff */
[----:B------:R-:W-:Y:S01]  /*3800*/  @P3 FMUL.FTZ R203, R202, R192 ;  /* 0x000000c0cacb3220 */ /* 0x000fe20000410000 */
[----:B------:R-:W-:Y:S02]  /*3810*/  FSEL R192, R193, RZ, P4 ;  /* 0x000000ffc1c07208 */ /* 0x000fe40002000000 */
[----:B------:R-:W-:Y:S02]  /*3820*/  LOP3.LUT P4, RZ, R19, 0xff0000, RZ, 0xc0, !PT ;  /* 0x00ff000013ff7812 */ /* 0x000fe4000788c0ff */
[----:B------:R-:W-:Y:S01]  /*3830*/  F2FP.PACK_AB R193, R214, R215 ;  /* 0x000000d7d6c1723e */ /* 0x000fe200000000ff */
[----:B------:R-:W-:Y:S02]  /*3840*/  FMUL.FTZ R215, R199, c[0x0][0x1e8] ;  /* 0x00007a00c7d77a20 */ /* 0x000fe40000410000 */
[----:B---3--:R-:W-:Y:S01]  /*3850*/  FMUL.FTZ R199, R0, R202 ;  /* 0x000000ca00c77220 */ /* 0x008fe20000410000 */
[----:B------:R-:W-:-:S07]  /*3860*/  MOV R202, RZ ;  /* 0x000000ff00ca7202 */ /* 0x000fce0000000f00 */
[----:B------:R-:W-:-:S05]  /*3870*/  @P4 HADD2.F32 R214, -RZ, R195.H0_H0 ;  /* 0x200000c3ffd64230 */ /* 0x000fca0000004100 */
[----:B------:R-:W-:Y:S02]  /*3880*/  @P4 FMUL.FTZ R202, R215, R214 ;  /* 0x000000d6d7ca4220 */ /* 0x000fe40000410000 */
[----:B------:R-:W2:Y:S01]  /*3890*/  LDL R214, [R1+0x178] ;  /* 0x0001780001d67983 */ /* 0x000ea20000100800 */
[----:B------:R-:W-:Y:S02]  /*38a0*/  FSEL R216, R199, RZ, P3 ;  /* 0x000000ffc7d87208 */ /* 0x000fe40001800000 */
[----:B------:R-:W-:-:S13]  /*38b0*/  LOP3.LUT P3, RZ, R19, 0xff000000, RZ, 0xc0, !PT ;  /* 0xff00000013ff7812 */ /* 0x000fda000786c0ff */
[----:B------:R-:W-:Y:S01]  /*38c0*/  @P3 HADD2.F32 R199, -RZ, R195.H1_H1 ;  /* 0x300000c3ffc73230 */ /* 0x000fe20000004100 */
[----:B------:R-:W-:-:S04]  /*38d0*/  FMUL.FTZ R198, R198, R3 ;  /* 0x00000003c6c67220 */ /* 0x000fc80000410000 */
[----:B------:R-:W-:Y:S02]  /*38e0*/  FMUL.FTZ R0, R198, c[0x0][0x1e8] ;  /* 0x00007a00c6007a20 */ /* 0x000fe40000410000 */
[----:B--2---:R-:W-:-:S05]  /*38f0*/  FMUL.FTZ R195, R214, R215 ;  /* 0x000000d7d6c37220 */ /* 0x004fca0000410000 */
[----:B------:R-:W-:Y:S02]  /*3900*/  FSEL R215, R195, RZ, P4 ;  /* 0x000000ffc3d77208 */ /* 0x000fe40002000000 */
[----:B------:R-:W-:-:S04]  /*3910*/  ISETP.NE.U32.AND P4, PT, RZ, c[0x0][0x258], PT ;  /* 0x00009600ff007a0c */ /* 0x000fc80003f85070 */
[----:B------:R-:W-:Y:S01]  /*3920*/  ISETP.NE.AND.EX P4, PT, RZ, c[0x0][0x25c], PT, P4 ;  /* 0x00009700ff007a0c */ /* 0x000fe20003f85340 */
[----:B------:R-:W-:-:S06]  /*3930*/  HFMA2.MMA R214, -RZ, RZ, 0, 0 ;  /* 0x00000000ffd67435 */ /* 0x000fcc00000001ff */
[----:B------:R-:W-:-:S06]  /*3940*/  @P3 FMUL.FTZ R214, R0, R199 ;  /* 0x000000c700d63220 */ /* 0x000fcc0000410000 */
[----:B------:R-:W-:-:S05]  /*3950*/  @P4 MOV R195, 0x20 ;  /* 0x0000002000c34802 */ /* 0x000fca0000000f00 */
[----:B------:R-:W-:Y:S02]  /*3960*/  @P4 IMAD.WIDE.U32 R198, R2, R195, c[0x0][0x258] ;  /* 0x0000960002c64625 */ /* 0x000fe400078e00c3 */
[----:B------:R-:W2:Y:S04]  /*3970*/  LDL R195, [R1+0x17c] ;  /* 0x00017c0001c37983 */ /* 0x000ea80000100800 */
[----:B------:R-:W-:Y:S04]  /*3980*/  @P4 STG.E.128 [R198.64], R184 ;  /* 0x000000b8c6004986 */ /* 0x000fe8000c101d04 */
[----:B------:R1:W-:Y:S01]  /*3990*/  @P4 STG.E.128 [R198.64+0x10], R188 ;  /* 0x000010bcc6004986 */ /* 0x0003e2000c101d04 */
[----:B------:R-:W-:Y:S01]  /*39a0*/  F2FP.PACK_AB R192, R216, R192 ;  /* 0x000000c0d8c0723e */ /* 0x000fe200000000ff */
[----:B-1----:R-:W-:Y:S01]  /*39b0*/  HFMA2.MMA R199, -RZ, RZ, 0, 9.5367431640625e-07 ;  /* 0x00000010ffc77435 */ /* 0x002fe200000001ff */
[----:B--2---:R-:W-:-:S02]  /*39c0*/  FMUL.FTZ R195, R195, R0 ;  /* 0x00000000c3c37220 */ /* 0x004fc40000410000 */
[----:B------:R0:W5:Y:S03]  /*39d0*/  LDL.LU R0, [R1+0x1b0] ;  /* 0x0001b00001007983 */ /* 0x0001660000300800 */
[----:B------:R-:W-:-:S04]  /*39e0*/  FSEL R195, R195, RZ, P3 ;  /* 0x000000ffc3c37208 */ /* 0x000fc80001800000 */
[----:B------:R-:W-:Y:S01]  /*39f0*/  IMAD.WIDE.U32 R198, R2, R199, c[0x0][0x248] ;  /* 0x0000920002c67625 */ /* 0x000fe200078e00c7 */
[----:B------:R-:W-:-:S05]  /*3a00*/  F2FP.PACK_AB R195, R195, R215 ;  /* 0x000000d7c3c3723e */ /* 0x000fca00000000ff */
        /* <DEDUP_REMOVED lines=8> */
.L_x_10976:
[----:B------:R-:W-:Y:S05]  /*3a90*/  BSYNC B0 ;  /* 0x0000000000007941 */ /* 0x000fea0003800000 */
.L_x_10975:
        /* <DEDUP_REMOVED lines=8> */
[----:B------:R-:W3:Y:S04]  /*3b20*/  LDL R214, [R1+0x44] ;  /* 0x0000440001d67983 */ /* 0x000ee80000100800 */
[----:B------:R-:W3:Y:S01]  /*3b30*/  LDG.E.128 R192, [R192.64] ;  /* 0x00000004c0c07981 */ /* 0x000ee2000c1e1d00 */
        /* <DEDUP_REMOVED lines=11> */
[----:B------:R-:W-:-:S04]  /*3bf0*/  FMUL.FTZ R199, R199, c[0x0][0x1e8] ;  /* 0x00007a00c7c77a20 */ /* 0x000fc80000410000 */
[----:B--2---:R-:W-:Y:S01]  /*3c00*/  FMUL.FTZ R203, R202, R199 ;  /* 0x000000c7cacb7220 */ /* 0x004fe20000410000 */
[----:B---3--:R-:W-:-:S05]  /*3c10*/  @P4 HADD2.F32 R201, -RZ, R194.H0_H0 ;  /* 0x200000c2ffc94230 */ /* 0x008fca0000004100 */
[----:B------:R-:W-:Y:S02]  /*3c20*/  @P4 FMUL.FTZ R197, R199, R201 ;  /* 0x000000c9c7c54220 */ /* 0x000fe40000410000 */
[----:B------:R-:W-:-:S04]  /*3c30*/  FFMA.FTZ R199, R10, R196, R198 ;  /* 0x000000c40ac77223 */ /* 0x000fc800000100c6 */
[----:B------:R-:W-:Y:S01]  /*3c40*/  FADD.FTZ R199, R243, -R199 ;  /* 0x800000c7f3c77221 */ /* 0x000fe20000010000 */
[----:B------:R-:W-:Y:S02]  /*3c50*/  FSEL R203, R203, RZ, P4 ;  /* 0x000000ffcbcb7208 */ /* 0x000fe40002000000 */
[----:B------:R-:W-:Y:S01]  /*3c60*/  LOP3.LUT P4, RZ, R21, 0xff00, RZ, 0xc0, !PT ;  /* 0x0000ff0015ff7812 */ /* 0x000fe2000788c0ff */
[----:B------:R-:W-:-:S04]  /*3c70*/  FMUL.FTZ R199, R4, R199 ;  /* 0x000000c704c77220 */ /* 0x000fc80000410000 */
[----:B------:R-:W-:-:S04]  /*3c80*/  @P3 FADD.FTZ R199, R41, R199 ;  /* 0x000000c729c73221 */ /* 0x000fc80000010000 */
[----:B------:R-:W-:-:S04]  /*3c90*/  FMUL.FTZ R201, R199, R3 ;  /* 0x00000003c7c97220 */ /* 0x000fc80000410000 */
[----:B------:R-:W-:Y:S01]  /*3ca0*/  FMUL.FTZ R202, R201, c[0x0][0x1e8] ;  /* 0x00007a00c9ca7a20 */ /* 0x000fe20000410000 */
[----:B------:R-:W-:Y:S01]  /*3cb0*/  HFMA2.MMA R201, -RZ, RZ, 0, 0 ;  /* 0x00000000ffc97435 */ /* 0x000fe200000001ff */
[----:B------:R-:W-:-:S05]  /*3cc0*/  @P4 HADD2.F32 R194, -RZ, R194.H1_H1 ;  /* 0x300000c2ffc24230 */ /* 0x000fca0000004100 */
[----:B------:R-:W-:Y:S02]  /*3cd0*/  @P4 FMUL.FTZ R201, R202, R194 ;  /* 0x000000c2cac94220 */ /* 0x000fe40000410000 */
[----:B------:R-:W2:Y:S02]  /*3ce0*/  LDL R194, [R1+0x154] ;  /* 0x0001540001c27983 */ /* 0x000ea40000100800 */
[----:B--2---:R-:W-:Y:S02]  /*3cf0*/  FMUL.FTZ R194, R194, R202 ;  /* 0x000000cac2c27220 */ /* 0x004fe40000410000 */
[----:B------:R-:W2:Y:S03]  /*3d00*/  LDL R202, [R1+0x68] ;  /* 0x0000680001ca7983 */ /* 0x000ea60000100800 */
[----:B------:R-:W-:Y:S02]  /*3d10*/  FSEL R194, R194, RZ, P4 ;  /* 0x000000ffc2c27208 */ /* 0x000fe40002000000 */
[----:B------:R-:W-:Y:S01]  /*3d20*/  ISETP.NE.U32.AND P4, PT, RZ, c[0x0][0x258], PT ;  /* 0x00009600ff007a0c */ /* 0x000fe20003f85070 */
[----:B------:R-:W-:-:S03]  /*3d30*/  FADD.FTZ R80, R80, R197 ;  /* 0x000000c550507221 */ /* 0x000fc60000010000 */
[----:B------:R-:W-:Y:S01]  /*3d40*/  ISETP.NE.AND.EX P4, PT, RZ, c[0x0][0x25c], PT, P4 ;  /* 0x00009700ff007a0c */ /* 0x000fe20003f85340 */
[----:B------:R-:W-:Y:S02]  /*3d50*/  FADD.FTZ R81, R81, R201 ;  /* 0x000000c951517221 */ /* 0x000fe40000010000 */
[--C-:B----4-:R-:W-:Y:S01]  /*3d60*/  FFMA.FTZ R201, R215, R196, R198.reuse ;  /* 0x000000c4d7c97223 */ /* 0x110fe200000100c6 */
[----:B------:R-:W-:Y:S01]  /*3d70*/  SEL R188, R200, R188, P4 ;  /* 0x000000bcc8bc7207 */ /* 0x000fe20002000000 */
[-CC-:B------:R-:W-:Y:S01]  /*3d80*/  FFMA.FTZ R200, R216, R196.reuse, R198.reuse ;  /* 0x000000c4d8c87223 */ /* 0x180fe200000100c6 */
[----:B------:R-:W-:Y:S01]  /*3d90*/  SEL R189, R199, R189, P4 ;  /* 0x000000bdc7bd7207 */ /* 0x000fe20002000000 */
[----:B------:R-:W-:Y:S01]  /*3da0*/  FFMA.FTZ R199, R242, R196, R198 ;  /* 0x000000c4f2c77223 */ /* 0x000fe200000100c6 */
[----:B------:R-:W-:Y:S01]  /*3db0*/  F2FP.PACK_AB R194, R194, R203 ;  /* 0x000000cbc2c2723e */ /* 0x000fe200000000ff */
[----:B------:R-:W-:Y:S01]  /*3dc0*/  FADD.FTZ R200, R248, -R200 ;  /* 0x800000c8f8c87221 */ /* 0x000fe20000010000 */
[----:B------:R-:W3:Y:S01]  /*3dd0*/  LDL R215, [R1+0x160] ;  /* 0x0001600001d77983 */ /* 0x000ee20000100800 */
[----:B------:R-:W-:-:S02]  /*3de0*/  FADD.FTZ R201, R247, -R201 ;  /* 0x800000c9f7c97221 */ /* 0x000fc40000010000 */
[----:B------:R-:W-:Y:S01]  /*3df0*/  FADD.FTZ R199, R241, -R199 ;  /* 0x800000c7f1c77221 */ /* 0x000fe20000010000 */
[----:B------:R-:W4:Y:S01]  /*3e00*/  LDL R216, [R1+0x164] ;  /* 0x0001640001d87983 */ /* 0x000f220000100800 */
[C---:B------:R-:W-:Y:S02]  /*3e10*/  FMUL.FTZ R200, R4.reuse, R200 ;  /* 0x000000c804c87220 */ /* 0x040fe40000410000 */
[C---:B------:R-:W-:Y:S02]  /*3e20*/  FMUL.FTZ R201, R4.reuse, R201 ;  /* 0x000000c904c97220 */ /* 0x040fe40000410000 */
[----:B------:R-:W-:Y:S02]  /*3e30*/  FMUL.FTZ R199, R4, R199 ;  /* 0x000000c704c77220 */ /* 0x000fe40000410000 */
[----:B------:R-:W-:Y:S02]  /*3e40*/  @P3 FADD.FTZ R200, R45, R200 ;  /* 0x000000c82dc83221 */ /* 0x000fe40000010000 */
[----:B------:R-:W-:-:S02]  /*3e50*/  @P3 FADD.FTZ R201, R46, R201 ;  /* 0x000000c92ec93221 */ /* 0x000fc40000010000 */
        /* <DEDUP_REMOVED lines=17> */
[C---:B------:R-:W-:Y:S01]  /*3f70*/  SEL R187, R202.reuse, R187, P4 ;  /* 0x000000bbcabb7207 */ /* 0x040fe20002000000 */
[----:B------:R-:W-:Y:S01]  /*3f80*/  FMUL.FTZ R202, R202, R3 ;  /* 0x00000003caca7220 */ /* 0x000fe20000410000 */
[----:B------:R-:W-:-:S09]  /*3f90*/  MOV R201, RZ ;  /* 0x000000ff00c97202 */ /* 0x000fd20000000f00 */
[----:B------:R-:W-:-:S05]  /*3fa0*/  @P3 HADD2.F32 R203, -RZ, R193.H0_H0 ;  /* 0x200000c1ffcb3230 */ /* 0x000fca0000004100 */
[----:B------:R-:W-:Y:S02]  /*3fb0*/  @P3 FMUL.FTZ R201, R214, R203 ;  /* 0x000000cbd6c93220 */ /* 0x000fe40000410000 */
[----:B------:R-:W-:Y:S02]  /*3fc0*/  FMUL.FTZ R203, R202, c[0x0][0x1e8] ;  /* 0x00007a00cacb7a20 */ /* 0x000fe40000410000 */
[----:B------:R-:W2:Y:S01]  /*3fd0*/  LDL R202, [R1+0x168] ;  /* 0x0001680001ca7983 */ /* 0x000ea20000100800 */
[----:B------:R-:W-:Y:S02]  /*3fe0*/  SEL R184, R197, R184, P4 ;  /* 0x000000b8c5b87207 */ /* 0x000fe40002000000 */
[----:B------:R-:W-:Y:S02]  /*3ff0*/  SEL R185, R200, R185, P4 ;  /* 0x000000b9c8b97207 */ /* 0x000fe40002000000 */
[----:B------:R-:W-:Y:S02]  /*4000*/  SEL R190, R199, R190, P4 ;  /* 0x000000bec7be7207 */ /* 0x000fe40002000000 */
[----:B------:R-:W-:-:S02]  /*4010*/  SEL R191, R198, R191, P4 ;  /* 0x000000bfc6bf7207 */ /* 0x000fc40002000000 */
[----:B------:R-:W-:Y:S01]  /*4020*/  LOP3.LUT P4, RZ, R20, 0xff000000, RZ, 0xc0, !PT ;  /* 0xff00000014ff7812 */ /* 0x000fe2000788c0ff */
[----:B------:R-:W-:-:S12]  /*4030*/  FADD.FTZ R86, R86, R201 ;  /* 0x000000c956567221 */ /* 0x000fd80000010000 */
[----:B------:R-:W-:Y:S01]  /*4040*/  @P4 HADD2.F32 R201, -RZ, R193.H1_H1 ;  /* 0x300000c1ffc94230 */ /* 0x000fe20000004100 */
[----:B------:R-:W-:-:S06]  /*4050*/  HFMA2.MMA R193, -RZ, RZ, 0, 0 ;  /* 0x00000000ffc17435 */ /* 0x000fcc00000001ff */
[----:B------:R-:W-:Y:S01]  /*4060*/  @P4 FMUL.FTZ R193, R203, R201 ;  /* 0x000000c9cbc14220 */ /* 0x000fe20000410000 */
[----:B------:R-:W-:Y:S01]  /*4070*/  MOV R201, R20 ;  /* 0x0000001400c97202 */ /* 0x000fe20000000f00 */
[----:B--2---:R-:W-:-:S05]  /*4080*/  FMUL.FTZ R202, R202, R214 ;  /* 0x000000d6caca7220 */ /* 0x004fca0000410000 */
[----:B------:R-:W-:Y:S02]  /*4090*/  FSEL R202, R202, RZ, P3 ;  /* 0x000000ffcaca7208 */ /* 0x000fe40001800000 */
[----:B------:R-:W-:Y:S02]  /*40a0*/  LOP3.LUT P3, RZ, R201, 0xff, RZ, 0xc0, !PT ;  /* 0x000000ffc9ff7812 */ /* 0x000fe4000786c0ff */
[----:B------:R-:W2:Y:S01]  /*40b0*/  LDL R201, [R1+0x16c] ;  /* 0x00016c0001c97983 */ /* 0x000ea20000100800 */
[----:B------:R-:W-:Y:S02]  /*40c0*/  FADD.FTZ R87, R87, R193 ;  /* 0x000000c157577221 */ /* 0x000fe40000010000 */
[-C--:B------:R-:W-:Y:S02]  /*40d0*/  FMUL.FTZ R197, R197, R3.reuse ;  /* 0x00000003c5c57220 */ /* 0x080fe40000410000 */
[-C--:B------:R-:W-:Y:S02]  /*40e0*/  FMUL.FTZ R200, R200, R3.reuse ;  /* 0x00000003c8c87220 */ /* 0x080fe40000410000 */
[----:B------:R-:W-:Y:S01]  /*40f0*/  FMUL.FTZ R214, R197, c[0x0][0x1e8] ;  /* 0x00007a00c5d67a20 */ /* 0x000fe20000410000 */
[----:B------:R-:W-:Y:S01]  /*4100*/  HFMA2.MMA R197, -RZ, RZ, 0, 0 ;  /* 0x00000000ffc57435 */ /* 0x000fe200000001ff */
[----:B------:R-:W-:-:S02]  /*4110*/  FMUL.FTZ R199, R199, R3 ;  /* 0x00000003c7c77220 */ /* 0x000fc40000410000 */
[----:B------:R-:W-:Y:S02]  /*4120*/  FMUL.FTZ R198, R198, R3 ;  /* 0x00000003c6c67220 */ /* 0x000fe40000410000 */
[----:B--2---:R-:W-:-:S05]  /*4130*/  FMUL.FTZ R193, R201, R203 ;  /* 0x000000cbc9c17220 */ /* 0x004fca0000410000 */
[----:B------:R-:W-:Y:S02]  /*4140*/  FSEL R193, R193, RZ, P4 ;  /* 0x000000ffc1c17208 */ /* 0x000fe40002000000 */
[----:B------:R-:W-:Y:S01]  /*4150*/  LOP3.LUT P4, RZ, R20, 0xff00, RZ, 0xc0, !PT ;  /* 0x0000ff0014ff7812 */ /* 0x000fe2000788c0ff */
[----:B------:R-:W-:Y:S01]  /*4160*/  @P3 HADD2.F32 R201, -RZ, R192.H0_H0 ;  /* 0x200000c0ffc93230 */ /* 0x000fe20000004100 */
[----:B------:R-:W-:Y:S02]  /*4170*/  FMUL.FTZ R203, R200, c[0x0][0x1e8] ;  /* 0x00007a00c8cb7a20 */ /* 0x000fe40000410000 */
[----:B---3--:R-:W-:Y:S02]  /*4180*/  FMUL.FTZ R200, R215, R214 ;  /* 0x000000d6d7c87220 */ /* 0x008fe40000410000 */
[----:B------:R-:W-:Y:S02]  /*4190*/  FMUL.FTZ R215, R199, c[0x0][0x1e8] ;  /* 0x00007a00c7d77a20 */ /* 0x000fe40000410000 */
[----:B------:R-:W-:Y:S01]  /*41a0*/  @P3 FMUL.FTZ R197, R214, R201 ;  /* 0x000000c9d6c53220 */ /* 0x000fe20000410000 */
[----:B------:R-:W-:Y:S01]  /*41b0*/  MOV R201, RZ ;  /* 0x000000ff00c97202 */ /* 0x000fe20000000f00 */
[----:B----4-:R-:W-:-:S03]  /*41c0*/  FMUL.FTZ R199, R216, R203 ;  /* 0x000000cbd8c77220 */ /* 0x010fc60000410000 */
[----:B------:R-:W-:Y:S01]  /*41d0*/  @P4 HADD2.F32 R192, -RZ, R192.H1_H1 ;  /* 0x300000c0ffc04230 */ /* 0x000fe20000004100 */
[----:B------:R-:W-:Y:S01]  /*41e0*/  F2FP.PACK_AB R193, R193, R202 ;  /* 0x000000cac1c1723e */ /* 0x000fe200000000ff */
[----:B------:R-:W-:Y:S01]  /*41f0*/  FMUL.FTZ R214, R198, c[0x0][0x1e8] ;  /* 0x00007a00c6d67a20 */ /* 0x000fe20000410000 */
[----:B------:R-:W2:Y:S02]  /*4200*/  LDL R216, [R1+0x15c] ;  /* 0x00015c0001d87983 */ /* 0x000ea40000100800 */
[----:B------:R-:W-:Y:S01]  /*4210*/  @P4 FMUL.FTZ R201, R203, R192 ;  /* 0x000000c0cbc94220 */ /* 0x000fe20000410000 */
[----:B------:R-:W-:Y:S02]  /*4220*/  FSEL R192, R200, RZ, P3 ;  /* 0x000000ffc8c07208 */ /* 0x000fe40001800000 */
[----:B------:R-:W-:Y:S02]  /*4230*/  LOP3.LUT P3, RZ, R21, 0xff0000, RZ, 0xc0, !PT ;  /* 0x00ff000015ff7812 */ /* 0x000fe4000786c0ff */
[----:B------:R-:W-:-:S02]  /*4240*/  FSEL R203, R199, RZ, P4 ;  /* 0x000000ffc7cb7208 */ /* 0x000fc40002000000 */
[----:B------:R-:W-:Y:S01]  /*4250*/  LOP3.LUT P4, RZ, R21, 0xff000000, RZ, 0xc0, !PT ;  /* 0xff00000015ff7812 */ /* 0x000fe2000788c0ff */
[----:B------:R-:W-:-:S08]  /*4260*/  HFMA2.MMA R200, -RZ, RZ, 0, 0 ;  /* 0x00000000ffc87435 */ /* 0x000fd000000001ff */
[----:B------:R-:W-:-:S04]  /*4270*/  @P3 HADD2.F32 R202, -RZ, R195.H0_H0 ;  /* 0x200000c3ffca3230 */ /* 0x000fc80000004100 */
[----:B------:R-:W-:Y:S01]  /*4280*/  @P4 HADD2.F32 R195, -RZ, R195.H1_H1 ;  /* 0x300000c3ffc34230 */ /* 0x000fe20000004100 */
        /* <DEDUP_REMOVED lines=10> */
[----:B------:R-:W-:Y:S01]  /*4330*/  F2FP.PACK_AB R192, R203, R192 ;  /* 0x000000c0cbc0723e */ /* 0x000fe200000000ff */
        /* <DEDUP_REMOVED lines=13> */
.L_x_10978:
[----:B------:R-:W-:Y:S05]  /*4410*/  BSYNC B0 ;  /* 0x0000000000007941 */ /* 0x000fea0003800000 */
.L_x_10977:
        /* <DEDUP_REMOVED lines=151> */
.L_x_10980:
[----:B------:R-:W-:Y:S05]  /*4d90*/  BSYNC B0 ;  /* 0x0000000000007941 */ /* 0x000fea0003800000 */
.L_x_10979:
        /* <DEDUP_REMOVED lines=151> */
.L_x_10982:
[----:B------:R-:W-:Y:S05]  /*5710*/  BSYNC B0 ;  /* 0x0000000000007941 */ /* 0x000fea0003800000 */
.L_x_10981:
        /* <DEDUP_REMOVED lines=75> */
[----:B------:R-:W-:-:S10]  /*5bd0*/  FMUL.FTZ R203, R203, c[0x0][0x1e8] ;  /* 0x00007a00cbcb7a20 */ /* 0x000fd40000410000 */
[----:B--2---:R-:W-:-:S05]  /*5be0*/  @P3 HADD2.F32 R4, -RZ, R192.H0_H0 ;  /* 0x200000c0ff043230 */ /* 0x004fca0000004100 */
[----:B------:R-:W-:Y:S02]  /*5bf0*/  @P3 FMUL.FTZ R3, R5, R4 ;  /* 0x0000000405033220 */ /* 0x000fe40000410000 */
[----:B---3--:R-:W-:Y:S02]  /*5c00*/  FMUL.FTZ R4, R201, R5 ;  /* 0x00000005c9047220 */ /* 0x008fe40000410000 */
[----:B------:R-:W-:-:S03]  /*5c10*/  FADD.FTZ R60, R60, R3 ;  /* 0x000000033c3c7221 */ /* 0x000fc60000010000 */
[----:B------:R-:W-:Y:S02]  /*5c20*/  FSEL R4, R4, RZ, P3 ;  /* 0x000000ff04047208 */ /* 0x000fe40001800000 */
[----:B------:R-:W-:Y:S01]  /*5c30*/  LOP3.LUT P3, RZ, R204, 0xff0000, RZ, 0xc0, !PT ;  /* 0x00ff0000ccff7812 */ /* 0x000fe2000786c0ff */
[----:B------:R-:W-:Y:S01]  /*5c40*/  @P4 HADD2.F32 R3, -RZ, R192.H1_H1 ;  /* 0x300000c0ff034230 */ /* 0x000fe20000004100 */
[----:B------:R-:W-:Y:S01]  /*5c50*/  FMUL.FTZ R192, R202, c[0x0][0x1e8] ;  /* 0x00007a00cac07a20 */ /* 0x000fe20000410000 */
[----:B------:R-:W-:-:S03]  /*5c60*/  MOV R5, RZ ;  /* 0x000000ff00057202 */ /* 0x000fc60000000f00 */
[----:B------:R-:W-:Y:S01]  /*5c70*/  @P4 FMUL.FTZ R5, R192, R3 ;  /* 0x00000003c0054220 */ /* 0x000fe20000410000 */
[----:B------:R-:W-:-:S03]  /*5c80*/  HFMA2.MMA R3, -RZ, RZ, 0, 0 ;  /* 0x00000000ff037435 */ /* 0x000fc600000001ff */
[----:B------:R-:W-:Y:S02]  /*5c90*/  FADD.FTZ R61, R61, R5 ;  /* 0x000000053d3d7221 */ /* 0x000fe40000010000 */
[----:B------:R-:W-:Y:S01]  /*5ca0*/  FMUL.FTZ R5, R216, R192 ;  /* 0x000000c0d8057220 */ /* 0x000fe20000410000 */
[----:B------:R-:W-:Y:S01]  /*5cb0*/  @P3 HADD2.F32 R192, -RZ, R193.H0_H0 ;  /* 0x200000c1ffc03230 */ /* 0x000fe20000004100 */
[----:B------:R-:W2:Y:S04]  /*5cc0*/  LDL R216, [R1+0x94] ;  /* 0x0000940001d87983 */ /* 0x000ea80000100800 */
[----:B------:R-:W-:Y:S01]  /*5cd0*/  @P3 FMUL.FTZ R3, R203, R192 ;  /* 0x000000c0cb033220 */ /* 0x000fe20000410000 */
[----:B------:R-:W-:Y:S02]  /*5ce0*/  FSEL R192, R5, RZ, P4 ;  /* 0x000000ff05c07208 */ /* 0x000fe40002000000 */
[----:B------:R-:W-:-:S13]  /*5cf0*/  LOP3.LUT P4, RZ, R204, 0xff000000, RZ, 0xc0, !PT ;  /* 0xff000000ccff7812 */ /* 0x000fda000788c0ff */
[----:B------:R-:W-:Y:S01]  /*5d00*/  @P4 HADD2.F32 R5, -RZ, R193.H1_H1 ;  /* 0x300000c1ff054230 */ /* 0x000fe20000004100 */
[----:B------:R-:W-:Y:S02]  /*5d10*/  FMUL.FTZ R193, R215, R203 ;  /* 0x000000cbd7c17220 */ /* 0x000fe40000410000 */
[----:B------:R-:W3:Y:S01]  /*5d20*/  LDL R203, [R1+0x90] ;  /* 0x0000900001cb7983 */ /* 0x000ee20000100800 */
[----:B------:R-:W-:Y:S01]  /*5d30*/  FMUL.FTZ R201, R198, c[0x0][0x1e8] ;  /* 0x00007a00c6c97a20 */ /* 0x000fe20000410000 */
[----:B------:R-:W-:Y:S02]  /*5d40*/  F2FP.PACK_AB R192, R192, R4 ;  /* 0x00000004c0c0723e */ /* 0x000fe400000000ff */
[----:B------:R-:W4:Y:S01]  /*5d50*/  LDL R215, [R1+0x98] ;  /* 0x0000980001d77983 */ /* 0x000f220000100800 */
[----:B------:R-:W-:-:S03]  /*5d60*/  FMUL.FTZ R4, R214, R201 ;  /* 0x000000c9d6047220 */ /* 0x000fc60000410000 */
[----:B------:R-:W5:Y:S01]  /*5d70*/  LDL R214, [R1+0x9c] ;  /* 0x00009c0001d67983 */ /* 0x000f620000100800 */
[----:B------:R-:W-:Y:S01]  /*5d80*/  MOV R198, RZ ;  /* 0x000000ff00c67202 */ /* 0x000fe20000000f00 */
[----:B------:R-:W-:Y:S01]  /*5d90*/  @P4 FMUL.FTZ R198, R201, R5 ;  /* 0x00000005c9c64220 */ /* 0x000fe20000410000 */
[----:B------:R-:W-:Y:S02]  /*5da0*/  FSEL R5, R193, RZ, P3 ;  /* 0x000000ffc1057208 */ /* 0x000fe40001800000 */
[----:B------:R-:W-:Y:S01]  /*5db0*/  LOP3.LUT P3, RZ, R205, 0xff, RZ, 0xc0, !PT ;  /* 0x000000ffcdff7812 */ /* 0x000fe2000786c0ff */
[----:B------:R-:W-:Y:S01]  /*5dc0*/  FMUL.FTZ R202, R199, c[0x0][0x1e8] ;  /* 0x00007a00c7ca7a20 */ /* 0x000fe20000410000 */
[----:B------:R-:W-:-:S11]  /*5dd0*/  HFMA2.MMA R199, -RZ, RZ, 0, 0 ;  /* 0x00000000ffc77435 */ /* 0x000fd600000001ff */
[----:B------:R-:W-:-:S05]  /*5de0*/  @P3 HADD2.F32 R193, -RZ, R194.H0_H0 ;  /* 0x200000c2ffc13230 */ /* 0x000fca0000004100 */
[----:B------:R-:W-:Y:S01]  /*5df0*/  @P3 FMUL.FTZ R199, R202, R193 ;  /* 0x000000c1cac73220 */ /* 0x000fe20000410000 */
[----:B------:R-:W-:Y:S02]  /*5e00*/  FSEL R193, R4, RZ, P4 ;  /* 0x000000ff04c17208 */ /* 0x000fe40002000000 */
[----:B------:R-:W-:Y:S01]  /*5e10*/  LOP3.LUT P4, RZ, R205, 0xff00, RZ, 0xc0, !PT ;  /* 0x0000ff00cdff7812 */ /* 0x000fe2000788c0ff */
[----:B------:R-:W-:Y:S01]  /*5e20*/  FMUL.FTZ R201, R200, c[0x0][0x1e8] ;  /* 0x00007a00c8c97a20 */ /* 0x000fe20000410000 */
[----:B------:R-:W-:Y:S02]  /*5e30*/  MOV R200, RZ ;  /* 0x000000ff00c87202 */ /* 0x000fe40000000f00 */
[----:B------:R-:W-:-:S09]  /*5e40*/  F2FP.PACK_AB R193, R193, R5 ;  /* 0x00000005c1c1723e */ /* 0x000fd200000000ff */
[----:B------:R-:W-:Y:S01]  /*5e50*/  @P4 HADD2.F32 R4, -RZ, R194.H1_H1 ;  /* 0x300000c2ff044230 */ /* 0x000fe20000004100 */
[----:B------:R-:W-:-:S04]  /*5e60*/  ISETP.NE.U32.AND P5, PT, RZ, c[0x0][0x258], PT ;  /* 0x00009600ff007a0c */ /* 0x000fc80003fa5070 */
[----:B------:R-:W-:Y:S01]  /*5e70*/  @P4 FMUL.FTZ R200, R201, R4 ;  /* 0x00000004c9c84220 */ /* 0x000fe20000410000 */
[----:B------:R-:W-:Y:S01]  /*5e80*/  ISETP.NE.AND.EX P5, PT, RZ, c[0x0][0x25c], PT, P5 ;  /* 0x00009700ff007a0c */ /* 0x000fe20003fa5350 */
[----:B------:R-:W-:Y:S02]  /*5e90*/  FADD.FTZ R62, R62, R3 ;  /* 0x000000033e3e7221 */ /* 0x000fe40000010000 */
[----:B------:R-:W-:Y:S02]  /*5ea0*/  FADD.FTZ R63, R63, R198 ;  /* 0x000000c63f3f7221 */ /* 0x000fe40000010000 */
[----:B------:R-:W-:Y:S02]  /*5eb0*/  FADD.FTZ R56, R56, R199 ;  /* 0x000000c738387221 */ /* 0x000fe40000010000 */
[----:B------:R-:W-:Y:S02]  /*5ec0*/  FADD.FTZ R57, R57, R200 ;  /* 0x000000c839397221 */ /* 0x000fe40000010000 */
[----:B--2---:R-:W-:-:S05]  /*5ed0*/  FMUL.FTZ R5, R216, R201 ;  /* 0x000000c9d8057220 */ /* 0x004fca0000410000 */
[----:B------:R-:W-:Y:S02]  /*5ee0*/  FSEL R5, R5, RZ, P4 ;  /* 0x000000ff05057208 */ /* 0x000fe40002000000 */
[----:B------:R-:W-:Y:S01]  /*5ef0*/  LOP3.LUT P4, RZ, R205, 0xff000000, RZ, 0xc0, !PT ;  /* 0xff000000cdff7812 */ /* 0x000fe2000788c0ff */
[----:B---3--:R-:W-:-:S05]  /*5f00*/  FMUL.FTZ R194, R203, R202 ;  /* 0x000000cacbc27220 */ /* 0x008fca0000410000 */
[----:B------:R-:W-:Y:S02]  /*5f10*/  FSEL R4, R194, RZ, P3 ;  /* 0x000000ffc2047208 */ /* 0x000fe40001800000 */
[----:B------:R-:W-:Y:S01]  /*5f20*/  LOP3.LUT P3, RZ, R205, 0xff0000, RZ, 0xc0, !PT ;  /* 0x00ff0000cdff7812 */ /* 0x000fe2000786c0ff */
[----:B------:R-:W-:Y:S01]  /*5f30*/  HFMA2.MMA R201, -RZ, RZ, 0, 0 ;  /* 0x00000000ffc97435 */ /* 0x000fe200000001ff */
[----:B------:R-:W-:Y:S01]  /*5f40*/  FMUL.FTZ R203, R196, c[0x0][0x1e8] ;  /* 0x00007a00c4cb7a20 */ /* 0x000fe20000410000 */
[----:B------:R-:W-:-:S10]  /*5f50*/  @P5 LEA R196, P6, R2, c[0x0][0x258], 0x5 ;  /* 0x0000960002c45a11 */ /* 0x000fd400078c28ff */
[--C-:B------:R-:W-:Y:S02]  /*5f60*/  @P3 HADD2.F32 R194, -RZ, R195.reuse.H0_H0 ;  /* 0x200000c3ffc23230 */ /* 0x100fe40000004100 */
[----:B------:R-:W-:-:S03]  /*5f70*/  @P4 HADD2.F32 R195, -RZ, R195.H1_H1 ;  /* 0x300000c3ffc34230 */ /* 0x000fc60000004100 */
        /* <DEDUP_REMOVED lines=11> */
[----:B------:R-:W-:Y:S02]  /*6030*/  F2FP.PACK_AB R194, R5, R4 ;  /* 0x0000000405c2723e */ /* 0x000fe400000000ff */
[----:B------:R-:W-:Y:S02]  /*6040*/  LEA R4, P3, R2, c[0x0][0x248], 0x4 ;  /* 0x0000920002047a11 */ /* 0x000fe400078620ff */
[----:B------:R-:W-:Y:S02]  /*6050*/  F2FP.PACK_AB R195, R196, R195 ;  /* 0x000000c3c4c3723e */ /* 0x000fe400000000ff */
[----:B------:R-:W-:-:S05]  /*6060*/  LEA.HI.X R5, R2, c[0x0][0x24c], RZ, 0x4, P3 ;  /* 0x0000930002057a11 */ /* 0x000fca00018f24ff */
[----:B------:R0:W-:Y:S01]  /*6070*/  STG.E.128 [R4.64], R192 ;  /* 0x000000c004007986 */ /* 0x0001e2000c101d04 */
[----:B------:R-:W-:Y:S02]  /*6080*/  FADD.FTZ R58, R58, R201 ;  /* 0x000000c93a3a7221 */ /* 0x000fe40000010000 */
[----:B------:R-:W-:Y:S02]  /*6090*/  FADD.FTZ R59, R59, R202 ;  /* 0x000000ca3b3b7221 */ /* 0x000fe40000010000 */
.L_x_10984:
[----:B------:R-:W-:Y:S05]  /*60a0*/  BSYNC B0 ;  /* 0x0000000000007941 */ /* 0x000fea0003800000 */
.L_x_10983:
        /* <DEDUP_REMOVED lines=8> */
.L_x_10962:
        /* <DEDUP_REMOVED lines=20> */
.L_x_10987:
[----:B------:R-:W-:Y:S05]  /*6270*/  BSYNC B0 ;  /* 0x0000000000007941 */ /* 0x000fea0003800000 */
.L_x_10986:
        /* <DEDUP_REMOVED lines=13> */
.L_x_10989:
[----:B------:R-:W-:Y:S05]  /*6350*/  BSYNC B0 ;  /* 0x0000000000007941 */ /* 0x000fea0003800000 */
.L_x_10988:
        /* <DEDUP_REMOVED lines=13> */
.L_x_10991:
[----:B------:R-:W-:Y:S05]  /*6430*/  BSYNC B0 ;  /* 0x0000000000007941 */ /* 0x000fea0003800000 */
.L_x_10990:
        /* <DEDUP_REMOVED lines=13> */
.L_x_10993:
[----:B------:R-:W-:Y:S05]  /*6510*/  BSYNC B0 ;  /* 0x0000000000007941 */ /* 0x000fea0003800000 */
.L_x_10992:
        /* <DEDUP_REMOVED lines=13> */
.L_x_10973:
[----:B------:R-:W-:Y:S01]  /*65f0*/  HFMA2.MMA R194, -RZ, RZ, 0, 9.5367431640625e-07 ;  /* 0x00000010ffc27435 */ /* 0x000fe200000001ff */
[----:B------:R-:W-:-:S02]  /*6600*/  MOV R193, R216 ;  /* 0x000000d800c17202 */ /* 0x000fc40000000f00 */
[----:B------:R-:W-:Y:S02]  /*6610*/  MOV R200, 0x1f ;  /* 0x0000001f00c87802 */ /* 0x000fe40000000f00 */
[----:B------:R-:W-:Y:S02]  /*6620*/  MOV R199, 0xffffffff ;  /* 0xffffffff00c77802 */ /* 0x000fe40000000f00 */
[----:B------:R-:W-:Y:S02]  /*6630*/  MOV R192, 0x6650 ;  /* 0x0000665000c07802 */ /* 0x000fe40000000f00 */
[----:B-----5:R-:W-:Y:S05]  /*6640*/  CALL.REL.NOINC `($__internal_154_$__cuda_sm70_shflsync_down_p) ;  /* 0x0000046000007944 */ /* 0x020fea0003c00000 */
[----:B-1----:R-:W-:Y:S01]  /*6650*/  MOV R195, R194 ;  /* 0x000000c200c37202 */ /* 0x002fe20000000f00 */
[----:B------:R-:W-:Y:S05]  /*6660*/  BRA `(.L_x_10994) ;  /* 0xffffc7a000007947 */ /* 0x000fea000383ffff */
.L_x_10974:
[----:B------:R-:W-:Y:S01]  /*6670*/  HFMA2.MMA R194, -RZ, RZ, 0, 9.5367431640625e-07 ;  /* 0x00000010ffc27435 */ /* 0x000fe200000001ff */
[----:B------:R-:W-:Y:S02]  /*6680*/  MOV R193, R215 ;  /* 0x000000d700c17202 */ /* 0x000fe40000000f00 */
[----:B------:R-:W-:Y:S02]  /*6690*/  MOV R200, 0x1f ;  /* 0x0000001f00c87802 */ /* 0x000fe40000000f00 */
[----:B------:R-:W-:-:S02]  /*66a0*/  MOV R199, 0xffffffff ;  /* 0xffffffff00c77802 */ /* 0x000fc40000000f00 */
[----:B------:R-:W-:Y:S02]  /*66b0*/  MOV R192, 0x66d0 ;  /* 0x000066d000c07802 */ /* 0x000fe40000000f00 */
[----:B01---5:R-:W-:Y:S05]  /*66c0*/  CALL.REL.NOINC `($__internal_154_$__cuda_sm70_shflsync_down_p) ;  /* 0x000003e000007944 */ /* 0x023fea0003c00000 */
[----:B------:R-:W-:Y:S01]  /*66d0*/  FADD.FTZ R195, R195, R216 ;  /* 0x000000d8c3c37221 */ /* 0x000fe20000010000 */
[----:B------:R-:W-:Y:S01]  /*66e0*/  MOV R200, 0x1f ;  /* 0x0000001f00c87802 */ /* 0x000fe20000000f00 */
[----:B-1----:R-:W-:Y:S01]  /*66f0*/  FADD.FTZ R196, R215, R194 ;  /* 0x000000c2d7c47221 */ /* 0x002fe20000010000 */
[----:B------:R-:W-:Y:S01]  /*6700*/  HFMA2.MMA R194, -RZ, RZ, 0, 4.76837158203125e-07 ;  /* 0x00000008ffc27435 */ /* 0x000fe200000001ff */
[----:B------:R-:W-:Y:S02]  /*6710*/  MOV R199, 0xffffffff ;  /* 0xffffffff00c77802 */ /* 0x000fe40000000f00 */
[----:B------:R-:W-:Y:S02]  /*6720*/  MOV R193, R195 ;  /* 0x000000c300c17202 */ /* 0x000fe40000000f00 */
[----:B------:R-:W-:Y:S02]  /*6730*/  MOV R192, 0x6750 ;  /* 0x0000675000c07802 */ /* 0x000fe40000000f00 */
[----:B------:R-:W-:Y:S05]  /*6740*/  CALL.REL.NOINC `($__internal_154_$__cuda_sm70_shflsync_down_p) ;  /* 0x0000036000007944 */ /* 0x000fea0003c00000 */
[----:B-1----:R-:W-:Y:S01]  /*6750*/  MOV R197, R194 ;  /* 0x000000c200c57202 */ /* 0x002fe20000000f00 */
[----:B------:R-:W-:Y:S01]  /*6760*/  HFMA2.MMA R194, -RZ, RZ, 0, 4.76837158203125e-07 ;  /* 0x00000008ffc27435 */ /* 0x000fe200000001ff */
[----:B------:R-:W-:-:S02]  /*6770*/  MOV R193, R196 ;  /* 0x000000c400c17202 */ /* 0x000fc40000000f00 */
[----:B------:R-:W-:Y:S02]  /*6780*/  MOV R200, 0x1f ;  /* 0x0000001f00c87802 */ /* 0x000fe40000000f00 */
[----:B------:R-:W-:Y:S02]  /*6790*/  MOV R199, 0xffffffff ;  /* 0xffffffff00c77802 */ /* 0x000fe40000000f00 */
[----:B------:R-:W-:Y:S02]  /*67a0*/  MOV R192, 0x67c0 ;  /* 0x000067c000c07802 */ /* 0x000fe40000000f00 */
[----:B------:R-:W-:Y:S05]  /*67b0*/  CALL.REL.NOINC `($__internal_154_$__cuda_sm70_shflsync_down_p) ;  /* 0x000002f000007944 */ /* 0x000fea0003c00000 */
[----:B------:R-:W-:Y:S01]  /*67c0*/  FADD.FTZ R195, R197, R195 ;  /* 0x000000c3c5c37221 */ /* 0x000fe20000010000 */
[----:B------:R-:W-:Y:S01]  /*67d0*/  MOV R200, 0x1f ;  /* 0x0000001f00c87802 */ /* 0x000fe20000000f00 */
[----:B-1----:R-:W-:Y:S01]  /*67e0*/  FADD.FTZ R196, R196, R194 ;  /* 0x000000c2c4c47221 */ /* 0x002fe20000010000 */
[----:B------:R-:W-:Y:S01]  /*67f0*/  HFMA2.MMA R194, -RZ, RZ, 0, 2.384185791015625e-07 ;  /* 0x00000004ffc27435 */ /* 0x000fe200000001ff */
[----:B------:R-:W-:Y:S02]  /*6800*/  MOV R199, 0xffffffff ;  /* 0xffffffff00c77802 */ /* 0x000fe40000000f00 */
[----:B------:R-:W-:-:S02]  /*6810*/  MOV R193, R195 ;  /* 0x000000c300c17202 */ /* 0x000fc40000000f00 */
[----:B------:R-:W-:Y:S02]  /*6820*/  MOV R192, 0x6840 ;  /* 0x0000684000c07802 */ /* 0x000fe40000000f00 */
[----:B------:R-:W-:Y:S05]  /*6830*/  CALL.REL.NOINC `($__internal_154_$__cuda_sm70_shflsync_down_p) ;  /* 0x0000027000007944 */ /* 0x000fea0003c00000 */
[----:B-1----:R-:W-:Y:S01]  /*6840*/  MOV R197, R194 ;  /* 0x000000c200c57202 */ /* 0x002fe20000000f00 */
[----:B------:R-:W-:Y:S01]  /*6850*/  HFMA2.MMA R194, -RZ, RZ, 0, 2.384185791015625e-07 ;  /* 0x00000004ffc27435 */ /* 0x000fe200000001ff */
[----:B------:R-:W-:Y:S02]  /*6860*/  MOV R193, R196 ;  /* 0x000000c400c17202 */ /* 0x000fe40000000f00 */
[----:B------:R-:W-:Y:S02]  /*6870*/  MOV R200, 0x1f ;  /* 0x0000001f00c87802 */ /* 0x000fe40000000f00 */
[----:B------:R-:W-:Y:S02]  /*6880*/  MOV R199, 0xffffffff ;  /* 0xffffffff00c77802 */ /* 0x000fe40000000f00 */
[----:B------:R-:W-:Y:S02]  /*6890*/  MOV R192, 0x68b0 ;  /* 0x000068b000c07802 */ /* 0x000fe40000000f00 */
[----:B------:R-:W-:Y:S05]  /*68a0*/  CALL.REL.NOINC `($__internal_154_$__cuda_sm70_shflsync_down_p) ;  /* 0x0000020000007944 */ /* 0x000fea0003c00000 */
[----:B------:R-:W-:Y:S01]  /*68b0*/  FADD.FTZ R195, R197, R195 ;  /* 0x000000c3c5c37221 */ /* 0x000fe20000010000 */
[----:B------:R-:W-:Y:S01]  /*68c0*/  MOV R200, 0x1f ;  /* 0x0000001f00c87802 */ /* 0x000fe20000000f00 */
[----:B-1----:R-:W-:Y:S01]  /*68d0*/  FADD.FTZ R196, R196, R194 ;  /* 0x000000c2c4c47221 */ /* 0x002fe20000010000 */
[----:B------:R-:W-:Y:S01]  /*68e0*/  HFMA2.MMA R194, -RZ, RZ, 0, 1.1920928955078125e-07 ;  /* 0x00000002ffc27435 */ /* 0x000fe200000001ff */
[----:B------:R-:W-:-:S02]  /*68f0*/  MOV R199, 0xffffffff ;  /* 0xffffffff00c77802 */ /* 0x000fc40000000f00 */
[----:B------:R-:W-:Y:S02]  /*6900*/  MOV R193, R195 ;  /* 0x000000c300c17202 */ /* 0x000fe40000000f00 */
[----:B------:R-:W-:Y:S02]  /*6910*/  MOV R192, 0x6930 ;  /* 0x0000693000c07802 */ /* 0x000fe40000000f00 */
[----:B------:R-:W-:Y:S05]  /*6920*/  CALL.REL.NOINC `($__internal_154_$__cuda_sm70_shflsync_down_p) ;  /* 0x0000018000007944 */ /* 0x000fea0003c00000 */
[----:B-1----:R-:W-:Y:S01]  /*6930*/  MOV R197, R194 ;  /* 0x000000c200c57202 */ /* 0x002fe20000000f00 */
[----:B------:R-:W-:Y:S01]  /*6940*/  HFMA2.MMA R194, -RZ, RZ, 0, 1.1920928955078125e-07 ;  /* 0x00000002ffc27435 */ /* 0x000fe200000001ff */
[----:B------:R-:W-:Y:S02]  /*6950*/  MOV R193, R196 ;  /* 0x000000c400c17202 */ /* 0x000fe40000000f00 */
[----:B------:R-:W-:Y:S02]  /*6960*/  MOV R200, 0x1f ;  /* 0x0000001f00c87802 */ /* 0x000fe40000000f00 */
[----:B------:R-:W-:Y:S02]  /*6970*/  MOV R199, 0xffffffff ;  /* 0xffffffff00c77802 */ /* 0x000fe40000000f00 */
[----:B------:R-:W-:-:S02]  /*6980*/  MOV R192, 0x69a0 ;  /* 0x000069a000c07802 */ /* 0x000fc40000000f00 */
[----:B------:R-:W-:Y:S05]  /*6990*/  CALL.REL.NOINC `($__internal_154_$__cuda_sm70_shflsync_down_p) ;  /* 0x0000011000007944 */ /* 0x000fea0003c00000 */
[----:B------:R-:W-:Y:S01]  /*69a0*/  FADD.FTZ R197, R197, R195 ;  /* 0x000000c3c5c57221 */ /* 0x000fe20000010000 */
[----:B------:R-:W-:Y:S01]  /*69b0*/  MOV R200, 0x1f ;  /* 0x0000001f00c87802 */ /* 0x000fe20000000f00 */
[----:B-1----:R-:W-:Y:S01]  /*69c0*/  FADD.FTZ R195, R196, R194 ;  /* 0x000000c2c4c37221 */ /* 0x002fe20000010000 */
[----:B------:R-:W-:Y:S01]  /*69d0*/  HFMA2.MMA R194, -RZ, RZ, 0, 5.9604644775390625e-08 ;  /* 0x00000001ffc27435 */ /* 0x000fe200000001ff */
[----:B------:R-:W-:-:S02]  /*69e0*/  MOV R199, 0xffffffff ;  /* 0xffffffff00c77802 */ /* 0x000fc40000000f00 */
[----:B------:R-:W-:Y:S02]  /*69f0*/  MOV R193, R197 ;  /* 0x000000c500c17202 */ /* 0x000fe40000000f00 */
[----:B------:R-:W-:Y:S02]  /*6a00*/  MOV R192, 0x6a20 ;  /* 0x00006a2000c07802 */ /* 0x000fe40000000f00 */
[----:B------:R-:W-:Y:S05]  /*6a10*/  CALL.REL.NOINC `($__internal_154_$__cuda_sm70_shflsync_down_p) ;  /* 0x0000009000007944 */ /* 0x000fea0003c00000 */
[----:B-1----:R-:W-:Y:S01]  /*6a20*/  MOV R196, R194 ;  /* 0x000000c200c47202 */ /* 0x002fe20000000f00 */
[----:B------:R-:W-:Y:S01]  /*6a30*/  HFMA2.MMA R194, -RZ, RZ, 0, 5.9604644775390625e-08 ;  /* 0x00000001ffc27435 */ /* 0x000fe200000001ff */
[----:B------:R-:W-:Y:S02]  /*6a40*/  MOV R193, R195 ;  /* 0x000000c300c17202 */ /* 0x000fe40000000f00 */
[----:B------:R-:W-:Y:S02]  /*6a50*/  MOV R200, 0x1f ;  /* 0x0000001f00c87802 */ /* 0x000fe40000000f00 */
[----:B------:R-:W-:Y:S02]  /*6a60*/  MOV R199, 0xffffffff ;  /* 0xffffffff00c77802 */ /* 0x000fe40000000f00 */
[----:B------:R-:W-:-:S02]  /*6a70*/  MOV R192, 0x6a90 ;  /* 0x00006a9000c07802 */ /* 0x000fc40000000f00 */
[----:B------:R-:W-:Y:S05]  /*6a80*/  CALL.REL.NOINC `($__internal_154_$__cuda_sm70_shflsync_down_p) ;  /* 0x0000002000007944 */ /* 0x000fea0003c00000 */
[----:B-1----:R-:W-:Y:S01]  /*6a90*/  MOV R193, R194 ;  /* 0x000000c200c17202 */ /* 0x002fe20000000f00 */
[----:B------:R-:W-:Y:S05]  /*6aa0*/  BRA `(.L_x_10995) ;  /* 0xffffc48000007947 */ /* 0x000fea000383ffff */
        .weak           $__internal_154_$__cuda_sm70_shflsync_down_p
        .type           $__internal_154_$__cuda_sm70_shflsync_down_p,@function
        .size           $__internal_154_$__cuda_sm70_shflsync_down_p,(.L_x_14372 - $__internal_154_$__cuda_sm70_shflsync_down_p)
$__internal_154_$__cuda_sm70_shflsync_down_p:
[----:B------:R-:W-:Y:S04]  /*6ab0*/  WARPSYNC R199 ;  /* 0x000000c700007348 */ /* 0x000fe80003800000 */
[----:B------:R0:W1:Y:S02]  /*6ac0*/  SHFL.DOWN PT, R194, R193, R194, R200 ;  /* 0x080000c2c1c27389 */ /* 0x00006400000e00c8 */
[----:B0-----:R-:W-:-:S06]  /*6ad0*/  HFMA2.MMA R193, -RZ, RZ, 0, 0 ;  /* 0x00000000ffc17435 */ /* 0x001fcc00000001ff */
[----:B------:R-:W-:Y:S05]  /*6ae0*/  RET.REL.NODEC R192 `(_ZN10layer_norm13ln_bwd_kernelINS_13Kernel_traitsIf6__halffS2_fjLj5120ELj1ELj1ELj4ELj16ENS_18Kernel_traits_baseILj5120EfS2_fS2_fjLj128EEEEELb1ELb1ELb0ELb0EEEvNS_9BwdParamsE) ;  /* 0xffff9510c0007950 */ /* 0x000fea0003c3ffff */
.L_x_10996:
        /* <DEDUP_REMOVED lines=9> */
.L_x_14372:


//--------------------- .text._ZN10layer_norm13ln_bwd_kernelINS_13Kernel_traitsIf6__halffS2_fjLj5120ELj1ELj1ELj4ELj16ENS_18Kernel_traits_baseILj5120EfS2_fS2_fjLj128EEEEELb1ELb1ELb0ELb1EEEvNS_9BwdParamsE --------------------------
	.section	.text._ZN10layer_norm13ln_bwd_kernelINS_13Kernel_traitsIf6__halffS2_fjLj5120ELj1ELj1ELj4ELj16ENS_18Kernel_traits_baseILj5120EfS2_fS2_fjLj128EEEEELb1ELb1ELb0ELb1EEEvNS_9BwdParamsE,"ax",@progbits
	.sectioninfo	@"SHI_REGISTERS=168"
	.align	128
        .global         _ZN10layer_norm13ln_bwd_kernelINS_13Kernel_traitsIf6__halffS2_fjLj5120ELj1ELj1ELj4ELj16ENS_18Kernel_traits_baseILj5120EfS2_fS2_fjLj128EEEEELb1ELb1ELb0ELb1EEEvNS_9BwdParamsE
        .type           _ZN10layer_norm13ln_bwd_kernelINS_13Kernel_traitsIf6__halffS2_fjLj5120ELj1ELj1ELj4ELj16ENS_18Kernel_traits_baseILj5120EfS2_fS2_fjLj128EEEEELb1ELb1ELb0ELb1EEEvNS_9BwdParamsE,@function
        .size           _ZN10layer_norm13ln_bwd_kernelINS_13Kernel_traitsIf6__halffS2_fjLj5120ELj1ELj1ELj4ELj16ENS_18Kernel_traits_baseILj5120EfS2_fS2_fjLj128EEEEELb1ELb1ELb0ELb1EEEvNS_9BwdParamsE,(.L_x_14373 - _ZN10layer_norm13ln_bwd_kernelINS_13Kernel_traitsIf6__halffS2_fjLj5120ELj1ELj1ELj4ELj16ENS_18Kernel_traits_baseILj5120EfS2_fS2_fjLj128EEEEELb1ELb1ELb0ELb1EEEvNS_9BwdParamsE)
        .other          _ZN10layer_norm13ln_bwd_kernelINS_13Kernel_traitsIf6__halffS2_fjLj5120ELj1ELj1ELj4ELj16ENS_18Kernel_traits_baseILj5120EfS2_fS2_fjLj128EEEEELb1ELb1ELb0ELb1EEEvNS_9BwdParamsE,@"STO_CUDA_ENTRY STV_DEFAULT"
_ZN10layer_norm13ln_bwd_kernelINS_13Kernel_traitsIf6__halffS2_fjLj5120ELj1ELj1ELj4ELj16ENS_18Kernel_traits_baseILj5120EfS2_fS2_fjLj128EEEEELb1ELb1ELb0ELb1EEEvNS_9BwdParamsE:
.text._ZN10layer_norm13ln_bwd_kernelINS_13Kernel_traitsIf6__halffS2_fjLj5120ELj1ELj1ELj4ELj16ENS_18Kernel_traits_baseILj5120EfS2_fS2_fjLj128EEEEELb1ELb1ELb0ELb1EEEvNS_9BwdParamsE:
        /* <DEDUP_REMOVED lines=69> */
.L_x_10997:
        /* <DEDUP_REMOVED lines=38> */
[----:B------:R0:W-:Y:S04]  /*06b0*/  STL.64 [R1+0x108], R72 ;  /* 0x0001084801007387 */ /* 0x0001e80000100a00 */
[----:B------:R0:W-:Y:S04]  /*06c0*/  STL.64 [R1+0x110], R74 ;  /* 0x0001104a01007387 */ /* 0x0001e80000100a00 */
[----:B------:R0:W-:Y:S04]  /*06d0*/  STL [R1+0x300], RZ ;  /* 0x000300ff01007387 */ /* 0x0001e80000100800 */
        /* <DEDUP_REMOVED lines=145> */
.L_x_11002:
[----:B------:R-:W1:Y:S01]  /*0ff0*/  S2R R150, SR_TID.X ;  /* 0x0000000000967919 */ /* 0x000e620000002100 */
[----:B0-----:R-:W-:Y:S01]  /*1000*/  IMAD R27, R2, c[0x0][0x168], RZ ;  /* 0x00005a00021b7a24 */ /* 0x001fe200078e02ff */
[----:B------:R-:W-:-:S02]  /*1010*/  ISETP.NE.U32.AND P0, PT, RZ, c[0x0][0x1c0], PT ;  /* 0x00007000ff007a0c */ /* 0x000fc40003f05070 */
[----:B------:R-:W2:Y:S02]  /*1020*/  LDL R151, [R1+0x30] ;  /* 0x0000300001977983 */ /* 0x000ea40000100800 */
[----:B------:R-:W-:Y:S02]  /*1030*/  SHF.R.S32.HI R0, RZ, 0x1f, R27 ;  /* 0x0000001fff007819 */ /* 0x000fe4000001141b */
[----:B------:R-:W-:Y:S01]  /*1040*/  ISETP.NE.AND.EX P0, PT, RZ, c[0x0][0x1c4], PT, P0 ;  /* 0x00007100ff007a0c */ /* 0x000fe20003f05300 */
[----:B------:R-:W3:Y:S01]  /*1050*/  LDL R153, [R1+0x128] ;  /* 0x0001280001997983 */ /* 0x000ee20000100800 */
[----:B------:R-:W-:Y:S02]  /*1060*/  LEA.HI R27, R0, R27, RZ, 0x3 ;  /* 0x0000001b001b7211 */ /* 0x000fe400078f18ff */
[----:B------:R-:W-:Y:S01]  /*1070*/  MOV R98, 0x20 ;  /* 0x0000002000627802 */ /* 0x000fe20000000f00 */
[----:B------:R-:W4:Y:S01]  /*1080*/  LDL.LU R152, [R1+0x1c8] ;  /* 0x0001c80001987983 */ /* 0x000f220000300800 */
[----:B------:R-:W-:-:S02]  /*1090*/  MOV R14, 0x4 ;  /* 0x00000004000e7802 */ /* 0x000fc40000000f00 */
[----:B-1----:R-:W-:Y:S01]  /*10a0*/  LOP3.LUT R3, R150, 0x7f, RZ, 0xc0, !PT ;  /* 0x0000007f96037812 */ /* 0x002fe200078ec0ff */
[----:B------:R-:W2:Y:S03]  /*10b0*/  LDL.LU R149, [R1+0x138] ;  /* 0x0001380001957983 */ /* 0x000ea60000300800 */
[----:B------:R-:W-:Y:S01]  /*10c0*/  LEA.HI.SX32 R27, R27, R3, 0x1d ;  /* 0x000000031b1b7211 */ /* 0x000fe200078feaff */
[C---:B------:R-:W-:Y:S01]  /*10d0*/  IMAD.WIDE R6, R2.reuse, R14, c[0x0][0x1a0] ;  /* 0x0000680002067625 */ /* 0x040fe200078e020e */
[----:B------:R-:W-:Y:S01]  /*10e0*/  SHF.R.S32.HI R0, RZ, 0x1f, R2 ;  /* 0x0000001fff007819 */ /* 0x000fe20000011402 */
[----:B------:R-:W2:Y:S01]  /*10f0*/  LDL R148, [R1+0x12c] ;  /* 0x00012c0001947983 */ /* 0x000ea20000100800 */
[----:B------:R-:W-:Y:S02]  /*1100*/  IADD3 R111, R27, 0x100, RZ ;  /* 0x000001001b6f7810 */ /* 0x000fe40007ffe0ff */
[----:B------:R-:W-:-:S02]  /*1110*/  @P0 LEA R4, P1, R2, c[0x0][0x1c0], 0x1 ;  /* 0x0000700002040a11 */ /* 0x000fc400078208ff */
[----:B------:R-:W-:Y:S01]  /*1120*/  IADD3 R96, R27, 0x180, RZ ;  /* 0x000001801b607810 */ /* 0x000fe20007ffe0ff */
[-C--:B------:R-:W-:Y:S01]  /*1130*/  IMAD.WIDE.U32 R8, R111, R98.reuse, c[0x0][0x188] ;  /* 0x000062006f087625 */ /* 0x080fe200078e0062 */
[----:B------:R-:W-:Y:S01]  /*1140*/  @P0 LEA.HI.X R5, R2, c[0x0][0x1c4], R0, 0x1, P1 ;  /* 0x0000710002050a11 */ /* 0x000fe200008f0c00 */
[----:B------:R-:W2:Y:S02]  /*1150*/  LDL.LU R147, [R1+0x1d4] ;  /* 0x0001d40001937983 */ /* 0x000ea40000300800 */
[-C--:B------:R-:W-:Y:S02]  /*1160*/  IMAD.WIDE.U32 R120, R27, R98.reuse, c[0x0][0x188] ;  /* 0x000062001b787625 */ /* 0x080fe400078e0062 */
[----:B------:R0:W2:Y:S04]  /*1170*/  LDG.E.128 R88, [R8.64] ;  /* 0x0000000408587981 */ /* 0x0000a8000c1e1d00 */
[----:B------:R0:W2:Y:S04]  /*1180*/  LDG.E.128 R104, [R8.64+0x10] ;  /* 0x0000100408687981 */ /* 0x0000a8000c1e1d00 */
[----:B------:R1:W2:Y:S04]  /*1190*/  LDG.E R0, [R6.64] ;  /* 0x0000000406007981 */ /* 0x0002a8000c1e1900 */
[----:B------:R1:W3:Y:S01]  /*11a0*/  LDG.E.128 R132, [R120.64] ;  /* 0x0000000478847981 */ /* 0x0002e2000c1e1d00 */
[----:B0-----:R-:W-:-:S03]  /*11b0*/  IMAD.WIDE.U32 R8, R96, R98, c[0x0][0x188] ;  /* 0x0000620060087625 */ /* 0x001fc600078e0062 */
[----:B------:R1:W4:Y:S04]  /*11c0*/  @P0 LDG.E.U16 R3, [R4.64] ;  /* 0x0000000404030981 */ /* 0x000328000c1e1500 */
[----:B------:R0:W4:Y:S01]  /*11d0*/  LDG.E.128 R116, [R8.64] ;  /* 0x0000000408747981 */ /* 0x000122000c1e1d00 */
[----:B------:R-:W-:Y:S02]  /*11e0*/  IADD3 R139, R27, 0x80, RZ ;  /* 0x000000801b8b7810 */ /* 0x000fe40007ffe0ff */
[----:B------:R-:W-:Y:S01]  /*11f0*/  MOV R10, 0x10 ;  /* 0x00000010000a7802 */ /* 0x000fe20000000f00 */
[----:B------:R0:W4:Y:S02]  /*1200*/  LDG.E.128 R92, [R8.64+0x10] ;  /* 0x00001004085c7981 */ /* 0x000124000c1e1d00 */
[----:B------:R-:W-:Y:S01]  /*1210*/  IMAD.WIDE.U32 R84, R139, R98, c[0x0][0x188] ;  /* 0x000062008b547625 */ /* 0x000fe200078e0062 */
[----:B------:R-:W-:Y:S01]  /*1220*/  IADD3 R11, R27, 0x200, RZ ;  /* 0x000002001b0b7810 */ /* 0x000fe20007ffe0ff */
[----:B------:R-:W4:Y:S04]  /*1230*/  LDL.LU R146, [R1+0x144] ;  /* 0x0001440001927983 */ /* 0x000f280000300800 */
[----:B-1----:R1:W4:Y:S01]  /*1240*/  LDG.E.128 R4, [R84.64] ;  /* 0x0000000454047981 */ /* 0x002322000c1e1d00 */
[----:B0-----:R-:W-:-:S03]  /*1250*/  IMAD.WIDE.U32 R8, R139, R10, c[0x0][0x208] ;  /* 0x000082008b087625 */ /* 0x001fc600078e000a */
[----:B------:R-:W4:Y:S04]  /*1260*/  LDL R145, [R1+0x130] ;  /* 0x0001300001917983 */ /* 0x000f280000100800 */
[----:B------:R0:W4:Y:S01]  /*1270*/  LDG.E.128 R80, [R8.64] ;  /* 0x0000000408507981 */ /* 0x000122000c1e1d00 */
[----:B------:R-:W-:-:S03]  /*1280*/  IMAD.WIDE.U32 R124, R27, R10, c[0x0][0x208] ;  /* 0x000082001b7c7625 */ /* 0x000fc600078e000a */
[----:B------:R-:W4:Y:S04]  /*1290*/  LDL.LU R141, [R1+0x1d0] ;  /* 0x0001d000018d7983 */ /* 0x000f280000300800 */
[----:B------:R-:W4:Y:S01]  /*12a0*/  LDG.E.128 R124, [R124.64] ;  /* 0x000000047c7c7981 */ /* 0x000f22000c1e1d00 */
[----:B0-----:R-:W-:-:S03]  /*12b0*/  IMAD.WIDE.U32 R8, R111, R10, c[0x0][0x208] ;  /* 0x000082006f087625 */ /* 0x001fc600078e000a */
[----:B------:R-:W4:Y:S04]  /*12c0*/  LDL.LU R144, [R1+0x140] ;  /* 0x0001400001907983 */ /* 0x000f280000300800 */
[----:B------:R0:W4:Y:S01]  /*12d0*/  LDG.E.128 R28, [R8.64] ;  /* 0x00000004081c7981 */ /* 0x000122000c1e1d00 */
[----:B------:R-:W-:-:S03]  /*12e0*/  ULDC.U8 UR6, c[0x0][0x1f0] ;  /* 0x00007c0000067ab9 */ /* 0x000fc60000000000 */
[----:B-1----:R-:W4:Y:S04]  /*12f0*/  LDG.E.128 R84, [R84.64+0x10] ;  /* 0x0000100454547981 */ /* 0x002f28000c1e1d00 */
[----:B------:R-:W4:Y:S01]  /*1300*/  LDL R143, [R1+0x134] ;  /* 0x00013400018f7983 */ /* 0x000f220000100800 */
[----:B0-----:R-:W-:-:S03]  /*1310*/  IMAD.WIDE.U32 R8, R96, R10, c[0x0][0x208] ;  /* 0x0000820060087625 */ /* 0x001fc600078e000a */
[----:B------:R-:W4:Y:S04]  /*1320*/  LDL.LU R142, [R1+0x1e4] ;  /* 0x0001e400018e7983 */ /* 0x000f280000300800 */
[----:B------:R0:W4:Y:S01]  /*1330*/  LDG.E.128 R20, [R8.64] ;  /* 0x0000000408147981 */ /* 0x000122000c1e1d00 */
[----:B------:R-:W-:-:S03]  /*1340*/  ISETP.NE.AND P1, PT, RZ, UR6, PT ;  /* 0x00000006ff007c0c */ /* 0x000fc6000bf25270 */
[----:B-----5:R-:W-:Y:S01]  /*1350*/  STL [R1+0x344], R163 ;  /* 0x000344a301007387 */ /* 0x020fe20000100800 */
[----:B------:R-:W-:-:S03]  /*1360*/  IMAD.WIDE.U32 R12, R11, R98, c[0x0][0x188] ;  /* 0x000062000b0c7625 */ /* 0x000fc600078e0062 */
[----:B------:R-:W-:Y:S01]  /*1370*/  STL [R1+0x340], R162 ;  /* 0x000340a201007387 */ /* 0x000fe20000100800 */
[----:B0-----:R-:W-:-:S03]  /*1380*/  IMAD.WIDE.U32 R8, R11, R10, c[0x0][0x208] ;  /* 0x000082000b087625 */ /* 0x001fc600078e000a */
[----:B------:R-:W-:Y:S04]  /*1390*/  STL [R1+0x33c], R161 ;  /* 0x00033ca101007387 */ /* 0x000fe80000100800 */
[----:B------:R-:W-:Y:S04]  /*13a0*/  STL [R1+0x338], R160 ;  /* 0x000338a001007387 */ /* 0x000fe80000100800 */
[----:B------:R-:W-:Y:S04]  /*13b0*/  STL [R1+0x334], R79 ;  /* 0x0003344f01007387 */ /* 0x000fe80000100800 */
[----:B------:R0:W4:Y:S04]  /*13c0*/  LDG.E.128 R16, [R8.64] ;  /* 0x0000000408107981 */ /* 0x000128000c1e1d00 */
[----:B------:R-:W-:Y:S04]  /*13d0*/  STL [R1+0x330], R78 ;  /* 0x0003304e01007387 */ /* 0x000fe80000100800 */
[----:B------:R1:W-:Y:S01]  /*13e0*/  STL [R1+0x32c], R77 ;  /* 0x00032c4d01007387 */ /* 0x0003e20000100800 */
[----:B0-----:R-:W-:-:S03]  /*13f0*/  IMAD.WIDE R8, R2, R14, c[0x0][0x1a8] ;  /* 0x00006a0002087625 */ /* 0x001fc600078e020e */
[----:B------:R-:W-:Y:S04]  /*1400*/  STL [R1+0x328], R76 ;  /* 0x0003284c01007387 */ /* 0x000fe80000100800 */
[----:B------:R-:W-:Y:S04]  /*1410*/  STL [R1+0x324], R75 ;  /* 0x0003244b01007387 */ /* 0x000fe80000100800 */
[----:B------:R-:W-:Y:S04]  /*1420*/  STL [R1+0x320], R74 ;  /* 0x0003204a01007387 */ /* 0x000fe80000100800 */
[----:B------:R0:W1:Y:S04]  /*1430*/  LDG.E.128 R112, [R12.64] ;  /* 0x000000040c707981 */ /* 0x000068000c1e1d00 */
[----:B------:R0:W4:Y:S04]  /*1440*/  LDG.E.128 R100, [R12.64+0x10] ;  /* 0x000010040c647981 */ /* 0x000128000c1e1d00 */
[----:B------:R-:W-:Y:S04]  /*1450*/  STL [R1+0x31c], R73 ;  /* 0x00031c4901007387 */ /* 0x000fe80000100800 */
[----:B------:R1:W-:Y:S04]  /*1460*/  STL [R1+0x318], R72 ;  /* 0x0003184801007387 */ /* 0x0003e80000100800 */
[----:B0-----:R0:W4:Y:S04]  /*1470*/  LDG.E R13, [R8.64] ;  /* 0x00000004080d7981 */ /* 0x001128000c1e1900 */
[----:B------:R-:W4:Y:S01]  /*1480*/  LDG.E.128 R120, [R120.64+0x10] ;  /* 0x0000100478787981 */ /* 0x000f22000c1e1d00 */
[----:B--2---:R-:W-:-:S05]  /*1490*/  FSEL R0, R0, RZ, !P1 ;  /* 0x000000ff00007208 */ /* 0x004fca0004800000 */
[C---:B---3--:R-:W-:Y:S02]  /*14a0*/  FADD.FTZ R131, -R0.reuse, R135 ;  /* 0x0000008700837221 */ /* 0x048fe40000010100 */
[----:B------:R-:W2:Y:S01]  /*14b0*/  LDL.LU R135, [R1+0x13c] ;  /* 0x00013c0001877983 */ /* 0x000ea20000300800 */
[C---:B----4-:R-:W-:Y:S02]  /*14c0*/  FADD.FTZ R136, -R0.reuse, R116 ;  /* 0x0000007400887221 */ /* 0x050fe40000010100 */
[----:B------:R-:W-:Y:S02]  /*14d0*/  FADD.FTZ R116, -R0, R117 ;  /* 0x0000007500747221 */ /* 0x000fe40000010100 */
[----:B------:R-:W2:Y:S01]  /*14e0*/  LDL.LU R117, [R1+0x1cc] ;  /* 0x0001cc0001757983 */ /* 0x000ea20000300800 */
[----:B------:R-:W-:Y:S01]  /*14f0*/  MOV R12, 0x3f800000 ;  /* 0x3f800000000c7802 */ /* 0x000fe20000000f00 */
[----:B------:R-:W-:Y:S01]  /*1500*/  @P0 HADD2.F32 R12, -RZ, R3.H0_H0 ;  /* 0x20000003ff0c0230 */ /* 0x000fe20000004100 */
[----:B------:R-:W-:-:S04]  /*1510*/  ISETP.NE.U32.AND P0, PT, RZ, c[0x0][0x218], PT ;  /* 0x00008600ff007a0c */ /* 0x000fc80003f05070 */
[----:B------:R-:W-:Y:S01]  /*1520*/  ISETP.NE.AND.EX P0, PT, RZ, c[0x0][0x21c], PT, P0 ;  /* 0x00008700ff007a0c */ /* 0x000fe20003f05300 */
[C---:B------:R-:W-:Y:S02]  /*1530*/  FADD.FTZ R14, -R0.reuse, R4 ;  /* 0x00000004000e7221 */ /* 0x040fe40000010100 */
[----:B------:R-:W-:-:S10]  /*1540*/  FADD.FTZ R10, -R0, R5 ;  /* 0x00000005000a7221 */ /* 0x000fd40000010100 */
[----:B------:R-:W-:-:S05]  /*1550*/  @P0 IMAD.WIDE.U32 R4, R27, R98, c[0x0][0x218] ;  /* 0x000086001b040625 */ /* 0x000fca00078e0062 */
[----:B------:R4:W5:Y:S04]  /*1560*/  @P0 LDG.E.128 R32, [R4.64] ;  /* 0x0000000404200981 */ /* 0x000968000c1e1d00 */
[----:B------:R4:W5:Y:S01]  /*1570*/  @P0 LDG.E.128 R36, [R4.64+0x10] ;  /* 0x0000100404240981 */ /* 0x000962000c1e1d00 */
[--C-:B------:R-:W-:Y:S02]  /*1580*/  HADD2.F32 R25, -RZ, R126.reuse.H0_H0 ;  /* 0x2000007eff197230 */ /* 0x100fe40000004100 */
[----:B------:R-:W-:Y:S01]  /*1590*/  HADD2.F32 R24, -RZ, R126.H1_H1 ;  /* 0x3000007eff187230 */ /* 0x000fe20000004100 */
[----:B----4-:R-:W-:-:S04]  /*15a0*/  @P0 IMAD.WIDE.U32 R4, R111, R98, c[0x0][0x218] ;  /* 0x000086006f040625 */ /* 0x010fc800078e0062 */
[C---:B------:R-:W-:Y:S01]  /*15b0*/  FADD.FTZ R126, -R0.reuse, R86 ;  /* 0x00000056007e7221 */ /* 0x040fe20000010100 */
[----:B------:R4:W5:Y:S01]  /*15c0*/  @P0 LDG.E.128 R48, [R4.64] ;  /* 0x0000000404300981 */ /* 0x000962000c1e1d00 */
[C---:B------:R-:W-:Y:S02]  /*15d0*/  FADD.FTZ R140, -R0.reuse, R87 ;  /* 0x00000057008c7221 */ /* 0x040fe40000010100 */
[----:B------:R-:W-:Y:S01]  /*15e0*/  @P0 IMAD.WIDE.U32 R86, R11, R98, c[0x0][0x218] ;  /* 0x000086000b560625 */ /* 0x000fe200078e0062 */
[----:B------:R4:W5:Y:S03]  /*15f0*/  @P0 LDG.E.128 R52, [R4.64+0x10] ;  /* 0x0000100404340981 */ /* 0x000966000c1e1d00 */
[C---:B0-----:R-:W-:Y:S01]  /*1600*/  FADD.FTZ R9, -R0.reuse, R6 ;  /* 0x0000000600097221 */ /* 0x041fe20000010100 */
[----:B------:R0:W5:Y:S01]  /*1610*/  @P0 LDG.E.128 R64, [R86.64] ;  /* 0x0000000456400981 */ /* 0x000162000c1e1d00 */
[----:B------:R-:W-:-:S02]  /*1620*/  FADD.FTZ R8, -R0, R7 ;  /* 0x0000000700087221 */ /* 0x000fc40000010100 */
[C---:B------:R-:W-:Y:S01]  /*1630*/  FADD.FTZ R7, -R0.reuse, R84 ;  /* 0x0000005400077221 */ /* 0x040fe20000010100 */
[----:B------:R0:W5:Y:S01]  /*1640*/  @P0 LDG.E.128 R68, [R86.64+0x10] ;  /* 0x0000100456440981 */ /* 0x000162000c1e1d00 */
[----:B----4-:R-:W-:Y:S01]  /*1650*/  MOV R4, 0x8 ;  /* 0x0000000800047802 */ /* 0x010fe20000000f00 */
[----:B------:R-:W-:Y:S02]  /*1660*/  FADD.FTZ R6, -R0, R85 ;  /* 0x0000005500067221 */ /* 0x000fe40000010100 */
[----:B------:R-:W-:-:S04]  /*1670*/  @P0 IMAD.WIDE.U32 R84, R139, R98, c[0x0][0x218] ;  /* 0x000086008b540625 */ /* 0x000fc800078e0062 */
[C---:B------:R-:W-:Y:S01]  /*1680*/  FADD.FTZ R137, -R0.reuse, R88 ;  /* 0x0000005800897221 */ /* 0x040fe20000010100 */
[----:B------:R4:W5:Y:S01]  /*1690*/  @P0 LDG.E.128 R40, [R84.64] ;  /* 0x0000000454280981 */ /* 0x000962000c1e1d00 */
[----:B------:R-:W-:Y:S02]  /*16a0*/  FADD.FTZ R138, -R0, R89 ;  /* 0x00000059008a7221 */ /* 0x000fe40000010100 */
[-C--:B------:R-:W-:Y:S01]  /*16b0*/  IMAD.WIDE.U32 R88, R111, R4.reuse, c[0x0][0x190] ;  /* 0x000064006f587625 */ /* 0x080fe200078e0004 */
[----:B------:R4:W5:Y:S03]  /*16c0*/  @P0 LDG.E.128 R44, [R84.64+0x10] ;  /* 0x00001004542c0981 */ /* 0x000966000c1e1d00 */
[----:B0-----:R-:W-:Y:S01]  /*16d0*/  IMAD.WIDE.U32 R86, R96, R4, c[0x0][0x190] ;  /* 0x0000640060567625 */ /* 0x001fe200078e0004 */
[----:B------:R-:W-:-:S03]  /*16e0*/  HADD2.F32 R109, -RZ, R124.H0_H0 ;  /* 0x2000007cff6d7230 */ /* 0x000fc60000004100 */
[----:B------:R-:W-:Y:S02]  /*16f0*/  FADD.FTZ R129, -R0, R132 ;  /* 0x0000008400817221 */ /* 0x000fe40000010100 */
[----:B----4-:R-:W-:Y:S02]  /*1700*/  @P0 IMAD.WIDE.U32 R84, R96, R98, c[0x0][0x218] ;  /* 0x0000860060540625 */ /* 0x010fe400078e0062 */
[----:B------:R0:W5:Y:S02]  /*1710*/  LDG.E.64 R98, [R88.64] ;  /* 0x0000000458627981 */ /* 0x000164000c1e1b00 */
[C---:B------:R-:W-:Y:S01]  /*1720*/  FADD.FTZ R130, -R0.reuse, R134 ;  /* 0x0000008600827221 */ /* 0x040fe20000010100 */
[----:B------:R-:W-:Y:S01]  /*1730*/  HADD2.F32 R110, -RZ, R124.H1_H1 ;  /* 0x3000007cff6e7230 */ /* 0x000fe20000004100 */
[----:B------:R-:W-:Y:S01]  /*1740*/  FADD.FTZ R128, -R0, R133 ;  /* 0x0000008500807221 */ /* 0x000fe20000010100 */
[----:B------:R4:W5:Y:S01]  /*1750*/  @P0 LDG.E.128 R56, [R84.64] ;  /* 0x0000000454380981 */ /* 0x000962000c1e1d00 */
[----:B------:R-:W-:-:S03]  /*1760*/  HADD2.F32 R97, -RZ, R125.H0_H0 ;  /* 0x2000007dff617230 */ /* 0x000fc60000004100 */
[----:B------:R4:W5:Y:S04]  /*1770*/  @P0 LDG.E.128 R60, [R84.64+0x10] ;  /* 0x00001004543c0981 */ /* 0x000968000c1e1d00 */
[----:B0-----:R0:W5:Y:S01]  /*1780*/  LDG.E.64 R88, [R86.64] ;  /* 0x0000000456587981 */ /* 0x001162000c1e1b00 */
[----:B------:R-:W-:Y:S01]  /*1790*/  LOP3.LUT P0, RZ, R150, 0x1f, RZ, 0xc0, !PT ;  /* 0x0000001f96ff7812 */ /* 0x000fe2000780c0ff */
[----:B------:R-:W-:Y:S01]  /*17a0*/  FADD.FTZ R152, R110, R152 ;  /* 0x000000986e987221 */ /* 0x000fe20000010000 */
[--C-:B------:R-:W-:Y:S01]  /*17b0*/  HADD2.F32 R124, -RZ, R127.reuse.H0_H0 ;  /* 0x2000007fff7c7230 */ /* 0x100fe20000004100 */
[C---:B-1----:R-:W-:Y:S01]  /*17c0*/  FADD.FTZ R77, -R0.reuse, R115 ;  /* 0x00000073004d7221 */ /* 0x042fe20000010100 */
[----:B------:R-:W-:Y:S01]  /*17d0*/  HADD2.F32 R15, -RZ, R127.H1_H1 ;  /* 0x3000007fff0f7230 */ /* 0x000fe20000004100 */
[----:B------:R-:W-:-:S02]  /*17e0*/  FADD.FTZ R134, -R0, R90 ;  /* 0x0000005a00867221 */ /* 0x000fc40000010100 */
[C---:B0-----:R-:W-:Y:S02]  /*17f0*/  FMUL.FTZ R86, R13.reuse, R129 ;  /* 0x000000810d567220 */ /* 0x041fe40000410000 */
[C---:B------:R-:W-:Y:S02]  /*1800*/  FMUL.FTZ R154, R13.reuse, R130 ;  /* 0x000000820d9a7220 */ /* 0x040fe40000410000 */
[----:B------:R-:W3:Y:S01]  /*1810*/  LDL.LU R130, [R1+0x14c] ;  /* 0x00014c0001827983 */ /* 0x000ee20000300800 */
[----:B------:R-:W-:-:S03]  /*1820*/  FMUL.FTZ R150, R13, R128 ;  /* 0x000000800d967220 */ /* 0x000fc60000410000 */
[----:B------:R-:W3:Y:S01]  /*1830*/  LDL R129, [R1+0x118] ;  /* 0x0001180001817983 */ /* 0x000ee20000100800 */
[----:B------:R-:W-:Y:S02]  /*1840*/  FADD.FTZ R127, -R0, R91 ;  /* 0x0000005b007f7221 */ /* 0x000fe40000010100 */
[----:B------:R-:W-:Y:S01]  /*1850*/  FFMA.FTZ R149, R150, R110, R149 ;  /* 0x0000006e96957223 */ /* 0x000fe20000010095 */
[--C-:B------:R-:W-:Y:S01]  /*1860*/  HADD2.F32 R158, -RZ, R17.reuse.H0_H0 ;  /* 0x20000011ff9e7230 */ /* 0x100fe20000004100 */
[----:B----4-:R-:W-:Y:S01]  /*1870*/  IMAD.WIDE.U32 R84, R27, R4, c[0x0][0x190] ;  /* 0x000064001b547625 */ /* 0x010fe200078e0004 */
[----:B------:R-:W-:-:S03]  /*1880*/  HADD2.F32 R157, -RZ, R17.H1_H1 ;  /* 0x30000011ff9d7230 */ /* 0x000fc60000004100 */
[-C--:B------:R-:W-:Y:S01]  /*1890*/  IMAD.WIDE.U32 R90, R139, R4.reuse, c[0x0][0x190] ;  /* 0x000064008b5a7625 */ /* 0x080fe200078e0004 */
[----:B------:R-:W-:Y:S02]  /*18a0*/  HADD2.F32 R26, -RZ, R125.H1_H1 ;  /* 0x3000007dff1a7230 */ /* 0x000fe40000004100 */
[--C-:B------:R-:W-:Y:S01]  /*18b0*/  HADD2.F32 R159, -RZ, R18.reuse.H0_H0 ;  /* 0x20000012ff9f7230 */ /* 0x100fe20000004100 */
[----:B------:R-:W-:Y:S01]  /*18c0*/  FADD.FTZ R78, -R0, R114 ;  /* 0x00000072004e7221 */ /* 0x000fe20000010100 */
[----:B------:R-:W-:Y:S01]  /*18d0*/  HADD2.F32 R164, -RZ, R18.H1_H1 ;  /* 0x30000012ffa47230 */ /* 0x000fe20000004100 */
[----:B------:R-:W-:Y:S01]  /*18e0*/  IMAD.WIDE.U32 R4, R11, R4, c[0x0][0x190] ;  /* 0x000064000b047625 */ /* 0x000fe200078e0004 */
[----:B------:R-:W-:Y:S01]  /*18f0*/  HADD2.F32 R3, -RZ, R23.H0_H0 ;  /* 0x20000017ff037230 */ /* 0x000fe20000004100 */
[----:B------:R-:W-:Y:S01]  /*1900*/  LOP3.LUT P1, RZ, R151, 0xff, RZ, 0xc0, !PT ;  /* 0x000000ff97ff7812 */ /* 0x000fe2000782c0ff */
[--C-:B------:R-:W-:Y:S01]  /*1910*/  HADD2.F32 R165, -RZ, R19.reuse.H0_H0 ;  /* 0x20000013ffa57230 */ /* 0x100fe20000004100 */
[----:B------:R-:W-:Y:S01]  /*1920*/  FADD.FTZ R147, R97, R147 ;  /* 0x0000009361937221 */ /* 0x000fe20000010000 */
[----:B------:R-:W-:Y:S01]  /*1930*/  HADD2.F32 R72, -RZ, R19.H1_H1 ;  /* 0x30000013ff487230 */ /* 0x000fe20000004100 */
[----:B------:R-:W-:Y:S01]  /*1940*/  FFMA.FTZ R146, R154, R97, R146 ;  /* 0x000000619a927223 */ /* 0x000fe20000010092 */
[----:B------:R-:W5:Y:S01]  /*1950*/  LDG.E.64 R84, [R84.64] ;  /* 0x0000000454547981 */ /* 0x000f62000c1e1b00 */
[----:B------:R-:W-:-:S02]  /*1960*/  FADD.FTZ R132, -R0, R104 ;  /* 0x0000006800847221 */ /* 0x000fc40000010100 */
[C---:B------:R-:W-:Y:S02]  /*1970*/  FADD.FTZ R125, -R0.reuse, R105 ;  /* 0x00000069007d7221 */ /* 0x040fe40000010100 */
[C---:B------:R-:W-:Y:S01]  /*1980*/  FADD.FTZ R108, -R0.reuse, R123 ;  /* 0x0000007b006c7221 */ /* 0x040fe20000010100 */
[----:B------:R0:W5:Y:S01]  /*1990*/  LDG.E.64 R104, [R90.64] ;  /* 0x000000045a687981 */ /* 0x000162000c1e1b00 */
[C---:B------:R-:W-:Y:S02]  /*19a0*/  FADD.FTZ R120, -R0.reuse, R120 ;  /* 0x0000007800787221 */ /* 0x040fe40000010100 */
[C---:B------:R-:W-:Y:S02]  /*19b0*/  FADD.FTZ R121, -R0.reuse, R121 ;  /* 0x0000007900797221 */ /* 0x040fe40000010100 */
[C---:B------:R-:W-:Y:S02]  /*19c0*/  FADD.FTZ R122, -R0.reuse, R122 ;  /* 0x0000007a007a7221 */ /* 0x040fe40000010100 */
[----:B------:R-:W-:-:S02]  /*19d0*/  FADD.FTZ R133, -R0, R106 ;  /* 0x0000006a00857221 */ /* 0x000fc40000010100 */
[C---:B------:R-:W-:Y:S01]  /*19e0*/  FADD.FTZ R123, -R0.reuse, R107 ;  /* 0x0000006b007b7221 */ /* 0x040fe20000010100 */
[----:B0-----:R0:W5:Y:S01]  /*19f0*/  LDG.E.64 R90, [R4.64] ;  /* 0x00000004045a7981 */ /* 0x001162000c1e1b00 */
[C---:B------:R-:W-:Y:S02]  /*1a00*/  FADD.FTZ R118, -R0.reuse, R118 ;  /* 0x0000007600767221 */ /* 0x040fe40000010100 */
[C---:B------:R-:W-:Y:S02]  /*1a10*/  FADD.FTZ R163, -R0.reuse, R119 ;  /* 0x0000007700a37221 */ /* 0x040fe40000010100 */
[C---:B------:R-:W-:Y:S02]  /*1a20*/  FADD.FTZ R155, -R0.reuse, R92 ;  /* 0x0000005c009b7221 */ /* 0x040fe40000010100 */
[C---:B------:R-:W-:Y:S02]  /*1a30*/  FADD.FTZ R156, -R0.reuse, R93 ;  /* 0x0000005d009c7221 */ /* 0x040fe40000010100 */
[C---:B------:R-:W-:Y:S01]  /*1a40*/  FADD.FTZ R162, -R0.reuse, R94 ;  /* 0x0000005e00a27221 */ /* 0x040fe20000010100 */
[--C-:B0-----:R-:W-:Y:S01]  /*1a50*/  HADD2.F32 R5, -RZ, R22.reuse.H0_H0 ;  /* 0x20000016ff057230 */ /* 0x101fe20000004100 */
[C---:B------:R-:W-:Y:S01]  /*1a60*/  FADD.FTZ R161, -R0.reuse, R95 ;  /* 0x0000005f00a17221 */ /* 0x040fe20000010100 */
[----:B------:R-:W-:Y:S01]  /*1a70*/  HADD2.F32 R4, -RZ, R22.H1_H1 ;  /* 0x30000016ff047230 */ /* 0x000fe20000004100 */
[----:B------:R-:W-:-:S02]  /*1a80*/  FADD.FTZ R160, -R0, R112 ;  /* 0x0000007000a07221 */ /* 0x000fc40000010100 */
[C---:B------:R-:W-:Y:S02]  /*1a90*/  FADD.FTZ R79, -R0.reuse, R113 ;  /* 0x00000071004f7221 */ /* 0x040fe40000010100 */
[C---:B------:R-:W-:Y:S02]  /*1aa0*/  FADD.FTZ R76, -R0.reuse, R100 ;  /* 0x00000064004c7221 */ /* 0x040fe40000010100 */
[C---:B------:R-:W-:Y:S02]  /*1ab0*/  FADD.FTZ R75, -R0.reuse, R101 ;  /* 0x00000065004b7221 */ /* 0x040fe40000010100 */
[C---:B------:R-:W-:Y:S02]  /*1ac0*/  FADD.FTZ R74, -R0.reuse, R102 ;  /* 0x00000066004a7221 */ /* 0x040fe40000010100 */
[----:B------:R-:W-:Y:S01]  /*1ad0*/  FADD.FTZ R73, -R0, R103 ;  /* 0x0000006700497221 */ /* 0x000fe20000010100 */
[----:B------:R-:W-:Y:S02]  /*1ae0*/  HADD2.F32 R0, -RZ, R23.H1_H1 ;  /* 0x30000017ff007230 */ /* 0x000fe40000004100 */
[----:B------:R-:W-:-:S02]  /*1af0*/  HADD2.F32 R23, -RZ, R16.H0_H0 ;  /* 0x20000010ff177230 */ /* 0x000fc40000004100 */
[----:B------:R-:W-:Y:S01]  /*1b00*/  HADD2.F32 R22, -RZ, R16.H1_H1 ;  /* 0x30000010ff167230 */ /* 0x000fe20000004100 */
[----:B------:R-:W-:Y:S02]  /*1b10*/  FADD.FTZ R141, R26, R141 ;  /* 0x0000008d1a8d7221 */ /* 0x000fe40000010000 */
[-C--:B------:R-:W-:Y:S02]  /*1b20*/  FMUL.FTZ R153, R153, R109.reuse ;  /* 0x0000006d99997220 */ /* 0x080fe40000410000 */
[----:B--2---:R-:W-:Y:S02]  /*1b30*/  FFMA.FTZ R135, R86, R109, R135 ;  /* 0x0000006d56877223 */ /* 0x004fe40000010087 */
[----:B------:R-:W-:-:S05]  /*1b40*/  FADD.FTZ R117, R109, R117 ;  /* 0x000000756d757221 */ /* 0x000fca0000010000 */
[----:B------:R-:W-:Y:S04]  /*1b50*/  STL [R1+0x1cc], R117 ;  /* 0x0001cc7501007387 */ /* 0x000fe80000100800 */
[----:B------:R-:W-:Y:S04]  /*1b60*/  STL [R1+0x13c], R135 ;  /* 0x00013c8701007387 */ /* 0x000fe80000100800 */
[----:B------:R-:W2:Y:S04]  /*1b70*/  LDL.LU R128, [R1+0x1e0] ;  /* 0x0001e00001807983 */ /* 0x000ea80000300800 */
[----:B------:R-:W4:Y:S04]  /*1b80*/  LDL.LU R115, [R1+0x148] ;  /* 0x0001480001737983 */ /* 0x000f280000300800 */
[----:B------:R-:W-:Y:S04]  /*1b90*/  STL [R1+0x1c8], R152 ;  /* 0x0001c89801007387 */ /* 0x000fe80000100800 */
[----:B------:R-:W4:Y:S04]  /*1ba0*/  LDL R114, [R1+0x11c] ;  /* 0x00011c0001727983 */ /* 0x000f280000100800 */
[----:B------:R-:W4:Y:S04]  /*1bb0*/  LDL.LU R17, [R1+0x1ec] ;  /* 0x0001ec0001117983 */ /* 0x000f280000300800 */
[----:B------:R0:W-:Y:S04]  /*1bc0*/  STL [R1+0x138], R149 ;  /* 0x0001389501007387 */ /* 0x0001e80000100800 */
[----:B------:R-:W4:Y:S04]  /*1bd0*/  LDL.LU R18, [R1+0x154] ;  /* 0x0001540001127983 */ /* 0x000f280000300800 */
[----:B------:R-:W-:Y:S04]  /*1be0*/  STL [R1+0x1d4], R147 ;  /* 0x0001d49301007387 */ /* 0x000fe80000100800 */
[----:B------:R-:W-:Y:S04]  /*1bf0*/  STL [R1+0x144], R146 ;  /* 0x0001449201007387 */ /* 0x000fe80000100800 */
[----:B------:R-:W4:Y:S01]  /*1c00*/  LDL R113, [R1+0x120] ;  /* 0x0001200001717983 */ /* 0x000f220000100800 */
[----:B0-----:R-:W-:-:S03]  /*1c10*/  FMUL.FTZ R149, R148, R110 ;  /* 0x0000006e94957220 */ /* 0x001fc60000410000 */
[----:B------:R-:W4:Y:S04]  /*1c20*/  LDL.LU R16, [R1+0x1e8] ;  /* 0x0001e80001107983 */ /* 0x000f280000300800 */
[----:B------:R-:W4:Y:S04]  /*1c30*/  LDL.LU R110, [R1+0x150] ;  /* 0x00015000016e7983 */ /* 0x000f280000300800 */
[----:B------:R0:W-:Y:S04]  /*1c40*/  STL [R1+0x1d0], R141 ;  /* 0x0001d08d01007387 */ /* 0x0001e80000100800 */
[----:B------:R-:W4:Y:S01]  /*1c50*/  LDL R109, [R1+0x124] ;  /* 0x00012400016d7983 */ /* 0x000f220000100800 */
[----:B------:R-:W-:-:S02]  /*1c60*/  FMUL.FTZ R151, R13, R131 ;  /* 0x000000830d977220 */ /* 0x000fc40000410000 */
[----:B------:R-:W-:Y:S02]  /*1c70*/  FADD.FTZ R142, R25, R142 ;  /* 0x0000008e198e7221 */ /* 0x000fe40000010000 */
[----:B------:R-:W-:Y:S02]  /*1c80*/  FFMA.FTZ R144, R151, R26, R144 ;  /* 0x0000001a97907223 */ /* 0x000fe40000010090 */
[----:B0-----:R-:W-:-:S03]  /*1c90*/  FMUL.FTZ R141, R13, R120 ;  /* 0x000000780d8d7220 */ /* 0x001fc60000410000 */
[----:B------:R-:W-:Y:S04]  /*1ca0*/  STL [R1+0x140], R144 ;  /* 0x0001409001007387 */ /* 0x000fe80000100800 */
[----:B------:R0:W-:Y:S01]  /*1cb0*/  STL [R1+0x1e4], R142 ;  /* 0x0001e48e01007387 */ /* 0x0001e20000100800 */
[----:B------:R-:W-:-:S03]  /*1cc0*/  FMUL.FTZ R87, R145, R97 ;  /* 0x0000006191577220 */ /* 0x000fc60000410000 */
[----:B------:R-:W4:Y:S01]  /*1cd0*/  LDL.LU R19, [R1+0x1fc] ;  /* 0x0001fc0001137983 */ /* 0x000f220000300800 */
[----:B------:R-:W-:-:S03]  /*1ce0*/  FMUL.FTZ R152, R143, R26 ;  /* 0x0000001a8f987220 */ /* 0x000fc60000410000 */
[----:B------:R-:W4:Y:S01]  /*1cf0*/  LDL.LU R97, [R1+0x15c] ;  /* 0x00015c0001617983 */ /* 0x000f220000300800 */
[C---:B0-----:R-:W-:Y:S02]  /*1d00*/  FMUL.FTZ R142, R13.reuse, R121 ;  /* 0x000000790d8e7220 */ /* 0x041fe40000410000 */
[C---:B------:R-:W-:Y:S02]  /*1d10*/  FMUL.FTZ R144, R13.reuse, R122 ;  /* 0x0000007a0d907220 */ /* 0x040fe40000410000 */
[----:B------:R-:W-:Y:S02]  /*1d20*/  FMUL.FTZ R146, R13, R108 ;  /* 0x0000006c0d927220 */ /* 0x000fe40000410000 */
[----:B---3--:R-:W-:-:S05]  /*1d30*/  FFMA.FTZ R130, R141, R25, R130 ;  /* 0x000000198d827223 */ /* 0x008fca0000010082 */
[----:B------:R-:W-:Y:S01]  /*1d40*/  STL [R1+0x14c], R130 ;  /* 0x00014c8201007387 */ /* 0x000fe20000100800 */
[----:B------:R-:W-:-:S03]  /*1d50*/  FMUL.FTZ R143, R129, R25 ;  /* 0x00000019818f7220 */ /* 0x000fc60000410000 */
[----:B------:R-:W3:Y:S01]  /*1d60*/  LDL R26, [R1+0x108] ;  /* 0x00010800011a7983 */ /* 0x000ee20000100800 */
[----:B--2---:R-:W-:Y:S02]  /*1d70*/  FADD.FTZ R128, R24, R128 ;  /* 0x0000008018807221 */ /* 0x004fe40000010000 */
[----:B----4-:R-:W-:-:S03]  /*1d80*/  FFMA.FTZ R115, R142, R24, R115 ;  /* 0x000000188e737223 */ /* 0x010fc60000010073 */
[----:B------:R-:W-:Y:S04]  /*1d90*/  STL [R1+0x1e0], R128 ;  /* 0x0001e08001007387 */ /* 0x000fe80000100800 */
[----:B------:R-:W-:Y:S04]  /*1da0*/  STL [R1+0x148], R115 ;  /* 0x0001487301007387 */ /* 0x000fe80000100800 */
[----:B------:R-:W2:Y:S01]  /*1db0*/  LDL.LU R25, [R1+0x1f8] ;  /* 0x0001f80001197983 */ /* 0x000ea20000300800 */
[----:B------:R-:W-:Y:S02]  /*1dc0*/  FADD.FTZ R17, R124, R17 ;  /* 0x000000117c117221 */ /* 0x000fe40000010000 */
[----:B------:R-:W-:-:S03]  /*1dd0*/  FMUL.FTZ R145, R114, R24 ;  /* 0x0000001872917220 */ /* 0x000fc60000410000 */
[----:B------:R0:W-:Y:S01]  /*1de0*/  STL [R1+0x1ec], R17 ;  /* 0x0001ec1101007387 */ /* 0x0001e20000100800 */
[----:B------:R-:W-:-:S03]  /*1df0*/  FFMA.FTZ R18, R144, R124, R18 ;  /* 0x0000007c90127223 */ /* 0x000fc60000010012 */
[----:B0-----:R-:W4:Y:S04]  /*1e00*/  LDL.LU R17, [R1+0x158] ;  /* 0x0001580001117983 */ /* 0x001f280000300800 */
[----:B------:R-:W4:Y:S01]  /*1e10*/  LDL R24, [R1+0x10c] ;  /* 0x00010c0001187983 */ /* 0x000f220000100800 */
[----:B------:R-:W-:-:S03]  /*1e20*/  FADD.FTZ R16, R15, R16 ;  /* 0x000000100f107221 */ /* 0x000fc60000010000 */
[----:B------:R0:W-:Y:S01]  /*1e30*/  STL [R1+0x154], R18 ;  /* 0x0001541201007387 */ /* 0x0001e20000100800 */
[----:B------:R-:W-:-:S03]  /*1e40*/  FFMA.FTZ R110, R146, R15, R110 ;  /* 0x0000000f926e7223 */ /* 0x000fc6000001006e */
[----:B0-----:R-:W4:Y:S04]  /*1e50*/  LDL.LU R18, [R1+0x204] ;  /* 0x0002040001127983 */ /* 0x001f280000300800 */
[----:B------:R0:W-:Y:S01]  /*1e60*/  STL [R1+0x1e8], R16 ;  /* 0x0001e81001007387 */ /* 0x0001e20000100800 */
[----:B------:R-:W-:-:S03]  /*1e70*/  FMUL.FTZ R148, R109, R15 ;  /* 0x0000000f6d947220 */ /* 0x000fc60000410000 */
[----:B0-----:R-:W4:Y:S04]  /*1e80*/  LDL.LU R16, [R1+0x164] ;  /* 0x0001640001107983 */ /* 0x001f280000300800 */
[----:B------:R0:W-:Y:S04]  /*1e90*/  STL [R1+0x150], R110 ;  /* 0x0001506e01007387 */ /* 0x0001e80000100800 */
[----:B0-----:R-:W4:Y:S04]  /*1ea0*/  LDL R110, [R1+0x110] ;  /* 0x00011000016e7983 */ /* 0x001f280000100800 */
[----:B------:R-:W4:Y:S01]  /*1eb0*/  LDL.LU R109, [R1+0x200] ;  /* 0x00020000016d7983 */ /* 0x000f220000300800 */
[--C-:B------:R-:W-:Y:S01]  /*1ec0*/  HADD2.F32 R106, -RZ, R80.reuse.H0_H0 ;  /* 0x20000050ff6a7230 */ /* 0x100fe20000004100 */
[----:B------:R-:W-:Y:S01]  /*1ed0*/  MOV R112, R138 ;  /* 0x0000008a00707202 */ /* 0x000fe20000000f00 */
[----:B------:R-:W-:Y:S01]  /*1ee0*/  FMUL.FTZ R138, R13, R14 ;  /* 0x0000000e0d8a7220 */ /* 0x000fe20000410000 */
[----:B------:R-:W-:Y:S01]  /*1ef0*/  HADD2.F32 R107, -RZ, R80.H1_H1 ;  /* 0x30000050ff6b7230 */ /* 0x000fe20000004100 */
[----:B------:R-:W-:Y:S01]  /*1f00*/  MOV R119, R137 ;  /* 0x0000008900777202 */ /* 0x000fe20000000f00 */
[----:B------:R-:W-:-:S02]  /*1f10*/  FADD.FTZ R19, R106, R19 ;  /* 0x000000136a137221 */ /* 0x000fc40000010000 */
[C---:B------:R-:W-:Y:S02]  /*1f20*/  FMUL.FTZ R137, R13.reuse, R10 ;  /* 0x0000000a0d897220 */ /* 0x040fe40000410000 */
[----:B------:R-:W-:Y:S01]  /*1f30*/  FFMA.FTZ R97, R138, R106, R97 ;  /* 0x0000006a8a617223 */ /* 0x000fe20000010061 */
[----:B------:R-:W-:Y:S01]  /*1f40*/  HADD2.F32 R103, -RZ, R81.H0_H0 ;  /* 0x20000051ff677230 */ /* 0x000fe20000004100 */
[----:B------:R0:W-:Y:S01]  /*1f50*/  STL [R1+0x1fc], R19 ;  /* 0x0001fc1301007387 */ /* 0x0001e20000100800 */
[----:B------:R-:W-:Y:S01]  /*1f60*/  MOV R117, R136 ;  /* 0x0000008800757202 */ /* 0x000fe20000000f00 */
[C---:B------:R-:W-:Y:S02]  /*1f70*/  FMUL.FTZ R136, R13.reuse, R9 ;  /* 0x000000090d887220 */ /* 0x040fe40000410000 */
[----:B------:R-:W4:Y:S01]  /*1f80*/  LDL.LU R108, [R1+0x160] ;  /* 0x00016000016c7983 */ /* 0x000f220000300800 */
[----:B------:R-:W-:-:S03]  /*1f90*/  FMUL.FTZ R135, R13, R8 ;  /* 0x000000080d877220 */ /* 0x000fc60000410000 */
[----:B------:R1:W-:Y:S01]  /*1fa0*/  STL [R1+0x15c], R97 ;  /* 0x00015c6101007387 */ /* 0x0003e20000100800 */
[----:B0-----:R-:W-:Y:S01]  /*1fb0*/  MOV R19, R119 ;  /* 0x0000007700137202 */ /* 0x001fe20000000f00 */
[----:B------:R-:W-:Y:S01]  /*1fc0*/  HADD2.F32 R102, -RZ, R81.H1_H1 ;  /* 0x30000051ff667230 */ /* 0x000fe20000004100 */
[----:B------:R-:W-:Y:S01]  /*1fd0*/  MOV R119, R134 ;  /* 0x0000008600777202 */ /* 0x000fe20000000f00 */
[----:B-1----:R-:W4:Y:S01]  /*1fe0*/  LDL R97, [R1+0x114] ;  /* 0x0001140001617983 */ /* 0x002f220000100800 */
[----:B---3--:R-:W-:-:S03]  /*1ff0*/  FMUL.FTZ R134, R26, R106 ;  /* 0x0000006a1a867220 */ /* 0x008fc60000410000 */
[----:B------:R-:W3:Y:S01]  /*2000*/  LDL.LU R8, [R1+0x20c] ;  /* 0x00020c0001087983 */ /* 0x000ee20000300800 */
[----:B------:R-:W-:Y:S02]  /*2010*/  MOV R115, R117 ;  /* 0x0000007500737202 */ /* 0x000fe40000000f00 */
[----:B------:R-:W-:Y:S01]  /*2020*/  MOV R117, R133 ;  /* 0x0000008500757202 */ /* 0x000fe20000000f00 */
[----:B--2---:R-:W-:Y:S02]  /*2030*/  FADD.FTZ R25, R107, R25 ;  /* 0x000000196b197221 */ /* 0x004fe40000010000 */
[----:B----4-:R-:W-:-:S05]  /*2040*/  FFMA.FTZ R17, R137, R107, R17 ;  /* 0x0000006b89117223 */ /* 0x010fca0000010011 */
[----:B------:R0:W-:Y:S01]  /*2050*/  STL [R1+0x158], R17 ;  /* 0x0001581101007387 */ /* 0x0001e20000100800 */
[----:B------:R-:W-:-:S03]  /*2060*/  FMUL.FTZ R133, R24, R107 ;  /* 0x0000006b18857220 */ /* 0x000fc60000410000 */
[----:B0-----:R-:W2:Y:S01]  /*2070*/  LDL.LU R17, [R1+0x16c] ;  /* 0x00016c0001117983 */ /* 0x001ea20000300800 */
[----:B------:R-:W-:-:S03]  /*2080*/  FADD.FTZ R18, R103, R18 ;  /* 0x0000001267127221 */ /* 0x000fc60000010000 */
[----:B------:R0:W-:Y:S04]  /*2090*/  STL [R1+0x1f8], R25 ;  /* 0x0001f81901007387 */ /* 0x0001e80000100800 */
[----:B------:R-:W4:Y:S04]  /*20a0*/  LDL R26, [R1+0xf8] ;  /* 0x0000f800011a7983 */ /* 0x000f280000100800 */
[----:B0-----:R-:W4:Y:S01]  /*20b0*/  LDL.LU R25, [R1+0x208] ;  /* 0x0002080001197983 */ /* 0x001f220000300800 */
[----:B------:R-:W-:-:S03]  /*20c0*/  FFMA.FTZ R16, R136, R103, R16 ;  /* 0x0000006788107223 */ /* 0x000fc60000010010 */
[----:B------:R0:W-:Y:S04]  /*20d0*/  STL [R1+0x204], R18 ;  /* 0x0002041201007387 */ /* 0x0001e80000100800 */
[----:B------:R-:W4:Y:S04]  /*20e0*/  LDL.LU R24, [R1+0x168] ;  /* 0x0001680001187983 */ /* 0x000f280000300800 */
[----:B------:R1:W-:Y:S04]  /*20f0*/  STL [R1+0x164], R16 ;  /* 0x0001641001007387 */ /* 0x0003e80000100800 */
[----:B0-----:R-:W4:Y:S01]  /*2100*/  LDL R18, [R1+0xfc] ;  /* 0x0000fc0001127983 */ /* 0x001f220000100800 */
[----:B------:R-:W-:-:S03]  /*2110*/  FADD.FTZ R109, R102, R109 ;  /* 0x0000006d666d7221 */ /* 0x000fc60000010000 */
[----:B-1----:R-:W4:Y:S04]  /*2120*/  LDL.LU R16, [R1+0x214] ;  /* 0x0002140001107983 */ /* 0x002f280000300800 */
[----:B------:R-:W4:Y:S04]  /*2130*/  LDL.LU R15, [R1+0x174] ;  /* 0x00017400010f7983 */ /* 0x000f280000300800 */
[----:B------:R-:W4:Y:S04]  /*2140*/  LDL R14, [R1+0x100] ;  /* 0x00010000010e7983 */ /* 0x000f280000100800 */
[----:B------:R-:W-:Y:S04]  /*2150*/  STL [R1+0x200], R109 ;  /* 0x0002006d01007387 */ /* 0x000fe80000100800 */
[----:B------:R-:W4:Y:S04]  /*2160*/  LDL.LU R10, [R1+0x210] ;  /* 0x00021000010a7983 */ /* 0x000f280000300800 */
[----:B------:R-:W4:Y:S01]  /*2170*/  LDL.LU R9, [R1+0x170] ;  /* 0x0001700001097983 */ /* 0x000f220000300800 */
[--C-:B------:R-:W-:Y:S01]  /*2180*/  HADD2.F32 R101, -RZ, R82.reuse.H0_H0 ;  /* 0x20000052ff657230 */ /* 0x100fe20000004100 */
[----:B------:R-:W-:Y:S01]  /*2190*/  FMUL.FTZ R147, R113, R124 ;  /* 0x0000007c71937220 */ /* 0x000fe20000410000 */
[----:B------:R-:W-:Y:S01]  /*21a0*/  MOV R113, R123 ;  /* 0x0000007b00717202 */ /* 0x000fe20000000f00 */
[----:B------:R-:W-:Y:S01]  /*21b0*/  HADD2.F32 R100, -RZ, R82.H1_H1 ;  /* 0x30000052ff647230 */ /* 0x000fe20000004100 */
[----:B------:R-:W-:Y:S01]  /*21c0*/  FMUL.FTZ R123, R13, R7 ;  /* 0x000000070d7b7220 */ /* 0x000fe20000410000 */
[----:B------:R-:W-:Y:S01]  /*21d0*/  HADD2.F32 R94, -RZ, R83.H0_H0 ;  /* 0x20000053ff5e7230 */ /* 0x000fe20000004100 */
[----:B------:R-:W-:-:S02]  /*21e0*/  FFMA.FTZ R108, R135, R102, R108 ;  /* 0x00000066876c7223 */ /* 0x000fc4000001006c */
[----:B------:R-:W-:Y:S02]  /*21f0*/  FMUL.FTZ R124, R13, R6 ;  /* 0x000000060d7c7220 */ /* 0x000fe40000410000 */
[----:B---3--:R-:W-:Y:S01]  /*2200*/  FADD.FTZ R8, R101, R8 ;  /* 0x0000000865087221 */ /* 0x008fe20000010000 */
[----:B------:R-:W-:Y:S01]  /*2210*/  HADD2.F32 R95, -RZ, R83.H1_H1 ;  /* 0x30000053ff5f7230 */ /* 0x000fe20000004100 */
[----:B------:R-:W-:-:S03]  /*2220*/  FMUL.FTZ R126, R13, R126 ;  /* 0x0000007e0d7e7220 */ /* 0x000fc60000410000 */
[----:B------:R0:W-:Y:S01]  /*2230*/  STL [R1+0x20c], R8 ;  /* 0x00020c0801007387 */ /* 0x0001e20000100800 */
[----:B------:R-:W-:-:S03]  /*2240*/  FMUL.FTZ R128, R13, R140 ;  /* 0x0000008c0d807220 */ /* 0x000fc60000410000 */
[----:B------:R-:W-:Y:S04]  /*2250*/  STL [R1+0x160], R108 ;  /* 0x0001606c01007387 */ /* 0x000fe80000100800 */
[----:B0-----:R-:W3:Y:S01]  /*2260*/  LDL R8, [R1+0x104] ;  /* 0x0001040001087983 */ /* 0x001ee20000100800 */
[----:B--2---:R-:W-:-:S05]  /*2270*/  FFMA.FTZ R17, R123, R101, R17 ;  /* 0x000000657b117223 */ /* 0x004fca0000010011 */
[----:B------:R0:W-:Y:S01]  /*2280*/  STL [R1+0x16c], R17 ;  /* 0x00016c1101007387 */ /* 0x0001e20000100800 */
[----:B----4-:R-:W-:Y:S01]  /*2290*/  FADD.FTZ R25, R100, R25 ;  /* 0x0000001964197221 */ /* 0x010fe20000010000 */
[----:B0-----:R-:W-:Y:S01]  /*22a0*/  MOV R17, R115 ;  /* 0x0000007300117202 */ /* 0x001fe20000000f00 */
[----:B------:R-:W-:-:S03]  /*22b0*/  FFMA.FTZ R24, R124, R100, R24 ;  /* 0x000000647c187223 */ /* 0x000fc60000010018 */
[----:B------:R-:W-:Y:S01]  /*22c0*/  STL [R1+0x208], R25 ;  /* 0x0002081901007387 */ /* 0x000fe20000100800 */
[----:B------:R-:W-:-:S03]  /*22d0*/  MOV R115, R119 ;  /* 0x0000007700737202 */ /* 0x000fc60000000f00 */
[----:B------:R0:W-:Y:S01]  /*22e0*/  STL [R1+0x168], R24 ;  /* 0x0001681801007387 */ /* 0x0001e20000100800 */
[----:B------:R-:W-:Y:S01]  /*22f0*/  MOV R119, R116 ;  /* 0x0000007400777202 */ /* 0x000fe20000000f00 */
[----:B------:R-:W-:Y:S02]  /*2300*/  FADD.FTZ R16, R94, R16 ;  /* 0x000000105e107221 */ /* 0x000fe40000010000 */
[----:B------:R-:W-:-:S03]  /*2310*/  FFMA.FTZ R15, R126, R94, R15 ;  /* 0x0000005e7e0f7223 */ /* 0x000fc6000001000f */
[----:B------:R1:W-:Y:S01]  /*2320*/  STL [R1+0x214], R16 ;  /* 0x0002141001007387 */ /* 0x0003e20000100800 */
[----:B------:R-:W-:-:S03]  /*2330*/  MOV R116, R127 ;  /* 0x0000007f00747202 */ /* 0x000fc60000000f00 */
[----:B0-----:R-:W2:Y:S01]  /*2340*/  LDL.LU R24, [R1+0x21c] ;  /* 0x00021c0001187983 */ /* 0x001ea20000300800 */
[----:B------:R-:W-:-:S03]  /*2350*/  FMUL.FTZ R127, R18, R100 ;  /* 0x00000064127f7220 */ /* 0x000fc60000410000 */
[----:B------:R0:W-:Y:S01]  /*2360*/  STL [R1+0x174], R15 ;  /* 0x0001740f01007387 */ /* 0x0001e20000100800 */
[----:B------:R-:W-:-:S03]  /*2370*/  FADD.FTZ R10, R95, R10 ;  /* 0x0000000a5f0a7221 */ /* 0x000fc60000010000 */
[----:B------:R-:W4:Y:S01]  /*2380*/  LDL.LU R6, [R1+0x17c] ;  /* 0x00017c0001067983 */ /* 0x000f220000300800 */
[----:B------:R-:W-:-:S03]  /*2390*/  FFMA.FTZ R9, R128, R95, R9 ;  /* 0x0000005f80097223 */ /* 0x000fc60000010009 */
[----:B------:R-:W-:Y:S04]  /*23a0*/  STL [R1+0x210], R10 ;  /* 0x0002100a01007387 */ /* 0x000fe80000100800 */
[----:B------:R-:W4:Y:S01]  /*23b0*/  LDL R100, [R1+0xe8] ;  /* 0x0000e80001647983 */ /* 0x000f220000100800 */
[----:B------:R-:W-:-:S03]  /*23c0*/  FMUL.FTZ R129, R14, R94 ;  /* 0x0000005e0e817220 */ /* 0x000fc60000410000 */
[----:B------:R0:W-:Y:S04]  /*23d0*/  STL [R1+0x170], R9 ;  /* 0x0001700901007387 */ /* 0x0001e80000100800 */
[----:B------:R-:W4:Y:S04]  /*23e0*/  LDL.LU R18, [R1+0x218] ;  /* 0x0002180001127983 */ /* 0x000f280000300800 */
[----:B------:R-:W4:Y:S04]  /*23f0*/  LDL.LU R7, [R1+0x178] ;  /* 0x0001780001077983 */ /* 0x000f280000300800 */
[----:B------:R-:W4:Y:S04]  /*2400*/  LDL R94, [R1+0xec] ;  /* 0x0000ec00015e7983 */ /* 0x000f280000100800 */
[----:B-1----:R-:W4:Y:S01]  /*2410*/  LDL.LU R16, [R1+0x224] ;  /* 0x0002240001107983 */ /* 0x002f220000300800 */
[----:B------:R-:W-:Y:S01]  /*2420*/  MOV R109, R19 ;  /* 0x00000013006d7202 */ /* 0x000fe20000000f00 */
[----:B------:R-:W-:Y:S01]  /*2430*/  HADD2.F32 R92, -RZ, R28.H0_H0 ;  /* 0x2000001cff5c7230 */ /* 0x000fe20000004100 */
[----:B------:R-:W-:Y:S01]  /*2440*/  MOV R19, R125 ;  /* 0x0000007d00137202 */ /* 0x000fe20000000f00 */
[----:B------:R-:W-:Y:S01]  /*2450*/  FMUL.FTZ R125, R26, R101 ;  /* 0x000000651a7d7220 */ /* 0x000fe20000410000 */
[----:B0-----:R-:W4:Y:S01]  /*2460*/  LDL.LU R15, [R1+0x184] ;  /* 0x00018400010f7983 */ /* 0x001f220000300800 */
[----:B------:R-:W-:Y:S01]  /*2470*/  MOV R114, R112 ;  /* 0x0000007000727202 */ /* 0x000fe20000000f00 */
[----:B------:R-:W-:-:S02]  /*2480*/  FMUL.FTZ R120, R13, R109 ;  /* 0x0000006d0d787220 */ /* 0x000fc40000410000 */
[----:B------:R-:W4:Y:S01]  /*2490*/  LDL R26, [R1+0xf0] ;  /* 0x0000f000011a7983 */ /* 0x000f220000100800 */
[----:B------:R-:W-:-:S03]  /*24a0*/  HADD2.F32 R93, -RZ, R28.H1_H1 ;  /* 0x3000001cff5d7230 */ /* 0x000fc60000004100 */
[----:B------:R-:W4:Y:S01]  /*24b0*/  LDL.LU R14, [R1+0x220] ;  /* 0x00022000010e7983 */ /* 0x000f220000300800 */
[----:B---3--:R-:W-:-:S03]  /*24c0*/  FMUL.FTZ R130, R8, R95 ;  /* 0x0000005f08827220 */ /* 0x008fc60000410000 */
[----:B------:R-:W3:Y:S01]  /*24d0*/  LDL.LU R9, [R1+0x180] ;  /* 0x0001800001097983 */ /* 0x000ee20000300800 */
[----:B------:R-:W-:Y:S01]  /*24e0*/  FMUL.FTZ R114, R13, R114 ;  /* 0x000000720d727220 */ /* 0x000fe20000410000 */
[----:B------:R-:W-:Y:S02]  /*24f0*/  HADD2.F32 R83, -RZ, R29.H0_H0 ;  /* 0x2000001dff537230 */ /* 0x000fe40000004100 */
[----:B------:R-:W3:Y:S04]  /*2500*/  LDL R25, [R1+0xf4] ;  /* 0x0000f40001197983 */ /* 0x000ee80000100800 */
[----:B------:R-:W3:Y:S04]  /*2510*/  LDL.LU R8, [R1+0x22c] ;  /* 0x00022c0001087983 */ /* 0x000ee80000300800 */
[----:B------:R-:W3:Y:S01]  /*2520*/  LDL.LU R10, [R1+0x18c] ;  /* 0x00018c00010a7983 */ /* 0x000ee20000300800 */
[----:B--2---:R-:W-:-:S05]  /*2530*/  FADD.FTZ R24, R92, R24 ;  /* 0x000000185c187221 */ /* 0x004fca0000010000 */
[----:B------:R0:W-:Y:S01]  /*2540*/  STL [R1+0x21c], R24 ;  /* 0x00021c1801007387 */ /* 0x0001e20000100800 */
[----:B----4-:R-:W-:-:S03]  /*2550*/  FFMA.FTZ R6, R120, R92, R6 ;  /* 0x0000005c78067223 */ /* 0x010fc60000010006 */
[----:B0-----:R-:W2:Y:S04]  /*2560*/  LDL R24, [R1+0xd8] ;  /* 0x0000d80001187983 */ /* 0x001ea80000100800 */
[----:B------:R0:W-:Y:S01]  /*2570*/  STL [R1+0x17c], R6 ;  /* 0x00017c0601007387 */ /* 0x0001e20000100800 */
[----:B------:R-:W-:Y:S02]  /*2580*/  FADD.FTZ R18, R93, R18 ;  /* 0x000000125d127221 */ /* 0x000fe40000010000 */
[----:B------:R-:W-:Y:S01]  /*2590*/  FFMA.FTZ R7, R114, R93, R7 ;  /* 0x0000005d72077223 */ /* 0x000fe20000010007 */
[----:B0-----:R-:W4:Y:S04]  /*25a0*/  LDL.LU R6, [R1+0x228] ;  /* 0x0002280001067983 */ /* 0x001f280000300800 */
[----:B------:R0:W-:Y:S01]  /*25b0*/  STL [R1+0x218], R18 ;  /* 0x0002181201007387 */ /* 0x0001e20000100800 */
[----:B------:R-:W-:-:S03]  /*25c0*/  FADD.FTZ R16, R83, R16 ;  /* 0x0000001053107221 */ /* 0x000fc60000010000 */
[----:B0-----:R-:W2:Y:S04]  /*25d0*/  LDL.LU R18, [R1+0x188] ;  /* 0x0001880001127983 */ /* 0x001ea80000300800 */
[----:B------:R0:W-:Y:S04]  /*25e0*/  STL [R1+0x178], R7 ;  /* 0x0001780701007387 */ /* 0x0001e80000100800 */
[----:B0-----:R-:W2:Y:S04]  /*25f0*/  LDL R7, [R1+0xdc] ;  /* 0x0000dc0001077983 */ /* 0x001ea80000100800 */
[----:B------:R0:W-:Y:S04]  /*2600*/  STL [R1+0x224], R16 ;  /* 0x0002241001007387 */ /* 0x0001e80000100800 */
[----:B0-----:R-:W2:Y:S01]  /*2610*/  LDL.LU R16, [R1+0x234] ;  /* 0x0002340001107983 */ /* 0x001ea20000300800 */
[C---:B------:R-:W-:Y:S01]  /*2620*/  FMUL.FTZ R115, R13.reuse, R115 ;  /* 0x000000730d737220 */ /* 0x040fe20000410000 */
[----:B------:R-:W-:Y:S01]  /*2630*/  HADD2.F32 R82, -RZ, R29.H1_H1 ;  /* 0x3000001dff527230 */ /* 0x000fe20000004100 */
[----:B------:R-:W-:-:S02]  /*2640*/  FMUL.FTZ R116, R13, R116 ;  /* 0x000000740d747220 */ /* 0x000fc40000410000 */
[----:B------:R-:W-:Y:S01]  /*2650*/  FFMA.FTZ R15, R115, R83, R15 ;  /* 0x00000053730f7223 */ /* 0x000fe2000001000f */
[--C-:B------:R-:W-:Y:S01]  /*2660*/  HADD2.F32 R81, -RZ, R30.reuse.H0_H0 ;  /* 0x2000001eff517230 */ /* 0x100fe20000004100 */
[----:B------:R-:W-:Y:S01]  /*2670*/  FADD.FTZ R14, R82, R14 ;  /* 0x0000000e520e7221 */ /* 0x000fe20000010000 */
[----:B------:R-:W-:Y:S01]  /*2680*/  MOV R112, R132 ;  /* 0x0000008400707202 */ /* 0x000fe20000000f00 */
[----:B---3--:R-:W-:Y:S01]  /*2690*/  FFMA.FTZ R9, R116, R82, R9 ;  /* 0x0000005274097223 */ /* 0x008fe20000010009 */
[----:B------:R0:W-:Y:S01]  /*26a0*/  STL [R1+0x184], R15 ;  /* 0x0001840f01007387 */ /* 0x0001e20000100800 */
[----:B------:R-:W-:Y:S01]  /*26b0*/  FMUL.FTZ R131, R97, R102 ;  /* 0x0000006661837220 */ /* 0x000fe20000410000 */
[----:B------:R-:W-:Y:S01]  /*26c0*/  MOV R97, R19 ;  /* 0x0000001300617202 */ /* 0x000fe20000000f00 */
[----:B------:R-:W-:Y:S01]  /*26d0*/  FADD.FTZ R8, R81, R8 ;  /* 0x0000000851087221 */ /* 0x000fe20000010000 */
[----:B------:R-:W-:Y:S01]  /*26e0*/  HADD2.F32 R80, -RZ, R30.H1_H1 ;  /* 0x3000001eff507230 */ /* 0x000fe20000004100 */
[C---:B------:R-:W-:Y:S01]  /*26f0*/  FMUL.FTZ R112, R13.reuse, R112 ;  /* 0x000000700d707220 */ /* 0x040fe20000410000 */
[----:B0-----:R-:W3:Y:S04]  /*2700*/  LDL.LU R15, [R1+0x194] ;  /* 0x00019400010f7983 */ /* 0x001ee80000300800 */
[----:B------:R0:W-:Y:S01]  /*2710*/  STL [R1+0x220], R14 ;  /* 0x0002200e01007387 */ /* 0x0001e20000100800 */
[----:B------:R-:W-:Y:S01]  /*2720*/  FMUL.FTZ R108, R13, R97 ;  /* 0x000000610d6c7220 */ /* 0x000fe20000410000 */
[----:B------:R-:W-:Y:S01]  /*2730*/  HADD2.F32 R30, -RZ, R31.H0_H0 ;  /* 0x2000001fff1e7230 */ /* 0x000fe20000004100 */
[----:B------:R-:W-:Y:S01]  /*2740*/  FFMA.FTZ R10, R112, R81, R10 ;  /* 0x00000051700a7223 */ /* 0x000fe2000001000a */
[----:B0-----:R-:W3:Y:S04]  /*2750*/  LDL R14, [R1+0xe0] ;  /* 0x0000e000010e7983 */ /* 0x001ee80000100800 */
[----:B------:R0:W-:Y:S01]  /*2760*/  STL [R1+0x180], R9 ;  /* 0x0001800901007387 */ /* 0x0001e20000100800 */
[----:B------:R-:W-:-:S03]  /*2770*/  MOV R19, R17 ;  /* 0x0000001100137202 */ /* 0x000fc60000000f00 */
[----:B0-----:R-:W3:Y:S04]  /*2780*/  LDL.LU R9, [R1+0x230] ;  /* 0x0002300001097983 */ /* 0x001ee80000300800 */
[----:B------:R0:W-:Y:S01]  /*2790*/  STL [R1+0x22c], R8 ;  /* 0x00022c0801007387 */ /* 0x0001e20000100800 */
[----:B------:R-:W-:-:S03]  /*27a0*/  FMUL.FTZ R109, R26, R83 ;  /* 0x000000531a6d7220 */ /* 0x000fc60000410000 */
[----:B0-----:R-:W3:Y:S04]  /*27b0*/  LDL.LU R8, [R1+0x190] ;  /* 0x0001900001087983 */ /* 0x001ee80000300800 */
[----:B------:R0:W-:Y:S01]  /*27c0*/  STL [R1+0x18c], R10 ;  /* 0x00018c0a01007387 */ /* 0x0001e20000100800 */
[----:B------:R-:W-:-:S03]  /*27d0*/  MOV R97, R19 ;  /* 0x0000001300617202 */ /* 0x000fc60000000f00 */
[----:B0-----:R-:W3:Y:S01]  /*27e0*/  LDL R10, [R1+0xe4] ;  /* 0x0000e400010a7983 */ /* 0x001ee20000100800 */
[----:B----4-:R-:W-:-:S05]  /*27f0*/  FADD.FTZ R6, R80, R6 ;  /* 0x0000000650067221 */ /* 0x010fca0000010000 */
[----:B------:R-:W-:Y:S01]  /*2800*/  STL [R1+0x228], R6 ;  /* 0x0002280601007387 */ /* 0x000fe20000100800 */
[----:B--2---:R-:W-:-:S05]  /*2810*/  FFMA.FTZ R18, R108, R80, R18 ;  /* 0x000000506c127223 */ /* 0x004fca0000010012 */
[----:B------:R-:W-:Y:S04]  /*2820*/  STL [R1+0x188], R18 ;  /* 0x0001881201007387 */ /* 0x000fe80000100800 */
[----:B------:R-:W2:Y:S01]  /*2830*/  LDL.LU R26, [R1+0x23c] ;  /* 0x00023c00011a7983 */ /* 0x000ea20000300800 */
[----:B------:R-:W-:-:S05]  /*2840*/  FADD.FTZ R16, R30, R16 ;  /* 0x000000101e107221 */ /* 0x000fca0000010000 */
[----:B------:R0:W-:Y:S04]  /*2850*/  STL [R1+0x234], R16 ;  /* 0x0002341001007387 */ /* 0x0001e80000100800 */
[----:B------:R-:W4:Y:S01]  /*2860*/  LDL.LU R19, [R1+0x19c] ;  /* 0x00019c0001137983 */ /* 0x000f220000300800 */
[----:B------:R-:W-:Y:S02]  /*2870*/  MOV R17, R119 ;  /* 0x0000007700117202 */ /* 0x000fe40000000f00 */
[----:B------:R-:W-:Y:S01]  /*2880*/  MOV R119, R117 ;  /* 0x0000007500777202 */ /* 0x000fe20000000f00 */
[----:B------:R-:W-:Y:S01]  /*2890*/  HADD2.F32 R31, -RZ, R31.H1_H1 ;  /* 0x3000001fff1f7230 */ /* 0x000fe20000004100 */
[----:B------:R-:W-:-:S03]  /*28a0*/  MOV R122, R113 ;  /* 0x00000071007a7202 */ /* 0x000fc60000000f00 */
[C---:B------:R-:W-:Y:S02]  /*28b0*/  FMUL.FTZ R119, R13.reuse, R119 ;  /* 0x000000770d777220 */ /* 0x040fe40000410000 */
[----:B------:R-:W-:Y:S02]  /*28c0*/  FMUL.FTZ R122, R13, R122 ;  /* 0x0000007a0d7a7220 */ /* 0x000fe40000410000 */
[----:B---3--:R-:W-:Y:S02]  /*28d0*/  FFMA.FTZ R15, R119, R30, R15 ;  /* 0x0000001e770f7223 */ /* 0x008fe4000001000f */
[----:B------:R-:W-:Y:S02]  /*28e0*/  FMUL.FTZ R113, R25, R82 ;  /* 0x0000005219717220 */ /* 0x000fe40000410000 */
[----:B------:R-:W3:Y:S04]  /*28f0*/  LDL R25, [R1+0xc8] ;  /* 0x0000c80001197983 */ /* 0x000ee80000100800 */
[----:B0-----:R-:W3:Y:S04]  /*2900*/  LDL.LU R16, [R1+0x238] ;  /* 0x0002380001107983 */ /* 0x001ee80000300800 */
[----:B------:R-:W-:Y:S01]  /*2910*/  STL [R1+0x194], R15 ;  /* 0x0001940f01007387 */ /* 0x000fe20000100800 */
[----:B------:R-:W-:Y:S01]  /*2920*/  FMUL.FTZ R121, R24, R81 ;  /* 0x0000005118797220 */ /* 0x000fe20000410000 */
[----:B------:R-:W-:Y:S01]  /*2930*/  HADD2.F32 R28, -RZ, R20.H0_H0 ;  /* 0x20000014ff1c7230 */ /* 0x000fe20000004100 */
[----:B------:R-:W-:-:S02]  /*2940*/  FMUL.FTZ R140, R13, R97 ;  /* 0x000000610d8c7220 */ /* 0x000fc40000410000 */
[----:B------:R-:W-:-:S05]  /*2950*/  FADD.FTZ R9, R31, R9 ;  /* 0x000000091f097221 */ /* 0x000fca0000010000 */
[----:B------:R0:W-:Y:S01]  /*2960*/  STL [R1+0x230], R9 ;  /* 0x0002300901007387 */ /* 0x0001e20000100800 */
[----:B------:R-:W-:-:S03]  /*2970*/  FFMA.FTZ R8, R122, R31, R8 ;  /* 0x0000001f7a087223 */ /* 0x000fc60000010008 */
[----:B0-----:R-:W3:Y:S04]  /*2980*/  LDL.LU R9, [R1+0x198] ;  /* 0x0001980001097983 */ /* 0x001ee80000300800 */
[----:B------:R0:W-:Y:S01]  /*2990*/  STL [R1+0x190], R8 ;  /* 0x0001900801007387 */ /* 0x0001e20000100800 */
[----:B------:R-:W-:Y:S01]  /*29a0*/  FMUL.FTZ R107, R14, R30 ;  /* 0x0000001e0e6b7220 */ /* 0x000fe20000410000 */
[----:B------:R-:W-:Y:S01]  /*29b0*/  MOV R18, R118 ;  /* 0x0000007600127202 */ /* 0x000fe20000000f00 */
[----:B------:R-:W-:Y:S01]  /*29c0*/  FMUL.FTZ R97, R13, R163 ;  /* 0x000000a30d617220 */ /* 0x000fe20000410000 */
[----:B0-----:R-:W3:Y:S04]  /*29d0*/  LDL R8, [R1+0xcc] ;  /* 0x0000cc0001087983 */ /* 0x001ee80000100800 */
[----:B------:R-:W3:Y:S01]  /*29e0*/  LDL.LU R24, [R1+0x244] ;  /* 0x0002440001187983 */ /* 0x000ee20000300800 */
[----:B------:R-:W-:-:S03]  /*29f0*/  FMUL.FTZ R106, R10, R31 ;  /* 0x0000001f0a6a7220 */ /* 0x000fc60000410000 */
[----:B------:R-:W3:Y:S01]  /*2a00*/  LDL.LU R15, [R1+0x1a4] ;  /* 0x0001a400010f7983 */ /* 0x000ee20000300800 */
[----:B------:R-:W-:-:S03]  /*2a10*/  FMUL.FTZ R118, R7, R80 ;  /* 0x0000005007767220 */ /* 0x000fc60000410000 */
[----:B------:R-:W3:Y:S04]  /*2a20*/  LDL R10, [R1+0xd0] ;  /* 0x0000d000010a7983 */ /* 0x000ee80000100800 */
[----:B------:R-:W3:Y:S04]  /*2a30*/  LDL.LU R14, [R1+0x240] ;  /* 0x00024000010e7983 */ /* 0x000ee80000300800 */
[----:B------:R0:W5:Y:S04]  /*2a40*/  LDL.LU R163, [R1+0x344] ;  /* 0x0003440001a37983 */ /* 0x0001680000300800 */
[----:B------:R-:W3:Y:S04]  /*2a50*/  LDL.LU R80, [R1+0x1a0] ;  /* 0x0001a00001507983 */ /* 0x000ee80000300800 */
[----:B------:R-:W3:Y:S01]  /*2a60*/  LDL R31, [R1+0xd4] ;  /* 0x0000d400011f7983 */ /* 0x000ee20000100800 */
[----:B--2---:R-:W-:-:S02]  /*2a70*/  FADD.FTZ R26, R28, R26 ;  /* 0x0000001a1c1a7221 */ /* 0x004fc40000010000 */
[----:B----4-:R-:W-:-:S05]  /*2a80*/  FFMA.FTZ R19, R140, R28, R19 ;  /* 0x0000001c8c137223 */ /* 0x010fca0000010013 */
[----:B------:R1:W-:Y:S04]  /*2a90*/  STL [R1+0x19c], R19 ;  /* 0x00019c1301007387 */ /* 0x0003e80000100800 */
[----:B------:R-:W-:Y:S04]  /*2aa0*/  STL [R1+0x23c], R26 ;  /* 0x00023c1a01007387 */ /* 0x000fe80000100800 */
[----:B-1----:R-:W2:Y:S01]  /*2ab0*/  LDL.LU R19, [R1+0x24c] ;  /* 0x00024c0001137983 */ /* 0x002ea20000300800 */
[----:B------:R-:W-:Y:S01]  /*2ac0*/  HADD2.F32 R29, -RZ, R20.H1_H1 ;  /* 0x30000014ff1d7230 */ /* 0x000fe20000004100 */
[----:B------:R-:W-:Y:S01]  /*2ad0*/  FMUL.FTZ R17, R13, R17 ;  /* 0x000000110d117220 */ /* 0x000fe20000410000 */
[----:B------:R-:W-:Y:S01]  /*2ae0*/  HADD2.F32 R20, -RZ, R21.H0_H0 ;  /* 0x20000015ff147230 */ /* 0x000fe20000004100 */
[----:B------:R-:W4:Y:S02]  /*2af0*/  LDL.LU R30, [R1+0x1ac] ;  /* 0x0001ac00011e7983 */ /* 0x000f240000300800 */
[----:B---3--:R-:W-:-:S02]  /*2b00*/  FADD.FTZ R16, R29, R16 ;  /* 0x000000101d107221 */ /* 0x008fc40000010000 */
[----:B------:R-:W-:Y:S02]  /*2b10*/  FMUL.FTZ R117, R94, R93 ;  /* 0x0000005d5e757220 */ /* 0x000fe40000410000 */
[----:B------:R-:W-:Y:S01]  /*2b20*/  FMUL.FTZ R18, R13, R18 ;  /* 0x000000120d127220 */ /* 0x000fe20000410000 */
[----:B------:R1:W-:Y:S01]  /*2b30*/  STL [R1+0x238], R16 ;  /* 0x0002381001007387 */ /* 0x0003e20000100800 */
[----:B------:R-:W-:Y:S01]  /*2b40*/  FMUL.FTZ R93, R25, R28 ;  /* 0x0000001c195d7220 */ /* 0x000fe20000410000 */
[----:B------:R-:W-:Y:S02]  /*2b50*/  HADD2.F32 R21, -RZ, R21.H1_H1 ;  /* 0x30000015ff157230 */ /* 0x000fe40000004100 */
[----:B-1----:R-:W3:Y:S04]  /*2b60*/  LDL R16, [R1+0xb8] ;  /* 0x0000b80001107983 */ /* 0x002ee80000100800 */
[----:B------:R-:W3:Y:S01]  /*2b70*/  LDL.LU R28, [R1+0x248] ;  /* 0x00024800011c7983 */ /* 0x000ee20000300800 */
[----:B------:R-:W-:-:S05]  /*2b80*/  FFMA.FTZ R9, R17, R29, R9 ;  /* 0x0000001d11097223 */ /* 0x000fca0000010009 */
[----:B------:R-:W-:Y:S04]  /*2b90*/  STL [R1+0x198], R9 ;  /* 0x0001980901007387 */ /* 0x000fe80000100800 */
[----:B------:R-:W3:Y:S04]  /*2ba0*/  LDL.LU R26, [R1+0x1a8] ;  /* 0x0001a800011a7983 */ /* 0x000ee80000300800 */
[----:B------:R-:W3:Y:S01]  /*2bb0*/  LDL R25, [R1+0xbc] ;  /* 0x0000bc0001197983 */ /* 0x000ee20000100800 */
[----:B------:R-:W-:Y:S02]  /*2bc0*/  FADD.FTZ R24, R20, R24 ;  /* 0x0000001814187221 */ /* 0x000fe40000010000 */
[----:B------:R-:W-:-:S03]  /*2bd0*/  FFMA.FTZ R15, R18, R20, R15 ;  /* 0x00000014120f7223 */ /* 0x000fc6000001000f */
[----:B------:R1:W-:Y:S01]  /*2be0*/  STL [R1+0x244], R24 ;  /* 0x0002441801007387 */ /* 0x0003e20000100800 */
[----:B------:R-:W-:-:S03]  /*2bf0*/  FADD.FTZ R14, R21, R14 ;  /* 0x0000000e150e7221 */ /* 0x000fc60000010000 */
[----:B-1----:R-:W3:Y:S04]  /*2c00*/  LDL.LU R24, [R1+0x254] ;  /* 0x0002540001187983 */ /* 0x002ee80000300800 */
[----:B------:R1:W-:Y:S01]  /*2c10*/  STL [R1+0x1a4], R15 ;  /* 0x0001a40f01007387 */ /* 0x0003e20000100800 */
[----:B------:R-:W-:Y:S02]  /*2c20*/  FFMA.FTZ R80, R97, R21, R80 ;  /* 0x0000001561507223 */ /* 0x000fe40000010050 */
[----:B------:R-:W-:Y:S01]  /*2c30*/  FMUL.FTZ R10, R10, R20 ;  /* 0x000000140a0a7220 */ /* 0x000fe20000410000 */
[----:B-1----:R-:W3:Y:S04]  /*2c40*/  LDL.LU R15, [R1+0x1b4] ;  /* 0x0001b400010f7983 */ /* 0x002ee80000300800 */
[----:B------:R1:W-:Y:S04]  /*2c50*/  STL [R1+0x240], R14 ;  /* 0x0002400e01007387 */ /* 0x0003e80000100800 */
[----:B-1----:R-:W3:Y:S04]  /*2c60*/  LDL R14, [R1+0xc0] ;  /* 0x0000c000010e7983 */ /* 0x002ee80000100800 */
[----:B------:R-:W3:Y:S04]  /*2c70*/  LDL.LU R20, [R1+0x250] ;  /* 0x0002500001147983 */ /* 0x000ee80000300800 */
[----:B------:R-:W-:Y:S01]  /*2c80*/  STL [R1+0x1a0], R80 ;  /* 0x0001a05001007387 */ /* 0x000fe20000100800 */
[----:B--2---:R-:W-:-:S05]  /*2c90*/  FADD.FTZ R19, R5, R19 ;  /* 0x0000001305137221 */ /* 0x004fca0000010000 */
[----:B------:R1:W-:Y:S04]  /*2ca0*/  STL [R1+0x24c], R19 ;  /* 0x00024c1301007387 */ /* 0x0003e80000100800 */
[----:B-1----:R-:W2:Y:S01]  /*2cb0*/  LDL.LU R19, [R1+0x1b0] ;  /* 0x0001b00001137983 */ /* 0x002ea20000300800 */
[----:B------:R-:W-:Y:S02]  /*2cc0*/  FADD.FTZ R6, RZ, R153 ;  /* 0x00000099ff067221 */ /* 0x000fe40000010000 */
[----:B------:R-:W-:Y:S02]  /*2cd0*/  FFMA.FTZ R7, R86, R153, RZ ;  /* 0x0000009956077223 */ /* 0x000fe400000100ff */
        /* <DEDUP_REMOVED lines=19> */
[----:B------:R-:W-:-:S02]  /*2e10*/  FMUL.FTZ R92, R13, R155 ;  /* 0x0000009b0d5c7220 */ /* 0x000fc40000410000 */
[----:B------:R-:W-:Y:S02]  /*2e20*/  FMUL.FTZ R100, R13, R156 ;  /* 0x0000009c0d647220 */ /* 0x000fe40000410000 */
[----:B------:R-:W-:Y:S02]  /*2e30*/  FFMA.FTZ R7, R137, R133, R7 ;  /* 0x0000008589077223 */ /* 0x000fe40000010007 */
[----:B------:R-:W-:Y:S02]  /*2e40*/  FADD.FTZ R9, R6, R132 ;  /* 0x0000008406097221 */ /* 0x000fe40000010000 */
[----:B----4-:R-:W-:Y:S02]  /*2e50*/  FFMA.FTZ R30, R92, R5, R30 ;  /* 0x000000055c1e7223 */ /* 0x010fe4000001001e */
[----:B---3--:R-:W-:Y:S02]  /*2e60*/  FADD.FTZ R28, R4, R28 ;  /* 0x0000001c041c7221 */ /* 0x008fe40000010000 */
[----:B------:R-:W-:-:S02]  /*2e70*/  FFMA.FTZ R26, R100, R4, R26 ;  /* 0x00000004641a7223 */ /* 0x000fc4000001001a */
[----:B------:R-:W-:Y:S02]  /*2e80*/  FMUL.FTZ R95, R25, R4 ;  /* 0x00000004195f7220 */ /* 0x000fe40000410000 */
[----:B------:R-:W-:Y:S02]  /*2e90*/  FMUL.FTZ R4, R13, R162 ;  /* 0x000000a20d047220 */ /* 0x000fe40000410000 */
[----:B------:R-:W-:Y:S02]  /*2ea0*/  FFMA.FTZ R6, R136, R132, R7 ;  /* 0x0000008488067223 */ /* 0x000fe40000010007 */
[----:B------:R-:W-:Y:S02]  /*2eb0*/  FADD.FTZ R7, R9, R131 ;  /* 0x0000008309077221 */ /* 0x000fe40000010000 */
[----:B------:R-:W3:Y:S01]  /*2ec0*/  LDL R9, [R1+0xc4] ;  /* 0x0000c40001097983 */ /* 0x000ee20000100800 */
[----:B------:R-:W-:-:S03]  /*2ed0*/  FADD.FTZ R24, R3, R24 ;  /* 0x0000001803187221 */ /* 0x000fc60000010000 */
[----:B------:R-:W-:Y:S01]  /*2ee0*/  STL [R1+0x1ac], R30 ;  /* 0x0001ac1e01007387 */ /* 0x000fe20000100800 */
[----:B------:R-:W-:-:S03]  /*2ef0*/  FFMA.FTZ R15, R4, R3, R15 ;  /* 0x00000003040f7223 */ /* 0x000fc6000001000f */
[----:B------:R-:W-:Y:S04]  /*2f00*/  STL [R1+0x248], R28 ;  /* 0x0002481c01007387 */ /* 0x000fe80000100800 */
[----:B------:R-:W-:Y:S04]  /*2f10*/  STL [R1+0x1a8], R26 ;  /* 0x0001a81a01007387 */ /* 0x000fe80000100800 */
[----:B------:R0:W5:Y:S04]  /*2f20*/  LDL.LU R162, [R1+0x340] ;  /* 0x0003400001a27983 */ /* 0x0001680000300800 */
[----:B------:R-:W-:Y:S04]  /*2f30*/  STL [R1+0x254], R24 ;  /* 0x0002541801007387 */ /* 0x000fe80000100800 */
[----:B------:R1:W-:Y:S01]  /*2f40*/  STL [R1+0x1b4], R15 ;  /* 0x0001b40f01007387 */ /* 0x0003e20000100800 */
[----:B------:R-:W-:-:S02]  /*2f50*/  FADD.FTZ R20, R0, R20 ;  /* 0x0000001400147221 */ /* 0x000fc40000010000 */
[----:B------:R-:W-:Y:S02]  /*2f60*/  FMUL.FTZ R101, R31, R21 ;  /* 0x000000151f657220 */ /* 0x000fe40000410000 */
[----:B-1----:R-:W-:Y:S02]  /*2f70*/  FMUL.FTZ R15, R13, R161 ;  /* 0x000000a10d0f7220 */ /* 0x002fe40000410000 */
[----:B------:R0:W5:Y:S01]  /*2f80*/  LDL.LU R161, [R1+0x33c] ;  /* 0x00033c0001a17983 */ /* 0x0001620000300800 */
[----:B------:R-:W-:-:S03]  /*2f90*/  FMUL.FTZ R8, R8, R29 ;  /* 0x0000001d08087220 */ /* 0x000fc60000410000 */
[----:B------:R-:W4:Y:S04]  /*2fa0*/  LDL.LU R80, [R1+0x25c] ;  /* 0x00025c0001507983 */ /* 0x000f280000300800 */
[----:B------:R-:W4:Y:S04]  /*2fb0*/  LDL.LU R31, [R1+0x1bc] ;  /* 0x0001bc00011f7983 */ /* 0x000f280000300800 */
[----:B------:R-:W4:Y:S04]  /*2fc0*/  LDL R30, [R1+0xa8] ;  /* 0x0000a800011e7983 */ /* 0x000f280000100800 */
[----:B------:R-:W-:Y:S04]  /*2fd0*/  STL [R1+0x250], R20 ;  /* 0x0002501401007387 */ /* 0x000fe80000100800 */
[----:B------:R-:W4:Y:S04]  /*2fe0*/  LDL.LU R29, [R1+0x258] ;  /* 0x00025800011d7983 */ /* 0x000f280000300800 */
[----:B------:R-:W4:Y:S01]  /*2ff0*/  LDL.LU R28, [R1+0x1b8] ;  /* 0x0001b800011c7983 */ /* 0x000f220000300800 */
[----:B------:R-:W-:-:S02]  /*3000*/  FMUL.FTZ R156, R13, R160 ;  /* 0x000000a00d9c7220 */ /* 0x000fc40000410000 */
[----:B--2---:R-:W-:-:S05]  /*3010*/  FFMA.FTZ R19, R15, R0, R19 ;  /* 0x000000000f137223 */ /* 0x004fca0000010013 */
[----:B------:R1:W-:Y:S04]  /*3020*/  STL [R1+0x1b0], R19 ;  /* 0x0001b01301007387 */ /* 0x0003e80000100800 */
[----:B------:R-:W2:Y:S04]  /*3030*/  LDL R26, [R1+0xac] ;  /* 0x0000ac00011a7983 */ /* 0x000ea80000100800 */
[----:B------:R-:W2:Y:S04]  /*3040*/  LDL.LU R25, [R1+0x264] ;  /* 0x0002640001197983 */ /* 0x000ea80000300800 */
[----:B-1----:R-:W2:Y:S04]  /*3050*/  LDL.LU R19, [R1+0x1c4] ;  /* 0x0001c40001137983 */ /* 0x002ea80000300800 */
[----:B------:R0:W5:Y:S04]  /*3060*/  LDL.LU R160, [R1+0x338] ;  /* 0x0003380001a07983 */ /* 0x0001680000300800 */
[----:B------:R-:W2:Y:S04]  /*3070*/  LDL R24, [R1+0xb0] ;  /* 0x0000b00001187983 */ /* 0x000ea80000100800 */
[----:B------:R-:W2:Y:S01]  /*3080*/  LDL.LU R21, [R1+0x260] ;  /* 0x0002600001157983 */ /* 0x000ea20000300800 */
[----:B------:R-:W-:-:S02]  /*3090*/  FADD.FTZ R7, R7, R125 ;  /* 0x0000007d07077221 */ /* 0x000fc40000010000 */
[----:B------:R-:W-:Y:S02]  /*30a0*/  FFMA.FTZ R6, R135, R131, R6 ;  /* 0x0000008387067223 */ /* 0x000fe40000010006 */
[----:B------:R-:W-:Y:S02]  /*30b0*/  FADD.FTZ R7, R7, R127 ;  /* 0x0000007f07077221 */ /* 0x000fe40000010000 */
[----:B------:R-:W-:Y:S02]  /*30c0*/  FFMA.FTZ R6, R123, R125, R6 ;  /* 0x0000007d7b067223 */ /* 0x000fe40000010006 */
        /* <DEDUP_REMOVED lines=11> */
[----:B------:R-:W-:Y:S01]  /*3180*/  FADD.FTZ R5, R5, R113 ;  /* 0x0000007105057221 */ /* 0x000fe20000010000 */
[----:B------:R0:W5:Y:S01]  /*3190*/  LDL.LU R79, [R1+0x334] ;  /* 0x00033400014f7983 */ /* 0x0001620000300800 */
[----:B------:R-:W-:-:S03]  /*31a0*/  FFMA.FTZ R6, R114, R117, R6 ;  /* 0x0000007572067223 */ /* 0x000fc60000010006 */
[----:B------:R-:W2:Y:S01]  /*31b0*/  LDL.LU R20, [R1+0x1c0] ;  /* 0x0001c00001147983 */ /* 0x000ea20000300800 */
[----:B------:R-:W-:Y:S02]  /*31c0*/  FADD.FTZ R5, R5, R121 ;  /* 0x0000007905057221 */ /* 0x000fe40000010000 */
[----:B------:R-:W-:Y:S02]  /*31d0*/  FMUL.FTZ R14, R14, R3 ;  /* 0x000000030e0e7220 */ /* 0x000fe40000410000 */
[----:B------:R-:W-:Y:S02]  /*31e0*/  FFMA.FTZ R3, R115, R109, R6 ;  /* 0x0000006d73037223 */ /* 0x000fe40000010006 */
[----:B---3--:R-:W-:Y:S01]  /*31f0*/  FMUL.FTZ R94, R9, R0 ;  /* 0x00000000095e7220 */ /* 0x008fe20000410000 */
[----:B------:R-:W3:Y:S01]  /*3200*/  LDL R6, [R1+0xb4] ;  /* 0x0000b40001067983 */ /* 0x000ee20000100800 */
[----:B------:R-:W-:Y:S02]  /*3210*/  FADD.FTZ R0, R5, R118 ;  /* 0x0000007605007221 */ /* 0x000fe40000010000 */
[----:B------:R-:W-:-:S02]  /*3220*/  FMUL.FTZ R9, R13, R78 ;  /* 0x0000004e0d097220 */ /* 0x000fc40000410000 */
[----:B------:R0:W5:Y:S01]  /*3230*/  LDL.LU R78, [R1+0x330] ;  /* 0x00033000014e7983 */ /* 0x0001620000300800 */
[----:B------:R-:W-:-:S03]  /*3240*/  FMUL.FTZ R5, R13, R77 ;  /* 0x0000004d0d057220 */ /* 0x000fc60000410000 */
[----:B------:R0:W5:Y:S01]  /*3250*/  LDL.LU R77, [R1+0x32c] ;  /* 0x00032c00014d7983 */ /* 0x0001620000300800 */
[----:B----4-:R-:W-:Y:S02]  /*3260*/  FADD.FTZ R80, R23, R80 ;  /* 0x0000005017507221 */ /* 0x010fe40000010000 */
[----:B------:R-:W-:-:S03]  /*3270*/  FFMA.FTZ R31, R156, R23, R31 ;  /* 0x000000179c1f7223 */ /* 0x000fc6000001001f */
[----:B------:R-:W-:Y:S04]  /*3280*/  STL [R1+0x25c], R80 ;  /* 0x00025c5001007387 */ /* 0x000fe80000100800 */
[----:B------:R-:W-:Y:S01]  /*3290*/  STL [R1+0x1bc], R31 ;  /* 0x0001bc1f01007387 */ /* 0x000fe20000100800 */
[----:B------:R-:W-:Y:S02]  /*32a0*/  FADD.FTZ R29, R22, R29 ;  /* 0x0000001d161d7221 */ /* 0x000fe40000010000 */
[----:B------:R-:W-:-:S03]  /*32b0*/  FFMA.FTZ R28, R7, R22, R28 ;  /* 0x00000016071c7223 */ /* 0x000fc6000001001c */
[----:B------:R-:W-:Y:S01]  /*32c0*/  STL [R1+0x258], R29 ;  /* 0x0002581d01007387 */ /* 0x000fe20000100800 */
[----:B------:R-:W-:-:S03]  /*32d0*/  FMUL.FTZ R155, R30, R23 ;  /* 0x000000171e9b7220 */ /* 0x000fc60000410000 */
[----:B------:R1:W-:Y:S04]  /*32e0*/  STL [R1+0x1b8], R28 ;  /* 0x0001b81c01007387 */ /* 0x0003e80000100800 */
[----:B-1----:R-:W4:Y:S04]  /*32f0*/  LDL.LU R28, [R1+0x26c] ;  /* 0x00026c00011c7983 */ /* 0x002f280000300800 */
[----:B------:R-:W4:Y:S01]  /*3300*/  LDL.LU R23, [R1+0x1dc] ;  /* 0x0001dc0001177983 */ /* 0x000f220000300800 */
[----:B--2---:R-:W-:Y:S02]  /*3310*/  FADD.FTZ R25, R158, R25 ;  /* 0x000000199e197221 */ /* 0x004fe40000010000 */
[----:B------:R-:W-:-:S05]  /*3320*/  FFMA.FTZ R19, R9, R158, R19 ;  /* 0x0000009e09137223 */ /* 0x000fca0000010013 */
[----:B------:R1:W-:Y:S01]  /*3330*/  STL [R1+0x1c4], R19 ;  /* 0x0001c41301007387 */ /* 0x0003e20000100800 */
[----:B------:R-:W-:-:S03]  /*3340*/  FADD.FTZ R21, R157, R21 ;  /* 0x000000159d157221 */ /* 0x000fc60000010000 */
[----:B-1----:R-:W2:Y:S04]  /*3350*/  LDL R19, [R1+0x98] ;  /* 0x0000980001137983 */ /* 0x002ea80000100800 */
[----:B------:R1:W-:Y:S04]  /*3360*/  STL [R1+0x264], R25 ;  /* 0x0002641901007387 */ /* 0x0003e80000100800 */
[----:B------:R-:W-:Y:S04]  /*3370*/  STL [R1+0x260], R21 ;  /* 0x0002601501007387 */ /* 0x000fe80000100800 */
[----:B------:R-:W2:Y:S01]  /*3380*/  LDL.LU R29, [R1+0x268] ;  /* 0x00026800011d7983 */ /* 0x000ea20000300800 */
[----:B------:R-:W-:-:S03]  /*3390*/  FMUL.FTZ R26, R26, R22 ;  /* 0x000000161a1a7220 */ /* 0x000fc60000410000 */
[----:B------:R-:W2:Y:S01]  /*33a0*/  LDL.LU R22, [R1+0x1d8] ;  /* 0x0001d80001167983 */ /* 0x000ea20000300800 */
[----:B-1----:R-:W-:Y:S02]  /*33b0*/  FMUL.FTZ R25, R24, R158 ;  /* 0x0000009e18197220 */ /* 0x002fe40000410000 */
[----:B------:R-:W-:-:S05]  /*33c0*/  FFMA.FTZ R20, R5, R157, R20 ;  /* 0x0000009d05147223 */ /* 0x000fca0000010014 */
[----:B------:R1:W-:Y:S01]  /*33d0*/  STL [R1+0x1c0], R20 ;  /* 0x0001c01401007387 */ /* 0x0003e20000100800 */
[----:B---3--:R-:W-:Y:S02]  /*33e0*/  FMUL.FTZ R24, R6, R157 ;  /* 0x0000009d06187220 */ /* 0x008fe40000410000 */
[----:B------:R-:W-:Y:S01]  /*33f0*/  FMUL.FTZ R6, R13, R76 ;  /* 0x0000004c0d067220 */ /* 0x000fe20000410000 */
[----:B-1----:R-:W3:Y:S04]  /*3400*/  LDL R20, [R1+0x9c] ;  /* 0x00009c0001147983 */ /* 0x002ee80000100800 */
[----:B------:R0:W5:Y:S04]  /*3410*/  LDL.LU R76, [R1+0x328] ;  /* 0x00032800014c7983 */ /* 0x0001680000300800 */
[----:B------:R-:W3:Y:S04]  /*3420*/  LDL.LU R80, [R1+0x274] ;  /* 0x0002740001507983 */ /* 0x000ee80000300800 */
[----:B------:R-:W3:Y:S04]  /*3430*/  LDL.LU R30, [R1+0x1f4] ;  /* 0x0001f400011e7983 */ /* 0x000ee80000300800 */
[----:B------:R-:W3:Y:S01]  /*3440*/  LDL R21, [R1+0xa0] ;  /* 0x0000a00001157983 */ /* 0x000ee20000100800 */
[----:B----4-:R-:W-:-:S02]  /*3450*/  FADD.FTZ R28, R159, R28 ;  /* 0x0000001c9f1c7221 */ /* 0x010fc40000010000 */
[----:B------:R-:W-:-:S03]  /*3460*/  FFMA.FTZ R23, R6, R159, R23 ;  /* 0x0000009f06177223 */ /* 0x000fc60000010017 */
[----:B------:R1:W-:Y:S04]  /*3470*/  STL [R1+0x26c], R28 ;  /* 0x00026c1c01007387 */ /* 0x0003e80000100800 */
[----:B-1----:R-:W4:Y:S04]  /*3480*/  LDL.LU R28, [R1+0x270] ;  /* 0x00027000011c7983 */ /* 0x002f280000300800 */
[----:B------:R-:W4:Y:S04]  /*3490*/  LDL.LU R31, [R1+0x1f0] ;  /* 0x0001f000011f7983 */ /* 0x000f280000300800 */
[----:B------:R2:W-:Y:S02]  /*34a0*/  STL [R1+0x1dc], R23 ;  /* 0x0001dc1701007387 */ /* 0x0005e40000100800 */
[----:B--2---:R-:W-:-:S02]  /*34b0*/  FMUL.FTZ R23, R19, R159 ;  /* 0x0000009f13177220 */ /* 0x004fc40000410000 */
[----:B------:R-:W-:Y:S02]  /*34c0*/  FMUL.FTZ R19, R13, R75 ;  /* 0x0000004b0d137220 */ /* 0x000fe40000410000 */
[----:B------:R0:W5:Y:S01]  /*34d0*/  LDL.LU R75, [R1+0x324] ;  /* 0x00032400014b7983 */ /* 0x0001620000300800 */
[----:B------:R-:W-:-:S05]  /*34e0*/  FADD.FTZ R29, R164, R29 ;  /* 0x0000001da41d7221 */ /* 0x000fca0000010000 */
[----:B------:R1:W-:Y:S04]  /*34f0*/  STL [R1+0x268], R29 ;  /* 0x0002681d01007387 */ /* 0x0003e80000100800 */
[----:B-1----:R-:W2:Y:S01]  /*3500*/  LDL R29, [R1+0xa4] ;  /* 0x0000a400011d7983 */ /* 0x002ea20000100800 */
        /* <DEDUP_REMOVED lines=23> */
[----:B------:R-:W-:Y:S01]  /*3680*/  FFMA.FTZ R3, R15, R94, R3 ;  /* 0x0000005e0f037223 */ /* 0x000fe20000010003 */
[----:B------:R1:W-:Y:S01]  /*3690*/  STL [R1+0x1d8], R22 ;  /* 0x0001d81601007387 */ /* 0x0003e20000100800 */
[----:B------:R-:W-:Y:S02]  /*36a0*/  FADD.FTZ R0, R0, R155 ;  /* 0x0000009b00007221 */ /* 0x000fe40000010000 */
[----:B---3--:R-:W-:-:S02]  /*36b0*/  FADD.FTZ R80, R165, R80 ;  /* 0x00000050a5507221 */ /* 0x008fc40000010000 */
[----:B------:R-:W-:Y:S02]  /*36c0*/  FADD.FTZ R0, R0, R26 ;  /* 0x0000001a00007221 */ /* 0x000fe40000010000 */
[----:B-1----:R-:W-:Y:S02]  /*36d0*/  FMUL.FTZ R22, R20, R164 ;  /* 0x000000a414167220 */ /* 0x002fe40000410000 */
[----:B------:R-:W-:Y:S02]  /*36e0*/  FFMA.FTZ R20, R156, R155, R3 ;  /* 0x0000009b9c147223 */ /* 0x000fe40000010003 */
[----:B------:R-:W-:Y:S02]  /*36f0*/  FMUL.FTZ R3, R13, R74 ;  /* 0x0000004a0d037220 */ /* 0x000fe40000410000 */
[----:B------:R-:W-:Y:S01]  /*3700*/  FFMA.FTZ R20, R7, R26, R20 ;  /* 0x0000001a07147223 */ /* 0x000fe20000010014 */
[----:B------:R0:W5:Y:S01]  /*3710*/  LDL.LU R74, [R1+0x320] ;  /* 0x00032000014a7983 */ /* 0x0001620000300800 */
[----:B------:R-:W-:-:S02]  /*3720*/  FFMA.FTZ R30, R3, R165, R30 ;  /* 0x000000a5031e7223 */ /* 0x000fc4000001001e */
[----:B------:R-:W-:Y:S01]  /*3730*/  FADD.FTZ R0, R0, R25 ;  /* 0x0000001900007221 */ /* 0x000fe20000010000 */
[----:B------:R-:W-:Y:S04]  /*3740*/  STL [R1+0x274], R80 ;  /* 0x0002745001007387 */ /* 0x000fe80000100800 */
[----:B------:R1:W-:Y:S04]  /*3750*/  STL [R1+0x1f4], R30 ;  /* 0x0001f41e01007387 */ /* 0x0003e80000100800 */
[----:B------:R-:W3:Y:S01]  /*3760*/  S2R R103, SR_TID.X ;  /* 0x0000000000677919 */ /* 0x000ee20000002100 */
[----:B-1----:R-:W-:-:S02]  /*3770*/  FFMA.FTZ R30, R9, R25, R20 ;  /* 0x00000019091e7223 */ /* 0x002fc40000010014 */
[----:B------:R-:W-:Y:S02]  /*3780*/  FADD.FTZ R20, R0, R24 ;  /* 0x0000001800147221 */ /* 0x000fe40000010000 */
[----:B------:R-:W-:Y:S02]  /*3790*/  FMUL.FTZ R0, R13, R73 ;  /* 0x000000490d007220 */ /* 0x000fe40000410000 */
[----:B------:R0:W5:Y:S01]  /*37a0*/  LDL.LU R73, [R1+0x31c] ;  /* 0x00031c0001497983 */ /* 0x0001620000300800 */
[----:B----4-:R-:W-:Y:S02]  /*37b0*/  FADD.FTZ R28, R72, R28 ;  /* 0x0000001c481c7221 */ /* 0x010fe40000010000 */
[----:B------:R-:W-:-:S03]  /*37c0*/  FFMA.FTZ R31, R0, R72, R31 ;  /* 0x00000048001f7223 */ /* 0x000fc6000001001f */
[----:B------:R1:W-:Y:S01]  /*37d0*/  STL [R1+0x270], R28 ;  /* 0x0002701c01007387 */ /* 0x0003e20000100800 */
[----:B------:R-:W-:Y:S02]  /*37e0*/  FFMA.FTZ R30, R5, R24, R30 ;  /* 0x00000018051e7223 */ /* 0x000fe4000001001e */
[----:B-1----:R-:W-:Y:S02]  /*37f0*/  FADD.FTZ R28, R20, R23 ;  /* 0x00000017141c7221 */ /* 0x002fe40000010000 */
[----:B------:R-:W-:Y:S01]  /*3800*/  FFMA.FTZ R30, R6, R23, R30 ;  /* 0x00000017061e7223 */ /* 0x000fe2000001001e */
[----:B---3--:R-:W-:Y:S01]  /*3810*/  SHF.R.U32.HI R82, RZ, 0x5, R103 ;  /* 0x00000005ff527819 */ /* 0x008fe20000011667 */
[----:B------:R-:W-:Y:S02]  /*3820*/  FMUL.FTZ R21, R21, R165 ;  /* 0x000000a515157220 */ /* 0x000fe40000410000 */
[----:B------:R-:W-:Y:S02]  /*3830*/  FADD.FTZ R28, R28, R22 ;  /* 0x000000161c1c7221 */ /* 0x000fe40000010000 */
[----:B------:R-:W-:Y:S01]  /*3840*/  FFMA.FTZ R30, R19, R22, R30 ;  /* 0x00000016131e7223 */ /* 0x000fe2000001001e */
[----:B------:R-:W-:Y:S01]  /*3850*/  LOP3.LUT R102, R82, 0x7fffffc, RZ, 0xc0, !PT ;  /* 0x07fffffc52667812 */ /* 0x000fe200078ec0ff */
[----:B------:R-:W-:-:S02]  /*3860*/  FADD.FTZ R28, R28, R21 ;  /* 0x000000151c1c7221 */ /* 0x000fc40000010000 */
[----:B------:R-:W-:Y:S01]  /*3870*/  FFMA.FTZ R30, R3, R21, R30 ;  /* 0x00000015031e7223 */ /* 0x000fe2000001001e */
[----:B------:R-:W-:Y:S01]  /*3880*/  @!P1 IADD3 R102, R102, 0x4, RZ ;  /* 0x0000000466669810 */ /* 0x000fe20007ffe0ff */
[----:B--2---:R-:W-:Y:S02]  /*3890*/  FMUL.FTZ R20, R29, R72 ;  /* 0x000000481d147220 */ /* 0x004fe40000410000 */
[----:B------:R0:W5:Y:S04]  /*38a0*/  LDL.LU R72, [R1+0x318] ;  /* 0x0003180001487983 */ /* 0x0001680000300800 */
[----:B------:R0:W-:Y:S01]  /*38b0*/  STL [R1+0x1f0], R31 ;  /* 0x0001f01f01007387 */ /* 0x0001e20000100800 */
[----:B------:R-:W-:Y:S02]  /*38c0*/  FADD.FTZ R80, R28, R20 ;  /* 0x000000141c507221 */ /* 0x000fe40000010000 */
[----:B------:R-:W-:Y:S01]  /*38d0*/  FFMA.FTZ R30, R0, R20, R30 ;  /* 0x00000014001e7223 */ /* 0x000fe2000001001e */
[----:B------:R-:W-:Y:S05]  /*38e0*/  BRA.DIV ~URZ, `(.L_x_10999) ;  /* 0x00003b327f007947 */ /* 0x000fea000b800000 */
[----:B------:R1:W2:Y:S02]  /*38f0*/  SHFL.DOWN PT, R81, R80, 0x10, 0x1f ;  /* 0x0a001f0050517f89 */ /* 0x0002a400000e0000 */
.L_x_11003:
[----:B------:R-:W-:Y:S05]  /*3900*/  BRA.DIV ~URZ, `(.L_x_11000) ;  /* 0x00003b927f007947 */ /* 0x000fea000b800000 */
[----:B------:R-:W3:Y:S01]  /*3910*/  SHFL.DOWN PT, R29, R30, 0x10, 0x1f ;  /* 0x0a001f001e1d7f89 */ /* 0x000ee200000e0000 */
[----:B--2---:R-:W-:-:S02]  /*3920*/  FADD.FTZ R28, R80, R81 ;  /* 0x00000051501c7221 */ /* 0x004fc40000010000 */
        /* <DEDUP_REMOVED lines=9> */
[----:B------:R-:W2:Y:S02]  /*39c0*/  SHFL.DOWN PT, R29, R28, 0x2, 0x1f ;  /* 0x08401f001c1d7f89 */ /* 0x000ea400000e0000 */
[----:B-12---:R-:W-:Y:S02]  /*39d0*/  FADD.FTZ R80, R28, R29 ;  /* 0x0000001d1c507221 */ /* 0x006fe40000010000 */
[----:B------:R-:W1:Y:S04]  /*39e0*/  SHFL.DOWN PT, R28, R30, 0x2, 0x1f ;  /* 0x08401f001e1c7f89 */ /* 0x000e6800000e0000 */
[----:B------:R2:W3:Y:S01]  /*39f0*/  SHFL.DOWN PT, R81, R80, 0x1, 0x1f ;  /* 0x08201f0050517f89 */ /* 0x0004e200000e0000 */
[----:B-1----:R-:W-:-:S05]  /*3a00*/  FADD.FTZ R30, R30, R28 ;  /* 0x0000001c1e1e7221 */ /* 0x002fca0000010000 */
[----:B------:R2:W1:Y:S02]  /*3a10*/  SHFL.DOWN PT, R29, R30, 0x1, 0x1f ;  /* 0x08201f001e1d7f89 */ /* 0x00046400000e0000 */
.L_x_11004:
[----:B0--3--:R-:W-:Y:S01]  /*3a20*/  @!P0 LOP3.LUT R31, R82, 0x3, RZ, 0xc0, !PT ;  /* 0x00000003521f8812 */ /* 0x009fe200078ec0ff */
[----:B-1----:R-:W-:Y:S01]  /*3a30*/  FADD.FTZ R29, R29, R30 ;  /* 0x0000001e1d1d7221 */ /* 0x002fe20000010000 */
[----:B------:R-:W3:Y:S01]  /*3a40*/  LDL R164, [R1+0x80] ;  /* 0x0000800001a47983 */ /* 0x000ee20000100800 */
[----:B------:R-:W-:Y:S01]  /*3a50*/  FADD.FTZ R28, R81, R80 ;  /* 0x00000050511c7221 */ /* 0x000fe20000010000 */
[----:B--2---:R-:W-:Y:S01]  /*3a60*/  @!P0 IADD3 R30, R102, R31, RZ ;  /* 0x0000001f661e8210 */ /* 0x004fe20007ffe0ff */
[----:B------:R-:W-:Y:S01]  /*3a70*/  ULDC.U8 UR6, c[0x0][0x1f0] ;  /* 0x00007c0000067ab9 */ /* 0x000fe20000000000 */
[----:B------:R-:W2:Y:S04]  /*3a80*/  LDL R165, [R1+0x7c] ;  /* 0x00007c0001a57983 */ /* 0x000ea80000100800 */
        /* <DEDUP_REMOVED lines=28> */
[-CC-:B------:R-:W-:Y:S02]  /*3c50*/  FFMA.FTZ R82, R154, R102.reuse, R103.reuse ;  /* 0x000000669a527223 */ /* 0x180fe40000010067 */
[----:B------:R-:W-:Y:S01]  /*3c60*/  FFMA.FTZ R83, R151, R102, R103 ;  /* 0x0000006697537223 */ /* 0x000fe20000010067 */
[----:B------:R-:W2:Y:S01]  /*3c70*/  LDL R154, [R1+0x90] ;  /* 0x00009000019a7983 */ /* 0x000ea20000100800 */
[----:B------:R-:W-:Y:S02]  /*3c80*/  FADD.FTZ R80, R153, -R80 ;  /* 0x8000005099507221 */ /* 0x000fe40000010000 */
[----:B------:R-:W-:Y:S01]  /*3c90*/  FADD.FTZ R81, R149, -R81 ;  /* 0x8000005195517221 */ /* 0x000fe20000010000 */
[----:B------:R-:W2:Y:S01]  /*3ca0*/  LDL R153, [R1+0x94] ;  /* 0x0000940001997983 */ /* 0x000ea20000100800 */
[----:B------:R-:W-:-:S02]  /*3cb0*/  FADD.FTZ R82, R87, -R82 ;  /* 0x8000005257527221 */ /* 0x000fc40000010000 */
        /* <DEDUP_REMOVED lines=41> */
[----:B------:R-:W-:-:S04]  /*3f50*/  MOV R80, R84 ;  /* 0x0000005400507202 */ /* 0x000fc80000000f00 */
[----:B------:R-:W-:Y:S02]  /*3f60*/  LOP3.LUT P4, RZ, R80, 0xff, RZ, 0xc0, !PT ;  /* 0x000000ff50ff7812 */ /* 0x000fe4000788c0ff */
[----:B------:R-:W-:Y:S01]  /*3f70*/  LOP3.LUT P5, RZ, R84, 0xff00, RZ, 0xc0, !PT ;  /* 0x0000ff0054ff7812 */ /* 0x000fe200078ac0ff */
[-C--:B------:R-:W-:Y:S01]  /*3f80*/  FMUL.FTZ R80, R152, R12.reuse ;  /* 0x0000000c98507220 */ /* 0x080fe20000410000 */
[C---:B------:R-:W-:Y:S01]  /*3f90*/  LOP3.LUT P6, RZ, R84.reuse, 0xff0000, RZ, 0xc0, !PT ;  /* 0x00ff000054ff7812 */ /* 0x040fe200078cc0ff */
[----:B------:R-:W-:Y:S01]  /*3fa0*/  CS2R R146, SRZ ;  /* 0x0000000000927805 */ /* 0x000fe2000001ff00 */
[-C--:B------:R-:W-:Y:S01]  /*3fb0*/  FMUL.FTZ R82, R151, R12.reuse ;  /* 0x0000000c97527220 */ /* 0x080fe20000410000 */
[----:B------:R-:W-:Y:S01]  /*3fc0*/  LOP3.LUT P3, RZ, R84, 0xff000000, RZ, 0xc0, !PT ;  /* 0xff00000054ff7812 */ /* 0x000fe2000786c0ff */
[----:B------:R-:W-:Y:S01]  /*3fd0*/  FMUL.FTZ R80, R80, c[0x0][0x1e8] ;  /* 0x00007a0050507a20 */ /* 0x000fe20000410000 */
[----:B------:R-:W-:Y:S01]  /*3fe0*/  CS2R R144, SRZ ;  /* 0x0000000000907805 */ /* 0x000fe2000001ff00 */
[-C--:B------:R-:W-:Y:S01]  /*3ff0*/  FMUL.FTZ R83, R149, R12.reuse ;  /* 0x0000000c95537220 */ /* 0x080fe20000410000 */
[----:B------:R-:W4:Y:S01]  /*4000*/  LDL R152, [R1+0x58] ;  /* 0x0000580001987983 */ /* 0x000f220000100800 */
[----:B------:R-:W-:Y:S01]  /*4010*/  FMUL.FTZ R84, R142, R12 ;  /* 0x0000000c8e547220 */ /* 0x000fe20000410000 */
[----:B------:R-:W-:-:S02]  /*4020*/  MOV R142, RZ ;  /* 0x000000ff008e7202 */ /* 0x000fc40000000f00 */
[----:B------:R-:W4:Y:S04]  /*4030*/  LDL R151, [R1+0x5c] ;  /* 0x00005c0001977983 */ /* 0x000f280000100800 */
[----:B------:R-:W4:Y:S01]  /*4040*/  LDL R149, [R1+0x64] ;  /* 0x0000640001957983 */ /* 0x000f220000100800 */
[----:B--2---:R-:W-:-:S05]  /*4050*/  @P4 HADD2.F32 R81, -RZ, R28.H0_H0 ;  /* 0x2000001cff514230 */ /* 0x004fca0000004100 */
[----:B------:R-:W-:Y:S01]  /*4060*/  @P4 FMUL.FTZ R147, R80, R81 ;  /* 0x0000005150934220 */ /* 0x000fe20000410000 */
[----:B------:R-:W-:Y:S01]  /*4070*/  @P5 HADD2.F32 R81, -RZ, R28.H1_H1 ;  /* 0x3000001cff515230 */ /* 0x000fe20000004100 */
[----:B------:R-:W-:Y:S02]  /*4080*/  FMUL.FTZ R28, R82, c[0x0][0x1e8] ;  /* 0x00007a00521c7a20 */ /* 0x000fe40000410000 */
[----:B------:R-:W-:Y:S02]  /*4090*/  FMUL.FTZ R82, R150, R12 ;  /* 0x0000000c96527220 */ /* 0x000fe40000410000 */
[----:B------:R-:W-:Y:S01]  /*40a0*/  @P5 FMUL.FTZ R146, R28, R81 ;  /* 0x000000511c925220 */ /* 0x000fe20000410000 */
[----:B------:R-:W2:Y:S01]  /*40b0*/  LDL R150, [R1+0x60] ;  /* 0x0000600001967983 */ /* 0x000ea20000100800 */
[----:B------:R-:W-:Y:S01]  /*40c0*/  FMUL.FTZ R81, R82, c[0x0][0x1e8] ;  /* 0x00007a0052517a20 */ /* 0x000fe20000410000 */
[----:B------:R-:W-:-:S05]  /*40d0*/  @P6 HADD2.F32 R82, -RZ, R29.H0_H0 ;  /* 0x2000001dff526230 */ /* 0x000fca0000004100 */
[----:B------:R-:W-:Y:S01]  /*40e0*/  @P6 FMUL.FTZ R145, R81, R82 ;  /* 0x0000005251916220 */ /* 0x000fe20000410000 */
[----:B------:R-:W-:Y:S01]  /*40f0*/  @P3 HADD2.F32 R82, -RZ, R29.H1_H1 ;  /* 0x3000001dff523230 */ /* 0x000fe20000004100 */
[----:B------:R-:W-:-:S04]  /*4100*/  FMUL.FTZ R29, R83, c[0x0][0x1e8] ;  /* 0x00007a00531d7a20 */ /* 0x000fc80000410000 */
[----:B------:R-:W-:Y:S02]  /*4110*/  @P3 FMUL.FTZ R144, R29, R82 ;  /* 0x000000521d903220 */ /* 0x000fe40000410000 */
[----:B------:R-:W-:Y:S02]  /*4120*/  FMUL.FTZ R29, R153, R29 ;  /* 0x0000001d991d7220 */ /* 0x000fe40000410000 */
[----:B------:R-:W2:Y:S03]  /*4130*/  LDL R153, [R1+0x74] ;  /* 0x0000740001997983 */ /* 0x000ea60000100800 */
[----:B------:R-:W-:Y:S02]  /*4140*/  FSEL R29, R29, RZ, P3 ;  /* 0x000000ff1d1d7208 */ /* 0x000fe40001800000 */
[----:B------:R-:W-:Y:S01]  /*4150*/  LOP3.LUT P3, RZ, R85, 0xff000000, RZ, 0xc0, !PT ;  /* 0xff00000055ff7812 */ /* 0x000fe2000786c0ff */
[----:B---3--:R-:W-:-:S02]  /*4160*/  FMUL.FTZ R80, R86, R80 ;  /* 0x0000005056507220 */ /* 0x008fc40000410000 */
[----:B----4-:R-:W-:-:S03]  /*4170*/  FMUL.FTZ R82, R87, R28 ;  /* 0x0000001c57527220 */ /* 0x010fc60000410000 */
[----:B------:R-:W-:Y:S02]  /*4180*/  FSEL R80, R80, RZ, P4 ;  /* 0x000000ff50507208 */ /* 0x000fe40002000000 */
[C---:B------:R-:W-:Y:S01]  /*4190*/  LOP3.LUT P4, RZ, R85.reuse, 0xff, RZ, 0xc0, !PT ;  /* 0x000000ff55ff7812 */ /* 0x040fe2000788c0ff */
[----:B------:R-:W-:Y:S01]  /*41a0*/  FMUL.FTZ R28, R154, R81 ;  /* 0x000000519a1c7220 */ /* 0x000fe20000410000 */
[----:B------:R-:W-:Y:S01]  /*41b0*/  FSEL R81, R82, RZ, P5 ;  /* 0x000000ff52517208 */ /* 0x000fe20002800000 */
[----:B------:R-:W2:Y:S01]  /*41c0*/  LDL R154, [R1+0x70] ;  /* 0x00007000019a7983 */ /* 0x000ea20000100800 */
[----:B------:R-:W-:Y:S01]  /*41d0*/  LOP3.LUT P5, RZ, R85, 0xff00, RZ, 0xc0, !PT ;  /* 0x0000ff0055ff7812 */ /* 0x000fe200078ac0ff */
[----:B------:R-:W-:Y:S01]  /*41e0*/  FMUL.FTZ R82, R143, R12 ;  /* 0x0000000c8f527220 */ /* 0x000fe20000410000 */
[----:B------:R-:W-:Y:S01]  /*41f0*/  HFMA2.MMA R143, -RZ, RZ, 0, 0 ;  /* 0x00000000ff8f7435 */ /* 0x000fe200000001ff */
[----:B------:R-:W-:Y:S02]  /*4200*/  FSEL R28, R28, RZ, P6 ;  /* 0x000000ff1c1c7208 */ /* 0x000fe40003000000 */
[----:B------:R-:W-:-:S04]  /*4210*/  FMUL.FTZ R82, R82, c[0x0][0x1e8] ;  /* 0x00007a0052527a20 */ /* 0x000fc80000410000 */
[----:B------:R-:W-:Y:S01]  /*4220*/  @P4 HADD2.F32 R83, -RZ, R30.H0_H0 ;  /* 0x2000001eff534230 */ /* 0x000fe20000004100 */
[----:B------:R-:W-:-:S04]  /*4230*/  LOP3.LUT P6, RZ, R85, 0xff0000, RZ, 0xc0, !PT ;  /* 0x00ff000055ff7812 */ /* 0x000fc800078cc0ff */
[----:B------:R-:W-:Y:S01]  /*4240*/  @P4 FMUL.FTZ R143, R82, R83 ;  /* 0x00000053528f4220 */ /* 0x000fe20000410000 */
[----:B------:R-:W-:Y:S01]  /*4250*/  @P5 HADD2.F32 R83, -RZ, R30.H1_H1 ;  /* 0x3000001eff535230 */ /* 0x000fe20000004100 */
[----:B------:R-:W-:Y:S01]  /*4260*/  FMUL.FTZ R30, R84, c[0x0][0x1e8] ;  /* 0x00007a00541e7a20 */ /* 0x000fe20000410000 */
[----:B------:R-:W-:-:S03]  /*4270*/  F2FP.PACK_AB R80, R81, R80 ;  /* 0x000000505150723e */ /* 0x000fc600000000ff */
[----:B------:R-:W-:Y:S02]  /*4280*/  @P5 FMUL.FTZ R142, R30, R83 ;  /* 0x000000531e8e5220 */ /* 0x000fe40000410000 */
[----:B------:R-:W-:Y:S01]  /*4290*/  FMUL.FTZ R83, R141, R12 ;  /* 0x0000000c8d537220 */ /* 0x000fe20000410000 */
[----:B------:R-:W-:Y:S01]  /*42a0*/  F2FP.PACK_AB R81, R29, R28 ;  /* 0x0000001c1d51723e */ /* 0x000fe200000000ff */
[----:B------:R-:W-:Y:S01]  /*42b0*/  HFMA2.MMA R141, -RZ, RZ, 0, 0 ;  /* 0x00000000ff8d7435 */ /* 0x000fe200000001ff */
[----:B------:R-:W-:Y:S01]  /*42c0*/  @P6 HADD2.F32 R29, -RZ, R31.H0_H0 ;  /* 0x2000001fff1d6230 */ /* 0x000fe20000004100 */
[----:B------:R-:W-:Y:S02]  /*42d0*/  FMUL.FTZ R28, R83, c[0x0][0x1e8] ;  /* 0x00007a00531c7a20 */ /* 0x000fe40000410000 */
[----:B------:R-:W-:Y:S02]  /*42e0*/  FMUL.FTZ R83, R148, R12 ;  /* 0x0000000c94537220 */ /* 0x000fe40000410000 */
[----:B------:R-:W-:-:S02]  /*42f0*/  @P6 FMUL.FTZ R141, R28, R29 ;  /* 0x0000001d1c8d6220 */ /* 0x000fc40000410000 */
[----:B------:R-:W-:Y:S02]  /*4300*/  FMUL.FTZ R148, R83, c[0x0][0x1e8] ;  /* 0x00007a0053947a20 */ /* 0x000fe40000410000 */
[----:B------:R-:W-:Y:S02]  /*4310*/  FMUL.FTZ R29, R157, R82 ;  /* 0x000000529d1d7220 */ /* 0x000fe40000410000 */
[----:B------:R-:W-:Y:S01]  /*4320*/  FMUL.FTZ R82, R164, R28 ;  /* 0x0000001ca4527220 */ /* 0x000fe20000410000 */
[----:B------:R-:W4:Y:S01]  /*4330*/  LDL R157, [R1+0x6c] ;  /* 0x00006c00019d7983 */ /* 0x000f220000100800 */
[----:B------:R-:W-:Y:S02]  /*4340*/  FMUL.FTZ R30, R165, R30 ;  /* 0x0000001ea51e7220 */ /* 0x000fe40000410000 */
[----:B------:R-:W-:Y:S01]  /*4350*/  FMUL.FTZ R28, R159, R148 ;  /* 0x000000949f1c7220 */ /* 0x000fe20000410000 */
[----:B------:R-:W-:Y:S01]  /*4360*/  FSEL R29, R29, RZ, P4 ;  /* 0x000000ff1d1d7208 */ /* 0x000fe20002000000 */
[----:B------:R-:W2:Y:S01]  /*4370*/  LDL R159, [R1+0x68] ;  /* 0x00006800019f7983 */ /* 0x000ea20000100800 */
[----:B------:R-:W-:-:S02]  /*4380*/  FSEL R30, R30, RZ, P5 ;  /* 0x000000ff1e1e7208 */ /* 0x000fc40002800000 */
[----:B------:R-:W-:Y:S02]  /*4390*/  FSEL R83, R82, RZ, P6 ;  /* 0x000000ff52537208 */ /* 0x000fe40003000000 */
[----:B------:R-:W-:Y:S02]  /*43a0*/  FSEL R28, R28, RZ, P3 ;  /* 0x000000ff1c1c7208 */ /* 0x000fe40001800000 */
[----:B------:R-:W-:Y:S02]  /*43b0*/  F2FP.PACK_AB R82, R30, R29 ;  /* 0x0000001d1e52723e */ /* 0x000fe400000000ff */
[----:B------:R-:W-:Y:S01]  /*43c0*/  F2FP.PACK_AB R83, R28, R83 ;  /* 0x000000531c53723e */ /* 0x000fe200000000ff */
        /* <DEDUP_REMOVED lines=48> */
[----:B------:R0:W-:Y:S01]  /*46d0*/  @P1 STG.E.128 [R28.64+0x10], R84 ;  /* 0x000010541c001986 */ /* 0x0001e2000c101d04 */
[----:B------:R-:W-:Y:S01]  /*46e0*/  @P3 HADD2.F32 R31, -RZ, R31.H1_H1 ;  /* 0x3000001fff1f3230 */ /* 0x000fe20000004100 */
[----:B------:R-:W-:-:S04]  /*46f0*/  CS2R R124, SRZ ;  /* 0x00000000007c7805 */ /* 0x000fc8000001ff00 */
[----:B------:R-:W-:Y:S01]  /*4700*/  @P3 FMUL.FTZ R124, R148, R31 ;  /* 0x0000001f947c3220 */ /* 0x000fe20000410000 */
[----:B0-----:R-:W-:-:S04]  /*4710*/  MOV R28, R104 ;  /* 0x00000068001c7202 */ /* 0x001fc80000000f00 */
[----:B------:R-:W-:Y:S01]  /*4720*/  LOP3.LUT P4, RZ, R28, 0xff, RZ, 0xc0, !PT ;  /* 0x000000ff1cff7812 */ /* 0x000fe2000788c0ff */
[-C--:B------:R-:W-:Y:S01]  /*4730*/  FMUL.FTZ R28, R134, R12.reuse ;  /* 0x0000000c861c7220 */ /* 0x080fe20000410000 */
[----:B------:R-:W-:Y:S01]  /*4740*/  LOP3.LUT P3, RZ, R104, 0xff00, RZ, 0xc0, !PT ;  /* 0x0000ff0068ff7812 */ /* 0x000fe2000786c0ff */
[----:B------:R-:W-:Y:S02]  /*4750*/  HFMA2.MMA R123, -RZ, RZ, 0, 0 ;  /* 0x00000000ff7b7435 */ /* 0x000fe400000001ff */
[----:B------:R-:W-:Y:S01]  /*4760*/  FMUL.FTZ R28, R28, c[0x0][0x1e8] ;  /* 0x00007a001c1c7a20 */ /* 0x000fe20000410000 */
[C---:B------:R-:W-:Y:S02]  /*4770*/  LOP3.LUT P6, RZ, R104.reuse, 0xff0000, RZ, 0xc0, !PT ;  /* 0x00ff000068ff7812 */ /* 0x040fe400078cc0ff */
[----:B------:R-:W-:Y:S01]  /*4780*/  LOP3.LUT P5, RZ, R104, 0xff000000, RZ, 0xc0, !PT ;  /* 0xff00000068ff7812 */ /* 0x000fe200078ac0ff */
[-C--:B------:R-:W-:Y:S01]  /*4790*/  FMUL.FTZ R84, R131, R12.reuse ;  /* 0x0000000c83547220 */ /* 0x080fe20000410000 */
[----:B------:R-:W-:Y:S01]  /*47a0*/  MOV R104, RZ ;  /* 0x000000ff00687202 */ /* 0x000fe20000000f00 */
[----:B------:R-:W-:Y:S01]  /*47b0*/  HFMA2.MMA R126, -RZ, RZ, 0, 0 ;  /* 0x00000000ff7e7435 */ /* 0x000fe200000001ff */
[----:B------:R-:W-:Y:S01]  /*47c0*/  FMUL.FTZ R85, R130, R12 ;  /* 0x0000000c82557220 */ /* 0x000fe20000410000 */
[----:B------:R-:W3:Y:S03]  /*47d0*/  LDL R131, [R1+0x48] ;  /* 0x0000480001837983 */ /* 0x000ee60000100800 */
[----:B------:R-:W-:Y:S01]  /*47e0*/  FMUL.FTZ R85, R85, c[0x0][0x1e8] ;  /* 0x00007a0055557a20 */ /* 0x000fe20000410000 */
[----:B------:R-:W3:Y:S01]  /*47f0*/  LDL R130, [R1+0x4c] ;  /* 0x00004c0001827983 */ /* 0x000ee20000100800 */
[----:B--2---:R-:W-:-:S05]  /*4800*/  @P4 HADD2.F32 R29, -RZ, R80.H0_H0 ;  /* 0x20000050ff1d4230 */ /* 0x004fca0000004100 */
[----:B------:R-:W-:Y:S02]  /*4810*/  @P4 FMUL.FTZ R123, R28, R29 ;  /* 0x0000001d1c7b4220 */ /* 0x000fe40000410000 */
[-C--:B------:R-:W-:Y:S01]  /*4820*/  FMUL.FTZ R29, R133, R12.reuse ;  /* 0x0000000c851d7220 */ /* 0x080fe20000410000 */
[----:B------:R-:W-:Y:S01]  /*4830*/  @P3 HADD2.F32 R31, -RZ, R80.H1_H1 ;  /* 0x30000050ff1f3230 */ /* 0x000fe20000004100 */
[----:B------:R-:W-:Y:S02]  /*4840*/  FMUL.FTZ R80, R132, R12 ;  /* 0x0000000c84507220 */ /* 0x000fe40000410000 */
[----:B------:R-:W-:-:S04]  /*4850*/  FMUL.FTZ R29, R29, c[0x0][0x1e8] ;  /* 0x00007a001d1d7a20 */ /* 0x000fc80000410000 */
[----:B------:R-:W-:Y:S02]  /*4860*/  @P3 FMUL.FTZ R125, R29, R31 ;  /* 0x0000001f1d7d3220 */ /* 0x000fe40000410000 */
[----:B------:R-:W-:Y:S01]  /*4870*/  FMUL.FTZ R31, R80, c[0x0][0x1e8] ;  /* 0x00007a00501f7a20 */ /* 0x000fe20000410000 */
[--C-:B------:R-:W-:Y:S02]  /*4880*/  @P6 HADD2.F32 R80, -RZ, R81.reuse.H0_H0 ;  /* 0x20000051ff506230 */ /* 0x100fe40000004100 */
[----:B------:R-:W-:-:S03]  /*4890*/  @P5 HADD2.F32 R81, -RZ, R81.H1_H1 ;  /* 0x30000051ff515230 */ /* 0x000fc60000004100 */
[----:B------:R-:W-:Y:S02]  /*48a0*/  @P6 FMUL.FTZ R104, R31, R80 ;  /* 0x000000501f686220 */ /* 0x000fe40000410000 */
[----:B------:R-:W-:Y:S02]  /*48b0*/  FMUL.FTZ R80, R84, c[0x0][0x1e8] ;  /* 0x00007a0054507a20 */ /* 0x000fe40000410000 */
[----:B----4-:R-:W-:Y:S02]  /*48c0*/  FMUL.FTZ R29, R157, R29 ;  /* 0x0000001d9d1d7220 */ /* 0x010fe40000410000 */
[----:B------:R-:W-:Y:S02]  /*48d0*/  @P5 FMUL.FTZ R126, R80, R81 ;  /* 0x00000051507e5220 */ /* 0x000fe40000410000 */
[----:B------:R-:W-:Y:S02]  /*48e0*/  FMUL.FTZ R81, R154, R31 ;  /* 0x0000001f9a517220 */ /* 0x000fe40000410000 */
[----:B------:R-:W-:-:S02]  /*48f0*/  FMUL.FTZ R28, R159, R28 ;  /* 0x0000001c9f1c7220 */ /* 0x000fc40000410000 */
[----:B------:R-:W-:Y:S01]  /*4900*/  FMUL.FTZ R31, R153, R80 ;  /* 0x00000050991f7220 */ /* 0x000fe20000410000 */
[----:B------:R-:W-:Y:S02]  /*4910*/  FSEL R84, R29, RZ, P3 ;  /* 0x000000ff1d547208 */ /* 0x000fe40001800000 */
[----:B------:R-:W-:Y:S02]  /*4920*/  FSEL R29, R81, RZ, P6 ;  /* 0x000000ff511d7208 */ /* 0x000fe40003000000 */
[----:B------:R-:W-:Y:S02]  /*4930*/  FSEL R28, R28, RZ, P4 ;  /* 0x000000ff1c1c7208 */ /* 0x000fe40002000000 */
[C---:B------:R-:W-:Y:S02]  /*4940*/  LEA R80, P6, R30.reuse, c[0x0][0x248], 0x4 ;  /* 0x000092001e507a11 */ /* 0x040fe400078c20ff */
[----:B------:R-:W-:Y:S02]  /*4950*/  FSEL R31, R31, RZ, P5 ;  /* 0x000000ff1f1f7208 */ /* 0x000fe40002800000 */
[----:B------:R-:W-:Y:S01]  /*4960*/  LEA.HI.X R81, R30, c[0x0][0x24c], RZ, 0x4, P6 ;  /* 0x000093001e517a11 */ /* 0x000fe200030f24ff */
[----:B------:R-:W-:Y:S01]  /*4970*/  FMUL.FTZ R30, R127, R12 ;  /* 0x0000000c7f1e7220 */ /* 0x000fe20000410000 */
[----:B------:R-:W-:Y:S01]  /*4980*/  F2FP.PACK_AB R28, R84, R28 ;  /* 0x0000001c541c723e */ /* 0x000fe200000000ff */
[-C--:B------:R-:W-:Y:S01]  /*4990*/  FMUL.FTZ R84, R129, R12.reuse ;  /* 0x0000000c81547220 */ /* 0x080fe20000410000 */
[----:B------:R-:W-:Y:S01]  /*49a0*/  F2FP.PACK_AB R29, R31, R29 ;  /* 0x0000001d1f1d723e */ /* 0x000fe200000000ff */
        /* <DEDUP_REMOVED lines=9> */
[----:B------:R-:W2:Y:S01]  /*4a40*/  LDL R129, [R1+0x50] ;  /* 0x0000500001817983 */ /* 0x000ea20000100800 */
[----:B------:R-:W-:-:S02]  /*4a50*/  FMUL.FTZ R127, R151, R86 ;  /* 0x00000056977f7220 */ /* 0x000fc40000410000 */
[----:B------:R-:W-:Y:S01]  /*4a60*/  FMUL.FTZ R31, R150, R84 ;  /* 0x00000054961f7220 */ /* 0x000fe20000410000 */
[----:B------:R-:W4:Y:S01]  /*4a70*/  LDL R128, [R1+0x54] ;  /* 0x0000540001807983 */ /* 0x000f220000100800 */
[----:B------:R-:W-:Y:S01]  /*4a80*/  FMUL.FTZ R105, R149, R85 ;  /* 0x0000005595697220 */ /* 0x000fe20000410000 */
[----:B------:R-:W-:Y:S02]  /*4a90*/  FSEL R30, R30, RZ, P4 ;  /* 0x000000ff1e1e7208 */ /* 0x000fe40002000000 */
[----:B------:R-:W-:Y:S02]  /*4aa0*/  FSEL R127, R127, RZ, P3 ;  /* 0x000000ff7f7f7208 */ /* 0x000fe40001800000 */
[----:B------:R-:W-:Y:S02]  /*4ab0*/  FSEL R31, R31, RZ, P5 ;  /* 0x000000ff1f1f7208 */ /* 0x000fe40002800000 */
[----:B------:R-:W-:Y:S02]  /*4ac0*/  FSEL R105, R105, RZ, P6 ;  /* 0x000000ff69697208 */ /* 0x000fe40003000000 */
[----:B------:R-:W-:-:S02]  /*4ad0*/  F2FP.PACK_AB R30, R127, R30 ;  /* 0x0000001e7f1e723e */ /* 0x000fc400000000ff */
[----:B------:R-:W-:Y:S01]  /*4ae0*/  F2FP.PACK_AB R31, R105, R31 ;  /* 0x0000001f691f723e */ /* 0x000fe200000000ff */
[----:B------:R-:W2:Y:S04]  /*4af0*/  LDL R127, [R1+0x44] ;  /* 0x00004400017f7983 */ /* 0x000ea80000100800 */
[----:B------:R0:W-:Y:S02]  /*4b00*/  STG.E.128 [R80.64], R28 ;  /* 0x0000001c50007986 */ /* 0x0001e4000c101d04 */
[----:B0-----:R-:W-:-:S05]  /*4b10*/  IADD3 R80, R27, 0x100, RZ ;  /* 0x000001001b507810 */ /* 0x001fca0007ffe0ff */
[----:B------:R-:W-:-:S06]  /*4b20*/  IMAD.WIDE.U32 R28, R80, R158, c[0x0][0x170] ;  /* 0x00005c00501c7625 */ /* 0x000fcc00078e009e */
[----:B------:R-:W2:Y:S01]  /*4b30*/  LDG.E.128 R28, [R28.64] ;  /* 0x000000041c1c7981 */ /* 0x000ea2000c1e1d00 */
[----:B------:R-:W-:Y:S01]  /*4b40*/  @P4 HADD2.F32 R81, -RZ, R82.H0_H0 ;  /* 0x20000052ff514230 */ /* 0x000fe20000004100 */
[----:B------:R-:W-:-:S04]  /*4b50*/  MOV R105, RZ ;  /* 0x000000ff00697202 */ /* 0x000fc80000000f00 */
[----:B------:R-:W-:Y:S02]  /*4b60*/  @P4 FMUL.FTZ R105, R87, R81 ;  /* 0x0000005157694220 */ /* 0x000fe40000410000 */
[-CC-:B------:R-:W-:Y:S02]  /*4b70*/  FFMA.FTZ R81, R120, R102.reuse, R103.reuse ;  /* 0x0000006678517223 */ /* 0x180fe40000010067 */
[-C--:B------:R-:W-:Y:S02]  /*4b80*/  FFMA.FTZ R87, R114, R102.reuse, R103 ;  /* 0x0000006672577223 */ /* 0x080fe40000010067 */
[----:B------:R-:W-:Y:S02]  /*4b90*/  FADD.FTZ R81, R110, -R81 ;  /* 0x800000516e517221 */ /* 0x000fe40000010000 */
[----:B------:R-:W-:Y:S02]  /*4ba0*/  FFMA.FTZ R110, R115, R102, R103 ;  /* 0x00000066736e7223 */ /* 0x000fe40000010067 */
[----:B------:R-:W-:-:S02]  /*4bb0*/  FADD.FTZ R115, R117, -R87 ;  /* 0x8000005775737221 */ /* 0x000fc40000010000 */
[----:B------:R-:W-:Y:S01]  /*4bc0*/  FADD.FTZ R87, R109, -R110 ;  /* 0x8000006e6d577221 */ /* 0x000fe20000010000 */
[----:B------:R-:W-:Y:S01]  /*4bd0*/  HFMA2.MMA R109, -RZ, RZ, 0, 0 ;  /* 0x00000000ff6d7435 */ /* 0x000fe200000001ff */
[----:B------:R-:W-:Y:S01]  /*4be0*/  @P3 HADD2.F32 R82, -RZ, R82.H1_H1 ;  /* 0x30000052ff523230 */ /* 0x000fe20000004100 */
[----:B------:R-:W-:Y:S01]  /*4bf0*/  MOV R110, R98 ;  /* 0x00000062006e7202 */ /* 0x000fe20000000f00 */
[----:B------:R-:W-:-:S03]  /*4c00*/  FFMA.FTZ R114, R116, R102, R103 ;  /* 0x0000006674727223 */ /* 0x000fc60000010067 */
[----:B------:R-:W-:Y:S01]  /*4c10*/  @P3 FMUL.FTZ R109, R86, R82 ;  /* 0x00000052566d3220 */ /* 0x000fe20000410000 */
[--C-:B------:R-:W-:Y:S01]  /*4c20*/  @P5 HADD2.F32 R82, -RZ, R83.reuse.H0_H0 ;  /* 0x20000053ff525230 */ /* 0x100fe20000004100 */
[----:B------:R-:W-:Y:S02]  /*4c30*/  LOP3.LUT P4, RZ, R110, 0xff, RZ, 0xc0, !PT ;  /* 0x000000ff6eff7812 */ /* 0x000fe4000788c0ff */
[----:B------:R-:W-:Y:S02]  /*4c40*/  MOV R110, RZ ;  /* 0x000000ff006e7202 */ /* 0x000fe40000000f00 */
[----:B------:R-:W-:Y:S01]  /*4c50*/  LOP3.LUT P3, RZ, R98, 0xff00, RZ, 0xc0, !PT ;  /* 0x0000ff0062ff7812 */ /* 0x000fe2000786c0ff */
[----:B------:R-:W-:Y:S02]  /*4c60*/  @P5 FMUL.FTZ R110, R84, R82 ;  /* 0x00000052546e5220 */ /* 0x000fe40000410000 */
[----:B------:R-:W-:Y:S01]  /*4c70*/  FADD.FTZ R117, R113, -R114 ;  /* 0x8000007271757221 */ /* 0x000fe20000010000 */
[----:B------:R-:W-:Y:S01]  /*4c80*/  HFMA2.MMA R114, -RZ, RZ, 0, 0 ;  /* 0x00000000ff727435 */ /* 0x000fe200000001ff */
[C---:B------:R-:W-:Y:S01]  /*4c90*/  FMUL.FTZ R82, R13.reuse, R115 ;  /* 0x000000730d527220 */ /* 0x040fe20000410000 */
[----:B------:R-:W-:Y:S01]  /*4ca0*/  @P6 HADD2.F32 R83, -RZ, R83.H1_H1 ;  /* 0x30000053ff536230 */ /* 0x000fe20000004100 */
[----:B------:R-:W-:-:S02]  /*4cb0*/  FMUL.FTZ R81, R13, R81 ;  /* 0x000000510d517220 */ /* 0x000fc40000410000 */
[----:B------:R-:W-:Y:S02]  /*4cc0*/  @P0 FADD.FTZ R82, R49, R82 ;  /* 0x0000005231520221 */ /* 0x000fe40000010000 */
[----:B------:R-:W-:Y:S01]  /*4cd0*/  @P6 FMUL.FTZ R114, R85, R83 ;  /* 0x0000005355726220 */ /* 0x000fe20000410000 */
[----:B------:R-:W-:Y:S01]  /*4ce0*/  LOP3.LUT P6, RZ, R98, 0xff0000, RZ, 0xc0, !PT ;  /* 0x00ff000062ff7812 */ /* 0x000fe200078cc0ff */
[----:B------:R-:W-:Y:S02]  /*4cf0*/  @P0 FADD.FTZ R81, R48, R81 ;  /* 0x0000005130510221 */ /* 0x000fe40000010000 */
[-C--:B------:R-:W-:Y:S01]  /*4d00*/  FMUL.FTZ R85, R82, R12.reuse ;  /* 0x0000000c52557220 */ /* 0x080fe20000410000 */
[----:B------:R-:W-:Y:S01]  /*4d10*/  HFMA2.MMA R116, -RZ, RZ, 0, 0 ;  /* 0x00000000ff747435 */ /* 0x000fe200000001ff */
[----:B------:R-:W-:Y:S02]  /*4d20*/  FMUL.FTZ R83, R13, R87 ;  /* 0x000000570d537220 */ /* 0x000fe40000410000 */
[----:B------:R-:W-:-:S02]  /*4d30*/  FMUL.FTZ R84, R81, R12 ;  /* 0x0000000c51547220 */ /* 0x000fc40000410000 */
[----:B------:R-:W-:Y:S02]  /*4d40*/  FMUL.FTZ R85, R85, c[0x0][0x1e8] ;  /* 0x00007a0055557a20 */ /* 0x000fe40000410000 */
[----:B------:R-:W-:Y:S02]  /*4d50*/  @P0 FADD.FTZ R83, R50, R83 ;  /* 0x0000005332530221 */ /* 0x000fe40000010000 */
[----:B------:R-:W-:Y:S01]  /*4d60*/  FMUL.FTZ R84, R84, c[0x0][0x1e8] ;  /* 0x00007a0054547a20 */ /* 0x000fe20000410000 */
[----:B------:R-:W-:Y:S01]  /*4d70*/  LOP3.LUT P5, RZ, R98, 0xff000000, RZ, 0xc0, !PT ;  /* 0xff00000062ff7812 */ /* 0x000fe200078ac0ff */
[----:B------:R-:W-:Y:S01]  /*4d80*/  FMUL.FTZ R120, R13, R117 ;  /* 0x000000750d787220 */ /* 0x000fe20000410000 */
[----:B------:R-:W-:-:S03]  /*4d90*/  MOV R113, RZ ;  /* 0x000000ff00717202 */ /* 0x000fc60000000f00 */
[----:B------:R-:W-:Y:S01]  /*4da0*/  @P0 FADD.FTZ R120, R51, R120 ;  /* 0x0000007833780221 */ /* 0x000fe20000010000 */
[----:B------:R-:W-:Y:S01]  /*4db0*/  MOV R115, RZ ;  /* 0x000000ff00737202 */ /* 0x000fe20000000f00 */
[----:B------:R-:W-:Y:S01]  /*4dc0*/  HFMA2.MMA R117, -RZ, RZ, 0, 0 ;  /* 0x00000000ff757435 */ /* 0x000fe200000001ff */
[----:B---3--:R-:W-:Y:S02]  /*4dd0*/  FMUL.FTZ R87, R130, R85 ;  /* 0x0000005582577220 */ /* 0x008fe40000410000 */
[----:B------:R-:W3:Y:S01]  /*4de0*/  LDL R130, [R1+0x38] ;  /* 0x0000380001827983 */ /* 0x000ee20000100800 */
[--C-:B--2---:R-:W-:Y:S02]  /*4df0*/  @P4 HADD2.F32 R86, -RZ, R28.reuse.H0_H0 ;  /* 0x2000001cff564230 */ /* 0x104fe40000004100 */
[----:B------:R-:W-:-:S05]  /*4e00*/  @P3 HADD2.F32 R28, -RZ, R28.H1_H1 ;  /* 0x3000001cff1c3230 */ /* 0x000fca0000004100 */
[----:B------:R-:W-:Y:S02]  /*4e10*/  @P3 FMUL.FTZ R116, R85, R28 ;  /* 0x0000001c55743220 */ /* 0x000fe40000410000 */
[----:B------:R-:W-:Y:S02]  /*4e20*/  FMUL.FTZ R28, R83, R12 ;  /* 0x0000000c531c7220 */ /* 0x000fe40000410000 */
[----:B------:R-:W-:Y:S02]  /*4e30*/  @P4 FMUL.FTZ R113, R84, R86 ;  /* 0x0000005654714220 */ /* 0x000fe40000410000 */
[----:B------:R-:W-:Y:S01]  /*4e40*/  FMUL.FTZ R86, R28, c[0x0][0x1e8] ;  /* 0x00007a001c567a20 */ /* 0x000fe20000410000 */
[----:B------:R-:W-:-:S05]  /*4e50*/  @P6 HADD2.F32 R28, -RZ, R29.H0_H0 ;  /* 0x2000001dff1c6230 */ /* 0x000fca0000004100 */
[----:B------:R-:W-:Y:S02]  /*4e60*/  @P6 FMUL.FTZ R115, R86, R28 ;  /* 0x0000001c56736220 */ /* 0x000fe40000410000 */
[----:B------:R-:W-:Y:S01]  /*4e70*/  FMUL.FTZ R28, R120, R12 ;  /* 0x0000000c781c7220 */ /* 0x000fe20000410000 */
[----:B------:R-:W-:-:S03]  /*4e80*/  @P5 HADD2.F32 R29, -RZ, R29.H1_H1 ;  /* 0x3000001dff1d5230 */ /* 0x000fc60000004100 */
[----:B------:R-:W-:-:S04]  /*4e90*/  FMUL.FTZ R28, R28, c[0x0][0x1e8] ;  /* 0x00007a001c1c7a20 */ /* 0x000fc80000410000 */
[----:B------:R-:W-:Y:S02]  /*4ea0*/  @P5 FMUL.FTZ R117, R28, R29 ;  /* 0x0000001d1c755220 */ /* 0x000fe40000410000 */
[----:B------:R-:W-:Y:S02]  /*4eb0*/  FMUL.FTZ R29, R131, R84 ;  /* 0x00000054831d7220 */ /* 0x000fe40000410000 */
[----:B------:R-:W-:Y:S02]  /*4ec0*/  FMUL.FTZ R86, R129, R86 ;  /* 0x0000005681567220 */ /* 0x000fe40000410000 */
[----:B------:R-:W2:Y:S01]  /*4ed0*/  LDL R129, [R1+0x3c] ;  /* 0x00003c0001817983 */ /* 0x000ea20000100800 */
[----:B------:R-:W-:Y:S01]  /*4ee0*/  FSEL R84, R29, RZ, P4 ;  /* 0x000000ff1d547208 */ /* 0x000fe20002000000 */
[----:B----4-:R-:W-:Y:S02]  /*4ef0*/  FMUL.FTZ R29, R128, R28 ;  /* 0x0000001c801d7220 */ /* 0x010fe40000410000 */
[----:B------:R-:W4:Y:S01]  /*4f00*/  LDL R128, [R1+0x40] ;  /* 0x0000400001807983 */ /* 0x000f220000100800 */
[----:B------:R-:W-:-:S02]  /*4f10*/  FSEL R86, R86, RZ, P6 ;  /* 0x000000ff56567208 */ /* 0x000fc40003000000 */
[C---:B------:R-:W-:Y:S02]  /*4f20*/  LEA R28, P6, R80.reuse, c[0x0][0x248], 0x4 ;  /* 0x00009200501c7a11 */ /* 0x040fe400078c20ff */
[----:B------:R-:W-:Y:S02]  /*4f30*/  FSEL R85, R29, RZ, P5 ;  /* 0x000000ff1d557208 */ /* 0x000fe40002800000 */
[----:B------:R-:W-:Y:S01]  /*4f40*/  LEA.HI.X R29, R80, c[0x0][0x24c], RZ, 0x4, P6 ;  /* 0x00009300501d7a11 */ /* 0x000fe200030f24ff */
[----:B------:R-:W-:Y:S01]  /*4f50*/  FFMA.FTZ R80, R112, R102, R103 ;  /* 0x0000006670507223 */ /* 0x000fe20000010067 */
[----:B------:R-:W-:Y:S02]  /*4f60*/  FSEL R87, R87, RZ, P3 ;  /* 0x000000ff57577208 */ /* 0x000fe40001800000 */
        /* <DEDUP_REMOVED lines=8> */
[----:B------:R-:W-:Y:S01]  /*4ff0*/  FMUL.FTZ R118, R13, R80 ;  /* 0x000000500d767220 */ /* 0x000fe20000410000 */
[----:B------:R-:W-:Y:S01]  /*5000*/  SEL R80, R81, R76, P2 ;  /* 0x0000004c51507207 */ /* 0x000fe20001000000 */
[----:B------:R-:W-:Y:S01]  /*5010*/  @P1 IMAD.WIDE.U32 R98, R111, R98, c[0x0][0x258] ;  /* 0x000096006f621625 */ /* 0x000fe200078e0062 */
[----:B------:R-:W-:-:S02]  /*5020*/  SEL R81, R82, R77, P2 ;  /* 0x0000004d52517207 */ /* 0x000fc40001000000 */
[----:B------:R-:W-:Y:S01]  /*5030*/  SEL R82, R83, R78, P2 ;  /* 0x0000004e53527207 */ /* 0x000fe20001000000 */
[-CC-:B------:R-:W-:Y:S02]  /*5040*/  FFMA.FTZ R108, R119, R102.reuse, R103.reuse ;  /* 0x00000066776c7223 */ /* 0x180fe40000010067 */
[----:B------:R-:W-:Y:S01]  /*5050*/  FFMA.FTZ R111, R122, R102, R103 ;  /* 0x000000667a6f7223 */ /* 0x000fe20000010067 */
[----:B------:R-:W-:Y:S01]  /*5060*/  SEL R83, R120, R79, P2 ;  /* 0x0000004f78537207 */ /* 0x000fe20001000000 */
[----:B------:R-:W-:Y:S01]  /*5070*/  FADD.FTZ R107, R107, -R108 ;  /* 0x8000006c6b6b7221 */ /* 0x000fe20000010000 */
[----:B------:R-:W-:Y:S01]  /*5080*/  F2FP.PACK_AB R84, R87, R84 ;  /* 0x000000545754723e */ /* 0x000fe200000000ff */
[----:B------:R-:W-:Y:S01]  /*5090*/  FADD.FTZ R106, R106, -R111 ;  /* 0x8000006f6a6a7221 */ /* 0x000fe20000010000 */
[----:B------:R-:W-:Y:S01]  /*50a0*/  IADD3 R121, R27, 0x180, RZ ;  /* 0x000001801b797810 */ /* 0x000fe20007ffe0ff */
[----:B------:R-:W-:Y:S01]  /*50b0*/  FMUL.FTZ R112, R13, R112 ;  /* 0x000000700d707220 */ /* 0x000fe20000410000 */
[----:B------:R0:W-:Y:S01]  /*50c0*/  @P1 STG.E.128 [R98.64], R80 ;  /* 0x0000005062001986 */ /* 0x0001e2000c101d04 */
[----:B------:R-:W-:-:S02]  /*50d0*/  @P0 FADD.FTZ R118, R52, R118 ;  /* 0x0000007634760221 */ /* 0x000fc40000010000 */
[----:B------:R-:W-:Y:S01]  /*50e0*/  @P0 FADD.FTZ R112, R53, R112 ;  /* 0x0000007035700221 */ /* 0x000fe20000010000 */
[----:B------:R-:W-:Y:S01]  /*50f0*/  F2FP.PACK_AB R85, R85, R86 ;  /* 0x000000565555723e */ /* 0x000fe200000000ff */
        /* <DEDUP_REMOVED lines=20> */
[----:B--2---:R-:W-:-:S02]  /*5240*/  FMUL.FTZ R81, R129, R111 ;  /* 0x0000006f81517220 */ /* 0x004fc40000410000 */
[----:B------:R-:W2:Y:S01]  /*5250*/  LDL R129, [R1+0x20] ;  /* 0x0000200001817983 */ /* 0x000ea20000100800 */
[----:B----4-:R-:W-:Y:S02]  /*5260*/  FMUL.FTZ R106, R128, R119 ;  /* 0x00000077806a7220 */ /* 0x010fe40000410000 */
[----:B------:R-:W-:Y:S01]  /*5270*/  FSEL R81, R81, RZ, P3 ;  /* 0x000000ff51517208 */ /* 0x000fe20001800000 */
[----:B------:R-:W4:Y:S02]  /*5280*/  LDL R128, [R1+0x24] ;  /* 0x0000240001807983 */ /* 0x000f240000100800 */
[----:B------:R-:W-:Y:S02]  /*5290*/  FSEL R106, R106, RZ, P5 ;  /* 0x000000ff6a6a7208 */ /* 0x000fe40002800000 */
[----:B------:R-:W-:Y:S02]  /*52a0*/  F2FP.PACK_AB R86, R81, R80 ;  /* 0x000000505156723e */ /* 0x000fe400000000ff */
[----:B------:R-:W-:-:S02]  /*52b0*/  SEL R80, R118, R72, P2 ;  /* 0x0000004876507207 */ /* 0x000fc40001000000 */
[----:B------:R-:W-:Y:S02]  /*52c0*/  SEL R81, R112, R73, P2 ;  /* 0x0000004970517207 */ /* 0x000fe40001000000 */
[----:B------:R-:W-:Y:S01]  /*52d0*/  F2FP.PACK_AB R87, R87, R106 ;  /* 0x0000006a5757723e */ /* 0x000fe200000000ff */
[----:B------:R-:W-:Y:S02]  /*52e0*/  IMAD.WIDE.U32 R106, R121, R158, c[0x0][0x170] ;  /* 0x00005c00796a7625 */ /* 0x000fe400078e009e */
[----:B------:R0:W-:Y:S04]  /*52f0*/  @P1 STG.E.128 [R98.64+0x10], R80 ;  /* 0x0000105062001986 */ /* 0x0001e8000c101d04 */
[----:B------:R1:W-:Y:S04]  /*5300*/  STG.E.128 [R28.64], R84 ;  /* 0x000000541c007986 */ /* 0x0003e8000c101d04 */
[----:B0-----:R0:W2:Y:S01]  /*5310*/  LDG.E.128 R80, [R106.64] ;  /* 0x000000046a507981 */ /* 0x0010a2000c1e1d00 */
[----:B------:R-:W-:Y:S01]  /*5320*/  CS2R R98, SRZ ;  /* 0x0000000000627805 */ /* 0x000fe2000001ff00 */
[----:B-1----:R-:W-:Y:S01]  /*5330*/  @P4 HADD2.F32 R28, -RZ, R30.H0_H0 ;  /* 0x2000001eff1c4230 */ /* 0x002fe20000004100 */
[----:B------:R-:W-:-:S04]  /*5340*/  FFMA.FTZ R84, R140, R102, R103 ;  /* 0x000000668c547223 */ /* 0x000fc80000010067 */
[----:B------:R-:W-:Y:S01]  /*5350*/  @P4 FMUL.FTZ R98, R108, R28 ;  /* 0x0000001c6c624220 */ /* 0x000fe20000410000 */
[----:B0-----:R-:W3:Y:S01]  /*5360*/  LDL R107, [R1+0x18] ;  /* 0x00001800016b7983 */ /* 0x001ee20000100800 */
[----:B------:R-:W-:Y:S02]  /*5370*/  FADD.FTZ R28, R93, -R84 ;  /* 0x800000545d1c7221 */ /* 0x000fe40000010000 */
[--C-:B------:R-:W-:Y:S01]  /*5380*/  FFMA.FTZ R84, R97, R102, R103.reuse ;  /* 0x0000006661547223 */ /* 0x100fe20000010067 */
[----:B------:R-:W-:Y:S01]  /*5390*/  HFMA2.MMA R97, -RZ, RZ, 0, 0 ;  /* 0x00000000ff617435 */ /* 0x000fe200000001ff */
[----:B------:R-:W-:Y:S01]  /*53a0*/  @P3 HADD2.F32 R30, -RZ, R30.H1_H1 ;  /* 0x3000001eff1e3230 */ /* 0x000fe20000004100 */
[----:B------:R-:W3:Y:S04]  /*53b0*/  LDL R108, [R1+0x14] ;  /* 0x00001400016c7983 */ /* 0x000ee80000100800 */
[----:B------:R-:W-:Y:S01]  /*53c0*/  @P3 FMUL.FTZ R97, R111, R30 ;  /* 0x0000001e6f613220 */ /* 0x000fe20000410000 */
[----:B------:R-:W3:Y:S04]  /*53d0*/  LDL R106, [R1+0x1c] ;  /* 0x00001c00016a7983 */ /* 0x000ee80000100800 */
[----:B------:R-:W3:Y:S01]  /*53e0*/  LDL R111, [R1+0x10] ;  /* 0x00001000016f7983 */ /* 0x000ee20000100800 */
[----:B------:R-:W-:Y:S01]  /*53f0*/  MOV R29, R88 ;  /* 0x00000058001d7202 */ /* 0x000fe20000000f00 */
[----:B------:R-:W-:-:S03]  /*5400*/  FFMA.FTZ R18, R18, R102, R103 ;  /* 0x0000006612127223 */ /* 0x000fc60000010067 */
[----:B------:R-:W-:Y:S01]  /*5410*/  LOP3.LUT P4, RZ, R29, 0xff, RZ, 0xc0, !PT ;  /* 0x000000ff1dff7812 */ /* 0x000fe2000788c0ff */
[----:B------:R-:W-:Y:S01]  /*5420*/  FFMA.FTZ R29, R17, R102, R103 ;  /* 0x00000066111d7223 */ /* 0x000fe20000010067 */
[----:B------:R-:W-:-:S03]  /*5430*/  @P5 HADD2.F32 R86, -RZ, R31.H0_H0 ;  /* 0x2000001fff565230 */ /* 0x000fc60000004100 */
[----:B------:R-:W-:Y:S02]  /*5440*/  FADD.FTZ R85, R8, -R29 ;  /* 0x8000001d08557221 */ /* 0x000fe40000010000 */
[----:B------:R-:W-:Y:S01]  /*5450*/  FADD.FTZ R29, R10, -R18 ;  /* 0x800000120a1d7221 */ /* 0x000fe20000010000 */
[----:B------:R-:W-:Y:S01]  /*5460*/  HFMA2.MMA R10, -RZ, RZ, 0, 0 ;  /* 0x00000000ff0a7435 */ /* 0x000fe200000001ff */
[----:B------:R-:W-:Y:S01]  /*5470*/  @P6 HADD2.F32 R31, -RZ, R31.H1_H1 ;  /* 0x3000001fff1f6230 */ /* 0x000fe20000004100 */
[----:B------:R-:W-:Y:S01]  /*5480*/  FMUL.FTZ R17, R13, R28 ;  /* 0x0000001c0d117220 */ /* 0x000fe20000410000 */
[----:B------:R-:W-:-:S03]  /*5490*/  MOV R18, RZ ;  /* 0x000000ff00127202 */ /* 0x000fc60000000f00 */
[----:B------:R-:W-:Y:S01]  /*54a0*/  @P6 FMUL.FTZ R10, R120, R31 ;  /* 0x0000001f780a6220 */ /* 0x000fe20000410000 */
[C---:B------:R-:W-:Y:S01]  /*54b0*/  LOP3.LUT P6, RZ, R88.reuse, 0xff00, RZ, 0xc0, !PT ;  /* 0x0000ff0058ff7812 */ /* 0x040fe200078cc0ff */
[----:B------:R-:W-:Y:S01]  /*54c0*/  FADD.FTZ R84, R101, -R84 ;  /* 0x8000005465547221 */ /* 0x000fe20000010000 */
[C---:B------:R-:W-:Y:S01]  /*54d0*/  LOP3.LUT P3, RZ, R88.reuse, 0xff000000, RZ, 0xc0, !PT ;  /* 0xff00000058ff7812 */ /* 0x040fe2000786c0ff */
[----:B------:R-:W-:Y:S01]  /*54e0*/  @P5 FMUL.FTZ R18, R119, R86 ;  /* 0x0000005677125220 */ /* 0x000fe20000410000 */
[----:B------:R-:W-:Y:S01]  /*54f0*/  LOP3.LUT P5, RZ, R88, 0xff0000, RZ, 0xc0, !PT ;  /* 0x00ff000058ff7812 */ /* 0x000fe200078ac0ff */
[C---:B------:R-:W-:Y:S01]  /*5500*/  FMUL.FTZ R85, R13.reuse, R85 ;  /* 0x000000550d557220 */ /* 0x040fe20000410000 */
[----:B------:R-:W-:Y:S01]  /*5510*/  MOV R8, RZ ;  /* 0x000000ff00087202 */ /* 0x000fe20000000f00 */
[----:B------:R-:W-:Y:S01]  /*5520*/  @P0 FADD.FTZ R17, R56, R17 ;  /* 0x0000001138110221 */ /* 0x000fe20000010000 */
[----:B------:R-:W3:Y:S01]  /*5530*/  LDL R120, [R1] ;  /* 0x0000000001787983 */ /* 0x000ee20000100800 */
[----:B------:R-:W-:-:S02]  /*5540*/  FMUL.FTZ R30, R13, R84 ;  /* 0x000000540d1e7220 */ /* 0x000fc40000410000 */
[----:B------:R-:W-:Y:S02]  /*5550*/  @P0 FADD.FTZ R85, R57, R85 ;  /* 0x0000005539550221 */ /* 0x000fe40000010000 */
[----:B------:R-:W-:Y:S01]  /*5560*/  FMUL.FTZ R31, R13, R29 ;  /* 0x0000001d0d1f7220 */ /* 0x000fe20000410000 */
[----:B------:R-:W-:Y:S01]  /*5570*/  MOV R101, RZ ;  /* 0x000000ff00657202 */ /* 0x000fe20000000f00 */
[-C--:B------:R-:W-:Y:S01]  /*5580*/  FMUL.FTZ R28, R17, R12.reuse ;  /* 0x0000000c111c7220 */ /* 0x080fe20000410000 */
[----:B------:R-:W3:Y:S01]  /*5590*/  LDL R119, [R1+0x4] ;  /* 0x0000040001777983 */ /* 0x000ee20000100800 */
[----:B------:R-:W-:Y:S02]  /*55a0*/  @P0 FADD.FTZ R30, R59, R30 ;  /* 0x0000001e3b1e0221 */ /* 0x000fe40000010000 */
[----:B------:R-:W-:Y:S01]  /*55b0*/  FMUL.FTZ R29, R85, R12 ;  /* 0x0000000c551d7220 */ /* 0x000fe20000410000 */
[----:B------:R-:W-:Y:S01]  /*55c0*/  HFMA2.MMA R88, -RZ, RZ, 0, 0 ;  /* 0x00000000ff587435 */ /* 0x000fe200000001ff */
[----:B------:R-:W-:Y:S01]  /*55d0*/  FMUL.FTZ R28, R28, c[0x0][0x1e8] ;  /* 0x00007a001c1c7a20 */ /* 0x000fe20000410000 */
[----:B------:R-:W3:Y:S01]  /*55e0*/  LDL.LU R118, [R1+0x30] ;  /* 0x0000300001767983 */ /* 0x000ee20000300800 */
[----:B------:R-:W-:-:S02]  /*55f0*/  @P0 FADD.FTZ R31, R58, R31 ;  /* 0x0000001f3a1f0221 */ /* 0x000fc40000010000 */
[-C--:B------:R-:W-:Y:S01]  /*5600*/  FMUL.FTZ R84, R30, R12.reuse ;  /* 0x0000000c1e547220 */ /* 0x080fe20000410000 */
[----:B------:R-:W3:Y:S01]  /*5610*/  LDL.LU R165, [R1+0x284] ;  /* 0x0002840001a57983 */ /* 0x000ee20000300800 */
[----:B------:R-:W-:Y:S02]  /*5620*/  FMUL.FTZ R29, R29, c[0x0][0x1e8] ;  /* 0x00007a001d1d7a20 */ /* 0x000fe40000410000 */
[----:B------:R-:W-:Y:S01]  /*5630*/  FMUL.FTZ R86, R31, R12 ;  /* 0x0000000c1f567220 */ /* 0x000fe20000410000 */
[----:B------:R-:W3:Y:S01]  /*5640*/  LDL.LU R164, [R1+0x280] ;  /* 0x0002800001a47983 */ /* 0x000ee20000300800 */
[----:B------:R-:W-:Y:S02]  /*5650*/  FMUL.FTZ R84, R84, c[0x0][0x1e8] ;  /* 0x00007a0054547a20 */ /* 0x000fe40000410000 */
[----:B------:R-:W-:Y:S01]  /*5660*/  FMUL.FTZ R86, R86, c[0x0][0x1e8] ;  /* 0x00007a0056567a20 */ /* 0x000fe20000410000 */
[----:B------:R-:W3:Y:S01]  /*5670*/  LDL.LU R159, [R1+0x28c] ;  /* 0x00028c00019f7983 */ /* 0x000ee20000300800 */
[----:B------:R-:W-:-:S02]  /*5680*/  FFMA.FTZ R4, R4, R102, R103 ;  /* 0x0000006604047223 */ /* 0x000fc40000010067 */
[----:B------:R-:W-:Y:S01]  /*5690*/  FFMA.FTZ R15, R15, R102, R103 ;  /* 0x000000660f0f7223 */ /* 0x000fe20000010067 */
[----:B------:R-:W3:Y:S04]  /*56a0*/  LDL.LU R157, [R1+0x288] ;  /* 0x00028800019d7983 */ /* 0x000ee80000300800 */
        /* <DEDUP_REMOVED lines=14> */
[----:B------:R-:W-:-:S03]  /*5790*/  SEL R85, R85, R77, P2 ;  /* 0x0000004d55557207 */ /* 0x000fc60001000000 */
[----:B------:R-:W3:Y:S04]  /*57a0*/  LDL.LU R133, [R1+0x2cc] ;  /* 0x0002cc0001857983 */ /* 0x000ee80000300800 */
[----:B------:R-:W3:Y:S04]  /*57b0*/  LDL.LU R132, [R1+0x2c8] ;  /* 0x0002c80001847983 */ /* 0x000ee80000300800 */
[----:B------:R-:W3:Y:S01]  /*57c0*/  LDL.LU R131, [R1+0x2d4] ;  /* 0x0002d40001837983 */ /* 0x000ee20000300800 */
[--C-:B--2---:R-:W-:Y:S02]  /*57d0*/  @P4 HADD2.F32 R87, -RZ, R80.reuse.H0_H0 ;  /* 0x20000050ff574230 */ /* 0x104fe40000004100 */
[----:B------:R-:W-:-:S03]  /*57e0*/  @P6 HADD2.F32 R80, -RZ, R80.H1_H1 ;  /* 0x30000050ff506230 */ /* 0x000fc60000004100 */
[----:B------:R-:W-:Y:S01]  /*57f0*/  @P4 FMUL.FTZ R8, R28, R87 ;  /* 0x000000571c084220 */ /* 0x000fe20000410000 */
[--C-:B------:R-:W-:Y:S01]  /*5800*/  @P5 HADD2.F32 R87, -RZ, R81.reuse.H0_H0 ;  /* 0x20000051ff575230 */ /* 0x100fe20000004100 */
[----:B------:R-:W-:Y:S01]  /*5810*/  @P6 FMUL.FTZ R88, R29, R80 ;  /* 0x000000501d586220 */ /* 0x000fe20000410000 */
[----:B------:R-:W-:Y:S01]  /*5820*/  @P3 HADD2.F32 R81, -RZ, R81.H1_H1 ;  /* 0x30000051ff513230 */ /* 0x000fe20000004100 */
[----:B----4-:R-:W-:Y:S02]  /*5830*/  FMUL.FTZ R80, R128, R29 ;  /* 0x0000001d80507220 */ /* 0x010fe40000410000 */
[----:B------:R-:W-:Y:S02]  /*5840*/  @P5 FMUL.FTZ R99, R86, R87 ;  /* 0x0000005756635220 */ /* 0x000fe40000410000 */
[----:B------:R-:W-:Y:S02]  /*5850*/  @P3 FMUL.FTZ R101, R84, R81 ;  /* 0x0000005154653220 */ /* 0x000fe40000410000 */
[----:B---3--:R-:W-:Y:S01]  /*5860*/  FMUL.FTZ R29, R127, R86 ;  /* 0x000000567f1d7220 */ /* 0x008fe20000410000 */
[----:B------:R-:W-:Y:S01]  /*5870*/  FSEL R86, R80, RZ, P6 ;  /* 0x000000ff50567208 */ /* 0x000fe20003000000 */
[----:B------:R-:W-:Y:S01]  /*5880*/  FMUL.FTZ R81, R122, R84 ;  /* 0x000000547a517220 */ /* 0x000fe20000410000 */
[----:B------:R-:W-:Y:S01]  /*5890*/  LEA R80, P6, R121, c[0x0][0x248], 0x4 ;  /* 0x0000920079507a11 */ /* 0x000fe200078c20ff */
[----:B------:R-:W-:Y:S01]  /*58a0*/  FMUL.FTZ R28, R129, R28 ;  /* 0x0000001c811c7220 */ /* 0x000fe20000410000 */
[----:B------:R-:W-:-:S02]  /*58b0*/  FSEL R29, R29, RZ, P5 ;  /* 0x000000ff1d1d7208 */ /* 0x000fc40002800000 */
[----:B------:R-:W-:Y:S01]  /*58c0*/  FSEL R84, R81, RZ, P3 ;  /* 0x000000ff51547208 */ /* 0x000fe20001800000 */
[----:B------:R-:W-:Y:S01]  /*58d0*/  FFMA.FTZ R87, R92, R102, R103 ;  /* 0x000000665c577223 */ /* 0x000fe20000010067 */
[----:B------:R-:W-:Y:S02]  /*58e0*/  FSEL R28, R28, RZ, P4 ;  /* 0x000000ff1c1c7208 */ /* 0x000fe40002000000 */
[----:B------:R-:W-:Y:S02]  /*58f0*/  LEA.HI.X R81, R121, c[0x0][0x24c], RZ, 0x4, P6 ;  /* 0x0000930079517a11 */ /* 0x000fe400030f24ff */
[C---:B------:R-:W-:Y:S02]  /*5900*/  LOP3.LUT P4, RZ, R89.reuse, 0xff, RZ, 0xc0, !PT ;  /* 0x000000ff59ff7812 */ /* 0x040fe4000788c0ff */
[C---:B------:R-:W-:Y:S02]  /*5910*/  LOP3.LUT P5, RZ, R89.reuse, 0xff00, RZ, 0xc0, !PT ;  /* 0x0000ff0059ff7812 */ /* 0x040fe400078ac0ff */
[----:B------:R-:W-:-:S02]  /*5920*/  LOP3.LUT P3, RZ, R89, 0xff0000, RZ, 0xc0, !PT ;  /* 0x00ff000059ff7812 */ /* 0x000fc4000786c0ff */
[----:B------:R-:W-:Y:S01]  /*5930*/  LOP3.LUT P6, RZ, R89, 0xff000000, RZ, 0xc0, !PT ;  /* 0xff00000059ff7812 */ /* 0x000fe200078cc0ff */
[----:B------:R-:W-:Y:S02]  /*5940*/  FFMA.FTZ R89, R100, R102, R103 ;  /* 0x0000006664597223 */ /* 0x000fe40000010067 */
[----:B------:R-:W-:Y:S02]  /*5950*/  FADD.FTZ R16, R16, -R87 ;  /* 0x8000005710107221 */ /* 0x000fe40000010000 */
[----:B------:R-:W-:Y:S02]  /*5960*/  FADD.FTZ R87, R95, -R89 ;  /* 0x800000595f577221 */ /* 0x000fe40000010000 */
[----:B------:R-:W-:Y:S02]  /*5970*/  FADD.FTZ R89, R14, -R4 ;  /* 0x800000040e597221 */ /* 0x000fe40000010000 */
[----:B------:R-:W-:Y:S01]  /*5980*/  FADD.FTZ R92, R94, -R15 ;  /* 0x8000000f5e5c7221 */ /* 0x000fe20000010000 */
[----:B------:R-:W-:Y:S01]  /*5990*/  IADD3 R4, R27, 0x200, RZ ;  /* 0x000002001b047810 */ /* 0x000fe20007ffe0ff */
[----:B------:R-:W-:-:S02]  /*59a0*/  FMUL.FTZ R27, R13, R16 ;  /* 0x000000100d1b7220 */ /* 0x000fc40000410000 */
[C---:B------:R-:W-:Y:S02]  /*59b0*/  FMUL.FTZ R93, R13.reuse, R87 ;  /* 0x000000570d5d7220 */ /* 0x040fe40000410000 */
[C---:B------:R-:W-:Y:S02]  /*59c0*/  FMUL.FTZ R94, R13.reuse, R89 ;  /* 0x000000590d5e7220 */ /* 0x040fe40000410000 */
[----:B------:R-:W-:Y:S01]  /*59d0*/  FMUL.FTZ R16, R13, R92 ;  /* 0x0000005c0d107220 */ /* 0x000fe20000410000 */
[----:B------:R-:W-:Y:S01]  /*59e0*/  @P1 MOV R14, 0x20 ;  /* 0x00000020000e1802 */ /* 0x000fe20000000f00 */
[----:B------:R-:W-:Y:S02]  /*59f0*/  @P0 FADD.FTZ R27, R60, R27 ;  /* 0x0000001b3c1b0221 */ /* 0x000fe40000010000 */
[----:B------:R-:W-:Y:S02]  /*5a00*/  @P0 FADD.FTZ R93, R61, R93 ;  /* 0x0000005d3d5d0221 */ /* 0x000fe40000010000 */
[----:B------:R-:W-:-:S02]  /*5a10*/  @P0 FADD.FTZ R94, R62, R94 ;  /* 0x0000005e3e5e0221 */ /* 0x000fc40000010000 */
[----:B------:R-:W-:Y:S02]  /*5a20*/  @P0 FADD.FTZ R16, R63, R16 ;  /* 0x000000103f100221 */ /* 0x000fe40000010000 */
[----:B------:R-:W-:Y:S01]  /*5a30*/  @P1 IMAD.WIDE.U32 R14, R96, R14, c[0x0][0x258] ;  /* 0x00009600600e1625 */ /* 0x000fe200078e000e */
[----:B------:R-:W-:-:S03]  /*5a40*/  SEL R92, R27, R72, P2 ;  /* 0x000000481b5c7207 */ /* 0x000fc60001000000 */
        /* <DEDUP_REMOVED lines=8> */
[----:B------:R-:W-:Y:S02]  /*5ad0*/  F2FP.PACK_AB R28, R86, R28 ;  /* 0x0000001c561c723e */ /* 0x000fe400000000ff */
[----:B------:R-:W-:Y:S01]  /*5ae0*/  F2FP.PACK_AB R29, R84, R29 ;  /* 0x0000001d541d723e */ /* 0x000fe200000000ff */
[----:B------:R-:W-:Y:S01]  /*5af0*/  FMUL.FTZ R95, R108, R89 ;  /* 0x000000596c5f7220 */ /* 0x000fe20000410000 */
[----:B------:R-:W-:Y:S01]  /*5b00*/  SEL R84, R17, R76, P2 ;  /* 0x0000004c11547207 */ /* 0x000fe20001000000 */
[----:B------:R-:W-:Y:S01]  /*5b10*/  FMUL.FTZ R17, R107, R96 ;  /* 0x000000606b117220 */ /* 0x000fe20000410000 */
[----:B------:R-:W-:Y:S01]  /*5b20*/  SEL R86, R31, R78, P2 ;  /* 0x0000004e1f567207 */ /* 0x000fe20001000000 */
[----:B------:R-:W-:Y:S01]  /*5b30*/  FMUL.FTZ R31, R106, R100 ;  /* 0x000000646a1f7220 */ /* 0x000fe20000410000 */
[----:B------:R-:W-:Y:S01]  /*5b40*/  SEL R87, R30, R79, P2 ;  /* 0x0000004f1e577207 */ /* 0x000fe20001000000 */
[----:B------:R-:W-:Y:S01]  /*5b50*/  FMUL.FTZ R30, R111, R27 ;  /* 0x0000001b6f1e7220 */ /* 0x000fe20000410000 */
[----:B------:R-:W-:Y:S01]  /*5b60*/  FSEL R106, R95, RZ, P5 ;  /* 0x000000ff5f6a7208 */ /* 0x000fe20002800000 */
[----:B------:R-:W2:Y:S01]  /*5b70*/  LDL.LU R107, [R1+0x2d0] ;  /* 0x0002d000016b7983 */ /* 0x000ea20000300800 */
[----:B------:R-:W-:-:S02]  /*5b80*/  FSEL R17, R17, RZ, P3 ;  /* 0x000000ff11117208 */ /* 0x000fc40001800000 */
[----:B------:R-:W-:Y:S01]  /*5b90*/  FSEL R30, R30, RZ, P4 ;  /* 0x000000ff1e1e7208 */ /* 0x000fe20002000000 */
[----:B------:R-:W3:Y:S01]  /*5ba0*/  LDL.LU R108, [R1+0x2dc] ;  /* 0x0002dc00016c7983 */ /* 0x000ee20000300800 */
[----:B------:R-:W-:Y:S02]  /*5bb0*/  FSEL R31, R31, RZ, P6 ;  /* 0x000000ff1f1f7208 */ /* 0x000fe40003000000 */
[----:B------:R-:W-:Y:S01]  /*5bc0*/  SEL R93, R93, R73, P2 ;  /* 0x000000495d5d7207 */ /* 0x000fe20001000000 */
[----:B------:R-:W4:Y:S01]  /*5bd0*/  LDL.LU R130, [R1+0x2d8] ;  /* 0x0002d80001827983 */ /* 0x000f220000300800 */
[----:B------:R-:W-:Y:S02]  /*5be0*/  SEL R94, R94, R74, P2 ;  /* 0x0000004a5e5e7207 */ /* 0x000fe40001000000 */
[----:B------:R-:W-:Y:S01]  /*5bf0*/  SEL R95, R16, R75, P2 ;  /* 0x0000004b105f7207 */ /* 0x000fe20001000000 */
[----:B------:R-:W4:Y:S01]  /*5c00*/  LDL.LU R129, [R1+0x2e4] ;  /* 0x0002e40001817983 */ /* 0x000f220000300800 */
[----:B------:R-:W-:-:S02]  /*5c10*/  F2FP.PACK_AB R30, R106, R30 ;  /* 0x0000001e6a1e723e */ /* 0x000fc400000000ff */
[----:B------:R-:W-:Y:S01]  /*5c20*/  F2FP.PACK_AB R31, R31, R17 ;  /* 0x000000111f1f723e */ /* 0x000fe200000000ff */
[----:B------:R-:W-:Y:S01]  /*5c30*/  IMAD.WIDE.U32 R16, R4, R158, c[0x0][0x170] ;  /* 0x00005c0004107625 */ /* 0x000fe200078e009e */
[----:B------:R-:W4:Y:S04]  /*5c40*/  LDL.LU R111, [R1+0x2e0] ;  /* 0x0002e000016f7983 */ /* 0x000f280000300800 */
[----:B------:R-:W4:Y:S04]  /*5c50*/  LDL.LU R112, [R1+0x2ec] ;  /* 0x0002ec0001707983 */ /* 0x000f280000300800 */
[----:B------:R-:W-:Y:S04]  /*5c60*/  @P1 STG.E.128 [R14.64], R84 ;  /* 0x000000540e001986 */ /* 0x000fe8000c101d04 */
[----:B------:R-:W-:Y:S04]  /*5c70*/  @P1 STG.E.128 [R14.64+0x10], R92 ;  /* 0x0000105c0e001986 */ /* 0x000fe8000c101d04 */
[----:B------:R-:W4:Y:S04]  /*5c80*/  LDL.LU R128, [R1+0x2e8] ;  /* 0x0002e80001807983 */ /* 0x000f280000300800 */
[----:B------:R0:W-:Y:S04]  /*5c90*/  STG.E.128 [R80.64], R28 ;  /* 0x0000001c50007986 */ /* 0x0001e8000c101d04 */
[----:B------:R-:W4:Y:S04]  /*5ca0*/  LDL.LU R127, [R1+0x2f4] ;  /* 0x0002f400017f7983 */ /* 0x000f280000300800 */
[----:B------:R-:W4:Y:S04]  /*5cb0*/  LDL.LU R106, [R1+0x278] ;  /* 0x00027800016a7983 */ /* 0x000f280000300800 */
[----:B------:R-:W4:Y:S04]  /*5cc0*/  LDL.LU R158, [R1+0x27c] ;  /* 0x00027c00019e7983 */ /* 0x000f280000300800 */
[----:B0-----:R0:W4:Y:S01]  /*5cd0*/  LDG.E.128 R28, [R16.64] ;  /* 0x00000004101c7981 */ /* 0x001122000c1e1d00 */
[----:B------:R-:W-:Y:S01]  /*5ce0*/  HFMA2.MMA R14, -RZ, RZ, 0, 0 ;  /* 0x00000000ff0e7435 */ /* 0x000fe200000001ff */
[----:B------:R-:W-:Y:S01]  /*5cf0*/  @P4 HADD2.F32 R15, -RZ, R82.H0_H0 ;  /* 0x20000052ff0f4230 */ /* 0x000fe20000004100 */
[----:B------:R-:W-:-:S02]  /*5d00*/  FFMA.FTZ R19, R19, R102, R103 ;  /* 0x0000006613137223 */ /* 0x000fc40000010067 */
[-CC-:B------:R-:W-:Y:S02]  /*5d10*/  FFMA.FTZ R3, R3, R102.reuse, R103.reuse ;  /* 0x0000006603037223 */ /* 0x180fe40000010067 */
[----:B------:R-:W-:Y:S02]  /*5d20*/  @P4 FMUL.FTZ R14, R27, R15 ;  /* 0x0000000f1b0e4220 */ /* 0x000fe40000410000 */
[-C--:B------:R-:W-:Y:S02]  /*5d30*/  FFMA.FTZ R15, R156, R102.reuse, R103 ;  /* 0x000000669c0f7223 */ /* 0x080fe40000010067 */
[----:B------:R-:W-:Y:S01]  /*5d40*/  FADD.FTZ R19, R22, -R19 ;  /* 0x8000001316137221 */ /* 0x000fe20000010000 */
[----:B------:R-:W-:Y:S01]  /*5d50*/  @P3 HADD2.F32 R22, -RZ, R83.H0_H0 ;  /* 0x20000053ff163230 */ /* 0x000fe20000004100 */
[--C-:B------:R-:W-:Y:S01]  /*5d60*/  FFMA.FTZ R7, R7, R102, R103.reuse ;  /* 0x0000006607077223 */ /* 0x100fe20000010067 */
[----:B0-----:R-:W-:Y:S01]  /*5d70*/  MOV R16, R90 ;  /* 0x0000005a00107202 */ /* 0x001fe20000000f00 */
[----:B------:R-:W-:-:S02]  /*5d80*/  FFMA.FTZ R6, R6, R102, R103 ;  /* 0x0000006606067223 */ /* 0x000fc40000010067 */
[----:B------:R-:W-:Y:S02]  /*5d90*/  FADD.FTZ R15, R155, -R15 ;  /* 0x8000000f9b0f7221 */ /* 0x000fe40000010000 */
[-C--:B------:R-:W-:Y:S02]  /*5da0*/  FFMA.FTZ R5, R5, R102.reuse, R103 ;  /* 0x0000006605057223 */ /* 0x080fe40000010067 */
[----:B------:R-:W-:Y:S01]  /*5db0*/  FADD.FTZ R17, R21, -R3 ;  /* 0x8000000315117221 */ /* 0x000fe20000010000 */
[----:B------:R-:W-:Y:S01]  /*5dc0*/  MOV R3, RZ ;  /* 0x000000ff00037202 */ /* 0x000fe20000000f00 */
[----:B------:R-:W-:Y:S02]  /*5dd0*/  FFMA.FTZ R9, R9, R102, R103 ;  /* 0x0000006609097223 */ /* 0x000fe40000010067 */
[----:B------:R-:W-:Y:S01]  /*5de0*/  FADD.FTZ R7, R26, -R7 ;  /* 0x800000071a077221 */ /* 0x000fe20000010000 */
[----:B------:R-:W-:Y:S01]  /*5df0*/  LOP3.LUT P4, RZ, R16, 0xff, RZ, 0xc0, !PT ;  /* 0x000000ff10ff7812 */ /* 0x000fe2000788c0ff */
[----:B------:R-:W-:-:S02]  /*5e00*/  FADD.FTZ R6, R23, -R6 ;  /* 0x8000000617067221 */ /* 0x000fc40000010000 */
[----:B------:R-:W-:Y:S01]  /*5e10*/  @P3 FMUL.FTZ R3, R96, R22 ;  /* 0x0000001660033220 */ /* 0x000fe20000410000 */
[----:B------:R-:W-:Y:S01]  /*5e20*/  LOP3.LUT P3, RZ, R90, 0xff00, RZ, 0xc0, !PT ;  /* 0x0000ff005aff7812 */ /* 0x000fe2000786c0ff */
[----:B------:R-:W-:Y:S02]  /*5e30*/  FMUL.FTZ R15, R13, R15 ;  /* 0x0000000f0d0f7220 */ /* 0x000fe40000410000 */
[----:B------:R-:W-:Y:S02]  /*5e40*/  FFMA.FTZ R0, R0, R102, R103 ;  /* 0x0000006600007223 */ /* 0x000fe40000010067 */
[----:B------:R-:W-:Y:S02]  /*5e50*/  FADD.FTZ R5, R24, -R5 ;  /* 0x8000000518057221 */ /* 0x000fe40000010000 */
[----:B------:R-:W-:Y:S02]  /*5e60*/  FADD.FTZ R9, R25, -R9 ;  /* 0x8000000919097221 */ /* 0x000fe40000010000 */
[----:B------:R-:W-:-:S02]  /*5e70*/  FMUL.FTZ R24, R13, R7 ;  /* 0x000000070d187220 */ /* 0x000fc40000410000 */
[----:B------:R-:W-:Y:S01]  /*5e80*/  FMUL.FTZ R25, R13, R6 ;  /* 0x000000060d197220 */ /* 0x000fe20000410000 */
[----:B------:R-:W-:Y:S01]  /*5e90*/  @P1 MOV R6, 0x20 ;  /* 0x0000002000061802 */ /* 0x000fe20000000f00 */
[----:B------:R-:W-:Y:S02]  /*5ea0*/  @P0 FADD.FTZ R15, R64, R15 ;  /* 0x0000000f400f0221 */ /* 0x000fe40000010000 */
[----:B------:R-:W-:Y:S01]  /*5eb0*/  FADD.FTZ R20, R20, -R0 ;  /* 0x8000000014147221 */ /* 0x000fe20000010000 */
[----:B------:R-:W-:Y:S01]  /*5ec0*/  HFMA2.MMA R0, -RZ, RZ, 0, 0 ;  /* 0x00000000ff007435 */ /* 0x000fe200000001ff */
[----:B------:R-:W-:Y:S01]  /*5ed0*/  @P0 FADD.FTZ R24, R65, R24 ;  /* 0x0000001841180221 */ /* 0x000fe20000010000 */
[----:B------:R-:W-:Y:S01]  /*5ee0*/  @P6 HADD2.F32 R23, -RZ, R83.H1_H1 ;  /* 0x30000053ff176230 */ /* 0x000fe20000004100 */
[----:B------:R-:W-:Y:S01]  /*5ef0*/  HFMA2.MMA R16, -RZ, RZ, 0, 0 ;  /* 0x00000000ff107435 */ /* 0x000fe200000001ff */
[----:B------:R-:W-:Y:S01]  /*5f00*/  @P1 IMAD.WIDE.U32 R6, R11, R6, c[0x0][0x258] ;  /* 0x000096000b061625 */ /* 0x000fe200078e0006 */
[----:B------:R-:W-:Y:S01]  /*5f10*/  SEL R76, R15, R76, P2 ;  /* 0x0000004c0f4c7207 */ /* 0x000fe20001000000 */
[----:B------:R-:W-:-:S02]  /*5f20*/  @P5 HADD2.F32 R21, -RZ, R82.H1_H1 ;  /* 0x30000052ff155230 */ /* 0x000fc40000004100 */
[-C--:B------:R-:W-:Y:S02]  /*5f30*/  FMUL.FTZ R15, R15, R12.reuse ;  /* 0x0000000c0f0f7220 */ /* 0x080fe40000410000 */
[----:B------:R-:W-:Y:S02]  /*5f40*/  FMUL.FTZ R11, R24, R12 ;  /* 0x0000000c180b7220 */ /* 0x000fe40000410000 */
[----:B------:R-:W-:Y:S02]  /*5f50*/  @P6 FMUL.FTZ R0, R100, R23 ;  /* 0x0000001764006220 */ /* 0x000fe40000410000 */
[C---:B------:R-:W-:Y:S02]  /*5f60*/  FMUL.FTZ R9, R13.reuse, R9 ;  /* 0x000000090d097220 */ /* 0x040fe40000410000 */
[C---:B------:R-:W-:Y:S02]  /*5f70*/  FMUL.FTZ R5, R13.reuse, R5 ;  /* 0x000000050d057220 */ /* 0x040fe40000410000 */
[----:B------:R-:W-:-:S02]  /*5f80*/  FMUL.FTZ R19, R13, R19 ;  /* 0x000000130d137220 */ /* 0x000fc40000410000 */
[----:B------:R-:W-:Y:S02]  /*5f90*/  FMUL.FTZ R17, R13, R17 ;  /* 0x000000110d117220 */ /* 0x000fe40000410000 */
[----:B------:R-:W-:Y:S02]  /*5fa0*/  FMUL.FTZ R15, R15, c[0x0][0x1e8] ;  /* 0x00007a000f0f7a20 */ /* 0x000fe40000410000 */
[----:B------:R-:W-:Y:S02]  /*5fb0*/  FMUL.FTZ R11, R11, c[0x0][0x1e8] ;  /* 0x00007a000b0b7a20 */ /* 0x000fe40000410000 */
[----:B------:R-:W-:Y:S02]  /*5fc0*/  FMUL.FTZ R13, R13, R20 ;  /* 0x000000140d0d7220 */ /* 0x000fe40000410000 */
[----:B------:R-:W-:Y:S02]  /*5fd0*/  @P5 FMUL.FTZ R16, R89, R21 ;  /* 0x0000001559105220 */ /* 0x000fe40000410000 */
[----:B------:R-:W-:Y:S01]  /*5fe0*/  CS2R R20, SRZ ;  /* 0x0000000000147805 */ /* 0x000fe2000001ff00 */
        /* <DEDUP_REMOVED lines=21> */
[----:B------:R-:W-:Y:S02]  /*6140*/  @P0 FADD.FTZ R9, R66, R9 ;  /* 0x0000000942090221 */ /* 0x000fe40000010000 */
[----:B------:R-:W-:Y:S02]  /*6150*/  @P0 FADD.FTZ R5, R67, R5 ;  /* 0x0000000543050221 */ /* 0x000fe40000010000 */
[----:B------:R-:W-:Y:S02]  /*6160*/  @P0 FADD.FTZ R25, R68, R25 ;  /* 0x0000001944190221 */ /* 0x000fe40000010000 */
[----:B------:R-:W-:-:S02]  /*6170*/  @P0 FADD.FTZ R19, R69, R19 ;  /* 0x0000001345130221 */ /* 0x000fc40000010000 */
[----:B------:R-:W-:Y:S02]  /*6180*/  @P0 FADD.FTZ R17, R70, R17 ;  /* 0x0000001146110221 */ /* 0x000fe40000010000 */
[----:B------:R-:W-:Y:S01]  /*6190*/  @P0 FADD.FTZ R13, R71, R13 ;  /* 0x0000000d470d0221 */ /* 0x000fe20000010000 */
[----:B------:R-:W-:Y:S02]  /*61a0*/  SEL R77, R24, R77, P2 ;  /* 0x0000004d184d7207 */ /* 0x000fe40001000000 */
[----:B------:R-:W-:Y:S02]  /*61b0*/  SEL R78, R9, R78, P2 ;  /* 0x0000004e094e7207 */ /* 0x000fe40001000000 */
[----:B------:R-:W-:Y:S02]  /*61c0*/  SEL R79, R5, R79, P2 ;  /* 0x0000004f054f7207 */ /* 0x000fe40001000000 */
[----:B------:R-:W-:Y:S02]  /*61d0*/  SEL R72, R25, R72, P2 ;  /* 0x0000004819487207 */ /* 0x000fe40001000000 */
[----:B------:R-:W-:-:S02]  /*61e0*/  SEL R73, R19, R73, P2 ;  /* 0x0000004913497207 */ /* 0x000fc40001000000 */
[----:B------:R-:W-:Y:S02]  /*61f0*/  SEL R74, R17, R74, P2 ;  /* 0x0000004a114a7207 */ /* 0x000fe40001000000 */
[----:B------:R-:W-:Y:S01]  /*6200*/  SEL R75, R13, R75, P2 ;  /* 0x0000004b0d4b7207 */ /* 0x000fe20001000000 */
[----:B------:R-:W-:Y:S04]  /*6210*/  @P1 STG.E.128 [R6.64], R76 ;  /* 0x0000004c06001986 */ /* 0x000fe8000c101d04 */
[----:B------:R0:W-:Y:S02]  /*6220*/  @P1 STG.E.128 [R6.64+0x10], R72 ;  /* 0x0000104806001986 */ /* 0x0001e4000c101d04 */
[----:B0-----:R-:W-:Y:S02]  /*6230*/  FMUL.FTZ R6, R120, R15 ;  /* 0x0000000f78067220 */ /* 0x001fe40000410000 */
[----:B------:R-:W-:-:S02]  /*6240*/  FMUL.FTZ R7, R119, R11 ;  /* 0x0000000b77077220 */ /* 0x000fc40000410000 */
[----:B--2---:R-:W-:Y:S02]  /*6250*/  FADD.FTZ R107, R10, R107 ;  /* 0x0000006b0a6b7221 */ /* 0x004fe40000010000 */
[----:B---3--:R-:W-:Y:S02]  /*6260*/  FADD.FTZ R108, R8, R108 ;  /* 0x0000006c086c7221 */ /* 0x008fe40000010000 */
[----:B----4-:R-:W-:Y:S02]  /*6270*/  FADD.FTZ R130, R88, R130 ;  /* 0x0000008258827221 */ /* 0x010fe40000010000 */
[----:B------:R-:W-:Y:S02]  /*6280*/  FADD.FTZ R129, R99, R129 ;  /* 0x0000008163817221 */ /* 0x000fe40000010000 */
[----:B------:R-:W-:Y:S02]  /*6290*/  FADD.FTZ R111, R101, R111 ;  /* 0x0000006f656f7221 */ /* 0x000fe40000010000 */
[----:B------:R-:W-:-:S02]  /*62a0*/  FADD.FTZ R106, R146, R106 ;  /* 0x0000006a926a7221 */ /* 0x000fc40000010000 */
[----:B------:R-:W-:Y:S01]  /*62b0*/  FADD.FTZ R158, R147, R158 ;  /* 0x0000009e939e7221 */ /* 0x000fe20000010000 */
[--C-:B------:R-:W-:Y:S02]  /*62c0*/  @P4 HADD2.F32 R22, -RZ, R28.reuse.H0_H0 ;  /* 0x2000001cff164230 */ /* 0x100fe40000004100 */
[----:B------:R-:W-:-:S03]  /*62d0*/  @P3 HADD2.F32 R23, -RZ, R28.H1_H1 ;  /* 0x3000001cff173230 */ /* 0x000fc60000004100 */
[----:B------:R-:W-:Y:S02]  /*62e0*/  @P4 FMUL.FTZ R20, R15, R22 ;  /* 0x000000160f144220 */ /* 0x000fe40000410000 */
[----:B------:R-:W-:Y:S01]  /*62f0*/  @P3 FMUL.FTZ R21, R11, R23 ;  /* 0x000000170b153220 */ /* 0x000fe20000410000 */
[----:B------:R-:W2:Y:S04]  /*6300*/  LDL R22, [R1+0xc] ;  /* 0x00000c0001167983 */ /* 0x000ea80000100800 */
[----:B------:R-:W3:Y:S04]  /*6310*/  LDL R23, [R1+0x8] ;  /* 0x0000080001177983 */ /* 0x000ee80000100800 */
        /* <DEDUP_REMOVED lines=34> */
[----:B------:R-:W4:Y:S01]  /*6540*/  LDL.LU R115, [R1+0x2f0] ;  /* 0x0002f00001737983 */ /* 0x000f220000300800 */
[----:B------:R-:W-:-:S02]  /*6550*/  FSEL R11, R6, RZ, P4 ;  /* 0x000000ff060b7208 */ /* 0x000fc40002000000 */
[C---:B------:R-:W-:Y:S01]  /*6560*/  LEA R6, P4, R4.reuse, c[0x0][0x248], 0x4 ;  /* 0x0000920004067a11 */ /* 0x040fe200078820ff */
[----:B------:R-:W4:Y:S01]  /*6570*/  LDL.LU R116, [R1+0x2fc] ;  /* 0x0002fc0001747983 */ /* 0x000f220000300800 */
[----:B------:R-:W-:Y:S02]  /*6580*/  FSEL R15, R7, RZ, P3 ;  /* 0x000000ff070f7208 */ /* 0x000fe40001800000 */
[----:B------:R-:W-:Y:S01]  /*6590*/  LEA.HI.X R7, R4, c[0x0][0x24c], RZ, 0x4, P4 ;  /* 0x0000930004077a11 */ /* 0x000fe200020f24ff */
[----:B------:R-:W4:Y:S01]  /*65a0*/  LDL.LU R117, [R1+0x2f8] ;  /* 0x0002f80001757983 */ /* 0x000f220000300800 */
[----:B------:R-:W-:-:S03]  /*65b0*/  LOP3.LUT P4, RZ, R118, 0xff, RZ, 0xc0, !PT ;  /* 0x000000ff76ff7812 */ /* 0x000fc6000788c0ff */
        /* <DEDUP_REMOVED lines=11> */
[----:B------:R-:W-:Y:S01]  /*6670*/  FMUL.FTZ R12, R13, R12 ;  /* 0x0000000c0d0c7220 */ /* 0x000fe20000410000 */
[----:B------:R-:W-:Y:S01]  /*6680*/  LOP3.LUT P0, RZ, R90, 0xff0000, RZ, 0xc0, !PT ;  /* 0x00ff00005aff7812 */ /* 0x000fe2000780c0ff */
[----:B------:R-:W-:-:S02]  /*6690*/  FMUL.FTZ R4, R4, c[0x0][0x1e8] ;  /* 0x00007a0004047a20 */ /* 0x000fc40000410000 */
[----:B------:R-:W-:Y:S02]  /*66a0*/  FMUL.FTZ R5, R5, c[0x0][0x1e8] ;  /* 0x00007a0005057a20 */ /* 0x000fe40000410000 */
[----:B------:R-:W-:Y:S02]  /*66b0*/  FMUL.FTZ R9, R9, c[0x0][0x1e8] ;  /* 0x00007a0009097a20 */ /* 0x000fe40000410000 */
[----:B------:R-:W-:Y:S02]  /*66c0*/  FMUL.FTZ R3, R19, c[0x0][0x1e8] ;  /* 0x00007a0013037a20 */ /* 0x000fe40000410000 */
[----:B------:R-:W-:Y:S02]  /*66d0*/  FMUL.FTZ R8, R17, c[0x0][0x1e8] ;  /* 0x00007a0011087a20 */ /* 0x000fe40000410000 */
[----:B------:R-:W-:Y:S01]  /*66e0*/  FMUL.FTZ R12, R12, c[0x0][0x1e8] ;  /* 0x00007a000c0c7a20 */ /* 0x000fe20000410000 */
[----:B------:R-:W-:Y:S01]  /*66f0*/  LOP3.LUT P5, RZ, R90, 0xff000000, RZ, 0xc0, !PT ;  /* 0xff0000005aff7812 */ /* 0x000fe200078ac0ff */
[----:B------:R-:W-:Y:S01]  /*6700*/  FMUL.FTZ R18, R160, R9 ;  /* 0x00000009a0127220 */ /* 0x000fe20000410000 */
[C---:B------:R-:W-:Y:S01]  /*6710*/  LOP3.LUT P2, RZ, R91.reuse, 0xff, RZ, 0xc0, !PT ;  /* 0x000000ff5bff7812 */ /* 0x040fe2000784c0ff */
[----:B------:R-:W-:Y:S01]  /*6720*/  FMUL.FTZ R19, R162, R8 ;  /* 0x00000008a2137220 */ /* 0x000fe20000410000 */
[----:B------:R-:W-:Y:S01]  /*6730*/  LOP3.LUT P1, RZ, R91, 0xff00, RZ, 0xc0, !PT ;  /* 0x0000ff005bff7812 */ /* 0x000fe2000782c0ff */
[----:B------:R-:W-:Y:S01]  /*6740*/  FMUL.FTZ R14, R163, R12 ;  /* 0x0000000ca30e7220 */ /* 0x000fe20000410000 */
[----:B------:R-:W-:Y:S01]  /*6750*/  LOP3.LUT P6, RZ, R91, 0xff0000, RZ, 0xc0, !PT ;  /* 0x00ff00005bff7812 */ /* 0x000fe200078cc0ff */
[----:B------:R-:W-:Y:S01]  /*6760*/  FMUL.FTZ R13, R161, R3 ;  /* 0x00000003a10d7220 */ /* 0x000fe20000410000 */
[----:B------:R-:W-:-:S02]  /*6770*/  LOP3.LUT P3, RZ, R91, 0xff000000, RZ, 0xc0, !PT ;  /* 0xff0000005bff7812 */ /* 0x000fc4000786c0ff */
[----:B------:R-:W-:Y:S02]  /*6780*/  FSEL R18, R18, RZ, P2 ;  /* 0x000000ff12127208 */ /* 0x000fe40001000000 */
[----:B------:R-:W-:Y:S02]  /*6790*/  FSEL R19, R19, RZ, P6 ;  /* 0x000000ff13137208 */ /* 0x000fe40003000000 */
[----:B------:R-:W-:Y:S02]  /*67a0*/  FSEL R14, R14, RZ, P3 ;  /* 0x000000ff0e0e7208 */ /* 0x000fe40001800000 */
[----:B------:R-:W-:Y:S02]  /*67b0*/  FSEL R13, R13, RZ, P1 ;  /* 0x000000ff0d0d7208 */ /* 0x000fe40000800000 */
[----:B------:R-:W-:Y:S02]  /*67c0*/  F2FP.PACK_AB R19, R14, R19 ;  /* 0x000000130e13723e */ /* 0x000fe400000000ff */
[----:B------:R-:W-:-:S02]  /*67d0*/  F2FP.PACK_AB R18, R13, R18 ;  /* 0x000000120d12723e */ /* 0x000fc400000000ff */
[----:B------:R-:W-:Y:S01]  /*67e0*/  F2FP.PACK_AB R16, R15, R11 ;  /* 0x0000000b0f10723e */ /* 0x000fe200000000ff */
[--C-:B------:R-:W-:Y:S02]  /*67f0*/  @P2 HADD2.F32 R11, -RZ, R30.reuse.H0_H0 ;  /* 0x2000001eff0b2230 */ /* 0x100fe40000004100 */
[----:B------:R-:W-:Y:S02]  /*6800*/  @P1 HADD2.F32 R30, -RZ, R30.H1_H1 ;  /* 0x3000001eff1e1230 */ /* 0x000fe40000004100 */
[--C-:B------:R-:W-:Y:S02]  /*6810*/  @P6 HADD2.F32 R13, -RZ, R31.reuse.H0_H0 ;  /* 0x2000001fff0d6230 */ /* 0x100fe40000004100 */
[----:B------:R-:W-:Y:S01]  /*6820*/  @P3 HADD2.F32 R31, -RZ, R31.H1_H1 ;  /* 0x3000001fff1f3230 */ /* 0x000fe20000004100 */
[----:B------:R-:W-:-:S04]  /*6830*/  MOV R14, RZ ;  /* 0x000000ff000e7202 */ /* 0x000fc80000000f00 */
[----:B------:R-:W-:Y:S01]  /*6840*/  @P3 FMUL.FTZ R14, R12, R31 ;  /* 0x0000001f0c0e3220 */ /* 0x000fe20000410000 */
[----:B------:R-:W-:Y:S01]  /*6850*/  IADD3 R2, R2, c[0x0][0x160], RZ ;  /* 0x0000580002027a10 */ /* 0x000fe20007ffe0ff */
[----:B--2---:R-:W-:Y:S02]  /*6860*/  FMUL.FTZ R10, R22, R5 ;  /* 0x00000005160a7220 */ /* 0x004fe40000410000 */
[----:B---3--:R-:W-:-:S03]  /*6870*/  FMUL.FTZ R17, R23, R4 ;  /* 0x0000000417117220 */ /* 0x008fc60000410000 */
[----:B------:R-:W-:Y:S02]  /*6880*/  FSEL R10, R10, RZ, P5 ;  /* 0x000000ff0a0a7208 */ /* 0x000fe40002800000 */
[----:B------:R-:W-:-:S04]  /*6890*/  FSEL R17, R17, RZ, P0 ;  /* 0x000000ff11117208 */ /* 0x000fc80000000000 */
[----:B------:R-:W-:Y:S01]  /*68a0*/  F2FP.PACK_AB R17, R10, R17 ;  /* 0x000000110a11723e */ /* 0x000fe200000000ff */
[--C-:B------:R-:W-:Y:S02]  /*68b0*/  @P0 HADD2.F32 R10, -RZ, R29.reuse.H0_H0 ;  /* 0x2000001dff0a0230 */ /* 0x100fe40000004100 */
[----:B------:R-:W-:Y:S02]  /*68c0*/  @P5 HADD2.F32 R29, -RZ, R29.H1_H1 ;  /* 0x3000001dff1d5230 */ /* 0x000fe40000004100 */
[----:B------:R0:W-:Y:S02]  /*68d0*/  STG.E.128 [R6.64], R16 ;  /* 0x0000001006007986 */ /* 0x0001e4000c101d04 */
[----:B0-----:R-:W-:Y:S02]  /*68e0*/  CS2R R6, SRZ ;  /* 0x0000000000067805 */ /* 0x001fe4000001ff00 */
[----:B------:R-:W-:Y:S02]  /*68f0*/  @P2 FMUL.FTZ R6, R9, R11 ;  /* 0x0000000b09062220 */ /* 0x000fe40000410000 */
[----:B------:R-:W-:-:S02]  /*6900*/  @P1 FMUL.FTZ R7, R3, R30 ;  /* 0x0000001e03071220 */ /* 0x000fc40000410000 */
[----:B----4-:R-:W-:Y:S01]  /*6910*/  FADD.FTZ R115, R0, R115 ;  /* 0x0000007300737221 */ /* 0x010fe20000010000 */
[----:B------:R-:W-:Y:S01]  /*6920*/  HFMA2.MMA R0, -RZ, RZ, 0, 0 ;  /* 0x00000000ff007435 */ /* 0x000fe200000001ff */
[----:B------:R-:W-:-:S05]  /*6930*/  FADD.FTZ R116, R20, R116 ;  /* 0x0000007414747221 */ /* 0x000fca0000010000 */
[----:B------:R-:W-:Y:S01]  /*6940*/  @P0 FMUL.FTZ R0, R4, R10 ;  /* 0x0000000a04000220 */ /* 0x000fe20000410000 */
[----:B------:R-:W-:Y:S01]  /*6950*/  MOV R4, RZ ;  /* 0x000000ff00047202 */ /* 0x000fe20000000f00 */
[----:B------:R-:W-:Y:S01]  /*6960*/  HFMA2.MMA R10, -RZ, RZ, 0, 0 ;  /* 0x00000000ff0a7435 */ /* 0x000fe200000001ff */
[----:B------:R-:W-:Y:S02]  /*6970*/  @P5 FMUL.FTZ R4, R5, R29 ;  /* 0x0000001d05045220 */ /* 0x000fe40000410000 */
[----:B------:R-:W-:Y:S02]  /*6980*/  FADD.FTZ R117, R21, R117 ;  /* 0x0000007515757221 */ /* 0x000fe40000010000 */
[----:B------:R-:W-:Y:S01]  /*6990*/  FADD.FTZ R118, R0, R118 ;  /* 0x0000007600767221 */ /* 0x000fe20000010000 */
[----:B------:R0:W-:Y:S01]  /*69a0*/  STL [R1+0x2f0], R115 ;  /* 0x0002f07301007387 */ /* 0x0001e20000100800 */
[----:B------:R-:W-:Y:S02]  /*69b0*/  FADD.FTZ R119, R4, R119 ;  /* 0x0000007704777221 */ /* 0x000fe40000010000 */
[----:B------:R-:W-:Y:S01]  /*69c0*/  @P6 FMUL.FTZ R10, R8, R13 ;  /* 0x0000000d080a6220 */ /* 0x000fe20000410000 */
[----:B------:R0:W-:Y:S01]  /*69d0*/  STL [R1+0x2fc], R116 ;  /* 0x0002fc7401007387 */ /* 0x0001e20000100800 */
[----:B------:R-:W-:Y:S01]  /*69e0*/  FADD.FTZ R120, R6, R120 ;  /* 0x0000007806787221 */ /* 0x000fe20000010000 */
[----:B------:R-:W-:-:S02]  /*69f0*/  SEL R0, RZ, 0x1, P4 ;  /* 0x00000001ff007807 */ /* 0x000fc40002000000 */
[----:B------:R0:W-:Y:S01]  /*6a00*/  STL [R1+0x2f8], R117 ;  /* 0x0002f87501007387 */ /* 0x0001e20000100800 */
[----:B------:R-:W-:-:S03]  /*6a10*/  FADD.FTZ R121, R7, R121 ;  /* 0x0000007907797221 */ /* 0x000fc60000010000 */
[----:B------:R0:W-:Y:S01]  /*6a20*/  STL [R1+0x304], R118 ;  /* 0x0003047601007387 */ /* 0x0001e20000100800 */
[----:B------:R-:W-:Y:S02]  /*6a30*/  FADD.FTZ R122, R10, R122 ;  /* 0x0000007a0a7a7221 */ /* 0x000fe40000010000 */
[----:B------:R-:W-:Y:S01]  /*6a40*/  FADD.FTZ R123, R14, R123 ;  /* 0x0000007b0e7b7221 */ /* 0x000fe20000010000 */
[----:B------:R0:W-:Y:S04]  /*6a50*/  STL [R1+0x300], R119 ;  /* 0x0003007701007387 */ /* 0x0001e80000100800 */
[----:B------:R0:W-:Y:S04]  /*6a60*/  STL [R1+0x30c], R120 ;  /* 0x00030c7801007387 */ /* 0x0001e80000100800 */
[----:B------:R0:W-:Y:S04]  /*6a70*/  STL [R1+0x308], R121 ;  /* 0x0003087901007387 */ /* 0x0001e80000100800 */
[----:B------:R0:W-:Y:S04]  /*6a80*/  STL [R1+0x310], R123 ;  /* 0x0003107b01007387 */ /* 0x0001e80000100800 */
[----:B------:R0:W-:Y:S04]  /*6a90*/  STL.S16 [R1+0x30], R0 ;  /* 0x0000300001007387 */ /* 0x0001e80000100600 */
[----:B------:R0:W-:Y:S01]  /*6aa0*/  STL [R1+0x314], R122 ;  /* 0x0003147a01007387 */ /* 0x0001e20000100800 */
[----:B------:R-:W-:-:S13]  /*6ab0*/  ISETP.GE.AND P0, PT, R2, c[0x0][0x164], PT ;  /* 0x0000590002007a0c */ /* 0x000fda0003f06270 */
[----:B0-----:R-:W-:Y:S01]  /*6ac0*/  @P0 CALL.REL.NOINC `(.L_x_11001) ;  /* 0x0000001000000944 */ /* 0x001fe20003c00000 */
[----:B------:R-:W-:Y:S05]  /*6ad0*/  BRA `(.L_x_11002) ;  /* 0xffffa51000007947 */ /* 0x000fea000383ffff */
.L_x_11001:
        /* <DEDUP_REMOVED lines=107> */
.L_x_10998:
        /* <DEDUP_REMOVED lines=41> */
.L_x_10999:
[----:B0-----:R-:W-:Y:S01]  /*7420*/  HFMA2.MMA R31, -RZ, RZ, 0, 9.5367431640625e-07 ;  /* 0x00000010ff1f7435 */ /* 0x001fe200000001ff */
[----:B------:R-:W-:-:S02]  /*7430*/  MOV R29, R80 ;  /* 0x00000050001d7202 */ /* 0x000fc40000000f00 */
[----:B------:R-:W-:Y:S02]  /*7440*/  MOV R103, 0x1f ;  /* 0x0000001f00677802 */ /* 0x000fe40000000f00 */
[----:B------:R-:W-:Y:S02]  /*7450*/  MOV R83, 0xffffffff ;  /* 0xffffffff00537802 */ /* 0x000fe40000000f00 */
[----:B------:R-:W-:Y:S02]  /*7460*/  MOV R28, 0x7480 ;  /* 0x00007480001c7802 */ /* 0x000fe40000000f00 */
[----:B-----5:R-:W-:Y:S05]  /*7470*/  CALL.REL.NOINC `($__internal_155_$__cuda_sm70_shflsync_down_p) ;  /* 0x0000046000007944 */ /* 0x020fea0003c00000 */
[----:B-1----:R-:W-:Y:S01]  /*7480*/  MOV R81, R31 ;  /* 0x0000001f00517202 */ /* 0x002fe20000000f00 */
[----:B------:R-:W-:Y:S05]  /*7490*/  BRA `(.L_x_11003) ;  /* 0xffffc46000007947 */ /* 0x000fea000383ffff */
.L_x_11000:
[----:B0-----:R-:W-:Y:S01]  /*74a0*/  HFMA2.MMA R31, -RZ, RZ, 0, 9.5367431640625e-07 ;  /* 0x00000010ff1f7435 */ /* 0x001fe200000001ff */
[----:B------:R-:W-:Y:S02]  /*74b0*/  MOV R29, R30 ;  /* 0x0000001e001d7202 */ /* 0x000fe40000000f00 */
[----:B------:R-:W-:Y:S02]  /*74c0*/  MOV R103, 0x1f ;  /* 0x0000001f00677802 */ /* 0x000fe40000000f00 */
[----:B------:R-:W-:-:S02]  /*74d0*/  MOV R83, 0xffffffff ;  /* 0xffffffff00537802 */ /* 0x000fc40000000f00 */
[----:B------:R-:W-:Y:S02]  /*74e0*/  MOV R28, 0x7500 ;  /* 0x00007500001c7802 */ /* 0x000fe40000000f00 */
[----:B-12--5:R-:W-:Y:S05]  /*74f0*/  CALL.REL.NOINC `($__internal_155_$__cuda_sm70_shflsync_down_p) ;  /* 0x000003e000007944 */ /* 0x026fea0003c00000 */
[----:B------:R-:W-:Y:S01]  /*7500*/  FADD.FTZ R80, R80, R81 ;  /* 0x0000005150507221 */ /* 0x000fe20000010000 */
[----:B------:R-:W-:Y:S01]  /*7510*/  MOV R103, 0x1f ;  /* 0x0000001f00677802 */ /* 0x000fe20000000f00 */
[----:B-1----:R-:W-:Y:S01]  /*7520*/  FADD.FTZ R30, R30, R31 ;  /* 0x0000001f1e1e7221 */ /* 0x002fe20000010000 */
[----:B------:R-:W-:Y:S01]  /*7530*/  HFMA2.MMA R31, -RZ, RZ, 0, 4.76837158203125e-07 ;  /* 0x00000008ff1f7435 */ /* 0x000fe200000001ff */
[----:B------:R-:W-:Y:S02]  /*7540*/  MOV R83, 0xffffffff ;  /* 0xffffffff00537802 */ /* 0x000fe40000000f00 */
[----:B------:R-:W-:Y:S02]  /*7550*/  MOV R29, R80 ;  /* 0x00000050001d7202 */ /* 0x000fe40000000f00 */
[----:B------:R-:W-:Y:S02]  /*7560*/  MOV R28, 0x7580 ;  /* 0x00007580001c7802 */ /* 0x000fe40000000f00 */
[----:B------:R-:W-:Y:S05]  /*7570*/  CALL.REL.NOINC `($__internal_155_$__cuda_sm70_shflsync_down_p) ;  /* 0x0000036000007944 */ /* 0x000fea0003c00000 */
[----:B-1----:R-:W-:Y:S01]  /*7580*/  MOV R81, R31 ;  /* 0x0000001f00517202 */ /* 0x002fe20000000f00 */
[----:B------:R-:W-:Y:S01]  /*7590*/  HFMA2.MMA R31, -RZ, RZ, 0, 4.76837158203125e-07 ;  /* 0x00000008ff1f7435 */ /* 0x000fe200000001ff */
[----:B------:R-:W-:-:S02]  /*75a0*/  MOV R29, R30 ;  /* 0x0000001e001d7202 */ /* 0x000fc40000000f00 */
[----:B------:R-:W-:Y:S02]  /*75b0*/  MOV R103, 0x1f ;  /* 0x0000001f00677802 */ /* 0x000fe40000000f00 */
[----:B------:R-:W-:Y:S02]  /*75c0*/  MOV R83, 0xffffffff ;  /* 0xffffffff00537802 */ /* 0x000fe40000000f00 */
[----:B------:R-:W-:Y:S02]  /*75d0*/  MOV R28, 0x75f0 ;  /* 0x000075f0001c7802 */ /* 0x000fe40000000f00 */
[----:B------:R-:W-:Y:S05]  /*75e0*/  CALL.REL.NOINC `($__internal_155_$__cuda_sm70_shflsync_down_p) ;  /* 0x000002f000007944 */ /* 0x000fea0003c00000 */
[----:B------:R-:W-:Y:S01]  /*75f0*/  FADD.FTZ R80, R81, R80 ;  /* 0x0000005051507221 */ /* 0x000fe20000010000 */
[----:B------:R-:W-:Y:S01]  /*7600*/  MOV R103, 0x1f ;  /* 0x0000001f00677802 */ /* 0x000fe20000000f00 */
[----:B-1----:R-:W-:Y:S01]  /*7610*/  FADD.FTZ R30, R30, R31 ;  /* 0x0000001f1e1e7221 */ /* 0x002fe20000010000 */
[----:B------:R-:W-:Y:S01]  /*7620*/  HFMA2.MMA R31, -RZ, RZ, 0, 2.384185791015625e-07 ;  /* 0x00000004ff1f7435 */ /* 0x000fe200000001ff */
[----:B------:R-:W-:Y:S02]  /*7630*/  MOV R83, 0xffffffff ;  /* 0xffffffff00537802 */ /* 0x000fe40000000f00 */
[----:B------:R-:W-:-:S02]  /*7640*/  MOV R29, R80 ;  /* 0x00000050001d7202 */ /* 0x000fc40000000f00 */
[----:B------:R-:W-:Y:S02]  /*7650*/  MOV R28, 0x7670 ;  /* 0x00007670001c7802 */ /* 0x000fe40000000f00 */
[----:B------:R-:W-:Y:S05]  /*7660*/  CALL.REL.NOINC `($__internal_155_$__cuda_sm70_shflsync_down_p) ;  /* 0x0000027000007944 */ /* 0x000fea0003c00000 */
[----:B-1----:R-:W-:Y:S01]  /*7670*/  MOV R81, R31 ;  /* 0x0000001f00517202 */ /* 0x002fe20000000f00 */
[----:B------:R-:W-:Y:S01]  /*7680*/  HFMA2.MMA R31, -RZ, RZ, 0, 2.384185791015625e-07 ;  /* 0x00000004ff1f7435 */ /* 0x000fe200000001ff */
[----:B------:R-:W-:Y:S02]  /*7690*/  MOV R29, R30 ;  /* 0x0000001e001d7202 */ /* 0x000fe40000000f00 */
[----:B------:R-:W-:Y:S02]  /*76a0*/  MOV R103, 0x1f ;  /* 0x0000001f00677802 */ /* 0x000fe40000000f00 */
[----:B------:R-:W-:Y:S02]  /*76b0*/  MOV R83, 0xffffffff ;  /* 0xffffffff00537802 */ /* 0x000fe40000000f00 */
[----:B------:R-:W-:Y:S02]  /*76c0*/  MOV R28, 0x76e0 ;  /* 0x000076e0001c7802 */ /* 0x000fe40000000f00 */
[----:B------:R-:W-:Y:S05]  /*76d0*/  CALL.REL.NOINC `($__internal_155_$__cuda_sm70_shflsync_down_p) ;  /* 0x0000020000007944 */ /* 0x000fea0003c00000 */
[----:B------:R-:W-:Y:S01]  /*76e0*/  FADD.FTZ R80, R81, R80 ;  /* 0x0000005051507221 */ /* 0x000fe20000010000 */
[----:B------:R-:W-:Y:S01]  /*76f0*/  MOV R103, 0x1f ;  /* 0x0000001f00677802 */ /* 0x000fe20000000f00 */
[----:B-1----:R-:W-:Y:S01]  /*7700*/  FADD.FTZ R30, R30, R31 ;  /* 0x0000001f1e1e7221 */ /* 0x002fe20000010000 */
[----:B------:R-:W-:Y:S01]  /*7710*/  HFMA2.MMA R31, -RZ, RZ, 0, 1.1920928955078125e-07 ;  /* 0x00000002ff1f7435 */ /* 0x000fe200000001ff */
[----:B------:R-:W-:-:S02]  /*7720*/  MOV R83, 0xffffffff ;  /* 0xffffffff00537802 */ /* 0x000fc40000000f00 */
[----:B------:R-:W-:Y:S02]  /*7730*/  MOV R29, R80 ;  /* 0x00000050001d7202 */ /* 0x000fe40000000f00 */
[----:B------:R-:W-:Y:S02]  /*7740*/  MOV R28, 0x7760 ;  /* 0x00007760001c7802 */ /* 0x000fe40000000f00 */
[----:B------:R-:W-:Y:S05]  /*7750*/  CALL.REL.NOINC `($__internal_155_$__cuda_sm70_shflsync_down_p) ;  /* 0x0000018000007944 */ /* 0x000fea0003c00000 */
[----:B-1----:R-:W-:Y:S01]  /*7760*/  MOV R81, R31 ;  /* 0x0000001f00517202 */ /* 0x002fe20000000f00 */
[----:B------:R-:W-:Y:S01]  /*7770*/  HFMA2.MMA R31, -RZ, RZ, 0, 1.1920928955078125e-07 ;  /* 0x00000002ff1f7435 */ /* 0x000fe200000001ff */
[----:B------:R-:W-:Y:S02]  /*7780*/  MOV R29, R30 ;  /* 0x0000001e001d7202 */ /* 0x000fe40000000f00 */
[----:B------:R-:W-:Y:S02]  /*7790*/  MOV R103, 0x1f ;  /* 0x0000001f00677802 */ /* 0x000fe40000000f00 */
[----:B------:R-:W-:Y:S02]  /*77a0*/  MOV R83, 0xffffffff ;  /* 0xffffffff00537802 */ /* 0x000fe40000000f00 */
[----:B------:R-:W-:-:S02]  /*77b0*/  MOV R28, 0x77d0 ;  /* 0x000077d0001c7802 */ /* 0x000fc40000000f00 */
[----:B------:R-:W-:Y:S05]  /*77c0*/  CALL.REL.NOINC `($__internal_155_$__cuda_sm70_shflsync_down_p) ;  /* 0x0000011000007944 */ /* 0x000fea0003c00000 */
[----:B------:R-:W-:Y:S01]  /*77d0*/  FADD.FTZ R80, R81, R80 ;  /* 0x0000005051507221 */ /* 0x000fe20000010000 */
[----:B------:R-:W-:Y:S01]  /*77e0*/  MOV R103, 0x1f ;  /* 0x0000001f00677802 */ /* 0x000fe20000000f00 */
[----:B-1----:R-:W-:Y:S01]  /*77f0*/  FADD.FTZ R30, R30, R31 ;  /* 0x0000001f1e1e7221 */ /* 0x002fe20000010000 */
[----:B------:R-:W-:Y:S01]  /*7800*/  HFMA2.MMA R31, -RZ, RZ, 0, 5.9604644775390625e-08 ;  /* 0x00000001ff1f7435 */ /* 0x000fe200000001ff */
[----:B------:R-:W-:-:S02]  /*7810*/  MOV R83, 0xffffffff ;  /* 0xffffffff00537802 */ /* 0x000fc40000000f00 */
[----:B------:R-:W-:Y:S02]  /*7820*/  MOV R29, R80 ;  /* 0x00000050001d7202 */ /* 0x000fe40000000f00 */
[----:B------:R-:W-:Y:S02]  /*7830*/  MOV R28, 0x7850 ;  /* 0x00007850001c7802 */ /* 0x000fe40000000f00 */
[----:B------:R-:W-:Y:S05]  /*7840*/  CALL.REL.NOINC `($__internal_155_$__cuda_sm70_shflsync_down_p) ;  /* 0x0000009000007944 */ /* 0x000fea0003c00000 */
[----:B-1----:R-:W-:Y:S01]  /*7850*/  MOV R81, R31 ;  /* 0x0000001f00517202 */ /* 0x002fe20000000f00 */
[----:B------:R-:W-:Y:S01]  /*7860*/  HFMA2.MMA R31, -RZ, RZ, 0, 5.9604644775390625e-08 ;  /* 0x00000001ff1f7435 */ /* 0x000fe200000001ff */
[----:B------:R-:W-:Y:S02]  /*7870*/  MOV R29, R30 ;  /* 0x0000001e001d7202 */ /* 0x000fe40000000f00 */
[----:B------:R-:W-:Y:S02]  /*7880*/  MOV R103, 0x1f ;  /* 0x0000001f00677802 */ /* 0x000fe40000000f00 */
[----:B------:R-:W-:Y:S02]  /*7890*/  MOV R83, 0xffffffff ;  /* 0xffffffff00537802 */ /* 0x000fe40000000f00 */
[----:B------:R-:W-:-:S02]  /*78a0*/  MOV R28, 0x78c0 ;  /* 0x000078c0001c7802 */ /* 0x000fc40000000f00 */
[----:B------:R-:W-:Y:S05]  /*78b0*/  CALL.REL.NOINC `($__internal_155_$__cuda_sm70_shflsync_down_p) ;  /* 0x0000002000007944 */ /* 0x000fea0003c00000 */
[----:B-1----:R-:W-:Y:S01]  /*78c0*/  MOV R29, R31 ;  /* 0x0000001f001d7202 */ /* 0x002fe20000000f00 */
[----:B------:R-:W-:Y:S05]  /*78d0*/  BRA `(.L_x_11004) ;  /* 0xffffc14000007947 */ /* 0x000fea000383ffff */
        .weak           $__internal_155_$__cuda_sm70_shflsync_down_p
        .type           $__internal_155_$__cuda_sm70_shflsync_down_p,@function
        .size           $__internal_155_$__cuda_sm70_shflsync_down_p,(.L_x_14373 - $__internal_155_$__cuda_sm70_shflsync_down_p)
$__internal_155_$__cuda_sm70_shflsync_down_p:
[----:B------:R-:W-:Y:S04]  /*78e0*/  WARPSYNC R83 ;  /* 0x0000005300007348 */ /* 0x000fe80003800000 */
[----:B------:R0:W1:Y:S02]  /*78f0*/  SHFL.DOWN PT, R31, R29, R31, R103 ;  /* 0x0800001f1d1f7389 */ /* 0x00006400000e0067 */
[----:B0-----:R-:W-:-:S06]  /*7900*/  HFMA2.MMA R29, -RZ, RZ, 0, 0 ;  /* 0x00000000ff1d7435 */ /* 0x001fcc00000001ff */
[----:B------:R-:W-:Y:S05]  /*7910*/  RET.REL.NODEC R28 `(_ZN10layer_norm13ln_bwd_kernelINS_13Kernel_traitsIf6__halffS2_fjLj5120ELj1ELj1ELj4ELj16ENS_18Kernel_traits_baseILj5120EfS2_fS2_fjLj128EEEEELb1ELb1ELb0ELb1EEEvNS_9BwdParamsE) ;  /* 0xffff86e01c007950 */ /* 0x000fea0003c3ffff */
.L_x_11005:
        /* <DEDUP_REMOVED lines=14> */
.L_x_14373:


//--------------------- .text._ZN10layer_norm22ln_bwd_finalize_kernelINS_22Kernel_traits_finalizeILj5120Ef6__halffS2_fjLb1ELj1024ELj4ENS_18Kernel_traits_baseILj5120EfS2_fS2_fjLj1024EEEEELb1ELb0EEEvNS_9BwdParamsE --------------------------
	.section	.text._ZN10layer_norm22ln_bwd_finalize_kernelINS_22Kernel_traits_finalizeILj5120Ef6__halffS2_fjLb1ELj1024ELj4ENS_18Kernel_traits_baseILj5120EfS2_fS2_fjLj1024EEEEELb1ELb0EEEvNS_9BwdParamsE,"ax",@progbits
	.sectioninfo	@"SHI_REGISTERS=32"
	.align	128
        .global         _ZN10layer_norm22ln_bwd_finalize_kernelINS_22Kernel_traits_finalizeILj5120Ef6__halffS2_fjLb1ELj1024ELj4ENS_18Kernel_traits_baseILj5120EfS2_fS2_fjLj1024EEEEELb1ELb0EEEvNS_9BwdParamsE
        .type           _ZN10layer_norm22ln_bwd_finalize_kernelINS_22Kernel_traits_finalizeILj5120Ef6__halffS2_fjLb1ELj1024ELj4ENS_18Kernel_traits_baseILj5120EfS2_fS2_fjLj1024EEEEELb1ELb0EEEvNS_9BwdParamsE,@function
        .size           _ZN10layer_norm22ln_bwd_finalize_kernelINS_22Kernel_traits_finalizeILj5120Ef6__halffS2_fjLb1ELj1024ELj4ENS_18Kernel_traits_baseILj5120EfS2_fS2_fjLj1024EEEEELb1ELb0EEEvNS_9BwdParamsE,(.L_x_14374 - _ZN10layer_norm22ln_bwd_finalize_kernelINS_22Kernel_traits_finalizeILj5120Ef6__halffS2_fjLb1ELj1024ELj4ENS_18Kernel_traits_baseILj5120EfS2_fS2_fjLj1024EEEEELb1ELb0EEEvNS_9BwdParamsE)
        .other          _ZN10layer_norm22ln_bwd_finalize_kernelINS_22Kernel_traits_finalizeILj5120Ef6__halffS2_fjLb1ELj1024ELj4ENS_18Kernel_traits_baseILj5120EfS2_fS2_fjLj1024EEEEELb1ELb0EEEvNS_9BwdParamsE,@"STO_CUDA_ENTRY STV_DEFAULT"
_ZN10layer_norm22ln_bwd_finalize_kernelINS_22Kernel_traits_finalizeILj5120Ef6__halffS2_fjLb1ELj1024ELj4ENS_18Kernel_traits_baseILj5120EfS2_fS2_fjLj1024EEEEELb1ELb0EEEvNS_9BwdParamsE:
.text._ZN10layer_norm22ln_bwd_finalize_kernelINS_22Kernel_traits_finalizeILj5120Ef6__halffS2_fjLb1ELj1024ELj4ENS_18Kernel_traits_baseILj5120EfS2_fS2_fjLj1024EEEEELb1ELb0EEEvNS_9BwdParamsE:
        /* <DEDUP_REMOVED lines=19> */
.L_x_11019:
        /* <DEDUP_REMOVED lines=33> */
.L_x_11010:
        /* <DEDUP_REMOVED lines=47> */
.L_x_11009:
[----:B------:R-:W-:Y:S05]  /*0630*/  BSYNC B1 ;  /* 0x0000000000017941 */ /* 0x000fea0003800000 */
.L_x_11008:
        /* <DEDUP_REMOVED lines=29> */
.L_x_11012:
[----:B------:R-:W-:Y:S05]  /*0810*/  BSYNC B1 ;  /* 0x0000000000017941 */ /* 0x000fea0003800000 */
.L_x_11011:
        /* <DEDUP_REMOVED lines=14> */
.L_x_11013:
[----:B------:R-:W-:Y:S05]  /*0900*/  BSYNC B1 ;  /* 0x0000000000017941 */ /* 0x000fea0003800000 */
.L_x_11007:
[----:B------:R-:W-:Y:S05]  /*0910*/  BSYNC B0 ;  /* 0x0000000000007941 */ /* 0x000fea0003800000 */
.L_x_11006:
        /* <DEDUP_REMOVED lines=12> */
.L_x_11020:
        /* <DEDUP_REMOVED lines=27> */
.L_x_11021:
        /* <DEDUP_REMOVED lines=9> */
.L_x_11014:
        /* <DEDUP_REMOVED lines=18> */
.L_x_11018:
[----:B------:R-:W-:Y:S05]  /*0d40*/  BSYNC B0 ;  /* 0x0000000000007941 */ /* 0x000fea0003800000 */
.L_x_11017:
[C---:B------:R-:W-:Y:S02]  /*0d50*/  ISETP.GT.U32.AND P1, PT, R4.reuse, -0x1401, PT ;  /* 0xffffebff0400780c */ /* 0x040fe40003f24070 */
[----:B------:R-:W-:-:S02]  /*0d60*/  IADD3 R4, R4, 0x1400, RZ ;  /* 0x0000140004047810 */ /* 0x000fc40007ffe0ff */
[----:B------:R-:W-:-:S09]  /*0d70*/  IADD3 R5, R5, 0xa00, RZ ;  /* 0x00000a0005057810 */ /* 0x000fd20007ffe0ff */
[----:B01----:R-:W-:Y:S05]  /*0d80*/  @P1 BRA `(.L_x_11019) ;  /* 0xfffff3a000001947 */ /* 0x003fea000383ffff */
[----:B------:R-:W-:Y:S05]  /*0d90*/  EXIT ;  /* 0x000000000000794d */ /* 0x000fea0003800000 */
.L_x_11015:
[----:B------:R-:W-:Y:S01]  /*0da0*/  HFMA2.MMA R17, -RZ, RZ, 0, 5.9604644775390625e-08 ;  /* 0x00000001ff117435 */ /* 0x000fe200000001ff */
[----:B---3--:R-:W-:Y:S01]  /*0db0*/  MOV R18, R10 ;  /* 0x0000000a00127202 */ /* 0x008fe20000000f00 */
[----:B------:R-:W-:Y:S01]  /*0dc0*/  IMAD.MOV.U32 R14, RZ, RZ, 0x1f ;  /* 0x0000001fff0e7424 */ /* 0x000fe200078e00ff */
[----:B------:R-:W-:Y:S02]  /*0dd0*/  MOV R19, 0xffffffff ;  /* 0xffffffff00137802 */ /* 0x000fe40000000f00 */
[----:B------:R-:W-:Y:S02]  /*0de0*/  MOV R8, 0xe00 ;  /* 0x00000e0000087802 */ /* 0x000fe40000000f00 */
[----:B012---:R-:W-:Y:S05]  /*0df0*/  CALL.REL.NOINC `($__internal_156_$__cuda_sm70_shflsync_bfly_p) ;  /* 0x0000059000007944 */ /* 0x007fea0003c00000 */
[----:B01----:R-:W-:Y:S05]  /*0e00*/  BRA `(.L_x_11020) ;  /* 0xfffffbd000007947 */ /* 0x003fea000383ffff */
.L_x_11016:
[----:B------:R-:W-:Y:S01]  /*0e10*/  HFMA2.MMA R17, -RZ, RZ, 0, 1.1920928955078125e-07 ;  /* 0x00000002ff117435 */ /* 0x000fe200000001ff */
[----:B------:R-:W-:Y:S01]  /*0e20*/  IMAD.MOV.U32 R14, RZ, RZ, 0x1f ;  /* 0x0000001fff0e7424 */ /* 0x000fe200078e00ff */
[----:B------:R-:W-:Y:S02]  /*0e30*/  MOV R19, 0xffffffff ;  /* 0xffffffff00137802 */ /* 0x000fe40000000f00 */
[----:B------:R-:W-:Y:S02]  /*0e40*/  MOV R8, 0xe60 ;  /* 0x00000e6000087802 */ /* 0x000fe40000000f00 */
[----:B0123--:R-:W-:Y:S05]  /*0e50*/  CALL.REL.NOINC `($__internal_156_$__cuda_sm70_shflsync_bfly_p) ;  /* 0x0000053000007944 */ /* 0x00ffea0003c00000 */
[----:B0-----:R-:W-:Y:S01]  /*0e60*/  HFMA2.MMA R17, -RZ, RZ, 0, 2.384185791015625e-07 ;  /* 0x00000004ff117435 */ /* 0x001fe200000001ff */
[----:B-1----:R-:W-:Y:S01]  /*0e70*/  FADD.FTZ R18, R18, R14 ;  /* 0x0000000e12127221 */ /* 0x002fe20000010000 */
[----:B------:R-:W-:Y:S01]  /*0e80*/  MOV R19, 0xffffffff ;  /* 0xffffffff00137802 */ /* 0x000fe20000000f00 */
[----:B------:R-:W-:Y:S01]  /*0e90*/  IMAD.MOV.U32 R14, RZ, RZ, 0x1f ;  /* 0x0000001fff0e7424 */ /* 0x000fe200078e00ff */
[----:B------:R-:W-:-:S02]  /*0ea0*/  MOV R8, 0xec0 ;  /* 0x00000ec000087802 */ /* 0x000fc40000000f00 */
[----:B------:R-:W-:Y:S05]  /*0eb0*/  CALL.REL.NOINC `($__internal_156_$__cuda_sm70_shflsync_bfly_p) ;  /* 0x000004d000007944 */ /* 0x000fea0003c00000 */
[----:B0-----:R-:W-:Y:S01]  /*0ec0*/  HFMA2.MMA R17, -RZ, RZ, 0, 4.76837158203125e-07 ;  /* 0x00000008ff117435 */ /* 0x001fe200000001ff */
[----:B-1----:R-:W-:Y:S01]  /*0ed0*/  FADD.FTZ R18, R18, R14 ;  /* 0x0000000e12127221 */ /* 0x002fe20000010000 */
[----:B------:R-:W-:Y:S01]  /*0ee0*/  MOV R19, 0xffffffff ;  /* 0xffffffff00137802 */ /* 0x000fe20000000f00 */
[----:B------:R-:W-:Y:S01]  /*0ef0*/  IMAD.MOV.U32 R14, RZ, RZ, 0x1f ;  /* 0x0000001fff0e7424 */ /* 0x000fe200078e00ff */
[----:B------:R-:W-:-:S02]  /*0f00*/  MOV R8, 0xf20 ;  /* 0x00000f2000087802 */ /* 0x000fc40000000f00 */
[----:B------:R-:W-:Y:S05]  /*0f10*/  CALL.REL.NOINC `($__internal_156_$__cuda_sm70_shflsync_bfly_p) ;  /* 0x0000047000007944 */ /* 0x000fea0003c00000 */
[----:B-1----:R-:W-:Y:S01]  /*0f20*/  FADD.FTZ R10, R18, R14 ;  /* 0x0000000e120a7221 */ /* 0x002fe20000010000 */
[----:B0-----:R-:W-:Y:S01]  /*0f30*/  HFMA2.MMA R17, -RZ, RZ, 0, 9.5367431640625e-07 ;  /* 0x00000010ff117435 */ /* 0x001fe200000001ff */
[----:B------:R-:W-:Y:S01]  /*0f40*/  IMAD.MOV.U32 R14, RZ, RZ, 0x1f ;  /* 0x0000001fff0e7424 */ /* 0x000fe200078e00ff */
[----:B------:R-:W-:-:S02]  /*0f50*/  MOV R19, 0xffffffff ;  /* 0xffffffff00137802 */ /* 0x000fc40000000f00 */
[----:B------:R-:W-:Y:S02]  /*0f60*/  MOV R18, R10 ;  /* 0x0000000a00127202 */ /* 0x000fe40000000f00 */
[----:B------:R-:W-:Y:S02]  /*0f70*/  MOV R8, 0xf90 ;  /* 0x00000f9000087802 */ /* 0x000fe40000000f00 */
[----:B------:R-:W-:Y:S05]  /*0f80*/  CALL.REL.NOINC `($__internal_156_$__cuda_sm70_shflsync_bfly_p) ;  /* 0x0000040000007944 */ /* 0x000fea0003c00000 */
[----:B0-----:R-:W-:Y:S01]  /*0f90*/  HFMA2.MMA R17, -RZ, RZ, 0, 5.9604644775390625e-08 ;  /* 0x00000001ff117435 */ /* 0x001fe200000001ff */
[----:B-1----:R-:W-:Y:S01]  /*0fa0*/  IMAD.MOV.U32 R13, RZ, RZ, R14 ;  /* 0x000000ffff0d7224 */ /* 0x002fe200078e000e */
[----:B------:R-:W-:Y:S01]  /*0fb0*/  MOV R18, R15 ;  /* 0x0000000f00127202 */ /* 0x000fe20000000f00 */
[----:B------:R-:W-:Y:S01]  /*0fc0*/  IMAD.MOV.U32 R14, RZ, RZ, 0x1f ;  /* 0x0000001fff0e7424 */ /* 0x000fe200078e00ff */
[----:B------:R-:W-:Y:S02]  /*0fd0*/  MOV R19, 0xffffffff ;  /* 0xffffffff00137802 */ /* 0x000fe40000000f00 */
[----:B------:R-:W-:Y:S02]  /*0fe0*/  MOV R8, 0x1000 ;  /* 0x0000100000087802 */ /* 0x000fe40000000f00 */
[----:B------:R-:W-:Y:S05]  /*0ff0*/  CALL.REL.NOINC `($__internal_156_$__cuda_sm70_shflsync_bfly_p) ;  /* 0x0000039000007944 */ /* 0x000fea0003c00000 */
[----:B0-----:R-:W-:Y:S01]  /*1000*/  HFMA2.MMA R17, -RZ, RZ, 0, 1.1920928955078125e-07 ;  /* 0x00000002ff117435 */ /* 0x001fe200000001ff */
[----:B-1----:R-:W-:Y:S01]  /*1010*/  FADD.FTZ R18, R15, R14 ;  /* 0x0000000e0f127221 */ /* 0x002fe20000010000 */
[----:B------:R-:W-:Y:S01]  /*1020*/  MOV R19, 0xffffffff ;  /* 0xffffffff00137802 */ /* 0x000fe20000000f00 */
[----:B------:R-:W-:Y:S01]  /*1030*/  IMAD.MOV.U32 R14, RZ, RZ, 0x1f ;  /* 0x0000001fff0e7424 */ /* 0x000fe200078e00ff */
[----:B------:R-:W-:-:S02]  /*1040*/  MOV R8, 0x1060 ;  /* 0x0000106000087802 */ /* 0x000fc40000000f00 */
[----:B------:R-:W-:Y:S05]  /*1050*/  CALL.REL.NOINC `($__internal_156_$__cuda_sm70_shflsync_bfly_p) ;  /* 0x0000033000007944 */ /* 0x000fea0003c00000 */
        /* <DEDUP_REMOVED lines=14> */
[----:B------:R-:W-:Y:S01]  /*1140*/  MOV R14, 0x1f ;  /* 0x0000001f000e7802 */ /* 0x000fe20000000f00 */
[----:B------:R-:W-:Y:S01]  /*1150*/  IMAD.MOV.U32 R19, RZ, RZ, -0x1 ;  /* 0xffffffffff137424 */ /* 0x000fe200078e00ff */
[----:B------:R-:W-:-:S02]  /*1160*/  MOV R8, 0x1190 ;  /* 0x0000119000087802 */ /* 0x000fc40000000f00 */
[----:B------:R-:W-:Y:S02]  /*1170*/  MOV R18, R12 ;  /* 0x0000000c00127202 */ /* 0x000fe40000000f00 */
[----:B------:R-:W-:Y:S05]  /*1180*/  CALL.REL.NOINC `($__internal_156_$__cuda_sm70_shflsync_bfly_p) ;  /* 0x0000020000007944 */ /* 0x000fea0003c00000 */
[----:B-1----:R-:W-:Y:S01]  /*1190*/  MOV R15, R14 ;  /* 0x0000000e000f7202 */ /* 0x002fe20000000f00 */
[----:B------:R-:W-:Y:S01]  /*11a0*/  HFMA2.MMA R14, -RZ, RZ, 0, 1.847743988037109375e-06 ;  /* 0x0000001fff0e7435 */ /* 0x000fe200000001ff */
[----:B0-----:R-:W-:Y:S01]  /*11b0*/  MOV R18, R11 ;  /* 0x0000000b00127202 */ /* 0x001fe20000000f00 */
        /* <DEDUP_REMOVED lines=13> */
[----:B------:R-:W-:Y:S01]  /*1290*/  IMAD.MOV.U32 R19, RZ, RZ, -0x1 ;  /* 0xffffffffff137424 */ /* 0x000fe200078e00ff */
[----:B------:R-:W-:-:S02]  /*12a0*/  MOV R8, 0x12c0 ;  /* 0x000012c000087802 */ /* 0x000fc40000000f00 */
[----:B------:R-:W-:Y:S05]  /*12b0*/  CALL.REL.NOINC `($__internal_156_$__cuda_sm70_shflsync_bfly_p) ;  /* 0x000000d000007944 */ /* 0x000fea0003c00000 */
[----:B0-----:R-:W-:Y:S01]  /*12c0*/  HFMA2.MMA R17, -RZ, RZ, 0, 4.76837158203125e-07 ;  /* 0x00000008ff117435 */ /* 0x001fe200000001ff */
[----:B-1----:R-:W-:Y:S01]  /*12d0*/  FADD.FTZ R18, R18, R14 ;  /* 0x0000000e12127221 */ /* 0x002fe20000010000 */
[----:B------:R-:W-:-:S02]  /*12e0*/  MOV R14, 0x1f ;  /* 0x0000001f000e7802 */ /* 0x000fc40000000f00 */
[----:B------:R-:W-:Y:S02]  /*12f0*/  MOV R19, 0xffffffff ;  /* 0xffffffff00137802 */ /* 0x000fe40000000f00 */
[----:B------:R-:W-:Y:S02]  /*1300*/  MOV R8, 0x1320 ;  /* 0x0000132000087802 */ /* 0x000fe40000000f00 */
[----:B------:R-:W-:Y:S05]  /*1310*/  CALL.REL.NOINC `($__internal_156_$__cuda_sm70_shflsync_bfly_p) ;  /* 0x0000007000007944 */ /* 0x000fea0003c00000 */
[----:B01----:R-:W-:Y:S01]  /*1320*/  FADD.FTZ R18, R18, R14 ;  /* 0x0000000e12127221 */ /* 0x003fe20000010000 */
[----:B------:R-:W-:Y:S01]  /*1330*/  HFMA2.MMA R14, -RZ, RZ, 0, 1.847743988037109375e-06 ;  /* 0x0000001fff0e7435 */ /* 0x000fe200000001ff */
[----:B------:R-:W-:Y:S01]  /*1340*/  IMAD.MOV.U32 R17, RZ, RZ, 0x10 ;  /* 0x00000010ff117424 */ /* 0x000fe200078e00ff */
[----:B------:R-:W-:Y:S02]  /*1350*/  MOV R19, 0xffffffff ;  /* 0xffffffff00137802 */ /* 0x000fe40000000f00 */
[----:B------:R-:W-:Y:S02]  /*1360*/  MOV R8, 0x1380 ;  /* 0x0000138000087802 */ /* 0x000fe40000000f00 */
[----:B------:R-:W-:Y:S05]  /*1370*/  CALL.REL.NOINC `($__internal_156_$__cuda_sm70_shflsync_bfly_p) ;  /* 0x0000001000007944 */ /* 0x000fea0003c00000 */
[----:B01----:R-:W-:Y:S05]  /*1380*/  BRA `(.L_x_11021) ;  /* 0xfffff80000007947 */ /* 0x003fea000383ffff */
        .weak           $__internal_156_$__cuda_sm70_shflsync_bfly_p
        .type           $__internal_156_$__cuda_sm70_shflsync_bfly_p,@function
        .size           $__internal_156_$__cuda_sm70_shflsync_bfly_p,(.L_x_14374 - $__internal_156_$__cuda_sm70_shflsync_bfly_p)
$__internal_156_$__cuda_sm70_shflsync_bfly_p:
[----:B------:R-:W-:Y:S01]  /*1390*/  HFMA2.MMA R9, -RZ, RZ, 0, 0 ;  /* 0x00000000ff097435 */ /* 0x000fe200000001ff */
[----:B------:R-:W-:Y:S04]  /*13a0*/  WARPSYNC R19 ;  /* 0x0000001300007348 */ /* 0x000fe80003800000 */
[----:B------:R0:W1:Y:S01]  /*13b0*/  SHFL.BFLY PT, R14, R18, R17, R14 ;  /* 0x0c000011120e7389 */ /* 0x00006200000e000e */
[----:B------:R-:W-:Y:S05]  /*13c0*/  RET.REL.NODEC R8 `(_ZN10layer_norm22ln_bwd_finalize_kernelINS_22Kernel_traits_finalizeILj5120Ef6__halffS2_fjLb1ELj1024ELj4ENS_18Kernel_traits_baseILj5120EfS2_fS2_fjLj1024EEEEELb1ELb0EEEvNS_9BwdParamsE) ;  /* 0xffffec3008007950 */ /* 0x000fea0003c3ffff */
.L_x_11022:
        /* <DEDUP_REMOVED lines=11> */
.L_x_14374:


//--------------------- .text._ZN10layer_norm13ln_bwd_kernelINS_13Kernel_traitsIf6__halffS2_fjLj5120ELj1ELj1ELj4ELj16ENS_18Kernel_traits_baseILj5120EfS2_fS2_fjLj128EEEEELb1ELb1ELb1ELb0EEEvNS_9BwdParamsE --------------------------
	.section	.text._ZN10layer_norm13ln_bwd_kernelINS_13Kernel_traitsIf6__halffS2_fjLj5120ELj1ELj1ELj4ELj16ENS_18Kernel_traits_baseILj5120EfS2_fS2_fjLj128EEEEELb1ELb1ELb1ELb0EEEvNS_9BwdParamsE,"ax",@progbits
	.sectioninfo	@"SHI_REGISTERS=32"
	.align	128
        .global         _ZN10layer_norm13ln_bwd_kernelINS_13Kernel_traitsIf6__halffS2_fjLj5120ELj1ELj1ELj4ELj16ENS_18Kernel_traits_baseILj5120EfS2_fS2_fjLj128EEEEELb1ELb1ELb1ELb0EEEvNS_9BwdParamsE
        .type           _ZN10layer_norm13ln_bwd_kernelINS_13Kernel_traitsIf6__halffS2_fjLj5120ELj1ELj1ELj4ELj16ENS_18Kernel_traits_baseILj5120EfS2_fS2_fjLj128EEEEELb1ELb1ELb1ELb0EEEvNS_9BwdParamsE,@function
        .size           _ZN10layer_norm13ln_bwd_kernelINS_13Kernel_traitsIf6__halffS2_fjLj5120ELj1ELj1ELj4ELj16ENS_18Kernel_traits_baseILj5120EfS2_fS2_fjLj128EEEEELb1ELb1ELb1ELb0EEEvNS_9BwdParamsE,(.L_x_14375 - _ZN10layer_norm13ln_bwd_kernelINS_13Kernel_traitsIf6__halffS2_fjLj5120ELj1ELj1ELj4ELj16ENS_18Kernel_traits_baseILj5120EfS2_fS2_fjLj128EEEEELb1ELb1ELb1ELb0EEEvNS_9BwdParamsE)
        .other          _ZN10layer_norm13ln_bwd_kernelINS_13Kernel_traitsIf6__halffS2_fjLj5120ELj1ELj1ELj4ELj16ENS_18Kernel_traits_baseILj5120EfS2_fS2_fjLj128EEEEELb1ELb1ELb1ELb0EEEvNS_9BwdParamsE,@"STO_CUDA_ENTRY STV_DEFAULT"
_ZN10layer_norm13ln_bwd_kernelINS_13Kernel_traitsIf6__halffS2_fjLj5120ELj1ELj1ELj4ELj16ENS_18Kernel_traits_baseILj5120EfS2_fS2_fjLj128EEEEELb1ELb1ELb1ELb0EEEvNS_9BwdParamsE:
.text._ZN10layer_norm13ln_bwd_kernelINS_13Kernel_traitsIf6__halffS2_fjLj5120ELj1ELj1ELj4ELj16ENS_18Kernel_traits_baseILj5120EfS2_fS2_fjLj128EEEEELb1ELb1ELb1ELb0EEEvNS_9BwdParamsE:
[----:B------:R-:W-:-:S04]  /*0000*/  MOV R1, c[0x0][0x28] ;  /* 0x00000a0000017a02 */ /* 0x000fc80000000f00 */
[----:B------:R-:W-:-:S05]  /*0010*/  IADD3 R1, R1, -0x600, RZ ;  /* 0xfffffa0001017810 */ /* 0x000fca0007ffe0ff */
[----:B------:R-:W2:Y:S04]  /*0020*/  LDL.64 R10, [R1+0x528] ;  /* 0x00052800010a7983 */ /* 0x000ea80000100a00 */
[----:B------:R-:W3:Y:S04]  /*0030*/  LDL.64 R8, [R1+0x520] ;  /* 0x0005200001087983 */ /* 0x000ee80000100a00 */
[----:B------:R-:W0:Y:S01]  /*0040*/  S2R R12, SR_TID.X ;  /* 0x00000000000c7919 */ /* 0x000e220000002100 */
[----:B------:R-:W-:-:S04]  /*0050*/  MOV R0, c[0x0][0x168] ;  /* 0x00005a0000007a02 */ /* 0x000fc80000000f00 */
        /* <DEDUP_REMOVED lines=124> */
[----:B------:R-:W-:-:S02]  /*0820*/  @P2 MOV R11, 0x20 ;  /* 0x00000020000b2802 */ /* 0x000fc40000000f00 */
[----:B------:R-:W-:Y:S01]  /*0830*/  @P1 IADD3 R0, R0, 0x80, RZ ;  /* 0x0000008000001810 */ /* 0x000fe20007ffe0ff */
        /* <DEDUP_REMOVED lines=172> */
.L_x_11225:
        /* <DEDUP_REMOVED lines=12> */
[----:B------:R-:W-:Y:S01]  /*13c0*/  BSSY B0, `(.L_x_11024) ;  /* 0x00004c2000007945 */ /* 0x000fe20003800000 */
[----:B------:R-:W-:Y:S01]  /*13d0*/  MOV R25, 0x20 ;  /* 0x0000002000197802 */ /* 0x000fe20000000f00 */
        /* <DEDUP_REMOVED lines=54> */
.L_x_11027:
[----:B------:R-:W-:Y:S05]  /*1740*/  BSYNC B1 ;  /* 0x0000000000017941 */ /* 0x000fea0003800000 */
.L_x_11026:
        /* <DEDUP_REMOVED lines=29> */
.L_x_11029:
[----:B------:R-:W-:Y:S05]  /*1920*/  BSYNC B1 ;  /* 0x0000000000017941 */ /* 0x000fea0003800000 */
.L_x_11028:
        /* <DEDUP_REMOVED lines=29> */
.L_x_11031:
[----:B------:R-:W-:Y:S05]  /*1b00*/  BSYNC B1 ;  /* 0x0000000000017941 */ /* 0x000fea0003800000 */
.L_x_11030:
        /* <DEDUP_REMOVED lines=29> */
.L_x_11033:
[----:B------:R-:W-:Y:S05]  /*1ce0*/  BSYNC B1 ;  /* 0x0000000000017941 */ /* 0x000fea0003800000 */
.L_x_11032:
[----:B------:R2:W-:Y:S01]  /*1cf0*/  STL [R1], RZ ;  /* 0x000000ff01007387 */ /* 0x0005e20000100800 */
        /* <DEDUP_REMOVED lines=26> */
.L_x_11025:
        /* <DEDUP_REMOVED lines=50> */
[----:B------:R1:W-:Y:S01]  /*21c0*/  STL [R1+0x560], R4 ;  /* 0x0005600401007387 */ /* 0x0003e20000100800 */
[----:B------:R-:W-:-:S03]  /*21d0*/  HFMA2.MMA R22, -RZ, RZ, 0, 9.5367431640625e-07 ;  /* 0x00000010ff167435 */ /* 0x000fc600000001ff */
[----:B-1----:R-:W4:Y:S08]  /*21e0*/  LDL.LU R4, [R1+0xc] ;  /* 0x00000c0001047983 */ /* 0x002f300000300800 */
[----:B---3--:R1:W3:Y:S04]  /*21f0*/  @P4 LDG.E.128 R16, [R2.64+0x10] ;  /* 0x0000100402104981 */ /* 0x0082e8000c1e1d00 */
[----:B--2---:R1:W2:Y:S01]  /*2200*/  @P4 LDG.E.128 R12, [R2.64] ;  /* 0x00000004020c4981 */ /* 0x0042a2000c1e1d00 */
[----:B----4-:R-:W-:Y:S01]  /*2210*/  MOV R8, R24 ;  /* 0x0000001800087202 */ /* 0x010fe20000000f00 */
[----:B------:R-:W-:Y:S01]  /*2220*/  IMAD.MOV.U32 R7, RZ, RZ, R25 ;  /* 0x000000ffff077224 */ /* 0x000fe200078e0019 */
[----:B------:R-:W-:Y:S01]  /*2230*/  MOV R6, R26 ;  /* 0x0000001a00067202 */ /* 0x000fe20000000f00 */
[----:B------:R-:W-:Y:S01]  /*2240*/  IMAD.WIDE.U32 R22, R5, R22, c[0x0][0x208] ;  /* 0x0000820005167625 */ /* 0x000fe200078e0016 */
[----:B------:R4:W-:Y:S02]  /*2250*/  STL [R1+0x5a0], R5 ;  /* 0x0005a00501007387 */ /* 0x0009e40000100800 */
[----:B----4-:R-:W-:-:S02]  /*2260*/  MOV R5, R27 ;  /* 0x0000001b00057202 */ /* 0x010fc40000000f00 */
        /* <DEDUP_REMOVED lines=30> */
[----:B------:R-:W-:Y:S01]  /*2450*/  HADD2.F32 R26, -RZ, R20.H0_H0 ;  /* 0x20000014ff1a7230 */ /* 0x000fe20000004100 */
        /* <DEDUP_REMOVED lines=27> */
[----:B------:R-:W-:-:S02]  /*2610*/  HADD2.F32 R25, -RZ, R20.H1_H1 ;  /* 0x30000014ff197230 */ /* 0x000fc40000004100 */
[----:B------:R-:W-:-:S03]  /*2620*/  HADD2.F32 R24, -RZ, R21.H0_H0 ;  /* 0x20000015ff187230 */ /* 0x000fc60000004100 */
[----:B---3--:R-:W-:Y:S02]  /*2630*/  FFMA.FTZ R19, R17, R25, R19 ;  /* 0x0000001911137223 */ /* 0x008fe40000010013 */
[----:B------:R-:W-:Y:S01]  /*2640*/  FADD.FTZ R18, R18, R25 ;  /* 0x0000001912127221 */ /* 0x000fe20000010000 */
[----:B------:R-:W-:Y:S01]  /*2650*/  HADD2.F32 R3, -RZ, R21.H1_H1 ;  /* 0x30000015ff037230 */ /* 0x000fe20000004100 */
        /* <DEDUP_REMOVED lines=24> */
[----:B------:R-:W-:-:S03]  /*27e0*/  HADD2.F32 R21, -RZ, R22.H0_H0 ;  /* 0x20000016ff157230 */ /* 0x000fc60000004100 */
[----:B------:R-:W2:Y:S02]  /*27f0*/  LDL R27, [R1+0x8] ;  /* 0x00000800011b7983 */ /* 0x000ea40000100800 */
[----:B------:R-:W-:Y:S01]  /*2800*/  FADD.FTZ R2, R2, R21 ;  /* 0x0000001502027221 */ /* 0x000fe20000010000 */
[----:B------:R-:W-:Y:S01]  /*2810*/  HADD2.F32 R22, -RZ, R22.H1_H1 ;  /* 0x30000016ff167230 */ /* 0x000fe20000004100 */
        /* <DEDUP_REMOVED lines=28> */
[--C-:B------:R-:W-:Y:S01]  /*29e0*/  HADD2.F32 R20, -RZ, R23.reuse.H0_H0 ;  /* 0x20000017ff147230 */ /* 0x100fe20000004100 */
[----:B------:R-:W-:Y:S01]  /*29f0*/  FADD.FTZ R3, R3, R12 ;  /* 0x0000000c03037221 */ /* 0x000fe20000010000 */
[----:B------:R-:W-:Y:S01]  /*2a00*/  HADD2.F32 R23, -RZ, R23.H1_H1 ;  /* 0x30000017ff177230 */ /* 0x000fe20000004100 */
        /* <DEDUP_REMOVED lines=37> */
.L_x_11036:
[----:B------:R-:W-:Y:S05]  /*2c60*/  BSYNC B1 ;  /* 0x0000000000017941 */ /* 0x000fea0003800000 */
.L_x_11035:
        /* <DEDUP_REMOVED lines=136> */
[----:B------:R-:W-:Y:S01]  /*34f0*/  HADD2.F32 R20, -RZ, R22.H0_H0 ;  /* 0x20000016ff147230 */ /* 0x000fe20000004100 */
        /* <DEDUP_REMOVED lines=15> */
[----:B------:R-:W-:Y:S01]  /*35f0*/  HADD2.F32 R22, -RZ, R22.H1_H1 ;  /* 0x30000016ff167230 */ /* 0x000fe20000004100 */
        /* <DEDUP_REMOVED lines=15> */
[--C-:B------:R-:W-:Y:S01]  /*36f0*/  HADD2.F32 R24, -RZ, R23.reuse.H0_H0 ;  /* 0x20000017ff187230 */ /* 0x100fe20000004100 */
[----:B------:R-:W-:Y:S02]  /*3700*/  FADD.FTZ R3, R3, R11 ;  /* 0x0000000b03037221 */ /* 0x000fe40000010000 */
[----:B------:R-:W-:Y:S02]  /*3710*/  FFMA.FTZ R2, R10, R11, R2 ;  /* 0x0000000b0a027223 */ /* 0x000fe40000010002 */
[----:B------:R-:W-:Y:S01]  /*3720*/  FADD.FTZ R9, R9, R24 ;  /* 0x0000001809097221 */ /* 0x000fe20000010000 */
[----:B------:R-:W-:Y:S01]  /*3730*/  HADD2.F32 R23, -RZ, R23.H1_H1 ;  /* 0x30000017ff177230 */ /* 0x000fe20000004100 */
        /* <DEDUP_REMOVED lines=32> */
.L_x_11038:
[----:B------:R-:W-:Y:S05]  /*3940*/  BSYNC B1 ;  /* 0x0000000000017941 */ /* 0x000fea0003800000 */
.L_x_11037:
        /* <DEDUP_REMOVED lines=205> */
.L_x_11040:
[----:B------:R-:W-:Y:S05]  /*4620*/  BSYNC B1 ;  /* 0x0000000000017941 */ /* 0x000fea0003800000 */
.L_x_11039:
        /* <DEDUP_REMOVED lines=37> */
[----:B------:R-:W-:-:S02]  /*4880*/  MOV R7, R21 ;  /* 0x0000001500077202 */ /* 0x000fc40000000f00 */
[----:B------:R-:W-:Y:S02]  /*4890*/  MOV R6, R22 ;  /* 0x0000001600067202 */ /* 0x000fe40000000f00 */
[----:B------:R-:W-:Y:S02]  /*48a0*/  MOV R5, R23 ;  /* 0x0000001700057202 */ /* 0x000fe40000000f00 */
[----:B------:R0:W2:Y:S02]  /*48b0*/  LDG.E.128 R20, [R2.64+0x10] ;  /* 0x0000100402147981 */ /* 0x0000a4000c1e1d00 */
[----:B0-----:R-:W-:-:S05]  /*48c0*/  @P4 IMAD.WIDE.U32 R2, R28, R11, c[0x0][0x218] ;  /* 0x000086001c024625 */ /* 0x001fca00078e000b */
[----:B----4-:R0:W4:Y:S04]  /*48d0*/  @P4 LDG.E.128 R16, [R2.64] ;  /* 0x0000000402104981 */ /* 0x010128000c1e1d00 */
[----:B------:R0:W2:Y:S01]  /*48e0*/  @P4 LDG.E.128 R12, [R2.64+0x10] ;  /* 0x00001004020c4981 */ /* 0x0000a2000c1e1d00 */
[----:B------:R-:W-:-:S03]  /*48f0*/  HFMA2.MMA R24, -RZ, RZ, 0, 9.5367431640625e-07 ;  /* 0x00000010ff187435 */ /* 0x000fc600000001ff */
[----:B------:R-:W-:Y:S07]  /*4900*/  STL [R1+0x5a4], R28 ;  /* 0x0005a41c01007387 */ /* 0x000fee0000100800 */
        /* <DEDUP_REMOVED lines=42> */
[--C-:B------:R-:W-:Y:S01]  /*4bb0*/  HADD2.F32 R17, -RZ, R24.reuse.H0_H0 ;  /* 0x20000018ff117230 */ /* 0x100fe20000004100 */
[----:B------:R-:W-:Y:S01]  /*4bc0*/  FADD.FTZ R7, -R2, R23 ;  /* 0x0000001702077221 */ /* 0x000fe20000010100 */
[----:B------:R-:W-:Y:S01]  /*4bd0*/  HADD2.F32 R2, -RZ, R24.H1_H1 ;  /* 0x30000018ff027230 */ /* 0x000fe20000004100 */
[----:B------:R-:W4:Y:S01]  /*4be0*/  LDL.LU R18, [R1+0x2c0] ;  /* 0x0002c00001127983 */ /* 0x000f220000300800 */
[--C-:B------:R-:W-:Y:S01]  /*4bf0*/  HADD2.F32 R3, -RZ, R25.reuse.H0_H0 ;  /* 0x20000019ff037230 */ /* 0x100fe20000004100 */
[C---:B------:R-:W-:Y:S01]  /*4c00*/  FMUL.FTZ R24, R0.reuse, R7 ;  /* 0x0000000700187220 */ /* 0x040fe20000410000 */
[----:B------:R-:W-:Y:S01]  /*4c10*/  HADD2.F32 R20, -RZ, R25.H1_H1 ;  /* 0x30000019ff147230 */ /* 0x000fe20000004100 */
        /* <DEDUP_REMOVED lines=75> */
[--C-:B------:R-:W-:Y:S01]  /*50d0*/  HADD2.F32 R23, -RZ, R27.reuse.H0_H0 ;  /* 0x2000001bff177230 */ /* 0x100fe20000004100 */
[----:B------:R-:W-:Y:S01]  /*50e0*/  FADD.FTZ R3, R3, R11 ;  /* 0x0000000b03037221 */ /* 0x000fe20000010000 */
[----:B------:R-:W-:Y:S01]  /*50f0*/  HADD2.F32 R27, -RZ, R27.H1_H1 ;  /* 0x3000001bff1b7230 */ /* 0x000fe20000004100 */
        /* <DEDUP_REMOVED lines=34> */
.L_x_11042:
[----:B------:R-:W-:Y:S05]  /*5320*/  BSYNC B1 ;  /* 0x0000000000017941 */ /* 0x000fea0003800000 */
.L_x_11041:
        /* <DEDUP_REMOVED lines=31> */
[----:B--2---:R-:W-:-:S06]  /*5520*/  MOV R29, R2 ;  /* 0x00000002001d7202 */ /* 0x004fcc0000000f00 */
[----:B------:R-:W-:-:S05]  /*5530*/  IMAD.WIDE.U32 R2, R28, R11, c[0x0][0x188] ;  /* 0x000062001c027625 */ /* 0x000fca00078e000b */
[----:B------:R-:W2:Y:S04]  /*5540*/  LDG.E.128 R24, [R2.64] ;  /* 0x0000000402187981 */ /* 0x000ea8000c1e1d00 */
[----:B------:R0:W-:Y:S02]  /*5550*/  STL [R1+0x574], R9 ;  /* 0x0005740901007387 */ /* 0x0001e40000100800 */
[----:B0-----:R-:W0:Y:S02]  /*5560*/  LDC.U8 R9, c[0x0][0x1f0] ;  /* 0x00007c00ff097b82 */ /* 0x001e240000000000 */
[----:B------:R-:W-:Y:S04]  /*5570*/  STL [R1+0x570], R8 ;  /* 0x0005700801007387 */ /* 0x000fe80000100800 */
[----:B------:R2:W-:Y:S01]  /*5580*/  STL [R1+0x56c], R7 ;  /* 0x00056c0701007387 */ /* 0x0005e20000100800 */
[----:B0-----:R-:W-:-:S03]  /*5590*/  ISETP.NE.AND P4, PT, R9, RZ, PT ;  /* 0x000000ff0900720c */ /* 0x001fc60003f85270 */
[----:B------:R-:W-:Y:S01]  /*55a0*/  STL [R1+0x568], R6 ;  /* 0x0005680601007387 */ /* 0x000fe20000100800 */
        /* <DEDUP_REMOVED lines=28> */
[----:B-1----:R0:W2:Y:S02]  /*5770*/  LDG.E.64 R14, [R2.64] ;  /* 0x00000004020e7981 */ /* 0x0020a4000c1e1b00 */
[----:B0-----:R-:W-:Y:S02]  /*5780*/  HADD2.F32 R2, -RZ, R21.H1_H1 ;  /* 0x30000015ff027230 */ /* 0x001fe40000004100 */
        /* <DEDUP_REMOVED lines=11> */
[----:B------:R-:W-:-:S03]  /*5840*/  HADD2.F32 R26, -RZ, R20.H0_H0 ;  /* 0x20000014ff1a7230 */ /* 0x000fc60000004100 */
        /* <DEDUP_REMOVED lines=75> */
[----:B------:R-:W-:Y:S01]  /*5d00*/  HADD2.F32 R22, -RZ, R22.H1_H1 ;  /* 0x30000016ff167230 */ /* 0x000fe20000004100 */
        /* <DEDUP_REMOVED lines=45> */
.L_x_11034:
[----:B--2---:R-:W-:Y:S05]  /*5fe0*/  BSYNC B0 ;  /* 0x0000000000007941 */ /* 0x004fea0003800000 */
.L_x_11024:
        /* <DEDUP_REMOVED lines=10> */
.L_x_11234:
        /* <DEDUP_REMOVED lines=19> */
.L_x_11235:
        /* <DEDUP_REMOVED lines=42> */
.L_x_11048:
[----:B------:R-:W-:Y:S05]  /*6460*/  BSYNC B1 ;  /* 0x0000000000017941 */ /* 0x000fea0003800000 */
.L_x_11047:
        /* <DEDUP_REMOVED lines=17> */
.L_x_11050:
[----:B------:R-:W-:Y:S05]  /*6580*/  BSYNC B1 ;  /* 0x0000000000017941 */ /* 0x000fea0003800000 */
.L_x_11049:
        /* <DEDUP_REMOVED lines=13> */
[----:B------:R-:W-:Y:S02]  /*6660*/  @P6 FMUL.FTZ R22, R21, R23 ;  /* 0x0000001715166220 */ /* 0x000fe40000410000 */
[----:B----4-:R-:W-:Y:S02]  /*6670*/  FMUL.FTZ R21, R24, R21 ;  /* 0x0000001518157220 */ /* 0x010fe40000410000 */
[----:B---3--:R-:W-:-:S03]  /*6680*/  FADD.FTZ R25, R25, R22 ;  /* 0x0000001619197221 */ /* 0x008fc60000010000 */
[----:B------:R-:W-:Y:S02]  /*6690*/  FSEL R21, R21, RZ, P6 ;  /* 0x000000ff15157208 */ /* 0x000fe40003000000 */
[----:B------:R0:W-:Y:S02]  /*66a0*/  STL [R1+0x198], R25 ;  /* 0x0001981901007387 */ /* 0x0001e40000100800 */
[----:B------:R-:W-:-:S04]  /*66b0*/  F2FP.PACK_AB R21, RZ, R21 ;  /* 0x00000015ff15723e */ /* 0x000fc800000000ff */
[----:B------:R-:W-:Y:S02]  /*66c0*/  PRMT R12, R21, 0x7610, R12 ;  /* 0x00007610150c7816 */ /* 0x000fe4000000000c */
.L_x_11052:
[----:B------:R-:W-:Y:S05]  /*66d0*/  BSYNC B1 ;  /* 0x0000000000017941 */ /* 0x000fea0003800000 */
.L_x_11051:
        /* <DEDUP_REMOVED lines=17> */
.L_x_11054:
[----:B------:R-:W-:Y:S05]  /*67f0*/  BSYNC B1 ;  /* 0x0000000000017941 */ /* 0x000fea0003800000 */
.L_x_11053:
        /* <DEDUP_REMOVED lines=11> */
[----:B------:R-:W-:Y:S02]  /*68b0*/  @P6 FMUL.FTZ R22, R21, R23 ;  /* 0x0000001715166220 */ /* 0x000fe40000410000 */
[----:B----4-:R-:W-:Y:S02]  /*68c0*/  FMUL.FTZ R21, R24, R21 ;  /* 0x0000001518157220 */ /* 0x010fe40000410000 */
[----:B---3--:R-:W-:-:S03]  /*68d0*/  FADD.FTZ R25, R25, R22 ;  /* 0x0000001619197221 */ /* 0x008fc60000010000 */
[----:B------:R-:W-:Y:S02]  /*68e0*/  FSEL R21, R21, RZ, P6 ;  /* 0x000000ff15157208 */ /* 0x000fe40003000000 */
[----:B------:R0:W-:Y:S02]  /*68f0*/  STL [R1+0x19c], R25 ;  /* 0x00019c1901007387 */ /* 0x0001e40000100800 */
[----:B------:R-:W-:-:S04]  /*6900*/  F2FP.PACK_AB R21, RZ, R21 ;  /* 0x00000015ff15723e */ /* 0x000fc800000000ff */
[----:B------:R-:W-:Y:S02]  /*6910*/  PRMT R12, R12, 0x5410, R21 ;  /* 0x000054100c0c7816 */ /* 0x000fe40000000015 */
.L_x_11056:
[----:B------:R-:W-:Y:S05]  /*6920*/  BSYNC B1 ;  /* 0x0000000000017941 */ /* 0x000fea0003800000 */
.L_x_11055:
        /* <DEDUP_REMOVED lines=17> */
.L_x_11058:
[----:B------:R-:W-:Y:S05]  /*6a40*/  BSYNC B1 ;  /* 0x0000000000017941 */ /* 0x000fea0003800000 */
.L_x_11057:
        /* <DEDUP_REMOVED lines=18> */
.L_x_11060:
[----:B------:R-:W-:Y:S05]  /*6b70*/  BSYNC B1 ;  /* 0x0000000000017941 */ /* 0x000fea0003800000 */
.L_x_11059:
        /* <DEDUP_REMOVED lines=17> */
.L_x_11062:
[----:B------:R-:W-:Y:S05]  /*6c90*/  BSYNC B1 ;  /* 0x0000000000017941 */ /* 0x000fea0003800000 */
.L_x_11061:
        /* <DEDUP_REMOVED lines=18> */
.L_x_11064:
[----:B------:R-:W-:Y:S05]  /*6dc0*/  BSYNC B1 ;  /* 0x0000000000017941 */ /* 0x000fea0003800000 */
.L_x_11063:
        /* <DEDUP_REMOVED lines=17> */
.L_x_11066:
[----:B------:R-:W-:Y:S05]  /*6ee0*/  BSYNC B1 ;  /* 0x0000000000017941 */ /* 0x000fea0003800000 */
.L_x_11065:
        /* <DEDUP_REMOVED lines=18> */
.L_x_11068:
[----:B------:R-:W-:Y:S05]  /*7010*/  BSYNC B1 ;  /* 0x0000000000017941 */ /* 0x000fea0003800000 */
.L_x_11067:
        /* <DEDUP_REMOVED lines=17> */
.L_x_11070:
[----:B------:R-:W-:Y:S05]  /*7130*/  BSYNC B1 ;  /* 0x0000000000017941 */ /* 0x000fea0003800000 */
.L_x_11069:
        /* <DEDUP_REMOVED lines=18> */
.L_x_11072:
[----:B------:R-:W-:Y:S05]  /*7260*/  BSYNC B1 ;  /* 0x0000000000017941 */ /* 0x000fea0003800000 */
.L_x_11071:
        /* <DEDUP_REMOVED lines=17> */
.L_x_11074:
[----:B------:R-:W-:Y:S05]  /*7380*/  BSYNC B1 ;  /* 0x0000000000017941 */ /* 0x000fea0003800000 */
.L_x_11073:
        /* <DEDUP_REMOVED lines=18> */
.L_x_11076:
[----:B------:R-:W-:Y:S05]  /*74b0*/  BSYNC B1 ;  /* 0x0000000000017941 */ /* 0x000fea0003800000 */
.L_x_11075:
        /* <DEDUP_REMOVED lines=17> */
.L_x_11078:
[----:B------:R-:W-:Y:S05]  /*75d0*/  BSYNC B1 ;  /* 0x0000000000017941 */ /* 0x000fea0003800000 */
.L_x_11077:
        /* <DEDUP_REMOVED lines=18> */
.L_x_11080:
[----:B------:R-:W-:Y:S05]  /*7700*/  BSYNC B1 ;  /* 0x0000000000017941 */ /* 0x000fea0003800000 */
.L_x_11079:
        /* <DEDUP_REMOVED lines=14> */
.L_x_11046:
[----:B------:R-:W-:Y:S05]  /*77f0*/  BSYNC B0 ;  /* 0x0000000000007941 */ /* 0x000fea0003800000 */
.L_x_11045:
[----:B------:R-:W-:Y:S01]  /*7800*/  BSSY B0, `(.L_x_11081) ;  /* 0x000013f000007945 */ /* 0x000fe20003800000 */
[----:B------:R-:W-:Y:S05]  /*7810*/  @!P0 BRA `(.L_x_11082) ;  /* 0x000013d000008947 */ /* 0x000fea0003800000 */
[----:B------:R-:W-:Y:S01]  /*7820*/  BSSY B1, `(.L_x_11083) ;  /* 0x0000005000017945 */ /* 0x000fe20003800000 */
[----:B------:R-:W-:Y:S05]  /*7830*/  @!P4 BRA `(.L_x_11084) ;  /* 0x000000300000c947 */ /* 0x000fea0003800000 */
[----:B-----5:R-:W-:-:S04]  /*7840*/  IMAD.MOV.U32 R4, RZ, RZ, 0x10 ;  /* 0x00000010ff047424 */ /* 0x020fc800078e00ff */
[----:B------:R-:W-:-:S06]  /*7850*/  IMAD.WIDE.U32 R4, R2, R4, c[0x0][0x170] ;  /* 0x00005c0002047625 */ /* 0x000fcc00078e0004 */
[----:B------:R-:W5:Y:S02]  /*7860*/  LDG.E.128 R4, [R4.64] ;  /* 0x0000000404047981 */ /* 0x000f64000c1e1d00 */
.L_x_11084:
[----:B------:R-:W-:Y:S05]  /*7870*/  BSYNC B1 ;  /* 0x0000000000017941 */ /* 0x000fea0003800000 */
.L_x_11083:
        /* <DEDUP_REMOVED lines=17> */
.L_x_11086:
[----:B------:R-:W-:Y:S05]  /*7990*/  BSYNC B1 ;  /* 0x0000000000017941 */ /* 0x000fea0003800000 */
.L_x_11085:
        /* <DEDUP_REMOVED lines=13> */
[-C--:B------:R-:W-:Y:S02]  /*7a70*/  @P6 FMUL.FTZ R22, R23, R21.reuse ;  /* 0x0000001517166220 */ /* 0x080fe40000410000 */
[----:B----4-:R-:W-:Y:S02]  /*7a80*/  FMUL.FTZ R21, R24, R21 ;  /* 0x0000001518157220 */ /* 0x010fe40000410000 */
[----:B---3--:R-:W-:-:S03]  /*7a90*/  FADD.FTZ R25, R25, R22 ;  /* 0x0000001619197221 */ /* 0x008fc60000010000 */
[----:B------:R-:W-:Y:S02]  /*7aa0*/  FSEL R21, R21, RZ, P6 ;  /* 0x000000ff15157208 */ /* 0x000fe40003000000 */
[----:B------:R0:W-:Y:S02]  /*7ab0*/  STL [R1+0x178], R25 ;  /* 0x0001781901007387 */ /* 0x0001e40000100800 */
[----:B------:R-:W-:-:S04]  /*7ac0*/  F2FP.PACK_AB R21, RZ, R21 ;  /* 0x00000015ff15723e */ /* 0x000fc800000000ff */
[----:B------:R-:W-:Y:S02]  /*7ad0*/  PRMT R12, R21, 0x7610, R12 ;  /* 0x00007610150c7816 */ /* 0x000fe4000000000c */
.L_x_11088:
[----:B------:R-:W-:Y:S05]  /*7ae0*/  BSYNC B1 ;  /* 0x0000000000017941 */ /* 0x000fea0003800000 */
.L_x_11087:
        /* <DEDUP_REMOVED lines=17> */
.L_x_11090:
[----:B------:R-:W-:Y:S05]  /*7c00*/  BSYNC B1 ;  /* 0x0000000000017941 */ /* 0x000fea0003800000 */
.L_x_11089:
        /* <DEDUP_REMOVED lines=11> */
[-C--:B------:R-:W-:Y:S02]  /*7cc0*/  @P6 FMUL.FTZ R22, R23, R21.reuse ;  /* 0x0000001517166220 */ /* 0x080fe40000410000 */
[----:B----4-:R-:W-:Y:S02]  /*7cd0*/  FMUL.FTZ R21, R24, R21 ;  /* 0x0000001518157220 */ /* 0x010fe40000410000 */
[----:B---3--:R-:W-:-:S03]  /*7ce0*/  FADD.FTZ R25, R25, R22 ;  /* 0x0000001619197221 */ /* 0x008fc60000010000 */
[----:B------:R-:W-:Y:S02]  /*7cf0*/  FSEL R21, R21, RZ, P6 ;  /* 0x000000ff15157208 */ /* 0x000fe40003000000 */
[----:B------:R0:W-:Y:S02]  /*7d00*/  STL [R1+0x17c], R25 ;  /* 0x00017c1901007387 */ /* 0x0001e40000100800 */
[----:B------:R-:W-:-:S04]  /*7d10*/  F2FP.PACK_AB R21, RZ, R21 ;  /* 0x00000015ff15723e */ /* 0x000fc800000000ff */
[----:B------:R-:W-:Y:S02]  /*7d20*/  PRMT R12, R12, 0x5410, R21 ;  /* 0x000054100c0c7816 */ /* 0x000fe40000000015 */
.L_x_11092:
[----:B------:R-:W-:Y:S05]  /*7d30*/  BSYNC B1 ;  /* 0x0000000000017941 */ /* 0x000fea0003800000 */
.L_x_11091:
        /* <DEDUP_REMOVED lines=17> */
.L_x_11094:
[----:B------:R-:W-:Y:S05]  /*7e50*/  BSYNC B1 ;  /* 0x0000000000017941 */ /* 0x000fea0003800000 */
.L_x_11093:
        /* <DEDUP_REMOVED lines=18> */
.L_x_11096:
[----:B------:R-:W-:Y:S05]  /*7f80*/  BSYNC B1 ;  /* 0x0000000000017941 */ /* 0x000fea0003800000 */
.L_x_11095:
        /* <DEDUP_REMOVED lines=17> */
.L_x_11098:
[----:B------:R-:W-:Y:S05]  /*80a0*/  BSYNC B1 ;  /* 0x0000000000017941 */ /* 0x000fea0003800000 */
.L_x_11097:
        /* <DEDUP_REMOVED lines=18> */
.L_x_11100:
[----:B------:R-:W-:Y:S05]  /*81d0*/  BSYNC B1 ;  /* 0x0000000000017941 */ /* 0x000fea0003800000 */
.L_x_11099:
        /* <DEDUP_REMOVED lines=17> */
.L_x_11102:
[----:B------:R-:W-:Y:S05]  /*82f0*/  BSYNC B1 ;  /* 0x0000000000017941 */ /* 0x000fea0003800000 */
.L_x_11101:
        /* <DEDUP_REMOVED lines=18> */
.L_x_11104:
[----:B------:R-:W-:Y:S05]  /*8420*/  BSYNC B1 ;  /* 0x0000000000017941 */ /* 0x000fea0003800000 */
.L_x_11103:
        /* <DEDUP_REMOVED lines=17> */
.L_x_11106:
[----:B------:R-:W-:Y:S05]  /*8540*/  BSYNC B1 ;  /* 0x0000000000017941 */ /* 0x000fea0003800000 */
.L_x_11105:
        /* <DEDUP_REMOVED lines=18> */
.L_x_11108:
[----:B------:R-:W-:Y:S05]  /*8670*/  BSYNC B1 ;  /* 0x0000000000017941 */ /* 0x000fea0003800000 */
.L_x_11107:
        /* <DEDUP_REMOVED lines=17> */
.L_x_11110:
[----:B------:R-:W-:Y:S05]  /*8790*/  BSYNC B1 ;  /* 0x0000000000017941 */ /* 0x000fea0003800000 */
.L_x_11109:
        /* <DEDUP_REMOVED lines=18> */
.L_x_11112:
[----:B------:R-:W-:Y:S05]  /*88c0*/  BSYNC B1 ;  /* 0x0000000000017941 */ /* 0x000fea0003800000 */
.L_x_11111:
        /* <DEDUP_REMOVED lines=17> */
.L_x_11114:
[----:B------:R-:W-:Y:S05]  /*89e0*/  BSYNC B1 ;  /* 0x0000000000017941 */ /* 0x000fea0003800000 */
.L_x_11113:
        /* <DEDUP_REMOVED lines=18> */
.L_x_11116:
[----:B------:R-:W-:Y:S05]  /*8b10*/  BSYNC B1 ;  /* 0x0000000000017941 */ /* 0x000fea0003800000 */
.L_x_11115:
        /* <DEDUP_REMOVED lines=13> */
.L_x_11082:
[----:B------:R-:W-:Y:S05]  /*8bf0*/  BSYNC B0 ;  /* 0x0000000000007941 */ /* 0x000fea0003800000 */
.L_x_11081:
[----:B------:R-:W-:Y:S01]  /*8c00*/  BSSY B0, `(.L_x_11117) ;  /* 0x000013f000007945 */ /* 0x000fe20003800000 */
[----:B------:R-:W-:Y:S05]  /*8c10*/  @!P1 BRA `(.L_x_11118) ;  /* 0x000013d000009947 */ /* 0x000fea0003800000 */
[----:B------:R-:W-:Y:S01]  /*8c20*/  BSSY B1, `(.L_x_11119) ;  /* 0x0000005000017945 */ /* 0x000fe20003800000 */
[----:B------:R-:W-:Y:S05]  /*8c30*/  @!P4 BRA `(.L_x_11120) ;  /* 0x000000300000c947 */ /* 0x000fea0003800000 */
[----:B-----5:R-:W-:-:S10]  /*8c40*/  HFMA2.MMA R4, -RZ, RZ, 0, 9.5367431640625e-07 ;  /* 0x00000010ff047435 */ /* 0x020fd400000001ff */
[----:B------:R-:W-:-:S06]  /*8c50*/  IMAD.WIDE.U32 R4, R2, R4, c[0x0][0x170] ;  /* 0x00005c0002047625 */ /* 0x000fcc00078e0004 */
[----:B------:R-:W5:Y:S02]  /*8c60*/  LDG.E.128 R4, [R4.64] ;  /* 0x0000000404047981 */ /* 0x000f64000c1e1d00 */
.L_x_11120:
[----:B------:R-:W-:Y:S05]  /*8c70*/  BSYNC B1 ;  /* 0x0000000000017941 */ /* 0x000fea0003800000 */
.L_x_11119:
        /* <DEDUP_REMOVED lines=17> */
.L_x_11122:
[----:B------:R-:W-:Y:S05]  /*8d90*/  BSYNC B1 ;  /* 0x0000000000017941 */ /* 0x000fea0003800000 */
.L_x_11121:
        /* <DEDUP_REMOVED lines=20> */
.L_x_11124:
[----:B------:R-:W-:Y:S05]  /*8ee0*/  BSYNC B1 ;  /* 0x0000000000017941 */ /* 0x000fea0003800000 */
.L_x_11123:
        /* <DEDUP_REMOVED lines=17> */
.L_x_11126:
[----:B------:R-:W-:Y:S05]  /*9000*/  BSYNC B1 ;  /* 0x0000000000017941 */ /* 0x000fea0003800000 */
.L_x_11125:
        /* <DEDUP_REMOVED lines=18> */
.L_x_11128:
[----:B------:R-:W-:Y:S05]  /*9130*/  BSYNC B1 ;  /* 0x0000000000017941 */ /* 0x000fea0003800000 */
.L_x_11127:
        /* <DEDUP_REMOVED lines=17> */
.L_x_11130:
[----:B------:R-:W-:Y:S05]  /*9250*/  BSYNC B1 ;  /* 0x0000000000017941 */ /* 0x000fea0003800000 */
.L_x_11129:
        /* <DEDUP_REMOVED lines=18> */
.L_x_11132:
[----:B------:R-:W-:Y:S05]  /*9380*/  BSYNC B1 ;  /* 0x0000000000017941 */ /* 0x000fea0003800000 */
.L_x_11131:
        /* <DEDUP_REMOVED lines=17> */
.L_x_11134:
[----:B------:R-:W-:Y:S05]  /*94a0*/  BSYNC B1 ;  /* 0x0000000000017941 */ /* 0x000fea0003800000 */
.L_x_11133:
        /* <DEDUP_REMOVED lines=18> */
.L_x_11136:
[----:B------:R-:W-:Y:S05]  /*95d0*/  BSYNC B1 ;  /* 0x0000000000017941 */ /* 0x000fea0003800000 */
.L_x_11135:
        /* <DEDUP_REMOVED lines=17> */
.L_x_11138:
[----:B------:R-:W-:Y:S05]  /*96f0*/  BSYNC B1 ;  /* 0x0000000000017941 */ /* 0x000fea0003800000 */
.L_x_11137:
        /* <DEDUP_REMOVED lines=18> */
.L_x_11140:
[----:B------:R-:W-:Y:S05]  /*9820*/  BSYNC B1 ;  /* 0x0000000000017941 */ /* 0x000fea0003800000 */
.L_x_11139:
        /* <DEDUP_REMOVED lines=17> */
.L_x_11142:
[----:B------:R-:W-:Y:S05]  /*9940*/  BSYNC B1 ;  /* 0x0000000000017941 */ /* 0x000fea0003800000 */
.L_x_11141:
        /* <DEDUP_REMOVED lines=18> */
.L_x_11144:
[----:B------:R-:W-:Y:S05]  /*9a70*/  BSYNC B1 ;  /* 0x0000000000017941 */ /* 0x000fea0003800000 */
.L_x_11143:
        /* <DEDUP_REMOVED lines=17> */
.L_x_11146:
[----:B------:R-:W-:Y:S05]  /*9b90*/  BSYNC B1 ;  /* 0x0000000000017941 */ /* 0x000fea0003800000 */
.L_x_11145:
        /* <DEDUP_REMOVED lines=18> */
.L_x_11148:
[----:B------:R-:W-:Y:S05]  /*9cc0*/  BSYNC B1 ;  /* 0x0000000000017941 */ /* 0x000fea0003800000 */
.L_x_11147:
        /* <DEDUP_REMOVED lines=17> */
.L_x_11150:
[----:B------:R-:W-:Y:S05]  /*9de0*/  BSYNC B1 ;  /* 0x0000000000017941 */ /* 0x000fea0003800000 */
.L_x_11149:
        /* <DEDUP_REMOVED lines=18> */
.L_x_11152:
[----:B------:R-:W-:Y:S05]  /*9f10*/  BSYNC B1 ;  /* 0x0000000000017941 */ /* 0x000fea0003800000 */
.L_x_11151:
        /* <DEDUP_REMOVED lines=13> */
.L_x_11118:
[----:B------:R-:W-:Y:S05]  /*9ff0*/  BSYNC B0 ;  /* 0x0000000000007941 */ /* 0x000fea0003800000 */
.L_x_11117:
[----:B------:R-:W-:Y:S01]  /*a000*/  BSSY B0, `(.L_x_11153) ;  /* 0x000013f000007945 */ /* 0x000fe20003800000 */
[----:B------:R-:W-:Y:S05]  /*a010*/  @!P2 BRA `(.L_x_11154) ;  /* 0x000013d00000a947 */ /* 0x000fea0003800000 */
[----:B------:R-:W-:Y:S01]  /*a020*/  BSSY B1, `(.L_x_11155) ;  /* 0x0000005000017945 */ /* 0x000fe20003800000 */
[----:B------:R-:W-:Y:S05]  /*a030*/  @!P4 BRA `(.L_x_11156) ;  /* 0x000000300000c947 */ /* 0x000fea0003800000 */
[----:B-----5:R-:W-:-:S10]  /*a040*/  HFMA2.MMA R4, -RZ, RZ, 0, 9.5367431640625e-07 ;  /* 0x00000010ff047435 */ /* 0x020fd400000001ff */
[----:B------:R-:W-:-:S06]  /*a050*/  IMAD.WIDE.U32 R4, R2, R4, c[0x0][0x170] ;  /* 0x00005c0002047625 */ /* 0x000fcc00078e0004 */
[----:B------:R-:W5:Y:S02]  /*a060*/  LDG.E.128 R4, [R4.64] ;  /* 0x0000000404047981 */ /* 0x000f64000c1e1d00 */
.L_x_11156:
[----:B------:R-:W-:Y:S05]  /*a070*/  BSYNC B1 ;  /* 0x0000000000017941 */ /* 0x000fea0003800000 */
.L_x_11155:
        /* <DEDUP_REMOVED lines=17> */
.L_x_11158:
[----:B------:R-:W-:Y:S05]  /*a190*/  BSYNC B1 ;  /* 0x0000000000017941 */ /* 0x000fea0003800000 */
.L_x_11157:
        /* <DEDUP_REMOVED lines=20> */
.L_x_11160:
[----:B------:R-:W-:Y:S05]  /*a2e0*/  BSYNC B1 ;  /* 0x0000000000017941 */ /* 0x000fea0003800000 */
.L_x_11159:
        /* <DEDUP_REMOVED lines=17> */
.L_x_11162:
[----:B------:R-:W-:Y:S05]  /*a400*/  BSYNC B1 ;  /* 0x0000000000017941 */ /* 0x000fea0003800000 */
.L_x_11161:
        /* <DEDUP_REMOVED lines=18> */
.L_x_11164:
[----:B------:R-:W-:Y:S05]  /*a530*/  BSYNC B1 ;  /* 0x0000000000017941 */ /* 0x000fea0003800000 */
.L_x_11163:
        /* <DEDUP_REMOVED lines=17> */
.L_x_11166:
[----:B------:R-:W-:Y:S05]  /*a650*/  BSYNC B1 ;  /* 0x0000000000017941 */ /* 0x000fea0003800000 */
.L_x_11165:
        /* <DEDUP_REMOVED lines=18> */
.L_x_11168:
[----:B------:R-:W-:Y:S05]  /*a780*/  BSYNC B1 ;  /* 0x0000000000017941 */ /* 0x000fea0003800000 */
.L_x_11167:
        /* <DEDUP_REMOVED lines=17> */
.L_x_11170:
[----:B------:R-:W-:Y:S05]  /*a8a0*/  BSYNC B1 ;  /* 0x0000000000017941 */ /* 0x000fea0003800000 */
.L_x_11169:
        /* <DEDUP_REMOVED lines=18> */
.L_x_11172:
[----:B------:R-:W-:Y:S05]  /*a9d0*/  BSYNC B1 ;  /* 0x0000000000017941 */ /* 0x000fea0003800000 */
.L_x_11171:
        /* <DEDUP_REMOVED lines=17> */
.L_x_11174:
[----:B------:R-:W-:Y:S05]  /*aaf0*/  BSYNC B1 ;  /* 0x0000000000017941 */ /* 0x000fea0003800000 */
.L_x_11173:
        /* <DEDUP_REMOVED lines=18> */
.L_x_11176:
[----:B------:R-:W-:Y:S05]  /*ac20*/  BSYNC B1 ;  /* 0x0000000000017941 */ /* 0x000fea0003800000 */
.L_x_11175:
        /* <DEDUP_REMOVED lines=17> */
.L_x_11178:
[----:B------:R-:W-:Y:S05]  /*ad40*/  BSYNC B1 ;  /* 0x0000000000017941 */ /* 0x000fea0003800000 */
.L_x_11177:
        /* <DEDUP_REMOVED lines=18> */
.L_x_11180:
[----:B------:R-:W-:Y:S05]  /*ae70*/  BSYNC B1 ;  /* 0x0000000000017941 */ /* 0x000fea0003800000 */
.L_x_11179:
        /* <DEDUP_REMOVED lines=17> */
.L_x_11182:
[----:B------:R-:W-:Y:S05]  /*af90*/  BSYNC B1 ;  /* 0x0000000000017941 */ /* 0x000fea0003800000 */
.L_x_11181:
        /* <DEDUP_REMOVED lines=18> */
.L_x_11184:
[----:B------:R-:W-:Y:S05]  /*b0c0*/  BSYNC B1 ;  /* 0x0000000000017941 */ /* 0x000fea0003800000 */
.L_x_11183:
        /* <DEDUP_REMOVED lines=17> */
.L_x_11186:
[----:B------:R-:W-:Y:S05]  /*b1e0*/  BSYNC B1 ;  /* 0x0000000000017941 */ /* 0x000fea0003800000 */
.L_x_11185:
        /* <DEDUP_REMOVED lines=18> */
.L_x_11188:
[----:B------:R-:W-:Y:S05]  /*b310*/  BSYNC B1 ;  /* 0x0000000000017941 */ /* 0x000fea0003800000 */
.L_x_11187:
        /* <DEDUP_REMOVED lines=13> */
.L_x_11154:
[----:B------:R-:W-:Y:S05]  /*b3f0*/  BSYNC B0 ;  /* 0x0000000000007941 */ /* 0x000fea0003800000 */
.L_x_11153:
        /* <DEDUP_REMOVED lines=8> */
.L_x_11192:
[----:B------:R-:W-:Y:S05]  /*b480*/  BSYNC B1 ;  /* 0x0000000000017941 */ /* 0x000fea0003800000 */
.L_x_11191:
        /* <DEDUP_REMOVED lines=17> */
.L_x_11194:
[----:B------:R-:W-:Y:S05]  /*b5a0*/  BSYNC B1 ;  /* 0x0000000000017941 */ /* 0x000fea0003800000 */
.L_x_11193:
        /* <DEDUP_REMOVED lines=20> */
.L_x_11196:
[----:B------:R-:W-:Y:S05]  /*b6f0*/  BSYNC B1 ;  /* 0x0000000000017941 */ /* 0x000fea0003800000 */
.L_x_11195:
        /* <DEDUP_REMOVED lines=17> */
.L_x_11198:
[----:B------:R-:W-:Y:S05]  /*b810*/  BSYNC B1 ;  /* 0x0000000000017941 */ /* 0x000fea0003800000 */
.L_x_11197:
        /* <DEDUP_REMOVED lines=18> */
.L_x_11200:
[----:B------:R-:W-:Y:S05]  /*b940*/  BSYNC B1 ;  /* 0x0000000000017941 */ /* 0x000fea0003800000 */
.L_x_11199:
        /* <DEDUP_REMOVED lines=17> */
.L_x_11202:
[----:B------:R-:W-:Y:S05]  /*ba60*/  BSYNC B1 ;  /* 0x0000000000017941 */ /* 0x000fea0003800000 */
.L_x_11201:
        /* <DEDUP_REMOVED lines=18> */
.L_x_11204:
[----:B------:R-:W-:Y:S05]  /*bb90*/  BSYNC B1 ;  /* 0x0000000000017941 */ /* 0x000fea0003800000 */
.L_x_11203:
        /* <DEDUP_REMOVED lines=17> */
.L_x_11206:
[----:B------:R-:W-:Y:S05]  /*bcb0*/  BSYNC B1 ;  /* 0x0000000000017941 */ /* 0x000fea0003800000 */
.L_x_11205:
        /* <DEDUP_REMOVED lines=18> */
.L_x_11208:
[----:B------:R-:W-:Y:S05]  /*bde0*/  BSYNC B1 ;  /* 0x0000000000017941 */ /* 0x000fea0003800000 */
.L_x_11207:
        /* <DEDUP_REMOVED lines=17> */
.L_x_11210:
[----:B------:R-:W-:Y:S05]  /*bf00*/  BSYNC B1 ;  /* 0x0000000000017941 */ /* 0x000fea0003800000 */
.L_x_11209:
        /* <DEDUP_REMOVED lines=18> */
.L_x_11212:
[----:B------:R-:W-:Y:S05]  /*c030*/  BSYNC B1 ;  /* 0x0000000000017941 */ /* 0x000fea0003800000 */
.L_x_11211:
        /* <DEDUP_REMOVED lines=17> */
.L_x_11214:
[----:B------:R-:W-:Y:S05]  /*c150*/  BSYNC B1 ;  /* 0x0000000000017941 */ /* 0x000fea0003800000 */
.L_x_11213:
        /* <DEDUP_REMOVED lines=18> */
.L_x_11216:
[----:B------:R-:W-:Y:S05]  /*c280*/  BSYNC B1 ;  /* 0x0000000000017941 */ /* 0x000fea0003800000 */
.L_x_11215:
        /* <DEDUP_REMOVED lines=17> */
.L_x_11218:
[----:B------:R-:W-:Y:S05]  /*c3a0*/  BSYNC B1 ;  /* 0x0000000000017941 */ /* 0x000fea0003800000 */
.L_x_11217:
        /* <DEDUP_REMOVED lines=18> */
.L_x_11220:
[----:B------:R-:W-:Y:S05]  /*c4d0*/  BSYNC B1 ;  /* 0x0000000000017941 */ /* 0x000fea0003800000 */
.L_x_11219:
        /* <DEDUP_REMOVED lines=17> */
.L_x_11222:
[----:B------:R-:W-:Y:S05]  /*c5f0*/  BSYNC B1 ;  /* 0x0000000000017941 */ /* 0x000fea0003800000 */
.L_x_11221:
[----:B------:R-:W2:Y:S01]  /*c600*/  LDL.LU R3, [R1+0x8] ;  /* 0x0000080001037983 */ /* 0x000ea20000300800 */
[----:B------:R-:W-:Y:S01]  /*c610*/  ISETP.NE.U32.AND P3, PT, RZ, c[0x0][0x258], PT ;  /* 0x00009600ff007a0c */ /* 0x000fe20003f65070 */
[----:B------:R-:W-:Y:S01]  /*c620*/  BSSY B1, `(.L_x_11223) ;  /* 0x0000019000017945 */ /* 0x000fe20003800000 */
[----:B------:R-:W-:Y:S02]  /*c630*/  SEL R19, R21, R19, P5 ;  /* 0x0000001315137207 */ /* 0x000fe40002800000 */
[----:B------:R-:W-:-:S13]  /*c640*/  ISETP.NE.AND.EX P3, PT, RZ, c[0x0][0x25c], PT, P3 ;  /* 0x00009700ff007a0c */ /* 0x000fda0003f65330 */
[----:B------:R-:W-:-:S05]  /*c650*/  @P3 MOV R0, 0x20 ;  /* 0x0000002000003802 */ /* 0x000fca0000000f00 */
[----:B--2---:R-:W-:Y:S01]  /*c660*/  @P3 IMAD.WIDE.U32 R22, R3, R0, c[0x0][0x258] ;  /* 0x0000960003163625 */ /* 0x004fe200078e0000 */
[----:B------:R-:W-:-:S04]  /*c670*/  @P4 MOV R3, 0x10 ;  /* 0x0000001000034802 */ /* 0x000fc80000000f00 */
[----:B------:R1:W-:Y:S01]  /*c680*/  @P3 STG.E.128 [R22.64], R8 ;  /* 0x0000000816003986 */ /* 0x0003e2000c101d04 */
[----:B------:R-:W-:-:S03]  /*c690*/  @P4 IMAD.WIDE.U32 R2, R2, R3, c[0x0][0x248] ;  /* 0x0000920002024625 */ /* 0x000fc600078e0003 */
        /* <DEDUP_REMOVED lines=17> */
.L_x_11224:
[----:B------:R-:W-:Y:S05]  /*c7b0*/  BSYNC B1 ;  /* 0x0000000000017941 */ /* 0x000fea0003800000 */
.L_x_11223:
[----:B------:R2:W-:Y:S02]  /*c7c0*/  @P4 STG.E.128 [R2.64], R12 ;  /* 0x0000000c02004986 */ /* 0x0005e4000c101d04 */
.L_x_11190:
[----:B------:R-:W-:Y:S05]  /*c7d0*/  BSYNC B0 ;  /* 0x0000000000007941 */ /* 0x000fea0003800000 */
.L_x_11189:
        /* <DEDUP_REMOVED lines=10> */
.L_x_11023:
[----:B0-----:R-:W0:Y:S01]  /*c880*/  S2R R0, SR_TID.X ;  /* 0x0000000000007919 */ /* 0x001e220000002100 */
[----:B------:R-:W1:Y:S01]  /*c890*/  S2UR UR6, SR_CTAID.X ;  /* 0x00000000000679c3 */ /* 0x000e620000002500 */
[----:B------:R-:W-:Y:S01]  /*c8a0*/  MOV R20, c[0x0][0x168] ;  /* 0x00005a0000147a02 */ /* 0x000fe20000000f00 */
        /* <DEDUP_REMOVED lines=45> */
.L_x_11227:
[----:B------:R-:W-:Y:S05]  /*cb80*/  BSYNC B0 ;  /* 0x0000000000007941 */ /* 0x000fea0003800000 */
.L_x_11226:
        /* <DEDUP_REMOVED lines=35> */
.L_x_11229:
[----:B------:R-:W-:Y:S05]  /*cdc0*/  BSYNC B0 ;  /* 0x0000000000007941 */ /* 0x000fea0003800000 */
.L_x_11228:
        /* <DEDUP_REMOVED lines=35> */
.L_x_11231:
[----:B------:R-:W-:Y:S05]  /*d000*/  BSYNC B0 ;  /* 0x0000000000007941 */ /* 0x000fea0003800000 */
.L_x_11230:
        /* <DEDUP_REMOVED lines=35> */
.L_x_11233:
[----:B------:R-:W-:Y:S05]  /*d240*/  BSYNC B0 ;  /* 0x0000000000007941 */ /* 0x000fea0003800000 */
.L_x_11232:
        /* <DEDUP_REMOVED lines=33> */
.L_x_11043:
[----:B------:R0:W5:Y:S01]  /*d460*/  LDL R21, [R1] ;  /* 0x0000000001157983 */ /* 0x0001620000100800 */
[----:B------:R-:W-:Y:S01]  /*d470*/  HFMA2.MMA R27, -RZ, RZ, 0, 1.847743988037109375e-06 ;  /* 0x0000001fff1b7435 */ /* 0x000fe200000001ff */
[----:B------:R-:W-:Y:S01]  /*d480*/  IMAD.MOV.U32 R2, RZ, RZ, 0x10 ;  /* 0x00000010ff027424 */ /* 0x000fe200078e00ff */
[----:B------:R-:W-:-:S02]  /*d490*/  MOV R26, 0xffffffff ;  /* 0xffffffff001a7802 */ /* 0x000fc40000000f00 */
[----:B------:R-:W-:Y:S02]  /*d4a0*/  MOV R20, 0xd4c0 ;  /* 0x0000d4c000147802 */ /* 0x000fe40000000f00 */
[----:B0----5:R-:W-:Y:S05]  /*d4b0*/  CALL.REL.NOINC `($__internal_157_$__cuda_sm70_shflsync_down_p) ;  /* 0x0000046000007944 */ /* 0x021fea0003c00000 */
[----:B-1----:R-:W-:Y:S01]  /*d4c0*/  MOV R22, R2 ;  /* 0x0000000200167202 */ /* 0x002fe20000000f00 */
[----:B------:R-:W-:Y:S05]  /*d4d0*/  BRA `(.L_x_11234) ;  /* 0xffff8bb000007947 */ /* 0x000fea000383ffff */
.L_x_11044:
[----:B------:R-:W-:Y:S01]  /*d4e0*/  HFMA2.MMA R27, -RZ, RZ, 0, 1.847743988037109375e-06 ;  /* 0x0000001fff1b7435 */ /* 0x000fe200000001ff */
[----:B------:R-:W-:Y:S01]  /*d4f0*/  MOV R21, R29 ;  /* 0x0000001d00157202 */ /* 0x000fe20000000f00 */
[----:B0-----:R-:W-:Y:S01]  /*d500*/  IMAD.MOV.U32 R2, RZ, RZ, 0x10 ;  /* 0x00000010ff027424 */ /* 0x001fe200078e00ff */
[----:B------:R-:W-:Y:S02]  /*d510*/  MOV R26, 0xffffffff ;  /* 0xffffffff001a7802 */ /* 0x000fe40000000f00 */
[----:B------:R-:W-:Y:S02]  /*d520*/  MOV R20, 0xd540 ;  /* 0x0000d54000147802 */ /* 0x000fe40000000f00 */
[----:B-1---5:R-:W-:Y:S05]  /*d530*/  CALL.REL.NOINC `($__internal_157_$__cuda_sm70_shflsync_down_p) ;  /* 0x000003e000007944 */ /* 0x022fea0003c00000 */
[----:B------:R-:W2:Y:S01]  /*d540*/  LDL.LU R20, [R1] ;  /* 0x0000000001147983 */ /* 0x000ea20000300800 */
[----:B-1----:R-:W-:Y:S01]  /*d550*/  FADD.FTZ R23, R29, R2 ;  /* 0x000000021d177221 */ /* 0x002fe20000010000 */
[----:B------:R-:W-:Y:S01]  /*d560*/  HFMA2.MMA R2, -RZ, RZ, 0, 4.76837158203125e-07 ;  /* 0x00000008ff027435 */ /* 0x000fe200000001ff */
[----:B------:R-:W-:Y:S01]  /*d570*/  MOV R27, 0x1f ;  /* 0x0000001f001b7802 */ /* 0x000fe20000000f00 */
[----:B------:R-:W-:-:S02]  /*d580*/  IMAD.MOV.U32 R26, RZ, RZ, -0x1 ;  /* 0xffffffffff1a7424 */ /* 0x000fc400078e00ff */
[----:B--2---:R-:W-:Y:S01]  /*d590*/  FADD.FTZ R22, R22, R20 ;  /* 0x0000001416167221 */ /* 0x004fe20000010000 */
[----:B------:R-:W-:-:S04]  /*d5a0*/  MOV R20, 0xd5d0 ;  /* 0x0000d5d000147802 */ /* 0x000fc80000000f00 */
[----:B------:R-:W-:Y:S02]  /*d5b0*/  MOV R21, R22 ;  /* 0x0000001600157202 */ /* 0x000fe40000000f00 */
[----:B------:R-:W-:Y:S05]  /*d5c0*/  CALL.REL.NOINC `($__internal_157_$__cuda_sm70_shflsync_down_p) ;  /* 0x0000035000007944 */ /* 0x000fea0003c00000 */
[----:B-1----:R-:W-:Y:S01]  /*d5d0*/  MOV R24, R2 ;  /* 0x0000000200187202 */ /* 0x002fe20000000f00 */
[----:B------:R-:W-:Y:S01]  /*d5e0*/  HFMA2.MMA R2, -RZ, RZ, 0, 4.76837158203125e-07 ;  /* 0x00000008ff027435 */ /* 0x000fe200000001ff */
[----:B------:R-:W-:Y:S01]  /*d5f0*/  MOV R21, R23 ;  /* 0x0000001700157202 */ /* 0x000fe20000000f00 */
[----:B------:R-:W-:Y:S01]  /*d600*/  IMAD.MOV.U32 R27, RZ, RZ, 0x1f ;  /* 0x0000001fff1b7424 */ /* 0x000fe200078e00ff */
[----:B------:R-:W-:Y:S02]  /*d610*/  MOV R26, 0xffffffff ;  /* 0xffffffff001a7802 */ /* 0x000fe40000000f00 */
[----:B------:R-:W-:Y:S02]  /*d620*/  MOV R20, 0xd640 ;  /* 0x0000d64000147802 */ /* 0x000fe40000000f00 */
[----:B------:R-:W-:Y:S05]  /*d630*/  CALL.REL.NOINC `($__internal_157_$__cuda_sm70_shflsync_down_p) ;  /* 0x000002e000007944 */ /* 0x000fea0003c00000 */
[----:B------:R-:W-:Y:S01]  /*d640*/  FADD.FTZ R22, R24, R22 ;  /* 0x0000001618167221 */ /* 0x000fe20000010000 */
[----:B------:R-:W-:Y:S01]  /*d650*/  MOV R27, 0x1f ;  /* 0x0000001f001b7802 */ /* 0x000fe20000000f00 */
[----:B-1----:R-:W-:Y:S01]  /*d660*/  FADD.FTZ R23, R23, R2 ;  /* 0x0000000217177221 */ /* 0x002fe20000010000 */
[----:B------:R-:W-:Y:S01]  /*d670*/  HFMA2.MMA R2, -RZ, RZ, 0, 2.384185791015625e-07 ;  /* 0x00000004ff027435 */ /* 0x000fe200000001ff */
[----:B------:R-:W-:Y:S01]  /*d680*/  MOV R26, 0xffffffff ;  /* 0xffffffff001a7802 */ /* 0x000fe20000000f00 */
[----:B------:R-:W-:Y:S01]  /*d690*/  IMAD.MOV.U32 R21, RZ, RZ, R22 ;  /* 0x000000ffff157224 */ /* 0x000fe200078e0016 */
[----:B------:R-:W-:-:S03]  /*d6a0*/  MOV R20, 0xd6c0 ;  /* 0x0000d6c000147802 */ /* 0x000fc60000000f00 */
[----:B------:R-:W-:Y:S05]  /*d6b0*/  CALL.REL.NOINC `($__internal_157_$__cuda_sm70_shflsync_down_p) ;  /* 0x0000026000007944 */ /* 0x000fea0003c00000 */
[----:B-1----:R-:W-:Y:S01]  /*d6c0*/  MOV R24, R2 ;  /* 0x0000000200187202 */ /* 0x002fe20000000f00 */
[----:B------:R-:W-:Y:S01]  /*d6d0*/  HFMA2.MMA R2, -RZ, RZ, 0, 2.384185791015625e-07 ;  /* 0x00000004ff027435 */ /* 0x000fe200000001ff */
[----:B------:R-:W-:Y:S01]  /*d6e0*/  MOV R21, R23 ;  /* 0x0000001700157202 */ /* 0x000fe20000000f00 */
[----:B------:R-:W-:Y:S01]  /*d6f0*/  IMAD.MOV.U32 R26, RZ, RZ, -0x1 ;  /* 0xffffffffff1a7424 */ /* 0x000fe200078e00ff */
[----:B------:R-:W-:-:S02]  /*d700*/  MOV R27, 0x1f ;  /* 0x0000001f001b7802 */ /* 0x000fc40000000f00 */
[----:B------:R-:W-:Y:S02]  /*d710*/  MOV R20, 0xd730 ;  /* 0x0000d73000147802 */ /* 0x000fe40000000f00 */
[----:B------:R-:W-:Y:S05]  /*d720*/  CALL.REL.NOINC `($__internal_157_$__cuda_sm70_shflsync_down_p) ;  /* 0x000001f000007944 */ /* 0x000fea0003c00000 */
[----:B------:R-:W-:Y:S01]  /*d730*/  FADD.FTZ R22, R24, R22 ;  /* 0x0000001618167221 */ /* 0x000fe20000010000 */
[----:B------:R-:W-:Y:S01]  /*d740*/  MOV R27, 0x1f ;  /* 0x0000001f001b7802 */ /* 0x000fe20000000f00 */
[----:B-1----:R-:W-:Y:S01]  /*d750*/  FADD.FTZ R23, R23, R2 ;  /* 0x0000000217177221 */ /* 0x002fe20000010000 */
[----:B------:R-:W-:Y:S01]  /*d760*/  HFMA2.MMA R2, -RZ, RZ, 0, 1.1920928955078125e-07 ;  /* 0x00000002ff027435 */ /* 0x000fe200000001ff */
[----:B------:R-:W-:Y:S02]  /*d770*/  MOV R26, 0xffffffff ;  /* 0xffffffff001a7802 */ /* 0x000fe40000000f00 */
[----:B------:R-:W-:Y:S02]  /*d780*/  MOV R21, R22 ;  /* 0x0000001600157202 */ /* 0x000fe40000000f00 */
[----:B------:R-:W-:Y:S02]  /*d790*/  MOV R20, 0xd7b0 ;  /* 0x0000d7b000147802 */ /* 0x000fe40000000f00 */
[----:B------:R-:W-:Y:S05]  /*d7a0*/  CALL.REL.NOINC `($__internal_157_$__cuda_sm70_shflsync_down_p) ;  /* 0x0000017000007944 */ /* 0x000fea0003c00000 */
[----:B-1----:R-:W-:Y:S01]  /*d7b0*/  IMAD.MOV.U32 R24, RZ, RZ, R2 ;  /* 0x000000ffff187224 */ /* 0x002fe200078e0002 */
[----:B------:R-:W-:Y:S01]  /*d7c0*/  HFMA2.MMA R2, -RZ, RZ, 0, 1.1920928955078125e-07 ;  /* 0x00000002ff027435 */ /* 0x000fe200000001ff */
[----:B------:R-:W-:-:S02]  /*d7d0*/  MOV R21, R23 ;  /* 0x0000001700157202 */ /* 0x000fc40000000f00 */
[----:B------:R-:W-:Y:S02]  /*d7e0*/  MOV R27, 0x1f ;  /* 0x0000001f001b7802 */ /* 0x000fe40000000f00 */
[----:B------:R-:W-:Y:S02]  /*d7f0*/  MOV R26, 0xffffffff ;  /* 0xffffffff001a7802 */ /* 0x000fe40000000f00 */
[----:B------:R-:W-:Y:S02]  /*d800*/  MOV R20, 0xd820 ;  /* 0x0000d82000147802 */ /* 0x000fe40000000f00 */
[----:B------:R-:W-:Y:S05]  /*d810*/  CALL.REL.NOINC `($__internal_157_$__cuda_sm70_shflsync_down_p) ;  /* 0x0000010000007944 */ /* 0x000fea0003c00000 */
[----:B------:R-:W-:Y:S01]  /*d820*/  FADD.FTZ R22, R24, R22 ;  /* 0x0000001618167221 */ /* 0x000fe20000010000 */
[----:B------:R-:W-:Y:S01]  /*d830*/  HFMA2.MMA R27, -RZ, RZ, 0, 1.847743988037109375e-06 ;  /* 0x0000001fff1b7435 */ /* 0x000fe200000001ff */
[----:B-1----:R-:W-:Y:S01]  /*d840*/  FADD.FTZ R23, R23, R2 ;  /* 0x0000000217177221 */ /* 0x002fe20000010000 */
[----:B------:R-:W-:Y:S01]  /*d850*/  MOV R26, 0xffffffff ;  /* 0xffffffff001a7802 */ /* 0x000fe20000000f00 */
[----:B------:R-:W-:Y:S01]  /*d860*/  IMAD.MOV.U32 R2, RZ, RZ, 0x1 ;  /* 0x00000001ff027424 */ /* 0x000fe200078e00ff */
[----:B------:R-:W-:Y:S02]  /*d870*/  MOV R21, R22 ;  /* 0x0000001600157202 */ /* 0x000fe40000000f00 */
[----:B------:R-:W-:-:S02]  /*d880*/  MOV R20, 0xd8a0 ;  /* 0x0000d8a000147802 */ /* 0x000fc40000000f00 */
[----:B------:R-:W-:Y:S05]  /*d890*/  CALL.REL.NOINC `($__internal_157_$__cuda_sm70_shflsync_down_p) ;  /* 0x0000008000007944 */ /* 0x000fea0003c00000 */
[----:B-1----:R-:W-:Y:S01]  /*d8a0*/  MOV R24, R2 ;  /* 0x0000000200187202 */ /* 0x002fe20000000f00 */
[----:B------:R-:W-:Y:S01]  /*d8b0*/  HFMA2.MMA R2, -RZ, RZ, 0, 5.9604644775390625e-08 ;  /* 0x00000001ff027435 */ /* 0x000fe200000001ff */
[----:B------:R-:W-:Y:S01]  /*d8c0*/  IMAD.MOV.U32 R21, RZ, RZ, R23 ;  /* 0x000000ffff157224 */ /* 0x000fe200078e0017 */
[----:B------:R-:W-:-:S02]  /*d8d0*/  MOV R27, 0x1f ;  /* 0x0000001f001b7802 */ /* 0x000fc40000000f00 */
[----:B------:R-:W-:Y:S02]  /*d8e0*/  MOV R26, 0xffffffff ;  /* 0xffffffff001a7802 */ /* 0x000fe40000000f00 */
[----:B------:R-:W-:Y:S02]  /*d8f0*/  MOV R20, 0xd910 ;  /* 0x0000d91000147802 */ /* 0x000fe40000000f00 */
[----:B------:R-:W-:Y:S05]  /*d900*/  CALL.REL.NOINC `($__internal_157_$__cuda_sm70_shflsync_down_p) ;  /* 0x0000001000007944 */ /* 0x000fea0003c00000 */
[----:B-1----:R-:W-:Y:S05]  /*d910*/  BRA `(.L_x_11235) ;  /* 0xffff88a000007947 */ /* 0x002fea000383ffff */
        .weak           $__internal_157_$__cuda_sm70_shflsync_down_p
        .type           $__internal_157_$__cuda_sm70_shflsync_down_p,@function
        .size           $__internal_157_$__cuda_sm70_shflsync_down_p,(.L_x_14375 - $__internal_157_$__cuda_sm70_shflsync_down_p)
$__internal_157_$__cuda_sm70_shflsync_down_p:
[----:B------:R-:W-:Y:S04]  /*d920*/  WARPSYNC R26 ;  /* 0x0000001a00007348 */ /* 0x000fe80003800000 */
[----:B------:R0:W1:Y:S02]  /*d930*/  SHFL.DOWN PT, R2, R21, R2, R27 ;  /* 0x0800000215027389 */ /* 0x00006400000e001b */
[----:B0-----:R-:W-:-:S06]  /*d940*/  HFMA2.MMA R21, -RZ, RZ, 0, 0 ;  /* 0x00000000ff157435 */ /* 0x001fcc00000001ff */
[----:B------:R-:W-:Y:S05]  /*d950*/  RET.REL.NODEC R20 `(_ZN10layer_norm13ln_bwd_kernelINS_13Kernel_traitsIf6__halffS2_fjLj5120ELj1ELj1ELj4ELj16ENS_18Kernel_traits_baseILj5120EfS2_fS2_fjLj128EEEEELb1ELb1ELb1ELb0EEEvNS_9BwdParamsE) ;  /* 0xffff26a014007950 */ /* 0x000fea0003c3ffff */
.L_x_11236:
        /* <DEDUP_REMOVED lines=10> */
.L_x_14375:


//--------------------- .text._ZN10layer_norm22ln_bwd_finalize_kernelINS_22Kernel_traits_finalizeILj5120Ef6__halffS2_fjLb1ELj1024ELj4ENS_18Kernel_traits_baseILj5120EfS2_fS2_fjLj1024EEEEELb1ELb1EEEvNS_9BwdParamsE --------------------------
	.section	.text._ZN10layer_norm22ln_bwd_finalize_kernelINS_22Kernel_traits_finalizeILj5120Ef6__halffS2_fjLb1ELj1024ELj4ENS_18Kernel_traits_baseILj5120EfS2_fS2_fjLj1024EEEEELb1ELb1EEEvNS_9BwdParamsE,"ax",@progbits
	.sectioninfo	@"SHI_REGISTERS=32"
	.align	128
        .global         _ZN10layer_norm22ln_bwd_finalize_kernelINS_22Kernel_traits_finalizeILj5120Ef6__halffS2_fjLb1ELj1024ELj4ENS_18Kernel_traits_baseILj5120EfS2_fS2_fjLj1024EEEEELb1ELb1EEEvNS_9BwdParamsE
        .type           _ZN10layer_norm22ln_bwd_finalize_kernelINS_22Kernel_traits_finalizeILj5120Ef6__halffS2_fjLb1ELj1024ELj4ENS_18Kernel_traits_baseILj5120EfS2_fS2_fjLj1024EEEEELb1ELb1EEEvNS_9BwdParamsE,@function
        .size           _ZN10layer_norm22ln_bwd_finalize_kernelINS_22Kernel_traits_finalizeILj5120Ef6__halffS2_fjLb1ELj1024ELj4ENS_18Kernel_traits_baseILj5120EfS2_fS2_fjLj1024EEEEELb1ELb1EEEvNS_9BwdParamsE,(.L_x_14376 - _ZN10layer_norm22ln_bwd_finalize_kernelINS_22Kernel_traits_finalizeILj5120Ef6__halffS2_fjLb1ELj1024ELj4ENS_18Kernel_traits_baseILj5120EfS2_fS2_fjLj1024EEEEELb1ELb1EEEvNS_9BwdParamsE)
        .other          _ZN10layer_norm22ln_bwd_finalize_kernelINS_22Kernel_traits_finalizeILj5120Ef6__halffS2_fjLb1ELj1024ELj4ENS_18Kernel_traits_baseILj5120EfS2_fS2_fjLj1024EEEEELb1ELb1EEEvNS_9BwdParamsE,@"STO_CUDA_ENTRY STV_DEFAULT"
_ZN10layer_norm22ln_bwd_finalize_kernelINS_22Kernel_traits_finalizeILj5120Ef6__halffS2_fjLb1ELj1024ELj4ENS_18Kernel_traits_baseILj5120EfS2_fS2_fjLj1024EEEEELb1ELb1EEEvNS_9BwdParamsE:
.text._ZN10layer_norm22ln_bwd_finalize_kernelINS_22Kernel_traits_finalizeILj5120Ef6__halffS2_fjLb1ELj1024ELj4ENS_18Kernel_traits_baseILj5120EfS2_fS2_fjLj1024EEEEELb1ELb1EEEvNS_9BwdParamsE:
        /* <DEDUP_REMOVED lines=19> */
.L_x_11249:
        /* <DEDUP_REMOVED lines=32> */
.L_x_11241:
        /* <DEDUP_REMOVED lines=47> */
.L_x_11240:
[----:B------:R-:W-:Y:S05]  /*0620*/  BSYNC B1 ;  /* 0x0000000000017941 */ /* 0x000fea0003800000 */
.L_x_11239:
        /* <DEDUP_REMOVED lines=29> */
.L_x_11243:
[----:B------:R-:W-:Y:S05]  /*0800*/  BSYNC B1 ;  /* 0x0000000000017941 */ /* 0x000fea0003800000 */
.L_x_11242:
        /* <DEDUP_REMOVED lines=13> */
.L_x_11238:
[----:B------:R-:W-:Y:S05]  /*08e0*/  BSYNC B0 ;  /* 0x0000000000007941 */ /* 0x000fea0003800000 */
.L_x_11237:
        /* <DEDUP_REMOVED lines=12> */
.L_x_11250:
        /* <DEDUP_REMOVED lines=27> */
.L_x_11251:
        /* <DEDUP_REMOVED lines=9> */
.L_x_11244:
        /* <DEDUP_REMOVED lines=16> */
.L_x_11248:
[----:B------:R-:W-:Y:S05]  /*0cf0*/  BSYNC B0 ;  /* 0x0000000000007941 */ /* 0x000fea0003800000 */
.L_x_11247:
[C---:B------:R-:W-:Y:S02]  /*0d00*/  ISETP.GT.U32.AND P1, PT, R4.reuse, -0x1401, PT ;  /* 0xffffebff0400780c */ /* 0x040fe40003f24070 */
[----:B------:R-:W-:-:S02]  /*0d10*/  IADD3 R4, R4, 0x1400, RZ ;  /* 0x0000140004047810 */ /* 0x000fc40007ffe0ff */
[----:B------:R-:W-:-:S09]  /*0d20*/  IADD3 R5, R5, 0xa00, RZ ;  /* 0x00000a0005057810 */ /* 0x000fd20007ffe0ff */
[----:B012---:R-:W-:Y:S05]  /*0d30*/  @P1 BRA `(.L_x_11249) ;  /* 0xfffff3f000001947 */ /* 0x007fea000383ffff */
[----:B------:R-:W-:Y:S05]  /*0d40*/  EXIT ;  /* 0x000000000000794d */ /* 0x000fea0003800000 */
.L_x_11245:
[----:B------:R-:W-:Y:S01]  /*0d50*/  HFMA2.MMA R14, -RZ, RZ, 0, 1.847743988037109375e-06 ;  /* 0x0000001fff0e7435 */ /* 0x000fe200000001ff */
[----:B---3--:R-:W-:Y:S01]  /*0d60*/  IMAD.MOV.U32 R18, RZ, RZ, R10 ;  /* 0x000000ffff127224 */ /* 0x008fe200078e000a */
[----:B------:R-:W-:Y:S01]  /*0d70*/  MOV R17, 0x1 ;  /* 0x0000000100117802 */ /* 0x000fe20000000f00 */
[----:B------:R-:W-:Y:S01]  /*0d80*/  IMAD.MOV.U32 R19, RZ, RZ, -0x1 ;  /* 0xffffffffff137424 */ /* 0x000fe200078e00ff */
[----:B------:R-:W-:Y:S02]  /*0d90*/  MOV R8, 0xdb0 ;  /* 0x00000db000087802 */ /* 0x000fe40000000f00 */
[----:B012---:R-:W-:Y:S05]  /*0da0*/  CALL.REL.NOINC `($__internal_158_$__cuda_sm70_shflsync_bfly_p) ;  /* 0x0000059000007944 */ /* 0x007fea0003c00000 */
[----:B01----:R-:W-:Y:S05]  /*0db0*/  BRA `(.L_x_11250) ;  /* 0xfffffbf000007947 */ /* 0x003fea000383ffff */
.L_x_11246:
[----:B------:R-:W-:Y:S01]  /*0dc0*/  HFMA2.MMA R14, -RZ, RZ, 0, 1.847743988037109375e-06 ;  /* 0x0000001fff0e7435 */ /* 0x000fe200000001ff */
[----:B------:R-:W-:Y:S01]  /*0dd0*/  MOV R17, 0x2 ;  /* 0x0000000200117802 */ /* 0x000fe20000000f00 */
[----:B------:R-:W-:Y:S01]  /*0de0*/  IMAD.MOV.U32 R19, RZ, RZ, -0x1 ;  /* 0xffffffffff137424 */ /* 0x000fe200078e00ff */
[----:B------:R-:W-:-:S03]  /*0df0*/  MOV R8, 0xe10 ;  /* 0x00000e1000087802 */ /* 0x000fc60000000f00 */
[----:B0123--:R-:W-:Y:S05]  /*0e00*/  CALL.REL.NOINC `($__internal_158_$__cuda_sm70_shflsync_bfly_p) ;  /* 0x0000053000007944 */ /* 0x00ffea0003c00000 */
[----:B01----:R-:W-:Y:S01]  /*0e10*/  FADD.FTZ R18, R18, R14 ;  /* 0x0000000e12127221 */ /* 0x003fe20000010000 */
[----:B------:R-:W-:Y:S01]  /*0e20*/  HFMA2.MMA R14, -RZ, RZ, 0, 1.847743988037109375e-06 ;  /* 0x0000001fff0e7435 */ /* 0x000fe200000001ff */
[----:B------:R-:W-:Y:S01]  /*0e30*/  MOV R17, 0x4 ;  /* 0x0000000400117802 */ /* 0x000fe20000000f00 */
[----:B------:R-:W-:Y:S01]  /*0e40*/  IMAD.MOV.U32 R19, RZ, RZ, -0x1 ;  /* 0xffffffffff137424 */ /* 0x000fe200078e00ff */
[----:B------:R-:W-:-:S03]  /*0e50*/  MOV R8, 0xe70 ;  /* 0x00000e7000087802 */ /* 0x000fc60000000f00 */
[----:B------:R-:W-:Y:S05]  /*0e60*/  CALL.REL.NOINC `($__internal_158_$__cuda_sm70_shflsync_bfly_p) ;  /* 0x000004d000007944 */ /* 0x000fea0003c00000 */
[----:B01----:R-:W-:Y:S01]  /*0e70*/  FADD.FTZ R18, R18, R14 ;  /* 0x0000000e12127221 */ /* 0x003fe20000010000 */
[----:B------:R-:W-:Y:S01]  /*0e80*/  HFMA2.MMA R14, -RZ, RZ, 0, 1.847743988037109375e-06 ;  /* 0x0000001fff0e7435 */ /* 0x000fe200000001ff */
[----:B------:R-:W-:-:S02]  /*0e90*/  MOV R17, 0x8 ;  /* 0x0000000800117802 */ /* 0x000fc40000000f00 */
[----:B------:R-:W-:Y:S02]  /*0ea0*/  MOV R19, 0xffffffff ;  /* 0xffffffff00137802 */ /* 0x000fe40000000f00 */
[----:B------:R-:W-:Y:S02]  /*0eb0*/  MOV R8, 0xed0 ;  /* 0x00000ed000087802 */ /* 0x000fe40000000f00 */
[----:B------:R-:W-:Y:S05]  /*0ec0*/  CALL.REL.NOINC `($__internal_158_$__cuda_sm70_shflsync_bfly_p) ;  /* 0x0000047000007944 */ /* 0x000fea0003c00000 */
[----:B-1----:R-:W-:Y:S01]  /*0ed0*/  FADD.FTZ R10, R18, R14 ;  /* 0x0000000e120a7221 */ /* 0x002fe20000010000 */
[----:B------:R-:W-:Y:S01]  /*0ee0*/  HFMA2.MMA R14, -RZ, RZ, 0, 1.847743988037109375e-06 ;  /* 0x0000001fff0e7435 */ /* 0x000fe200000001ff */
[----:B0-----:R-:W-:Y:S01]  /*0ef0*/  IMAD.MOV.U32 R17, RZ, RZ, 0x10 ;  /* 0x00000010ff117424 */ /* 0x001fe200078e00ff */
[----:B------:R-:W-:Y:S02]  /*0f00*/  MOV R19, 0xffffffff ;  /* 0xffffffff00137802 */ /* 0x000fe40000000f00 */
[----:B------:R-:W-:Y:S02]  /*0f10*/  MOV R18, R10 ;  /* 0x0000000a00127202 */ /* 0x000fe40000000f00 */
[----:B------:R-:W-:Y:S02]  /*0f20*/  MOV R8, 0xf40 ;  /* 0x00000f4000087802 */ /* 0x000fe40000000f00 */
[----:B------:R-:W-:Y:S05]  /*0f30*/  CALL.REL.NOINC `($__internal_158_$__cuda_sm70_shflsync_bfly_p) ;  /* 0x0000040000007944 */ /* 0x000fea0003c00000 */
[----:B0-----:R-:W-:Y:S01]  /*0f40*/  HFMA2.MMA R17, -RZ, RZ, 0, 5.9604644775390625e-08 ;  /* 0x00000001ff117435 */ /* 0x001fe200000001ff */
[----:B-1----:R-:W-:Y:S01]  /*0f50*/  IMAD.MOV.U32 R13, RZ, RZ, R14 ;  /* 0x000000ffff0d7224 */ /* 0x002fe200078e000e */
[----:B------:R-:W-:Y:S01]  /*0f60*/  MOV R18, R15 ;  /* 0x0000000f00127202 */ /* 0x000fe20000000f00 */
[----:B------:R-:W-:Y:S01]  /*0f70*/  IMAD.MOV.U32 R19, RZ, RZ, -0x1 ;  /* 0xffffffffff137424 */ /* 0x000fe200078e00ff */
[----:B------:R-:W-:-:S02]  /*0f80*/  MOV R14, 0x1f ;  /* 0x0000001f000e7802 */ /* 0x000fc40000000f00 */
[----:B------:R-:W-:Y:S02]  /*0f90*/  MOV R8, 0xfb0 ;  /* 0x00000fb000087802 */ /* 0x000fe40000000f00 */
[----:B------:R-:W-:Y:S05]  /*0fa0*/  CALL.REL.NOINC `($__internal_158_$__cuda_sm70_shflsync_bfly_p) ;  /* 0x0000039000007944 */ /* 0x000fea0003c00000 */
[----:B0-----:R-:W-:Y:S01]  /*0fb0*/  HFMA2.MMA R17, -RZ, RZ, 0, 1.1920928955078125e-07 ;  /* 0x00000002ff117435 */ /* 0x001fe200000001ff */
[----:B-1----:R-:W-:Y:S01]  /*0fc0*/  FADD.FTZ R18, R15, R14 ;  /* 0x0000000e0f127221 */ /* 0x002fe20000010000 */
[----:B------:R-:W-:Y:S02]  /*0fd0*/  MOV R14, 0x1f ;  /* 0x0000001f000e7802 */ /* 0x000fe40000000f00 */
[----:B------:R-:W-:Y:S02]  /*0fe0*/  MOV R19, 0xffffffff ;  /* 0xffffffff00137802 */ /* 0x000fe40000000f00 */
[----:B------:R-:W-:Y:S02]  /*0ff0*/  MOV R8, 0x1010 ;  /* 0x0000101000087802 */ /* 0x000fe40000000f00 */
[----:B------:R-:W-:Y:S05]  /*1000*/  CALL.REL.NOINC `($__internal_158_$__cuda_sm70_shflsync_bfly_p) ;  /* 0x0000033000007944 */ /* 0x000fea0003c00000 */
[----:B01----:R-:W-:Y:S01]  /*1010*/  FADD.FTZ R18, R18, R14 ;  /* 0x0000000e12127221 */ /* 0x003fe20000010000 */
[----:B------:R-:W-:Y:S01]  /*1020*/  HFMA2.MMA R14, -RZ, RZ, 0, 1.847743988037109375e-06 ;  /* 0x0000001fff0e7435 */ /* 0x000fe200000001ff */
[----:B------:R-:W-:Y:S01]  /*1030*/  IMAD.MOV.U32 R17, RZ, RZ, 0x4 ;  /* 0x00000004ff117424 */ /* 0x000fe200078e00ff */
[----:B------:R-:W-:Y:S02]  /*1040*/  MOV R19, 0xffffffff ;  /* 0xffffffff00137802 */ /* 0x000fe40000000f00 */
[----:B------:R-:W-:-:S02]  /*1050*/  MOV R8, 0x1070 ;  /* 0x0000107000087802 */ /* 0x000fc40000000f00 */
[----:B------:R-:W-:Y:S05]  /*1060*/  CALL.REL.NOINC `($__internal_158_$__cuda_sm70_shflsync_bfly_p) ;  /* 0x000002d000007944 */ /* 0x000fea0003c00000 */
[----:B0-----:R-:W-:Y:S01]  /*1070*/  HFMA2.MMA R17, -RZ, RZ, 0, 4.76837158203125e-07 ;  /* 0x00000008ff117435 */ /* 0x001fe200000001ff */
[----:B-1----:R-:W-:Y:S01]  /*1080*/  FADD.FTZ R18, R18, R14 ;  /* 0x0000000e12127221 */ /* 0x002fe20000010000 */
[----:B------:R-:W-:Y:S01]  /*1090*/  MOV R19, 0xffffffff ;  /* 0xffffffff00137802 */ /* 0x000fe20000000f00 */
[----:B------:R-:W-:Y:S01]  /*10a0*/  IMAD.MOV.U32 R14, RZ, RZ, 0x1f ;  /* 0x0000001fff0e7424 */ /* 0x000fe200078e00ff */
[----:B------:R-:W-:-:S02]  /*10b0*/  MOV R8, 0x10d0 ;  /* 0x000010d000087802 */ /* 0x000fc40000000f00 */
[----:B------:R-:W-:Y:S05]  /*10c0*/  CALL.REL.NOINC `($__internal_158_$__cuda_sm70_shflsync_bfly_p) ;  /* 0x0000027000007944 */ /* 0x000fea0003c00000 */
[----:B-1----:R-:W-:Y:S01]  /*10d0*/  FADD.FTZ R12, R18, R14 ;  /* 0x0000000e120c7221 */ /* 0x002fe20000010000 */
[----:B0-----:R-:W-:Y:S01]  /*10e0*/  HFMA2.MMA R17, -RZ, RZ, 0, 9.5367431640625e-07 ;  /* 0x00000010ff117435 */ /* 0x001fe200000001ff */
[----:B------:R-:W-:Y:S01]  /*10f0*/  MOV R14, 0x1f ;  /* 0x0000001f000e7802 */ /* 0x000fe20000000f00 */
[----:B------:R-:W-:Y:S01]  /*1100*/  IMAD.MOV.U32 R19, RZ, RZ, -0x1 ;  /* 0xffffffffff137424 */ /* 0x000fe200078e00ff */
[----:B------:R-:W-:-:S02]  /*1110*/  MOV R8, 0x1140 ;  /* 0x0000114000087802 */ /* 0x000fc40000000f00 */
[----:B------:R-:W-:Y:S02]  /*1120*/  MOV R18, R12 ;  /* 0x0000000c00127202 */ /* 0x000fe40000000f00 */
[----:B------:R-:W-:Y:S05]  /*1130*/  CALL.REL.NOINC `($__internal_158_$__cuda_sm70_shflsync_bfly_p) ;  /* 0x0000020000007944 */ /* 0x000fea0003c00000 */
[----:B-1----:R-:W-:Y:S01]  /*1140*/  MOV R15, R14 ;  /* 0x0000000e000f7202 */ /* 0x002fe20000000f00 */
[----:B------:R-:W-:Y:S01]  /*1150*/  HFMA2.MMA R14, -RZ, RZ, 0, 1.847743988037109375e-06 ;  /* 0x0000001fff0e7435 */ /* 0x000fe200000001ff */
[----:B0-----:R-:W-:Y:S01]  /*1160*/  MOV R18, R11 ;  /* 0x0000000b00127202 */ /* 0x001fe20000000f00 */
[----:B------:R-:W-:Y:S01]  /*1170*/  IMAD.MOV.U32 R17, RZ, RZ, 0x1 ;  /* 0x00000001ff117424 */ /* 0x000fe200078e00ff */
[----:B------:R-:W-:Y:S02]  /*1180*/  MOV R19, 0xffffffff ;  /* 0xffffffff00137802 */ /* 0x000fe40000000f00 */
[----:B------:R-:W-:Y:S02]  /*1190*/  MOV R8, 0x11b0 ;  /* 0x000011b000087802 */ /* 0x000fe40000000f00 */
[----:B------:R-:W-:Y:S05]  /*11a0*/  CALL.REL.NOINC `($__internal_158_$__cuda_sm70_shflsync_bfly_p) ;  /* 0x0000019000007944 */ /* 0x000fea0003c00000 */
[----:B0-----:R-:W-:Y:S01]  /*11b0*/  HFMA2.MMA R17, -RZ, RZ, 0, 1.1920928955078125e-07 ;  /* 0x00000002ff117435 */ /* 0x001fe200000001ff */
[----:B-1----:R-:W-:Y:S01]  /*11c0*/  FADD.FTZ R18, R11, R14 ;  /* 0x0000000e0b127221 */ /* 0x002fe20000010000 */
[----:B------:R-:W-:Y:S01]  /*11d0*/  MOV R19, 0xffffffff ;  /* 0xffffffff00137802 */ /* 0x000fe20000000f00 */
[----:B------:R-:W-:Y:S01]  /*11e0*/  IMAD.MOV.U32 R14, RZ, RZ, 0x1f ;  /* 0x0000001fff0e7424 */ /* 0x000fe200078e00ff */
[----:B------:R-:W-:-:S02]  /*11f0*/  MOV R8, 0x1210 ;  /* 0x0000121000087802 */ /* 0x000fc40000000f00 */
[----:B------:R-:W-:Y:S05]  /*1200*/  CALL.REL.NOINC `($__internal_158_$__cuda_sm70_shflsync_bfly_p) ;  /* 0x0000013000007944 */ /* 0x000fea0003c00000 */
[----:B0-----:R-:W-:Y:S01]  /*1210*/  HFMA2.MMA R17, -RZ, RZ, 0, 2.384185791015625e-07 ;  /* 0x00000004ff117435 */ /* 0x001fe200000001ff */
[----:B-1----:R-:W-:Y:S01]  /*1220*/  FADD.FTZ R18, R18, R14 ;  /* 0x0000000e12127221 */ /* 0x002fe20000010000 */
[----:B------:R-:W-:Y:S01]  /*1230*/  MOV R14, 0x1f ;  /* 0x0000001f000e7802 */ /* 0x000fe20000000f00 */
[----:B------:R-:W-:Y:S01]  /*1240*/  IMAD.MOV.U32 R19, RZ, RZ, -0x1 ;  /* 0xffffffffff137424 */ /* 0x000fe200078e00ff */
[----:B------:R-:W-:-:S02]  /*1250*/  MOV R8, 0x1270 ;  /* 0x0000127000087802 */ /* 0x000fc40000000f00 */
[----:B------:R-:W-:Y:S05]  /*1260*/  CALL.REL.NOINC `($__internal_158_$__cuda_sm70_shflsync_bfly_p) ;  /* 0x000000d000007944 */ /* 0x000fea0003c00000 */
[----:B0-----:R-:W-:Y:S01]  /*1270*/  HFMA2.MMA R17, -RZ, RZ, 0, 4.76837158203125e-07 ;  /* 0x00000008ff117435 */ /* 0x001fe200000001ff */
[----:B-1----:R-:W-:Y:S01]  /*1280*/  FADD.FTZ R18, R18, R14 ;  /* 0x0000000e12127221 */ /* 0x002fe20000010000 */
[----:B------:R-:W-:-:S02]  /*1290*/  MOV R14, 0x1f ;  /* 0x0000001f000e7802 */ /* 0x000fc40000000f00 */
[----:B------:R-:W-:Y:S02]  /*12a0*/  MOV R19, 0xffffffff ;  /* 0xffffffff00137802 */ /* 0x000fe40000000f00 */
[----:B------:R-:W-:Y:S02]  /*12b0*/  MOV R8, 0x12d0 ;  /* 0x000012d000087802 */ /* 0x000fe40000000f00 */
[----:B------:R-:W-:Y:S05]  /*12c0*/  CALL.REL.NOINC `($__internal_158_$__cuda_sm70_shflsync_bfly_p) ;  /* 0x0000007000007944 */ /* 0x000fea0003c00000 */
[----:B01----:R-:W-:Y:S01]  /*12d0*/  FADD.FTZ R18, R18, R14 ;  /* 0x0000000e12127221 */ /* 0x003fe20000010000 */
[----:B------:R-:W-:Y:S01]  /*12e0*/  HFMA2.MMA R14, -RZ, RZ, 0, 1.847743988037109375e-06 ;  /* 0x0000001fff0e7435 */ /* 0x000fe200000001ff */
[----:B------:R-:W-:Y:S01]  /*12f0*/  IMAD.MOV.U32 R17, RZ, RZ, 0x10 ;  /* 0x00000010ff117424 */ /* 0x000fe200078e00ff */
[----:B------:R-:W-:Y:S02]  /*1300*/  MOV R19, 0xffffffff ;  /* 0xffffffff00137802 */ /* 0x000fe40000000f00 */
[----:B------:R-:W-:Y:S02]  /*1310*/  MOV R8, 0x1330 ;  /* 0x0000133000087802 */ /* 0x000fe40000000f00 */
[----:B------:R-:W-:Y:S05]  /*1320*/  CALL.REL.NOINC `($__internal_158_$__cuda_sm70_shflsync_bfly_p) ;  /* 0x0000001000007944 */ /* 0x000fea0003c00000 */
[----:B01----:R-:W-:Y:S05]  /*1330*/  BRA `(.L_x_11251) ;  /* 0xfffff82000007947 */ /* 0x003fea000383ffff */
        .weak           $__internal_158_$__cuda_sm70_shflsync_bfly_p
        .type           $__internal_158_$__cuda_sm70_shflsync_bfly_p,@function
        .size           $__internal_158_$__cuda_sm70_shflsync_bfly_p,(.L_x_14376 - $__internal_158_$__cuda_sm70_shflsync_bfly_p)
$__internal_158_$__cuda_sm70_shflsync_bfly_p:
[----:B------:R-:W-:Y:S01]  /*1340*/  HFMA2.MMA R9, -RZ, RZ, 0, 0 ;  /* 0x00000000ff097435 */ /* 0x000fe200000001ff */
[----:B------:R-:W-:Y:S04]  /*1350*/  WARPSYNC R19 ;  /* 0x0000001300007348 */ /* 0x000fe80003800000 */
[----:B------:R0:W1:Y:S01]  /*1360*/  SHFL.BFLY PT, R14, R18, R17, R14 ;  /* 0x0c000011120e7389 */ /* 0x00006200000e000e */
[----:B------:R-:W-:Y:S05]  /*1370*/  RET.REL.NODEC R8 `(_ZN10layer_norm22ln_bwd_finalize_kernelINS_22Kernel_traits_finalizeILj5120Ef6__halffS2_fjLb1ELj1024ELj4ENS_18Kernel_traits_baseILj5120EfS2_fS2_fjLj1024EEEEELb1ELb1EEEvNS_9BwdParamsE) ;  /* 0xffffec8008007950 */ /* 0x000fea0003c3ffff */
.L_x_11252:
        /* <DEDUP_REMOVED lines=16> */
.L_x_14376:


//--------------------- .text._ZN10layer_norm13ln_bwd_kernelINS_13Kernel_traitsIf6__halffS2_fjLj5120ELj1ELj1ELj4ELj16ENS_18Kernel_traits_baseILj5120EfS2_fS2_fjLj128EEEEELb1ELb1ELb1ELb1EEEvNS_9BwdParamsE --------------------------
	.section	.text._ZN10layer_norm13ln_bwd_kernelINS_13Kernel_traitsIf6__halffS2_fjLj5120ELj1ELj1ELj4ELj16ENS_18Kernel_traits_baseILj5120EfS2_fS2_fjLj128EEEEELb1ELb1ELb1ELb1EEEvNS_9BwdParamsE,"ax",@progbits
	.sectioninfo	@"SHI_REGISTERS=255"
	.align	128
        .global         _ZN10layer_norm13ln_bwd_kernelINS_13Kernel_traitsIf6__halffS2_fjLj5120ELj1ELj1ELj4ELj16ENS_18Kernel_traits_baseILj5120EfS2_fS2_fjLj128EEEEELb1ELb1ELb1ELb1EEEvNS_9BwdParamsE
        .type           _ZN10layer_norm13ln_bwd_kernelINS_13Kernel_traitsIf6__halffS2_fjLj5120ELj1ELj1ELj4ELj16ENS_18Kernel_traits_baseILj5120EfS2_fS2_fjLj128EEEEELb1ELb1ELb1ELb1EEEvNS_9BwdParamsE,@function
        .size           _ZN10layer_norm13ln_bwd_kernelINS_13Kernel_traitsIf6__halffS2_fjLj5120ELj1ELj1ELj4ELj16ENS_18Kernel_traits_baseILj5120EfS2_fS2_fjLj128EEEEELb1ELb1ELb1ELb1EEEvNS_9BwdParamsE,(.L_x_14377 - _ZN10layer_norm13ln_bwd_kernelINS_13Kernel_traitsIf6__halffS2_fjLj5120ELj1ELj1ELj4ELj16ENS_18Kernel_traits_baseILj5120EfS2_fS2_fjLj128EEEEELb1ELb1ELb1ELb1EEEvNS_9BwdParamsE)
        .other          _ZN10layer_norm13ln_bwd_kernelINS_13Kernel_traitsIf6__halffS2_fjLj5120ELj1ELj1ELj4ELj16ENS_18Kernel_traits_baseILj5120EfS2_fS2_fjLj128EEEEELb1ELb1ELb1ELb1EEEvNS_9BwdParamsE,@"STO_CUDA_ENTRY STV_DEFAULT"
_ZN10layer_norm13ln_bwd_kernelINS_13Kernel_traitsIf6__halffS2_fjLj5120ELj1ELj1ELj4ELj16ENS_18Kernel_traits_baseILj5120EfS2_fS2_fjLj128EEEEELb1ELb1ELb1ELb1EEEvNS_9BwdParamsE:
.text._ZN10layer_norm13ln_bwd_kernelINS_13Kernel_traitsIf6__halffS2_fjLj5120ELj1ELj1ELj4ELj16ENS_18Kernel_traits_baseILj5120EfS2_fS2_fjLj128EEEEELb1ELb1ELb1ELb1EEEvNS_9BwdParamsE:
        /* <DEDUP_REMOVED lines=69> */
.L_x_11253:
        /* <DEDUP_REMOVED lines=128> */
.L_x_11428:
        /* <DEDUP_REMOVED lines=34> */
[----:B------:R-:W-:Y:S01]  /*0e70*/  @P1 IMAD R188, R188, c[0x0][0x168], RZ ;  /* 0x00005a00bcbc1a24 */ /* 0x000fe200078e02ff */
[----:B------:R-:W-:Y:S01]  /*0e80*/  HFMA2.MMA R197, -RZ, RZ, 0, 4.76837158203125e-07 ;  /* 0x00000008ffc57435 */ /* 0x000fe200000001ff */
[----:B------:R-:W-:Y:S01]  /*0e90*/  MOV R190, RZ ;  /* 0x000000ff00be7202 */ /* 0x000fe20000000f00 */
[----:B------:R0:W5:Y:S02]  /*0ea0*/  @P0 LDG.E.128 R124, [R240.64] ;  /* 0x00000004f07c0981 */ /* 0x000164000c1e1d00 */
[----:B------:R-:W-:Y:S02]  /*0eb0*/  @P1 SHF.R.S32.HI R189, RZ, 0x1f, R188 ;  /* 0x0000001fffbd1819 */ /* 0x000fe400000114bc */
[----:B------:R0:W5:Y:S02]  /*0ec0*/  @P0 LDG.E.128 R128, [R240.64+0x10] ;  /* 0x00001004f0800981 */ /* 0x000164000c1e1d00 */
        /* <DEDUP_REMOVED lines=29> */
.L_x_11256:
[----:B0-----:R0:W-:Y:S01]  /*10a0*/  STL [R1+0x25c], R117 ;  /* 0x00025c7501007387 */ /* 0x0011e20000100800 */
[----:B------:R-:W-:-:S02]  /*10b0*/  IADD3 R180, R190, -0x1, RZ ;  /* 0xffffffffbeb47810 */ /* 0x000fc40007ffe0ff */
[----:B------:R-:W-:Y:S01]  /*10c0*/  MOV R211, R202 ;  /* 0x000000ca00d37202 */ /* 0x000fe20000000f00 */
        /* <DEDUP_REMOVED lines=38> */
[----:B------:R-:W-:Y:S01]  /*1330*/  STL [R1+0x1e4], R87 ;  /* 0x0001e45701007387 */ /* 0x000fe20000100800 */
[----:B------:R-:W-:-:S03]  /*1340*/  IMAD.WIDE.U32 R196, R201, R102, c[0x0][0x188] ;  /* 0x00006200c9c47625 */ /* 0x000fc600078e0066 */
[----:B------:R-:W-:Y:S04]  /*1350*/  STL [R1+0x1e0], R86 ;  /* 0x0001e05601007387 */ /* 0x000fe80000100800 */
[----:B------:R-:W-:Y:S04]  /*1360*/  STL [R1+0x1dc], R85 ;  /* 0x0001dc5501007387 */ /* 0x000fe80000100800 */
[----:B------:R0:W-:Y:S04]  /*1370*/  STL [R1+0x1d8], R84 ;  /* 0x0001d85401007387 */ /* 0x0001e80000100800 */
[----:B------:R-:W2:Y:S04]  /*1380*/  LDG.E.128 R184, [R184.64] ;  /* 0x00000004b8b87981 */ /* 0x000ea8000c1e1d00 */
[----:B------:R1:W3:Y:S04]  /*1390*/  LDG.E.128 R192, [R196.64] ;  /* 0x00000004c4c07981 */ /* 0x0002e8000c1e1d00 */
[----:B0-----:R0:W4:Y:S01]  /*13a0*/  LDG.E R84, [R188.64] ;  /* 0x00000004bc547981 */ /* 0x001122000c1e1900 */
[----:B------:R-:W-:Y:S01]  /*13b0*/  IADD3 R250, R0, 0x200, RZ ;  /* 0x0000020000fa7810 */ /* 0x000fe20007ffe0ff */
[----:B------:R-:W-:Y:S01]  /*13c0*/  IMAD.WIDE.U32 R212, R211, R102, c[0x0][0x188] ;  /* 0x00006200d3d47625 */ /* 0x000fe200078e0066 */
[----:B------:R-:W-:-:S02]  /*13d0*/  IADD3 R222, R234, 0x80, RZ ;  /* 0x00000080eade7810 */ /* 0x000fc40007ffe0ff */
        /* <DEDUP_REMOVED lines=42> */
[----:B--2---:R-:W-:-:S02]  /*1680*/  HADD2.F32 R117, -RZ, R184.H0_H0 ;  /* 0x200000b8ff757230 */ /* 0x004fc40000004100 */
[----:B------:R-:W-:Y:S01]  /*1690*/  HADD2.F32 R116, -RZ, R184.H1_H1 ;  /* 0x300000b8ff747230 */ /* 0x000fe20000004100 */
[----:B----4-:R-:W-:Y:S02]  /*16a0*/  FSEL R249, R84, RZ, !P1 ;  /* 0x000000ff54f97208 */ /* 0x010fe40004800000 */
[----:B------:R-:W-:-:S03]  /*16b0*/  IADD3 R184, R251, 0x80, RZ ;  /* 0x00000080fbb87810 */ /* 0x000fc60007ffe0ff */
[----:B---3--:R-:W-:Y:S01]  /*16c0*/  FADD.FTZ R106, -R249, R192 ;  /* 0x000000c0f96a7221 */ /* 0x008fe20000010100 */
[----:B------:R-:W-:Y:S01]  /*16d0*/  MOV R192, 0x8 ;  /* 0x0000000800c07802 */ /* 0x000fe20000000f00 */
[--C-:B------:R-:W-:Y:S02]  /*16e0*/  HADD2.F32 R113, -RZ, R186.reuse.H0_H0 ;  /* 0x200000baff717230 */ /* 0x100fe40000004100 */
[----:B------:R-:W-:Y:S01]  /*16f0*/  HADD2.F32 R112, -RZ, R186.H1_H1 ;  /* 0x300000baff707230 */ /* 0x000fe20000004100 */
[----:B------:R-:W-:Y:S01]  /*1700*/  IADD3 R186, R251, 0x100, RZ ;  /* 0x00000100fbba7810 */ /* 0x000fe20007ffe0ff */
[--C-:B------:R-:W-:Y:S01]  /*1710*/  HADD2.F32 R115, -RZ, R185.reuse.H0_H0 ;  /* 0x200000b9ff737230 */ /* 0x100fe20000004100 */
[----:B------:R-:W-:Y:S01]  /*1720*/  FADD.FTZ R86, -R249, R183 ;  /* 0x000000b7f9567221 */ /* 0x000fe20000010100 */
[----:B------:R-:W-:Y:S01]  /*1730*/  IADD3 R183, R251, 0x180, RZ ;  /* 0x00000180fbb77810 */ /* 0x000fe20007ffe0ff */
[----:B------:R-:W-:Y:S01]  /*1740*/  FADD.FTZ R108, -R249, R182 ;  /* 0x000000b6f96c7221 */ /* 0x000fe20000010100 */
[----:B------:R-:W-:Y:S01]  /*1750*/  IADD3 R182, R251, 0x200, RZ ;  /* 0x00000200fbb67810 */ /* 0x000fe20007ffe0ff */
[----:B------:R-:W-:Y:S01]  /*1760*/  HADD2.F32 R114, -RZ, R185.H1_H1 ;  /* 0x300000b9ff727230 */ /* 0x000fe20000004100 */
[C---:B------:R-:W-:Y:S01]  /*1770*/  FADD.FTZ R85, -R249.reuse, R181 ;  /* 0x000000b5f9557221 */ /* 0x040fe20000010100 */
[----:B------:R-:W-:Y:S01]  /*1780*/  HADD2.F32 R111, -RZ, R187.H0_H0 ;  /* 0x200000bbff6f7230 */ /* 0x000fe20000004100 */
[----:B------:R-:W-:-:S02]  /*1790*/  FADD.FTZ R84, -R249, R180 ;  /* 0x000000b4f9547221 */ /* 0x000fc40000010100 */
[C---:B------:R-:W-:Y:S02]  /*17a0*/  FADD.FTZ R88, -R249.reuse, R190 ;  /* 0x000000bef9587221 */ /* 0x040fe40000010100 */
[----:B------:R-:W-:Y:S02]  /*17b0*/  FADD.FTZ R89, -R249, R191 ;  /* 0x000000bff9597221 */ /* 0x000fe40000010100 */
[----:B------:R-:W-:Y:S01]  /*17c0*/  IMAD.WIDE.U32 R190, R184, R192, c[0x0][0x190] ;  /* 0x00006400b8be7625 */ /* 0x000fe200078e00c0 */
[----:B------:R-:W-:-:S03]  /*17d0*/  HADD2.F32 R110, -RZ, R187.H1_H1 ;  /* 0x300000bbff6e7230 */ /* 0x000fc60000004100 */
[-C--:B------:R-:W-:Y:S02]  /*17e0*/  IMAD.WIDE.U32 R184, R183, R192.reuse, c[0x0][0x190] ;  /* 0x00006400b7b87625 */ /* 0x080fe400078e00c0 */
[----:B------:R-:W5:Y:S02]  /*17f0*/  LDG.E.64 R190, [R190.64] ;  /* 0x00000004bebe7981 */ /* 0x000f64000c1e1b00 */
[----:B------:R-:W-:-:S04]  /*1800*/  IMAD.WIDE.U32 R182, R182, R192, c[0x0][0x190] ;  /* 0x00006400b6b67625 */ /* 0x000fc800078e00c0 */
[C---:B------:R-:W-:Y:S02]  /*1810*/  FADD.FTZ R87, -R249.reuse, R188 ;  /* 0x000000bcf9577221 */ /* 0x040fe40000010100 */
[----:B------:R-:W-:Y:S02]  /*1820*/  FADD.FTZ R107, -R249, R189 ;  /* 0x000000bdf96b7221 */ /* 0x000fe40000010100 */
[----:B------:R-:W-:Y:S01]  /*1830*/  @P0 IMAD.WIDE.U32 R180, R250, R102, c[0x0][0x218] ;  /* 0x00008600fab40625 */ /* 0x000fe200078e0066 */
[----:B------:R-:W-:-:S03]  /*1840*/  MOV R250, R86 ;  /* 0x0000005600fa7202 */ /* 0x000fc60000000f00 */
        /* <DEDUP_REMOVED lines=15> */
[C---:B--2---:R-:W-:Y:S01]  /*1940*/  FADD.FTZ R181, -R249.reuse, R205 ;  /* 0x000000cdf9b57221 */ /* 0x044fe20000010100 */
[----:B------:R2:W5:Y:S01]  /*1950*/  LDG.E.64 R192, [R186.64] ;  /* 0x00000004bac07981 */ /* 0x000562000c1e1b00 */
[----:B0-----:R-:W-:-:S02]  /*1960*/  FADD.FTZ R240, -R249, R203 ;  /* 0x000000cbf9f07221 */ /* 0x001fc40000010100 */
[----:B----4-:R-:W-:Y:S02]  /*1970*/  FADD.FTZ R183, -R249, R207 ;  /* 0x000000cff9b77221 */ /* 0x010fe40000010100 */
[----:B------:R-:W-:Y:S02]  /*1980*/  FMUL.FTZ R108, R3, R108 ;  /* 0x0000006c036c7220 */ /* 0x000fe40000410000 */
[C---:B------:R-:W-:Y:S02]  /*1990*/  FADD.FTZ R100, -R249.reuse, R198 ;  /* 0x000000c6f9647221 */ /* 0x040fe40000010100 */
[C---:B------:R-:W-:Y:S02]  /*19a0*/  FADD.FTZ R99, -R249.reuse, R199 ;  /* 0x000000c7f9637221 */ /* 0x040fe40000010100 */
[C---:B------:R-:W-:Y:S02]  /*19b0*/  FADD.FTZ R97, -R249.reuse, R200 ;  /* 0x000000c8f9617221 */ /* 0x040fe40000010100 */
[----:B------:R-:W-:-:S02]  /*19c0*/  FADD.FTZ R252, -R249, R201 ;  /* 0x000000c9f9fc7221 */ /* 0x000fc40000010100 */
[C---:B------:R-:W-:Y:S01]  /*19d0*/  FADD.FTZ R241, -R249.reuse, R202 ;  /* 0x000000caf9f17221 */ /* 0x040fe20000010100 */
[----:B------:R-:W-:Y:S01]  /*19e0*/  HADD2.F32 R86, -RZ, R238.H1_H1 ;  /* 0x300000eeff567230 */ /* 0x000fe20000004100 */
[C---:B------:R-:W-:Y:S01]  /*19f0*/  FADD.FTZ R207, -R249.reuse, R215 ;  /* 0x000000d7f9cf7221 */ /* 0x040fe20000010100 */
[----:B------:R-:W-:Y:S01]  /*1a00*/  MOV R215, R88 ;  /* 0x0000005800d77202 */ /* 0x000fe20000000f00 */
[----:B------:R-:W-:Y:S02]  /*1a10*/  FADD.FTZ R180, -R249, R204 ;  /* 0x000000ccf9b47221 */ /* 0x000fe40000010100 */
[----:B------:R-:W-:Y:S01]  /*1a20*/  FMUL.FTZ R107, R3, R107 ;  /* 0x0000006b036b7220 */ /* 0x000fe20000410000 */
[--C-:B------:R-:W-:Y:S01]  /*1a30*/  HADD2.F32 R91, -RZ, R236.reuse.H0_H0 ;  /* 0x200000ecff5b7230 */ /* 0x100fe20000004100 */
[C---:B------:R-:W-:Y:S01]  /*1a40*/  FADD.FTZ R182, -R249.reuse, R206 ;  /* 0x000000cef9b67221 */ /* 0x040fe20000010100 */
[----:B------:R-:W-:Y:S01]  /*1a50*/  HADD2.F32 R90, -RZ, R236.H1_H1 ;  /* 0x300000ecff5a7230 */ /* 0x000fe20000004100 */
[----:B------:R-:W-:-:S02]  /*1a60*/  FADD.FTZ R184, -R249, R208 ;  /* 0x000000d0f9b87221 */ /* 0x000fc40000010100 */
[----:B------:R-:W-:Y:S01]  /*1a70*/  FMUL.FTZ R106, R3, R106 ;  /* 0x0000006a036a7220 */ /* 0x000fe20000410000 */
[--C-:B------:R-:W-:Y:S01]  /*1a80*/  HADD2.F32 R95, -RZ, R234.reuse.H0_H0 ;  /* 0x200000eaff5f7230 */ /* 0x100fe20000004100 */
[C---:B--2---:R-:W-:Y:S01]  /*1a90*/  FADD.FTZ R186, -R249.reuse, R210 ;  /* 0x000000d2f9ba7221 */ /* 0x044fe20000010100 */
[----:B------:R-:W-:Y:S01]  /*1aa0*/  HADD2.F32 R94, -RZ, R234.H1_H1 ;  /* 0x300000eaff5e7230 */ /* 0x000fe20000004100 */
[----:B------:R-:W-:Y:S01]  /*1ab0*/  FADD.FTZ R205, -R249, R213 ;  /* 0x000000d5f9cd7221 */ /* 0x000fe20000010100 */
[----:B------:R-:W-:Y:S01]  /*1ac0*/  MOV R213, R89 ;  /* 0x0000005900d57202 */ /* 0x000fe20000000f00 */
[----:B------:R-:W-:Y:S01]  /*1ad0*/  FMUL.FTZ R251, R3, R251 ;  /* 0x000000fb03fb7220 */ /* 0x000fe20000410000 */
[--C-:B------:R-:W-:Y:S01]  /*1ae0*/  HADD2.F32 R102, -RZ, R232.reuse.H0_H0 ;  /* 0x200000e8ff667230 */ /* 0x100fe20000004100 */
[C---:B------:R-:W-:Y:S01]  /*1af0*/  FADD.FTZ R203, -R249.reuse, R211 ;  /* 0x000000d3f9cb7221 */ /* 0x040fe20000010100 */
[----:B-1----:R-:W-:Y:S01]  /*1b00*/  HADD2.F32 R247, -RZ, R232.H1_H1 ;  /* 0x300000e8fff77230 */ /* 0x002fe20000004100 */
[C---:B------:R-:W-:Y:S01]  /*1b10*/  FADD.FTZ R204, -R249.reuse, R212 ;  /* 0x000000d4f9cc7221 */ /* 0x040fe20000010100 */
[--C-:B------:R-:W-:Y:S01]  /*1b20*/  HADD2.F32 R93, -RZ, R235.reuse.H0_H0 ;  /* 0x200000ebff5d7230 */ /* 0x100fe20000004100 */
[C---:B------:R-:W-:Y:S01]  /*1b30*/  FADD.FTZ R206, -R249.reuse, R214 ;  /* 0x000000d6f9ce7221 */ /* 0x040fe20000010100 */
[----:B------:R-:W-:Y:S01]  /*1b40*/  HADD2.F32 R92, -RZ, R235.H1_H1 ;  /* 0x300000ebff5c7230 */ /* 0x000fe20000004100 */
[C---:B------:R-:W-:Y:S01]  /*1b50*/  FADD.FTZ R208, -R249.reuse, R216 ;  /* 0x000000d8f9d07221 */ /* 0x040fe20000010100 */
[--C-:B------:R-:W-:Y:S01]  /*1b60*/  HADD2.F32 R246, -RZ, R231.reuse.H0_H0 ;  /* 0x200000e7fff67230 */ /* 0x100fe20000004100 */
[C---:B------:R-:W-:Y:S01]  /*1b70*/  FADD.FTZ R210, -R249.reuse, R218 ;  /* 0x000000daf9d27221 */ /* 0x040fe20000010100 */
[----:B------:R-:W-:Y:S01]  /*1b80*/  MOV R187, R84 ;  /* 0x0000005400bb7202 */ /* 0x000fe20000000f00 */
[C---:B------:R-:W-:Y:S01]  /*1b90*/  FADD.FTZ R211, -R249.reuse, R219 ;  /* 0x000000dbf9d37221 */ /* 0x040fe20000010100 */
[----:B------:R-:W-:Y:S01]  /*1ba0*/  HADD2.F32 R245, -RZ, R231.H1_H1 ;  /* 0x300000e7fff57230 */ /* 0x000fe20000004100 */
[C---:B------:R-:W-:Y:S01]  /*1bb0*/  FADD.FTZ R212, -R249.reuse, R220 ;  /* 0x000000dcf9d47221 */ /* 0x040fe20000010100 */
[----:B------:R-:W-:Y:S01]  /*1bc0*/  HADD2.F32 R242, -RZ, R228.H0_H0 ;  /* 0x200000e4fff27230 */ /* 0x000fe20000004100 */
[C---:B------:R-:W-:Y:S01]  /*1bd0*/  FADD.FTZ R214, -R249.reuse, R221 ;  /* 0x000000ddf9d67221 */ /* 0x040fe20000010100 */
[----:B------:R-:W-:Y:S01]  /*1be0*/  HADD2.F32 R243, -RZ, R229.H0_H0 ;  /* 0x200000e5fff37230 */ /* 0x000fe20000004100 */
[C---:B------:R-:W-:Y:S01]  /*1bf0*/  FADD.FTZ R216, -R249.reuse, R222 ;  /* 0x000000def9d87221 */ /* 0x040fe20000010100 */
[----:B------:R-:W-:Y:S01]  /*1c00*/  HADD2.F32 R98, -RZ, R233.H0_H0 ;  /* 0x200000e9ff627230 */ /* 0x000fe20000004100 */
[----:B------:R-:W-:-:S02]  /*1c10*/  FADD.FTZ R218, -R249, R223 ;  /* 0x000000dff9da7221 */ /* 0x000fc40000010100 */
[C---:B------:R-:W-:Y:S01]  /*1c20*/  FMUL.FTZ R250, R3.reuse, R250 ;  /* 0x000000fa03fa7220 */ /* 0x040fe20000410000 */
[--C-:B------:R-:W-:Y:S01]  /*1c30*/  HADD2.F32 R85, -RZ, R239.reuse.H0_H0 ;  /* 0x200000efff557230 */ /* 0x100fe20000004100 */
[C---:B------:R-:W-:Y:S01]  /*1c40*/  FMUL.FTZ R249, R3.reuse, R217 ;  /* 0x000000d903f97220 */ /* 0x040fe20000410000 */
[----:B------:R-:W-:Y:S01]  /*1c50*/  HADD2.F32 R84, -RZ, R239.H1_H1 ;  /* 0x300000efff547230 */ /* 0x000fe20000004100 */
[----:B------:R-:W-:Y:S01]  /*1c60*/  STL [R1+0x90], R251 ;  /* 0x000090fb01007387 */ /* 0x000fe20000100800 */
[----:B------:R-:W-:Y:S01]  /*1c70*/  HADD2.F32 R87, -RZ, R238.H0_H0 ;  /* 0x200000eeff577230 */ /* 0x000fe20000004100 */
[C---:B------:R-:W-:Y:S01]  /*1c80*/  FMUL.FTZ R239, R3.reuse, R215 ;  /* 0x000000d703ef7220 */ /* 0x040fe20000410000 */
[--C-:B------:R-:W-:Y:S01]  /*1c90*/  HADD2.F32 R89, -RZ, R237.reuse.H0_H0 ;  /* 0x200000edff597230 */ /* 0x100fe20000004100 */
[----:B------:R-:W-:Y:S01]  /*1ca0*/  STL [R1+0x8c], R108 ;  /* 0x00008c6c01007387 */ /* 0x000fe20000100800 */
[C---:B------:R-:W-:Y:S01]  /*1cb0*/  FMUL.FTZ R238, R3.reuse, R213 ;  /* 0x000000d503ee7220 */ /* 0x040fe20000410000 */
[----:B------:R-:W-:Y:S01]  /*1cc0*/  HADD2.F32 R88, -RZ, R237.H1_H1 ;  /* 0x300000edff587230 */ /* 0x000fe20000004100 */
        /* <DEDUP_REMOVED lines=42> */
[--C-:B------:R-:W-:Y:S01]  /*1f70*/  HADD2.F32 R199, -RZ, R225.reuse.H0_H0 ;  /* 0x200000e1ffc77230 */ /* 0x100fe20000004100 */
[----:B------:R-:W-:Y:S01]  /*1f80*/  FADD.FTZ R44, R44, R117 ;  /* 0x000000752c2c7221 */ /* 0x000fe20000010000 */
[----:B------:R-:W-:Y:S01]  /*1f90*/  HADD2.F32 R200, -RZ, R225.H1_H1 ;  /* 0x300000e1ffc87230 */ /* 0x000fe20000004100 */
[----:B------:R-:W-:Y:S01]  /*1fa0*/  FFMA.FTZ R4, R187, R117, R4 ;  /* 0x00000075bb047223 */ /* 0x000fe20000010004 */
[----:B------:R-:W-:Y:S01]  /*1fb0*/  HADD2.F32 R96, -RZ, R233.H1_H1 ;  /* 0x300000e9ff607230 */ /* 0x000fe20000004100 */
[----:B------:R-:W-:Y:S01]  /*1fc0*/  FFMA.FTZ R5, R251, R116, R5 ;  /* 0x00000074fb057223 */ /* 0x000fe20000010005 */
[----:B------:R-:W-:Y:S01]  /*1fd0*/  HADD2.F32 R244, -RZ, R230.H0_H0 ;  /* 0x200000e6fff47230 */ /* 0x000fe20000004100 */
[----:B------:R-:W-:Y:S01]  /*1fe0*/  FADD.FTZ R45, R45, R116 ;  /* 0x000000742d2d7221 */ /* 0x000fe20000010000 */
[----:B------:R-:W5:Y:S01]  /*1ff0*/  LDG.E.64 R188, [R188.64] ;  /* 0x00000004bcbc7981 */ /* 0x000f62000c1e1b00 */
[----:B------:R-:W-:-:S02]  /*2000*/  FMUL.FTZ R225, R3, R203 ;  /* 0x000000cb03e17220 */ /* 0x000fc40000410000 */
        /* <DEDUP_REMOVED lines=33> */
[----:B------:R-:W-:-:S02]  /*2220*/  HADD2.F32 R201, -RZ, R224.H0_H0 ;  /* 0x200000e0ffc97230 */ /* 0x000fc40000004100 */
[----:B------:R-:W-:Y:S02]  /*2230*/  HADD2.F32 R202, -RZ, R224.H1_H1 ;  /* 0x300000e0ffca7230 */ /* 0x000fe40000004100 */
[--C-:B------:R-:W-:Y:S02]  /*2240*/  HADD2.F32 R224, -RZ, R227.reuse.H0_H0 ;  /* 0x200000e3ffe07230 */ /* 0x100fe40000004100 */
[----:B------:R-:W-:Y:S01]  /*2250*/  HADD2.F32 R222, -RZ, R227.H1_H1 ;  /* 0x300000e3ffde7230 */ /* 0x000fe20000004100 */
        /* <DEDUP_REMOVED lines=30> */
[--C-:B------:R-:W-:Y:S02]  /*2440*/  HADD2.F32 R198, -RZ, R226.reuse.H1_H1 ;  /* 0x300000e2ffc67230 */ /* 0x100fe40000004100 */
[----:B------:R-:W-:Y:S01]  /*2450*/  HADD2.F32 R220, -RZ, R226.H0_H0 ;  /* 0x200000e2ffdc7230 */ /* 0x000fe20000004100 */
[----:B------:R-:W-:Y:S01]  /*2460*/  FMUL.FTZ R203, R203, R199 ;  /* 0x000000c7cbcb7220 */ /* 0x000fe20000410000 */
[----:B------:R-:W-:Y:S01]  /*2470*/  HADD2.F32 R226, -RZ, R228.H1_H1 ;  /* 0x300000e4ffe27230 */ /* 0x000fe20000004100 */
[----:B------:R-:W-:Y:S01]  /*2480*/  FADD.FTZ R57, R57, R198 ;  /* 0x000000c639397221 */ /* 0x000fe20000010000 */
[----:B------:R-:W-:Y:S01]  /*2490*/  HADD2.F32 R228, -RZ, R229.H1_H1 ;  /* 0x300000e5ffe47230 */ /* 0x000fe20000004100 */
        /* <DEDUP_REMOVED lines=49> */
[----:B------:R-:W-:Y:S01]  /*27b0*/  HADD2.F32 R230, -RZ, R230.H1_H1 ;  /* 0x300000e6ffe67230 */ /* 0x000fe20000004100 */
        /* <DEDUP_REMOVED lines=177> */
.L_x_11257:
[----:B01----:R-:W-:Y:S05]  /*32d0*/  BSYNC B0 ;  /* 0x0000000000007941 */ /* 0x003fea0003800000 */
.L_x_11255:
[----:B------:R-:W2:Y:S01]  /*32e0*/  LDL R200, [R1+0x94] ;  /* 0x0000940001c87983 */ /* 0x000ea20000100800 */
[----:B-----5:R-:W-:Y:S02]  /*32f0*/  MOV R201, R190 ;  /* 0x000000be00c97202 */ /* 0x020fe40000000f00 */
[----:B------:R-:W-:Y:S01]  /*3300*/  MOV R202, R192 ;  /* 0x000000c000ca7202 */ /* 0x000fe20000000f00 */
[----:B------:R-:W0:Y:S01]  /*3310*/  S2R R204, SR_TID.X ;  /* 0x0000000000cc7919 */ /* 0x000e220000002100 */
[----:B------:R-:W-:Y:S02]  /*3320*/  PRMT R244, R201, 0x7610, R244 ;  /* 0x00007610c9f47816 */ /* 0x000fe400000000f4 */
[----:B------:R-:W-:-:S02]  /*3330*/  MOV R201, R196 ;  /* 0x000000c400c97202 */ /* 0x000fc40000000f00 */
[----:B------:R-:W-:Y:S02]  /*3340*/  PRMT R245, R202, 0x7610, R245 ;  /* 0x00007610caf57816 */ /* 0x000fe400000000f5 */
[----:B------:R-:W-:Y:S02]  /*3350*/  PRMT R247, R201, 0x7610, R247 ;  /* 0x00007610c9f77816 */ /* 0x000fe400000000f7 */
[----:B0-----:R-:W-:Y:S02]  /*3360*/  SHF.R.U32.HI R207, RZ, 0x5, R204 ;  /* 0x00000005ffcf7819 */ /* 0x001fe400000116cc */
[----:B------:R-:W-:Y:S02]  /*3370*/  LOP3.LUT P0, RZ, R204, 0x1f, RZ, 0xc0, !PT ;  /* 0x0000001fccff7812 */ /* 0x000fe4000780c0ff */
[----:B------:R-:W-:Y:S02]  /*3380*/  LOP3.LUT R204, R207, 0x7fffffc, RZ, 0xc0, !PT ;  /* 0x07fffffccfcc7812 */ /* 0x000fe400078ec0ff */
[----:B--2---:R-:W-:-:S02]  /*3390*/  LOP3.LUT P1, RZ, R200, 0xff, RZ, 0xc0, !PT ;  /* 0x000000ffc8ff7812 */ /* 0x004fc4000782c0ff */
[----:B------:R-:W-:-:S04]  /*33a0*/  MOV R200, R188 ;  /* 0x000000bc00c87202 */ /* 0x000fc80000000f00 */
[----:B------:R-:W-:Y:S02]  /*33b0*/  PRMT R240, R200, 0x7610, R240 ;  /* 0x00007610c8f07816 */ /* 0x000fe400000000f0 */
[----:B------:R-:W-:-:S04]  /*33c0*/  MOV R200, R194 ;  /* 0x000000c200c87202 */ /* 0x000fc80000000f00 */
[----:B------:R-:W-:Y:S02]  /*33d0*/  PRMT R246, R200, 0x7610, R246 ;  /* 0x00007610c8f67816 */ /* 0x000fe400000000f6 */
[----:B------:R-:W-:Y:S01]  /*33e0*/  @!P1 IADD3 R204, R204, 0x4, RZ ;  /* 0x00000004cccc9810 */ /* 0x000fe20007ffe0ff */
[----:B------:R-:W-:Y:S05]  /*33f0*/  BRA.DIV ~URZ, `(.L_x_11258) ;  /* 0x00005a327f007947 */ /* 0x000fea000b800000 */
[----:B------:R0:W1:Y:S02]  /*3400*/  SHFL.DOWN PT, R206, R205, 0x10, 0x1f ;  /* 0x0a001f00cdce7f89 */ /* 0x00006400000e0000 */
.L_x_11429:
        /* <DEDUP_REMOVED lines=18> */
.L_x_11430:
[----:B--2---:R-:W-:Y:S01]  /*3530*/  @!P0 LOP3.LUT R202, R207, 0x3, RZ, 0xc0, !PT ;  /* 0x00000003cfca8812 */ /* 0x004fe200078ec0ff */
[----:B------:R-:W-:Y:S01]  /*3540*/  FADD.FTZ R200, R206, R205 ;  /* 0x000000cdcec87221 */ /* 0x000fe20000010000 */
[----:B------:R-:W-:Y:S01]  /*3550*/  ISETP.GE.AND P5, PT, R2, 0x1, PT ;  /* 0x000000010200780c */ /* 0x000fe20003fa6270 */
[----:B0-----:R-:W-:Y:S01]  /*3560*/  FADD.FTZ R201, R201, R203 ;  /* 0x000000cbc9c97221 */ /* 0x001fe20000010000 */
[----:B------:R-:W-:Y:S01]  /*3570*/  @!P0 IADD3 R202, R204, R202, RZ ;  /* 0x000000caccca8210 */ /* 0x000fe20007ffe0ff */
[----:B------:R-:W-:Y:S01]  /*3580*/  WARPSYNC 0xffffffff ;  /* 0xffffffff00007948 */ /* 0x000fe20003800000 */
        /* <DEDUP_REMOVED lines=41> */
.L_x_11261:
[----:B------:R-:W-:Y:S05]  /*3820*/  BSYNC B0 ;  /* 0x0000000000007941 */ /* 0x000fea0003800000 */
.L_x_11260:
        /* <DEDUP_REMOVED lines=9> */
[----:B-----5:R-:W-:-:S05]  /*38c0*/  @P6 HADD2.F32 R203, -RZ, R164.H0_H0 ;  /* 0x200000a4ffcb6230 */ /* 0x020fca0000004100 */
[----:B------:R-:W-:-:S04]  /*38d0*/  @P6 FMUL.FTZ R202, R201, R203 ;  /* 0x000000cbc9ca6220 */ /* 0x000fc80000410000 */
[----:B------:R-:W-:Y:S02]  /*38e0*/  FADD.FTZ R120, R120, R202 ;  /* 0x000000ca78787221 */ /* 0x000fe40000010000 */
[----:B--2---:R-:W-:-:S05]  /*38f0*/  FMUL.FTZ R201, R206, R201 ;  /* 0x000000c9cec97220 */ /* 0x004fca0000410000 */
[----:B------:R-:W-:-:S04]  /*3900*/  FSEL R201, R201, RZ, P6 ;  /* 0x000000ffc9c97208 */ /* 0x000fc80003000000 */
[----:B------:R-:W-:-:S04]  /*3910*/  F2FP.PACK_AB R201, RZ, R201 ;  /* 0x000000c9ffc9723e */ /* 0x000fc800000000ff */
[----:B------:R-:W-:Y:S02]  /*3920*/  PRMT R168, R201, 0x7610, R168 ;  /* 0x00007610c9a87816 */ /* 0x000fe400000000a8 */
.L_x_11263:
[----:B------:R-:W-:Y:S05]  /*3930*/  BSYNC B0 ;  /* 0x0000000000007941 */ /* 0x000fea0003800000 */
.L_x_11262:
        /* <DEDUP_REMOVED lines=14> */
.L_x_11265:
[----:B------:R-:W-:Y:S05]  /*3a20*/  BSYNC B0 ;  /* 0x0000000000007941 */ /* 0x000fea0003800000 */
.L_x_11264:
        /* <DEDUP_REMOVED lines=9> */
[----:B-----5:R-:W-:-:S05]  /*3ac0*/  @P6 HADD2.F32 R206, -RZ, R164.H1_H1 ;  /* 0x300000a4ffce6230 */ /* 0x020fca0000004100 */
[----:B------:R-:W-:-:S04]  /*3ad0*/  @P6 FMUL.FTZ R203, R202, R206 ;  /* 0x000000cecacb6220 */ /* 0x000fc80000410000 */
[----:B------:R-:W-:Y:S02]  /*3ae0*/  FADD.FTZ R121, R121, R203 ;  /* 0x000000cb79797221 */ /* 0x000fe40000010000 */
[----:B--2---:R-:W-:-:S05]  /*3af0*/  FMUL.FTZ R202, R207, R202 ;  /* 0x000000cacfca7220 */ /* 0x004fca0000410000 */
[----:B------:R-:W-:-:S04]  /*3b00*/  FSEL R202, R202, RZ, P6 ;  /* 0x000000ffcaca7208 */ /* 0x000fc80003000000 */
[----:B------:R-:W-:-:S04]  /*3b10*/  F2FP.PACK_AB R202, RZ, R202 ;  /* 0x000000caffca723e */ /* 0x000fc800000000ff */
[----:B------:R-:W-:Y:S02]  /*3b20*/  PRMT R168, R168, 0x5410, R202 ;  /* 0x00005410a8a87816 */ /* 0x000fe400000000ca */
.L_x_11267:
[----:B------:R-:W-:Y:S05]  /*3b30*/  BSYNC B0 ;  /* 0x0000000000007941 */ /* 0x000fea0003800000 */
.L_x_11266:
        /* <DEDUP_REMOVED lines=14> */
.L_x_11269:
[----:B------:R-:W-:Y:S05]  /*3c20*/  BSYNC B0 ;  /* 0x0000000000007941 */ /* 0x000fea0003800000 */
.L_x_11268:
        /* <DEDUP_REMOVED lines=16> */
.L_x_11271:
[----:B------:R-:W-:Y:S05]  /*3d30*/  BSYNC B0 ;  /* 0x0000000000007941 */ /* 0x000fea0003800000 */
.L_x_11270:
        /* <DEDUP_REMOVED lines=14> */
.L_x_11273:
[----:B------:R-:W-:Y:S05]  /*3e20*/  BSYNC B0 ;  /* 0x0000000000007941 */ /* 0x000fea0003800000 */
.L_x_11272:
        /* <DEDUP_REMOVED lines=16> */
.L_x_11275:
[----:B------:R-:W-:Y:S05]  /*3f30*/  BSYNC B0 ;  /* 0x0000000000007941 */ /* 0x000fea0003800000 */
.L_x_11274:
        /* <DEDUP_REMOVED lines=14> */
.L_x_11277:
[----:B------:R-:W-:Y:S05]  /*4020*/  BSYNC B0 ;  /* 0x0000000000007941 */ /* 0x000fea0003800000 */
.L_x_11276:
        /* <DEDUP_REMOVED lines=18> */
.L_x_11279:
[----:B------:R-:W-:Y:S05]  /*4150*/  BSYNC B0 ;  /* 0x0000000000007941 */ /* 0x000fea0003800000 */
.L_x_11278:
        /* <DEDUP_REMOVED lines=14> */
.L_x_11281:
[----:B------:R-:W-:Y:S05]  /*4240*/  BSYNC B0 ;  /* 0x0000000000007941 */ /* 0x000fea0003800000 */
.L_x_11280:
[----:B------:R-:W-:Y:S01]  /*4250*/  BSSY B0, `(.L_x_11282) ;  /* 0x000000e000007945 */ /* 0x000fe20003800000 */
[----:B------:R-:W-:Y:S05]  /*4260*/  @!P5 BRA `(.L_x_11283) ;  /* 0x000000c00000d947 */ /* 0x000fea0003800000 */
        /* <DEDUP_REMOVED lines=12> */
.L_x_11283:
[----:B------:R-:W-:Y:S05]  /*4330*/  BSYNC B0 ;  /* 0x0000000000007941 */ /* 0x000fea0003800000 */
.L_x_11282:
        /* <DEDUP_REMOVED lines=14> */
.L_x_11285:
[----:B------:R-:W-:Y:S05]  /*4420*/  BSYNC B0 ;  /* 0x0000000000007941 */ /* 0x000fea0003800000 */
.L_x_11284:
[----:B------:R-:W-:Y:S01]  /*4430*/  BSSY B0, `(.L_x_11286) ;  /* 0x000000e000007945 */ /* 0x000fe20003800000 */
[----:B------:R-:W-:Y:S05]  /*4440*/  @!P5 BRA `(.L_x_11287) ;  /* 0x000000c00000d947 */ /* 0x000fea0003800000 */
[----:B------:R-:W-:Y:S01]  /*4450*/  LOP3.LUT P0, RZ, R189, 0xff0000, RZ, 0xc0, !PT ;  /* 0x00ff0000bdff7812 */ /* 0x000fe2000780c0ff */
[----:B------:R-:W-:Y:S01]  /*4460*/  FMUL.FTZ R206, R207, c[0x0][0x1ec] ;  /* 0x00007b00cfce7a20 */ /* 0x000fe20000410000 */
[----:B------:R-:W-:-:S03]  /*4470*/  HFMA2.MMA R242, -RZ, RZ, 0, 0 ;  /* 0x00000000fff27435 */ /* 0x000fc600000001ff */
[----:B------:R-:W-:-:S08]  /*4480*/  FMUL.FTZ R206, R206, c[0x0][0x1e8] ;  /* 0x00007a00cece7a20 */ /* 0x000fd00000410000 */
[----:B-----5:R-:W-:-:S05]  /*4490*/  @P0 HADD2.F32 R243, -RZ, R167.H0_H0 ;  /* 0x200000a7fff30230 */ /* 0x020fca0000004100 */
[----:B------:R-:W-:Y:S02]  /*44a0*/  @P0 FMUL.FTZ R242, R206, R243 ;  /* 0x000000f3cef20220 */ /* 0x000fe40000410000 */
[----:B------:R-:W2:Y:S02]  /*44b0*/  LDL R243, [R1+0x120] ;  /* 0x0001200001f37983 */ /* 0x000ea40000100800 */
[----:B------:R-:W-:Y:S02]  /*44c0*/  FADD.FTZ R118, R118, R242 ;  /* 0x000000f276767221 */ /* 0x000fe40000010000 */
[----:B--2---:R-:W-:-:S05]  /*44d0*/  FMUL.FTZ R206, R243, R206 ;  /* 0x000000cef3ce7220 */ /* 0x004fca0000410000 */
[----:B------:R-:W-:-:S04]  /*44e0*/  FSEL R206, R206, RZ, P0 ;  /* 0x000000ffcece7208 */ /* 0x000fc80000000000 */
[----:B------:R-:W-:-:S04]  /*44f0*/  F2FP.PACK_AB R206, RZ, R206 ;  /* 0x000000ceffce723e */ /* 0x000fc800000000ff */
[----:B------:R-:W-:Y:S02]  /*4500*/  PRMT R171, R206, 0x7610, R171 ;  /* 0x00007610ceab7816 */ /* 0x000fe400000000ab */
.L_x_11287:
[----:B------:R-:W-:Y:S05]  /*4510*/  BSYNC B0 ;  /* 0x0000000000007941 */ /* 0x000fea0003800000 */
.L_x_11286:
        /* <DEDUP_REMOVED lines=14> */
.L_x_11289:
[----:B------:R-:W-:Y:S05]  /*4600*/  BSYNC B0 ;  /* 0x0000000000007941 */ /* 0x000fea0003800000 */
.L_x_11288:
        /* <DEDUP_REMOVED lines=14> */
.L_x_11291:
[----:B------:R-:W-:Y:S05]  /*46f0*/  BSYNC B0 ;  /* 0x0000000000007941 */ /* 0x000fea0003800000 */
.L_x_11290:
        /* <DEDUP_REMOVED lines=27> */
.L_x_11293:
[----:B------:R-:W-:Y:S05]  /*48b0*/  BSYNC B0 ;  /* 0x0000000000007941 */ /* 0x000fea0003800000 */
.L_x_11292:
        /* <DEDUP_REMOVED lines=14> */
.L_x_11295:
[----:B------:R-:W-:Y:S05]  /*49a0*/  BSYNC B0 ;  /* 0x0000000000007941 */ /* 0x000fea0003800000 */
.L_x_11294:
        /* <DEDUP_REMOVED lines=16> */
.L_x_11297:
[----:B------:R-:W-:Y:S05]  /*4ab0*/  BSYNC B0 ;  /* 0x0000000000007941 */ /* 0x000fea0003800000 */
.L_x_11296:
        /* <DEDUP_REMOVED lines=14> */
.L_x_11299:
[----:B------:R-:W-:Y:S05]  /*4ba0*/  BSYNC B0 ;  /* 0x0000000000007941 */ /* 0x000fea0003800000 */
.L_x_11298:
        /* <DEDUP_REMOVED lines=16> */
.L_x_11301:
[----:B------:R-:W-:Y:S05]  /*4cb0*/  BSYNC B0 ;  /* 0x0000000000007941 */ /* 0x000fea0003800000 */
.L_x_11300:
        /* <DEDUP_REMOVED lines=14> */
.L_x_11303:
[----:B------:R-:W-:Y:S05]  /*4da0*/  BSYNC B0 ;  /* 0x0000000000007941 */ /* 0x000fea0003800000 */
.L_x_11302:
[----:B------:R-:W2:Y:S01]  /*4db0*/  LDL.LU R202, [R1+0x20] ;  /* 0x0000200001ca7983 */ /* 0x000ea20000300800 */
[----:B------:R-:W-:Y:S01]  /*4dc0*/  @P0 MOV R201, 0x20 ;  /* 0x0000002000c90802 */ /* 0x000fe20000000f00 */
[----:B------:R-:W-:Y:S01]  /*4dd0*/  BSSY B0, `(.L_x_11304) ;  /* 0x0000013000007945 */ /* 0x000fe20003800000 */
[----:B------:R-:W-:Y:S02]  /*4de0*/  @!P4 ISETP.NE.U32.AND P2, PT, RZ, c[0x0][0x218], PT ;  /* 0x00008600ff00ca0c */ /* 0x000fe40003f45070 */
        /* <DEDUP_REMOVED lines=17> */
.L_x_11305:
[----:B------:R-:W-:Y:S05]  /*4f00*/  BSYNC B0 ;  /* 0x0000000000007941 */ /* 0x000fea0003800000 */
.L_x_11304:
        /* <DEDUP_REMOVED lines=15> */
.L_x_11307:
[----:B------:R-:W-:Y:S05]  /*5000*/  BSYNC B0 ;  /* 0x0000000000007941 */ /* 0x000fea0003800000 */
.L_x_11306:
        /* <DEDUP_REMOVED lines=14> */
.L_x_11309:
[----:B------:R-:W-:Y:S05]  /*50f0*/  BSYNC B0 ;  /* 0x0000000000007941 */ /* 0x000fea0003800000 */
.L_x_11308:
        /* <DEDUP_REMOVED lines=18> */
.L_x_11311:
[----:B------:R-:W-:Y:S05]  /*5220*/  BSYNC B0 ;  /* 0x0000000000007941 */ /* 0x000fea0003800000 */
.L_x_11310:
        /* <DEDUP_REMOVED lines=16> */
.L_x_11313:
[----:B------:R-:W-:Y:S05]  /*5330*/  BSYNC B0 ;  /* 0x0000000000007941 */ /* 0x000fea0003800000 */
.L_x_11312:
        /* <DEDUP_REMOVED lines=14> */
.L_x_11315:
[----:B------:R-:W-:Y:S05]  /*5420*/  BSYNC B0 ;  /* 0x0000000000007941 */ /* 0x000fea0003800000 */
.L_x_11314:
        /* <DEDUP_REMOVED lines=16> */
.L_x_11317:
[----:B------:R-:W-:Y:S05]  /*5530*/  BSYNC B0 ;  /* 0x0000000000007941 */ /* 0x000fea0003800000 */
.L_x_11316:
        /* <DEDUP_REMOVED lines=13> */
.L_x_11319:
[----:B------:R-:W-:Y:S05]  /*5610*/  BSYNC B0 ;  /* 0x0000000000007941 */ /* 0x000fea0003800000 */
.L_x_11318:
        /* <DEDUP_REMOVED lines=16> */
.L_x_11321:
[----:B------:R-:W-:Y:S05]  /*5720*/  BSYNC B0 ;  /* 0x0000000000007941 */ /* 0x000fea0003800000 */
.L_x_11320:
        /* <DEDUP_REMOVED lines=13> */
.L_x_11323:
[----:B------:R-:W-:Y:S05]  /*5800*/  BSYNC B0 ;  /* 0x0000000000007941 */ /* 0x000fea0003800000 */
.L_x_11322:
        /* <DEDUP_REMOVED lines=14> */
.L_x_11325:
[----:B------:R-:W-:Y:S05]  /*58f0*/  BSYNC B0 ;  /* 0x0000000000007941 */ /* 0x000fea0003800000 */
.L_x_11324:
        /* <DEDUP_REMOVED lines=14> */
[----:B-----5:R-:W-:-:S10]  /*59e0*/  HFMA2.MMA R164, -RZ, RZ, 0, 9.5367431640625e-07 ;  /* 0x00000010ffa47435 */ /* 0x020fd400000001ff */
[----:B------:R-:W-:-:S06]  /*59f0*/  IMAD.WIDE.U32 R164, R202, R164, c[0x0][0x170] ;  /* 0x00005c00caa47625 */ /* 0x000fcc00078e00a4 */
[----:B------:R-:W5:Y:S02]  /*5a00*/  LDG.E.128 R164, [R164.64] ;  /* 0x00000004a4a47981 */ /* 0x000f64000c1e1d00 */
.L_x_11327:
[----:B------:R-:W-:Y:S05]  /*5a10*/  BSYNC B0 ;  /* 0x0000000000007941 */ /* 0x000fea0003800000 */
.L_x_11326:
        /* <DEDUP_REMOVED lines=13> */
.L_x_11329:
[----:B------:R-:W-:Y:S05]  /*5af0*/  BSYNC B0 ;  /* 0x0000000000007941 */ /* 0x000fea0003800000 */
.L_x_11328:
        /* <DEDUP_REMOVED lines=16> */
.L_x_11331:
[----:B------:R-:W-:Y:S05]  /*5c00*/  BSYNC B0 ;  /* 0x0000000000007941 */ /* 0x000fea0003800000 */
.L_x_11330:
        /* <DEDUP_REMOVED lines=13> */
.L_x_11333:
[----:B------:R-:W-:Y:S05]  /*5ce0*/  BSYNC B0 ;  /* 0x0000000000007941 */ /* 0x000fea0003800000 */
.L_x_11332:
        /* <DEDUP_REMOVED lines=16> */
.L_x_11335:
[----:B------:R-:W-:Y:S05]  /*5df0*/  BSYNC B0 ;  /* 0x0000000000007941 */ /* 0x000fea0003800000 */
.L_x_11334:
        /* <DEDUP_REMOVED lines=13> */
.L_x_11337:
[----:B------:R-:W-:Y:S05]  /*5ed0*/  BSYNC B0 ;  /* 0x0000000000007941 */ /* 0x000fea0003800000 */
.L_x_11336:
        /* <DEDUP_REMOVED lines=21> */
.L_x_11339:
[----:B------:R-:W-:Y:S05]  /*6030*/  BSYNC B0 ;  /* 0x0000000000007941 */ /* 0x000fea0003800000 */
.L_x_11338:
        /* <DEDUP_REMOVED lines=14> */
.L_x_11341:
[----:B------:R-:W-:Y:S05]  /*6120*/  BSYNC B0 ;  /* 0x0000000000007941 */ /* 0x000fea0003800000 */
.L_x_11340:
        /* <DEDUP_REMOVED lines=14> */
.L_x_11343:
[----:B------:R-:W-:Y:S05]  /*6210*/  BSYNC B0 ;  /* 0x0000000000007941 */ /* 0x000fea0003800000 */
.L_x_11342:
        /* <DEDUP_REMOVED lines=17> */
.L_x_11345:
[----:B------:R-:W-:Y:S05]  /*6330*/  BSYNC B0 ;  /* 0x0000000000007941 */ /* 0x000fea0003800000 */
.L_x_11344:
        /* <DEDUP_REMOVED lines=16> */
.L_x_11347:
[----:B------:R-:W-:Y:S05]  /*6440*/  BSYNC B0 ;  /* 0x0000000000007941 */ /* 0x000fea0003800000 */
.L_x_11346:
        /* <DEDUP_REMOVED lines=13> */
.L_x_11349:
[----:B------:R-:W-:Y:S05]  /*6520*/  BSYNC B0 ;  /* 0x0000000000007941 */ /* 0x000fea0003800000 */
.L_x_11348:
        /* <DEDUP_REMOVED lines=16> */
.L_x_11351:
[----:B------:R-:W-:Y:S05]  /*6630*/  BSYNC B0 ;  /* 0x0000000000007941 */ /* 0x000fea0003800000 */
.L_x_11350:
        /* <DEDUP_REMOVED lines=12> */
.L_x_11353:
[----:B------:R-:W-:Y:S05]  /*6700*/  BSYNC B0 ;  /* 0x0000000000007941 */ /* 0x000fea0003800000 */
.L_x_11352:
        /* <DEDUP_REMOVED lines=16> */
.L_x_11355:
[----:B------:R-:W-:Y:S05]  /*6810*/  BSYNC B0 ;  /* 0x0000000000007941 */ /* 0x000fea0003800000 */
.L_x_11354:
        /* <DEDUP_REMOVED lines=12> */
.L_x_11357:
[----:B------:R-:W-:Y:S05]  /*68e0*/  BSYNC B0 ;  /* 0x0000000000007941 */ /* 0x000fea0003800000 */
.L_x_11356:
        /* <DEDUP_REMOVED lines=14> */
.L_x_11359:
[----:B------:R-:W-:Y:S05]  /*69d0*/  BSYNC B0 ;  /* 0x0000000000007941 */ /* 0x000fea0003800000 */
.L_x_11358:
        /* <DEDUP_REMOVED lines=16> */
.L_x_11361:
[----:B------:R-:W-:Y:S05]  /*6ae0*/  BSYNC B0 ;  /* 0x0000000000007941 */ /* 0x000fea0003800000 */
.L_x_11360:
        /* <DEDUP_REMOVED lines=12> */
.L_x_11363:
[----:B------:R-:W-:Y:S05]  /*6bb0*/  BSYNC B0 ;  /* 0x0000000000007941 */ /* 0x000fea0003800000 */
.L_x_11362:
        /* <DEDUP_REMOVED lines=16> */
.L_x_11365:
[----:B------:R-:W-:Y:S05]  /*6cc0*/  BSYNC B0 ;  /* 0x0000000000007941 */ /* 0x000fea0003800000 */
.L_x_11364:
        /* <DEDUP_REMOVED lines=12> */
.L_x_11367:
[----:B------:R-:W-:Y:S05]  /*6d90*/  BSYNC B0 ;  /* 0x0000000000007941 */ /* 0x000fea0003800000 */
.L_x_11366:
        /* <DEDUP_REMOVED lines=16> */
.L_x_11369:
[----:B------:R-:W-:Y:S05]  /*6ea0*/  BSYNC B0 ;  /* 0x0000000000007941 */ /* 0x000fea0003800000 */
.L_x_11368:
        /* <DEDUP_REMOVED lines=12> */
.L_x_11371:
[----:B------:R-:W-:Y:S05]  /*6f70*/  BSYNC B0 ;  /* 0x0000000000007941 */ /* 0x000fea0003800000 */
.L_x_11370:
        /* <DEDUP_REMOVED lines=21> */
.L_x_11373:
[----:B------:R-:W-:Y:S05]  /*70d0*/  BSYNC B0 ;  /* 0x0000000000007941 */ /* 0x000fea0003800000 */
.L_x_11372:
        /* <DEDUP_REMOVED lines=13> */
.L_x_11375:
[----:B------:R-:W-:Y:S05]  /*71b0*/  BSYNC B0 ;  /* 0x0000000000007941 */ /* 0x000fea0003800000 */
.L_x_11374:
        /* <DEDUP_REMOVED lines=14> */
.L_x_11377:
[----:B------:R-:W-:Y:S05]  /*72a0*/  BSYNC B0 ;  /* 0x0000000000007941 */ /* 0x000fea0003800000 */
.L_x_11376:
        /* <DEDUP_REMOVED lines=16> */
.L_x_11379:
[----:B------:R-:W-:Y:S05]  /*73b0*/  BSYNC B0 ;  /* 0x0000000000007941 */ /* 0x000fea0003800000 */
.L_x_11378:
        /* <DEDUP_REMOVED lines=16> */
.L_x_11381:
[----:B------:R-:W-:Y:S05]  /*74c0*/  BSYNC B0 ;  /* 0x0000000000007941 */ /* 0x000fea0003800000 */
.L_x_11380:
        /* <DEDUP_REMOVED lines=12> */
.L_x_11383:
[----:B------:R-:W-:Y:S05]  /*7590*/  BSYNC B0 ;  /* 0x0000000000007941 */ /* 0x000fea0003800000 */
.L_x_11382:
        /* <DEDUP_REMOVED lines=16> */
.L_x_11385:
[----:B------:R-:W-:Y:S05]  /*76a0*/  BSYNC B0 ;  /* 0x0000000000007941 */ /* 0x000fea0003800000 */
.L_x_11384:
        /* <DEDUP_REMOVED lines=12> */
.L_x_11387:
[----:B------:R-:W-:Y:S05]  /*7770*/  BSYNC B0 ;  /* 0x0000000000007941 */ /* 0x000fea0003800000 */
.L_x_11386:
        /* <DEDUP_REMOVED lines=16> */
.L_x_11389:
[----:B------:R-:W-:Y:S05]  /*7880*/  BSYNC B0 ;  /* 0x0000000000007941 */ /* 0x000fea0003800000 */
.L_x_11388:
        /* <DEDUP_REMOVED lines=12> */
.L_x_11391:
[----:B------:R-:W-:Y:S05]  /*7950*/  BSYNC B0 ;  /* 0x0000000000007941 */ /* 0x000fea0003800000 */
.L_x_11390:
        /* <DEDUP_REMOVED lines=14> */
.L_x_11393:
[----:B------:R-:W-:Y:S05]  /*7a40*/  BSYNC B0 ;  /* 0x0000000000007941 */ /* 0x000fea0003800000 */
.L_x_11392:
        /* <DEDUP_REMOVED lines=16> */
.L_x_11395:
[----:B------:R-:W-:Y:S05]  /*7b50*/  BSYNC B0 ;  /* 0x0000000000007941 */ /* 0x000fea0003800000 */
.L_x_11394:
        /* <DEDUP_REMOVED lines=12> */
.L_x_11397:
[----:B------:R-:W-:Y:S05]  /*7c20*/  BSYNC B0 ;  /* 0x0000000000007941 */ /* 0x000fea0003800000 */
.L_x_11396:
        /* <DEDUP_REMOVED lines=16> */
.L_x_11399:
[----:B------:R-:W-:Y:S05]  /*7d30*/  BSYNC B0 ;  /* 0x0000000000007941 */ /* 0x000fea0003800000 */
.L_x_11398:
        /* <DEDUP_REMOVED lines=12> */
.L_x_11401:
[----:B------:R-:W-:Y:S05]  /*7e00*/  BSYNC B0 ;  /* 0x0000000000007941 */ /* 0x000fea0003800000 */
.L_x_11400:
        /* <DEDUP_REMOVED lines=16> */
.L_x_11403:
[----:B------:R-:W-:Y:S05]  /*7f10*/  BSYNC B0 ;  /* 0x0000000000007941 */ /* 0x000fea0003800000 */
.L_x_11402:
        /* <DEDUP_REMOVED lines=12> */
.L_x_11405:
[----:B------:R-:W-:Y:S05]  /*7fe0*/  BSYNC B0 ;  /* 0x0000000000007941 */ /* 0x000fea0003800000 */
.L_x_11404:
        /* <DEDUP_REMOVED lines=16> */
.L_x_11407:
[----:B------:R-:W-:Y:S05]  /*80f0*/  BSYNC B0 ;  /* 0x0000000000007941 */ /* 0x000fea0003800000 */
.L_x_11406:
        /* <DEDUP_REMOVED lines=12> */
.L_x_11409:
[----:B------:R-:W-:Y:S05]  /*81c0*/  BSYNC B0 ;  /* 0x0000000000007941 */ /* 0x000fea0003800000 */
.L_x_11408:
        /* <DEDUP_REMOVED lines=16> */
.L_x_11411:
[----:B------:R-:W-:Y:S05]  /*82d0*/  BSYNC B0 ;  /* 0x0000000000007941 */ /* 0x000fea0003800000 */
.L_x_11410:
        /* <DEDUP_REMOVED lines=12> */
.L_x_11413:
[----:B------:R-:W-:Y:S05]  /*83a0*/  BSYNC B0 ;  /* 0x0000000000007941 */ /* 0x000fea0003800000 */
.L_x_11412:
        /* <DEDUP_REMOVED lines=16> */
.L_x_11415:
[----:B------:R-:W-:Y:S05]  /*84b0*/  BSYNC B0 ;  /* 0x0000000000007941 */ /* 0x000fea0003800000 */
.L_x_11414:
        /* <DEDUP_REMOVED lines=12> */
.L_x_11417:
[----:B------:R-:W-:Y:S05]  /*8580*/  BSYNC B0 ;  /* 0x0000000000007941 */ /* 0x000fea0003800000 */
.L_x_11416:
        /* <DEDUP_REMOVED lines=16> */
.L_x_11419:
[----:B------:R-:W-:Y:S05]  /*8690*/  BSYNC B0 ;  /* 0x0000000000007941 */ /* 0x000fea0003800000 */
.L_x_11418:
        /* <DEDUP_REMOVED lines=12> */
.L_x_11421:
[----:B------:R-:W-:Y:S05]  /*8760*/  BSYNC B0 ;  /* 0x0000000000007941 */ /* 0x000fea0003800000 */
.L_x_11420:
        /* <DEDUP_REMOVED lines=16> */
.L_x_11423:
[----:B------:R-:W-:Y:S05]  /*8870*/  BSYNC B0 ;  /* 0x0000000000007941 */ /* 0x000fea0003800000 */
.L_x_11422:
        /* <DEDUP_REMOVED lines=12> */
.L_x_11425:
[----:B------:R-:W-:Y:S05]  /*8940*/  BSYNC B0 ;  /* 0x0000000000007941 */ /* 0x000fea0003800000 */
.L_x_11424:
        /* <DEDUP_REMOVED lines=22> */
.L_x_11427:
[----:B------:R-:W-:Y:S05]  /*8ab0*/  BSYNC B0 ;  /* 0x0000000000007941 */ /* 0x000fea0003800000 */
.L_x_11426:
[----:B------:R-:W2:Y:S01]  /*8ac0*/  LDL.LU R189, [R1+0x94] ;  /* 0x0000940001bd7983 */ /* 0x000ea20000300800 */
[----:B------:R-:W-:Y:S02]  /*8ad0*/  @P0 IADD3 R2, R0, 0x200, RZ ;  /* 0x0000020000020810 */ /* 0x000fe40007ffe0ff */
[----:B------:R-:W-:-:S05]  /*8ae0*/  @P0 MOV R3, 0x20 ;  /* 0x0000002000030802 */ /* 0x000fca0000000f00 */
[----:B------:R-:W-:-:S05]  /*8af0*/  @P0 IMAD.WIDE.U32 R2, R2, R3, c[0x0][0x258] ;  /* 0x0000960002020625 */ /* 0x000fca00078e0003 */
[----:B------:R-:W-:Y:S04]  /*8b00*/  @P0 STG.E.128 [R2.64], R172 ;  /* 0x000000ac02000986 */ /* 0x000fe8000c101d04 */
[----:B------:R0:W-:Y:S02]  /*8b10*/  @P0 STG.E.128 [R2.64+0x10], R176 ;  /* 0x000010b002000986 */ /* 0x0001e4000c101d04 */
        /* <DEDUP_REMOVED lines=8> */
.L_x_11254:
        /* <DEDUP_REMOVED lines=41> */
.L_x_11258:
[----:B------:R-:W-:Y:S01]  /*8e30*/  HFMA2.MMA R202, -RZ, RZ, 0, 9.5367431640625e-07 ;  /* 0x00000010ffca7435 */ /* 0x000fe200000001ff */
[----:B------:R-:W-:-:S02]  /*8e40*/  MOV R201, R205 ;  /* 0x000000cd00c97202 */ /* 0x000fc40000000f00 */
[----:B------:R-:W-:Y:S02]  /*8e50*/  MOV R242, 0x1f ;  /* 0x0000001f00f27802 */ /* 0x000fe40000000f00 */
[----:B------:R-:W-:Y:S02]  /*8e60*/  MOV R241, 0xffffffff ;  /* 0xffffffff00f17802 */ /* 0x000fe40000000f00 */
[----:B------:R-:W-:Y:S02]  /*8e70*/  MOV R200, 0x8e90 ;  /* 0x00008e9000c87802 */ /* 0x000fe40000000f00 */
[----:B------:R-:W-:Y:S05]  /*8e80*/  CALL.REL.NOINC `($__internal_159_$__cuda_sm70_shflsync_down_p) ;  /* 0x0000046000007944 */ /* 0x000fea0003c00000 */
[----:B-1----:R-:W-:Y:S01]  /*8e90*/  MOV R206, R202 ;  /* 0x000000ca00ce7202 */ /* 0x002fe20000000f00 */
[----:B------:R-:W-:Y:S05]  /*8ea0*/  BRA `(.L_x_11429) ;  /* 0xffffa56000007947 */ /* 0x000fea000383ffff */
.L_x_11259:
[----:B------:R-:W-:Y:S01]  /*8eb0*/  HFMA2.MMA R202, -RZ, RZ, 0, 9.5367431640625e-07 ;  /* 0x00000010ffca7435 */ /* 0x000fe200000001ff */
[----:B------:R-:W-:Y:S02]  /*8ec0*/  MOV R201, R203 ;  /* 0x000000cb00c97202 */ /* 0x000fe40000000f00 */
[----:B------:R-:W-:Y:S02]  /*8ed0*/  MOV R242, 0x1f ;  /* 0x0000001f00f27802 */ /* 0x000fe40000000f00 */
[----:B------:R-:W-:-:S02]  /*8ee0*/  MOV R241, 0xffffffff ;  /* 0xffffffff00f17802 */ /* 0x000fc40000000f00 */
[----:B------:R-:W-:Y:S02]  /*8ef0*/  MOV R200, 0x8f10 ;  /* 0x00008f1000c87802 */ /* 0x000fe40000000f00 */
[----:B01----:R-:W-:Y:S05]  /*8f00*/  CALL.REL.NOINC `($__internal_159_$__cuda_sm70_shflsync_down_p) ;  /* 0x000003e000007944 */ /* 0x003fea0003c00000 */
[----:B------:R-:W-:Y:S01]  /*8f10*/  FADD.FTZ R205, R206, R205 ;  /* 0x000000cdcecd7221 */ /* 0x000fe20000010000 */
[----:B------:R-:W-:Y:S01]  /*8f20*/  MOV R242, 0x1f ;  /* 0x0000001f00f27802 */ /* 0x000fe20000000f00 */
[----:B-1----:R-:W-:Y:S01]  /*8f30*/  FADD.FTZ R203, R203, R202 ;  /* 0x000000cacbcb7221 */ /* 0x002fe20000010000 */
[----:B------:R-:W-:Y:S01]  /*8f40*/  HFMA2.MMA R202, -RZ, RZ, 0, 4.76837158203125e-07 ;  /* 0x00000008ffca7435 */ /* 0x000fe200000001ff */
[----:B------:R-:W-:Y:S02]  /*8f50*/  MOV R241, 0xffffffff ;  /* 0xffffffff00f17802 */ /* 0x000fe40000000f00 */
[----:B------:R-:W-:Y:S02]  /*8f60*/  MOV R201, R205 ;  /* 0x000000cd00c97202 */ /* 0x000fe40000000f00 */
[----:B------:R-:W-:Y:S02]  /*8f70*/  MOV R200, 0x8f90 ;  /* 0x00008f9000c87802 */ /* 0x000fe40000000f00 */
[----:B------:R-:W-:Y:S05]  /*8f80*/  CALL.REL.NOINC `($__internal_159_$__cuda_sm70_shflsync_down_p) ;  /* 0x0000036000007944 */ /* 0x000fea0003c00000 */
[----:B-1----:R-:W-:Y:S01]  /*8f90*/  MOV R206, R202 ;  /* 0x000000ca00ce7202 */ /* 0x002fe20000000f00 */
[----:B------:R-:W-:Y:S01]  /*8fa0*/  HFMA2.MMA R202, -RZ, RZ, 0, 4.76837158203125e-07 ;  /* 0x00000008ffca7435 */ /* 0x000fe200000001ff */
[----:B------:R-:W-:-:S02]  /*8fb0*/  MOV R201, R203 ;  /* 0x000000cb00c97202 */ /* 0x000fc40000000f00 */
[----:B------:R-:W-:Y:S02]  /*8fc0*/  MOV R242, 0x1f ;  /* 0x0000001f00f27802 */ /* 0x000fe40000000f00 */
[----:B------:R-:W-:Y:S02]  /*8fd0*/  MOV R241, 0xffffffff ;  /* 0xffffffff00f17802 */ /* 0x000fe40000000f00 */
[----:B------:R-:W-:Y:S02]  /*8fe0*/  MOV R200, 0x9000 ;  /* 0x0000900000c87802 */ /* 0x000fe40000000f00 */
[----:B------:R-:W-:Y:S05]  /*8ff0*/  CALL.REL.NOINC `($__internal_159_$__cuda_sm70_shflsync_down_p) ;  /* 0x000002f000007944 */ /* 0x000fea0003c00000 */
[----:B------:R-:W-:Y:S01]  /*9000*/  FADD.FTZ R205, R206, R205 ;  /* 0x000000cdcecd7221 */ /* 0x000fe20000010000 */
[----:B------:R-:W-:Y:S01]  /*9010*/  MOV R242, 0x1f ;  /* 0x0000001f00f27802 */ /* 0x000fe20000000f00 */
[----:B-1----:R-:W-:Y:S01]  /*9020*/  FADD.FTZ R203, R203, R202 ;  /* 0x000000cacbcb7221 */ /* 0x002fe20000010000 */
[----:B------:R-:W-:Y:S01]  /*9030*/  HFMA2.MMA R202, -RZ, RZ, 0, 2.384185791015625e-07 ;  /* 0x00000004ffca7435 */ /* 0x000fe200000001ff */
[----:B------:R-:W-:Y:S02]  /*9040*/  MOV R241, 0xffffffff ;  /* 0xffffffff00f17802 */ /* 0x000fe40000000f00 */
[----:B------:R-:W-:-:S02]  /*9050*/  MOV R201, R205 ;  /* 0x000000cd00c97202 */ /* 0x000fc40000000f00 */
[----:B------:R-:W-:Y:S02]  /*9060*/  MOV R200, 0x9080 ;  /* 0x0000908000c87802 */ /* 0x000fe40000000f00 */
[----:B------:R-:W-:Y:S05]  /*9070*/  CALL.REL.NOINC `($__internal_159_$__cuda_sm70_shflsync_down_p) ;  /* 0x0000027000007944 */ /* 0x000fea0003c00000 */
[----:B-1----:R-:W-:Y:S01]  /*9080*/  MOV R206, R202 ;  /* 0x000000ca00ce7202 */ /* 0x002fe20000000f00 */
[----:B------:R-:W-:Y:S01]  /*9090*/  HFMA2.MMA R202, -RZ, RZ, 0, 2.384185791015625e-07 ;  /* 0x00000004ffca7435 */ /* 0x000fe200000001ff */
[----:B------:R-:W-:Y:S02]  /*90a0*/  MOV R201, R203 ;  /* 0x000000cb00c97202 */ /* 0x000fe40000000f00 */
[----:B------:R-:W-:Y:S02]  /*90b0*/  MOV R242, 0x1f ;  /* 0x0000001f00f27802 */ /* 0x000fe40000000f00 */
[----:B------:R-:W-:Y:S02]  /*90c0*/  MOV R241, 0xffffffff ;  /* 0xffffffff00f17802 */ /* 0x000fe40000000f00 */
[----:B------:R-:W-:Y:S02]  /*90d0*/  MOV R200, 0x90f0 ;  /* 0x000090f000c87802 */ /* 0x000fe40000000f00 */
[----:B------:R-:W-:Y:S05]  /*90e0*/  CALL.REL.NOINC `($__internal_159_$__cuda_sm70_shflsync_down_p) ;  /* 0x0000020000007944 */ /* 0x000fea0003c00000 */
[----:B------:R-:W-:Y:S01]  /*90f0*/  FADD.FTZ R205, R206, R205 ;  /* 0x000000cdcecd7221 */ /* 0x000fe20000010000 */
[----:B------:R-:W-:Y:S01]  /*9100*/  MOV R242, 0x1f ;  /* 0x0000001f00f27802 */ /* 0x000fe20000000f00 */
[----:B-1----:R-:W-:Y:S01]  /*9110*/  FADD.FTZ R203, R203, R202 ;  /* 0x000000cacbcb7221 */ /* 0x002fe20000010000 */
[----:B------:R-:W-:Y:S01]  /*9120*/  HFMA2.MMA R202, -RZ, RZ, 0, 1.1920928955078125e-07 ;  /* 0x00000002ffca7435 */ /* 0x000fe200000001ff */
[----:B------:R-:W-:-:S02]  /*9130*/  MOV R241, 0xffffffff ;  /* 0xffffffff00f17802 */ /* 0x000fc40000000f00 */
[----:B------:R-:W-:Y:S02]  /*9140*/  MOV R201, R205 ;  /* 0x000000cd00c97202 */ /* 0x000fe40000000f00 */
[----:B------:R-:W-:Y:S02]  /*9150*/  MOV R200, 0x9170 ;  /* 0x0000917000c87802 */ /* 0x000fe40000000f00 */
[----:B------:R-:W-:Y:S05]  /*9160*/  CALL.REL.NOINC `($__internal_159_$__cuda_sm70_shflsync_down_p) ;  /* 0x0000018000007944 */ /* 0x000fea0003c00000 */
[----:B-1----:R-:W-:Y:S01]  /*9170*/  MOV R206, R202 ;  /* 0x000000ca00ce7202 */ /* 0x002fe20000000f00 */
[----:B------:R-:W-:Y:S01]  /*9180*/  HFMA2.MMA R202, -RZ, RZ, 0, 1.1920928955078125e-07 ;  /* 0x00000002ffca7435 */ /* 0x000fe200000001ff */
[----:B------:R-:W-:Y:S02]  /*9190*/  MOV R201, R203 ;  /* 0x000000cb00c97202 */ /* 0x000fe40000000f00 */
[----:B------:R-:W-:Y:S02]  /*91a0*/  MOV R242, 0x1f ;  /* 0x0000001f00f27802 */ /* 0x000fe40000000f00 */
[----:B------:R-:W-:Y:S02]  /*91b0*/  MOV R241, 0xffffffff ;  /* 0xffffffff00f17802 */ /* 0x000fe40000000f00 */
[----:B------:R-:W-:-:S02]  /*91c0*/  MOV R200, 0x91e0 ;  /* 0x000091e000c87802 */ /* 0x000fc40000000f00 */
[----:B------:R-:W-:Y:S05]  /*91d0*/  CALL.REL.NOINC `($__internal_159_$__cuda_sm70_shflsync_down_p) ;  /* 0x0000011000007944 */ /* 0x000fea0003c00000 */
[----:B------:R-:W-:Y:S01]  /*91e0*/  FADD.FTZ R205, R206, R205 ;  /* 0x000000cdcecd7221 */ /* 0x000fe20000010000 */
[----:B------:R-:W-:Y:S01]  /*91f0*/  MOV R242, 0x1f ;  /* 0x0000001f00f27802 */ /* 0x000fe20000000f00 */
[----:B-1----:R-:W-:Y:S01]  /*9200*/  FADD.FTZ R203, R203, R202 ;  /* 0x000000cacbcb7221 */ /* 0x002fe20000010000 */
[----:B------:R-:W-:Y:S01]  /*9210*/  HFMA2.MMA R202, -RZ, RZ, 0, 5.9604644775390625e-08 ;  /* 0x00000001ffca7435 */ /* 0x000fe200000001ff */
[----:B------:R-:W-:-:S02]  /*9220*/  MOV R241, 0xffffffff ;  /* 0xffffffff00f17802 */ /* 0x000fc40000000f00 */
[----:B------:R-:W-:Y:S02]  /*9230*/  MOV R201, R205 ;  /* 0x000000cd00c97202 */ /* 0x000fe40000000f00 */
[----:B------:R-:W-:Y:S02]  /*9240*/  MOV R200, 0x9260 ;  /* 0x0000926000c87802 */ /* 0x000fe40000000f00 */
[----:B------:R-:W-:Y:S05]  /*9250*/  CALL.REL.NOINC `($__internal_159_$__cuda_sm70_shflsync_down_p) ;  /* 0x0000009000007944 */ /* 0x000fea0003c00000 */
[----:B-1----:R-:W-:Y:S01]  /*9260*/  MOV R206, R202 ;  /* 0x000000ca00ce7202 */ /* 0x002fe20000000f00 */
[----:B------:R-:W-:Y:S01]  /*9270*/  HFMA2.MMA R202, -RZ, RZ, 0, 5.9604644775390625e-08 ;  /* 0x00000001ffca7435 */ /* 0x000fe200000001ff */
[----:B------:R-:W-:Y:S02]  /*9280*/  MOV R201, R203 ;  /* 0x000000cb00c97202 */ /* 0x000fe40000000f00 */
[----:B------:R-:W-:Y:S02]  /*9290*/  MOV R242, 0x1f ;  /* 0x0000001f00f27802 */ /* 0x000fe40000000f00 */
[----:B------:R-:W-:Y:S02]  /*92a0*/  MOV R241, 0xffffffff ;  /* 0xffffffff00f17802 */ /* 0x000fe40000000f00 */
[----:B------:R-:W-:-:S02]  /*92b0*/  MOV R200, 0x92d0 ;  /* 0x000092d000c87802 */ /* 0x000fc40000000f00 */
[----:B------:R-:W-:Y:S05]  /*92c0*/  CALL.REL.NOINC `($__internal_159_$__cuda_sm70_shflsync_down_p) ;  /* 0x0000002000007944 */ /* 0x000fea0003c00000 */
[----:B-1----:R-:W-:Y:S01]  /*92d0*/  MOV R201, R202 ;  /* 0x000000ca00c97202 */ /* 0x002fe20000000f00 */
[----:B------:R-:W-:Y:S05]  /*92e0*/  BRA `(.L_x_11430) ;  /* 0xffffa24000007947 */ /* 0x000fea000383ffff */
        .weak           $__internal_159_$__cuda_sm70_shflsync_down_p
        .type           $__internal_159_$__cuda_sm70_shflsync_down_p,@function
        .size           $__internal_159_$__cuda_sm70_shflsync_down_p,(.L_x_14377 - $__internal_159_$__cuda_sm70_shflsync_down_p)
$__internal_159_$__cuda_sm70_shflsync_down_p:
[----:B------:R-:W-:Y:S04]  /*92f0*/  WARPSYNC R241 ;  /* 0x000000f100007348 */ /* 0x000fe80003800000 */
[----:B------:R0:W1:Y:S02]  /*9300*/  SHFL.DOWN PT, R202, R201, R202, R242 ;  /* 0x080000cac9ca7389 */ /* 0x00006400000e00f2 */
[----:B0-----:R-:W-:-:S06]  /*9310*/  HFMA2.MMA R201, -RZ, RZ, 0, 0 ;  /* 0x00000000ffc97435 */ /* 0x001fcc00000001ff */
[----:B------:R-:W-:Y:S05]  /*9320*/  RET.REL.NODEC R200 `(_ZN10layer_norm13ln_bwd_kernelINS_13Kernel_traitsIf6__halffS2_fjLj5120ELj1ELj1ELj4ELj16ENS_18Kernel_traits_baseILj5120EfS2_fS2_fjLj128EEEEELb1ELb1ELb1ELb1EEEvNS_9BwdParamsE) ;  /* 0xffff6cd0c8007950 */ /* 0x000fea0003c3ffff */
.L_x_11431:
        /* <DEDUP_REMOVED lines=13> */
.L_x_14377:


//--------------------- .text._ZN10layer_norm13ln_bwd_kernelINS_13Kernel_traitsI6__halfffffjLj5120ELj1ELj1ELj4ELj16ENS_18Kernel_traits_baseILj5120ES2_ffffjLj128EEEEELb0ELb0ELb0ELb0EEEvNS_9BwdParamsE --------------------------
	.section	.text._ZN10layer_norm13ln_bwd_kernelINS_13Kernel_traitsI6__halfffffjLj5120ELj1ELj1ELj4ELj16ENS_18Kernel_traits_baseILj5120ES2_ffffjLj128EEEEELb0ELb0ELb0ELb0EEEvNS_9BwdParamsE,"ax",@progbits
	.sectioninfo	@"SHI_REGISTERS=255"
	.align	128
        .global         _ZN10layer_norm13ln_bwd_kernelINS_13Kernel_traitsI6__halfffffjLj5120ELj1ELj1ELj4ELj16ENS_18Kernel_traits_baseILj5120ES2_ffffjLj128EEEEELb0ELb0ELb0ELb0EEEvNS_9BwdParamsE
        .type           _ZN10layer_norm13ln_bwd_kernelINS_13Kernel_traitsI6__halfffffjLj5120ELj1ELj1ELj4ELj16ENS_18Kernel_traits_baseILj5120ES2_ffffjLj128EEEEELb0ELb0ELb0ELb0EEEvNS_9BwdParamsE,@function
        .size           _ZN10layer_norm13ln_bwd_kernelINS_13Kernel_traitsI6__halfffffjLj5120ELj1ELj1ELj4ELj16ENS_18Kernel_traits_baseILj5120ES2_ffffjLj128EEEEELb0ELb0ELb0ELb0EEEvNS_9BwdParamsE,(.L_x_14378 - _ZN10layer_norm13ln_bwd_kernelINS_13Kernel_traitsI6__halfffffjLj5120ELj1ELj1ELj4ELj16ENS_18Kernel_traits_baseILj5120ES2_ffffjLj128EEEEELb0ELb0ELb0ELb0EEEvNS_9BwdParamsE)
        .other          _ZN10layer_norm13ln_bwd_kernelINS_13Kernel_traitsI6__halfffffjLj5120ELj1ELj1ELj4ELj16ENS_18Kernel_traits_baseILj5120ES2_ffffjLj128EEEEELb0ELb0ELb0ELb0EEEvNS_9BwdParamsE,@"STO_CUDA_ENTRY STV_DEFAULT"
_ZN10layer_norm13ln_bwd_kernelINS_13Kernel_traitsI6__halfffffjLj5120ELj1ELj1ELj4ELj16ENS_18Kernel_traits_baseILj5120ES2_ffffjLj128EEEEELb0ELb0ELb0ELb0EEEvNS_9BwdParamsE:
.text._ZN10layer_norm13ln_bwd_kernelINS_13Kernel_traitsI6__halfffffjLj5120ELj1ELj1ELj4ELj16ENS_18Kernel_traits_baseILj5120ES2_ffffjLj128EEEEELb0ELb0ELb0ELb0EEEvNS_9BwdParamsE:
[----:B------:R-:W-:Y:S02]  /*0000*/  MOV R1, c[0x0][0x28] ;  /* 0x00000a0000017a02 */ /* 0x000fe40000000f00 */
[----:B------:R-:W0:Y:S01]  /*0010*/  S2R R43, SR_TID.X ;  /* 0x00000000002b7919 */ /* 0x000e220000002100 */
[----:B------:R-:W-:Y:S01]  /*0020*/  MOV R0, c[0x0][0x168] ;  /* 0x00005a0000007a02 */ /* 0x000fe20000000f00 */
[----:B------:R-:W-:Y:S01]  /*0030*/  ULDC.64 UR4, c[0x0][0x118] ;  /* 0x0000460000047ab9 */ /* 0x000fe20000000a00 */
[----:B------:R-:W-:Y:S02]  /*0040*/  IADD3 R1, R1, -0x28, RZ ;  /* 0xffffffd801017810 */ /* 0x000fe40007ffe0ff */
[----:B------:R-:W-:-:S04]  /*0050*/  SHF.R.S32.HI R0, RZ, 0x1f, R0 ;  /* 0x0000001fff007819 */ /* 0x000fc80000011400 */
[----:B------:R-:W-:Y:S02]  /*0060*/  LEA.HI R0, R0, c[0x0][0x168], RZ, 0x2 ;  /* 0x00005a0000007a11 */ /* 0x000fe400078f10ff */
[----:B0-----:R-:W-:-:S04]  /*0070*/  LOP3.LUT R3, R43, 0x7f, RZ, 0xc, !PT ;  /* 0x0000007f2b037812 */ /* 0x001fc800078e0cff */
[----:B------:R-:W-:Y:S02]  /*0080*/  LEA.HI.SX32 R3, R0, R3, 0x1e ;  /* 0x0000000300037211 */ /* 0x000fe400078ff2ff */
[----:B------:R-:W-:Y:S02]  /*0090*/  LOP3.LUT R0, R43, 0x7f, RZ, 0xc0, !PT ;  /* 0x0000007f2b007812 */ /* 0x000fe400078ec0ff */
[C---:B------:R-:W-:Y:S02]  /*00a0*/  LOP3.LUT P3, RZ, R3.reuse, 0xffffff80, RZ, 0xc0, !PT ;  /* 0xffffff8003ff7812 */ /* 0x040fe4000786c0ff */
[C---:B------:R-:W-:Y:S02]  /*00b0*/  ISETP.GE.U32.AND P1, PT, R3.reuse, 0x100, PT ;  /* 0x000001000300780c */ /* 0x040fe40003f26070 */
[C---:B------:R-:W-:Y:S02]  /*00c0*/  ISETP.GE.U32.AND P2, PT, R3.reuse, 0x180, PT ;  /* 0x000001800300780c */ /* 0x040fe40003f46070 */
[----:B------:R-:W-:-:S02]  /*00d0*/  ISETP.GE.U32.AND P6, PT, R3, 0x200, PT ;  /* 0x000002000300780c */ /* 0x000fc40003fc6070 */
[----:B------:R-:W-:Y:S02]  /*00e0*/  ISETP.GE.U32.AND P0, PT, R3, 0x280, PT ;  /* 0x000002800300780c */ /* 0x000fe40003f06070 */
[----:B------:R-:W-:Y:S02]  /*00f0*/  P2R R42, PR, RZ, 0x40 ;  /* 0x00000040ff2a7803 */ /* 0x000fe40000000000 */
[----:B------:R-:W-:Y:S02]  /*0100*/  P2R R2, PR, RZ, 0x1 ;  /* 0x00000001ff027803 */ /* 0x000fe40000000000 */
[----:B------:R-:W-:Y:S02]  /*0110*/  @P3 MOV R5, 0x8 ;  /* 0x0000000800053802 */ /* 0x000fe40000000f00 */
[----:B------:R-:W-:Y:S02]  /*0120*/  @P1 MOV R27, 0x8 ;  /* 0x00000008001b1802 */ /* 0x000fe40000000f00 */
[----:B------:R-:W-:Y:S01]  /*0130*/  @P2 MOV R29, 0x8 ;  /* 0x00000008001d2802 */ /* 0x000fe20000000f00 */
[C---:B------:R-:W-:Y:S01]  /*0140*/  @P3 IMAD.WIDE.U32 R4, R0.reuse, R5, c[0x0][0x1b0] ;  /* 0x00006c0000043625 */ /* 0x040fe200078e0005 */
[----:B------:R-:W-:-:S02]  /*0150*/  @P3 LOP3.LUT R0, R0, 0x80, RZ, 0xfc, !PT ;  /* 0x0000008000003812 */ /* 0x000fc400078efcff */
[----:B------:R-:W-:Y:S02]  /*0160*/  @P6 MOV R31, 0x8 ;  /* 0x00000008001f6802 */ /* 0x000fe40000000f00 */
[----:B------:R-:W-:Y:S01]  /*0170*/  @P0 MOV R33, 0x8 ;  /* 0x0000000800210802 */ /* 0x000fe20000000f00 */
[C---:B------:R-:W-:Y:S01]  /*0180*/  @P1 IMAD.WIDE.U32 R26, R0.reuse, R27, c[0x0][0x1b0] ;  /* 0x00006c00001a1625 */ /* 0x040fe200078e001b */
[----:B------:R-:W-:Y:S01]  /*0190*/  @P1 IADD3 R0, R0, 0x80, RZ ;  /* 0x0000008000001810 */ /* 0x000fe20007ffe0ff */
[----:B------:R0:W5:Y:S01]  /*01a0*/  @P3 LDG.E.64 R6, [R4.64] ;  /* 0x0000000404063981 */ /* 0x000162000c1e1b00 */
[----:B------:R-:W-:-:S03]  /*01b0*/  ISETP.GE.U32.AND P1, PT, R3, 0x300, PT ;  /* 0x000003000300780c */ /* 0x000fc60003f26070 */
[C---:B------:R-:W-:Y:S01]  /*01c0*/  @P2 IMAD.WIDE.U32 R28, R0.reuse, R29, c[0x0][0x1b0] ;  /* 0x00006c00001c2625 */ /* 0x040fe200078e001d */
[----:B------:R-:W-:Y:S02]  /*01d0*/  @P2 IADD3 R0, R0, 0x80, RZ ;  /* 0x0000008000002810 */ /* 0x000fe40007ffe0ff */
[----:B------:R-:W-:-:S03]  /*01e0*/  ISETP.GE.U32.AND P2, PT, R3, 0x380, PT ;  /* 0x000003800300780c */ /* 0x000fc60003f46070 */
[C---:B------:R-:W-:Y:S01]  /*01f0*/  @P6 IMAD.WIDE.U32 R30, R0.reuse, R31, c[0x0][0x1b0] ;  /* 0x00006c00001e6625 */ /* 0x040fe200078e001f */
[----:B------:R-:W-:Y:S02]  /*0200*/  @P6 IADD3 R0, R0, 0x80, RZ ;  /* 0x0000008000006810 */ /* 0x000fe40007ffe0ff */
[C---:B------:R-:W-:Y:S02]  /*0210*/  ISETP.GE.U32.AND P3, PT, R3.reuse, 0x400, PT ;  /* 0x000004000300780c */ /* 0x040fe40003f66070 */
[----:B------:R-:W-:Y:S01]  /*0220*/  @P1 MOV R35, 0x8 ;  /* 0x0000000800231802 */ /* 0x000fe20000000f00 */
[C---:B------:R-:W-:Y:S01]  /*0230*/  @P0 IMAD.WIDE.U32 R32, R0.reuse, R33, c[0x0][0x1b0] ;  /* 0x00006c0000200625 */ /* 0x040fe200078e0021 */
[----:B------:R-:W-:Y:S02]  /*0240*/  @P0 IADD3 R0, R0, 0x80, RZ ;  /* 0x0000008000000810 */ /* 0x000fe40007ffe0ff */
[C---:B------:R-:W-:Y:S02]  /*0250*/  ISETP.GE.U32.AND P0, PT, R3.reuse, 0x100, PT ;  /* 0x000001000300780c */ /* 0x040fe40003f06070 */
[C---:B------:R-:W-:Y:S01]  /*0260*/  ISETP.GE.U32.AND P6, PT, R3.reuse, 0x180, PT ;  /* 0x000001800300780c */ /* 0x040fe20003fc6070 */
[----:B------:R-:W-:Y:S01]  /*0270*/  @P1 IMAD.WIDE.U32 R34, R0, R35, c[0x0][0x1b0] ;  /* 0x00006c0000221625 */ /* 0x000fe200078e0023 */
[----:B------:R-:W-:-:S02]  /*0280*/  ISETP.GE.U32.AND P4, PT, R3, 0x480, PT ;  /* 0x000004800300780c */ /* 0x000fc40003f86070 */
[----:B------:R-:W-:Y:S02]  /*0290*/  @P2 MOV R37, 0x8 ;  /* 0x0000000800252802 */ /* 0x000fe40000000f00 */
[----:B------:R-:W-:Y:S01]  /*02a0*/  @P1 IADD3 R0, R0, 0x80, RZ ;  /* 0x0000008000001810 */ /* 0x000fe20007ffe0ff */
[----:B------:R1:W5:Y:S01]  /*02b0*/  @P1 LDG.E.64 R16, [R34.64] ;  /* 0x0000000422101981 */ /* 0x000362000c1e1b00 */
[----:B------:R-:W-:-:S03]  /*02c0*/  @P3 MOV R39, 0x8 ;  /* 0x0000000800273802 */ /* 0x000fc60000000f00 */
[C---:B------:R-:W-:Y:S01]  /*02d0*/  @P2 IMAD.WIDE.U32 R36, R0.reuse, R37, c[0x0][0x1b0] ;  /* 0x00006c0000242625 */ /* 0x040fe200078e0025 */
[----:B------:R-:W-:Y:S01]  /*02e0*/  @P2 IADD3 R0, R0, 0x80, RZ ;  /* 0x0000008000002810 */ /* 0x000fe20007ffe0ff */
[----:B------:R1:W5:Y:S01]  /*02f0*/  @P0 LDG.E.64 R8, [R26.64] ;  /* 0x000000041a080981 */ /* 0x000362000c1e1b00 */
[----:B------:R-:W-:-:S03]  /*0300*/  ISETP.NE.AND P0, PT, R2, RZ, PT ;  /* 0x000000ff0200720c */ /* 0x000fc60003f05270 */
[----:B------:R1:W5:Y:S01]  /*0310*/  @P6 LDG.E.64 R10, [R28.64] ;  /* 0x000000041c0a6981 */ /* 0x000362000c1e1b00 */
[----:B------:R-:W-:Y:S01]  /*0320*/  ISETP.NE.AND P6, PT, R42, RZ, PT ;  /* 0x000000ff2a00720c */ /* 0x000fe20003fc5270 */
[C---:B------:R-:W-:Y:S01]  /*0330*/  @P3 IMAD.WIDE.U32 R38, R0.reuse, R39, c[0x0][0x1b0] ;  /* 0x00006c0000263625 */ /* 0x040fe200078e0027 */
[----:B------:R-:W-:Y:S01]  /*0340*/  @P4 MOV R41, 0x8 ;  /* 0x0000000800294802 */ /* 0x000fe20000000f00 */
[----:B------:R1:W5:Y:S01]  /*0350*/  @P2 LDG.E.64 R18, [R36.64] ;  /* 0x0000000424122981 */ /* 0x000362000c1e1b00 */
[----:B------:R-:W-:-:S03]  /*0360*/  @P3 IADD3 R0, R0, 0x80, RZ ;  /* 0x0000008000003810 */ /* 0x000fc60007ffe0ff */
[----:B------:R1:W5:Y:S02]  /*0370*/  @P3 LDG.E.64 R20, [R38.64] ;  /* 0x0000000426143981 */ /* 0x000364000c1e1b00 */
[----:B------:R-:W-:Y:S02]  /*0380*/  @P4 IMAD.WIDE.U32 R40, R0, R41, c[0x0][0x1b0] ;  /* 0x00006c0000284625 */ /* 0x000fe400078e0029 */
[----:B------:R1:W5:Y:S04]  /*0390*/  @P0 LDG.E.64 R14, [R32.64] ;  /* 0x00000004200e0981 */ /* 0x000368000c1e1b00 */
[----:B------:R1:W5:Y:S04]  /*03a0*/  @P6 LDG.E.64 R12, [R30.64] ;  /* 0x000000041e0c6981 */ /* 0x000368000c1e1b00 */
[----:B------:R1:W5:Y:S01]  /*03b0*/  @P4 LDG.E.64 R22, [R40.64] ;  /* 0x0000000428164981 */ /* 0x000362000c1e1b00 */
[----:B------:R-:W2:Y:S01]  /*03c0*/  S2UR UR6, SR_CTAID.X ;  /* 0x00000000000679c3 */ /* 0x000ea20000002500 */
[----:B------:R-:W-:-:S02]  /*03d0*/  ISETP.GE.U32.AND P5, PT, R3, 0x500, PT ;  /* 0x000005000300780c */ /* 0x000fc40003fa6070 */
[----:B------:R-:W-:-:S11]  /*03e0*/  @P4 IADD3 R0, R0, 0x80, RZ ;  /* 0x0000008000004810 */ /* 0x000fd60007ffe0ff */
[----:B0-----:R-:W-:-:S05]  /*03f0*/  @P5 MOV R5, 0x8 ;  /* 0x0000000800055802 */ /* 0x001fca0000000f00 */
[----:B------:R-:W-:Y:S01]  /*0400*/  @P5 IMAD.WIDE.U32 R4, R0, R5, c[0x0][0x1b0] ;  /* 0x00006c0000045625 */ /* 0x000fe200078e0005 */
[----:B--2---:R-:W-:-:S04]  /*0410*/  LEA.HI R0, R43, UR6, RZ, 0x19 ;  /* 0x000000062b007c11 */ /* 0x004fc8000f8fc8ff */
[----:B------:R1:W5:Y:S01]  /*0420*/  @P5 LDG.E.64 R24, [R4.64] ;  /* 0x0000000404185981 */ /* 0x000362000c1e1b00 */
        /* <DEDUP_REMOVED lines=42> */
[----:B-1---5:R-:W-:Y:S01]  /*06d0*/  MOV R2, R6 ;  /* 0x0000000600027202 */ /* 0x022fe20000000f00 */
[----:B------:R-:W-:Y:S01]  /*06e0*/  HFMA2.MMA R222, -RZ, RZ, 0, 5.9604644775390625e-08 ;  /* 0x00000001ffde7435 */ /* 0x000fe200000001ff */
[----:B------:R-:W-:-:S02]  /*06f0*/  SHF.R.U64 R28, R6, 0x10, R7 ;  /* 0x00000010061c7819 */ /* 0x000fc40000001207 */
[----:B------:R-:W-:Y:S01]  /*0700*/  MOV R4, R7 ;  /* 0x0000000700047202 */ /* 0x000fe20000000f00 */
[----:B------:R-:W-:Y:S01]  /*0710*/  HADD2.F32 R2, -RZ, R2.H0_H0 ;  /* 0x20000002ff027230 */ /* 0x000fe20000004100 */
[----:B------:R-:W-:Y:S02]  /*0720*/  SHF.R.U32.HI R27, RZ, 0x10, R7 ;  /* 0x00000010ff1b7819 */ /* 0x000fe40000011607 */
[----:B------:R-:W-:Y:S01]  /*0730*/  MOV R5, R8 ;  /* 0x0000000800057202 */ /* 0x000fe20000000f00 */
[----:B------:R-:W-:Y:S01]  /*0740*/  HADD2.F32 R4, -RZ, R4.H0_H0 ;  /* 0x20000004ff047230 */ /* 0x000fe20000004100 */
[----:B------:R-:W-:Y:S01]  /*0750*/  SHF.R.U64 R26, R8, 0x10, R9 ;  /* 0x00000010081a7819 */ /* 0x000fe20000001209 */
[----:B------:R0:W-:Y:S01]  /*0760*/  STL [R1+0x24], R2 ;  /* 0x0000240201007387 */ /* 0x0001e20000100800 */
[----:B------:R-:W-:Y:S01]  /*0770*/  MOV R7, R10 ;  /* 0x0000000a00077202 */ /* 0x000fe20000000f00 */
[----:B------:R-:W-:Y:S01]  /*0780*/  HADD2.F32 R5, -RZ, R5.H0_H0 ;  /* 0x20000005ff057230 */ /* 0x000fe20000004100 */
[----:B------:R-:W-:Y:S01]  /*0790*/  SHF.R.U64 R8, R10, 0x10, R11 ;  /* 0x000000100a087819 */ /* 0x000fe2000000120b */
[----:B------:R-:W-:Y:S01]  /*07a0*/  HADD2.F32 R10, -RZ, R28.H0_H0 ;  /* 0x2000001cff0a7230 */ /* 0x000fe20000004100 */
[----:B------:R-:W-:-:S02]  /*07b0*/  MOV R6, R9 ;  /* 0x0000000900067202 */ /* 0x000fc40000000f00 */
[----:B------:R-:W-:Y:S02]  /*07c0*/  SHF.R.U32.HI R9, RZ, 0x10, R9 ;  /* 0x00000010ff097819 */ /* 0x000fe40000011609 */
[----:B------:R-:W-:Y:S01]  /*07d0*/  STL [R1+0x20], R10 ;  /* 0x0000200a01007387 */ /* 0x000fe20000100800 */
[----:B0-----:R-:W-:Y:S01]  /*07e0*/  HADD2.F32 R2, -RZ, R27.H0_H0 ;  /* 0x2000001bff027230 */ /* 0x001fe20000004100 */
[----:B------:R-:W-:Y:S02]  /*07f0*/  MOV R252, R11 ;  /* 0x0000000b00fc7202 */ /* 0x000fe40000000f00 */
[----:B------:R0:W-:Y:S01]  /*0800*/  STL [R1+0x1c], R4 ;  /* 0x00001c0401007387 */ /* 0x0001e20000100800 */
[----:B------:R-:W-:Y:S02]  /*0810*/  SHF.R.U32.HI R251, RZ, 0x10, R11 ;  /* 0x00000010fffb7819 */ /* 0x000fe4000001160b */
[----:B------:R-:W-:Y:S01]  /*0820*/  MOV R250, R12 ;  /* 0x0000000c00fa7202 */ /* 0x000fe20000000f00 */
[----:B------:R1:W-:Y:S01]  /*0830*/  STL [R1+0x18], R2 ;  /* 0x0000180201007387 */ /* 0x0003e20000100800 */
[--C-:B------:R-:W-:Y:S01]  /*0840*/  SHF.R.U64 R249, R12, 0x10, R13.reuse ;  /* 0x000000100cf97819 */ /* 0x100fe2000000120d */
[----:B------:R-:W-:Y:S01]  /*0850*/  HADD2.F32 R252, -RZ, R252.H0_H0 ;  /* 0x200000fcfffc7230 */ /* 0x000fe20000004100 */
[----:B------:R-:W-:Y:S01]  /*0860*/  MOV R248, R13 ;  /* 0x0000000d00f87202 */ /* 0x000fe20000000f00 */
[----:B------:R2:W-:Y:S01]  /*0870*/  STL [R1+0x14], R5 ;  /* 0x0000140501007387 */ /* 0x0005e20000100800 */
[----:B------:R-:W-:Y:S01]  /*0880*/  SHF.R.U32.HI R247, RZ, 0x10, R13 ;  /* 0x00000010fff77819 */ /* 0x000fe2000001160d */
[----:B0-----:R-:W-:Y:S01]  /*0890*/  HADD2.F32 R4, -RZ, R26.H0_H0 ;  /* 0x2000001aff047230 */ /* 0x001fe20000004100 */
[----:B------:R-:W-:Y:S01]  /*08a0*/  MOV R246, R14 ;  /* 0x0000000e00f67202 */ /* 0x000fe20000000f00 */
[----:B------:R-:W-:Y:S01]  /*08b0*/  HADD2.F32 R251, -RZ, R251.H0_H0 ;  /* 0x200000fbfffb7230 */ /* 0x000fe20000004100 */
[--C-:B------:R-:W-:Y:S01]  /*08c0*/  SHF.R.U64 R245, R14, 0x10, R15.reuse ;  /* 0x000000100ef57819 */ /* 0x100fe2000000120f */
[----:B-1----:R-:W-:Y:S01]  /*08d0*/  HADD2.F32 R2, -RZ, R6.H0_H0 ;  /* 0x20000006ff027230 */ /* 0x002fe20000004100 */
[----:B------:R0:W-:Y:S01]  /*08e0*/  STL [R1+0x10], R4 ;  /* 0x0000100401007387 */ /* 0x0001e20000100800 */
[----:B------:R-:W-:Y:S01]  /*08f0*/  MOV R244, R15 ;  /* 0x0000000f00f47202 */ /* 0x000fe20000000f00 */
[----:B------:R-:W-:Y:S01]  /*0900*/  HADD2.F32 R250, -RZ, R250.H0_H0 ;  /* 0x200000fafffa7230 */ /* 0x000fe20000004100 */
[----:B------:R-:W-:Y:S01]  /*0910*/  SHF.R.U32.HI R243, RZ, 0x10, R15 ;  /* 0x00000010fff37819 */ /* 0x000fe2000001160f */
[----:B--2---:R-:W-:Y:S01]  /*0920*/  HADD2.F32 R5, -RZ, R9.H0_H0 ;  /* 0x20000009ff057230 */ /* 0x004fe20000004100 */
[----:B------:R1:W-:Y:S01]  /*0930*/  STL [R1+0xc], R2 ;  /* 0x00000c0201007387 */ /* 0x0003e20000100800 */
[----:B------:R-:W-:Y:S01]  /*0940*/  MOV R242, R16 ;  /* 0x0000001000f27202 */ /* 0x000fe20000000f00 */
[----:B------:R-:W-:Y:S01]  /*0950*/  HADD2.F32 R249, -RZ, R249.H0_H0 ;  /* 0x200000f9fff97230 */ /* 0x000fe20000004100 */
[--C-:B------:R-:W-:Y:S01]  /*0960*/  SHF.R.U64 R241, R16, 0x10, R17.reuse ;  /* 0x0000001010f17819 */ /* 0x100fe20000001211 */
[----:B------:R2:W-:Y:S01]  /*0970*/  STL [R1+0x8], R5 ;  /* 0x0000080501007387 */ /* 0x0005e20000100800 */
[----:B0-----:R-:W-:Y:S01]  /*0980*/  HADD2.F32 R4, -RZ, R7.H0_H0 ;  /* 0x20000007ff047230 */ /* 0x001fe20000004100 */
[----:B------:R-:W-:Y:S01]  /*0990*/  MOV R240, R17 ;  /* 0x0000001100f07202 */ /* 0x000fe20000000f00 */
[----:B------:R-:W-:Y:S01]  /*09a0*/  HADD2.F32 R248, -RZ, R248.H0_H0 ;  /* 0x200000f8fff87230 */ /* 0x000fe20000004100 */
[----:B------:R-:W-:Y:S01]  /*09b0*/  SHF.R.U32.HI R239, RZ, 0x10, R17 ;  /* 0x00000010ffef7819 */ /* 0x000fe20000011611 */
[----:B------:R-:W-:Y:S01]  /*09c0*/  HADD2.F32 R247, -RZ, R247.H0_H0 ;  /* 0x200000f7fff77230 */ /* 0x000fe20000004100 */
[----:B------:R2:W-:Y:S01]  /*09d0*/  STL [R1+0x4], R4 ;  /* 0x0000040401007387 */ /* 0x0005e20000100800 */
[----:B-1----:R-:W-:Y:S01]  /*09e0*/  HADD2.F32 R2, -RZ, R8.H0_H0 ;  /* 0x20000008ff027230 */ /* 0x002fe20000004100 */
[----:B------:R-:W-:Y:S01]  /*09f0*/  MOV R238, R18 ;  /* 0x0000001200ee7202 */ /* 0x000fe20000000f00 */
[----:B------:R-:W-:Y:S01]  /*0a00*/  HADD2.F32 R246, -RZ, R246.H0_H0 ;  /* 0x200000f6fff67230 */ /* 0x000fe20000004100 */
[--C-:B------:R-:W-:Y:S01]  /*0a10*/  SHF.R.U64 R237, R18, 0x10, R19.reuse ;  /* 0x0000001012ed7819 */ /* 0x100fe20000001213 */
[----:B------:R-:W-:Y:S01]  /*0a20*/  HADD2.F32 R245, -RZ, R245.H0_H0 ;  /* 0x200000f5fff57230 */ /* 0x000fe20000004100 */
[----:B------:R2:W-:Y:S01]  /*0a30*/  STL [R1], R2 ;  /* 0x0000000201007387 */ /* 0x0005e20000100800 */
[----:B------:R-:W-:Y:S01]  /*0a40*/  MOV R236, R19 ;  /* 0x0000001300ec7202 */ /* 0x000fe20000000f00 */
[----:B------:R-:W-:Y:S01]  /*0a50*/  HADD2.F32 R244, -RZ, R244.H0_H0 ;  /* 0x200000f4fff47230 */ /* 0x000fe20000004100 */
[----:B------:R-:W-:Y:S01]  /*0a60*/  SHF.R.U32.HI R235, RZ, 0x10, R19 ;  /* 0x00000010ffeb7819 */ /* 0x000fe20000011613 */
[----:B------:R-:W-:Y:S01]  /*0a70*/  HADD2.F32 R243, -RZ, R243.H0_H0 ;  /* 0x200000f3fff37230 */ /* 0x000fe20000004100 */
[----:B------:R-:W-:Y:S01]  /*0a80*/  MOV R234, R20 ;  /* 0x0000001400ea7202 */ /* 0x000fe20000000f00 */
[----:B------:R-:W-:Y:S01]  /*0a90*/  HADD2.F32 R242, -RZ, R242.H0_H0 ;  /* 0x200000f2fff27230 */ /* 0x000fe20000004100 */
[--C-:B------:R-:W-:Y:S01]  /*0aa0*/  SHF.R.U64 R233, R20, 0x10, R21.reuse ;  /* 0x0000001014e97819 */ /* 0x100fe20000001215 */
[----:B------:R-:W-:Y:S01]  /*0ab0*/  HADD2.F32 R241, -RZ, R241.H0_H0 ;  /* 0x200000f1fff17230 */ /* 0x000fe20000004100 */
        /* <DEDUP_REMOVED lines=20> */
[----:B------:R-:W-:Y:S01]  /*0c00*/  MOV R125, RZ ;  /* 0x000000ff007d7202 */ /* 0x000fe20000000f00 */
[----:B------:R-:W-:-:S02]  /*0c10*/  HADD2.F32 R230, -RZ, R230.H0_H0 ;  /* 0x200000e6ffe67230 */ /* 0x000fc40000004100 */
[----:B------:R-:W-:Y:S02]  /*0c20*/  HADD2.F32 R229, -RZ, R229.H0_H0 ;  /* 0x200000e5ffe57230 */ /* 0x000fe40000004100 */
[----:B------:R-:W-:Y:S02]  /*0c30*/  HADD2.F32 R228, -RZ, R228.H0_H0 ;  /* 0x200000e4ffe47230 */ /* 0x000fe40000004100 */
[----:B------:R-:W-:Y:S02]  /*0c40*/  HADD2.F32 R227, -RZ, R227.H0_H0 ;  /* 0x200000e3ffe37230 */ /* 0x000fe40000004100 */
[----:B------:R-:W-:Y:S02]  /*0c50*/  HADD2.F32 R226, -RZ, R226.H0_H0 ;  /* 0x200000e2ffe27230 */ /* 0x000fe40000004100 */
[----:B------:R-:W-:Y:S02]  /*0c60*/  HADD2.F32 R225, -RZ, R225.H0_H0 ;  /* 0x200000e1ffe17230 */ /* 0x000fe40000004100 */
[----:B------:R-:W-:-:S02]  /*0c70*/  HADD2.F32 R224, -RZ, R224.H0_H0 ;  /* 0x200000e0ffe07230 */ /* 0x000fc40000004100 */
[----:B--2---:R-:W-:Y:S02]  /*0c80*/  HADD2.F32 R223, -RZ, R223.H0_H0 ;  /* 0x200000dfffdf7230 */ /* 0x004fe40000004100 */
.L_x_11475:
[----:B------:R-:W-:Y:S02]  /*0c90*/  ISETP.NE.U32.AND P5, PT, RZ, c[0x0][0x1c0], PT ;  /* 0x00007000ff007a0c */ /* 0x000fe40003fa5070 */
[----:B------:R-:W-:Y:S02]  /*0ca0*/  SHF.R.S32.HI R157, RZ, 0x1f, R0 ;  /* 0x0000001fff9d7819 */ /* 0x000fe40000011400 */
[----:B------:R-:W-:Y:S02]  /*0cb0*/  ISETP.NE.AND.EX P5, PT, RZ, c[0x0][0x1c4], PT, P5 ;  /* 0x00007100ff007a0c */ /* 0x000fe40003fa5350 */
[----:B------:R-:W-:-:S11]  /*0cc0*/  MOV R4, 0x3f800000 ;  /* 0x3f80000000047802 */ /* 0x000fd60000000f00 */
[----:B------:R-:W-:-:S04]  /*0cd0*/  @P5 LEA R156, P6, R0, c[0x0][0x1c0], 0x2 ;  /* 0x00007000009c5a11 */ /* 0x000fc800078c10ff */
[----:B------:R-:W-:-:S05]  /*0ce0*/  @P5 LEA.HI.X R157, R0, c[0x0][0x1c4], R157, 0x2, P6 ;  /* 0x00007100009d5a11 */ /* 0x000fca00030f149d */
[----:B------:R0:W5:Y:S02]  /*0cf0*/  @P5 LDG.E R4, [R156.64] ;  /* 0x000000049c045981 */ /* 0x000164000c1e1900 */
[----:B0-----:R-:W-:-:S05]  /*0d00*/  MOV R156, 0x4 ;  /* 0x00000004009c7802 */ /* 0x001fca0000000f00 */
[CC--:B------:R-:W-:Y:S01]  /*0d10*/  IMAD.WIDE R158, R0.reuse, R156.reuse, c[0x0][0x1a0] ;  /* 0x00006800009e7625 */ /* 0x0c0fe200078e029c */
[----:B------:R-:W0:Y:S03]  /*0d20*/  S2R R160, SR_TID.X ;  /* 0x0000000000a07919 */ /* 0x000e260000002100 */
[C---:B------:R-:W-:Y:S01]  /*0d30*/  IMAD.WIDE R156, R0.reuse, R156, c[0x0][0x1a8] ;  /* 0x00006a00009c7625 */ /* 0x040fe200078e029c */
[----:B------:R1:W5:Y:S03]  /*0d40*/  LDG.E R188, [R158.64] ;  /* 0x000000049ebc7981 */ /* 0x000366000c1e1900 */
[----:B------:R-:W-:Y:S01]  /*0d50*/  IMAD R2, R0, c[0x0][0x168], RZ ;  /* 0x00005a0000027a24 */ /* 0x000fe200078e02ff */
[----:B------:R-:W-:Y:S01]  /*0d60*/  LOP3.LUT P6, RZ, R3, 0xffffff80, RZ, 0xc0, !PT ;  /* 0xffffff8003ff7812 */ /* 0x000fe200078cc0ff */
[----:B------:R2:W5:Y:S01]  /*0d70*/  LDG.E R20, [R156.64] ;  /* 0x000000049c147981 */ /* 0x000562000c1e1900 */
[----:B------:R-:W-:Y:S01]  /*0d80*/  BSSY B0, `(.L_x_11433) ;  /* 0x0000037000007945 */ /* 0x000fe20003800000 */
[----:B------:R-:W-:Y:S01]  /*0d90*/  CS2R R186, SRZ ;  /* 0x0000000000ba7805 */ /* 0x000fe2000001ff00 */
[----:B--2---:R-:W-:-:S04]  /*0da0*/  SHF.R.S32.HI R156, RZ, 0x1f, R2 ;  /* 0x0000001fff9c7819 */ /* 0x004fc80000011402 */
[----:B------:R-:W-:Y:S02]  /*0db0*/  LEA.HI R2, R156, R2, RZ, 0x2 ;  /* 0x000000029c027211 */ /* 0x000fe400078f10ff */
[----:B0-----:R-:W-:-:S04]  /*0dc0*/  LOP3.LUT R156, R160, 0x7f, RZ, 0xc0, !PT ;  /* 0x0000007fa09c7812 */ /* 0x001fc800078ec0ff */
[----:B------:R-:W-:-:S04]  /*0dd0*/  LEA.HI.SX32 R2, R2, R156, 0x1e ;  /* 0x0000009c02027211 */ /* 0x000fc800078ff2ff */
[----:B------:R-:W-:Y:S01]  /*0de0*/  MOV R196, R2 ;  /* 0x0000000200c47202 */ /* 0x000fe20000000f00 */
[----:B------:R-:W-:Y:S05]  /*0df0*/  @!P6 BRA `(.L_x_11434) ;  /* 0x000002f00000e947 */ /* 0x000fea0003800000 */
[----:B-1----:R-:W-:Y:S01]  /*0e00*/  ISETP.NE.U32.AND P5, PT, RZ, c[0x0][0x218], PT ;  /* 0x00008600ff007a0c */ /* 0x002fe20003fa5070 */
[----:B------:R-:W0:Y:S01]  /*0e10*/  LDC.U8 R162, c[0x0][0x1f0] ;  /* 0x00007c00ffa27b82 */ /* 0x000e220000000000 */
[----:B------:R-:W2:Y:S02]  /*0e20*/  LDL R203, [R1+0x24] ;  /* 0x0000240001cb7983 */ /* 0x000ea40000100800 */
[----:B------:R-:W-:Y:S01]  /*0e30*/  ISETP.NE.AND.EX P5, PT, RZ, c[0x0][0x21c], PT, P5 ;  /* 0x00008700ff007a0c */ /* 0x000fe20003fa5350 */
[----:B------:R-:W-:Y:S01]  /*0e40*/  HFMA2.MMA R27, -RZ, RZ, 0, 9.5367431640625e-07 ;  /* 0x00000010ff1b7435 */ /* 0x000fe200000001ff */
[----:B------:R-:W3:Y:S04]  /*0e50*/  LDL R169, [R1+0x20] ;  /* 0x0000200001a97983 */ /* 0x000ee80000100800 */
[----:B------:R-:W4:Y:S04]  /*0e60*/  LDL R168, [R1+0x1c] ;  /* 0x00001c0001a87983 */ /* 0x000f280000100800 */
[----:B------:R-:W2:Y:S03]  /*0e70*/  LDL R29, [R1+0x18] ;  /* 0x00001800011d7983 */ /* 0x000ea60000100800 */
[----:B------:R-:W-:-:S04]  /*0e80*/  @P5 LEA R156, P6, R2, c[0x0][0x218], 0x4 ;  /* 0x00008600029c5a11 */ /* 0x000fc800078c20ff */
[----:B------:R-:W-:-:S05]  /*0e90*/  @P5 LEA.HI.X R157, R2, c[0x0][0x21c], RZ, 0x4, P6 ;  /* 0x00008700029d5a11 */ /* 0x000fca00030f24ff */
[----:B------:R1:W5:Y:S01]  /*0ea0*/  @P5 LDG.E.128 R44, [R156.64] ;  /* 0x000000049c2c5981 */ /* 0x000362000c1e1d00 */
[----:B------:R-:W-:-:S04]  /*0eb0*/  LEA R160, P5, R2, c[0x0][0x188], 0x4 ;  /* 0x0000620002a07a11 */ /* 0x000fc800078a20ff */
[----:B------:R-:W-:Y:S02]  /*0ec0*/  LEA.HI.X R161, R2, c[0x0][0x18c], RZ, 0x4, P5 ;  /* 0x0000630002a17a11 */ /* 0x000fe400028f24ff */
[----:B0-----:R-:W-:Y:S01]  /*0ed0*/  ISETP.NE.AND P5, PT, R162, RZ, PT ;  /* 0x000000ffa200720c */ /* 0x001fe20003fa5270 */
[----:B-1----:R-:W-:-:S03]  /*0ee0*/  IMAD.WIDE.U32 R156, R2, R27, c[0x0][0x208] ;  /* 0x00008200029c7625 */ /* 0x002fc600078e001b */
[----:B------:R-:W2:Y:S04]  /*0ef0*/  LDG.E.128 R160, [R160.64] ;  /* 0x00000004a0a07981 */ /* 0x000ea8000c1e1d00 */
[----:B------:R-:W3:Y:S01]  /*0f00*/  LDG.E.128 R156, [R156.64] ;  /* 0x000000049c9c7981 */ /* 0x000ee2000c1e1d00 */
[----:B-----5:R-:W-:Y:S02]  /*0f10*/  FSEL R21, R188, RZ, !P5 ;  /* 0x000000ffbc157208 */ /* 0x020fe40006800000 */
[----:B------:R-:W-:-:S03]  /*0f20*/  IADD3 R196, R2, 0x80, RZ ;  /* 0x0000008002c47810 */ /* 0x000fc60007ffe0ff */
[C---:B--2---:R-:W-:Y:S02]  /*0f30*/  FADD.FTZ R160, -R21.reuse, R160 ;  /* 0x000000a015a07221 */ /* 0x044fe40000010100 */
[C---:B------:R-:W-:Y:S02]  /*0f40*/  FADD.FTZ R161, -R21.reuse, R161 ;  /* 0x000000a115a17221 */ /* 0x040fe40000010100 */
[C---:B------:R-:W-:Y:S02]  /*0f50*/  FADD.FTZ R162, -R21.reuse, R162 ;  /* 0x000000a215a27221 */ /* 0x040fe40000010100 */
[----:B------:R-:W-:Y:S02]  /*0f60*/  FADD.FTZ R163, -R21, R163 ;  /* 0x000000a315a37221 */ /* 0x000fe40000010100 */
[C---:B------:R-:W-:Y:S02]  /*0f70*/  FMUL.FTZ R21, R20.reuse, R160 ;  /* 0x000000a014157220 */ /* 0x040fe40000410000 */
[----:B------:R-:W-:-:S02]  /*0f80*/  FMUL.FTZ R221, R20, R161 ;  /* 0x000000a114dd7220 */ /* 0x000fc40000410000 */
[----:B---3--:R-:W-:Y:S02]  /*0f90*/  FMUL.FTZ R27, R203, R156 ;  /* 0x0000009ccb1b7220 */ /* 0x008fe40000410000 */
[----:B------:R-:W-:Y:S02]  /*0fa0*/  FADD.FTZ R84, R84, R156 ;  /* 0x0000009c54547221 */ /* 0x000fe40000010000 */
[----:B------:R-:W-:Y:S02]  /*0fb0*/  FFMA.FTZ R124, R156, R21, R124 ;  /* 0x000000159c7c7223 */ /* 0x000fe4000001007c */
[----:B------:R-:W-:Y:S02]  /*0fc0*/  FADD.FTZ R85, R85, R157 ;  /* 0x0000009d55557221 */ /* 0x000fe40000010000 */
[----:B------:R-:W-:Y:S02]  /*0fd0*/  FFMA.FTZ R125, R157, R221, R125 ;  /* 0x000000dd9d7d7223 */ /* 0x000fe4000001007d */
[----:B------:R-:W-:-:S02]  /*0fe0*/  FMUL.FTZ R203, R169, R157 ;  /* 0x0000009da9cb7220 */ /* 0x000fc40000410000 */
[----:B------:R-:W-:Y:S02]  /*0ff0*/  FADD.FTZ R157, RZ, R27 ;  /* 0x0000001bff9d7221 */ /* 0x000fe40000010000 */
[----:B------:R-:W-:Y:S02]  /*1000*/  FFMA.FTZ R156, R21, R27, RZ ;  /* 0x0000001b159c7223 */ /* 0x000fe400000100ff */
[----:B------:R-:W-:Y:S02]  /*1010*/  FMUL.FTZ R204, R20, R162 ;  /* 0x000000a214cc7220 */ /* 0x000fe40000410000 */
[----:B----4-:R-:W-:Y:S02]  /*1020*/  FMUL.FTZ R169, R168, R158 ;  /* 0x0000009ea8a97220 */ /* 0x010fe40000410000 */
        /* <DEDUP_REMOVED lines=12> */
.L_x_11434:
[----:B-1----:R-:W-:Y:S05]  /*10f0*/  BSYNC B0 ;  /* 0x0000000000007941 */ /* 0x002fea0003800000 */
.L_x_11433:
[----:B------:R-:W-:Y:S01]  /*1100*/  ISETP.GE.U32.AND P5, PT, R3, 0x100, PT ;  /* 0x000001000300780c */ /* 0x000fe20003fa6070 */
[----:B------:R-:W-:-:S12]  /*1110*/  BSSY B0, `(.L_x_11435) ;  /* 0x0000031000007945 */ /* 0x000fd80003800000 */
[----:B------:R-:W-:Y:S05]  /*1120*/  @!P5 BRA `(.L_x_11436) ;  /* 0x000002f00000d947 */ /* 0x000fea0003800000 */
[----:B------:R-:W-:Y:S01]  /*1130*/  ISETP.NE.U32.AND P5, PT, RZ, c[0x0][0x218], PT ;  /* 0x00008600ff007a0c */ /* 0x000fe20003fa5070 */
[----:B------:R-:W0:Y:S01]  /*1140*/  LDC.U8 R158, c[0x0][0x1f0] ;  /* 0x00007c00ff9e7b82 */ /* 0x000e220000000000 */
[----:B------:R-:W2:Y:S02]  /*1150*/  LDL R178, [R1+0x14] ;  /* 0x0000140001b27983 */ /* 0x000ea40000100800 */
[----:B------:R-:W-:Y:S02]  /*1160*/  ISETP.NE.AND.EX P5, PT, RZ, c[0x0][0x21c], PT, P5 ;  /* 0x00008700ff007a0c */ /* 0x000fe40003fa5350 */
[----:B------:R-:W3:Y:S04]  /*1170*/  LDL R167, [R1+0x10] ;  /* 0x0000100001a77983 */ /* 0x000ee80000100800 */
[----:B------:R-:W4:Y:S07]  /*1180*/  LDL R166, [R1+0xc] ;  /* 0x00000c0001a67983 */ /* 0x000f2e0000100800 */
[----:B------:R-:W-:-:S04]  /*1190*/  @P5 LEA R156, P6, R196, c[0x0][0x218], 0x4 ;  /* 0x00008600c49c5a11 */ /* 0x000fc800078c20ff */
[----:B------:R-:W-:-:S05]  /*11a0*/  @P5 LEA.HI.X R157, R196, c[0x0][0x21c], RZ, 0x4, P6 ;  /* 0x00008700c49d5a11 */ /* 0x000fca00030f24ff */
[----:B------:R1:W5:Y:S02]  /*11b0*/  @P5 LDG.E.128 R40, [R156.64] ;  /* 0x000000049c285981 */ /* 0x000364000c1e1d00 */
[----:B-1----:R-:W-:-:S04]  /*11c0*/  LEA R156, P5, R196, c[0x0][0x188], 0x4 ;  /* 0x00006200c49c7a11 */ /* 0x002fc800078a20ff */
[----:B------:R-:W-:Y:S02]  /*11d0*/  LEA.HI.X R157, R196, c[0x0][0x18c], RZ, 0x4, P5 ;  /* 0x00006300c49d7a11 */ /* 0x000fe400028f24ff */
[----:B0-----:R-:W-:-:S04]  /*11e0*/  ISETP.NE.AND P5, PT, R158, RZ, PT ;  /* 0x000000ff9e00720c */ /* 0x001fc80003fa5270 */
[----:B------:R-:W2:Y:S01]  /*11f0*/  LDG.E.128 R156, [R156.64] ;  /* 0x000000049c9c7981 */ /* 0x000ea2000c1e1d00 */
[----:B------:R-:W-:-:S10]  /*1200*/  HFMA2.MMA R161, -RZ, RZ, 0, 9.5367431640625e-07 ;  /* 0x00000010ffa17435 */ /* 0x000fd400000001ff */
[----:B------:R-:W-:-:S06]  /*1210*/  IMAD.WIDE.U32 R160, R196, R161, c[0x0][0x208] ;  /* 0x00008200c4a07625 */ /* 0x000fcc00078e00a1 */
[----:B------:R-:W3:Y:S01]  /*1220*/  LDG.E.128 R160, [R160.64] ;  /* 0x00000004a0a07981 */ /* 0x000ee2000c1e1d00 */
[----:B-----5:R-:W-:-:S05]  /*1230*/  FSEL R31, R188, RZ, !P5 ;  /* 0x000000ffbc1f7208 */ /* 0x020fca0006800000 */
[C---:B--2---:R-:W-:Y:S02]  /*1240*/  FADD.FTZ R156, -R31.reuse, R156 ;  /* 0x0000009c1f9c7221 */ /* 0x044fe40000010100 */
[C---:B------:R-:W-:Y:S02]  /*1250*/  FADD.FTZ R157, -R31.reuse, R157 ;  /* 0x0000009d1f9d7221 */ /* 0x040fe40000010100 */
[C---:B------:R-:W-:Y:S02]  /*1260*/  FADD.FTZ R158, -R31.reuse, R158 ;  /* 0x0000009e1f9e7221 */ /* 0x040fe40000010100 */
[----:B------:R-:W-:Y:S02]  /*1270*/  FADD.FTZ R159, -R31, R159 ;  /* 0x0000009f1f9f7221 */ /* 0x000fe40000010100 */
[----:B------:R-:W2:Y:S01]  /*1280*/  LDL R31, [R1+0x8] ;  /* 0x00000800011f7983 */ /* 0x000ea20000100800 */
[C---:B------:R-:W-:Y:S02]  /*1290*/  FMUL.FTZ R220, R20.reuse, R156 ;  /* 0x0000009c14dc7220 */ /* 0x040fe40000410000 */
[----:B------:R-:W-:-:S02]  /*12a0*/  FMUL.FTZ R219, R20, R157 ;  /* 0x0000009d14db7220 */ /* 0x000fc40000410000 */
[----:B---3--:R-:W-:Y:S02]  /*12b0*/  FMUL.FTZ R198, R178, R160 ;  /* 0x000000a0b2c67220 */ /* 0x008fe40000410000 */
[----:B------:R-:W-:Y:S02]  /*12c0*/  FMUL.FTZ R178, R167, R161 ;  /* 0x000000a1a7b27220 */ /* 0x000fe40000410000 */
[----:B------:R-:W-:Y:S02]  /*12d0*/  FADD.FTZ R187, R187, R198 ;  /* 0x000000c6bbbb7221 */ /* 0x000fe40000010000 */
[----:B------:R-:W-:Y:S02]  /*12e0*/  FFMA.FTZ R186, R220, R198, R186 ;  /* 0x000000c6dcba7223 */ /* 0x000fe400000100ba */
[----:B------:R-:W-:Y:S02]  /*12f0*/  FMUL.FTZ R197, R20, R158 ;  /* 0x0000009e14c57220 */ /* 0x000fe40000410000 */
[----:B----4-:R-:W-:-:S02]  /*1300*/  FMUL.FTZ R167, R166, R162 ;  /* 0x000000a2a6a77220 */ /* 0x010fc40000410000 */
        /* <DEDUP_REMOVED lines=17> */
.L_x_11436:
[----:B------:R-:W-:Y:S05]  /*1420*/  BSYNC B0 ;  /* 0x0000000000007941 */ /* 0x000fea0003800000 */
.L_x_11435:
[----:B------:R-:W-:Y:S01]  /*1430*/  ISETP.GE.U32.AND P5, PT, R3, 0x180, PT ;  /* 0x000001800300780c */ /* 0x000fe20003fa6070 */
[----:B------:R-:W-:-:S12]  /*1440*/  BSSY B0, `(.L_x_11437) ;  /* 0x000002f000007945 */ /* 0x000fd80003800000 */
[----:B------:R-:W-:Y:S05]  /*1450*/  @!P5 BRA `(.L_x_11438) ;  /* 0x000002d00000d947 */ /* 0x000fea0003800000 */
[----:B------:R-:W-:Y:S01]  /*1460*/  ISETP.NE.U32.AND P5, PT, RZ, c[0x0][0x218], PT ;  /* 0x00008600ff007a0c */ /* 0x000fe20003fa5070 */
[----:B------:R-:W2:Y:S03]  /*1470*/  LDL R165, [R1+0x4] ;  /* 0x0000040001a57983 */ /* 0x000ea60000100800 */
[----:B------:R-:W-:Y:S01]  /*1480*/  ISETP.NE.AND.EX P5, PT, RZ, c[0x0][0x21c], PT, P5 ;  /* 0x00008700ff007a0c */ /* 0x000fe20003fa5350 */
[----:B------:R-:W0:Y:S01]  /*1490*/  LDC.U8 R158, c[0x0][0x1f0] ;  /* 0x00007c00ff9e7b82 */ /* 0x000e220000000000 */
[----:B------:R-:W-:Y:S01]  /*14a0*/  HFMA2.MMA R159, -RZ, RZ, 0, 9.5367431640625e-07 ;  /* 0x00000010ff9f7435 */ /* 0x000fe200000001ff */
[----:B------:R-:W3:Y:S10]  /*14b0*/  LDL R164, [R1] ;  /* 0x0000000001a47983 */ /* 0x000ef40000100800 */
[----:B------:R-:W-:-:S04]  /*14c0*/  @P5 LEA R156, P6, R196, c[0x0][0x218], 0x4 ;  /* 0x00008600c49c5a11 */ /* 0x000fc800078c20ff */
[----:B------:R-:W-:-:S05]  /*14d0*/  @P5 LEA.HI.X R157, R196, c[0x0][0x21c], RZ, 0x4, P6 ;  /* 0x00008700c49d5a11 */ /* 0x000fca00030f24ff */
[----:B------:R1:W5:Y:S01]  /*14e0*/  @P5 LDG.E.128 R36, [R156.64] ;  /* 0x000000049c245981 */ /* 0x000362000c1e1d00 */
[----:B------:R-:W-:-:S04]  /*14f0*/  LEA R160, P5, R196, c[0x0][0x188], 0x4 ;  /* 0x00006200c4a07a11 */ /* 0x000fc800078a20ff */
[----:B------:R-:W-:Y:S02]  /*1500*/  LEA.HI.X R161, R196, c[0x0][0x18c], RZ, 0x4, P5 ;  /* 0x00006300c4a17a11 */ /* 0x000fe400028f24ff */
[----:B0-----:R-:W-:Y:S01]  /*1510*/  ISETP.NE.AND P5, PT, R158, RZ, PT ;  /* 0x000000ff9e00720c */ /* 0x001fe20003fa5270 */
[----:B-1----:R-:W-:-:S03]  /*1520*/  IMAD.WIDE.U32 R156, R196, R159, c[0x0][0x208] ;  /* 0x00008200c49c7625 */ /* 0x002fc600078e009f */
[----:B------:R-:W4:Y:S01]  /*1530*/  LDG.E.128 R160, [R160.64] ;  /* 0x00000004a0a07981 */ /* 0x000f22000c1e1d00 */
[----:B-----5:R-:W-:-:S03]  /*1540*/  FSEL R28, R188, RZ, !P5 ;  /* 0x000000ffbc1c7208 */ /* 0x020fc60006800000 */
[----:B------:R-:W2:Y:S01]  /*1550*/  LDG.E.128 R156, [R156.64] ;  /* 0x000000049c9c7981 */ /* 0x000ea2000c1e1d00 */
[----:B------:R-:W-:Y:S01]  /*1560*/  IADD3 R196, R196, 0x80, RZ ;  /* 0x00000080c4c47810 */ /* 0x000fe20007ffe0ff */
[C---:B----4-:R-:W-:Y:S02]  /*1570*/  FADD.FTZ R160, -R28.reuse, R160 ;  /* 0x000000a01ca07221 */ /* 0x050fe40000010100 */
[----:B------:R-:W-:Y:S02]  /*1580*/  FADD.FTZ R161, -R28, R161 ;  /* 0x000000a11ca17221 */ /* 0x000fe40000010100 */
[----:B------:R-:W-:Y:S02]  /*1590*/  FMUL.FTZ R218, R20, R160 ;  /* 0x000000a014da7220 */ /* 0x000fe40000410000 */
[----:B--2---:R-:W-:Y:S02]  /*15a0*/  FMUL.FTZ R195, R165, R156 ;  /* 0x0000009ca5c37220 */ /* 0x004fe40000410000 */
[----:B------:R-:W-:-:S02]  /*15b0*/  FADD.FTZ R162, -R28, R162 ;  /* 0x000000a21ca27221 */ /* 0x000fc40000010100 */
[----:B------:R-:W-:Y:S02]  /*15c0*/  FMUL.FTZ R217, R20, R161 ;  /* 0x000000a114d97220 */ /* 0x000fe40000410000 */
[----:B---3--:R-:W-:Y:S02]  /*15d0*/  FMUL.FTZ R177, R164, R157 ;  /* 0x0000009da4b17220 */ /* 0x008fe40000410000 */
        /* <DEDUP_REMOVED lines=21> */
.L_x_11438:
[----:B------:R-:W-:Y:S05]  /*1730*/  BSYNC B0 ;  /* 0x0000000000007941 */ /* 0x000fea0003800000 */
.L_x_11437:
[----:B------:R-:W-:Y:S01]  /*1740*/  ISETP.GE.U32.AND P5, PT, R3, 0x200, PT ;  /* 0x000002000300780c */ /* 0x000fe20003fa6070 */
[----:B------:R-:W-:-:S12]  /*1750*/  BSSY B0, `(.L_x_11439) ;  /* 0x000002d000007945 */ /* 0x000fd80003800000 */
[----:B------:R-:W-:Y:S05]  /*1760*/  @!P5 BRA `(.L_x_11440) ;  /* 0x000002b00000d947 */ /* 0x000fea0003800000 */
[----:B------:R-:W-:Y:S01]  /*1770*/  ISETP.NE.U32.AND P5, PT, RZ, c[0x0][0x218], PT ;  /* 0x00008600ff007a0c */ /* 0x000fe20003fa5070 */
[----:B------:R-:W0:Y:S03]  /*1780*/  LDC.U8 R156, c[0x0][0x1f0] ;  /* 0x00007c00ff9c7b82 */ /* 0x000e260000000000 */
[----:B------:R-:W-:Y:S01]  /*1790*/  ISETP.NE.AND.EX P5, PT, RZ, c[0x0][0x21c], PT, P5 ;  /* 0x00008700ff007a0c */ /* 0x000fe20003fa5350 */
[----:B------:R-:W-:-:S12]  /*17a0*/  HFMA2.MMA R157, -RZ, RZ, 0, 9.5367431640625e-07 ;  /* 0x00000010ff9d7435 */ /* 0x000fd800000001ff */
[----:B------:R-:W-:-:S04]  /*17b0*/  @P5 LEA R6, P6, R196, c[0x0][0x218], 0x4 ;  /* 0x00008600c4065a11 */ /* 0x000fc800078c20ff */
[----:B------:R-:W-:-:S05]  /*17c0*/  @P5 LEA.HI.X R7, R196, c[0x0][0x21c], RZ, 0x4, P6 ;  /* 0x00008700c4075a11 */ /* 0x000fca00030f24ff */
[----:B------:R1:W5:Y:S01]  /*17d0*/  @P5 LDG.E.128 R32, [R6.64] ;  /* 0x0000000406205981 */ /* 0x000362000c1e1d00 */
[----:B------:R-:W-:-:S04]  /*17e0*/  LEA R160, P5, R196, c[0x0][0x188], 0x4 ;  /* 0x00006200c4a07a11 */ /* 0x000fc800078a20ff */
[----:B------:R-:W-:Y:S02]  /*17f0*/  LEA.HI.X R161, R196, c[0x0][0x18c], RZ, 0x4, P5 ;  /* 0x00006300c4a17a11 */ /* 0x000fe400028f24ff */
[----:B0-----:R-:W-:Y:S01]  /*1800*/  ISETP.NE.AND P5, PT, R156, RZ, PT ;  /* 0x000000ff9c00720c */ /* 0x001fe20003fa5270 */
[----:B------:R-:W-:-:S03]  /*1810*/  IMAD.WIDE.U32 R156, R196, R157, c[0x0][0x208] ;  /* 0x00008200c49c7625 */ /* 0x000fc600078e009d */
[----:B------:R-:W2:Y:S01]  /*1820*/  LDG.E.128 R160, [R160.64] ;  /* 0x00000004a0a07981 */ /* 0x000ea2000c1e1d00 */
[----:B-1---5:R-:W-:-:S03]  /*1830*/  FSEL R6, R188, RZ, !P5 ;  /* 0x000000ffbc067208 */ /* 0x022fc60006800000 */
[----:B------:R-:W3:Y:S01]  /*1840*/  LDG.E.128 R156, [R156.64] ;  /* 0x000000049c9c7981 */ /* 0x000ee2000c1e1d00 */
[----:B------:R-:W-:Y:S01]  /*1850*/  IADD3 R196, R196, 0x80, RZ ;  /* 0x00000080c4c47810 */ /* 0x000fe20007ffe0ff */
[C---:B--2---:R-:W-:Y:S02]  /*1860*/  FADD.FTZ R160, -R6.reuse, R160 ;  /* 0x000000a006a07221 */ /* 0x044fe40000010100 */
[----:B------:R-:W-:Y:S02]  /*1870*/  FADD.FTZ R161, -R6, R161 ;  /* 0x000000a106a17221 */ /* 0x000fe40000010100 */
[----:B------:R-:W-:Y:S02]  /*1880*/  FMUL.FTZ R216, R20, R160 ;  /* 0x000000a014d87220 */ /* 0x000fe40000410000 */
[----:B---3--:R-:W-:Y:S02]  /*1890*/  FMUL.FTZ R193, R250, R156 ;  /* 0x0000009cfac17220 */ /* 0x008fe40000410000 */
        /* <DEDUP_REMOVED lines=24> */
.L_x_11440:
[----:B------:R-:W-:Y:S05]  /*1a20*/  BSYNC B0 ;  /* 0x0000000000007941 */ /* 0x000fea0003800000 */
.L_x_11439:
[----:B------:R-:W-:Y:S01]  /*1a30*/  BSSY B0, `(.L_x_11441) ;  /* 0x000002d000007945 */ /* 0x000fe20003800000 */
        /* <DEDUP_REMOVED lines=44> */
.L_x_11442:
[----:B------:R-:W-:Y:S05]  /*1d00*/  BSYNC B0 ;  /* 0x0000000000007941 */ /* 0x000fea0003800000 */
.L_x_11441:
        /* <DEDUP_REMOVED lines=45> */
.L_x_11444:
[----:B------:R-:W-:Y:S05]  /*1fe0*/  BSYNC B0 ;  /* 0x0000000000007941 */ /* 0x000fea0003800000 */
.L_x_11443:
        /* <DEDUP_REMOVED lines=45> */
.L_x_11446:
[----:B------:R-:W-:Y:S05]  /*22c0*/  BSYNC B0 ;  /* 0x0000000000007941 */ /* 0x000fea0003800000 */
.L_x_11445:
        /* <DEDUP_REMOVED lines=45> */
.L_x_11448:
[----:B------:R-:W-:Y:S05]  /*25a0*/  BSYNC B0 ;  /* 0x0000000000007941 */ /* 0x000fea0003800000 */
.L_x_11447:
        /* <DEDUP_REMOVED lines=45> */
.L_x_11450:
[----:B------:R-:W-:Y:S05]  /*2880*/  BSYNC B0 ;  /* 0x0000000000007941 */ /* 0x000fea0003800000 */
.L_x_11449:
[----:B------:R-:W-:Y:S01]  /*2890*/  ISETP.GE.U32.AND P5, PT, R3, 0x500, PT ;  /* 0x000005000300780c */ /* 0x000fe20003fa6070 */
[----:B------:R-:W-:-:S12]  /*28a0*/  BSSY B0, `(.L_x_11451) ;  /* 0x000002c000007945 */ /* 0x000fd80003800000 */
[----:B------:R-:W-:Y:S05]  /*28b0*/  @!P5 BRA `(.L_x_11452) ;  /* 0x000002a00000d947 */ /* 0x000fea0003800000 */
[----:B------:R-:W-:Y:S01]  /*28c0*/  ISETP.NE.U32.AND P5, PT, RZ, c[0x0][0x218], PT ;  /* 0x00008600ff007a0c */ /* 0x000fe20003fa5070 */
[----:B------:R-:W0:Y:S03]  /*28d0*/  LDC.U8 R156, c[0x0][0x1f0] ;  /* 0x00007c00ff9c7b82 */ /* 0x000e260000000000 */
[----:B------:R-:W-:-:S13]  /*28e0*/  ISETP.NE.AND.EX P5, PT, RZ, c[0x0][0x21c], PT, P5 ;  /* 0x00008700ff007a0c */ /* 0x000fda0003fa5350 */
[----:B------:R-:W-:-:S04]  /*28f0*/  @P5 LEA R18, P6, R196, c[0x0][0x218], 0x4 ;  /* 0x00008600c4125a11 */ /* 0x000fc800078c20ff */
[----:B------:R-:W-:Y:S01]  /*2900*/  @P5 LEA.HI.X R19, R196, c[0x0][0x21c], RZ, 0x4, P6 ;  /* 0x00008700c4135a11 */ /* 0x000fe200030f24ff */
[----:B------:R-:W-:-:S04]  /*2910*/  HFMA2.MMA R157, -RZ, RZ, 0, 9.5367431640625e-07 ;  /* 0x00000010ff9d7435 */ /* 0x000fc800000001ff */
[----:B------:R1:W5:Y:S01]  /*2920*/  @P5 LDG.E.128 R148, [R18.64] ;  /* 0x0000000412945981 */ /* 0x000362000c1e1d00 */
[----:B0-----:R-:W-:-:S04]  /*2930*/  ISETP.NE.AND P5, PT, R156, RZ, PT ;  /* 0x000000ff9c00720c */ /* 0x001fc80003fa5270 */
[----:B-----5:R-:W-:Y:S01]  /*2940*/  FSEL R188, R188, RZ, !P5 ;  /* 0x000000ffbcbc7208 */ /* 0x020fe20006800000 */
[C---:B------:R-:W-:Y:S01]  /*2950*/  IMAD.WIDE.U32 R156, R196.reuse, R157, c[0x0][0x208] ;  /* 0x00008200c49c7625 */ /* 0x040fe200078e009d */
[----:B------:R-:W-:-:S04]  /*2960*/  LEA R160, P5, R196, c[0x0][0x188], 0x4 ;  /* 0x00006200c4a07a11 */ /* 0x000fc800078a20ff */
[----:B------:R-:W-:Y:S01]  /*2970*/  LEA.HI.X R161, R196, c[0x0][0x18c], RZ, 0x4, P5 ;  /* 0x00006300c4a17a11 */ /* 0x000fe200028f24ff */
[----:B------:R-:W2:Y:S05]  /*2980*/  LDG.E.128 R156, [R156.64] ;  /* 0x000000049c9c7981 */ /* 0x000eaa000c1e1d00 */
[----:B------:R-:W3:Y:S01]  /*2990*/  LDG.E.128 R160, [R160.64] ;  /* 0x00000004a0a07981 */ /* 0x000ee2000c1e1d00 */
[----:B--2---:R-:W-:Y:S02]  /*29a0*/  FMUL.FTZ R200, R226, R156 ;  /* 0x0000009ce2c87220 */ /* 0x004fe40000410000 */
[C---:B---3--:R-:W-:Y:S02]  /*29b0*/  FADD.FTZ R160, -R188.reuse, R160 ;  /* 0x000000a0bca07221 */ /* 0x048fe40000010100 */
[----:B------:R-:W-:-:S02]  /*29c0*/  FADD.FTZ R161, -R188, R161 ;  /* 0x000000a1bca17221 */ /* 0x000fc40000010100 */
[----:B------:R-:W-:Y:S02]  /*29d0*/  FMUL.FTZ R202, R20, R160 ;  /* 0x000000a014ca7220 */ /* 0x000fe40000410000 */
[----:B------:R-:W-:Y:S02]  /*29e0*/  FADD.FTZ R162, -R188, R162 ;  /* 0x000000a2bca27221 */ /* 0x000fe40000010100 */
[----:B------:R-:W-:Y:S02]  /*29f0*/  FMUL.FTZ R201, R20, R161 ;  /* 0x000000a114c97220 */ /* 0x000fe40000410000 */
[----:B------:R-:W-:Y:S02]  /*2a00*/  FMUL.FTZ R170, R225, R157 ;  /* 0x0000009de1aa7220 */ /* 0x000fe40000410000 */
[----:B------:R-:W-:Y:S02]  /*2a10*/  FADD.FTZ R187, R187, R200 ;  /* 0x000000c8bbbb7221 */ /* 0x000fe40000010000 */
[----:B------:R-:W-:-:S02]  /*2a20*/  FFMA.FTZ R186, R202, R200, R186 ;  /* 0x000000c8caba7223 */ /* 0x000fc400000100ba */
[----:B------:R-:W-:Y:S02]  /*2a30*/  FADD.FTZ R5, -R188, R163 ;  /* 0x000000a3bc057221 */ /* 0x000fe40000010100 */
[----:B------:R-:W-:Y:S02]  /*2a40*/  FMUL.FTZ R199, R20, R162 ;  /* 0x000000a214c77220 */ /* 0x000fe40000410000 */
[----:B-1----:R-:W-:Y:S02]  /*2a50*/  FMUL.FTZ R18, R224, R158 ;  /* 0x0000009ee0127220 */ /* 0x002fe40000410000 */
        /* <DEDUP_REMOVED lines=16> */
.L_x_11452:
[----:B------:R-:W-:Y:S05]  /*2b60*/  BSYNC B0 ;  /* 0x0000000000007941 */ /* 0x000fea0003800000 */
.L_x_11451:
[----:B------:R-:W0:Y:S01]  /*2b70*/  S2R R156, SR_TID.X ;  /* 0x00000000009c7919 */ /* 0x000e220000002100 */
[----:B------:R-:W-:Y:S02]  /*2b80*/  LOP3.LUT P5, RZ, R222, 0xff, RZ, 0xc0, !PT ;  /* 0x000000ffdeff7812 */ /* 0x000fe400078ac0ff */
[----:B0-----:R-:W-:-:S04]  /*2b90*/  SHF.R.U32.HI R161, RZ, 0x5, R156 ;  /* 0x00000005ffa17819 */ /* 0x001fc8000001169c */
[----:B------:R-:W-:-:S07]  /*2ba0*/  LOP3.LUT R160, R161, 0x7fffffc, RZ, 0xc0, !PT ;  /* 0x07fffffca1a07812 */ /* 0x000fce00078ec0ff */
[----:B------:R-:W-:Y:S02]  /*2bb0*/  @!P5 IADD3 R160, R160, 0x4, RZ ;  /* 0x00000004a0a0d810 */ /* 0x000fe40007ffe0ff */
[----:B------:R-:W-:Y:S01]  /*2bc0*/  LOP3.LUT P5, RZ, R156, 0x1f, RZ, 0xc0, !PT ;  /* 0x0000001f9cff7812 */ /* 0x000fe200078ac0ff */
[----:B------:R-:W-:Y:S10]  /*2bd0*/  BRA.DIV ~URZ, `(.L_x_11453) ;  /* 0x00001ff27f007947 */ /* 0x000ff4000b800000 */
[----:B------:R0:W1:Y:S02]  /*2be0*/  SHFL.DOWN PT, R159, R187, 0x10, 0x1f ;  /* 0x0a001f00bb9f7f89 */ /* 0x00006400000e0000 */
.L_x_11476:
        /* <DEDUP_REMOVED lines=18> */
.L_x_11477:
[----:B--2---:R-:W-:Y:S01]  /*2d10*/  @!P5 LOP3.LUT R158, R161, 0x3, RZ, 0xc0, !PT ;  /* 0x00000003a19ed812 */ /* 0x004fe200078ec0ff */
[----:B------:R-:W-:Y:S01]  /*2d20*/  FADD.FTZ R156, R159, R187 ;  /* 0x000000bb9f9c7221 */ /* 0x000fe20000010000 */
[----:B------:R-:W-:Y:S01]  /*2d30*/  WARPSYNC 0xffffffff ;  /* 0xffffffff00007948 */ /* 0x000fe20003800000 */
[----:B0-----:R-:W-:Y:S01]  /*2d40*/  FADD.FTZ R157, R157, R186 ;  /* 0x000000ba9d9d7221 */ /* 0x001fe20000010000 */
[----:B------:R-:W-:Y:S01]  /*2d50*/  @!P5 IADD3 R158, R160, R158, RZ ;  /* 0x0000009ea09ed210 */ /* 0x000fe20007ffe0ff */
[----:B-----5:R-:W0:Y:S01]  /*2d60*/  LDC.U8 R188, c[0x0][0x1f0] ;  /* 0x00007c00ffbc7b82 */ /* 0x020e220000000000 */
[----:B------:R-:W-:Y:S01]  /*2d70*/  LOP3.LUT P6, RZ, R3, 0xffffff80, RZ, 0xc0, !PT ;  /* 0xffffff8003ff7812 */ /* 0x000fe200078cc0ff */
[----:B------:R-:W-:Y:S02]  /*2d80*/  BSSY B0, `(.L_x_11455) ;  /* 0x0000034000007945 */ /* 0x000fe40003800000 */
[----:B------:R-:W-:Y:S04]  /*2d90*/  @!P5 STS.64 [R158.X8+0x5000], R156 ;  /* 0x0050009c9e00d388 */ /* 0x000fe80000008a00 */
[----:B------:R-:W-:Y:S06]  /*2da0*/  BAR.SYNC.DEFER_BLOCKING 0x0 ;  /* 0x0000000000007b1d */ /* 0x000fec0000010000 */
[----:B------:R-:W2:Y:S02]  /*2db0*/  LDS.128 R156, [R160.X8+0x5000] ;  /* 0x00500000a09c7984 */ /* 0x000ea40000008c00 */
        /* <DEDUP_REMOVED lines=12> */
[----:B0-----:R-:W-:Y:S01]  /*2e80*/  ISETP.NE.AND P5, PT, R188, RZ, PT ;  /* 0x000000ffbc00720c */ /* 0x001fe20003fa5270 */
[----:B-1----:R-:W-:-:S03]  /*2e90*/  HFMA2.MMA R186, -RZ, RZ, 0, 9.5367431640625e-07 ;  /* 0x00000010ffba7435 */ /* 0x002fc600000001ff */
[----:B------:R-:W-:Y:S02]  /*2ea0*/  FSEL R159, R162, RZ, !P5 ;  /* 0x000000ffa29f7208 */ /* 0x000fe40006800000 */
        /* <DEDUP_REMOVED lines=14> */
[----:B------:R-:W-:Y:S02]  /*2f90*/  @P5 FADD.FTZ R161, R44, R161 ;  /* 0x000000a12ca15221 */ /* 0x000fe40000010000 */
[----:B------:R-:W-:Y:S02]  /*2fa0*/  @P5 FADD.FTZ R160, R45, R160 ;  /* 0x000000a02da05221 */ /* 0x000fe40000010000 */
[----:B------:R-:W-:Y:S02]  /*2fb0*/  @P5 FADD.FTZ R158, R46, R158 ;  /* 0x0000009e2e9e5221 */ /* 0x000fe40000010000 */
[----:B------:R-:W-:Y:S01]  /*2fc0*/  @P5 FADD.FTZ R159, R47, R159 ;  /* 0x0000009f2f9f5221 */ /* 0x000fe20000010000 */
[----:B------:R-:W-:-:S04]  /*2fd0*/  ISETP.NE.U32.AND P5, PT, RZ, c[0x0][0x258], PT ;  /* 0x00009600ff007a0c */ /* 0x000fc80003fa5070 */
[----:B------:R-:W-:-:S04]  /*2fe0*/  ISETP.NE.AND.EX P5, PT, RZ, c[0x0][0x25c], PT, P5 ;  /* 0x00009700ff007a0c */ /* 0x000fc80003fa5350 */
[----:B------:R-:W-:Y:S02]  /*2ff0*/  SEL R152, R161, R152, P5 ;  /* 0x00000098a1987207 */ /* 0x000fe40002800000 */
[----:B------:R-:W-:Y:S02]  /*3000*/  SEL R153, R160, R153, P5 ;  /* 0x00000099a0997207 */ /* 0x000fe40002800000 */
[C---:B------:R-:W-:Y:S01]  /*3010*/  SEL R154, R158.reuse, R154, P5 ;  /* 0x0000009a9e9a7207 */ /* 0x040fe20002800000 */
[-C--:B------:R-:W-:Y:S01]  /*3020*/  FMUL.FTZ R158, R158, R4.reuse ;  /* 0x000000049e9e7220 */ /* 0x080fe20000410000 */
[C---:B------:R-:W-:Y:S01]  /*3030*/  SEL R155, R159.reuse, R155, P5 ;  /* 0x0000009b9f9b7207 */ /* 0x040fe20002800000 */
[----:B------:R-:W-:Y:S02]  /*3040*/  FMUL.FTZ R159, R159, R4 ;  /* 0x000000049f9f7220 */ /* 0x000fe40000410000 */
[----:B------:R-:W-:-:S05]  /*3050*/  @P5 IMAD.WIDE.U32 R156, R2, R186, c[0x0][0x258] ;  /* 0x00009600029c5625 */ /* 0x000fca00078e00ba */
[----:B------:R0:W-:Y:S02]  /*3060*/  @P5 STG.E.128 [R156.64], R152 ;  /* 0x000000989c005986 */ /* 0x0001e4000c101d04 */
[-C--:B0-----:R-:W-:Y:S02]  /*3070*/  FMUL.FTZ R156, R161, R4.reuse ;  /* 0x00000004a19c7220 */ /* 0x081fe40000410000 */
[----:B------:R-:W-:Y:S02]  /*3080*/  FMUL.FTZ R157, R160, R4 ;  /* 0x00000004a09d7220 */ /* 0x000fe40000410000 */
[C---:B------:R-:W-:Y:S01]  /*3090*/  IMAD.WIDE.U32 R160, R2.reuse, R186, c[0x0][0x248] ;  /* 0x0000920002a07625 */ /* 0x040fe200078e00ba */
[----:B------:R-:W-:-:S04]  /*30a0*/  IADD3 R2, R2, 0x80, RZ ;  /* 0x0000008002027810 */ /* 0x000fc80007ffe0ff */
[----:B------:R0:W-:Y:S03]  /*30b0*/  STG.E.128 [R160.64], R156 ;  /* 0x0000009ca0007986 */ /* 0x0001e6000c101d04 */
.L_x_11456:
[----:B0-----:R-:W-:Y:S05]  /*30c0*/  BSYNC B0 ;  /* 0x0000000000007941 */ /* 0x001fea0003800000 */
.L_x_11455:
[----:B------:R-:W-:Y:S01]  /*30d0*/  ISETP.GE.U32.AND P5, PT, R3, 0x100, PT ;  /* 0x000001000300780c */ /* 0x000fe20003fa6070 */
[----:B------:R-:W-:-:S12]  /*30e0*/  BSSY B0, `(.L_x_11457) ;  /* 0x0000026000007945 */ /* 0x000fd80003800000 */
[----:B------:R-:W-:Y:S05]  /*30f0*/  @!P5 BRA `(.L_x_11458) ;  /* 0x000002400000d947 */ /* 0x000fea0003800000 */
[----:B------:R-:W-:Y:S02]  /*3100*/  ISETP.NE.AND P5, PT, R188, RZ, PT ;  /* 0x000000ffbc00720c */ /* 0x000fe40003fa5270 */
[----:B-1----:R-:W-:Y:S02]  /*3110*/  MOV R186, 0x10 ;  /* 0x0000001000ba7802 */ /* 0x002fe40000000f00 */
        /* <DEDUP_REMOVED lines=34> */
.L_x_11458:
[----:B------:R-:W-:Y:S05]  /*3340*/  BSYNC B0 ;  /* 0x0000000000007941 */ /* 0x000fea0003800000 */
.L_x_11457:
[----:B------:R-:W-:Y:S01]  /*3350*/  ISETP.GE.U32.AND P5, PT, R3, 0x180, PT ;  /* 0x000001800300780c */ /* 0x000fe20003fa6070 */
[----:B------:R-:W-:-:S12]  /*3360*/  BSSY B0, `(.L_x_11459) ;  /* 0x0000026000007945 */ /* 0x000fd80003800000 */
[----:B------:R-:W-:Y:S05]  /*3370*/  @!P5 BRA `(.L_x_11460) ;  /* 0x000002400000d947 */ /* 0x000fea0003800000 */
[----:B------:R-:W-:Y:S01]  /*3380*/  ISETP.NE.AND P5, PT, R188, RZ, PT ;  /* 0x000000ffbc00720c */ /* 0x000fe20003fa5270 */
[----:B-1----:R-:W-:-:S03]  /*3390*/  HFMA2.MMA R186, -RZ, RZ, 0, 9.5367431640625e-07 ;  /* 0x00000010ffba7435 */ /* 0x002fc600000001ff */
[----:B0-----:R-:W-:Y:S02]  /*33a0*/  FSEL R159, R162, RZ, !P5 ;  /* 0x000000ffa29f7208 */ /* 0x001fe40006800000 */
        /* <DEDUP_REMOVED lines=33> */
.L_x_11460:
[----:B------:R-:W-:Y:S05]  /*35c0*/  BSYNC B0 ;  /* 0x0000000000007941 */ /* 0x000fea0003800000 */
.L_x_11459:
[----:B------:R-:W-:Y:S01]  /*35d0*/  ISETP.GE.U32.AND P5, PT, R3, 0x200, PT ;  /* 0x000002000300780c */ /* 0x000fe20003fa6070 */
[----:B------:R-:W-:-:S12]  /*35e0*/  BSSY B0, `(.L_x_11461) ;  /* 0x0000026000007945 */ /* 0x000fd80003800000 */
[----:B------:R-:W-:Y:S05]  /*35f0*/  @!P5 BRA `(.L_x_11462) ;  /* 0x000002400000d947 */ /* 0x000fea0003800000 */
[----:B------:R-:W-:Y:S02]  /*3600*/  ISETP.NE.AND P5, PT, R188, RZ, PT ;  /* 0x000000ffbc00720c */ /* 0x000fe40003fa5270 */
[----:B-1----:R-:W-:Y:S02]  /*3610*/  MOV R186, 0x10 ;  /* 0x0000001000ba7802 */ /* 0x002fe40000000f00 */
        /* <DEDUP_REMOVED lines=34> */
.L_x_11462:
[----:B------:R-:W-:Y:S05]  /*3840*/  BSYNC B0 ;  /* 0x0000000000007941 */ /* 0x000fea0003800000 */
.L_x_11461:
[----:B------:R-:W-:Y:S01]  /*3850*/  BSSY B0, `(.L_x_11463) ;  /* 0x0000026000007945 */ /* 0x000fe20003800000 */
        /* <DEDUP_REMOVED lines=37> */
.L_x_11464:
[----:B------:R-:W-:Y:S05]  /*3ab0*/  BSYNC B0 ;  /* 0x0000000000007941 */ /* 0x000fea0003800000 */
.L_x_11463:
[----:B------:R-:W-:Y:S01]  /*3ac0*/  BSSY B0, `(.L_x_11465) ;  /* 0x0000026000007945 */ /* 0x000fe20003800000 */
        /* <DEDUP_REMOVED lines=37> */
.L_x_11466:
[----:B------:R-:W-:Y:S05]  /*3d20*/  BSYNC B0 ;  /* 0x0000000000007941 */ /* 0x000fea0003800000 */
.L_x_11465:
        /* <DEDUP_REMOVED lines=38> */
.L_x_11468:
[----:B------:R-:W-:Y:S05]  /*3f90*/  BSYNC B0 ;  /* 0x0000000000007941 */ /* 0x000fea0003800000 */
.L_x_11467:
        /* <DEDUP_REMOVED lines=38> */
.L_x_11470:
[----:B------:R-:W-:Y:S05]  /*4200*/  BSYNC B0 ;  /* 0x0000000000007941 */ /* 0x000fea0003800000 */
.L_x_11469:
        /* <DEDUP_REMOVED lines=38> */
.L_x_11472:
[----:B------:R-:W-:Y:S05]  /*4470*/  BSYNC B0 ;  /* 0x0000000000007941 */ /* 0x000fea0003800000 */
.L_x_11471:
[----:B------:R-:W-:Y:S01]  /*4480*/  ISETP.GE.U32.AND P5, PT, R3, 0x500, PT ;  /* 0x000005000300780c */ /* 0x000fe20003fa6070 */
[----:B------:R-:W-:-:S12]  /*4490*/  BSSY B0, `(.L_x_11473) ;  /* 0x0000025000007945 */ /* 0x000fd80003800000 */
[----:B------:R-:W-:Y:S05]  /*44a0*/  @!P5 BRA `(.L_x_11474) ;  /* 0x000002300000d947 */ /* 0x000fea0003800000 */
[----:B------:R-:W-:-:S04]  /*44b0*/  ISETP.NE.AND P5, PT, R188, RZ, PT ;  /* 0x000000ffbc00720c */ /* 0x000fc80003fa5270 */
        /* <DEDUP_REMOVED lines=19> */
[----:B------:R-:W-:-:S03]  /*45f0*/  ISETP.NE.U32.AND P5, PT, RZ, c[0x0][0x258], PT ;  /* 0x00009600ff007a0c */ /* 0x000fc60003fa5070 */
[----:B------:R-:W-:Y:S01]  /*4600*/  FMUL.FTZ R159, R20, R4 ;  /* 0x00000004149f7220 */ /* 0x000fe20000410000 */
[----:B------:R-:W-:-:S04]  /*4610*/  ISETP.NE.AND.EX P5, PT, RZ, c[0x0][0x25c], PT, P5 ;  /* 0x00009700ff007a0c */ /* 0x000fc80003fa5350 */
[C---:B------:R-:W-:Y:S01]  /*4620*/  SEL R152, R156.reuse, R152, P5 ;  /* 0x000000989c987207 */ /* 0x040fe20002800000 */
[-C--:B------:R-:W-:Y:S01]  /*4630*/  FMUL.FTZ R156, R156, R4.reuse ;  /* 0x000000049c9c7220 */ /* 0x080fe20000410000 */
[C---:B------:R-:W-:Y:S01]  /*4640*/  SEL R153, R157.reuse, R153, P5 ;  /* 0x000000999d997207 */ /* 0x040fe20002800000 */
[----:B------:R-:W-:Y:S01]  /*4650*/  FMUL.FTZ R157, R157, R4 ;  /* 0x000000049d9d7220 */ /* 0x000fe20000410000 */
[C---:B------:R-:W-:Y:S01]  /*4660*/  SEL R154, R158.reuse, R154, P5 ;  /* 0x0000009a9e9a7207 */ /* 0x040fe20002800000 */
[----:B------:R-:W-:Y:S01]  /*4670*/  FMUL.FTZ R158, R158, R4 ;  /* 0x000000049e9e7220 */ /* 0x000fe20000410000 */
[----:B------:R-:W-:Y:S02]  /*4680*/  MOV R4, 0x10 ;  /* 0x0000001000047802 */ /* 0x000fe40000000f00 */
[----:B------:R-:W-:-:S03]  /*4690*/  SEL R155, R20, R155, P5 ;  /* 0x0000009b149b7207 */ /* 0x000fc60002800000 */
[----:B------:R-:W-:-:S05]  /*46a0*/  @P5 IMAD.WIDE.U32 R160, R2, R4, c[0x0][0x258] ;  /* 0x0000960002a05625 */ /* 0x000fca00078e0004 */
[----:B------:R0:W-:Y:S02]  /*46b0*/  @P5 STG.E.128 [R160.64], R152 ;  /* 0x00000098a0005986 */ /* 0x0001e4000c101d04 */
[----:B0-----:R-:W-:-:S05]  /*46c0*/  IMAD.WIDE.U32 R160, R2, R4, c[0x0][0x248] ;  /* 0x0000920002a07625 */ /* 0x001fca00078e0004 */
[----:B------:R0:W-:Y:S02]  /*46d0*/  STG.E.128 [R160.64], R156 ;  /* 0x0000009ca0007986 */ /* 0x0001e4000c101d04 */
.L_x_11474:
[----:B------:R-:W-:Y:S05]  /*46e0*/  BSYNC B0 ;  /* 0x0000000000007941 */ /* 0x000fea0003800000 */
.L_x_11473:
[----:B------:R-:W-:Y:S02]  /*46f0*/  LOP3.LUT P5, RZ, R222, 0xff, RZ, 0xc0, !PT ;  /* 0x000000ffdeff7812 */ /* 0x000fe400078ac0ff */
[----:B------:R-:W-:Y:S02]  /*4700*/  IADD3 R0, R0, c[0x0][0x160], RZ ;  /* 0x0000580000007a10 */ /* 0x000fe40007ffe0ff */
[----:B------:R-:W-:Y:S02]  /*4710*/  SEL R222, RZ, 0x1, P5 ;  /* 0x00000001ffde7807 */ /* 0x000fe40002800000 */
[----:B------:R-:W-:-:S13]  /*4720*/  ISETP.GE.AND P5, PT, R0, c[0x0][0x164], PT ;  /* 0x0000590000007a0c */ /* 0x000fda0003fa6270 */
[----:B01----:R-:W-:Y:S01]  /*4730*/  @P5 CALL.REL.NOINC `(.L_x_11432) ;  /* 0x0000001000005944 */ /* 0x003fe20003c00000 */
[----:B------:R-:W-:Y:S05]  /*4740*/  BRA `(.L_x_11475) ;  /* 0xffffc54000007947 */ /* 0x000fea000383ffff */
.L_x_11432:
[----:B-1----:R-:W0:Y:S01]  /*4750*/  S2UR UR6, SR_CTAID.X ;  /* 0x00000000000679c3 */ /* 0x002e220000002500 */
[----:B------:R-:W0:Y:S01]  /*4760*/  S2R R2, SR_TID.X ;  /* 0x0000000000027919 */ /* 0x000e220000002100 */
[C---:B------:R-:W-:Y:S02]  /*4770*/  LOP3.LUT P6, RZ, R3.reuse, 0xffffff80, RZ, 0xc0, !PT ;  /* 0xffffff8003ff7812 */ /* 0x040fe400078cc0ff */
[----:B------:R-:W-:Y:S02]  /*4780*/  ISETP.GE.U32.AND P5, PT, R3, 0x100, PT ;  /* 0x000001000300780c */ /* 0x000fe40003fa6070 */
[----:B-----5:R-:W-:Y:S02]  /*4790*/  @P0 MOV R17, 0x10 ;  /* 0x0000001000110802 */ /* 0x020fe40000000f00 */
[----:B------:R-:W-:Y:S02]  /*47a0*/  @P1 MOV R19, 0x10 ;  /* 0x0000001000131802 */ /* 0x000fe40000000f00 */
[----:B------:R-:W-:-:S02]  /*47b0*/  @P2 MOV R21, 0x10 ;  /* 0x0000001000152802 */ /* 0x000fc40000000f00 */
[----:B------:R-:W-:Y:S02]  /*47c0*/  @P3 MOV R23, 0x10 ;  /* 0x0000001000173802 */ /* 0x000fe40000000f00 */
[----:B------:R-:W-:Y:S02]  /*47d0*/  @P4 MOV R25, 0x10 ;  /* 0x0000001000194802 */ /* 0x000fe40000000f00 */
        /* <DEDUP_REMOVED lines=9> */
[----:B------:R0:W-:Y:S04]  /*4870*/  @P6 STG.E.128 [R4.64], R84 ;  /* 0x0000005404006986 */ /* 0x0001e8000c101d04 */
[----:B------:R1:W-:Y:S01]  /*4880*/  @P6 STG.E.128 [R6.64], R124 ;  /* 0x0000007c06006986 */ /* 0x0003e2000c101d04 */
[----:B------:R-:W-:Y:S01]  /*4890*/  @P5 IMAD.WIDE.U32 R8, R0, R11, c[0x0][0x220] ;  /* 0x0000880000085625 */ /* 0x000fe200078e000b */
[----:B------:R-:W-:-:S03]  /*48a0*/  ISETP.GE.U32.AND P6, PT, R3, 0x180, PT ;  /* 0x000001800300780c */ /* 0x000fc60003fc6070 */
[C---:B------:R-:W-:Y:S01]  /*48b0*/  @P5 IMAD.WIDE.U32 R10, R0.reuse, R11, c[0x0][0x228] ;  /* 0x00008a00000a5625 */ /* 0x040fe200078e000b */
[----:B------:R2:W-:Y:S01]  /*48c0*/  @P5 STG.E.128 [R8.64], R80 ;  /* 0x0000005008005986 */ /* 0x0005e2000c101d04 */
[----:B------:R-:W-:-:S03]  /*48d0*/  @P5 IADD3 R0, R0, 0x80, RZ ;  /* 0x0000008000005810 */ /* 0x000fc60007ffe0ff */
[----:B------:R3:W-:Y:S01]  /*48e0*/  @P5 STG.E.128 [R10.64], R120 ;  /* 0x000000780a005986 */ /* 0x0007e2000c101d04 */
[----:B------:R-:W-:-:S04]  /*48f0*/  ISETP.GE.U32.AND P5, PT, R3, 0x200, PT ;  /* 0x000002000300780c */ /* 0x000fc80003fa6070 */
[----:B------:R-:W-:-:S05]  /*4900*/  @P6 MOV R15, 0x10 ;  /* 0x00000010000f6802 */ /* 0x000fca0000000f00 */
[----:B------:R-:W-:-:S04]  /*4910*/  @P6 IMAD.WIDE.U32 R12, R0, R15, c[0x0][0x220] ;  /* 0x00008800000c6625 */ /* 0x000fc800078e000f */
[C---:B0-----:R-:W-:Y:S01]  /*4920*/  @P6 IMAD.WIDE.U32 R4, R0.reuse, R15, c[0x0][0x228] ;  /* 0x00008a0000046625 */ /* 0x041fe200078e000f */
[----:B------:R-:W-:Y:S01]  /*4930*/  @P6 IADD3 R0, R0, 0x80, RZ ;  /* 0x0000008000006810 */ /* 0x000fe20007ffe0ff */
[----:B------:R-:W-:Y:S01]  /*4940*/  @P6 STG.E.128 [R12.64], R76 ;  /* 0x0000004c0c006986 */ /* 0x000fe2000c101d04 */
[----:B------:R-:W-:-:S03]  /*4950*/  @P5 MOV R15, 0x10 ;  /* 0x00000010000f5802 */ /* 0x000fc60000000f00 */
[----:B------:R0:W-:Y:S02]  /*4960*/  @P6 STG.E.128 [R4.64], R116 ;  /* 0x0000007404006986 */ /* 0x0001e4000c101d04 */
[----:B-1----:R-:W-:-:S04]  /*4970*/  @P5 IMAD.WIDE.U32 R6, R0, R15, c[0x0][0x220] ;  /* 0x0000880000065625 */ /* 0x002fc800078e000f */
[C---:B--2---:R-:W-:Y:S01]  /*4980*/  @P5 IMAD.WIDE.U32 R8, R0.reuse, R15, c[0x0][0x228] ;  /* 0x00008a0000085625 */ /* 0x044fe200078e000f */
[----:B------:R-:W-:Y:S01]  /*4990*/  @P5 IADD3 R0, R0, 0x80, RZ ;  /* 0x0000008000005810 */ /* 0x000fe20007ffe0ff */
[----:B------:R1:W-:Y:S04]  /*49a0*/  @P5 STG.E.128 [R6.64], R72 ;  /* 0x0000004806005986 */ /* 0x0003e8000c101d04 */
[CC--:B---3--:R-:W-:Y:S01]  /*49b0*/  @P0 IMAD.WIDE.U32 R10, R0.reuse, R17.reuse, c[0x0][0x220] ;  /* 0x00008800000a0625 */ /* 0x0c8fe200078e0011 */
[----:B------:R2:W-:Y:S01]  /*49c0*/  @P5 STG.E.128 [R8.64], R112 ;  /* 0x0000007008005986 */ /* 0x0005e2000c101d04 */
[----:B------:R-:W-:Y:S02]  /*49d0*/  ISETP.GE.U32.AND P5, PT, R3, 0x500, PT ;  /* 0x000005000300780c */ /* 0x000fe40003fa6070 */
[C---:B------:R-:W-:Y:S01]  /*49e0*/  @P0 IMAD.WIDE.U32 R14, R0.reuse, R17, c[0x0][0x228] ;  /* 0x00008a00000e0625 */ /* 0x040fe200078e0011 */
[----:B------:R-:W-:Y:S01]  /*49f0*/  @P0 IADD3 R0, R0, 0x80, RZ ;  /* 0x0000008000000810 */ /* 0x000fe20007ffe0ff */
[----:B------:R3:W-:Y:S04]  /*4a00*/  @P0 STG.E.128 [R10.64], R68 ;  /* 0x000000440a000986 */ /* 0x0007e8000c101d04 */
[CC--:B0-----:R-:W-:Y:S01]  /*4a10*/  @P1 IMAD.WIDE.U32 R4, R0.reuse, R19.reuse, c[0x0][0x220] ;  /* 0x0000880000041625 */ /* 0x0c1fe200078e0013 */
[----:B------:R3:W-:Y:S03]  /*4a20*/  @P0 STG.E.128 [R14.64], R108 ;  /* 0x0000006c0e000986 */ /* 0x0007e6000c101d04 */
[C---:B------:R-:W-:Y:S01]  /*4a30*/  @P1 IMAD.WIDE.U32 R12, R0.reuse, R19, c[0x0][0x228] ;  /* 0x00008a00000c1625 */ /* 0x040fe200078e0013 */
[----:B------:R-:W-:Y:S01]  /*4a40*/  @P1 IADD3 R0, R0, 0x80, RZ ;  /* 0x0000008000001810 */ /* 0x000fe20007ffe0ff */
[----:B------:R3:W-:Y:S04]  /*4a50*/  @P1 STG.E.128 [R4.64], R64 ;  /* 0x0000004004001986 */ /* 0x0007e8000c101d04 */
[CC--:B------:R-:W-:Y:S01]  /*4a60*/  @P2 IMAD.WIDE.U32 R16, R0.reuse, R21.reuse, c[0x0][0x220] ;  /* 0x0000880000102625 */ /* 0x0c0fe200078e0015 */
        /* <DEDUP_REMOVED lines=9> */
[CC--:B-1----:R-:W-:Y:S01]  /*4b00*/  @P4 IMAD.WIDE.U32 R6, R0.reuse, R25.reuse, c[0x0][0x220] ;  /* 0x0000880000064625 */ /* 0x0c2fe200078e0019 */
[----:B------:R3:W-:Y:S03]  /*4b10*/  @P3 STG.E.128 [R22.64], R96 ;  /* 0x0000006016003986 */ /* 0x0007e6000c101d04 */
[C---:B--2---:R-:W-:Y:S01]  /*4b20*/  @P4 IMAD.WIDE.U32 R8, R0.reuse, R25, c[0x0][0x228] ;  /* 0x00008a0000084625 */ /* 0x044fe200078e0019 */
[----:B------:R3:W-:Y:S01]  /*4b30*/  @P4 STG.E.128 [R6.64], R52 ;  /* 0x0000003406004986 */ /* 0x0007e2000c101d04 */
[----:B------:R-:W-:-:S03]  /*4b40*/  @P4 IADD3 R0, R0, 0x80, RZ ;  /* 0x0000008000004810 */ /* 0x000fc60007ffe0ff */
[----:B------:R3:W-:Y:S01]  /*4b50*/  @P4 STG.E.128 [R8.64], R92 ;  /* 0x0000005c08004986 */ /* 0x0007e2000c101d04 */
[----:B------:R-:W-:Y:S05]  /*4b60*/  @!P5 EXIT ;  /* 0x000000000000d94d */ /* 0x000fea0003800000 */
[----:B---3--:R-:W-:-:S10]  /*4b70*/  HFMA2.MMA R5, -RZ, RZ, 0, 9.5367431640625e-07 ;  /* 0x00000010ff057435 */ /* 0x008fd400000001ff */
[----:B------:R-:W-:-:S04]  /*4b80*/  IMAD.WIDE.U32 R2, R0, R5, c[0x0][0x220] ;  /* 0x0000880000027625 */ /* 0x000fc800078e0005 */
[----:B------:R-:W-:Y:S01]  /*4b90*/  IMAD.WIDE.U32 R4, R0, R5, c[0x0][0x228] ;  /* 0x00008a0000047625 */ /* 0x000fe200078e0005 */
[----:B------:R-:W-:Y:S04]  /*4ba0*/  STG.E.128 [R2.64], R48 ;  /* 0x0000003002007986 */ /* 0x000fe8000c101d04 */
[----:B------:R-:W-:Y:S01]  /*4bb0*/  STG.E.128 [R4.64], R88 ;  /* 0x0000005804007986 */ /* 0x000fe2000c101d04 */
[----:B------:R-:W-:Y:S05]  /*4bc0*/  EXIT ;  /* 0x000000000000794d */ /* 0x000fea0003800000 */
.L_x_11453:
[----:B------:R-:W-:Y:S01]  /*4bd0*/  HFMA2.MMA R158, -RZ, RZ, 0, 9.5367431640625e-07 ;  /* 0x00000010ff9e7435 */ /* 0x000fe200000001ff */
[----:B------:R-:W-:Y:S02]  /*4be0*/  MOV R157, R187 ;  /* 0x000000bb009d7202 */ /* 0x000fe40000000f00 */
[----:B------:R-:W-:Y:S02]  /*4bf0*/  MOV R163, 0x1f ;  /* 0x0000001f00a37802 */ /* 0x000fe40000000f00 */
[----:B------:R-:W-:-:S02]  /*4c00*/  MOV R162, 0xffffffff ;  /* 0xffffffff00a27802 */ /* 0x000fc40000000f00 */
[----:B------:R-:W-:Y:S02]  /*4c10*/  MOV R156, 0x4c30 ;  /* 0x00004c30009c7802 */ /* 0x000fe40000000f00 */
[----:B-----5:R-:W-:Y:S05]  /*4c20*/  CALL.REL.NOINC `($__internal_160_$__cuda_sm70_shflsync_down_p) ;  /* 0x0000046000007944 */ /* 0x020fea0003c00000 */
[----:B-1----:R-:W-:Y:S01]  /*4c30*/  MOV R159, R158 ;  /* 0x0000009e009f7202 */ /* 0x002fe20000000f00 */
[----:B------:R-:W-:Y:S05]  /*4c40*/  BRA `(.L_x_11476) ;  /* 0xffffdfa000007947 */ /* 0x000fea000383ffff */
.L_x_11454:
[----:B------:R-:W-:Y:S01]  /*4c50*/  HFMA2.MMA R158, -RZ, RZ, 0, 9.5367431640625e-07 ;  /* 0x00000010ff9e7435 */ /* 0x000fe200000001ff */
[----:B------:R-:W-:Y:S02]  /*4c60*/  MOV R157, R186 ;  /* 0x000000ba009d7202 */ /* 0x000fe40000000f00 */
[----:B------:R-:W-:Y:S02]  /*4c70*/  MOV R163, 0x1f ;  /* 0x0000001f00a37802 */ /* 0x000fe40000000f00 */
[----:B------:R-:W-:Y:S02]  /*4c80*/  MOV R162, 0xffffffff ;  /* 0xffffffff00a27802 */ /* 0x000fe40000000f00 */
[----:B------:R-:W-:Y:S02]  /*4c90*/  MOV R156, 0x4cb0 ;  /* 0x00004cb0009c7802 */ /* 0x000fe40000000f00 */
[----:B01---5:R-:W-:Y:S05]  /*4ca0*/  CALL.REL.NOINC `($__internal_160_$__cuda_sm70_shflsync_down_p) ;  /* 0x000003e000007944 */ /* 0x023fea0003c00000 */
[----:B------:R-:W-:Y:S01]  /*4cb0*/  FADD.FTZ R187, R159, R187 ;  /* 0x000000bb9fbb7221 */ /* 0x000fe20000010000 */
[----:B------:R-:W-:Y:S01]  /*4cc0*/  MOV R163, 0x1f ;  /* 0x0000001f00a37802 */ /* 0x000fe20000000f00 */
[----:B-1----:R-:W-:Y:S01]  /*4cd0*/  FADD.FTZ R186, R186, R158 ;  /* 0x0000009ebaba7221 */ /* 0x002fe20000010000 */
[----:B------:R-:W-:Y:S01]  /*4ce0*/  HFMA2.MMA R158, -RZ, RZ, 0, 4.76837158203125e-07 ;  /* 0x00000008ff9e7435 */ /* 0x000fe200000001ff */
[----:B------:R-:W-:-:S02]  /*4cf0*/  MOV R162, 0xffffffff ;  /* 0xffffffff00a27802 */ /* 0x000fc40000000f00 */
[----:B------:R-:W-:Y:S02]  /*4d00*/  MOV R157, R187 ;  /* 0x000000bb009d7202 */ /* 0x000fe40000000f00 */
[----:B------:R-:W-:Y:S02]  /*4d10*/  MOV R156, 0x4d30 ;  /* 0x00004d30009c7802 */ /* 0x000fe40000000f00 */
[----:B------:R-:W-:Y:S05]  /*4d20*/  CALL.REL.NOINC `($__internal_160_$__cuda_sm70_shflsync_down_p) ;  /* 0x0000036000007944 */ /* 0x000fea0003c00000 */
[----:B-1----:R-:W-:Y:S01]  /*4d30*/  MOV R159, R158 ;  /* 0x0000009e009f7202 */ /* 0x002fe20000000f00 */
[----:B------:R-:W-:Y:S01]  /*4d40*/  HFMA2.MMA R158, -RZ, RZ, 0, 4.76837158203125e-07 ;  /* 0x00000008ff9e7435 */ /* 0x000fe200000001ff */
[----:B------:R-:W-:Y:S02]  /*4d50*/  MOV R157, R186 ;  /* 0x000000ba009d7202 */ /* 0x000fe40000000f00 */
[----:B------:R-:W-:Y:S02]  /*4d60*/  MOV R163, 0x1f ;  /* 0x0000001f00a37802 */ /* 0x000fe40000000f00 */
[----:B------:R-:W-:Y:S02]  /*4d70*/  MOV R162, 0xffffffff ;  /* 0xffffffff00a27802 */ /* 0x000fe40000000f00 */
[----:B------:R-:W-:-:S02]  /*4d80*/  MOV R156, 0x4da0 ;  /* 0x00004da0009c7802 */ /* 0x000fc40000000f00 */
[----:B------:R-:W-:Y:S05]  /*4d90*/  CALL.REL.NOINC `($__internal_160_$__cuda_sm70_shflsync_down_p) ;  /* 0x000002f000007944 */ /* 0x000fea0003c00000 */
[----:B------:R-:W-:Y:S01]  /*4da0*/  FADD.FTZ R187, R159, R187 ;  /* 0x000000bb9fbb7221 */ /* 0x000fe20000010000 */
[----:B------:R-:W-:Y:S01]  /*4db0*/  MOV R163, 0x1f ;  /* 0x0000001f00a37802 */ /* 0x000fe20000000f00 */
[----:B-1----:R-:W-:Y:S01]  /*4dc0*/  FADD.FTZ R186, R186, R158 ;  /* 0x0000009ebaba7221 */ /* 0x002fe20000010000 */
[----:B------:R-:W-:Y:S01]  /*4dd0*/  HFMA2.MMA R158, -RZ, RZ, 0, 2.384185791015625e-07 ;  /* 0x00000004ff9e7435 */ /* 0x000fe200000001ff */
[----:B------:R-:W-:-:S02]  /*4de0*/  MOV R162, 0xffffffff ;  /* 0xffffffff00a27802 */ /* 0x000fc40000000f00 */
[----:B------:R-:W-:Y:S02]  /*4df0*/  MOV R157, R187 ;  /* 0x000000bb009d7202 */ /* 0x000fe40000000f00 */
[----:B------:R-:W-:Y:S02]  /*4e00*/  MOV R156, 0x4e20 ;  /* 0x00004e20009c7802 */ /* 0x000fe40000000f00 */
[----:B------:R-:W-:Y:S05]  /*4e10*/  CALL.REL.NOINC `($__internal_160_$__cuda_sm70_shflsync_down_p) ;  /* 0x0000027000007944 */ /* 0x000fea0003c00000 */
[----:B-1----:R-:W-:Y:S01]  /*4e20*/  MOV R159, R158 ;  /* 0x0000009e009f7202 */ /* 0x002fe20000000f00 */
[----:B------:R-:W-:Y:S01]  /*4e30*/  HFMA2.MMA R158, -RZ, RZ, 0, 2.384185791015625e-07 ;  /* 0x00000004ff9e7435 */ /* 0x000fe200000001ff */
        /* <DEDUP_REMOVED lines=8> */
[----:B------:R-:W-:Y:S01]  /*4ec0*/  HFMA2.MMA R158, -RZ, RZ, 0, 1.1920928955078125e-07 ;  /* 0x00000002ff9e7435 */ /* 0x000fe200000001ff */
[----:B------:R-:W-:-:S02]  /*4ed0*/  MOV R162, 0xffffffff ;  /* 0xffffffff00a27802 */ /* 0x000fc40000000f00 */
[----:B------:R-:W-:Y:S02]  /*4ee0*/  MOV R157, R187 ;  /* 0x000000bb009d7202 */ /* 0x000fe40000000f00 */
[----:B------:R-:W-:Y:S02]  /*4ef0*/  MOV R156, 0x4f10 ;  /* 0x00004f10009c7802 */ /* 0x000fe40000000f00 */
[----:B------:R-:W-:Y:S05]  /*4f00*/  CALL.REL.NOINC `($__internal_160_$__cuda_sm70_shflsync_down_p) ;  /* 0x0000018000007944 */ /* 0x000fea0003c00000 */
[----:B-1----:R-:W-:Y:S01]  /*4f10*/  MOV R159, R158 ;  /* 0x0000009e009f7202 */ /* 0x002fe20000000f00 */
[----:B------:R-:W-:Y:S01]  /*4f20*/  HFMA2.MMA R158, -RZ, RZ, 0, 1.1920928955078125e-07 ;  /* 0x00000002ff9e7435 */ /* 0x000fe200000001ff */
        /* <DEDUP_REMOVED lines=8> */
[----:B------:R-:W-:Y:S01]  /*4fb0*/  HFMA2.MMA R158, -RZ, RZ, 0, 5.9604644775390625e-08 ;  /* 0x00000001ff9e7435 */ /* 0x000fe200000001ff */
[----:B------:R-:W-:-:S02]  /*4fc0*/  MOV R162, 0xffffffff ;  /* 0xffffffff00a27802 */ /* 0x000fc40000000f00 */
[----:B------:R-:W-:Y:S02]  /*4fd0*/  MOV R157, R187 ;  /* 0x000000bb009d7202 */ /* 0x000fe40000000f00 */
[----:B------:R-:W-:Y:S02]  /*4fe0*/  MOV R156, 0x5000 ;  /* 0x00005000009c7802 */ /* 0x000fe40000000f00 */
[----:B------:R-:W-:Y:S05]  /*4ff0*/  CALL.REL.NOINC `($__internal_160_$__cuda_sm70_shflsync_down_p) ;  /* 0x0000009000007944 */ /* 0x000fea0003c00000 */
[----:B-1----:R-:W-:Y:S01]  /*5000*/  MOV R159, R158 ;  /* 0x0000009e009f7202 */ /* 0x002fe20000000f00 */
[----:B------:R-:W-:Y:S01]  /*5010*/  HFMA2.MMA R158, -RZ, RZ, 0, 5.9604644775390625e-08 ;  /* 0x00000001ff9e7435 */ /* 0x000fe200000001ff */
[----:B------:R-:W-:Y:S02]  /*5020*/  MOV R157, R186 ;  /* 0x000000ba009d7202 */ /* 0x000fe40000000f00 */
[----:B------:R-:W-:Y:S02]  /*5030*/  MOV R163, 0x1f ;  /* 0x0000001f00a37802 */ /* 0x000fe40000000f00 */
[----:B------:R-:W-:Y:S02]  /*5040*/  MOV R162, 0xffffffff ;  /* 0xffffffff00a27802 */ /* 0x000fe40000000f00 */
[----:B------:R-:W-:-:S02]  /*5050*/  MOV R156, 0x5070 ;  /* 0x00005070009c7802 */ /* 0x000fc40000000f00 */
[----:B------:R-:W-:Y:S05]  /*5060*/  CALL.REL.NOINC `($__internal_160_$__cuda_sm70_shflsync_down_p) ;  /* 0x0000002000007944 */ /* 0x000fea0003c00000 */
[----:B-1----:R-:W-:Y:S01]  /*5070*/  MOV R157, R158 ;  /* 0x0000009e009d7202 */ /* 0x002fe20000000f00 */
[----:B------:R-:W-:Y:S05]  /*5080*/  BRA `(.L_x_11477) ;  /* 0xffffdc8000007947 */ /* 0x000fea000383ffff */
        .weak           $__internal_160_$__cuda_sm70_shflsync_down_p
        .type           $__internal_160_$__cuda_sm70_shflsync_down_p,@function
        .size           $__internal_160_$__cuda_sm70_shflsync_down_p,(.L_x_14378 - $__internal_160_$__cuda_sm70_shflsync_down_p)
$__internal_160_$__cuda_sm70_shflsync_down_p:
[----:B------:R-:W-:Y:S04]  /*5090*/  WARPSYNC R162 ;  /* 0x000000a200007348 */ /* 0x000fe80003800000 */
[----:B------:R0:W1:Y:S02]  /*50a0*/  SHFL.DOWN PT, R158, R157, R158, R163 ;  /* 0x0800009e9d9e7389 */ /* 0x00006400000e00a3 */
[----:B0-----:R-:W-:-:S06]  /*50b0*/  HFMA2.MMA R157, -RZ, RZ, 0, 0 ;  /* 0x00000000ff9d7435 */ /* 0x001fcc00000001ff */
[----:B------:R-:W-:Y:S05]  /*50c0*/  RET.REL.NODEC R156 `(_ZN10layer_norm13ln_bwd_kernelINS_13Kernel_traitsI6__halfffffjLj5120ELj1ELj1ELj4ELj16ENS_18Kernel_traits_baseILj5120ES2_ffffjLj128EEEEELb0ELb0ELb0ELb0EEEvNS_9BwdParamsE) ;  /* 0xffffaf309c007950 */ /* 0x000fea0003c3ffff */
.L_x_11478:
        /* <DEDUP_REMOVED lines=11> */
.L_x_14378:


//--------------------- .text._ZN10layer_norm13ln_bwd_kernelINS_13Kernel_traitsI6__halfffffjLj5120ELj1ELj1ELj4ELj16ENS_18Kernel_traits_baseILj5120ES2_ffffjLj128EEEEELb0ELb0ELb0ELb1EEEvNS_9BwdParamsE --------------------------
	.section	.text._ZN10layer_norm13ln_bwd_kernelINS_13Kernel_traitsI6__halfffffjLj5120ELj1ELj1ELj4ELj16ENS_18Kernel_traits_baseILj5120ES2_ffffjLj128EEEEELb0ELb0ELb0ELb1EEEvNS_9BwdParamsE,"ax",@progbits
	.sectioninfo	@"SHI_REGISTERS=255"
	.align	128
        .global         _ZN10layer_norm13ln_bwd_kernelINS_13Kernel_traitsI6__halfffffjLj5120ELj1ELj1ELj4ELj16ENS_18Kernel_traits_baseILj5120ES2_ffffjLj128EEEEELb0ELb0ELb0ELb1EEEvNS_9BwdParamsE
        .type           _ZN10layer_norm13ln_bwd_kernelINS_13Kernel_traitsI6__halfffffjLj5120ELj1ELj1ELj4ELj16ENS_18Kernel_traits_baseILj5120ES2_ffffjLj128EEEEELb0ELb0ELb0ELb1EEEvNS_9BwdParamsE,@function
        .size           _ZN10layer_norm13ln_bwd_kernelINS_13Kernel_traitsI6__halfffffjLj5120ELj1ELj1ELj4ELj16ENS_18Kernel_traits_baseILj5120ES2_ffffjLj128EEEEELb0ELb0ELb0ELb1EEEvNS_9BwdParamsE,(.L_x_14379 - _ZN10layer_norm13ln_bwd_kernelINS_13Kernel_traitsI6__halfffffjLj5120ELj1ELj1ELj4ELj16ENS_18Kernel_traits_baseILj5120ES2_ffffjLj128EEEEELb0ELb0ELb0ELb1EEEvNS_9BwdParamsE)
        .other          _ZN10layer_norm13ln_bwd_kernelINS_13Kernel_traitsI6__halfffffjLj5120ELj1ELj1ELj4ELj16ENS_18Kernel_traits_baseILj5120ES2_ffffjLj128EEEEELb0ELb0ELb0ELb1EEEvNS_9BwdParamsE,@"STO_CUDA_ENTRY STV_DEFAULT"
_ZN10layer_norm13ln_bwd_kernelINS_13Kernel_traitsI6__halfffffjLj5120ELj1ELj1ELj4ELj16ENS_18Kernel_traits_baseILj5120ES2_ffffjLj128EEEEELb0ELb0ELb0ELb1EEEvNS_9BwdParamsE:
.text._ZN10layer_norm13ln_bwd_kernelINS_13Kernel_traitsI6__halfffffjLj5120ELj1ELj1ELj4ELj16ENS_18Kernel_traits_baseILj5120ES2_ffffjLj128EEEEELb0ELb0ELb0ELb1EEEvNS_9BwdParamsE:
        /* <DEDUP_REMOVED lines=49> */
.L_x_11479:
[----:B------:R-:W-:-:S04]  /*0310*/  SHF.L.U32 R2, R2, 0x3, RZ ;  /* 0x0000000302027819 */ /* 0x000fc800000006ff */
[----:B------:R-:W-:-:S04]  /*0320*/  LOP3.LUT R2, R2, 0x3f8, RZ, 0xc0, !PT ;  /* 0x000003f802027812 */ /* 0x000fc800078ec0ff */
[----:B------:R-:W-:-:S04]  /*0330*/  IADD3 R2, P0, R2, c[0x0][0x1b0], RZ ;  /* 0x00006c0002027a10 */ /* 0x000fc80007f1e0ff */
[----:B------:R-:W-:-:S05]  /*0340*/  IADD3.X R3, RZ, c[0x0][0x1b4], RZ, P0, !PT ;  /* 0x00006d00ff037a10 */ /* 0x000fca00007fe4ff */
[----:B------:R-:W2:Y:S04]  /*0350*/  LDG.E.64 R4, [R2.64] ;  /* 0x0000000402047981 */ /* 0x000ea8000c1e1b00 */
[----:B------:R2:W3:Y:S04]  /*0360*/  LDG.E.64 R6, [R2.64+0x400] ;  /* 0x0004000402067981 */ /* 0x0004e8000c1e1b00 */
[----:B------:R2:W4:Y:S04]  /*0370*/  LDG.E.64 R8, [R2.64+0x800] ;  /* 0x0008000402087981 */ /* 0x000528000c1e1b00 */
[----:B------:R2:W5:Y:S04]  /*0380*/  LDG.E.64 R10, [R2.64+0xc00] ;  /* 0x000c0004020a7981 */ /* 0x000568000c1e1b00 */
[----:B------:R2:W5:Y:S04]  /*0390*/  LDG.E.64 R12, [R2.64+0x1000] ;  /* 0x00100004020c7981 */ /* 0x000568000c1e1b00 */
[----:B------:R2:W5:Y:S04]  /*03a0*/  LDG.E.64 R14, [R2.64+0x1400] ;  /* 0x00140004020e7981 */ /* 0x000568000c1e1b00 */
[----:B------:R2:W5:Y:S04]  /*03b0*/  LDG.E.64 R16, [R2.64+0x1800] ;  /* 0x0018000402107981 */ /* 0x000568000c1e1b00 */
[----:B------:R2:W5:Y:S04]  /*03c0*/  LDG.E.64 R18, [R2.64+0x1c00] ;  /* 0x001c000402127981 */ /* 0x000568000c1e1b00 */
[----:B------:R2:W5:Y:S04]  /*03d0*/  LDG.E.64 R20, [R2.64+0x2000] ;  /* 0x0020000402147981 */ /* 0x000568000c1e1b00 */
[----:B------:R2:W5:Y:S01]  /*03e0*/  LDG.E.64 R22, [R2.64+0x2400] ;  /* 0x0024000402167981 */ /* 0x000562000c1e1b00 */
        /* <DEDUP_REMOVED lines=34> */
[----:B--2---:R-:W-:Y:S01]  /*0610*/  HADD2.F32 R2, -RZ, R4.H0_H0 ;  /* 0x20000004ff027230 */ /* 0x004fe20000004100 */
[--C-:B------:R-:W-:Y:S01]  /*0620*/  SHF.R.U64 R46, R4, 0x10, R5.reuse ;  /* 0x00000010042e7819 */ /* 0x100fe20000001205 */
[----:B------:R-:W-:Y:S01]  /*0630*/  HADD2.F32 R3, -RZ, R5.H0_H0 ;  /* 0x20000005ff037230 */ /* 0x000fe20000004100 */
[----:B------:R-:W-:-:S02]  /*0640*/  SHF.R.U32.HI R45, RZ, 0x10, R5 ;  /* 0x00000010ff2d7819 */ /* 0x000fc40000011605 */
[----:B------:R0:W-:Y:S01]  /*0650*/  STL [R1+0x74], R2 ;  /* 0x0000740201007387 */ /* 0x0001e20000100800 */
[--C-:B---3--:R-:W-:Y:S01]  /*0660*/  SHF.R.U64 R44, R6, 0x10, R7.reuse ;  /* 0x00000010062c7819 */ /* 0x108fe20000001207 */
[----:B------:R-:W-:Y:S01]  /*0670*/  HADD2.F32 R46, -RZ, R46.H0_H0 ;  /* 0x2000002eff2e7230 */ /* 0x000fe20000004100 */
[----:B------:R-:W-:Y:S01]  /*0680*/  SHF.R.U32.HI R43, RZ, 0x10, R7 ;  /* 0x00000010ff2b7819 */ /* 0x000fe20000011607 */
[----:B------:R1:W-:Y:S01]  /*0690*/  STL [R1+0x6c], R3 ;  /* 0x00006c0301007387 */ /* 0x0003e20000100800 */
[--C-:B----4-:R-:W-:Y:S01]  /*06a0*/  SHF.R.U64 R42, R8, 0x10, R9.reuse ;  /* 0x00000010082a7819 */ /* 0x110fe20000001209 */
[----:B------:R-:W-:Y:S01]  /*06b0*/  HADD2.F32 R45, -RZ, R45.H0_H0 ;  /* 0x2000002dff2d7230 */ /* 0x000fe20000004100 */
[----:B------:R-:W-:Y:S01]  /*06c0*/  SHF.R.U32.HI R41, RZ, 0x10, R9 ;  /* 0x00000010ff297819 */ /* 0x000fe20000011609 */
[----:B------:R-:W-:Y:S01]  /*06d0*/  HADD2.F32 R44, -RZ, R44.H0_H0 ;  /* 0x2000002cff2c7230 */ /* 0x000fe20000004100 */
[--C-:B-----5:R-:W-:Y:S01]  /*06e0*/  SHF.R.U64 R40, R10, 0x10, R11.reuse ;  /* 0x000000100a287819 */ /* 0x120fe2000000120b */
[----:B0-----:R-:W-:Y:S01]  /*06f0*/  HADD2.F32 R2, -RZ, R6.H0_H0 ;  /* 0x20000006ff027230 */ /* 0x001fe20000004100 */
[----:B------:R-:W-:Y:S01]  /*0700*/  SHF.R.U32.HI R39, RZ, 0x10, R11 ;  /* 0x00000010ff277819 */ /* 0x000fe2000001160b */
[----:B------:R-:W-:Y:S01]  /*0710*/  HADD2.F32 R43, -RZ, R43.H0_H0 ;  /* 0x2000002bff2b7230 */ /* 0x000fe20000004100 */
[--C-:B------:R-:W-:Y:S01]  /*0720*/  SHF.R.U64 R38, R12, 0x10, R13.reuse ;  /* 0x000000100c267819 */ /* 0x100fe2000000120d */
[----:B-1----:R-:W-:Y:S01]  /*0730*/  HADD2.F32 R3, -RZ, R7.H0_H0 ;  /* 0x20000007ff037230 */ /* 0x002fe20000004100 */
[----:B------:R0:W-:Y:S01]  /*0740*/  STL [R1+0x64], R2 ;  /* 0x0000640201007387 */ /* 0x0001e20000100800 */
[----:B------:R-:W-:Y:S01]  /*0750*/  SHF.R.U32.HI R37, RZ, 0x10, R13 ;  /* 0x00000010ff257819 */ /* 0x000fe2000001160d */
[----:B------:R-:W-:Y:S01]  /*0760*/  HADD2.F32 R42, -RZ, R42.H0_H0 ;  /* 0x2000002aff2a7230 */ /* 0x000fe20000004100 */
[--C-:B------:R-:W-:Y:S01]  /*0770*/  SHF.R.U64 R36, R14, 0x10, R15.reuse ;  /* 0x000000100e247819 */ /* 0x100fe2000000120f */
[----:B------:R1:W-:Y:S01]  /*0780*/  STL [R1+0x5c], R3 ;  /* 0x00005c0301007387 */ /* 0x0003e20000100800 */
[----:B------:R-:W-:Y:S01]  /*0790*/  HADD2.F32 R41, -RZ, R41.H0_H0 ;  /* 0x20000029ff297230 */ /* 0x000fe20000004100 */
[----:B------:R-:W-:Y:S01]  /*07a0*/  SHF.R.U32.HI R35, RZ, 0x10, R15 ;  /* 0x00000010ff237819 */ /* 0x000fe2000001160f */
[----:B------:R-:W-:Y:S01]  /*07b0*/  HADD2.F32 R40, -RZ, R40.H0_H0 ;  /* 0x20000028ff287230 */ /* 0x000fe20000004100 */
[--C-:B------:R-:W-:Y:S01]  /*07c0*/  SHF.R.U64 R34, R16, 0x10, R17.reuse ;  /* 0x0000001010227819 */ /* 0x100fe20000001211 */
[----:B------:R-:W-:Y:S01]  /*07d0*/  HADD2.F32 R39, -RZ, R39.H0_H0 ;  /* 0x20000027ff277230 */ /* 0x000fe20000004100 */
[----:B------:R-:W-:Y:S01]  /*07e0*/  SHF.R.U32.HI R33, RZ, 0x10, R17 ;  /* 0x00000010ff217819 */ /* 0x000fe20000011611 */
[----:B0-----:R-:W-:Y:S01]  /*07f0*/  HADD2.F32 R2, -RZ, R8.H0_H0 ;  /* 0x20000008ff027230 */ /* 0x001fe20000004100 */
[--C-:B------:R-:W-:Y:S01]  /*0800*/  SHF.R.U64 R32, R18, 0x10, R19.reuse ;  /* 0x0000001012207819 */ /* 0x100fe20000001213 */
[----:B------:R-:W-:Y:S01]  /*0810*/  HADD2.F32 R38, -RZ, R38.H0_H0 ;  /* 0x20000026ff267230 */ /* 0x000fe20000004100 */
[----:B------:R-:W-:Y:S01]  /*0820*/  SHF.R.U32.HI R251, RZ, 0x10, R19 ;  /* 0x00000010fffb7819 */ /* 0x000fe20000011613 */
[----:B-1----:R-:W-:Y:S01]  /*0830*/  HADD2.F32 R3, -RZ, R9.H0_H0 ;  /* 0x20000009ff037230 */ /* 0x002fe20000004100 */
[----:B------:R0:W-:Y:S01]  /*0840*/  STL [R1+0x54], R2 ;  /* 0x0000540201007387 */ /* 0x0001e20000100800 */
[----:B------:R-:W-:Y:S01]  /*0850*/  HADD2.F32 R37, -RZ, R37.H0_H0 ;  /* 0x20000025ff257230 */ /* 0x000fe20000004100 */
[--C-:B------:R-:W-:Y:S01]  /*0860*/  SHF.R.U64 R249, R20, 0x10, R21.reuse ;  /* 0x0000001014f97819 */ /* 0x100fe20000001215 */
[----:B------:R-:W-:Y:S01]  /*0870*/  HADD2.F32 R36, -RZ, R36.H0_H0 ;  /* 0x20000024ff247230 */ /* 0x000fe20000004100 */
        /* <DEDUP_REMOVED lines=8> */
[----:B------:R-:W-:Y:S01]  /*0900*/  CS2R R4, SRZ ;  /* 0x0000000000047805 */ /* 0x000fe2000001ff00 */
[----:B------:R-:W-:Y:S01]  /*0910*/  HADD2.F32 R32, -RZ, R32.H0_H0 ;  /* 0x20000020ff207230 */ /* 0x000fe20000004100 */
[----:B------:R-:W-:Y:S01]  /*0920*/  CS2R R6, SRZ ;  /* 0x0000000000067805 */ /* 0x000fe2000001ff00 */
[----:B-1----:R-:W-:Y:S01]  /*0930*/  HADD2.F32 R3, -RZ, R11.H0_H0 ;  /* 0x2000000bff037230 */ /* 0x002fe20000004100 */
[----:B------:R0:W-:Y:S01]  /*0940*/  STL [R1+0x44], R2 ;  /* 0x0000440201007387 */ /* 0x0001e20000100800 */
[----:B------:R-:W-:Y:S01]  /*0950*/  HADD2.F32 R252, -RZ, R19.H0_H0 ;  /* 0x20000013fffc7230 */ /* 0x000fe20000004100 */
[----:B------:R-:W-:Y:S01]  /*0960*/  CS2R R8, SRZ ;  /* 0x0000000000087805 */ /* 0x000fe2000001ff00 */
[----:B------:R-:W-:Y:S01]  /*0970*/  HADD2.F32 R250, -RZ, R20.H0_H0 ;  /* 0x20000014fffa7230 */ /* 0x000fe20000004100 */
[----:B------:R1:W-:Y:S01]  /*0980*/  STL [R1+0x3c], R3 ;  /* 0x00003c0301007387 */ /* 0x0003e20000100800 */
[----:B------:R-:W-:Y:S01]  /*0990*/  HADD2.F32 R248, -RZ, R21.H0_H0 ;  /* 0x20000015fff87230 */ /* 0x000fe20000004100 */
[----:B------:R-:W-:Y:S01]  /*09a0*/  CS2R R10, SRZ ;  /* 0x00000000000a7805 */ /* 0x000fe2000001ff00 */
[----:B------:R-:W-:Y:S01]  /*09b0*/  HADD2.F32 R246, -RZ, R22.H0_H0 ;  /* 0x20000016fff67230 */ /* 0x000fe20000004100 */
[----:B------:R-:W-:Y:S01]  /*09c0*/  CS2R R20, SRZ ;  /* 0x0000000000147805 */ /* 0x000fe2000001ff00 */
[----:B------:R-:W-:Y:S01]  /*09d0*/  HADD2.F32 R244, -RZ, R23.H0_H0 ;  /* 0x20000017fff47230 */ /* 0x000fe20000004100 */
[----:B------:R-:W-:Y:S01]  /*09e0*/  CS2R R22, SRZ ;  /* 0x0000000000167805 */ /* 0x000fe2000001ff00 */
[----:B0-----:R-:W-:-:S02]  /*09f0*/  HADD2.F32 R2, -RZ, R12.H0_H0 ;  /* 0x2000000cff027230 */ /* 0x001fc40000004100 */
[----:B------:R-:W-:Y:S02]  /*0a00*/  HADD2.F32 R251, -RZ, R251.H0_H0 ;  /* 0x200000fbfffb7230 */ /* 0x000fe40000004100 */
[----:B-1----:R-:W-:Y:S01]  /*0a10*/  HADD2.F32 R3, -RZ, R13.H0_H0 ;  /* 0x2000000dff037230 */ /* 0x002fe20000004100 */
[----:B------:R0:W-:Y:S01]  /*0a20*/  STL [R1+0x34], R2 ;  /* 0x0000340201007387 */ /* 0x0001e20000100800 */
[----:B------:R-:W-:Y:S01]  /*0a30*/  CS2R R12, SRZ ;  /* 0x00000000000c7805 */ /* 0x000fe2000001ff00 */
[----:B------:R-:W-:Y:S02]  /*0a40*/  HADD2.F32 R249, -RZ, R249.H0_H0 ;  /* 0x200000f9fff97230 */ /* 0x000fe40000004100 */
[----:B------:R1:W-:Y:S01]  /*0a50*/  STL [R1+0x2c], R3 ;  /* 0x00002c0301007387 */ /* 0x0003e20000100800 */
[----:B------:R-:W-:Y:S02]  /*0a60*/  HADD2.F32 R247, -RZ, R247.H0_H0 ;  /* 0x200000f7fff77230 */ /* 0x000fe40000004100 */
[----:B------:R-:W-:-:S02]  /*0a70*/  HADD2.F32 R245, -RZ, R245.H0_H0 ;  /* 0x200000f5fff57230 */ /* 0x000fc40000004100 */
[----:B------:R-:W-:Y:S02]  /*0a80*/  HADD2.F32 R243, -RZ, R243.H0_H0 ;  /* 0x200000f3fff37230 */ /* 0x000fe40000004100 */
[----:B0-----:R-:W-:Y:S02]  /*0a90*/  HADD2.F32 R2, -RZ, R14.H0_H0 ;  /* 0x2000000eff027230 */ /* 0x001fe40000004100 */
[----:B-1----:R-:W-:Y:S01]  /*0aa0*/  HADD2.F32 R3, -RZ, R15.H0_H0 ;  /* 0x2000000fff037230 */ /* 0x002fe20000004100 */
[----:B------:R-:W-:Y:S02]  /*0ab0*/  CS2R R14, SRZ ;  /* 0x00000000000e7805 */ /* 0x000fe4000001ff00 */
[----:B------:R0:W-:Y:S04]  /*0ac0*/  STL [R1+0x24], R2 ;  /* 0x0000240201007387 */ /* 0x0001e80000100800 */
[----:B------:R1:W-:Y:S01]  /*0ad0*/  STL [R1+0x1c], R3 ;  /* 0x00001c0301007387 */ /* 0x0003e20000100800 */
[----:B0-----:R-:W-:-:S02]  /*0ae0*/  HADD2.F32 R2, -RZ, R16.H0_H0 ;  /* 0x20000010ff027230 */ /* 0x001fc40000004100 */
[----:B-1----:R-:W-:-:S03]  /*0af0*/  HADD2.F32 R3, -RZ, R17.H0_H0 ;  /* 0x20000011ff037230 */ /* 0x002fc60000004100 */
[----:B------:R0:W-:Y:S01]  /*0b00*/  STL [R1+0x14], R2 ;  /* 0x0000140201007387 */ /* 0x0001e20000100800 */
[----:B------:R-:W-:-:S03]  /*0b10*/  CS2R R16, SRZ ;  /* 0x0000000000107805 */ /* 0x000fc6000001ff00 */
[----:B------:R-:W-:Y:S01]  /*0b20*/  STL [R1+0xc], R3 ;  /* 0x00000c0301007387 */ /* 0x000fe20000100800 */
[----:B0-----:R-:W-:Y:S01]  /*0b30*/  HADD2.F32 R2, -RZ, R18.H0_H0 ;  /* 0x20000012ff027230 */ /* 0x001fe20000004100 */
[----:B------:R-:W-:-:S04]  /*0b40*/  CS2R R18, SRZ ;  /* 0x0000000000127805 */ /* 0x000fc8000001ff00 */
[----:B------:R0:W-:Y:S04]  /*0b50*/  STL [R1+0x4], R2 ;  /* 0x0000040201007387 */ /* 0x0001e80000100800 */
[----:B------:R1:W-:Y:S04]  /*0b60*/  STL [R1+0x70], R46 ;  /* 0x0000702e01007387 */ /* 0x0003e80000100800 */
[----:B------:R1:W-:Y:S01]  /*0b70*/  STL [R1+0x68], R45 ;  /* 0x0000682d01007387 */ /* 0x0003e20000100800 */
[----:B0-----:R-:W-:-:S03]  /*0b80*/  CS2R R2, SRZ ;  /* 0x0000000000027805 */ /* 0x001fc6000001ff00 */
        /* <DEDUP_REMOVED lines=12> */
[----:B------:R1:W-:Y:S02]  /*0c50*/  STL [R1], R32 ;  /* 0x0000002001007387 */ /* 0x0003e40000100800 */
.L_x_11493:
[----:B------:R-:W0:Y:S01]  /*0c60*/  S2R R78, SR_TID.X ;  /* 0x00000000004e7919 */ /* 0x000e220000002100 */
[----:B------:R-:W-:Y:S01]  /*0c70*/  IMAD R76, R0, c[0x0][0x168], RZ ;  /* 0x00005a00004c7a24 */ /* 0x000fe200078e02ff */
[----:B------:R-:W-:-:S02]  /*0c80*/  MOV R118, 0x4 ;  /* 0x0000000400767802 */ /* 0x000fc40000000f00 */
[----:B------:R-:W2:Y:S02]  /*0c90*/  LDL R230, [R1+0x60] ;  /* 0x0000600001e67983 */ /* 0x000ea40000100800 */
[----:B------:R-:W-:Y:S02]  /*0ca0*/  SHF.R.S32.HI R77, RZ, 0x1f, R76 ;  /* 0x0000001fff4d7819 */ /* 0x000fe4000001144c */
[----:B------:R-:W3:Y:S02]  /*0cb0*/  LDL R231, [R1+0x5c] ;  /* 0x00005c0001e77983 */ /* 0x000ee40000100800 */
[----:B------:R-:W-:Y:S01]  /*0cc0*/  LEA.HI R142, R77, R76, RZ, 0x2 ;  /* 0x0000004c4d8e7211 */ /* 0x000fe200078f10ff */
[----:B------:R-:W-:Y:S01]  /*0cd0*/  IMAD.WIDE R76, R0, R118, c[0x0][0x1a0] ;  /* 0x00006800004c7625 */ /* 0x000fe200078e0276 */
[----:B------:R-:W4:Y:S04]  /*0ce0*/  LDL R233, [R1+0x68] ;  /* 0x0000680001e97983 */ /* 0x000f280000100800 */
[----:B------:R1:W2:Y:S04]  /*0cf0*/  LDG.E R208, [R76.64] ;  /* 0x000000044cd07981 */ /* 0x0002a8000c1e1900 */
[----:B------:R-:W2:Y:S01]  /*0d00*/  LDL R232, [R1+0x64] ;  /* 0x0000640001e87983 */ /* 0x000ea20000100800 */
[----:B0-----:R-:W-:-:S03]  /*0d10*/  LOP3.LUT R79, R78, 0x7f, RZ, 0xc0, !PT ;  /* 0x0000007f4e4f7812 */ /* 0x001fc600078ec0ff */
[----:B------:R-:W2:Y:S01]  /*0d20*/  LDL R234, [R1+0x6c] ;  /* 0x00006c0001ea7983 */ /* 0x000ea20000100800 */
[----:B------:R-:W-:-:S04]  /*0d30*/  LEA.HI.SX32 R142, R142, R79, 0x1e ;  /* 0x0000004f8e8e7211 */ /* 0x000fc800078ff2ff */
[C---:B------:R-:W-:Y:S02]  /*0d40*/  SHF.L.U32 R206, R142.reuse, 0x4, RZ ;  /* 0x000000048ece7819 */ /* 0x040fe400000006ff */
[----:B------:R-:W-:Y:S02]  /*0d50*/  IADD3 R145, R142, 0x80, RZ ;  /* 0x000000808e917810 */ /* 0x000fe40007ffe0ff */
[----:B------:R-:W-:Y:S02]  /*0d60*/  SHF.R.U32.HI R207, RZ, 0x1c, R142 ;  /* 0x0000001cffcf7819 */ /* 0x000fe4000001168e */
[----:B-1----:R-:W-:Y:S02]  /*0d70*/  IADD3 R76, P0, R206, c[0x0][0x188], RZ ;  /* 0x00006200ce4c7a10 */ /* 0x002fe40007f1e0ff */
[----:B------:R-:W-:Y:S02]  /*0d80*/  SHF.L.U32 R201, R145, 0x4, RZ ;  /* 0x0000000491c97819 */ /* 0x000fe400000006ff */
[----:B------:R-:W-:-:S02]  /*0d90*/  IADD3 R149, R142, 0x180, RZ ;  /* 0x000001808e957810 */ /* 0x000fc40007ffe0ff */
[----:B------:R-:W-:Y:S02]  /*0da0*/  IADD3.X R77, R207, c[0x0][0x18c], RZ, P0, !PT ;  /* 0x00006300cf4d7a10 */ /* 0x000fe400007fe4ff */
[----:B------:R-:W-:Y:S02]  /*0db0*/  SHF.R.U32.HI R199, RZ, 0x1c, R145 ;  /* 0x0000001cffc77819 */ /* 0x000fe40000011691 */
[----:B------:R-:W-:Y:S02]  /*0dc0*/  IADD3 R80, P0, R201, c[0x0][0x188], RZ ;  /* 0x00006200c9507a10 */ /* 0x000fe40007f1e0ff */
[----:B------:R-:W-:Y:S01]  /*0dd0*/  SHF.L.U32 R194, R149, 0x4, RZ ;  /* 0x0000000495c27819 */ /* 0x000fe200000006ff */
[----:B------:R-:W2:Y:S01]  /*0de0*/  LDG.E.128 R76, [R76.64] ;  /* 0x000000044c4c7981 */ /* 0x000ea2000c1e1d00 */
[----:B------:R-:W-:Y:S02]  /*0df0*/  IADD3.X R81, R199, c[0x0][0x18c], RZ, P0, !PT ;  /* 0x00006300c7517a10 */ /* 0x000fe400007fe4ff */
[----:B------:R-:W-:-:S02]  /*0e00*/  SHF.R.U32.HI R193, RZ, 0x1c, R149 ;  /* 0x0000001cffc17819 */ /* 0x000fc40000011695 */
[----:B------:R-:W-:Y:S02]  /*0e10*/  IADD3 R88, P0, R194, c[0x0][0x188], RZ ;  /* 0x00006200c2587a10 */ /* 0x000fe40007f1e0ff */
[----:B------:R-:W-:Y:S02]  /*0e20*/  IADD3 R146, R142, 0x100, RZ ;  /* 0x000001008e927810 */ /* 0x000fe40007ffe0ff */
[----:B------:R-:W-:Y:S02]  /*0e30*/  SHF.R.S32.HI R141, RZ, 0x1f, R0 ;  /* 0x0000001fff8d7819 */ /* 0x000fe40000011400 */
[----:B------:R-:W-:Y:S02]  /*0e40*/  MOV R176, 0x3f800000 ;  /* 0x3f80000000b07802 */ /* 0x000fe40000000f00 */
[----:B------:R-:W-:Y:S01]  /*0e50*/  MOV R155, 0x10 ;  /* 0x00000010009b7802 */ /* 0x000fe20000000f00 */
[----:B------:R-:W-:Y:S01]  /*0e60*/  IMAD.WIDE R118, R0, R118, c[0x0][0x1a8] ;  /* 0x00006a0000767625 */ /* 0x000fe200078e0276 */
[----:B------:R-:W-:Y:S01]  /*0e70*/  IADD3.X R89, R193, c[0x0][0x18c], RZ, P0, !PT ;  /* 0x00006300c1597a10 */ /* 0x000fe200007fe4ff */
[----:B------:R-:W-:Y:S01]  /*0e80*/  ULDC.U8 UR6, c[0x0][0x1f0] ;  /* 0x00007c0000067ab9 */ /* 0x000fe20000000000 */
[----:B------:R-:W-:Y:S01]  /*0e90*/  SHF.L.U32 R198, R146, 0x4, RZ ;  /* 0x0000000492c67819 */ /* 0x000fe200000006ff */
[----:B------:R-:W2:Y:S04]  /*0ea0*/  LDG.E.128 R80, [R80.64] ;  /* 0x0000000450507981 */ /* 0x000ea8000c1e1d00 */
[----:B------:R-:W2:Y:S01]  /*0eb0*/  LDG.E.128 R88, [R88.64] ;  /* 0x0000000458587981 */ /* 0x000ea2000c1e1d00 */
[----:B------:R-:W-:-:S02]  /*0ec0*/  IADD3 R150, R142, 0x200, RZ ;  /* 0x000002008e967810 */ /* 0x000fc40007ffe0ff */
[----:B------:R-:W-:Y:S02]  /*0ed0*/  SHF.R.U32.HI R197, RZ, 0x1c, R146 ;  /* 0x0000001cffc57819 */ /* 0x000fe40000011692 */
[C---:B------:R-:W-:Y:S02]  /*0ee0*/  IADD3 R154, R142.reuse, 0x300, RZ ;  /* 0x000003008e9a7810 */ /* 0x040fe40007ffe0ff */
[C---:B------:R-:W-:Y:S02]  /*0ef0*/  IADD3 R153, R142.reuse, 0x280, RZ ;  /* 0x000002808e997810 */ /* 0x040fe40007ffe0ff */
[C---:B------:R-:W-:Y:S02]  /*0f00*/  IADD3 R211, R142.reuse, 0x400, RZ ;  /* 0x000004008ed37810 */ /* 0x040fe40007ffe0ff */
[C---:B------:R-:W-:Y:S02]  /*0f10*/  IADD3 R189, R142.reuse, 0x380, RZ ;  /* 0x000003808ebd7810 */ /* 0x040fe40007ffe0ff */
[----:B------:R-:W-:Y:S01]  /*0f20*/  IADD3 R210, R142, 0x480, RZ ;  /* 0x000004808ed27810 */ /* 0x000fe20007ffe0ff */
[----:B------:R-:W-:Y:S01]  /*0f30*/  IMAD.WIDE.U32 R120, R145, R155, c[0x0][0x208] ;  /* 0x0000820091787625 */ /* 0x000fe200078e009b */
[----:B------:R-:W-:Y:S01]  /*0f40*/  IADD3 R84, P1, R198, c[0x0][0x188], RZ ;  /* 0x00006200c6547a10 */ /* 0x000fe20007f3e0ff */
[----:B------:R0:W2:Y:S01]  /*0f50*/  LDG.E R175, [R118.64] ;  /* 0x0000000476af7981 */ /* 0x0000a2000c1e1900 */
[----:B------:R-:W-:-:S02]  /*0f60*/  SHF.L.U32 R192, R150, 0x4, RZ ;  /* 0x0000000496c07819 */ /* 0x000fc400000006ff */
[----:B------:R-:W-:Y:S02]  /*0f70*/  IADD3.X R85, R197, c[0x0][0x18c], RZ, P1, !PT ;  /* 0x00006300c5557a10 */ /* 0x000fe40000ffe4ff */
[----:B------:R-:W-:Y:S02]  /*0f80*/  SHF.R.U32.HI R191, RZ, 0x1c, R150 ;  /* 0x0000001cffbf7819 */ /* 0x000fe40000011696 */
[----:B------:R-:W-:Y:S02]  /*0f90*/  SHF.L.U32 R186, R154, 0x4, RZ ;  /* 0x000000049aba7819 */ /* 0x000fe400000006ff */
[----:B------:R-:W-:Y:S01]  /*0fa0*/  SHF.R.U32.HI R185, RZ, 0x1c, R154 ;  /* 0x0000001cffb97819 */ /* 0x000fe2000001169a */
[----:B------:R-:W-:Y:S01]  /*0fb0*/  IMAD.WIDE.U32 R128, R149, R155, c[0x0][0x208] ;  /* 0x0000820095807625 */ /* 0x000fe200078e009b */
[----:B------:R-:W-:Y:S01]  /*0fc0*/  IADD3 R92, P1, R192, c[0x0][0x188], RZ ;  /* 0x00006200c05c7a10 */ /* 0x000fe20007f3e0ff */
[----:B------:R-:W2:Y:S01]  /*0fd0*/  LDG.E.128 R120, [R120.64] ;  /* 0x0000000478787981 */ /* 0x000ea2000c1e1d00 */
[----:B------:R-:W-:-:S02]  /*0fe0*/  SHF.L.U32 R190, R153, 0x4, RZ ;  /* 0x0000000499be7819 */ /* 0x000fc400000006ff */
[----:B------:R-:W-:Y:S01]  /*0ff0*/  IADD3.X R93, R191, c[0x0][0x18c], RZ, P1, !PT ;  /* 0x00006300bf5d7a10 */ /* 0x000fe20000ffe4ff */
[-C--:B------:R-:W-:Y:S01]  /*1000*/  IMAD.WIDE.U32 R136, R153, R155.reuse, c[0x0][0x208] ;  /* 0x0000820099887625 */ /* 0x080fe200078e009b */
[----:B------:R-:W-:Y:S01]  /*1010*/  IADD3 R100, P1, R186, c[0x0][0x188], RZ ;  /* 0x00006200ba647a10 */ /* 0x000fe20007f3e0ff */
[----:B------:R-:W2:Y:S01]  /*1020*/  LDG.E.128 R84, [R84.64] ;  /* 0x0000000454547981 */ /* 0x000ea2000c1e1d00 */
[----:B------:R-:W-:Y:S02]  /*1030*/  SHF.L.U32 R171, R211, 0x4, RZ ;  /* 0x00000004d3ab7819 */ /* 0x000fe400000006ff */
[----:B------:R-:W-:Y:S01]  /*1040*/  IADD3.X R101, R185, c[0x0][0x18c], RZ, P1, !PT ;  /* 0x00006300b9657a10 */ /* 0x000fe20000ffe4ff */
[----:B------:R-:W-:Y:S01]  /*1050*/  IMAD.WIDE.U32 R116, R142, R155, c[0x0][0x208] ;  /* 0x000082008e747625 */ /* 0x000fe200078e009b */
[----:B------:R-:W-:Y:S01]  /*1060*/  SHF.R.U32.HI R187, RZ, 0x1c, R153 ;  /* 0x0000001cffbb7819 */ /* 0x000fe20000011699 */
[----:B------:R-:W2:Y:S01]  /*1070*/  LDG.E.128 R92, [R92.64] ;  /* 0x000000045c5c7981 */ /* 0x000ea2000c1e1d00 */
[----:B------:R-:W-:-:S02]  /*1080*/  SHF.R.U32.HI R172, RZ, 0x1c, R211 ;  /* 0x0000001cffac7819 */ /* 0x000fc400000116d3 */
[----:B------:R-:W-:Y:S01]  /*1090*/  IADD3 R96, P0, R190, c[0x0][0x188], RZ ;  /* 0x00006200be607a10 */ /* 0x000fe20007f1e0ff */
[----:B0-----:R-:W2:Y:S01]  /*10a0*/  LDG.E.128 R116, [R116.64] ;  /* 0x0000000474747981 */ /* 0x001ea2000c1e1d00 */
[----:B------:R-:W-:Y:S02]  /*10b0*/  IADD3 R108, P1, R171, c[0x0][0x188], RZ ;  /* 0x00006200ab6c7a10 */ /* 0x000fe40007f3e0ff */
[----:B------:R-:W-:Y:S01]  /*10c0*/  SHF.L.U32 R184, R189, 0x4, RZ ;  /* 0x00000004bdb87819 */ /* 0x000fe200000006ff */
[----:B------:R-:W3:Y:S01]  /*10d0*/  LDG.E.128 R100, [R100.64] ;  /* 0x0000000464647981 */ /* 0x000ee2000c1e1d00 */
[----:B------:R-:W-:Y:S02]  /*10e0*/  IADD3.X R97, R187, c[0x0][0x18c], RZ, P0, !PT ;  /* 0x00006300bb617a10 */ /* 0x000fe400007fe4ff */
[----:B------:R-:W-:Y:S01]  /*10f0*/  IADD3.X R109, R172, c[0x0][0x18c], RZ, P1, !PT ;  /* 0x00006300ac6d7a10 */ /* 0x000fe20000ffe4ff */
[----:B------:R-:W-:Y:S01]  /*1100*/  IMAD.WIDE.U32 R124, R146, R155, c[0x0][0x208] ;  /* 0x00008200927c7625 */ /* 0x000fe200078e009b */
[----:B------:R-:W-:Y:S01]  /*1110*/  SHF.R.U32.HI R181, RZ, 0x1c, R189 ;  /* 0x0000001cffb57819 */ /* 0x000fe200000116bd */
[----:B------:R-:W3:Y:S01]  /*1120*/  LDG.E.128 R128, [R128.64] ;  /* 0x0000000480807981 */ /* 0x000ee2000c1e1d00 */
[----:B------:R-:W-:-:S02]  /*1130*/  IADD3 R104, P0, R184, c[0x0][0x188], RZ ;  /* 0x00006200b8687a10 */ /* 0x000fc40007f1e0ff */
[----:B------:R-:W-:Y:S01]  /*1140*/  ISETP.NE.U32.AND P1, PT, RZ, c[0x0][0x1c0], PT ;  /* 0x00007000ff007a0c */ /* 0x000fe20003f25070 */
[----:B------:R-:W3:Y:S01]  /*1150*/  LDG.E.128 R96, [R96.64] ;  /* 0x0000000460607981 */ /* 0x000ee2000c1e1d00 */
[----:B------:R-:W-:Y:S02]  /*1160*/  SHF.L.U32 R173, R210, 0x4, RZ ;  /* 0x00000004d2ad7819 */ /* 0x000fe400000006ff */
[----:B------:R-:W-:Y:S01]  /*1170*/  IADD3.X R105, R181, c[0x0][0x18c], RZ, P0, !PT ;  /* 0x00006300b5697a10 */ /* 0x000fe200007fe4ff */
[----:B------:R-:W3:Y:S01]  /*1180*/  LDG.E.128 R108, [R108.64] ;  /* 0x000000046c6c7981 */ /* 0x000ee2000c1e1d00 */
[----:B------:R-:W-:Y:S02]  /*1190*/  ISETP.NE.AND.EX P1, PT, RZ, c[0x0][0x1c4], PT, P1 ;  /* 0x00007100ff007a0c */ /* 0x000fe40003f25310 */
[----:B------:R-:W-:Y:S01]  /*11a0*/  SHF.R.U32.HI R174, RZ, 0x1c, R210 ;  /* 0x0000001cffae7819 */ /* 0x000fe200000116d2 */
[----:B------:R-:W3:Y:S01]  /*11b0*/  LDG.E.128 R124, [R124.64] ;  /* 0x000000047c7c7981 */ /* 0x000ee2000c1e1d00 */
[----:B------:R-:W-:-:S03]  /*11c0*/  IADD3 R112, P0, R173, c[0x0][0x188], RZ ;  /* 0x00006200ad707a10 */ /* 0x000fc60007f1e0ff */
[----:B------:R-:W3:Y:S01]  /*11d0*/  LDG.E.128 R104, [R104.64] ;  /* 0x0000000468687981 */ /* 0x000ee2000c1e1d00 */
[----:B------:R-:W-:Y:S02]  /*11e0*/  IADD3.X R113, R174, c[0x0][0x18c], RZ, P0, !PT ;  /* 0x00006300ae717a10 */ /* 0x000fe400007fe4ff */
[----:B------:R-:W-:Y:S01]  /*11f0*/  ISETP.NE.U32.AND P0, PT, RZ, c[0x0][0x218], PT ;  /* 0x00008600ff007a0c */ /* 0x000fe20003f05070 */
[----:B------:R-:W-:Y:S01]  /*1200*/  IMAD.WIDE.U32 R132, R150, R155, c[0x0][0x208] ;  /* 0x0000820096847625 */ /* 0x000fe200078e009b */
[----:B------:R-:W3:Y:S02]  /*1210*/  LDG.E.128 R136, [R136.64] ;  /* 0x0000000488887981 */ /* 0x000ee4000c1e1d00 */
[----:B------:R-:W-:Y:S02]  /*1220*/  ISETP.NE.AND.EX P0, PT, RZ, c[0x0][0x21c], PT, P0 ;  /* 0x00008700ff007a0c */ /* 0x000fe40003f05300 */
[C---:B------:R-:W-:Y:S01]  /*1230*/  @P1 LEA R140, P2, R0.reuse, c[0x0][0x1c0], 0x2 ;  /* 0x00007000008c1a11 */ /* 0x040fe200078410ff */
[----:B------:R-:W3:Y:S03]  /*1240*/  LDG.E.128 R112, [R112.64] ;  /* 0x0000000470707981 */ /* 0x000ee6000c1e1d00 */
[----:B------:R-:W-:Y:S01]  /*1250*/  @P1 LEA.HI.X R141, R0, c[0x0][0x1c4], R141, 0x2, P2 ;  /* 0x00007100008d1a11 */ /* 0x000fe200010f148d */
[----:B------:R-:W3:Y:S04]  /*1260*/  LDG.E.128 R132, [R132.64] ;  /* 0x0000000484847981 */ /* 0x000ee8000c1e1d00 */
[----:B------:R0:W5:Y:S02]  /*1270*/  @P1 LDG.E R176, [R140.64] ;  /* 0x000000048cb01981 */ /* 0x000164000c1e1900 */
[----:B0-----:R-:W-:-:S04]  /*1280*/  @P0 LEA R140, P1, R142, c[0x0][0x218], 0x4 ;  /* 0x000086008e8c0a11 */ /* 0x001fc800078220ff */
[----:B------:R-:W-:Y:S02]  /*1290*/  @P0 LEA.HI.X R141, R142, c[0x0][0x21c], RZ, 0x4, P1 ;  /* 0x000087008e8d0a11 */ /* 0x000fe400008f24ff */
[----:B------:R-:W-:-:S03]  /*12a0*/  @P0 LEA R144, P1, R145, c[0x0][0x218], 0x4 ;  /* 0x0000860091900a11 */ /* 0x000fc600078220ff */
[----:B------:R0:W5:Y:S01]  /*12b0*/  @P0 LDG.E.128 R32, [R140.64] ;  /* 0x000000048c200981 */ /* 0x000162000c1e1d00 */
[----:B------:R-:W-:-:S05]  /*12c0*/  @P0 LEA.HI.X R145, R145, c[0x0][0x21c], RZ, 0x4, P1 ;  /* 0x0000870091910a11 */ /* 0x000fca00008f24ff */
[----:B------:R1:W5:Y:S02]  /*12d0*/  @P0 LDG.E.128 R36, [R144.64] ;  /* 0x0000000490240981 */ /* 0x000364000c1e1d00 */
[----:B-1----:R-:W-:-:S04]  /*12e0*/  @P0 LEA R144, P1, R146, c[0x0][0x218], 0x4 ;  /* 0x0000860092900a11 */ /* 0x002fc800078220ff */
[----:B------:R-:W-:Y:S02]  /*12f0*/  @P0 LEA.HI.X R145, R146, c[0x0][0x21c], RZ, 0x4, P1 ;  /* 0x0000870092910a11 */ /* 0x000fe400008f24ff */
[----:B------:R-:W-:-:S03]  /*1300*/  @P0 LEA R148, P1, R149, c[0x0][0x218], 0x4 ;  /* 0x0000860095940a11 */ /* 0x000fc600078220ff */
[----:B------:R1:W5:Y:S01]  /*1310*/  @P0 LDG.E.128 R40, [R144.64] ;  /* 0x0000000490280981 */ /* 0x000362000c1e1d00 */
[----:B------:R-:W-:-:S05]  /*1320*/  @P0 LEA.HI.X R149, R149, c[0x0][0x21c], RZ, 0x4, P1 ;  /* 0x0000870095950a11 */ /* 0x000fca00008f24ff */
[----:B------:R0:W5:Y:S02]  /*1330*/  @P0 LDG.E.128 R44, [R148.64] ;  /* 0x00000004942c0981 */ /* 0x000164000c1e1d00 */
[----:B0-----:R-:W-:-:S04]  /*1340*/  @P0 LEA R148, P1, R150, c[0x0][0x218], 0x4 ;  /* 0x0000860096940a11 */ /* 0x001fc800078220ff */
[----:B------:R-:W-:Y:S02]  /*1350*/  @P0 LEA.HI.X R149, R150, c[0x0][0x21c], RZ, 0x4, P1 ;  /* 0x0000870096950a11 */ /* 0x000fe400008f24ff */
[----:B------:R-:W-:Y:S01]  /*1360*/  @P0 LEA R152, P1, R153, c[0x0][0x218], 0x4 ;  /* 0x0000860099980a11 */ /* 0x000fe200078220ff */
[----:B-1----:R-:W-:Y:S02]  /*1370*/  IMAD.WIDE.U32 R144, R189, R155, c[0x0][0x208] ;  /* 0x00008200bd907625 */ /* 0x002fe400078e009b */
[----:B------:R0:W5:Y:S01]  /*1380*/  @P0 LDG.E.128 R48, [R148.64] ;  /* 0x0000000494300981 */ /* 0x000162000c1e1d00 */
[----:B------:R-:W-:Y:S01]  /*1390*/  @P0 LEA.HI.X R153, R153, c[0x0][0x21c], RZ, 0x4, P1 ;  /* 0x0000870099990a11 */ /* 0x000fe200008f24ff */
[----:B--2---:R-:W-:-:S04]  /*13a0*/  FADD.FTZ R5, R116, R5 ;  /* 0x0000000574057221 */ /* 0x004fc80000010000 */
[----:B------:R1:W5:Y:S01]  /*13b0*/  @P0 LDG.E.128 R52, [R152.64] ;  /* 0x0000000498340981 */ /* 0x000362000c1e1d00 */
[----:B------:R-:W-:Y:S02]  /*13c0*/  FADD.FTZ R6, R117, R6 ;  /* 0x0000000675067221 */ /* 0x000fe40000010000 */
[----:B------:R-:W-:Y:S01]  /*13d0*/  FADD.FTZ R178, R123, R178 ;  /* 0x000000b27bb27221 */ /* 0x000fe20000010000 */
[----:B------:R-:W2:Y:S01]  /*13e0*/  LDG.E.128 R144, [R144.64] ;  /* 0x0000000490907981 */ /* 0x000ea2000c1e1d00 */
[----:B-1----:R-:W-:-:S04]  /*13f0*/  @P0 LEA R152, P1, R154, c[0x0][0x218], 0x4 ;  /* 0x000086009a980a11 */ /* 0x002fc800078220ff */
[----:B------:R-:W-:Y:S02]  /*1400*/  @P0 LEA.HI.X R153, R154, c[0x0][0x21c], RZ, 0x4, P1 ;  /* 0x000087009a990a11 */ /* 0x000fe400008f24ff */
[----:B------:R-:W-:-:S03]  /*1410*/  @P0 LEA R188, P1, R189, c[0x0][0x218], 0x4 ;  /* 0x00008600bdbc0a11 */ /* 0x000fc600078220ff */
[----:B------:R1:W5:Y:S01]  /*1420*/  @P0 LDG.E.128 R56, [R152.64] ;  /* 0x0000000498380981 */ /* 0x000362000c1e1d00 */
[----:B------:R-:W-:-:S05]  /*1430*/  @P0 LEA.HI.X R189, R189, c[0x0][0x21c], RZ, 0x4, P1 ;  /* 0x00008700bdbd0a11 */ /* 0x000fca00008f24ff */
[----:B------:R0:W5:Y:S02]  /*1440*/  @P0 LDG.E.128 R60, [R188.64] ;  /* 0x00000004bc3c0981 */ /* 0x000164000c1e1d00 */
[----:B0-----:R-:W-:-:S04]  /*1450*/  @P0 LEA R188, P1, R211, c[0x0][0x218], 0x4 ;  /* 0x00008600d3bc0a11 */ /* 0x001fc800078220ff */
[----:B------:R-:W-:-:S05]  /*1460*/  @P0 LEA.HI.X R189, R211, c[0x0][0x21c], RZ, 0x4, P1 ;  /* 0x00008700d3bd0a11 */ /* 0x000fca00008f24ff */
[----:B------:R0:W5:Y:S02]  /*1470*/  @P0 LDG.E.128 R64, [R188.64] ;  /* 0x00000004bc400981 */ /* 0x000164000c1e1d00 */
[----:B0-----:R-:W-:-:S04]  /*1480*/  @P0 LEA R188, P1, R210, c[0x0][0x218], 0x4 ;  /* 0x00008600d2bc0a11 */ /* 0x001fc800078220ff */
[----:B------:R-:W-:-:S05]  /*1490*/  @P0 LEA.HI.X R189, R210, c[0x0][0x21c], RZ, 0x4, P1 ;  /* 0x00008700d2bd0a11 */ /* 0x000fca00008f24ff */
[----:B------:R0:W5:Y:S01]  /*14a0*/  @P0 LDG.E.128 R68, [R188.64] ;  /* 0x00000004bc440981 */ /* 0x000162000c1e1d00 */
[----:B------:R-:W-:-:S04]  /*14b0*/  ISETP.NE.AND P0, PT, RZ, UR6, PT ;  /* 0x00000006ff007c0c */ /* 0x000fc8000bf05270 */
[----:B------:R-:W-:Y:S01]  /*14c0*/  FSEL R208, R208, RZ, !P0 ;  /* 0x000000ffd0d07208 */ /* 0x000fe20004000000 */
[----:B-1----:R-:W-:-:S04]  /*14d0*/  IMAD.WIDE.U32 R152, R210, R155, c[0x0][0x208] ;  /* 0x00008200d2987625 */ /* 0x002fc800078e009b */
[C---:B------:R-:W-:Y:S02]  /*14e0*/  FADD.FTZ R210, -R208.reuse, R90 ;  /* 0x0000005ad0d27221 */ /* 0x040fe40000010100 */
[----:B------:R-:W-:Y:S01]  /*14f0*/  IMAD.WIDE.U32 R148, R211, R155, c[0x0][0x208] ;  /* 0x00008200d3947625 */ /* 0x000fe200078e009b */
[----:B------:R-:W2:Y:S03]  /*1500*/  LDL R90, [R1+0x74] ;  /* 0x00007400015a7983 */ /* 0x000ea60000100800 */
[C---:B------:R-:W-:Y:S02]  /*1510*/  FADD.FTZ R211, -R208.reuse, R91 ;  /* 0x0000005bd0d37221 */ /* 0x040fe40000010100 */
[----:B------:R-:W3:Y:S01]  /*1520*/  LDL R91, [R1+0x70] ;  /* 0x00007000015b7983 */ /* 0x000ee20000100800 */
[C---:B------:R-:W-:Y:S02]  /*1530*/  FADD.FTZ R76, -R208.reuse, R76 ;  /* 0x0000004cd04c7221 */ /* 0x040fe40000010100 */
[----:B0-----:R-:W-:Y:S01]  /*1540*/  FADD.FTZ R188, -R208, R88 ;  /* 0x00000058d0bc7221 */ /* 0x001fe20000010100 */
[----:B------:R-:W4:Y:S01]  /*1550*/  LDG.E.128 R148, [R148.64] ;  /* 0x0000000494947981 */ /* 0x000f22000c1e1d00 */
[----:B------:R-:W-:-:S03]  /*1560*/  FMUL.FTZ R88, R175, R76 ;  /* 0x0000004caf587220 */ /* 0x000fc60000410000 */
[----:B------:R-:W4:Y:S01]  /*1570*/  LDL R76, [R1+0x58] ;  /* 0x00005800014c7983 */ /* 0x000f220000100800 */
[C---:B------:R-:W-:Y:S02]  /*1580*/  FADD.FTZ R77, -R208.reuse, R77 ;  /* 0x0000004dd04d7221 */ /* 0x040fe40000010100 */
[C---:B------:R-:W-:Y:S02]  /*1590*/  FADD.FTZ R78, -R208.reuse, R78 ;  /* 0x0000004ed04e7221 */ /* 0x040fe40000010100 */
[C---:B------:R-:W-:Y:S02]  /*15a0*/  FADD.FTZ R189, -R208.reuse, R89 ;  /* 0x00000059d0bd7221 */ /* 0x040fe40000010100 */
[----:B------:R-:W-:Y:S02]  /*15b0*/  FMUL.FTZ R89, R175, R77 ;  /* 0x0000004daf597220 */ /* 0x000fe40000410000 */
[----:B------:R-:W-:Y:S01]  /*15c0*/  FADD.FTZ R79, -R208, R79 ;  /* 0x0000004fd04f7221 */ /* 0x000fe20000010100 */
[----:B------:R-:W4:Y:S01]  /*15d0*/  LDL R77, [R1+0x40] ;  /* 0x00004000014d7983 */ /* 0x000f220000100800 */
[----:B------:R-:W-:-:S02]  /*15e0*/  FFMA.FTZ R169, R116, R88, R169 ;  /* 0x0000005874a97223 */ /* 0x000fc400000100a9 */
[----:B------:R-:W-:Y:S02]  /*15f0*/  FFMA.FTZ R170, R117, R89, R170 ;  /* 0x0000005975aa7223 */ /* 0x000fe400000100aa */
[----:B--2---:R-:W-:Y:S02]  /*1600*/  FMUL.FTZ R116, R90, R116 ;  /* 0x000000745a747220 */ /* 0x004fe40000410000 */
[----:B------:R-:W-:Y:S02]  /*1610*/  FMUL.FTZ R90, R175, R78 ;  /* 0x0000004eaf5a7220 */ /* 0x000fe40000410000 */
[----:B------:R-:W2:Y:S01]  /*1620*/  LDL R78, [R1+0x50] ;  /* 0x00005000014e7983 */ /* 0x000ea20000100800 */
[----:B---3--:R-:W-:Y:S02]  /*1630*/  FMUL.FTZ R117, R91, R117 ;  /* 0x000000755b757220 */ /* 0x008fe40000410000 */
[----:B------:R-:W-:Y:S02]  /*1640*/  FMUL.FTZ R91, R175, R79 ;  /* 0x0000004faf5b7220 */ /* 0x000fe40000410000 */
[----:B------:R-:W3:Y:S01]  /*1650*/  LDL R79, [R1+0x44] ;  /* 0x00004400014f7983 */ /* 0x000ee20000100800 */
[----:B------:R-:W-:-:S04]  /*1660*/  FADD.FTZ R83, -R208, R83 ;  /* 0x00000053d0537221 */ /* 0x000fc80000010100 */
[----:B------:R-:W-:Y:S02]  /*1670*/  FMUL.FTZ R83, R175, R83 ;  /* 0x00000053af537220 */ /* 0x000fe40000410000 */
[----:B------:R-:W-:Y:S02]  /*1680*/  FADD.FTZ R81, -R208, R81 ;  /* 0x00000051d0517221 */ /* 0x000fe40000010100 */
[----:B------:R-:W-:Y:S02]  /*1690*/  FFMA.FTZ R164, R123, R83, R164 ;  /* 0x000000537ba47223 */ /* 0x000fe400000100a4 */
[----:B----4-:R-:W-:Y:S02]  /*16a0*/  FMUL.FTZ R123, R76, R123 ;  /* 0x0000007b4c7b7220 */ /* 0x010fe40000410000 */
[----:B------:R-:W4:Y:S01]  /*16b0*/  LDL R76, [R1+0x3c] ;  /* 0x00003c00014c7983 */ /* 0x000f220000100800 */
[C---:B------:R-:W-:Y:S02]  /*16c0*/  FADD.FTZ R228, -R208.reuse, R104 ;  /* 0x00000068d0e47221 */ /* 0x040fe40000010100 */
[----:B------:R-:W-:Y:S01]  /*16d0*/  FMUL.FTZ R81, R175, R81 ;  /* 0x00000051af517220 */ /* 0x000fe20000410000 */
[----:B------:R-:W4:Y:S01]  /*16e0*/  LDL R104, [R1+0x54] ;  /* 0x0000540001687983 */ /* 0x000f220000100800 */
[----:B------:R-:W-:-:S02]  /*16f0*/  FADD.FTZ R85, -R208, R85 ;  /* 0x00000055d0557221 */ /* 0x000fc40000010100 */
[C---:B------:R-:W-:Y:S02]  /*1700*/  FADD.FTZ R2, R121.reuse, R2 ;  /* 0x0000000279027221 */ /* 0x040fe40000010000 */
[----:B------:R-:W-:Y:S02]  /*1710*/  FFMA.FTZ R166, R121, R81, R166 ;  /* 0x0000005179a67223 */ /* 0x000fe400000100a6 */
[----:B------:R-:W-:Y:S02]  /*1720*/  FMUL.FTZ R121, R230, R121 ;  /* 0x00000079e6797220 */ /* 0x000fe40000410000 */
[C---:B------:R-:W-:Y:S01]  /*1730*/  FADD.FTZ R84, -R208.reuse, R84 ;  /* 0x00000054d0547221 */ /* 0x040fe20000010100 */
[----:B------:R-:W4:Y:S01]  /*1740*/  LDL R230, [R1+0x4c] ;  /* 0x00004c0001e67983 */ /* 0x000f220000100800 */
        /* <DEDUP_REMOVED lines=26> */
[----:B------:R-:W-:Y:S02]  /*18f0*/  FADD.FTZ R115, -R208, R115 ;  /* 0x00000073d0737221 */ /* 0x000fe40000010100 */
[C---:B------:R-:W-:Y:S01]  /*1900*/  FMUL.FTZ R102, R175.reuse, R85 ;  /* 0x00000055af667220 */ /* 0x040fe20000410000 */
[----:B------:R-:W4:Y:S01]  /*1910*/  LDL R208, [R1+0x48] ;  /* 0x0000480001d07983 */ /* 0x000f220000100800 */
[----:B------:R-:W-:-:S03]  /*1920*/  FMUL.FTZ R188, R175, R188 ;  /* 0x000000bcafbc7220 */ /* 0x000fc60000410000 */
[----:B------:R-:W4:Y:S01]  /*1930*/  LDL R85, [R1+0x38] ;  /* 0x0000380001557983 */ /* 0x000f220000100800 */
[----:B------:R-:W-:Y:S02]  /*1940*/  FMUL.FTZ R100, R175, R84 ;  /* 0x00000054af647220 */ /* 0x000fe40000410000 */
[C---:B------:R-:W-:Y:S01]  /*1950*/  FADD.FTZ R180, R125.reuse, R180 ;  /* 0x000000b47db47221 */ /* 0x040fe20000010000 */
[----:B------:R-:W4:Y:S01]  /*1960*/  LDL R84, [R1+0x30] ;  /* 0x0000300001547983 */ /* 0x000f220000100800 */
[----:B------:R-:W-:Y:S02]  /*1970*/  FFMA.FTZ R162, R125, R102, R162 ;  /* 0x000000667da27223 */ /* 0x000fe400000100a2 */
[C---:B------:R-:W-:Y:S02]  /*1980*/  FADD.FTZ R200, R128.reuse, R200 ;  /* 0x000000c880c87221 */ /* 0x040fe40000010000 */
[----:B------:R-:W-:Y:S02]  /*1990*/  FFMA.FTZ R157, R128, R188, R157 ;  /* 0x000000bc809d7223 */ /* 0x000fe4000001009d */
[----:B--2---:R-:W-:-:S02]  /*19a0*/  FMUL.FTZ R125, R78, R125 ;  /* 0x0000007d4e7d7220 */ /* 0x004fc40000410000 */
[----:B------:R-:W2:Y:S01]  /*19b0*/  LDL R78, [R1+0x34] ;  /* 0x00003400014e7983 */ /* 0x000ea20000100800 */
[----:B---3--:R-:W-:-:S03]  /*19c0*/  FMUL.FTZ R128, R79, R128 ;  /* 0x000000804f807220 */ /* 0x008fc60000410000 */
[----:B------:R-:W3:Y:S01]  /*19d0*/  LDL R79, [R1+0x2c] ;  /* 0x00002c00014f7983 */ /* 0x000ee20000100800 */
[C---:B------:R-:W-:Y:S02]  /*19e0*/  FMUL.FTZ R189, R175.reuse, R189 ;  /* 0x000000bdafbd7220 */ /* 0x040fe40000410000 */
[----:B------:R-:W-:Y:S02]  /*19f0*/  FMUL.FTZ R210, R175, R210 ;  /* 0x000000d2afd27220 */ /* 0x000fe40000410000 */
[C---:B------:R-:W-:Y:S02]  /*1a00*/  FADD.FTZ R196, R129.reuse, R196 ;  /* 0x000000c481c47221 */ /* 0x040fe40000010000 */
[----:B------:R-:W-:Y:S02]  /*1a10*/  FFMA.FTZ R158, R129, R189, R158 ;  /* 0x000000bd819e7223 */ /* 0x000fe4000001009e */
[C---:B------:R-:W-:Y:S02]  /*1a20*/  FADD.FTZ R203, R130.reuse, R203 ;  /* 0x000000cb82cb7221 */ /* 0x040fe40000010000 */
[----:B------:R-:W-:-:S02]  /*1a30*/  FFMA.FTZ R31, R130, R210, R31 ;  /* 0x000000d2821f7223 */ /* 0x000fc4000001001f */
[----:B------:R-:W-:Y:S02]  /*1a40*/  FMUL.FTZ R129, R77, R129 ;  /* 0x000000814d817220 */ /* 0x000fe40000410000 */
[----:B----4-:R-:W-:Y:S01]  /*1a50*/  FMUL.FTZ R130, R76, R130 ;  /* 0x000000824c827220 */ /* 0x010fe20000410000 */
[----:B------:R-:W4:Y:S01]  /*1a60*/  LDL R77, [R1+0x28] ;  /* 0x00002800014d7983 */ /* 0x000f220000100800 */
[C---:B------:R-:W-:Y:S02]  /*1a70*/  FADD.FTZ R182, R124.reuse, R182 ;  /* 0x000000b67cb67221 */ /* 0x040fe40000010000 */
[----:B------:R-:W-:Y:S01]  /*1a80*/  FFMA.FTZ R161, R124, R100, R161 ;  /* 0x000000647ca17223 */ /* 0x000fe200000100a1 */
[----:B------:R-:W4:Y:S01]  /*1a90*/  LDL R76, [R1+0x24] ;  /* 0x00002400014c7983 */ /* 0x000f220000100800 */
[----:B------:R-:W-:Y:S02]  /*1aa0*/  FMUL.FTZ R124, R104, R124 ;  /* 0x0000007c687c7220 */ /* 0x000fe40000410000 */
[----:B------:R-:W-:-:S02]  /*1ab0*/  FMUL.FTZ R104, R175, R86 ;  /* 0x00000056af687220 */ /* 0x000fc40000410000 */
[C---:B------:R-:W-:Y:S01]  /*1ac0*/  FMUL.FTZ R106, R175.reuse, R87 ;  /* 0x00000057af6a7220 */ /* 0x040fe20000410000 */
[----:B------:R-:W4:Y:S01]  /*1ad0*/  LDL R86, [R1+0x10] ;  /* 0x0000100001567983 */ /* 0x000f220000100800 */
[C---:B------:R-:W-:Y:S02]  /*1ae0*/  FMUL.FTZ R211, R175.reuse, R211 ;  /* 0x000000d3afd37220 */ /* 0x040fe40000410000 */
[----:B------:R-:W-:Y:S02]  /*1af0*/  FMUL.FTZ R82, R175, R82 ;  /* 0x00000052af527220 */ /* 0x000fe40000410000 */
[C---:B------:R-:W-:Y:S02]  /*1b00*/  FADD.FTZ R195, R126.reuse, R195 ;  /* 0x000000c37ec37221 */ /* 0x040fe40000010000 */
[----:B------:R-:W-:Y:S02]  /*1b10*/  FFMA.FTZ R159, R126, R104, R159 ;  /* 0x000000687e9f7223 */ /* 0x000fe4000001009f */
[----:B------:R-:W-:-:S02]  /*1b20*/  FMUL.FTZ R126, R230, R126 ;  /* 0x0000007ee67e7220 */ /* 0x000fc40000410000 */
[C---:B------:R-:W-:Y:S02]  /*1b30*/  FADD.FTZ R183, R127.reuse, R183 ;  /* 0x000000b77fb77221 */ /* 0x040fe40000010000 */
[----:B------:R-:W-:Y:S02]  /*1b40*/  FFMA.FTZ R160, R127, R106, R160 ;  /* 0x0000006a7fa07223 */ /* 0x000fe400000100a0 */
[C---:B------:R-:W-:Y:S02]  /*1b50*/  FADD.FTZ R202, R131.reuse, R202 ;  /* 0x000000ca83ca7221 */ /* 0x040fe40000010000 */
[----:B------:R-:W-:Y:S02]  /*1b60*/  FFMA.FTZ R156, R131, R211, R156 ;  /* 0x000000d3839c7223 */ /* 0x000fe4000001009c */
[----:B------:R-:W-:Y:S02]  /*1b70*/  FMUL.FTZ R230, R175, R93 ;  /* 0x0000005dafe67220 */ /* 0x000fe40000410000 */
[----:B------:R-:W-:-:S02]  /*1b80*/  FADD.FTZ R179, R122, R179 ;  /* 0x000000b37ab37221 */ /* 0x000fc40000010000 */
[----:B------:R-:W-:Y:S02]  /*1b90*/  FFMA.FTZ R163, R122, R82, R163 ;  /* 0x000000527aa37223 */ /* 0x000fe400000100a3 */
[----:B------:R-:W-:Y:S02]  /*1ba0*/  IMAD.WIDE.U32 R140, R154, R155, c[0x0][0x208] ;  /* 0x000082009a8c7625 */ /* 0x000fe400078e009b */
[----:B------:R-:W4:Y:S02]  /*1bb0*/  LDG.E.128 R152, [R152.64] ;  /* 0x0000000498987981 */ /* 0x000f24000c1e1d00 */
[----:B------:R-:W-:Y:S02]  /*1bc0*/  FMUL.FTZ R122, R231, R122 ;  /* 0x0000007ae77a7220 */ /* 0x000fe40000410000 */
[----:B------:R-:W-:Y:S01]  /*1bd0*/  FADD.FTZ R204, R133, R204 ;  /* 0x000000cc85cc7221 */ /* 0x000fe20000010000 */
[----:B------:R-:W4:Y:S01]  /*1be0*/  LDG.E.128 R140, [R140.64] ;  /* 0x000000048c8c7981 */ /* 0x000f22000c1e1d00 */
[----:B------:R-:W-:-:S02]  /*1bf0*/  FMUL.FTZ R231, R175, R94 ;  /* 0x0000005eafe77220 */ /* 0x000fc40000410000 */
[----:B------:R-:W-:Y:S02]  /*1c00*/  FFMA.FTZ R30, R133, R230, R30 ;  /* 0x000000e6851e7223 */ /* 0x000fe4000001001e */
[----:B------:R-:W-:Y:S02]  /*1c10*/  FADD.FTZ R205, R132, R205 ;  /* 0x000000cd84cd7221 */ /* 0x000fe40000010000 */
[C---:B------:R-:W-:Y:S02]  /*1c20*/  FADD.FTZ R213, R134.reuse, R213 ;  /* 0x000000d586d57221 */ /* 0x040fe40000010000 */
[----:B------:R-:W-:Y:S02]  /*1c30*/  FFMA.FTZ R27, R134, R231, R27 ;  /* 0x000000e7861b7223 */ /* 0x000fe4000001001b */
[----:B------:R-:W-:Y:S02]  /*1c40*/  FMUL.FTZ R127, R208, R127 ;  /* 0x0000007fd07f7220 */ /* 0x000fe40000410000 */
[----:B------:R-:W-:-:S02]  /*1c50*/  FMUL.FTZ R208, R175, R92 ;  /* 0x0000005cafd07220 */ /* 0x000fc40000410000 */
[----:B------:R-:W-:Y:S02]  /*1c60*/  FMUL.FTZ R131, R85, R131 ;  /* 0x0000008355837220 */ /* 0x000fe40000410000 */
[----:B------:R-:W4:Y:S01]  /*1c70*/  LDL R85, [R1+0x20] ;  /* 0x0000200001557983 */ /* 0x000f220000100800 */
[----:B------:R-:W-:Y:S02]  /*1c80*/  FFMA.FTZ R29, R132, R208, R29 ;  /* 0x000000d0841d7223 */ /* 0x000fe4000001001d */
[----:B------:R-:W-:Y:S02]  /*1c90*/  FMUL.FTZ R133, R84, R133 ;  /* 0x0000008554857220 */ /* 0x000fe40000410000 */
[----:B------:R-:W4:Y:S01]  /*1ca0*/  LDL R84, [R1+0x18] ;  /* 0x0000180001547983 */ /* 0x000f220000100800 */
[----:B--2---:R-:W-:-:S03]  /*1cb0*/  FMUL.FTZ R132, R78, R132 ;  /* 0x000000844e847220 */ /* 0x004fc60000410000 */
[----:B------:R-:W2:Y:S01]  /*1cc0*/  LDL R78, [R1+0x1c] ;  /* 0x00001c00014e7983 */ /* 0x000ea20000100800 */
[----:B---3--:R-:W-:-:S03]  /*1cd0*/  FMUL.FTZ R134, R79, R134 ;  /* 0x000000864f867220 */ /* 0x008fc60000410000 */
[----:B------:R-:W3:Y:S01]  /*1ce0*/  LDL R79, [R1+0x14] ;  /* 0x00001400014f7983 */ /* 0x000ee20000100800 */
[----:B------:R-:W-:Y:S02]  /*1cf0*/  FMUL.FTZ R80, R175, R80 ;  /* 0x00000050af507220 */ /* 0x000fe40000410000 */
[C---:B------:R-:W-:Y:S02]  /*1d00*/  FADD.FTZ R4, R119.reuse, R4 ;  /* 0x0000000477047221 */ /* 0x040fe40000010000 */
[----:B------:R-:W-:Y:S02]  /*1d10*/  FFMA.FTZ R168, R119, R91, R168 ;  /* 0x0000005b77a87223 */ /* 0x000fe400000100a8 */
[C---:B------:R-:W-:Y:S02]  /*1d20*/  FADD.FTZ R177, R120.reuse, R177 ;  /* 0x000000b178b17221 */ /* 0x040fe40000010000 */
[----:B------:R-:W-:Y:S02]  /*1d30*/  FFMA.FTZ R165, R120, R80, R165 ;  /* 0x0000005078a57223 */ /* 0x000fe400000100a5 */
[----:B------:R-:W-:-:S02]  /*1d40*/  FMUL.FTZ R119, R233, R119 ;  /* 0x00000077e9777220 */ /* 0x000fc40000410000 */
[----:B------:R-:W-:Y:S02]  /*1d50*/  FMUL.FTZ R120, R232, R120 ;  /* 0x00000078e8787220 */ /* 0x000fe40000410000 */
[C---:B------:R-:W-:Y:S02]  /*1d60*/  FMUL.FTZ R232, R175.reuse, R95 ;  /* 0x0000005fafe87220 */ /* 0x040fe40000410000 */
[----:B------:R-:W-:Y:S02]  /*1d70*/  FMUL.FTZ R233, R175, R96 ;  /* 0x00000060afe97220 */ /* 0x000fe40000410000 */
[C---:B------:R-:W-:Y:S02]  /*1d80*/  FADD.FTZ R212, R135.reuse, R212 ;  /* 0x000000d487d47221 */ /* 0x040fe40000010000 */
[----:B------:R-:W-:Y:S02]  /*1d90*/  FFMA.FTZ R28, R135, R232, R28 ;  /* 0x000000e8871c7223 */ /* 0x000fe4000001001c */
[----:B------:R-:W-:-:S02]  /*1da0*/  FADD.FTZ R215, R136, R215 ;  /* 0x000000d788d77221 */ /* 0x000fc40000010000 */
[----:B------:R-:W-:Y:S02]  /*1db0*/  FFMA.FTZ R25, R136, R233, R25 ;  /* 0x000000e988197223 */ /* 0x000fe40000010019 */
[----:B----4-:R-:W-:Y:S02]  /*1dc0*/  FMUL.FTZ R135, R77, R135 ;  /* 0x000000874d877220 */ /* 0x010fe40000410000 */
[----:B------:R-:W-:Y:S02]  /*1dd0*/  FMUL.FTZ R136, R76, R136 ;  /* 0x000000884c887220 */ /* 0x000fe40000410000 */
[----:B------:R-:W-:Y:S02]  /*1de0*/  FADD.FTZ R77, RZ, R116 ;  /* 0x00000074ff4d7221 */ /* 0x000fe40000010000 */
[----:B------:R-:W-:Y:S02]  /*1df0*/  FFMA.FTZ R76, R88, R116, RZ ;  /* 0x00000074584c7223 */ /* 0x000fe400000100ff */
        /* <DEDUP_REMOVED lines=10> */
[C---:B------:R-:W-:Y:S02]  /*1ea0*/  FMUL.FTZ R99, R175.reuse, R99 ;  /* 0x00000063af637220 */ /* 0x040fe40000410000 */
[----:B------:R-:W-:Y:S02]  /*1eb0*/  FMUL.FTZ R98, R175, R98 ;  /* 0x00000062af627220 */ /* 0x000fe40000410000 */
[----:B------:R-:W-:-:S02]  /*1ec0*/  FADD.FTZ R77, R77, R119 ;  /* 0x000000774d4d7221 */ /* 0x000fc40000010000 */
[----:B------:R-:W-:Y:S02]  /*1ed0*/  FFMA.FTZ R76, R91, R119, R76 ;  /* 0x000000775b4c7223 */ /* 0x000fe4000001004c */
[C---:B------:R-:W-:Y:S02]  /*1ee0*/  FADD.FTZ R216, R139.reuse, R216 ;  /* 0x000000d88bd87221 */ /* 0x040fe40000010000 */
[----:B------:R-:W-:Y:S02]  /*1ef0*/  FFMA.FTZ R24, R139, R99, R24 ;  /* 0x000000638b187223 */ /* 0x000fe40000010018 */
[----:B------:R-:W-:Y:S02]  /*1f00*/  FMUL.FTZ R226, R175, R226 ;  /* 0x000000e2afe27220 */ /* 0x000fe40000410000 */
[C---:B------:R-:W-:Y:S02]  /*1f10*/  FADD.FTZ R217, R138.reuse, R217 ;  /* 0x000000d98ad97221 */ /* 0x040fe40000010000 */
[----:B------:R-:W-:-:S02]  /*1f20*/  FFMA.FTZ R23, R138, R98, R23 ;  /* 0x000000628a177223 */ /* 0x000fc40000010017 */
[----:B------:R-:W-:Y:S02]  /*1f30*/  FADD.FTZ R77, R77, R120 ;  /* 0x000000784d4d7221 */ /* 0x000fe40000010000 */
[C---:B------:R-:W-:Y:S02]  /*1f40*/  FADD.FTZ R219, R140.reuse, R219 ;  /* 0x000000db8cdb7221 */ /* 0x040fe40000010000 */
[----:B------:R-:W-:Y:S02]  /*1f50*/  FFMA.FTZ R21, R140, R226, R21 ;  /* 0x000000e28c157223 */ /* 0x000fe40000010015 */
[----:B------:R-:W-:Y:S02]  /*1f60*/  FMUL.FTZ R137, R85, R137 ;  /* 0x0000008955897220 */ /* 0x000fe40000410000 */
[----:B------:R-:W4:Y:S01]  /*1f70*/  LDL R85, [R1+0xc] ;  /* 0x00000c0001557983 */ /* 0x000f220000100800 */
[----:B------:R-:W-:-:S03]  /*1f80*/  FMUL.FTZ R139, R84, R139 ;  /* 0x0000008b548b7220 */ /* 0x000fc60000410000 */
[----:B------:R-:W4:Y:S01]  /*1f90*/  LDL R84, [R1+0x8] ;  /* 0x0000080001547983 */ /* 0x000f220000100800 */
[----:B--2---:R-:W-:Y:S02]  /*1fa0*/  FMUL.FTZ R138, R78, R138 ;  /* 0x0000008a4e8a7220 */ /* 0x004fe40000410000 */
[----:B------:R-:W-:Y:S02]  /*1fb0*/  FFMA.FTZ R78, R80, R120, R76 ;  /* 0x00000078504e7223 */ /* 0x000fe4000001004c */
[----:B---3--:R-:W-:Y:S02]  /*1fc0*/  FMUL.FTZ R140, R79, R140 ;  /* 0x0000008c4f8c7220 */ /* 0x008fe40000410000 */
[----:B------:R-:W2:Y:S01]  /*1fd0*/  LDL R79, [R1+0x4] ;  /* 0x00000400014f7983 */ /* 0x000ea20000100800 */
[----:B------:R-:W-:Y:S02]  /*1fe0*/  FADD.FTZ R76, R77, R121 ;  /* 0x000000794d4c7221 */ /* 0x000fe40000010000 */
[----:B------:R-:W-:-:S02]  /*1ff0*/  FFMA.FTZ R77, R81, R121, R78 ;  /* 0x00000079514d7223 */ /* 0x000fc4000001004e */
[----:B------:R-:W3:Y:S01]  /*2000*/  LDL R78, [R1] ;  /* 0x00000000014e7983 */ /* 0x000ee20000100800 */
        /* <DEDUP_REMOVED lines=37> */
[C---:B------:R-:W-:Y:S02]  /*2260*/  FADD.FTZ R218, R141.reuse, R218 ;  /* 0x000000da8dda7221 */ /* 0x040fe40000010000 */
[----:B------:R-:W-:Y:S02]  /*2270*/  FFMA.FTZ R22, R141, R101, R22 ;  /* 0x000000658d167223 */ /* 0x000fe40000010016 */
[----:B------:R-:W-:Y:S02]  /*2280*/  FMUL.FTZ R227, R175, R227 ;  /* 0x000000e3afe37220 */ /* 0x000fe40000410000 */
[----:B------:R-:W-:Y:S02]  /*2290*/  FMUL.FTZ R141, R86, R141 ;  /* 0x0000008d568d7220 */ /* 0x000fe40000410000 */
[----:B------:R-:W-:-:S02]  /*22a0*/  FADD.FTZ R76, R76, R140 ;  /* 0x0000008c4c4c7221 */ /* 0x000fc40000010000 */
[----:B------:R-:W-:Y:S02]  /*22b0*/  FFMA.FTZ R77, R226, R140, R77 ;  /* 0x0000008ce24d7223 */ /* 0x000fe4000001004d */
[C---:B------:R-:W-:Y:S02]  /*22c0*/  FADD.FTZ R221, R142.reuse, R221 ;  /* 0x000000dd8edd7221 */ /* 0x040fe40000010000 */
[----:B------:R-:W-:Y:S02]  /*22d0*/  FFMA.FTZ R19, R142, R227, R19 ;  /* 0x000000e38e137223 */ /* 0x000fe40000010013 */
[----:B------:R-:W-:Y:S02]  /*22e0*/  FMUL.FTZ R103, R175, R103 ;  /* 0x00000067af677220 */ /* 0x000fe40000410000 */
[----:B----4-:R-:W-:Y:S02]  /*22f0*/  FMUL.FTZ R142, R85, R142 ;  /* 0x0000008e558e7220 */ /* 0x010fe40000410000 */
        /* <DEDUP_REMOVED lines=11> */
[----:B------:R-:W-:Y:S02]  /*23b0*/  FADD.FTZ R76, R76, R143 ;  /* 0x0000008f4c4c7221 */ /* 0x000fe40000010000 */
[----:B------:R-:W-:-:S02]  /*23c0*/  FFMA.FTZ R77, R103, R143, R77 ;  /* 0x0000008f674d7223 */ /* 0x000fc4000001004d */
[C---:B------:R-:W-:Y:S02]  /*23d0*/  FADD.FTZ R222, R145.reuse, R222 ;  /* 0x000000de91de7221 */ /* 0x040fe40000010000 */
[----:B------:R-:W-:Y:S02]  /*23e0*/  FFMA.FTZ R18, R145, R105, R18 ;  /* 0x0000006991127223 */ /* 0x000fe40000010012 */
[C---:B------:R-:W-:Y:S02]  /*23f0*/  FMUL.FTZ R229, R175.reuse, R229 ;  /* 0x000000e5afe57220 */ /* 0x040fe40000410000 */
[C---:B------:R-:W-:Y:S02]  /*2400*/  FADD.FTZ R225, R146.reuse, R225 ;  /* 0x000000e192e17221 */ /* 0x040fe40000010000 */
[----:B------:R-:W-:Y:S02]  /*2410*/  FFMA.FTZ R15, R146, R229, R15 ;  /* 0x000000e5920f7223 */ /* 0x000fe4000001000f */
[----:B------:R-:W-:-:S02]  /*2420*/  FMUL.FTZ R107, R175, R107 ;  /* 0x0000006baf6b7220 */ /* 0x000fc40000410000 */
[----:B------:R-:W-:Y:S02]  /*2430*/  FMUL.FTZ R146, R252, R146 ;  /* 0x00000092fc927220 */ /* 0x000fe40000410000 */
[C---:B------:R-:W-:Y:S02]  /*2440*/  FADD.FTZ R224, R147.reuse, R224 ;  /* 0x000000e093e07221 */ /* 0x040fe40000010000 */
[----:B------:R-:W-:Y:S02]  /*2450*/  FFMA.FTZ R16, R147, R107, R16 ;  /* 0x0000006b93107223 */ /* 0x000fe40000010010 */
[----:B------:R-:W-:Y:S02]  /*2460*/  FMUL.FTZ R85, R175, R108 ;  /* 0x0000006caf557220 */ /* 0x000fe40000410000 */
[----:B------:R-:W-:Y:S02]  /*2470*/  FMUL.FTZ R147, R251, R147 ;  /* 0x00000093fb937220 */ /* 0x000fe40000410000 */
[----:B------:R-:W-:-:S02]  /*2480*/  FADD.FTZ R236, R148, R236 ;  /* 0x000000ec94ec7221 */ /* 0x000fc40000010000 */
[----:B------:R-:W-:Y:S02]  /*2490*/  FFMA.FTZ R13, R148, R85, R13 ;  /* 0x00000055940d7223 */ /* 0x000fe4000001000d */
[----:B------:R-:W-:Y:S02]  /*24a0*/  FMUL.FTZ R86, R175, R109 ;  /* 0x0000006daf567220 */ /* 0x000fe40000410000 */
[----:B------:R-:W-:Y:S02]  /*24b0*/  FMUL.FTZ R148, R250, R148 ;  /* 0x00000094fa947220 */ /* 0x000fe40000410000 */
        /* <DEDUP_REMOVED lines=27> */
[----:B--2---:R-:W-:-:S04]  /*2670*/  FMUL.FTZ R144, R79, R144 ;  /* 0x000000904f907220 */ /* 0x004fc80000410000 */
[----:B------:R-:W-:Y:S02]  /*2680*/  FADD.FTZ R76, R76, R144 ;  /* 0x000000904c4c7221 */ /* 0x000fe40000010000 */
[----:B---3--:R-:W-:Y:S02]  /*2690*/  FMUL.FTZ R145, R78, R145 ;  /* 0x000000914e917220 */ /* 0x008fe40000410000 */
        /* <DEDUP_REMOVED lines=9> */
[----:B------:R-:W0:Y:S01]  /*2730*/  S2R R79, SR_TID.X ;  /* 0x00000000004f7919 */ /* 0x000e220000002100 */
        /* <DEDUP_REMOVED lines=12> */
[----:B0-----:R-:W-:Y:S01]  /*2800*/  LOP3.LUT P1, RZ, R79, 0x1f, RZ, 0xc0, !PT ;  /* 0x0000001f4fff7812 */ /* 0x001fe2000782c0ff */
[----:B------:R-:W-:-:S02]  /*2810*/  FADD.FTZ R96, R76, R155 ;  /* 0x0000009b4c607221 */ /* 0x000fc40000010000 */
[----:B------:R-:W-:Y:S01]  /*2820*/  FFMA.FTZ R78, R95, R155, R77 ;  /* 0x0000009b5f4e7223 */ /* 0x000fe2000001004d */
[----:B------:R-:W-:Y:S07]  /*2830*/  BRA.DIV ~URZ, `(.L_x_11481) ;  /* 0x00001e027f007947 */ /* 0x000fee000b800000 */
[----:B------:R0:W1:Y:S02]  /*2840*/  SHFL.DOWN PT, R97, R96, 0x10, 0x1f ;  /* 0x0a001f0060617f89 */ /* 0x00006400000e0000 */
.L_x_11494:
        /* <DEDUP_REMOVED lines=18> */
.L_x_11495:
[----:B--2---:R-:W2:Y:S01]  /*2970*/  S2R R79, SR_TID.X ;  /* 0x00000000004f7919 */ /* 0x004ea20000002100 */
[----:B------:R-:W-:Y:S01]  /*2980*/  LOP3.LUT P3, RZ, R209, 0xff, RZ, 0xc0, !PT ;  /* 0x000000ffd1ff7812 */ /* 0x000fe2000786c0ff */
[----:B------:R-:W-:Y:S01]  /*2990*/  FADD.FTZ R76, R97, R96 ;  /* 0x00000060614c7221 */ /* 0x000fe20000010000 */
[----:B------:R-:W-:Y:S01]  /*29a0*/  PLOP3.LUT P0, PT, PT, PT, PT, 0x80, 0x0 ;  /* 0x000000000000781c */ /* 0x000fe20003f0f070 */
[----:B0-----:R-:W-:Y:S01]  /*29b0*/  FADD.FTZ R77, R77, R78 ;  /* 0x0000004e4d4d7221 */ /* 0x001fe20000010000 */
[----:B------:R-:W-:Y:S01]  /*29c0*/  @!P1 PLOP3.LUT P0, PT, P3, PT, PT, 0x80, 0x0 ;  /* 0x000000000000981c */ /* 0x000fe20001f0f070 */
[----:B------:R-:W-:Y:S01]  /*29d0*/  ULDC.U8 UR6, c[0x0][0x1f0] ;  /* 0x00007c0000067ab9 */ /* 0x000fe20000000000 */
[----:B------:R-:W-:-:S04]  /*29e0*/  ISETP.NE.U32.AND P2, PT, RZ, c[0x0][0x258], PT ;  /* 0x00009600ff007a0c */ /* 0x000fc80003f45070 */
[----:B------:R-:W-:Y:S02]  /*29f0*/  ISETP.NE.AND.EX P2, PT, RZ, c[0x0][0x25c], PT, P2 ;  /* 0x00009700ff007a0c */ /* 0x000fe40003f45320 */
[----:B--2---:R-:W-:-:S04]  /*2a00*/  SHF.R.U32.HI R97, RZ, 0x5, R79 ;  /* 0x00000005ff617819 */ /* 0x004fc8000001164f */
[----:B-1----:R-:W-:-:S04]  /*2a10*/  @!P1 LOP3.LUT R78, R97, 0x7fffffc, RZ, 0xc0, !PT ;  /* 0x07fffffc614e9812 */ /* 0x002fc800078ec0ff */
[----:B------:R-:W-:Y:S02]  /*2a20*/  @!P0 IADD3 R78, R78, 0x4, RZ ;  /* 0x000000044e4e8810 */ /* 0x000fe40007ffe0ff */
[----:B------:R-:W-:Y:S01]  /*2a30*/  ISETP.NE.AND P0, PT, RZ, UR6, PT ;  /* 0x00000006ff007c0c */ /* 0x000fe2000bf05270 */
[----:B------:R-:W-:Y:S01]  /*2a40*/  WARPSYNC 0xffffffff ;  /* 0xffffffff00007948 */ /* 0x000fe20003800000 */
        /* <DEDUP_REMOVED lines=27> */
[----:B------:R-:W-:Y:S02]  /*2c00*/  FFMA.FTZ R91, R91, R97, R96 ;  /* 0x000000615b5b7223 */ /* 0x000fe40000010060 */
[----:B------:R-:W-:-:S02]  /*2c10*/  FADD.FTZ R139, R139, -R76 ;  /* 0x8000004c8b8b7221 */ /* 0x000fc40000010000 */
[-CC-:B------:R-:W-:Y:S02]  /*2c20*/  FFMA.FTZ R80, R80, R97.reuse, R96.reuse ;  /* 0x0000006150507223 */ /* 0x180fe40000010060 */
[-CC-:B------:R-:W-:Y:S02]  /*2c30*/  FFMA.FTZ R81, R81, R97.reuse, R96.reuse ;  /* 0x0000006151517223 */ /* 0x180fe40000010060 */
[-CC-:B------:R-:W-:Y:S02]  /*2c40*/  FFMA.FTZ R82, R82, R97.reuse, R96.reuse ;  /* 0x0000006152527223 */ /* 0x180fe40000010060 */
[-CC-:B------:R-:W-:Y:S02]  /*2c50*/  FFMA.FTZ R77, R98, R97.reuse, R96.reuse ;  /* 0x00000061624d7223 */ /* 0x180fe40000010060 */
[-CC-:B------:R-:W-:Y:S02]  /*2c60*/  FFMA.FTZ R76, R101, R97.reuse, R96.reuse ;  /* 0x00000061654c7223 */ /* 0x180fe40000010060 */
[----:B------:R-:W-:-:S02]  /*2c70*/  FFMA.FTZ R78, R103, R97, R96 ;  /* 0x00000061674e7223 */ /* 0x000fc40000010060 */
[----:B------:R-:W-:Y:S01]  /*2c80*/  FADD.FTZ R116, R116, -R88 ;  /* 0x8000005874747221 */ /* 0x000fe20000010000 */
[----:B------:R-:W-:Y:S01]  /*2c90*/  IADD3 R88, P4, R201, c[0x0][0x248], RZ ;  /* 0x00009200c9587a10 */ /* 0x000fe20007f9e0ff */
[----:B------:R-:W-:Y:S02]  /*2ca0*/  FADD.FTZ R117, R117, -R89 ;  /* 0x8000005975757221 */ /* 0x000fe40000010000 */
[----:B------:R-:W-:Y:S01]  /*2cb0*/  FADD.FTZ R118, R118, -R90 ;  /* 0x8000005a76767221 */ /* 0x000fe20000010000 */
[----:B------:R-:W-:Y:S01]  /*2cc0*/  IADD3 R90, P5, R206, c[0x0][0x248], RZ ;  /* 0x00009200ce5a7a10 */ /* 0x000fe20007fbe0ff */
[----:B------:R-:W-:Y:S02]  /*2cd0*/  FADD.FTZ R119, R119, -R91 ;  /* 0x8000005b77777221 */ /* 0x000fe40000010000 */
[----:B------:R-:W-:Y:S01]  /*2ce0*/  FADD.FTZ R120, R120, -R80 ;  /* 0x8000005078787221 */ /* 0x000fe20000010000 */
[----:B------:R-:W-:Y:S01]  /*2cf0*/  IADD3.X R91, R207, c[0x0][0x24c], RZ, P5, !PT ;  /* 0x00009300cf5b7a10 */ /* 0x000fe20002ffe4ff */
[----:B------:R-:W-:-:S02]  /*2d00*/  FADD.FTZ R121, R121, -R81 ;  /* 0x8000005179797221 */ /* 0x000fc40000010000 */
[----:B------:R-:W-:Y:S02]  /*2d10*/  FADD.FTZ R122, R122, -R82 ;  /* 0x800000527a7a7221 */ /* 0x000fe40000010000 */
[----:B------:R-:W-:Y:S02]  /*2d20*/  FADD.FTZ R138, R138, -R77 ;  /* 0x8000004d8a8a7221 */ /* 0x000fe40000010000 */
[----:B------:R-:W-:Y:S02]  /*2d30*/  FADD.FTZ R141, R141, -R76 ;  /* 0x8000004c8d8d7221 */ /* 0x000fe40000010000 */
        /* <DEDUP_REMOVED lines=22> */
[C---:B------:R-:W-:Y:S02]  /*2ea0*/  FMUL.FTZ R99, R175.reuse, R116 ;  /* 0x00000074af637220 */ /* 0x040fe40000410000 */
[C---:B------:R-:W-:Y:S02]  /*2eb0*/  FMUL.FTZ R80, R175.reuse, R117 ;  /* 0x00000075af507220 */ /* 0x040fe40000410000 */
[C---:B------:R-:W-:Y:S02]  /*2ec0*/  FMUL.FTZ R81, R175.reuse, R118 ;  /* 0x00000076af517220 */ /* 0x040fe40000410000 */
[----:B------:R-:W-:Y:S02]  /*2ed0*/  FMUL.FTZ R82, R175, R119 ;  /* 0x00000077af527220 */ /* 0x000fe40000410000 */
[----:B------:R-:W-:-:S02]  /*2ee0*/  FADD.FTZ R123, R123, -R83 ;  /* 0x800000537b7b7221 */ /* 0x000fc40000010000 */
[----:B------:R-:W-:Y:S02]  /*2ef0*/  FADD.FTZ R124, R124, -R100 ;  /* 0x800000647c7c7221 */ /* 0x000fe40000010000 */
        /* <DEDUP_REMOVED lines=19> */
[----:B-----5:R-:W-:Y:S02]  /*3030*/  @P0 FADD.FTZ R99, R32, R99 ;  /* 0x0000006320630221 */ /* 0x020fe40000010000 */
[----:B------:R-:W-:Y:S02]  /*3040*/  @P0 FADD.FTZ R80, R33, R80 ;  /* 0x0000005021500221 */ /* 0x000fe40000010000 */
[----:B------:R-:W-:Y:S02]  /*3050*/  @P0 FADD.FTZ R81, R34, R81 ;  /* 0x0000005122510221 */ /* 0x000fe40000010000 */
[----:B------:R-:W-:Y:S01]  /*3060*/  @P0 FADD.FTZ R82, R35, R82 ;  /* 0x0000005223520221 */ /* 0x000fe20000010000 */
[----:B------:R-:W-:Y:S05]  /*3070*/  @!P2 BRA `(.L_x_11483) ;  /* 0x000000700000a947 */ /* 0x000fea0003800000 */
[----:B------:R-:W-:Y:S02]  /*3080*/  IADD3 R206, P5, R206, c[0x0][0x258], RZ ;  /* 0x00009600cece7a10 */ /* 0x000fe40007fbe0ff */
[----:B------:R-:W-:-:S02]  /*3090*/  SEL R79, R82, R75, P1 ;  /* 0x0000004b524f7207 */ /* 0x000fc40000800000 */
[----:B------:R-:W-:Y:S02]  /*30a0*/  IADD3.X R207, R207, c[0x0][0x25c], RZ, P5, !PT ;  /* 0x00009700cfcf7a10 */ /* 0x000fe40002ffe4ff */
[----:B------:R-:W-:Y:S02]  /*30b0*/  SEL R78, R81, R74, P1 ;  /* 0x0000004a514e7207 */ /* 0x000fe40000800000 */
[----:B------:R-:W-:Y:S02]  /*30c0*/  SEL R77, R80, R73, P1 ;  /* 0x00000049504d7207 */ /* 0x000fe40000800000 */
[----:B------:R-:W-:-:S05]  /*30d0*/  SEL R76, R99, R72, P1 ;  /* 0x00000048634c7207 */ /* 0x000fca0000800000 */
[----:B------:R0:W-:Y:S02]  /*30e0*/  STG.E.128 [R206.64], R76 ;  /* 0x0000004cce007986 */ /* 0x0001e4000c101d04 */
.L_x_11483:
[-C--:B------:R-:W-:Y:S01]  /*30f0*/  FMUL.FTZ R83, R82, R176.reuse ;  /* 0x000000b052537220 */ /* 0x080fe20000410000 */
[----:B------:R-:W-:Y:S01]  /*3100*/  IADD3.X R89, R199, c[0x0][0x24c], RZ, P4, !PT ;  /* 0x00009300c7597a10 */ /* 0x000fe200027fe4ff */
[-C--:B------:R-:W-:Y:S02]  /*3110*/  FMUL.FTZ R82, R81, R176.reuse ;  /* 0x000000b051527220 */ /* 0x080fe40000410000 */
[-C--:B------:R-:W-:Y:S02]  /*3120*/  FMUL.FTZ R81, R80, R176.reuse ;  /* 0x000000b050517220 */ /* 0x080fe40000410000 */
[----:B------:R-:W-:Y:S02]  /*3130*/  FMUL.FTZ R80, R99, R176 ;  /* 0x000000b063507220 */ /* 0x000fe40000410000 */
[C---:B------:R-:W-:Y:S02]  /*3140*/  FMUL.FTZ R101, R175.reuse, R120 ;  /* 0x00000078af657220 */ /* 0x040fe40000410000 */
[C---:B------:R-:W-:Y:S01]  /*3150*/  FMUL.FTZ R98, R175.reuse, R121 ;  /* 0x00000079af627220 */ /* 0x040fe20000410000 */
[----:B------:R1:W-:Y:S01]  /*3160*/  STG.E.128 [R90.64], R80 ;  /* 0x000000505a007986 */ /* 0x0003e2000c101d04 */
[----:B------:R-:W-:-:S02]  /*3170*/  FMUL.FTZ R103, R175, R122 ;  /* 0x0000007aaf677220 */ /* 0x000fc40000410000 */
[----:B------:R-:W-:Y:S02]  /*3180*/  FMUL.FTZ R100, R175, R123 ;  /* 0x0000007baf647220 */ /* 0x000fe40000410000 */
[----:B------:R-:W-:Y:S02]  /*3190*/  @P0 FADD.FTZ R101, R36, R101 ;  /* 0x0000006524650221 */ /* 0x000fe40000010000 */
[----:B------:R-:W-:Y:S02]  /*31a0*/  @P0 FADD.FTZ R98, R37, R98 ;  /* 0x0000006225620221 */ /* 0x000fe40000010000 */
[----:B------:R-:W-:Y:S02]  /*31b0*/  @P0 FADD.FTZ R103, R38, R103 ;  /* 0x0000006726670221 */ /* 0x000fe40000010000 */
[----:B------:R-:W-:Y:S02]  /*31c0*/  @P0 FADD.FTZ R100, R39, R100 ;  /* 0x0000006427640221 */ /* 0x000fe40000010000 */
[----:B0-----:R-:W-:-:S02]  /*31d0*/  FMUL.FTZ R78, R103, R176 ;  /* 0x000000b0674e7220 */ /* 0x001fc40000410000 */
[-C--:B------:R-:W-:Y:S02]  /*31e0*/  FMUL.FTZ R79, R100, R176.reuse ;  /* 0x000000b0644f7220 */ /* 0x080fe40000410000 */
[-C--:B------:R-:W-:Y:S02]  /*31f0*/  FMUL.FTZ R77, R98, R176.reuse ;  /* 0x000000b0624d7220 */ /* 0x080fe40000410000 */
[----:B------:R-:W-:Y:S01]  /*3200*/  FMUL.FTZ R76, R101, R176 ;  /* 0x000000b0654c7220 */ /* 0x000fe20000410000 */
[----:B------:R-:W-:Y:S05]  /*3210*/  @!P2 BRA `(.L_x_11484) ;  /* 0x000000700000a947 */ /* 0x000fea0003800000 */
[----:B-1----:R-:W-:Y:S02]  /*3220*/  IADD3 R90, P4, R201, c[0x0][0x258], RZ ;  /* 0x00009600c95a7a10 */ /* 0x002fe40007f9e0ff */
[----:B------:R-:W-:Y:S02]  /*3230*/  SEL R83, R100, R75, P1 ;  /* 0x0000004b64537207 */ /* 0x000fe40000800000 */
[----:B------:R-:W-:Y:S02]  /*3240*/  SEL R82, R103, R74, P1 ;  /* 0x0000004a67527207 */ /* 0x000fe40000800000 */
[----:B------:R-:W-:-:S02]  /*3250*/  SEL R81, R98, R73, P1 ;  /* 0x0000004962517207 */ /* 0x000fc40000800000 */
[----:B------:R-:W-:Y:S02]  /*3260*/  IADD3.X R91, R199, c[0x0][0x25c], RZ, P4, !PT ;  /* 0x00009700c75b7a10 */ /* 0x000fe400027fe4ff */
[----:B------:R-:W-:-:S05]  /*3270*/  SEL R80, R101, R72, P1 ;  /* 0x0000004865507207 */ /* 0x000fca0000800000 */
[----:B------:R0:W-:Y:S02]  /*3280*/  STG.E.128 [R90.64], R80 ;  /* 0x000000505a007986 */ /* 0x0001e4000c101d04 */
.L_x_11484:
[----:B01----:R-:W-:Y:S01]  /*3290*/  IADD3 R90, P4, R198, c[0x0][0x248], RZ ;  /* 0x00009200c65a7a10 */ /* 0x003fe20007f9e0ff */
[C---:B------:R-:W-:Y:S01]  /*32a0*/  FMUL.FTZ R99, R175.reuse, R124 ;  /* 0x0000007caf637220 */ /* 0x040fe20000410000 */
[----:B------:R0:W-:Y:S01]  /*32b0*/  STG.E.128 [R88.64], R76 ;  /* 0x0000004c58007986 */ /* 0x0001e2000c101d04 */
[----:B------:R-:W-:Y:S01]  /*32c0*/  FMUL.FTZ R80, R175, R125 ;  /* 0x0000007daf507220 */ /* 0x000fe20000410000 */
[----:B------:R-:W-:Y:S01]  /*32d0*/  IADD3.X R91, R197, c[0x0][0x24c], RZ, P4, !PT ;  /* 0x00009300c55b7a10 */ /* 0x000fe200027fe4ff */
[C---:B------:R-:W-:Y:S02]  /*32e0*/  FMUL.FTZ R81, R175.reuse, R126 ;  /* 0x0000007eaf517220 */ /* 0x040fe40000410000 */
[----:B------:R-:W-:Y:S02]  /*32f0*/  FMUL.FTZ R82, R175, R127 ;  /* 0x0000007faf527220 */ /* 0x000fe40000410000 */
[----:B------:R-:W-:Y:S02]  /*3300*/  @P0 FADD.FTZ R99, R40, R99 ;  /* 0x0000006328630221 */ /* 0x000fe40000010000 */
[----:B------:R-:W-:-:S02]  /*3310*/  @P0 FADD.FTZ R80, R41, R80 ;  /* 0x0000005029500221 */ /* 0x000fc40000010000 */
[----:B------:R-:W-:Y:S02]  /*3320*/  @P0 FADD.FTZ R81, R42, R81 ;  /* 0x000000512a510221 */ /* 0x000fe40000010000 */
[----:B------:R-:W-:Y:S01]  /*3330*/  @P0 FADD.FTZ R82, R43, R82 ;  /* 0x000000522b520221 */ /* 0x000fe20000010000 */
[----:B0-----:R-:W-:Y:S01]  /*3340*/  IADD3 R88, P5, R194, c[0x0][0x248], RZ ;  /* 0x00009200c2587a10 */ /* 0x001fe20007fbe0ff */
[----:B------:R-:W-:Y:S05]  /*3350*/  @!P2 BRA `(.L_x_11485) ;  /* 0x000000700000a947 */ /* 0x000fea0003800000 */
[----:B------:R-:W-:Y:S02]  /*3360*/  IADD3 R198, P4, R198, c[0x0][0x258], RZ ;  /* 0x00009600c6c67a10 */ /* 0x000fe40007f9e0ff */
[----:B------:R-:W-:Y:S02]  /*3370*/  SEL R79, R82, R75, P1 ;  /* 0x0000004b524f7207 */ /* 0x000fe40000800000 */
[----:B------:R-:W-:Y:S02]  /*3380*/  SEL R78, R81, R74, P1 ;  /* 0x0000004a514e7207 */ /* 0x000fe40000800000 */
[----:B------:R-:W-:-:S02]  /*3390*/  SEL R77, R80, R73, P1 ;  /* 0x00000049504d7207 */ /* 0x000fc40000800000 */
[----:B------:R-:W-:Y:S02]  /*33a0*/  IADD3.X R199, R197, c[0x0][0x25c], RZ, P4, !PT ;  /* 0x00009700c5c77a10 */ /* 0x000fe400027fe4ff */
[----:B------:R-:W-:-:S05]  /*33b0*/  SEL R76, R99, R72, P1 ;  /* 0x00000048634c7207 */ /* 0x000fca0000800000 */
[----:B------:R0:W-:Y:S02]  /*33c0*/  STG.E.128 [R198.64], R76 ;  /* 0x0000004cc6007986 */ /* 0x0001e4000c101d04 */
.L_x_11485:
        /* <DEDUP_REMOVED lines=26> */
.L_x_11486:
        /* <DEDUP_REMOVED lines=20> */
.L_x_11487:
        /* <DEDUP_REMOVED lines=26> */
.L_x_11488:
[----:B-1----:R-:W-:Y:S01]  /*3850*/  IADD3 R90, P4, R186, c[0x0][0x248], RZ ;  /* 0x00009200ba5a7a10 */ /* 0x002fe20007f9e0ff */
[C---:B------:R-:W-:Y:S01]  /*3860*/  FMUL.FTZ R99, R175.reuse, R140 ;  /* 0x0000008caf637220 */ /* 0x040fe20000410000 */
[----:B------:R1:W-:Y:S01]  /*3870*/  STG.E.128 [R88.64], R76 ;  /* 0x0000004c58007986 */ /* 0x0003e2000c101d04 */
[----:B0-----:R-:W-:Y:S01]  /*3880*/  FMUL.FTZ R80, R175, R141 ;  /* 0x0000008daf507220 */ /* 0x001fe20000410000 */
[----:B------:R-:W-:Y:S01]  /*3890*/  IADD3.X R91, R185, c[0x0][0x24c], RZ, P4, !PT ;  /* 0x00009300b95b7a10 */ /* 0x000fe200027fe4ff */
[C---:B------:R-:W-:Y:S02]  /*38a0*/  FMUL.FTZ R81, R175.reuse, R142 ;  /* 0x0000008eaf517220 */ /* 0x040fe40000410000 */
[----:B------:R-:W-:Y:S02]  /*38b0*/  FMUL.FTZ R82, R175, R143 ;  /* 0x0000008faf527220 */ /* 0x000fe40000410000 */
[----:B------:R-:W-:Y:S02]  /*38c0*/  @P0 FADD.FTZ R99, R56, R99 ;  /* 0x0000006338630221 */ /* 0x000fe40000010000 */
[----:B------:R-:W-:-:S02]  /*38d0*/  @P0 FADD.FTZ R80, R57, R80 ;  /* 0x0000005039500221 */ /* 0x000fc40000010000 */
[----:B------:R-:W-:Y:S02]  /*38e0*/  @P0 FADD.FTZ R81, R58, R81 ;  /* 0x000000513a510221 */ /* 0x000fe40000010000 */
[----:B------:R-:W-:Y:S01]  /*38f0*/  @P0 FADD.FTZ R82, R59, R82 ;  /* 0x000000523b520221 */ /* 0x000fe20000010000 */
[----:B-1----:R-:W-:Y:S01]  /*3900*/  IADD3 R88, P5, R184, c[0x0][0x248], RZ ;  /* 0x00009200b8587a10 */ /* 0x002fe20007fbe0ff */
        /* <DEDUP_REMOVED lines=8> */
.L_x_11489:
        /* <DEDUP_REMOVED lines=26> */
.L_x_11490:
[----:B-1----:R1:W-:Y:S01]  /*3b30*/  STG.E.128 [R88.64], R76 ;  /* 0x0000004c58007986 */ /* 0x0023e2000c101d04 */
[-CC-:B------:R-:W-:Y:S02]  /*3b40*/  FFMA.FTZ R85, R85, R97.reuse, R96.reuse ;  /* 0x0000006155557223 */ /* 0x180fe40000010060 */
[-CC-:B------:R-:W-:Y:S02]  /*3b50*/  FFMA.FTZ R86, R86, R97.reuse, R96.reuse ;  /* 0x0000006156567223 */ /* 0x180fe40000010060 */
[-CC-:B0-----:R-:W-:Y:S02]  /*3b60*/  FFMA.FTZ R81, R92, R97.reuse, R96.reuse ;  /* 0x000000615c517223 */ /* 0x181fe40000010060 */
        /* <DEDUP_REMOVED lines=13> */
[----:B------:R-:W-:Y:S05]  /*3c40*/  @!P2 BRA `(.L_x_11491) ;  /* 0x000000700000a947 */ /* 0x000fea0003800000 */
[----:B-1----:R-:W-:Y:S02]  /*3c50*/  IADD3 R80, P4, R171, c[0x0][0x258], RZ ;  /* 0x00009600ab507a10 */ /* 0x002fe40007f9e0ff */
[----:B------:R-:W-:Y:S02]  /*3c60*/  SEL R79, R94, R75, P1 ;  /* 0x0000004b5e4f7207 */ /* 0x000fe40000800000 */
[----:B------:R-:W-:-:S02]  /*3c70*/  SEL R78, R85, R74, P1 ;  /* 0x0000004a554e7207 */ /* 0x000fc40000800000 */
[----:B------:R-:W-:Y:S02]  /*3c80*/  SEL R77, R82, R73, P1 ;  /* 0x00000049524d7207 */ /* 0x000fe40000800000 */
[----:B------:R-:W-:Y:S02]  /*3c90*/  IADD3.X R81, R172, c[0x0][0x25c], RZ, P4, !PT ;  /* 0x00009700ac517a10 */ /* 0x000fe400027fe4ff */
[----:B------:R-:W-:-:S05]  /*3ca0*/  SEL R76, R83, R72, P1 ;  /* 0x00000048534c7207 */ /* 0x000fca0000800000 */
[----:B------:R0:W-:Y:S02]  /*3cb0*/  STG.E.128 [R80.64], R76 ;  /* 0x0000004c50007986 */ /* 0x0001e4000c101d04 */
.L_x_11491:
[-CC-:B01----:R-:W-:Y:S01]  /*3cc0*/  FFMA.FTZ R77, R84, R97.reuse, R96.reuse ;  /* 0x00000061544d7223 */ /* 0x183fe20000010060 */
[----:B------:R-:W-:Y:S01]  /*3cd0*/  IADD3 R86, P4, R171, c[0x0][0x248], RZ ;  /* 0x00009200ab567a10 */ /* 0x000fe20007f9e0ff */
[-CC-:B------:R-:W-:Y:S01]  /*3ce0*/  FFMA.FTZ R76, R87, R97.reuse, R96.reuse ;  /* 0x00000061574c7223 */ /* 0x180fe20000010060 */
[----:B------:R-:W-:Y:S01]  /*3cf0*/  @P2 IADD3 R84, P5, R173, c[0x0][0x258], RZ ;  /* 0x00009600ad542a10 */ /* 0x000fe20007fbe0ff */
[-CC-:B------:R-:W-:Y:S01]  /*3d00*/  FFMA.FTZ R93, R93, R97.reuse, R96.reuse ;  /* 0x000000615d5d7223 */ /* 0x180fe20000010060 */
[----:B------:R-:W-:Y:S01]  /*3d10*/  IADD3 R88, P6, R173, c[0x0][0x248], RZ ;  /* 0x00009200ad587a10 */ /* 0x000fe20007fde0ff */
[----:B------:R-:W-:Y:S01]  /*3d20*/  FFMA.FTZ R96, R95, R97, R96 ;  /* 0x000000615f607223 */ /* 0x000fe20000010060 */
[----:B------:R-:W-:Y:S01]  /*3d30*/  IADD3.X R87, R172, c[0x0][0x24c], RZ, P4, !PT ;  /* 0x00009300ac577a10 */ /* 0x000fe200027fe4ff */
[----:B------:R-:W-:Y:S01]  /*3d40*/  FADD.FTZ R152, R152, -R77 ;  /* 0x8000004d98987221 */ /* 0x000fe20000010000 */
[----:B------:R-:W-:Y:S01]  /*3d50*/  IADD3 R0, R0, c[0x0][0x160], RZ ;  /* 0x0000580000007a10 */ /* 0x000fe20007ffe0ff */
[----:B------:R-:W-:Y:S01]  /*3d60*/  FADD.FTZ R76, R153, -R76 ;  /* 0x8000004c994c7221 */ /* 0x000fe20000010000 */
[----:B------:R-:W-:Y:S01]  /*3d70*/  SEL R209, RZ, 0x1, P3 ;  /* 0x00000001ffd17807 */ /* 0x000fe20001800000 */
[----:B------:R-:W-:-:S02]  /*3d80*/  FADD.FTZ R154, R154, -R93 ;  /* 0x8000005d9a9a7221 */ /* 0x000fc40000010000 */
[----:B------:R-:W-:Y:S02]  /*3d90*/  FADD.FTZ R96, R155, -R96 ;  /* 0x800000609b607221 */ /* 0x000fe40000010000 */
[C---:B------:R-:W-:Y:S02]  /*3da0*/  FMUL.FTZ R81, R175.reuse, R152 ;  /* 0x00000098af517220 */ /* 0x040fe40000410000 */
[C---:B------:R-:W-:Y:S02]  /*3db0*/  FMUL.FTZ R90, R175.reuse, R76 ;  /* 0x0000004caf5a7220 */ /* 0x040fe40000410000 */
[C---:B------:R-:W-:Y:S02]  /*3dc0*/  FMUL.FTZ R89, R175.reuse, R154 ;  /* 0x0000009aaf597220 */ /* 0x040fe40000410000 */
[----:B------:R-:W-:Y:S02]  /*3dd0*/  FMUL.FTZ R96, R175, R96 ;  /* 0x00000060af607220 */ /* 0x000fe40000410000 */
[----:B------:R-:W-:-:S02]  /*3de0*/  @P0 FADD.FTZ R81, R68, R81 ;  /* 0x0000005144510221 */ /* 0x000fc40000010000 */
[----:B------:R-:W-:Y:S02]  /*3df0*/  @P0 FADD.FTZ R90, R69, R90 ;  /* 0x0000005a455a0221 */ /* 0x000fe40000010000 */
[----:B------:R-:W-:Y:S01]  /*3e00*/  @P0 FADD.FTZ R89, R70, R89 ;  /* 0x0000005946590221 */ /* 0x000fe20000010000 */
[----:B------:R-:W-:Y:S01]  /*3e10*/  SEL R72, R81, R72, P1 ;  /* 0x0000004851487207 */ /* 0x000fe20000800000 */
[----:B------:R-:W-:Y:S01]  /*3e20*/  @P0 FADD.FTZ R96, R71, R96 ;  /* 0x0000006047600221 */ /* 0x000fe20000010000 */
[----:B------:R-:W-:Y:S01]  /*3e30*/  SEL R73, R90, R73, P1 ;  /* 0x000000495a497207 */ /* 0x000fe20000800000 */
[----:B------:R-:W-:Y:S01]  /*3e40*/  FMUL.FTZ R79, R94, R176 ;  /* 0x000000b05e4f7220 */ /* 0x000fe20000410000 */
[----:B------:R-:W-:Y:S01]  /*3e50*/  SEL R74, R89, R74, P1 ;  /* 0x0000004a594a7207 */ /* 0x000fe20000800000 */
[-C--:B------:R-:W-:Y:S01]  /*3e60*/  FMUL.FTZ R78, R85, R176.reuse ;  /* 0x000000b0554e7220 */ /* 0x080fe20000410000 */
[----:B------:R-:W-:Y:S01]  /*3e70*/  @P2 IADD3.X R85, R174, c[0x0][0x25c], RZ, P5, !PT ;  /* 0x00009700ae552a10 */ /* 0x000fe20002ffe4ff */
[-C--:B------:R-:W-:Y:S01]  /*3e80*/  FMUL.FTZ R77, R82, R176.reuse ;  /* 0x000000b0524d7220 */ /* 0x080fe20000410000 */
[----:B------:R-:W-:Y:S01]  /*3e90*/  SEL R75, R96, R75, P1 ;  /* 0x0000004b604b7207 */ /* 0x000fe20000800000 */
[-C--:B------:R-:W-:Y:S01]  /*3ea0*/  FMUL.FTZ R76, R83, R176.reuse ;  /* 0x000000b0534c7220 */ /* 0x080fe20000410000 */
[----:B------:R-:W-:Y:S01]  /*3eb0*/  ISETP.GE.AND P0, PT, R0, c[0x0][0x164], PT ;  /* 0x0000590000007a0c */ /* 0x000fe20003f06270 */
[----:B------:R-:W-:-:S02]  /*3ec0*/  FMUL.FTZ R80, R81, R176 ;  /* 0x000000b051507220 */ /* 0x000fc40000410000 */
[-C--:B------:R-:W-:Y:S01]  /*3ed0*/  FMUL.FTZ R82, R89, R176.reuse ;  /* 0x000000b059527220 */ /* 0x080fe20000410000 */
[----:B------:R-:W-:Y:S01]  /*3ee0*/  IADD3.X R89, R174, c[0x0][0x24c], RZ, P6, !PT ;  /* 0x00009300ae597a10 */ /* 0x000fe200037fe4ff */
[-C--:B------:R-:W-:Y:S01]  /*3ef0*/  FMUL.FTZ R81, R90, R176.reuse ;  /* 0x000000b05a517220 */ /* 0x080fe20000410000 */
[----:B------:R0:W-:Y:S01]  /*3f00*/  STG.E.128 [R86.64], R76 ;  /* 0x0000004c56007986 */ /* 0x0001e2000c101d04 */
[----:B------:R-:W-:-:S03]  /*3f10*/  FMUL.FTZ R83, R96, R176 ;  /* 0x000000b060537220 */ /* 0x000fc60000410000 */
[----:B------:R0:W-:Y:S04]  /*3f20*/  @P2 STG.E.128 [R84.64], R72 ;  /* 0x0000004854002986 */ /* 0x0001e8000c101d04 */
[----:B------:R0:W-:Y:S02]  /*3f30*/  STG.E.128 [R88.64], R80 ;  /* 0x0000005058007986 */ /* 0x0001e4000c101d04 */
[----:B0-----:R-:W-:Y:S01]  /*3f40*/  @P0 CALL.REL.NOINC `(.L_x_11492) ;  /* 0x0000001000000944 */ /* 0x001fe20003c00000 */
[----:B------:R-:W-:Y:S05]  /*3f50*/  BRA `(.L_x_11493) ;  /* 0xffffcd0000007947 */ /* 0x000fea000383ffff */
.L_x_11492:
        /* <DEDUP_REMOVED lines=80> */
.L_x_11480:
[----:B------:R-:W0:Y:S01]  /*4460*/  S2R R2, SR_TID.X ;  /* 0x0000000000027919 */ /* 0x000e220000002100 */
[----:B------:R-:W1:Y:S01]  /*4470*/  S2UR UR6, SR_CTAID.X ;  /* 0x00000000000679c3 */ /* 0x000e620000002500 */
[----:B------:R-:W-:Y:S01]  /*4480*/  HFMA2.MMA R5, -RZ, RZ, 0, 9.5367431640625e-07 ;  /* 0x00000010ff057435 */ /* 0x000fe200000001ff */
[----:B0-----:R-:W-:-:S02]  /*4490*/  LOP3.LUT R3, R2, 0x7f, RZ, 0xc0, !PT ;  /* 0x0000007f02037812 */ /* 0x001fc400078ec0ff */
[----:B-1----:R-:W-:-:S05]  /*44a0*/  LEA.HI R0, R2, UR6, RZ, 0x19 ;  /* 0x0000000602007c11 */ /* 0x002fca000f8fc8ff */
[----:B------:R-:W-:-:S05]  /*44b0*/  IMAD R0, R0, c[0x0][0x168], RZ ;  /* 0x00005a0000007a24 */ /* 0x000fca00078e02ff */
[----:B------:R-:W-:-:S05]  /*44c0*/  LEA.HI R0, R0, R3, RZ, 0x1e ;  /* 0x0000000300007211 */ /* 0x000fca00078ff0ff */
[----:B------:R-:W-:-:S04]  /*44d0*/  IMAD.WIDE.U32 R2, R0, R5, c[0x0][0x220] ;  /* 0x0000880000027625 */ /* 0x000fc800078e0005 */
[----:B------:R-:W-:Y:S01]  /*44e0*/  IMAD.WIDE.U32 R4, R0, R5, c[0x0][0x228] ;  /* 0x00008a0000047625 */ /* 0x000fe200078e0005 */
[----:B------:R-:W-:Y:S04]  /*44f0*/  STG.E.128 [R2.64], R32 ;  /* 0x0000002002007986 */ /* 0x000fe8000c101d04 */
        /* <DEDUP_REMOVED lines=20> */
.L_x_11481:
[----:B------:R-:W-:Y:S01]  /*4640*/  HFMA2.MMA R79, -RZ, RZ, 0, 9.5367431640625e-07 ;  /* 0x00000010ff4f7435 */ /* 0x000fe200000001ff */
[----:B------:R-:W-:-:S02]  /*4650*/  MOV R77, R96 ;  /* 0x00000060004d7202 */ /* 0x000fc40000000f00 */
[----:B------:R-:W-:Y:S02]  /*4660*/  MOV R110, 0x1f ;  /* 0x0000001f006e7802 */ /* 0x000fe40000000f00 */
[----:B------:R-:W-:Y:S02]  /*4670*/  MOV R108, 0xffffffff ;  /* 0xffffffff006c7802 */ /* 0x000fe40000000f00 */
[----:B------:R-:W-:Y:S02]  /*4680*/  MOV R76, 0x46a0 ;  /* 0x000046a0004c7802 */ /* 0x000fe40000000f00 */
[----:B-----5:R-:W-:Y:S05]  /*4690*/  CALL.REL.NOINC `($__internal_161_$__cuda_sm70_shflsync_down_p) ;  /* 0x0000046000007944 */ /* 0x020fea0003c00000 */
[----:B-1----:R-:W-:Y:S01]  /*46a0*/  MOV R97, R79 ;  /* 0x0000004f00617202 */ /* 0x002fe20000000f00 */
[----:B------:R-:W-:Y:S05]  /*46b0*/  BRA `(.L_x_11494) ;  /* 0xffffe19000007947 */ /* 0x000fea000383ffff */
.L_x_11482:
[----:B------:R-:W-:Y:S01]  /*46c0*/  HFMA2.MMA R79, -RZ, RZ, 0, 9.5367431640625e-07 ;  /* 0x00000010ff4f7435 */ /* 0x000fe200000001ff */
[----:B------:R-:W-:Y:S02]  /*46d0*/  MOV R77, R78 ;  /* 0x0000004e004d7202 */ /* 0x000fe40000000f00 */
[----:B------:R-:W-:Y:S02]  /*46e0*/  MOV R110, 0x1f ;  /* 0x0000001f006e7802 */ /* 0x000fe40000000f00 */
[----:B------:R-:W-:-:S02]  /*46f0*/  MOV R108, 0xffffffff ;  /* 0xffffffff006c7802 */ /* 0x000fc40000000f00 */
[----:B------:R-:W-:Y:S02]  /*4700*/  MOV R76, 0x4720 ;  /* 0x00004720004c7802 */ /* 0x000fe40000000f00 */
[----:B01---5:R-:W-:Y:S05]  /*4710*/  CALL.REL.NOINC `($__internal_161_$__cuda_sm70_shflsync_down_p) ;  /* 0x000003e000007944 */ /* 0x023fea0003c00000 */
[----:B------:R-:W-:Y:S01]  /*4720*/  FADD.FTZ R96, R96, R97 ;  /* 0x0000006160607221 */ /* 0x000fe20000010000 */
[----:B------:R-:W-:Y:S01]  /*4730*/  MOV R110, 0x1f ;  /* 0x0000001f006e7802 */ /* 0x000fe20000000f00 */
[----:B-1----:R-:W-:Y:S01]  /*4740*/  FADD.FTZ R78, R78, R79 ;  /* 0x0000004f4e4e7221 */ /* 0x002fe20000010000 */
[----:B------:R-:W-:Y:S01]  /*4750*/  HFMA2.MMA R79, -RZ, RZ, 0, 4.76837158203125e-07 ;  /* 0x00000008ff4f7435 */ /* 0x000fe200000001ff */
[----:B------:R-:W-:Y:S02]  /*4760*/  MOV R108, 0xffffffff ;  /* 0xffffffff006c7802 */ /* 0x000fe40000000f00 */
[----:B------:R-:W-:Y:S02]  /*4770*/  MOV R77, R96 ;  /* 0x00000060004d7202 */ /* 0x000fe40000000f00 */
[----:B------:R-:W-:Y:S02]  /*4780*/  MOV R76, 0x47a0 ;  /* 0x000047a0004c7802 */ /* 0x000fe40000000f00 */
[----:B------:R-:W-:Y:S05]  /*4790*/  CALL.REL.NOINC `($__internal_161_$__cuda_sm70_shflsync_down_p) ;  /* 0x0000036000007944 */ /* 0x000fea0003c00000 */
[----:B-1----:R-:W-:Y:S01]  /*47a0*/  MOV R97, R79 ;  /* 0x0000004f00617202 */ /* 0x002fe20000000f00 */
[----:B------:R-:W-:Y:S01]  /*47b0*/  HFMA2.MMA R79, -RZ, RZ, 0, 4.76837158203125e-07 ;  /* 0x00000008ff4f7435 */ /* 0x000fe200000001ff */
[----:B------:R-:W-:-:S02]  /*47c0*/  MOV R77, R78 ;  /* 0x0000004e004d7202 */ /* 0x000fc40000000f00 */
[----:B------:R-:W-:Y:S02]  /*47d0*/  MOV R110, 0x1f ;  /* 0x0000001f006e7802 */ /* 0x000fe40000000f00 */
[----:B------:R-:W-:Y:S02]  /*47e0*/  MOV R108, 0xffffffff ;  /* 0xffffffff006c7802 */ /* 0x000fe40000000f00 */
[----:B------:R-:W-:Y:S02]  /*47f0*/  MOV R76, 0x4810 ;  /* 0x00004810004c7802 */ /* 0x000fe40000000f00 */
[----:B------:R-:W-:Y:S05]  /*4800*/  CALL.REL.NOINC `($__internal_161_$__cuda_sm70_shflsync_down_p) ;  /* 0x000002f000007944 */ /* 0x000fea0003c00000 */
[----:B------:R-:W-:Y:S01]  /*4810*/  FADD.FTZ R96, R97, R96 ;  /* 0x0000006061607221 */ /* 0x000fe20000010000 */
[----:B------:R-:W-:Y:S01]  /*4820*/  MOV R110, 0x1f ;  /* 0x0000001f006e7802 */ /* 0x000fe20000000f00 */
[----:B-1----:R-:W-:Y:S01]  /*4830*/  FADD.FTZ R78, R78, R79 ;  /* 0x0000004f4e4e7221 */ /* 0x002fe20000010000 */
[----:B------:R-:W-:Y:S01]  /*4840*/  HFMA2.MMA R79, -RZ, RZ, 0, 2.384185791015625e-07 ;  /* 0x00000004ff4f7435 */ /* 0x000fe200000001ff */
[----:B------:R-:W-:Y:S02]  /*4850*/  MOV R108, 0xffffffff ;  /* 0xffffffff006c7802 */ /* 0x000fe40000000f00 */
[----:B------:R-:W-:-:S02]  /*4860*/  MOV R77, R96 ;  /* 0x00000060004d7202 */ /* 0x000fc40000000f00 */
[----:B------:R-:W-:Y:S02]  /*4870*/  MOV R76, 0x4890 ;  /* 0x00004890004c7802 */ /* 0x000fe40000000f00 */
[----:B------:R-:W-:Y:S05]  /*4880*/  CALL.REL.NOINC `($__internal_161_$__cuda_sm70_shflsync_down_p) ;  /* 0x0000027000007944 */ /* 0x000fea0003c00000 */
[----:B-1----:R-:W-:Y:S01]  /*4890*/  MOV R97, R79 ;  /* 0x0000004f00617202 */ /* 0x002fe20000000f00 */
[----:B------:R-:W-:Y:S01]  /*48a0*/  HFMA2.MMA R79, -RZ, RZ, 0, 2.384185791015625e-07 ;  /* 0x00000004ff4f7435 */ /* 0x000fe200000001ff */
[----:B------:R-:W-:Y:S02]  /*48b0*/  MOV R77, R78 ;  /* 0x0000004e004d7202 */ /* 0x000fe40000000f00 */
[----:B------:R-:W-:Y:S02]  /*48c0*/  MOV R110, 0x1f ;  /* 0x0000001f006e7802 */ /* 0x000fe40000000f00 */
[----:B------:R-:W-:Y:S02]  /*48d0*/  MOV R108, 0xffffffff ;  /* 0xffffffff006c7802 */ /* 0x000fe40000000f00 */
[----:B------:R-:W-:Y:S02]  /*48e0*/  MOV R76, 0x4900 ;  /* 0x00004900004c7802 */ /* 0x000fe40000000f00 */
[----:B------:R-:W-:Y:S05]  /*48f0*/  CALL.REL.NOINC `($__internal_161_$__cuda_sm70_shflsync_down_p) ;  /* 0x0000020000007944 */ /* 0x000fea0003c00000 */
[----:B------:R-:W-:Y:S01]  /*4900*/  FADD.FTZ R96, R97, R96 ;  /* 0x0000006061607221 */ /* 0x000fe20000010000 */
[----:B------:R-:W-:Y:S01]  /*4910*/  MOV R110, 0x1f ;  /* 0x0000001f006e7802 */ /* 0x000fe20000000f00 */
[----:B-1----:R-:W-:Y:S01]  /*4920*/  FADD.FTZ R78, R78, R79 ;  /* 0x0000004f4e4e7221 */ /* 0x002fe20000010000 */
[----:B------:R-:W-:Y:S01]  /*4930*/  HFMA2.MMA R79, -RZ, RZ, 0, 1.1920928955078125e-07 ;  /* 0x00000002ff4f7435 */ /* 0x000fe200000001ff */
[----:B------:R-:W-:-:S02]  /*4940*/  MOV R108, 0xffffffff ;  /* 0xffffffff006c7802 */ /* 0x000fc40000000f00 */
[----:B------:R-:W-:Y:S02]  /*4950*/  MOV R77, R96 ;  /* 0x00000060004d7202 */ /* 0x000fe40000000f00 */
[----:B------:R-:W-:Y:S02]  /*4960*/  MOV R76, 0x4980 ;  /* 0x00004980004c7802 */ /* 0x000fe40000000f00 */
[----:B------:R-:W-:Y:S05]  /*4970*/  CALL.REL.NOINC `($__internal_161_$__cuda_sm70_shflsync_down_p) ;  /* 0x0000018000007944 */ /* 0x000fea0003c00000 */
[----:B-1----:R-:W-:Y:S01]  /*4980*/  MOV R97, R79 ;  /* 0x0000004f00617202 */ /* 0x002fe20000000f00 */
[----:B------:R-:W-:Y:S01]  /*4990*/  HFMA2.MMA R79, -RZ, RZ, 0, 1.1920928955078125e-07 ;  /* 0x00000002ff4f7435 */ /* 0x000fe200000001ff */
[----:B------:R-:W-:Y:S02]  /*49a0*/  MOV R77, R78 ;  /* 0x0000004e004d7202 */ /* 0x000fe40000000f00 */
[----:B------:R-:W-:Y:S02]  /*49b0*/  MOV R110, 0x1f ;  /* 0x0000001f006e7802 */ /* 0x000fe40000000f00 */
[----:B------:R-:W-:Y:S02]  /*49c0*/  MOV R108, 0xffffffff ;  /* 0xffffffff006c7802 */ /* 0x000fe40000000f00 */
[----:B------:R-:W-:-:S02]  /*49d0*/  MOV R76, 0x49f0 ;  /* 0x000049f0004c7802 */ /* 0x000fc40000000f00 */
[----:B------:R-:W-:Y:S05]  /*49e0*/  CALL.REL.NOINC `($__internal_161_$__cuda_sm70_shflsync_down_p) ;  /* 0x0000011000007944 */ /* 0x000fea0003c00000 */
[----:B------:R-:W-:Y:S01]  /*49f0*/  FADD.FTZ R96, R97, R96 ;  /* 0x0000006061607221 */ /* 0x000fe20000010000 */
[----:B------:R-:W-:Y:S01]  /*4a00*/  MOV R110, 0x1f ;  /* 0x0000001f006e7802 */ /* 0x000fe20000000f00 */
[----:B-1----:R-:W-:Y:S01]  /*4a10*/  FADD.FTZ R78, R78, R79 ;  /* 0x0000004f4e4e7221 */ /* 0x002fe20000010000 */
[----:B------:R-:W-:Y:S01]  /*4a20*/  HFMA2.MMA R79, -RZ, RZ, 0, 5.9604644775390625e-08 ;  /* 0x00000001ff4f7435 */ /* 0x000fe200000001ff */
[----:B------:R-:W-:-:S02]  /*4a30*/  MOV R108, 0xffffffff ;  /* 0xffffffff006c7802 */ /* 0x000fc40000000f00 */
[----:B------:R-:W-:Y:S02]  /*4a40*/  MOV R77, R96 ;  /* 0x00000060004d7202 */ /* 0x000fe40000000f00 */
[----:B------:R-:W-:Y:S02]  /*4a50*/  MOV R76, 0x4a70 ;  /* 0x00004a70004c7802 */ /* 0x000fe40000000f00 */
[----:B------:R-:W-:Y:S05]  /*4a60*/  CALL.REL.NOINC `($__internal_161_$__cuda_sm70_shflsync_down_p) ;  /* 0x0000009000007944 */ /* 0x000fea0003c00000 */
[----:B-1----:R-:W-:Y:S01]  /*4a70*/  MOV R97, R79 ;  /* 0x0000004f00617202 */ /* 0x002fe20000000f00 */
[----:B------:R-:W-:Y:S01]  /*4a80*/  HFMA2.MMA R79, -RZ, RZ, 0, 5.9604644775390625e-08 ;  /* 0x00000001ff4f7435 */ /* 0x000fe200000001ff */
[----:B------:R-:W-:Y:S02]  /*4a90*/  MOV R77, R78 ;  /* 0x0000004e004d7202 */ /* 0x000fe40000000f00 */
[----:B------:R-:W-:Y:S02]  /*4aa0*/  MOV R110, 0x1f ;  /* 0x0000001f006e7802 */ /* 0x000fe40000000f00 */
[----:B------:R-:W-:Y:S02]  /*4ab0*/  MOV R108, 0xffffffff ;  /* 0xffffffff006c7802 */ /* 0x000fe40000000f00 */
[----:B------:R-:W-:-:S02]  /*4ac0*/  MOV R76, 0x4ae0 ;  /* 0x00004ae0004c7802 */ /* 0x000fc40000000f00 */
[----:B------:R-:W-:Y:S05]  /*4ad0*/  CALL.REL.NOINC `($__internal_161_$__cuda_sm70_shflsync_down_p) ;  /* 0x0000002000007944 */ /* 0x000fea0003c00000 */
[----:B-1----:R-:W-:Y:S01]  /*4ae0*/  MOV R77, R79 ;  /* 0x0000004f004d7202 */ /* 0x002fe20000000f00 */
[----:B------:R-:W-:Y:S05]  /*4af0*/  BRA `(.L_x_11495) ;  /* 0xffffde7000007947 */ /* 0x000fea000383ffff */
        .weak           $__internal_161_$__cuda_sm70_shflsync_down_p
        .type           $__internal_161_$__cuda_sm70_shflsync_down_p,@function
        .size           $__internal_161_$__cuda_sm70_shflsync_down_p,(.L_x_14379 - $__internal_161_$__cuda_sm70_shflsync_down_p)
$__internal_161_$__cuda_sm70_shflsync_down_p:
[----:B------:R-:W-:Y:S04]  /*4b00*/  WARPSYNC R108 ;  /* 0x0000006c00007348 */ /* 0x000fe80003800000 */
[----:B------:R0:W1:Y:S02]  /*4b10*/  SHFL.DOWN PT, R79, R77, R79, R110 ;  /* 0x0800004f4d4f7389 */ /* 0x00006400000e006e */
[----:B0-----:R-:W-:-:S06]  /*4b20*/  HFMA2.MMA R77, -RZ, RZ, 0, 0 ;  /* 0x00000000ff4d7435 */ /* 0x001fcc00000001ff */
[----:B------:R-:W-:Y:S05]  /*4b30*/  RET.REL.NODEC R76 `(_ZN10layer_norm13ln_bwd_kernelINS_13Kernel_traitsI6__halfffffjLj5120ELj1ELj1ELj4ELj16ENS_18Kernel_traits_baseILj5120ES2_ffffjLj128EEEEELb0ELb0ELb0ELb1EEEvNS_9BwdParamsE) ;  /* 0xffffb4c04c007950 */ /* 0x000fea0003c3ffff */
.L_x_11496:
        /* <DEDUP_REMOVED lines=12> */
.L_x_14379:


//--------------------- .text._ZN10layer_norm13ln_bwd_kernelINS_13Kernel_traitsI6__halfffffjLj5120ELj1ELj1ELj4ELj16ENS_18Kernel_traits_baseILj5120ES2_ffffjLj128EEEEELb0ELb0ELb1ELb0EEEvNS_9BwdParamsE --------------------------
	.section	.text._ZN10layer_norm13ln_bwd_kernelINS_13Kernel_traitsI6__halfffffjLj5120ELj1ELj1ELj4ELj16ENS_18Kernel_traits_baseILj5120ES2_ffffjLj128EEEEELb0ELb0ELb1ELb0EEEvNS_9BwdParamsE,"ax",@progbits
	.sectioninfo	@"SHI_REGISTERS=255"
	.align	128
        .global         _ZN10layer_norm13ln_bwd_kernelINS_13Kernel_traitsI6__halfffffjLj5120ELj1ELj1ELj4ELj16ENS_18Kernel_traits_baseILj5120ES2_ffffjLj128EEEEELb0ELb0ELb1ELb0EEEvNS_9BwdParamsE
        .type           _ZN10layer_norm13ln_bwd_kernelINS_13Kernel_traitsI6__halfffffjLj5120ELj1ELj1ELj4ELj16ENS_18Kernel_traits_baseILj5120ES2_ffffjLj128EEEEELb0ELb0ELb1ELb0EEEvNS_9BwdParamsE,@function
        .size           _ZN10layer_norm13ln_bwd_kernelINS_13Kernel_traitsI6__halfffffjLj5120ELj1ELj1ELj4ELj16ENS_18Kernel_traits_baseILj5120ES2_ffffjLj128EEEEELb0ELb0ELb1ELb0EEEvNS_9BwdParamsE,(.L_x_14380 - _ZN10layer_norm13ln_bwd_kernelINS_13Kernel_traitsI6__halfffffjLj5120ELj1ELj1ELj4ELj16ENS_18Kernel_traits_baseILj5120ES2_ffffjLj128EEEEELb0ELb0ELb1ELb0EEEvNS_9BwdParamsE)
        .other          _ZN10layer_norm13ln_bwd_kernelINS_13Kernel_traitsI6__halfffffjLj5120ELj1ELj1ELj4ELj16ENS_18Kernel_traits_baseILj5120ES2_ffffjLj128EEEEELb0ELb0ELb1ELb0EEEvNS_9BwdParamsE,@"STO_CUDA_ENTRY STV_DEFAULT"
_ZN10layer_norm13ln_bwd_kernelINS_13Kernel_traitsI6__halfffffjLj5120ELj1ELj1ELj4ELj16ENS_18Kernel_traits_baseILj5120ES2_ffffjLj128EEEEELb0ELb0ELb1ELb0EEEvNS_9BwdParamsE:
.text._ZN10layer_norm13ln_bwd_kernelINS_13Kernel_traitsI6__halfffffjLj5120ELj1ELj1ELj4ELj16ENS_18Kernel_traits_baseILj5120ES2_ffffjLj128EEEEELb0ELb0ELb1ELb0EEEvNS_9BwdParamsE:
[----:B------:R-:W-:Y:S02]  /*0000*/  MOV R1, c[0x0][0x28] ;  /* 0x00000a0000017a02 */ /* 0x000fe40000000f00 */
[----:B------:R-:W0:Y:S01]  /*0010*/  S2R R112, SR_TID.X ;  /* 0x0000000000707919 */ /* 0x000e220000002100 */
[----:B------:R-:W-:Y:S01]  /*0020*/  IMAD.MOV.U32 R0, RZ, RZ, c[0x0][0x168] ;  /* 0x00005a00ff007624 */ /* 0x000fe200078e00ff */
[----:B------:R-:W-:Y:S01]  /*0030*/  ULDC.64 UR4, c[0x0][0x118] ;  /* 0x0000460000047ab9 */ /* 0x000fe20000000a00 */
[----:B------:R-:W-:-:S03]  /*0040*/  IADD3 R1, R1, -0x40, RZ ;  /* 0xffffffc001017810 */ /* 0x000fc60007ffe0ff */
        /* <DEDUP_REMOVED lines=9> */
[C---:B------:R-:W-:Y:S02]  /*00e0*/  ISETP.GE.U32.AND P5, PT, R4.reuse, 0x280, PT ;  /* 0x000002800400780c */ /* 0x040fe40003fa6070 */
[----:B------:R-:W-:Y:S02]  /*00f0*/  P2R R42, PR, RZ, 0x40 ;  /* 0x00000040ff2a7803 */ /* 0x000fe40000000000 */
[C---:B------:R-:W-:Y:S02]  /*0100*/  ISETP.GE.U32.AND P4, PT, R4.reuse, 0x300, PT ;  /* 0x000003000400780c */ /* 0x040fe40003f86070 */
[----:B------:R-:W-:Y:S01]  /*0110*/  @P0 MOV R3, 0x8 ;  /* 0x0000000800030802 */ /* 0x000fe20000000f00 */
[----:B------:R-:W-:Y:S01]  /*0120*/  @P2 IMAD.MOV.U32 R27, RZ, RZ, 0x8 ;  /* 0x00000008ff1b2424 */ /* 0x000fe200078e00ff */
[----:B------:R-:W-:Y:S02]  /*0130*/  ISETP.GE.U32.AND P3, PT, R4, 0x380, PT ;  /* 0x000003800400780c */ /* 0x000fe40003f66070 */
[----:B------:R-:W-:Y:S01]  /*0140*/  @P1 MOV R29, 0x8 ;  /* 0x00000008001d1802 */ /* 0x000fe20000000f00 */
[C---:B------:R-:W-:Y:S01]  /*0150*/  @P0 IMAD.WIDE.U32 R2, R0.reuse, R3, c[0x0][0x1b0] ;  /* 0x00006c0000020625 */ /* 0x040fe200078e0003 */
[----:B------:R-:W-:-:S02]  /*0160*/  @P0 LOP3.LUT R0, R0, 0x80, RZ, 0xfc, !PT ;  /* 0x0000008000000812 */ /* 0x000fc400078efcff */
[----:B------:R-:W-:Y:S01]  /*0170*/  @P5 MOV R33, 0x8 ;  /* 0x0000000800215802 */ /* 0x000fe20000000f00 */
[----:B------:R-:W-:Y:S01]  /*0180*/  @P6 IMAD.MOV.U32 R31, RZ, RZ, 0x8 ;  /* 0x00000008ff1f6424 */ /* 0x000fe200078e00ff */
[----:B------:R0:W5:Y:S01]  /*0190*/  @P0 LDG.E.64 R6, [R2.64] ;  /* 0x0000000402060981 */ /* 0x000162000c1e1b00 */
[C---:B------:R-:W-:Y:S01]  /*01a0*/  @P2 IMAD.WIDE.U32 R26, R0.reuse, R27, c[0x0][0x1b0] ;  /* 0x00006c00001a2625 */ /* 0x040fe200078e001b */
[----:B------:R-:W-:Y:S01]  /*01b0*/  @P2 IADD3 R0, R0, 0x80, RZ ;  /* 0x0000008000002810 */ /* 0x000fe20007ffe0ff */
[----:B------:R-:W1:Y:S01]  /*01c0*/  S2UR UR6, SR_CTAID.X ;  /* 0x00000000000679c3 */ /* 0x000e620000002500 */
[----:B------:R-:W-:Y:S01]  /*01d0*/  P2R R5, PR, RZ, 0x20 ;  /* 0x00000020ff057803 */ /* 0x000fe20000000000 */
[----:B------:R-:W-:Y:S02]  /*01e0*/  @P4 IMAD.MOV.U32 R35, RZ, RZ, 0x8 ;  /* 0x00000008ff234424 */ /* 0x000fe400078e00ff */
[C---:B------:R-:W-:Y:S01]  /*01f0*/  @P1 IMAD.WIDE.U32 R28, R0.reuse, R29, c[0x0][0x1b0] ;  /* 0x00006c00001c1625 */ /* 0x040fe200078e001d */
[----:B------:R-:W-:-:S05]  /*0200*/  @P1 IADD3 R0, R0, 0x80, RZ ;  /* 0x0000008000001810 */ /* 0x000fca0007ffe0ff */
[C---:B------:R-:W-:Y:S01]  /*0210*/  @P6 IMAD.WIDE.U32 R30, R0.reuse, R31, c[0x0][0x1b0] ;  /* 0x00006c00001e6625 */ /* 0x040fe200078e001f */
[----:B------:R-:W-:Y:S02]  /*0220*/  @P6 IADD3 R0, R0, 0x80, RZ ;  /* 0x0000008000006810 */ /* 0x000fe40007ffe0ff */
[C---:B------:R-:W-:Y:S02]  /*0230*/  ISETP.GE.U32.AND P6, PT, R4.reuse, 0x180, PT ;  /* 0x000001800400780c */ /* 0x040fe40003fc6070 */
[----:B------:R-:W-:Y:S01]  /*0240*/  ISETP.GE.U32.AND P0, PT, R4, 0x400, PT ;  /* 0x000004000400780c */ /* 0x000fe20003f06070 */
[C---:B------:R-:W-:Y:S01]  /*0250*/  @P5 IMAD.WIDE.U32 R32, R0.reuse, R33, c[0x0][0x1b0] ;  /* 0x00006c0000205625 */ /* 0x040fe200078e0021 */
[----:B------:R-:W-:-:S09]  /*0260*/  @P5 IADD3 R0, R0, 0x80, RZ ;  /* 0x0000008000005810 */ /* 0x000fd20007ffe0ff */
[----:B------:R2:W5:Y:S01]  /*0270*/  @P6 LDG.E.64 R10, [R28.64] ;  /* 0x000000041c0a6981 */ /* 0x000562000c1e1b00 */
[----:B------:R-:W-:-:S13]  /*0280*/  ISETP.NE.AND P6, PT, R42, RZ, PT ;  /* 0x000000ff2a00720c */ /* 0x000fda0003fc5270 */
[----:B------:R2:W5:Y:S01]  /*0290*/  @P6 LDG.E.64 R12, [R30.64] ;  /* 0x000000041e0c6981 */ /* 0x000562000c1e1b00 */
[----:B------:R-:W-:Y:S01]  /*02a0*/  @P4 IMAD.WIDE.U32 R34, R0, R35, c[0x0][0x1b0] ;  /* 0x00006c0000224625 */ /* 0x000fe200078e0023 */
[----:B------:R-:W-:Y:S02]  /*02b0*/  ISETP.GE.U32.AND P1, PT, R4, 0x480, PT ;  /* 0x000004800400780c */ /* 0x000fe40003f26070 */
[----:B------:R-:W-:Y:S02]  /*02c0*/  @P3 MOV R37, 0x8 ;  /* 0x0000000800253802 */ /* 0x000fe40000000f00 */
[----:B------:R-:W-:Y:S01]  /*02d0*/  @P4 IADD3 R0, R0, 0x80, RZ ;  /* 0x0000008000004810 */ /* 0x000fe20007ffe0ff */
[----:B------:R-:W-:Y:S01]  /*02e0*/  @P0 IMAD.MOV.U32 R39, RZ, RZ, 0x8 ;  /* 0x00000008ff270424 */ /* 0x000fe200078e00ff */
[----:B------:R-:W-:Y:S01]  /*02f0*/  ISETP.GE.U32.AND P2, PT, R4, 0x500, PT ;  /* 0x000005000400780c */ /* 0x000fe20003f46070 */
[----:B------:R3:W5:Y:S02]  /*0300*/  @P4 LDG.E.64 R16, [R34.64] ;  /* 0x0000000422104981 */ /* 0x000764000c1e1b00 */
[C---:B------:R-:W-:Y:S01]  /*0310*/  @P3 IMAD.WIDE.U32 R36, R0.reuse, R37, c[0x0][0x1b0] ;  /* 0x00006c0000243625 */ /* 0x040fe200078e0025 */
[----:B------:R-:W-:-:S03]  /*0320*/  @P3 IADD3 R0, R0, 0x80, RZ ;  /* 0x0000008000003810 */ /* 0x000fc60007ffe0ff */
[----:B------:R-:W-:Y:S01]  /*0330*/  @P1 MOV R41, 0x8 ;  /* 0x0000000800291802 */ /* 0x000fe20000000f00 */
[----:B------:R4:W5:Y:S01]  /*0340*/  @P3 LDG.E.64 R18, [R36.64] ;  /* 0x0000000424123981 */ /* 0x000962000c1e1b00 */
[C---:B------:R-:W-:Y:S01]  /*0350*/  @P0 IMAD.WIDE.U32 R38, R0.reuse, R39, c[0x0][0x1b0] ;  /* 0x00006c0000260625 */ /* 0x040fe200078e0027 */
[----:B------:R-:W-:Y:S02]  /*0360*/  @P0 IADD3 R0, R0, 0x80, RZ ;  /* 0x0000008000000810 */ /* 0x000fe40007ffe0ff */
[----:B------:R-:W-:Y:S01]  /*0370*/  ISETP.GE.U32.AND P5, PT, R4, 0x100, PT ;  /* 0x000001000400780c */ /* 0x000fe20003fa6070 */
[----:B0-----:R-:W-:Y:S01]  /*0380*/  @P2 IMAD.MOV.U32 R3, RZ, RZ, 0x8 ;  /* 0x00000008ff032424 */ /* 0x001fe200078e00ff */
[----:B------:R0:W5:Y:S01]  /*0390*/  @P0 LDG.E.64 R20, [R38.64] ;  /* 0x0000000426140981 */ /* 0x000162000c1e1b00 */
[C---:B------:R-:W-:Y:S01]  /*03a0*/  @P1 IMAD.WIDE.U32 R40, R0.reuse, R41, c[0x0][0x1b0] ;  /* 0x00006c0000281625 */ /* 0x040fe200078e0029 */
[----:B------:R-:W-:Y:S01]  /*03b0*/  @P1 IADD3 R0, R0, 0x80, RZ ;  /* 0x0000008000001810 */ /* 0x000fe20007ffe0ff */
[----:B------:R-:W-:Y:S01]  /*03c0*/  CS2R R108, SRZ ;  /* 0x00000000006c7805 */ /* 0x000fe2000001ff00 */
[----:B------:R-:W-:Y:S01]  /*03d0*/  CS2R R110, SRZ ;  /* 0x00000000006e7805 */ /* 0x000fe2000001ff00 */
[----:B------:R-:W-:Y:S01]  /*03e0*/  CS2R R104, SRZ ;  /* 0x0000000000687805 */ /* 0x000fe2000001ff00 */
[----:B------:R0:W5:Y:S01]  /*03f0*/  @P1 LDG.E.64 R22, [R40.64] ;  /* 0x0000000428161981 */ /* 0x000162000c1e1b00 */
[----:B------:R-:W-:-:S04]  /*0400*/  @P2 IMAD.WIDE.U32 R2, R0, R3, c[0x0][0x1b0] ;  /* 0x00006c0000022625 */ /* 0x000fc800078e0003 */
[----:B------:R2:W5:Y:S04]  /*0410*/  @P5 LDG.E.64 R8, [R26.64] ;  /* 0x000000041a085981 */ /* 0x000568000c1e1b00 */
[----:B------:R1:W5:Y:S01]  /*0420*/  @P2 LDG.E.64 R24, [R2.64] ;  /* 0x0000000402182981 */ /* 0x000362000c1e1b00 */
[----:B------:R-:W-:Y:S02]  /*0430*/  ISETP.NE.AND P5, PT, R5, RZ, PT ;  /* 0x000000ff0500720c */ /* 0x000fe40003fa5270 */
[----:B-1----:R-:W-:-:S04]  /*0440*/  LEA.HI R3, R112, UR6, RZ, 0x19 ;  /* 0x0000000670037c11 */ /* 0x002fc8000f8fc8ff */
[----:B------:R-:W-:-:S07]  /*0450*/  ISETP.GE.AND P2, PT, R3, c[0x0][0x164], PT ;  /* 0x0000590003007a0c */ /* 0x000fce0003f46270 */
[----:B------:R1:W5:Y:S01]  /*0460*/  @P5 LDG.E.64 R14, [R32.64] ;  /* 0x00000004200e5981 */ /* 0x000362000c1e1b00 */
        /* <DEDUP_REMOVED lines=33> */
[----:B----4-:R-:W-:Y:S01]  /*0680*/  CS2R R36, SRZ ;  /* 0x0000000000247805 */ /* 0x010fe2000001ff00 */
[----:B------:R-:W-:Y:S01]  /*0690*/  CS2R R38, SRZ ;  /* 0x0000000000267805 */ /* 0x000fe2000001ff00 */
[----:B-1----:R-:W-:Y:S01]  /*06a0*/  CS2R R32, SRZ ;  /* 0x0000000000207805 */ /* 0x002fe2000001ff00 */
[----:B---3--:R-:W-:Y:S01]  /*06b0*/  CS2R R34, SRZ ;  /* 0x0000000000227805 */ /* 0x008fe2000001ff00 */
[----:B------:R-:W-:Y:S05]  /*06c0*/  @P2 BRA `(.L_x_11497) ;  /* 0x0000606000002947 */ /* 0x000fea0003800000 */
[----:B--2--5:R-:W-:Y:S01]  /*06d0*/  MOV R0, R6 ;  /* 0x0000000600007202 */ /* 0x024fe20000000f00 */
[--C-:B------:R-:W-:Y:S01]  /*06e0*/  IMAD.MOV.U32 R2, RZ, RZ, R7.reuse ;  /* 0x000000ffff027224 */ /* 0x100fe200078e0007 */
[----:B------:R-:W-:Y:S01]  /*06f0*/  SHF.R.U64 R31, R6, 0x10, R7 ;  /* 0x00000010061f7819 */ /* 0x000fe20000001207 */
[----:B------:R-:W-:Y:S01]  /*0700*/  IMAD.MOV.U32 R6, RZ, RZ, R9 ;  /* 0x000000ffff067224 */ /* 0x000fe200078e0009 */
[----:B------:R-:W-:Y:S01]  /*0710*/  SHF.R.U32.HI R30, RZ, 0x10, R7 ;  /* 0x00000010ff1e7819 */ /* 0x000fe20000011607 */
[----:B------:R-:W-:Y:S01]  /*0720*/  HADD2.F32 R0, -RZ, R0.H0_H0 ;  /* 0x20000000ff007230 */ /* 0x000fe20000004100 */
[----:B------:R-:W-:Y:S01]  /*0730*/  MOV R5, R8 ;  /* 0x0000000800057202 */ /* 0x000fe20000000f00 */
[----:B------:R-:W-:Y:S01]  /*0740*/  HADD2.F32 R2, -RZ, R2.H0_H0 ;  /* 0x20000002ff027230 */ /* 0x000fe20000004100 */
[----:B------:R-:W-:Y:S01]  /*0750*/  SHF.R.U64 R29, R8, 0x10, R9 ;  /* 0x00000010081d7819 */ /* 0x000fe20000001209 */
[----:B------:R-:W-:Y:S01]  /*0760*/  IMAD.MOV.U32 R8, RZ, RZ, R11 ;  /* 0x000000ffff087224 */ /* 0x000fe200078e000b */
[----:B------:R-:W-:Y:S01]  /*0770*/  SHF.R.U32.HI R28, RZ, 0x10, R9 ;  /* 0x00000010ff1c7819 */ /* 0x000fe20000011609 */
[----:B------:R0:W-:Y:S01]  /*0780*/  STL [R1+0x3c], R0 ;  /* 0x00003c0001007387 */ /* 0x0001e20000100800 */
[----:B------:R-:W-:Y:S01]  /*0790*/  MOV R7, R10 ;  /* 0x0000000a00077202 */ /* 0x000fe20000000f00 */
[----:B------:R-:W-:Y:S01]  /*07a0*/  HADD2.F32 R5, -RZ, R5.H0_H0 ;  /* 0x20000005ff057230 */ /* 0x000fe20000004100 */
[----:B------:R-:W-:Y:S01]  /*07b0*/  SHF.R.U64 R27, R10, 0x10, R11 ;  /* 0x000000100a1b7819 */ /* 0x000fe2000000120b */
[----:B------:R-:W-:Y:S01]  /*07c0*/  IMAD.MOV.U32 R10, RZ, RZ, R13 ;  /* 0x000000ffff0a7224 */ /* 0x000fe200078e000d */
[----:B------:R-:W-:Y:S01]  /*07d0*/  SHF.R.U32.HI R26, RZ, 0x10, R11 ;  /* 0x00000010ff1a7819 */ /* 0x000fe2000001160b */
[----:B------:R-:W-:Y:S01]  /*07e0*/  IMAD.MOV.U32 R250, RZ, RZ, R15 ;  /* 0x000000fffffa7224 */ /* 0x000fe200078e000f */
[----:B------:R-:W-:Y:S01]  /*07f0*/  MOV R9, R12 ;  /* 0x0000000c00097202 */ /* 0x000fe20000000f00 */
[----:B------:R-:W-:Y:S01]  /*0800*/  IMAD.MOV.U32 R246, RZ, RZ, R17 ;  /* 0x000000fffff67224 */ /* 0x000fe200078e0011 */
[--C-:B------:R-:W-:Y:S01]  /*0810*/  SHF.R.U64 R12, R12, 0x10, R13.reuse ;  /* 0x000000100c0c7819 */ /* 0x100fe2000000120d */
[----:B0-----:R-:W-:Y:S01]  /*0820*/  HADD2.F32 R0, -RZ, R30.H0_H0 ;  /* 0x2000001eff007230 */ /* 0x001fe20000004100 */
[----:B------:R-:W-:Y:S01]  /*0830*/  SHF.R.U32.HI R11, RZ, 0x10, R13 ;  /* 0x00000010ff0b7819 */ /* 0x000fe2000001160d */
[----:B------:R-:W-:Y:S01]  /*0840*/  HADD2.F32 R13, -RZ, R31.H0_H0 ;  /* 0x2000001fff0d7230 */ /* 0x000fe20000004100 */
[----:B------:R-:W-:Y:S01]  /*0850*/  MOV R252, R14 ;  /* 0x0000000e00fc7202 */ /* 0x000fe20000000f00 */
[----:B------:R-:W-:Y:S01]  /*0860*/  IMAD.MOV.U32 R242, RZ, RZ, R19 ;  /* 0x000000fffff27224 */ /* 0x000fe200078e0013 */
[----:B------:R-:W-:Y:S01]  /*0870*/  SHF.R.U64 R251, R14, 0x10, R15 ;  /* 0x000000100efb7819 */ /* 0x000fe2000000120f */
[----:B------:R-:W-:Y:S01]  /*0880*/  IMAD.MOV.U32 R238, RZ, RZ, R21 ;  /* 0x000000ffffee7224 */ /* 0x000fe200078e0015 */
[----:B------:R-:W-:Y:S01]  /*0890*/  STL [R1+0x38], R13 ;  /* 0x0000380d01007387 */ /* 0x000fe20000100800 */
[----:B------:R-:W-:Y:S01]  /*08a0*/  SHF.R.U32.HI R249, RZ, 0x10, R15 ;  /* 0x00000010fff97819 */ /* 0x000fe2000001160f */
[----:B------:R-:W-:Y:S01]  /*08b0*/  IMAD.MOV.U32 R234, RZ, RZ, R23 ;  /* 0x000000ffffea7224 */ /* 0x000fe200078e0017 */
[----:B------:R-:W-:Y:S01]  /*08c0*/  MOV R248, R16 ;  /* 0x0000001000f87202 */ /* 0x000fe20000000f00 */
[----:B------:R0:W-:Y:S01]  /*08d0*/  STL [R1+0x34], R2 ;  /* 0x0000340201007387 */ /* 0x0001e20000100800 */
[----:B------:R-:W-:Y:S01]  /*08e0*/  SHF.R.U64 R247, R16, 0x10, R17 ;  /* 0x0000001010f77819 */ /* 0x000fe20000001211 */
[----:B------:R-:W-:Y:S01]  /*08f0*/  IMAD.MOV.U32 R230, RZ, RZ, R25 ;  /* 0x000000ffffe67224 */ /* 0x000fe200078e0019 */
[----:B------:R-:W-:Y:S01]  /*0900*/  SHF.R.U32.HI R245, RZ, 0x10, R17 ;  /* 0x00000010fff57819 */ /* 0x000fe20000011611 */
[----:B------:R1:W-:Y:S01]  /*0910*/  STL [R1+0x30], R0 ;  /* 0x0000300001007387 */ /* 0x0003e20000100800 */
[----:B------:R-:W-:Y:S01]  /*0920*/  MOV R244, R18 ;  /* 0x0000001200f47202 */ /* 0x000fe20000000f00 */
[----:B------:R-:W-:Y:S01]  /*0930*/  HFMA2.MMA R227, -RZ, RZ, 0, 5.9604644775390625e-08 ;  /* 0x00000001ffe37435 */ /* 0x000fe200000001ff */
[--C-:B------:R-:W-:Y:S01]  /*0940*/  SHF.R.U64 R243, R18, 0x10, R19.reuse ;  /* 0x0000001012f37819 */ /* 0x100fe20000001213 */
[----:B------:R2:W-:Y:S01]  /*0950*/  STL [R1+0x2c], R5 ;  /* 0x00002c0501007387 */ /* 0x0005e20000100800 */
[----:B------:R-:W-:Y:S01]  /*0960*/  SHF.R.U32.HI R241, RZ, 0x10, R19 ;  /* 0x00000010fff17819 */ /* 0x000fe20000011613 */
[----:B0-----:R-:W-:Y:S01]  /*0970*/  HADD2.F32 R2, -RZ, R29.H0_H0 ;  /* 0x2000001dff027230 */ /* 0x001fe20000004100 */
[----:B------:R-:W-:Y:S01]  /*0980*/  MOV R240, R20 ;  /* 0x0000001400f07202 */ /* 0x000fe20000000f00 */
[----:B------:R-:W-:Y:S01]  /*0990*/  IMAD.MOV.U32 R109, RZ, RZ, RZ ;  /* 0x000000ffff6d7224 */ /* 0x000fe200078e00ff */
[--C-:B------:R-:W-:Y:S01]  /*09a0*/  SHF.R.U64 R239, R20, 0x10, R21.reuse ;  /* 0x0000001014ef7819 */ /* 0x100fe20000001215 */
[----:B-1----:R-:W-:Y:S01]  /*09b0*/  HADD2.F32 R0, -RZ, R6.H0_H0 ;  /* 0x20000006ff007230 */ /* 0x002fe20000004100 */
[----:B------:R0:W-:Y:S01]  /*09c0*/  STL [R1+0x28], R2 ;  /* 0x0000280201007387 */ /* 0x0001e20000100800 */
[----:B------:R-:W-:Y:S01]  /*09d0*/  SHF.R.U32.HI R237, RZ, 0x10, R21 ;  /* 0x00000010ffed7819 */ /* 0x000fe20000011615 */
[----:B------:R-:W-:Y:S01]  /*09e0*/  HADD2.F32 R252, -RZ, R252.H0_H0 ;  /* 0x200000fcfffc7230 */ /* 0x000fe20000004100 */
[----:B------:R-:W-:Y:S01]  /*09f0*/  MOV R236, R22 ;  /* 0x0000001600ec7202 */ /* 0x000fe20000000f00 */
[----:B--2---:R-:W-:Y:S01]  /*0a00*/  HADD2.F32 R5, -RZ, R28.H0_H0 ;  /* 0x2000001cff057230 */ /* 0x004fe20000004100 */
[----:B------:R1:W-:Y:S01]  /*0a10*/  STL [R1+0x24], R0 ;  /* 0x0000240001007387 */ /* 0x0003e20000100800 */
[--C-:B------:R-:W-:Y:S01]  /*0a20*/  SHF.R.U64 R235, R22, 0x10, R23.reuse ;  /* 0x0000001016eb7819 */ /* 0x100fe20000001217 */
[----:B------:R-:W-:Y:S01]  /*0a30*/  HADD2.F32 R251, -RZ, R251.H0_H0 ;  /* 0x200000fbfffb7230 */ /* 0x000fe20000004100 */
[----:B------:R-:W-:Y:S01]  /*0a40*/  SHF.R.U32.HI R233, RZ, 0x10, R23 ;  /* 0x00000010ffe97819 */ /* 0x000fe20000011617 */
[----:B------:R2:W-:Y:S01]  /*0a50*/  STL [R1+0x20], R5 ;  /* 0x0000200501007387 */ /* 0x0005e20000100800 */
[----:B0-----:R-:W-:Y:S01]  /*0a60*/  HADD2.F32 R2, -RZ, R7.H0_H0 ;  /* 0x20000007ff027230 */ /* 0x001fe20000004100 */
[----:B------:R-:W-:Y:S01]  /*0a70*/  MOV R232, R24 ;  /* 0x0000001800e87202 */ /* 0x000fe20000000f00 */
[----:B------:R-:W-:Y:S01]  /*0a80*/  HADD2.F32 R250, -RZ, R250.H0_H0 ;  /* 0x200000fafffa7230 */ /* 0x000fe20000004100 */
[--C-:B------:R-:W-:Y:S01]  /*0a90*/  SHF.R.U64 R231, R24, 0x10, R25.reuse ;  /* 0x0000001018e77819 */ /* 0x100fe20000001219 */
[----:B------:R-:W-:Y:S01]  /*0aa0*/  HADD2.F32 R249, -RZ, R249.H0_H0 ;  /* 0x200000f9fff97230 */ /* 0x000fe20000004100 */
[----:B------:R0:W-:Y:S01]  /*0ab0*/  STL [R1+0x1c], R2 ;  /* 0x00001c0201007387 */ /* 0x0001e20000100800 */
[----:B-1----:R-:W-:Y:S01]  /*0ac0*/  HADD2.F32 R0, -RZ, R27.H0_H0 ;  /* 0x2000001bff007230 */ /* 0x002fe20000004100 */
[----:B------:R-:W-:Y:S01]  /*0ad0*/  SHF.R.U32.HI R229, RZ, 0x10, R25 ;  /* 0x00000010ffe57819 */ /* 0x000fe20000011619 */
[----:B------:R-:W-:-:S02]  /*0ae0*/  HADD2.F32 R248, -RZ, R248.H0_H0 ;  /* 0x200000f8fff87230 */ /* 0x000fc40000004100 */
[----:B--2---:R-:W-:Y:S01]  /*0af0*/  HADD2.F32 R5, -RZ, R8.H0_H0 ;  /* 0x20000008ff057230 */ /* 0x004fe20000004100 */
[----:B------:R1:W-:Y:S01]  /*0b00*/  STL [R1+0x18], R0 ;  /* 0x0000180001007387 */ /* 0x0003e20000100800 */
[----:B------:R-:W-:Y:S02]  /*0b10*/  HADD2.F32 R247, -RZ, R247.H0_H0 ;  /* 0x200000f7fff77230 */ /* 0x000fe40000004100 */
[----:B------:R-:W-:Y:S01]  /*0b20*/  HADD2.F32 R246, -RZ, R246.H0_H0 ;  /* 0x200000f6fff67230 */ /* 0x000fe20000004100 */
[----:B------:R2:W-:Y:S01]  /*0b30*/  STL [R1+0x14], R5 ;  /* 0x0000140501007387 */ /* 0x0005e20000100800 */
[----:B0-----:R-:W-:Y:S02]  /*0b40*/  HADD2.F32 R2, -RZ, R26.H0_H0 ;  /* 0x2000001aff027230 */ /* 0x001fe40000004100 */
[----:B------:R-:W-:Y:S02]  /*0b50*/  HADD2.F32 R245, -RZ, R245.H0_H0 ;  /* 0x200000f5fff57230 */ /* 0x000fe40000004100 */
[----:B------:R-:W-:Y:S01]  /*0b60*/  HADD2.F32 R244, -RZ, R244.H0_H0 ;  /* 0x200000f4fff47230 */ /* 0x000fe20000004100 */
[----:B------:R0:W-:Y:S01]  /*0b70*/  STL [R1+0x10], R2 ;  /* 0x0000100201007387 */ /* 0x0001e20000100800 */
[----:B-1----:R-:W-:-:S02]  /*0b80*/  HADD2.F32 R0, -RZ, R9.H0_H0 ;  /* 0x20000009ff007230 */ /* 0x002fc40000004100 */
[----:B------:R-:W-:Y:S02]  /*0b90*/  HADD2.F32 R243, -RZ, R243.H0_H0 ;  /* 0x200000f3fff37230 */ /* 0x000fe40000004100 */
[----:B--2---:R-:W-:Y:S01]  /*0ba0*/  HADD2.F32 R5, -RZ, R12.H0_H0 ;  /* 0x2000000cff057230 */ /* 0x004fe20000004100 */
[----:B------:R1:W-:Y:S01]  /*0bb0*/  STL [R1+0xc], R0 ;  /* 0x00000c0001007387 */ /* 0x0003e20000100800 */
[----:B------:R-:W-:Y:S02]  /*0bc0*/  HADD2.F32 R242, -RZ, R242.H0_H0 ;  /* 0x200000f2fff27230 */ /* 0x000fe40000004100 */
[----:B------:R-:W-:Y:S01]  /*0bd0*/  HADD2.F32 R241, -RZ, R241.H0_H0 ;  /* 0x200000f1fff17230 */ /* 0x000fe20000004100 */
[----:B------:R2:W-:Y:S01]  /*0be0*/  STL [R1+0x8], R5 ;  /* 0x0000080501007387 */ /* 0x0005e20000100800 */
[----:B0-----:R-:W-:Y:S02]  /*0bf0*/  HADD2.F32 R2, -RZ, R10.H0_H0 ;  /* 0x2000000aff027230 */ /* 0x001fe40000004100 */
[----:B------:R-:W-:-:S02]  /*0c00*/  HADD2.F32 R240, -RZ, R240.H0_H0 ;  /* 0x200000f0fff07230 */ /* 0x000fc40000004100 */
[----:B------:R-:W-:Y:S01]  /*0c10*/  HADD2.F32 R239, -RZ, R239.H0_H0 ;  /* 0x200000efffef7230 */ /* 0x000fe20000004100 */
[----:B------:R2:W-:Y:S01]  /*0c20*/  STL [R1+0x4], R2 ;  /* 0x0000040201007387 */ /* 0x0005e20000100800 */
[----:B-1----:R-:W-:Y:S02]  /*0c30*/  HADD2.F32 R0, -RZ, R11.H0_H0 ;  /* 0x2000000bff007230 */ /* 0x002fe40000004100 */
[----:B------:R-:W-:Y:S02]  /*0c40*/  HADD2.F32 R238, -RZ, R238.H0_H0 ;  /* 0x200000eeffee7230 */ /* 0x000fe40000004100 */
[----:B------:R-:W-:Y:S01]  /*0c50*/  HADD2.F32 R237, -RZ, R237.H0_H0 ;  /* 0x200000edffed7230 */ /* 0x000fe20000004100 */
[----:B------:R2:W-:Y:S01]  /*0c60*/  STL [R1], R0 ;  /* 0x0000000001007387 */ /* 0x0005e20000100800 */
[----:B------:R-:W-:Y:S02]  /*0c70*/  HADD2.F32 R236, -RZ, R236.H0_H0 ;  /* 0x200000ecffec7230 */ /* 0x000fe40000004100 */
[----:B------:R-:W-:-:S02]  /*0c80*/  HADD2.F32 R235, -RZ, R235.H0_H0 ;  /* 0x200000ebffeb7230 */ /* 0x000fc40000004100 */
[----:B------:R-:W-:Y:S02]  /*0c90*/  HADD2.F32 R234, -RZ, R234.H0_H0 ;  /* 0x200000eaffea7230 */ /* 0x000fe40000004100 */
[----:B------:R-:W-:Y:S02]  /*0ca0*/  HADD2.F32 R233, -RZ, R233.H0_H0 ;  /* 0x200000e9ffe97230 */ /* 0x000fe40000004100 */
[----:B------:R-:W-:Y:S02]  /*0cb0*/  HADD2.F32 R232, -RZ, R232.H0_H0 ;  /* 0x200000e8ffe87230 */ /* 0x000fe40000004100 */
[----:B------:R-:W-:Y:S02]  /*0cc0*/  HADD2.F32 R231, -RZ, R231.H0_H0 ;  /* 0x200000e7ffe77230 */ /* 0x000fe40000004100 */
[----:B------:R-:W-:Y:S02]  /*0cd0*/  HADD2.F32 R230, -RZ, R230.H0_H0 ;  /* 0x200000e6ffe67230 */ /* 0x000fe40000004100 */
[----:B--2---:R-:W-:-:S02]  /*0ce0*/  HADD2.F32 R229, -RZ, R229.H0_H0 ;  /* 0x200000e5ffe57230 */ /* 0x004fc40000004100 */
.L_x_11648:
[----:B------:R-:W-:-:S05]  /*0cf0*/  MOV R0, 0x4 ;  /* 0x0000000400007802 */ /* 0x000fca0000000f00 */
[----:B------:R-:W-:-:S05]  /*0d00*/  IMAD.WIDE R160, R3, R0, c[0x0][0x1d8] ;  /* 0x0000760003a07625 */ /* 0x000fca00078e0200 */
[----:B------:R0:W2:Y:S01]  /*0d10*/  LDG.E R164, [R160.64] ;  /* 0x00000004a0a47981 */ /* 0x0000a2000c1e1900 */
[----:B------:R-:W-:-:S05]  /*0d20*/  IMAD.WIDE R162, R3, R0, c[0x0][0x1a8] ;  /* 0x00006a0003a27625 */ /* 0x000fca00078e0200 */
[----:B------:R1:W5:Y:S04]  /*0d30*/  LDG.E R2, [R162.64] ;  /* 0x00000004a2027981 */ /* 0x000368000c1e1900 */
[----:B------:R-:W3:Y:S01]  /*0d40*/  S2R R165, SR_TID.X ;  /* 0x0000000000a57919 */ /* 0x000ee20000002100 */
[----:B0-----:R-:W-:-:S05]  /*0d50*/  IMAD.WIDE R160, R3, R0, c[0x0][0x1a0] ;  /* 0x0000680003a07625 */ /* 0x001fca00078e0200 */
[----:B------:R0:W5:Y:S01]  /*0d60*/  LDG.E R188, [R160.64] ;  /* 0x00000004a0bc7981 */ /* 0x000162000c1e1900 */
[C---:B------:R-:W-:Y:S02]  /*0d70*/  IMAD R5, R3.reuse, c[0x0][0x168], RZ ;  /* 0x00005a0003057a24 */ /* 0x040fe400078e02ff */
[----:B0-----:R-:W-:-:S05]  /*0d80*/  IMAD.WIDE R160, R3, R0, c[0x0][0x1d0] ;  /* 0x0000740003a07625 */ /* 0x001fca00078e0200 */
[----:B------:R0:W5:Y:S01]  /*0d90*/  LDG.E R0, [R160.64] ;  /* 0x00000004a0007981 */ /* 0x000162000c1e1900 */
[----:B---3--:R-:W-:Y:S02]  /*0da0*/  LOP3.LUT R185, R165, 0x7f, RZ, 0xc0, !PT ;  /* 0x0000007fa5b97812 */ /* 0x008fe400078ec0ff */
[----:B0-----:R-:W-:-:S04]  /*0db0*/  SHF.R.S32.HI R160, RZ, 0x1f, R5 ;  /* 0x0000001fffa07819 */ /* 0x001fc80000011405 */
[----:B------:R-:W-:Y:S01]  /*0dc0*/  LEA.HI R5, R160, R5, RZ, 0x2 ;  /* 0x00000005a0057211 */ /* 0x000fe200078f10ff */
[----:B------:R-:W-:Y:S01]  /*0dd0*/  IMAD.MOV.U32 R228, RZ, RZ, 0x10 ;  /* 0x00000010ffe47424 */ /* 0x000fe200078e00ff */
[----:B------:R-:W-:Y:S02]  /*0de0*/  BSSY B0, `(.L_x_11498) ;  /* 0x0000236000007945 */ /* 0x000fe40003800000 */
        /* <DEDUP_REMOVED lines=12> */
.L_x_11502:
[----:B------:R-:W-:Y:S02]  /*0eb0*/  IADD3 R162, R5, 0x80, RZ ;  /* 0x0000008005a27810 */ /* 0x000fe40007ffe0ff */
.L_x_11501:
[----:B------:R-:W-:Y:S05]  /*0ec0*/  BSYNC B1 ;  /* 0x0000000000017941 */ /* 0x000fea0003800000 */
.L_x_11500:
        /* <DEDUP_REMOVED lines=8> */
.L_x_11505:
[----:B------:R-:W-:Y:S02]  /*0f50*/  IADD3 R162, R162, 0x80, RZ ;  /* 0x00000080a2a27810 */ /* 0x000fe40007ffe0ff */
.L_x_11504:
[----:B------:R-:W-:Y:S05]  /*0f60*/  BSYNC B1 ;  /* 0x0000000000017941 */ /* 0x000fea0003800000 */
.L_x_11503:
        /* <DEDUP_REMOVED lines=8> */
.L_x_11508:
[----:B------:R-:W-:Y:S02]  /*0ff0*/  IADD3 R162, R162, 0x80, RZ ;  /* 0x00000080a2a27810 */ /* 0x000fe40007ffe0ff */
.L_x_11507:
[----:B------:R-:W-:Y:S05]  /*1000*/  BSYNC B1 ;  /* 0x0000000000017941 */ /* 0x000fea0003800000 */
.L_x_11506:
        /* <DEDUP_REMOVED lines=8> */
.L_x_11511:
[----:B------:R-:W-:Y:S02]  /*1090*/  IADD3 R162, R162, 0x80, RZ ;  /* 0x00000080a2a27810 */ /* 0x000fe40007ffe0ff */
.L_x_11510:
[----:B------:R-:W-:Y:S05]  /*10a0*/  BSYNC B1 ;  /* 0x0000000000017941 */ /* 0x000fea0003800000 */
.L_x_11509:
        /* <DEDUP_REMOVED lines=8> */
.L_x_11514:
[----:B------:R-:W-:Y:S02]  /*1130*/  IADD3 R162, R162, 0x80, RZ ;  /* 0x00000080a2a27810 */ /* 0x000fe40007ffe0ff */
.L_x_11513:
[----:B------:R-:W-:Y:S05]  /*1140*/  BSYNC B1 ;  /* 0x0000000000017941 */ /* 0x000fea0003800000 */
.L_x_11512:
        /* <DEDUP_REMOVED lines=8> */
.L_x_11517:
[----:B------:R-:W-:Y:S02]  /*11d0*/  IADD3 R162, R162, 0x80, RZ ;  /* 0x00000080a2a27810 */ /* 0x000fe40007ffe0ff */
.L_x_11516:
[----:B------:R-:W-:Y:S05]  /*11e0*/  BSYNC B1 ;  /* 0x0000000000017941 */ /* 0x000fea0003800000 */
.L_x_11515:
        /* <DEDUP_REMOVED lines=8> */
.L_x_11520:
[----:B------:R-:W-:Y:S02]  /*1270*/  IADD3 R162, R162, 0x80, RZ ;  /* 0x00000080a2a27810 */ /* 0x000fe40007ffe0ff */
.L_x_11519:
[----:B------:R-:W-:Y:S05]  /*1280*/  BSYNC B1 ;  /* 0x0000000000017941 */ /* 0x000fea0003800000 */
.L_x_11518:
[----:B------:R-:W-:Y:S01]  /*1290*/  BSSY B1, `(.L_x_11521) ;  /* 0x0000008000017945 */ /* 0x000fe20003800000 */
[----:B------:R-:W-:Y:S05]  /*12a0*/  @!P0 BRA `(.L_x_11522) ;  /* 0x0000006000008947 */ /* 0x000fea0003800000 */
[----:B------:R-:W-:-:S04]  /*12b0*/  ISETP.NE.U32.AND P3, PT, RZ, c[0x0][0x218], PT ;  /* 0x00008600ff007a0c */ /* 0x000fc80003f65070 */
[----:B------:R-:W-:-:S13]  /*12c0*/  ISETP.NE.AND.EX P3, PT, RZ, c[0x0][0x21c], PT, P3 ;  /* 0x00008700ff007a0c */ /* 0x000fda0003f65330 */
[----:B------:R-:W-:Y:S05]  /*12d0*/  @!P3 BRA `(.L_x_11523) ;  /* 0x000000200000b947 */ /* 0x000fea0003800000 */
[----:B------:R-:W-:-:S06]  /*12e0*/  IMAD.WIDE.U32 R140, R162, R228, c[0x0][0x218] ;  /* 0x00008600a28c7625 */ /* 0x000fcc00078e00e4 */
[----:B------:R-:W5:Y:S02]  /*12f0*/  LDG.E.128 R140, [R140.64] ;  /* 0x000000048c8c7981 */ /* 0x000f64000c1e1d00 */
.L_x_11523:
[----:B------:R-:W-:Y:S02]  /*1300*/  IADD3 R162, R162, 0x80, RZ ;  /* 0x00000080a2a27810 */ /* 0x000fe40007ffe0ff */
.L_x_11522:
[----:B------:R-:W-:Y:S05]  /*1310*/  BSYNC B1 ;  /* 0x0000000000017941 */ /* 0x000fea0003800000 */
.L_x_11521:
[----:B------:R-:W-:Y:S01]  /*1320*/  BSSY B1, `(.L_x_11524) ;  /* 0x0000008000017945 */ /* 0x000fe20003800000 */
[----:B------:R-:W-:Y:S05]  /*1330*/  @!P1 BRA `(.L_x_11525) ;  /* 0x0000006000009947 */ /* 0x000fea0003800000 */
[----:B------:R-:W-:-:S04]  /*1340*/  ISETP.NE.U32.AND P3, PT, RZ, c[0x0][0x218], PT ;  /* 0x00008600ff007a0c */ /* 0x000fc80003f65070 */
[----:B------:R-:W-:-:S13]  /*1350*/  ISETP.NE.AND.EX P3, PT, RZ, c[0x0][0x21c], PT, P3 ;  /* 0x00008700ff007a0c */ /* 0x000fda0003f65330 */
[----:B------:R-:W-:Y:S05]  /*1360*/  @!P3 BRA `(.L_x_11526) ;  /* 0x000000200000b947 */ /* 0x000fea0003800000 */
[----:B------:R-:W-:-:S06]  /*1370*/  IMAD.WIDE.U32 R144, R162, R228, c[0x0][0x218] ;  /* 0x00008600a2907625 */ /* 0x000fcc00078e00e4 */
[----:B------:R-:W5:Y:S02]  /*1380*/  LDG.E.128 R144, [R144.64] ;  /* 0x0000000490907981 */ /* 0x000f64000c1e1d00 */
.L_x_11526:
[----:B------:R-:W-:Y:S02]  /*1390*/  IADD3 R162, R162, 0x80, RZ ;  /* 0x00000080a2a27810 */ /* 0x000fe40007ffe0ff */
.L_x_11525:
[----:B------:R-:W-:Y:S05]  /*13a0*/  BSYNC B1 ;  /* 0x0000000000017941 */ /* 0x000fea0003800000 */
.L_x_11524:
        /* <DEDUP_REMOVED lines=8> */
.L_x_11499:
[----:B-1----:R-:W-:Y:S01]  /*1430*/  IADD3 R162, R164, -0x1, RZ ;  /* 0xffffffffa4a27810 */ /* 0x002fe20007ffe0ff */
        /* <DEDUP_REMOVED lines=9> */
[----:B------:R-:W0:Y:S01]  /*14d0*/  LDC.U8 R165, c[0x0][0x1f0] ;  /* 0x00007c00ffa57b82 */ /* 0x000e220000000000 */
[----:B------:R-:W-:Y:S01]  /*14e0*/  ISETP.NE.U32.AND P3, PT, RZ, c[0x0][0x218], PT ;  /* 0x00008600ff007a0c */ /* 0x000fe20003f65070 */
[----:B------:R-:W2:Y:S03]  /*14f0*/  LDL R223, [R1+0x3c] ;  /* 0x00003c0001df7983 */ /* 0x000ea60000100800 */
[----:B------:R-:W-:Y:S01]  /*1500*/  ISETP.NE.AND.EX P3, PT, RZ, c[0x0][0x21c], PT, P3 ;  /* 0x00008700ff007a0c */ /* 0x000fe20003f65330 */
[----:B------:R-:W3:Y:S04]  /*1510*/  LDL R222, [R1+0x38] ;  /* 0x0000380001de7983 */ /* 0x000ee80000100800 */
[----:B------:R-:W4:Y:S04]  /*1520*/  LDL R212, [R1+0x34] ;  /* 0x0000340001d47983 */ /* 0x000f280000100800 */
[----:B------:R-:W2:Y:S04]  /*1530*/  LDL R186, [R1+0x30] ;  /* 0x0000300001ba7983 */ /* 0x000ea80000100800 */
[----:B------:R1:W5:Y:S01]  /*1540*/  @P3 LDG.E.128 R112, [R160.64] ;  /* 0x00000004a0703981 */ /* 0x000362000c1e1d00 */
[----:B0-----:R-:W-:Y:S01]  /*1550*/  ISETP.NE.AND P3, PT, R165, RZ, PT ;  /* 0x000000ffa500720c */ /* 0x001fe20003f65270 */
[----:B-1----:R-:W-:-:S04]  /*1560*/  IMAD.WIDE.U32 R160, R5, R228, c[0x0][0x188] ;  /* 0x0000620005a07625 */ /* 0x002fc800078e00e4 */
[C---:B------:R-:W-:Y:S02]  /*1570*/  IMAD.WIDE.U32 R164, R185.reuse, R228, c[0x0][0x208] ;  /* 0x00008200b9a47625 */ /* 0x040fe400078e00e4 */
[----:B------:R-:W2:Y:S04]  /*1580*/  LDG.E.128 R160, [R160.64] ;  /* 0x00000004a0a07981 */ /* 0x000ea8000c1e1d00 */
[----:B------:R-:W3:Y:S01]  /*1590*/  LDG.E.128 R164, [R164.64] ;  /* 0x00000004a4a47981 */ /* 0x000ee2000c1e1d00 */
[----:B-----5:R-:W-:Y:S02]  /*15a0*/  FSEL R168, R188, RZ, !P3 ;  /* 0x000000ffbca87208 */ /* 0x020fe40005800000 */
[----:B------:R-:W-:Y:S02]  /*15b0*/  IADD3 R185, R185, 0x80, RZ ;  /* 0x00000080b9b97810 */ /* 0x000fe40007ffe0ff */
[----:B------:R-:W-:Y:S01]  /*15c0*/  IADD3 R195, R5, 0x80, RZ ;  /* 0x0000008005c37810 */ /* 0x000fe20007ffe0ff */
[----:B--2---:R-:W-:-:S02]  /*15d0*/  FADD.FTZ R160, -R168, R160 ;  /* 0x000000a0a8a07221 */ /* 0x004fc40000010100 */
[C---:B------:R-:W-:Y:S02]  /*15e0*/  FADD.FTZ R161, -R168.reuse, R161 ;  /* 0x000000a1a8a17221 */ /* 0x040fe40000010100 */
[C---:B------:R-:W-:Y:S02]  /*15f0*/  FADD.FTZ R162, -R168.reuse, R162 ;  /* 0x000000a2a8a27221 */ /* 0x040fe40000010100 */
[----:B------:R-:W-:Y:S02]  /*1600*/  FADD.FTZ R163, -R168, R163 ;  /* 0x000000a3a8a37221 */ /* 0x000fe40000010100 */
[C---:B------:R-:W-:Y:S02]  /*1610*/  FMUL.FTZ R168, R2.reuse, R160 ;  /* 0x000000a002a87220 */ /* 0x040fe40000410000 */
[----:B---3--:R-:W-:Y:S02]  /*1620*/  FMUL.FTZ R169, R223, R164 ;  /* 0x000000a4dfa97220 */ /* 0x008fe40000410000 */
[----:B------:R-:W-:-:S02]  /*1630*/  FMUL.FTZ R226, R2, R161 ;  /* 0x000000a102e27220 */ /* 0x000fc40000410000 */
[----:B------:R-:W-:Y:S02]  /*1640*/  FMUL.FTZ R224, R222, R165 ;  /* 0x000000a5dee07220 */ /* 0x000fe40000410000 */
[----:B------:R-:W-:Y:S02]  /*1650*/  FADD.FTZ R161, RZ, R169 ;  /* 0x000000a9ffa17221 */ /* 0x000fe40000010000 */
[----:B------:R-:W-:Y:S02]  /*1660*/  FFMA.FTZ R160, R168, R169, RZ ;  /* 0x000000a9a8a07223 */ /* 0x000fe400000100ff */
[----:B------:R-:W-:Y:S02]  /*1670*/  FMUL.FTZ R225, R2, R162 ;  /* 0x000000a202e17220 */ /* 0x000fe40000410000 */
[----:B----4-:R-:W-:Y:S02]  /*1680*/  FMUL.FTZ R223, R212, R166 ;  /* 0x000000a6d4df7220 */ /* 0x010fe40000410000 */
        /* <DEDUP_REMOVED lines=16> */
.L_x_11529:
[----:B------:R-:W-:Y:S05]  /*1790*/  BSYNC B1 ;  /* 0x0000000000017941 */ /* 0x000fea0003800000 */
.L_x_11528:
[----:B------:R-:W-:Y:S01]  /*17a0*/  ISETP.GE.U32.AND P3, PT, R4, 0x100, PT ;  /* 0x000001000400780c */ /* 0x000fe20003f66070 */
[----:B------:R-:W-:-:S12]  /*17b0*/  BSSY B1, `(.L_x_11530) ;  /* 0x000002f000017945 */ /* 0x000fd80003800000 */
[----:B------:R-:W-:Y:S05]  /*17c0*/  @!P3 BRA `(.L_x_11531) ;  /* 0x000002d00000b947 */ /* 0x000fea0003800000 */
[----:B------:R-:W0:Y:S01]  /*17d0*/  LDC.U8 R160, c[0x0][0x1f0] ;  /* 0x00007c00ffa07b82 */ /* 0x000e220000000000 */
[----:B------:R-:W-:Y:S01]  /*17e0*/  ISETP.NE.U32.AND P3, PT, RZ, c[0x0][0x218], PT ;  /* 0x00008600ff007a0c */ /* 0x000fe20003f65070 */
[----:B------:R-:W2:Y:S03]  /*17f0*/  LDL R211, [R1+0x2c] ;  /* 0x00002c0001d37983 */ /* 0x000ea60000100800 */
[----:B------:R-:W-:Y:S01]  /*1800*/  ISETP.NE.AND.EX P3, PT, RZ, c[0x0][0x21c], PT, P3 ;  /* 0x00008700ff007a0c */ /* 0x000fe20003f65330 */
[CC--:B------:R-:W-:Y:S01]  /*1810*/  IMAD.WIDE.U32 R164, R195.reuse, R228.reuse, c[0x0][0x188] ;  /* 0x00006200c3a47625 */ /* 0x0c0fe200078e00e4 */
[----:B------:R-:W3:Y:S04]  /*1820*/  LDL R201, [R1+0x28] ;  /* 0x0000280001c97983 */ /* 0x000ee80000100800 */
[----:B------:R-:W4:Y:S04]  /*1830*/  LDL R198, [R1+0x24] ;  /* 0x0000240001c67983 */ /* 0x000f280000100800 */
[----:B------:R-:W2:Y:S03]  /*1840*/  LDG.E.128 R164, [R164.64] ;  /* 0x00000004a4a47981 */ /* 0x000ea6000c1e1d00 */
[-C--:B------:R-:W-:Y:S01]  /*1850*/  @P3 IMAD.WIDE.U32 R8, R195, R228.reuse, c[0x0][0x218] ;  /* 0x00008600c3083625 */ /* 0x080fe200078e00e4 */
[----:B------:R-:W3:Y:S04]  /*1860*/  LDL R179, [R1+0x20] ;  /* 0x0000200001b37983 */ /* 0x000ee80000100800 */
[----:B------:R1:W5:Y:S01]  /*1870*/  @P3 LDG.E.128 R116, [R8.64] ;  /* 0x0000000408743981 */ /* 0x000362000c1e1d00 */
[----:B0-----:R-:W-:Y:S01]  /*1880*/  ISETP.NE.AND P3, PT, R160, RZ, PT ;  /* 0x000000ffa000720c */ /* 0x001fe20003f65270 */
[----:B------:R-:W-:-:S06]  /*1890*/  IMAD.WIDE.U32 R160, R185, R228, c[0x0][0x208] ;  /* 0x00008200b9a07625 */ /* 0x000fcc00078e00e4 */
[----:B------:R-:W3:Y:S01]  /*18a0*/  LDG.E.128 R160, [R160.64] ;  /* 0x00000004a0a07981 */ /* 0x000ee2000c1e1d00 */
[----:B-1---5:R-:W-:Y:S02]  /*18b0*/  FSEL R8, R188, RZ, !P3 ;  /* 0x000000ffbc087208 */ /* 0x022fe40005800000 */
[----:B------:R-:W-:Y:S02]  /*18c0*/  IADD3 R185, R185, 0x80, RZ ;  /* 0x00000080b9b97810 */ /* 0x000fe40007ffe0ff */
[----:B------:R-:W-:Y:S01]  /*18d0*/  IADD3 R195, R195, 0x80, RZ ;  /* 0x00000080c3c37810 */ /* 0x000fe20007ffe0ff */
[C---:B--2---:R-:W-:Y:S02]  /*18e0*/  FADD.FTZ R9, -R8.reuse, R164 ;  /* 0x000000a408097221 */ /* 0x044fe40000010100 */
[----:B------:R-:W-:Y:S02]  /*18f0*/  FADD.FTZ R165, -R8, R165 ;  /* 0x000000a508a57221 */ /* 0x000fe40000010100 */
[----:B------:R-:W-:-:S02]  /*1900*/  FMUL.FTZ R9, R2, R9 ;  /* 0x0000000902097220 */ /* 0x000fc40000410000 */
[C---:B------:R-:W-:Y:S02]  /*1910*/  FADD.FTZ R24, -R8.reuse, R166 ;  /* 0x000000a608187221 */ /* 0x040fe40000010100 */
[----:B------:R-:W-:Y:S02]  /*1920*/  FADD.FTZ R167, -R8, R167 ;  /* 0x000000a708a77221 */ /* 0x000fe40000010100 */
[----:B------:R-:W-:Y:S02]  /*1930*/  FMUL.FTZ R8, R2, R165 ;  /* 0x000000a502087220 */ /* 0x000fe40000410000 */
[----:B---3--:R-:W-:Y:S02]  /*1940*/  FMUL.FTZ R221, R211, R160 ;  /* 0x000000a0d3dd7220 */ /* 0x008fe40000410000 */
[----:B------:R-:W-:Y:S02]  /*1950*/  FMUL.FTZ R211, R201, R161 ;  /* 0x000000a1c9d37220 */ /* 0x000fe40000410000 */
[----:B------:R-:W-:-:S02]  /*1960*/  FADD.FTZ R187, R187, R221 ;  /* 0x000000ddbbbb7221 */ /* 0x000fc40000010000 */
[----:B------:R-:W-:Y:S02]  /*1970*/  FFMA.FTZ R186, R9, R221, R186 ;  /* 0x000000dd09ba7223 */ /* 0x000fe400000100ba */
[----:B------:R-:W-:Y:S02]  /*1980*/  FMUL.FTZ R24, R2, R24 ;  /* 0x0000001802187220 */ /* 0x000fe40000410000 */
[----:B----4-:R-:W-:Y:S02]  /*1990*/  FMUL.FTZ R201, R198, R162 ;  /* 0x000000a2c6c97220 */ /* 0x010fe40000410000 */
        /* <DEDUP_REMOVED lines=16> */
.L_x_11531:
[----:B------:R-:W-:Y:S05]  /*1aa0*/  BSYNC B1 ;  /* 0x0000000000017941 */ /* 0x000fea0003800000 */
.L_x_11530:
        /* <DEDUP_REMOVED lines=48> */
.L_x_11533:
[----:B------:R-:W-:Y:S05]  /*1db0*/  BSYNC B1 ;  /* 0x0000000000017941 */ /* 0x000fea0003800000 */
.L_x_11532:
        /* <DEDUP_REMOVED lines=12> */
[----:B------:R-:W3:Y:S04]  /*1e80*/  LDL R177, [R1] ;  /* 0x0000000001b17983 */ /* 0x000ee80000100800 */
        /* <DEDUP_REMOVED lines=8> */
[C---:B------:R-:W-:Y:S02]  /*1f10*/  FADD.FTZ R11, -R10.reuse, R165 ;  /* 0x000000a50a0b7221 */ /* 0x040fe40000010100 */
[----:B------:R-:W-:-:S02]  /*1f20*/  FADD.FTZ R26, -R10, R166 ;  /* 0x000000a60a1a7221 */ /* 0x000fc40000010100 */
[----:B------:R-:W-:Y:S02]  /*1f30*/  FADD.FTZ R167, -R10, R167 ;  /* 0x000000a70aa77221 */ /* 0x000fe40000010100 */
[C---:B------:R-:W-:Y:S02]  /*1f40*/  FMUL.FTZ R10, R2.reuse, R164 ;  /* 0x000000a4020a7220 */ /* 0x040fe40000410000 */
        /* <DEDUP_REMOVED lines=23> */
.L_x_11535:
[----:B------:R-:W-:Y:S05]  /*20c0*/  BSYNC B1 ;  /* 0x0000000000017941 */ /* 0x000fea0003800000 */
.L_x_11534:
[----:B------:R-:W-:Y:S01]  /*20d0*/  ISETP.GE.U32.AND P3, PT, R4, 0x280, PT ;  /* 0x000002800400780c */ /* 0x000fe20003f66070 */
[----:B------:R-:W-:-:S12]  /*20e0*/  BSSY B1, `(.L_x_11536) ;  /* 0x000002b000017945 */ /* 0x000fd80003800000 */
[----:B------:R-:W-:Y:S05]  /*20f0*/  @!P3 BRA `(.L_x_11537) ;  /* 0x000002900000b947 */ /* 0x000fea0003800000 */
[----:B------:R-:W0:Y:S01]  /*2100*/  LDC.U8 R160, c[0x0][0x1f0] ;  /* 0x00007c00ffa07b82 */ /* 0x000e220000000000 */
[----:B------:R-:W-:-:S04]  /*2110*/  ISETP.NE.U32.AND P3, PT, RZ, c[0x0][0x218], PT ;  /* 0x00008600ff007a0c */ /* 0x000fc80003f65070 */
[----:B------:R-:W-:Y:S01]  /*2120*/  ISETP.NE.AND.EX P3, PT, RZ, c[0x0][0x21c], PT, P3 ;  /* 0x00008700ff007a0c */ /* 0x000fe20003f65330 */
[----:B------:R-:W-:-:S06]  /*2130*/  IMAD.WIDE.U32 R164, R195, R228, c[0x0][0x188] ;  /* 0x00006200c3a47625 */ /* 0x000fcc00078e00e4 */
[----:B------:R-:W2:Y:S06]  /*2140*/  LDG.E.128 R164, [R164.64] ;  /* 0x00000004a4a47981 */ /* 0x000eac000c1e1d00 */
[----:B------:R-:W-:-:S05]  /*2150*/  @P3 IMAD.WIDE.U32 R12, R195, R228, c[0x0][0x218] ;  /* 0x00008600c30c3625 */ /* 0x000fca00078e00e4 */
        /* <DEDUP_REMOVED lines=35> */
.L_x_11537:
[----:B------:R-:W-:Y:S05]  /*2390*/  BSYNC B1 ;  /* 0x0000000000017941 */ /* 0x000fea0003800000 */
.L_x_11536:
[----:B------:R-:W0:Y:S01]  /*23a0*/  LDC.U8 R164, c[0x0][0x1f0] ;  /* 0x00007c00ffa47b82 */ /* 0x000e220000000000 */
[----:B------:R-:W-:Y:S01]  /*23b0*/  ISETP.GE.U32.AND P3, PT, R4, 0x300, PT ;  /* 0x000003000400780c */ /* 0x000fe20003f66070 */
[----:B------:R-:W-:-:S12]  /*23c0*/  BSSY B1, `(.L_x_11538) ;  /* 0x000002a000017945 */ /* 0x000fd80003800000 */
[----:B------:R-:W-:Y:S05]  /*23d0*/  @!P3 BRA `(.L_x_11539) ;  /* 0x000002800000b947 */ /* 0x000fea0003800000 */
[----:B------:R-:W-:Y:S01]  /*23e0*/  IMAD.WIDE.U32 R160, R195, R228, c[0x0][0x188] ;  /* 0x00006200c3a07625 */ /* 0x000fe200078e00e4 */
[----:B------:R-:W-:-:S03]  /*23f0*/  ISETP.NE.U32.AND P3, PT, RZ, c[0x0][0x218], PT ;  /* 0x00008600ff007a0c */ /* 0x000fc60003f65070 */
[-C--:B------:R-:W-:Y:S01]  /*2400*/  IMAD.WIDE.U32 R28, R185, R228.reuse, c[0x0][0x208] ;  /* 0x00008200b91c7625 */ /* 0x080fe200078e00e4 */
[----:B------:R-:W-:Y:S01]  /*2410*/  ISETP.NE.AND.EX P3, PT, RZ, c[0x0][0x21c], PT, P3 ;  /* 0x00008700ff007a0c */ /* 0x000fe20003f65330 */
[----:B------:R-:W2:Y:S04]  /*2420*/  LDG.E.128 R160, [R160.64] ;  /* 0x00000004a0a07981 */ /* 0x000ea8000c1e1d00 */
[----:B------:R-:W3:Y:S08]  /*2430*/  LDG.E.128 R28, [R28.64] ;  /* 0x000000041c1c7981 */ /* 0x000ef0000c1e1d00 */
[----:B------:R-:W-:-:S05]  /*2440*/  @P3 IMAD.WIDE.U32 R14, R195, R228, c[0x0][0x218] ;  /* 0x00008600c30e3625 */ /* 0x000fca00078e00e4 */
[----:B------:R1:W5:Y:S01]  /*2450*/  @P3 LDG.E.128 R132, [R14.64] ;  /* 0x000000040e843981 */ /* 0x000362000c1e1d00 */
[----:B0-----:R-:W-:-:S04]  /*2460*/  ISETP.NE.AND P3, PT, R164, RZ, PT ;  /* 0x000000ffa400720c */ /* 0x001fc80003f65270 */
[----:B-1---5:R-:W-:Y:S02]  /*2470*/  FSEL R14, R188, RZ, !P3 ;  /* 0x000000ffbc0e7208 */ /* 0x022fe40005800000 */
[----:B------:R-:W-:Y:S02]  /*2480*/  IADD3 R185, R185, 0x80, RZ ;  /* 0x00000080b9b97810 */ /* 0x000fe40007ffe0ff */
[----:B------:R-:W-:Y:S01]  /*2490*/  IADD3 R195, R195, 0x80, RZ ;  /* 0x00000080c3c37810 */ /* 0x000fe20007ffe0ff */
[C---:B--2---:R-:W-:Y:S02]  /*24a0*/  FADD.FTZ R160, -R14.reuse, R160 ;  /* 0x000000a00ea07221 */ /* 0x044fe40000010100 */
[C---:B------:R-:W-:Y:S02]  /*24b0*/  FADD.FTZ R15, -R14.reuse, R161 ;  /* 0x000000a10e0f7221 */ /* 0x040fe40000010100 */
[C---:B------:R-:W-:Y:S02]  /*24c0*/  FADD.FTZ R162, -R14.reuse, R162 ;  /* 0x000000a20ea27221 */ /* 0x040fe40000010100 */
[----:B------:R-:W-:-:S02]  /*24d0*/  FADD.FTZ R163, -R14, R163 ;  /* 0x000000a30ea37221 */ /* 0x000fc40000010100 */
[----:B------:R-:W-:Y:S02]  /*24e0*/  FMUL.FTZ R14, R2, R160 ;  /* 0x000000a0020e7220 */ /* 0x000fe40000410000 */
[----:B---3--:R-:W-:Y:S02]  /*24f0*/  FMUL.FTZ R217, R248, R28 ;  /* 0x0000001cf8d97220 */ /* 0x008fe40000410000 */
[----:B------:R-:W-:Y:S02]  /*2500*/  FADD.FTZ R48, R48, R28 ;  /* 0x0000001c30307221 */ /* 0x000fe40000010000 */
[----:B------:R-:W-:Y:S02]  /*2510*/  FMUL.FTZ R15, R2, R15 ;  /* 0x0000000f020f7220 */ /* 0x000fe40000410000 */
        /* <DEDUP_REMOVED lines=20> */
.L_x_11539:
[----:B------:R-:W-:Y:S05]  /*2660*/  BSYNC B1 ;  /* 0x0000000000017941 */ /* 0x000fea0003800000 */
.L_x_11538:
[----:B------:R-:W-:Y:S01]  /*2670*/  ISETP.GE.U32.AND P3, PT, R4, 0x380, PT ;  /* 0x000003800400780c */ /* 0x000fe20003f66070 */
[----:B------:R-:W-:-:S12]  /*2680*/  BSSY B1, `(.L_x_11540) ;  /* 0x000002a000017945 */ /* 0x000fd80003800000 */
[----:B------:R-:W-:Y:S05]  /*2690*/  @!P3 BRA `(.L_x_11541) ;  /* 0x000002800000b947 */ /* 0x000fea0003800000 */
        /* <DEDUP_REMOVED lines=12> */
[----:B--2---:R-:W-:Y:S02]  /*2760*/  FMUL.FTZ R216, R244, R160 ;  /* 0x000000a0f4d87220 */ /* 0x004fe40000410000 */
[----:B------:R-:W-:Y:S02]  /*2770*/  FMUL.FTZ R206, R243, R161 ;  /* 0x000000a1f3ce7220 */ /* 0x000fe40000410000 */
[----:B------:R-:W-:-:S02]  /*2780*/  FADD.FTZ R187, R187, R216 ;  /* 0x000000d8bbbb7221 */ /* 0x000fc40000010000 */
[----:B------:R-:W-:Y:S02]  /*2790*/  FMUL.FTZ R194, R242, R162 ;  /* 0x000000a2f2c27220 */ /* 0x000fe40000410000 */
[C---:B---3--:R-:W-:Y:S02]  /*27a0*/  FADD.FTZ R164, -R16.reuse, R164 ;  /* 0x000000a410a47221 */ /* 0x048fe40000010100 */
[C---:B------:R-:W-:Y:S02]  /*27b0*/  FADD.FTZ R17, -R16.reuse, R165 ;  /* 0x000000a510117221 */ /* 0x040fe40000010100 */
[C---:B------:R-:W-:Y:S02]  /*27c0*/  FADD.FTZ R166, -R16.reuse, R166 ;  /* 0x000000a610a67221 */ /* 0x040fe40000010100 */
[----:B------:R-:W-:Y:S02]  /*27d0*/  FADD.FTZ R167, -R16, R167 ;  /* 0x000000a710a77221 */ /* 0x000fe40000010100 */
[----:B------:R-:W-:-:S02]  /*27e0*/  FMUL.FTZ R16, R2, R164 ;  /* 0x000000a402107220 */ /* 0x000fc40000410000 */
[----:B------:R-:W-:Y:S02]  /*27f0*/  FMUL.FTZ R17, R2, R17 ;  /* 0x0000001102117220 */ /* 0x000fe40000410000 */
[----:B------:R-:W-:Y:S02]  /*2800*/  FFMA.FTZ R186, R16, R216, R186 ;  /* 0x000000d810ba7223 */ /* 0x000fe400000100ba */
[C---:B------:R-:W-:Y:S02]  /*2810*/  FMUL.FTZ R170, R2.reuse, R166 ;  /* 0x000000a602aa7220 */ /* 0x040fe40000410000 */
        /* <DEDUP_REMOVED lines=16> */
.L_x_11541:
[----:B------:R-:W-:Y:S05]  /*2920*/  BSYNC B1 ;  /* 0x0000000000017941 */ /* 0x000fea0003800000 */
.L_x_11540:
[----:B------:R-:W-:Y:S01]  /*2930*/  BSSY B1, `(.L_x_11542) ;  /* 0x000002b000017945 */ /* 0x000fe20003800000 */
[----:B------:R-:W-:Y:S05]  /*2940*/  @!P0 BRA `(.L_x_11543) ;  /* 0x0000029000008947 */ /* 0x000fea0003800000 */
[----:B------:R-:W1:Y:S01]  /*2950*/  LDC.U8 R160, c[0x0][0x1f0] ;  /* 0x00007c00ffa07b82 */ /* 0x000e620000000000 */
[----:B------:R-:W-:-:S04]  /*2960*/  ISETP.NE.U32.AND P3, PT, RZ, c[0x0][0x218], PT ;  /* 0x00008600ff007a0c */ /* 0x000fc80003f65070 */
[----:B------:R-:W-:Y:S01]  /*2970*/  ISETP.NE.AND.EX P3, PT, RZ, c[0x0][0x21c], PT, P3 ;  /* 0x00008700ff007a0c */ /* 0x000fe20003f65330 */
[----:B0-----:R-:W-:-:S06]  /*2980*/  IMAD.WIDE.U32 R164, R195, R228, c[0x0][0x188] ;  /* 0x00006200c3a47625 */ /* 0x001fcc00078e00e4 */
[----:B------:R-:W2:Y:S06]  /*2990*/  LDG.E.128 R164, [R164.64] ;  /* 0x00000004a4a47981 */ /* 0x000eac000c1e1d00 */
[----:B------:R-:W-:-:S05]  /*29a0*/  @P3 IMAD.WIDE.U32 R18, R195, R228, c[0x0][0x218] ;  /* 0x00008600c3123625 */ /* 0x000fca00078e00e4 */
[----:B------:R0:W5:Y:S01]  /*29b0*/  @P3 LDG.E.128 R140, [R18.64] ;  /* 0x00000004128c3981 */ /* 0x000162000c1e1d00 */
[----:B-1----:R-:W-:Y:S01]  /*29c0*/  ISETP.NE.AND P3, PT, R160, RZ, PT ;  /* 0x000000ffa000720c */ /* 0x002fe20003f65270 */
[----:B------:R-:W-:-:S06]  /*29d0*/  IMAD.WIDE.U32 R160, R185, R228, c[0x0][0x208] ;  /* 0x00008200b9a07625 */ /* 0x000fcc00078e00e4 */
[----:B------:R-:W3:Y:S01]  /*29e0*/  LDG.E.128 R160, [R160.64] ;  /* 0x00000004a0a07981 */ /* 0x000ee2000c1e1d00 */
[----:B0----5:R-:W-:Y:S02]  /*29f0*/  FSEL R18, R188, RZ, !P3 ;  /* 0x000000ffbc127208 */ /* 0x021fe40005800000 */
        /* <DEDUP_REMOVED lines=30> */
.L_x_11543:
[----:B------:R-:W-:Y:S05]  /*2be0*/  BSYNC B1 ;  /* 0x0000000000017941 */ /* 0x000fea0003800000 */
.L_x_11542:
        /* <DEDUP_REMOVED lines=43> */
.L_x_11545:
[----:B------:R-:W-:Y:S05]  /*2ea0*/  BSYNC B1 ;  /* 0x0000000000017941 */ /* 0x000fea0003800000 */
.L_x_11544:
[----:B------:R-:W-:-:S13]  /*2eb0*/  ISETP.GE.U32.AND P3, PT, R4, 0x500, PT ;  /* 0x000005000400780c */ /* 0x000fda0003f66070 */
        /* <DEDUP_REMOVED lines=9> */
[----:B------:R-:W-:-:S03]  /*2f50*/  IMAD.WIDE.U32 R160, R185, R228, c[0x0][0x208] ;  /* 0x00008200b9a07625 */ /* 0x000fc600078e00e4 */
[----:B-----5:R-:W-:-:S03]  /*2f60*/  FSEL R188, R188, RZ, !P3 ;  /* 0x000000ffbcbc7208 */ /* 0x020fc60005800000 */
[----:B------:R-:W3:Y:S02]  /*2f70*/  LDG.E.128 R160, [R160.64] ;  /* 0x00000004a0a07981 */ /* 0x000ee4000c1e1d00 */
[C---:B--2---:R-:W-:Y:S02]  /*2f80*/  FADD.FTZ R22, -R188.reuse, R164 ;  /* 0x000000a4bc167221 */ /* 0x044fe40000010100 */
[----:B------:R-:W-:Y:S02]  /*2f90*/  FADD.FTZ R23, -R188, R165 ;  /* 0x000000a5bc177221 */ /* 0x000fe40000010100 */
[----:B------:R-:W-:Y:S02]  /*2fa0*/  FMUL.FTZ R22, R2, R22 ;  /* 0x0000001602167220 */ /* 0x000fe40000410000 */
[----:B------:R-:W-:Y:S02]  /*2fb0*/  FADD.FTZ R166, -R188, R166 ;  /* 0x000000a6bca67221 */ /* 0x000fe40000010100 */
[----:B------:R-:W-:-:S02]  /*2fc0*/  FMUL.FTZ R23, R2, R23 ;  /* 0x0000001702177220 */ /* 0x000fc40000410000 */
[----:B------:R-:W-:Y:S02]  /*2fd0*/  FADD.FTZ R167, -R188, R167 ;  /* 0x000000a7bca77221 */ /* 0x000fe40000010100 */
[----:B---3--:R-:W-:Y:S02]  /*2fe0*/  FMUL.FTZ R213, R232, R160 ;  /* 0x000000a0e8d57220 */ /* 0x008fe40000410000 */
        /* <DEDUP_REMOVED lines=21> */
.L_x_11527:
[----:B------:R-:W-:Y:S05]  /*3140*/  BSYNC B0 ;  /* 0x0000000000007941 */ /* 0x000fea0003800000 */
.L_x_11498:
[----:B0-----:R-:W0:Y:S01]  /*3150*/  S2R R160, SR_TID.X ;  /* 0x0000000000a07919 */ /* 0x001e220000002100 */
[----:B------:R-:W-:Y:S02]  /*3160*/  LOP3.LUT P3, RZ, R227, 0xff, RZ, 0xc0, !PT ;  /* 0x000000ffe3ff7812 */ /* 0x000fe4000786c0ff */
[----:B0-----:R-:W-:-:S04]  /*3170*/  SHF.R.U32.HI R164, RZ, 0x5, R160 ;  /* 0x00000005ffa47819 */ /* 0x001fc800000116a0 */
[----:B------:R-:W-:-:S07]  /*3180*/  LOP3.LUT R165, R164, 0x7fffffc, RZ, 0xc0, !PT ;  /* 0x07fffffca4a57812 */ /* 0x000fce00078ec0ff */
[----:B------:R-:W-:Y:S02]  /*3190*/  @!P3 IADD3 R165, R165, 0x4, RZ ;  /* 0x00000004a5a5b810 */ /* 0x000fe40007ffe0ff */
[----:B------:R-:W-:Y:S01]  /*31a0*/  LOP3.LUT P3, RZ, R160, 0x1f, RZ, 0xc0, !PT ;  /* 0x0000001fa0ff7812 */ /* 0x000fe2000786c0ff */
[----:B------:R-:W-:Y:S10]  /*31b0*/  BRA.DIV ~URZ, `(.L_x_11546) ;  /* 0x00003a227f007947 */ /* 0x000ff4000b800000 */
[----:B------:R0:W1:Y:S02]  /*31c0*/  SHFL.DOWN PT, R163, R187, 0x10, 0x1f ;  /* 0x0a001f00bba37f89 */ /* 0x00006400000e0000 */
.L_x_11649:
        /* <DEDUP_REMOVED lines=18> */
.L_x_11650:
[----:B--2---:R-:W-:Y:S01]  /*32f0*/  @!P3 LOP3.LUT R162, R164, 0x3, RZ, 0xc0, !PT ;  /* 0x00000003a4a2b812 */ /* 0x004fe200078ec0ff */
[----:B------:R-:W-:Y:S01]  /*3300*/  FADD.FTZ R160, R163, R187 ;  /* 0x000000bba3a07221 */ /* 0x000fe20000010000 */
[----:B------:R-:W2:Y:S01]  /*3310*/  S2R R166, SR_TID.X ;  /* 0x0000000000a67919 */ /* 0x000ea20000002100 */
[----:B0-----:R-:W-:Y:S01]  /*3320*/  FADD.FTZ R161, R161, R186 ;  /* 0x000000baa1a17221 */ /* 0x001fe20000010000 */
        /* <DEDUP_REMOVED lines=8> */
[----:B0-----:R-:W-:-:S05]  /*33b0*/  @P3 IADD3 R160, R0, -0x1, RZ ;  /* 0xffffffff00a03810 */ /* 0x001fca0007ffe0ff */
[----:B------:R-:W-:-:S05]  /*33c0*/  @P3 IMAD R160, R160, c[0x0][0x168], RZ ;  /* 0x00005a00a0a03a24 */ /* 0x000fca00078e02ff */
[----:B------:R-:W-:-:S04]  /*33d0*/  @P3 SHF.R.S32.HI R161, RZ, 0x1f, R160 ;  /* 0x0000001fffa13819 */ /* 0x000fc800000114a0 */
[----:B------:R-:W-:Y:S02]  /*33e0*/  @P3 LEA.HI R160, R161, R160, RZ, 0x2 ;  /* 0x000000a0a1a03211 */ /* 0x000fe400078f10ff */
[----:B--2---:R-:W-:-:S04]  /*33f0*/  @P3 LOP3.LUT R161, R166, 0x7f, RZ, 0xc0, !PT ;  /* 0x0000007fa6a13812 */ /* 0x004fc800078ec0ff */
        /* <DEDUP_REMOVED lines=14> */
[----:B------:R-:W0:Y:S01]  /*34e0*/  LDC.U8 R185, c[0x0][0x1f0] ;  /* 0x00007c00ffb97b82 */ /* 0x000e220000000000 */
[----:B------:R-:W-:Y:S01]  /*34f0*/  @!P2 ISETP.NE.U32.AND P4, PT, RZ, c[0x0][0x218], PT ;  /* 0x00008600ff00aa0c */ /* 0x000fe20003f85070 */
[----:B------:R-:W-:Y:S03]  /*3500*/  BSSY B1, `(.L_x_11550) ;  /* 0x000000c000017945 */ /* 0x000fe60003800000 */
[----:B------:R-:W-:-:S04]  /*3510*/  @!P2 ISETP.NE.AND.EX P4, PT, RZ, c[0x0][0x21c], PT, P4 ;  /* 0x00008700ff00aa0c */ /* 0x000fc80003f85340 */
        /* <DEDUP_REMOVED lines=10> */
.L_x_11551:
[----:B------:R-:W-:Y:S05]  /*35c0*/  BSYNC B1 ;  /* 0x0000000000017941 */ /* 0x000fea0003800000 */
.L_x_11550:
[----:B------:R-:W-:Y:S01]  /*35d0*/  ISETP.NE.U32.AND P4, PT, RZ, c[0x0][0x258], PT ;  /* 0x00009600ff007a0c */ /* 0x000fe20003f85070 */
[----:B------:R-:W-:Y:S01]  /*35e0*/  BSSY B1, `(.L_x_11552) ;  /* 0x0000012000017945 */ /* 0x000fe20003800000 */
[----:B------:R-:W-:Y:S02]  /*35f0*/  @!P2 ISETP.NE.U32.AND P6, PT, RZ, c[0x0][0x218], PT ;  /* 0x00008600ff00aa0c */ /* 0x000fe40003fc5070 */
[----:B------:R-:W-:Y:S02]  /*3600*/  ISETP.NE.AND.EX P4, PT, RZ, c[0x0][0x25c], PT, P4 ;  /* 0x00009700ff007a0c */ /* 0x000fe40003f85340 */
[----:B------:R-:W-:Y:S02]  /*3610*/  ISETP.GT.AND P5, PT, R0, RZ, PT ;  /* 0x000000ff0000720c */ /* 0x000fe40003fa4270 */
[C---:B------:R-:W-:Y:S01]  /*3620*/  SEL R152, R160.reuse, R152, P4 ;  /* 0x00000098a0987207 */ /* 0x040fe20002000000 */
[----:B------:R-:W-:Y:S01]  /*3630*/  FMUL.FTZ R160, R160, c[0x0][0x1ec] ;  /* 0x00007b00a0a07a20 */ /* 0x000fe20000410000 */
[----:B------:R-:W-:-:S04]  /*3640*/  @!P2 ISETP.NE.AND.EX P6, PT, RZ, c[0x0][0x21c], PT, P6 ;  /* 0x00008700ff00aa0c */ /* 0x000fc80003fc5360 */
[----:B------:R-:W-:Y:S02]  /*3650*/  SEL R156, R160, R156, P5 ;  /* 0x0000009ca09c7207 */ /* 0x000fe40002800000 */
        /* <DEDUP_REMOVED lines=10> */
.L_x_11553:
[----:B------:R-:W-:Y:S05]  /*3700*/  BSYNC B1 ;  /* 0x0000000000017941 */ /* 0x000fea0003800000 */
.L_x_11552:
[----:B------:R-:W-:Y:S01]  /*3710*/  @!P2 ISETP.NE.U32.AND P6, PT, RZ, c[0x0][0x218], PT ;  /* 0x00008600ff00aa0c */ /* 0x000fe20003fc5070 */
[----:B------:R-:W-:Y:S01]  /*3720*/  BSSY B1, `(.L_x_11554) ;  /* 0x000000f000017945 */ /* 0x000fe20003800000 */
        /* <DEDUP_REMOVED lines=14> */
.L_x_11555:
[----:B------:R-:W-:Y:S05]  /*3810*/  BSYNC B1 ;  /* 0x0000000000017941 */ /* 0x000fea0003800000 */
.L_x_11554:
        /* <DEDUP_REMOVED lines=16> */
.L_x_11557:
[----:B------:R-:W-:Y:S05]  /*3920*/  BSYNC B1 ;  /* 0x0000000000017941 */ /* 0x000fea0003800000 */
.L_x_11556:
[C---:B------:R-:W-:Y:S01]  /*3930*/  SEL R155, R160.reuse, R155, P4 ;  /* 0x0000009ba09b7207 */ /* 0x040fe20002000000 */
[----:B------:R-:W-:Y:S01]  /*3940*/  FMUL.FTZ R160, R160, c[0x0][0x1ec] ;  /* 0x00007b00a0a07a20 */ /* 0x000fe20000410000 */
[----:B------:R-:W-:-:S04]  /*3950*/  ISETP.NE.U32.AND P4, PT, RZ, c[0x0][0x258], PT ;  /* 0x00009600ff007a0c */ /* 0x000fc80003f85070 */
[----:B------:R-:W-:Y:S02]  /*3960*/  ISETP.NE.AND.EX P4, PT, RZ, c[0x0][0x25c], PT, P4 ;  /* 0x00009700ff007a0c */ /* 0x000fe40003f85340 */
[----:B------:R-:W-:-:S11]  /*3970*/  SEL R159, R160, R159, P5 ;  /* 0x0000009fa09f7207 */ /* 0x000fd60002800000 */
[----:B------:R-:W-:-:S05]  /*3980*/  @P4 MOV R160, 0x10 ;  /* 0x0000001000a04802 */ /* 0x000fca0000000f00 */
[C---:B------:R-:W-:Y:S01]  /*3990*/  @P4 IMAD.WIDE.U32 R160, R5.reuse, R160, c[0x0][0x258] ;  /* 0x0000960005a04625 */ /* 0x040fe200078e00a0 */
[----:B------:R-:W-:-:S04]  /*39a0*/  IADD3 R5, R5, 0x80, RZ ;  /* 0x0000008005057810 */ /* 0x000fc80007ffe0ff */
[----:B------:R2:W-:Y:S02]  /*39b0*/  @P4 STG.E.128 [R160.64], R152 ;  /* 0x00000098a0004986 */ /* 0x0005e4000c101d04 */
[----:B--2---:R-:W-:-:S04]  /*39c0*/  @P3 IMAD.MOV.U32 R160, RZ, RZ, 0x10 ;  /* 0x00000010ffa03424 */ /* 0x004fc800078e00ff */
[C---:B------:R-:W-:Y:S01]  /*39d0*/  @P3 IMAD.WIDE.U32 R160, R164.reuse, R160, c[0x0][0x248] ;  /* 0x00009200a4a03625 */ /* 0x040fe200078e00a0 */
[----:B------:R-:W-:-:S04]  /*39e0*/  IADD3 R164, R164, 0x80, RZ ;  /* 0x00000080a4a47810 */ /* 0x000fc80007ffe0ff */
[----:B------:R2:W-:Y:S03]  /*39f0*/  @P3 STG.E.128 [R160.64], R156 ;  /* 0x0000009ca0003986 */ /* 0x0005e6000c101d04 */
.L_x_11549:
[----:B------:R-:W-:Y:S05]  /*3a00*/  BSYNC B0 ;  /* 0x0000000000007941 */ /* 0x000fea0003800000 */
.L_x_11548:
[----:B------:R-:W-:Y:S01]  /*3a10*/  ISETP.GE.U32.AND P4, PT, R4, 0x100, PT ;  /* 0x000001000400780c */ /* 0x000fe20003f86070 */
[----:B------:R-:W-:-:S12]  /*3a20*/  BSSY B0, `(.L_x_11558) ;  /* 0x000004e000007945 */ /* 0x000fd80003800000 */
[----:B------:R-:W-:Y:S05]  /*3a30*/  @!P4 BRA `(.L_x_11559) ;  /* 0x000004c00000c947 */ /* 0x000fea0003800000 */
[----:B--2---:R-:W2:Y:S01]  /*3a40*/  LDC.U8 R160, c[0x0][0x1f0] ;  /* 0x00007c00ffa07b82 */ /* 0x004ea20000000000 */
[----:B------:R-:W-:Y:S01]  /*3a50*/  BSSY B1, `(.L_x_11560) ;  /* 0x000000d000017945 */ /* 0x000fe20003800000 */
[----:B--2---:R-:W-:-:S04]  /*3a60*/  ISETP.NE.AND P4, PT, R160, RZ, PT ;  /* 0x000000ffa000720c */ /* 0x004fc80003f85270 */
[----:B------:R-:W-:Y:S02]  /*3a70*/  FSEL R160, R162, RZ, !P4 ;  /* 0x000000ffa2a07208 */ /* 0x000fe40006000000 */
[----:B------:R-:W-:-:S04]  /*3a80*/  @!P2 ISETP.NE.U32.AND P4, PT, RZ, c[0x0][0x218], PT ;  /* 0x00008600ff00aa0c */ /* 0x000fc80003f85070 */
        /* <DEDUP_REMOVED lines=9> */
.L_x_11561:
[----:B------:R-:W-:Y:S05]  /*3b20*/  BSYNC B1 ;  /* 0x0000000000017941 */ /* 0x000fea0003800000 */
.L_x_11560:
        /* <DEDUP_REMOVED lines=17> */
.L_x_11563:
[----:B------:R-:W-:Y:S05]  /*3c40*/  BSYNC B1 ;  /* 0x0000000000017941 */ /* 0x000fea0003800000 */
.L_x_11562:
        /* <DEDUP_REMOVED lines=14> */
.L_x_11565:
[----:B------:R-:W-:Y:S05]  /*3d30*/  BSYNC B1 ;  /* 0x0000000000017941 */ /* 0x000fea0003800000 */
.L_x_11564:
        /* <DEDUP_REMOVED lines=14> */
.L_x_11567:
[----:B------:R-:W-:Y:S05]  /*3e20*/  BSYNC B1 ;  /* 0x0000000000017941 */ /* 0x000fea0003800000 */
.L_x_11566:
        /* <DEDUP_REMOVED lines=13> */
.L_x_11559:
[----:B------:R-:W-:Y:S05]  /*3f00*/  BSYNC B0 ;  /* 0x0000000000007941 */ /* 0x000fea0003800000 */
.L_x_11558:
        /* <DEDUP_REMOVED lines=17> */
.L_x_11571:
[----:B------:R-:W-:Y:S05]  /*4020*/  BSYNC B1 ;  /* 0x0000000000017941 */ /* 0x000fea0003800000 */
.L_x_11570:
        /* <DEDUP_REMOVED lines=17> */
.L_x_11573:
[----:B------:R-:W-:Y:S05]  /*4140*/  BSYNC B1 ;  /* 0x0000000000017941 */ /* 0x000fea0003800000 */
.L_x_11572:
        /* <DEDUP_REMOVED lines=14> */
.L_x_11575:
[----:B------:R-:W-:Y:S05]  /*4230*/  BSYNC B1 ;  /* 0x0000000000017941 */ /* 0x000fea0003800000 */
.L_x_11574:
        /* <DEDUP_REMOVED lines=14> */
.L_x_11577:
[----:B------:R-:W-:Y:S05]  /*4320*/  BSYNC B1 ;  /* 0x0000000000017941 */ /* 0x000fea0003800000 */
.L_x_11576:
        /* <DEDUP_REMOVED lines=13> */
.L_x_11569:
[----:B------:R-:W-:Y:S05]  /*4400*/  BSYNC B0 ;  /* 0x0000000000007941 */ /* 0x000fea0003800000 */
.L_x_11568:
        /* <DEDUP_REMOVED lines=17> */
.L_x_11581:
[----:B------:R-:W-:Y:S05]  /*4520*/  BSYNC B1 ;  /* 0x0000000000017941 */ /* 0x000fea0003800000 */
.L_x_11580:
        /* <DEDUP_REMOVED lines=17> */
.L_x_11583:
[----:B------:R-:W-:Y:S05]  /*4640*/  BSYNC B1 ;  /* 0x0000000000017941 */ /* 0x000fea0003800000 */
.L_x_11582:
        /* <DEDUP_REMOVED lines=14> */
.L_x_11585:
[----:B------:R-:W-:Y:S05]  /*4730*/  BSYNC B1 ;  /* 0x0000000000017941 */ /* 0x000fea0003800000 */
.L_x_11584:
        /* <DEDUP_REMOVED lines=14> */
.L_x_11587:
[----:B------:R-:W-:Y:S05]  /*4820*/  BSYNC B1 ;  /* 0x0000000000017941 */ /* 0x000fea0003800000 */
.L_x_11586:
        /* <DEDUP_REMOVED lines=13> */
.L_x_11579:
[----:B------:R-:W-:Y:S05]  /*4900*/  BSYNC B0 ;  /* 0x0000000000007941 */ /* 0x000fea0003800000 */
.L_x_11578:
        /* <DEDUP_REMOVED lines=17> */
.L_x_11591:
[----:B------:R-:W-:Y:S05]  /*4a20*/  BSYNC B1 ;  /* 0x0000000000017941 */ /* 0x000fea0003800000 */
.L_x_11590:
        /* <DEDUP_REMOVED lines=17> */
.L_x_11593:
[----:B------:R-:W-:Y:S05]  /*4b40*/  BSYNC B1 ;  /* 0x0000000000017941 */ /* 0x000fea0003800000 */
.L_x_11592:
        /* <DEDUP_REMOVED lines=14> */
.L_x_11595:
[----:B------:R-:W-:Y:S05]  /*4c30*/  BSYNC B1 ;  /* 0x0000000000017941 */ /* 0x000fea0003800000 */
.L_x_11594:
        /* <DEDUP_REMOVED lines=14> */
.L_x_11597:
[----:B------:R-:W-:Y:S05]  /*4d20*/  BSYNC B1 ;  /* 0x0000000000017941 */ /* 0x000fea0003800000 */
.L_x_11596:
        /* <DEDUP_REMOVED lines=13> */
.L_x_11589:
[----:B------:R-:W-:Y:S05]  /*4e00*/  BSYNC B0 ;  /* 0x0000000000007941 */ /* 0x000fea0003800000 */
.L_x_11588:
        /* <DEDUP_REMOVED lines=17> */
.L_x_11601:
[----:B------:R-:W-:Y:S05]  /*4f20*/  BSYNC B1 ;  /* 0x0000000000017941 */ /* 0x000fea0003800000 */
.L_x_11600:
        /* <DEDUP_REMOVED lines=17> */
.L_x_11603:
[----:B------:R-:W-:Y:S05]  /*5040*/  BSYNC B1 ;  /* 0x0000000000017941 */ /* 0x000fea0003800000 */
.L_x_11602:
        /* <DEDUP_REMOVED lines=14> */
.L_x_11605:
[----:B------:R-:W-:Y:S05]  /*5130*/  BSYNC B1 ;  /* 0x0000000000017941 */ /* 0x000fea0003800000 */
.L_x_11604:
        /* <DEDUP_REMOVED lines=14> */
.L_x_11607:
[----:B------:R-:W-:Y:S05]  /*5220*/  BSYNC B1 ;  /* 0x0000000000017941 */ /* 0x000fea0003800000 */
.L_x_11606:
        /* <DEDUP_REMOVED lines=13> */
.L_x_11599:
[----:B------:R-:W-:Y:S05]  /*5300*/  BSYNC B0 ;  /* 0x0000000000007941 */ /* 0x000fea0003800000 */
.L_x_11598:
        /* <DEDUP_REMOVED lines=17> */
.L_x_11611:
[----:B------:R-:W-:Y:S05]  /*5420*/  BSYNC B1 ;  /* 0x0000000000017941 */ /* 0x000fea0003800000 */
.L_x_11610:
        /* <DEDUP_REMOVED lines=17> */
.L_x_11613:
[----:B------:R-:W-:Y:S05]  /*5540*/  BSYNC B1 ;  /* 0x0000000000017941 */ /* 0x000fea0003800000 */
.L_x_11612:
        /* <DEDUP_REMOVED lines=14> */
.L_x_11615:
[----:B------:R-:W-:Y:S05]  /*5630*/  BSYNC B1 ;  /* 0x0000000000017941 */ /* 0x000fea0003800000 */
.L_x_11614:
        /* <DEDUP_REMOVED lines=14> */
.L_x_11617:
[----:B------:R-:W-:Y:S05]  /*5720*/  BSYNC B1 ;  /* 0x0000000000017941 */ /* 0x000fea0003800000 */
.L_x_11616:
        /* <DEDUP_REMOVED lines=13> */
.L_x_11609:
[----:B------:R-:W-:Y:S05]  /*5800*/  BSYNC B0 ;  /* 0x0000000000007941 */ /* 0x000fea0003800000 */
.L_x_11608:
[----:B------:R-:W-:Y:S01]  /*5810*/  BSSY B0, `(.L_x_11618) ;  /* 0x000004e000007945 */ /* 0x000fe20003800000 */
        /* <DEDUP_REMOVED lines=15> */
.L_x_11621:
[----:B------:R-:W-:Y:S05]  /*5910*/  BSYNC B1 ;  /* 0x0000000000017941 */ /* 0x000fea0003800000 */
.L_x_11620:
        /* <DEDUP_REMOVED lines=17> */
.L_x_11623:
[----:B------:R-:W-:Y:S05]  /*5a30*/  BSYNC B1 ;  /* 0x0000000000017941 */ /* 0x000fea0003800000 */
.L_x_11622:
        /* <DEDUP_REMOVED lines=14> */
.L_x_11625:
[----:B------:R-:W-:Y:S05]  /*5b20*/  BSYNC B1 ;  /* 0x0000000000017941 */ /* 0x000fea0003800000 */
.L_x_11624:
        /* <DEDUP_REMOVED lines=14> */
.L_x_11627:
[----:B------:R-:W-:Y:S05]  /*5c10*/  BSYNC B1 ;  /* 0x0000000000017941 */ /* 0x000fea0003800000 */
.L_x_11626:
        /* <DEDUP_REMOVED lines=13> */
.L_x_11619:
[----:B------:R-:W-:Y:S05]  /*5cf0*/  BSYNC B0 ;  /* 0x0000000000007941 */ /* 0x000fea0003800000 */
.L_x_11618:
        /* <DEDUP_REMOVED lines=16> */
.L_x_11631:
[----:B------:R-:W-:Y:S05]  /*5e00*/  BSYNC B1 ;  /* 0x0000000000017941 */ /* 0x000fea0003800000 */
.L_x_11630:
        /* <DEDUP_REMOVED lines=17> */
.L_x_11633:
[----:B------:R-:W-:Y:S05]  /*5f20*/  BSYNC B1 ;  /* 0x0000000000017941 */ /* 0x000fea0003800000 */
.L_x_11632:
        /* <DEDUP_REMOVED lines=14> */
.L_x_11635:
[----:B------:R-:W-:Y:S05]  /*6010*/  BSYNC B1 ;  /* 0x0000000000017941 */ /* 0x000fea0003800000 */
.L_x_11634:
        /* <DEDUP_REMOVED lines=14> */
.L_x_11637:
[----:B------:R-:W-:Y:S05]  /*6100*/  BSYNC B1 ;  /* 0x0000000000017941 */ /* 0x000fea0003800000 */
.L_x_11636:
        /* <DEDUP_REMOVED lines=13> */
.L_x_11629:
[----:B------:R-:W-:Y:S05]  /*61e0*/  BSYNC B0 ;  /* 0x0000000000007941 */ /* 0x000fea0003800000 */
.L_x_11628:
        /* <DEDUP_REMOVED lines=17> */
.L_x_11641:
[----:B------:R-:W-:Y:S05]  /*6300*/  BSYNC B1 ;  /* 0x0000000000017941 */ /* 0x000fea0003800000 */
.L_x_11640:
        /* <DEDUP_REMOVED lines=17> */
.L_x_11643:
[----:B------:R-:W-:Y:S05]  /*6420*/  BSYNC B1 ;  /* 0x0000000000017941 */ /* 0x000fea0003800000 */
.L_x_11642:
        /* <DEDUP_REMOVED lines=14> */
.L_x_11645:
[----:B------:R-:W-:Y:S05]  /*6510*/  BSYNC B1 ;  /* 0x0000000000017941 */ /* 0x000fea0003800000 */
.L_x_11644:
        /* <DEDUP_REMOVED lines=14> */
.L_x_11647:
[----:B------:R-:W-:Y:S05]  /*6600*/  BSYNC B1 ;  /* 0x0000000000017941 */ /* 0x000fea0003800000 */
.L_x_11646:
[----:B------:R-:W-:Y:S02]  /*6610*/  ISETP.NE.U32.AND P2, PT, RZ, c[0x0][0x258], PT ;  /* 0x00009600ff007a0c */ /* 0x000fe40003f45070 */
[C---:B------:R-:W-:Y:S01]  /*6620*/  SEL R155, R0.reuse, R155, P4 ;  /* 0x0000009b009b7207 */ /* 0x040fe20002000000 */
[----:B------:R-:W-:Y:S01]  /*6630*/  FMUL.FTZ R0, R0, c[0x0][0x1ec] ;  /* 0x00007b0000007a20 */ /* 0x000fe20000410000 */
[----:B------:R-:W-:-:S04]  /*6640*/  ISETP.NE.AND.EX P2, PT, RZ, c[0x0][0x25c], PT, P2 ;  /* 0x00009700ff007a0c */ /* 0x000fc80003f45320 */
[----:B------:R-:W-:-:S09]  /*6650*/  SEL R159, R0, R159, P5 ;  /* 0x0000009f009f7207 */ /* 0x000fd20002800000 */
[----:B------:R-:W-:-:S05]  /*6660*/  @P2 MOV R160, 0x10 ;  /* 0x0000001000a02802 */ /* 0x000fca0000000f00 */
[----:B------:R-:W-:-:S05]  /*6670*/  @P2 IMAD.WIDE.U32 R160, R5, R160, c[0x0][0x258] ;  /* 0x0000960005a02625 */ /* 0x000fca00078e00a0 */
[----:B------:R2:W-:Y:S02]  /*6680*/  @P2 STG.E.128 [R160.64], R152 ;  /* 0x00000098a0002986 */ /* 0x0005e4000c101d04 */
[----:B--2---:R-:W-:-:S04]  /*6690*/  @P3 IMAD.MOV.U32 R160, RZ, RZ, 0x10 ;  /* 0x00000010ffa03424 */ /* 0x004fc800078e00ff */
[----:B------:R-:W-:-:S05]  /*66a0*/  @P3 IMAD.WIDE.U32 R160, R164, R160, c[0x0][0x248] ;  /* 0x00009200a4a03625 */ /* 0x000fca00078e00a0 */
[----:B------:R2:W-:Y:S02]  /*66b0*/  @P3 STG.E.128 [R160.64], R156 ;  /* 0x0000009ca0003986 */ /* 0x0005e4000c101d04 */
.L_x_11639:
[----:B------:R-:W-:Y:S05]  /*66c0*/  BSYNC B0 ;  /* 0x0000000000007941 */ /* 0x000fea0003800000 */
.L_x_11638:
[----:B------:R-:W-:Y:S02]  /*66d0*/  LOP3.LUT P2, RZ, R227, 0xff, RZ, 0xc0, !PT ;  /* 0x000000ffe3ff7812 */ /* 0x000fe4000784c0ff */
[----:B------:R-:W-:Y:S02]  /*66e0*/  IADD3 R3, R3, c[0x0][0x160], RZ ;  /* 0x0000580003037a10 */ /* 0x000fe40007ffe0ff */
[----:B------:R-:W-:Y:S02]  /*66f0*/  SEL R227, RZ, 0x1, P2 ;  /* 0x00000001ffe37807 */ /* 0x000fe40001000000 */
[----:B------:R-:W-:-:S13]  /*6700*/  ISETP.GE.AND P2, PT, R3, c[0x0][0x164], PT ;  /* 0x0000590003007a0c */ /* 0x000fda0003f46270 */
[----:B012---:R-:W-:Y:S01]  /*6710*/  @P2 CALL.REL.NOINC `(.L_x_11497) ;  /* 0x0000001000002944 */ /* 0x007fe20003c00000 */
[----:B------:R-:W-:Y:S05]  /*6720*/  BRA `(.L_x_11648) ;  /* 0xffffa5c000007947 */ /* 0x000fea000383ffff */
.L_x_11497:
[----:B--2---:R-:W0:Y:S01]  /*6730*/  S2UR UR6, SR_CTAID.X ;  /* 0x00000000000679c3 */ /* 0x004e220000002500 */
[----:B------:R-:W0:Y:S01]  /*6740*/  S2R R2, SR_TID.X ;  /* 0x0000000000027919 */ /* 0x000e220000002100 */
[C---:B------:R-:W-:Y:S01]  /*6750*/  LOP3.LUT P2, RZ, R4.reuse, 0xffffff80, RZ, 0xc0, !PT ;  /* 0xffffff8004ff7812 */ /* 0x040fe2000784c0ff */
[----:B-----5:R-:W-:Y:S01]  /*6760*/  @P0 IMAD.MOV.U32 R23, RZ, RZ, 0x10 ;  /* 0x00000010ff170424 */ /* 0x020fe200078e00ff */
[C---:B------:R-:W-:Y:S02]  /*6770*/  ISETP.GE.U32.AND P3, PT, R4.reuse, 0x100, PT ;  /* 0x000001000400780c */ /* 0x040fe40003f66070 */
[C---:B------:R-:W-:Y:S02]  /*6780*/  ISETP.GE.U32.AND P5, PT, R4.reuse, 0x200, PT ;  /* 0x000002000400780c */ /* 0x040fe40003fa6070 */
[----:B------:R-:W-:-:S07]  /*6790*/  ISETP.GE.U32.AND P4, PT, R4, 0x280, PT ;  /* 0x000002800400780c */ /* 0x000fce0003f86070 */
[----:B------:R-:W-:Y:S02]  /*67a0*/  @P2 MOV R7, 0x10 ;  /* 0x0000001000072802 */ /* 0x000fe40000000f00 */
[----:B------:R-:W-:-:S04]  /*67b0*/  @P3 IMAD.MOV.U32 R11, RZ, RZ, 0x10 ;  /* 0x00000010ff0b3424 */ /* 0x000fc800078e00ff */
[----:B------:R-:W-:Y:S02]  /*67c0*/  @P4 MOV R15, 0x10 ;  /* 0x00000010000f4802 */ /* 0x000fe40000000f00 */
[C---:B0-----:R-:W-:Y:S02]  /*67d0*/  LEA.HI R0, R2.reuse, UR6, RZ, 0x19 ;  /* 0x0000000602007c11 */ /* 0x041fe4000f8fc8ff */
[----:B------:R-:W-:-:S03]  /*67e0*/  LOP3.LUT R3, R2, 0x7f, RZ, 0xc0, !PT ;  /* 0x0000007f02037812 */ /* 0x000fc600078ec0ff */
[----:B------:R-:W-:-:S05]  /*67f0*/  IMAD R0, R0, c[0x0][0x168], RZ ;  /* 0x00005a0000007a24 */ /* 0x000fca00078e02ff */
[----:B------:R-:W-:-:S05]  /*6800*/  LEA.HI R0, R0, R3, RZ, 0x1e ;  /* 0x0000000300007211 */ /* 0x000fca00078ff0ff */
[----:B------:R-:W-:-:S04]  /*6810*/  @P2 IMAD.WIDE.U32 R2, R0, R7, c[0x0][0x220] ;  /* 0x0000880000022625 */ /* 0x000fc800078e0007 */
[C---:B------:R-:W-:Y:S01]  /*6820*/  @P2 IMAD.WIDE.U32 R6, R0.reuse, R7, c[0x0][0x228] ;  /* 0x00008a0000062625 */ /* 0x040fe200078e0007 */
[----:B------:R0:W-:Y:S01]  /*6830*/  @P2 STG.E.128 [R2.64], R68 ;  /* 0x0000004402002986 */ /* 0x0001e2000c101d04 */
[----:B------:R-:W-:-:S03]  /*6840*/  @P2 IADD3 R0, R0, 0x80, RZ ;  /* 0x0000008000002810 */ /* 0x000fc60007ffe0ff */
[----:B------:R1:W-:Y:S01]  /*6850*/  @P2 STG.E.128 [R6.64], R108 ;  /* 0x0000006c06002986 */ /* 0x0003e2000c101d04 */
[----:B------:R-:W-:Y:S01]  /*6860*/  ISETP.GE.U32.AND P2, PT, R4, 0x180, PT ;  /* 0x000001800400780c */ /* 0x000fe20003f46070 */
[----:B------:R-:W-:-:S04]  /*6870*/  @P3 IMAD.WIDE.U32 R8, R0, R11, c[0x0][0x220] ;  /* 0x0000880000083625 */ /* 0x000fc800078e000b */
[C---:B------:R-:W-:Y:S01]  /*6880*/  @P3 IMAD.WIDE.U32 R10, R0.reuse, R11, c[0x0][0x228] ;  /* 0x00008a00000a3625 */ /* 0x040fe200078e000b */
[----:B------:R-:W-:Y:S01]  /*6890*/  @P3 IADD3 R0, R0, 0x80, RZ ;  /* 0x0000008000003810 */ /* 0x000fe20007ffe0ff */
[----:B------:R2:W-:Y:S04]  /*68a0*/  @P3 STG.E.128 [R8.64], R64 ;  /* 0x0000004008003986 */ /* 0x0005e8000c101d04 */
[----:B------:R3:W-:Y:S01]  /*68b0*/  @P3 STG.E.128 [R10.64], R104 ;  /* 0x000000680a003986 */ /* 0x0007e2000c101d04 */
[----:B------:R-:W-:Y:S02]  /*68c0*/  ISETP.GE.U32.AND P3, PT, R4, 0x300, PT ;  /* 0x000003000400780c */ /* 0x000fe40003f66070 */
[----:B------:R-:W-:-:S05]  /*68d0*/  @P2 MOV R5, 0x10 ;  /* 0x0000001000052802 */ /* 0x000fca0000000f00 */
[----:B------:R-:W-:-:S04]  /*68e0*/  @P2 IMAD.WIDE.U32 R12, R0, R5, c[0x0][0x220] ;  /* 0x00008800000c2625 */ /* 0x000fc800078e0005 */
[C---:B0-----:R-:W-:Y:S01]  /*68f0*/  @P2 IMAD.WIDE.U32 R2, R0.reuse, R5, c[0x0][0x228] ;  /* 0x00008a0000022625 */ /* 0x041fe200078e0005 */
[----:B------:R-:W-:Y:S01]  /*6900*/  @P2 IADD3 R0, R0, 0x80, RZ ;  /* 0x0000008000002810 */ /* 0x000fe20007ffe0ff */
[----:B------:R-:W-:Y:S02]  /*6910*/  @P2 STG.E.128 [R12.64], R60 ;  /* 0x0000003c0c002986 */ /* 0x000fe4000c101d04 */
[----:B------:R-:W-:Y:S02]  /*6920*/  @P5 IMAD.MOV.U32 R5, RZ, RZ, 0x10 ;  /* 0x00000010ff055424 */ /* 0x000fe400078e00ff */
[----:B------:R0:W-:Y:S01]  /*6930*/  @P2 STG.E.128 [R2.64], R100 ;  /* 0x0000006402002986 */ /* 0x0001e2000c101d04 */
[----:B------:R-:W-:Y:S01]  /*6940*/  ISETP.GE.U32.AND P2, PT, R4, 0x380, PT ;  /* 0x000003800400780c */ /* 0x000fe20003f46070 */
[----:B-1----:R-:W-:-:S04]  /*6950*/  @P5 IMAD.WIDE.U32 R6, R0, R5, c[0x0][0x220] ;  /* 0x0000880000065625 */ /* 0x002fc800078e0005 */
[C---:B--2---:R-:W-:Y:S01]  /*6960*/  @P5 IMAD.WIDE.U32 R8, R0.reuse, R5, c[0x0][0x228] ;  /* 0x00008a0000085625 */ /* 0x044fe200078e0005 */
[----:B------:R-:W-:Y:S01]  /*6970*/  @P5 IADD3 R0, R0, 0x80, RZ ;  /* 0x0000008000005810 */ /* 0x000fe20007ffe0ff */
[----:B------:R1:W-:Y:S02]  /*6980*/  @P5 STG.E.128 [R6.64], R56 ;  /* 0x0000003806005986 */ /* 0x0003e4000c101d04 */
[----:B------:R-:W-:Y:S02]  /*6990*/  @P3 IMAD.MOV.U32 R5, RZ, RZ, 0x10 ;  /* 0x00000010ff053424 */ /* 0x000fe400078e00ff */
[CC--:B---3--:R-:W-:Y:S01]  /*69a0*/  @P4 IMAD.WIDE.U32 R10, R0.reuse, R15.reuse, c[0x0][0x220] ;  /* 0x00008800000a4625 */ /* 0x0c8fe200078e000f */
[----:B------:R2:W-:Y:S01]  /*69b0*/  @P5 STG.E.128 [R8.64], R96 ;  /* 0x0000006008005986 */ /* 0x0005e2000c101d04 */
[----:B------:R-:W-:Y:S02]  /*69c0*/  @P2 MOV R19, 0x10 ;  /* 0x0000001000132802 */ /* 0x000fe40000000f00 */
[C---:B------:R-:W-:Y:S01]  /*69d0*/  @P4 IMAD.WIDE.U32 R14, R0.reuse, R15, c[0x0][0x228] ;  /* 0x00008a00000e4625 */ /* 0x040fe200078e000f */
[----:B------:R-:W-:Y:S01]  /*69e0*/  @P4 IADD3 R0, R0, 0x80, RZ ;  /* 0x0000008000004810 */ /* 0x000fe20007ffe0ff */
[----:B------:R3:W-:Y:S04]  /*69f0*/  @P4 STG.E.128 [R10.64], R52 ;  /* 0x000000340a004986 */ /* 0x0007e8000c101d04 */
[CC--:B0-----:R-:W-:Y:S01]  /*6a00*/  @P3 IMAD.WIDE.U32 R2, R0.reuse, R5.reuse, c[0x0][0x220] ;  /* 0x0000880000023625 */ /* 0x0c1fe200078e0005 */
[----:B------:R3:W-:Y:S03]  /*6a10*/  @P4 STG.E.128 [R14.64], R92 ;  /* 0x0000005c0e004986 */ /* 0x0007e6000c101d04 */
[C---:B------:R-:W-:Y:S01]  /*6a20*/  @P3 IMAD.WIDE.U32 R12, R0.reuse, R5, c[0x0][0x228] ;  /* 0x00008a00000c3625 */ /* 0x040fe200078e0005 */
[----:B------:R-:W-:Y:S01]  /*6a30*/  @P3 IADD3 R0, R0, 0x80, RZ ;  /* 0x0000008000003810 */ /* 0x000fe20007ffe0ff */
[----:B------:R3:W-:Y:S01]  /*6a40*/  @P3 STG.E.128 [R2.64], R48 ;  /* 0x0000003002003986 */ /* 0x0007e2000c101d04 */
[----:B------:R-:W-:-:S03]  /*6a50*/  @P1 MOV R5, 0x10 ;  /* 0x0000001000051802 */ /* 0x000fc60000000f00 */
[CC--:B------:R-:W-:Y:S01]  /*6a60*/  @P2 IMAD.WIDE.U32 R16, R0.reuse, R19.reuse, c[0x0][0x220] ;  /* 0x0000880000102625 */ /* 0x0c0fe200078e0013 */
[----:B------:R3:W-:Y:S03]  /*6a70*/  @P3 STG.E.128 [R12.64], R88 ;  /* 0x000000580c003986 */ /* 0x0007e6000c101d04 */
[C---:B------:R-:W-:Y:S01]  /*6a80*/  @P2 IMAD.WIDE.U32 R18, R0.reuse, R19, c[0x0][0x228] ;  /* 0x00008a0000122625 */ /* 0x040fe200078e0013 */
[----:B------:R-:W-:Y:S01]  /*6a90*/  @P2 IADD3 R0, R0, 0x80, RZ ;  /* 0x0000008000002810 */ /* 0x000fe20007ffe0ff */
[----:B------:R3:W-:Y:S04]  /*6aa0*/  @P2 STG.E.128 [R16.64], R44 ;  /* 0x0000002c10002986 */ /* 0x0007e8000c101d04 */
[----:B------:R-:W-:Y:S01]  /*6ab0*/  @P0 IMAD.WIDE.U32 R20, R0, R23, c[0x0][0x220] ;  /* 0x0000880000140625 */ /* 0x000fe200078e0017 */
[----:B------:R3:W-:Y:S01]  /*6ac0*/  @P2 STG.E.128 [R18.64], R84 ;  /* 0x0000005412002986 */ /* 0x0007e2000c101d04 */
[----:B------:R-:W-:-:S02]  /*6ad0*/  ISETP.GE.U32.AND P2, PT, R4, 0x500, PT ;  /* 0x000005000400780c */ /* 0x000fc40003f46070 */
        /* <DEDUP_REMOVED lines=10> */
[----:B------:R-:W-:-:S04]  /*6b80*/  IMAD.MOV.U32 R5, RZ, RZ, 0x10 ;  /* 0x00000010ff057424 */ /* 0x000fc800078e00ff */
[----:B---3--:R-:W-:-:S04]  /*6b90*/  IMAD.WIDE.U32 R2, R0, R5, c[0x0][0x220] ;  /* 0x0000880000027625 */ /* 0x008fc800078e0005 */
[----:B------:R-:W-:Y:S01]  /*6ba0*/  IMAD.WIDE.U32 R4, R0, R5, c[0x0][0x228] ;  /* 0x00008a0000047625 */ /* 0x000fe200078e0005 */
[----:B------:R-:W-:Y:S04]  /*6bb0*/  STG.E.128 [R2.64], R32 ;  /* 0x0000002002007986 */ /* 0x000fe8000c101d04 */
[----:B------:R-:W-:Y:S01]  /*6bc0*/  STG.E.128 [R4.64], R72 ;  /* 0x0000004804007986 */ /* 0x000fe2000c101d04 */
[----:B------:R-:W-:Y:S05]  /*6bd0*/  EXIT ;  /* 0x000000000000794d */ /* 0x000fea0003800000 */
.L_x_11546:
[----:B------:R-:W-:Y:S01]  /*6be0*/  HFMA2.MMA R167, -RZ, RZ, 0, 1.847743988037109375e-06 ;  /* 0x0000001fffa77435 */ /* 0x000fe200000001ff */
[----:B------:R-:W-:Y:S01]  /*6bf0*/  MOV R161, R187 ;  /* 0x000000bb00a17202 */ /* 0x000fe20000000f00 */
[----:B------:R-:W-:Y:S01]  /*6c00*/  IMAD.MOV.U32 R162, RZ, RZ, 0x10 ;  /* 0x00000010ffa27424 */ /* 0x000fe200078e00ff */
[----:B------:R-:W-:Y:S01]  /*6c10*/  MOV R160, 0x6c40 ;  /* 0x00006c4000a07802 */ /* 0x000fe20000000f00 */
[----:B------:R-:W-:-:S02]  /*6c20*/  IMAD.MOV.U32 R166, RZ, RZ, -0x1 ;  /* 0xffffffffffa67424 */ /* 0x000fc400078e00ff */
[----:B-----5:R-:W-:Y:S05]  /*6c30*/  CALL.REL.NOINC `($__internal_162_$__cuda_sm70_shflsync_down_p) ;  /* 0x0000046000007944 */ /* 0x020fea0003c00000 */
[----:B-1----:R-:W-:Y:S01]  /*6c40*/  MOV R163, R162 ;  /* 0x000000a200a37202 */ /* 0x002fe20000000f00 */
[----:B------:R-:W-:Y:S05]  /*6c50*/  BRA `(.L_x_11649) ;  /* 0xffffc57000007947 */ /* 0x000fea000383ffff */
.L_x_11547:
[----:B------:R-:W-:Y:S01]  /*6c60*/  HFMA2.MMA R162, -RZ, RZ, 0, 9.5367431640625e-07 ;  /* 0x00000010ffa27435 */ /* 0x000fe200000001ff */
[----:B------:R-:W-:Y:S01]  /*6c70*/  IMAD.MOV.U32 R161, RZ, RZ, R186 ;  /* 0x000000ffffa17224 */ /* 0x000fe200078e00ba */
[----:B------:R-:W-:Y:S01]  /*6c80*/  MOV R166, 0xffffffff ;  /* 0xffffffff00a67802 */ /* 0x000fe20000000f00 */
[----:B------:R-:W-:Y:S01]  /*6c90*/  IMAD.MOV.U32 R167, RZ, RZ, 0x1f ;  /* 0x0000001fffa77424 */ /* 0x000fe200078e00ff */
[----:B------:R-:W-:-:S02]  /*6ca0*/  MOV R160, 0x6cc0 ;  /* 0x00006cc000a07802 */ /* 0x000fc40000000f00 */
[----:B01---5:R-:W-:Y:S05]  /*6cb0*/  CALL.REL.NOINC `($__internal_162_$__cuda_sm70_shflsync_down_p) ;  /* 0x000003e000007944 */ /* 0x023fea0003c00000 */
[----:B------:R-:W-:Y:S01]  /*6cc0*/  FADD.FTZ R187, R163, R187 ;  /* 0x000000bba3bb7221 */ /* 0x000fe20000010000 */
[----:B------:R-:W-:Y:S01]  /*6cd0*/  HFMA2.MMA R167, -RZ, RZ, 0, 1.847743988037109375e-06 ;  /* 0x0000001fffa77435 */ /* 0x000fe200000001ff */
[----:B-1----:R-:W-:Y:S01]  /*6ce0*/  FADD.FTZ R186, R186, R162 ;  /* 0x000000a2baba7221 */ /* 0x002fe20000010000 */
[----:B------:R-:W-:Y:S01]  /*6cf0*/  MOV R160, 0x6d40 ;  /* 0x00006d4000a07802 */ /* 0x000fe20000000f00 */
[----:B------:R-:W-:Y:S01]  /*6d00*/  IMAD.MOV.U32 R162, RZ, RZ, 0x8 ;  /* 0x00000008ffa27424 */ /* 0x000fe200078e00ff */
[----:B------:R-:W-:Y:S01]  /*6d10*/  MOV R161, R187 ;  /* 0x000000bb00a17202 */ /* 0x000fe20000000f00 */
[----:B------:R-:W-:-:S02]  /*6d20*/  IMAD.MOV.U32 R166, RZ, RZ, -0x1 ;  /* 0xffffffffffa67424 */ /* 0x000fc400078e00ff */
[----:B------:R-:W-:Y:S05]  /*6d30*/  CALL.REL.NOINC `($__internal_162_$__cuda_sm70_shflsync_down_p) ;  /* 0x0000036000007944 */ /* 0x000fea0003c00000 */
[----:B-1----:R-:W-:Y:S01]  /*6d40*/  MOV R163, R162 ;  /* 0x000000a200a37202 */ /* 0x002fe20000000f00 */
[----:B------:R-:W-:Y:S01]  /*6d50*/  HFMA2.MMA R162, -RZ, RZ, 0, 4.76837158203125e-07 ;  /* 0x00000008ffa27435 */ /* 0x000fe200000001ff */
[----:B------:R-:W-:Y:S01]  /*6d60*/  IMAD.MOV.U32 R161, RZ, RZ, R186 ;  /* 0x000000ffffa17224 */ /* 0x000fe200078e00ba */
[----:B------:R-:W-:Y:S01]  /*6d70*/  MOV R167, 0x1f ;  /* 0x0000001f00a77802 */ /* 0x000fe20000000f00 */
[----:B------:R-:W-:Y:S01]  /*6d80*/  IMAD.MOV.U32 R166, RZ, RZ, -0x1 ;  /* 0xffffffffffa67424 */ /* 0x000fe200078e00ff */
[----:B------:R-:W-:-:S02]  /*6d90*/  MOV R160, 0x6db0 ;  /* 0x00006db000a07802 */ /* 0x000fc40000000f00 */
[----:B------:R-:W-:Y:S05]  /*6da0*/  CALL.REL.NOINC `($__internal_162_$__cuda_sm70_shflsync_down_p) ;  /* 0x000002f000007944 */ /* 0x000fea0003c00000 */
[----:B------:R-:W-:Y:S01]  /*6db0*/  FADD.FTZ R187, R163, R187 ;  /* 0x000000bba3bb7221 */ /* 0x000fe20000010000 */
[----:B------:R-:W-:Y:S01]  /*6dc0*/  MOV R167, 0x1f ;  /* 0x0000001f00a77802 */ /* 0x000fe20000000f00 */
[----:B-1----:R-:W-:Y:S01]  /*6dd0*/  FADD.FTZ R186, R186, R162 ;  /* 0x000000a2baba7221 */ /* 0x002fe20000010000 */
[----:B------:R-:W-:Y:S01]  /*6de0*/  HFMA2.MMA R162, -RZ, RZ, 0, 2.384185791015625e-07 ;  /* 0x00000004ffa27435 */ /* 0x000fe200000001ff */
[----:B------:R-:W-:Y:S01]  /*6df0*/  IMAD.MOV.U32 R166, RZ, RZ, -0x1 ;  /* 0xffffffffffa67424 */ /* 0x000fe200078e00ff */
[----:B------:R-:W-:-:S02]  /*6e00*/  MOV R161, R187 ;  /* 0x000000bb00a17202 */ /* 0x000fc40000000f00 */
[----:B------:R-:W-:Y:S02]  /*6e10*/  MOV R160, 0x6e30 ;  /* 0x00006e3000a07802 */ /* 0x000fe40000000f00 */
[----:B------:R-:W-:Y:S05]  /*6e20*/  CALL.REL.NOINC `($__internal_162_$__cuda_sm70_shflsync_down_p) ;  /* 0x0000027000007944 */ /* 0x000fea0003c00000 */
[----:B-1----:R-:W-:Y:S01]  /*6e30*/  MOV R163, R162 ;  /* 0x000000a200a37202 */ /* 0x002fe20000000f00 */
[----:B------:R-:W-:Y:S01]  /*6e40*/  HFMA2.MMA R162, -RZ, RZ, 0, 2.384185791015625e-07 ;  /* 0x00000004ffa27435 */ /* 0x000fe200000001ff */
[----:B------:R-:W-:Y:S01]  /*6e50*/  IMAD.MOV.U32 R161, RZ, RZ, R186 ;  /* 0x000000ffffa17224 */ /* 0x000fe200078e00ba */
[----:B------:R-:W-:Y:S01]  /*6e60*/  MOV R167, 0x1f ;  /* 0x0000001f00a77802 */ /* 0x000fe20000000f00 */
[----:B------:R-:W-:Y:S01]  /*6e70*/  IMAD.MOV.U32 R166, RZ, RZ, -0x1 ;  /* 0xffffffffffa67424 */ /* 0x000fe200078e00ff */
[----:B------:R-:W-:Y:S02]  /*6e80*/  MOV R160, 0x6ea0 ;  /* 0x00006ea000a07802 */ /* 0x000fe40000000f00 */
[----:B------:R-:W-:Y:S05]  /*6e90*/  CALL.REL.NOINC `($__internal_162_$__cuda_sm70_shflsync_down_p) ;  /* 0x0000020000007944 */ /* 0x000fea0003c00000 */
[----:B------:R-:W-:Y:S01]  /*6ea0*/  FADD.FTZ R187, R163, R187 ;  /* 0x000000bba3bb7221 */ /* 0x000fe20000010000 */
[----:B------:R-:W-:Y:S01]  /*6eb0*/  MOV R167, 0x1f ;  /* 0x0000001f00a77802 */ /* 0x000fe20000000f00 */
[----:B-1----:R-:W-:Y:S01]  /*6ec0*/  FADD.FTZ R186, R186, R162 ;  /* 0x000000a2baba7221 */ /* 0x002fe20000010000 */
[----:B------:R-:W-:Y:S01]  /*6ed0*/  HFMA2.MMA R162, -RZ, RZ, 0, 1.1920928955078125e-07 ;  /* 0x00000002ffa27435 */ /* 0x000fe200000001ff */
[----:B------:R-:W-:Y:S01]  /*6ee0*/  IMAD.MOV.U32 R166, RZ, RZ, -0x1 ;  /* 0xffffffffffa67424 */ /* 0x000fe200078e00ff */
[----:B------:R-:W-:-:S02]  /*6ef0*/  MOV R161, R187 ;  /* 0x000000bb00a17202 */ /* 0x000fc40000000f00 */
[----:B------:R-:W-:Y:S02]  /*6f00*/  MOV R160, 0x6f20 ;  /* 0x00006f2000a07802 */ /* 0x000fe40000000f00 */
[----:B------:R-:W-:Y:S05]  /*6f10*/  CALL.REL.NOINC `($__internal_162_$__cuda_sm70_shflsync_down_p) ;  /* 0x0000018000007944 */ /* 0x000fea0003c00000 */
[----:B-1----:R-:W-:Y:S01]  /*6f20*/  MOV R163, R162 ;  /* 0x000000a200a37202 */ /* 0x002fe20000000f00 */
[----:B------:R-:W-:Y:S01]  /*6f30*/  HFMA2.MMA R162, -RZ, RZ, 0, 1.1920928955078125e-07 ;  /* 0x00000002ffa27435 */ /* 0x000fe200000001ff */
        /* <DEDUP_REMOVED lines=8> */
[----:B------:R-:W-:Y:S01]  /*6fc0*/  HFMA2.MMA R162, -RZ, RZ, 0, 5.9604644775390625e-08 ;  /* 0x00000001ffa27435 */ /* 0x000fe200000001ff */
[----:B------:R-:W-:Y:S01]  /*6fd0*/  IMAD.MOV.U32 R166, RZ, RZ, -0x1 ;  /* 0xffffffffffa67424 */ /* 0x000fe200078e00ff */
[----:B------:R-:W-:-:S02]  /*6fe0*/  MOV R161, R187 ;  /* 0x000000bb00a17202 */ /* 0x000fc40000000f00 */
[----:B------:R-:W-:Y:S02]  /*6ff0*/  MOV R160, 0x7010 ;  /* 0x0000701000a07802 */ /* 0x000fe40000000f00 */
[----:B------:R-:W-:Y:S05]  /*7000*/  CALL.REL.NOINC `($__internal_162_$__cuda_sm70_shflsync_down_p) ;  /* 0x0000009000007944 */ /* 0x000fea0003c00000 */
[----:B-1----:R-:W-:Y:S01]  /*7010*/  MOV R163, R162 ;  /* 0x000000a200a37202 */ /* 0x002fe20000000f00 */
[----:B------:R-:W-:Y:S01]  /*7020*/  HFMA2.MMA R162, -RZ, RZ, 0, 5.9604644775390625e-08 ;  /* 0x00000001ffa27435 */ /* 0x000fe200000001ff */
[----:B------:R-:W-:Y:S01]  /*7030*/  IMAD.MOV.U32 R161, RZ, RZ, R186 ;  /* 0x000000ffffa17224 */ /* 0x000fe200078e00ba */
[----:B------:R-:W-:Y:S01]  /*7040*/  MOV R167, 0x1f ;  /* 0x0000001f00a77802 */ /* 0x000fe20000000f00 */
[----:B------:R-:W-:Y:S01]  /*7050*/  IMAD.MOV.U32 R166, RZ, RZ, -0x1 ;  /* 0xffffffffffa67424 */ /* 0x000fe200078e00ff */
[----:B------:R-:W-:Y:S02]  /*7060*/  MOV R160, 0x7080 ;  /* 0x0000708000a07802 */ /* 0x000fe40000000f00 */
[----:B------:R-:W-:Y:S05]  /*7070*/  CALL.REL.NOINC `($__internal_162_$__cuda_sm70_shflsync_down_p) ;  /* 0x0000002000007944 */ /* 0x000fea0003c00000 */
[----:B-1----:R-:W-:Y:S01]  /*7080*/  MOV R161, R162 ;  /* 0x000000a200a17202 */ /* 0x002fe20000000f00 */
[----:B------:R-:W-:Y:S05]  /*7090*/  BRA `(.L_x_11650) ;  /* 0xffffc25000007947 */ /* 0x000fea000383ffff */
        .weak           $__internal_162_$__cuda_sm70_shflsync_down_p
        .type           $__internal_162_$__cuda_sm70_shflsync_down_p,@function
        .size           $__internal_162_$__cuda_sm70_shflsync_down_p,(.L_x_14380 - $__internal_162_$__cuda_sm70_shflsync_down_p)
$__internal_162_$__cuda_sm70_shflsync_down_p:
[----:B------:R-:W-:Y:S04]  /*70a0*/  WARPSYNC R166 ;  /* 0x000000a600007348 */ /* 0x000fe80003800000 */
[----:B------:R0:W1:Y:S02]  /*70b0*/  SHFL.DOWN PT, R162, R161, R162, R167 ;  /* 0x080000a2a1a27389 */ /* 0x00006400000e00a7 */
[----:B0-----:R-:W-:-:S06]  /*70c0*/  HFMA2.MMA R161, -RZ, RZ, 0, 0 ;  /* 0x00000000ffa17435 */ /* 0x001fcc00000001ff */
[----:B------:R-:W-:Y:S05]  /*70d0*/  RET.REL.NODEC R160 `(_ZN10layer_norm13ln_bwd_kernelINS_13Kernel_traitsI6__halfffffjLj5120ELj1ELj1ELj4ELj16ENS_18Kernel_traits_baseILj5120ES2_ffffjLj128EEEEELb0ELb0ELb1ELb0EEEvNS_9BwdParamsE) ;  /* 0xffff8f20a0007950 */ /* 0x000fea0003c3ffff */
.L_x_11651:
        /* <DEDUP_REMOVED lines=10> */
.L_x_14380:


//--------------------- .text._ZN10layer_norm13ln_bwd_kernelINS_13Kernel_traitsI6__halfffffjLj5120ELj1ELj1ELj4ELj16ENS_18Kernel_traits_baseILj5120ES2_ffffjLj128EEEEELb0ELb0ELb1ELb1EEEvNS_9BwdParamsE --------------------------
	.section	.text._ZN10layer_norm13ln_bwd_kernelINS_13Kernel_traitsI6__halfffffjLj5120ELj1ELj1ELj4ELj16ENS_18Kernel_traits_baseILj5120ES2_ffffjLj128EEEEELb0ELb0ELb1ELb1EEEvNS_9BwdParamsE,"ax",@progbits
	.sectioninfo	@"SHI_REGISTERS=255"
	.align	128
        .global         _ZN10layer_norm13ln_bwd_kernelINS_13Kernel_traitsI6__halfffffjLj5120ELj1ELj1ELj4ELj16ENS_18Kernel_traits_baseILj5120ES2_ffffjLj128EEEEELb0ELb0ELb1ELb1EEEvNS_9BwdParamsE
        .type           _ZN10layer_norm13ln_bwd_kernelINS_13Kernel_traitsI6__halfffffjLj5120ELj1ELj1ELj4ELj16ENS_18Kernel_traits_baseILj5120ES2_ffffjLj128EEEEELb0ELb0ELb1ELb1EEEvNS_9BwdParamsE,@function
        .size           _ZN10layer_norm13ln_bwd_kernelINS_13Kernel_traitsI6__halfffffjLj5120ELj1ELj1ELj4ELj16ENS_18Kernel_traits_baseILj5120ES2_ffffjLj128EEEEELb0ELb0ELb1ELb1EEEvNS_9BwdParamsE,(.L_x_14381 - _ZN10layer_norm13ln_bwd_kernelINS_13Kernel_traitsI6__halfffffjLj5120ELj1ELj1ELj4ELj16ENS_18Kernel_traits_baseILj5120ES2_ffffjLj128EEEEELb0ELb0ELb1ELb1EEEvNS_9BwdParamsE)
        .other          _ZN10layer_norm13ln_bwd_kernelINS_13Kernel_traitsI6__halfffffjLj5120ELj1ELj1ELj4ELj16ENS_18Kernel_traits_baseILj5120ES2_ffffjLj128EEEEELb0ELb0ELb1ELb1EEEvNS_9BwdParamsE,@"STO_CUDA_ENTRY STV_DEFAULT"
_ZN10layer_norm13ln_bwd_kernelINS_13Kernel_traitsI6__halfffffjLj5120ELj1ELj1ELj4ELj16ENS_18Kernel_traits_baseILj5120ES2_ffffjLj128EEEEELb0ELb0ELb1ELb1EEEvNS_9BwdParamsE:
.text._ZN10layer_norm13ln_bwd_kernelINS_13Kernel_traitsI6__halfffffjLj5120ELj1ELj1ELj4ELj16ENS_18Kernel_traits_baseILj5120ES2_ffffjLj128EEEEELb0ELb0ELb1ELb1EEEvNS_9BwdParamsE:
        /* <DEDUP_REMOVED lines=49> */
.L_x_11652:
        /* <DEDUP_REMOVED lines=71> */
[----:B------:R-:W-:-:S02]  /*0780*/  HADD2.F32 R11, -RZ, R18.H0_H0 ;  /* 0x20000012ff0b7230 */ /* 0x000fc40000004100 */
[----:B-1----:R-:W-:Y:S01]  /*0790*/  HADD2.F32 R0, -RZ, R13.H0_H0 ;  /* 0x2000000dff007230 */ /* 0x002fe20000004100 */
[----:B------:R0:W-:Y:S01]  /*07a0*/  STL [R1+0x40], R2 ;  /* 0x0000400201007387 */ /* 0x0001e20000100800 */
[----:B------:R-:W-:Y:S01]  /*07b0*/  HADD2.F32 R12, -RZ, R19.H0_H0 ;  /* 0x20000013ff0c7230 */ /* 0x000fe20000004100 */
[----:B------:R-:W-:Y:S01]  /*07c0*/  SHF.R.U64 R252, R250, 0x10, R251 ;  /* 0x00000010fafc7819 */ /* 0x000fe200000012fb */
[----:B------:R-:W-:Y:S01]  /*07d0*/  HADD2.F32 R7, -RZ, R7.H0_H0 ;  /* 0x20000007ff077230 */ /* 0x000fe20000004100 */
[----:B------:R1:W-:Y:S01]  /*07e0*/  STL [R1+0x38], R0 ;  /* 0x0000380001007387 */ /* 0x0003e20000100800 */
[----:B------:R-:W-:Y:S01]  /*07f0*/  HADD2.F32 R6, -RZ, R6.H0_H0 ;  /* 0x20000006ff067230 */ /* 0x000fe20000004100 */
[----:B------:R-:W-:Y:S01]  /*0800*/  SHF.R.U64 R248, R246, 0x10, R247 ;  /* 0x00000010f6f87819 */ /* 0x000fe200000012f7 */
[----:B------:R-:W-:Y:S01]  /*0810*/  HADD2.F32 R5, -RZ, R5.H0_H0 ;  /* 0x20000005ff057230 */ /* 0x000fe20000004100 */
[----:B------:R-:W-:Y:S01]  /*0820*/  SHF.R.U64 R244, R242, 0x10, R243 ;  /* 0x00000010f2f47819 */ /* 0x000fe200000012f3 */
[----:B------:R-:W-:-:S02]  /*0830*/  HADD2.F32 R4, -RZ, R4.H0_H0 ;  /* 0x20000004ff047230 */ /* 0x000fc40000004100 */
[----:B0-----:R-:W-:Y:S01]  /*0840*/  HADD2.F32 R2, -RZ, R14.H0_H0 ;  /* 0x2000000eff027230 */ /* 0x001fe20000004100 */
[----:B------:R-:W-:Y:S01]  /*0850*/  SHF.R.U64 R240, R238, 0x10, R239 ;  /* 0x00000010eef07819 */ /* 0x000fe200000012ef */
[----:B------:R-:W-:Y:S02]  /*0860*/  HADD2.F32 R3, -RZ, R3.H0_H0 ;  /* 0x20000003ff037230 */ /* 0x000fe40000004100 */
[----:B-1----:R-:W-:Y:S01]  /*0870*/  HADD2.F32 R0, -RZ, R15.H0_H0 ;  /* 0x2000000fff007230 */ /* 0x002fe20000004100 */
[----:B------:R0:W-:Y:S01]  /*0880*/  STL [R1+0x30], R2 ;  /* 0x0000300201007387 */ /* 0x0001e20000100800 */
[----:B------:R-:W-:Y:S01]  /*0890*/  HADD2.F32 R249, -RZ, R246.H0_H0 ;  /* 0x200000f6fff97230 */ /* 0x000fe20000004100 */
[----:B------:R-:W-:Y:S01]  /*08a0*/  SHF.R.U64 R236, R234, 0x10, R235 ;  /* 0x00000010eaec7819 */ /* 0x000fe200000012eb */
[----:B------:R-:W-:Y:S01]  /*08b0*/  HADD2.F32 R245, -RZ, R242.H0_H0 ;  /* 0x200000f2fff57230 */ /* 0x000fe20000004100 */
[----:B------:R1:W-:Y:S01]  /*08c0*/  STL [R1+0x28], R0 ;  /* 0x0000280001007387 */ /* 0x0003e20000100800 */
[----:B------:R-:W-:Y:S01]  /*08d0*/  HADD2.F32 R241, -RZ, R238.H0_H0 ;  /* 0x200000eefff17230 */ /* 0x000fe20000004100 */
[----:B------:R-:W-:Y:S01]  /*08e0*/  SHF.R.U32.HI R246, RZ, 0x10, R247 ;  /* 0x00000010fff67819 */ /* 0x000fe200000116f7 */
[----:B------:R-:W-:Y:S01]  /*08f0*/  HADD2.F32 R237, -RZ, R234.H0_H0 ;  /* 0x200000eaffed7230 */ /* 0x000fe20000004100 */
[----:B------:R-:W-:Y:S01]  /*0900*/  SHF.R.U32.HI R242, RZ, 0x10, R243 ;  /* 0x00000010fff27819 */ /* 0x000fe200000116f3 */
[----:B------:R-:W-:Y:S01]  /*0910*/  HADD2.F32 R247, -RZ, R247.H0_H0 ;  /* 0x200000f7fff77230 */ /* 0x000fe20000004100 */
[----:B------:R-:W-:Y:S01]  /*0920*/  SHF.R.U32.HI R238, RZ, 0x10, R239 ;  /* 0x00000010ffee7819 */ /* 0x000fe200000116ef */
[----:B0-----:R-:W-:Y:S01]  /*0930*/  HADD2.F32 R2, -RZ, R16.H0_H0 ;  /* 0x20000010ff027230 */ /* 0x001fe20000004100 */
[----:B------:R-:W-:Y:S01]  /*0940*/  SHF.R.U32.HI R234, RZ, 0x10, R235 ;  /* 0x00000010ffea7819 */ /* 0x000fe200000116eb */
[----:B------:R-:W-:-:S02]  /*0950*/  HADD2.F32 R243, -RZ, R243.H0_H0 ;  /* 0x200000f3fff37230 */ /* 0x000fc40000004100 */
[----:B-1----:R-:W-:Y:S01]  /*0960*/  HADD2.F32 R0, -RZ, R17.H0_H0 ;  /* 0x20000011ff007230 */ /* 0x002fe20000004100 */
[----:B------:R0:W-:Y:S01]  /*0970*/  STL [R1+0x20], R2 ;  /* 0x0000200201007387 */ /* 0x0001e20000100800 */
[----:B------:R-:W-:Y:S02]  /*0980*/  HADD2.F32 R239, -RZ, R239.H0_H0 ;  /* 0x200000efffef7230 */ /* 0x000fe40000004100 */
[----:B------:R-:W-:Y:S01]  /*0990*/  HADD2.F32 R235, -RZ, R235.H0_H0 ;  /* 0x200000ebffeb7230 */ /* 0x000fe20000004100 */
[----:B------:R1:W-:Y:S01]  /*09a0*/  STL [R1+0x18], R0 ;  /* 0x0000180001007387 */ /* 0x0003e20000100800 */
[----:B------:R-:W-:Y:S02]  /*09b0*/  HADD2.F32 R252, -RZ, R252.H0_H0 ;  /* 0x200000fcfffc7230 */ /* 0x000fe40000004100 */
[----:B------:R-:W-:Y:S01]  /*09c0*/  HADD2.F32 R248, -RZ, R248.H0_H0 ;  /* 0x200000f8fff87230 */ /* 0x000fe20000004100 */
[----:B------:R2:W-:Y:S01]  /*09d0*/  STL [R1+0x10], R11 ;  /* 0x0000100b01007387 */ /* 0x0005e20000100800 */
[----:B------:R-:W-:Y:S01]  /*09e0*/  HADD2.F32 R246, -RZ, R246.H0_H0 ;  /* 0x200000f6fff67230 */ /* 0x000fe20000004100 */
[--C-:B0-----:R-:W-:Y:S01]  /*09f0*/  SHF.R.U64 R2, R18, 0x10, R19.reuse ;  /* 0x0000001012027819 */ /* 0x101fe20000001213 */
[----:B------:R-:W-:Y:S01]  /*0a00*/  HADD2.F32 R244, -RZ, R244.H0_H0 ;  /* 0x200000f4fff47230 */ /* 0x000fe20000004100 */
[----:B------:R0:W-:Y:S01]  /*0a10*/  STL [R1+0x8], R12 ;  /* 0x0000080c01007387 */ /* 0x0001e20000100800 */
[----:B------:R-:W-:Y:S01]  /*0a20*/  HADD2.F32 R242, -RZ, R242.H0_H0 ;  /* 0x200000f2fff27230 */ /* 0x000fe20000004100 */
[----:B-1----:R-:W-:Y:S01]  /*0a30*/  SHF.R.U32.HI R0, RZ, 0x10, R19 ;  /* 0x00000010ff007819 */ /* 0x002fe20000011613 */
[----:B------:R-:W-:-:S02]  /*0a40*/  HADD2.F32 R2, -RZ, R2.H0_H0 ;  /* 0x20000002ff027230 */ /* 0x000fc40000004100 */
[----:B------:R-:W-:Y:S02]  /*0a50*/  HADD2.F32 R240, -RZ, R240.H0_H0 ;  /* 0x200000f0fff07230 */ /* 0x000fe40000004100 */
[----:B--2---:R-:W-:Y:S01]  /*0a60*/  HADD2.F32 R11, -RZ, R250.H0_H0 ;  /* 0x200000faff0b7230 */ /* 0x004fe20000004100 */
[----:B------:R-:W-:Y:S01]  /*0a70*/  SHF.R.U32.HI R250, RZ, 0x10, R251 ;  /* 0x00000010fffa7819 */ /* 0x000fe200000116fb */
[----:B------:R-:W-:Y:S02]  /*0a80*/  HADD2.F32 R0, -RZ, R0.H0_H0 ;  /* 0x20000000ff007230 */ /* 0x000fe40000004100 */
[----:B------:R-:W-:Y:S01]  /*0a90*/  HADD2.F32 R251, -RZ, R251.H0_H0 ;  /* 0x200000fbfffb7230 */ /* 0x000fe20000004100 */
[----:B------:R0:W-:Y:S01]  /*0aa0*/  STL [R1], R11 ;  /* 0x0000000b01007387 */ /* 0x0001e20000100800 */
[----:B------:R-:W-:Y:S02]  /*0ab0*/  HADD2.F32 R250, -RZ, R250.H0_H0 ;  /* 0x200000fafffa7230 */ /* 0x000fe40000004100 */
[----:B------:R-:W-:Y:S01]  /*0ac0*/  HADD2.F32 R238, -RZ, R238.H0_H0 ;  /* 0x200000eeffee7230 */ /* 0x000fe20000004100 */
[----:B------:R0:W-:Y:S01]  /*0ad0*/  STL [R1+0x4c], R10 ;  /* 0x00004c0a01007387 */ /* 0x0001e20000100800 */
[----:B------:R-:W-:-:S02]  /*0ae0*/  HADD2.F32 R236, -RZ, R236.H0_H0 ;  /* 0x200000ecffec7230 */ /* 0x000fc40000004100 */
[----:B------:R-:W-:Y:S01]  /*0af0*/  HADD2.F32 R234, -RZ, R234.H0_H0 ;  /* 0x200000eaffea7230 */ /* 0x000fe20000004100 */
        /* <DEDUP_REMOVED lines=9> */
.L_x_11766:
[----:B------:R-:W-:-:S05]  /*0b90*/  MOV R227, 0x4 ;  /* 0x0000000400e37802 */ /* 0x000fca0000000f00 */
[----:B------:R-:W-:-:S05]  /*0ba0*/  IMAD.WIDE R28, R31, R227, c[0x0][0x1d8] ;  /* 0x000076001f1c7625 */ /* 0x000fca00078e02e3 */
[----:B------:R1:W2:Y:S04]  /*0bb0*/  LDG.E R176, [R28.64] ;  /* 0x000000041cb07981 */ /* 0x0002a8000c1e1900 */
[----:B------:R-:W3:Y:S01]  /*0bc0*/  S2R R161, SR_TID.X ;  /* 0x0000000000a17919 */ /* 0x000ee20000002100 */
[----:B-1----:R-:W-:-:S05]  /*0bd0*/  IMAD.WIDE R28, R31, R227, c[0x0][0x1a8] ;  /* 0x00006a001f1c7625 */ /* 0x002fca00078e02e3 */
[----:B------:R1:W5:Y:S02]  /*0be0*/  LDG.E R30, [R28.64] ;  /* 0x000000041c1e7981 */ /* 0x000364000c1e1900 */
[----:B-1----:R-:W-:-:S06]  /*0bf0*/  IMAD.WIDE R28, R31, R227, c[0x0][0x1d0] ;  /* 0x000074001f1c7625 */ /* 0x002fcc00078e02e3 */
[----:B------:R1:W5:Y:S01]  /*0c00*/  LDG.E R29, [R28.64] ;  /* 0x000000041c1d7981 */ /* 0x000362000c1e1900 */
[----:B---3--:R-:W-:Y:S01]  /*0c10*/  LOP3.LUT R233, R161, 0x7f, RZ, 0xc0, !PT ;  /* 0x0000007fa1e97812 */ /* 0x008fe200078ec0ff */
[----:B------:R-:W-:Y:S01]  /*0c20*/  BSSY B0, `(.L_x_11654) ;  /* 0x00001ad000007945 */ /* 0x000fe20003800000 */
[----:B------:R-:W-:Y:S01]  /*0c30*/  MOV R226, 0x10 ;  /* 0x0000001000e27802 */ /* 0x000fe20000000f00 */
[----:B-1----:R-:W-:-:S05]  /*0c40*/  IMAD R28, R31, c[0x0][0x168], RZ ;  /* 0x00005a001f1c7a24 */ /* 0x002fca00078e02ff */
[----:B------:R-:W-:-:S04]  /*0c50*/  SHF.R.S32.HI R160, RZ, 0x1f, R28 ;  /* 0x0000001fffa07819 */ /* 0x000fc8000001141c */
        /* <DEDUP_REMOVED lines=18> */
[C---:B------:R-:W-:Y:S02]  /*0d80*/  IADD3 R133, R28.reuse, 0x280, RZ ;  /* 0x000002801c857810 */ /* 0x040fe40007ffe0ff */
[C---:B------:R-:W-:Y:S02]  /*0d90*/  IADD3 R137, R28.reuse, 0x300, RZ ;  /* 0x000003001c897810 */ /* 0x040fe40007ffe0ff */
[C---:B------:R-:W-:Y:S02]  /*0da0*/  IADD3 R141, R28.reuse, 0x380, RZ ;  /* 0x000003801c8d7810 */ /* 0x040fe40007ffe0ff */
[C---:B------:R-:W-:Y:S02]  /*0db0*/  IADD3 R145, R28.reuse, 0x400, RZ ;  /* 0x000004001c917810 */ /* 0x040fe40007ffe0ff */
[----:B------:R-:W-:Y:S01]  /*0dc0*/  IADD3 R149, R28, 0x480, RZ ;  /* 0x000004801c957810 */ /* 0x000fe20007ffe0ff */
[-C--:B------:R-:W-:Y:S01]  /*0dd0*/  IMAD.WIDE.U32 R128, R129, R226.reuse, c[0x0][0x218] ;  /* 0x0000860081807625 */ /* 0x080fe200078e00e2 */
[----:B------:R1:W5:Y:S03]  /*0de0*/  LDG.E.128 R116, [R160.64] ;  /* 0x00000004a0747981 */ /* 0x000366000c1e1d00 */
[-C--:B------:R-:W-:Y:S01]  /*0df0*/  IMAD.WIDE.U32 R132, R133, R226.reuse, c[0x0][0x218] ;  /* 0x0000860085847625 */ /* 0x080fe200078e00e2 */
[----:B------:R1:W5:Y:S03]  /*0e00*/  LDG.E.128 R120, [R190.64] ;  /* 0x00000004be787981 */ /* 0x000366000c1e1d00 */
[-C--:B------:R-:W-:Y:S01]  /*0e10*/  IMAD.WIDE.U32 R136, R137, R226.reuse, c[0x0][0x218] ;  /* 0x0000860089887625 */ /* 0x080fe200078e00e2 */
[----:B------:R1:W5:Y:S03]  /*0e20*/  LDG.E.128 R124, [R192.64] ;  /* 0x00000004c07c7981 */ /* 0x000366000c1e1d00 */
[-C--:B------:R-:W-:Y:S01]  /*0e30*/  IMAD.WIDE.U32 R140, R141, R226.reuse, c[0x0][0x218] ;  /* 0x000086008d8c7625 */ /* 0x080fe200078e00e2 */
[----:B------:R-:W5:Y:S03]  /*0e40*/  LDG.E.128 R128, [R128.64] ;  /* 0x0000000480807981 */ /* 0x000f66000c1e1d00 */
[-C--:B------:R-:W-:Y:S01]  /*0e50*/  IMAD.WIDE.U32 R144, R145, R226.reuse, c[0x0][0x218] ;  /* 0x0000860091907625 */ /* 0x080fe200078e00e2 */
[----:B------:R-:W5:Y:S03]  /*0e60*/  LDG.E.128 R132, [R132.64] ;  /* 0x0000000484847981 */ /* 0x000f66000c1e1d00 */
[----:B------:R-:W-:Y:S01]  /*0e70*/  IMAD.WIDE.U32 R148, R149, R226, c[0x0][0x218] ;  /* 0x0000860095947625 */ /* 0x000fe200078e00e2 */
[----:B------:R-:W5:Y:S04]  /*0e80*/  LDG.E.128 R136, [R136.64] ;  /* 0x0000000488887981 */ /* 0x000f68000c1e1d00 */
[----:B------:R-:W5:Y:S04]  /*0e90*/  LDG.E.128 R140, [R140.64] ;  /* 0x000000048c8c7981 */ /* 0x000f68000c1e1d00 */
[----:B------:R-:W5:Y:S04]  /*0ea0*/  LDG.E.128 R144, [R144.64] ;  /* 0x0000000490907981 */ /* 0x000f68000c1e1d00 */
[----:B------:R-:W5:Y:S01]  /*0eb0*/  LDG.E.128 R148, [R148.64] ;  /* 0x0000000494947981 */ /* 0x000f62000c1e1d00 */
[----:B------:R-:W-:-:S02]  /*0ec0*/  MOV R176, RZ ;  /* 0x000000ff00b07202 */ /* 0x000fc40000000f00 */
[----:B------:R-:W-:Y:S01]  /*0ed0*/  MOV R183, RZ ;  /* 0x000000ff00b77202 */ /* 0x000fe20000000f00 */
[----:B------:R-:W-:Y:S05]  /*0ee0*/  BRA `(.L_x_11656) ;  /* 0x0000180000007947 */ /* 0x000fea0003800000 */
.L_x_11655:
[----:B------:R-:W-:Y:S01]  /*0ef0*/  IADD3 R194, R28, 0x300, RZ ;  /* 0x000003001cc27810 */ /* 0x000fe20007ffe0ff */
[----:B0-----:R-:W-:Y:S01]  /*0f00*/  IMAD.WIDE R4, R31, R227, c[0x0][0x1a0] ;  /* 0x000068001f047625 */ /* 0x001fe200078e02e3 */
[----:B------:R-:W-:-:S03]  /*0f10*/  IADD3 R0, R176, -0x1, RZ ;  /* 0xffffffffb0007810 */ /* 0x000fc60007ffe0ff */
[-C--:B------:R-:W-:Y:S01]  /*0f20*/  IMAD.WIDE.U32 R176, R194, R226.reuse, c[0x0][0x188] ;  /* 0x00006200c2b07625 */ /* 0x080fe200078e00e2 */
[----:B------:R0:W2:Y:S03]  /*0f30*/  LDG.E R232, [R4.64] ;  /* 0x0000000404e87981 */ /* 0x0000a6000c1e1900 */
[-C--:B------:R-:W-:Y:S02]  /*0f40*/  IMAD.WIDE.U32 R228, R28, R226.reuse, c[0x0][0x188] ;  /* 0x000062001ce47625 */ /* 0x080fe400078e00e2 */
[----:B------:R-:W3:Y:S01]  /*0f50*/  LDG.E.128 R176, [R176.64] ;  /* 0x00000004b0b07981 */ /* 0x000ee2000c1e1d00 */
[----:B------:R-:W-:Y:S01]  /*0f60*/  ISETP.NE.U32.AND P0, PT, RZ, c[0x0][0x218], PT ;  /* 0x00008600ff007a0c */ /* 0x000fe20003f05070 */
[----:B------:R-:W-:Y:S01]  /*0f70*/  IMAD R3, R0, c[0x0][0x168], RZ ;  /* 0x00005a0000037a24 */ /* 0x000fe200078e02ff */
[C---:B------:R-:W-:Y:S02]  /*0f80*/  IADD3 R2, R28.reuse, 0x200, RZ ;  /* 0x000002001c027810 */ /* 0x040fe40007ffe0ff */
[----:B------:R-:W-:Y:S01]  /*0f90*/  IADD3 R195, R28, 0x280, RZ ;  /* 0x000002801cc37810 */ /* 0x000fe20007ffe0ff */
[----:B------:R-:W1:Y:S01]  /*0fa0*/  LDC.U8 R220, c[0x0][0x1f0] ;  /* 0x00007c00ffdc7b82 */ /* 0x000e620000000000 */
[----:B------:R-:W-:Y:S01]  /*0fb0*/  ISETP.NE.AND.EX P0, PT, RZ, c[0x0][0x21c], PT, P0 ;  /* 0x00008700ff007a0c */ /* 0x000fe20003f05300 */
[-C--:B------:R-:W-:Y:S01]  /*0fc0*/  IMAD.WIDE.U32 R208, R184, R226.reuse, c[0x0][0x188] ;  /* 0x00006200b8d07625 */ /* 0x080fe200078e00e2 */
[----:B0-----:R-:W-:Y:S01]  /*0fd0*/  SHF.R.S32.HI R4, RZ, 0x1f, R3 ;  /* 0x0000001fff047819 */ /* 0x001fe20000011403 */
[----:B------:R-:W4:Y:S02]  /*0fe0*/  LDG.E.128 R228, [R228.64] ;  /* 0x00000004e4e47981 */ /* 0x000f24000c1e1d00 */
[----:B------:R-:W-:Y:S01]  /*0ff0*/  IMAD.WIDE.U32 R204, R2, R226, c[0x0][0x188] ;  /* 0x0000620002cc7625 */ /* 0x000fe200078e00e2 */
[----:B------:R-:W-:Y:S01]  /*1000*/  LEA.HI R4, R4, R3, RZ, 0x2 ;  /* 0x0000000304047211 */ /* 0x000fe200078f10ff */
[----:B------:R-:W4:Y:S01]  /*1010*/  LDG.E.128 R208, [R208.64] ;  /* 0x00000004d0d07981 */ /* 0x000f22000c1e1d00 */
[----:B------:R-:W-:-:S02]  /*1020*/  IADD3 R189, R28, 0x380, RZ ;  /* 0x000003801cbd7810 */ /* 0x000fc40007ffe0ff */
[C---:B------:R-:W-:Y:S02]  /*1030*/  IADD3 R188, R28.reuse, 0x400, RZ ;  /* 0x000004001cbc7810 */ /* 0x040fe40007ffe0ff */
[----:B------:R-:W-:Y:S01]  /*1040*/  IADD3 R0, R28, 0x480, RZ ;  /* 0x000004801c007810 */ /* 0x000fe20007ffe0ff */
[-C--:B------:R-:W-:Y:S01]  /*1050*/  @P0 IMAD.WIDE.U32 R2, R2, R226.reuse, c[0x0][0x218] ;  /* 0x0000860002020625 */ /* 0x080fe200078e00e2 */
[----:B------:R0:W5:Y:S04]  /*1060*/  @P0 LDG.E.128 R116, [R160.64] ;  /* 0x00000004a0740981 */ /* 0x000168000c1e1d00 */
[----:B------:R0:W5:Y:S01]  /*1070*/  @P0 LDG.E.128 R128, [R2.64] ;  /* 0x0000000402800981 */ /* 0x000162000c1e1d00 */
[----:B------:R-:W-:Y:S01]  /*1080*/  LEA.HI.SX32 R164, R4, R233, 0x1e ;  /* 0x000000e904a47211 */ /* 0x000fe200078ff2ff */
[----:B------:R-:W-:-:S02]  /*1090*/  IMAD.WIDE.U32 R212, R187, R226, c[0x0][0x188] ;  /* 0x00006200bbd47625 */ /* 0x000fc400078e00e2 */
[----:B------:R1:W5:Y:S02]  /*10a0*/  @P0 LDG.E.128 R112, [R162.64] ;  /* 0x00000004a2700981 */ /* 0x000364000c1e1d00 */
[-C--:B------:R-:W-:Y:S02]  /*10b0*/  IMAD.WIDE.U32 R216, R183, R226.reuse, c[0x0][0x188] ;  /* 0x00006200b7d87625 */ /* 0x080fe400078e00e2 */
[----:B------:R1:W5:Y:S02]  /*10c0*/  @P0 LDG.E.128 R120, [R190.64] ;  /* 0x00000004be780981 */ /* 0x000364000c1e1d00 */
[-C--:B0-----:R-:W-:Y:S01]  /*10d0*/  @P0 IMAD.WIDE.U32 R2, R195, R226.reuse, c[0x0][0x218] ;  /* 0x00008600c3020625 */ /* 0x081fe200078e00e2 */
[C---:B------:R-:W-:Y:S01]  /*10e0*/  IADD3 R21, R164.reuse, 0x80, RZ ;  /* 0x00000080a4157810 */ /* 0x040fe20007ffe0ff */
[----:B------:R3:W5:Y:S04]  /*10f0*/  @P0 LDG.E.128 R124, [R192.64] ;  /* 0x00000004c07c0981 */ /* 0x000768000c1e1d00 */
[----:B------:R0:W5:Y:S01]  /*1100*/  @P0 LDG.E.128 R132, [R2.64] ;  /* 0x0000000402840981 */ /* 0x000162000c1e1d00 */
[C---:B------:R-:W-:Y:S01]  /*1110*/  IMAD.WIDE.U32 R180, R164.reuse, R226, c[0x0][0x208] ;  /* 0x00008200a4b47625 */ /* 0x040fe200078e00e2 */
[----:B------:R-:W-:-:S02]  /*1120*/  IADD3 R17, R164, 0x100, RZ ;  /* 0x00000100a4117810 */ /* 0x000fc40007ffe0ff */
[C---:B------:R-:W-:Y:S01]  /*1130*/  IADD3 R13, R164.reuse, 0x180, RZ ;  /* 0x00000180a40d7810 */ /* 0x040fe20007ffe0ff */
[-C--:B------:R-:W-:Y:S01]  /*1140*/  IMAD.WIDE.U32 R200, R195, R226.reuse, c[0x0][0x188] ;  /* 0x00006200c3c87625 */ /* 0x080fe200078e00e2 */
[----:B------:R-:W-:Y:S01]  /*1150*/  IADD3 R9, R164, 0x200, RZ ;  /* 0x00000200a4097810 */ /* 0x000fe20007ffe0ff */
[----:B------:R-:W4:Y:S02]  /*1160*/  LDG.E.128 R212, [R212.64] ;  /* 0x00000004d4d47981 */ /* 0x000f24000c1e1d00 */
[----:B0-----:R-:W-:Y:S01]  /*1170*/  @P0 IMAD.WIDE.U32 R2, R194, R226, c[0x0][0x218] ;  /* 0x00008600c2020625 */ /* 0x001fe200078e00e2 */
[C---:B------:R-:W-:Y:S01]  /*1180*/  IADD3 R4, R164.reuse, 0x280, RZ ;  /* 0x00000280a4047810 */ /* 0x040fe20007ffe0ff */
[----:B------:R-:W4:Y:S01]  /*1190*/  LDG.E.128 R200, [R200.64] ;  /* 0x00000004c8c87981 */ /* 0x000f22000c1e1d00 */
[C---:B------:R-:W-:Y:S02]  /*11a0*/  IADD3 R184, R164.reuse, 0x300, RZ ;  /* 0x00000300a4b87810 */ /* 0x040fe40007ffe0ff */
[C---:B------:R-:W-:Y:S01]  /*11b0*/  IADD3 R168, R164.reuse, 0x380, RZ ;  /* 0x00000380a4a87810 */ /* 0x040fe20007ffe0ff */
[----:B------:R0:W5:Y:S01]  /*11c0*/  @P0 LDG.E.128 R136, [R2.64] ;  /* 0x0000000402880981 */ /* 0x000162000c1e1d00 */
[----:B------:R-:W-:-:S02]  /*11d0*/  IADD3 R160, R164, 0x400, RZ ;  /* 0x00000400a4a07810 */ /* 0x000fc40007ffe0ff */
[----:B------:R-:W-:Y:S01]  /*11e0*/  IADD3 R164, R164, 0x480, RZ ;  /* 0x00000480a4a47810 */ /* 0x000fe20007ffe0ff */
[CC--:B------:R-:W-:Y:S01]  /*11f0*/  IMAD.WIDE.U32 R172, R189.reuse, R226.reuse, c[0x0][0x188] ;  /* 0x00006200bdac7625 */ /* 0x0c0fe200078e00e2 */
[----:B------:R-:W4:Y:S03]  /*1200*/  LDG.E.128 R204, [R204.64] ;  /* 0x00000004cccc7981 */ /* 0x000f26000c1e1d00 */
[-C--:B------:R-:W-:Y:S01]  /*1210*/  IMAD.WIDE.U32 R196, R188, R226.reuse, c[0x0][0x188] ;  /* 0x00006200bcc47625 */ /* 0x080fe200078e00e2 */
[----:B------:R-:W4:Y:S03]  /*1220*/  LDG.E.128 R216, [R216.64] ;  /* 0x00000004d8d87981 */ /* 0x000f26000c1e1d00 */
[-C--:B0-----:R-:W-:Y:S01]  /*1230*/  @P0 IMAD.WIDE.U32 R2, R189, R226.reuse, c[0x0][0x218] ;  /* 0x00008600bd020625 */ /* 0x081fe200078e00e2 */
[----:B------:R-:W4:Y:S03]  /*1240*/  LDG.E.128 R180, [R180.64] ;  /* 0x00000004b4b47981 */ /* 0x000f26000c1e1d00 */
[-C--:B------:R-:W-:Y:S01]  /*1250*/  IMAD.WIDE.U32 R24, R0, R226.reuse, c[0x0][0x188] ;  /* 0x0000620000187625 */ /* 0x080fe200078e00e2 */
[----:B------:R0:W5:Y:S03]  /*1260*/  @P0 LDG.E.128 R140, [R2.64] ;  /* 0x00000004028c0981 */ /* 0x000166000c1e1d00 */
[-C--:B------:R-:W-:Y:S01]  /*1270*/  IMAD.WIDE.U32 R20, R21, R226.reuse, c[0x0][0x208] ;  /* 0x0000820015147625 */ /* 0x080fe200078e00e2 */
[----:B------:R-:W4:Y:S03]  /*1280*/  LDG.E.128 R196, [R196.64] ;  /* 0x00000004c4c47981 */ /* 0x000f26000c1e1d00 */
        /* <DEDUP_REMOVED lines=16> */
[-C--:B0-----:R-:W-:Y:S01]  /*1390*/  @P0 IMAD.WIDE.U32 R2, R188, R226.reuse, c[0x0][0x218] ;  /* 0x00008600bc020625 */ /* 0x081fe200078e00e2 */
[----:B------:R-:W4:Y:S03]  /*13a0*/  LDG.E.128 R184, [R184.64] ;  /* 0x00000004b8b87981 */ /* 0x000f26000c1e1d00 */
[----:B------:R-:W-:Y:S01]  /*13b0*/  @P0 IMAD.WIDE.U32 R226, R0, R226, c[0x0][0x218] ;  /* 0x0000860000e20625 */ /* 0x000fe200078e00e2 */
[----:B------:R0:W5:Y:S04]  /*13c0*/  @P0 LDG.E.128 R144, [R2.64] ;  /* 0x0000000402900981 */ /* 0x000168000c1e1d00 */
[----:B------:R0:W5:Y:S01]  /*13d0*/  @P0 LDG.E.128 R148, [R226.64] ;  /* 0x00000004e2940981 */ /* 0x000162000c1e1d00 */
[----:B-1----:R-:W-:-:S03]  /*13e0*/  ISETP.NE.AND P0, PT, R220, RZ, PT ;  /* 0x000000ffdc00720c */ /* 0x002fc60003f05270 */
[----:B------:R-:W4:Y:S04]  /*13f0*/  LDG.E.128 R160, [R160.64] ;  /* 0x00000004a0a07981 */ /* 0x000f28000c1e1d00 */
[----:B------:R-:W4:Y:S01]  /*1400*/  LDG.E.128 R164, [R164.64] ;  /* 0x00000004a4a47981 */ /* 0x000f22000c1e1d00 */
[----:B--2---:R-:W-:-:S05]  /*1410*/  FSEL R232, R232, RZ, !P0 ;  /* 0x000000ffe8e87208 */ /* 0x004fca0004000000 */
[C---:B---3--:R-:W-:Y:S02]  /*1420*/  FADD.FTZ R193, -R232.reuse, R177 ;  /* 0x000000b1e8c17221 */ /* 0x048fe40000010100 */
[----:B------:R-:W2:Y:S01]  /*1430*/  LDL R177, [R1+0x4c] ;  /* 0x00004c0001b17983 */ /* 0x000ea20000100800 */
[----:B------:R-:W-:-:S03]  /*1440*/  FADD.FTZ R192, -R232, R178 ;  /* 0x000000b2e8c07221 */ /* 0x000fc60000010100 */
[----:B------:R-:W3:Y:S01]  /*1450*/  LDL R178, [R1+0x50] ;  /* 0x0000500001b27983 */ /* 0x000ee20000100800 */
[C---:B----4-:R-:W-:Y:S02]  /*1460*/  FADD.FTZ R224, -R232.reuse, R228 ;  /* 0x000000e4e8e07221 */ /* 0x050fe40000010100 */
[C---:B------:R-:W-:Y:S02]  /*1470*/  FADD.FTZ R222, -R232.reuse, R229 ;  /* 0x000000e5e8de7221 */ /* 0x040fe40000010100 */
[C---:B------:R-:W-:Y:S02]  /*1480*/  FADD.FTZ R223, -R232.reuse, R230 ;  /* 0x000000e6e8df7221 */ /* 0x040fe40000010100 */
[C---:B------:R-:W-:Y:S02]  /*1490*/  FADD.FTZ R230, -R232.reuse, R209 ;  /* 0x000000d1e8e67221 */ /* 0x040fe40000010100 */
[C---:B0-----:R-:W-:Y:S02]  /*14a0*/  FADD.FTZ R226, -R232.reuse, R176 ;  /* 0x000000b0e8e27221 */ /* 0x041fe40000010100 */
[----:B------:R-:W-:-:S02]  /*14b0*/  FADD.FTZ R221, -R232, R215 ;  /* 0x000000d7e8dd7221 */ /* 0x000fc40000010100 */
[C---:B------:R-:W-:Y:S02]  /*14c0*/  FADD.FTZ R228, -R232.reuse, R201 ;  /* 0x000000c9e8e47221 */ /* 0x040fe40000010100 */
[----:B------:R-:W4:Y:S01]  /*14d0*/  LDL R201, [R1+0x48] ;  /* 0x0000480001c97983 */ /* 0x000f220000100800 */
[C---:B------:R-:W-:Y:S02]  /*14e0*/  FADD.FTZ R229, -R232.reuse, R200 ;  /* 0x000000c8e8e57221 */ /* 0x040fe40000010100 */
[C---:B------:R-:W-:Y:S01]  /*14f0*/  FADD.FTZ R215, -R232.reuse, R210 ;  /* 0x000000d2e8d77221 */ /* 0x040fe20000010100 */
[----:B------:R-:W4:Y:S01]  /*1500*/  LDL R200, [R1+0x44] ;  /* 0x0000440001c87983 */ /* 0x000f220000100800 */
[C---:B------:R-:W-:Y:S02]  /*1510*/  FADD.FTZ R220, -R232.reuse, R214 ;  /* 0x000000d6e8dc7221 */ /* 0x040fe40000010100 */
[C---:B------:R-:W-:Y:S02]  /*1520*/  FADD.FTZ R209, -R232.reuse, R204 ;  /* 0x000000cce8d17221 */ /* 0x040fe40000010100 */
[----:B------:R-:W-:-:S02]  /*1530*/  FADD.FTZ R204, -R232, R207 ;  /* 0x000000cfe8cc7221 */ /* 0x000fc40000010100 */
[----:B------:R-:W-:Y:S02]  /*1540*/  FADD.FTZ R210, -R232, R219 ;  /* 0x000000dbe8d27221 */ /* 0x000fe40000010100 */
[----:B-----5:R-:W-:Y:S01]  /*1550*/  FMUL.FTZ R207, R30, R222 ;  /* 0x000000de1ecf7220 */ /* 0x020fe20000410000 */
[----:B------:R-:W4:Y:S01]  /*1560*/  LDL R219, [R1+0x40] ;  /* 0x0000400001db7983 */ /* 0x000f220000100800 */
[C---:B------:R-:W-:Y:S02]  /*1570*/  FADD.FTZ R214, -R232.reuse, R211 ;  /* 0x000000d3e8d67221 */ /* 0x040fe40000010100 */
[C---:B------:R-:W-:Y:S02]  /*1580*/  FADD.FTZ R194, -R232.reuse, R213 ;  /* 0x000000d5e8c27221 */ /* 0x040fe40000010100 */
[C---:B------:R-:W-:Y:S02]  /*1590*/  FADD.FTZ R211, -R232.reuse, R218 ;  /* 0x000000dae8d37221 */ /* 0x040fe40000010100 */
[----:B------:R-:W-:Y:S01]  /*15a0*/  FADD.FTZ R213, -R232, R216 ;  /* 0x000000d8e8d57221 */ /* 0x000fe20000010100 */
[----:B------:R-:W4:Y:S01]  /*15b0*/  LDL R218, [R1+0x3c] ;  /* 0x00003c0001da7983 */ /* 0x000f220000100800 */
[----:B------:R-:W-:-:S02]  /*15c0*/  FFMA.FTZ R33, R181, R207, R33 ;  /* 0x000000cfb5217223 */ /* 0x000fc40000010021 */
[----:B------:R-:W-:Y:S01]  /*15d0*/  FADD.FTZ R77, R77, R181 ;  /* 0x000000b54d4d7221 */ /* 0x000fe20000010000 */
[----:B------:R-:W4:Y:S01]  /*15e0*/  LDL R216, [R1+0x34] ;  /* 0x0000340001d87983 */ /* 0x000f220000100800 */
[----:B------:R-:W-:Y:S02]  /*15f0*/  FADD.FTZ R176, -R232, R27 ;  /* 0x0000001be8b07221 */ /* 0x000fe40000010100 */
[----:B------:R-:W-:Y:S02]  /*1600*/  FMUL.FTZ R27, R30, R224 ;  /* 0x000000e01e1b7220 */ /* 0x000fe40000410000 */
[C---:B------:R-:W-:Y:S02]  /*1610*/  FADD.FTZ R195, -R232.reuse, R212 ;  /* 0x000000d4e8c37221 */ /* 0x040fe40000010100 */
[C---:B------:R-:W-:Y:S02]  /*1620*/  FADD.FTZ R212, -R232.reuse, R217 ;  /* 0x000000d9e8d47221 */ /* 0x040fe40000010100 */
[----:B------:R-:W4:Y:S01]  /*1630*/  LDL R217, [R1+0x38] ;  /* 0x0000380001d97983 */ /* 0x000f220000100800 */
[----:B------:R-:W-:-:S02]  /*1640*/  FADD.FTZ R2, -R232, R198 ;  /* 0x000000c6e8027221 */ /* 0x000fc40000010100 */
[C---:B------:R-:W-:Y:S01]  /*1650*/  FADD.FTZ R233, -R232.reuse, R24 ;  /* 0x00000018e8e97221 */ /* 0x040fe20000010100 */
[----:B------:R-:W4:Y:S04]  /*1660*/  LDL R198, [R1+0x30] ;  /* 0x0000300001c67983 */ /* 0x000f280000100800 */
[----:B------:R-:W4:Y:S01]  /*1670*/  LDL R24, [R1+0x24] ;  /* 0x0000240001187983 */ /* 0x000f220000100800 */
[----:B------:R-:W-:-:S03]  /*1680*/  FADD.FTZ R3, -R232, R197 ;  /* 0x000000c5e8037221 */ /* 0x000fc60000010100 */
[----:B------:R-:W4:Y:S01]  /*1690*/  LDL R197, [R1+0x20] ;  /* 0x0000200001c57983 */ /* 0x000f220000100800 */
[C---:B------:R-:W-:Y:S02]  /*16a0*/  FADD.FTZ R191, -R232.reuse, R172 ;  /* 0x000000ace8bf7221 */ /* 0x040fe40000010100 */
[----:B------:R-:W-:Y:S02]  /*16b0*/  FADD.FTZ R172, -R232, R26 ;  /* 0x0000001ae8ac7221 */ /* 0x000fe40000010100 */
[----:B------:R-:W-:Y:S02]  /*16c0*/  FFMA.FTZ R32, R180, R27, R32 ;  /* 0x0000001bb4207223 */ /* 0x000fe40000010020 */
[----:B------:R-:W-:Y:S02]  /*16d0*/  FADD.FTZ R76, R76, R180 ;  /* 0x000000b44c4c7221 */ /* 0x000fe40000010000 */
[----:B--2---:R-:W-:Y:S02]  /*16e0*/  FMUL.FTZ R224, R177, R181 ;  /* 0x000000b5b1e07220 */ /* 0x004fe40000410000 */
[----:B------:R-:W2:Y:S01]  /*16f0*/  LDL R181, [R1+0x2c] ;  /* 0x00002c0001b57983 */ /* 0x000ea20000100800 */
[----:B---3--:R-:W-:-:S03]  /*1700*/  FMUL.FTZ R26, R178, R180 ;  /* 0x000000b4b21a7220 */ /* 0x008fc60000410000 */
[----:B------:R-:W3:Y:S01]  /*1710*/  LDL R180, [R1+0x28] ;  /* 0x0000280001b47983 */ /* 0x000ee20000100800 */
[C---:B------:R-:W-:Y:S02]  /*1720*/  FADD.FTZ R189, -R232.reuse, R208 ;  /* 0x000000d0e8bd7221 */ /* 0x040fe40000010100 */
[C---:B------:R-:W-:Y:S02]  /*1730*/  FADD.FTZ R208, -R232.reuse, R205 ;  /* 0x000000cde8d07221 */ /* 0x040fe40000010100 */
[----:B------:R-:W-:Y:S02]  /*1740*/  FADD.FTZ R205, -R232, R206 ;  /* 0x000000cee8cd7221 */ /* 0x000fe40000010100 */
[----:B------:R-:W-:Y:S02]  /*1750*/  FMUL.FTZ R206, R30, R223 ;  /* 0x000000df1ece7220 */ /* 0x000fe40000410000 */
[----:B------:R-:W-:Y:S02]  /*1760*/  FADD.FTZ R72, R72, R20 ;  /* 0x0000001448487221 */ /* 0x000fe40000010000 */
[----:B------:R-:W-:-:S02]  /*1770*/  FMUL.FTZ R189, R30, R189 ;  /* 0x000000bd1ebd7220 */ /* 0x000fc40000410000 */
[C---:B------:R-:W-:Y:S02]  /*1780*/  FADD.FTZ R190, -R232.reuse, R173 ;  /* 0x000000ade8be7221 */ /* 0x040fe40000010100 */
[----:B------:R-:W-:Y:S02]  /*1790*/  FADD.FTZ R173, -R232, R25 ;  /* 0x00000019e8ad7221 */ /* 0x000fe40000010100 */
[----:B------:R-:W-:Y:S02]  /*17a0*/  FFMA.FTZ R34, R182, R206, R34 ;  /* 0x000000ceb6227223 */ /* 0x000fe40000010022 */
[----:B------:R-:W-:Y:S02]  /*17b0*/  FADD.FTZ R78, R78, R182 ;  /* 0x000000b64e4e7221 */ /* 0x000fe40000010000 */
[----:B------:R-:W-:Y:S02]  /*17c0*/  FMUL.FTZ R25, R30, R214 ;  /* 0x000000d61e197220 */ /* 0x000fe40000410000 */
[----:B------:R-:W-:-:S02]  /*17d0*/  FFMA.FTZ R108, R16, R189, R108 ;  /* 0x000000bd106c7223 */ /* 0x000fc4000001006c */
[----:B------:R-:W-:Y:S02]  /*17e0*/  FADD.FTZ R68, R68, R16 ;  /* 0x0000001044447221 */ /* 0x000fe40000010000 */
[C---:B------:R-:W-:Y:S02]  /*17f0*/  FADD.FTZ R188, -R232.reuse, R179 ;  /* 0x000000b3e8bc7221 */ /* 0x040fe40000010100 */
[C---:B------:R-:W-:Y:S02]  /*1800*/  FADD.FTZ R179, -R232.reuse, R174 ;  /* 0x000000aee8b37221 */ /* 0x040fe40000010100 */
[----:B------:R-:W-:Y:S02]  /*1810*/  FADD.FTZ R174, -R232, R196 ;  /* 0x000000c4e8ae7221 */ /* 0x000fe40000010100 */
[----:B------:R-:W3:Y:S01]  /*1820*/  LDL R196, [R1+0x1c] ;  /* 0x00001c0001c47983 */ /* 0x000ee20000100800 */
[----:B----4-:R-:W-:Y:S02]  /*1830*/  FMUL.FTZ R223, R201, R182 ;  /* 0x000000b6c9df7220 */ /* 0x010fe40000410000 */
[----:B------:R-:W-:Y:S01]  /*1840*/  FMUL.FTZ R201, R30, R195 ;  /* 0x000000c31ec97220 */ /* 0x000fe20000410000 */
[----:B------:R-:W4:Y:S01]  /*1850*/  LDL R182, [R1+0x10] ;  /* 0x0000100001b67983 */ /* 0x000f220000100800 */
[----:B------:R-:W-:-:S02]  /*1860*/  FMUL.FTZ R222, R200, R183 ;  /* 0x000000b7c8de7220 */ /* 0x000fc40000410000 */
[C---:B------:R-:W-:Y:S02]  /*1870*/  FMUL.FTZ R200, R30.reuse, R194 ;  /* 0x000000c21ec87220 */ /* 0x040fe40000410000 */
[----:B------:R-:W-:Y:S02]  /*1880*/  FMUL.FTZ R194, R30, R221 ;  /* 0x000000dd1ec27220 */ /* 0x000fe40000410000 */
[----:B------:R-:W-:Y:S02]  /*1890*/  FFMA.FTZ R36, R20, R201, R36 ;  /* 0x000000c914247223 */ /* 0x000fe40000010024 */
[----:B------:R-:W-:Y:S02]  /*18a0*/  FMUL.FTZ R195, R30, R220 ;  /* 0x000000dc1ec37220 */ /* 0x000fe40000410000 */
[----:B------:R-:W-:Y:S02]  /*18b0*/  FMUL.FTZ R221, R219, R20 ;  /* 0x00000014dbdd7220 */ /* 0x000fe40000410000 */
[----:B------:R-:W4:Y:S01]  /*18c0*/  LDL R20, [R1+0x14] ;  /* 0x0000140001147983 */ /* 0x000f220000100800 */
[----:B------:R-:W-:-:S02]  /*18d0*/  FMUL.FTZ R220, R218, R21 ;  /* 0x00000015dadc7220 */ /* 0x000fc40000410000 */
[----:B------:R-:W-:Y:S02]  /*18e0*/  FMUL.FTZ R218, R216, R23 ;  /* 0x00000017d8da7220 */ /* 0x000fe40000410000 */
[----:B------:R-:W-:Y:S02]  /*18f0*/  FADD.FTZ R64, R64, R12 ;  /* 0x0000000c40407221 */ /* 0x000fe40000010000 */
[----:B------:R-:W-:Y:S02]  /*1900*/  FMUL.FTZ R219, R217, R22 ;  /* 0x00000016d9db7220 */ /* 0x000fe40000410000 */
[----:B------:R-:W-:Y:S02]  /*1910*/  FMUL.FTZ R217, R198, R16 ;  /* 0x00000010c6d97220 */ /* 0x000fe40000410000 */
[----:B------:R-:W4:Y:S01]  /*1920*/  LDL R16, [R1+0x4] ;  /* 0x0000040001107983 */ /* 0x000f220000100800 */
[----:B------:R-:W-:Y:S02]  /*1930*/  FMUL.FTZ R214, R24, R19 ;  /* 0x0000001318d67220 */ /* 0x000fe40000410000 */
[----:B------:R-:W-:-:S02]  /*1940*/  FMUL.FTZ R24, R30, R213 ;  /* 0x000000d51e187220 */ /* 0x000fc40000410000 */
[----:B------:R-:W-:Y:S02]  /*1950*/  FMUL.FTZ R213, R197, R12 ;  /* 0x0000000cc5d57220 */ /* 0x000fe40000410000 */
[----:B------:R-:W-:Y:S02]  /*1960*/  FFMA.FTZ R104, R12, R24, R104 ;  /* 0x000000180c687223 */ /* 0x000fe40000010068 */
[----:B------:R-:W4:Y:S01]  /*1970*/  LDL R12, [R1] ;  /* 0x00000000010c7983 */ /* 0x000f220000100800 */
[----:B------:R-:W-:Y:S02]  /*1980*/  FADD.FTZ R231, -R232, R231 ;  /* 0x000000e7e8e77221 */ /* 0x000fe40000010100 */
[----:B------:R-:W-:Y:S02]  /*1990*/  FMUL.FTZ R177, R30, R215 ;  /* 0x000000d71eb17220 */ /* 0x000fe40000410000 */
[----:B------:R-:W-:Y:S02]  /*19a0*/  FADD.FTZ R227, -R232, R202 ;  /* 0x000000cae8e37221 */ /* 0x000fe40000010100 */
[----:B------:R-:W-:-:S02]  /*19b0*/  FMUL.FTZ R202, R30, R231 ;  /* 0x000000e71eca7220 */ /* 0x000fc40000410000 */
[----:B------:R-:W-:Y:S02]  /*19c0*/  FADD.FTZ R79, R79, R183 ;  /* 0x000000b74f4f7221 */ /* 0x000fe40000010000 */
[----:B------:R-:W-:Y:S02]  /*19d0*/  FFMA.FTZ R35, R183, R202, R35 ;  /* 0x000000cab7237223 */ /* 0x000fe40000010023 */
[----:B------:R-:W4:Y:S01]  /*19e0*/  LDL R183, [R1+0x18] ;  /* 0x0000180001b77983 */ /* 0x000f220000100800 */
[----:B--2---:R-:W-:-:S03]  /*19f0*/  FMUL.FTZ R216, R181, R17 ;  /* 0x00000011b5d87220 */ /* 0x004fc60000410000 */
[----:B------:R-:W2:Y:S01]  /*1a00*/  LDL R181, [R1+0xc] ;  /* 0x00000c0001b57983 */ /* 0x000ea20000100800 */
[----:B---3--:R-:W-:-:S03]  /*1a10*/  FMUL.FTZ R215, R180, R18 ;  /* 0x00000012b4d77220 */ /* 0x008fc60000410000 */
[----:B------:R-:W3:Y:S01]  /*1a20*/  LDL R180, [R1+0x8] ;  /* 0x0000080001b47983 */ /* 0x000ee20000100800 */
[----:B------:R-:W-:Y:S02]  /*1a30*/  FFMA.FTZ R37, R21, R200, R37 ;  /* 0x000000c815257223 */ /* 0x000fe40000010025 */
[----:B------:R-:W-:Y:S02]  /*1a40*/  FADD.FTZ R73, R73, R21 ;  /* 0x0000001549497221 */ /* 0x000fe40000010000 */
[----:B------:R-:W-:Y:S02]  /*1a50*/  FFMA.FTZ R111, R19, R25, R111 ;  /* 0x00000019136f7223 */ /* 0x000fe4000001006f */
[----:B------:R-:W-:Y:S02]  /*1a60*/  FADD.FTZ R71, R71, R19 ;  /* 0x0000001347477221 */ /* 0x000fe40000010000 */
        /* <DEDUP_REMOVED lines=9> */
[----:B------:R-:W-:Y:S02]  /*1b00*/  FADD.FTZ R60, R60, R8 ;  /* 0x000000083c3c7221 */ /* 0x000fe40000010000 */
[C---:B------:R-:W-:Y:S02]  /*1b10*/  FMUL.FTZ R23, R30.reuse, R212 ;  /* 0x000000d41e177220 */ /* 0x040fe40000410000 */
[----:B------:R-:W-:Y:S02]  /*1b20*/  FMUL.FTZ R17, R30, R204 ;  /* 0x000000cc1e117220 */ /* 0x000fe40000410000 */
[----:B------:R-:W-:Y:S02]  /*1b30*/  FADD.FTZ R203, -R232, R203 ;  /* 0x000000cbe8cb7221 */ /* 0x000fe40000010100 */
[----:B------:R-:W-:-:S02]  /*1b40*/  FFMA.FTZ R105, R13, R23, R105 ;  /* 0x000000170d697223 */ /* 0x000fc40000010069 */
[----:B------:R-:W-:Y:S02]  /*1b50*/  FADD.FTZ R65, R65, R13 ;  /* 0x0000000d41417221 */ /* 0x000fe40000010000 */
[----:B------:R-:W-:Y:S02]  /*1b60*/  FMUL.FTZ R212, R196, R13 ;  /* 0x0000000dc4d47220 */ /* 0x000fe40000410000 */
[----:B------:R-:W-:Y:S02]  /*1b70*/  FMUL.FTZ R13, R30, R203 ;  /* 0x000000cb1e0d7220 */ /* 0x000fe40000410000 */
[----:B------:R-:W-:Y:S02]  /*1b80*/  FADD.FTZ R56, R56, R4 ;  /* 0x0000000438387221 */ /* 0x000fe40000010000 */
[----:B------:R-:W-:Y:S02]  /*1b90*/  FFMA.FTZ R107, R15, R21, R107 ;  /* 0x000000150f6b7223 */ /* 0x000fe4000001006b */
[----:B----4-:R-:W-:-:S02]  /*1ba0*/  FMUL.FTZ R210, R20, R15 ;  /* 0x0000000f14d27220 */ /* 0x010fc40000410000 */
[----:B------:R-:W-:Y:S02]  /*1bb0*/  FMUL.FTZ R20, R30, R209 ;  /* 0x000000d11e147220 */ /* 0x000fe40000410000 */
[----:B------:R-:W-:Y:S02]  /*1bc0*/  FMUL.FTZ R209, R182, R8 ;  /* 0x00000008b6d17220 */ /* 0x000fe40000410000 */
[----:B------:R-:W-:Y:S02]  /*1bd0*/  FFMA.FTZ R100, R8, R20, R100 ;  /* 0x0000001408647223 */ /* 0x000fe40000010064 */
[----:B------:R-:W-:-:S04]  /*1be0*/  FFMA.FTZ R8, R27, R26, RZ ;  /* 0x0000001a1b087223 */ /* 0x000fc800000100ff */
[----:B------:R-:W-:Y:S02]  /*1bf0*/  FFMA.FTZ R8, R207, R224, R8 ;  /* 0x000000e0cf087223 */ /* 0x000fe40000010008 */
[----:B------:R-:W-:Y:S02]  /*1c00*/  FADD.FTZ R67, R67, R15 ;  /* 0x0000000f43437221 */ /* 0x000fe40000010000 */
[----:B------:R-:W-:Y:S02]  /*1c10*/  FFMA.FTZ R8, R206, R223, R8 ;  /* 0x000000dfce087223 */ /* 0x000fe40000010008 */
[----:B------:R-:W-:Y:S02]  /*1c20*/  FMUL.FTZ R204, R16, R11 ;  /* 0x0000000b10cc7220 */ /* 0x000fe40000410000 */
[----:B------:R-:W-:-:S04]  /*1c30*/  FMUL.FTZ R16, R30, R229 ;  /* 0x000000e51e107220 */ /* 0x000fc80000410000 */
[----:B------:R-:W-:Y:S02]  /*1c40*/  FFMA.FTZ R96, R4, R16, R96 ;  /* 0x0000001004607223 */ /* 0x000fe40000010060 */
[----:B------:R-:W-:Y:S02]  /*1c50*/  FMUL.FTZ R203, R12, R4 ;  /* 0x000000040ccb7220 */ /* 0x000fe40000410000 */
[----:B------:R-:W-:Y:S02]  /*1c60*/  FMUL.FTZ R15, R30, R228 ;  /* 0x000000e41e0f7220 */ /* 0x000fe40000410000 */
[----:B------:R-:W-:Y:S02]  /*1c70*/  FFMA.FTZ R8, R202, R222, R8 ;  /* 0x000000deca087223 */ /* 0x000fe40000010008 */
[----:B------:R-:W-:Y:S02]  /*1c80*/  FADD.FTZ R0, -R232, R199 ;  /* 0x000000c7e8007221 */ /* 0x000fe40000010100 */
[----:B------:R-:W-:-:S02]  /*1c90*/  FFMA.FTZ R97, R5, R15, R97 ;  /* 0x0000000f05617223 */ /* 0x000fc40000010061 */
[----:B------:R-:W-:Y:S02]  /*1ca0*/  FADD.FTZ R57, R57, R5 ;  /* 0x0000000539397221 */ /* 0x000fe40000010000 */
[----:B------:R-:W-:Y:S02]  /*1cb0*/  FMUL.FTZ R199, R252, R5 ;  /* 0x00000005fcc77220 */ /* 0x000fe40000410000 */
[----:B------:R-:W-:Y:S02]  /*1cc0*/  FFMA.FTZ R110, R18, R177, R110 ;  /* 0x000000b1126e7223 */ /* 0x000fe4000001006e */
[----:B------:R-:W-:Y:S02]  /*1cd0*/  FADD.FTZ R70, R70, R18 ;  /* 0x0000001246467221 */ /* 0x000fe40000010000 */
[----:B------:R-:W-:Y:S02]  /*1ce0*/  FMUL.FTZ R18, R30, R205 ;  /* 0x000000cd1e127220 */ /* 0x000fe40000410000 */
[----:B------:R-:W-:-:S02]  /*1cf0*/  FFMA.FTZ R38, R22, R195, R38 ;  /* 0x000000c316267223 */ /* 0x000fc40000010026 */
[----:B------:R-:W-:Y:S02]  /*1d00*/  FADD.FTZ R74, R74, R22 ;  /* 0x000000164a4a7221 */ /* 0x000fe40000010000 */
[----:B------:R-:W-:Y:S02]  /*1d10*/  FMUL.FTZ R22, R30, R211 ;  /* 0x000000d31e167220 */ /* 0x000fe40000410000 */
[----:B------:R-:W-:Y:S02]  /*1d20*/  FMUL.FTZ R211, R183, R14 ;  /* 0x0000000eb7d37220 */ /* 0x000fe40000410000 */
[----:B------:R-:W-:Y:S02]  /*1d30*/  FADD.FTZ R175, -R232, R175 ;  /* 0x000000afe8af7221 */ /* 0x000fe40000010100 */
[----:B------:R-:W-:Y:S02]  /*1d40*/  FADD.FTZ R48, R48, R168 ;  /* 0x000000a830307221 */ /* 0x000fe40000010000 */
[----:B------:R-:W-:-:S02]  /*1d50*/  FMUL.FTZ R182, R245, R168 ;  /* 0x000000a8f5b67220 */ /* 0x000fc40000410000 */
[----:B------:R-:W-:Y:S02]  /*1d60*/  FFMA.FTZ R99, R7, R13, R99 ;  /* 0x0000000d07637223 */ /* 0x000fe40000010063 */
[----:B------:R-:W-:Y:S02]  /*1d70*/  FADD.FTZ R59, R59, R7 ;  /* 0x000000073b3b7221 */ /* 0x000fe40000010000 */
[----:B------:R-:W-:Y:S02]  /*1d80*/  FMUL.FTZ R197, R250, R7 ;  /* 0x00000007fac57220 */ /* 0x000fe40000410000 */
[----:B------:R-:W-:Y:S02]  /*1d90*/  FMUL.FTZ R7, R30, R190 ;  /* 0x000000be1e077220 */ /* 0x000fe40000410000 */
[----:B------:R-:W-:Y:S02]  /*1da0*/  FADD.FTZ R49, R49, R169 ;  /* 0x000000a931317221 */ /* 0x000fe40000010000 */
[----:B------:R-:W-:-:S02]  /*1db0*/  FFMA.FTZ R89, R169, R7, R89 ;  /* 0x00000007a9597223 */ /* 0x000fc40000010059 */
[----:B------:R-:W-:Y:S02]  /*1dc0*/  FFMA.FTZ R106, R14, R22, R106 ;  /* 0x000000160e6a7223 */ /* 0x000fe4000001006a */
[----:B------:R-:W-:Y:S02]  /*1dd0*/  FADD.FTZ R66, R66, R14 ;  /* 0x0000000e42427221 */ /* 0x000fe40000010000 */
[----:B------:R-:W-:Y:S02]  /*1de0*/  FMUL.FTZ R198, R251, R6 ;  /* 0x00000006fbc67220 */ /* 0x000fe40000410000 */
[C---:B------:R-:W-:Y:S02]  /*1df0*/  FMUL.FTZ R14, R30.reuse, R227 ;  /* 0x000000e31e0e7220 */ /* 0x040fe40000410000 */
[----:B------:R-:W-:Y:S02]  /*1e00*/  FMUL.FTZ R196, R249, R184 ;  /* 0x000000b8f9c47220 */ /* 0x000fe40000410000 */
[----:B------:R-:W-:-:S02]  /*1e10*/  FMUL.FTZ R12, R30, R226 ;  /* 0x000000e21e0c7220 */ /* 0x000fc40000410000 */
[----:B------:R-:W-:Y:S02]  /*1e20*/  FFMA.FTZ R102, R10, R18, R102 ;  /* 0x000000120a667223 */ /* 0x000fe40000010066 */
[----:B------:R-:W-:Y:S02]  /*1e30*/  FADD.FTZ R62, R62, R10 ;  /* 0x0000000a3e3e7221 */ /* 0x000fe40000010000 */
[----:B------:R-:W-:Y:S02]  /*1e40*/  FFMA.FTZ R98, R6, R14, R98 ;  /* 0x0000000e06627223 */ /* 0x000fe40000010062 */
[----:B------:R-:W-:Y:S02]  /*1e50*/  FADD.FTZ R58, R58, R6 ;  /* 0x000000063a3a7221 */ /* 0x000fe40000010000 */
[----:B------:R-:W-:Y:S02]  /*1e60*/  FMUL.FTZ R6, R30, R179 ;  /* 0x000000b31e067220 */ /* 0x000fe40000410000 */
        /* <DEDUP_REMOVED lines=8> */
[----:B------:R-:W-:Y:S02]  /*1ef0*/  FADD.FTZ R44, R44, R160 ;  /* 0x000000a02c2c7221 */ /* 0x000fe40000010000 */
[----:B------:R-:W-:Y:S02]  /*1f00*/  FMUL.FTZ R3, R30, R3 ;  /* 0x000000031e037220 */ /* 0x000fe40000410000 */
[----:B------:R-:W-:Y:S02]  /*1f10*/  FADD.FTZ R45, R45, R161 ;  /* 0x000000a12d2d7221 */ /* 0x000fe40000010000 */
[----:B--2---:R-:W-:Y:S02]  /*1f20*/  FMUL.FTZ R208, R181, R9 ;  /* 0x00000009b5d07220 */ /* 0x004fe40000410000 */
[----:B------:R-:W-:-:S04]  /*1f30*/  FADD.FTZ R9, RZ, R26 ;  /* 0x0000001aff097221 */ /* 0x000fc80000010000 */
        /* <DEDUP_REMOVED lines=19> */
[----:B---3--:R-:W-:Y:S02]  /*2070*/  FMUL.FTZ R205, R180, R10 ;  /* 0x0000000ab4cd7220 */ /* 0x008fe40000410000 */
        /* <DEDUP_REMOVED lines=30> */
[----:B------:R-:W-:-:S02]  /*2260*/  FMUL.FTZ R188, R248, R185 ;  /* 0x000000b9f8bc7220 */ /* 0x000fc40000410000 */
[----:B------:R-:W-:Y:S02]  /*2270*/  FADD.FTZ R169, R169, R196 ;  /* 0x000000c4a9a97221 */ /* 0x000fe40000010000 */
[----:B------:R-:W-:Y:S02]  /*2280*/  FFMA.FTZ R168, R12, R196, R168 ;  /* 0x000000c40ca87223 */ /* 0x000fe400000100a8 */
[----:B------:R-:W-:Y:S02]  /*2290*/  FFMA.FTZ R94, R186, R10, R94 ;  /* 0x0000000aba5e7223 */ /* 0x000fe4000001005e */
[----:B------:R-:W-:Y:S02]  /*22a0*/  FMUL.FTZ R180, R243, R170 ;  /* 0x000000aaf3b47220 */ /* 0x000fe40000410000 */
        /* <DEDUP_REMOVED lines=9> */
[----:B------:R-:W-:Y:S02]  /*2340*/  FADD.FTZ R160, R160, R185 ;  /* 0x000000b9a0a07221 */ /* 0x000fe40000010000 */
[----:B------:R-:W-:Y:S02]  /*2350*/  FFMA.FTZ R170, R9, R185, R170 ;  /* 0x000000b909aa7223 */ /* 0x000fe400000100aa */
[----:B------:R-:W-:Y:S02]  /*2360*/  FFMA.FTZ R85, R161, R3, R85 ;  /* 0x00000003a1557223 */ /* 0x000fe40000010055 */
        /* <DEDUP_REMOVED lines=21> */
[----:B------:R-:W-:Y:S02]  /*24c0*/  FMUL.FTZ R173, R30, R173 ;  /* 0x000000ad1ead7220 */ /* 0x000fe40000410000 */
[----:B------:R-:W-:Y:S02]  /*24d0*/  FFMA.FTZ R80, R164, R174, R80 ;  /* 0x000000aea4507223 */ /* 0x000fe40000010050 */
[----:B------:R-:W-:Y:S02]  /*24e0*/  FADD.FTZ R40, R40, R164 ;  /* 0x000000a428287221 */ /* 0x000fe40000010000 */
        /* <DEDUP_REMOVED lines=19> */
[----:B------:R-:W-:-:S02]  /*2620*/  FMUL.FTZ R167, R234, R167 ;  /* 0x000000a7eaa77220 */ /* 0x000fc40000410000 */
        /* <DEDUP_REMOVED lines=12> */
.L_x_11656:
[----:B-1----:R-:W-:Y:S05]  /*26f0*/  BSYNC B0 ;  /* 0x0000000000007941 */ /* 0x002fea0003800000 */
.L_x_11654:
        /* <DEDUP_REMOVED lines=8> */
.L_x_11767:
        /* <DEDUP_REMOVED lines=18> */
.L_x_11768:
[----:B---3-5:R-:W-:Y:S01]  /*28a0*/  ISETP.GE.AND P5, PT, R29, 0x1, PT ;  /* 0x000000011d00780c */ /* 0x028fe20003fa6270 */
[----:B------:R-:W-:Y:S01]  /*28b0*/  FADD.FTZ R160, R163, R183 ;  /* 0x000000b7a3a07221 */ /* 0x000fe20000010000 */
[----:B------:R-:W-:Y:S01]  /*28c0*/  @!P0 LOP3.LUT R162, R187, 0x3, RZ, 0xc0, !PT ;  /* 0x00000003bba28812 */ /* 0x000fe200078ec0ff */
[----:B-1----:R-:W-:Y:S01]  /*28d0*/  FADD.FTZ R161, R161, R176 ;  /* 0x000000b0a1a17221 */ /* 0x002fe20000010000 */
[----:B------:R-:W1:Y:S01]  /*28e0*/  S2R R190, SR_TID.X ;  /* 0x0000000000be7919 */ /* 0x000e620000002100 */
[----:B------:R-:W-:Y:S01]  /*28f0*/  WARPSYNC 0xffffffff ;  /* 0xffffffff00007948 */ /* 0x000fe20003800000 */
[----:B------:R-:W-:Y:S01]  /*2900*/  @!P0 IADD3 R162, R184, R162, RZ ;  /* 0x000000a2b8a28210 */ /* 0x000fe20007ffe0ff */
[----:B--2---:R-:W-:Y:S01]  /*2910*/  HFMA2.MMA R176, -RZ, RZ, 0, 0 ;  /* 0x00000000ffb07435 */ /* 0x004fe200000001ff */
[----:B------:R-:W-:Y:S01]  /*2920*/  @!P6 ISETP.NE.U32.AND P3, PT, RZ, c[0x0][0x218], PT ;  /* 0x00008600ff00ea0c */ /* 0x000fe20003f65070 */
[----:B------:R-:W-:Y:S01]  /*2930*/  BSSY B0, `(.L_x_11659) ;  /* 0x0000025000007945 */ /* 0x000fe20003800000 */
[----:B------:R-:W-:Y:S01]  /*2940*/  ISETP.NE.U32.AND P1, PT, RZ, c[0x0][0x258], PT ;  /* 0x00009600ff007a0c */ /* 0x000fe20003f25070 */
[----:B------:R2:W-:Y:S04]  /*2950*/  @!P0 STS.64 [R162.X8+0x5000], R160 ;  /* 0x005000a0a2008388 */ /* 0x0005e80000008a00 */
[----:B------:R-:W-:Y:S01]  /*2960*/  BAR.SYNC.DEFER_BLOCKING 0x0 ;  /* 0x0000000000007b1d */ /* 0x000fe20000010000 */
[----:B------:R-:W-:-:S02]  /*2970*/  @!P6 ISETP.NE.AND.EX P3, PT, RZ, c[0x0][0x21c], PT, P3 ;  /* 0x00008700ff00ea0c */ /* 0x000fc40003f65330 */
[----:B------:R-:W-:Y:S02]  /*2980*/  @!P6 ISETP.NE.U32.AND P0, PT, RZ, c[0x0][0x218], PT ;  /* 0x00008600ff00ea0c */ /* 0x000fe40003f05070 */
[----:B------:R-:W-:Y:S02]  /*2990*/  @!P6 ISETP.NE.U32.AND P2, PT, RZ, c[0x0][0x218], PT ;  /* 0x00008600ff00ea0c */ /* 0x000fe40003f45070 */
[----:B--2---:R-:W-:-:S05]  /*29a0*/  @P5 IADD3 R160, R29, -0x1, RZ ;  /* 0xffffffff1da05810 */ /* 0x004fca0007ffe0ff */
[----:B------:R-:W-:-:S05]  /*29b0*/  @P5 IMAD R160, R160, c[0x0][0x168], RZ ;  /* 0x00005a00a0a05a24 */ /* 0x000fca00078e02ff */
[----:B------:R-:W-:-:S04]  /*29c0*/  @P5 SHF.R.S32.HI R161, RZ, 0x1f, R160 ;  /* 0x0000001fffa15819 */ /* 0x000fc800000114a0 */
[----:B------:R-:W-:Y:S02]  /*29d0*/  @P5 LEA.HI R160, R161, R160, RZ, 0x2 ;  /* 0x000000a0a1a05211 */ /* 0x000fe400078f10ff */
[----:B-1----:R-:W-:Y:S02]  /*29e0*/  @P5 LOP3.LUT R161, R190, 0x7f, RZ, 0xc0, !PT ;  /* 0x0000007fbea15812 */ /* 0x002fe400078ec0ff */
[----:B------:R-:W1:Y:S02]  /*29f0*/  LDC.U8 R190, c[0x0][0x1f0] ;  /* 0x00007c00ffbe7b82 */ /* 0x000e640000000000 */
[----:B------:R-:W-:Y:S02]  /*2a00*/  @P5 LEA.HI.SX32 R176, R160, R161, 0x1e ;  /* 0x000000a1a0b05211 */ /* 0x000fe400078ff2ff */
[----:B------:R-:W2:Y:S01]  /*2a10*/  LDS.128 R160, [R184.X8+0x5000] ;  /* 0x00500000b8a07984 */ /* 0x000ea20000008c00 */
[----:B-1----:R-:W-:Y:S01]  /*2a20*/  ISETP.NE.AND P4, PT, R190, RZ, PT ;  /* 0x000000ffbe00720c */ /* 0x002fe20003f85270 */
[----:B--2---:R-:W-:-:S02]  /*2a30*/  FADD.FTZ R160, RZ, R160 ;  /* 0x000000a0ffa07221 */ /* 0x004fc40000010000 */
[----:B------:R-:W-:Y:S02]  /*2a40*/  FADD.FTZ R161, RZ, R161 ;  /* 0x000000a1ffa17221 */ /* 0x000fe40000010000 */
[----:B------:R-:W-:Y:S02]  /*2a50*/  FADD.FTZ R183, R162, R160 ;  /* 0x000000a0a2b77221 */ /* 0x000fe40000010000 */
[----:B------:R-:W-:Y:S02]  /*2a60*/  FADD.FTZ R187, R163, R161 ;  /* 0x000000a1a3bb7221 */ /* 0x000fe40000010000 */
[----:B------:R-:W1:Y:S02]  /*2a70*/  LDS.128 R160, [R184.X8+0x5010] ;  /* 0x00501000b8a07984 */ /* 0x000e640000008c00 */
[----:B-1----:R-:W-:Y:S02]  /*2a80*/  FADD.FTZ R160, R183, R160 ;  /* 0x000000a0b7a07221 */ /* 0x002fe40000010000 */
[----:B------:R-:W-:Y:S01]  /*2a90*/  FADD.FTZ R161, R187, R161 ;  /* 0x000000a1bba17221 */ /* 0x000fe20000010000 */
[----:B------:R-:W-:Y:S01]  /*2aa0*/  @!P6 FSEL R187, R112, RZ, P3 ;  /* 0x000000ff70bbe208 */ /* 0x000fe20001800000 */
[----:B------:R-:W-:-:S02]  /*2ab0*/  FADD.FTZ R160, R162, R160 ;  /* 0x000000a0a2a07221 */ /* 0x000fc40000010000 */
[----:B------:R-:W-:Y:S02]  /*2ac0*/  FADD.FTZ R161, R163, R161 ;  /* 0x000000a1a3a17221 */ /* 0x000fe40000010000 */
[----:B------:R-:W-:Y:S02]  /*2ad0*/  FMUL.FTZ R160, R160, c[0x0][0x1e0] ;  /* 0x00007800a0a07a20 */ /* 0x000fe40000410000 */
[----:B------:R-:W-:-:S03]  /*2ae0*/  FMUL.FTZ R184, R161, c[0x0][0x1e0] ;  /* 0x00007800a1b87a20 */ /* 0x000fc60000410000 */
[----:B------:R-:W-:Y:S02]  /*2af0*/  FSEL R183, R160, RZ, !P4 ;  /* 0x000000ffa0b77208 */ /* 0x000fe40006000000 */
[----:B------:R-:W-:Y:S01]  /*2b00*/  @!P6 ISETP.NE.U32.AND P4, PT, RZ, c[0x0][0x218], PT ;  /* 0x00008600ff00ea0c */ /* 0x000fe20003f85070 */
[----:B------:R-:W-:Y:S07]  /*2b10*/  @!P6 BRA `(.L_x_11660) ;  /* 0x000000600000e947 */ /* 0x000fee0003800000 */
[----:B------:R-:W-:Y:S01]  /*2b20*/  ISETP.NE.U32.AND P3, PT, RZ, c[0x0][0x218], PT ;  /* 0x00008600ff007a0c */ /* 0x000fe20003f65070 */
[----:B------:R-:W-:-:S03]  /*2b30*/  FFMA.FTZ R160, R27, R184, R183 ;  /* 0x000000b81ba07223 */ /* 0x000fc600000100b7 */
[----:B------:R-:W-:Y:S01]  /*2b40*/  ISETP.NE.AND.EX P3, PT, RZ, c[0x0][0x21c], PT, P3 ;  /* 0x00008700ff007a0c */ /* 0x000fe20003f65330 */
[----:B------:R-:W-:-:S04]  /*2b50*/  FADD.FTZ R160, R26, -R160 ;  /* 0x800000a01aa07221 */ /* 0x000fc80000010000 */
[----:B------:R-:W-:-:S08]  /*2b60*/  FMUL.FTZ R187, R30, R160 ;  /* 0x000000a01ebb7220 */ /* 0x000fd00000410000 */
[----:B------:R-:W-:Y:S02]  /*2b70*/  @P3 FADD.FTZ R187, R112, R187 ;  /* 0x000000bb70bb3221 */ /* 0x000fe40000010000 */
.L_x_11660:
[----:B------:R-:W-:Y:S05]  /*2b80*/  BSYNC B0 ;  /* 0x0000000000007941 */ /* 0x000fea0003800000 */
.L_x_11659:
[----:B------:R-:W-:Y:S01]  /*2b90*/  ISETP.NE.U32.AND P3, PT, RZ, c[0x0][0x258], PT ;  /* 0x00009600ff007a0c */ /* 0x000fe20003f65070 */
[----:B------:R-:W-:Y:S01]  /*2ba0*/  BSSY B0, `(.L_x_11661) ;  /* 0x000000e000007945 */ /* 0x000fe20003800000 */
[----:B------:R-:W-:Y:S02]  /*2bb0*/  @!P6 ISETP.NE.AND.EX P0, PT, RZ, c[0x0][0x21c], PT, P0 ;  /* 0x00008700ff00ea0c */ /* 0x000fe40003f05300 */
[----:B------:R-:W-:Y:S02]  /*2bc0*/  ISETP.NE.AND.EX P1, PT, RZ, c[0x0][0x25c], PT, P1 ;  /* 0x00009700ff007a0c */ /* 0x000fe40003f25310 */
[----:B------:R-:W-:Y:S02]  /*2bd0*/  @!P6 ISETP.NE.AND.EX P2, PT, RZ, c[0x0][0x21c], PT, P2 ;  /* 0x00008700ff00ea0c */ /* 0x000fe40003f45320 */
[----:B------:R-:W-:Y:S02]  /*2be0*/  @!P6 ISETP.NE.AND.EX P4, PT, RZ, c[0x0][0x21c], PT, P4 ;  /* 0x00008700ff00ea0c */ /* 0x000fe40003f85340 */
[----:B------:R-:W-:-:S02]  /*2bf0*/  ISETP.NE.AND.EX P3, PT, RZ, c[0x0][0x25c], PT, P3 ;  /* 0x00009700ff007a0c */ /* 0x000fc40003f65330 */
        /* <DEDUP_REMOVED lines=8> */
.L_x_11662:
[----:B------:R-:W-:Y:S05]  /*2c80*/  BSYNC B0 ;  /* 0x0000000000007941 */ /* 0x000fea0003800000 */
.L_x_11661:
        /* <DEDUP_REMOVED lines=9> */
.L_x_11664:
[----:B------:R-:W-:Y:S05]  /*2d20*/  BSYNC B0 ;  /* 0x0000000000007941 */ /* 0x000fea0003800000 */
.L_x_11663:
        /* <DEDUP_REMOVED lines=9> */
.L_x_11666:
[----:B------:R-:W-:Y:S05]  /*2dc0*/  BSYNC B0 ;  /* 0x0000000000007941 */ /* 0x000fea0003800000 */
.L_x_11665:
[----:B------:R-:W-:Y:S05]  /*2dd0*/  @!P3 BRA `(.L_x_11667) ;  /* 0x000000700000b947 */ /* 0x000fea0003800000 */
[----:B------:R-:W-:Y:S01]  /*2de0*/  HFMA2.MMA R190, -RZ, RZ, 0, 9.5367431640625e-07 ;  /* 0x00000010ffbe7435 */ /* 0x000fe200000001ff */
[----:B------:R-:W-:Y:S02]  /*2df0*/  SEL R162, R193, R154, P1 ;  /* 0x0000009ac1a27207 */ /* 0x000fe40000800000 */
[----:B------:R-:W-:Y:S02]  /*2e00*/  SEL R161, R192, R153, P1 ;  /* 0x00000099c0a17207 */ /* 0x000fe40000800000 */
[----:B------:R-:W-:Y:S02]  /*2e10*/  SEL R160, R187, R152, P1 ;  /* 0x00000098bba07207 */ /* 0x000fe40000800000 */
[----:B------:R-:W-:-:S03]  /*2e20*/  SEL R163, R226, R155, P1 ;  /* 0x0000009be2a37207 */ /* 0x000fc60000800000 */
[----:B------:R-:W-:-:S05]  /*2e30*/  IMAD.WIDE.U32 R190, R28, R190, c[0x0][0x258] ;  /* 0x000096001cbe7625 */ /* 0x000fca00078e00be */
[----:B------:R1:W-:Y:S02]  /*2e40*/  STG.E.128 [R190.64], R160 ;  /* 0x000000a0be007986 */ /* 0x0003e4000c101d04 */
.L_x_11667:
[----:B------:R-:W-:Y:S01]  /*2e50*/  BSSY B0, `(.L_x_11668) ;  /* 0x000000e000007945 */ /* 0x000fe20003800000 */
[----:B------:R-:W-:Y:S05]  /*2e60*/  @!P5 BRA `(.L_x_11669) ;  /* 0x000000c00000d947 */ /* 0x000fea0003800000 */
[----:B-1----:R-:W-:Y:S01]  /*2e70*/  FMUL.FTZ R163, R226, c[0x0][0x1ec] ;  /* 0x00007b00e2a37a20 */ /* 0x002fe20000410000 */
[----:B------:R-:W-:Y:S01]  /*2e80*/  MOV R190, 0x10 ;  /* 0x0000001000be7802 */ /* 0x000fe20000000f00 */
[----:B------:R-:W-:Y:S01]  /*2e90*/  FMUL.FTZ R160, R187, c[0x0][0x1ec] ;  /* 0x00007b00bba07a20 */ /* 0x000fe20000410000 */
[----:B------:R-:W-:Y:S01]  /*2ea0*/  ISETP.GT.AND P0, PT, R29, RZ, PT ;  /* 0x000000ff1d00720c */ /* 0x000fe20003f04270 */
[----:B------:R-:W-:Y:S02]  /*2eb0*/  FMUL.FTZ R162, R193, c[0x0][0x1ec] ;  /* 0x00007b00c1a27a20 */ /* 0x000fe40000410000 */
[----:B------:R-:W-:Y:S01]  /*2ec0*/  FMUL.FTZ R161, R192, c[0x0][0x1ec] ;  /* 0x00007b00c0a17a20 */ /* 0x000fe20000410000 */
[----:B------:R-:W-:Y:S01]  /*2ed0*/  SEL R163, R163, R159, P0 ;  /* 0x0000009fa3a37207 */ /* 0x000fe20000000000 */
[----:B------:R-:W-:Y:S01]  /*2ee0*/  IMAD.WIDE.U32 R190, R176, R190, c[0x0][0x248] ;  /* 0x00009200b0be7625 */ /* 0x000fe200078e00be */
[----:B------:R-:W-:-:S02]  /*2ef0*/  SEL R162, R162, R158, P0 ;  /* 0x0000009ea2a27207 */ /* 0x000fc40000000000 */
[----:B------:R-:W-:Y:S02]  /*2f00*/  SEL R161, R161, R157, P0 ;  /* 0x0000009da1a17207 */ /* 0x000fe40000000000 */
[----:B------:R-:W-:-:S05]  /*2f10*/  SEL R160, R160, R156, P0 ;  /* 0x0000009ca0a07207 */ /* 0x000fca0000000000 */
[----:B------:R1:W-:Y:S02]  /*2f20*/  STG.E.128 [R190.64], R160 ;  /* 0x000000a0be007986 */ /* 0x0003e4000c101d04 */
.L_x_11669:
[----:B------:R-:W-:Y:S05]  /*2f30*/  BSYNC B0 ;  /* 0x0000000000007941 */ /* 0x000fea0003800000 */
.L_x_11668:
[----:B------:R-:W-:Y:S01]  /*2f40*/  @!P6 ISETP.NE.U32.AND P2, PT, RZ, c[0x0][0x218], PT ;  /* 0x00008600ff00ea0c */ /* 0x000fe20003f45070 */
[----:B------:R-:W-:Y:S01]  /*2f50*/  BSSY B0, `(.L_x_11670) ;  /* 0x000000c000007945 */ /* 0x000fe20003800000 */
[----:B------:R-:W-:Y:S02]  /*2f60*/  @!P6 ISETP.NE.U32.AND P4, PT, RZ, c[0x0][0x218], PT ;  /* 0x00008600ff00ea0c */ /* 0x000fe40003f85070 */
[----:B------:R-:W-:Y:S02]  /*2f70*/  @!P6 ISETP.NE.AND.EX P2, PT, RZ, c[0x0][0x21c], PT, P2 ;  /* 0x00008700ff00ea0c */ /* 0x000fe40003f45320 */
[----:B------:R-:W-:Y:S02]  /*2f80*/  @!P6 ISETP.NE.U32.AND P0, PT, RZ, c[0x0][0x218], PT ;  /* 0x00008600ff00ea0c */ /* 0x000fe40003f05070 */
[----:B------:R-:W-:Y:S01]  /*2f90*/  @!P6 FSEL R187, R116, RZ, P2 ;  /* 0x000000ff74bbe208 */ /* 0x000fe20001000000 */
[----:B------:R-:W-:Y:S05]  /*2fa0*/  @!P6 BRA `(.L_x_11671) ;  /* 0x000000600000e947 */ /* 0x000fea0003800000 */
[----:B------:R-:W-:Y:S01]  /*2fb0*/  ISETP.NE.U32.AND P2, PT, RZ, c[0x0][0x218], PT ;  /* 0x00008600ff007a0c */ /* 0x000fe20003f45070 */
[----:B-1----:R-:W-:-:S03]  /*2fc0*/  FFMA.FTZ R160, R201, R184, R183 ;  /* 0x000000b8c9a07223 */ /* 0x002fc600000100b7 */
[----:B------:R-:W-:Y:S01]  /*2fd0*/  ISETP.NE.AND.EX P2, PT, RZ, c[0x0][0x21c], PT, P2 ;  /* 0x00008700ff007a0c */ /* 0x000fe20003f45320 */
[----:B------:R-:W-:-:S04]  /*2fe0*/  FADD.FTZ R160, R221, -R160 ;  /* 0x800000a0dda07221 */ /* 0x000fc80000010000 */
[----:B------:R-:W-:-:S08]  /*2ff0*/  FMUL.FTZ R187, R30, R160 ;  /* 0x000000a01ebb7220 */ /* 0x000fd00000410000 */
[----:B------:R-:W-:Y:S02]  /*3000*/  @P2 FADD.FTZ R187, R116, R187 ;  /* 0x000000bb74bb2221 */ /* 0x000fe40000010000 */
.L_x_11671:
[----:B------:R-:W-:Y:S05]  /*3010*/  BSYNC B0 ;  /* 0x0000000000007941 */ /* 0x000fea0003800000 */
.L_x_11670:
[----:B------:R-:W-:Y:S01]  /*3020*/  @!P6 ISETP.NE.U32.AND P2, PT, RZ, c[0x0][0x218], PT ;  /* 0x00008600ff00ea0c */ /* 0x000fe20003f45070 */
[----:B------:R-:W-:Y:S01]  /*3030*/  BSSY B0, `(.L_x_11672) ;  /* 0x000000c000007945 */ /* 0x000fe20003800000 */
[----:B------:R-:W-:Y:S02]  /*3040*/  @!P6 ISETP.NE.AND.EX P4, PT, RZ, c[0x0][0x21c], PT, P4 ;  /* 0x00008700ff00ea0c */ /* 0x000fe40003f85340 */
[----:B------:R-:W-:Y:S02]  /*3050*/  @!P6 ISETP.NE.AND.EX P2, PT, RZ, c[0x0][0x21c], PT, P2 ;  /* 0x00008700ff00ea0c */ /* 0x000fe40003f45320 */
[----:B------:R-:W-:Y:S02]  /*3060*/  @!P6 ISETP.NE.AND.EX P0, PT, RZ, c[0x0][0x21c], PT, P0 ;  /* 0x00008700ff00ea0c */ /* 0x000fe40003f05300 */
        /* <DEDUP_REMOVED lines=8> */
.L_x_11673:
[----:B------:R-:W-:Y:S05]  /*30f0*/  BSYNC B0 ;  /* 0x0000000000007941 */ /* 0x000fea0003800000 */
.L_x_11672:
[----:B------:R-:W-:Y:S01]  /*3100*/  BSSY B0, `(.L_x_11674) ;  /* 0x0000009000007945 */ /* 0x000fe20003800000 */
        /* <DEDUP_REMOVED lines=8> */
.L_x_11675:
[----:B------:R-:W-:Y:S05]  /*3190*/  BSYNC B0 ;  /* 0x0000000000007941 */ /* 0x000fea0003800000 */
.L_x_11674:
        /* <DEDUP_REMOVED lines=9> */
.L_x_11677:
[----:B------:R-:W-:Y:S05]  /*3230*/  BSYNC B0 ;  /* 0x0000000000007941 */ /* 0x000fea0003800000 */
.L_x_11676:
[----:B------:R-:W-:Y:S05]  /*3240*/  @!P3 BRA `(.L_x_11678) ;  /* 0x000000800000b947 */ /* 0x000fea0003800000 */
[----:B-1----:R-:W-:Y:S01]  /*3250*/  HFMA2.MMA R191, -RZ, RZ, 0, 9.5367431640625e-07 ;  /* 0x00000010ffbf7435 */ /* 0x002fe200000001ff */
[----:B------:R-:W-:Y:S02]  /*3260*/  IADD3 R190, R28, 0x80, RZ ;  /* 0x000000801cbe7810 */ /* 0x000fe40007ffe0ff */
[----:B------:R-:W-:Y:S02]  /*3270*/  SEL R162, R193, R154, P1 ;  /* 0x0000009ac1a27207 */ /* 0x000fe40000800000 */
[----:B------:R-:W-:Y:S02]  /*3280*/  SEL R161, R192, R153, P1 ;  /* 0x00000099c0a17207 */ /* 0x000fe40000800000 */
[----:B------:R-:W-:Y:S02]  /*3290*/  SEL R160, R187, R152, P1 ;  /* 0x00000098bba07207 */ /* 0x000fe40000800000 */
[----:B------:R-:W-:Y:S01]  /*32a0*/  SEL R163, R226, R155, P1 ;  /* 0x0000009be2a37207 */ /* 0x000fe20000800000 */
[----:B------:R-:W-:-:S05]  /*32b0*/  IMAD.WIDE.U32 R190, R190, R191, c[0x0][0x258] ;  /* 0x00009600bebe7625 */ /* 0x000fca00078e00bf */
[----:B------:R1:W-:Y:S02]  /*32c0*/  STG.E.128 [R190.64], R160 ;  /* 0x000000a0be007986 */ /* 0x0003e4000c101d04 */
.L_x_11678:
[----:B------:R-:W-:Y:S01]  /*32d0*/  BSSY B0, `(.L_x_11679) ;  /* 0x000000f000007945 */ /* 0x000fe20003800000 */
[----:B------:R-:W-:Y:S05]  /*32e0*/  @!P5 BRA `(.L_x_11680) ;  /* 0x000000d00000d947 */ /* 0x000fea0003800000 */
[----:B-1----:R-:W-:Y:S01]  /*32f0*/  FMUL.FTZ R163, R226, c[0x0][0x1ec] ;  /* 0x00007b00e2a37a20 */ /* 0x002fe20000410000 */
[----:B------:R-:W-:Y:S01]  /*3300*/  IADD3 R190, R176, 0x80, RZ ;  /* 0x00000080b0be7810 */ /* 0x000fe20007ffe0ff */
[----:B------:R-:W-:Y:S01]  /*3310*/  FMUL.FTZ R162, R193, c[0x0][0x1ec] ;  /* 0x00007b00c1a27a20 */ /* 0x000fe20000410000 */
[----:B------:R-:W-:Y:S01]  /*3320*/  MOV R191, 0x10 ;  /* 0x0000001000bf7802 */ /* 0x000fe20000000f00 */
[----:B------:R-:W-:Y:S01]  /*3330*/  FMUL.FTZ R161, R192, c[0x0][0x1ec] ;  /* 0x00007b00c0a17a20 */ /* 0x000fe20000410000 */
[----:B------:R-:W-:Y:S01]  /*3340*/  ISETP.GT.AND P0, PT, R29, RZ, PT ;  /* 0x000000ff1d00720c */ /* 0x000fe20003f04270 */
[----:B------:R-:W-:Y:S02]  /*3350*/  FMUL.FTZ R160, R187, c[0x0][0x1ec] ;  /* 0x00007b00bba07a20 */ /* 0x000fe40000410000 */
[----:B------:R-:W-:Y:S01]  /*3360*/  IMAD.WIDE.U32 R190, R190, R191, c[0x0][0x248] ;  /* 0x00009200bebe7625 */ /* 0x000fe200078e00bf */
[----:B------:R-:W-:-:S02]  /*3370*/  SEL R163, R163, R159, P0 ;  /* 0x0000009fa3a37207 */ /* 0x000fc40000000000 */
[----:B------:R-:W-:Y:S02]  /*3380*/  SEL R162, R162, R158, P0 ;  /* 0x0000009ea2a27207 */ /* 0x000fe40000000000 */
[----:B------:R-:W-:Y:S02]  /*3390*/  SEL R161, R161, R157, P0 ;  /* 0x0000009da1a17207 */ /* 0x000fe40000000000 */
[----:B------:R-:W-:-:S05]  /*33a0*/  SEL R160, R160, R156, P0 ;  /* 0x0000009ca0a07207 */ /* 0x000fca0000000000 */
[----:B------:R1:W-:Y:S02]  /*33b0*/  STG.E.128 [R190.64], R160 ;  /* 0x000000a0be007986 */ /* 0x0003e4000c101d04 */
.L_x_11680:
[----:B------:R-:W-:Y:S05]  /*33c0*/  BSYNC B0 ;  /* 0x0000000000007941 */ /* 0x000fea0003800000 */
.L_x_11679:
        /* <DEDUP_REMOVED lines=13> */
.L_x_11682:
[----:B------:R-:W-:Y:S05]  /*34a0*/  BSYNC B0 ;  /* 0x0000000000007941 */ /* 0x000fea0003800000 */
.L_x_11681:
        /* <DEDUP_REMOVED lines=13> */
.L_x_11684:
[----:B------:R-:W-:Y:S05]  /*3580*/  BSYNC B0 ;  /* 0x0000000000007941 */ /* 0x000fea0003800000 */
.L_x_11683:
        /* <DEDUP_REMOVED lines=9> */
.L_x_11686:
[----:B------:R-:W-:Y:S05]  /*3620*/  BSYNC B0 ;  /* 0x0000000000007941 */ /* 0x000fea0003800000 */
.L_x_11685:
        /* <DEDUP_REMOVED lines=9> */
.L_x_11688:
[----:B------:R-:W-:Y:S05]  /*36c0*/  BSYNC B0 ;  /* 0x0000000000007941 */ /* 0x000fea0003800000 */
.L_x_11687:
        /* <DEDUP_REMOVED lines=9> */
.L_x_11689:
        /* <DEDUP_REMOVED lines=15> */
.L_x_11691:
[----:B------:R-:W-:Y:S05]  /*3850*/  BSYNC B0 ;  /* 0x0000000000007941 */ /* 0x000fea0003800000 */
.L_x_11690:
        /* <DEDUP_REMOVED lines=13> */
.L_x_11693:
[----:B------:R-:W-:Y:S05]  /*3930*/  BSYNC B0 ;  /* 0x0000000000007941 */ /* 0x000fea0003800000 */
.L_x_11692:
        /* <DEDUP_REMOVED lines=13> */
.L_x_11695:
[----:B------:R-:W-:Y:S05]  /*3a10*/  BSYNC B0 ;  /* 0x0000000000007941 */ /* 0x000fea0003800000 */
.L_x_11694:
        /* <DEDUP_REMOVED lines=9> */
.L_x_11697:
[----:B------:R-:W-:Y:S05]  /*3ab0*/  BSYNC B0 ;  /* 0x0000000000007941 */ /* 0x000fea0003800000 */
.L_x_11696:
        /* <DEDUP_REMOVED lines=9> */
.L_x_11699:
[----:B------:R-:W-:Y:S05]  /*3b50*/  BSYNC B0 ;  /* 0x0000000000007941 */ /* 0x000fea0003800000 */
.L_x_11698:
        /* <DEDUP_REMOVED lines=9> */
.L_x_11700:
        /* <DEDUP_REMOVED lines=15> */
.L_x_11702:
[----:B------:R-:W-:Y:S05]  /*3ce0*/  BSYNC B0 ;  /* 0x0000000000007941 */ /* 0x000fea0003800000 */
.L_x_11701:
        /* <DEDUP_REMOVED lines=13> */
.L_x_11704:
[----:B------:R-:W-:Y:S05]  /*3dc0*/  BSYNC B0 ;  /* 0x0000000000007941 */ /* 0x000fea0003800000 */
.L_x_11703:
        /* <DEDUP_REMOVED lines=13> */
.L_x_11706:
[----:B------:R-:W-:Y:S05]  /*3ea0*/  BSYNC B0 ;  /* 0x0000000000007941 */ /* 0x000fea0003800000 */
.L_x_11705:
        /* <DEDUP_REMOVED lines=9> */
.L_x_11708:
[----:B------:R-:W-:Y:S05]  /*3f40*/  BSYNC B0 ;  /* 0x0000000000007941 */ /* 0x000fea0003800000 */
.L_x_11707:
        /* <DEDUP_REMOVED lines=9> */
.L_x_11710:
[----:B------:R-:W-:Y:S05]  /*3fe0*/  BSYNC B0 ;  /* 0x0000000000007941 */ /* 0x000fea0003800000 */
.L_x_11709:
        /* <DEDUP_REMOVED lines=9> */
.L_x_11711:
        /* <DEDUP_REMOVED lines=15> */
.L_x_11713:
[----:B------:R-:W-:Y:S05]  /*4170*/  BSYNC B0 ;  /* 0x0000000000007941 */ /* 0x000fea0003800000 */
.L_x_11712:
        /* <DEDUP_REMOVED lines=13> */
.L_x_11715:
[----:B------:R-:W-:Y:S05]  /*4250*/  BSYNC B0 ;  /* 0x0000000000007941 */ /* 0x000fea0003800000 */
.L_x_11714:
        /* <DEDUP_REMOVED lines=13> */
.L_x_11717:
[----:B------:R-:W-:Y:S05]  /*4330*/  BSYNC B0 ;  /* 0x0000000000007941 */ /* 0x000fea0003800000 */
.L_x_11716:
        /* <DEDUP_REMOVED lines=9> */
.L_x_11719:
[----:B------:R-:W-:Y:S05]  /*43d0*/  BSYNC B0 ;  /* 0x0000000000007941 */ /* 0x000fea0003800000 */
.L_x_11718:
        /* <DEDUP_REMOVED lines=9> */
.L_x_11721:
[----:B------:R-:W-:Y:S05]  /*4470*/  BSYNC B0 ;  /* 0x0000000000007941 */ /* 0x000fea0003800000 */
.L_x_11720:
        /* <DEDUP_REMOVED lines=9> */
.L_x_11722:
        /* <DEDUP_REMOVED lines=15> */
.L_x_11724:
[----:B------:R-:W-:Y:S05]  /*4600*/  BSYNC B0 ;  /* 0x0000000000007941 */ /* 0x000fea0003800000 */
.L_x_11723:
        /* <DEDUP_REMOVED lines=13> */
.L_x_11726:
[----:B------:R-:W-:Y:S05]  /*46e0*/  BSYNC B0 ;  /* 0x0000000000007941 */ /* 0x000fea0003800000 */
.L_x_11725:
        /* <DEDUP_REMOVED lines=13> */
.L_x_11728:
[----:B------:R-:W-:Y:S05]  /*47c0*/  BSYNC B0 ;  /* 0x0000000000007941 */ /* 0x000fea0003800000 */
.L_x_11727:
        /* <DEDUP_REMOVED lines=9> */
.L_x_11730:
[----:B------:R-:W-:Y:S05]  /*4860*/  BSYNC B0 ;  /* 0x0000000000007941 */ /* 0x000fea0003800000 */
.L_x_11729:
        /* <DEDUP_REMOVED lines=9> */
.L_x_11732:
[----:B------:R-:W-:Y:S05]  /*4900*/  BSYNC B0 ;  /* 0x0000000000007941 */ /* 0x000fea0003800000 */
.L_x_11731:
        /* <DEDUP_REMOVED lines=9> */
.L_x_11733:
        /* <DEDUP_REMOVED lines=15> */
.L_x_11735:
[----:B------:R-:W-:Y:S05]  /*4a90*/  BSYNC B0 ;  /* 0x0000000000007941 */ /* 0x000fea0003800000 */
.L_x_11734:
        /* <DEDUP_REMOVED lines=13> */
.L_x_11737:
[----:B------:R-:W-:Y:S05]  /*4b70*/  BSYNC B0 ;  /* 0x0000000000007941 */ /* 0x000fea0003800000 */
.L_x_11736:
        /* <DEDUP_REMOVED lines=13> */
.L_x_11739:
[----:B------:R-:W-:Y:S05]  /*4c50*/  BSYNC B0 ;  /* 0x0000000000007941 */ /* 0x000fea0003800000 */
.L_x_11738:
        /* <DEDUP_REMOVED lines=9> */
.L_x_11741:
[----:B------:R-:W-:Y:S05]  /*4cf0*/  BSYNC B0 ;  /* 0x0000000000007941 */ /* 0x000fea0003800000 */
.L_x_11740:
        /* <DEDUP_REMOVED lines=9> */
.L_x_11743:
[----:B------:R-:W-:Y:S05]  /*4d90*/  BSYNC B0 ;  /* 0x0000000000007941 */ /* 0x000fea0003800000 */
.L_x_11742:
        /* <DEDUP_REMOVED lines=9> */
.L_x_11744:
        /* <DEDUP_REMOVED lines=15> */
.L_x_11746:
[----:B------:R-:W-:Y:S05]  /*4f20*/  BSYNC B0 ;  /* 0x0000000000007941 */ /* 0x000fea0003800000 */
.L_x_11745:
        /* <DEDUP_REMOVED lines=13> */
.L_x_11748:
[----:B------:R-:W-:Y:S05]  /*5000*/  BSYNC B0 ;  /* 0x0000000000007941 */ /* 0x000fea0003800000 */
.L_x_11747:
        /* <DEDUP_REMOVED lines=13> */
.L_x_11750:
[----:B------:R-:W-:Y:S05]  /*50e0*/  BSYNC B0 ;  /* 0x0000000000007941 */ /* 0x000fea0003800000 */
.L_x_11749:
        /* <DEDUP_REMOVED lines=9> */
.L_x_11752:
[----:B------:R-:W-:Y:S05]  /*5180*/  BSYNC B0 ;  /* 0x0000000000007941 */ /* 0x000fea0003800000 */
.L_x_11751:
        /* <DEDUP_REMOVED lines=9> */
.L_x_11754:
[----:B------:R-:W-:Y:S05]  /*5220*/  BSYNC B0 ;  /* 0x0000000000007941 */ /* 0x000fea0003800000 */
.L_x_11753:
        /* <DEDUP_REMOVED lines=9> */
.L_x_11755:
        /* <DEDUP_REMOVED lines=15> */
.L_x_11757:
[----:B------:R-:W-:Y:S05]  /*53b0*/  BSYNC B0 ;  /* 0x0000000000007941 */ /* 0x000fea0003800000 */
.L_x_11756:
[----:B------:R-:W-:Y:S01]  /*53c0*/  @!P6 ISETP.NE.U32.AND P0, PT, RZ, c[0x0][0x218], PT ;  /* 0x00008600ff00ea0c */ /* 0x000fe20003f05070 */
[----:B------:R-:W-:Y:S01]  /*53d0*/  BSSY B0, `(.L_x_11758) ;  /* 0x000000c000007945 */ /* 0x000fe20003800000 */
[----:B------:R-:W-:Y:S02]  /*53e0*/  ISETP.GT.AND P4, PT, R29, RZ, PT ;  /* 0x000000ff1d00720c */ /* 0x000fe40003f84270 */
[----:B------:R-:W-:Y:S02]  /*53f0*/  @!P6 ISETP.NE.AND.EX P0, PT, RZ, c[0x0][0x21c], PT, P0 ;  /* 0x00008700ff00ea0c */ /* 0x000fe40003f05300 */
[----:B------:R-:W-:Y:S02]  /*5400*/  @!P6 ISETP.NE.U32.AND P2, PT, RZ, c[0x0][0x218], PT ;  /* 0x00008600ff00ea0c */ /* 0x000fe40003f45070 */
        /* <DEDUP_REMOVED lines=8> */
.L_x_11759:
[----:B------:R-:W-:Y:S05]  /*5490*/  BSYNC B0 ;  /* 0x0000000000007941 */ /* 0x000fea0003800000 */
.L_x_11758:
[C---:B------:R-:W-:Y:S01]  /*54a0*/  SEL R152, R29.reuse, R152, P1 ;  /* 0x000000981d987207 */ /* 0x040fe20000800000 */
[----:B------:R-:W-:Y:S01]  /*54b0*/  FMUL.FTZ R29, R29, c[0x0][0x1ec] ;  /* 0x00007b001d1d7a20 */ /* 0x000fe20000410000 */
[----:B------:R-:W-:Y:S01]  /*54c0*/  @!P6 ISETP.NE.AND.EX P2, PT, RZ, c[0x0][0x21c], PT, P2 ;  /* 0x00008700ff00ea0c */ /* 0x000fe20003f45320 */
[----:B------:R-:W-:Y:S01]  /*54d0*/  BSSY B0, `(.L_x_11760) ;  /* 0x000000b000007945 */ /* 0x000fe20003800000 */
        /* <DEDUP_REMOVED lines=10> */
.L_x_11761:
[----:B------:R-:W-:Y:S05]  /*5580*/  BSYNC B0 ;  /* 0x0000000000007941 */ /* 0x000fea0003800000 */
.L_x_11760:
[----:B------:R-:W-:Y:S01]  /*5590*/  @!P6 ISETP.NE.U32.AND P2, PT, RZ, c[0x0][0x218], PT ;  /* 0x00008600ff00ea0c */ /* 0x000fe20003f45070 */
[----:B------:R-:W-:Y:S01]  /*55a0*/  BSSY B0, `(.L_x_11762) ;  /* 0x000000e000007945 */ /* 0x000fe20003800000 */
[C---:B------:R-:W-:Y:S01]  /*55b0*/  SEL R153, R29.reuse, R153, P1 ;  /* 0x000000991d997207 */ /* 0x040fe20000800000 */
[----:B------:R-:W-:Y:S01]  /*55c0*/  FMUL.FTZ R29, R29, c[0x0][0x1ec] ;  /* 0x00007b001d1d7a20 */ /* 0x000fe20000410000 */
[----:B------:R-:W-:Y:S02]  /*55d0*/  @!P6 ISETP.NE.AND.EX P2, PT, RZ, c[0x0][0x21c], PT, P2 ;  /* 0x00008700ff00ea0c */ /* 0x000fe40003f45320 */
[----:B------:R-:W-:Y:S02]  /*55e0*/  @!P6 ISETP.NE.AND.EX P0, PT, RZ, c[0x0][0x21c], PT, P0 ;  /* 0x00008700ff00ea0c */ /* 0x000fe40003f05300 */
        /* <DEDUP_REMOVED lines=9> */
.L_x_11763:
[----:B------:R-:W-:Y:S05]  /*5680*/  BSYNC B0 ;  /* 0x0000000000007941 */ /* 0x000fea0003800000 */
.L_x_11762:
[C---:B-1----:R-:W-:Y:S01]  /*5690*/  FMUL.FTZ R160, R29.reuse, c[0x0][0x1ec] ;  /* 0x00007b001da07a20 */ /* 0x042fe20000410000 */
[----:B------:R-:W-:Y:S01]  /*56a0*/  BSSY B0, `(.L_x_11764) ;  /* 0x000000b000007945 */ /* 0x000fe20003800000 */
[----:B------:R-:W-:Y:S02]  /*56b0*/  SEL R154, R29, R154, P1 ;  /* 0x0000009a1d9a7207 */ /* 0x000fe40000800000 */
[----:B------:R-:W-:Y:S02]  /*56c0*/  @!P6 FSEL R29, R151, RZ, P0 ;  /* 0x000000ff971de208 */ /* 0x000fe40000000000 */
        /* <DEDUP_REMOVED lines=8> */
.L_x_11765:
[----:B------:R-:W-:Y:S05]  /*5750*/  BSYNC B0 ;  /* 0x0000000000007941 */ /* 0x000fea0003800000 */
.L_x_11764:
[C---:B------:R-:W-:Y:S01]  /*5760*/  SEL R155, R29.reuse, R155, P1 ;  /* 0x0000009b1d9b7207 */ /* 0x040fe20000800000 */
[----:B------:R-:W-:Y:S01]  /*5770*/  FMUL.FTZ R29, R29, c[0x0][0x1ec] ;  /* 0x00007b001d1d7a20 */ /* 0x000fe20000410000 */
[----:B------:R-:W-:Y:S02]  /*5780*/  @P3 IADD3 R28, R28, 0x480, RZ ;  /* 0x000004801c1c3810 */ /* 0x000fe40007ffe0ff */
[----:B------:R-:W-:Y:S02]  /*5790*/  IADD3 R31, R31, c[0x0][0x160], RZ ;  /* 0x000058001f1f7a10 */ /* 0x000fe40007ffe0ff */
[----:B------:R-:W-:Y:S02]  /*57a0*/  SEL R159, R29, R159, P4 ;  /* 0x0000009f1d9f7207 */ /* 0x000fe40002000000 */
[----:B------:R-:W-:Y:S02]  /*57b0*/  @P3 MOV R29, 0x10 ;  /* 0x00000010001d3802 */ /* 0x000fe40000000f00 */
[----:B------:R-:W-:-:S02]  /*57c0*/  ISETP.GE.AND P0, PT, R31, c[0x0][0x164], PT ;  /* 0x000059001f007a0c */ /* 0x000fc40003f06270 */
[----:B------:R-:W-:Y:S01]  /*57d0*/  LOP3.LUT P1, RZ, R225, 0xff, RZ, 0xc0, !PT ;  /* 0x000000ffe1ff7812 */ /* 0x000fe2000782c0ff */
[----:B------:R-:W-:-:S03]  /*57e0*/  @P3 IMAD.WIDE.U32 R28, R28, R29, c[0x0][0x258] ;  /* 0x000096001c1c3625 */ /* 0x000fc600078e001d */
[----:B------:R-:W-:Y:S02]  /*57f0*/  SEL R225, RZ, 0x1, P1 ;  /* 0x00000001ffe17807 */ /* 0x000fe40000800000 */
[----:B------:R1:W-:Y:S02]  /*5800*/  @P3 STG.E.128 [R28.64], R152 ;  /* 0x000000981c003986 */ /* 0x0003e4000c101d04 */
[----:B-1----:R-:W-:Y:S02]  /*5810*/  @P5 IADD3 R28, R176, 0x480, RZ ;  /* 0x00000480b01c5810 */ /* 0x002fe40007ffe0ff */
[----:B------:R-:W-:-:S05]  /*5820*/  @P5 MOV R29, 0x10 ;  /* 0x00000010001d5802 */ /* 0x000fca0000000f00 */
[----:B------:R-:W-:-:S05]  /*5830*/  @P5 IMAD.WIDE.U32 R28, R28, R29, c[0x0][0x248] ;  /* 0x000092001c1c5625 */ /* 0x000fca00078e001d */
[----:B------:R1:W-:Y:S02]  /*5840*/  @P5 STG.E.128 [R28.64], R156 ;  /* 0x0000009c1c005986 */ /* 0x0003e4000c101d04 */
[----:B01----:R-:W-:Y:S01]  /*5850*/  @P0 CALL.REL.NOINC `(.L_x_11653) ;  /* 0x0000001000000944 */ /* 0x003fe20003c00000 */
[----:B------:R-:W-:Y:S05]  /*5860*/  BRA `(.L_x_11766) ;  /* 0xffffb32000007947 */ /* 0x000fea000383ffff */
.L_x_11653:
[----:B------:R-:W0:Y:S01]  /*5870*/  S2R R28, SR_TID.X ;  /* 0x00000000001c7919 */ /* 0x000e220000002100 */
[----:B------:R-:W1:Y:S01]  /*5880*/  S2UR UR6, SR_CTAID.X ;  /* 0x00000000000679c3 */ /* 0x000e620000002500 */
[----:B------:R-:W-:Y:S01]  /*5890*/  HFMA2.MMA R5, -RZ, RZ, 0, 9.5367431640625e-07 ;  /* 0x00000010ff057435 */ /* 0x000fe200000001ff */
[C---:B0-----:R-:W-:Y:S02]  /*58a0*/  LOP3.LUT R3, R28.reuse, 0x7f, RZ, 0xc0, !PT ;  /* 0x0000007f1c037812 */ /* 0x041fe400078ec0ff */
        /* <DEDUP_REMOVED lines=26> */
.L_x_11657:
[----:B------:R-:W-:Y:S01]  /*5a50*/  HFMA2.MMA R162, -RZ, RZ, 0, 9.5367431640625e-07 ;  /* 0x00000010ffa27435 */ /* 0x000fe200000001ff */
[----:B------:R-:W-:-:S02]  /*5a60*/  MOV R161, R183 ;  /* 0x000000b700a17202 */ /* 0x000fc40000000f00 */
[----:B------:R-:W-:Y:S02]  /*5a70*/  MOV R191, 0x1f ;  /* 0x0000001f00bf7802 */ /* 0x000fe40000000f00 */
[----:B------:R-:W-:Y:S02]  /*5a80*/  MOV R190, 0xffffffff ;  /* 0xffffffff00be7802 */ /* 0x000fe40000000f00 */
[----:B------:R-:W-:Y:S02]  /*5a90*/  MOV R160, 0x5ab0 ;  /* 0x00005ab000a07802 */ /* 0x000fe40000000f00 */
[----:B0----5:R-:W-:Y:S05]  /*5aa0*/  CALL.REL.NOINC `($__internal_163_$__cuda_sm70_shflsync_down_p) ;  /* 0x0000046000007944 */ /* 0x021fea0003c00000 */
[----:B-1----:R-:W-:Y:S01]  /*5ab0*/  MOV R163, R162 ;  /* 0x000000a200a37202 */ /* 0x002fe20000000f00 */
[----:B------:R-:W-:Y:S05]  /*5ac0*/  BRA `(.L_x_11767) ;  /* 0xffffccb000007947 */ /* 0x000fea000383ffff */
.L_x_11658:
[----:B------:R-:W-:Y:S01]  /*5ad0*/  HFMA2.MMA R162, -RZ, RZ, 0, 9.5367431640625e-07 ;  /* 0x00000010ffa27435 */ /* 0x000fe200000001ff */
[----:B------:R-:W-:Y:S02]  /*5ae0*/  MOV R161, R176 ;  /* 0x000000b000a17202 */ /* 0x000fe40000000f00 */
[----:B------:R-:W-:Y:S02]  /*5af0*/  MOV R191, 0x1f ;  /* 0x0000001f00bf7802 */ /* 0x000fe40000000f00 */
[----:B------:R-:W-:-:S02]  /*5b00*/  MOV R190, 0xffffffff ;  /* 0xffffffff00be7802 */ /* 0x000fc40000000f00 */
[----:B------:R-:W-:Y:S02]  /*5b10*/  MOV R160, 0x5b30 ;  /* 0x00005b3000a07802 */ /* 0x000fe40000000f00 */
[----:B012--5:R-:W-:Y:S05]  /*5b20*/  CALL.REL.NOINC `($__internal_163_$__cuda_sm70_shflsync_down_p) ;  /* 0x000003e000007944 */ /* 0x027fea0003c00000 */
[----:B------:R-:W-:Y:S01]  /*5b30*/  FADD.FTZ R183, R163, R183 ;  /* 0x000000b7a3b77221 */ /* 0x000fe20000010000 */
[----:B------:R-:W-:Y:S01]  /*5b40*/  MOV R191, 0x1f ;  /* 0x0000001f00bf7802 */ /* 0x000fe20000000f00 */
[----:B-1----:R-:W-:Y:S01]  /*5b50*/  FADD.FTZ R176, R176, R162 ;  /* 0x000000a2b0b07221 */ /* 0x002fe20000010000 */
[----:B------:R-:W-:Y:S01]  /*5b60*/  HFMA2.MMA R162, -RZ, RZ, 0, 4.76837158203125e-07 ;  /* 0x00000008ffa27435 */ /* 0x000fe200000001ff */
[----:B------:R-:W-:Y:S02]  /*5b70*/  MOV R190, 0xffffffff ;  /* 0xffffffff00be7802 */ /* 0x000fe40000000f00 */
[----:B------:R-:W-:Y:S02]  /*5b80*/  MOV R161, R183 ;  /* 0x000000b700a17202 */ /* 0x000fe40000000f00 */
[----:B------:R-:W-:Y:S02]  /*5b90*/  MOV R160, 0x5bb0 ;  /* 0x00005bb000a07802 */ /* 0x000fe40000000f00 */
[----:B------:R-:W-:Y:S05]  /*5ba0*/  CALL.REL.NOINC `($__internal_163_$__cuda_sm70_shflsync_down_p) ;  /* 0x0000036000007944 */ /* 0x000fea0003c00000 */
[----:B-1----:R-:W-:Y:S01]  /*5bb0*/  MOV R163, R162 ;  /* 0x000000a200a37202 */ /* 0x002fe20000000f00 */
[----:B------:R-:W-:Y:S01]  /*5bc0*/  HFMA2.MMA R162, -RZ, RZ, 0, 4.76837158203125e-07 ;  /* 0x00000008ffa27435 */ /* 0x000fe200000001ff */
[----:B------:R-:W-:-:S02]  /*5bd0*/  MOV R161, R176 ;  /* 0x000000b000a17202 */ /* 0x000fc40000000f00 */
[----:B------:R-:W-:Y:S02]  /*5be0*/  MOV R191, 0x1f ;  /* 0x0000001f00bf7802 */ /* 0x000fe40000000f00 */
[----:B------:R-:W-:Y:S02]  /*5bf0*/  MOV R190, 0xffffffff ;  /* 0xffffffff00be7802 */ /* 0x000fe40000000f00 */
[----:B------:R-:W-:Y:S02]  /*5c00*/  MOV R160, 0x5c20 ;  /* 0x00005c2000a07802 */ /* 0x000fe40000000f00 */
[----:B------:R-:W-:Y:S05]  /*5c10*/  CALL.REL.NOINC `($__internal_163_$__cuda_sm70_shflsync_down_p) ;  /* 0x000002f000007944 */ /* 0x000fea0003c00000 */
[----:B------:R-:W-:Y:S01]  /*5c20*/  FADD.FTZ R183, R163, R183 ;  /* 0x000000b7a3b77221 */ /* 0x000fe20000010000 */
[----:B------:R-:W-:Y:S01]  /*5c30*/  MOV R191, 0x1f ;  /* 0x0000001f00bf7802 */ /* 0x000fe20000000f00 */
[----:B-1----:R-:W-:Y:S01]  /*5c40*/  FADD.FTZ R176, R176, R162 ;  /* 0x000000a2b0b07221 */ /* 0x002fe20000010000 */
[----:B------:R-:W-:Y:S01]  /*5c50*/  HFMA2.MMA R162, -RZ, RZ, 0, 2.384185791015625e-07 ;  /* 0x00000004ffa27435 */ /* 0x000fe200000001ff */
[----:B------:R-:W-:Y:S02]  /*5c60*/  MOV R190, 0xffffffff ;  /* 0xffffffff00be7802 */ /* 0x000fe40000000f00 */
[----:B------:R-:W-:-:S02]  /*5c70*/  MOV R161, R183 ;  /* 0x000000b700a17202 */ /* 0x000fc40000000f00 */
[----:B------:R-:W-:Y:S02]  /*5c80*/  MOV R160, 0x5ca0 ;  /* 0x00005ca000a07802 */ /* 0x000fe40000000f00 */
[----:B------:R-:W-:Y:S05]  /*5c90*/  CALL.REL.NOINC `($__internal_163_$__cuda_sm70_shflsync_down_p) ;  /* 0x0000027000007944 */ /* 0x000fea0003c00000 */
[----:B-1----:R-:W-:Y:S01]  /*5ca0*/  MOV R163, R162 ;  /* 0x000000a200a37202 */ /* 0x002fe20000000f00 */
[----:B------:R-:W-:Y:S01]  /*5cb0*/  HFMA2.MMA R162, -RZ, RZ, 0, 2.384185791015625e-07 ;  /* 0x00000004ffa27435 */ /* 0x000fe200000001ff */
[----:B------:R-:W-:Y:S02]  /*5cc0*/  MOV R161, R176 ;  /* 0x000000b000a17202 */ /* 0x000fe40000000f00 */
[----:B------:R-:W-:Y:S02]  /*5cd0*/  MOV R191, 0x1f ;  /* 0x0000001f00bf7802 */ /* 0x000fe40000000f00 */
[----:B------:R-:W-:Y:S02]  /*5ce0*/  MOV R190, 0xffffffff ;  /* 0xffffffff00be7802 */ /* 0x000fe40000000f00 */
[----:B------:R-:W-:Y:S02]  /*5cf0*/  MOV R160, 0x5d10 ;  /* 0x00005d1000a07802 */ /* 0x000fe40000000f00 */
[----:B------:R-:W-:Y:S05]  /*5d00*/  CALL.REL.NOINC `($__internal_163_$__cuda_sm70_shflsync_down_p) ;  /* 0x0000020000007944 */ /* 0x000fea0003c00000 */
[----:B------:R-:W-:Y:S01]  /*5d10*/  FADD.FTZ R183, R163, R183 ;  /* 0x000000b7a3b77221 */ /* 0x000fe20000010000 */
[----:B------:R-:W-:Y:S01]  /*5d20*/  MOV R191, 0x1f ;  /* 0x0000001f00bf7802 */ /* 0x000fe20000000f00 */
[----:B-1----:R-:W-:Y:S01]  /*5d30*/  FADD.FTZ R176, R176, R162 ;  /* 0x000000a2b0b07221 */ /* 0x002fe20000010000 */
[----:B------:R-:W-:Y:S01]  /*5d40*/  HFMA2.MMA R162, -RZ, RZ, 0, 1.1920928955078125e-07 ;  /* 0x00000002ffa27435 */ /* 0x000fe200000001ff */
[----:B------:R-:W-:-:S02]  /*5d50*/  MOV R190, 0xffffffff ;  /* 0xffffffff00be7802 */ /* 0x000fc40000000f00 */
[----:B------:R-:W-:Y:S02]  /*5d60*/  MOV R161, R183 ;  /* 0x000000b700a17202 */ /* 0x000fe40000000f00 */
[----:B------:R-:W-:Y:S02]  /*5d70*/  MOV R160, 0x5d90 ;  /* 0x00005d9000a07802 */ /* 0x000fe40000000f00 */
[----:B------:R-:W-:Y:S05]  /*5d80*/  CALL.REL.NOINC `($__internal_163_$__cuda_sm70_shflsync_down_p) ;  /* 0x0000018000007944 */ /* 0x000fea0003c00000 */
[----:B-1----:R-:W-:Y:S01]  /*5d90*/  MOV R163, R162 ;  /* 0x000000a200a37202 */ /* 0x002fe20000000f00 */
[----:B------:R-:W-:Y:S01]  /*5da0*/  HFMA2.MMA R162, -RZ, RZ, 0, 1.1920928955078125e-07 ;  /* 0x00000002ffa27435 */ /* 0x000fe200000001ff */
[----:B------:R-:W-:Y:S02]  /*5db0*/  MOV R161, R176 ;  /* 0x000000b000a17202 */ /* 0x000fe40000000f00 */
[----:B------:R-:W-:Y:S02]  /*5dc0*/  MOV R191, 0x1f ;  /* 0x0000001f00bf7802 */ /* 0x000fe40000000f00 */
[----:B------:R-:W-:Y:S02]  /*5dd0*/  MOV R190, 0xffffffff ;  /* 0xffffffff00be7802 */ /* 0x000fe40000000f00 */
[----:B------:R-:W-:-:S02]  /*5de0*/  MOV R160, 0x5e00 ;  /* 0x00005e0000a07802 */ /* 0x000fc40000000f00 */
[----:B------:R-:W-:Y:S05]  /*5df0*/  CALL.REL.NOINC `($__internal_163_$__cuda_sm70_shflsync_down_p) ;  /* 0x0000011000007944 */ /* 0x000fea0003c00000 */
[----:B------:R-:W-:Y:S01]  /*5e00*/  FADD.FTZ R183, R163, R183 ;  /* 0x000000b7a3b77221 */ /* 0x000fe20000010000 */
[----:B------:R-:W-:Y:S01]  /*5e10*/  MOV R191, 0x1f ;  /* 0x0000001f00bf7802 */ /* 0x000fe20000000f00 */
[----:B-1----:R-:W-:Y:S01]  /*5e20*/  FADD.FTZ R176, R176, R162 ;  /* 0x000000a2b0b07221 */ /* 0x002fe20000010000 */
[----:B------:R-:W-:Y:S01]  /*5e30*/  HFMA2.MMA R162, -RZ, RZ, 0, 5.9604644775390625e-08 ;  /* 0x00000001ffa27435 */ /* 0x000fe200000001ff */
[----:B------:R-:W-:-:S02]  /*5e40*/  MOV R190, 0xffffffff ;  /* 0xffffffff00be7802 */ /* 0x000fc40000000f00 */
[----:B------:R-:W-:Y:S02]  /*5e50*/  MOV R161, R183 ;  /* 0x000000b700a17202 */ /* 0x000fe40000000f00 */
[----:B------:R-:W-:Y:S02]  /*5e60*/  MOV R160, 0x5e80 ;  /* 0x00005e8000a07802 */ /* 0x000fe40000000f00 */
[----:B------:R-:W-:Y:S05]  /*5e70*/  CALL.REL.NOINC `($__internal_163_$__cuda_sm70_shflsync_down_p) ;  /* 0x0000009000007944 */ /* 0x000fea0003c00000 */
[----:B-1----:R-:W-:Y:S01]  /*5e80*/  MOV R163, R162 ;  /* 0x000000a200a37202 */ /* 0x002fe20000000f00 */
[----:B------:R-:W-:Y:S01]  /*5e90*/  HFMA2.MMA R162, -RZ, RZ, 0, 5.9604644775390625e-08 ;  /* 0x00000001ffa27435 */ /* 0x000fe200000001ff */
[----:B------:R-:W-:Y:S02]  /*5ea0*/  MOV R161, R176 ;  /* 0x000000b000a17202 */ /* 0x000fe40000000f00 */
[----:B------:R-:W-:Y:S02]  /*5eb0*/  MOV R191, 0x1f ;  /* 0x0000001f00bf7802 */ /* 0x000fe40000000f00 */
[----:B------:R-:W-:Y:S02]  /*5ec0*/  MOV R190, 0xffffffff ;  /* 0xffffffff00be7802 */ /* 0x000fe40000000f00 */
[----:B------:R-:W-:-:S02]  /*5ed0*/  MOV R160, 0x5ef0 ;  /* 0x00005ef000a07802 */ /* 0x000fc40000000f00 */
[----:B------:R-:W-:Y:S05]  /*5ee0*/  CALL.REL.NOINC `($__internal_163_$__cuda_sm70_shflsync_down_p) ;  /* 0x0000002000007944 */ /* 0x000fea0003c00000 */
[----:B-1----:R-:W-:Y:S01]  /*5ef0*/  MOV R161, R162 ;  /* 0x000000a200a17202 */ /* 0x002fe20000000f00 */
[----:B------:R-:W-:Y:S05]  /*5f00*/  BRA `(.L_x_11768) ;  /* 0xffffc99000007947 */ /* 0x000fea000383ffff */
        .weak           $__internal_163_$__cuda_sm70_shflsync_down_p
        .type           $__internal_163_$__cuda_sm70_shflsync_down_p,@function
        .size           $__internal_163_$__cuda_sm70_shflsync_down_p,(.L_x_14381 - $__internal_163_$__cuda_sm70_shflsync_down_p)
$__internal_163_$__cuda_sm70_shflsync_down_p:
[----:B------:R-:W-:Y:S04]  /*5f10*/  WARPSYNC R190 ;  /* 0x000000be00007348 */ /* 0x000fe80003800000 */
[----:B------:R0:W1:Y:S02]  /*5f20*/  SHFL.DOWN PT, R162, R161, R162, R191 ;  /* 0x080000a2a1a27389 */ /* 0x00006400000e00bf */
[----:B0-----:R-:W-:-:S06]  /*5f30*/  HFMA2.MMA R161, -RZ, RZ, 0, 0 ;  /* 0x00000000ffa17435 */ /* 0x001fcc00000001ff */
[----:B------:R-:W-:Y:S05]  /*5f40*/  RET.REL.NODEC R160 `(_ZN10layer_norm13ln_bwd_kernelINS_13Kernel_traitsI6__halfffffjLj5120ELj1ELj1ELj4ELj16ENS_18Kernel_traits_baseILj5120ES2_ffffjLj128EEEEELb0ELb0ELb1ELb1EEEvNS_9BwdParamsE) ;  /* 0xffffa0b0a0007950 */ /* 0x000fea0003c3ffff */
.L_x_11769:
        /* <DEDUP_REMOVED lines=11> */
.L_x_14381:


//--------------------- .text._ZN10layer_norm13ln_bwd_kernelINS_13Kernel_traitsI6__halfffffjLj5120ELj1ELj1ELj4ELj16ENS_18Kernel_traits_baseILj5120ES2_ffffjLj128EEEEELb0ELb1ELb0ELb0EEEvNS_9BwdParamsE --------------------------
	.section	.text._ZN10layer_norm13ln_bwd_kernelINS_13Kernel_traitsI6__halfffffjLj5120ELj1ELj1ELj4ELj16ENS_18Kernel_traits_baseILj5120ES2_ffffjLj128EEEEELb0ELb1ELb0ELb0EEEvNS_9BwdParamsE,"ax",@progbits
	.sectioninfo	@"SHI_REGISTERS=255"
	.align	128
        .global         _ZN10layer_norm13ln_bwd_kernelINS_13Kernel_traitsI6__halfffffjLj5120ELj1ELj1ELj4ELj16ENS_18Kernel_traits_baseILj5120ES2_ffffjLj128EEEEELb0ELb1ELb0ELb0EEEvNS_9BwdParamsE
        .type           _ZN10layer_norm13ln_bwd_kernelINS_13Kernel_traitsI6__halfffffjLj5120ELj1ELj1ELj4ELj16ENS_18Kernel_traits_baseILj5120ES2_ffffjLj128EEEEELb0ELb1ELb0ELb0EEEvNS_9BwdParamsE,@function
        .size           _ZN10layer_norm13ln_bwd_kernelINS_13Kernel_traitsI6__halfffffjLj5120ELj1ELj1ELj4ELj16ENS_18Kernel_traits_baseILj5120ES2_ffffjLj128EEEEELb0ELb1ELb0ELb0EEEvNS_9BwdParamsE,(.L_x_14382 - _ZN10layer_norm13ln_bwd_kernelINS_13Kernel_traitsI6__halfffffjLj5120ELj1ELj1ELj4ELj16ENS_18Kernel_traits_baseILj5120ES2_ffffjLj128EEEEELb0ELb1ELb0ELb0EEEvNS_9BwdParamsE)
        .other          _ZN10layer_norm13ln_bwd_kernelINS_13Kernel_traitsI6__halfffffjLj5120ELj1ELj1ELj4ELj16ENS_18Kernel_traits_baseILj5120ES2_ffffjLj128EEEEELb0ELb1ELb0ELb0EEEvNS_9BwdParamsE,@"STO_CUDA_ENTRY STV_DEFAULT"
_ZN10layer_norm13ln_bwd_kernelINS_13Kernel_traitsI6__halfffffjLj5120ELj1ELj1ELj4ELj16ENS_18Kernel_traits_baseILj5120ES2_ffffjLj128EEEEELb0ELb1ELb0ELb0EEEvNS_9BwdParamsE:
.text._ZN10layer_norm13ln_bwd_kernelINS_13Kernel_traitsI6__halfffffjLj5120ELj1ELj1ELj4ELj16ENS_18Kernel_traits_baseILj5120ES2_ffffjLj128EEEEELb0ELb1ELb0ELb0EEEvNS_9BwdParamsE:
        /* <DEDUP_REMOVED lines=15> */
[----:B------:R-:W-:-:S03]  /*00f0*/  ISETP.GE.U32.AND P1, PT, R4, 0x300, PT ;  /* 0x000003000400780c */ /* 0x000fc60003f26070 */
[----:B------:R-:W-:Y:S02]  /*0100*/  @P2 MOV R27, 0x8 ;  /* 0x00000008001b2802 */ /* 0x000fe40000000f00 */
[----:B------:R-:W-:Y:S02]  /*0110*/  @P5 MOV R31, 0x8 ;  /* 0x00000008001f5802 */ /* 0x000fe40000000f00 */
[----:B------:R-:W-:Y:S01]  /*0120*/  @P4 MOV R35, 0x8 ;  /* 0x0000000800234802 */ /* 0x000fe20000000f00 */
[CC--:B------:R-:W-:Y:S01]  /*0130*/  @P2 IMAD.WIDE.U32 R24, R0.reuse, R27.reuse, c[0x0][0x1b0] ;  /* 0x00006c0000182625 */ /* 0x0c0fe200078e001b */
[----:B------:R-:W-:Y:S02]  /*0140*/  @P3 MOV R39, 0x8 ;  /* 0x0000000800273802 */ /* 0x000fe40000000f00 */
[----:B------:R-:W-:Y:S01]  /*0150*/  @P0 MOV R43, 0x8 ;  /* 0x00000008002b0802 */ /* 0x000fe20000000f00 */
[C---:B------:R-:W-:Y:S01]  /*0160*/  @P2 IMAD.WIDE.U32 R26, R0.reuse, R27, c[0x0][0x1c8] ;  /* 0x00007200001a2625 */ /* 0x040fe200078e001b */
[----:B------:R-:W-:Y:S01]  /*0170*/  @P2 LOP3.LUT R0, R0, 0x80, RZ, 0xfc, !PT ;  /* 0x0000008000002812 */ /* 0x000fe200078efcff */
[----:B------:R0:W5:Y:S04]  /*0180*/  @P2 LDG.E.64 R162, [R24.64] ;  /* 0x0000000418a22981 */ /* 0x000168000c1e1b00 */
[CC--:B------:R-:W-:Y:S01]  /*0190*/  @P5 IMAD.WIDE.U32 R28, R0.reuse, R31.reuse, c[0x0][0x1b0] ;  /* 0x00006c00001c5625 */ /* 0x0c0fe200078e001f */
[----:B------:R1:W5:Y:S03]  /*01a0*/  @P2 LDG.E.64 R22, [R26.64] ;  /* 0x000000041a162981 */ /* 0x000366000c1e1b00 */
[C---:B------:R-:W-:Y:S01]  /*01b0*/  @P5 IMAD.WIDE.U32 R30, R0.reuse, R31, c[0x0][0x1c8] ;  /* 0x00007200001e5625 */ /* 0x040fe200078e001f */
[----:B------:R-:W-:Y:S01]  /*01c0*/  @P5 IADD3 R0, R0, 0x80, RZ ;  /* 0x0000008000005810 */ /* 0x000fe20007ffe0ff */
[----:B------:R-:W2:Y:S01]  /*01d0*/  S2UR UR6, SR_CTAID.X ;  /* 0x00000000000679c3 */ /* 0x000ea20000002500 */
[----:B------:R-:W-:Y:S01]  /*01e0*/  ISETP.GE.U32.AND P2, PT, R4, 0x380, PT ;  /* 0x000003800400780c */ /* 0x000fe20003f46070 */
[----:B------:R3:W5:Y:S02]  /*01f0*/  @P5 LDG.E.64 R160, [R28.64] ;  /* 0x000000041ca05981 */ /* 0x000764000c1e1b00 */
[CC--:B------:R-:W-:Y:S01]  /*0200*/  @P4 IMAD.WIDE.U32 R32, R0.reuse, R35.reuse, c[0x0][0x1b0] ;  /* 0x00006c0000204625 */ /* 0x0c0fe200078e0023 */
[----:B------:R-:W-:Y:S01]  /*0210*/  @P1 MOV R5, 0x8 ;  /* 0x0000000800051802 */ /* 0x000fe20000000f00 */
[----:B------:R4:W5:Y:S02]  /*0220*/  @P5 LDG.E.64 R20, [R30.64] ;  /* 0x000000041e145981 */ /* 0x000964000c1e1b00 */
[C---:B------:R-:W-:Y:S01]  /*0230*/  @P4 IMAD.WIDE.U32 R34, R0.reuse, R35, c[0x0][0x1c8] ;  /* 0x0000720000224625 */ /* 0x040fe200078e0023 */
[----:B------:R-:W-:Y:S01]  /*0240*/  @P4 IADD3 R0, R0, 0x80, RZ ;  /* 0x0000008000004810 */ /* 0x000fe20007ffe0ff */
[----:B------:R0:W5:Y:S04]  /*0250*/  @P4 LDG.E.64 R158, [R32.64] ;  /* 0x00000004209e4981 */ /* 0x000168000c1e1b00 */
[CC--:B------:R-:W-:Y:S01]  /*0260*/  @P3 IMAD.WIDE.U32 R36, R0.reuse, R39.reuse, c[0x0][0x1b0] ;  /* 0x00006c0000243625 */ /* 0x0c0fe200078e0027 */
[----:B------:R0:W5:Y:S03]  /*0270*/  @P4 LDG.E.64 R18, [R34.64] ;  /* 0x0000000422124981 */ /* 0x000166000c1e1b00 */
[C---:B------:R-:W-:Y:S01]  /*0280*/  @P3 IMAD.WIDE.U32 R38, R0.reuse, R39, c[0x0][0x1c8] ;  /* 0x0000720000263625 */ /* 0x040fe200078e0027 */
[----:B------:R-:W-:Y:S01]  /*0290*/  @P3 IADD3 R0, R0, 0x80, RZ ;  /* 0x0000008000003810 */ /* 0x000fe20007ffe0ff */
[----:B------:R0:W5:Y:S04]  /*02a0*/  @P3 LDG.E.64 R156, [R36.64] ;  /* 0x00000004249c3981 */ /* 0x000168000c1e1b00 */
[----:B------:R-:W-:Y:S01]  /*02b0*/  @P0 IMAD.WIDE.U32 R40, R0, R43, c[0x0][0x1b0] ;  /* 0x00006c0000280625 */ /* 0x000fe200078e002b */
[----:B------:R1:W5:Y:S01]  /*02c0*/  @P3 LDG.E.64 R16, [R38.64] ;  /* 0x0000000426103981 */ /* 0x000362000c1e1b00 */
[----:B------:R-:W-:-:S02]  /*02d0*/  ISETP.GE.U32.AND P3, PT, R4, 0x400, PT ;  /* 0x000004000400780c */ /* 0x000fc40003f66070 */
[C---:B------:R-:W-:Y:S01]  /*02e0*/  @P0 IMAD.WIDE.U32 R42, R0.reuse, R43, c[0x0][0x1c8] ;  /* 0x00007200002a0625 */ /* 0x040fe200078e002b */
[----:B------:R-:W-:Y:S01]  /*02f0*/  @P0 IADD3 R0, R0, 0x80, RZ ;  /* 0x0000008000000810 */ /* 0x000fe20007ffe0ff */
[----:B------:R2:W5:Y:S01]  /*0300*/  @P0 LDG.E.64 R154, [R40.64] ;  /* 0x00000004289a0981 */ /* 0x000562000c1e1b00 */
[----:B------:R-:W-:Y:S02]  /*0310*/  ISETP.GE.U32.AND P4, PT, R4, 0x480, PT ;  /* 0x000004800400780c */ /* 0x000fe40003f86070 */
[----:B------:R-:W-:Y:S01]  /*0320*/  @P2 MOV R45, 0x8 ;  /* 0x00000008002d2802 */ /* 0x000fe20000000f00 */
[-C--:B0-----:R-:W-:Y:S01]  /*0330*/  @P1 IMAD.WIDE.U32 R24, R0, R5.reuse, c[0x0][0x1b0] ;  /* 0x00006c0000181625 */ /* 0x081fe200078e0005 */
[----:B------:R-:W-:Y:S01]  /*0340*/  ISETP.GE.U32.AND P5, PT, R4, 0x500, PT ;  /* 0x000005000400780c */ /* 0x000fe20003fa6070 */
[----:B------:R0:W5:Y:S02]  /*0350*/  @P0 LDG.E.64 R14, [R42.64] ;  /* 0x000000042a0e0981 */ /* 0x000164000c1e1b00 */
[C---:B-1----:R-:W-:Y:S01]  /*0360*/  @P1 IMAD.WIDE.U32 R26, R0.reuse, R5, c[0x0][0x1c8] ;  /* 0x00007200001a1625 */ /* 0x042fe200078e0005 */
[----:B------:R-:W-:Y:S01]  /*0370*/  @P1 IADD3 R0, R0, 0x80, RZ ;  /* 0x0000008000001810 */ /* 0x000fe20007ffe0ff */
[----:B------:R1:W5:Y:S01]  /*0380*/  @P1 LDG.E.64 R152, [R24.64] ;  /* 0x0000000418981981 */ /* 0x000362000c1e1b00 */
[----:B------:R-:W-:-:S03]  /*0390*/  @P3 MOV R5, 0x8 ;  /* 0x0000000800053802 */ /* 0x000fc60000000f00 */
[CC--:B---3--:R-:W-:Y:S01]  /*03a0*/  @P2 IMAD.WIDE.U32 R28, R0.reuse, R45.reuse, c[0x0][0x1b0] ;  /* 0x00006c00001c2625 */ /* 0x0c8fe200078e002d */
[----:B------:R3:W5:Y:S03]  /*03b0*/  @P1 LDG.E.64 R12, [R26.64] ;  /* 0x000000041a0c1981 */ /* 0x000766000c1e1b00 */
[C---:B----4-:R-:W-:Y:S01]  /*03c0*/  @P2 IMAD.WIDE.U32 R30, R0.reuse, R45, c[0x0][0x1c8] ;  /* 0x00007200001e2625 */ /* 0x050fe200078e002d */
[----:B------:R-:W-:Y:S01]  /*03d0*/  @P2 IADD3 R0, R0, 0x80, RZ ;  /* 0x0000008000002810 */ /* 0x000fe20007ffe0ff */
[----:B------:R4:W5:Y:S01]  /*03e0*/  @P2 LDG.E.64 R150, [R28.64] ;  /* 0x000000041c962981 */ /* 0x000962000c1e1b00 */
[----:B0-----:R-:W-:-:S03]  /*03f0*/  @P4 MOV R43, 0x8 ;  /* 0x00000008002b4802 */ /* 0x001fc60000000f00 */
[CC--:B------:R-:W-:Y:S01]  /*0400*/  @P3 IMAD.WIDE.U32 R36, R0.reuse, R5.reuse, c[0x0][0x1b0] ;  /* 0x00006c0000243625 */ /* 0x0c0fe200078e0005 */
[----:B------:R-:W-:Y:S01]  /*0410*/  @P5 MOV R35, 0x8 ;  /* 0x0000000800235802 */ /* 0x000fe20000000f00 */
[----:B------:R0:W5:Y:S02]  /*0420*/  @P2 LDG.E.64 R8, [R30.64] ;  /* 0x000000041e082981 */ /* 0x000164000c1e1b00 */
[C---:B------:R-:W-:Y:S01]  /*0430*/  @P3 IMAD.WIDE.U32 R38, R0.reuse, R5, c[0x0][0x1c8] ;  /* 0x0000720000263625 */ /* 0x040fe200078e0005 */
[----:B------:R-:W-:Y:S01]  /*0440*/  @P3 IADD3 R0, R0, 0x80, RZ ;  /* 0x0000008000003810 */ /* 0x000fe20007ffe0ff */
[----:B------:R0:W5:Y:S04]  /*0450*/  @P3 LDG.E.64 R148, [R36.64] ;  /* 0x0000000424943981 */ /* 0x000168000c1e1b00 */
[CC--:B--2---:R-:W-:Y:S01]  /*0460*/  @P4 IMAD.WIDE.U32 R40, R0.reuse, R43.reuse, c[0x0][0x1b0] ;  /* 0x00006c0000284625 */ /* 0x0c4fe200078e002b */
[----:B------:R2:W5:Y:S03]  /*0470*/  @P3 LDG.E.64 R6, [R38.64] ;  /* 0x0000000426063981 */ /* 0x000566000c1e1b00 */
[C---:B------:R-:W-:Y:S01]  /*0480*/  @P4 IMAD.WIDE.U32 R42, R0.reuse, R43, c[0x0][0x1c8] ;  /* 0x00007200002a4625 */ /* 0x040fe200078e002b */
[----:B------:R-:W-:Y:S01]  /*0490*/  @P4 IADD3 R0, R0, 0x80, RZ ;  /* 0x0000008000004810 */ /* 0x000fe20007ffe0ff */
[----:B------:R0:W5:Y:S04]  /*04a0*/  @P4 LDG.E.64 R146, [R40.64] ;  /* 0x0000000428924981 */ /* 0x000168000c1e1b00 */
[CC--:B------:R-:W-:Y:S01]  /*04b0*/  @P5 IMAD.WIDE.U32 R32, R0.reuse, R35.reuse, c[0x0][0x1b0] ;  /* 0x00006c0000205625 */ /* 0x0c0fe200078e0023 */
[----:B------:R0:W5:Y:S03]  /*04c0*/  @P4 LDG.E.64 R2, [R42.64] ;  /* 0x000000042a024981 */ /* 0x000166000c1e1b00 */
[----:B------:R-:W-:Y:S01]  /*04d0*/  @P5 IMAD.WIDE.U32 R34, R0, R35, c[0x0][0x1c8] ;  /* 0x0000720000225625 */ /* 0x000fe200078e0023 */
[----:B------:R-:W-:Y:S01]  /*04e0*/  LEA.HI R0, R140, UR6, RZ, 0x19 ;  /* 0x000000068c007c11 */ /* 0x000fe2000f8fc8ff */
[----:B------:R2:W5:Y:S04]  /*04f0*/  @P5 LDG.E.64 R144, [R32.64] ;  /* 0x0000000420905981 */ /* 0x000568000c1e1b00 */
[----:B------:R2:W5:Y:S01]  /*0500*/  @P5 LDG.E.64 R10, [R34.64] ;  /* 0x00000004220a5981 */ /* 0x000562000c1e1b00 */
[----:B------:R-:W-:Y:S01]  /*0510*/  ISETP.GE.AND P5, PT, R0, c[0x0][0x164], PT ;  /* 0x0000590000007a0c */ /* 0x000fe20003fa6270 */
[----:B-1----:R-:W-:Y:S01]  /*0520*/  CS2R R24, SRZ ;  /* 0x0000000000187805 */ /* 0x002fe2000001ff00 */
[----:B---3--:R-:W-:Y:S01]  /*0530*/  CS2R R26, SRZ ;  /* 0x00000000001a7805 */ /* 0x008fe2000001ff00 */
[----:B----4-:R-:W-:Y:S01]  /*0540*/  CS2R R28, SRZ ;  /* 0x00000000001c7805 */ /* 0x010fe2000001ff00 */
[----:B0-----:R-:W-:Y:S01]  /*0550*/  CS2R R30, SRZ ;  /* 0x00000000001e7805 */ /* 0x001fe2000001ff00 */
[----:B--2---:R-:W-:Y:S01]  /*0560*/  CS2R R32, SRZ ;  /* 0x0000000000207805 */ /* 0x004fe2000001ff00 */
        /* <DEDUP_REMOVED lines=56> */
[----:B-----5:R-:W-:Y:S02]  /*08f0*/  SHF.R.U64 R205, R162, 0x10, R163 ;  /* 0x00000010a2cd7819 */ /* 0x020fe400000012a3 */
[----:B------:R-:W-:-:S02]  /*0900*/  MOV R194, R163 ;  /* 0x000000a300c27202 */ /* 0x000fc40000000f00 */
[----:B------:R-:W-:Y:S02]  /*0910*/  SHF.R.U32.HI R204, RZ, 0x10, R163 ;  /* 0x00000010ffcc7819 */ /* 0x000fe400000116a3 */
[----:B------:R-:W-:Y:S02]  /*0920*/  MOV R195, R160 ;  /* 0x000000a000c37202 */ /* 0x000fe40000000f00 */
[--C-:B------:R-:W-:Y:S02]  /*0930*/  SHF.R.U64 R203, R160, 0x10, R161.reuse ;  /* 0x00000010a0cb7819 */ /* 0x100fe400000012a1 */
[----:B------:R-:W-:Y:S02]  /*0940*/  MOV R196, R161 ;  /* 0x000000a100c47202 */ /* 0x000fe40000000f00 */
[----:B------:R-:W-:Y:S02]  /*0950*/  SHF.R.U32.HI R202, RZ, 0x10, R161 ;  /* 0x00000010ffca7819 */ /* 0x000fe400000116a1 */
[----:B------:R-:W-:-:S02]  /*0960*/  SHF.R.U64 R201, R158, 0x10, R159 ;  /* 0x000000109ec97819 */ /* 0x000fc4000000129f */
[----:B------:R-:W-:Y:S02]  /*0970*/  MOV R198, R159 ;  /* 0x0000009f00c67202 */ /* 0x000fe40000000f00 */
[----:B------:R-:W-:Y:S02]  /*0980*/  SHF.R.U32.HI R200, RZ, 0x10, R159 ;  /* 0x00000010ffc87819 */ /* 0x000fe4000001169f */
[--C-:B------:R-:W-:Y:S02]  /*0990*/  SHF.R.U64 R191, R156, 0x10, R157.reuse ;  /* 0x000000109cbf7819 */ /* 0x100fe4000000129d */
[----:B------:R-:W-:Y:S02]  /*09a0*/  MOV R189, R157 ;  /* 0x0000009d00bd7202 */ /* 0x000fe40000000f00 */
[----:B------:R-:W-:Y:S02]  /*09b0*/  SHF.R.U32.HI R192, RZ, 0x10, R157 ;  /* 0x00000010ffc07819 */ /* 0x000fe4000001169d */
[----:B------:R-:W-:Y:S01]  /*09c0*/  MOV R193, R162 ;  /* 0x000000a200c17202 */ /* 0x000fe20000000f00 */
[----:B------:R-:W-:Y:S01]  /*09d0*/  HADD2.F32 R189, -RZ, R189.H0_H0 ;  /* 0x200000bdffbd7230 */ /* 0x000fe20000004100 */
[----:B------:R-:W-:-:S02]  /*09e0*/  MOV R199, R156 ;  /* 0x0000009c00c77202 */ /* 0x000fc40000000f00 */
[----:B------:R-:W-:Y:S02]  /*09f0*/  MOV R190, R154 ;  /* 0x0000009a00be7202 */ /* 0x000fe40000000f00 */
[--C-:B------:R-:W-:Y:S02]  /*0a00*/  SHF.R.U64 R187, R154, 0x10, R155.reuse ;  /* 0x000000109abb7819 */ /* 0x100fe4000000129b */
[----:B------:R-:W-:Y:S02]  /*0a10*/  MOV R185, R155 ;  /* 0x0000009b00b97202 */ /* 0x000fe40000000f00 */
[----:B------:R-:W-:Y:S01]  /*0a20*/  SHF.R.U32.HI R188, RZ, 0x10, R155 ;  /* 0x00000010ffbc7819 */ /* 0x000fe2000001169b */
[----:B------:R-:W-:Y:S01]  /*0a30*/  HADD2.F32 R187, -RZ, R187.H0_H0 ;  /* 0x200000bbffbb7230 */ /* 0x000fe20000004100 */
[----:B------:R-:W-:Y:S02]  /*0a40*/  MOV R186, R152 ;  /* 0x0000009800ba7202 */ /* 0x000fe40000000f00 */
        /* <DEDUP_REMOVED lines=8> */
[----:B------:R-:W-:-:S02]  /*0ad0*/  SHF.R.U64 R175, R148, 0x10, R149 ;  /* 0x0000001094af7819 */ /* 0x000fc40000001295 */
[----:B------:R-:W-:Y:S02]  /*0ae0*/  MOV R173, R149 ;  /* 0x0000009500ad7202 */ /* 0x000fe40000000f00 */
[----:B------:R-:W-:Y:S01]  /*0af0*/  SHF.R.U32.HI R176, RZ, 0x10, R149 ;  /* 0x00000010ffb07819 */ /* 0x000fe20000011695 */
[----:B------:R-:W-:Y:S01]  /*0b00*/  HADD2.F32 R175, -RZ, R175.H0_H0 ;  /* 0x200000afffaf7230 */ /* 0x000fe20000004100 */
[--C-:B------:R-:W-:Y:S02]  /*0b10*/  SHF.R.U64 R171, R146, 0x10, R147.reuse ;  /* 0x0000001092ab7819 */ /* 0x100fe40000001293 */
[----:B------:R-:W-:Y:S02]  /*0b20*/  MOV R169, R147 ;  /* 0x0000009300a97202 */ /* 0x000fe40000000f00 */
[----:B------:R-:W-:Y:S02]  /*0b30*/  SHF.R.U32.HI R172, RZ, 0x10, R147 ;  /* 0x00000010ffac7819 */ /* 0x000fe40000011693 */
[----:B------:R-:W-:-:S02]  /*0b40*/  MOV R170, R144 ;  /* 0x0000009000aa7202 */ /* 0x000fc40000000f00 */
[--C-:B------:R-:W-:Y:S02]  /*0b50*/  SHF.R.U64 R167, R144, 0x10, R145.reuse ;  /* 0x0000001090a77819 */ /* 0x100fe40000001291 */
[----:B------:R-:W-:Y:S02]  /*0b60*/  MOV R165, R145 ;  /* 0x0000009100a57202 */ /* 0x000fe40000000f00 */
[----:B------:R-:W-:Y:S02]  /*0b70*/  SHF.R.U32.HI R168, RZ, 0x10, R145 ;  /* 0x00000010ffa87819 */ /* 0x000fe40000011691 */
[--C-:B------:R-:W-:Y:S01]  /*0b80*/  SHF.R.U64 R163, R22, 0x10, R23.reuse ;  /* 0x0000001016a37819 */ /* 0x100fe20000001217 */
[----:B------:R-:W-:Y:S01]  /*0b90*/  HADD2.F32 R165, -RZ, R165.H0_H0 ;  /* 0x200000a5ffa57230 */ /* 0x000fe20000004100 */
[----:B------:R-:W-:Y:S02]  /*0ba0*/  MOV R161, R23 ;  /* 0x0000001700a17202 */ /* 0x000fe40000000f00 */
[----:B------:R-:W-:Y:S01]  /*0bb0*/  SHF.R.U32.HI R164, RZ, 0x10, R23 ;  /* 0x00000010ffa47819 */ /* 0x000fe20000011617 */
[----:B------:R-:W-:Y:S01]  /*0bc0*/  HADD2.F32 R163, -RZ, R163.H0_H0 ;  /* 0x200000a3ffa37230 */ /* 0x000fe20000004100 */
[----:B------:R-:W-:-:S02]  /*0bd0*/  SHF.R.U64 R159, R20, 0x10, R21 ;  /* 0x00000010149f7819 */ /* 0x000fc40000001215 */
[----:B------:R-:W-:Y:S02]  /*0be0*/  MOV R157, R21 ;  /* 0x00000015009d7202 */ /* 0x000fe40000000f00 */
[----:B------:R-:W-:Y:S02]  /*0bf0*/  SHF.R.U32.HI R160, RZ, 0x10, R21 ;  /* 0x00000010ffa07819 */ /* 0x000fe40000011615 */
[----:B------:R-:W-:Y:S02]  /*0c00*/  MOV R197, R158 ;  /* 0x0000009e00c57202 */ /* 0x000fe40000000f00 */
[----:B------:R-:W-:Y:S02]  /*0c10*/  MOV R174, R146 ;  /* 0x0000009200ae7202 */ /* 0x000fe40000000f00 */
[----:B------:R-:W-:Y:S02]  /*0c20*/  MOV R162, R20 ;  /* 0x0000001400a27202 */ /* 0x000fe40000000f00 */
[----:B------:R-:W-:-:S02]  /*0c30*/  SHF.R.U64 R155, R18, 0x10, R19 ;  /* 0x00000010129b7819 */ /* 0x000fc40000001213 */
[----:B------:R-:W-:Y:S02]  /*0c40*/  MOV R153, R19 ;  /* 0x0000001300997202 */ /* 0x000fe40000000f00 */
[----:B------:R-:W-:Y:S02]  /*0c50*/  SHF.R.U32.HI R156, RZ, 0x10, R19 ;  /* 0x00000010ff9c7819 */ /* 0x000fe40000011613 */
[----:B------:R-:W-:Y:S01]  /*0c60*/  MOV R154, R16 ;  /* 0x00000010009a7202 */ /* 0x000fe20000000f00 */
[----:B------:R-:W-:Y:S01]  /*0c70*/  HADD2.F32 R153, -RZ, R153.H0_H0 ;  /* 0x20000099ff997230 */ /* 0x000fe20000004100 */
[--C-:B------:R-:W-:Y:S02]  /*0c80*/  SHF.R.U64 R151, R16, 0x10, R17.reuse ;  /* 0x0000001010977819 */ /* 0x100fe40000001211 */
[----:B------:R-:W-:Y:S02]  /*0c90*/  MOV R149, R17 ;  /* 0x0000001100957202 */ /* 0x000fe40000000f00 */
[----:B------:R-:W-:Y:S01]  /*0ca0*/  SHF.R.U32.HI R152, RZ, 0x10, R17 ;  /* 0x00000010ff987819 */ /* 0x000fe20000011611 */
[----:B------:R-:W-:Y:S01]  /*0cb0*/  HADD2.F32 R151, -RZ, R151.H0_H0 ;  /* 0x20000097ff977230 */ /* 0x000fe20000004100 */
        /* <DEDUP_REMOVED lines=9> */
[--C-:B------:R-:W-:Y:S02]  /*0d50*/  SHF.R.U64 R19, R8, 0x10, R9.reuse ;  /* 0x0000001008137819 */ /* 0x100fe40000001209 */
[----:B------:R-:W-:Y:S02]  /*0d60*/  MOV R17, R9 ;  /* 0x0000000900117202 */ /* 0x000fe40000000f00 */
[----:B------:R-:W-:Y:S01]  /*0d70*/  SHF.R.U32.HI R20, RZ, 0x10, R9 ;  /* 0x00000010ff147819 */ /* 0x000fe20000011609 */
[----:B------:R-:W-:Y:S01]  /*0d80*/  HADD2.F32 R19, -RZ, R19.H0_H0 ;  /* 0x20000013ff137230 */ /* 0x000fe20000004100 */
[--C-:B------:R-:W-:Y:S02]  /*0d90*/  SHF.R.U64 R15, R6, 0x10, R7.reuse ;  /* 0x00000010060f7819 */ /* 0x100fe40000001207 */
[----:B------:R-:W-:Y:S02]  /*0da0*/  MOV R13, R7 ;  /* 0x00000007000d7202 */ /* 0x000fe40000000f00 */
[----:B------:R-:W-:-:S02]  /*0db0*/  SHF.R.U32.HI R16, RZ, 0x10, R7 ;  /* 0x00000010ff107819 */ /* 0x000fc40000011607 */
[----:B------:R-:W-:Y:S02]  /*0dc0*/  MOV R166, R22 ;  /* 0x0000001600a67202 */ /* 0x000fe40000000f00 */
[----:B------:R-:W-:Y:S02]  /*0dd0*/  MOV R18, R6 ;  /* 0x0000000600127202 */ /* 0x000fe40000000f00 */
        /* <DEDUP_REMOVED lines=9> */
[----:B------:R-:W-:Y:S01]  /*0e70*/  MOV R8, R10 ;  /* 0x0000000a00087202 */ /* 0x000fe20000000f00 */
[----:B------:R-:W-:Y:S01]  /*0e80*/  HADD2.F32 R10, -RZ, R205.H0_H0 ;  /* 0x200000cdff0a7230 */ /* 0x000fe20000004100 */
[----:B------:R-:W-:Y:S01]  /*0e90*/  MOV R182, R150 ;  /* 0x0000009600b67202 */ /* 0x000fe20000000f00 */
[----:B------:R-:W-:Y:S01]  /*0ea0*/  HADD2.F32 R193, -RZ, R194.H0_H0 ;  /* 0x200000c2ffc17230 */ /* 0x000fe20000004100 */
[----:B------:R0:W-:Y:S01]  /*0eb0*/  STL [R1+0x164], R11 ;  /* 0x0001640b01007387 */ /* 0x0001e20000100800 */
[----:B------:R-:W-:Y:S01]  /*0ec0*/  MOV R150, R14 ;  /* 0x0000000e00967202 */ /* 0x000fe20000000f00 */
[----:B------:R-:W-:Y:S01]  /*0ed0*/  HADD2.F32 R8, -RZ, R8.H0_H0 ;  /* 0x20000008ff087230 */ /* 0x000fe20000004100 */
[----:B------:R-:W-:Y:S01]  /*0ee0*/  MOV R14, R2 ;  /* 0x00000002000e7202 */ /* 0x000fe20000000f00 */
[----:B------:R1:W-:Y:S01]  /*0ef0*/  STL [R1+0x160], R10 ;  /* 0x0001600a01007387 */ /* 0x0003e20000100800 */
[----:B------:R-:W-:Y:S01]  /*0f00*/  HFMA2.MMA R2, -RZ, RZ, 0, 5.9604644775390625e-08 ;  /* 0x00000001ff027435 */ /* 0x000fe200000001ff */
[----:B------:R-:W-:-:S02]  /*0f10*/  MOV R25, RZ ;  /* 0x000000ff00197202 */ /* 0x000fc40000000f00 */
[----:B------:R2:W-:Y:S01]  /*0f20*/  STL [R1+0x15c], R193 ;  /* 0x00015cc101007387 */ /* 0x0005e20000100800 */
[----:B0-----:R-:W-:Y:S02]  /*0f30*/  HADD2.F32 R11, -RZ, R204.H0_H0 ;  /* 0x200000ccff0b7230 */ /* 0x001fe40000004100 */
[----:B-1----:R-:W-:-:S03]  /*0f40*/  HADD2.F32 R10, -RZ, R195.H0_H0 ;  /* 0x200000c3ff0a7230 */ /* 0x002fc60000004100 */
[----:B------:R0:W-:Y:S01]  /*0f50*/  STL [R1+0x158], R11 ;  /* 0x0001580b01007387 */ /* 0x0001e20000100800 */
[----:B--2---:R-:W-:-:S03]  /*0f60*/  HADD2.F32 R193, -RZ, R203.H0_H0 ;  /* 0x200000cbffc17230 */ /* 0x004fc60000004100 */
[----:B------:R1:W-:Y:S04]  /*0f70*/  STL [R1+0x154], R10 ;  /* 0x0001540a01007387 */ /* 0x0003e80000100800 */
        /* <DEDUP_REMOVED lines=12> */
[----:B------:R-:W-:Y:S01]  /*1040*/  STL [R1+0x138], R193 ;  /* 0x000138c101007387 */ /* 0x000fe20000100800 */
[----:B0-----:R-:W-:Y:S02]  /*1050*/  HADD2.F32 R11, -RZ, R199.H0_H0 ;  /* 0x200000c7ff0b7230 */ /* 0x001fe40000004100 */
[----:B-1----:R-:W-:-:S03]  /*1060*/  HADD2.F32 R10, -RZ, R191.H0_H0 ;  /* 0x200000bfff0a7230 */ /* 0x002fc60000004100 */
[----:B------:R0:W-:Y:S04]  /*1070*/  STL [R1+0x134], R11 ;  /* 0x0001340b01007387 */ /* 0x0001e80000100800 */
        /* <DEDUP_REMOVED lines=8> */
[----:B------:R-:W-:-:S02]  /*1100*/  HADD2.F32 R185, -RZ, R186.H0_H0 ;  /* 0x200000baffb97230 */ /* 0x000fc40000004100 */
[----:B-1----:R-:W-:Y:S01]  /*1110*/  HADD2.F32 R10, -RZ, R188.H0_H0 ;  /* 0x200000bcff0a7230 */ /* 0x002fe20000004100 */
[----:B------:R0:W-:Y:S04]  /*1120*/  STL [R1+0x11c], R11 ;  /* 0x00011c0b01007387 */ /* 0x0001e80000100800 */
[----:B------:R1:W-:Y:S04]  /*1130*/  STL [R1+0x118], R10 ;  /* 0x0001180a01007387 */ /* 0x0003e80000100800 */
[----:B------:R-:W-:Y:S01]  /*1140*/  STL [R1+0x114], R185 ;  /* 0x000114b901007387 */ /* 0x000fe20000100800 */
[----:B0-----:R-:W-:-:S02]  /*1150*/  HADD2.F32 R11, -RZ, R183.H0_H0 ;  /* 0x200000b7ff0b7230 */ /* 0x001fc40000004100 */
[----:B-1----:R-:W-:-:S03]  /*1160*/  HADD2.F32 R10, -RZ, R181.H0_H0 ;  /* 0x200000b5ff0a7230 */ /* 0x002fc60000004100 */
[----:B------:R0:W-:Y:S01]  /*1170*/  STL [R1+0x110], R11 ;  /* 0x0001100b01007387 */ /* 0x0001e20000100800 */
[----:B------:R-:W-:-:S03]  /*1180*/  HADD2.F32 R181, -RZ, R184.H0_H0 ;  /* 0x200000b8ffb57230 */ /* 0x000fc60000004100 */
        /* <DEDUP_REMOVED lines=92> */
[----:B------:R-:W-:Y:S01]  /*1750*/  STL [R1+0x44], R11 ;  /* 0x0000440b01007387 */ /* 0x000fe20000100800 */
[----:B------:R-:W-:-:S03]  /*1760*/  HADD2.F32 R9, -RZ, R12.H0_H0 ;  /* 0x2000000cff097230 */ /* 0x000fc60000004100 */
[----:B------:R-:W-:Y:S04]  /*1770*/  STL [R1+0x40], R10 ;  /* 0x0000400a01007387 */ /* 0x000fe80000100800 */
[----:B------:R0:W-:Y:S04]  /*1780*/  STL [R1+0x3c], R7 ;  /* 0x00003c0701007387 */ /* 0x0001e80000100800 */
[----:B------:R1:W-:Y:S04]  /*1790*/  STL [R1+0x38], R9 ;  /* 0x0000380901007387 */ /* 0x0003e80000100800 */
[----:B------:R1:W-:Y:S01]  /*17a0*/  STL [R1+0x34], R8 ;  /* 0x0000340801007387 */ /* 0x0003e20000100800 */
[----:B0-----:R-:W-:-:S02]  /*17b0*/  HADD2.F32 R7, -RZ, R5.H0_H0 ;  /* 0x20000005ff077230 */ /* 0x001fc40000004100 */
[----:B------:R-:W-:Y:S02]  /*17c0*/  HADD2.F32 R5, -RZ, R3.H0_H0 ;  /* 0x20000003ff057230 */ /* 0x000fe40000004100 */
[----:B------:R-:W-:Y:S01]  /*17d0*/  HADD2.F32 R3, -RZ, R6.H0_H0 ;  /* 0x20000006ff037230 */ /* 0x000fe20000004100 */
[----:B------:R1:W-:Y:S04]  /*17e0*/  STL [R1+0x30], R7 ;  /* 0x0000300701007387 */ /* 0x0003e80000100800 */
[----:B------:R1:W-:Y:S04]  /*17f0*/  STL [R1+0x2c], R5 ;  /* 0x00002c0501007387 */ /* 0x0003e80000100800 */
[----:B------:R1:W-:Y:S04]  /*1800*/  STL.S16 [R1+0x24], R2 ;  /* 0x0000240201007387 */ /* 0x0003e80000100600 */
[----:B------:R1:W-:Y:S02]  /*1810*/  STL [R1+0x28], R3 ;  /* 0x0000280301007387 */ /* 0x0003e40000100800 */
.L_x_11813:
[----:B------:R-:W-:Y:S02]  /*1820*/  ISETP.NE.U32.AND P5, PT, RZ, c[0x0][0x1c0], PT ;  /* 0x00007000ff007a0c */ /* 0x000fe40003fa5070 */
[----:B-1----:R-:W-:-:S02]  /*1830*/  SHF.R.S32.HI R2, RZ, 0x1f, R0 ;  /* 0x0000001fff027819 */ /* 0x002fc40000011400 */
[----:B------:R-:W-:Y:S02]  /*1840*/  ISETP.NE.AND.EX P5, PT, RZ, c[0x0][0x1c4], PT, P5 ;  /* 0x00007100ff007a0c */ /* 0x000fe40003fa5350 */
[----:B------:R-:W-:-:S11]  /*1850*/  MOV R188, 0x4 ;  /* 0x0000000400bc7802 */ /* 0x000fd60000000f00 */
[----:B------:R-:W-:-:S04]  /*1860*/  @P5 LEA R18, P6, R0, c[0x0][0x1c0], 0x2 ;  /* 0x0000700000125a11 */ /* 0x000fc800078c10ff */
[----:B------:R-:W-:Y:S02]  /*1870*/  @P5 LEA.HI.X R19, R0, c[0x0][0x1c4], R2, 0x2, P6 ;  /* 0x0000710000135a11 */ /* 0x000fe400030f1402 */
[----:B------:R-:W-:-:S06]  /*1880*/  MOV R2, 0x3f800000 ;  /* 0x3f80000000027802 */ /* 0x000fcc0000000f00 */
[----:B------:R0:W5:Y:S02]  /*1890*/  @P5 LDG.E R2, [R18.64] ;  /* 0x0000000412025981 */ /* 0x000164000c1e1900 */
[----:B0-----:R-:W-:-:S04]  /*18a0*/  IMAD.WIDE R18, R0, R188, c[0x0][0x1a0] ;  /* 0x0000680000127625 */ /* 0x001fc800078e02bc */
[----:B------:R-:W-:Y:S01]  /*18b0*/  IMAD.WIDE R188, R0, R188, c[0x0][0x1a8] ;  /* 0x00006a0000bc7625 */ /* 0x000fe200078e02bc */
[----:B------:R-:W0:Y:S04]  /*18c0*/  S2R R22, SR_TID.X ;  /* 0x0000000000167919 */ /* 0x000e280000002100 */
[----:B------:R1:W5:Y:S04]  /*18d0*/  LDG.E R3, [R188.64] ;  /* 0x00000004bc037981 */ /* 0x000368000c1e1900 */
[----:B------:R2:W5:Y:S01]  /*18e0*/  LDG.E R19, [R18.64] ;  /* 0x0000000412137981 */ /* 0x000562000c1e1900 */
[----:B------:R-:W-:Y:S01]  /*18f0*/  LOP3.LUT P6, RZ, R4, 0xffffff80, RZ, 0xc0, !PT ;  /* 0xffffff8004ff7812 */ /* 0x000fe200078cc0ff */
[----:B--2---:R-:W-:-:S05]  /*1900*/  IMAD R18, R0, c[0x0][0x168], RZ ;  /* 0x00005a0000127a24 */ /* 0x004fca00078e02ff */
[----:B------:R-:W-:-:S04]  /*1910*/  SHF.R.S32.HI R20, RZ, 0x1f, R18 ;  /* 0x0000001fff147819 */ /* 0x000fc80000011412 */
[----:B------:R-:W-:Y:S02]  /*1920*/  LEA.HI R20, R20, R18, RZ, 0x2 ;  /* 0x0000001214147211 */ /* 0x000fe400078f10ff */
[----:B0-----:R-:W-:Y:S01]  /*1930*/  LOP3.LUT R18, R22, 0x7f, RZ, 0xc0, !PT ;  /* 0x0000007f16127812 */ /* 0x001fe200078ec0ff */
[----:B------:R-:W-:Y:S03]  /*1940*/  BSSY B0, `(.L_x_11771) ;  /* 0x0000035000007945 */ /* 0x000fe60003800000 */
[----:B------:R-:W-:Y:S02]  /*1950*/  LEA.HI.SX32 R20, R20, R18, 0x1e ;  /* 0x0000001214147211 */ /* 0x000fe400078ff2ff */
[----:B------:R-:W-:Y:S02]  /*1960*/  MOV R22, RZ ;  /* 0x000000ff00167202 */ /* 0x000fe40000000f00 */
[----:B------:R-:W-:-:S02]  /*1970*/  MOV R18, RZ ;  /* 0x000000ff00127202 */ /* 0x000fc40000000f00 */
[----:B------:R-:W-:Y:S01]  /*1980*/  MOV R196, R20 ;  /* 0x0000001400c47202 */ /* 0x000fe20000000f00 */
[----:B------:R-:W-:Y:S05]  /*1990*/  @!P6 BRA `(.L_x_11772) ;  /* 0x000002f00000e947 */ /* 0x000fea0003800000 */
[----:B-1----:R-:W-:Y:S01]  /*19a0*/  ISETP.NE.U32.AND P5, PT, RZ, c[0x0][0x218], PT ;  /* 0x00008600ff007a0c */ /* 0x002fe20003fa5070 */
[----:B------:R-:W0:Y:S01]  /*19b0*/  LDC.U8 R190, c[0x0][0x1f0] ;  /* 0x00007c00ffbe7b82 */ /* 0x000e220000000000 */
[----:B------:R-:W2:Y:S02]  /*19c0*/  LDL R224, [R1+0x164] ;  /* 0x0001640001e07983 */ /* 0x000ea40000100800 */
[----:B------:R-:W-:Y:S02]  /*19d0*/  ISETP.NE.AND.EX P5, PT, RZ, c[0x0][0x21c], PT, P5 ;  /* 0x00008700ff007a0c */ /* 0x000fe40003fa5350 */
        /* <DEDUP_REMOVED lines=9> */
[----:B-1----:R-:W-:-:S03]  /*1a70*/  HFMA2.MMA R188, -RZ, RZ, 0, 9.5367431640625e-07 ;  /* 0x00000010ffbc7435 */ /* 0x002fc600000001ff */
[----:B------:R-:W2:Y:S07]  /*1a80*/  LDG.E.128 R192, [R192.64] ;  /* 0x00000004c0c07981 */ /* 0x000eae000c1e1d00 */
[----:B------:R-:W-:-:S06]  /*1a90*/  IMAD.WIDE.U32 R188, R20, R188, c[0x0][0x208] ;  /* 0x0000820014bc7625 */ /* 0x000fcc00078e00bc */
[----:B------:R-:W3:Y:S01]  /*1aa0*/  LDG.E.128 R188, [R188.64] ;  /* 0x00000004bcbc7981 */ /* 0x000ee2000c1e1d00 */
[----:B-----5:R-:W-:-:S05]  /*1ab0*/  FSEL R5, R19, RZ, !P5 ;  /* 0x000000ff13057208 */ /* 0x020fca0006800000 */
[C---:B--2---:R-:W-:Y:S02]  /*1ac0*/  FADD.FTZ R192, -R5.reuse, R192 ;  /* 0x000000c005c07221 */ /* 0x044fe40000010100 */
[C---:B------:R-:W-:Y:S02]  /*1ad0*/  FADD.FTZ R193, -R5.reuse, R193 ;  /* 0x000000c105c17221 */ /* 0x040fe40000010100 */
[C---:B------:R-:W-:Y:S02]  /*1ae0*/  FADD.FTZ R194, -R5.reuse, R194 ;  /* 0x000000c205c27221 */ /* 0x040fe40000010100 */
[----:B------:R-:W-:Y:S02]  /*1af0*/  FADD.FTZ R195, -R5, R195 ;  /* 0x000000c305c37221 */ /* 0x000fe40000010100 */
[C---:B------:R-:W-:Y:S02]  /*1b00*/  FMUL.FTZ R5, R3.reuse, R192 ;  /* 0x000000c003057220 */ /* 0x040fe40000410000 */
[----:B------:R-:W-:-:S02]  /*1b10*/  FMUL.FTZ R198, R3, R193 ;  /* 0x000000c103c67220 */ /* 0x000fc40000410000 */
[----:B---3--:R-:W-:Y:S02]  /*1b20*/  FMUL.FTZ R6, R224, R188 ;  /* 0x000000bce0067220 */ /* 0x008fe40000410000 */
[----:B------:R-:W-:Y:S02]  /*1b30*/  FMUL.FTZ R225, R223, R189 ;  /* 0x000000bddfe17220 */ /* 0x000fe40000410000 */
[----:B------:R-:W-:Y:S02]  /*1b40*/  FADD.FTZ R22, RZ, R6 ;  /* 0x00000006ff167221 */ /* 0x000fe40000010000 */
[----:B------:R-:W-:Y:S02]  /*1b50*/  FFMA.FTZ R18, R5, R6, RZ ;  /* 0x0000000605127223 */ /* 0x000fe400000100ff */
[----:B------:R-:W-:Y:S02]  /*1b60*/  FMUL.FTZ R197, R3, R194 ;  /* 0x000000c203c57220 */ /* 0x000fe40000410000 */
[----:B----4-:R-:W-:-:S02]  /*1b70*/  FMUL.FTZ R224, R222, R190 ;  /* 0x000000bedee07220 */ /* 0x010fc40000410000 */
[----:B------:R-:W-:Y:S02]  /*1b80*/  FADD.FTZ R22, R22, R225 ;  /* 0x000000e116167221 */ /* 0x000fe40000010000 */
[----:B------:R-:W-:Y:S02]  /*1b90*/  FFMA.FTZ R18, R198, R225, R18 ;  /* 0x000000e1c6127223 */ /* 0x000fe40000010012 */
[----:B------:R-:W-:Y:S02]  /*1ba0*/  FMUL.FTZ R223, R3, R195 ;  /* 0x000000c303df7220 */ /* 0x000fe40000410000 */
        /* <DEDUP_REMOVED lines=14> */
.L_x_11772:
[----:B-1----:R-:W-:Y:S05]  /*1c90*/  BSYNC B0 ;  /* 0x0000000000007941 */ /* 0x002fea0003800000 */
.L_x_11771:
        /* <DEDUP_REMOVED lines=26> */
[----:B------:R-:W-:-:S03]  /*1e40*/  FMUL.FTZ R189, R3, R189 ;  /* 0x000000bd03bd7220 */ /* 0x000fc60000410000 */
[----:B------:R0:W-:Y:S04]  /*1e50*/  STL [R1+0x20], R210 ;  /* 0x000020d201007387 */ /* 0x0001e80000100800 */
[----:B------:R1:W-:Y:S01]  /*1e60*/  STL [R1+0xc], R189 ;  /* 0x00000cbd01007387 */ /* 0x0003e20000100800 */
[----:B---3--:R-:W-:Y:S02]  /*1e70*/  FMUL.FTZ R243, R242, R192 ;  /* 0x000000c0f2f37220 */ /* 0x008fe40000410000 */
[----:B------:R-:W-:Y:S02]  /*1e80*/  FMUL.FTZ R221, R221, R193 ;  /* 0x000000c1dddd7220 */ /* 0x000fe40000410000 */
[----:B------:R-:W-:Y:S02]  /*1e90*/  FADD.FTZ R22, R22, R243 ;  /* 0x000000f316167221 */ /* 0x000fe40000010000 */
[----:B------:R-:W-:-:S02]  /*1ea0*/  FFMA.FTZ R18, R210, R243, R18 ;  /* 0x000000f3d2127223 */ /* 0x000fc40000010012 */
[----:B------:R-:W-:Y:S02]  /*1eb0*/  FMUL.FTZ R242, R3, R190 ;  /* 0x000000be03f27220 */ /* 0x000fe40000410000 */
[----:B----4-:R-:W-:Y:S02]  /*1ec0*/  FMUL.FTZ R211, R211, R194 ;  /* 0x000000c2d3d37220 */ /* 0x010fe40000410000 */
[----:B------:R-:W-:Y:S02]  /*1ed0*/  FADD.FTZ R22, R22, R221 ;  /* 0x000000dd16167221 */ /* 0x000fe40000010000 */
[----:B------:R-:W-:Y:S02]  /*1ee0*/  FFMA.FTZ R18, R189, R221, R18 ;  /* 0x000000ddbd127223 */ /* 0x000fe40000010012 */
[----:B------:R-:W-:Y:S02]  /*1ef0*/  FFMA.FTZ R28, R192, R210, R28 ;  /* 0x000000d2c01c7223 */ /* 0x000fe4000001001c */
[----:B0-----:R-:W-:-:S02]  /*1f00*/  FMUL.FTZ R210, R3, R191 ;  /* 0x000000bf03d27220 */ /* 0x001fc40000410000 */
[----:B------:R-:W-:Y:S02]  /*1f10*/  FADD.FTZ R22, R22, R211 ;  /* 0x000000d316167221 */ /* 0x000fe40000010000 */
[----:B------:R-:W-:Y:S01]  /*1f20*/  FFMA.FTZ R18, R242, R211, R18 ;  /* 0x000000d3f2127223 */ /* 0x000fe20000010012 */
[----:B------:R-:W-:Y:S01]  /*1f30*/  IADD3 R196, R196, 0x80, RZ ;  /* 0x00000080c4c47810 */ /* 0x000fe20007ffe0ff */
[----:B------:R-:W-:Y:S02]  /*1f40*/  FADD.FTZ R68, R68, R192 ;  /* 0x000000c044447221 */ /* 0x000fe40000010000 */
[----:B------:R-:W-:Y:S02]  /*1f50*/  FADD.FTZ R69, R69, R193 ;  /* 0x000000c145457221 */ /* 0x000fe40000010000 */
[----:B------:R-:W-:Y:S02]  /*1f60*/  FFMA.FTZ R29, R193, R189, R29 ;  /* 0x000000bdc11d7223 */ /* 0x000fe4000001001d */
[----:B------:R-:W-:-:S02]  /*1f70*/  FADD.FTZ R70, R70, R194 ;  /* 0x000000c246467221 */ /* 0x000fc40000010000 */
[----:B------:R-:W-:Y:S02]  /*1f80*/  FFMA.FTZ R30, R194, R242, R30 ;  /* 0x000000f2c21e7223 */ /* 0x000fe4000001001e */
[----:B------:R-:W-:Y:S02]  /*1f90*/  FADD.FTZ R71, R71, R195 ;  /* 0x000000c347477221 */ /* 0x000fe40000010000 */
[----:B------:R-:W-:Y:S02]  /*1fa0*/  FFMA.FTZ R31, R195, R210, R31 ;  /* 0x000000d2c31f7223 */ /* 0x000fe4000001001f */
[----:B--2---:R-:W-:-:S04]  /*1fb0*/  FMUL.FTZ R21, R21, R195 ;  /* 0x000000c315157220 */ /* 0x004fc80000410000 */
[----:B------:R-:W-:Y:S02]  /*1fc0*/  FADD.FTZ R22, R22, R21 ;  /* 0x0000001516167221 */ /* 0x000fe40000010000 */
[----:B------:R-:W-:Y:S02]  /*1fd0*/  FFMA.FTZ R18, R210, R21, R18 ;  /* 0x00000015d2127223 */ /* 0x000fe40000010012 */
.L_x_11774:
[----:B-1----:R-:W-:Y:S05]  /*1fe0*/  BSYNC B0 ;  /* 0x0000000000007941 */ /* 0x002fea0003800000 */
.L_x_11773:
        /* <DEDUP_REMOVED lines=52> */
.L_x_11776:
[----:B-1----:R-:W-:Y:S05]  /*2330*/  BSYNC B0 ;  /* 0x0000000000007941 */ /* 0x002fea0003800000 */
.L_x_11775:
        /* <DEDUP_REMOVED lines=28> */
[----:B------:R1:W-:Y:S01]  /*2500*/  STL [R1], R189 ;  /* 0x000000bd01007387 */ /* 0x0003e20000100800 */
        /* <DEDUP_REMOVED lines=23> */
.L_x_11778:
[----:B-1----:R-:W-:Y:S05]  /*2680*/  BSYNC B0 ;  /* 0x0000000000007941 */ /* 0x002fea0003800000 */
.L_x_11777:
[----:B------:R-:W-:Y:S01]  /*2690*/  BSSY B0, `(.L_x_11779) ;  /* 0x0000032000007945 */ /* 0x000fe20003800000 */
        /* <DEDUP_REMOVED lines=32> */
[----:B------:R-:W-:Y:S01]  /*28a0*/  FFMA.FTZ R18, R252, R216, R18 ;  /* 0x000000d8fc127223 */ /* 0x000fe20000010012 */
[----:B------:R0:W-:Y:S01]  /*28b0*/  STL [R1+0x8], R204 ;  /* 0x000008cc01007387 */ /* 0x0001e20000100800 */
[----:B------:R-:W-:Y:S02]  /*28c0*/  FFMA.FTZ R40, R192, R204, R40 ;  /* 0x000000ccc0287223 */ /* 0x000fe40000010028 */
[----:B------:R-:W-:Y:S02]  /*28d0*/  FADD.FTZ R22, R22, R205 ;  /* 0x000000cd16167221 */ /* 0x000fe40000010000 */
[----:B------:R-:W-:Y:S01]  /*28e0*/  FFMA.FTZ R18, R236, R205, R18 ;  /* 0x000000cdec127223 */ /* 0x000fe20000010012 */
[----:B------:R-:W-:Y:S01]  /*28f0*/  IADD3 R196, R196, 0x80, RZ ;  /* 0x00000080c4c47810 */ /* 0x000fe20007ffe0ff */
[----:B0-----:R-:W-:-:S02]  /*2900*/  FMUL.FTZ R204, R3, R191 ;  /* 0x000000bf03cc7220 */ /* 0x001fc40000410000 */
[----:B------:R-:W-:Y:S02]  /*2910*/  FADD.FTZ R80, R80, R192 ;  /* 0x000000c050507221 */ /* 0x000fe40000010000 */
        /* <DEDUP_REMOVED lines=9> */
.L_x_11780:
[----:B------:R-:W-:Y:S05]  /*29b0*/  BSYNC B0 ;  /* 0x0000000000007941 */ /* 0x000fea0003800000 */
.L_x_11779:
        /* <DEDUP_REMOVED lines=49> */
.L_x_11782:
[----:B------:R-:W-:Y:S05]  /*2cd0*/  BSYNC B0 ;  /* 0x0000000000007941 */ /* 0x000fea0003800000 */
.L_x_11781:
        /* <DEDUP_REMOVED lines=49> */
.L_x_11784:
[----:B------:R-:W-:Y:S05]  /*2ff0*/  BSYNC B0 ;  /* 0x0000000000007941 */ /* 0x000fea0003800000 */
.L_x_11783:
        /* <DEDUP_REMOVED lines=20> */
[----:B------:R-:W2:Y:S01]  /*3140*/  LDL R191, [R1+0xe8] ;  /* 0x0000e80001bf7983 */ /* 0x000ea20000100800 */
[C---:B------:R-:W-:Y:S02]  /*3150*/  FADD.FTZ R188, -R12.reuse, R188 ;  /* 0x000000bc0cbc7221 */ /* 0x040fe40000010100 */
[C---:B------:R-:W-:Y:S02]  /*3160*/  FADD.FTZ R189, -R12.reuse, R189 ;  /* 0x000000bd0cbd7221 */ /* 0x040fe40000010100 */
[C---:B------:R-:W-:Y:S02]  /*3170*/  FMUL.FTZ R247, R3.reuse, R188 ;  /* 0x000000bc03f77220 */ /* 0x040fe40000410000 */
[----:B------:R-:W-:Y:S02]  /*3180*/  FADD.FTZ R190, -R12, R190 ;  /* 0x000000be0cbe7221 */ /* 0x000fe40000010100 */
        /* <DEDUP_REMOVED lines=24> */
.L_x_11786:
[----:B------:R-:W-:Y:S05]  /*3310*/  BSYNC B0 ;  /* 0x0000000000007941 */ /* 0x000fea0003800000 */
.L_x_11785:
[----:B------:R-:W-:Y:S01]  /*3320*/  BSSY B0, `(.L_x_11787) ;  /* 0x0000031000007945 */ /* 0x000fe20003800000 */
[----:B------:R-:W-:Y:S05]  /*3330*/  @!P4 BRA `(.L_x_11788) ;  /* 0x000002f00000c947 */ /* 0x000fea0003800000 */
[----:B------:R-:W-:Y:S01]  /*3340*/  ISETP.NE.U32.AND P5, PT, RZ, c[0x0][0x218], PT ;  /* 0x00008600ff007a0c */ /* 0x000fe20003fa5070 */
[----:B------:R-:W0:Y:S01]  /*3350*/  LDC.U8 R188, c[0x0][0x1f0] ;  /* 0x00007c00ffbc7b82 */ /* 0x000e220000000000 */
[----:B------:R-:W2:Y:S02]  /*3360*/  LDL R228, [R1+0xe4] ;  /* 0x0000e40001e47983 */ /* 0x000ea40000100800 */
[----:B------:R-:W-:Y:S02]  /*3370*/  ISETP.NE.AND.EX P5, PT, RZ, c[0x0][0x21c], PT, P5 ;  /* 0x00008700ff007a0c */ /* 0x000fe40003fa5350 */
[----:B------:R-:W3:Y:S11]  /*3380*/  LDL R212, [R1+0xe0] ;  /* 0x0000e00001d47983 */ /* 0x000ef60000100800 */
[----:B------:R-:W-:-:S04]  /*3390*/  @P5 LEA R14, P6, R196, c[0x0][0x218], 0x4 ;  /* 0x00008600c40e5a11 */ /* 0x000fc800078c20ff */
[----:B------:R-:W-:-:S05]  /*33a0*/  @P5 LEA.HI.X R15, R196, c[0x0][0x21c], RZ, 0x4, P6 ;  /* 0x00008700c40f5a11 */ /* 0x000fca00030f24ff */
[----:B------:R1:W5:Y:S01]  /*33b0*/  @P5 LDG.E.128 R176, [R14.64] ;  /* 0x000000040eb05981 */ /* 0x000362000c1e1d00 */
[----:B------:R-:W-:-:S04]  /*33c0*/  LEA R192, P5, R196, c[0x0][0x188], 0x4 ;  /* 0x00006200c4c07a11 */ /* 0x000fc800078a20ff */
[----:B------:R-:W-:Y:S02]  /*33d0*/  LEA.HI.X R193, R196, c[0x0][0x18c], RZ, 0x4, P5 ;  /* 0x00006300c4c17a11 */ /* 0x000fe400028f24ff */
[----:B0-----:R-:W-:Y:S01]  /*33e0*/  ISETP.NE.AND P5, PT, R188, RZ, PT ;  /* 0x000000ffbc00720c */ /* 0x001fe20003fa5270 */
[----:B-1----:R-:W4:Y:S04]  /*33f0*/  LDL R15, [R1+0xd8] ;  /* 0x0000d800010f7983 */ /* 0x002f280000100800 */
[----:B------:R-:W2:Y:S01]  /*3400*/  LDG.E.128 R192, [R192.64] ;  /* 0x00000004c0c07981 */ /* 0x000ea2000c1e1d00 */
[----:B------:R-:W-:Y:S01]  /*3410*/  HFMA2.MMA R188, -RZ, RZ, 0, 9.5367431640625e-07 ;  /* 0x00000010ffbc7435 */ /* 0x000fe200000001ff */
[----:B-----5:R-:W-:-:S09]  /*3420*/  FSEL R13, R19, RZ, !P5 ;  /* 0x000000ff130d7208 */ /* 0x020fd20006800000 */
[----:B------:R-:W-:-:S06]  /*3430*/  IMAD.WIDE.U32 R188, R196, R188, c[0x0][0x208] ;  /* 0x00008200c4bc7625 */ /* 0x000fcc00078e00bc */
[----:B------:R-:W3:Y:S01]  /*3440*/  LDG.E.128 R188, [R188.64] ;  /* 0x00000004bcbc7981 */ /* 0x000ee2000c1e1d00 */
[----:B--2---:R-:W-:-:S03]  /*3450*/  FADD.FTZ R14, -R13, R195 ;  /* 0x000000c30d0e7221 */ /* 0x004fc60000010100 */
[----:B------:R-:W2:Y:S01]  /*3460*/  LDL R195, [R1+0xdc] ;  /* 0x0000dc0001c37983 */ /* 0x000ea20000100800 */
[C---:B------:R-:W-:Y:S02]  /*3470*/  FADD.FTZ R192, -R13.reuse, R192 ;  /* 0x000000c00dc07221 */ /* 0x040fe40000010100 */
[----:B------:R-:W-:Y:S02]  /*3480*/  FADD.FTZ R193, -R13, R193 ;  /* 0x000000c10dc17221 */ /* 0x000fe40000010100 */
[----:B------:R-:W-:Y:S02]  /*3490*/  FMUL.FTZ R245, R3, R192 ;  /* 0x000000c003f57220 */ /* 0x000fe40000410000 */
[----:B------:R-:W-:Y:S02]  /*34a0*/  FADD.FTZ R194, -R13, R194 ;  /* 0x000000c20dc27221 */ /* 0x000fe40000010100 */
[----:B------:R-:W-:Y:S02]  /*34b0*/  FMUL.FTZ R244, R3, R193 ;  /* 0x000000c103f47220 */ /* 0x000fe40000410000 */
[----:B---3--:R-:W-:-:S02]  /*34c0*/  FMUL.FTZ R229, R228, R188 ;  /* 0x000000bce4e57220 */ /* 0x008fc40000410000 */
[----:B------:R-:W-:Y:S02]  /*34d0*/  FMUL.FTZ R212, R212, R189 ;  /* 0x000000bdd4d47220 */ /* 0x000fe40000410000 */
[----:B------:R-:W-:Y:S02]  /*34e0*/  FADD.FTZ R22, R22, R229 ;  /* 0x000000e516167221 */ /* 0x000fe40000010000 */
[----:B------:R-:W-:Y:S02]  /*34f0*/  FFMA.FTZ R18, R245, R229, R18 ;  /* 0x000000e5f5127223 */ /* 0x000fe40000010012 */
[----:B------:R-:W-:Y:S02]  /*3500*/  FMUL.FTZ R228, R3, R194 ;  /* 0x000000c203e47220 */ /* 0x000fe40000410000 */
[----:B------:R-:W-:Y:S02]  /*3510*/  FADD.FTZ R22, R22, R212 ;  /* 0x000000d416167221 */ /* 0x000fe40000010000 */
[----:B------:R-:W-:-:S02]  /*3520*/  FFMA.FTZ R18, R244, R212, R18 ;  /* 0x000000d4f4127223 */ /* 0x000fc40000010012 */
[----:B------:R-:W-:Y:S02]  /*3530*/  FMUL.FTZ R14, R3, R14 ;  /* 0x0000000e030e7220 */ /* 0x000fe40000410000 */
[----:B----4-:R-:W-:Y:S01]  /*3540*/  FMUL.FTZ R15, R15, R191 ;  /* 0x000000bf0f0f7220 */ /* 0x010fe20000410000 */
        /* <DEDUP_REMOVED lines=9> */
[----:B--2---:R-:W-:-:S04]  /*35e0*/  FMUL.FTZ R13, R195, R190 ;  /* 0x000000bec30d7220 */ /* 0x004fc80000410000 */
[----:B------:R-:W-:Y:S02]  /*35f0*/  FADD.FTZ R22, R22, R13 ;  /* 0x0000000d16167221 */ /* 0x000fe40000010000 */
[----:B------:R-:W-:Y:S02]  /*3600*/  FFMA.FTZ R18, R228, R13, R18 ;  /* 0x0000000de4127223 */ /* 0x000fe40000010012 */
[----:B------:R-:W-:Y:S02]  /*3610*/  FADD.FTZ R22, R22, R15 ;  /* 0x0000000f16167221 */ /* 0x000fe40000010000 */
[----:B------:R-:W-:Y:S02]  /*3620*/  FFMA.FTZ R18, R14, R15, R18 ;  /* 0x0000000f0e127223 */ /* 0x000fe40000010012 */
.L_x_11788:
[----:B------:R-:W-:Y:S05]  /*3630*/  BSYNC B0 ;  /* 0x0000000000007941 */ /* 0x000fea0003800000 */
.L_x_11787:
        /* <DEDUP_REMOVED lines=11> */
[----:B------:R1:W5:Y:S01]  /*36f0*/  @P5 LDG.E.128 R180, [R16.64] ;  /* 0x0000000410b45981 */ /* 0x000362000c1e1d00 */
[----:B0-----:R-:W-:-:S04]  /*3700*/  ISETP.NE.AND P5, PT, R188, RZ, PT ;  /* 0x000000ffbc00720c */ /* 0x001fc80003fa5270 */
[----:B-----5:R-:W-:Y:S02]  /*3710*/  FSEL R19, R19, RZ, !P5 ;  /* 0x000000ff13137208 */ /* 0x020fe40006800000 */
[C---:B------:R-:W-:Y:S01]  /*3720*/  LEA R192, P5, R196.reuse, c[0x0][0x188], 0x4 ;  /* 0x00006200c4c07a11 */ /* 0x040fe200078a20ff */
[----:B-1----:R-:W2:Y:S03]  /*3730*/  LDL R17, [R1+0xc8] ;  /* 0x0000c80001117983 */ /* 0x002ea60000100800 */
[----:B------:R-:W-:Y:S01]  /*3740*/  LEA.HI.X R193, R196, c[0x0][0x18c], RZ, 0x4, P5 ;  /* 0x00006300c4c17a11 */ /* 0x000fe200028f24ff */
[----:B------:R-:W-:-:S05]  /*3750*/  HFMA2.MMA R188, -RZ, RZ, 0, 9.5367431640625e-07 ;  /* 0x00000010ffbc7435 */ /* 0x000fca00000001ff */
[----:B------:R-:W2:Y:S05]  /*3760*/  LDG.E.128 R192, [R192.64] ;  /* 0x00000004c0c07981 */ /* 0x000eaa000c1e1d00 */
[----:B------:R-:W-:-:S06]  /*3770*/  IMAD.WIDE.U32 R188, R196, R188, c[0x0][0x208] ;  /* 0x00008200c4bc7625 */ /* 0x000fcc00078e00bc */
[----:B------:R-:W3:Y:S01]  /*3780*/  LDG.E.128 R188, [R188.64] ;  /* 0x00000004bcbc7981 */ /* 0x000ee2000c1e1d00 */
[C---:B--2---:R-:W-:Y:S02]  /*3790*/  FADD.FTZ R192, -R19.reuse, R192 ;  /* 0x000000c013c07221 */ /* 0x044fe40000010100 */
[----:B------:R-:W-:Y:S02]  /*37a0*/  FADD.FTZ R193, -R19, R193 ;  /* 0x000000c113c17221 */ /* 0x000fe40000010100 */
[C---:B------:R-:W-:Y:S02]  /*37b0*/  FMUL.FTZ R192, R3.reuse, R192 ;  /* 0x000000c003c07220 */ /* 0x040fe40000410000 */
[----:B------:R-:W-:-:S03]  /*37c0*/  FMUL.FTZ R196, R3, R193 ;  /* 0x000000c103c47220 */ /* 0x000fc60000410000 */
[----:B------:R0:W-:Y:S04]  /*37d0*/  STL [R1+0x14], R192 ;  /* 0x000014c001007387 */ /* 0x0001e80000100800 */
[----:B------:R0:W-:Y:S01]  /*37e0*/  STL [R1+0x10], R196 ;  /* 0x000010c401007387 */ /* 0x0001e20000100800 */
[----:B---3--:R-:W-:Y:S02]  /*37f0*/  FMUL.FTZ R227, R226, R188 ;  /* 0x000000bce2e37220 */ /* 0x008fe40000410000 */
[----:B------:R-:W-:Y:S02]  /*3800*/  FADD.FTZ R194, -R19, R194 ;  /* 0x000000c213c27221 */ /* 0x000fe40000010100 */
[----:B------:R-:W-:Y:S02]  /*3810*/  FMUL.FTZ R218, R218, R189 ;  /* 0x000000bddada7220 */ /* 0x000fe40000410000 */
[----:B------:R-:W-:-:S02]  /*3820*/  FADD.FTZ R22, R22, R227 ;  /* 0x000000e316167221 */ /* 0x000fc40000010000 */
[----:B------:R-:W-:Y:S02]  /*3830*/  FFMA.FTZ R18, R192, R227, R18 ;  /* 0x000000e3c0127223 */ /* 0x000fe40000010012 */
[----:B------:R-:W-:Y:S02]  /*3840*/  FADD.FTZ R16, -R19, R195 ;  /* 0x000000c313107221 */ /* 0x000fe40000010100 */
        /* <DEDUP_REMOVED lines=18> */
.L_x_11790:
[----:B0-----:R-:W-:Y:S05]  /*3970*/  BSYNC B0 ;  /* 0x0000000000007941 */ /* 0x001fea0003800000 */
.L_x_11789:
[----:B------:R-:W2:Y:S04]  /*3980*/  LDL R188, [R1+0x24] ;  /* 0x0000240001bc7983 */ /* 0x000ea80000100800 */
[----:B-----5:R-:W0:Y:S02]  /*3990*/  S2R R19, SR_TID.X ;  /* 0x0000000000137919 */ /* 0x020e240000002100 */
[----:B0-----:R-:W-:-:S04]  /*39a0*/  SHF.R.U32.HI R191, RZ, 0x5, R19 ;  /* 0x00000005ffbf7819 */ /* 0x001fc80000011613 */
[----:B------:R-:W-:Y:S02]  /*39b0*/  LOP3.LUT R192, R191, 0x7fffffc, RZ, 0xc0, !PT ;  /* 0x07fffffcbfc07812 */ /* 0x000fe400078ec0ff */
[----:B--2---:R-:W-:-:S13]  /*39c0*/  LOP3.LUT P5, RZ, R188, 0xff, RZ, 0xc0, !PT ;  /* 0x000000ffbcff7812 */ /* 0x004fda00078ac0ff */
[----:B------:R-:W-:Y:S02]  /*39d0*/  @!P5 IADD3 R192, R192, 0x4, RZ ;  /* 0x00000004c0c0d810 */ /* 0x000fe40007ffe0ff */
[----:B------:R-:W-:Y:S01]  /*39e0*/  LOP3.LUT P5, RZ, R19, 0x1f, RZ, 0xc0, !PT ;  /* 0x0000001f13ff7812 */ /* 0x000fe200078ac0ff */
[----:B------:R-:W-:Y:S10]  /*39f0*/  BRA.DIV ~URZ, `(.L_x_11791) ;  /* 0x00002d827f007947 */ /* 0x000ff4000b800000 */
[----:B------:R0:W1:Y:S02]  /*3a00*/  SHFL.DOWN PT, R190, R22, 0x10, 0x1f ;  /* 0x0a001f0016be7f89 */ /* 0x00006400000e0000 */
.L_x_11814:
        /* <DEDUP_REMOVED lines=10> */
[----:B------:R-:W0:Y:S04]  /*3ab0*/  SHFL.DOWN PT, R19, R18, 0x4, 0x1f ;  /* 0x08801f0012137f89 */ /* 0x000e2800000e0000 */
[----:B------:R-:W1:Y:S01]  /*3ac0*/  SHFL.DOWN PT, R190, R22, 0x2, 0x1f ;  /* 0x08401f0016be7f89 */ /* 0x000e6200000e0000 */
[----:B0-----:R-:W-:Y:S02]  /*3ad0*/  FADD.FTZ R18, R18, R19 ;  /* 0x0000001312127221 */ /* 0x001fe40000010000 */
[----:B-1----:R-:W-:-:S03]  /*3ae0*/  FADD.FTZ R190, R22, R190 ;  /* 0x000000be16be7221 */ /* 0x002fc60000010000 */
[----:B------:R-:W0:Y:S02]  /*3af0*/  SHFL.DOWN PT, R22, R18, 0x2, 0x1f ;  /* 0x08401f0012167f89 */ /* 0x000e2400000e0000 */
[----:B0-----:R-:W-:Y:S02]  /*3b00*/  FADD.FTZ R22, R18, R22 ;  /* 0x0000001612167221 */ /* 0x001fe40000010000 */
[----:B------:R0:W1:Y:S04]  /*3b10*/  SHFL.DOWN PT, R18, R190, 0x1, 0x1f ;  /* 0x08201f00be127f89 */ /* 0x00006800000e0000 */
[----:B------:R0:W2:Y:S02]  /*3b20*/  SHFL.DOWN PT, R19, R22, 0x1, 0x1f ;  /* 0x08201f0016137f89 */ /* 0x0000a400000e0000 */
.L_x_11815:
[----:B--2---:R-:W-:Y:S01]  /*3b30*/  FADD.FTZ R19, R19, R22 ;  /* 0x0000001613137221 */ /* 0x004fe20000010000 */
[----:B0-----:R-:W-:Y:S01]  /*3b40*/  @!P5 LOP3.LUT R22, R191, 0x3, RZ, 0xc0, !PT ;  /* 0x00000003bf16d812 */ /* 0x001fe200078ec0ff */
[----:B-1----:R-:W-:Y:S01]  /*3b50*/  FADD.FTZ R18, R18, R190 ;  /* 0x000000be12127221 */ /* 0x002fe20000010000 */
[----:B------:R-:W-:Y:S01]  /*3b60*/  WARPSYNC 0xffffffff ;  /* 0xffffffff00007948 */ /* 0x000fe20003800000 */
[----:B------:R-:W0:Y:S01]  /*3b70*/  LDC.U8 R196, c[0x0][0x1f0] ;  /* 0x00007c00ffc47b82 */ /* 0x000e220000000000 */
[----:B------:R-:W-:Y:S01]  /*3b80*/  @!P5 IADD3 R22, R192, R22, RZ ;  /* 0x00000016c016d210 */ /* 0x000fe20007ffe0ff */
[----:B------:R-:W-:Y:S01]  /*3b90*/  BSSY B0, `(.L_x_11793) ;  /* 0x0000045000007945 */ /* 0x000fe20003800000 */
[----:B------:R-:W-:-:S03]  /*3ba0*/  LOP3.LUT P6, RZ, R4, 0xffffff80, RZ, 0xc0, !PT ;  /* 0xffffff8004ff7812 */ /* 0x000fc600078cc0ff */
        /* <DEDUP_REMOVED lines=16> */
[----:B------:R-:W-:-:S04]  /*3cb0*/  ISETP.NE.AND P5, PT, R196, RZ, PT ;  /* 0x000000ffc400720c */ /* 0x000fc80003fa5270 */
[----:B------:R-:W-:-:S05]  /*3cc0*/  FSEL R22, R18, RZ, !P5 ;  /* 0x000000ff12167208 */ /* 0x000fca0006800000 */
[----:B------:R-:W-:-:S06]  /*3cd0*/  IMAD.WIDE.U32 R188, R20, R195, c[0x0][0x170] ;  /* 0x00005c0014bc7625 */ /* 0x000fcc00078e00c3 */
[----:B------:R-:W2:Y:S01]  /*3ce0*/  LDG.E.128 R188, [R188.64] ;  /* 0x00000004bcbc7981 */ /* 0x000ea2000c1e1d00 */
[----:B------:R-:W-:Y:S01]  /*3cf0*/  ISETP.NE.U32.AND P5, PT, RZ, c[0x0][0x218], PT ;  /* 0x00008600ff007a0c */ /* 0x000fe20003fa5070 */
[----:B------:R-:W-:Y:S01]  /*3d00*/  FFMA.FTZ R192, R5, R19, R22 ;  /* 0x0000001305c07223 */ /* 0x000fe20000010016 */
[----:B------:R-:W-:Y:S02]  /*3d10*/  ISETP.NE.U32.AND P6, PT, RZ, c[0x0][0x258], PT ;  /* 0x00009600ff007a0c */ /* 0x000fe40003fc5070 */
[----:B------:R-:W-:Y:S01]  /*3d20*/  ISETP.NE.AND.EX P5, PT, RZ, c[0x0][0x21c], PT, P5 ;  /* 0x00008700ff007a0c */ /* 0x000fe20003fa5350 */
[----:B------:R-:W-:Y:S01]  /*3d30*/  FADD.FTZ R192, R6, -R192 ;  /* 0x800000c006c07221 */ /* 0x000fe20000010000 */
[----:B------:R-:W-:-:S03]  /*3d40*/  ISETP.NE.AND.EX P6, PT, RZ, c[0x0][0x25c], PT, P6 ;  /* 0x00009700ff007a0c */ /* 0x000fc60003fc5360 */
[----:B------:R-:W-:-:S08]  /*3d50*/  FMUL.FTZ R192, R3, R192 ;  /* 0x000000c003c07220 */ /* 0x000fd00000410000 */
[----:B------:R-:W-:-:S05]  /*3d60*/  @P5 FADD.FTZ R192, R144, R192 ;  /* 0x000000c090c05221 */ /* 0x000fca0000010000 */
[C---:B------:R-:W-:Y:S01]  /*3d70*/  SEL R184, R192.reuse, R184, P6 ;  /* 0x000000b8c0b87207 */ /* 0x040fe20003000000 */
[----:B------:R-:W-:-:S04]  /*3d80*/  FMUL.FTZ R192, R192, R2 ;  /* 0x00000002c0c07220 */ /* 0x000fc80000410000 */
[----:B--2---:R-:W-:Y:S02]  /*3d90*/  FFMA.FTZ R104, R192, R188, R104 ;  /* 0x000000bcc0687223 */ /* 0x004fe40000010068 */
[----:B------:R-:W-:-:S04]  /*3da0*/  FFMA.FTZ R188, R198, R19, R22 ;  /* 0x00000013c6bc7223 */ /* 0x000fc80000010016 */
[----:B------:R-:W-:-:S04]  /*3db0*/  FADD.FTZ R188, R225, -R188 ;  /* 0x800000bce1bc7221 */ /* 0x000fc80000010000 */
[----:B------:R-:W-:-:S04]  /*3dc0*/  FMUL.FTZ R188, R3, R188 ;  /* 0x000000bc03bc7220 */ /* 0x000fc80000410000 */
[----:B------:R-:W-:-:S04]  /*3dd0*/  @P5 FADD.FTZ R188, R145, R188 ;  /* 0x000000bc91bc5221 */ /* 0x000fc80000010000 */
[C---:B------:R-:W-:Y:S01]  /*3de0*/  FMUL.FTZ R193, R188.reuse, R2 ;  /* 0x00000002bcc17220 */ /* 0x040fe20000410000 */
[----:B------:R-:W-:Y:S01]  /*3df0*/  SEL R185, R188, R185, P6 ;  /* 0x000000b9bcb97207 */ /* 0x000fe20003000000 */
        /* <DEDUP_REMOVED lines=8> */
[----:B------:R-:W-:Y:S01]  /*3e80*/  ISETP.NE.U32.AND P5, PT, RZ, c[0x0][0x258], PT ;  /* 0x00009600ff007a0c */ /* 0x000fe20003fa5070 */
[----:B------:R-:W-:Y:S01]  /*3e90*/  FFMA.FTZ R105, R189, R193, R105 ;  /* 0x000000c1bd697223 */ /* 0x000fe20000010069 */
[C---:B------:R-:W-:Y:S01]  /*3ea0*/  SEL R186, R188.reuse, R186, P6 ;  /* 0x000000babcba7207 */ /* 0x040fe20003000000 */
[-C--:B------:R-:W-:Y:S01]  /*3eb0*/  FMUL.FTZ R194, R188, R2.reuse ;  /* 0x00000002bcc27220 */ /* 0x080fe20000410000 */
[----:B------:R-:W-:Y:S02]  /*3ec0*/  ISETP.NE.AND.EX P5, PT, RZ, c[0x0][0x25c], PT, P5 ;  /* 0x00009700ff007a0c */ /* 0x000fe40003fa5350 */
[C---:B------:R-:W-:Y:S01]  /*3ed0*/  SEL R187, R22.reuse, R187, P6 ;  /* 0x000000bb16bb7207 */ /* 0x040fe20003000000 */
[----:B------:R-:W-:-:S02]  /*3ee0*/  FMUL.FTZ R22, R22, R2 ;  /* 0x0000000216167220 */ /* 0x000fc40000410000 */
[----:B------:R-:W-:Y:S02]  /*3ef0*/  FFMA.FTZ R106, R190, R194, R106 ;  /* 0x000000c2be6a7223 */ /* 0x000fe4000001006a */
[----:B------:R-:W-:Y:S01]  /*3f00*/  FFMA.FTZ R107, R191, R22, R107 ;  /* 0x00000016bf6b7223 */ /* 0x000fe2000001006b */
[----:B------:R-:W2:Y:S04]  /*3f10*/  LDL R190, [R1+0xbc] ;  /* 0x0000bc0001be7983 */ /* 0x000ea80000100800 */
[----:B------:R-:W3:Y:S01]  /*3f20*/  LDL R191, [R1+0xb8] ;  /* 0x0000b80001bf7983 */ /* 0x000ee20000100800 */
[----:B------:R-:W-:-:S05]  /*3f30*/  @P5 IMAD.WIDE.U32 R188, R20, R195, c[0x0][0x258] ;  /* 0x0000960014bc5625 */ /* 0x000fca00078e00c3 */
[----:B------:R0:W-:Y:S04]  /*3f40*/  @P5 STG.E.128 [R188.64], R184 ;  /* 0x000000b8bc005986 */ /* 0x0001e8000c101d04 */
[----:B0-----:R-:W4:Y:S04]  /*3f50*/  LDL R188, [R1+0xc4] ;  /* 0x0000c40001bc7983 */ /* 0x001f280000100800 */
[----:B------:R-:W5:Y:S01]  /*3f60*/  LDL R189, [R1+0xc0] ;  /* 0x0000c00001bd7983 */ /* 0x000f620000100800 */
[----:B--2---:R-:W-:Y:S02]  /*3f70*/  FMUL.FTZ R190, R190, R194 ;  /* 0x000000c2bebe7220 */ /* 0x004fe40000410000 */
[----:B---3--:R-:W-:-:S02]  /*3f80*/  FMUL.FTZ R191, R191, R22 ;  /* 0x00000016bfbf7220 */ /* 0x008fc40000410000 */
[----:B----4-:R-:W-:Y:S02]  /*3f90*/  FMUL.FTZ R188, R188, R192 ;  /* 0x000000c0bcbc7220 */ /* 0x010fe40000410000 */
[----:B-----5:R-:W-:Y:S02]  /*3fa0*/  FMUL.FTZ R189, R189, R193 ;  /* 0x000000c1bdbd7220 */ /* 0x020fe40000410000 */
[----:B------:R-:W-:-:S05]  /*3fb0*/  IMAD.WIDE.U32 R192, R20, R195, c[0x0][0x248] ;  /* 0x0000920014c07625 */ /* 0x000fca00078e00c3 */
[----:B------:R0:W-:Y:S01]  /*3fc0*/  STG.E.128 [R192.64], R188 ;  /* 0x000000bcc0007986 */ /* 0x0001e2000c101d04 */
[----:B------:R-:W-:-:S03]  /*3fd0*/  IADD3 R20, R20, 0x80, RZ ;  /* 0x0000008014147810 */ /* 0x000fc60007ffe0ff */
.L_x_11794:
[----:B0-----:R-:W-:Y:S05]  /*3fe0*/  BSYNC B0 ;  /* 0x0000000000007941 */ /* 0x001fea0003800000 */
.L_x_11793:
[----:B------:R-:W-:Y:S01]  /*3ff0*/  ISETP.GE.U32.AND P5, PT, R4, 0x100, PT ;  /* 0x000001000400780c */ /* 0x000fe20003fa6070 */
[----:B------:R-:W-:-:S12]  /*4000*/  BSSY B0, `(.L_x_11795) ;  /* 0x000003a000007945 */ /* 0x000fd80003800000 */
[----:B------:R-:W-:Y:S05]  /*4010*/  @!P5 BRA `(.L_x_11796) ;  /* 0x000003800000d947 */ /* 0x000fea0003800000 */
[----:B------:R-:W2:Y:S04]  /*4020*/  LDL R188, [R1+0xc] ;  /* 0x00000c0001bc7983 */ /* 0x000ea80000100800 */
[----:B------:R-:W3:Y:S01]  /*4030*/  LDL R189, [R1+0x20] ;  /* 0x0000200001bd7983 */ /* 0x000ee20000100800 */
[----:B------:R-:W-:-:S04]  /*4040*/  ISETP.NE.AND P5, PT, R196, RZ, PT ;  /* 0x000000ffc400720c */ /* 0x000fc80003fa5270 */
[----:B------:R-:W-:Y:S02]  /*4050*/  FSEL R22, R18, RZ, !P5 ;  /* 0x000000ff12167208 */ /* 0x000fe40006800000 */
[----:B------:R-:W-:-:S03]  /*4060*/  ISETP.NE.U32.AND P5, PT, RZ, c[0x0][0x218], PT ;  /* 0x00008600ff007a0c */ /* 0x000fc60003fa5070 */
[----:B------:R-:W-:Y:S01]  /*4070*/  FFMA.FTZ R192, R242, R19, R22 ;  /* 0x00000013f2c07223 */ /* 0x000fe20000010016 */
[----:B------:R-:W-:-:S03]  /*4080*/  ISETP.NE.AND.EX P5, PT, RZ, c[0x0][0x21c], PT, P5 ;  /* 0x00008700ff007a0c */ /* 0x000fc60003fa5350 */
[----:B------:R-:W-:Y:S02]  /*4090*/  FADD.FTZ R192, R211, -R192 ;  /* 0x800000c0d3c07221 */ /* 0x000fe40000010000 */
[-CC-:B--2---:R-:W-:Y:S01]  /*40a0*/  FFMA.FTZ R194, R188, R19.reuse, R22.reuse ;  /* 0x00000013bcc27223 */ /* 0x184fe20000010016 */
[----:B------:R-:W-:Y:S01]  /*40b0*/  MOV R188, 0x10 ;  /* 0x0000001000bc7802 */ /* 0x000fe20000000f00 */
[----:B---3--:R-:W-:-:S04]  /*40c0*/  FFMA.FTZ R195, R189, R19, R22 ;  /* 0x00000013bdc37223 */ /* 0x008fc80000010016 */
[----:B------:R-:W-:-:S06]  /*40d0*/  IMAD.WIDE.U32 R188, R20, R188, c[0x0][0x170] ;  /* 0x00005c0014bc7625 */ /* 0x000fcc00078e00bc */
[----:B------:R-:W2:Y:S01]  /*40e0*/  LDG.E.128 R188, [R188.64] ;  /* 0x00000004bcbc7981 */ /* 0x000ea2000c1e1d00 */
[----:B------:R-:W-:Y:S02]  /*40f0*/  FFMA.FTZ R22, R210, R19, R22 ;  /* 0x00000013d2167223 */ /* 0x000fe40000010016 */
[----:B------:R-:W-:Y:S02]  /*4100*/  FADD.FTZ R195, R243, -R195 ;  /* 0x800000c3f3c37221 */ /* 0x000fe40000010000 */
[----:B------:R-:W-:Y:S02]  /*4110*/  FADD.FTZ R194, R221, -R194 ;  /* 0x800000c2ddc27221 */ /* 0x000fe40000010000 */
[----:B------:R-:W-:Y:S02]  /*4120*/  FADD.FTZ R22, R21, -R22 ;  /* 0x8000001615167221 */ /* 0x000fe40000010000 */
[C---:B------:R-:W-:Y:S02]  /*4130*/  FMUL.FTZ R195, R3.reuse, R195 ;  /* 0x000000c303c37220 */ /* 0x040fe40000410000 */
[----:B------:R-:W-:-:S02]  /*4140*/  FMUL.FTZ R194, R3, R194 ;  /* 0x000000c203c27220 */ /* 0x000fc40000410000 */
[C---:B------:R-:W-:Y:S02]  /*4150*/  FMUL.FTZ R192, R3.reuse, R192 ;  /* 0x000000c003c07220 */ /* 0x040fe40000410000 */
[----:B------:R-:W-:Y:S02]  /*4160*/  FMUL.FTZ R22, R3, R22 ;  /* 0x0000001603167220 */ /* 0x000fe40000410000 */
        /* <DEDUP_REMOVED lines=8> */
[----:B------:R-:W-:Y:S02]  /*41f0*/  SEL R186, R192, R186, P5 ;  /* 0x000000bac0ba7207 */ /* 0x000fe40002800000 */
[----:B------:R-:W-:Y:S02]  /*4200*/  SEL R187, R22, R187, P5 ;  /* 0x000000bb16bb7207 */ /* 0x000fe40002800000 */
[----:B------:R-:W-:-:S04]  /*4210*/  ISETP.NE.U32.AND P5, PT, RZ, c[0x0][0x258], PT ;  /* 0x00009600ff007a0c */ /* 0x000fc80003fa5070 */
[----:B------:R-:W-:Y:S01]  /*4220*/  ISETP.NE.AND.EX P5, PT, RZ, c[0x0][0x25c], PT, P5 ;  /* 0x00009700ff007a0c */ /* 0x000fe20003fa5350 */
[-C--:B------:R-:W-:Y:S02]  /*4230*/  FMUL.FTZ R195, R195, R2.reuse ;  /* 0x00000002c3c37220 */ /* 0x080fe40000410000 */
[-C--:B------:R-:W-:Y:S02]  /*4240*/  FMUL.FTZ R194, R194, R2.reuse ;  /* 0x00000002c2c27220 */ /* 0x080fe40000410000 */
[-C--:B------:R-:W-:Y:S02]  /*4250*/  FMUL.FTZ R196, R192, R2.reuse ;  /* 0x00000002c0c47220 */ /* 0x080fe40000410000 */
[----:B------:R-:W-:Y:S02]  /*4260*/  FMUL.FTZ R22, R22, R2 ;  /* 0x0000000216167220 */ /* 0x000fe40000410000 */
[----:B--2---:R-:W-:-:S04]  /*4270*/  FFMA.FTZ R108, R195, R188, R108 ;  /* 0x000000bcc36c7223 */ /* 0x004fc8000001006c */
[----:B------:R-:W-:Y:S01]  /*4280*/  @P5 LEA R188, P6, R20, c[0x0][0x258], 0x4 ;  /* 0x0000960014bc5a11 */ /* 0x000fe200078c20ff */
[----:B------:R-:W-:-:S03]  /*4290*/  FFMA.FTZ R109, R189, R194, R109 ;  /* 0x000000c2bd6d7223 */ /* 0x000fc6000001006d */
[----:B------:R-:W-:Y:S01]  /*42a0*/  @P5 LEA.HI.X R189, R20, c[0x0][0x25c], RZ, 0x4, P6 ;  /* 0x0000970014bd5a11 */ /* 0x000fe200030f24ff */
[----:B------:R-:W-:Y:S02]  /*42b0*/  FFMA.FTZ R110, R190, R196, R110 ;  /* 0x000000c4be6e7223 */ /* 0x000fe4000001006e */
[----:B------:R-:W-:Y:S01]  /*42c0*/  FFMA.FTZ R111, R191, R22, R111 ;  /* 0x00000016bf6f7223 */ /* 0x000fe2000001006f */
[----:B------:R-:W2:Y:S04]  /*42d0*/  LDL R190, [R1+0xac] ;  /* 0x0000ac0001be7983 */ /* 0x000ea80000100800 */
[----:B------:R0:W-:Y:S04]  /*42e0*/  @P5 STG.E.128 [R188.64], R184 ;  /* 0x000000b8bc005986 */ /* 0x0001e8000c101d04 */
[----:B------:R-:W3:Y:S04]  /*42f0*/  LDL R191, [R1+0xa8] ;  /* 0x0000a80001bf7983 */ /* 0x000ee80000100800 */
[----:B0-----:R-:W4:Y:S04]  /*4300*/  LDL R188, [R1+0xb4] ;  /* 0x0000b40001bc7983 */ /* 0x001f280000100800 */
[----:B------:R-:W5:Y:S01]  /*4310*/  LDL R189, [R1+0xb0] ;  /* 0x0000b00001bd7983 */ /* 0x000f620000100800 */
[----:B------:R-:W-:-:S04]  /*4320*/  LEA R192, P5, R20, c[0x0][0x248], 0x4 ;  /* 0x0000920014c07a11 */ /* 0x000fc800078a20ff */
[C---:B------:R-:W-:Y:S02]  /*4330*/  LEA.HI.X R193, R20.reuse, c[0x0][0x24c], RZ, 0x4, P5 ;  /* 0x0000930014c17a11 */ /* 0x040fe400028f24ff */
[----:B------:R-:W-:Y:S01]  /*4340*/  IADD3 R20, R20, 0x80, RZ ;  /* 0x0000008014147810 */ /* 0x000fe20007ffe0ff */
[----:B--2---:R-:W-:Y:S02]  /*4350*/  FMUL.FTZ R190, R190, R196 ;  /* 0x000000c4bebe7220 */ /* 0x004fe40000410000 */
[----:B---3--:R-:W-:Y:S02]  /*4360*/  FMUL.FTZ R191, R191, R22 ;  /* 0x00000016bfbf7220 */ /* 0x008fe40000410000 */
[----:B----4-:R-:W-:Y:S02]  /*4370*/  FMUL.FTZ R188, R188, R195 ;  /* 0x000000c3bcbc7220 */ /* 0x010fe40000410000 */
[----:B-----5:R-:W-:-:S05]  /*4380*/  FMUL.FTZ R189, R189, R194 ;  /* 0x000000c2bdbd7220 */ /* 0x020fca0000410000 */
[----:B------:R0:W-:Y:S02]  /*4390*/  STG.E.128 [R192.64], R188 ;  /* 0x000000bcc0007986 */ /* 0x0001e4000c101d04 */
.L_x_11796:
[----:B------:R-:W-:Y:S05]  /*43a0*/  BSYNC B0 ;  /* 0x0000000000007941 */ /* 0x000fea0003800000 */
.L_x_11795:
[----:B------:R-:W-:Y:S01]  /*43b0*/  ISETP.GE.U32.AND P5, PT, R4, 0x180, PT ;  /* 0x000001800400780c */ /* 0x000fe20003fa6070 */
[----:B------:R-:W-:-:S12]  /*43c0*/  BSSY B0, `(.L_x_11797) ;  /* 0x000003b000007945 */ /* 0x000fd80003800000 */
[----:B------:R-:W-:Y:S05]  /*43d0*/  @!P5 BRA `(.L_x_11798) ;  /* 0x000003900000d947 */ /* 0x000fea0003800000 */
[----:B0-----:R-:W2:Y:S01]  /*43e0*/  LDL R188, [R1+0x4] ;  /* 0x0000040001bc7983 */ /* 0x001ea20000100800 */
[----:B------:R-:W0:Y:S03]  /*43f0*/  LDC.U8 R22, c[0x0][0x1f0] ;  /* 0x00007c00ff167b82 */ /* 0x000e260000000000 */
[----:B------:R-:W3:Y:S01]  /*4400*/  LDL R189, [R1+0x1c] ;  /* 0x00001c0001bd7983 */ /* 0x000ee20000100800 */
[----:B0-----:R-:W-:-:S04]  /*4410*/  ISETP.NE.AND P5, PT, R22, RZ, PT ;  /* 0x000000ff1600720c */ /* 0x001fc80003fa5270 */
[----:B------:R-:W-:-:S05]  /*4420*/  FSEL R22, R18, RZ, !P5 ;  /* 0x000000ff12167208 */ /* 0x000fca0006800000 */
[-CC-:B--2---:R-:W-:Y:S01]  /*4430*/  FFMA.FTZ R194, R188, R19.reuse, R22.reuse ;  /* 0x00000013bcc27223 */ /* 0x184fe20000010016 */
[----:B------:R-:W-:Y:S01]  /*4440*/  HFMA2.MMA R188, -RZ, RZ, 0, 9.5367431640625e-07 ;  /* 0x00000010ffbc7435 */ /* 0x000fe200000001ff */
[----:B---3--:R-:W-:-:S09]  /*4450*/  FFMA.FTZ R195, R189, R19, R22 ;  /* 0x00000013bdc37223 */ /* 0x008fd20000010016 */
[----:B------:R-:W-:-:S06]  /*4460*/  IMAD.WIDE.U32 R188, R20, R188, c[0x0][0x170] ;  /* 0x00005c0014bc7625 */ /* 0x000fcc00078e00bc */
[----:B------:R-:W2:Y:S01]  /*4470*/  LDG.E.128 R188, [R188.64] ;  /* 0x00000004bcbc7981 */ /* 0x000ea2000c1e1d00 */
[----:B------:R-:W-:Y:S01]  /*4480*/  ISETP.NE.U32.AND P5, PT, RZ, c[0x0][0x218], PT ;  /* 0x00008600ff007a0c */ /* 0x000fe20003fa5070 */
[-CC-:B------:R-:W-:Y:S02]  /*4490*/  FFMA.FTZ R192, R240, R19.reuse, R22.reuse ;  /* 0x00000013f0c07223 */ /* 0x180fe40000010016 */
[----:B------:R-:W-:Y:S01]  /*44a0*/  FFMA.FTZ R22, R208, R19, R22 ;  /* 0x00000013d0167223 */ /* 0x000fe20000010016 */
[----:B------:R-:W-:Y:S01]  /*44b0*/  ISETP.NE.AND.EX P5, PT, RZ, c[0x0][0x21c], PT, P5 ;  /* 0x00008700ff007a0c */ /* 0x000fe20003fa5350 */
[----:B------:R-:W-:Y:S02]  /*44c0*/  FADD.FTZ R195, R241, -R195 ;  /* 0x800000c3f1c37221 */ /* 0x000fe40000010000 */
[----:B------:R-:W-:Y:S02]  /*44d0*/  FADD.FTZ R194, R220, -R194 ;  /* 0x800000c2dcc27221 */ /* 0x000fe40000010000 */
        /* <DEDUP_REMOVED lines=41> */
.L_x_11798:
[----:B------:R-:W-:Y:S05]  /*4770*/  BSYNC B0 ;  /* 0x0000000000007941 */ /* 0x000fea0003800000 */
.L_x_11797:
[----:B------:R-:W-:Y:S01]  /*4780*/  ISETP.GE.U32.AND P5, PT, R4, 0x200, PT ;  /* 0x000002000400780c */ /* 0x000fe20003fa6070 */
[----:B------:R-:W-:-:S12]  /*4790*/  BSSY B0, `(.L_x_11799) ;  /* 0x000003b000007945 */ /* 0x000fd80003800000 */
[----:B------:R-:W-:Y:S05]  /*47a0*/  @!P5 BRA `(.L_x_11800) ;  /* 0x000003900000d947 */ /* 0x000fea0003800000 */
[----:B0-----:R-:W2:Y:S01]  /*47b0*/  LDL R188, [R1] ;  /* 0x0000000001bc7983 */ /* 0x001ea20000100800 */
        /* <DEDUP_REMOVED lines=56> */
.L_x_11800:
[----:B------:R-:W-:Y:S05]  /*4b40*/  BSYNC B0 ;  /* 0x0000000000007941 */ /* 0x000fea0003800000 */
.L_x_11799:
[----:B------:R-:W-:Y:S01]  /*4b50*/  BSSY B0, `(.L_x_11801) ;  /* 0x000003a000007945 */ /* 0x000fe20003800000 */
[----:B------:R-:W-:Y:S05]  /*4b60*/  @!P0 BRA `(.L_x_11802) ;  /* 0x0000038000008947 */ /* 0x000fea0003800000 */
[----:B0-----:R-:W2:Y:S01]  /*4b70*/  LDL R188, [R1+0x8] ;  /* 0x0000080001bc7983 */ /* 0x001ea20000100800 */
[----:B------:R-:W0:Y:S02]  /*4b80*/  LDC.U8 R22, c[0x0][0x1f0] ;  /* 0x00007c00ff167b82 */ /* 0x000e240000000000 */
[----:B0-----:R-:W-:-:S04]  /*4b90*/  ISETP.NE.AND P5, PT, R22, RZ, PT ;  /* 0x000000ff1600720c */ /* 0x001fc80003fa5270 */
[----:B------:R-:W-:-:S05]  /*4ba0*/  FSEL R22, R18, RZ, !P5 ;  /* 0x000000ff12167208 */ /* 0x000fca0006800000 */
[----:B--2---:R-:W-:Y:S01]  /*4bb0*/  FFMA.FTZ R195, R188, R19, R22 ;  /* 0x00000013bcc37223 */ /* 0x004fe20000010016 */
[----:B------:R-:W-:-:S10]  /*4bc0*/  HFMA2.MMA R188, -RZ, RZ, 0, 9.5367431640625e-07 ;  /* 0x00000010ffbc7435 */ /* 0x000fd400000001ff */
[----:B------:R-:W-:-:S06]  /*4bd0*/  IMAD.WIDE.U32 R188, R20, R188, c[0x0][0x170] ;  /* 0x00005c0014bc7625 */ /* 0x000fcc00078e00bc */
[----:B------:R-:W2:Y:S01]  /*4be0*/  LDG.E.128 R188, [R188.64] ;  /* 0x00000004bcbc7981 */ /* 0x000ea2000c1e1d00 */
[----:B------:R-:W-:Y:S01]  /*4bf0*/  ISETP.NE.U32.AND P5, PT, RZ, c[0x0][0x218], PT ;  /* 0x00008600ff007a0c */ /* 0x000fe20003fa5070 */
[-CC-:B------:R-:W-:Y:S02]  /*4c00*/  FFMA.FTZ R194, R252, R19.reuse, R22.reuse ;  /* 0x00000013fcc27223 */ /* 0x180fe40000010016 */
[-CC-:B------:R-:W-:Y:S01]  /*4c10*/  FFMA.FTZ R192, R236, R19.reuse, R22.reuse ;  /* 0x00000013ecc07223 */ /* 0x180fe20000010016 */
[----:B------:R-:W-:Y:S01]  /*4c20*/  ISETP.NE.AND.EX P5, PT, RZ, c[0x0][0x21c], PT, P5 ;  /* 0x00008700ff007a0c */ /* 0x000fe20003fa5350 */
        /* <DEDUP_REMOVED lines=44> */
.L_x_11802:
[----:B------:R-:W-:Y:S05]  /*4ef0*/  BSYNC B0 ;  /* 0x0000000000007941 */ /* 0x000fea0003800000 */
.L_x_11801:
[----:B------:R-:W-:Y:S01]  /*4f00*/  BSSY B0, `(.L_x_11803) ;  /* 0x0000039000007945 */ /* 0x000fe20003800000 */
[----:B------:R-:W-:Y:S05]  /*4f10*/  @!P1 BRA `(.L_x_11804) ;  /* 0x0000037000009947 */ /* 0x000fea0003800000 */
[----:B0-----:R-:W-:Y:S01]  /*4f20*/  HFMA2.MMA R188, -RZ, RZ, 0, 9.5367431640625e-07 ;  /* 0x00000010ffbc7435 */ /* 0x001fe200000001ff */
[----:B------:R-:W0:Y:S09]  /*4f30*/  LDC.U8 R22, c[0x0][0x1f0] ;  /* 0x00007c00ff167b82 */ /* 0x000e320000000000 */
[----:B------:R-:W-:-:S06]  /*4f40*/  IMAD.WIDE.U32 R188, R20, R188, c[0x0][0x170] ;  /* 0x00005c0014bc7625 */ /* 0x000fcc00078e00bc */
[----:B------:R-:W2:Y:S01]  /*4f50*/  LDG.E.128 R188, [R188.64] ;  /* 0x00000004bcbc7981 */ /* 0x000ea2000c1e1d00 */
[----:B0-----:R-:W-:-:S04]  /*4f60*/  ISETP.NE.AND P5, PT, R22, RZ, PT ;  /* 0x000000ff1600720c */ /* 0x001fc80003fa5270 */
        /* <DEDUP_REMOVED lines=50> */
.L_x_11804:
[----:B------:R-:W-:Y:S05]  /*5290*/  BSYNC B0 ;  /* 0x0000000000007941 */ /* 0x000fea0003800000 */
.L_x_11803:
        /* <DEDUP_REMOVED lines=57> */
.L_x_11806:
[----:B------:R-:W-:Y:S05]  /*5630*/  BSYNC B0 ;  /* 0x0000000000007941 */ /* 0x000fea0003800000 */
.L_x_11805:
        /* <DEDUP_REMOVED lines=57> */
.L_x_11808:
[----:B------:R-:W-:Y:S05]  /*59d0*/  BSYNC B0 ;  /* 0x0000000000007941 */ /* 0x000fea0003800000 */
.L_x_11807:
        /* <DEDUP_REMOVED lines=57> */
.L_x_11810:
[----:B------:R-:W-:Y:S05]  /*5d70*/  BSYNC B0 ;  /* 0x0000000000007941 */ /* 0x000fea0003800000 */
.L_x_11809:
[----:B------:R-:W-:Y:S01]  /*5d80*/  ISETP.GE.U32.AND P5, PT, R4, 0x500, PT ;  /* 0x000005000400780c */ /* 0x000fe20003fa6070 */
[----:B------:R-:W-:-:S12]  /*5d90*/  BSSY B0, `(.L_x_11811) ;  /* 0x000003a000007945 */ /* 0x000fd80003800000 */
[----:B------:R-:W-:Y:S05]  /*5da0*/  @!P5 BRA `(.L_x_11812) ;  /* 0x000003800000d947 */ /* 0x000fea0003800000 */
[----:B0-----:R-:W2:Y:S01]  /*5db0*/  LDL R189, [R1+0x14] ;  /* 0x0000140001bd7983 */ /* 0x001ea20000100800 */
[----:B------:R-:W0:Y:S03]  /*5dc0*/  LDC.U8 R188, c[0x0][0x1f0] ;  /* 0x00007c00ffbc7b82 */ /* 0x000e260000000000 */
[----:B------:R-:W3:Y:S04]  /*5dd0*/  LDL R22, [R1+0x10] ;  /* 0x0000100001167983 */ /* 0x000ee80000100800 */
[----:B------:R-:W4:Y:S04]  /*5de0*/  LDL R196, [R1+0x34] ;  /* 0x0000340001c47983 */ /* 0x000f280000100800 */
[----:B------:R-:W5:Y:S04]  /*5df0*/  LDL R195, [R1+0x30] ;  /* 0x0000300001c37983 */ /* 0x000f680000100800 */
[----:B------:R-:W4:Y:S04]  /*5e00*/  LDL R194, [R1+0x2c] ;  /* 0x00002c0001c27983 */ /* 0x000f280000100800 */
[----:B------:R-:W4:Y:S01]  /*5e10*/  LDL R193, [R1+0x28] ;  /* 0x0000280001c17983 */ /* 0x000f220000100800 */
[----:B0-----:R-:W-:-:S04]  /*5e20*/  ISETP.NE.AND P5, PT, R188, RZ, PT ;  /* 0x000000ffbc00720c */ /* 0x001fc80003fa5270 */
[----:B------:R-:W-:-:S05]  /*5e30*/  FSEL R188, R18, RZ, !P5 ;  /* 0x000000ff12bc7208 */ /* 0x000fca0006800000 */
[-CC-:B------:R-:W-:Y:S01]  /*5e40*/  FFMA.FTZ R18, R226, R19.reuse, R188.reuse ;  /* 0x00000013e2127223 */ /* 0x180fe200000100bc */
[----:B------:R-:W-:Y:S01]  /*5e50*/  ISETP.NE.U32.AND P5, PT, RZ, c[0x0][0x218], PT ;  /* 0x00008600ff007a0c */ /* 0x000fe20003fa5070 */
[-CC-:B--2---:R-:W-:Y:S02]  /*5e60*/  FFMA.FTZ R192, R189, R19.reuse, R188.reuse ;  /* 0x00000013bdc07223 */ /* 0x184fe400000100bc */
[-CC-:B---3--:R-:W-:Y:S02]  /*5e70*/  FFMA.FTZ R22, R22, R19.reuse, R188.reuse ;  /* 0x0000001316167223 */ /* 0x188fe400000100bc */
[----:B------:R-:W-:Y:S01]  /*5e80*/  FFMA.FTZ R19, R16, R19, R188 ;  /* 0x0000001310137223 */ /* 0x000fe200000100bc */
[----:B------:R-:W-:-:S10]  /*5e90*/  HFMA2.MMA R188, -RZ, RZ, 0, 9.5367431640625e-07 ;  /* 0x00000010ffbc7435 */ /* 0x000fd400000001ff */
[----:B------:R-:W-:-:S06]  /*5ea0*/  IMAD.WIDE.U32 R188, R20, R188, c[0x0][0x170] ;  /* 0x00005c0014bc7625 */ /* 0x000fcc00078e00bc */
[----:B------:R-:W2:Y:S01]  /*5eb0*/  LDG.E.128 R188, [R188.64] ;  /* 0x00000004bcbc7981 */ /* 0x000ea2000c1e1d00 */
[----:B------:R-:W-:Y:S01]  /*5ec0*/  ISETP.NE.AND.EX P5, PT, RZ, c[0x0][0x21c], PT, P5 ;  /* 0x00008700ff007a0c */ /* 0x000fe20003fa5350 */
[----:B------:R-:W-:Y:S02]  /*5ed0*/  FADD.FTZ R192, R227, -R192 ;  /* 0x800000c0e3c07221 */ /* 0x000fe40000010000 */
[----:B------:R-:W-:Y:S02]  /*5ee0*/  FADD.FTZ R22, R218, -R22 ;  /* 0x80000016da167221 */ /* 0x000fe40000010000 */
[----:B------:R-:W-:Y:S02]  /*5ef0*/  FADD.FTZ R18, R217, -R18 ;  /* 0x80000012d9127221 */ /* 0x000fe40000010000 */
[----:B------:R-:W-:Y:S02]  /*5f00*/  FADD.FTZ R19, R17, -R19 ;  /* 0x8000001311137221 */ /* 0x000fe40000010000 */
[----:B------:R-:W-:-:S02]  /*5f10*/  FMUL.FTZ R192, R3, R192 ;  /* 0x000000c003c07220 */ /* 0x000fc40000410000 */
[C---:B------:R-:W-:Y:S02]  /*5f20*/  FMUL.FTZ R22, R3.reuse, R22 ;  /* 0x0000001603167220 */ /* 0x040fe40000410000 */
[C---:B------:R-:W-:Y:S02]  /*5f30*/  FMUL.FTZ R18, R3.reuse, R18 ;  /* 0x0000001203127220 */ /* 0x040fe40000410000 */
[----:B------:R-:W-:Y:S02]  /*5f40*/  FMUL.FTZ R3, R3, R19 ;  /* 0x0000001303037220 */ /* 0x000fe40000410000 */
[----:B------:R-:W-:Y:S02]  /*5f50*/  @P5 FADD.FTZ R192, R180, R192 ;  /* 0x000000c0b4c05221 */ /* 0x000fe40000010000 */
[----:B------:R-:W-:Y:S02]  /*5f60*/  @P5 FADD.FTZ R22, R181, R22 ;  /* 0x00000016b5165221 */ /* 0x000fe40000010000 */
[----:B------:R-:W-:-:S02]  /*5f70*/  @P5 FADD.FTZ R18, R182, R18 ;  /* 0x00000012b6125221 */ /* 0x000fc40000010000 */
        /* <DEDUP_REMOVED lines=12> */
[----:B------:R-:W-:-:S06]  /*6040*/  FMUL.FTZ R19, R3, R2 ;  /* 0x0000000203137220 */ /* 0x000fcc0000410000 */
[----:B------:R-:W-:-:S04]  /*6050*/  @P5 LEA R2, P6, R20, c[0x0][0x258], 0x4 ;  /* 0x0000960014025a11 */ /* 0x000fc800078c20ff */
[----:B------:R-:W-:-:S05]  /*6060*/  @P5 LEA.HI.X R3, R20, c[0x0][0x25c], RZ, 0x4, P6 ;  /* 0x0000970014035a11 */ /* 0x000fca00030f24ff */
[----:B------:R0:W-:Y:S02]  /*6070*/  @P5 STG.E.128 [R2.64], R184 ;  /* 0x000000b802005986 */ /* 0x0001e4000c101d04 */
[----:B0-----:R-:W-:-:S04]  /*6080*/  LEA R2, P5, R20, c[0x0][0x248], 0x4 ;  /* 0x0000920014027a11 */ /* 0x001fc800078a20ff */
[----:B------:R-:W-:Y:S01]  /*6090*/  LEA.HI.X R3, R20, c[0x0][0x24c], RZ, 0x4, P5 ;  /* 0x0000930014037a11 */ /* 0x000fe200028f24ff */
[----:B--2---:R-:W-:Y:S02]  /*60a0*/  FFMA.FTZ R140, R192, R188, R140 ;  /* 0x000000bcc08c7223 */ /* 0x004fe4000001008c */
[----:B------:R-:W-:Y:S02]  /*60b0*/  FFMA.FTZ R141, R189, R22, R141 ;  /* 0x00000016bd8d7223 */ /* 0x000fe4000001008d */
[----:B------:R-:W-:Y:S02]  /*60c0*/  FFMA.FTZ R142, R190, R18, R142 ;  /* 0x00000012be8e7223 */ /* 0x000fe4000001008e */
[----:B------:R-:W-:Y:S02]  /*60d0*/  FFMA.FTZ R143, R191, R19, R143 ;  /* 0x00000013bf8f7223 */ /* 0x000fe4000001008f */
[----:B----4-:R-:W-:Y:S02]  /*60e0*/  FMUL.FTZ R188, R196, R192 ;  /* 0x000000c0c4bc7220 */ /* 0x010fe40000410000 */
[----:B-----5:R-:W-:-:S02]  /*60f0*/  FMUL.FTZ R189, R195, R22 ;  /* 0x00000016c3bd7220 */ /* 0x020fc40000410000 */
[----:B------:R-:W-:Y:S02]  /*6100*/  FMUL.FTZ R190, R194, R18 ;  /* 0x00000012c2be7220 */ /* 0x000fe40000410000 */
[----:B------:R-:W-:-:S05]  /*6110*/  FMUL.FTZ R191, R193, R19 ;  /* 0x00000013c1bf7220 */ /* 0x000fca0000410000 */
[----:B------:R0:W-:Y:S02]  /*6120*/  STG.E.128 [R2.64], R188 ;  /* 0x000000bc02007986 */ /* 0x0001e4000c101d04 */
.L_x_11812:
[----:B------:R-:W-:Y:S05]  /*6130*/  BSYNC B0 ;  /* 0x0000000000007941 */ /* 0x000fea0003800000 */
.L_x_11811:
[----:B0-----:R-:W2:Y:S01]  /*6140*/  LDL.LU R2, [R1+0x24] ;  /* 0x0000240001027983 */ /* 0x001ea20000300800 */
[----:B------:R-:W-:Y:S02]  /*6150*/  IADD3 R0, R0, c[0x0][0x160], RZ ;  /* 0x0000580000007a10 */ /* 0x000fe40007ffe0ff */
[----:B--2---:R-:W-:-:S04]  /*6160*/  LOP3.LUT P5, RZ, R2, 0xff, RZ, 0xc0, !PT ;  /* 0x000000ff02ff7812 */ /* 0x004fc800078ac0ff */
[----:B------:R-:W-:Y:S02]  /*6170*/  SEL R2, RZ, 0x1, P5 ;  /* 0x00000001ff027807 */ /* 0x000fe40002800000 */
[----:B------:R-:W-:-:S03]  /*6180*/  ISETP.GE.AND P5, PT, R0, c[0x0][0x164], PT ;  /* 0x0000590000007a0c */ /* 0x000fc60003fa6270 */
[----:B------:R0:W-:Y:S10]  /*6190*/  STL.S16 [R1+0x24], R2 ;  /* 0x0000240201007387 */ /* 0x0001f40000100600 */
[----:B0-----:R-:W-:Y:S01]  /*61a0*/  @P5 CALL.REL.NOINC `(.L_x_11770) ;  /* 0x0000001000005944 */ /* 0x001fe20003c00000 */
[----:B------:R-:W-:Y:S05]  /*61b0*/  BRA `(.L_x_11813) ;  /* 0xffffb66000007947 */ /* 0x000fea000383ffff */
.L_x_11770:
[----:B------:R-:W0:Y:S01]  /*61c0*/  S2UR UR6, SR_CTAID.X ;  /* 0x00000000000679c3 */ /* 0x000e220000002500 */
[----:B-----5:R-:W0:Y:S01]  /*61d0*/  S2R R2, SR_TID.X ;  /* 0x0000000000027919 */ /* 0x020e220000002100 */
[----:B------:R-:W-:-:S02]  /*61e0*/  LOP3.LUT P6, RZ, R4, 0xffffff80, RZ, 0xc0, !PT ;  /* 0xffffff8004ff7812 */ /* 0x000fc400078cc0ff */
        /* <DEDUP_REMOVED lines=10> */
[CC--:B------:R-:W-:Y:S01]  /*6290*/  @P6 IMAD.WIDE.U32 R6, R0.reuse, R9.reuse, c[0x0][0x228] ;  /* 0x00008a0000066625 */ /* 0x0c0fe200078e0009 */
[----:B------:R-:W-:Y:S03]  /*62a0*/  @P6 STG.E.128 [R2.64], R64 ;  /* 0x0000004002006986 */ /* 0x000fe6000c101d04 */
[C---:B------:R-:W-:Y:S01]  /*62b0*/  @P6 IMAD.WIDE.U32 R8, R0.reuse, R9, c[0x0][0x240] ;  /* 0x0000900000086625 */ /* 0x040fe200078e0009 */
[----:B------:R-:W-:Y:S01]  /*62c0*/  @P6 IADD3 R0, R0, 0x80, RZ ;  /* 0x0000008000006810 */ /* 0x000fe20007ffe0ff */
[----:B------:R0:W-:Y:S04]  /*62d0*/  @P6 STG.E.128 [R6.64], R24 ;  /* 0x0000001806006986 */ /* 0x0001e8000c101d04 */
[----:B------:R-:W-:Y:S01]  /*62e0*/  @P5 IMAD.WIDE.U32 R10, R0, R15, c[0x0][0x220] ;  /* 0x00008800000a5625 */ /* 0x000fe200078e000f */
[----:B------:R1:W-:Y:S01]  /*62f0*/  @P6 STG.E.128 [R8.64], R104 ;  /* 0x0000006808006986 */ /* 0x0003e2000c101d04 */
[----:B------:R-:W-:-:S02]  /*6300*/  ISETP.GE.U32.AND P6, PT, R4, 0x180, PT ;  /* 0x000001800400780c */ /* 0x000fc40003fc6070 */
[CC--:B------:R-:W-:Y:S01]  /*6310*/  @P5 IMAD.WIDE.U32 R12, R0.reuse, R15.reuse, c[0x0][0x228] ;  /* 0x00008a00000c5625 */ /* 0x0c0fe200078e000f */
[----:B------:R2:W-:Y:S03]  /*6320*/  @P5 STG.E.128 [R10.64], R68 ;  /* 0x000000440a005986 */ /* 0x0005e6000c101d04 */
[C---:B------:R-:W-:Y:S01]  /*6330*/  @P5 IMAD.WIDE.U32 R14, R0.reuse, R15, c[0x0][0x240] ;  /* 0x00009000000e5625 */ /* 0x040fe200078e000f */
[----:B------:R3:W-:Y:S01]  /*6340*/  @P5 STG.E.128 [R12.64], R28 ;  /* 0x0000001c0c005986 */ /* 0x0007e2000c101d04 */
[----:B------:R-:W-:-:S03]  /*6350*/  @P5 IADD3 R0, R0, 0x80, RZ ;  /* 0x0000008000005810 */ /* 0x000fc60007ffe0ff */
[----:B------:R4:W-:Y:S01]  /*6360*/  @P5 STG.E.128 [R14.64], R108 ;  /* 0x0000006c0e005986 */ /* 0x0009e2000c101d04 */
[----:B------:R-:W-:Y:S02]  /*6370*/  ISETP.GE.U32.AND P5, PT, R4, 0x200, PT ;  /* 0x000002000400780c */ /* 0x000fe40003fa6070 */
[----:B------:R-:W-:Y:S02]  /*6380*/  @P6 MOV R5, 0x10 ;  /* 0x0000001000056802 */ /* 0x000fe40000000f00 */
[----:B0-----:R-:W-:-:S03]  /*6390*/  @P2 MOV R27, 0x10 ;  /* 0x00000010001b2802 */ /* 0x001fc60000000f00 */
[----:B------:R-:W-:-:S04]  /*63a0*/  @P6 IMAD.WIDE.U32 R2, R0, R5, c[0x0][0x220] ;  /* 0x0000880000026625 */ /* 0x000fc800078e0005 */
[CC--:B------:R-:W-:Y:S01]  /*63b0*/  @P6 IMAD.WIDE.U32 R6, R0.reuse, R5.reuse, c[0x0][0x228] ;  /* 0x00008a0000066625 */ /* 0x0c0fe200078e0005 */
[----:B------:R-:W-:Y:S03]  /*63c0*/  @P6 STG.E.128 [R2.64], R72 ;  /* 0x0000004802006986 */ /* 0x000fe6000c101d04 */
[C---:B-1----:R-:W-:Y:S01]  /*63d0*/  @P6 IMAD.WIDE.U32 R8, R0.reuse, R5, c[0x0][0x240] ;  /* 0x0000900000086625 */ /* 0x042fe200078e0005 */
[----:B------:R-:W-:Y:S01]  /*63e0*/  @P6 IADD3 R0, R0, 0x80, RZ ;  /* 0x0000008000006810 */ /* 0x000fe20007ffe0ff */
[----:B------:R0:W-:Y:S01]  /*63f0*/  @P6 STG.E.128 [R6.64], R32 ;  /* 0x0000002006006986 */ /* 0x0001e2000c101d04 */
[----:B------:R-:W-:-:S03]  /*6400*/  @P5 MOV R5, 0x10 ;  /* 0x0000001000055802 */ /* 0x000fc60000000f00 */
[----:B------:R1:W-:Y:S02]  /*6410*/  @P6 STG.E.128 [R8.64], R112 ;  /* 0x0000007008006986 */ /* 0x0003e4000c101d04 */
[----:B--2---:R-:W-:-:S04]  /*6420*/  @P5 IMAD.WIDE.U32 R10, R0, R5, c[0x0][0x220] ;  /* 0x00008800000a5625 */ /* 0x004fc800078e0005 */
[CC--:B---3--:R-:W-:Y:S01]  /*6430*/  @P5 IMAD.WIDE.U32 R12, R0.reuse, R5.reuse, c[0x0][0x228] ;  /* 0x00008a00000c5625 */ /* 0x0c8fe200078e0005 */
[----:B------:R2:W-:Y:S03]  /*6440*/  @P5 STG.E.128 [R10.64], R76 ;  /* 0x0000004c0a005986 */ /* 0x0005e6000c101d04 */
[C---:B----4-:R-:W-:Y:S01]  /*6450*/  @P5 IMAD.WIDE.U32 R14, R0.reuse, R5, c[0x0][0x240] ;  /* 0x00009000000e5625 */ /* 0x050fe200078e0005 */
[----:B------:R-:W-:Y:S01]  /*6460*/  @P5 IADD3 R0, R0, 0x80, RZ ;  /* 0x0000008000005810 */ /* 0x000fe20007ffe0ff */
[----:B------:R3:W-:Y:S01]  /*6470*/  @P5 STG.E.128 [R12.64], R36 ;  /* 0x000000240c005986 */ /* 0x0007e2000c101d04 */
[----:B------:R-:W-:Y:S02]  /*6480*/  @P4 MOV R5, 0x10 ;  /* 0x0000001000054802 */ /* 0x000fe40000000f00 */
[----:B0-----:R-:W-:Y:S01]  /*6490*/  @P3 MOV R33, 0x10 ;  /* 0x0000001000213802 */ /* 0x001fe20000000f00 */
[----:B------:R-:W-:Y:S01]  /*64a0*/  @P0 IMAD.WIDE.U32 R16, R0, R19, c[0x0][0x220] ;  /* 0x0000880000100625 */ /* 0x000fe200078e0013 */
[----:B------:R0:W-:Y:S01]  /*64b0*/  @P5 STG.E.128 [R14.64], R116 ;  /* 0x000000740e005986 */ /* 0x0001e2000c101d04 */
[----:B------:R-:W-:-:S02]  /*64c0*/  ISETP.GE.U32.AND P5, PT, R4, 0x500, PT ;  /* 0x000005000400780c */ /* 0x000fc40003fa6070 */
[CC--:B------:R-:W-:Y:S01]  /*64d0*/  @P0 IMAD.WIDE.U32 R2, R0.reuse, R19.reuse, c[0x0][0x228] ;  /* 0x00008a0000020625 */ /* 0x0c0fe200078e0013 */
[----:B------:R4:W-:Y:S03]  /*64e0*/  @P0 STG.E.128 [R16.64], R80 ;  /* 0x0000005010000986 */ /* 0x0009e6000c101d04 */
[C---:B------:R-:W-:Y:S01]  /*64f0*/  @P0 IMAD.WIDE.U32 R6, R0.reuse, R19, c[0x0][0x240] ;  /* 0x0000900000060625 */ /* 0x040fe200078e0013 */
[----:B------:R-:W-:Y:S01]  /*6500*/  @P0 IADD3 R0, R0, 0x80, RZ ;  /* 0x0000008000000810 */ /* 0x000fe20007ffe0ff */
[----:B------:R4:W-:Y:S04]  /*6510*/  @P0 STG.E.128 [R2.64], R40 ;  /* 0x0000002802000986 */ /* 0x0009e8000c101d04 */
[CC--:B-1----:R-:W-:Y:S01]  /*6520*/  @P1 IMAD.WIDE.U32 R8, R0.reuse, R21.reuse, c[0x0][0x220] ;  /* 0x0000880000081625 */ /* 0x0c2fe200078e0015 */
[----:B------:R4:W-:Y:S03]  /*6530*/  @P0 STG.E.128 [R6.64], R120 ;  /* 0x0000007806000986 */ /* 0x0009e6000c101d04 */
[CC--:B------:R-:W-:Y:S01]  /*6540*/  @P1 IMAD.WIDE.U32 R18, R0.reuse, R21.reuse, c[0x0][0x228] ;  /* 0x00008a0000121625 */ /* 0x0c0fe200078e0015 */
[----:B------:R4:W-:Y:S03]  /*6550*/  @P1 STG.E.128 [R8.64], R84 ;  /* 0x0000005408001986 */ /* 0x0009e6000c101d04 */
[C---:B------:R-:W-:Y:S01]  /*6560*/  @P1 IMAD.WIDE.U32 R20, R0.reuse, R21, c[0x0][0x240] ;  /* 0x0000900000141625 */ /* 0x040fe200078e0015 */
[----:B------:R-:W-:Y:S01]  /*6570*/  @P1 IADD3 R0, R0, 0x80, RZ ;  /* 0x0000008000001810 */ /* 0x000fe20007ffe0ff */
[----:B------:R4:W-:Y:S04]  /*6580*/  @P1 STG.E.128 [R18.64], R44 ;  /* 0x0000002c12001986 */ /* 0x0009e8000c101d04 */
[CC--:B------:R-:W-:Y:S01]  /*6590*/  @P2 IMAD.WIDE.U32 R22, R0.reuse, R27.reuse, c[0x0][0x220] ;  /* 0x0000880000162625 */ /* 0x0c0fe200078e001b */
        /* <DEDUP_REMOVED lines=13> */
[CC--:B--2---:R-:W-:Y:S01]  /*6670*/  @P4 IMAD.WIDE.U32 R10, R0.reuse, R5.reuse, c[0x0][0x220] ;  /* 0x00008800000a4625 */ /* 0x0c4fe200078e0005 */
[----:B------:R4:W-:Y:S03]  /*6680*/  @P3 STG.E.128 [R32.64], R132 ;  /* 0x0000008420003986 */ /* 0x0009e6000c101d04 */
[CC--:B---3--:R-:W-:Y:S01]  /*6690*/  @P4 IMAD.WIDE.U32 R12, R0.reuse, R5.reuse, c[0x0][0x228] ;  /* 0x00008a00000c4625 */ /* 0x0c8fe200078e0005 */
[----:B------:R4:W-:Y:S03]  /*66a0*/  @P4 STG.E.128 [R10.64], R96 ;  /* 0x000000600a004986 */ /* 0x0009e6000c101d04 */
[C---:B0-----:R-:W-:Y:S01]  /*66b0*/  @P4 IMAD.WIDE.U32 R14, R0.reuse, R5, c[0x0][0x240] ;  /* 0x00009000000e4625 */ /* 0x041fe200078e0005 */
[----:B------:R4:W-:Y:S01]  /*66c0*/  @P4 STG.E.128 [R12.64], R56 ;  /* 0x000000380c004986 */ /* 0x0009e2000c101d04 */
[----:B------:R-:W-:-:S03]  /*66d0*/  @P4 IADD3 R0, R0, 0x80, RZ ;  /* 0x0000008000004810 */ /* 0x000fc60007ffe0ff */
[----:B------:R4:W-:Y:S01]  /*66e0*/  @P4 STG.E.128 [R14.64], R136 ;  /* 0x000000880e004986 */ /* 0x0009e2000c101d04 */
[----:B------:R-:W-:Y:S05]  /*66f0*/  @!P5 EXIT ;  /* 0x000000000000d94d */ /* 0x000fea0003800000 */
[----:B----4-:R-:W-:-:S10]  /*6700*/  HFMA2.MMA R7, -RZ, RZ, 0, 9.5367431640625e-07 ;  /* 0x00000010ff077435 */ /* 0x010fd400000001ff */
[----:B------:R-:W-:-:S04]  /*6710*/  IMAD.WIDE.U32 R2, R0, R7, c[0x0][0x220] ;  /* 0x0000880000027625 */ /* 0x000fc800078e0007 */
[CC--:B------:R-:W-:Y:S01]  /*6720*/  IMAD.WIDE.U32 R4, R0.reuse, R7.reuse, c[0x0][0x228] ;  /* 0x00008a0000047625 */ /* 0x0c0fe200078e0007 */
[----:B------:R-:W-:Y:S03]  /*6730*/  STG.E.128 [R2.64], R100 ;  /* 0x0000006402007986 */ /* 0x000fe6000c101d04 */
[----:B------:R-:W-:Y:S01]  /*6740*/  IMAD.WIDE.U32 R6, R0, R7, c[0x0][0x240] ;  /* 0x0000900000067625 */ /* 0x000fe200078e0007 */
[----:B------:R-:W-:Y:S04]  /*6750*/  STG.E.128 [R4.64], R60 ;  /* 0x0000003c04007986 */ /* 0x000fe8000c101d04 */
[----:B------:R-:W-:Y:S01]  /*6760*/  STG.E.128 [R6.64], R140 ;  /* 0x0000008c06007986 */ /* 0x000fe2000c101d04 */
[----:B------:R-:W-:Y:S05]  /*6770*/  EXIT ;  /* 0x000000000000794d */ /* 0x000fea0003800000 */
.L_x_11791:
[----:B------:R-:W-:Y:S01]  /*6780*/  HFMA2.MMA R19, -RZ, RZ, 0, 9.5367431640625e-07 ;  /* 0x00000010ff137435 */ /* 0x000fe200000001ff */
[----:B------:R-:W-:-:S02]  /*6790*/  MOV R189, R22 ;  /* 0x0000001600bd7202 */ /* 0x000fc40000000f00 */
[----:B------:R-:W-:Y:S02]  /*67a0*/  MOV R194, 0x1f ;  /* 0x0000001f00c27802 */ /* 0x000fe40000000f00 */
[----:B------:R-:W-:Y:S02]  /*67b0*/  MOV R193, 0xffffffff ;  /* 0xffffffff00c17802 */ /* 0x000fe40000000f00 */
[----:B------:R-:W-:Y:S02]  /*67c0*/  MOV R188, 0x67e0 ;  /* 0x000067e000bc7802 */ /* 0x000fe40000000f00 */
[----:B------:R-:W-:Y:S05]  /*67d0*/  CALL.REL.NOINC `($__internal_164_$__cuda_sm70_shflsync_down_p) ;  /* 0x0000045000007944 */ /* 0x000fea0003c00000 */
[----:B-1----:R-:W-:Y:S01]  /*67e0*/  MOV R190, R19 ;  /* 0x0000001300be7202 */ /* 0x002fe20000000f00 */
[----:B------:R-:W-:Y:S05]  /*67f0*/  BRA `(.L_x_11814) ;  /* 0xffffd21000007947 */ /* 0x000fea000383ffff */
.L_x_11792:
[----:B------:R-:W-:Y:S01]  /*6800*/  HFMA2.MMA R19, -RZ, RZ, 0, 9.5367431640625e-07 ;  /* 0x00000010ff137435 */ /* 0x000fe200000001ff */
[----:B------:R-:W-:Y:S02]  /*6810*/  MOV R189, R18 ;  /* 0x0000001200bd7202 */ /* 0x000fe40000000f00 */
[----:B------:R-:W-:Y:S02]  /*6820*/  MOV R194, 0x1f ;  /* 0x0000001f00c27802 */ /* 0x000fe40000000f00 */
[----:B------:R-:W-:-:S02]  /*6830*/  MOV R193, 0xffffffff ;  /* 0xffffffff00c17802 */ /* 0x000fc40000000f00 */
[----:B------:R-:W-:Y:S02]  /*6840*/  MOV R188, 0x6860 ;  /* 0x0000686000bc7802 */ /* 0x000fe40000000f00 */
[----:B01----:R-:W-:Y:S05]  /*6850*/  CALL.REL.NOINC `($__internal_164_$__cuda_sm70_shflsync_down_p) ;  /* 0x000003d000007944 */ /* 0x003fea0003c00000 */
[----:B------:R-:W-:Y:S01]  /*6860*/  FADD.FTZ R22, R190, R22 ;  /* 0x00000016be167221 */ /* 0x000fe20000010000 */
[----:B------:R-:W-:Y:S01]  /*6870*/  MOV R194, 0x1f ;  /* 0x0000001f00c27802 */ /* 0x000fe20000000f00 */
[----:B-1----:R-:W-:Y:S01]  /*6880*/  FADD.FTZ R18, R18, R19 ;  /* 0x0000001312127221 */ /* 0x002fe20000010000 */
[----:B------:R-:W-:Y:S01]  /*6890*/  HFMA2.MMA R19, -RZ, RZ, 0, 4.76837158203125e-07 ;  /* 0x00000008ff137435 */ /* 0x000fe200000001ff */
[----:B------:R-:W-:Y:S02]  /*68a0*/  MOV R193, 0xffffffff ;  /* 0xffffffff00c17802 */ /* 0x000fe40000000f00 */
[----:B------:R-:W-:Y:S02]  /*68b0*/  MOV R189, R22 ;  /* 0x0000001600bd7202 */ /* 0x000fe40000000f00 */
[----:B------:R-:W-:Y:S02]  /*68c0*/  MOV R188, 0x68e0 ;  /* 0x000068e000bc7802 */ /* 0x000fe40000000f00 */
[----:B------:R-:W-:Y:S05]  /*68d0*/  CALL.REL.NOINC `($__internal_164_$__cuda_sm70_shflsync_down_p) ;  /* 0x0000035000007944 */ /* 0x000fea0003c00000 */
[----:B-1----:R-:W-:Y:S01]  /*68e0*/  MOV R190, R19 ;  /* 0x0000001300be7202 */ /* 0x002fe20000000f00 */
[----:B------:R-:W-:Y:S01]  /*68f0*/  HFMA2.MMA R19, -RZ, RZ, 0, 4.76837158203125e-07 ;  /* 0x00000008ff137435 */ /* 0x000fe200000001ff */
[----:B------:R-:W-:-:S02]  /*6900*/  MOV R189, R18 ;  /* 0x0000001200bd7202 */ /* 0x000fc40000000f00 */
[----:B------:R-:W-:Y:S02]  /*6910*/  MOV R194, 0x1f ;  /* 0x0000001f00c27802 */ /* 0x000fe40000000f00 */
[----:B------:R-:W-:Y:S02]  /*6920*/  MOV R193, 0xffffffff ;  /* 0xffffffff00c17802 */ /* 0x000fe40000000f00 */
[----:B------:R-:W-:Y:S02]  /*6930*/  MOV R188, 0x6950 ;  /* 0x0000695000bc7802 */ /* 0x000fe40000000f00 */
[----:B------:R-:W-:Y:S05]  /*6940*/  CALL.REL.NOINC `($__internal_164_$__cuda_sm70_shflsync_down_p) ;  /* 0x000002e000007944 */ /* 0x000fea0003c00000 */
[----:B------:R-:W-:Y:S01]  /*6950*/  FADD.FTZ R22, R190, R22 ;  /* 0x00000016be167221 */ /* 0x000fe20000010000 */
[----:B------:R-:W-:Y:S01]  /*6960*/  MOV R194, 0x1f ;  /* 0x0000001f00c27802 */ /* 0x000fe20000000f00 */
[----:B-1----:R-:W-:Y:S01]  /*6970*/  FADD.FTZ R18, R18, R19 ;  /* 0x0000001312127221 */ /* 0x002fe20000010000 */
[----:B------:R-:W-:Y:S01]  /*6980*/  HFMA2.MMA R19, -RZ, RZ, 0, 2.384185791015625e-07 ;  /* 0x00000004ff137435 */ /* 0x000fe200000001ff */
[----:B------:R-:W-:Y:S02]  /*6990*/  MOV R193, 0xffffffff ;  /* 0xffffffff00c17802 */ /* 0x000fe40000000f00 */
[----:B------:R-:W-:-:S02]  /*69a0*/  MOV R189, R22 ;  /* 0x0000001600bd7202 */ /* 0x000fc40000000f00 */
[----:B------:R-:W-:Y:S02]  /*69b0*/  MOV R188, 0x69d0 ;  /* 0x000069d000bc7802 */ /* 0x000fe40000000f00 */
[----:B------:R-:W-:Y:S05]  /*69c0*/  CALL.REL.NOINC `($__internal_164_$__cuda_sm70_shflsync_down_p) ;  /* 0x0000026000007944 */ /* 0x000fea0003c00000 */
[----:B-1----:R-:W-:Y:S01]  /*69d0*/  MOV R190, R19 ;  /* 0x0000001300be7202 */ /* 0x002fe20000000f00 */
[----:B------:R-:W-:Y:S01]  /*69e0*/  HFMA2.MMA R19, -RZ, RZ, 0, 2.384185791015625e-07 ;  /* 0x00000004ff137435 */ /* 0x000fe200000001ff */
[----:B------:R-:W-:Y:S02]  /*69f0*/  MOV R189, R18 ;  /* 0x0000001200bd7202 */ /* 0x000fe40000000f00 */
[----:B------:R-:W-:Y:S02]  /*6a00*/  MOV R194, 0x1f ;  /* 0x0000001f00c27802 */ /* 0x000fe40000000f00 */
[----:B------:R-:W-:Y:S02]  /*6a10*/  MOV R193, 0xffffffff ;  /* 0xffffffff00c17802 */ /* 0x000fe40000000f00 */
[----:B------:R-:W-:Y:S02]  /*6a20*/  MOV R188, 0x6a40 ;  /* 0x00006a4000bc7802 */ /* 0x000fe40000000f00 */
[----:B------:R-:W-:Y:S05]  /*6a30*/  CALL.REL.NOINC `($__internal_164_$__cuda_sm70_shflsync_down_p) ;  /* 0x000001f000007944 */ /* 0x000fea0003c00000 */
[----:B------:R-:W-:Y:S01]  /*6a40*/  FADD.FTZ R22, R190, R22 ;  /* 0x00000016be167221 */ /* 0x000fe20000010000 */
[----:B------:R-:W-:Y:S01]  /*6a50*/  MOV R194, 0x1f ;  /* 0x0000001f00c27802 */ /* 0x000fe20000000f00 */
[----:B-1----:R-:W-:Y:S01]  /*6a60*/  FADD.FTZ R18, R18, R19 ;  /* 0x0000001312127221 */ /* 0x002fe20000010000 */
[----:B------:R-:W-:Y:S01]  /*6a70*/  HFMA2.MMA R19, -RZ, RZ, 0, 1.1920928955078125e-07 ;  /* 0x00000002ff137435 */ /* 0x000fe200000001ff */
[----:B------:R-:W-:-:S02]  /*6a80*/  MOV R193, 0xffffffff ;  /* 0xffffffff00c17802 */ /* 0x000fc40000000f00 */
[----:B------:R-:W-:Y:S02]  /*6a90*/  MOV R189, R22 ;  /* 0x0000001600bd7202 */ /* 0x000fe40000000f00 */
[----:B------:R-:W-:Y:S02]  /*6aa0*/  MOV R188, 0x6ac0 ;  /* 0x00006ac000bc7802 */ /* 0x000fe40000000f00 */
[----:B------:R-:W-:Y:S05]  /*6ab0*/  CALL.REL.NOINC `($__internal_164_$__cuda_sm70_shflsync_down_p) ;  /* 0x0000017000007944 */ /* 0x000fea0003c00000 */
[----:B-1----:R-:W-:Y:S01]  /*6ac0*/  MOV R190, R19 ;  /* 0x0000001300be7202 */ /* 0x002fe20000000f00 */
[----:B------:R-:W-:Y:S01]  /*6ad0*/  HFMA2.MMA R19, -RZ, RZ, 0, 1.1920928955078125e-07 ;  /* 0x00000002ff137435 */ /* 0x000fe200000001ff */
[----:B------:R-:W-:Y:S02]  /*6ae0*/  MOV R189, R18 ;  /* 0x0000001200bd7202 */ /* 0x000fe40000000f00 */
[----:B------:R-:W-:Y:S02]  /*6af0*/  MOV R194, 0x1f ;  /* 0x0000001f00c27802 */ /* 0x000fe40000000f00 */
[----:B------:R-:W-:Y:S02]  /*6b00*/  MOV R193, 0xffffffff ;  /* 0xffffffff00c17802 */ /* 0x000fe40000000f00 */
[----:B------:R-:W-:-:S02]  /*6b10*/  MOV R188, 0x6b30 ;  /* 0x00006b3000bc7802 */ /* 0x000fc40000000f00 */
[----:B------:R-:W-:Y:S05]  /*6b20*/  CALL.REL.NOINC `($__internal_164_$__cuda_sm70_shflsync_down_p) ;  /* 0x0000010000007944 */ /* 0x000fea0003c00000 */
[----:B------:R-:W-:Y:S01]  /*6b30*/  FADD.FTZ R190, R190, R22 ;  /* 0x00000016bebe7221 */ /* 0x000fe20000010000 */
[----:B------:R-:W-:Y:S01]  /*6b40*/  MOV R194, 0x1f ;  /* 0x0000001f00c27802 */ /* 0x000fe20000000f00 */
[----:B-1----:R-:W-:Y:S01]  /*6b50*/  FADD.FTZ R22, R18, R19 ;  /* 0x0000001312167221 */ /* 0x002fe20000010000 */
[----:B------:R-:W-:Y:S01]  /*6b60*/  HFMA2.MMA R19, -RZ, RZ, 0, 5.9604644775390625e-08 ;  /* 0x00000001ff137435 */ /* 0x000fe200000001ff */
[----:B------:R-:W-:-:S02]  /*6b70*/  MOV R193, 0xffffffff ;  /* 0xffffffff00c17802 */ /* 0x000fc40000000f00 */
[----:B------:R-:W-:Y:S02]  /*6b80*/  MOV R189, R190 ;  /* 0x000000be00bd7202 */ /* 0x000fe40000000f00 */
[----:B------:R-:W-:Y:S02]  /*6b90*/  MOV R188, 0x6bb0 ;  /* 0x00006bb000bc7802 */ /* 0x000fe40000000f00 */
[----:B------:R-:W-:Y:S05]  /*6ba0*/  CALL.REL.NOINC `($__internal_164_$__cuda_sm70_shflsync_down_p) ;  /* 0x0000008000007944 */ /* 0x000fea0003c00000 */
[----:B-1----:R-:W-:Y:S01]  /*6bb0*/  MOV R18, R19 ;  /* 0x0000001300127202 */ /* 0x002fe20000000f00 */
[----:B------:R-:W-:Y:S01]  /*6bc0*/  HFMA2.MMA R19, -RZ, RZ, 0, 5.9604644775390625e-08 ;  /* 0x00000001ff137435 */ /* 0x000fe200000001ff */
[----:B------:R-:W-:Y:S02]  /*6bd0*/  MOV R189, R22 ;  /* 0x0000001600bd7202 */ /* 0x000fe40000000f00 */
[----:B------:R-:W-:Y:S02]  /*6be0*/  MOV R194, 0x1f ;  /* 0x0000001f00c27802 */ /* 0x000fe40000000f00 */
[----:B------:R-:W-:Y:S02]  /*6bf0*/  MOV R193, 0xffffffff ;  /* 0xffffffff00c17802 */ /* 0x000fe40000000f00 */
[----:B------:R-:W-:-:S02]  /*6c00*/  MOV R188, 0x6c20 ;  /* 0x00006c2000bc7802 */ /* 0x000fc40000000f00 */
[----:B------:R-:W-:Y:S05]  /*6c10*/  CALL.REL.NOINC `($__internal_164_$__cuda_sm70_shflsync_down_p) ;  /* 0x0000001000007944 */ /* 0x000fea0003c00000 */
[----:B-1----:R-:W-:Y:S05]  /*6c20*/  BRA `(.L_x_11815) ;  /* 0xffffcf0000007947 */ /* 0x002fea000383ffff */
        .weak           $__internal_164_$__cuda_sm70_shflsync_down_p
        .type           $__internal_164_$__cuda_sm70_shflsync_down_p,@function
        .size           $__internal_164_$__cuda_sm70_shflsync_down_p,(.L_x_14382 - $__internal_164_$__cuda_sm70_shflsync_down_p)
$__internal_164_$__cuda_sm70_shflsync_down_p:
[----:B------:R-:W-:Y:S04]  /*6c30*/  WARPSYNC R193 ;  /* 0x000000c100007348 */ /* 0x000fe80003800000 */
[----:B------:R0:W1:Y:S02]  /*6c40*/  SHFL.DOWN PT, R19, R189, R19, R194 ;  /* 0x08000013bd137389 */ /* 0x00006400000e00c2 */
[----:B0-----:R-:W-:-:S06]  /*6c50*/  HFMA2.MMA R189, -RZ, RZ, 0, 0 ;  /* 0x00000000ffbd7435 */ /* 0x001fcc00000001ff */
[----:B------:R-:W-:Y:S05]  /*6c60*/  RET.REL.NODEC R188 `(_ZN10layer_norm13ln_bwd_kernelINS_13Kernel_traitsI6__halfffffjLj5120ELj1ELj1ELj4ELj16ENS_18Kernel_traits_baseILj5120ES2_ffffjLj128EEEEELb0ELb1ELb0ELb0EEEvNS_9BwdParamsE) ;  /* 0xffff9390bc007950 */ /* 0x000fea0003c3ffff */
.L_x_11816:
        /* <DEDUP_REMOVED lines=9> */
.L_x_14382:


//--------------------- .text._ZN10layer_norm13ln_bwd_kernelINS_13Kernel_traitsI6__halfffffjLj5120ELj1ELj1ELj4ELj16ENS_18Kernel_traits_baseILj5120ES2_ffffjLj128EEEEELb0ELb1ELb0ELb1EEEvNS_9BwdParamsE --------------------------
	.section	.text._ZN10layer_norm13ln_bwd_kernelINS_13Kernel_traitsI6__halfffffjLj5120ELj1ELj1ELj4ELj16ENS_18Kernel_traits_baseILj5120ES2_ffffjLj128EEEEELb0ELb1ELb0ELb1EEEvNS_9BwdParamsE,"ax",@progbits
	.sectioninfo	@"SHI_REGISTERS=255"
	.align	128
        .global         _ZN10layer_norm13ln_bwd_kernelINS_13Kernel_traitsI6__halfffffjLj5120ELj1ELj1ELj4ELj16ENS_18Kernel_traits_baseILj5120ES2_ffffjLj128EEEEELb0ELb1ELb0ELb1EEEvNS_9BwdParamsE
        .type           _ZN10layer_norm13ln_bwd_kernelINS_13Kernel_traitsI6__halfffffjLj5120ELj1ELj1ELj4ELj16ENS_18Kernel_traits_baseILj5120ES2_ffffjLj128EEEEELb0ELb1ELb0ELb1EEEvNS_9BwdParamsE,@function
        .size           _ZN10layer_norm13ln_bwd_kernelINS_13Kernel_traitsI6__halfffffjLj5120ELj1ELj1ELj4ELj16ENS_18Kernel_traits_baseILj5120ES2_ffffjLj128EEEEELb0ELb1ELb0ELb1EEEvNS_9BwdParamsE,(.L_x_14383 - _ZN10layer_norm13ln_bwd_kernelINS_13Kernel_traitsI6__halfffffjLj5120ELj1ELj1ELj4ELj16ENS_18Kernel_traits_baseILj5120ES2_ffffjLj128EEEEELb0ELb1ELb0ELb1EEEvNS_9BwdParamsE)
        .other          _ZN10layer_norm13ln_bwd_kernelINS_13Kernel_traitsI6__halfffffjLj5120ELj1ELj1ELj4ELj16ENS_18Kernel_traits_baseILj5120ES2_ffffjLj128EEEEELb0ELb1ELb0ELb1EEEvNS_9BwdParamsE,@"STO_CUDA_ENTRY STV_DEFAULT"
_ZN10layer_norm13ln_bwd_kernelINS_13Kernel_traitsI6__halfffffjLj5120ELj1ELj1ELj4ELj16ENS_18Kernel_traits_baseILj5120ES2_ffffjLj128EEEEELb0ELb1ELb0ELb1EEEvNS_9BwdParamsE:
.text._ZN10layer_norm13ln_bwd_kernelINS_13Kernel_traitsI6__halfffffjLj5120ELj1ELj1ELj4ELj16ENS_18Kernel_traits_baseILj5120ES2_ffffjLj128EEEEELb0ELb1ELb0ELb1EEEvNS_9BwdParamsE:
        /* <DEDUP_REMOVED lines=69> */
.L_x_11817:
        /* <DEDUP_REMOVED lines=11> */
[----:B------:R2:W5:Y:S01]  /*0500*/  LDG.E.64 R32, [R2.64+0x1c00] ;  /* 0x001c000402207981 */ /* 0x000562000c1e1b00 */
[----:B------:R-:W-:-:S03]  /*0510*/  IADD3 R4, P0, R4, c[0x0][0x1c8], RZ ;  /* 0x0000720004047a10 */ /* 0x000fc60007f1e0ff */
[----:B------:R2:W5:Y:S01]  /*0520*/  LDG.E.64 R34, [R2.64+0x2000] ;  /* 0x0020000402227981 */ /* 0x000562000c1e1b00 */
[----:B------:R-:W-:-:S03]  /*0530*/  IADD3.X R5, RZ, c[0x0][0x1cc], RZ, P0, !PT ;  /* 0x00007300ff057a10 */ /* 0x000fc600007fe4ff */
[----:B------:R2:W5:Y:S04]  /*0540*/  LDG.E.64 R36, [R2.64+0x2400] ;  /* 0x0024000402247981 */ /* 0x000568000c1e1b00 */
[----:B------:R0:W5:Y:S04]  /*0550*/  LDG.E.64 R8, [R4.64] ;  /* 0x0000000404087981 */ /* 0x000168000c1e1b00 */
[----:B------:R0:W5:Y:S04]  /*0560*/  LDG.E.64 R12, [R4.64+0x400] ;  /* 0x00040004040c7981 */ /* 0x000168000c1e1b00 */
[----:B------:R0:W5:Y:S04]  /*0570*/  LDG.E.64 R16, [R4.64+0x800] ;  /* 0x0008000404107981 */ /* 0x000168000c1e1b00 */
        /* <DEDUP_REMOVED lines=40> */
[----:B0-----:R-:W-:Y:S01]  /*0800*/  CS2R R4, SRZ ;  /* 0x0000000000047805 */ /* 0x001fe2000001ff00 */
        /* <DEDUP_REMOVED lines=63> */
[----:B------:R-:W-:Y:S01]  /*0c00*/  SHF.R.U64 R38, R20, 0x10, R21 ;  /* 0x0000001014267819 */ /* 0x000fe20000001215 */
        /* <DEDUP_REMOVED lines=14> */
[----:B0-----:R-:W-:Y:S01]  /*0cf0*/  HADD2.F32 R3, -RZ, R26.H0_H0 ;  /* 0x2000001aff037230 */ /* 0x001fe20000004100 */
[----:B------:R-:W-:Y:S01]  /*0d00*/  SHF.R.U64 R26, R72, 0x10, R73 ;  /* 0x00000010481a7819 */ /* 0x000fe20000001249 */
[----:B------:R-:W-:-:S02]  /*0d10*/  HADD2.F32 R38, -RZ, R38.H0_H0 ;  /* 0x20000026ff267230 */ /* 0x000fc40000004100 */
[----:B-1----:R-:W-:Y:S01]  /*0d20*/  HADD2.F32 R2, -RZ, R27.H0_H0 ;  /* 0x2000001bff027230 */ /* 0x002fe20000004100 */
[----:B------:R0:W-:Y:S01]  /*0d30*/  STL [R1+0x194], R3 ;  /* 0x0001940301007387 */ /* 0x0001e20000100800 */
[----:B------:R-:W-:Y:S01]  /*0d40*/  SHF.R.U32.HI R27, RZ, 0x10, R71 ;  /* 0x00000010ff1b7819 */ /* 0x000fe20000011647 */
[----:B------:R-:W-:Y:S02]  /*0d50*/  HADD2.F32 R26, -RZ, R26.H0_H0 ;  /* 0x2000001aff1a7230 */ /* 0x000fe40000004100 */
[----:B------:R1:W-:Y:S02]  /*0d60*/  STL [R1+0x18c], R2 ;  /* 0x00018c0201007387 */ /* 0x0003e40000100800 */
[----:B------:R-:W-:Y:S02]  /*0d70*/  HADD2.F32 R27, -RZ, R27.H0_H0 ;  /* 0x2000001bff1b7230 */ /* 0x000fe40000004100 */
[----:B0-----:R-:W-:Y:S01]  /*0d80*/  HADD2.F32 R3, -RZ, R30.H0_H0 ;  /* 0x2000001eff037230 */ /* 0x001fe20000004100 */
[----:B------:R-:W-:Y:S01]  /*0d90*/  SHF.R.U64 R30, R68, 0x10, R69 ;  /* 0x00000010441e7819 */ /* 0x000fe20000001245 */
[----:B-1----:R-:W-:-:S03]  /*0da0*/  HADD2.F32 R2, -RZ, R31.H0_H0 ;  /* 0x2000001fff027230 */ /* 0x002fc60000004100 */
[----:B------:R0:W-:Y:S01]  /*0db0*/  STL [R1+0x184], R3 ;  /* 0x0001840301007387 */ /* 0x0001e20000100800 */
[--C-:B------:R-:W-:Y:S01]  /*0dc0*/  SHF.R.U32.HI R31, RZ, 0x10, R67.reuse ;  /* 0x00000010ff1f7819 */ /* 0x100fe20000011643 */
        /* <DEDUP_REMOVED lines=23> */
[----:B------:R-:W-:Y:S01]  /*0f40*/  SHF.R.U32.HI R37, RZ, 0x10, R21 ;  /* 0x00000010ff257819 */ /* 0x000fe20000011615 */
[----:B------:R-:W-:Y:S02]  /*0f50*/  HADD2.F32 R36, -RZ, R36.H0_H0 ;  /* 0x20000024ff247230 */ /* 0x000fe40000004100 */
[----:B------:R1:W-:Y:S02]  /*0f60*/  STL [R1+0x14c], R2 ;  /* 0x00014c0201007387 */ /* 0x0003e40000100800 */
[----:B------:R-:W-:Y:S02]  /*0f70*/  HADD2.F32 R37, -RZ, R37.H0_H0 ;  /* 0x20000025ff257230 */ /* 0x000fe40000004100 */
[----:B0-----:R-:W-:Y:S02]  /*0f80*/  HADD2.F32 R3, -RZ, R8.H0_H0 ;  /* 0x20000008ff037230 */ /* 0x001fe40000004100 */
[----:B-1----:R-:W-:-:S03]  /*0f90*/  HADD2.F32 R2, -RZ, R9.H0_H0 ;  /* 0x20000009ff027230 */ /* 0x002fc60000004100 */
[----:B------:R0:W-:Y:S01]  /*0fa0*/  STL [R1+0x144], R3 ;  /* 0x0001440301007387 */ /* 0x0001e20000100800 */
[----:B------:R-:W-:-:S03]  /*0fb0*/  CS2R R8, SRZ ;  /* 0x0000000000087805 */ /* 0x000fc6000001ff00 */
[----:B------:R1:W-:Y:S01]  /*0fc0*/  STL [R1+0x13c], R2 ;  /* 0x00013c0201007387 */ /* 0x0003e20000100800 */
        /* <DEDUP_REMOVED lines=15> */
[----:B0-----:R-:W-:Y:S01]  /*10c0*/  HADD2.F32 R3, -RZ, R24.H0_H0 ;  /* 0x20000018ff037230 */ /* 0x001fe20000004100 */
[----:B------:R-:W-:Y:S01]  /*10d0*/  HFMA2.MMA R24, -RZ, RZ, 0, 0 ;  /* 0x00000000ff187435 */ /* 0x000fe200000001ff */
[----:B-1----:R-:W-:-:S03]  /*10e0*/  HADD2.F32 R2, -RZ, R25.H0_H0 ;  /* 0x20000019ff027230 */ /* 0x002fc60000004100 */
[----:B------:R0:W-:Y:S01]  /*10f0*/  STL [R1+0x104], R3 ;  /* 0x0001040301007387 */ /* 0x0001e20000100800 */
[----:B------:R-:W-:-:S03]  /*1100*/  SHF.R.U32.HI R25, RZ, 0x10, R73 ;  /* 0x00000010ff197819 */ /* 0x000fc60000011649 */
        /* <DEDUP_REMOVED lines=12> */
[----:B------:R0:W-:Y:S04]  /*11d0*/  STL [R1+0xe4], R3 ;  /* 0x0000e40301007387 */ /* 0x0001e80000100800 */
[----:B------:R1:W-:Y:S01]  /*11e0*/  STL [R1+0xdc], R2 ;  /* 0x0000dc0201007387 */ /* 0x0003e20000100800 */
        /* <DEDUP_REMOVED lines=10> */
[----:B------:R-:W-:Y:S04]  /*1290*/  STL [R1+0xb4], R3 ;  /* 0x0000b40301007387 */ /* 0x000fe80000100800 */
        /* <DEDUP_REMOVED lines=43> */
[----:B------:R1:W-:Y:S04]  /*1550*/  STL [R1], RZ ;  /* 0x000000ff01007387 */ /* 0x0003e80000100800 */
        /* <DEDUP_REMOVED lines=40> */
.L_x_11822:
[----:B-1----:R-:W0:Y:S01]  /*17e0*/  S2R R27, SR_TID.X ;  /* 0x00000000001b7919 */ /* 0x002e220000002100 */
[----:B------:R-:W-:Y:S01]  /*17f0*/  IMAD R25, R0, c[0x0][0x168], RZ ;  /* 0x00005a0000197a24 */ /* 0x000fe200078e02ff */
[----:B------:R-:W-:-:S04]  /*1800*/  MOV R118, 0x4 ;  /* 0x0000000400767802 */ /* 0x000fc80000000f00 */
[----:B------:R-:W-:Y:S01]  /*1810*/  SHF.R.S32.HI R26, RZ, 0x1f, R25 ;  /* 0x0000001fff1a7819 */ /* 0x000fe20000011419 */
[----:B------:R-:W-:-:S03]  /*1820*/  IMAD.WIDE R172, R0, R118, c[0x0][0x1a0] ;  /* 0x0000680000ac7625 */ /* 0x000fc600078e0276 */
[----:B------:R-:W-:-:S03]  /*1830*/  LEA.HI R25, R26, R25, RZ, 0x2 ;  /* 0x000000191a197211 */ /* 0x000fc600078f10ff */
[----:B------:R1:W2:Y:S01]  /*1840*/  LDG.E R172, [R172.64] ;  /* 0x00000004acac7981 */ /* 0x0002a2000c1e1900 */
[----:B0-----:R-:W-:-:S04]  /*1850*/  LOP3.LUT R142, R27, 0x7f, RZ, 0xc0, !PT ;  /* 0x0000007f1b8e7812 */ /* 0x001fc800078ec0ff */
[----:B------:R-:W-:-:S04]  /*1860*/  LEA.HI.SX32 R142, R25, R142, 0x1e ;  /* 0x0000008e198e7211 */ /* 0x000fc800078ff2ff */
[C---:B------:R-:W-:Y:S02]  /*1870*/  IADD3 R146, R142.reuse, 0x100, RZ ;  /* 0x000001008e927810 */ /* 0x040fe40007ffe0ff */
[----:B------:R-:W-:Y:S02]  /*1880*/  IADD3 R150, R142, 0x200, RZ ;  /* 0x000002008e967810 */ /* 0x000fe40007ffe0ff */
[----:B------:R-:W-:Y:S02]  /*1890*/  SHF.L.U32 R166, R146, 0x4, RZ ;  /* 0x0000000492a67819 */ /* 0x000fe400000006ff */
[----:B------:R-:W-:Y:S02]  /*18a0*/  SHF.R.U32.HI R165, RZ, 0x1c, R146 ;  /* 0x0000001cffa57819 */ /* 0x000fe40000011692 */
[----:B------:R-:W-:Y:S02]  /*18b0*/  IADD3 R84, P1, R166, c[0x0][0x188], RZ ;  /* 0x00006200a6547a10 */ /* 0x000fe40007f3e0ff */
[----:B------:R-:W-:-:S02]  /*18c0*/  SHF.L.U32 R162, R150, 0x4, RZ ;  /* 0x0000000496a27819 */ /* 0x000fc400000006ff */
[C---:B------:R-:W-:Y:S02]  /*18d0*/  SHF.L.U32 R174, R142.reuse, 0x4, RZ ;  /* 0x000000048eae7819 */ /* 0x040fe400000006ff */
[----:B------:R-:W-:Y:S02]  /*18e0*/  IADD3 R145, R142, 0x80, RZ ;  /* 0x000000808e917810 */ /* 0x000fe40007ffe0ff */
[----:B------:R-:W-:Y:S02]  /*18f0*/  IADD3.X R85, R165, c[0x0][0x18c], RZ, P1, !PT ;  /* 0x00006300a5557a10 */ /* 0x000fe40000ffe4ff */
[----:B------:R-:W-:Y:S02]  /*1900*/  SHF.R.U32.HI R161, RZ, 0x1c, R150 ;  /* 0x0000001cffa17819 */ /* 0x000fe40000011696 */
[----:B------:R-:W-:Y:S02]  /*1910*/  IADD3 R92, P1, R162, c[0x0][0x188], RZ ;  /* 0x00006200a25c7a10 */ /* 0x000fe40007f3e0ff */
[----:B------:R-:W-:Y:S01]  /*1920*/  SHF.R.U32.HI R169, RZ, 0x1c, R142 ;  /* 0x0000001cffa97819 */ /* 0x000fe2000001168e */
[----:B------:R-:W3:Y:S01]  /*1930*/  LDG.E.128 R84, [R84.64] ;  /* 0x0000000454547981 */ /* 0x000ee2000c1e1d00 */
[----:B------:R-:W-:-:S02]  /*1940*/  IADD3 R76, P0, R174, c[0x0][0x188], RZ ;  /* 0x00006200ae4c7a10 */ /* 0x000fc40007f1e0ff */
[----:B------:R-:W-:Y:S02]  /*1950*/  SHF.L.U32 R168, R145, 0x4, RZ ;  /* 0x0000000491a87819 */ /* 0x000fe400000006ff */
[----:B------:R-:W-:Y:S02]  /*1960*/  IADD3 R149, R142, 0x180, RZ ;  /* 0x000001808e957810 */ /* 0x000fe40007ffe0ff */
[----:B------:R-:W-:Y:S02]  /*1970*/  IADD3.X R93, R161, c[0x0][0x18c], RZ, P1, !PT ;  /* 0x00006300a15d7a10 */ /* 0x000fe40000ffe4ff */
[----:B------:R-:W-:Y:S02]  /*1980*/  IADD3.X R77, R169, c[0x0][0x18c], RZ, P0, !PT ;  /* 0x00006300a94d7a10 */ /* 0x000fe400007fe4ff */
[----:B------:R-:W-:Y:S02]  /*1990*/  SHF.R.U32.HI R167, RZ, 0x1c, R145 ;  /* 0x0000001cffa77819 */ /* 0x000fe40000011691 */
[----:B------:R-:W-:Y:S01]  /*19a0*/  IADD3 R80, P0, R168, c[0x0][0x188], RZ ;  /* 0x00006200a8507a10 */ /* 0x000fe20007f1e0ff */
[----:B------:R-:W4:Y:S01]  /*19b0*/  LDG.E.128 R92, [R92.64] ;  /* 0x000000045c5c7981 */ /* 0x000f22000c1e1d00 */
[----:B------:R-:W-:-:S02]  /*19c0*/  SHF.L.U32 R163, R149, 0x4, RZ ;  /* 0x0000000495a37819 */ /* 0x000fc400000006ff */
[----:B------:R-:W-:Y:S02]  /*19d0*/  IADD3 R153, R142, 0x280, RZ ;  /* 0x000002808e997810 */ /* 0x000fe40007ffe0ff */
[----:B------:R-:W-:Y:S01]  /*19e0*/  MOV R155, 0x10 ;  /* 0x00000010009b7802 */ /* 0x000fe20000000f00 */
[----:B------:R-:W-:Y:S01]  /*19f0*/  ULDC.U8 UR6, c[0x0][0x1f0] ;  /* 0x00007c0000067ab9 */ /* 0x000fe20000000000 */
[----:B------:R-:W-:Y:S01]  /*1a00*/  IADD3.X R81, R167, c[0x0][0x18c], RZ, P0, !PT ;  /* 0x00006300a7517a10 */ /* 0x000fe200007fe4ff */
[----:B------:R-:W-:Y:S01]  /*1a10*/  IMAD.WIDE R118, R0, R118, c[0x0][0x1a8] ;  /* 0x00006a0000767625 */ /* 0x000fe200078e0276 */
[----:B------:R-:W-:Y:S01]  /*1a20*/  IADD3 R154, R142, 0x300, RZ ;  /* 0x000003008e9a7810 */ /* 0x000fe20007ffe0ff */
[----:B------:R-:W3:Y:S01]  /*1a30*/  LDG.E.128 R76, [R76.64] ;  /* 0x000000044c4c7981 */ /* 0x000ee2000c1e1d00 */
[----:B------:R-:W-:Y:S02]  /*1a40*/  SHF.R.U32.HI R164, RZ, 0x1c, R149 ;  /* 0x0000001cffa47819 */ /* 0x000fe40000011695 */
[----:B------:R-:W-:Y:S01]  /*1a50*/  IADD3 R88, P0, R163, c[0x0][0x188], RZ ;  /* 0x00006200a3587a10 */ /* 0x000fe20007f1e0ff */
[----:B------:R-:W3:Y:S01]  /*1a60*/  LDG.E.128 R80, [R80.64] ;  /* 0x0000000450507981 */ /* 0x000ee2000c1e1d00 */
[----:B------:R-:W-:-:S02]  /*1a70*/  SHF.L.U32 R160, R153, 0x4, RZ ;  /* 0x0000000499a07819 */ /* 0x000fc400000006ff */
[C---:B------:R-:W-:Y:S02]  /*1a80*/  IADD3 R171, R142.reuse, 0x380, RZ ;  /* 0x000003808eab7810 */ /* 0x040fe40007ffe0ff */
[----:B------:R-:W-:Y:S02]  /*1a90*/  SHF.R.U32.HI R159, RZ, 0x1c, R153 ;  /* 0x0000001cff9f7819 */ /* 0x000fe40000011699 */
[C---:B------:R-:W-:Y:S02]  /*1aa0*/  IADD3 R175, R142.reuse, 0x400, RZ ;  /* 0x000004008eaf7810 */ /* 0x040fe40007ffe0ff */
[----:B-1----:R-:W-:Y:S02]  /*1ab0*/  IADD3 R173, R142, 0x480, RZ ;  /* 0x000004808ead7810 */ /* 0x002fe40007ffe0ff */
[----:B------:R-:W-:Y:S01]  /*1ac0*/  SHF.R.S32.HI R26, RZ, 0x1f, R0 ;  /* 0x0000001fff1a7819 */ /* 0x000fe20000011400 */
[----:B------:R-:W-:Y:S01]  /*1ad0*/  IMAD.WIDE.U32 R120, R145, R155, c[0x0][0x208] ;  /* 0x0000820091787625 */ /* 0x000fe200078e009b */
[----:B------:R-:W-:Y:S01]  /*1ae0*/  SHF.L.U32 R158, R154, 0x4, RZ ;  /* 0x000000049a9e7819 */ /* 0x000fe200000006ff */
[----:B------:R0:W3:Y:S01]  /*1af0*/  LDG.E R157, [R118.64] ;  /* 0x00000004769d7981 */ /* 0x0000e2000c1e1900 */
[----:B------:R-:W-:-:S02]  /*1b00*/  IADD3.X R89, R164, c[0x0][0x18c], RZ, P0, !PT ;  /* 0x00006300a4597a10 */ /* 0x000fc400007fe4ff */
[----:B------:R-:W-:Y:S01]  /*1b10*/  IADD3 R96, P0, R160, c[0x0][0x188], RZ ;  /* 0x00006200a0607a10 */ /* 0x000fe20007f1e0ff */
[-C--:B------:R-:W-:Y:S01]  /*1b20*/  IMAD.WIDE.U32 R128, R149, R155.reuse, c[0x0][0x208] ;  /* 0x0000820095807625 */ /* 0x080fe200078e009b */
[----:B------:R-:W-:Y:S01]  /*1b30*/  SHF.L.U32 R30, R171, 0x4, RZ ;  /* 0x00000004ab1e7819 */ /* 0x000fe200000006ff */
[----:B------:R-:W3:Y:S01]  /*1b40*/  LDG.E.128 R120, [R120.64] ;  /* 0x0000000478787981 */ /* 0x000ee2000c1e1d00 */
[----:B------:R-:W-:Y:S02]  /*1b50*/  SHF.R.U32.HI R31, RZ, 0x1c, R154 ;  /* 0x0000001cff1f7819 */ /* 0x000fe4000001169a */
[----:B------:R-:W-:Y:S01]  /*1b60*/  IADD3 R100, P1, R158, c[0x0][0x188], RZ ;  /* 0x000062009e647a10 */ /* 0x000fe20007f3e0ff */
[----:B------:R-:W3:Y:S01]  /*1b70*/  LDG.E.128 R88, [R88.64] ;  /* 0x0000000458587981 */ /* 0x000ee2000c1e1d00 */
[----:B------:R-:W-:Y:S02]  /*1b80*/  IADD3.X R97, R159, c[0x0][0x18c], RZ, P0, !PT ;  /* 0x000063009f617a10 */ /* 0x000fe400007fe4ff */
[----:B------:R-:W-:Y:S01]  /*1b90*/  SHF.R.U32.HI R28, RZ, 0x1c, R171 ;  /* 0x0000001cff1c7819 */ /* 0x000fe200000116ab */
[----:B------:R-:W-:Y:S01]  /*1ba0*/  IMAD.WIDE.U32 R136, R153, R155, c[0x0][0x208] ;  /* 0x0000820099887625 */ /* 0x000fe200078e009b */
[----:B------:R-:W-:Y:S01]  /*1bb0*/  IADD3 R104, P0, R30, c[0x0][0x188], RZ ;  /* 0x000062001e687a10 */ /* 0x000fe20007f1e0ff */
[----:B------:R-:W3:Y:S01]  /*1bc0*/  LDG.E.128 R128, [R128.64] ;  /* 0x0000000480807981 */ /* 0x000ee2000c1e1d00 */
[----:B------:R-:W-:-:S02]  /*1bd0*/  IADD3.X R101, R31, c[0x0][0x18c], RZ, P1, !PT ;  /* 0x000063001f657a10 */ /* 0x000fc40000ffe4ff */
[----:B------:R-:W-:Y:S01]  /*1be0*/  IADD3.X R105, R28, c[0x0][0x18c], RZ, P0, !PT ;  /* 0x000063001c697a10 */ /* 0x000fe200007fe4ff */
[----:B------:R-:W3:Y:S04]  /*1bf0*/  LDG.E.128 R96, [R96.64] ;  /* 0x0000000460607981 */ /* 0x000ee8000c1e1d00 */
[----:B------:R-:W3:Y:S04]  /*1c00*/  LDG.E.128 R100, [R100.64] ;  /* 0x0000000464647981 */ /* 0x000ee8000c1e1d00 */
[----:B------:R-:W3:Y:S01]  /*1c10*/  LDG.E.128 R104, [R104.64] ;  /* 0x0000000468687981 */ /* 0x000ee2000c1e1d00 */
[----:B------:R-:W-:-:S02]  /*1c20*/  SHF.L.U32 R27, R175, 0x4, RZ ;  /* 0x00000004af1b7819 */ /* 0x000fc400000006ff */
[----:B------:R-:W-:Y:S01]  /*1c30*/  SHF.R.U32.HI R29, RZ, 0x1c, R175 ;  /* 0x0000001cff1d7819 */ /* 0x000fe200000116af */
[----:B------:R-:W-:Y:S01]  /*1c40*/  IMAD.WIDE.U32 R116, R142, R155, c[0x0][0x208] ;  /* 0x000082008e747625 */ /* 0x000fe200078e009b */
[----:B------:R-:W-:Y:S01]  /*1c50*/  IADD3 R108, P1, R27, c[0x0][0x188], RZ ;  /* 0x000062001b6c7a10 */ /* 0x000fe20007f3e0ff */
[----:B------:R-:W3:Y:S03]  /*1c60*/  LDG.E.128 R136, [R136.64] ;  /* 0x0000000488887981 */ /* 0x000ee6000c1e1d00 */
[----:B------:R-:W-:Y:S01]  /*1c70*/  IADD3.X R109, R29, c[0x0][0x18c], RZ, P1, !PT ;  /* 0x000063001d6d7a10 */ /* 0x000fe20000ffe4ff */
[----:B0-----:R-:W3:Y:S01]  /*1c80*/  LDG.E.128 R116, [R116.64] ;  /* 0x0000000474747981 */ /* 0x001ee2000c1e1d00 */
[----:B------:R-:W-:Y:S02]  /*1c90*/  ISETP.NE.U32.AND P1, PT, RZ, c[0x0][0x1c0], PT ;  /* 0x00007000ff007a0c */ /* 0x000fe40003f25070 */
[----:B------:R-:W-:-:S02]  /*1ca0*/  SHF.L.U32 R156, R173, 0x4, RZ ;  /* 0x00000004ad9c7819 */ /* 0x000fc400000006ff */
[----:B------:R-:W-:Y:S01]  /*1cb0*/  ISETP.NE.AND.EX P1, PT, RZ, c[0x0][0x1c4], PT, P1 ;  /* 0x00007100ff007a0c */ /* 0x000fe20003f25310 */
[----:B------:R-:W3:Y:S01]  /*1cc0*/  LDG.E.128 R108, [R108.64] ;  /* 0x000000046c6c7981 */ /* 0x000ee2000c1e1d00 */
[----:B------:R-:W-:Y:S02]  /*1cd0*/  SHF.R.U32.HI R25, RZ, 0x1c, R173 ;  /* 0x0000001cff197819 */ /* 0x000fe400000116ad */
[----:B------:R-:W-:-:S04]  /*1ce0*/  IADD3 R112, P0, R156, c[0x0][0x188], RZ ;  /* 0x000062009c707a10 */ /* 0x000fc80007f1e0ff */
[----:B------:R-:W-:Y:S02]  /*1cf0*/  IADD3.X R113, R25, c[0x0][0x18c], RZ, P0, !PT ;  /* 0x0000630019717a10 */ /* 0x000fe400007fe4ff */
[----:B------:R-:W-:-:S03]  /*1d00*/  ISETP.NE.U32.AND P0, PT, RZ, c[0x0][0x218], PT ;  /* 0x00008600ff007a0c */ /* 0x000fc60003f05070 */
[C---:B------:R-:W-:Y:S01]  /*1d10*/  @P1 LEA R140, P2, R0.reuse, c[0x0][0x1c0], 0x2 ;  /* 0x00007000008c1a11 */ /* 0x040fe200078410ff */
[----:B------:R-:W3:Y:S01]  /*1d20*/  LDG.E.128 R112, [R112.64] ;  /* 0x0000000470707981 */ /* 0x000ee2000c1e1d00 */
[----:B------:R-:W-:Y:S02]  /*1d30*/  ISETP.NE.AND.EX P0, PT, RZ, c[0x0][0x21c], PT, P0 ;  /* 0x00008700ff007a0c */ /* 0x000fe40003f05300 */
[----:B------:R-:W-:Y:S02]  /*1d40*/  @P1 LEA.HI.X R141, R0, c[0x0][0x1c4], R26, 0x2, P2 ;  /* 0x00007100008d1a11 */ /* 0x000fe400010f141a */
[----:B------:R-:W-:-:S06]  /*1d50*/  MOV R26, 0x3f800000 ;  /* 0x3f800000001a7802 */ /* 0x000fcc0000000f00 */
[----:B------:R0:W5:Y:S03]  /*1d60*/  @P1 LDG.E R26, [R140.64] ;  /* 0x000000048c1a1981 */ /* 0x000166000c1e1900 */
        /* <DEDUP_REMOVED lines=32> */
[----:B--2---:R-:W-:Y:S01]  /*1f70*/  FSEL R217, R172, RZ, !P0 ;  /* 0x000000ffacd97208 */ /* 0x004fe20004000000 */
[-C--:B------:R-:W-:Y:S02]  /*1f80*/  IMAD.WIDE.U32 R124, R146, R155.reuse, c[0x0][0x208] ;  /* 0x00008200927c7625 */ /* 0x080fe400078e009b */
[----:B------:R-:W2:Y:S02]  /*1f90*/  LDG.E.128 R144, [R144.64] ;  /* 0x0000000490907981 */ /* 0x000ea4000c1e1d00 */
[-C--:B-1----:R-:W-:Y:S02]  /*1fa0*/  IMAD.WIDE.U32 R152, R173, R155.reuse, c[0x0][0x208] ;  /* 0x00008200ad987625 */ /* 0x082fe400078e009b */
[----:B------:R-:W2:Y:S02]  /*1fb0*/  LDG.E.128 R124, [R124.64] ;  /* 0x000000047c7c7981 */ /* 0x000ea4000c1e1d00 */
[----:B------:R-:W-:-:S04]  /*1fc0*/  IMAD.WIDE.U32 R148, R175, R155, c[0x0][0x208] ;  /* 0x00008200af947625 */ /* 0x000fc800078e009b */
[C---:B----4-:R-:W-:Y:S02]  /*1fd0*/  FADD.FTZ R171, -R217.reuse, R95 ;  /* 0x0000005fd9ab7221 */ /* 0x050fe40000010100 */
[----:B------:R-:W4:Y:S01]  /*1fe0*/  LDL R95, [R1+0x1e4] ;  /* 0x0001e400015f7983 */ /* 0x000f220000100800 */
[C---:B------:R-:W-:Y:S02]  /*1ff0*/  FADD.FTZ R172, -R217.reuse, R93 ;  /* 0x0000005dd9ac7221 */ /* 0x040fe40000010100 */
[C---:B------:R-:W-:Y:S01]  /*2000*/  FADD.FTZ R173, -R217.reuse, R92 ;  /* 0x0000005cd9ad7221 */ /* 0x040fe20000010100 */
[----:B------:R-:W2:Y:S01]  /*2010*/  LDL R93, [R1+0x1e0] ;  /* 0x0001e000015d7983 */ /* 0x000ea20000100800 */
[----:B---3--:R-:W-:-:S03]  /*2020*/  FADD.FTZ R189, -R217, R87 ;  /* 0x00000057d9bd7221 */ /* 0x008fc60000010100 */
[----:B------:R-:W3:Y:S01]  /*2030*/  LDL R92, [R1+0x1d4] ;  /* 0x0001d400015c7983 */ /* 0x000ee20000100800 */
[C---:B------:R-:W-:Y:S02]  /*2040*/  FADD.FTZ R204, -R217.reuse, R82 ;  /* 0x00000052d9cc7221 */ /* 0x040fe40000010100 */
[C---:B------:R-:W-:Y:S02]  /*2050*/  FADD.FTZ R237, -R217.reuse, R97 ;  /* 0x00000061d9ed7221 */ /* 0x040fe40000010100 */
[C---:B------:R-:W-:Y:S01]  /*2060*/  FADD.FTZ R238, -R217.reuse, R96 ;  /* 0x00000060d9ee7221 */ /* 0x040fe20000010100 */
[----:B------:R-:W3:Y:S01]  /*2070*/  LDL R97, [R1+0x1d0] ;  /* 0x0001d00001617983 */ /* 0x000ee20000100800 */
[----:B------:R-:W-:-:S03]  /*2080*/  FADD.FTZ R87, -R217, R101 ;  /* 0x00000065d9577221 */ /* 0x000fc60000010100 */
[----:B------:R-:W3:Y:S01]  /*2090*/  LDL R96, [R1+0x1c4] ;  /* 0x0001c40001607983 */ /* 0x000ee20000100800 */
[----:B------:R-:W-:-:S03]  /*20a0*/  FADD.FTZ R82, -R217, R106 ;  /* 0x0000006ad9527221 */ /* 0x000fc60000010100 */
[----:B------:R-:W3:Y:S04]  /*20b0*/  LDL R101, [R1+0x1c0] ;  /* 0x0001c00001657983 */ /* 0x000ee80000100800 */
[----:B------:R-:W3:Y:S01]  /*20c0*/  LDL R106, [R1+0x1b0] ;  /* 0x0001b000016a7983 */ /* 0x000ee20000100800 */
[----:B------:R-:W-:-:S03]  /*20d0*/  FADD.FTZ R175, -R217, R90 ;  /* 0x0000005ad9af7221 */ /* 0x000fc60000010100 */
[----:B------:R-:W3:Y:S01]  /*20e0*/  LDL R90, [R1+0x1dc] ;  /* 0x0001dc00015a7983 */ /* 0x000ee20000100800 */
        /* <DEDUP_REMOVED lines=15> */
[----:B------:R-:W3:Y:S01]  /*21e0*/  LDL R91, [R1+0x1d8] ;  /* 0x0001d800015b7983 */ /* 0x000ee20000100800 */
[C---:B------:R-:W-:Y:S02]  /*21f0*/  FADD.FTZ R236, -R217.reuse, R98 ;  /* 0x00000062d9ec7221 */ /* 0x040fe40000010100 */
[C---:B------:R-:W-:Y:S01]  /*2200*/  FADD.FTZ R235, -R217.reuse, R99 ;  /* 0x00000063d9eb7221 */ /* 0x040fe20000010100 */
[----:B------:R-:W3:Y:S01]  /*2210*/  LDL R98, [R1+0x1bc] ;  /* 0x0001bc0001627983 */ /* 0x000ee20000100800 */
[----:B------:R-:W-:-:S02]  /*2220*/  FADD.FTZ R234, -R217, R100 ;  /* 0x00000064d9ea7221 */ /* 0x000fc40000010100 */
[C---:B------:R-:W-:Y:S01]  /*2230*/  FADD.FTZ R86, -R217.reuse, R102 ;  /* 0x00000066d9567221 */ /* 0x040fe20000010100 */
[----:B------:R-:W3:Y:S01]  /*2240*/  LDL R94, [R1+0x1cc] ;  /* 0x0001cc00015e7983 */ /* 0x000ee20000100800 */
        /* <DEDUP_REMOVED lines=16> */
[----:B------:R-:W-:Y:S01]  /*2350*/  IMAD.WIDE.U32 R132, R150, R155, c[0x0][0x208] ;  /* 0x0000820096847625 */ /* 0x000fe200078e009b */
[----:B------:R-:W3:Y:S03]  /*2360*/  LDL R104, [R1+0x19c] ;  /* 0x00019c0001687983 */ /* 0x000ee60000100800 */
[----:B------:R-:W-:Y:S01]  /*2370*/  FMUL.FTZ R111, R157, R219 ;  /* 0x000000db9d6f7220 */ /* 0x000fe20000410000 */
[----:B------:R-:W3:Y:S04]  /*2380*/  LDL R113, [R1+0x1a4] ;  /* 0x0001a40001717983 */ /* 0x000ee80000100800 */
[----:B------:R-:W3:Y:S04]  /*2390*/  LDG.E.128 R132, [R132.64] ;  /* 0x0000000484847981 */ /* 0x000ee8000c1e1d00 */
[----:B------:R-:W3:Y:S01]  /*23a0*/  LDL R105, [R1+0x194] ;  /* 0x0001940001697983 */ /* 0x000ee20000100800 */
[----:B------:R-:W-:-:S03]  /*23b0*/  IMAD.WIDE.U32 R140, R154, R155, c[0x0][0x208] ;  /* 0x000082009a8c7625 */ /* 0x000fc600078e009b */
[----:B------:R-:W3:Y:S01]  /*23c0*/  LDL R114, [R1+0x18c] ;  /* 0x00018c0001727983 */ /* 0x000ee20000100800 */
[----:B------:R-:W-:Y:S02]  /*23d0*/  FMUL.FTZ R88, R157, R221 ;  /* 0x000000dd9d587220 */ /* 0x000fe40000410000 */
[C---:B------:R-:W-:Y:S01]  /*23e0*/  FADD.FTZ R201, R117.reuse, R201 ;  /* 0x000000c975c97221 */ /* 0x040fe20000010000 */
[----:B------:R-:W3:Y:S01]  /*23f0*/  LDG.E.128 R140, [R140.64] ;  /* 0x000000048c8c7981 */ /* 0x000ee2000c1e1d00 */
[----:B------:R-:W-:-:S03]  /*2400*/  FFMA.FTZ R24, R117, R88, R24 ;  /* 0x0000005875187223 */ /* 0x000fc60000010018 */
[----:B------:R-:W3:Y:S01]  /*2410*/  LDL R115, [R1+0x188] ;  /* 0x0001880001737983 */ /* 0x000ee20000100800 */
[C---:B------:R-:W-:Y:S02]  /*2420*/  FMUL.FTZ R89, R157.reuse, R220 ;  /* 0x000000dc9d597220 */ /* 0x040fe40000410000 */
[C---:B------:R-:W-:Y:S01]  /*2430*/  FADD.FTZ R208, R118.reuse, R208 ;  /* 0x000000d076d07221 */ /* 0x040fe20000010000 */
[----:B------:R-:W3:Y:S01]  /*2440*/  LDL R100, [R1+0x1b4] ;  /* 0x0001b40001647983 */ /* 0x000ee20000100800 */
[----:B------:R-:W-:Y:S02]  /*2450*/  FFMA.FTZ R21, R118, R111, R21 ;  /* 0x0000006f76157223 */ /* 0x000fe40000010015 */
[C---:B------:R-:W-:Y:S01]  /*2460*/  FMUL.FTZ R171, R157.reuse, R171 ;  /* 0x000000ab9dab7220 */ /* 0x040fe20000410000 */
[----:B------:R-:W3:Y:S01]  /*2470*/  LDG.E.128 R148, [R148.64] ;  /* 0x0000000494947981 */ /* 0x000ee2000c1e1d00 */
[----:B------:R-:W-:Y:S02]  /*2480*/  FMUL.FTZ R203, R157, R203 ;  /* 0x000000cb9dcb7220 */ /* 0x000fe40000410000 */
[----:B------:R-:W-:Y:S01]  /*2490*/  FADD.FTZ R211, R123, R211 ;  /* 0x000000d37bd37221 */ /* 0x000fe20000010000 */
[----:B------:R-:W3:Y:S01]  /*24a0*/  LDG.E.128 R152, [R152.64] ;  /* 0x0000000498987981 */ /* 0x000ee2000c1e1d00 */
[----:B----4-:R-:W-:-:S03]  /*24b0*/  FMUL.FTZ R217, R95, R116 ;  /* 0x000000745fd97220 */ /* 0x010fc60000410000 */
[----:B------:R-:W4:Y:S01]  /*24c0*/  LDL R95, [R1+0x1c8] ;  /* 0x0001c800015f7983 */ /* 0x000f220000100800 */
[----:B--2---:R-:W-:-:S03]  /*24d0*/  FMUL.FTZ R219, R93, R117 ;  /* 0x000000755ddb7220 */ /* 0x004fc60000410000 */
[----:B------:R-:W2:Y:S01]  /*24e0*/  LDL R117, [R1+0x184] ;  /* 0x0001840001757983 */ /* 0x000ea20000100800 */
[----:B---3--:R-:W-:Y:S02]  /*24f0*/  FMUL.FTZ R93, R92, R120 ;  /* 0x000000785c5d7220 */ /* 0x008fe40000410000 */
[----:B------:R-:W-:Y:S02]  /*2500*/  FMUL.FTZ R92, R157, R204 ;  /* 0x000000cc9d5c7220 */ /* 0x000fe40000410000 */
[----:B------:R-:W-:Y:S02]  /*2510*/  FMUL.FTZ R204, R97, R121 ;  /* 0x0000007961cc7220 */ /* 0x000fe40000410000 */
[----:B------:R-:W-:Y:S02]  /*2520*/  FMUL.FTZ R97, R96, R124 ;  /* 0x0000007c60617220 */ /* 0x000fe40000410000 */
[----:B------:R-:W-:Y:S02]  /*2530*/  FMUL.FTZ R96, R157, R190 ;  /* 0x000000be9d607220 */ /* 0x000fe40000410000 */
[----:B------:R-:W-:-:S02]  /*2540*/  FMUL.FTZ R190, R101, R125 ;  /* 0x0000007d65be7220 */ /* 0x000fc40000410000 */
[----:B------:R-:W-:Y:S02]  /*2550*/  FMUL.FTZ R101, R157, R175 ;  /* 0x000000af9d657220 */ /* 0x000fe40000410000 */
[----:B------:R-:W-:Y:S02]  /*2560*/  FMUL.FTZ R175, R106, R129 ;  /* 0x000000816aaf7220 */ /* 0x000fe40000410000 */
[----:B------:R-:W3:Y:S01]  /*2570*/  LDL R106, [R1+0x190] ;  /* 0x00019000016a7983 */ /* 0x000ee20000100800 */
[----:B------:R-:W-:-:S03]  /*2580*/  FMUL.FTZ R220, R90, R118 ;  /* 0x000000765adc7220 */ /* 0x000fc60000410000 */
[----:B------:R-:W2:Y:S01]  /*2590*/  LDL R118, [R1+0x180] ;  /* 0x0001800001767983 */ /* 0x000ea20000100800 */
[----:B------:R-:W-:Y:S02]  /*25a0*/  FMUL.FTZ R90, R157, R206 ;  /* 0x000000ce9d5a7220 */ /* 0x000fe40000410000 */
[----:B------:R-:W-:Y:S02]  /*25b0*/  FFMA.FTZ R18, R123, R203, R18 ;  /* 0x000000cb7b127223 */ /* 0x000fe40000010012 */
[----:B------:R-:W-:Y:S02]  /*25c0*/  FADD.FTZ R231, R136, R231 ;  /* 0x000000e788e77221 */ /* 0x000fe40000010000 */
[----:B------:R-:W-:Y:S02]  /*25d0*/  FMUL.FTZ R218, R157, R218 ;  /* 0x000000da9dda7220 */ /* 0x000fe40000410000 */
[----:B------:R-:W-:Y:S02]  /*25e0*/  FADD.FTZ R230, R137, R230 ;  /* 0x000000e689e67221 */ /* 0x000fe40000010000 */
[----:B------:R-:W-:-:S02]  /*25f0*/  FMUL.FTZ R221, R91, R119 ;  /* 0x000000775bdd7220 */ /* 0x000fc40000410000 */
[C---:B------:R-:W-:Y:S02]  /*2600*/  FMUL.FTZ R91, R157.reuse, R205 ;  /* 0x000000cd9d5b7220 */ /* 0x040fe40000410000 */
[----:B------:R-:W-:Y:S02]  /*2610*/  FMUL.FTZ R205, R94, R122 ;  /* 0x0000007a5ecd7220 */ /* 0x000fe40000410000 */
[----:B------:R-:W-:Y:S02]  /*2620*/  FMUL.FTZ R94, R157, R192 ;  /* 0x000000c09d5e7220 */ /* 0x000fe40000410000 */
[----:B------:R-:W-:Y:S02]  /*2630*/  FMUL.FTZ R192, R99, R127 ;  /* 0x0000007f63c07220 */ /* 0x000fe40000410000 */
[----:B------:R-:W-:Y:S02]  /*2640*/  FMUL.FTZ R99, R157, R177 ;  /* 0x000000b19d637220 */ /* 0x000fe40000410000 */
[----:B------:R-:W-:-:S02]  /*2650*/  FMUL.FTZ R177, R102, R130 ;  /* 0x0000008266b17220 */ /* 0x000fc40000410000 */
[----:B------:R-:W-:Y:S02]  /*2660*/  FMUL.FTZ R102, R157, R173 ;  /* 0x000000ad9d667220 */ /* 0x000fe40000410000 */
[C---:B------:R-:W-:Y:S02]  /*2670*/  FADD.FTZ R228, R135.reuse, R228 ;  /* 0x000000e487e47221 */ /* 0x040fe40000010000 */
[----:B------:R-:W-:Y:S02]  /*2680*/  FFMA.FTZ R6, R135, R171, R6 ;  /* 0x000000ab87067223 */ /* 0x000fe40000010006 */
[----:B------:R-:W-:Y:S02]  /*2690*/  FMUL.FTZ R135, R107, R135 ;  /* 0x000000876b877220 */ /* 0x000fe40000410000 */
[----:B------:R-:W-:Y:S02]  /*26a0*/  FFMA.FTZ R107, R89, R217, RZ ;  /* 0x000000d9596b7223 */ /* 0x000fe400000100ff */
[----:B------:R-:W-:-:S02]  /*26b0*/  FMUL.FTZ R173, R104, R134 ;  /* 0x0000008668ad7220 */ /* 0x000fc40000410000 */
[----:B------:R-:W-:Y:S02]  /*26c0*/  FMUL.FTZ R104, R157, R238 ;  /* 0x000000ee9d687220 */ /* 0x000fe40000410000 */
[----:B------:R-:W-:Y:S02]  /*26d0*/  FFMA.FTZ R107, R88, R219, R107 ;  /* 0x000000db586b7223 */ /* 0x000fe4000001006b */
[----:B------:R-:W-:Y:S02]  /*26e0*/  FFMA.FTZ R3, R136, R104, R3 ;  /* 0x0000006888037223 */ /* 0x000fe40000010003 */
[----:B------:R-:W-:Y:S02]  /*26f0*/  FMUL.FTZ R136, R105, R136 ;  /* 0x0000008869887220 */ /* 0x000fe40000410000 */
[----:B------:R-:W-:-:S04]  /*2700*/  FMUL.FTZ R105, R157, R237 ;  /* 0x000000ed9d697220 */ /* 0x000fc80000410000 */
[----:B------:R-:W-:Y:S02]  /*2710*/  FFMA.FTZ R4, R137, R105, R4 ;  /* 0x0000006989047223 */ /* 0x000fe40000010004 */
[C---:B------:R-:W-:Y:S02]  /*2720*/  FADD.FTZ R202, R116.reuse, R202 ;  /* 0x000000ca74ca7221 */ /* 0x040fe40000010000 */
[----:B------:R-:W-:Y:S02]  /*2730*/  FFMA.FTZ R23, R116, R89, R23 ;  /* 0x0000005974177223 */ /* 0x000fe40000010017 */
[----:B------:R-:W-:Y:S01]  /*2740*/  FADD.FTZ R233, R138, R233 ;  /* 0x000000e98ae97221 */ /* 0x000fe20000010000 */
[----:B------:R-:W2:Y:S01]  /*2750*/  LDL R116, [R1+0x178] ;  /* 0x0001780001747983 */ /* 0x000ea20000100800 */
[C---:B------:R-:W-:Y:S02]  /*2760*/  FADD.FTZ R207, R119.reuse, R207 ;  /* 0x000000cf77cf7221 */ /* 0x040fe40000010000 */
[----:B------:R-:W-:-:S02]  /*2770*/  FFMA.FTZ R22, R119, R218, R22 ;  /* 0x000000da77167223 */ /* 0x000fc40000010016 */
[----:B------:R-:W2:Y:S01]  /*2780*/  LDL R119, [R1+0x17c] ;  /* 0x00017c0001777983 */ /* 0x000ea20000100800 */
[----:B------:R-:W-:Y:S02]  /*2790*/  FADD.FTZ R240, R140, R240 ;  /* 0x000000f08cf07221 */ /* 0x000fe40000010000 */
[----:B------:R-:W-:Y:S02]  /*27a0*/  FADD.FTZ R232, R139, R232 ;  /* 0x000000e88be87221 */ /* 0x000fe40000010000 */
[----:B------:R-:W-:Y:S02]  /*27b0*/  FADD.FTZ R239, R141, R239 ;  /* 0x000000ef8def7221 */ /* 0x000fe40000010000 */
[----:B----4-:R-:W-:Y:S02]  /*27c0*/  FMUL.FTZ R206, R95, R123 ;  /* 0x0000007b5fce7220 */ /* 0x010fe40000410000 */
[----:B------:R-:W-:Y:S02]  /*27d0*/  FMUL.FTZ R95, R157, R191 ;  /* 0x000000bf9d5f7220 */ /* 0x000fe40000410000 */
[----:B------:R-:W-:-:S02]  /*27e0*/  FMUL.FTZ R191, R98, R126 ;  /* 0x0000007e62bf7220 */ /* 0x000fc40000410000 */
[----:B------:R-:W-:Y:S02]  /*27f0*/  FMUL.FTZ R98, R157, R178 ;  /* 0x000000b29d627220 */ /* 0x000fe40000410000 */
[----:B------:R-:W-:Y:S02]  /*2800*/  FMUL.FTZ R178, R103, R131 ;  /* 0x0000008367b27220 */ /* 0x000fe40000410000 */
[----:B------:R-:W-:Y:S02]  /*2810*/  FMUL.FTZ R103, R157, R172 ;  /* 0x000000ac9d677220 */ /* 0x000fe40000410000 */
[----:B------:R-:W-:Y:S02]  /*2820*/  FMUL.FTZ R172, R112, R133 ;  /* 0x0000008570ac7220 */ /* 0x000fe40000410000 */
[----:B------:R-:W-:-:S04]  /*2830*/  FADD.FTZ R112, RZ, R217 ;  /* 0x000000d9ff707221 */ /* 0x000fc80000010000 */
        /* <DEDUP_REMOVED lines=13> */
[----:B---3--:R-:W-:Y:S02]  /*2910*/  FMUL.FTZ R137, R106, R137 ;  /* 0x000000896a897220 */ /* 0x008fe40000410000 */
[----:B------:R-:W-:-:S04]  /*2920*/  FMUL.FTZ R106, R157, R236 ;  /* 0x000000ec9d6a7220 */ /* 0x000fc80000410000 */
[----:B------:R-:W-:Y:S02]  /*2930*/  FFMA.FTZ R179, R138, R106, R179 ;  /* 0x0000006a8ab37223 */ /* 0x000fe400000100b3 */
[----:B------:R-:W-:Y:S02]  /*2940*/  FMUL.FTZ R138, R114, R138 ;  /* 0x0000008a728a7220 */ /* 0x000fe40000410000 */
[----:B------:R-:W-:Y:S02]  /*2950*/  FFMA.FTZ R114, R91, R204, R112 ;  /* 0x000000cc5b727223 */ /* 0x000fe40000010070 */
[----:B------:R-:W-:-:S04]  /*2960*/  FMUL.FTZ R112, R157, R234 ;  /* 0x000000ea9d707220 */ /* 0x000fc80000410000 */
[----:B------:R-:W-:Y:S02]  /*2970*/  FFMA.FTZ R181, R140, R112, R181 ;  /* 0x000000708cb57223 */ /* 0x000fe400000100b5 */
[----:B--2---:R-:W-:Y:S02]  /*2980*/  FMUL.FTZ R140, R117, R140 ;  /* 0x0000008c758c7220 */ /* 0x004fe40000410000 */
[----:B------:R-:W2:Y:S01]  /*2990*/  LDL R117, [R1+0x174] ;  /* 0x0001740001757983 */ /* 0x000ea20000100800 */
[----:B------:R-:W-:Y:S02]  /*29a0*/  FFMA.FTZ R115, R92, R205, R114 ;  /* 0x000000cd5c737223 */ /* 0x000fe40000010072 */
[----:B------:R-:W-:Y:S02]  /*29b0*/  FADD.FTZ R114, R113, R206 ;  /* 0x000000ce71727221 */ /* 0x000fe40000010000 */
[----:B------:R-:W-:-:S04]  /*29c0*/  FMUL.FTZ R113, R157, R87 ;  /* 0x000000579d717220 */ /* 0x000fc80000410000 */
[----:B------:R-:W-:Y:S02]  /*29d0*/  FFMA.FTZ R180, R141, R113, R180 ;  /* 0x000000718db47223 */ /* 0x000fe400000100b4 */
[----:B------:R-:W-:Y:S02]  /*29e0*/  FMUL.FTZ R141, R118, R141 ;  /* 0x0000008d768d7220 */ /* 0x000fe40000410000 */
[----:B------:R-:W3:Y:S01]  /*29f0*/  LDL R118, [R1+0x170] ;  /* 0x0001700001767983 */ /* 0x000ee20000100800 */
[----:B------:R-:W-:Y:S02]  /*2a00*/  FFMA.FTZ R115, R203, R206, R115 ;  /* 0x000000cecb737223 */ /* 0x000fe40000010073 */
[----:B------:R-:W-:Y:S02]  /*2a10*/  FADD.FTZ R87, R114, R97 ;  /* 0x0000006172577221 */ /* 0x000fe40000010000 */
[----:B------:R-:W-:Y:S02]  /*2a20*/  FFMA.FTZ R115, R94, R97, R115 ;  /* 0x000000615e737223 */ /* 0x000fe40000010073 */
[----:B------:R-:W-:-:S02]  /*2a30*/  FADD.FTZ R87, R87, R190 ;  /* 0x000000be57577221 */ /* 0x000fc40000010000 */
[----:B------:R-:W-:Y:S02]  /*2a40*/  FFMA.FTZ R115, R95, R190, R115 ;  /* 0x000000be5f737223 */ /* 0x000fe40000010073 */
[----:B------:R-:W-:Y:S02]  /*2a50*/  FMUL.FTZ R114, R157, R86 ;  /* 0x000000569d727220 */ /* 0x000fe40000410000 */
[----:B------:R-:W-:Y:S02]  /*2a60*/  FADD.FTZ R86, R87, R191 ;  /* 0x000000bf57567221 */ /* 0x000fe40000010000 */
[----:B------:R-:W-:Y:S02]  /*2a70*/  FMUL.FTZ R189, R157, R189 ;  /* 0x000000bd9dbd7220 */ /* 0x000fe40000410000 */
[----:B------:R-:W-:Y:S02]  /*2a80*/  FFMA.FTZ R87, R96, R191, R115 ;  /* 0x000000bf60577223 */ /* 0x000fe40000010073 */
[----:B------:R-:W-:-:S02]  /*2a90*/  FMUL.FTZ R100, R100, R128 ;  /* 0x0000008064647220 */ /* 0x000fc40000410000 */
[----:B------:R-:W-:Y:S02]  /*2aa0*/  FADD.FTZ R86, R86, R192 ;  /* 0x000000c056567221 */ /* 0x000fe40000010000 */
[----:B------:R-:W-:Y:S02]  /*2ab0*/  FFMA.FTZ R87, R189, R192, R87 ;  /* 0x000000c0bd577223 */ /* 0x000fe40000010057 */
[----:B------:R-:W-:Y:S02]  /*2ac0*/  FMUL.FTZ R115, R157, R85 ;  /* 0x000000559d737220 */ /* 0x000fe40000410000 */
[----:B------:R-:W-:Y:S02]  /*2ad0*/  FADD.FTZ R85, R86, R100 ;  /* 0x0000006456557221 */ /* 0x000fe40000010000 */
[----:B------:R-:W-:Y:S02]  /*2ae0*/  FFMA.FTZ R86, R98, R100, R87 ;  /* 0x0000006462567223 */ /* 0x000fe40000010057 */
[----:B------:R-:W-:Y:S01]  /*2af0*/  FADD.FTZ R85, R85, R175 ;  /* 0x000000af55557221 */ /* 0x000fe20000010000 */
[----:B------:R-:W4:Y:S01]  /*2b00*/  LDL R87, [R1+0x168] ;  /* 0x0001680001577983 */ /* 0x000f220000100800 */
[----:B------:R-:W-:-:S02]  /*2b10*/  FADD.FTZ R241, R143, R241 ;  /* 0x000000f18ff17221 */ /* 0x000fc40000010000 */
[----:B------:R-:W-:Y:S02]  /*2b20*/  FFMA.FTZ R182, R143, R115, R182 ;  /* 0x000000738fb67223 */ /* 0x000fe400000100b6 */
[----:B------:R-:W-:Y:S02]  /*2b30*/  FFMA.FTZ R86, R99, R175, R86 ;  /* 0x000000af63567223 */ /* 0x000fe40000010056 */
[----:B------:R-:W-:Y:S02]  /*2b40*/  FMUL.FTZ R176, R157, R176 ;  /* 0x000000b09db07220 */ /* 0x000fe40000410000 */
[C---:B------:R-:W-:Y:S02]  /*2b50*/  FADD.FTZ R242, R142.reuse, R242 ;  /* 0x000000f28ef27221 */ /* 0x040fe40000010000 */
[----:B------:R-:W-:Y:S02]  /*2b60*/  FFMA.FTZ R183, R142, R114, R183 ;  /* 0x000000728eb77223 */ /* 0x000fe400000100b7 */
[----:B------:R-:W-:-:S02]  /*2b70*/  FADD.FTZ R244, R144, R244 ;  /* 0x000000f490f47221 */ /* 0x000fc40000010000 */
[----:B------:R-:W-:Y:S02]  /*2b80*/  FMUL.FTZ R170, R157, R170 ;  /* 0x000000aa9daa7220 */ /* 0x000fe40000410000 */
[----:B------:R-:W-:Y:S02]  /*2b90*/  FADD.FTZ R243, R145, R243 ;  /* 0x000000f391f37221 */ /* 0x000fe40000010000 */
[----:B------:R-:W-:Y:S02]  /*2ba0*/  FMUL.FTZ R143, R116, R143 ;  /* 0x0000008f748f7220 */ /* 0x000fe40000410000 */
[----:B------:R-:W-:Y:S02]  /*2bb0*/  FMUL.FTZ R116, R157, R84 ;  /* 0x000000549d747220 */ /* 0x000fe40000410000 */
[----:B------:R-:W-:Y:S02]  /*2bc0*/  FADD.FTZ R84, R85, R177 ;  /* 0x000000b155547221 */ /* 0x000fe40000010000 */
[----:B------:R-:W-:-:S02]  /*2bd0*/  FFMA.FTZ R85, R101, R177, R86 ;  /* 0x000000b165557223 */ /* 0x000fc40000010056 */
[----:B------:R-:W-:Y:S01]  /*2be0*/  FMUL.FTZ R142, R119, R142 ;  /* 0x0000008e778e7220 */ /* 0x000fe20000410000 */
[----:B------:R-:W4:Y:S01]  /*2bf0*/  LDL R86, [R1+0x164] ;  /* 0x0001640001567983 */ /* 0x000f220000100800 */
[----:B------:R-:W-:Y:S02]  /*2c00*/  FADD.FTZ R84, R84, R178 ;  /* 0x000000b254547221 */ /* 0x000fe40000010000 */
[----:B------:R-:W-:Y:S01]  /*2c10*/  FFMA.FTZ R185, R144, R116, R185 ;  /* 0x0000007490b97223 */ /* 0x000fe200000100b9 */
[----:B------:R-:W4:Y:S01]  /*2c20*/  LDL R119, [R1+0x16c] ;  /* 0x00016c0001777983 */ /* 0x000f220000100800 */
[----:B------:R-:W-:Y:S02]  /*2c30*/  FFMA.FTZ R85, R176, R178, R85 ;  /* 0x000000b2b0557223 */ /* 0x000fe40000010055 */
[----:B--2---:R-:W-:Y:S02]  /*2c40*/  FMUL.FTZ R144, R117, R144 ;  /* 0x0000009075907220 */ /* 0x004fe40000410000 */
[----:B------:R-:W-:-:S02]  /*2c50*/  FMUL.FTZ R117, R157, R83 ;  /* 0x000000539d757220 */ /* 0x000fc40000410000 */
[----:B------:R-:W-:Y:S02]  /*2c60*/  FADD.FTZ R83, R84, R123 ;  /* 0x0000007b54537221 */ /* 0x000fe40000010000 */
[----:B------:R-:W-:Y:S02]  /*2c70*/  FFMA.FTZ R84, R102, R123, R85 ;  /* 0x0000007b66547223 */ /* 0x000fe40000010055 */
[----:B------:R-:W-:Y:S01]  /*2c80*/  FADD.FTZ R83, R83, R172 ;  /* 0x000000ac53537221 */ /* 0x000fe20000010000 */
[----:B------:R-:W2:Y:S01]  /*2c90*/  LDL R85, [R1+0x160] ;  /* 0x0001600001557983 */ /* 0x000ea20000100800 */
[----:B------:R-:W-:Y:S02]  /*2ca0*/  FFMA.FTZ R84, R103, R172, R84 ;  /* 0x000000ac67547223 */ /* 0x000fe40000010054 */
[----:B------:R-:W-:Y:S02]  /*2cb0*/  FFMA.FTZ R184, R145, R117, R184 ;  /* 0x0000007591b87223 */ /* 0x000fe400000100b8 */
[----:B---3--:R-:W-:-:S02]  /*2cc0*/  FMUL.FTZ R145, R118, R145 ;  /* 0x0000009176917220 */ /* 0x008fc40000410000 */
[----:B------:R-:W-:Y:S02]  /*2cd0*/  FMUL.FTZ R118, R157, R82 ;  /* 0x000000529d767220 */ /* 0x000fe40000410000 */
[----:B------:R-:W-:Y:S02]  /*2ce0*/  FADD.FTZ R82, R83, R173 ;  /* 0x000000ad53527221 */ /* 0x000fe40000010000 */
[----:B------:R-:W-:Y:S02]  /*2cf0*/  FFMA.FTZ R83, R170, R173, R84 ;  /* 0x000000adaa537223 */ /* 0x000fe40000010054 */
[----:B------:R-:W3:Y:S01]  /*2d00*/  LDL R84, [R1+0x15c] ;  /* 0x00015c0001547983 */ /* 0x000ee20000100800 */
[----:B------:R-:W-:Y:S02]  /*2d10*/  FADD.FTZ R82, R82, R135 ;  /* 0x0000008752527221 */ /* 0x000fe40000010000 */
[C---:B------:R-:W-:Y:S02]  /*2d20*/  FADD.FTZ R246, R146.reuse, R246 ;  /* 0x000000f692f67221 */ /* 0x040fe40000010000 */
[----:B------:R-:W-:-:S02]  /*2d30*/  FFMA.FTZ R187, R146, R118, R187 ;  /* 0x0000007692bb7223 */ /* 0x000fc400000100bb */
[----:B------:R-:W-:Y:S02]  /*2d40*/  FFMA.FTZ R83, R171, R135, R83 ;  /* 0x00000087ab537223 */ /* 0x000fe40000010053 */
[C---:B------:R-:W-:Y:S02]  /*2d50*/  FADD.FTZ R210, R120.reuse, R210 ;  /* 0x000000d278d27221 */ /* 0x040fe40000010000 */
[----:B------:R-:W-:Y:S02]  /*2d60*/  FFMA.FTZ R19, R120, R90, R19 ;  /* 0x0000005a78137223 */ /* 0x000fe40000010013 */
[----:B------:R-:W-:Y:S02]  /*2d70*/  FMUL.FTZ R76, R157, R76 ;  /* 0x0000004c9d4c7220 */ /* 0x000fe40000410000 */
[C---:B------:R-:W-:Y:S02]  /*2d80*/  FADD.FTZ R209, R121.reuse, R209 ;  /* 0x000000d179d17221 */ /* 0x040fe40000010000 */
[----:B------:R-:W-:-:S02]  /*2d90*/  FFMA.FTZ R20, R121, R91, R20 ;  /* 0x0000005b79147223 */ /* 0x000fc40000010014 */
[C---:B------:R-:W-:Y:S02]  /*2da0*/  FMUL.FTZ R120, R157.reuse, R109 ;  /* 0x0000006d9d787220 */ /* 0x040fe40000410000 */
[----:B------:R-:W-:Y:S02]  /*2db0*/  FMUL.FTZ R121, R157, R110 ;  /* 0x0000006e9d797220 */ /* 0x000fe40000410000 */
[----:B------:R-:W-:Y:S02]  /*2dc0*/  FADD.FTZ R245, R147, R245 ;  /* 0x000000f593f57221 */ /* 0x000fe40000010000 */
[C---:B------:R-:W-:Y:S02]  /*2dd0*/  FADD.FTZ R248, R148.reuse, R248 ;  /* 0x000000f894f87221 */ /* 0x040fe40000010000 */
[----:B------:R-:W-:Y:S02]  /*2de0*/  FFMA.FTZ R193, R148, R76, R193 ;  /* 0x0000004c94c17223 */ /* 0x000fe400000100c1 */
[----:B------:R-:W-:-:S02]  /*2df0*/  FADD.FTZ R214, R124, R214 ;  /* 0x000000d67cd67221 */ /* 0x000fc40000010000 */
[----:B------:R-:W-:Y:S02]  /*2e00*/  FFMA.FTZ R15, R124, R94, R15 ;  /* 0x0000005e7c0f7223 */ /* 0x000fe4000001000f */
[C---:B------:R-:W-:Y:S01]  /*2e10*/  FADD.FTZ R247, R149.reuse, R247 ;  /* 0x000000f795f77221 */ /* 0x040fe20000010000 */
[----:B------:R-:W3:Y:S01]  /*2e20*/  LDL R124, [R1+0x158] ;  /* 0x00015800017c7983 */ /* 0x000ee20000100800 */
[----:B------:R-:W-:Y:S02]  /*2e30*/  FFMA.FTZ R188, R149, R120, R188 ;  /* 0x0000007895bc7223 */ /* 0x000fe400000100bc */
[C---:B------:R-:W-:Y:S02]  /*2e40*/  FADD.FTZ R250, R150.reuse, R250 ;  /* 0x000000fa96fa7221 */ /* 0x040fe40000010000 */
[----:B------:R-:W-:Y:S02]  /*2e50*/  FFMA.FTZ R195, R150, R121, R195 ;  /* 0x0000007996c37223 */ /* 0x000fe400000100c3 */
[----:B----4-:R-:W-:-:S02]  /*2e60*/  FMUL.FTZ R146, R119, R146 ;  /* 0x0000009277927220 */ /* 0x010fc40000410000 */
[----:B------:R-:W-:Y:S02]  /*2e70*/  FMUL.FTZ R119, R157, R81 ;  /* 0x000000519d777220 */ /* 0x000fe40000410000 */
[----:B------:R-:W-:Y:S02]  /*2e80*/  FADD.FTZ R81, R82, R136 ;  /* 0x0000008852517221 */ /* 0x000fe40000010000 */
[----:B------:R-:W-:Y:S02]  /*2e90*/  FFMA.FTZ R82, R104, R136, R83 ;  /* 0x0000008868527223 */ /* 0x000fe40000010053 */
[----:B------:R-:W-:Y:S02]  /*2ea0*/  FADD.FTZ R81, R81, R137 ;  /* 0x0000008951517221 */ /* 0x000fe40000010000 */
[----:B------:R-:W-:Y:S02]  /*2eb0*/  FFMA.FTZ R82, R105, R137, R82 ;  /* 0x0000008969527223 */ /* 0x000fe40000010052 */
[----:B------:R-:W-:-:S02]  /*2ec0*/  FFMA.FTZ R186, R147, R119, R186 ;  /* 0x0000007793ba7223 */ /* 0x000fc400000100ba */
[----:B------:R-:W-:Y:S02]  /*2ed0*/  FADD.FTZ R81, R81, R138 ;  /* 0x0000008a51517221 */ /* 0x000fe40000010000 */
[----:B------:R-:W-:Y:S02]  /*2ee0*/  FFMA.FTZ R82, R106, R138, R82 ;  /* 0x0000008a6a527223 */ /* 0x000fe40000010052 */
[----:B------:R-:W-:Y:S02]  /*2ef0*/  FMUL.FTZ R147, R87, R147 ;  /* 0x0000009357937220 */ /* 0x000fe40000410000 */
[----:B------:R-:W-:Y:S01]  /*2f00*/  FMUL.FTZ R148, R86, R148 ;  /* 0x0000009456947220 */ /* 0x000fe20000410000 */
[----:B------:R-:W4:Y:S01]  /*2f10*/  LDL R87, [R1+0x154] ;  /* 0x0001540001577983 */ /* 0x000f220000100800 */
[----:B------:R-:W-:-:S03]  /*2f20*/  FADD.FTZ R81, R81, R139 ;  /* 0x0000008b51517221 */ /* 0x000fc60000010000 */
[----:B------:R-:W4:Y:S01]  /*2f30*/  LDL R86, [R1+0x150] ;  /* 0x0001500001567983 */ /* 0x000f220000100800 */
        /* <DEDUP_REMOVED lines=9> */
[C---:B------:R-:W-:Y:S02]  /*2fd0*/  FADD.FTZ R212, R122.reuse, R212 ;  /* 0x000000d47ad47221 */ /* 0x040fe40000010000 */
[----:B------:R-:W-:Y:S02]  /*2fe0*/  FFMA.FTZ R17, R122, R92, R17 ;  /* 0x0000005c7a117223 */ /* 0x000fe40000010011 */
[----:B------:R-:W-:-:S02]  /*2ff0*/  FMUL.FTZ R122, R157, R80 ;  /* 0x000000509d7a7220 */ /* 0x000fc40000410000 */
[----:B------:R-:W-:Y:S02]  /*3000*/  FADD.FTZ R80, R81, R144 ;  /* 0x0000009051507221 */ /* 0x000fe40000010000 */
[----:B------:R-:W-:Y:S02]  /*3010*/  FFMA.FTZ R81, R116, R144, R82 ;  /* 0x0000009074517223 */ /* 0x000fe40000010052 */
[----:B--2---:R-:W-:Y:S02]  /*3020*/  FMUL.FTZ R149, R85, R149 ;  /* 0x0000009555957220 */ /* 0x004fe40000410000 */
[----:B------:R-:W2:Y:S01]  /*3030*/  LDL.LU R85, [R1+0x4] ;  /* 0x0000040001557983 */ /* 0x000ea20000300800 */
[----:B---3--:R-:W-:-:S03]  /*3040*/  FMUL.FTZ R150, R84, R150 ;  /* 0x0000009654967220 */ /* 0x008fc60000410000 */
[----:B------:R-:W3:Y:S04]  /*3050*/  LDL R84, [R1+0x14c] ;  /* 0x00014c0001547983 */ /* 0x000ee80000100800 */
[----:B------:R-:W3:Y:S04]  /*3060*/  LDL.LU R83, [R1] ;  /* 0x0000000001537983 */ /* 0x000ee80000300800 */
[----:B------:R-:W3:Y:S01]  /*3070*/  LDL R82, [R1+0x148] ;  /* 0x0001480001527983 */ /* 0x000ee20000100800 */
        /* <DEDUP_REMOVED lines=8> */
[C---:B------:R-:W-:Y:S02]  /*3100*/  FADD.FTZ R249, R151.reuse, R249 ;  /* 0x000000f997f97221 */ /* 0x040fe40000010000 */
[----:B------:R-:W-:Y:S02]  /*3110*/  FFMA.FTZ R194, R151, R122, R194 ;  /* 0x0000007a97c27223 */ /* 0x000fe400000100c2 */
[----:B------:R-:W-:Y:S02]  /*3120*/  FADD.FTZ R80, R80, R149 ;  /* 0x0000009550507221 */ /* 0x000fe40000010000 */
[----:B------:R-:W-:Y:S02]  /*3130*/  FFMA.FTZ R81, R120, R149, R81 ;  /* 0x0000009578517223 */ /* 0x000fe40000010051 */
[----:B------:R-:W-:Y:S02]  /*3140*/  FMUL.FTZ R151, R124, R151 ;  /* 0x000000977c977220 */ /* 0x000fe40000410000 */
[----:B------:R-:W0:Y:S01]  /*3150*/  S2R R124, SR_TID.X ;  /* 0x00000000007c7919 */ /* 0x000e220000002100 */
[----:B------:R-:W-:-:S02]  /*3160*/  FMUL.FTZ R77, R157, R77 ;  /* 0x0000004d9d4d7220 */ /* 0x000fc40000410000 */
[----:B------:R-:W-:Y:S02]  /*3170*/  FADD.FTZ R80, R80, R150 ;  /* 0x0000009650507221 */ /* 0x000fe40000010000 */
[----:B------:R-:W-:Y:S02]  /*3180*/  FFMA.FTZ R81, R121, R150, R81 ;  /* 0x0000009679517223 */ /* 0x000fe40000010051 */
[C---:B------:R-:W-:Y:S02]  /*3190*/  FADD.FTZ R252, R152.reuse, R252 ;  /* 0x000000fc98fc7221 */ /* 0x040fe40000010000 */
[----:B------:R-:W-:Y:S02]  /*31a0*/  FFMA.FTZ R198, R152, R77, R198 ;  /* 0x0000004d98c67223 */ /* 0x000fe400000100c6 */
[----:B------:R-:W-:Y:S02]  /*31b0*/  FMUL.FTZ R78, R157, R78 ;  /* 0x0000004e9d4e7220 */ /* 0x000fe40000410000 */
[----:B------:R-:W-:-:S02]  /*31c0*/  FADD.FTZ R80, R80, R151 ;  /* 0x0000009750507221 */ /* 0x000fc40000010000 */
[----:B------:R-:W-:Y:S02]  /*31d0*/  FFMA.FTZ R81, R122, R151, R81 ;  /* 0x000000977a517223 */ /* 0x000fe40000010051 */
[C---:B------:R-:W-:Y:S02]  /*31e0*/  FADD.FTZ R251, R153.reuse, R251 ;  /* 0x000000fb99fb7221 */ /* 0x040fe40000010000 */
[----:B------:R-:W-:Y:S02]  /*31f0*/  FFMA.FTZ R197, R153, R78, R197 ;  /* 0x0000004e99c57223 */ /* 0x000fe400000100c5 */
[C---:B------:R-:W-:Y:S02]  /*3200*/  FMUL.FTZ R79, R157.reuse, R79 ;  /* 0x0000004f9d4f7220 */ /* 0x040fe40000410000 */
[----:B------:R-:W-:Y:S02]  /*3210*/  FMUL.FTZ R108, R157, R108 ;  /* 0x0000006c9d6c7220 */ /* 0x000fe40000410000 */
[----:B------:R-:W-:-:S02]  /*3220*/  FFMA.FTZ R200, R154, R79, R200 ;  /* 0x0000004f9ac87223 */ /* 0x000fc400000100c8 */
[----:B------:R-:W-:Y:S01]  /*3230*/  FFMA.FTZ R199, R155, R108, R199 ;  /* 0x0000006c9bc77223 */ /* 0x000fe200000100c7 */
[----:B0-----:R-:W-:Y:S01]  /*3240*/  LOP3.LUT P1, RZ, R124, 0x1f, RZ, 0xc0, !PT ;  /* 0x0000001f7cff7812 */ /* 0x001fe2000782c0ff */
[C---:B------:R-:W-:Y:S02]  /*3250*/  FADD.FTZ R213, R125.reuse, R213 ;  /* 0x000000d57dd57221 */ /* 0x040fe40000010000 */
[----:B------:R-:W-:Y:S02]  /*3260*/  FFMA.FTZ R16, R125, R95, R16 ;  /* 0x0000005f7d107223 */ /* 0x000fe40000010010 */
[C---:B------:R-:W-:Y:S02]  /*3270*/  FADD.FTZ R216, R126.reuse, R216 ;  /* 0x000000d87ed87221 */ /* 0x040fe40000010000 */
[----:B------:R-:W-:Y:S02]  /*3280*/  FFMA.FTZ R13, R126, R96, R13 ;  /* 0x000000607e0d7223 */ /* 0x000fe4000001000d */
[----:B------:R-:W-:-:S02]  /*3290*/  FADD.FTZ R215, R127, R215 ;  /* 0x000000d77fd77221 */ /* 0x000fc40000010000 */
[----:B------:R-:W-:Y:S02]  /*32a0*/  FFMA.FTZ R14, R127, R189, R14 ;  /* 0x000000bd7f0e7223 */ /* 0x000fe4000001000e */
[----:B----4-:R-:W-:Y:S02]  /*32b0*/  FMUL.FTZ R152, R87, R152 ;  /* 0x0000009857987220 */ /* 0x010fe40000410000 */
[----:B------:R-:W-:Y:S02]  /*32c0*/  FMUL.FTZ R153, R86, R153 ;  /* 0x0000009956997220 */ /* 0x000fe40000410000 */
[----:B------:R-:W-:Y:S02]  /*32d0*/  FADD.FTZ R80, R80, R152 ;  /* 0x0000009850507221 */ /* 0x000fe40000010000 */
[----:B------:R-:W-:Y:S02]  /*32e0*/  FFMA.FTZ R81, R77, R152, R81 ;  /* 0x000000984d517223 */ /* 0x000fe40000010051 */
[----:B------:R-:W-:-:S02]  /*32f0*/  FADD.FTZ R80, R80, R153 ;  /* 0x0000009950507221 */ /* 0x000fc40000010000 */
[----:B------:R-:W-:Y:S02]  /*3300*/  FFMA.FTZ R81, R78, R153, R81 ;  /* 0x000000994e517223 */ /* 0x000fe40000010051 */
[C---:B------:R-:W-:Y:S02]  /*3310*/  FADD.FTZ R223, R128.reuse, R223 ;  /* 0x000000df80df7221 */ /* 0x040fe40000010000 */
[----:B------:R-:W-:Y:S02]  /*3320*/  FFMA.FTZ R11, R128, R98, R11 ;  /* 0x00000062800b7223 */ /* 0x000fe4000001000b */
[C---:B------:R-:W-:Y:S02]  /*3330*/  FADD.FTZ R222, R129.reuse, R222 ;  /* 0x000000de81de7221 */ /* 0x040fe40000010000 */
        /* <DEDUP_REMOVED lines=11> */
[----:B--2---:R-:W-:-:S05]  /*33f0*/  FADD.FTZ R85, R154, R85 ;  /* 0x000000559a557221 */ /* 0x004fca0000010000 */
[----:B------:R0:W-:Y:S01]  /*3400*/  STL [R1+0x4], R85 ;  /* 0x0000045501007387 */ /* 0x0001e20000100800 */
[----:B---3--:R-:W-:-:S05]  /*3410*/  FADD.FTZ R83, R155, R83 ;  /* 0x000000539b537221 */ /* 0x008fca0000010000 */
[----:B------:R0:W-:Y:S01]  /*3420*/  STL [R1], R83 ;  /* 0x0000005301007387 */ /* 0x0001e20000100800 */
[----:B------:R-:W-:Y:S02]  /*3430*/  FMUL.FTZ R154, R84, R154 ;  /* 0x0000009a549a7220 */ /* 0x000fe40000410000 */
[----:B------:R-:W-:Y:S02]  /*3440*/  FMUL.FTZ R155, R82, R155 ;  /* 0x0000009b529b7220 */ /* 0x000fe40000410000 */
[----:B------:R-:W-:Y:S02]  /*3450*/  FADD.FTZ R80, R80, R154 ;  /* 0x0000009a50507221 */ /* 0x000fe40000010000 */
[----:B------:R-:W-:Y:S02]  /*3460*/  FFMA.FTZ R81, R79, R154, R81 ;  /* 0x0000009a4f517223 */ /* 0x000fe40000010051 */
[----:B------:R-:W-:Y:S02]  /*3470*/  FADD.FTZ R84, R80, R155 ;  /* 0x0000009b50547221 */ /* 0x000fe40000010000 */
[----:B------:R-:W-:Y:S01]  /*3480*/  FFMA.FTZ R82, R108, R155, R81 ;  /* 0x0000009b6c527223 */ /* 0x000fe20000010051 */
[----:B------:R-:W-:Y:S05]  /*3490*/  BRA.DIV ~URZ, `(.L_x_11819) ;  /* 0x00002e927f007947 */ /* 0x000fea000b800000 */
[----:B0-----:R0:W1:Y:S02]  /*34a0*/  SHFL.DOWN PT, R85, R84, 0x10, 0x1f ;  /* 0x0a001f0054557f89 */ /* 0x00106400000e0000 */
.L_x_11823:
        /* <DEDUP_REMOVED lines=18> */
.L_x_11824:
[----:B--2---:R-:W2:Y:S01]  /*35d0*/  S2R R83, SR_TID.X ;  /* 0x0000000000537919 */ /* 0x004ea20000002100 */
[----:B------:R-:W-:Y:S01]  /*35e0*/  LOP3.LUT P3, RZ, R196, 0xff, RZ, 0xc0, !PT ;  /* 0x000000ffc4ff7812 */ /* 0x000fe2000786c0ff */
[----:B------:R-:W-:Y:S01]  /*35f0*/  FADD.FTZ R80, R85, R84 ;  /* 0x0000005455507221 */ /* 0x000fe20000010000 */
[----:B------:R-:W-:Y:S01]  /*3600*/  PLOP3.LUT P0, PT, PT, PT, PT, 0x80, 0x0 ;  /* 0x000000000000781c */ /* 0x000fe20003f0f070 */
[----:B0-----:R-:W-:Y:S01]  /*3610*/  FADD.FTZ R81, R81, R82 ;  /* 0x0000005251517221 */ /* 0x001fe20000010000 */
[----:B------:R-:W-:Y:S01]  /*3620*/  @!P1 PLOP3.LUT P0, PT, P3, PT, PT, 0x80, 0x0 ;  /* 0x000000000000981c */ /* 0x000fe20001f0f070 */
[----:B------:R-:W-:Y:S01]  /*3630*/  ULDC.U8 UR6, c[0x0][0x1f0] ;  /* 0x00007c0000067ab9 */ /* 0x000fe20000000000 */
[----:B------:R-:W3:Y:S04]  /*3640*/  LDL R128, [R1+0x13c] ;  /* 0x00013c0001807983 */ /* 0x000ee80000100800 */
[----:B------:R-:W4:Y:S04]  /*3650*/  LDL R130, [R1+0x144] ;  /* 0x0001440001827983 */ /* 0x000f280000100800 */
[----:B------:R-:W4:Y:S04]  /*3660*/  LDL R129, [R1+0x140] ;  /* 0x0001400001817983 */ /* 0x000f280000100800 */
[----:B------:R-:W4:Y:S04]  /*3670*/  LDL R127, [R1+0x138] ;  /* 0x00013800017f7983 */ /* 0x000f280000100800 */
[----:B------:R-:W4:Y:S01]  /*3680*/  LDL R133, [R1+0x130] ;  /* 0x0001300001857983 */ /* 0x000f220000100800 */
[----:B-12---:R-:W-:-:S02]  /*3690*/  SHF.R.U32.HI R84, RZ, 0x5, R83 ;  /* 0x00000005ff547819 */ /* 0x006fc40000011653 */
[----:B------:R-:W-:Y:S01]  /*36a0*/  ISETP.NE.U32.AND P2, PT, RZ, c[0x0][0x258], PT ;  /* 0x00009600ff007a0c */ /* 0x000fe20003f45070 */
[----:B------:R-:W2:Y:S01]  /*36b0*/  LDL R134, [R1+0x134] ;  /* 0x0001340001867983 */ /* 0x000ea20000100800 */
[----:B------:R-:W-:-:S03]  /*36c0*/  @!P1 LOP3.LUT R83, R84, 0x7fffffc, RZ, 0xc0, !PT ;  /* 0x07fffffc54539812 */ /* 0x000fc600078ec0ff */
[----:B------:R-:W2:Y:S01]  /*36d0*/  LDL R132, [R1+0x12c] ;  /* 0x00012c0001847983 */ /* 0x000ea20000100800 */
[----:B------:R-:W-:-:S03]  /*36e0*/  @!P0 IADD3 R83, R83, 0x4, RZ ;  /* 0x0000000453538810 */ /* 0x000fc60007ffe0ff */
[----:B------:R-:W2:Y:S01]  /*36f0*/  LDL R131, [R1+0x128] ;  /* 0x0001280001837983 */ /* 0x000ea20000100800 */
[----:B------:R-:W-:Y:S02]  /*3700*/  @!P1 LOP3.LUT R83, R83, 0x3, R84, 0xf8, !PT ;  /* 0x0000000353539812 */ /* 0x000fe400078ef854 */
[----:B------:R-:W-:Y:S01]  /*3710*/  ISETP.NE.AND P0, PT, RZ, UR6, PT ;  /* 0x00000006ff007c0c */ /* 0x000fe2000bf05270 */
[----:B------:R-:W-:Y:S01]  /*3720*/  WARPSYNC 0xffffffff ;  /* 0xffffffff00007948 */ /* 0x000fe20003800000 */
[----:B------:R-:W2:Y:S04]  /*3730*/  LDL R196, [R1+0x11c] ;  /* 0x00011c0001c47983 */ /* 0x000ea80000100800 */
[----:B------:R-:W-:Y:S01]  /*3740*/  @!P1 STS.64 [R83.X8+0x5000], R80 ;  /* 0x0050005053009388 */ /* 0x000fe20000008a00 */
[----:B------:R-:W-:-:S04]  /*3750*/  LOP3.LUT R84, R84, 0x7fffffc, RZ, 0xc0, !PT ;  /* 0x07fffffc54547812 */ /* 0x000fc800078ec0ff */
[----:B------:R-:W-:-:S04]  /*3760*/  @!P3 IADD3 R84, R84, 0x4, RZ ;  /* 0x000000045454b810 */ /* 0x000fc80007ffe0ff */
[----:B------:R-:W-:Y:S01]  /*3770*/  SHF.L.U32 R84, R84, 0x3, RZ ;  /* 0x0000000354547819 */ /* 0x000fe200000006ff */
[----:B------:R-:W-:Y:S06]  /*3780*/  BAR.SYNC.DEFER_BLOCKING 0x0 ;  /* 0x0000000000007b1d */ /* 0x000fec0000010000 */
[----:B------:R-:W0:Y:S04]  /*3790*/  LDS.128 R80, [R84+0x5000] ;  /* 0x0050000054507984 */ /* 0x000e280000000c00 */
[----:B------:R-:W1:Y:S01]  /*37a0*/  LDS.128 R84, [R84+0x5010] ;  /* 0x0050100054547984 */ /* 0x000e620000000c00 */
[----:B------:R-:W-:-:S04]  /*37b0*/  ISETP.NE.U32.AND P1, PT, RZ, c[0x0][0x258], PT ;  /* 0x00009600ff007a0c */ /* 0x000fc80003f25070 */
[----:B------:R-:W-:Y:S01]  /*37c0*/  ISETP.NE.AND.EX P1, PT, RZ, c[0x0][0x25c], PT, P1 ;  /* 0x00009700ff007a0c */ /* 0x000fe20003f25310 */
[----:B0-----:R-:W-:-:S04]  /*37d0*/  FADD.FTZ R80, RZ, R80 ;  /* 0x00000050ff507221 */ /* 0x001fc80000010000 */
[----:B------:R-:W-:Y:S02]  /*37e0*/  FADD.FTZ R80, R82, R80 ;  /* 0x0000005052507221 */ /* 0x000fe40000010000 */
[----:B------:R-:W-:Y:S02]  /*37f0*/  FADD.FTZ R81, RZ, R81 ;  /* 0x00000051ff517221 */ /* 0x000fe40000010000 */
[----:B-1----:R-:W-:Y:S02]  /*3800*/  FADD.FTZ R80, R80, R84 ;  /* 0x0000005450507221 */ /* 0x002fe40000010000 */
[----:B------:R-:W-:Y:S02]  /*3810*/  FADD.FTZ R81, R83, R81 ;  /* 0x0000005153517221 */ /* 0x000fe40000010000 */
[----:B------:R-:W-:Y:S02]  /*3820*/  FADD.FTZ R80, R86, R80 ;  /* 0x0000005056507221 */ /* 0x000fe40000010000 */
[----:B------:R-:W-:-:S02]  /*3830*/  FADD.FTZ R81, R81, R85 ;  /* 0x0000005551517221 */ /* 0x000fc40000010000 */
[----:B------:R-:W-:Y:S02]  /*3840*/  FMUL.FTZ R80, R80, c[0x0][0x1e0] ;  /* 0x0000780050507a20 */ /* 0x000fe40000410000 */
[----:B------:R-:W-:-:S03]  /*3850*/  FADD.FTZ R81, R87, R81 ;  /* 0x0000005157517221 */ /* 0x000fc60000010000 */
        /* <DEDUP_REMOVED lines=15> */
[----:B------:R-:W-:Y:S01]  /*3950*/  FMUL.FTZ R126, R157, R126 ;  /* 0x0000007e9d7e7220 */ /* 0x000fe20000410000 */
[----:B------:R-:W-:Y:S01]  /*3960*/  IADD3 R80, P4, R174, c[0x0][0x170], RZ ;  /* 0x00005c00ae507a10 */ /* 0x000fe20007f9e0ff */
[----:B-----5:R-:W-:Y:S01]  /*3970*/  @P0 FADD.FTZ R111, R32, R111 ;  /* 0x0000006f206f0221 */ /* 0x020fe20000010000 */
[----:B------:R-:W-:Y:S01]  /*3980*/  ISETP.NE.AND.EX P2, PT, RZ, c[0x0][0x25c], PT, P2 ;  /* 0x00009700ff007a0c */ /* 0x000fe20003f45320 */
[----:B------:R-:W-:Y:S01]  /*3990*/  @P0 FADD.FTZ R124, R33, R124 ;  /* 0x0000007c217c0221 */ /* 0x000fe20000010000 */
[----:B------:R-:W-:Y:S01]  /*39a0*/  @P1 IADD3 R88, P5, R174, c[0x0][0x258], RZ ;  /* 0x00009600ae581a10 */ /* 0x000fe20007fbe0ff */
[----:B------:R-:W-:-:S02]  /*39b0*/  @P0 FADD.FTZ R125, R34, R125 ;  /* 0x0000007d227d0221 */ /* 0x000fc40000010000 */
[----:B------:R-:W-:Y:S01]  /*39c0*/  @P0 FADD.FTZ R126, R35, R126 ;  /* 0x0000007e237e0221 */ /* 0x000fe20000010000 */
[C---:B------:R-:W-:Y:S02]  /*39d0*/  IADD3.X R81, R169.reuse, c[0x0][0x174], RZ, P4, !PT ;  /* 0x00005d00a9517a10 */ /* 0x040fe400027fe4ff */
[----:B------:R-:W-:Y:S02]  /*39e0*/  @P1 IADD3.X R89, R169, c[0x0][0x25c], RZ, P5, !PT ;  /* 0x00009700a9591a10 */ /* 0x000fe40002ffe4ff */
[----:B------:R-:W-:Y:S02]  /*39f0*/  SEL R84, R111, R72, P2 ;  /* 0x000000486f547207 */ /* 0x000fe40001000000 */
[----:B------:R-:W-:Y:S01]  /*3a00*/  SEL R85, R124, R73, P2 ;  /* 0x000000497c557207 */ /* 0x000fe20001000000 */
[----:B------:R-:W2:Y:S01]  /*3a10*/  LDG.E.128 R80, [R80.64] ;  /* 0x0000000450507981 */ /* 0x000ea2000c1e1d00 */
[----:B------:R-:W-:Y:S02]  /*3a20*/  SEL R86, R125, R74, P2 ;  /* 0x0000004a7d567207 */ /* 0x000fe40001000000 */
[----:B------:R-:W-:-:S05]  /*3a30*/  SEL R87, R126, R75, P2 ;  /* 0x0000004b7e577207 */ /* 0x000fca0001000000 */
[----:B------:R0:W-:Y:S02]  /*3a40*/  @P1 STG.E.128 [R88.64], R84 ;  /* 0x0000005458001986 */ /* 0x0001e4000c101d04 */
[----:B0-----:R-:W-:Y:S02]  /*3a50*/  IADD3 R88, P4, R174, c[0x0][0x248], RZ ;  /* 0x00009200ae587a10 */ /* 0x001fe40007f9e0ff */
[----:B------:R-:W2:Y:S01]  /*3a60*/  LDL R174, [R1+0x118] ;  /* 0x0001180001ae7983 */ /* 0x000ea20000100800 */
[----:B------:R-:W-:Y:S02]  /*3a70*/  FMUL.FTZ R125, R125, R26 ;  /* 0x0000001a7d7d7220 */ /* 0x000fe40000410000 */
[-CC-:B------:R-:W-:Y:S02]  /*3a80*/  FFMA.FTZ R90, R90, R110.reuse, R109.reuse ;  /* 0x0000006e5a5a7223 */ /* 0x180fe4000001006d */
[-CC-:B------:R-:W-:Y:S02]  /*3a90*/  FFMA.FTZ R91, R91, R110.reuse, R109.reuse ;  /* 0x0000006e5b5b7223 */ /* 0x180fe4000001006d */
[----:B------:R-:W-:-:S02]  /*3aa0*/  FFMA.FTZ R203, R203, R110, R109 ;  /* 0x0000006ecbcb7223 */ /* 0x000fc4000001006d */
[-C--:B------:R-:W-:Y:S02]  /*3ab0*/  FMUL.FTZ R111, R111, R26.reuse ;  /* 0x0000001a6f6f7220 */ /* 0x080fe40000410000 */
[-C--:B------:R-:W-:Y:S02]  /*3ac0*/  FMUL.FTZ R124, R124, R26.reuse ;  /* 0x0000001a7c7c7220 */ /* 0x080fe40000410000 */
[----:B------:R-:W-:Y:S01]  /*3ad0*/  FMUL.FTZ R126, R126, R26 ;  /* 0x0000001a7e7e7220 */ /* 0x000fe20000410000 */
[----:B------:R-:W-:Y:S01]  /*3ae0*/  IADD3.X R89, R169, c[0x0][0x24c], RZ, P4, !PT ;  /* 0x00009300a9597a10 */ /* 0x000fe200027fe4ff */
[----:B------:R-:W-:Y:S02]  /*3af0*/  FADD.FTZ R90, R93, -R90 ;  /* 0x8000005a5d5a7221 */ /* 0x000fe40000010000 */
[----:B------:R-:W-:Y:S02]  /*3b00*/  FADD.FTZ R91, R204, -R91 ;  /* 0x8000005bcc5b7221 */ /* 0x000fe40000010000 */
[----:B------:R-:W-:Y:S01]  /*3b10*/  FADD.FTZ R203, R206, -R203 ;  /* 0x800000cbcecb7221 */ /* 0x000fe20000010000 */
[----:B------:R-:W2:Y:S01]  /*3b20*/  LDL R204, [R1+0x124] ;  /* 0x0001240001cc7983 */ /* 0x000ea20000100800 */
[----:B------:R-:W-:-:S02]  /*3b30*/  FFMA.FTZ R94, R94, R110, R109 ;  /* 0x0000006e5e5e7223 */ /* 0x000fc4000001006d */
[-CC-:B------:R-:W-:Y:S02]  /*3b40*/  FFMA.FTZ R95, R95, R110.reuse, R109.reuse ;  /* 0x0000006e5f5f7223 */ /* 0x180fe4000001006d */
[----:B------:R-:W-:Y:S02]  /*3b50*/  FFMA.FTZ R189, R189, R110, R109 ;  /* 0x0000006ebdbd7223 */ /* 0x000fe4000001006d */
[----:B------:R-:W-:Y:S02]  /*3b60*/  FADD.FTZ R94, R97, -R94 ;  /* 0x8000005e615e7221 */ /* 0x000fe40000010000 */
[----:B------:R-:W-:Y:S02]  /*3b70*/  FADD.FTZ R95, R190, -R95 ;  /* 0x8000005fbe5f7221 */ /* 0x000fe40000010000 */
[----:B------:R-:W-:Y:S01]  /*3b80*/  FADD.FTZ R189, R192, -R189 ;  /* 0x800000bdc0bd7221 */ /* 0x000fe20000010000 */
[----:B------:R-:W2:Y:S01]  /*3b90*/  LDL R190, [R1+0x114] ;  /* 0x0001140001be7983 */ /* 0x000ea20000100800 */
[----:B---3--:R-:W-:-:S02]  /*3ba0*/  FMUL.FTZ R86, R128, R125 ;  /* 0x0000007d80567220 */ /* 0x008fc40000410000 */
[----:B------:R-:W-:Y:S02]  /*3bb0*/  FFMA.FTZ R128, R92, R110, R109 ;  /* 0x0000006e5c807223 */ /* 0x000fe4000001006d */
[----:B----4-:R-:W-:Y:S02]  /*3bc0*/  FMUL.FTZ R84, R130, R111 ;  /* 0x0000006f82547220 */ /* 0x010fe40000410000 */
[----:B------:R-:W-:Y:S02]  /*3bd0*/  FADD.FTZ R128, R205, -R128 ;  /* 0x80000080cd807221 */ /* 0x000fe40000010000 */
[----:B------:R-:W-:Y:S02]  /*3be0*/  FMUL.FTZ R85, R129, R124 ;  /* 0x0000007c81557220 */ /* 0x000fe40000410000 */
[----:B------:R-:W-:Y:S01]  /*3bf0*/  FMUL.FTZ R87, R127, R126 ;  /* 0x0000007e7f577220 */ /* 0x000fe20000410000 */
[----:B------:R-:W-:Y:S01]  /*3c00*/  @P1 IADD3 R92, P5, R168, c[0x0][0x258], RZ ;  /* 0x00009600a85c1a10 */ /* 0x000fe20007fbe0ff */
[C---:B------:R-:W-:Y:S01]  /*3c10*/  FMUL.FTZ R130, R157.reuse, R90 ;  /* 0x0000005a9d827220 */ /* 0x040fe20000410000 */
[----:B------:R-:W3:Y:S01]  /*3c20*/  LDL R205, [R1+0xb0] ;  /* 0x0000b00001cd7983 */ /* 0x000ee20000100800 */
[----:B------:R-:W-:-:S02]  /*3c30*/  FMUL.FTZ R129, R157, R91 ;  /* 0x0000005b9d817220 */ /* 0x000fc40000410000 */
[C---:B------:R-:W-:Y:S02]  /*3c40*/  FMUL.FTZ R128, R157.reuse, R128 ;  /* 0x000000809d807220 */ /* 0x040fe40000410000 */
[----:B------:R-:W-:Y:S01]  /*3c50*/  FMUL.FTZ R127, R157, R203 ;  /* 0x000000cb9d7f7220 */ /* 0x000fe20000410000 */
[----:B------:R0:W-:Y:S01]  /*3c60*/  STG.E.128 [R88.64], R84 ;  /* 0x0000005458007986 */ /* 0x0001e2000c101d04 */
[----:B------:R-:W-:Y:S02]  /*3c70*/  @P0 FADD.FTZ R130, R36, R130 ;  /* 0x0000008224820221 */ /* 0x000fe40000010000 */
[----:B------:R-:W-:Y:S01]  /*3c80*/  @P0 FADD.FTZ R129, R37, R129 ;  /* 0x0000008125810221 */ /* 0x000fe20000010000 */
[----:B------:R-:W-:Y:S01]  /*3c90*/  @P1 IADD3.X R93, R167, c[0x0][0x25c], RZ, P5, !PT ;  /* 0x00009700a75d1a10 */ /* 0x000fe20002ffe4ff */
[----:B------:R-:W-:Y:S01]  /*3ca0*/  @P0 FADD.FTZ R128, R38, R128 ;  /* 0x0000008026800221 */ /* 0x000fe20000010000 */
[----:B------:R-:W4:Y:S01]  /*3cb0*/  LDL R203, [R1+0x120] ;  /* 0x0001200001cb7983 */ /* 0x000f220000100800 */
[----:B------:R-:W-:-:S03]  /*3cc0*/  @P0 FADD.FTZ R127, R39, R127 ;  /* 0x0000007f277f0221 */ /* 0x000fc60000010000 */
[----:B------:R-:W-:Y:S02]  /*3cd0*/  SEL R90, R128, R74, P2 ;  /* 0x0000004a805a7207 */ /* 0x000fe40001000000 */
[----:B------:R-:W-:Y:S02]  /*3ce0*/  SEL R91, R127, R75, P2 ;  /* 0x0000004b7f5b7207 */ /* 0x000fe40001000000 */
[----:B0-----:R-:W-:Y:S02]  /*3cf0*/  IADD3 R84, P4, R168, c[0x0][0x170], RZ ;  /* 0x00005c00a8547a10 */ /* 0x001fe40007f9e0ff */
[----:B------:R-:W-:Y:S02]  /*3d00*/  SEL R88, R130, R72, P2 ;  /* 0x0000004882587207 */ /* 0x000fe40001000000 */
[----:B------:R-:W-:Y:S02]  /*3d10*/  IADD3.X R85, R167, c[0x0][0x174], RZ, P4, !PT ;  /* 0x00005d00a7557a10 */ /* 0x000fe400027fe4ff */
[C---:B------:R-:W-:Y:S01]  /*3d20*/  SEL R89, R129.reuse, R73, P2 ;  /* 0x0000004981597207 */ /* 0x040fe20001000000 */
[----:B------:R-:W-:-:S03]  /*3d30*/  FMUL.FTZ R129, R129, R26 ;  /* 0x0000001a81817220 */ /* 0x000fc60000410000 */
[----:B------:R-:W3:Y:S04]  /*3d40*/  LDG.E.128 R84, [R84.64] ;  /* 0x0000000454547981 */ /* 0x000ee8000c1e1d00 */
[----:B------:R0:W-:Y:S01]  /*3d50*/  @P1 STG.E.128 [R92.64], R88 ;  /* 0x000000585c001986 */ /* 0x0001e2000c101d04 */
[-C--:B------:R-:W-:Y:S02]  /*3d60*/  FMUL.FTZ R130, R130, R26.reuse ;  /* 0x0000001a82827220 */ /* 0x080fe40000410000 */
[-C--:B------:R-:W-:Y:S02]  /*3d70*/  FMUL.FTZ R128, R128, R26.reuse ;  /* 0x0000001a80807220 */ /* 0x080fe40000410000 */
[----:B------:R-:W-:Y:S01]  /*3d80*/  FMUL.FTZ R127, R127, R26 ;  /* 0x0000001a7f7f7220 */ /* 0x000fe20000410000 */
[----:B------:R-:W-:Y:S01]  /*3d90*/  IADD3 R168, P4, R168, c[0x0][0x248], RZ ;  /* 0x00009200a8a87a10 */ /* 0x000fe20007f9e0ff */
[----:B0-----:R-:W-:-:S02]  /*3da0*/  FMUL.FTZ R89, R133, R129 ;  /* 0x0000008185597220 */ /* 0x001fc40000410000 */
[----:B------:R-:W-:-:S04]  /*3db0*/  FFMA.FTZ R133, R96, R110, R109 ;  /* 0x0000006e60857223 */ /* 0x000fc8000001006d */
[----:B------:R-:W-:Y:S02]  /*3dc0*/  FADD.FTZ R133, R191, -R133 ;  /* 0x80000085bf857221 */ /* 0x000fe40000010000 */
[----:B--2---:R-:W-:Y:S02]  /*3dd0*/  FMUL.FTZ R88, R134, R130 ;  /* 0x0000008286587220 */ /* 0x004fe40000410000 */
[----:B------:R-:W-:Y:S02]  /*3de0*/  FMUL.FTZ R90, R132, R128 ;  /* 0x00000080845a7220 */ /* 0x000fe40000410000 */
[----:B------:R-:W-:Y:S02]  /*3df0*/  FMUL.FTZ R91, R131, R127 ;  /* 0x0000007f835b7220 */ /* 0x000fe40000410000 */
[C---:B------:R-:W-:Y:S02]  /*3e00*/  FMUL.FTZ R131, R157.reuse, R94 ;  /* 0x0000005e9d837220 */ /* 0x040fe40000410000 */
[----:B------:R-:W-:-:S02]  /*3e10*/  FMUL.FTZ R132, R157, R95 ;  /* 0x0000005f9d847220 */ /* 0x000fc40000410000 */
[C---:B------:R-:W-:Y:S02]  /*3e20*/  FMUL.FTZ R133, R157.reuse, R133 ;  /* 0x000000859d857220 */ /* 0x040fe40000410000 */
[----:B------:R-:W-:Y:S01]  /*3e30*/  FMUL.FTZ R134, R157, R189 ;  /* 0x000000bd9d867220 */ /* 0x000fe20000410000 */
[----:B------:R-:W-:Y:S01]  /*3e40*/  IADD3.X R169, R167, c[0x0][0x24c], RZ, P4, !PT ;  /* 0x00009300a7a97a10 */ /* 0x000fe200027fe4ff */
[----:B------:R-:W-:Y:S01]  /*3e50*/  @P0 FADD.FTZ R131, R40, R131 ;  /* 0x0000008328830221 */ /* 0x000fe20000010000 */
[C---:B------:R-:W-:Y:S01]  /*3e60*/  IADD3 R92, P4, R166.reuse, c[0x0][0x170], RZ ;  /* 0x00005c00a65c7a10 */ /* 0x040fe20007f9e0ff */
[----:B------:R-:W-:Y:S01]  /*3e70*/  @P0 FADD.FTZ R132, R41, R132 ;  /* 0x0000008429840221 */ /* 0x000fe20000010000 */
[----:B------:R-:W-:Y:S01]  /*3e80*/  @P1 IADD3 R96, P5, R166, c[0x0][0x258], RZ ;  /* 0x00009600a6601a10 */ /* 0x000fe20007fbe0ff */
[----:B------:R-:W-:Y:S01]  /*3e90*/  @P0 FADD.FTZ R133, R42, R133 ;  /* 0x000000852a850221 */ /* 0x000fe20000010000 */
[----:B------:R-:W2:Y:S01]  /*3ea0*/  LDL R189, [R1+0x110] ;  /* 0x0001100001bd7983 */ /* 0x000ea20000100800 */
[----:B------:R-:W-:Y:S01]  /*3eb0*/  @P0 FADD.FTZ R134, R43, R134 ;  /* 0x000000862b860221 */ /* 0x000fe20000010000 */
[----:B------:R-:W-:-:S02]  /*3ec0*/  IADD3.X R93, R165, c[0x0][0x174], RZ, P4, !PT ;  /* 0x00005d00a55d7a10 */ /* 0x000fc400027fe4ff */
[----:B------:R0:W-:Y:S01]  /*3ed0*/  STG.E.128 [R168.64], R88 ;  /* 0x00000058a8007986 */ /* 0x0001e2000c101d04 */
[----:B------:R-:W-:-:S03]  /*3ee0*/  @P1 IADD3.X R97, R165, c[0x0][0x25c], RZ, P5, !PT ;  /* 0x00009700a5611a10 */ /* 0x000fc60002ffe4ff */
[----:B------:R-:W3:Y:S01]  /*3ef0*/  LDG.E.128 R92, [R92.64] ;  /* 0x000000045c5c7981 */ /* 0x000ee2000c1e1d00 */
[----:B------:R-:W-:Y:S02]  /*3f00*/  IADD3 R166, P4, R166, c[0x0][0x248], RZ ;  /* 0x00009200a6a67a10 */ /* 0x000fe40007f9e0ff */
[----:B0-----:R-:W-:Y:S02]  /*3f10*/  SEL R88, R131, R72, P2 ;  /* 0x0000004883587207 */ /* 0x001fe40001000000 */
[----:B------:R-:W-:Y:S02]  /*3f20*/  SEL R89, R132, R73, P2 ;  /* 0x0000004984597207 */ /* 0x000fe40001000000 */
[----:B------:R-:W-:Y:S02]  /*3f30*/  SEL R90, R133, R74, P2 ;  /* 0x0000004a855a7207 */ /* 0x000fe40001000000 */
[C---:B------:R-:W-:Y:S01]  /*3f40*/  SEL R91, R134.reuse, R75, P2 ;  /* 0x0000004b865b7207 */ /* 0x040fe20001000000 */
[----:B------:R-:W-:-:S04]  /*3f50*/  FMUL.FTZ R134, R134, R26 ;  /* 0x0000001a86867220 */ /* 0x000fc80000410000 */
[----:B------:R0:W-:Y:S01]  /*3f60*/  @P1 STG.E.128 [R96.64], R88 ;  /* 0x0000005860001986 */ /* 0x0001e2000c101d04 */
[----:B------:R-:W-:-:S03]  /*3f70*/  IADD3.X R167, R165, c[0x0][0x24c], RZ, P4, !PT ;  /* 0x00009300a5a77a10 */ /* 0x000fc600027fe4ff */
[----:B------:R-:W3:Y:S01]  /*3f80*/  LDL R165, [R1+0x108] ;  /* 0x0001080001a57983 */ /* 0x000ee20000100800 */
[----:B0-----:R-:W-:-:S03]  /*3f90*/  FMUL.FTZ R91, R174, R134 ;  /* 0x00000086ae5b7220 */ /* 0x001fc60000410000 */
[----:B------:R-:W3:Y:S01]  /*3fa0*/  LDL R174, [R1+0x10c] ;  /* 0x00010c0001ae7983 */ /* 0x000ee20000100800 */
[-C--:B------:R-:W-:Y:S02]  /*3fb0*/  FMUL.FTZ R131, R131, R26.reuse ;  /* 0x0000001a83837220 */ /* 0x080fe40000410000 */
[-C--:B------:R-:W-:Y:S02]  /*3fc0*/  FMUL.FTZ R132, R132, R26.reuse ;  /* 0x0000001a84847220 */ /* 0x080fe40000410000 */
[----:B------:R-:W-:Y:S02]  /*3fd0*/  FMUL.FTZ R133, R133, R26 ;  /* 0x0000001a85857220 */ /* 0x000fe40000410000 */
[-CC-:B------:R-:W-:Y:S02]  /*3fe0*/  FFMA.FTZ R98, R98, R110.reuse, R109.reuse ;  /* 0x0000006e62627223 */ /* 0x180fe4000001006d */
[-CC-:B------:R-:W-:Y:S02]  /*3ff0*/  FFMA.FTZ R99, R99, R110.reuse, R109.reuse ;  /* 0x0000006e63637223 */ /* 0x180fe4000001006d */
[----:B------:R-:W-:-:S02]  /*4000*/  FFMA.FTZ R168, R101, R110, R109 ;  /* 0x0000006e65a87223 */ /* 0x000fc4000001006d */
[----:B------:R-:W-:Y:S02]  /*4010*/  FFMA.FTZ R176, R176, R110, R109 ;  /* 0x0000006eb0b07223 */ /* 0x000fe4000001006d */
[----:B------:R-:W-:Y:S02]  /*4020*/  FMUL.FTZ R90, R196, R133 ;  /* 0x00000085c45a7220 */ /* 0x000fe40000410000 */
[----:B------:R-:W-:Y:S01]  /*4030*/  FMUL.FTZ R88, R204, R131 ;  /* 0x00000083cc587220 */ /* 0x000fe20000410000 */
[----:B------:R-:W-:Y:S01]  /*4040*/  IADD3 R96, P4, R163, c[0x0][0x170], RZ ;  /* 0x00005c00a3607a10 */ /* 0x000fe20007f9e0ff */
[----:B------:R-:W-:Y:S02]  /*4050*/  FADD.FTZ R98, R100, -R98 ;  /* 0x8000006264627221 */ /* 0x000fe40000010000 */
[----:B------:R-:W-:Y:S02]  /*4060*/  FADD.FTZ R99, R175, -R99 ;  /* 0x80000063af637221 */ /* 0x000fe40000010000 */
[----:B------:R-:W-:-:S02]  /*4070*/  FADD.FTZ R168, R177, -R168 ;  /* 0x800000a8b1a87221 */ /* 0x000fc40000010000 */
[----:B------:R-:W-:Y:S01]  /*4080*/  FADD.FTZ R176, R178, -R176 ;  /* 0x800000b0b2b07221 */ /* 0x000fe20000010000 */
[----:B------:R-:W-:Y:S01]  /*4090*/  @P1 IADD3 R100, P5, R163, c[0x0][0x258], RZ ;  /* 0x00009600a3641a10 */ /* 0x000fe20007fbe0ff */
[C---:B------:R-:W-:Y:S01]  /*40a0*/  FMUL.FTZ R168, R157.reuse, R168 ;  /* 0x000000a89da87220 */ /* 0x040fe20000410000 */
[----:B------:R-:W-:Y:S01]  /*40b0*/  IADD3.X R97, R164, c[0x0][0x174], RZ, P4, !PT ;  /* 0x00005d00a4617a10 */ /* 0x000fe200027fe4ff */
[----:B------:R-:W-:Y:S01]  /*40c0*/  FMUL.FTZ R169, R157, R176 ;  /* 0x000000b09da97220 */ /* 0x000fe20000410000 */
[----:B------:R-:W3:Y:S01]  /*40d0*/  LDL R177, [R1+0x104] ;  /* 0x0001040001b17983 */ /* 0x000ee20000100800 */
[----:B------:R-:W-:Y:S02]  /*40e0*/  @P0 FADD.FTZ R168, R46, R168 ;  /* 0x000000a82ea80221 */ /* 0x000fe40000010000 */
[----:B------:R-:W-:Y:S01]  /*40f0*/  @P0 FADD.FTZ R169, R47, R169 ;  /* 0x000000a92fa90221 */ /* 0x000fe20000010000 */
[----:B------:R-:W-:Y:S01]  /*4100*/  @P1 IADD3.X R101, R164, c[0x0][0x25c], RZ, P5, !PT ;  /* 0x00009700a4651a10 */ /* 0x000fe20002ffe4ff */
[----:B------:R-:W3:Y:S01]  /*4110*/  LDL R176, [R1+0x100] ;  /* 0x0001000001b07983 */ /* 0x000ee20000100800 */
[----:B------:R-:W-:-:S03]  /*4120*/  FFMA.FTZ R102, R102, R110, R109 ;  /* 0x0000006e66667223 */ /* 0x000fc6000001006d */
[----:B------:R-:W3:Y:S01]  /*4130*/  LDL R175, [R1+0xfc] ;  /* 0x0000fc0001af7983 */ /* 0x000ee20000100800 */
[----:B------:R-:W-:Y:S02]  /*4140*/  FADD.FTZ R102, R123, -R102 ;  /* 0x800000667b667221 */ /* 0x000fe40000010000 */
[-CC-:B------:R-:W-:Y:S01]  /*4150*/  FFMA.FTZ R103, R103, R110.reuse, R109.reuse ;  /* 0x0000006e67677223 */ /* 0x180fe2000001006d */
[----:B------:R-:W3:Y:S01]  /*4160*/  LDL R204, [R1+0xac] ;  /* 0x0000ac0001cc7983 */ /* 0x000ee20000100800 */
[-CC-:B------:R-:W-:Y:S02]  /*4170*/  FFMA.FTZ R123, R170, R110.reuse, R109.reuse ;  /* 0x0000006eaa7b7223 */ /* 0x180fe4000001006d */
[----:B------:R-:W-:Y:S01]  /*4180*/  FFMA.FTZ R171, R171, R110, R109 ;  /* 0x0000006eabab7223 */ /* 0x000fe2000001006d */
[----:B------:R-:W3:Y:S01]  /*4190*/  LDL R196, [R1+0xa8] ;  /* 0x0000a80001c47983 */ /* 0x000ee20000100800 */
[----:B------:R-:W-:Y:S02]  /*41a0*/  FADD.FTZ R103, R172, -R103 ;  /* 0x80000067ac677221 */ /* 0x000fe40000010000 */
[----:B------:R-:W-:Y:S01]  /*41b0*/  FADD.FTZ R123, R173, -R123 ;  /* 0x8000007bad7b7221 */ /* 0x000fe20000010000 */
[----:B------:R-:W3:Y:S01]  /*41c0*/  LDL R172, [R1+0xf0] ;  /* 0x0000f00001ac7983 */ /* 0x000ee20000100800 */
[----:B------:R-:W-:-:S02]  /*41d0*/  FADD.FTZ R170, R135, -R171 ;  /* 0x800000ab87aa7221 */ /* 0x000fc40000010000 */
[C---:B------:R-:W-:Y:S01]  /*41e0*/  FMUL.FTZ R135, R157.reuse, R102 ;  /* 0x000000669d877220 */ /* 0x040fe20000410000 */
[----:B------:R-:W3:Y:S01]  /*41f0*/  LDL R173, [R1+0xf4] ;  /* 0x0000f40001ad7983 */ /* 0x000ee20000100800 */
[C---:B------:R-:W-:Y:S02]  /*4200*/  FMUL.FTZ R171, R157.reuse, R103 ;  /* 0x000000679dab7220 */ /* 0x040fe40000410000 */
[C---:B------:R-:W-:Y:S02]  /*4210*/  FMUL.FTZ R123, R157.reuse, R123 ;  /* 0x0000007b9d7b7220 */ /* 0x040fe40000410000 */
[----:B------:R-:W-:Y:S02]  /*4220*/  FMUL.FTZ R170, R157, R170 ;  /* 0x000000aa9daa7220 */ /* 0x000fe40000410000 */
[----:B------:R-:W-:Y:S02]  /*4230*/  @P0 FADD.FTZ R135, R48, R135 ;  /* 0x0000008730870221 */ /* 0x000fe40000010000 */
[----:B------:R-:W-:-:S02]  /*4240*/  @P0 FADD.FTZ R171, R49, R171 ;  /* 0x000000ab31ab0221 */ /* 0x000fc40000010000 */
[----:B------:R-:W-:Y:S02]  /*4250*/  @P0 FADD.FTZ R123, R50, R123 ;  /* 0x0000007b327b0221 */ /* 0x000fe40000010000 */
[----:B------:R-:W-:Y:S02]  /*4260*/  @P0 FADD.FTZ R170, R51, R170 ;  /* 0x000000aa33aa0221 */ /* 0x000fe40000010000 */
[----:B----4-:R-:W-:-:S05]  /*4270*/  FMUL.FTZ R89, R203, R132 ;  /* 0x00000084cb597220 */ /* 0x010fca0000410000 */
[----:B------:R0:W-:Y:S02]  /*4280*/  STG.E.128 [R166.64], R88 ;  /* 0x00000058a6007986 */ /* 0x0001e4000c101d04 */
[C---:B0-----:R-:W-:Y:S02]  /*4290*/  FMUL.FTZ R166, R157.reuse, R98 ;  /* 0x000000629da67220 */ /* 0x041fe40000410000 */
[----:B------:R-:W-:Y:S02]  /*42a0*/  FMUL.FTZ R167, R157, R99 ;  /* 0x000000639da77220 */ /* 0x000fe40000410000 */
[----:B------:R-:W-:Y:S01]  /*42b0*/  @P0 FADD.FTZ R166, R44, R166 ;  /* 0x000000a62ca60221 */ /* 0x000fe20000010000 */
[----:B------:R-:W-:Y:S01]  /*42c0*/  SEL R90, R168, R74, P2 ;  /* 0x0000004aa85a7207 */ /* 0x000fe20001000000 */
[----:B------:R-:W-:Y:S01]  /*42d0*/  @P0 FADD.FTZ R167, R45, R167 ;  /* 0x000000a72da70221 */ /* 0x000fe20000010000 */
[----:B------:R-:W-:Y:S01]  /*42e0*/  SEL R91, R169, R75, P2 ;  /* 0x0000004ba95b7207 */ /* 0x000fe20001000000 */
[----:B------:R-:W4:Y:S01]  /*42f0*/  LDG.E.128 R96, [R96.64] ;  /* 0x0000000460607981 */ /* 0x000f22000c1e1d00 */
[----:B------:R-:W-:-:S02]  /*4300*/  SEL R88, R166, R72, P2 ;  /* 0x00000048a6587207 */ /* 0x000fc40001000000 */
[----:B------:R-:W-:Y:S01]  /*4310*/  SEL R89, R167, R73, P2 ;  /* 0x00000049a7597207 */ /* 0x000fe20001000000 */
[----:B------:R-:W-:-:S04]  /*4320*/  FMUL.FTZ R168, R168, R26 ;  /* 0x0000001aa8a87220 */ /* 0x000fc80000410000 */
[----:B------:R0:W-:Y:S01]  /*4330*/  @P1 STG.E.128 [R100.64], R88 ;  /* 0x0000005864001986 */ /* 0x0001e2000c101d04 */
[-C--:B------:R-:W-:Y:S02]  /*4340*/  FMUL.FTZ R166, R166, R26.reuse ;  /* 0x0000001aa6a67220 */ /* 0x080fe40000410000 */
[-C--:B------:R-:W-:Y:S02]  /*4350*/  FMUL.FTZ R167, R167, R26.reuse ;  /* 0x0000001aa7a77220 */ /* 0x080fe40000410000 */
[----:B------:R-:W-:Y:S01]  /*4360*/  FMUL.FTZ R169, R169, R26 ;  /* 0x0000001aa9a97220 */ /* 0x000fe20000410000 */
[----:B0-----:R-:W-:Y:S01]  /*4370*/  IADD3 R100, P4, R163, c[0x0][0x248], RZ ;  /* 0x00009200a3647a10 */ /* 0x001fe20007f9e0ff */
[----:B------:R-:W-:-:S03]  /*4380*/  FMUL.FTZ R88, R190, R166 ;  /* 0x000000a6be587220 */ /* 0x000fc60000410000 */
[----:B------:R-:W-:Y:S02]  /*4390*/  IADD3.X R101, R164, c[0x0][0x24c], RZ, P4, !PT ;  /* 0x00009300a4657a10 */ /* 0x000fe400027fe4ff */
[----:B------:R-:W-:Y:S01]  /*43a0*/  @P1 IADD3 R164, P5, R162, c[0x0][0x258], RZ ;  /* 0x00009600a2a41a10 */ /* 0x000fe20007fbe0ff */
[----:B--2---:R-:W-:Y:S02]  /*43b0*/  FMUL.FTZ R89, R189, R167 ;  /* 0x000000a7bd597220 */ /* 0x004fe40000410000 */
[----:B---3--:R-:W-:Y:S01]  /*43c0*/  FMUL.FTZ R91, R165, R169 ;  /* 0x000000a9a55b7220 */ /* 0x008fe20000410000 */
[----:B------:R-:W-:Y:S01]  /*43d0*/  @P1 IADD3.X R165, R161, c[0x0][0x25c], RZ, P5, !PT ;  /* 0x00009700a1a51a10 */ /* 0x000fe20002ffe4ff */
[----:B------:R-:W-:Y:S02]  /*43e0*/  FMUL.FTZ R90, R174, R168 ;  /* 0x000000a8ae5a7220 */ /* 0x000fe40000410000 */
[----:B------:R-:W2:Y:S04]  /*43f0*/  LDL R174, [R1+0xf8] ;  /* 0x0000f80001ae7983 */ /* 0x000ea80000100800 */
[----:B------:R0:W-:Y:S02]  /*4400*/  STG.E.128 [R100.64], R88 ;  /* 0x0000005864007986 */ /* 0x0001e4000c101d04 */
[----:B0-----:R-:W-:-:S02]  /*4410*/  IADD3 R100, P4, R162, c[0x0][0x170], RZ ;  /* 0x00005c00a2647a10 */ /* 0x001fc40007f9e0ff */
[----:B------:R-:W-:Y:S02]  /*4420*/  SEL R88, R135, R72, P2 ;  /* 0x0000004887587207 */ /* 0x000fe40001000000 */
[----:B------:R-:W-:Y:S02]  /*4430*/  IADD3.X R101, R161, c[0x0][0x174], RZ, P4, !PT ;  /* 0x00005d00a1657a10 */ /* 0x000fe400027fe4ff */
[----:B------:R-:W-:Y:S02]  /*4440*/  SEL R89, R171, R73, P2 ;  /* 0x00000049ab597207 */ /* 0x000fe40001000000 */
[----:B------:R-:W-:Y:S02]  /*4450*/  SEL R90, R123, R74, P2 ;  /* 0x0000004a7b5a7207 */ /* 0x000fe40001000000 */
[----:B------:R-:W-:Y:S01]  /*4460*/  SEL R91, R170, R75, P2 ;  /* 0x0000004baa5b7207 */ /* 0x000fe20001000000 */
[----:B------:R-:W3:Y:S04]  /*4470*/  LDG.E.128 R100, [R100.64] ;  /* 0x0000000464647981 */ /* 0x000ee8000c1e1d00 */
[----:B------:R0:W-:Y:S02]  /*4480*/  @P1 STG.E.128 [R164.64], R88 ;  /* 0x00000058a4001986 */ /* 0x0001e4000c101d04 */
[----:B0-----:R-:W-:-:S02]  /*4490*/  FMUL.FTZ R164, R171, R26 ;  /* 0x0000001aaba47220 */ /* 0x001fc40000410000 */
[----:B------:R-:W3:Y:S01]  /*44a0*/  LDL R171, [R1+0xec] ;  /* 0x0000ec0001ab7983 */ /* 0x000ee20000100800 */
[----:B------:R-:W-:-:S03]  /*44b0*/  FMUL.FTZ R165, R123, R26 ;  /* 0x0000001a7ba57220 */ /* 0x000fc60000410000 */
[----:B------:R-:W3:Y:S01]  /*44c0*/  LDL R123, [R1+0xe8] ;  /* 0x0000e800017b7983 */ /* 0x000ee20000100800 */
[----:B------:R-:W-:Y:S01]  /*44d0*/  IADD3 R162, P4, R162, c[0x0][0x248], RZ ;  /* 0x00009200a2a27a10 */ /* 0x000fe20007f9e0ff */
[-C--:B------:R-:W-:Y:S02]  /*44e0*/  FMUL.FTZ R135, R135, R26.reuse ;  /* 0x0000001a87877220 */ /* 0x080fe40000410000 */
[----:B------:R-:W-:Y:S01]  /*44f0*/  FMUL.FTZ R170, R170, R26 ;  /* 0x0000001aaaaa7220 */ /* 0x000fe20000410000 */
[----:B------:R-:W-:Y:S01]  /*4500*/  IADD3.X R163, R161, c[0x0][0x24c], RZ, P4, !PT ;  /* 0x00009300a1a37a10 */ /* 0x000fe200027fe4ff */
[----:B------:R-:W-:Y:S02]  /*4510*/  FMUL.FTZ R88, R177, R135 ;  /* 0x00000087b1587220 */ /* 0x000fe40000410000 */
[----:B------:R-:W-:Y:S02]  /*4520*/  FMUL.FTZ R89, R176, R164 ;  /* 0x000000a4b0597220 */ /* 0x000fe40000410000 */
[----:B------:R-:W-:-:S02]  /*4530*/  FMUL.FTZ R90, R175, R165 ;  /* 0x000000a5af5a7220 */ /* 0x000fc40000410000 */
[----:B------:R-:W-:-:S04]  /*4540*/  FFMA.FTZ R105, R105, R110, R109 ;  /* 0x0000006e69697223 */ /* 0x000fc8000001006d */
[----:B------:R-:W-:Y:S02]  /*4550*/  FADD.FTZ R137, R137, -R105 ;  /* 0x8000006989897221 */ /* 0x000fe40000010000 */
[----:B--2---:R-:W-:-:S05]  /*4560*/  FMUL.FTZ R91, R174, R170 ;  /* 0x000000aaae5b7220 */ /* 0x004fca0000410000 */
[----:B------:R0:W-:Y:S02]  /*4570*/  STG.E.128 [R162.64], R88 ;  /* 0x00000058a2007986 */ /* 0x0001e4000c101d04 */
[-CC-:B0-----:R-:W-:Y:S02]  /*4580*/  FFMA.FTZ R88, R104, R110.reuse, R109.reuse ;  /* 0x0000006e68587223 */ /* 0x181fe4000001006d */
[-CC-:B------:R-:W-:Y:S02]  /*4590*/  FFMA.FTZ R162, R106, R110.reuse, R109.reuse ;  /* 0x0000006e6aa27223 */ /* 0x180fe4000001006d */
[----:B------:R-:W-:Y:S02]  /*45a0*/  FFMA.FTZ R163, R107, R110, R109 ;  /* 0x0000006e6ba37223 */ /* 0x000fe4000001006d */
[----:B------:R-:W-:Y:S02]  /*45b0*/  FADD.FTZ R88, R136, -R88 ;  /* 0x8000005888587221 */ /* 0x000fe40000010000 */
[----:B------:R-:W-:-:S02]  /*45c0*/  FADD.FTZ R162, R138, -R162 ;  /* 0x800000a28aa27221 */ /* 0x000fc40000010000 */
[----:B------:R-:W-:Y:S02]  /*45d0*/  FADD.FTZ R163, R139, -R163 ;  /* 0x800000a38ba37221 */ /* 0x000fe40000010000 */
[C---:B------:R-:W-:Y:S02]  /*45e0*/  FMUL.FTZ R138, R157.reuse, R88 ;  /* 0x000000589d8a7220 */ /* 0x040fe40000410000 */
[C---:B------:R-:W-:Y:S02]  /*45f0*/  FMUL.FTZ R139, R157.reuse, R137 ;  /* 0x000000899d8b7220 */ /* 0x040fe40000410000 */
[C---:B------:R-:W-:Y:S02]  /*4600*/  FMUL.FTZ R162, R157.reuse, R162 ;  /* 0x000000a29da27220 */ /* 0x040fe40000410000 */
[----:B------:R-:W-:Y:S01]  /*4610*/  FMUL.FTZ R163, R157, R163 ;  /* 0x000000a39da37220 */ /* 0x000fe20000410000 */
[----:B------:R-:W-:Y:S01]  /*4620*/  IADD3 R104, P4, R160, c[0x0][0x170], RZ ;  /* 0x00005c00a0687a10 */ /* 0x000fe20007f9e0ff */
[----:B------:R-:W-:Y:S01]  /*4630*/  @P0 FADD.FTZ R138, R52, R138 ;  /* 0x0000008a348a0221 */ /* 0x000fe20000010000 */
[----:B------:R-:W-:Y:S01]  /*4640*/  @P1 IADD3 R136, P5, R160, c[0x0][0x258], RZ ;  /* 0x00009600a0881a10 */ /* 0x000fe20007fbe0ff */
[----:B------:R-:W-:-:S02]  /*4650*/  @P0 FADD.FTZ R139, R53, R139 ;  /* 0x0000008b358b0221 */ /* 0x000fc40000010000 */
[----:B------:R-:W-:Y:S02]  /*4660*/  @P0 FADD.FTZ R162, R54, R162 ;  /* 0x000000a236a20221 */ /* 0x000fe40000010000 */
[----:B------:R-:W-:Y:S01]  /*4670*/  @P0 FADD.FTZ R163, R55, R163 ;  /* 0x000000a337a30221 */ /* 0x000fe20000010000 */
[C---:B------:R-:W-:Y:S02]  /*4680*/  IADD3.X R105, R159.reuse, c[0x0][0x174], RZ, P4, !PT ;  /* 0x00005d009f697a10 */ /* 0x040fe400027fe4ff */
[----:B------:R-:W-:Y:S02]  /*4690*/  @P1 IADD3.X R137, R159, c[0x0][0x25c], RZ, P5, !PT ;  /* 0x000097009f891a10 */ /* 0x000fe40002ffe4ff */
[----:B------:R-:W-:Y:S02]  /*46a0*/  SEL R88, R138, R72, P2 ;  /* 0x000000488a587207 */ /* 0x000fe40001000000 */
[----:B------:R-:W-:Y:S02]  /*46b0*/  SEL R89, R139, R73, P2 ;  /* 0x000000498b597207 */ /* 0x000fe40001000000 */
[----:B------:R-:W-:-:S02]  /*46c0*/  SEL R90, R162, R74, P2 ;  /* 0x0000004aa25a7207 */ /* 0x000fc40001000000 */
[----:B------:R-:W-:Y:S01]  /*46d0*/  SEL R91, R163, R75, P2 ;  /* 0x0000004ba35b7207 */ /* 0x000fe20001000000 */
[-C--:B------:R-:W-:Y:S01]  /*46e0*/  FMUL.FTZ R139, R139, R26.reuse ;  /* 0x0000001a8b8b7220 */ /* 0x080fe20000410000 */
[----:B------:R-:W2:Y:S01]  /*46f0*/  LDG.E.128 R104, [R104.64] ;  /* 0x0000000468687981 */ /* 0x000ea2000c1e1d00 */
[----:B------:R-:W-:-:S03]  /*4700*/  FMUL.FTZ R162, R162, R26 ;  /* 0x0000001aa2a27220 */ /* 0x000fc60000410000 */
[----:B------:R0:W-:Y:S01]  /*4710*/  @P1 STG.E.128 [R136.64], R88 ;  /* 0x0000005888001986 */ /* 0x0001e2000c101d04 */
[----:B------:R-:W-:Y:S02]  /*4720*/  FMUL.FTZ R163, R163, R26 ;  /* 0x0000001aa3a37220 */ /* 0x000fe40000410000 */
[----:B0-----:R-:W-:Y:S02]  /*4730*/  FMUL.FTZ R89, R172, R139 ;  /* 0x0000008bac597220 */ /* 0x001fe40000410000 */
[----:B---3--:R-:W-:Y:S01]  /*4740*/  FMUL.FTZ R90, R171, R162 ;  /* 0x000000a2ab5a7220 */ /* 0x008fe20000410000 */
[----:B------:R-:W3:Y:S04]  /*4750*/  LDL R172, [R1+0xe0] ;  /* 0x0000e00001ac7983 */ /* 0x000ee80000100800 */
[----:B------:R-:W2:Y:S01]  /*4760*/  LDL R171, [R1+0xdc] ;  /* 0x0000dc0001ab7983 */ /* 0x000ea20000100800 */
[----:B------:R-:W-:-:S03]  /*4770*/  FMUL.FTZ R91, R123, R163 ;  /* 0x000000a37b5b7220 */ /* 0x000fc60000410000 */
[----:B------:R-:W4:Y:S01]  /*4780*/  LDL R123, [R1+0xd8] ;  /* 0x0000d800017b7983 */ /* 0x000f220000100800 */
[----:B------:R-:W-:Y:S01]  /*4790*/  FMUL.FTZ R138, R138, R26 ;  /* 0x0000001a8a8a7220 */ /* 0x000fe20000410000 */
[----:B------:R-:W-:-:S03]  /*47a0*/  IADD3 R160, P4, R160, c[0x0][0x248], RZ ;  /* 0x00009200a0a07a10 */ /* 0x000fc60007f9e0ff */
[----:B------:R-:W-:Y:S02]  /*47b0*/  FMUL.FTZ R88, R173, R138 ;  /* 0x0000008aad587220 */ /* 0x000fe40000410000 */
[----:B------:R-:W4:Y:S01]  /*47c0*/  LDL R173, [R1+0xe4] ;  /* 0x0000e40001ad7983 */ /* 0x000f220000100800 */
[----:B------:R-:W-:-:S05]  /*47d0*/  IADD3.X R161, R159, c[0x0][0x24c], RZ, P4, !PT ;  /* 0x000093009fa17a10 */ /* 0x000fca00027fe4ff */
[----:B------:R0:W-:Y:S04]  /*47e0*/  STG.E.128 [R160.64], R88 ;  /* 0x00000058a0007986 */ /* 0x0001e8000c101d04 */
[----:B0-----:R-:W4:Y:S01]  /*47f0*/  LDL R160, [R1+0xc8] ;  /* 0x0000c80001a07983 */ /* 0x001f220000100800 */
[-CC-:B------:R-:W-:Y:S02]  /*4800*/  FFMA.FTZ R112, R112, R110.reuse, R109.reuse ;  /* 0x0000006e70707223 */ /* 0x180fe4000001006d */
[-CC-:B------:R-:W-:Y:S01]  /*4810*/  FFMA.FTZ R113, R113, R110.reuse, R109.reuse ;  /* 0x0000006e71717223 */ /* 0x180fe2000001006d */
[----:B------:R-:W4:Y:S01]  /*4820*/  LDL R161, [R1+0xcc] ;  /* 0x0000cc0001a17983 */ /* 0x000f220000100800 */
[-CC-:B------:R-:W-:Y:S02]  /*4830*/  FFMA.FTZ R88, R114, R110.reuse, R109.reuse ;  /* 0x0000006e72587223 */ /* 0x180fe4000001006d */
[----:B------:R-:W-:-:S02]  /*4840*/  FFMA.FTZ R115, R115, R110, R109 ;  /* 0x0000006e73737223 */ /* 0x000fc4000001006d */
[----:B------:R-:W-:Y:S02]  /*4850*/  FADD.FTZ R140, R140, -R112 ;  /* 0x800000708c8c7221 */ /* 0x000fe40000010000 */
[----:B------:R-:W-:Y:S02]  /*4860*/  FADD.FTZ R141, R141, -R113 ;  /* 0x800000718d8d7221 */ /* 0x000fe40000010000 */
[----:B------:R-:W-:Y:S02]  /*4870*/  FADD.FTZ R88, R142, -R88 ;  /* 0x800000588e587221 */ /* 0x000fe40000010000 */
[----:B------:R-:W-:Y:S01]  /*4880*/  FADD.FTZ R115, R143, -R115 ;  /* 0x800000738f737221 */ /* 0x000fe20000010000 */
[----:B------:R-:W-:Y:S01]  /*4890*/  IADD3 R112, P4, R158, c[0x0][0x170], RZ ;  /* 0x00005c009e707a10 */ /* 0x000fe20007f9e0ff */
[C---:B------:R-:W-:Y:S02]  /*48a0*/  FMUL.FTZ R142, R157.reuse, R140 ;  /* 0x0000008c9d8e7220 */ /* 0x040fe40000410000 */
[----:B------:R-:W-:-:S02]  /*48b0*/  FMUL.FTZ R143, R157, R141 ;  /* 0x0000008d9d8f7220 */ /* 0x000fc40000410000 */
[C---:B------:R-:W-:Y:S02]  /*48c0*/  FMUL.FTZ R140, R157.reuse, R88 ;  /* 0x000000589d8c7220 */ /* 0x040fe40000410000 */
[----:B------:R-:W-:Y:S01]  /*48d0*/  FMUL.FTZ R141, R157, R115 ;  /* 0x000000739d8d7220 */ /* 0x000fe20000410000 */
[----:B------:R-:W-:Y:S01]  /*48e0*/  IADD3.X R113, R31, c[0x0][0x174], RZ, P4, !PT ;  /* 0x00005d001f717a10 */ /* 0x000fe200027fe4ff */
[----:B------:R-:W-:Y:S01]  /*48f0*/  @P0 FADD.FTZ R142, R56, R142 ;  /* 0x0000008e388e0221 */ /* 0x000fe20000010000 */
[----:B------:R-:W-:Y:S01]  /*4900*/  @P1 IADD3 R136, P4, R158, c[0x0][0x258], RZ ;  /* 0x000096009e881a10 */ /* 0x000fe20007f9e0ff */
[----:B------:R-:W-:Y:S02]  /*4910*/  @P0 FADD.FTZ R143, R57, R143 ;  /* 0x0000008f398f0221 */ /* 0x000fe40000010000 */
[----:B------:R-:W-:Y:S02]  /*4920*/  @P0 FADD.FTZ R140, R58, R140 ;  /* 0x0000008c3a8c0221 */ /* 0x000fe40000010000 */
[----:B------:R-:W-:Y:S01]  /*4930*/  @P0 FADD.FTZ R141, R59, R141 ;  /* 0x0000008d3b8d0221 */ /* 0x000fe20000010000 */
[----:B------:R-:W-:Y:S01]  /*4940*/  @P1 IADD3.X R137, R31, c[0x0][0x25c], RZ, P4, !PT ;  /* 0x000097001f891a10 */ /* 0x000fe200027fe4ff */
[----:B------:R-:W4:Y:S01]  /*4950*/  LDG.E.128 R112, [R112.64] ;  /* 0x0000000470707981 */ /* 0x000f22000c1e1d00 */
[----:B------:R-:W-:-:S02]  /*4960*/  SEL R88, R142, R72, P2 ;  /* 0x000000488e587207 */ /* 0x000fc40001000000 */
[----:B------:R-:W-:Y:S02]  /*4970*/  SEL R89, R143, R73, P2 ;  /* 0x000000498f597207 */ /* 0x000fe40001000000 */
[C---:B------:R-:W-:Y:S02]  /*4980*/  SEL R90, R140.reuse, R74, P2 ;  /* 0x0000004a8c5a7207 */ /* 0x040fe40001000000 */
[----:B------:R-:W-:Y:S01]  /*4990*/  SEL R91, R141, R75, P2 ;  /* 0x0000004b8d5b7207 */ /* 0x000fe20001000000 */
[-C--:B------:R-:W-:Y:S02]  /*49a0*/  FMUL.FTZ R143, R143, R26.reuse ;  /* 0x0000001a8f8f7220 */ /* 0x080fe40000410000 */
[----:B------:R-:W-:Y:S02]  /*49b0*/  FMUL.FTZ R140, R140, R26 ;  /* 0x0000001a8c8c7220 */ /* 0x000fe40000410000 */
[----:B------:R3:W-:Y:S01]  /*49c0*/  @P1 STG.E.128 [R136.64], R88 ;  /* 0x0000005888001986 */ /* 0x0007e2000c101d04 */
[----:B------:R-:W-:Y:S01]  /*49d0*/  FFMA.FTZ R76, R76, R110, R109 ;  /* 0x0000006e4c4c7223 */ /* 0x000fe2000001006d */
[----:B------:R-:W-:Y:S01]  /*49e0*/  IADD3 R158, P4, R158, c[0x0][0x248], RZ ;  /* 0x000092009e9e7a10 */ /* 0x000fe20007f9e0ff */
[----:B------:R-:W-:-:S02]  /*49f0*/  FMUL.FTZ R141, R141, R26 ;  /* 0x0000001a8d8d7220 */ /* 0x000fc40000410000 */
[----:B------:R-:W-:Y:S01]  /*4a00*/  FADD.FTZ R148, R148, -R76 ;  /* 0x8000004c94947221 */ /* 0x000fe20000010000 */
[----:B------:R-:W-:Y:S01]  /*4a10*/  IADD3.X R159, R31, c[0x0][0x24c], RZ, P4, !PT ;  /* 0x000093001f9f7a10 */ /* 0x000fe200027fe4ff */
[-CC-:B------:R-:W-:Y:S01]  /*4a20*/  FFMA.FTZ R116, R116, R110.reuse, R109.reuse ;  /* 0x0000006e74747223 */ /* 0x180fe2000001006d */
[----:B------:R-:W4:Y:S01]  /*4a30*/  LDL R76, [R1+0xb8] ;  /* 0x0000b800014c7983 */ /* 0x000f220000100800 */
[-CC-:B------:R-:W-:Y:S02]  /*4a40*/  FFMA.FTZ R117, R117, R110.reuse, R109.reuse ;  /* 0x0000006e75757223 */ /* 0x180fe4000001006d */
[-CC-:B------:R-:W-:Y:S02]  /*4a50*/  FFMA.FTZ R31, R118, R110.reuse, R109.reuse ;  /* 0x0000006e761f7223 */ /* 0x180fe4000001006d */
[----:B------:R-:W-:Y:S02]  /*4a60*/  FFMA.FTZ R119, R119, R110, R109 ;  /* 0x0000006e77777223 */ /* 0x000fe4000001006d */
[----:B------:R-:W-:-:S02]  /*4a70*/  FADD.FTZ R144, R144, -R116 ;  /* 0x8000007490907221 */ /* 0x000fc40000010000 */
[----:B------:R-:W-:Y:S02]  /*4a80*/  FADD.FTZ R31, R146, -R31 ;  /* 0x8000001f921f7221 */ /* 0x000fe40000010000 */
[----:B------:R-:W-:Y:S01]  /*4a90*/  FADD.FTZ R119, R147, -R119 ;  /* 0x8000007793777221 */ /* 0x000fe20000010000 */
[----:B------:R-:W-:Y:S01]  /*4aa0*/  IADD3 R116, P4, R30, c[0x0][0x170], RZ ;  /* 0x00005c001e747a10 */ /* 0x000fe20007f9e0ff */
[----:B------:R-:W-:Y:S02]  /*4ab0*/  FMUL.FTZ R142, R142, R26 ;  /* 0x0000001a8e8e7220 */ /* 0x000fe40000410000 */
[C---:B------:R-:W-:Y:S02]  /*4ac0*/  FMUL.FTZ R146, R157.reuse, R144 ;  /* 0x000000909d927220 */ /* 0x040fe40000410000 */
[----:B------:R-:W-:Y:S02]  /*4ad0*/  FMUL.FTZ R144, R157, R31 ;  /* 0x0000001f9d907220 */ /* 0x000fe40000410000 */
[----:B------:R-:W-:-:S02]  /*4ae0*/  @P0 FADD.FTZ R146, R60, R146 ;  /* 0x000000923c920221 */ /* 0x000fc40000010000 */
[----:B------:R-:W-:Y:S02]  /*4af0*/  @P0 FADD.FTZ R144, R62, R144 ;  /* 0x000000903e900221 */ /* 0x000fe40000010000 */
[----:B---3--:R-:W-:Y:S02]  /*4b00*/  FMUL.FTZ R89, R172, R143 ;  /* 0x0000008fac597220 */ /* 0x008fe40000410000 */
[----:B------:R-:W3:Y:S01]  /*4b10*/  LDL R172, [R1+0xd4] ;  /* 0x0000d40001ac7983 */ /* 0x000ee20000100800 */
[----:B--2---:R-:W-:-:S03]  /*4b20*/  FMUL.FTZ R90, R171, R140 ;  /* 0x0000008cab5a7220 */ /* 0x004fc60000410000 */
[----:B------:R-:W2:Y:S01]  /*4b30*/  LDL R171, [R1+0xd0] ;  /* 0x0000d00001ab7983 */ /* 0x000ea20000100800 */
[----:B----4-:R-:W-:Y:S02]  /*4b40*/  FMUL.FTZ R91, R123, R141 ;  /* 0x0000008d7b5b7220 */ /* 0x010fe40000410000 */
[----:B------:R-:W-:Y:S02]  /*4b50*/  FADD.FTZ R123, R145, -R117 ;  /* 0x80000075917b7221 */ /* 0x000fe40000010000 */
[C---:B------:R-:W-:Y:S02]  /*4b60*/  FMUL.FTZ R145, R157.reuse, R119 ;  /* 0x000000779d917220 */ /* 0x040fe40000410000 */
[----:B------:R-:W-:Y:S01]  /*4b70*/  FMUL.FTZ R123, R157, R123 ;  /* 0x0000007b9d7b7220 */ /* 0x000fe20000410000 */
[----:B------:R-:W-:Y:S01]  /*4b80*/  IADD3.X R117, R28, c[0x0][0x174], RZ, P4, !PT ;  /* 0x00005d001c757a10 */ /* 0x000fe200027fe4ff */
[----:B------:R-:W-:Y:S01]  /*4b90*/  FMUL.FTZ R88, R173, R142 ;  /* 0x0000008ead587220 */ /* 0x000fe20000410000 */
[----:B------:R-:W-:Y:S01]  /*4ba0*/  @P1 IADD3 R136, P4, R30, c[0x0][0x258], RZ ;  /* 0x000096001e881a10 */ /* 0x000fe20007f9e0ff */
[----:B------:R-:W-:-:S02]  /*4bb0*/  @P0 FADD.FTZ R123, R61, R123 ;  /* 0x0000007b3d7b0221 */ /* 0x000fc40000010000 */
[----:B------:R-:W-:Y:S01]  /*4bc0*/  @P0 FADD.FTZ R145, R63, R145 ;  /* 0x000000913f910221 */ /* 0x000fe20000010000 */
[----:B------:R0:W-:Y:S01]  /*4bd0*/  STG.E.128 [R158.64], R88 ;  /* 0x000000589e007986 */ /* 0x0001e2000c101d04 */
[----:B------:R-:W-:-:S03]  /*4be0*/  @P1 IADD3.X R137, R28, c[0x0][0x25c], RZ, P4, !PT ;  /* 0x000097001c891a10 */ /* 0x000fc600027fe4ff */
[----:B------:R-:W4:Y:S01]  /*4bf0*/  LDG.E.128 R116, [R116.64] ;  /* 0x0000000474747981 */ /* 0x000f22000c1e1d00 */
[----:B0-----:R-:W-:-:S03]  /*4c00*/  SEL R88, R146, R72, P2 ;  /* 0x0000004892587207 */ /* 0x001fc60001000000 */
[----:B------:R-:W4:Y:S01]  /*4c10*/  LDL R159, [R1+0xc0] ;  /* 0x0000c000019f7983 */ /* 0x000f220000100800 */
[----:B------:R-:W-:Y:S02]  /*4c20*/  SEL R89, R123, R73, P2 ;  /* 0x000000497b597207 */ /* 0x000fe40001000000 */
[----:B------:R-:W-:Y:S01]  /*4c30*/  SEL R90, R144, R74, P2 ;  /* 0x0000004a905a7207 */ /* 0x000fe20001000000 */
[----:B------:R-:W4:Y:S01]  /*4c40*/  LDL R158, [R1+0xbc] ;  /* 0x0000bc00019e7983 */ /* 0x000f220000100800 */
[C---:B------:R-:W-:Y:S01]  /*4c50*/  SEL R91, R145.reuse, R75, P2 ;  /* 0x0000004b915b7207 */ /* 0x040fe20001000000 */
[----:B------:R-:W-:-:S04]  /*4c60*/  FMUL.FTZ R145, R145, R26 ;  /* 0x0000001a91917220 */ /* 0x000fc80000410000 */
[----:B------:R0:W-:Y:S02]  /*4c70*/  @P1 STG.E.128 [R136.64], R88 ;  /* 0x0000005888001986 */ /* 0x0001e4000c101d04 */
[----:B0-----:R-:W-:Y:S02]  /*4c80*/  FMUL.FTZ R91, R160, R145 ;  /* 0x00000091a05b7220 */ /* 0x001fe40000410000 */
[----:B------:R-:W4:Y:S01]  /*4c90*/  LDL R160, [R1+0xc4] ;  /* 0x0000c40001a07983 */ /* 0x000f220000100800 */
[-CC-:B------:R-:W-:Y:S02]  /*4ca0*/  FFMA.FTZ R120, R120, R110.reuse, R109.reuse ;  /* 0x0000006e78787223 */ /* 0x180fe4000001006d */
[-CC-:B------:R-:W-:Y:S02]  /*4cb0*/  FFMA.FTZ R147, R121, R110.reuse, R109.reuse ;  /* 0x0000006e79937223 */ /* 0x180fe4000001006d */
[----:B------:R-:W-:Y:S01]  /*4cc0*/  FFMA.FTZ R122, R122, R110, R109 ;  /* 0x0000006e7a7a7223 */ /* 0x000fe2000001006d */
[----:B------:R-:W-:Y:S01]  /*4cd0*/  IADD3 R30, P4, R30, c[0x0][0x248], RZ ;  /* 0x000092001e1e7a10 */ /* 0x000fe20007f9e0ff */
[----:B------:R-:W-:-:S02]  /*4ce0*/  FMUL.FTZ R136, R146, R26 ;  /* 0x0000001a92887220 */ /* 0x000fc40000410000 */
[-C--:B------:R-:W-:Y:S02]  /*4cf0*/  FMUL.FTZ R137, R123, R26.reuse ;  /* 0x0000001a7b897220 */ /* 0x080fe40000410000 */
[----:B------:R-:W-:Y:S02]  /*4d00*/  FMUL.FTZ R144, R144, R26 ;  /* 0x0000001a90907220 */ /* 0x000fe40000410000 */
[----:B------:R-:W-:Y:S02]  /*4d10*/  FADD.FTZ R149, R149, -R120 ;  /* 0x8000007895957221 */ /* 0x000fe40000010000 */
[----:B------:R-:W-:Y:S02]  /*4d20*/  FADD.FTZ R147, R150, -R147 ;  /* 0x8000009396937221 */ /* 0x000fe40000010000 */
[----:B------:R-:W-:Y:S01]  /*4d30*/  FADD.FTZ R122, R151, -R122 ;  /* 0x8000007a977a7221 */ /* 0x000fe20000010000 */
[----:B------:R-:W-:Y:S01]  /*4d40*/  IADD3.X R31, R28, c[0x0][0x24c], RZ, P4, !PT ;  /* 0x000093001c1f7a10 */ /* 0x000fe200027fe4ff */
[----:B------:R-:W-:Y:S01]  /*4d50*/  FMUL.FTZ R90, R161, R144 ;  /* 0x00000090a15a7220 */ /* 0x000fe20000410000 */
[----:B------:R-:W-:Y:S01]  /*4d60*/  IADD3 R120, P4, R27, c[0x0][0x170], RZ ;  /* 0x00005c001b787a10 */ /* 0x000fe20007f9e0ff */
[----:B------:R-:W-:-:S02]  /*4d70*/  FMUL.FTZ R28, R157, R148 ;  /* 0x000000949d1c7220 */ /* 0x000fc40000410000 */
[C---:B------:R-:W-:Y:S02]  /*4d80*/  FMUL.FTZ R146, R157.reuse, R149 ;  /* 0x000000959d927220 */ /* 0x040fe40000410000 */
[C---:B------:R-:W-:Y:S02]  /*4d90*/  FMUL.FTZ R147, R157.reuse, R147 ;  /* 0x000000939d937220 */ /* 0x040fe40000410000 */
[----:B------:R-:W-:Y:S01]  /*4da0*/  FMUL.FTZ R148, R157, R122 ;  /* 0x0000007a9d947220 */ /* 0x000fe20000410000 */
[----:B------:R-:W-:Y:S01]  /*4db0*/  IADD3.X R121, R29, c[0x0][0x174], RZ, P4, !PT ;  /* 0x00005d001d797a10 */ /* 0x000fe200027fe4ff */
[----:B------:R-:W-:Y:S02]  /*4dc0*/  @P0 FADD.FTZ R28, R64, R28 ;  /* 0x0000001c401c0221 */ /* 0x000fe40000010000 */
[----:B------:R-:W-:Y:S02]  /*4dd0*/  @P0 FADD.FTZ R146, R65, R146 ;  /* 0x0000009241920221 */ /* 0x000fe40000010000 */
[----:B------:R-:W-:-:S02]  /*4de0*/  @P0 FADD.FTZ R147, R66, R147 ;  /* 0x0000009342930221 */ /* 0x000fc40000010000 */
[----:B------:R-:W-:Y:S02]  /*4df0*/  @P0 FADD.FTZ R148, R67, R148 ;  /* 0x0000009443940221 */ /* 0x000fe40000010000 */
[-CC-:B------:R-:W-:Y:S02]  /*4e00*/  FFMA.FTZ R77, R77, R110.reuse, R109.reuse ;  /* 0x0000006e4d4d7223 */ /* 0x180fe4000001006d */
[-CC-:B------:R-:W-:Y:S02]  /*4e10*/  FFMA.FTZ R78, R78, R110.reuse, R109.reuse ;  /* 0x0000006e4e4e7223 */ /* 0x180fe4000001006d */
[-CC-:B------:R-:W-:Y:S02]  /*4e20*/  FFMA.FTZ R79, R79, R110.reuse, R109.reuse ;  /* 0x0000006e4f4f7223 */ /* 0x180fe4000001006d */
[----:B------:R-:W-:Y:S02]  /*4e30*/  FFMA.FTZ R108, R108, R110, R109 ;  /* 0x0000006e6c6c7223 */ /* 0x000fe4000001006d */
[----:B------:R-:W-:-:S02]  /*4e40*/  FADD.FTZ R77, R152, -R77 ;  /* 0x8000004d984d7221 */ /* 0x000fc40000010000 */
[----:B------:R-:W-:Y:S02]  /*4e50*/  FADD.FTZ R78, R153, -R78 ;  /* 0x8000004e994e7221 */ /* 0x000fe40000010000 */
[----:B------:R-:W-:Y:S02]  /*4e60*/  FADD.FTZ R79, R154, -R79 ;  /* 0x8000004f9a4f7221 */ /* 0x000fe40000010000 */
[----:B------:R-:W-:Y:S02]  /*4e70*/  FADD.FTZ R108, R155, -R108 ;  /* 0x8000006c9b6c7221 */ /* 0x000fe40000010000 */
[----:B---3--:R-:W-:Y:S02]  /*4e80*/  FMUL.FTZ R88, R172, R136 ;  /* 0x00000088ac587220 */ /* 0x008fe40000410000 */
[----:B--2---:R-:W-:-:S05]  /*4e90*/  FMUL.FTZ R89, R171, R137 ;  /* 0x00000089ab597220 */ /* 0x004fca0000410000 */
[----:B------:R0:W-:Y:S04]  /*4ea0*/  STG.E.128 [R30.64], R88 ;  /* 0x000000581e007986 */ /* 0x0001e8000c101d04 */
[----:B------:R-:W2:Y:S01]  /*4eb0*/  LDG.E.128 R120, [R120.64] ;  /* 0x0000000478787981 */ /* 0x000ea2000c1e1d00 */
[----:B0-----:R-:W-:Y:S02]  /*4ec0*/  @P1 IADD3 R30, P4, R27, c[0x0][0x258], RZ ;  /* 0x000096001b1e1a10 */ /* 0x001fe40007f9e0ff */
[----:B------:R-:W-:Y:S02]  /*4ed0*/  SEL R88, R28, R72, P2 ;  /* 0x000000481c587207 */ /* 0x000fe40001000000 */
[----:B------:R-:W-:Y:S02]  /*4ee0*/  @P1 IADD3.X R31, R29, c[0x0][0x25c], RZ, P4, !PT ;  /* 0x000097001d1f1a10 */ /* 0x000fe400027fe4ff */
[----:B------:R-:W-:-:S02]  /*4ef0*/  SEL R89, R146, R73, P2 ;  /* 0x0000004992597207 */ /* 0x000fc40001000000 */
[----:B------:R-:W-:Y:S02]  /*4f00*/  SEL R90, R147, R74, P2 ;  /* 0x0000004a935a7207 */ /* 0x000fe40001000000 */
[C---:B------:R-:W-:Y:S01]  /*4f10*/  SEL R91, R148.reuse, R75, P2 ;  /* 0x0000004b945b7207 */ /* 0x040fe20001000000 */
[----:B------:R-:W-:-:S04]  /*4f20*/  FMUL.FTZ R148, R148, R26 ;  /* 0x0000001a94947220 */ /* 0x000fc80000410000 */
[----:B------:R0:W-:Y:S02]  /*4f30*/  @P1 STG.E.128 [R30.64], R88 ;  /* 0x000000581e001986 */ /* 0x0001e4000c101d04 */
[----:B0-----:R-:W-:Y:S02]  /*4f40*/  FMUL.FTZ R31, R76, R148 ;  /* 0x000000944c1f7220 */ /* 0x001fe40000410000 */
[----:B------:R-:W3:Y:S04]  /*4f50*/  LDL R76, [R1+0xb4] ;  /* 0x0000b400014c7983 */ /* 0x000ee80000100800 */
[----:B------:R-:W2:Y:S04]  /*4f60*/  LDL.LU R238, [R1+0x34] ;  /* 0x0000340001ee7983 */ /* 0x000ea80000300800 */
        /* <DEDUP_REMOVED lines=14> */
[----:B------:R-:W-:-:S03]  /*5050*/  IADD3 R88, P4, R27, c[0x0][0x248], RZ ;  /* 0x000092001b587a10 */ /* 0x000fc60007f9e0ff */
[----:B------:R-:W3:Y:S01]  /*5060*/  LDL.LU R178, [R1+0x94] ;  /* 0x0000940001b27983 */ /* 0x000ee20000300800 */
[----:B------:R-:W-:-:S03]  /*5070*/  FMUL.FTZ R27, R28, R26 ;  /* 0x0000001a1c1b7220 */ /* 0x000fc60000410000 */
[----:B------:R-:W3:Y:S01]  /*5080*/  LDL.LU R177, [R1+0x88] ;  /* 0x0000880001b17983 */ /* 0x000ee20000300800 */
[----:B------:R-:W-:-:S03]  /*5090*/  FMUL.FTZ R146, R146, R26 ;  /* 0x0000001a92927220 */ /* 0x000fc60000410000 */
[----:B------:R-:W3:Y:S01]  /*50a0*/  LDL.LU R176, [R1+0x8c] ;  /* 0x00008c0001b07983 */ /* 0x000ee20000300800 */
[----:B------:R-:W-:-:S03]  /*50b0*/  FMUL.FTZ R147, R147, R26 ;  /* 0x0000001a93937220 */ /* 0x000fc60000410000 */
[----:B------:R-:W3:Y:S01]  /*50c0*/  LDL.LU R175, [R1+0x80] ;  /* 0x0000800001af7983 */ /* 0x000ee20000300800 */
[----:B------:R-:W-:-:S03]  /*50d0*/  IADD3 R90, P5, R156, c[0x0][0x170], RZ ;  /* 0x00005c009c5a7a10 */ /* 0x000fc60007fbe0ff */
[----:B------:R-:W3:Y:S01]  /*50e0*/  LDL.LU R174, [R1+0x84] ;  /* 0x0000840001ae7983 */ /* 0x000ee20000300800 */
[----:B------:R-:W-:-:S03]  /*50f0*/  IADD3.X R89, R29, c[0x0][0x24c], RZ, P4, !PT ;  /* 0x000093001d597a10 */ /* 0x000fc600027fe4ff */
[----:B------:R-:W3:Y:S01]  /*5100*/  LDL.LU R173, [R1+0x78] ;  /* 0x0000780001ad7983 */ /* 0x000ee20000300800 */
[----:B----4-:R-:W-:-:S03]  /*5110*/  FMUL.FTZ R28, R160, R27 ;  /* 0x0000001ba01c7220 */ /* 0x010fc60000410000 */
[----:B------:R-:W4:Y:S01]  /*5120*/  LDL.LU R172, [R1+0x7c] ;  /* 0x00007c0001ac7983 */ /* 0x000f220000300800 */
[----:B------:R-:W-:-:S03]  /*5130*/  FMUL.FTZ R29, R159, R146 ;  /* 0x000000929f1d7220 */ /* 0x000fc60000410000 */
[----:B------:R-:W4:Y:S01]  /*5140*/  LDL.LU R171, [R1+0x70] ;  /* 0x0000700001ab7983 */ /* 0x000f220000300800 */
[----:B------:R-:W-:-:S03]  /*5150*/  FMUL.FTZ R30, R158, R147 ;  /* 0x000000939e1e7220 */ /* 0x000fc60000410000 */
[----:B------:R-:W4:Y:S01]  /*5160*/  LDL.LU R161, [R1+0x74] ;  /* 0x0000740001a17983 */ /* 0x000f220000300800 */
[----:B------:R-:W-:-:S03]  /*5170*/  IADD3.X R91, R25, c[0x0][0x174], RZ, P5, !PT ;  /* 0x00005d00195b7a10 */ /* 0x000fc60002ffe4ff */
[----:B------:R-:W4:Y:S04]  /*5180*/  LDL.LU R160, [R1+0x68] ;  /* 0x0000680001a07983 */ /* 0x000f280000300800 */
[----:B------:R-:W4:Y:S04]  /*5190*/  LDL.LU R159, [R1+0x6c] ;  /* 0x00006c00019f7983 */ /* 0x000f280000300800 */
[----:B------:R-:W4:Y:S04]  /*51a0*/  LDL.LU R158, [R1+0x60] ;  /* 0x00006000019e7983 */ /* 0x000f280000300800 */
[----:B------:R-:W4:Y:S04]  /*51b0*/  LDL.LU R151, [R1+0x64] ;  /* 0x0000640001977983 */ /* 0x000f280000300800 */
[----:B------:R-:W4:Y:S04]  /*51c0*/  LDL.LU R150, [R1+0x58] ;  /* 0x0000580001967983 */ /* 0x000f280000300800 */
[----:B------:R-:W4:Y:S04]  /*51d0*/  LDL.LU R149, [R1+0x5c] ;  /* 0x00005c0001957983 */ /* 0x000f280000300800 */
[----:B------:R0:W-:Y:S04]  /*51e0*/  STG.E.128 [R88.64], R28 ;  /* 0x0000001c58007986 */ /* 0x0001e8000c101d04 */
[----:B0-----:R-:W4:Y:S04]  /*51f0*/  LDL.LU R88, [R1+0x2c] ;  /* 0x00002c0001587983 */ /* 0x001f280000300800 */
[----:B------:R-:W4:Y:S04]  /*5200*/  LDL.LU R89, [R1+0x28] ;  /* 0x0000280001597983 */ /* 0x000f280000300800 */
[----:B------:R0:W4:Y:S04]  /*5210*/  LDG.E.128 R28, [R90.64] ;  /* 0x000000045a1c7981 */ /* 0x000128000c1e1d00 */
[----:B0-----:R-:W4:Y:S04]  /*5220*/  LDL.LU R90, [R1+0x24] ;  /* 0x00002400015a7983 */ /* 0x001f280000300800 */
        /* <DEDUP_REMOVED lines=15> */
[----:B------:R-:W-:Y:S02]  /*5320*/  SEL R72, R77, R72, P2 ;  /* 0x000000484d487207 */ /* 0x000fe40001000000 */
[----:B------:R-:W-:Y:S02]  /*5330*/  SEL R73, R78, R73, P2 ;  /* 0x000000494e497207 */ /* 0x000fe40001000000 */
[----:B------:R-:W-:Y:S02]  /*5340*/  SEL R74, R79, R74, P2 ;  /* 0x0000004a4f4a7207 */ /* 0x000fe40001000000 */
[----:B------:R-:W-:Y:S02]  /*5350*/  SEL R75, R108, R75, P2 ;  /* 0x0000004b6c4b7207 */ /* 0x000fe40001000000 */
[----:B------:R-:W-:-:S04]  /*5360*/  IADD3 R0, R0, c[0x0][0x160], RZ ;  /* 0x0000580000007a10 */ /* 0x000fc80007ffe0ff */
[----:B------:R-:W-:Y:S01]  /*5370*/  ISETP.GE.AND P0, PT, R0, c[0x0][0x164], PT ;  /* 0x0000590000007a0c */ /* 0x000fe20003f06270 */
[----:B--2---:R-:W-:Y:S02]  /*5380*/  FFMA.FTZ R238, R94, R133, R238 ;  /* 0x000000855eee7223 */ /* 0x004fe400000100ee */
[----:B---3--:R-:W-:Y:S02]  /*5390*/  FFMA.FTZ R237, R95, R134, R237 ;  /* 0x000000865fed7223 */ /* 0x008fe400000100ed */
[----:B------:R-:W-:Y:S02]  /*53a0*/  FFMA.FTZ R236, R166, R96, R236 ;  /* 0x00000060a6ec7223 */ /* 0x000fe400000100ec */
[----:B------:R-:W-:Y:S02]  /*53b0*/  FFMA.FTZ R235, R97, R167, R235 ;  /* 0x000000a761eb7223 */ /* 0x000fe400000100eb */
[----:B------:R-:W-:Y:S02]  /*53c0*/  FFMA.FTZ R234, R98, R168, R234 ;  /* 0x000000a862ea7223 */ /* 0x000fe400000100ea */
[----:B------:R-:W-:-:S02]  /*53d0*/  FFMA.FTZ R221, R99, R169, R221 ;  /* 0x000000a963dd7223 */ /* 0x000fc400000100dd */
[----:B------:R-:W-:Y:S02]  /*53e0*/  FFMA.FTZ R220, R135, R100, R220 ;  /* 0x0000006487dc7223 */ /* 0x000fe400000100dc */
[----:B------:R-:W-:Y:S02]  /*53f0*/  FFMA.FTZ R219, R101, R164, R219 ;  /* 0x000000a465db7223 */ /* 0x000fe400000100db */
        /* <DEDUP_REMOVED lines=13> */
[----:B----4-:R-:W-:Y:S02]  /*54d0*/  FFMA.FTZ R172, R119, R145, R172 ;  /* 0x0000009177ac7223 */ /* 0x010fe400000100ac */
        /* <DEDUP_REMOVED lines=13> */
[----:B------:R-:W-:-:S05]  /*55b0*/  FFMA.FTZ R155, R111, R80, R155 ;  /* 0x000000506f9b7223 */ /* 0x000fca000001009b */
        /* <DEDUP_REMOVED lines=23> */
[----:B------:R0:W-:Y:S01]  /*5730*/  STL [R1+0x9c], R190 ;  /* 0x00009cbe01007387 */ /* 0x0001e20000100800 */
[----:B------:R-:W-:-:S03]  /*5740*/  FMUL.FTZ R82, R77, R26 ;  /* 0x0000001a4d527220 */ /* 0x000fc60000410000 */
[----:B------:R0:W-:Y:S01]  /*5750*/  STL [R1+0x90], R189 ;  /* 0x000090bd01007387 */ /* 0x0001e20000100800 */
[----:B------:R-:W-:-:S03]  /*5760*/  IADD3 R80, P5, R156, c[0x0][0x248], RZ ;  /* 0x000092009c507a10 */ /* 0x000fc60007fbe0ff */
[----:B------:R0:W-:Y:S01]  /*5770*/  STL [R1+0x94], R178 ;  /* 0x000094b201007387 */ /* 0x0001e20000100800 */
[----:B------:R-:W-:-:S03]  /*5780*/  FMUL.FTZ R83, R78, R26 ;  /* 0x0000001a4e537220 */ /* 0x000fc60000410000 */
[----:B------:R0:W-:Y:S01]  /*5790*/  STL [R1+0x88], R177 ;  /* 0x000088b101007387 */ /* 0x0001e20000100800 */
[-C--:B------:R-:W-:Y:S01]  /*57a0*/  FMUL.FTZ R84, R79, R26.reuse ;  /* 0x0000001a4f547220 */ /* 0x080fe20000410000 */
[----:B------:R-:W-:Y:S02]  /*57b0*/  @P1 IADD3 R156, P4, R156, c[0x0][0x258], RZ ;  /* 0x000096009c9c1a10 */ /* 0x000fe40007f9e0ff */
[----:B------:R0:W-:Y:S01]  /*57c0*/  STL [R1+0x8c], R176 ;  /* 0x00008cb001007387 */ /* 0x0001e20000100800 */
[----:B------:R-:W-:-:S03]  /*57d0*/  FMUL.FTZ R26, R108, R26 ;  /* 0x0000001a6c1a7220 */ /* 0x000fc60000410000 */
[----:B------:R0:W-:Y:S01]  /*57e0*/  STL [R1+0x80], R175 ;  /* 0x000080af01007387 */ /* 0x0001e20000100800 */
[----:B------:R-:W-:-:S03]  /*57f0*/  FFMA.FTZ R158, R82, R28, R158 ;  /* 0x0000001c529e7223 */ /* 0x000fc6000001009e */
[----:B------:R0:W-:Y:S01]  /*5800*/  STL [R1+0x84], R174 ;  /* 0x000084ae01007387 */ /* 0x0001e20000100800 */
[----:B------:R-:W-:-:S03]  /*5810*/  FFMA.FTZ R151, R29, R83, R151 ;  /* 0x000000531d977223 */ /* 0x000fc60000010097 */
[----:B------:R0:W-:Y:S01]  /*5820*/  STL [R1+0x78], R173 ;  /* 0x000078ad01007387 */ /* 0x0001e20000100800 */
[----:B------:R-:W-:Y:S01]  /*5830*/  @P1 IADD3.X R157, R25, c[0x0][0x25c], RZ, P4, !PT ;  /* 0x00009700199d1a10 */ /* 0x000fe200027fe4ff */
[----:B------:R-:W-:Y:S02]  /*5840*/  FFMA.FTZ R149, R31, R26, R149 ;  /* 0x0000001a1f957223 */ /* 0x000fe40000010095 */
[----:B------:R0:W-:Y:S01]  /*5850*/  STL [R1+0x7c], R172 ;  /* 0x00007cac01007387 */ /* 0x0001e20000100800 */
[----:B------:R-:W-:Y:S01]  /*5860*/  IADD3.X R81, R25, c[0x0][0x24c], RZ, P5, !PT ;  /* 0x0000930019517a10 */ /* 0x000fe20002ffe4ff */
[----:B------:R-:W-:Y:S02]  /*5870*/  FMUL.FTZ R76, R76, R82 ;  /* 0x000000524c4c7220 */ /* 0x000fe40000410000 */
[----:B------:R0:W-:Y:S01]  /*5880*/  STL [R1+0x70], R171 ;  /* 0x000070ab01007387 */ /* 0x0001e20000100800 */
[----:B------:R-:W-:Y:S02]  /*5890*/  FMUL.FTZ R77, R205, R83 ;  /* 0x00000053cd4d7220 */ /* 0x000fe40000410000 */
[----:B------:R-:W-:Y:S01]  /*58a0*/  FMUL.FTZ R78, R204, R84 ;  /* 0x00000054cc4e7220 */ /* 0x000fe20000410000 */
[----:B------:R0:W-:Y:S01]  /*58b0*/  STL [R1+0x74], R161 ;  /* 0x000074a101007387 */ /* 0x0001e20000100800 */
[----:B------:R-:W-:-:S02]  /*58c0*/  FMUL.FTZ R79, R196, R26 ;  /* 0x0000001ac44f7220 */ /* 0x000fc40000410000 */
[----:B------:R-:W-:Y:S01]  /*58d0*/  FFMA.FTZ R150, R30, R84, R150 ;  /* 0x000000541e967223 */ /* 0x000fe20000010096 */
[----:B------:R0:W-:Y:S04]  /*58e0*/  STL [R1+0x68], R160 ;  /* 0x000068a001007387 */ /* 0x0001e80000100800 */
[----:B------:R0:W-:Y:S04]  /*58f0*/  STL [R1+0x6c], R159 ;  /* 0x00006c9f01007387 */ /* 0x0001e80000100800 */
[----:B------:R0:W-:Y:S04]  /*5900*/  STL [R1+0x60], R158 ;  /* 0x0000609e01007387 */ /* 0x0001e80000100800 */
[----:B------:R0:W-:Y:S04]  /*5910*/  STL [R1+0x64], R151 ;  /* 0x0000649701007387 */ /* 0x0001e80000100800 */
[----:B------:R0:W-:Y:S04]  /*5920*/  @P1 STG.E.128 [R156.64], R72 ;  /* 0x000000489c001986 */ /* 0x0001e8000c101d04 */
[----:B------:R0:W-:Y:S04]  /*5930*/  STL [R1+0x5c], R149 ;  /* 0x00005c9501007387 */ /* 0x0001e80000100800 */
[----:B------:R0:W-:Y:S04]  /*5940*/  STG.E.128 [R80.64], R76 ;  /* 0x0000004c50007986 */ /* 0x0001e8000c101d04 */
[----:B------:R0:W-:Y:S01]  /*5950*/  STL [R1+0x58], R150 ;  /* 0x0000589601007387 */ /* 0x0001e20000100800 */
[----:B------:R-:W-:Y:S01]  /*5960*/  SEL R196, RZ, 0x1, P3 ;  /* 0x00000001ffc47807 */ /* 0x000fe20001800000 */
[----:B0-----:R-:W-:Y:S01]  /*5970*/  @P0 CALL.REL.NOINC `(.L_x_11821) ;  /* 0x0000001000000944 */ /* 0x001fe20003c00000 */
[----:B------:R-:W-:Y:S05]  /*5980*/  BRA `(.L_x_11822) ;  /* 0xffffbe5000007947 */ /* 0x000fea000383ffff */
.L_x_11821:
[----:B------:R0:W5:Y:S01]  /*5990*/  LDL.LU R66, [R1+0x4] ;  /* 0x0000040001427983 */ /* 0x0001620000300800 */
[----:B------:R-:W-:-:S02]  /*59a0*/  MOV R206, R208 ;  /* 0x000000d000ce7202 */ /* 0x000fc40000000f00 */
[----:B------:R-:W-:Y:S01]  /*59b0*/  MOV R28, R23 ;  /* 0x00000017001c7202 */ /* 0x000fe20000000f00 */
[----:B------:R0:W5:Y:S01]  /*59c0*/  LDL.LU R67, [R1] ;  /* 0x0000000001437983 */ /* 0x0001620000300800 */
        /* <DEDUP_REMOVED lines=109> */
.L_x_11818:
[----:B0-----:R-:W0:Y:S01]  /*60a0*/  S2R R2, SR_TID.X ;  /* 0x0000000000027919 */ /* 0x001e220000002100 */
[----:B------:R-:W1:Y:S01]  /*60b0*/  S2UR UR6, SR_CTAID.X ;  /* 0x00000000000679c3 */ /* 0x000e620000002500 */
[----:B------:R-:W-:Y:S01]  /*60c0*/  HFMA2.MMA R87, -RZ, RZ, 0, 9.5367431640625e-07 ;  /* 0x00000010ff577435 */ /* 0x000fe200000001ff */
        /* <DEDUP_REMOVED lines=36> */
[----:B------:R-:W-:Y:S01]  /*6310*/  STG.E.128 [R86.64+0x4800], R108 ;  /* 0x0048006c56007986 */ /* 0x000fe2000c101d04 */
[----:B------:R-:W-:Y:S05]  /*6320*/  EXIT ;  /* 0x000000000000794d */ /* 0x000fea0003800000 */
.L_x_11819:
[----:B0-----:R-:W-:Y:S01]  /*6330*/  HFMA2.MMA R83, -RZ, RZ, 0, 9.5367431640625e-07 ;  /* 0x00000010ff537435 */ /* 0x001fe200000001ff */
[----:B------:R-:W-:-:S02]  /*6340*/  MOV R81, R84 ;  /* 0x0000005400517202 */ /* 0x000fc40000000f00 */
[----:B------:R-:W-:Y:S02]  /*6350*/  MOV R110, 0x1f ;  /* 0x0000001f006e7802 */ /* 0x000fe40000000f00 */
[----:B------:R-:W-:Y:S02]  /*6360*/  MOV R86, 0xffffffff ;  /* 0xffffffff00567802 */ /* 0x000fe40000000f00 */
[----:B------:R-:W-:Y:S02]  /*6370*/  MOV R80, 0x6390 ;  /* 0x0000639000507802 */ /* 0x000fe40000000f00 */
[----:B-----5:R-:W-:Y:S05]  /*6380*/  CALL.REL.NOINC `($__internal_165_$__cuda_sm70_shflsync_down_p) ;  /* 0x0000046000007944 */ /* 0x020fea0003c00000 */
[----:B-1----:R-:W-:Y:S01]  /*6390*/  MOV R85, R83 ;  /* 0x0000005300557202 */ /* 0x002fe20000000f00 */
[----:B------:R-:W-:Y:S05]  /*63a0*/  BRA `(.L_x_11823) ;  /* 0xffffd10000007947 */ /* 0x000fea000383ffff */
.L_x_11820:
[----:B------:R-:W-:Y:S01]  /*63b0*/  HFMA2.MMA R83, -RZ, RZ, 0, 9.5367431640625e-07 ;  /* 0x00000010ff537435 */ /* 0x000fe200000001ff */
[----:B------:R-:W-:Y:S02]  /*63c0*/  MOV R81, R82 ;  /* 0x0000005200517202 */ /* 0x000fe40000000f00 */
[----:B------:R-:W-:Y:S02]  /*63d0*/  MOV R110, 0x1f ;  /* 0x0000001f006e7802 */ /* 0x000fe40000000f00 */
[----:B------:R-:W-:-:S02]  /*63e0*/  MOV R86, 0xffffffff ;  /* 0xffffffff00567802 */ /* 0x000fc40000000f00 */
[----:B------:R-:W-:Y:S02]  /*63f0*/  MOV R80, 0x6410 ;  /* 0x0000641000507802 */ /* 0x000fe40000000f00 */
[----:B01---5:R-:W-:Y:S05]  /*6400*/  CALL.REL.NOINC `($__internal_165_$__cuda_sm70_shflsync_down_p) ;  /* 0x000003e000007944 */ /* 0x023fea0003c00000 */
[----:B------:R-:W-:Y:S01]  /*6410*/  FADD.FTZ R84, R84, R85 ;  /* 0x0000005554547221 */ /* 0x000fe20000010000 */
[----:B------:R-:W-:Y:S01]  /*6420*/  MOV R110, 0x1f ;  /* 0x0000001f006e7802 */ /* 0x000fe20000000f00 */
[----:B-1----:R-:W-:Y:S01]  /*6430*/  FADD.FTZ R82, R82, R83 ;  /* 0x0000005352527221 */ /* 0x002fe20000010000 */
[----:B------:R-:W-:Y:S01]  /*6440*/  HFMA2.MMA R83, -RZ, RZ, 0, 4.76837158203125e-07 ;  /* 0x00000008ff537435 */ /* 0x000fe200000001ff */
[----:B------:R-:W-:Y:S02]  /*6450*/  MOV R86, 0xffffffff ;  /* 0xffffffff00567802 */ /* 0x000fe40000000f00 */
[----:B------:R-:W-:Y:S02]  /*6460*/  MOV R81, R84 ;  /* 0x0000005400517202 */ /* 0x000fe40000000f00 */
[----:B------:R-:W-:Y:S02]  /*6470*/  MOV R80, 0x6490 ;  /* 0x0000649000507802 */ /* 0x000fe40000000f00 */
[----:B------:R-:W-:Y:S05]  /*6480*/  CALL.REL.NOINC `($__internal_165_$__cuda_sm70_shflsync_down_p) ;  /* 0x0000036000007944 */ /* 0x000fea0003c00000 */
[----:B-1----:R-:W-:Y:S01]  /*6490*/  MOV R85, R83 ;  /* 0x0000005300557202 */ /* 0x002fe20000000f00 */
[----:B------:R-:W-:Y:S01]  /*64a0*/  HFMA2.MMA R83, -RZ, RZ, 0, 4.76837158203125e-07 ;  /* 0x00000008ff537435 */ /* 0x000fe200000001ff */
[----:B------:R-:W-:-:S02]  /*64b0*/  MOV R81, R82 ;  /* 0x0000005200517202 */ /* 0x000fc40000000f00 */
[----:B------:R-:W-:Y:S02]  /*64c0*/  MOV R110, 0x1f ;  /* 0x0000001f006e7802 */ /* 0x000fe40000000f00 */
[----:B------:R-:W-:Y:S02]  /*64d0*/  MOV R86, 0xffffffff ;  /* 0xffffffff00567802 */ /* 0x000fe40000000f00 */
[----:B------:R-:W-:Y:S02]  /*64e0*/  MOV R80, 0x6500 ;  /* 0x0000650000507802 */ /* 0x000fe40000000f00 */
[----:B------:R-:W-:Y:S05]  /*64f0*/  CALL.REL.NOINC `($__internal_165_$__cuda_sm70_shflsync_down_p) ;  /* 0x000002f000007944 */ /* 0x000fea0003c00000 */
[----:B------:R-:W-:Y:S01]  /*6500*/  FADD.FTZ R84, R85, R84 ;  /* 0x0000005455547221 */ /* 0x000fe20000010000 */
[----:B------:R-:W-:Y:S01]  /*6510*/  MOV R110, 0x1f ;  /* 0x0000001f006e7802 */ /* 0x000fe20000000f00 */
[----:B-1----:R-:W-:Y:S01]  /*6520*/  FADD.FTZ R82, R82, R83 ;  /* 0x0000005352527221 */ /* 0x002fe20000010000 */
[----:B------:R-:W-:Y:S01]  /*6530*/  HFMA2.MMA R83, -RZ, RZ, 0, 2.384185791015625e-07 ;  /* 0x00000004ff537435 */ /* 0x000fe200000001ff */
[----:B------:R-:W-:Y:S02]  /*6540*/  MOV R86, 0xffffffff ;  /* 0xffffffff00567802 */ /* 0x000fe40000000f00 */
[----:B------:R-:W-:-:S02]  /*6550*/  MOV R81, R84 ;  /* 0x0000005400517202 */ /* 0x000fc40000000f00 */
[----:B------:R-:W-:Y:S02]  /*6560*/  MOV R80, 0x6580 ;  /* 0x0000658000507802 */ /* 0x000fe40000000f00 */
[----:B------:R-:W-:Y:S05]  /*6570*/  CALL.REL.NOINC `($__internal_165_$__cuda_sm70_shflsync_down_p) ;  /* 0x0000027000007944 */ /* 0x000fea0003c00000 */
[----:B-1----:R-:W-:Y:S01]  /*6580*/  MOV R85, R83 ;  /* 0x0000005300557202 */ /* 0x002fe20000000f00 */
[----:B------:R-:W-:Y:S01]  /*6590*/  HFMA2.MMA R83, -RZ, RZ, 0, 2.384185791015625e-07 ;  /* 0x00000004ff537435 */ /* 0x000fe200000001ff */
[----:B------:R-:W-:Y:S02]  /*65a0*/  MOV R81, R82 ;  /* 0x0000005200517202 */ /* 0x000fe40000000f00 */
[----:B------:R-:W-:Y:S02]  /*65b0*/  MOV R110, 0x1f ;  /* 0x0000001f006e7802 */ /* 0x000fe40000000f00 */
[----:B------:R-:W-:Y:S02]  /*65c0*/  MOV R86, 0xffffffff ;  /* 0xffffffff00567802 */ /* 0x000fe40000000f00 */
[----:B------:R-:W-:Y:S02]  /*65d0*/  MOV R80, 0x65f0 ;  /* 0x000065f000507802 */ /* 0x000fe40000000f00 */
[----:B------:R-:W-:Y:S05]  /*65e0*/  CALL.REL.NOINC `($__internal_165_$__cuda_sm70_shflsync_down_p) ;  /* 0x0000020000007944 */ /* 0x000fea0003c00000 */
[----:B------:R-:W-:Y:S01]  /*65f0*/  FADD.FTZ R84, R85, R84 ;  /* 0x0000005455547221 */ /* 0x000fe20000010000 */
[----:B------:R-:W-:Y:S01]  /*6600*/  MOV R110, 0x1f ;  /* 0x0000001f006e7802 */ /* 0x000fe20000000f00 */
[----:B-1----:R-:W-:Y:S01]  /*6610*/  FADD.FTZ R82, R82, R83 ;  /* 0x0000005352527221 */ /* 0x002fe20000010000 */
[----:B------:R-:W-:Y:S01]  /*6620*/  HFMA2.MMA R83, -RZ, RZ, 0, 1.1920928955078125e-07 ;  /* 0x00000002ff537435 */ /* 0x000fe200000001ff */
[----:B------:R-:W-:-:S02]  /*6630*/  MOV R86, 0xffffffff ;  /* 0xffffffff00567802 */ /* 0x000fc40000000f00 */
[----:B------:R-:W-:Y:S02]  /*6640*/  MOV R81, R84 ;  /* 0x0000005400517202 */ /* 0x000fe40000000f00 */
[----:B------:R-:W-:Y:S02]  /*6650*/  MOV R80, 0x6670 ;  /* 0x0000667000507802 */ /* 0x000fe40000000f00 */
[----:B------:R-:W-:Y:S05]  /*6660*/  CALL.REL.NOINC `($__internal_165_$__cuda_sm70_shflsync_down_p) ;  /* 0x0000018000007944 */ /* 0x000fea0003c00000 */
[----:B-1----:R-:W-:Y:S01]  /*6670*/  MOV R85, R83 ;  /* 0x0000005300557202 */ /* 0x002fe20000000f00 */
[----:B------:R-:W-:Y:S01]  /*6680*/  HFMA2.MMA R83, -RZ, RZ, 0, 1.1920928955078125e-07 ;  /* 0x00000002ff537435 */ /* 0x000fe200000001ff */
[----:B------:R-:W-:Y:S02]  /*6690*/  MOV R81, R82 ;  /* 0x0000005200517202 */ /* 0x000fe40000000f00 */
[----:B------:R-:W-:Y:S02]  /*66a0*/  MOV R110, 0x1f ;  /* 0x0000001f006e7802 */ /* 0x000fe40000000f00 */
[----:B------:R-:W-:Y:S02]  /*66b0*/  MOV R86, 0xffffffff ;  /* 0xffffffff00567802 */ /* 0x000fe40000000f00 */
[----:B------:R-:W-:-:S02]  /*66c0*/  MOV R80, 0x66e0 ;  /* 0x000066e000507802 */ /* 0x000fc40000000f00 */
[----:B------:R-:W-:Y:S05]  /*66d0*/  CALL.REL.NOINC `($__internal_165_$__cuda_sm70_shflsync_down_p) ;  /* 0x0000011000007944 */ /* 0x000fea0003c00000 */
[----:B------:R-:W-:Y:S01]  /*66e0*/  FADD.FTZ R84, R85, R84 ;  /* 0x0000005455547221 */ /* 0x000fe20000010000 */
[----:B------:R-:W-:Y:S01]  /*66f0*/  MOV R110, 0x1f ;  /* 0x0000001f006e7802 */ /* 0x000fe20000000f00 */
[----:B-1----:R-:W-:Y:S01]  /*6700*/  FADD.FTZ R82, R82, R83 ;  /* 0x0000005352527221 */ /* 0x002fe20000010000 */
[----:B------:R-:W-:Y:S01]  /*6710*/  HFMA2.MMA R83, -RZ, RZ, 0, 5.9604644775390625e-08 ;  /* 0x00000001ff537435 */ /* 0x000fe200000001ff */
[----:B------:R-:W-:-:S02]  /*6720*/  MOV R86, 0xffffffff ;  /* 0xffffffff00567802 */ /* 0x000fc40000000f00 */
[----:B------:R-:W-:Y:S02]  /*6730*/  MOV R81, R84 ;  /* 0x0000005400517202 */ /* 0x000fe40000000f00 */
[----:B------:R-:W-:Y:S02]  /*6740*/  MOV R80, 0x6760 ;  /* 0x0000676000507802 */ /* 0x000fe40000000f00 */
[----:B------:R-:W-:Y:S05]  /*6750*/  CALL.REL.NOINC `($__internal_165_$__cuda_sm70_shflsync_down_p) ;  /* 0x0000009000007944 */ /* 0x000fea0003c00000 */
[----:B-1----:R-:W-:Y:S01]  /*6760*/  MOV R85, R83 ;  /* 0x0000005300557202 */ /* 0x002fe20000000f00 */
[----:B------:R-:W-:Y:S01]  /*6770*/  HFMA2.MMA R83, -RZ, RZ, 0, 5.9604644775390625e-08 ;  /* 0x00000001ff537435 */ /* 0x000fe200000001ff */
[----:B------:R-:W-:Y:S02]  /*6780*/  MOV R81, R82 ;  /* 0x0000005200517202 */ /* 0x000fe40000000f00 */
[----:B------:R-:W-:Y:S02]  /*6790*/  MOV R110, 0x1f ;  /* 0x0000001f006e7802 */ /* 0x000fe40000000f00 */
[----:B------:R-:W-:Y:S02]  /*67a0*/  MOV R86, 0xffffffff ;  /* 0xffffffff00567802 */ /* 0x000fe40000000f00 */
[----:B------:R-:W-:-:S02]  /*67b0*/  MOV R80, 0x67d0 ;  /* 0x000067d000507802 */ /* 0x000fc40000000f00 */
[----:B------:R-:W-:Y:S05]  /*67c0*/  CALL.REL.NOINC `($__internal_165_$__cuda_sm70_shflsync_down_p) ;  /* 0x0000002000007944 */ /* 0x000fea0003c00000 */
[----:B-1----:R-:W-:Y:S01]  /*67d0*/  MOV R81, R83 ;  /* 0x0000005300517202 */ /* 0x002fe20000000f00 */
[----:B------:R-:W-:Y:S05]  /*67e0*/  BRA `(.L_x_11824) ;  /* 0xffffcde000007947 */ /* 0x000fea000383ffff */
        .weak           $__internal_165_$__cuda_sm70_shflsync_down_p
        .type           $__internal_165_$__cuda_sm70_shflsync_down_p,@function
        .size           $__internal_165_$__cuda_sm70_shflsync_down_p,(.L_x_14383 - $__internal_165_$__cuda_sm70_shflsync_down_p)
$__internal_165_$__cuda_sm70_shflsync_down_p:
[----:B------:R-:W-:Y:S04]  /*67f0*/  WARPSYNC R86 ;  /* 0x0000005600007348 */ /* 0x000fe80003800000 */
[----:B------:R0:W1:Y:S02]  /*6800*/  SHFL.DOWN PT, R83, R81, R83, R110 ;  /* 0x0800005351537389 */ /* 0x00006400000e006e */
[----:B0-----:R-:W-:-:S06]  /*6810*/  HFMA2.MMA R81, -RZ, RZ, 0, 0 ;  /* 0x00000000ff517435 */ /* 0x001fcc00000001ff */
[----:B------:R-:W-:Y:S05]  /*6820*/  RET.REL.NODEC R80 `(_ZN10layer_norm13ln_bwd_kernelINS_13Kernel_traitsI6__halfffffjLj5120ELj1ELj1ELj4ELj16ENS_18Kernel_traits_baseILj5120ES2_ffffjLj128EEEEELb0ELb1ELb0ELb1EEEvNS_9BwdParamsE) ;  /* 0xffff97d050007950 */ /* 0x000fea0003c3ffff */
.L_x_11825:
        /* <DEDUP_REMOVED lines=13> */
.L_x_14383:


//--------------------- .text._ZN10layer_norm13ln_bwd_kernelINS_13Kernel_traitsI6__halfffffjLj5120ELj1ELj1ELj4ELj16ENS_18Kernel_traits_baseILj5120ES2_ffffjLj128EEEEELb0ELb1ELb1ELb0EEEvNS_9BwdParamsE --------------------------
	.section	.text._ZN10layer_norm13ln_bwd_kernelINS_13Kernel_traitsI6__halfffffjLj5120ELj1ELj1ELj4ELj16ENS_18Kernel_traits_baseILj5120ES2_ffffjLj128EEEEELb0ELb1ELb1ELb0EEEvNS_9BwdParamsE,"ax",@progbits
	.sectioninfo	@"SHI_REGISTERS=255"
	.align	128
        .global         _ZN10layer_norm13ln_bwd_kernelINS_13Kernel_traitsI6__halfffffjLj5120ELj1ELj1ELj4ELj16ENS_18Kernel_traits_baseILj5120ES2_ffffjLj128EEEEELb0ELb1ELb1ELb0EEEvNS_9BwdParamsE
        .type           _ZN10layer_norm13ln_bwd_kernelINS_13Kernel_traitsI6__halfffffjLj5120ELj1ELj1ELj4ELj16ENS_18Kernel_traits_baseILj5120ES2_ffffjLj128EEEEELb0ELb1ELb1ELb0EEEvNS_9BwdParamsE,@function
        .size           _ZN10layer_norm13ln_bwd_kernelINS_13Kernel_traitsI6__halfffffjLj5120ELj1ELj1ELj4ELj16ENS_18Kernel_traits_baseILj5120ES2_ffffjLj128EEEEELb0ELb1ELb1ELb0EEEvNS_9BwdParamsE,(.L_x_14384 - _ZN10layer_norm13ln_bwd_kernelINS_13Kernel_traitsI6__halfffffjLj5120ELj1ELj1ELj4ELj16ENS_18Kernel_traits_baseILj5120ES2_ffffjLj128EEEEELb0ELb1ELb1ELb0EEEvNS_9BwdParamsE)
        .other          _ZN10layer_norm13ln_bwd_kernelINS_13Kernel_traitsI6__halfffffjLj5120ELj1ELj1ELj4ELj16ENS_18Kernel_traits_baseILj5120ES2_ffffjLj128EEEEELb0ELb1ELb1ELb0EEEvNS_9BwdParamsE,@"STO_CUDA_ENTRY STV_DEFAULT"
_ZN10layer_norm13ln_bwd_kernelINS_13Kernel_traitsI6__halfffffjLj5120ELj1ELj1ELj4ELj16ENS_18Kernel_traits_baseILj5120ES2_ffffjLj128EEEEELb0ELb1ELb1ELb0EEEvNS_9BwdParamsE:
.text._ZN10layer_norm13ln_bwd_kernelINS_13Kernel_traitsI6__halfffffjLj5120ELj1ELj1ELj4ELj16ENS_18Kernel_traits_baseILj5120ES2_ffffjLj128EEEEELb0ELb1ELb1ELb0EEEvNS_9BwdParamsE:
        /* <DEDUP_REMOVED lines=49> */
[----:B------:R2:W5:Y:S01]  /*0310*/  @P1 LDG.E.64 R12, [R38.64] ;  /* 0x00000004260c1981 */ /* 0x000562000c1e1b00 */
[----:B------:R-:W-:Y:S01]  /*0320*/  ISETP.GE.U32.AND P1, PT, R0, 0x400, PT ;  /* 0x000004000000780c */ /* 0x000fe20003f26070 */
[----:B0-----:R-:W-:Y:S01]  /*0330*/  @P4 IMAD.WIDE.U32 R20, R40, R41, c[0x0][0x1b0] ;  /* 0x00006c0028144625 */ /* 0x001fe200078e0029 */
[----:B------:R-:W-:-:S03]  /*0340*/  ISETP.GE.U32.AND P2, PT, R0, 0x480, PT ;  /* 0x000004800000780c */ /* 0x000fc60003f46070 */
[C---:B-1----:R-:W-:Y:S01]  /*0350*/  @P4 IMAD.WIDE.U32 R22, R40.reuse, R41, c[0x0][0x1c8] ;  /* 0x0000720028164625 */ /* 0x042fe200078e0029 */
[----:B------:R-:W-:Y:S01]  /*0360*/  @P4 IADD3 R40, R40, 0x80, RZ ;  /* 0x0000008028284810 */ /* 0x000fe20007ffe0ff */
[----:B------:R0:W5:Y:S01]  /*0370*/  @P4 LDG.E.64 R142, [R20.64] ;  /* 0x00000004148e4981 */ /* 0x000162000c1e1b00 */
[----:B------:R-:W-:-:S03]  /*0380*/  ISETP.GE.U32.AND P3, PT, R0, 0x500, PT ;  /* 0x000005000000780c */ /* 0x000fc60003f66070 */
[-C--:B---3--:R-:W-:Y:S01]  /*0390*/  @P0 IMAD.WIDE.U32 R24, R40, R43.reuse, c[0x0][0x1b0] ;  /* 0x00006c0028180625 */ /* 0x088fe200078e002b */
[----:B--2---:R-:W-:Y:S01]  /*03a0*/  LEA.HI R191, R128, UR6, RZ, 0x19 ;  /* 0x0000000680bf7c11 */ /* 0x004fe2000f8fc8ff */
[----:B------:R1:W5:Y:S01]  /*03b0*/  @P4 LDG.E.64 R10, [R22.64] ;  /* 0x00000004160a4981 */ /* 0x000362000c1e1b00 */
[----:B------:R-:W-:Y:S01]  /*03c0*/  @P1 MOV R29, 0x8 ;  /* 0x00000008001d1802 */ /* 0x000fe20000000f00 */
[C---:B----4-:R-:W-:Y:S01]  /*03d0*/  @P0 IMAD.WIDE.U32 R26, R40.reuse, R43, c[0x0][0x1c8] ;  /* 0x00007200281a0625 */ /* 0x050fe200078e002b */
[----:B------:R-:W-:Y:S01]  /*03e0*/  @P0 IADD3 R40, R40, 0x80, RZ ;  /* 0x0000008028280810 */ /* 0x000fe20007ffe0ff */
[----:B------:R2:W5:Y:S01]  /*03f0*/  @P0 LDG.E.64 R140, [R24.64] ;  /* 0x00000004188c0981 */ /* 0x000562000c1e1b00 */
[----:B------:R-:W-:-:S03]  /*0400*/  @P2 MOV R39, 0x8 ;  /* 0x0000000800272802 */ /* 0x000fc60000000f00 */
        /* <DEDUP_REMOVED lines=11> */
[CC--:B------:R-:W-:Y:S01]  /*04c0*/  @P3 IMAD.WIDE.U32 R28, R40.reuse, R31.reuse, c[0x0][0x1b0] ;  /* 0x00006c00281c3625 */ /* 0x0c0fe200078e001f */
[----:B------:R0:W5:Y:S03]  /*04d0*/  @P2 LDG.E.64 R4, [R38.64] ;  /* 0x0000000426042981 */ /* 0x000166000c1e1b00 */
[----:B------:R-:W-:Y:S01]  /*04e0*/  @P3 IMAD.WIDE.U32 R30, R40, R31, c[0x0][0x1c8] ;  /* 0x00007200281e3625 */ /* 0x000fe200078e001f */
[----:B------:R4:W5:Y:S04]  /*04f0*/  @P3 LDG.E.64 R134, [R28.64] ;  /* 0x000000041c863981 */ /* 0x000968000c1e1b00 */
[----:B------:R4:W5:Y:S01]  /*0500*/  @P3 LDG.E.64 R2, [R30.64] ;  /* 0x000000041e023981 */ /* 0x000962000c1e1b00 */
[----:B------:R-:W-:Y:S01]  /*0510*/  ISETP.GE.AND P3, PT, R191, c[0x0][0x164], PT ;  /* 0x00005900bf007a0c */ /* 0x000fe20003f66270 */
[----:B0-----:R-:W-:Y:S01]  /*0520*/  CS2R R20, SRZ ;  /* 0x0000000000147805 */ /* 0x001fe2000001ff00 */
[----:B-1----:R-:W-:Y:S01]  /*0530*/  CS2R R22, SRZ ;  /* 0x0000000000167805 */ /* 0x002fe2000001ff00 */
[----:B--2---:R-:W-:Y:S01]  /*0540*/  CS2R R24, SRZ ;  /* 0x0000000000187805 */ /* 0x004fe2000001ff00 */
        /* <DEDUP_REMOVED lines=61> */
[----:B------:R-:W-:Y:S01]  /*0920*/  MOV R194, R150 ;  /* 0x0000009600c27202 */ /* 0x000fe20000000f00 */
[----:B------:R-:W-:Y:S01]  /*0930*/  HADD2.F32 R193, -RZ, R193.H0_H0 ;  /* 0x200000c1ffc17230 */ /* 0x000fe20000004100 */
        /* <DEDUP_REMOVED lines=12> */
[----:B------:R-:W-:Y:S01]  /*0a00*/  MOV R188, R144 ;  /* 0x0000009000bc7202 */ /* 0x000fe20000000f00 */
[----:B------:R-:W-:Y:S01]  /*0a10*/  HADD2.F32 R192, -RZ, R192.H0_H0 ;  /* 0x200000c0ffc07230 */ /* 0x000fe20000004100 */
[--C-:B------:R-:W-:Y:S02]  /*0a20*/  SHF.R.U64 R185, R144, 0x10, R145.reuse ;  /* 0x0000001090b97819 */ /* 0x100fe40000001291 */
[----:B------:R-:W-:Y:S01]  /*0a30*/  MOV R183, R145 ;  /* 0x0000009100b77202 */ /* 0x000fe20000000f00 */
[----:B------:R-:W-:Y:S01]  /*0a40*/  HADD2.F32 R188, -RZ, R188.H0_H0 ;  /* 0x200000bcffbc7230 */ /* 0x000fe20000004100 */
[----:B------:R-:W-:Y:S01]  /*0a50*/  SHF.R.U32.HI R186, RZ, 0x10, R145 ;  /* 0x00000010ffba7819 */ /* 0x000fe20000011691 */
[----:B------:R0:W-:Y:S01]  /*0a60*/  STL [R1+0x188], R192 ;  /* 0x000188c001007387 */ /* 0x0001e20000100800 */
[----:B------:R-:W-:Y:S01]  /*0a70*/  MOV R184, R142 ;  /* 0x0000008e00b87202 */ /* 0x000fe20000000f00 */
[----:B------:R-:W-:Y:S01]  /*0a80*/  HADD2.F32 R183, -RZ, R183.H0_H0 ;  /* 0x200000b7ffb77230 */ /* 0x000fe20000004100 */
[----:B------:R-:W-:-:S02]  /*0a90*/  SHF.R.U64 R181, R142, 0x10, R143 ;  /* 0x000000108eb57819 */ /* 0x000fc4000000128f */
[----:B------:R-:W-:Y:S01]  /*0aa0*/  MOV R171, R143 ;  /* 0x0000008f00ab7202 */ /* 0x000fe20000000f00 */
[----:B------:R-:W-:Y:S01]  /*0ab0*/  HADD2.F32 R184, -RZ, R184.H0_H0 ;  /* 0x200000b8ffb87230 */ /* 0x000fe20000004100 */
[----:B------:R-:W-:Y:S02]  /*0ac0*/  SHF.R.U32.HI R182, RZ, 0x10, R143 ;  /* 0x00000010ffb67819 */ /* 0x000fe4000001168f */
[--C-:B------:R-:W-:Y:S01]  /*0ad0*/  SHF.R.U64 R169, R140, 0x10, R141.reuse ;  /* 0x000000108ca97819 */ /* 0x100fe2000000128d */
[----:B0-----:R-:W-:Y:S01]  /*0ae0*/  HADD2.F32 R192, -RZ, R203.H0_H0 ;  /* 0x200000cbffc07230 */ /* 0x001fe20000004100 */
[----:B------:R-:W-:Y:S01]  /*0af0*/  MOV R167, R141 ;  /* 0x0000008d00a77202 */ /* 0x000fe20000000f00 */
[----:B------:R-:W-:Y:S01]  /*0b00*/  HADD2.F32 R171, -RZ, R171.H0_H0 ;  /* 0x200000abffab7230 */ /* 0x000fe20000004100 */
[----:B------:R-:W-:Y:S02]  /*0b10*/  SHF.R.U32.HI R170, RZ, 0x10, R141 ;  /* 0x00000010ffaa7819 */ /* 0x000fe4000001168d */
[----:B------:R-:W-:Y:S01]  /*0b20*/  MOV R168, R138 ;  /* 0x0000008a00a87202 */ /* 0x000fe20000000f00 */
[----:B------:R-:W-:Y:S01]  /*0b30*/  HADD2.F32 R167, -RZ, R167.H0_H0 ;  /* 0x200000a7ffa77230 */ /* 0x000fe20000004100 */
[----:B------:R-:W-:-:S02]  /*0b40*/  SHF.R.U64 R165, R138, 0x10, R139 ;  /* 0x000000108aa57819 */ /* 0x000fc4000000128b */
[----:B------:R-:W-:Y:S01]  /*0b50*/  MOV R163, R139 ;  /* 0x0000008b00a37202 */ /* 0x000fe20000000f00 */
[----:B------:R-:W-:Y:S01]  /*0b60*/  HADD2.F32 R168, -RZ, R168.H0_H0 ;  /* 0x200000a8ffa87230 */ /* 0x000fe20000004100 */
[----:B------:R-:W-:Y:S02]  /*0b70*/  SHF.R.U32.HI R166, RZ, 0x10, R139 ;  /* 0x00000010ffa67819 */ /* 0x000fe4000001168b */
[--C-:B------:R-:W-:Y:S01]  /*0b80*/  SHF.R.U64 R161, R136, 0x10, R137.reuse ;  /* 0x0000001088a17819 */ /* 0x100fe20000001289 */
[----:B------:R-:W-:Y:S01]  /*0b90*/  HADD2.F32 R163, -RZ, R163.H0_H0 ;  /* 0x200000a3ffa37230 */ /* 0x000fe20000004100 */
[----:B------:R-:W-:Y:S02]  /*0ba0*/  MOV R159, R137 ;  /* 0x00000089009f7202 */ /* 0x000fe40000000f00 */
        /* <DEDUP_REMOVED lines=11> */
[----:B------:R-:W-:Y:S01]  /*0c60*/  SHF.R.U64 R149, R18, 0x10, R19 ;  /* 0x0000001012957819 */ /* 0x000fe20000001213 */
[----:B------:R-:W-:Y:S01]  /*0c70*/  HADD2.F32 R151, -RZ, R151.H0_H0 ;  /* 0x20000097ff977230 */ /* 0x000fe20000004100 */
[----:B------:R-:W-:-:S02]  /*0c80*/  MOV R147, R19 ;  /* 0x0000001300937202 */ /* 0x000fc40000000f00 */
[----:B------:R-:W-:Y:S02]  /*0c90*/  SHF.R.U32.HI R150, RZ, 0x10, R19 ;  /* 0x00000010ff967819 */ /* 0x000fe40000011613 */
[----:B------:R-:W-:Y:S01]  /*0ca0*/  MOV R196, R148 ;  /* 0x0000009400c47202 */ /* 0x000fe20000000f00 */
[----:B------:R-:W-:Y:S01]  /*0cb0*/  HADD2.F32 R147, -RZ, R147.H0_H0 ;  /* 0x20000093ff937230 */ /* 0x000fe20000004100 */
[----:B------:R-:W-:Y:S02]  /*0cc0*/  MOV R180, R140 ;  /* 0x0000008c00b47202 */ /* 0x000fe40000000f00 */
[----:B------:R-:W-:Y:S02]  /*0cd0*/  MOV R164, R136 ;  /* 0x0000008800a47202 */ /* 0x000fe40000000f00 */
[----:B------:R-:W-:Y:S01]  /*0ce0*/  MOV R152, R18 ;  /* 0x0000001200987202 */ /* 0x000fe20000000f00 */
[----:B------:R-:W-:Y:S01]  /*0cf0*/  HADD2.F32 R180, -RZ, R180.H0_H0 ;  /* 0x200000b4ffb47230 */ /* 0x000fe20000004100 */
[--C-:B------:R-:W-:Y:S01]  /*0d00*/  SHF.R.U64 R145, R16, 0x10, R17.reuse ;  /* 0x0000001010917819 */ /* 0x100fe20000001211 */
[----:B------:R-:W-:Y:S01]  /*0d10*/  HADD2.F32 R164, -RZ, R164.H0_H0 ;  /* 0x200000a4ffa47230 */ /* 0x000fe20000004100 */
[----:B------:R-:W-:Y:S01]  /*0d20*/  MOV R143, R17 ;  /* 0x00000011008f7202 */ /* 0x000fe20000000f00 */
[----:B------:R-:W-:Y:S01]  /*0d30*/  HADD2.F32 R152, -RZ, R152.H0_H0 ;  /* 0x20000098ff987230 */ /* 0x000fe20000004100 */
[----:B------:R-:W-:-:S02]  /*0d40*/  SHF.R.U32.HI R146, RZ, 0x10, R17 ;  /* 0x00000010ff927819 */ /* 0x000fc40000011611 */
[----:B------:R-:W-:Y:S01]  /*0d50*/  MOV R144, R14 ;  /* 0x0000000e00907202 */ /* 0x000fe20000000f00 */
[----:B------:R-:W-:Y:S01]  /*0d60*/  HADD2.F32 R143, -RZ, R143.H0_H0 ;  /* 0x2000008fff8f7230 */ /* 0x000fe20000004100 */
[--C-:B------:R-:W-:Y:S02]  /*0d70*/  SHF.R.U64 R141, R14, 0x10, R15.reuse ;  /* 0x000000100e8d7819 */ /* 0x100fe4000000120f */
[----:B------:R-:W-:Y:S01]  /*0d80*/  MOV R139, R15 ;  /* 0x0000000f008b7202 */ /* 0x000fe20000000f00 */
[----:B------:R-:W-:Y:S01]  /*0d90*/  HADD2.F32 R144, -RZ, R144.H0_H0 ;  /* 0x20000090ff907230 */ /* 0x000fe20000004100 */
[----:B------:R-:W-:Y:S02]  /*0da0*/  SHF.R.U32.HI R142, RZ, 0x10, R15 ;  /* 0x00000010ff8e7819 */ /* 0x000fe4000001160f */
[----:B------:R-:W-:Y:S01]  /*0db0*/  SHF.R.U64 R137, R12, 0x10, R13 ;  /* 0x000000100c897819 */ /* 0x000fe2000000120d */
[----:B------:R-:W-:Y:S01]  /*0dc0*/  HADD2.F32 R139, -RZ, R139.H0_H0 ;  /* 0x2000008bff8b7230 */ /* 0x000fe20000004100 */
[----:B------:R-:W-:-:S02]  /*0dd0*/  MOV R135, R13 ;  /* 0x0000000d00877202 */ /* 0x000fc40000000f00 */
[----:B------:R-:W-:Y:S02]  /*0de0*/  SHF.R.U32.HI R138, RZ, 0x10, R13 ;  /* 0x00000010ff8a7819 */ /* 0x000fe4000001160d */
[--C-:B------:R-:W-:Y:S01]  /*0df0*/  SHF.R.U64 R133, R10, 0x10, R11.reuse ;  /* 0x000000100a857819 */ /* 0x100fe2000000120b */
[----:B------:R-:W-:Y:S01]  /*0e00*/  HADD2.F32 R135, -RZ, R135.H0_H0 ;  /* 0x20000087ff877230 */ /* 0x000fe20000004100 */
[----:B------:R-:W-:Y:S02]  /*0e10*/  MOV R19, R11 ;  /* 0x0000000b00137202 */ /* 0x000fe40000000f00 */
[----:B------:R-:W-:Y:S02]  /*0e20*/  SHF.R.U32.HI R134, RZ, 0x10, R11 ;  /* 0x00000010ff867819 */ /* 0x000fe4000001160b */
[----:B------:R-:W-:Y:S01]  /*0e30*/  MOV R148, R16 ;  /* 0x0000001000947202 */ /* 0x000fe20000000f00 */
[----:B------:R-:W-:Y:S01]  /*0e40*/  HADD2.F32 R19, -RZ, R19.H0_H0 ;  /* 0x20000013ff137230 */ /* 0x000fe20000004100 */
[----:B------:R-:W-:-:S02]  /*0e50*/  MOV R140, R12 ;  /* 0x0000000c008c7202 */ /* 0x000fc40000000f00 */
[----:B------:R-:W-:Y:S01]  /*0e60*/  MOV R136, R10 ;  /* 0x0000000a00887202 */ /* 0x000fe20000000f00 */
[----:B------:R-:W-:Y:S01]  /*0e70*/  HADD2.F32 R148, -RZ, R148.H0_H0 ;  /* 0x20000094ff947230 */ /* 0x000fe20000004100 */
[--C-:B------:R-:W-:Y:S01]  /*0e80*/  SHF.R.U64 R17, R8, 0x10, R9.reuse ;  /* 0x0000001008117819 */ /* 0x100fe20000001209 */
[----:B------:R-:W-:Y:S01]  /*0e90*/  HADD2.F32 R140, -RZ, R140.H0_H0 ;  /* 0x2000008cff8c7230 */ /* 0x000fe20000004100 */
[----:B------:R-:W-:Y:S01]  /*0ea0*/  MOV R15, R9 ;  /* 0x00000009000f7202 */ /* 0x000fe20000000f00 */
[----:B------:R-:W-:Y:S01]  /*0eb0*/  HADD2.F32 R136, -RZ, R136.H0_H0 ;  /* 0x20000088ff887230 */ /* 0x000fe20000004100 */
        /* <DEDUP_REMOVED lines=8> */
[--C-:B------:R-:W-:Y:S01]  /*0f40*/  SHF.R.U64 R9, R4, 0x10, R5.reuse ;  /* 0x0000001004097819 */ /* 0x100fe20000001205 */
[----:B------:R-:W-:Y:S01]  /*0f50*/  HADD2.F32 R16, -RZ, R16.H0_H0 ;  /* 0x20000010ff107230 */ /* 0x000fe20000004100 */
[----:B------:R-:W-:Y:S01]  /*0f60*/  MOV R7, R5 ;  /* 0x0000000500077202 */ /* 0x000fe20000000f00 */
[----:B------:R-:W-:Y:S01]  /*0f70*/  HADD2.F32 R12, -RZ, R12.H0_H0 ;  /* 0x2000000cff0c7230 */ /* 0x000fe20000004100 */
[----:B------:R-:W-:-:S02]  /*0f80*/  SHF.R.U32.HI R10, RZ, 0x10, R5 ;  /* 0x00000010ff0a7819 */ /* 0x000fc40000011605 */
[--C-:B------:R-:W-:Y:S01]  /*0f90*/  SHF.R.U64 R4, R2, 0x10, R3.reuse ;  /* 0x0000001002047819 */ /* 0x100fe20000001203 */
[----:B------:R-:W-:Y:S01]  /*0fa0*/  HADD2.F32 R7, -RZ, R7.H0_H0 ;  /* 0x20000007ff077230 */ /* 0x000fe20000004100 */
[----:B------:R-:W-:Y:S02]  /*0fb0*/  MOV R5, R3 ;  /* 0x0000000300057202 */ /* 0x000fe40000000f00 */
[----:B------:R-:W-:Y:S02]  /*0fc0*/  SHF.R.U32.HI R6, RZ, 0x10, R3 ;  /* 0x00000010ff067819 */ /* 0x000fe40000011603 */
[----:B------:R-:W-:Y:S01]  /*0fd0*/  MOV R3, R191 ;  /* 0x000000bf00037202 */ /* 0x000fe20000000f00 */
[----:B------:R-:W-:Y:S01]  /*0fe0*/  HADD2.F32 R191, -RZ, R204.H0_H0 ;  /* 0x200000ccffbf7230 */ /* 0x000fe20000004100 */
[----:B------:R-:W-:Y:S01]  /*0ff0*/  MOV R156, R132 ;  /* 0x00000084009c7202 */ /* 0x000fe20000000f00 */
[----:B------:R-:W-:Y:S01]  /*1000*/  HADD2.F32 R5, -RZ, R5.H0_H0 ;  /* 0x20000005ff057230 */ /* 0x000fe20000004100 */
[----:B------:R-:W-:-:S02]  /*1010*/  MOV R132, R8 ;  /* 0x0000000800847202 */ /* 0x000fc40000000f00 */
[----:B------:R0:W-:Y:S01]  /*1020*/  STL [R1+0x184], R191 ;  /* 0x000184bf01007387 */ /* 0x0001e20000100800 */
[----:B------:R-:W-:Y:S01]  /*1030*/  HADD2.F32 R156, -RZ, R156.H0_H0 ;  /* 0x2000009cff9c7230 */ /* 0x000fe20000004100 */
[----:B------:R-:W-:Y:S01]  /*1040*/  MOV R8, R2 ;  /* 0x0000000200087202 */ /* 0x000fe20000000f00 */
[----:B------:R-:W-:Y:S01]  /*1050*/  HADD2.F32 R132, -RZ, R132.H0_H0 ;  /* 0x20000084ff847230 */ /* 0x000fe20000004100 */
[----:B------:R1:W-:Y:S01]  /*1060*/  STL [R1+0x180], R193 ;  /* 0x000180c101007387 */ /* 0x0003e20000100800 */
[----:B------:R-:W-:Y:S01]  /*1070*/  HFMA2.MMA R2, -RZ, RZ, 0, 5.9604644775390625e-08 ;  /* 0x00000001ff027435 */ /* 0x000fe200000001ff */
[----:B------:R-:W-:Y:S01]  /*1080*/  MOV R21, RZ ;  /* 0x000000ff00157202 */ /* 0x000fe20000000f00 */
[----:B------:R-:W-:Y:S01]  /*1090*/  HADD2.F32 R8, -RZ, R8.H0_H0 ;  /* 0x20000008ff087230 */ /* 0x000fe20000004100 */
        /* <DEDUP_REMOVED lines=17> */
[----:B------:R-:W-:Y:S04]  /*11b0*/  STL [R1+0x15c], R193 ;  /* 0x00015cc101007387 */ /* 0x000fe80000100800 */
[----:B------:R-:W-:Y:S01]  /*11c0*/  STL [R1+0x158], R192 ;  /* 0x000158c001007387 */ /* 0x000fe20000100800 */
[----:B0-----:R-:W-:Y:S02]  /*11d0*/  HADD2.F32 R191, -RZ, R189.H0_H0 ;  /* 0x200000bdffbf7230 */ /* 0x001fe40000004100 */
[----:B------:R-:W-:-:S03]  /*11e0*/  HADD2.F32 R189, -RZ, R190.H0_H0 ;  /* 0x200000beffbd7230 */ /* 0x000fc60000004100 */
[----:B------:R-:W-:Y:S04]  /*11f0*/  STL [R1+0x154], R191 ;  /* 0x000154bf01007387 */ /* 0x000fe80000100800 */
[----:B------:R0:W-:Y:S04]  /*1200*/  STL [R1+0x150], R187 ;  /* 0x000150bb01007387 */ /* 0x0001e80000100800 */
[----:B------:R-:W-:Y:S04]  /*1210*/  STL [R1+0x14c], R189 ;  /* 0x00014cbd01007387 */ /* 0x000fe80000100800 */
[----:B------:R-:W-:Y:S01]  /*1220*/  STL [R1+0x148], R188 ;  /* 0x000148bc01007387 */ /* 0x000fe20000100800 */
[----:B0-----:R-:W-:-:S02]  /*1230*/  HADD2.F32 R187, -RZ, R185.H0_H0 ;  /* 0x200000b9ffbb7230 */ /* 0x001fc40000004100 */
        /* <DEDUP_REMOVED lines=87> */
[----:B------:R1:W-:Y:S04]  /*17b0*/  STL [R1+0x5c], R9 ;  /* 0x00005c0901007387 */ /* 0x0003e80000100800 */
[----:B------:R1:W-:Y:S01]  /*17c0*/  STL [R1+0x58], R8 ;  /* 0x0000580801007387 */ /* 0x0003e20000100800 */
[----:B0-----:R-:W-:-:S02]  /*17d0*/  HADD2.F32 R7, -RZ, R4.H0_H0 ;  /* 0x20000004ff077230 */ /* 0x001fc40000004100 */
[----:B------:R-:W-:-:S03]  /*17e0*/  HADD2.F32 R4, -RZ, R6.H0_H0 ;  /* 0x20000006ff047230 */ /* 0x000fc60000004100 */
[----:B------:R1:W-:Y:S04]  /*17f0*/  STL [R1+0x54], R7 ;  /* 0x0000540701007387 */ /* 0x0003e80000100800 */
[----:B------:R1:W-:Y:S04]  /*1800*/  STL [R1+0x50], R5 ;  /* 0x0000500501007387 */ /* 0x0003e80000100800 */
[----:B------:R1:W-:Y:S04]  /*1810*/  STL.S16 [R1+0x48], R2 ;  /* 0x0000480201007387 */ /* 0x0003e80000100600 */
[----:B------:R1:W-:Y:S02]  /*1820*/  STL [R1+0x4c], R4 ;  /* 0x00004c0401007387 */ /* 0x0003e40000100800 */
.L_x_11979:
[----:B------:R-:W-:-:S05]  /*1830*/  MOV R6, 0x4 ;  /* 0x0000000400067802 */ /* 0x000fca0000000f00 */
[----:B-1----:R-:W-:-:S04]  /*1840*/  IMAD.WIDE R4, R3, R6, c[0x0][0x1d8] ;  /* 0x0000760003047625 */ /* 0x002fc800078e0206 */
[CC--:B------:R-:W-:Y:S01]  /*1850*/  IMAD.WIDE R192, R3.reuse, R6.reuse, c[0x0][0x1a8] ;  /* 0x00006a0003c07625 */ /* 0x0c0fe200078e0206 */
[----:B------:R0:W2:Y:S03]  /*1860*/  LDG.E R2, [R4.64] ;  /* 0x0000000404027981 */ /* 0x0000a6000c1e1900 */
[----:B0-----:R-:W-:-:S04]  /*1870*/  IMAD.WIDE R4, R3, R6, c[0x0][0x1a0] ;  /* 0x0000680003047625 */ /* 0x001fc800078e0206 */
[C---:B------:R-:W-:Y:S01]  /*1880*/  IMAD.WIDE R6, R3.reuse, R6, c[0x0][0x1d0] ;  /* 0x0000740003067625 */ /* 0x040fe200078e0206 */
[----:B------:R-:W0:Y:S04]  /*1890*/  S2R R9, SR_TID.X ;  /* 0x0000000000097919 */ /* 0x000e280000002100 */
[----:B------:R1:W3:Y:S01]  /*18a0*/  LDG.E R195, [R6.64] ;  /* 0x0000000406c37981 */ /* 0x0002e2000c1e1900 */
[----:B------:R-:W-:Y:S01]  /*18b0*/  MOV R194, 0x10 ;  /* 0x0000001000c27802 */ /* 0x000fe20000000f00 */
[----:B------:R-:W-:Y:S02]  /*18c0*/  BSSY B0, `(.L_x_11827) ;  /* 0x0000272000007945 */ /* 0x000fe40003800000 */
[----:B------:R4:W5:Y:S01]  /*18d0*/  LDG.E R4, [R4.64] ;  /* 0x0000000404047981 */ /* 0x000962000c1e1900 */
[----:B-1----:R-:W-:-:S03]  /*18e0*/  IMAD R6, R3, c[0x0][0x168], RZ ;  /* 0x00005a0003067a24 */ /* 0x002fc600078e02ff */
[----:B----4-:R1:W5:Y:S02]  /*18f0*/  LDG.E R5, [R192.64] ;  /* 0x00000004c0057981 */ /* 0x010364000c1e1900 */
[----:B------:R-:W-:-:S04]  /*1900*/  SHF.R.S32.HI R7, RZ, 0x1f, R6 ;  /* 0x0000001fff077819 */ /* 0x000fc80000011406 */
[----:B------:R-:W-:Y:S02]  /*1910*/  LEA.HI R7, R7, R6, RZ, 0x2 ;  /* 0x0000000607077211 */ /* 0x000fe400078f10ff */
[----:B0-----:R-:W-:-:S04]  /*1920*/  LOP3.LUT R9, R9, 0x7f, RZ, 0xc0, !PT ;  /* 0x0000007f09097812 */ /* 0x001fc800078ec0ff */
[----:B------:R-:W-:-:S05]  /*1930*/  LEA.HI.SX32 R11, R7, R9, 0x1e ;  /* 0x00000009070b7211 */ /* 0x000fca00078ff2ff */
[----:B-1----:R-:W-:Y:S01]  /*1940*/  IMAD.WIDE.U32 R192, R11, R194, c[0x0][0x218] ;  /* 0x000086000bc07625 */ /* 0x002fe200078e00c2 */
[----:B--2---:R-:W-:Y:S01]  /*1950*/  ISETP.GT.AND P3, PT, R2, RZ, PT ;  /* 0x000000ff0200720c */ /* 0x004fe20003f64270 */
[----:B---3--:R0:W-:-:S12]  /*1960*/  STL [R1+0x20], R195 ;  /* 0x000020c301007387 */ /* 0x0081d80000100800 */
        /* <DEDUP_REMOVED lines=9> */
.L_x_11831:
[----:B------:R-:W-:Y:S02]  /*1a00*/  IADD3 R4, R11, 0x80, RZ ;  /* 0x000000800b047810 */ /* 0x000fe40007ffe0ff */
.L_x_11830:
[----:B------:R-:W-:Y:S05]  /*1a10*/  BSYNC B1 ;  /* 0x0000000000017941 */ /* 0x000fea0003800000 */
.L_x_11829:
        /* <DEDUP_REMOVED lines=8> */
.L_x_11834:
[----:B------:R-:W-:Y:S02]  /*1aa0*/  IADD3 R4, R4, 0x80, RZ ;  /* 0x0000008004047810 */ /* 0x000fe40007ffe0ff */
.L_x_11833:
[----:B------:R-:W-:Y:S05]  /*1ab0*/  BSYNC B1 ;  /* 0x0000000000017941 */ /* 0x000fea0003800000 */
.L_x_11832:
        /* <DEDUP_REMOVED lines=8> */
.L_x_11837:
[----:B------:R-:W-:Y:S02]  /*1b40*/  IADD3 R4, R4, 0x80, RZ ;  /* 0x0000008004047810 */ /* 0x000fe40007ffe0ff */
.L_x_11836:
[----:B------:R-:W-:Y:S05]  /*1b50*/  BSYNC B1 ;  /* 0x0000000000017941 */ /* 0x000fea0003800000 */
.L_x_11835:
        /* <DEDUP_REMOVED lines=8> */
.L_x_11840:
[----:B------:R-:W-:Y:S02]  /*1be0*/  IADD3 R4, R4, 0x80, RZ ;  /* 0x0000008004047810 */ /* 0x000fe40007ffe0ff */
.L_x_11839:
[----:B------:R-:W-:Y:S05]  /*1bf0*/  BSYNC B1 ;  /* 0x0000000000017941 */ /* 0x000fea0003800000 */
.L_x_11838:
        /* <DEDUP_REMOVED lines=8> */
.L_x_11843:
[----:B------:R-:W-:Y:S02]  /*1c80*/  IADD3 R4, R4, 0x80, RZ ;  /* 0x0000008004047810 */ /* 0x000fe40007ffe0ff */
.L_x_11842:
[----:B------:R-:W-:Y:S05]  /*1c90*/  BSYNC B1 ;  /* 0x0000000000017941 */ /* 0x000fea0003800000 */
.L_x_11841:
        /* <DEDUP_REMOVED lines=8> */
.L_x_11846:
[----:B------:R-:W-:Y:S02]  /*1d20*/  IADD3 R4, R4, 0x80, RZ ;  /* 0x0000008004047810 */ /* 0x000fe40007ffe0ff */
.L_x_11845:
[----:B------:R-:W-:Y:S05]  /*1d30*/  BSYNC B1 ;  /* 0x0000000000017941 */ /* 0x000fea0003800000 */
.L_x_11844:
[----:B------:R-:W-:Y:S01]  /*1d40*/  BSSY B1, `(.L_x_11847) ;  /* 0x0000008000017945 */ /* 0x000fe20003800000 */
[----:B------:R-:W-:Y:S05]  /*1d50*/  @!P0 BRA `(.L_x_11848) ;  /* 0x0000006000008947 */ /* 0x000fea0003800000 */
[----:B------:R-:W-:-:S04]  /*1d60*/  ISETP.NE.U32.AND P4, PT, RZ, c[0x0][0x218], PT ;  /* 0x00008600ff007a0c */ /* 0x000fc80003f85070 */
[----:B------:R-:W-:-:S13]  /*1d70*/  ISETP.NE.AND.EX P4, PT, RZ, c[0x0][0x21c], PT, P4 ;  /* 0x00008700ff007a0c */ /* 0x000fda0003f85340 */
[----:B------:R-:W-:Y:S05]  /*1d80*/  @!P4 BRA `(.L_x_11849) ;  /* 0x000000200000c947 */ /* 0x000fea0003800000 */
[----:B------:R-:W-:-:S06]  /*1d90*/  IMAD.WIDE.U32 R156, R4, R194, c[0x0][0x218] ;  /* 0x00008600049c7625 */ /* 0x000fcc00078e00c2 */
[----:B------:R-:W5:Y:S02]  /*1da0*/  LDG.E.128 R156, [R156.64] ;  /* 0x000000049c9c7981 */ /* 0x000f64000c1e1d00 */
.L_x_11849:
[----:B------:R-:W-:Y:S02]  /*1db0*/  IADD3 R4, R4, 0x80, RZ ;  /* 0x0000008004047810 */ /* 0x000fe40007ffe0ff */
.L_x_11848:
[----:B------:R-:W-:Y:S05]  /*1dc0*/  BSYNC B1 ;  /* 0x0000000000017941 */ /* 0x000fea0003800000 */
.L_x_11847:
[----:B------:R-:W-:Y:S01]  /*1dd0*/  BSSY B1, `(.L_x_11850) ;  /* 0x0000008000017945 */ /* 0x000fe20003800000 */
[----:B------:R-:W-:Y:S05]  /*1de0*/  @!P1 BRA `(.L_x_11851) ;  /* 0x0000006000009947 */ /* 0x000fea0003800000 */
[----:B------:R-:W-:-:S04]  /*1df0*/  ISETP.NE.U32.AND P4, PT, RZ, c[0x0][0x218], PT ;  /* 0x00008600ff007a0c */ /* 0x000fc80003f85070 */
[----:B------:R-:W-:-:S13]  /*1e00*/  ISETP.NE.AND.EX P4, PT, RZ, c[0x0][0x21c], PT, P4 ;  /* 0x00008700ff007a0c */ /* 0x000fda0003f85340 */
[----:B------:R-:W-:Y:S05]  /*1e10*/  @!P4 BRA `(.L_x_11852) ;  /* 0x000000200000c947 */ /* 0x000fea0003800000 */
[----:B------:R-:W-:-:S06]  /*1e20*/  IMAD.WIDE.U32 R160, R4, R194, c[0x0][0x218] ;  /* 0x0000860004a07625 */ /* 0x000fcc00078e00c2 */
[----:B------:R-:W5:Y:S02]  /*1e30*/  LDG.E.128 R160, [R160.64] ;  /* 0x00000004a0a07981 */ /* 0x000f64000c1e1d00 */
.L_x_11852:
[----:B------:R-:W-:Y:S02]  /*1e40*/  IADD3 R4, R4, 0x80, RZ ;  /* 0x0000008004047810 */ /* 0x000fe40007ffe0ff */
.L_x_11851:
[----:B------:R-:W-:Y:S05]  /*1e50*/  BSYNC B1 ;  /* 0x0000000000017941 */ /* 0x000fea0003800000 */
.L_x_11850:
[----:B------:R-:W-:Y:S01]  /*1e60*/  BSSY B1, `(.L_x_11853) ;  /* 0x0000008000017945 */ /* 0x000fe20003800000 */
[----:B------:R-:W-:Y:S05]  /*1e70*/  @!P2 BRA `(.L_x_11854) ;  /* 0x000000600000a947 */ /* 0x000fea0003800000 */
[----:B------:R-:W-:-:S04]  /*1e80*/  ISETP.NE.U32.AND P4, PT, RZ, c[0x0][0x218], PT ;  /* 0x00008600ff007a0c */ /* 0x000fc80003f85070 */
[----:B------:R-:W-:-:S13]  /*1e90*/  ISETP.NE.AND.EX P4, PT, RZ, c[0x0][0x21c], PT, P4 ;  /* 0x00008700ff007a0c */ /* 0x000fda0003f85340 */
[----:B------:R-:W-:Y:S05]  /*1ea0*/  @!P4 BRA `(.L_x_11855) ;  /* 0x000000200000c947 */ /* 0x000fea0003800000 */
[----:B------:R-:W-:-:S06]  /*1eb0*/  IMAD.WIDE.U32 R164, R4, R194, c[0x0][0x218] ;  /* 0x0000860004a47625 */ /* 0x000fcc00078e00c2 */
[----:B------:R-:W5:Y:S02]  /*1ec0*/  LDG.E.128 R164, [R164.64] ;  /* 0x00000004a4a47981 */ /* 0x000f64000c1e1d00 */
.L_x_11855:
[----:B------:R-:W-:Y:S02]  /*1ed0*/  IADD3 R4, R4, 0x80, RZ ;  /* 0x0000008004047810 */ /* 0x000fe40007ffe0ff */
.L_x_11854:
[----:B------:R-:W-:Y:S05]  /*1ee0*/  BSYNC B1 ;  /* 0x0000000000017941 */ /* 0x000fea0003800000 */
.L_x_11853:
        /* <DEDUP_REMOVED lines=9> */
.L_x_11828:
[----:B------:R-:W-:Y:S01]  /*1f80*/  IADD3 R2, R2, -0x1, RZ ;  /* 0xffffffff02027810 */ /* 0x000fe20007ffe0ff */
[----:B------:R-:W-:Y:S01]  /*1f90*/  BSSY B1, `(.L_x_11857) ;  /* 0x000003e000017945 */ /* 0x000fe20003800000 */
[----:B------:R-:W-:Y:S02]  /*1fa0*/  LOP3.LUT P4, RZ, R0, 0xffffff80, RZ, 0xc0, !PT ;  /* 0xffffff8000ff7812 */ /* 0x000fe4000788c0ff */
[----:B------:R-:W-:Y:S01]  /*1fb0*/  MOV R7, R11 ;  /* 0x0000000b00077202 */ /* 0x000fe20000000f00 */
[----:B------:R-:W-:-:S05]  /*1fc0*/  IMAD R2, R2, c[0x0][0x168], RZ ;  /* 0x00005a0002027a24 */ /* 0x000fca00078e02ff */
[----:B------:R-:W-:-:S04]  /*1fd0*/  SHF.R.S32.HI R6, RZ, 0x1f, R2 ;  /* 0x0000001fff067819 */ /* 0x000fc80000011402 */
[----:B------:R-:W-:Y:S02]  /*1fe0*/  LEA.HI R6, R6, R2, RZ, 0x2 ;  /* 0x0000000206067211 */ /* 0x000fe400078f10ff */
[----:B------:R-:W-:Y:S02]  /*1ff0*/  MOV R2, RZ ;  /* 0x000000ff00027202 */ /* 0x000fe40000000f00 */
[----:B------:R-:W-:Y:S01]  /*2000*/  LEA.HI.SX32 R6, R6, R9, 0x1e ;  /* 0x0000000906067211 */ /* 0x000fe200078ff2ff */
[----:B------:R-:W-:Y:S01]  /*2010*/  HFMA2.MMA R9, -RZ, RZ, 0, 0 ;  /* 0x00000000ff097435 */ /* 0x000fe200000001ff */
[----:B------:R-:W-:Y:S05]  /*2020*/  @!P4 BRA `(.L_x_11858) ;  /* 0x000003400000c947 */ /* 0x000fea0003800000 */
[----:B------:R-:W-:Y:S01]  /*2030*/  IMAD.WIDE.U32 R196, R11, R194, c[0x0][0x188] ;  /* 0x000062000bc47625 */ /* 0x000fe200078e00c2 */
[----:B------:R-:W2:Y:S01]  /*2040*/  LDL R8, [R1+0x188] ;  /* 0x0001880001087983 */ /* 0x000ea20000100800 */
[----:B0-----:R-:W0:Y:S01]  /*2050*/  LDC.U8 R195, c[0x0][0x1f0] ;  /* 0x00007c00ffc37b82 */ /* 0x001e220000000000 */
[----:B------:R-:W-:Y:S02]  /*2060*/  ISETP.NE.U32.AND P4, PT, RZ, c[0x0][0x218], PT ;  /* 0x00008600ff007a0c */ /* 0x000fe40003f85070 */
[----:B------:R1:W-:Y:S02]  /*2070*/  STL [R1+0x18c], R0 ;  /* 0x00018c0001007387 */ /* 0x0003e40000100800 */
[----:B------:R-:W-:-:S02]  /*2080*/  ISETP.NE.AND.EX P4, PT, RZ, c[0x0][0x21c], PT, P4 ;  /* 0x00008700ff007a0c */ /* 0x000fc40003f85340 */
[----:B------:R-:W3:Y:S04]  /*2090*/  LDG.E.128 R196, [R196.64] ;  /* 0x00000004c4c47981 */ /* 0x000ee8000c1e1d00 */
[----:B------:R-:W4:Y:S07]  /*20a0*/  LDL R7, [R1+0x180] ;  /* 0x0001800001077983 */ /* 0x000f2e0000100800 */
[----:B------:R1:W5:Y:S01]  /*20b0*/  @P4 LDG.E.128 R132, [R192.64] ;  /* 0x00000004c0844981 */ /* 0x000362000c1e1d00 */
[----:B0-----:R-:W-:-:S04]  /*20c0*/  ISETP.NE.AND P4, PT, R195, RZ, PT ;  /* 0x000000ffc300720c */ /* 0x001fc80003f85270 */
[----:B-----5:R-:W-:Y:S01]  /*20d0*/  FSEL R2, R4, RZ, !P4 ;  /* 0x000000ff04027208 */ /* 0x020fe20006000000 */
[----:B-1----:R-:W-:-:S06]  /*20e0*/  IMAD.WIDE.U32 R192, R6, R194, c[0x0][0x208] ;  /* 0x0000820006c07625 */ /* 0x002fcc00078e00c2 */
[----:B------:R-:W2:Y:S01]  /*20f0*/  LDG.E.128 R192, [R192.64] ;  /* 0x00000004c0c07981 */ /* 0x000ea2000c1e1d00 */
[C---:B---3--:R-:W-:Y:S02]  /*2100*/  FADD.FTZ R197, -R2.reuse, R197 ;  /* 0x000000c502c57221 */ /* 0x048fe40000010100 */
[C---:B------:R-:W-:Y:S02]  /*2110*/  FADD.FTZ R196, -R2.reuse, R196 ;  /* 0x000000c402c47221 */ /* 0x040fe40000010100 */
[C---:B------:R-:W-:Y:S02]  /*2120*/  FADD.FTZ R198, -R2.reuse, R198 ;  /* 0x000000c602c67221 */ /* 0x040fe40000010100 */
[----:B------:R-:W-:Y:S02]  /*2130*/  FADD.FTZ R199, -R2, R199 ;  /* 0x000000c702c77221 */ /* 0x000fe40000010100 */
[----:B------:R-:W3:Y:S01]  /*2140*/  LDL R2, [R1+0x184] ;  /* 0x0001840001027983 */ /* 0x000ee20000100800 */
[----:B------:R-:W-:-:S03]  /*2150*/  FMUL.FTZ R0, R5, R197 ;  /* 0x000000c505007220 */ /* 0x000fc60000410000 */
[----:B------:R-:W3:Y:S01]  /*2160*/  LDL R197, [R1+0x17c] ;  /* 0x00017c0001c57983 */ /* 0x000ee20000100800 */
[C---:B------:R-:W-:Y:S02]  /*2170*/  FMUL.FTZ R220, R5.reuse, R196 ;  /* 0x000000c405dc7220 */ /* 0x040fe40000410000 */
[----:B------:R-:W-:Y:S01]  /*2180*/  FMUL.FTZ R9, R5, R198 ;  /* 0x000000c605097220 */ /* 0x000fe20000410000 */
[----:B------:R0:W-:Y:S04]  /*2190*/  STL [R1+0x44], R0 ;  /* 0x0000440001007387 */ /* 0x0001e80000100800 */
[----:B------:R1:W-:Y:S01]  /*21a0*/  STL [R1+0x40], R9 ;  /* 0x0000400901007387 */ /* 0x0003e20000100800 */
[----:B--2---:R-:W-:Y:S02]  /*21b0*/  FMUL.FTZ R8, R8, R192 ;  /* 0x000000c008087220 */ /* 0x004fe40000410000 */
[----:B------:R-:W-:-:S02]  /*21c0*/  FADD.FTZ R56, R56, R192 ;  /* 0x000000c038387221 */ /* 0x000fc40000010000 */
[----:B------:R-:W-:Y:S02]  /*21d0*/  FFMA.FTZ R20, R192, R220, R20 ;  /* 0x000000dcc0147223 */ /* 0x000fe40000010014 */
[----:B----4-:R-:W-:Y:S02]  /*21e0*/  FMUL.FTZ R196, R7, R194 ;  /* 0x000000c207c47220 */ /* 0x010fe40000410000 */
[----:B------:R-:W-:Y:S02]  /*21f0*/  FMUL.FTZ R192, R5, R199 ;  /* 0x000000c705c07220 */ /* 0x000fe40000410000 */
[----:B------:R-:W-:Y:S02]  /*2200*/  FADD.FTZ R57, R57, R193 ;  /* 0x000000c139397221 */ /* 0x000fe40000010000 */
[----:B------:R-:W-:Y:S02]  /*2210*/  FFMA.FTZ R21, R193, R0, R21 ;  /* 0x00000000c1157223 */ /* 0x000fe40000010015 */
[----:B------:R-:W-:-:S02]  /*2220*/  FADD.FTZ R7, RZ, R8 ;  /* 0x00000008ff077221 */ /* 0x000fc40000010000 */
[----:B------:R-:W-:Y:S01]  /*2230*/  FFMA.FTZ R22, R194, R9, R22 ;  /* 0x00000009c2167223 */ /* 0x000fe20000010016 */
[----:B------:R-:W-:Y:S01]  /*2240*/  IADD3 R6, R6, 0x80, RZ ;  /* 0x0000008006067810 */ /* 0x000fe20007ffe0ff */
[----:B------:R-:W-:Y:S02]  /*2250*/  FADD.FTZ R58, R58, R194 ;  /* 0x000000c23a3a7221 */ /* 0x000fe40000010000 */
[----:B------:R-:W-:Y:S02]  /*2260*/  FADD.FTZ R59, R59, R195 ;  /* 0x000000c33b3b7221 */ /* 0x000fe40000010000 */
[----:B------:R-:W-:Y:S02]  /*2270*/  FFMA.FTZ R23, R195, R192, R23 ;  /* 0x000000c0c3177223 */ /* 0x000fe40000010017 */
[----:B---3--:R-:W-:Y:S02]  /*2280*/  FMUL.FTZ R198, R2, R193 ;  /* 0x000000c102c67220 */ /* 0x008fe40000410000 */
[----:B------:R-:W-:-:S02]  /*2290*/  FFMA.FTZ R2, R220, R8, RZ ;  /* 0x00000008dc027223 */ /* 0x000fc400000100ff */
[----:B------:R-:W-:Y:S01]  /*22a0*/  FMUL.FTZ R193, R197, R195 ;  /* 0x000000c3c5c17220 */ /* 0x000fe20000410000 */
[----:B------:R2:W-:Y:S01]  /*22b0*/  STL [R1+0x3c], R198 ;  /* 0x00003cc601007387 */ /* 0x0005e20000100800 */
[----:B------:R-:W-:-:S03]  /*22c0*/  FFMA.FTZ R2, R0, R198, R2 ;  /* 0x000000c600027223 */ /* 0x000fc60000010002 */
[----:B------:R2:W-:Y:S04]  /*22d0*/  STL [R1+0x1c], R196 ;  /* 0x00001cc401007387 */ /* 0x0005e80000100800 */
[----:B------:R2:W-:Y:S04]  /*22e0*/  STL [R1+0x18], R192 ;  /* 0x000018c001007387 */ /* 0x0005e80000100800 */
[----:B0-----:R2:W5:Y:S04]  /*22f0*/  LDL.LU R0, [R1+0x18c] ;  /* 0x00018c0001007983 */ /* 0x0015680000300800 */
[----:B------:R2:W-:Y:S01]  /*2300*/  STL [R1+0x8], R193 ;  /* 0x000008c101007387 */ /* 0x0005e20000100800 */
[----:B------:R-:W-:-:S02]  /*2310*/  FADD.FTZ R7, R7, R198 ;  /* 0x000000c607077221 */ /* 0x000fc40000010000 */
[----:B------:R-:W-:Y:S02]  /*2320*/  FFMA.FTZ R2, R9, R196, R2 ;  /* 0x000000c409027223 */ /* 0x000fe40000010002 */
[----:B------:R-:W-:Y:S02]  /*2330*/  FADD.FTZ R7, R7, R196 ;  /* 0x000000c407077221 */ /* 0x000fe40000010000 */
[----:B------:R-:W-:Y:S02]  /*2340*/  FFMA.FTZ R2, R192, R193, R2 ;  /* 0x000000c1c0027223 */ /* 0x000fe40000010002 */
[----:B-1----:R-:W-:Y:S01]  /*2350*/  FADD.FTZ R9, R7, R193 ;  /* 0x000000c107097221 */ /* 0x002fe20000010000 */
[----:B------:R-:W-:Y:S02]  /*2360*/  IADD3 R7, R11, 0x80, RZ ;  /* 0x000000800b077810 */ /* 0x000fe40007ffe0ff */
.L_x_11858:
[----:B--2---:R-:W-:Y:S05]  /*2370*/  BSYNC B1 ;  /* 0x0000000000017941 */ /* 0x004fea0003800000 */
.L_x_11857:
[----:B-----5:R-:W-:Y:S01]  /*2380*/  ISETP.GE.U32.AND P4, PT, R0, 0x100, PT ;  /* 0x000001000000780c */ /* 0x020fe20003f86070 */
[----:B------:R-:W-:-:S12]  /*2390*/  BSSY B1, `(.L_x_11859) ;  /* 0x0000032000017945 */ /* 0x000fd80003800000 */
[----:B------:R-:W-:Y:S05]  /*23a0*/  @!P4 BRA `(.L_x_11860) ;  /* 0x000003000000c947 */ /* 0x000fea0003800000 */
[----:B------:R-:W-:Y:S01]  /*23b0*/  HFMA2.MMA R194, -RZ, RZ, 0, 9.5367431640625e-07 ;  /* 0x00000010ffc27435 */ /* 0x000fe200000001ff */
[----:B0-----:R-:W0:Y:S01]  /*23c0*/  LDC.U8 R195, c[0x0][0x1f0] ;  /* 0x00007c00ffc37b82 */ /* 0x001e220000000000 */
[----:B------:R-:W-:Y:S01]  /*23d0*/  ISETP.NE.U32.AND P4, PT, RZ, c[0x0][0x218], PT ;  /* 0x00008600ff007a0c */ /* 0x000fe20003f85070 */
[----:B------:R-:W2:Y:S03]  /*23e0*/  LDL R244, [R1+0x178] ;  /* 0x0001780001f47983 */ /* 0x000ea60000100800 */
[----:B------:R-:W-:Y:S01]  /*23f0*/  ISETP.NE.AND.EX P4, PT, RZ, c[0x0][0x21c], PT, P4 ;  /* 0x00008700ff007a0c */ /* 0x000fe20003f85340 */
[----:B------:R-:W3:Y:S03]  /*2400*/  LDL R245, [R1+0x170] ;  /* 0x0001700001f57983 */ /* 0x000ee60000100800 */
[CC--:B------:R-:W-:Y:S01]  /*2410*/  IMAD.WIDE.U32 R196, R7.reuse, R194.reuse, c[0x0][0x188] ;  /* 0x0000620007c47625 */ /* 0x0c0fe200078e00c2 */
[----:B------:R-:W4:Y:S05]  /*2420*/  LDL R227, [R1+0x16c] ;  /* 0x00016c0001e37983 */ /* 0x000f2a0000100800 */
[----:B------:R-:W2:Y:S03]  /*2430*/  LDG.E.128 R196, [R196.64] ;  /* 0x00000004c4c47981 */ /* 0x000ea6000c1e1d00 */
[----:B------:R-:W-:-:S05]  /*2440*/  @P4 IMAD.WIDE.U32 R192, R7, R194, c[0x0][0x218] ;  /* 0x0000860007c04625 */ /* 0x000fca00078e00c2 */
[----:B------:R1:W5:Y:S01]  /*2450*/  @P4 LDG.E.128 R136, [R192.64] ;  /* 0x00000004c0884981 */ /* 0x000362000c1e1d00 */
[----:B0-----:R-:W-:-:S04]  /*2460*/  ISETP.NE.AND P4, PT, R195, RZ, PT ;  /* 0x000000ffc300720c */ /* 0x001fc80003f85270 */
[----:B------:R-:W-:Y:S01]  /*2470*/  FSEL R13, R4, RZ, !P4 ;  /* 0x000000ff040d7208 */ /* 0x000fe20006000000 */
[----:B-1----:R-:W-:-:S06]  /*2480*/  IMAD.WIDE.U32 R192, R6, R194, c[0x0][0x208] ;  /* 0x0000820006c07625 */ /* 0x002fcc00078e00c2 */
[----:B------:R-:W3:Y:S01]  /*2490*/  LDG.E.128 R192, [R192.64] ;  /* 0x00000004c0c07981 */ /* 0x000ee2000c1e1d00 */
[----:B--2---:R-:W-:-:S04]  /*24a0*/  FADD.FTZ R196, -R13, R196 ;  /* 0x000000c40dc47221 */ /* 0x004fc80000010100 */
[----:B------:R-:W-:Y:S02]  /*24b0*/  FMUL.FTZ R217, R5, R196 ;  /* 0x000000c405d97220 */ /* 0x000fe40000410000 */
[----:B------:R-:W2:Y:S01]  /*24c0*/  LDL R196, [R1+0x174] ;  /* 0x0001740001c47983 */ /* 0x000ea20000100800 */
[C---:B------:R-:W-:Y:S02]  /*24d0*/  FADD.FTZ R197, -R13.reuse, R197 ;  /* 0x000000c50dc57221 */ /* 0x040fe40000010100 */
[----:B------:R-:W-:Y:S02]  /*24e0*/  FADD.FTZ R198, -R13, R198 ;  /* 0x000000c60dc67221 */ /* 0x000fe40000010100 */
[----:B---3--:R-:W-:-:S05]  /*24f0*/  FMUL.FTZ R244, R244, R192 ;  /* 0x000000c0f4f47220 */ /* 0x008fca0000410000 */
[----:B------:R0:W-:Y:S01]  /*2500*/  STL [R1+0x38], R244 ;  /* 0x000038f401007387 */ /* 0x0001e20000100800 */
[----:B------:R-:W-:Y:S02]  /*2510*/  FADD.FTZ R60, R60, R192 ;  /* 0x000000c03c3c7221 */ /* 0x000fe40000010000 */
[----:B------:R-:W-:Y:S02]  /*2520*/  FFMA.FTZ R24, R192, R217, R24 ;  /* 0x000000d9c0187223 */ /* 0x000fe40000010018 */
[----:B------:R-:W-:Y:S02]  /*2530*/  FADD.FTZ R9, R9, R244 ;  /* 0x000000f409097221 */ /* 0x000fe40000010000 */
[----:B------:R-:W-:Y:S02]  /*2540*/  FMUL.FTZ R216, R5, R197 ;  /* 0x000000c505d87220 */ /* 0x000fe40000410000 */
[----:B------:R-:W-:Y:S02]  /*2550*/  FFMA.FTZ R192, R217, R244, R2 ;  /* 0x000000f4d9c07223 */ /* 0x000fe40000010002 */
[----:B------:R-:W-:-:S02]  /*2560*/  FADD.FTZ R199, -R13, R199 ;  /* 0x000000c70dc77221 */ /* 0x000fc40000010100 */
[----:B------:R-:W-:Y:S02]  /*2570*/  FMUL.FTZ R245, R245, R194 ;  /* 0x000000c2f5f57220 */ /* 0x000fe40000410000 */
[----:B------:R-:W-:Y:S02]  /*2580*/  FMUL.FTZ R13, R5, R198 ;  /* 0x000000c6050d7220 */ /* 0x000fe40000410000 */
[----:B----4-:R-:W-:Y:S02]  /*2590*/  FMUL.FTZ R227, R227, R195 ;  /* 0x000000c3e3e37220 */ /* 0x010fe40000410000 */
[----:B0-----:R-:W-:Y:S01]  /*25a0*/  FMUL.FTZ R244, R5, R199 ;  /* 0x000000c705f47220 */ /* 0x001fe20000410000 */
[----:B------:R-:W-:Y:S01]  /*25b0*/  IADD3 R6, R6, 0x80, RZ ;  /* 0x0000008006067810 */ /* 0x000fe20007ffe0ff */
[----:B------:R-:W-:Y:S01]  /*25c0*/  FADD.FTZ R61, R61, R193 ;  /* 0x000000c13d3d7221 */ /* 0x000fe20000010000 */
[----:B------:R-:W-:Y:S01]  /*25d0*/  IADD3 R7, R7, 0x80, RZ ;  /* 0x0000008007077810 */ /* 0x000fe20007ffe0ff */
[----:B------:R-:W-:-:S02]  /*25e0*/  FFMA.FTZ R25, R193, R216, R25 ;  /* 0x000000d8c1197223 */ /* 0x000fc40000010019 */
[----:B------:R-:W-:Y:S02]  /*25f0*/  FADD.FTZ R62, R62, R194 ;  /* 0x000000c23e3e7221 */ /* 0x000fe40000010000 */
        /* <DEDUP_REMOVED lines=11> */
.L_x_11860:
[----:B0-----:R-:W-:Y:S05]  /*26b0*/  BSYNC B1 ;  /* 0x0000000000017941 */ /* 0x001fea0003800000 */
.L_x_11859:
[----:B------:R-:W-:Y:S01]  /*26c0*/  ISETP.GE.U32.AND P4, PT, R0, 0x180, PT ;  /* 0x000001800000780c */ /* 0x000fe20003f86070 */
[----:B------:R-:W-:-:S12]  /*26d0*/  BSSY B1, `(.L_x_11861) ;  /* 0x0000031000017945 */ /* 0x000fd80003800000 */
[----:B------:R-:W-:Y:S05]  /*26e0*/  @!P4 BRA `(.L_x_11862) ;  /* 0x000002f00000c947 */ /* 0x000fea0003800000 */
[----:B------:R-:W-:Y:S01]  /*26f0*/  ISETP.NE.U32.AND P4, PT, RZ, c[0x0][0x218], PT ;  /* 0x00008600ff007a0c */ /* 0x000fe20003f85070 */
[----:B------:R-:W0:Y:S01]  /*2700*/  LDC.U8 R195, c[0x0][0x1f0] ;  /* 0x00007c00ffc37b82 */ /* 0x000e220000000000 */
[----:B------:R-:W-:Y:S01]  /*2710*/  HFMA2.MMA R194, -RZ, RZ, 0, 9.5367431640625e-07 ;  /* 0x00000010ffc27435 */ /* 0x000fe200000001ff */
[----:B------:R-:W2:Y:S01]  /*2720*/  LDL R234, [R1+0x168] ;  /* 0x0001680001ea7983 */ /* 0x000ea20000100800 */
[----:B------:R-:W-:-:S03]  /*2730*/  ISETP.NE.AND.EX P4, PT, RZ, c[0x0][0x21c], PT, P4 ;  /* 0x00008700ff007a0c */ /* 0x000fc60003f85340 */
[----:B------:R-:W3:Y:S04]  /*2740*/  LDL R252, [R1+0x164] ;  /* 0x0001640001fc7983 */ /* 0x000ee80000100800 */
[----:B------:R-:W4:Y:S01]  /*2750*/  LDL R243, [R1+0x160] ;  /* 0x0001600001f37983 */ /* 0x000f220000100800 */
[----:B------:R-:W-:-:S03]  /*2760*/  IMAD.WIDE.U32 R196, R7, R194, c[0x0][0x188] ;  /* 0x0000620007c47625 */ /* 0x000fc600078e00c2 */
[----:B------:R-:W2:Y:S02]  /*2770*/  LDL R226, [R1+0x15c] ;  /* 0x00015c0001e27983 */ /* 0x000ea40000100800 */
[-C--:B------:R-:W-:Y:S02]  /*2780*/  @P4 IMAD.WIDE.U32 R192, R7, R194.reuse, c[0x0][0x218] ;  /* 0x0000860007c04625 */ /* 0x080fe400078e00c2 */
[----:B------:R-:W2:Y:S04]  /*2790*/  LDG.E.128 R196, [R196.64] ;  /* 0x00000004c4c47981 */ /* 0x000ea8000c1e1d00 */
[----:B------:R1:W5:Y:S01]  /*27a0*/  @P4 LDG.E.128 R140, [R192.64] ;  /* 0x00000004c08c4981 */ /* 0x000362000c1e1d00 */
[----:B0-----:R-:W-:Y:S01]  /*27b0*/  ISETP.NE.AND P4, PT, R195, RZ, PT ;  /* 0x000000ffc300720c */ /* 0x001fe20003f85270 */
[----:B-1----:R-:W-:-:S06]  /*27c0*/  IMAD.WIDE.U32 R192, R6, R194, c[0x0][0x208] ;  /* 0x0000820006c07625 */ /* 0x002fcc00078e00c2 */
[----:B------:R-:W3:Y:S01]  /*27d0*/  LDG.E.128 R192, [R192.64] ;  /* 0x00000004c0c07981 */ /* 0x000ee2000c1e1d00 */
[----:B------:R-:W-:Y:S02]  /*27e0*/  FSEL R14, R4, RZ, !P4 ;  /* 0x000000ff040e7208 */ /* 0x000fe40006000000 */
[----:B------:R-:W-:Y:S02]  /*27f0*/  IADD3 R6, R6, 0x80, RZ ;  /* 0x0000008006067810 */ /* 0x000fe40007ffe0ff */
[----:B------:R-:W-:Y:S01]  /*2800*/  IADD3 R7, R7, 0x80, RZ ;  /* 0x0000008007077810 */ /* 0x000fe20007ffe0ff */
[C---:B--2---:R-:W-:Y:S02]  /*2810*/  FADD.FTZ R196, -R14.reuse, R196 ;  /* 0x000000c40ec47221 */ /* 0x044fe40000010100 */
[----:B------:R-:W-:Y:S02]  /*2820*/  FADD.FTZ R197, -R14, R197 ;  /* 0x000000c50ec57221 */ /* 0x000fe40000010100 */
[----:B------:R-:W-:-:S02]  /*2830*/  FMUL.FTZ R213, R5, R196 ;  /* 0x000000c405d57220 */ /* 0x000fc40000410000 */
[C---:B------:R-:W-:Y:S02]  /*2840*/  FADD.FTZ R198, -R14.reuse, R198 ;  /* 0x000000c60ec67221 */ /* 0x040fe40000010100 */
[----:B------:R-:W-:Y:S02]  /*2850*/  FMUL.FTZ R212, R5, R197 ;  /* 0x000000c505d47220 */ /* 0x000fe40000410000 */
[----:B------:R-:W-:Y:S02]  /*2860*/  FADD.FTZ R199, -R14, R199 ;  /* 0x000000c70ec77221 */ /* 0x000fe40000010100 */
[----:B---3--:R-:W-:Y:S02]  /*2870*/  FMUL.FTZ R234, R234, R192 ;  /* 0x000000c0eaea7220 */ /* 0x008fe40000410000 */
[----:B------:R-:W-:Y:S02]  /*2880*/  FADD.FTZ R64, R64, R192 ;  /* 0x000000c040407221 */ /* 0x000fe40000010000 */
[----:B------:R-:W-:-:S02]  /*2890*/  FFMA.FTZ R28, R192, R213, R28 ;  /* 0x000000d5c01c7223 */ /* 0x000fc4000001001c */
[----:B------:R-:W-:Y:S02]  /*28a0*/  FMUL.FTZ R252, R252, R193 ;  /* 0x000000c1fcfc7220 */ /* 0x000fe40000410000 */
[----:B------:R-:W-:Y:S02]  /*28b0*/  FADD.FTZ R9, R9, R234 ;  /* 0x000000ea09097221 */ /* 0x000fe40000010000 */
[----:B------:R-:W-:Y:S02]  /*28c0*/  FFMA.FTZ R192, R213, R234, R2 ;  /* 0x000000ead5c07223 */ /* 0x000fe40000010002 */
[----:B----4-:R-:W-:Y:S02]  /*28d0*/  FMUL.FTZ R243, R243, R194 ;  /* 0x000000c2f3f37220 */ /* 0x010fe40000410000 */
[----:B------:R-:W-:Y:S02]  /*28e0*/  FADD.FTZ R2, R9, R252 ;  /* 0x000000fc09027221 */ /* 0x000fe40000010000 */
[----:B------:R-:W-:-:S02]  /*28f0*/  FMUL.FTZ R14, R5, R198 ;  /* 0x000000c6050e7220 */ /* 0x000fc40000410000 */
[----:B------:R-:W-:Y:S01]  /*2900*/  FFMA.FTZ R9, R212, R252, R192 ;  /* 0x000000fcd4097223 */ /* 0x000fe200000100c0 */
[----:B------:R0:W-:Y:S01]  /*2910*/  STL [R1+0x34], R234 ;  /* 0x000034ea01007387 */ /* 0x0001e20000100800 */
[----:B------:R-:W-:Y:S02]  /*2920*/  FMUL.FTZ R226, R226, R195 ;  /* 0x000000c3e2e27220 */ /* 0x000fe40000410000 */
[----:B------:R-:W-:Y:S02]  /*2930*/  FADD.FTZ R2, R2, R243 ;  /* 0x000000f302027221 */ /* 0x000fe40000010000 */
[----:B------:R-:W-:Y:S02]  /*2940*/  FFMA.FTZ R192, R14, R243, R9 ;  /* 0x000000f30ec07223 */ /* 0x000fe40000010009 */
[----:B------:R-:W-:Y:S02]  /*2950*/  FADD.FTZ R9, R2, R226 ;  /* 0x000000e202097221 */ /* 0x000fe40000010000 */
[----:B0-----:R-:W-:-:S02]  /*2960*/  FMUL.FTZ R234, R5, R199 ;  /* 0x000000c705ea7220 */ /* 0x001fc40000410000 */
[----:B------:R-:W-:Y:S02]  /*2970*/  FADD.FTZ R65, R65, R193 ;  /* 0x000000c141417221 */ /* 0x000fe40000010000 */
[----:B------:R-:W-:Y:S02]  /*2980*/  FFMA.FTZ R29, R193, R212, R29 ;  /* 0x000000d4c11d7223 */ /* 0x000fe4000001001d */
[----:B------:R-:W-:Y:S02]  /*2990*/  FADD.FTZ R66, R66, R194 ;  /* 0x000000c242427221 */ /* 0x000fe40000010000 */
[----:B------:R-:W-:Y:S02]  /*29a0*/  FFMA.FTZ R30, R194, R14, R30 ;  /* 0x0000000ec21e7223 */ /* 0x000fe4000001001e */
[----:B------:R-:W-:Y:S02]  /*29b0*/  FADD.FTZ R67, R67, R195 ;  /* 0x000000c343437221 */ /* 0x000fe40000010000 */
[----:B------:R-:W-:-:S02]  /*29c0*/  FFMA.FTZ R31, R195, R234, R31 ;  /* 0x000000eac31f7223 */ /* 0x000fc4000001001f */
[----:B------:R-:W-:Y:S02]  /*29d0*/  FFMA.FTZ R2, R234, R226, R192 ;  /* 0x000000e2ea027223 */ /* 0x000fe400000100c0 */
.L_x_11862:
[----:B------:R-:W-:Y:S05]  /*29e0*/  BSYNC B1 ;  /* 0x0000000000017941 */ /* 0x000fea0003800000 */
.L_x_11861:
        /* <DEDUP_REMOVED lines=24> */
[----:B------:R-:W-:Y:S02]  /*2b70*/  FADD.FTZ R198, -R15, R198 ;  /* 0x000000c60fc67221 */ /* 0x000fe40000010100 */
        /* <DEDUP_REMOVED lines=25> */
.L_x_11864:
[----:B------:R-:W-:Y:S05]  /*2d10*/  BSYNC B1 ;  /* 0x0000000000017941 */ /* 0x000fea0003800000 */
.L_x_11863:
        /* <DEDUP_REMOVED lines=50> */
.L_x_11866:
[----:B------:R-:W-:Y:S05]  /*3040*/  BSYNC B1 ;  /* 0x0000000000017941 */ /* 0x000fea0003800000 */
.L_x_11865:
        /* <DEDUP_REMOVED lines=50> */
.L_x_11868:
[----:B------:R-:W-:Y:S05]  /*3370*/  BSYNC B1 ;  /* 0x0000000000017941 */ /* 0x000fea0003800000 */
.L_x_11867:
[----:B------:R-:W-:Y:S01]  /*3380*/  BSSY B1, `(.L_x_11869) ;  /* 0x0000031000017945 */ /* 0x000fe20003800000 */
[----:B------:R-:W-:Y:S05]  /*3390*/  @!P0 BRA `(.L_x_11870) ;  /* 0x000002f000008947 */ /* 0x000fea0003800000 */
[----:B------:R-:W-:Y:S01]  /*33a0*/  ISETP.NE.U32.AND P4, PT, RZ, c[0x0][0x218], PT ;  /* 0x00008600ff007a0c */ /* 0x000fe20003f85070 */
[----:B------:R-:W0:Y:S01]  /*33b0*/  LDC.U8 R194, c[0x0][0x1f0] ;  /* 0x00007c00ffc27b82 */ /* 0x000e220000000000 */
[----:B------:R-:W-:Y:S01]  /*33c0*/  HFMA2.MMA R196, -RZ, RZ, 0, 9.5367431640625e-07 ;  /* 0x00000010ffc47435 */ /* 0x000fe200000001ff */
[----:B------:R-:W2:Y:S01]  /*33d0*/  LDL R230, [R1+0x128] ;  /* 0x0001280001e67983 */ /* 0x000ea20000100800 */
[----:B------:R-:W-:-:S03]  /*33e0*/  ISETP.NE.AND.EX P4, PT, RZ, c[0x0][0x21c], PT, P4 ;  /* 0x00008700ff007a0c */ /* 0x000fc60003f85340 */
[----:B------:R-:W3:Y:S04]  /*33f0*/  LDL R248, [R1+0x124] ;  /* 0x0001240001f87983 */ /* 0x000ee80000100800 */
[----:B------:R-:W4:Y:S04]  /*3400*/  LDL R239, [R1+0x120] ;  /* 0x0001200001ef7983 */ /* 0x000f280000100800 */
[----:B------:R-:W2:Y:S02]  /*3410*/  LDL R221, [R1+0x11c] ;  /* 0x00011c0001dd7983 */ /* 0x000ea40000100800 */
[----:B------:R-:W-:-:S05]  /*3420*/  @P4 IMAD.WIDE.U32 R192, R7, R196, c[0x0][0x218] ;  /* 0x0000860007c04625 */ /* 0x000fca00078e00c4 */
[----:B------:R1:W5:Y:S01]  /*3430*/  @P4 LDG.E.128 R156, [R192.64] ;  /* 0x00000004c09c4981 */ /* 0x000362000c1e1d00 */
[----:B0-----:R-:W-:Y:S01]  /*3440*/  ISETP.NE.AND P4, PT, R194, RZ, PT ;  /* 0x000000ffc200720c */ /* 0x001fe20003f85270 */
[----:B-1----:R-:W-:-:S04]  /*3450*/  IMAD.WIDE.U32 R192, R7, R196, c[0x0][0x188] ;  /* 0x0000620007c07625 */ /* 0x002fc800078e00c4 */
[----:B------:R-:W-:Y:S02]  /*3460*/  IMAD.WIDE.U32 R196, R6, R196, c[0x0][0x208] ;  /* 0x0000820006c47625 */ /* 0x000fe400078e00c4 */
[----:B------:R-:W2:Y:S04]  /*3470*/  LDG.E.128 R192, [R192.64] ;  /* 0x00000004c0c07981 */ /* 0x000ea8000c1e1d00 */
[----:B------:R-:W3:Y:S01]  /*3480*/  LDG.E.128 R196, [R196.64] ;  /* 0x00000004c4c47981 */ /* 0x000ee2000c1e1d00 */
[----:B------:R-:W-:Y:S02]  /*3490*/  FSEL R18, R4, RZ, !P4 ;  /* 0x000000ff04127208 */ /* 0x000fe40006000000 */
[----:B------:R-:W-:Y:S02]  /*34a0*/  IADD3 R6, R6, 0x80, RZ ;  /* 0x0000008006067810 */ /* 0x000fe40007ffe0ff */
[----:B------:R-:W-:Y:S01]  /*34b0*/  IADD3 R7, R7, 0x80, RZ ;  /* 0x0000008007077810 */ /* 0x000fe20007ffe0ff */
[----:B--2---:R-:W-:-:S02]  /*34c0*/  FADD.FTZ R192, -R18, R192 ;  /* 0x000000c012c07221 */ /* 0x004fc40000010100 */
[----:B------:R-:W-:Y:S02]  /*34d0*/  FADD.FTZ R193, -R18, R193 ;  /* 0x000000c112c17221 */ /* 0x000fe40000010100 */
[----:B---3--:R-:W-:Y:S02]  /*34e0*/  FMUL.FTZ R230, R230, R196 ;  /* 0x000000c4e6e67220 */ /* 0x008fe40000410000 */
[----:B------:R-:W-:Y:S02]  /*34f0*/  FMUL.FTZ R205, R5, R192 ;  /* 0x000000c005cd7220 */ /* 0x000fe40000410000 */
[----:B------:R-:W-:Y:S02]  /*3500*/  FMUL.FTZ R248, R248, R197 ;  /* 0x000000c5f8f87220 */ /* 0x000fe40000410000 */
[----:B------:R-:W-:Y:S02]  /*3510*/  FADD.FTZ R9, R9, R230 ;  /* 0x000000e609097221 */ /* 0x000fe40000010000 */
[----:B------:R-:W-:-:S02]  /*3520*/  FADD.FTZ R194, -R18, R194 ;  /* 0x000000c212c27221 */ /* 0x000fc40000010100 */
[----:B------:R-:W-:Y:S02]  /*3530*/  FMUL.FTZ R204, R5, R193 ;  /* 0x000000c105cc7220 */ /* 0x000fe40000410000 */
[----:B------:R-:W-:Y:S02]  /*3540*/  FFMA.FTZ R192, R205, R230, R2 ;  /* 0x000000e6cdc07223 */ /* 0x000fe40000010002 */
[----:B------:R-:W-:Y:S02]  /*3550*/  FADD.FTZ R195, -R18, R195 ;  /* 0x000000c312c37221 */ /* 0x000fe40000010100 */
        /* <DEDUP_REMOVED lines=19> */
.L_x_11870:
[----:B------:R-:W-:Y:S05]  /*3690*/  BSYNC B1 ;  /* 0x0000000000017941 */ /* 0x000fea0003800000 */
.L_x_11869:
        /* <DEDUP_REMOVED lines=49> */
.L_x_11872:
[----:B------:R-:W-:Y:S05]  /*39b0*/  BSYNC B1 ;  /* 0x0000000000017941 */ /* 0x000fea0003800000 */
.L_x_11871:
        /* <DEDUP_REMOVED lines=49> */
.L_x_11874:
[----:B------:R-:W-:Y:S05]  /*3cd0*/  BSYNC B1 ;  /* 0x0000000000017941 */ /* 0x000fea0003800000 */
.L_x_11873:
[----:B------:R-:W-:-:S13]  /*3ce0*/  ISETP.GE.U32.AND P4, PT, R0, 0x500, PT ;  /* 0x000005000000780c */ /* 0x000fda0003f86070 */
[----:B------:R-:W-:Y:S05]  /*3cf0*/  @!P4 BRA `(.L_x_11856) ;  /* 0x000002e00000c947 */ /* 0x000fea0003800000 */
[----:B------:R-:W-:Y:S01]  /*3d00*/  ISETP.NE.U32.AND P4, PT, RZ, c[0x0][0x218], PT ;  /* 0x00008600ff007a0c */ /* 0x000fe20003f85070 */
[----:B------:R-:W0:Y:S01]  /*3d10*/  LDC.U8 R195, c[0x0][0x1f0] ;  /* 0x00007c00ffc37b82 */ /* 0x000e220000000000 */
[----:B------:R-:W-:Y:S01]  /*3d20*/  HFMA2.MMA R194, -RZ, RZ, 0, 9.5367431640625e-07 ;  /* 0x00000010ffc27435 */ /* 0x000fe200000001ff */
[----:B------:R-:W2:Y:S01]  /*3d30*/  LDL R222, [R1+0xf8] ;  /* 0x0000f80001de7983 */ /* 0x000ea20000100800 */
[----:B------:R-:W-:-:S03]  /*3d40*/  ISETP.NE.AND.EX P4, PT, RZ, c[0x0][0x21c], PT, P4 ;  /* 0x00008700ff007a0c */ /* 0x000fc60003f85340 */
[----:B------:R-:W3:Y:S04]  /*3d50*/  LDL R236, [R1+0xf4] ;  /* 0x0000f40001ec7983 */ /* 0x000ee80000100800 */
[----:B------:R-:W4:Y:S06]  /*3d60*/  LDL R235, [R1+0xf0] ;  /* 0x0000f00001eb7983 */ /* 0x000f2c0000100800 */
[----:B------:R-:W-:-:S04]  /*3d70*/  @P4 IMAD.WIDE.U32 R192, R7, R194, c[0x0][0x218] ;  /* 0x0000860007c04625 */ /* 0x000fc800078e00c2 */
[----:B------:R-:W-:Y:S01]  /*3d80*/  IMAD.WIDE.U32 R196, R7, R194, c[0x0][0x188] ;  /* 0x0000620007c47625 */ /* 0x000fe200078e00c2 */
[----:B------:R1:W5:Y:S01]  /*3d90*/  @P4 LDG.E.128 R168, [R192.64] ;  /* 0x00000004c0a84981 */ /* 0x000362000c1e1d00 */
[----:B0-----:R-:W-:-:S03]  /*3da0*/  ISETP.NE.AND P4, PT, R195, RZ, PT ;  /* 0x000000ffc300720c */ /* 0x001fc60003f85270 */
[----:B------:R-:W2:Y:S04]  /*3db0*/  LDL R7, [R1+0xec] ;  /* 0x0000ec0001077983 */ /* 0x000ea80000100800 */
[----:B------:R-:W2:Y:S01]  /*3dc0*/  LDG.E.128 R196, [R196.64] ;  /* 0x00000004c4c47981 */ /* 0x000ea2000c1e1d00 */
[----:B-1----:R-:W-:-:S06]  /*3dd0*/  IMAD.WIDE.U32 R192, R6, R194, c[0x0][0x208] ;  /* 0x0000820006c07625 */ /* 0x002fcc00078e00c2 */
[----:B------:R-:W3:Y:S01]  /*3de0*/  LDG.E.128 R192, [R192.64] ;  /* 0x00000004c0c07981 */ /* 0x000ee2000c1e1d00 */
[----:B------:R-:W-:-:S05]  /*3df0*/  FSEL R4, R4, RZ, !P4 ;  /* 0x000000ff04047208 */ /* 0x000fca0006000000 */
[C---:B--2---:R-:W-:Y:S02]  /*3e00*/  FADD.FTZ R196, -R4.reuse, R196 ;  /* 0x000000c404c47221 */ /* 0x044fe40000010100 */
[C---:B------:R-:W-:Y:S02]  /*3e10*/  FADD.FTZ R197, -R4.reuse, R197 ;  /* 0x000000c504c57221 */ /* 0x040fe40000010100 */
[C---:B------:R-:W-:Y:S02]  /*3e20*/  FADD.FTZ R10, -R4.reuse, R198 ;  /* 0x000000c6040a7221 */ /* 0x040fe40000010100 */
[----:B------:R-:W-:Y:S02]  /*3e30*/  FADD.FTZ R199, -R4, R199 ;  /* 0x000000c704c77221 */ /* 0x000fe40000010100 */
[----:B---3--:R-:W-:Y:S02]  /*3e40*/  FMUL.FTZ R222, R222, R192 ;  /* 0x000000c0dede7220 */ /* 0x008fe40000410000 */
[----:B------:R-:W-:-:S03]  /*3e50*/  FMUL.FTZ R4, R236, R193 ;  /* 0x000000c1ec047220 */ /* 0x000fc60000410000 */
[----:B------:R0:W-:Y:S04]  /*3e60*/  STL [R1+0xc], R222 ;  /* 0x00000cde01007387 */ /* 0x0001e80000100800 */
[----:B------:R1:W-:Y:S01]  /*3e70*/  STL [R1+0x4], R4 ;  /* 0x0000040401007387 */ /* 0x0003e20000100800 */
[C---:B------:R-:W-:Y:S02]  /*3e80*/  FMUL.FTZ R215, R5.reuse, R196 ;  /* 0x000000c405d77220 */ /* 0x040fe40000410000 */
[----:B------:R-:W-:Y:S02]  /*3e90*/  FMUL.FTZ R214, R5, R197 ;  /* 0x000000c505d67220 */ /* 0x000fe40000410000 */
[----:B------:R-:W-:Y:S02]  /*3ea0*/  FADD.FTZ R9, R9, R222 ;  /* 0x000000de09097221 */ /* 0x000fe40000010000 */
[----:B------:R-:W-:-:S02]  /*3eb0*/  FFMA.FTZ R2, R215, R222, R2 ;  /* 0x000000ded7027223 */ /* 0x000fc40000010002 */
[----:B------:R-:W-:Y:S02]  /*3ec0*/  FMUL.FTZ R10, R5, R10 ;  /* 0x0000000a050a7220 */ /* 0x000fe40000410000 */
[----:B----4-:R-:W-:Y:S02]  /*3ed0*/  FMUL.FTZ R236, R235, R194 ;  /* 0x000000c2ebec7220 */ /* 0x010fe40000410000 */
[----:B------:R-:W-:Y:S02]  /*3ee0*/  FADD.FTZ R9, R9, R4 ;  /* 0x0000000409097221 */ /* 0x000fe40000010000 */
[----:B------:R-:W-:Y:S02]  /*3ef0*/  FFMA.FTZ R2, R214, R4, R2 ;  /* 0x00000004d6027223 */ /* 0x000fe40000010002 */
[----:B------:R-:W-:Y:S02]  /*3f00*/  FMUL.FTZ R235, R5, R199 ;  /* 0x000000c705eb7220 */ /* 0x000fe40000410000 */
        /* <DEDUP_REMOVED lines=13> */
.L_x_11856:
[----:B-1----:R-:W-:Y:S05]  /*3fe0*/  BSYNC B0 ;  /* 0x0000000000007941 */ /* 0x002fea0003800000 */
.L_x_11827:
[----:B------:R-:W2:Y:S04]  /*3ff0*/  LDL R7, [R1+0x48] ;  /* 0x0000480001077983 */ /* 0x000ea80000100800 */
        /* <DEDUP_REMOVED lines=8> */
.L_x_11980:
        /* <DEDUP_REMOVED lines=18> */
.L_x_11981:
[----:B---3--:R-:W3:Y:S01]  /*41a0*/  LDL.LU R192, [R1+0x20] ;  /* 0x0000200001c07983 */ /* 0x008ee20000300800 */
[----:B-1----:R-:W-:Y:S01]  /*41b0*/  FADD.FTZ R7, R7, R2 ;  /* 0x0000000207077221 */ /* 0x002fe20000010000 */
[----:B--2---:R-:W-:Y:S01]  /*41c0*/  @!P4 LOP3.LUT R2, R194, 0x3, RZ, 0xc0, !PT ;  /* 0x00000003c202c812 */ /* 0x004fe200078ec0ff */
[----:B------:R-:W-:Y:S01]  /*41d0*/  FADD.FTZ R6, R193, R9 ;  /* 0x00000009c1067221 */ /* 0x000fe20000010000 */
[----:B------:R-:W-:Y:S01]  /*41e0*/  WARPSYNC 0xffffffff ;  /* 0xffffffff00007948 */ /* 0x000fe20003800000 */
[----:B------:R-:W-:Y:S01]  /*41f0*/  LOP3.LUT P5, RZ, R0, 0xffffff80, RZ, 0xc0, !PT ;  /* 0xffffff8000ff7812 */ /* 0x000fe200078ac0ff */
[----:B------:R-:W-:Y:S01]  /*4200*/  BSSY B0, `(.L_x_11877) ;  /* 0x000007f000007945 */ /* 0x000fe20003800000 */
[----:B------:R-:W-:-:S05]  /*4210*/  @!P4 IADD3 R2, R4, R2, RZ ;  /* 0x000000020402c210 */ /* 0x000fca0007ffe0ff */
[----:B------:R1:W-:Y:S04]  /*4220*/  @!P4 STS.64 [R2.X8+0x5000], R6 ;  /* 0x005000060200c388 */ /* 0x0003e80000008a00 */
[----:B------:R-:W-:Y:S01]  /*4230*/  BAR.SYNC.DEFER_BLOCKING 0x0 ;  /* 0x0000000000007b1d */ /* 0x000fe20000010000 */
[----:B---3--:R-:W-:-:S13]  /*4240*/  ISETP.GE.AND P4, PT, R192, 0x1, PT ;  /* 0x00000001c000780c */ /* 0x008fda0003f86270 */
[----:B-1----:R-:W-:Y:S02]  /*4250*/  @P4 IADD3 R6, R192, -0x1, RZ ;  /* 0xffffffffc0064810 */ /* 0x002fe40007ffe0ff */
[----:B------:R-:W1:Y:S03]  /*4260*/  S2R R192, SR_TID.X ;  /* 0x0000000000c07919 */ /* 0x000e660000002100 */
[----:B------:R-:W-:-:S05]  /*4270*/  @P4 IMAD R6, R6, c[0x0][0x168], RZ ;  /* 0x00005a0006064a24 */ /* 0x000fca00078e02ff */
[----:B------:R-:W-:-:S04]  /*4280*/  @P4 SHF.R.S32.HI R2, RZ, 0x1f, R6 ;  /* 0x0000001fff024819 */ /* 0x000fc80000011406 */
[----:B------:R-:W-:Y:S01]  /*4290*/  @P4 LEA.HI R6, R2, R6, RZ, 0x2 ;  /* 0x0000000602064211 */ /* 0x000fe200078f10ff */
[----:B------:R-:W-:Y:S01]  /*42a0*/  HFMA2.MMA R2, -RZ, RZ, 0, 0 ;  /* 0x00000000ff027435 */ /* 0x000fe200000001ff */
[----:B-1----:R-:W-:Y:S02]  /*42b0*/  @P4 LOP3.LUT R7, R192, 0x7f, RZ, 0xc0, !PT ;  /* 0x0000007fc0074812 */ /* 0x002fe400078ec0ff */
[----:B0-----:R-:W0:Y:S03]  /*42c0*/  LDS.128 R192, [R4.X8+0x5000] ;  /* 0x0050000004c07984 */ /* 0x001e260000008c00 */
[----:B------:R-:W-:Y:S01]  /*42d0*/  @P4 LEA.HI.SX32 R2, R6, R7, 0x1e ;  /* 0x0000000706024211 */ /* 0x000fe200078ff2ff */
        /* <DEDUP_REMOVED lines=14> */
[----:B------:R-:W-:-:S05]  /*43c0*/  MOV R180, 0x10 ;  /* 0x0000001000b47802 */ /* 0x000fca0000000f00 */
[----:B------:R-:W-:-:S06]  /*43d0*/  IMAD.WIDE.U32 R180, R2, R180, c[0x0][0x170] ;  /* 0x00005c0002b47625 */ /* 0x000fcc00078e00b4 */
[----:B------:R-:W5:Y:S02]  /*43e0*/  LDG.E.128 R180, [R180.64] ;  /* 0x00000004b4b47981 */ /* 0x000f64000c1e1d00 */
.L_x_11880:
[----:B------:R-:W-:Y:S05]  /*43f0*/  BSYNC B1 ;  /* 0x0000000000017941 */ /* 0x000fea0003800000 */
.L_x_11879:
[----:B------:R-:W0:Y:S01]  /*4400*/  LDC.U8 R193, c[0x0][0x1f0] ;  /* 0x00007c00ffc17b82 */ /* 0x000e220000000000 */
[----:B------:R-:W-:Y:S01]  /*4410*/  @!P3 ISETP.NE.U32.AND P5, PT, RZ, c[0x0][0x218], PT ;  /* 0x00008600ff00ba0c */ /* 0x000fe20003fa5070 */
[----:B------:R-:W-:Y:S03]  /*4420*/  BSSY B1, `(.L_x_11881) ;  /* 0x000000c000017945 */ /* 0x000fe60003800000 */
[----:B------:R-:W-:-:S04]  /*4430*/  @!P3 ISETP.NE.AND.EX P5, PT, RZ, c[0x0][0x21c], PT, P5 ;  /* 0x00008700ff00ba0c */ /* 0x000fc80003fa5350 */
[----:B-----5:R-:W-:Y:S01]  /*4440*/  @!P3 FSEL R7, R132, RZ, P5 ;  /* 0x000000ff8407b208 */ /* 0x020fe20002800000 */
        /* <DEDUP_REMOVED lines=9> */
.L_x_11882:
[----:B------:R-:W-:Y:S05]  /*44e0*/  BSYNC B1 ;  /* 0x0000000000017941 */ /* 0x000fea0003800000 */
.L_x_11881:
[----:B------:R-:W2:Y:S01]  /*44f0*/  LDL R9, [R1+0xe8] ;  /* 0x0000e80001097983 */ /* 0x000ea20000100800 */
[----:B------:R-:W-:Y:S01]  /*4500*/  ISETP.NE.U32.AND P5, PT, RZ, c[0x0][0x258], PT ;  /* 0x00009600ff007a0c */ /* 0x000fe20003fa5070 */
[----:B------:R-:W-:Y:S01]  /*4510*/  BSSY B1, `(.L_x_11883) ;  /* 0x0000014000017945 */ /* 0x000fe20003800000 */
[----:B------:R-:W-:Y:S02]  /*4520*/  @!P3 ISETP.NE.U32.AND P6, PT, RZ, c[0x0][0x218], PT ;  /* 0x00008600ff00ba0c */ /* 0x000fe40003fc5070 */
[----:B------:R-:W-:Y:S02]  /*4530*/  ISETP.NE.AND.EX P5, PT, RZ, c[0x0][0x25c], PT, P5 ;  /* 0x00009700ff007a0c */ /* 0x000fe40003fa5350 */
[----:B------:R-:W-:Y:S02]  /*4540*/  @!P3 ISETP.NE.AND.EX P6, PT, RZ, c[0x0][0x21c], PT, P6 ;  /* 0x00008700ff00ba0c */ /* 0x000fe40003fc5360 */
[C---:B------:R-:W-:Y:S01]  /*4550*/  SEL R184, R7.reuse, R184, P5 ;  /* 0x000000b807b87207 */ /* 0x040fe20002800000 */
[----:B------:R-:W-:-:S04]  /*4560*/  @P4 FMUL.FTZ R7, R7, c[0x0][0x1ec] ;  /* 0x00007b0007074a20 */ /* 0x000fc80000410000 */
[-C--:B------:R-:W-:Y:S02]  /*4570*/  @P4 FFMA.FTZ R92, R180, R7.reuse, R92 ;  /* 0x00000007b45c4223 */ /* 0x080fe4000001005c */
[----:B--2---:R-:W-:Y:S01]  /*4580*/  @P4 FMUL.FTZ R188, R9, R7 ;  /* 0x0000000709bc4220 */ /* 0x004fe20000410000 */
[----:B------:R-:W-:Y:S01]  /*4590*/  @!P3 FSEL R7, R133, RZ, P6 ;  /* 0x000000ff8507b208 */ /* 0x000fe20003000000 */
[----:B------:R-:W-:Y:S05]  /*45a0*/  @!P3 BRA `(.L_x_11884) ;  /* 0x000000a00000b947 */ /* 0x000fea0003800000 */
[----:B------:R-:W2:Y:S04]  /*45b0*/  LDL R192, [R1+0x44] ;  /* 0x0000440001c07983 */ /* 0x000ea80000100800 */
        /* <DEDUP_REMOVED lines=9> */
.L_x_11884:
[----:B------:R-:W-:Y:S05]  /*4650*/  BSYNC B1 ;  /* 0x0000000000017941 */ /* 0x000fea0003800000 */
.L_x_11883:
[----:B------:R-:W2:Y:S01]  /*4660*/  LDL R9, [R1+0xe4] ;  /* 0x0000e40001097983 */ /* 0x000ea20000100800 */
[----:B------:R-:W-:Y:S01]  /*4670*/  @!P3 ISETP.NE.U32.AND P6, PT, RZ, c[0x0][0x218], PT ;  /* 0x00008600ff00ba0c */ /* 0x000fe20003fc5070 */
[----:B------:R-:W-:Y:S01]  /*4680*/  BSSY B1, `(.L_x_11885) ;  /* 0x0000012000017945 */ /* 0x000fe20003800000 */
[C---:B------:R-:W-:Y:S01]  /*4690*/  SEL R185, R7.reuse, R185, P5 ;  /* 0x000000b907b97207 */ /* 0x040fe20002800000 */
[----:B------:R-:W-:Y:S01]  /*46a0*/  @P4 FMUL.FTZ R7, R7, c[0x0][0x1ec] ;  /* 0x00007b0007074a20 */ /* 0x000fe20000410000 */
[----:B------:R-:W-:-:S03]  /*46b0*/  @!P3 ISETP.NE.AND.EX P6, PT, RZ, c[0x0][0x21c], PT, P6 ;  /* 0x00008700ff00ba0c */ /* 0x000fc60003fc5360 */
        /* <DEDUP_REMOVED lines=14> */
.L_x_11886:
[----:B------:R-:W-:Y:S05]  /*47a0*/  BSYNC B1 ;  /* 0x0000000000017941 */ /* 0x000fea0003800000 */
.L_x_11885:
        /* <DEDUP_REMOVED lines=20> */
.L_x_11888:
[----:B------:R-:W-:Y:S05]  /*48f0*/  BSYNC B1 ;  /* 0x0000000000017941 */ /* 0x000fea0003800000 */
.L_x_11887:
[----:B------:R-:W2:Y:S01]  /*4900*/  LDL R9, [R1+0xdc] ;  /* 0x0000dc0001097983 */ /* 0x000ea20000100800 */
[C---:B------:R-:W-:Y:S01]  /*4910*/  SEL R187, R7.reuse, R187, P5 ;  /* 0x000000bb07bb7207 */ /* 0x040fe20002800000 */
[----:B------:R-:W-:Y:S01]  /*4920*/  @P4 FMUL.FTZ R7, R7, c[0x0][0x1ec] ;  /* 0x00007b0007074a20 */ /* 0x000fe20000410000 */
[----:B------:R-:W-:-:S03]  /*4930*/  ISETP.NE.U32.AND P5, PT, RZ, c[0x0][0x258], PT ;  /* 0x00009600ff007a0c */ /* 0x000fc60003fa5070 */
[----:B------:R-:W-:Y:S01]  /*4940*/  @P4 FFMA.FTZ R95, R183, R7, R95 ;  /* 0x00000007b75f4223 */ /* 0x000fe2000001005f */
[----:B------:R-:W-:-:S13]  /*4950*/  ISETP.NE.AND.EX P5, PT, RZ, c[0x0][0x25c], PT, P5 ;  /* 0x00009700ff007a0c */ /* 0x000fda0003fa5350 */
[----:B------:R-:W-:-:S05]  /*4960*/  @P5 MOV R192, 0x10 ;  /* 0x0000001000c05802 */ /* 0x000fca0000000f00 */
[C---:B0-----:R-:W-:Y:S01]  /*4970*/  @P5 IMAD.WIDE.U32 R192, R11.reuse, R192, c[0x0][0x258] ;  /* 0x000096000bc05625 */ /* 0x041fe200078e00c0 */
[----:B------:R-:W-:-:S04]  /*4980*/  IADD3 R11, R11, 0x80, RZ ;  /* 0x000000800b0b7810 */ /* 0x000fc80007ffe0ff */
[----:B------:R0:W-:Y:S02]  /*4990*/  @P5 STG.E.128 [R192.64], R184 ;  /* 0x000000b8c0005986 */ /* 0x0001e4000c101d04 */
[----:B0-----:R-:W-:-:S05]  /*49a0*/  @P4 MOV R192, 0x10 ;  /* 0x0000001000c04802 */ /* 0x001fca0000000f00 */
[C---:B------:R-:W-:Y:S01]  /*49b0*/  @P4 IMAD.WIDE.U32 R192, R2.reuse, R192, c[0x0][0x248] ;  /* 0x0000920002c04625 */ /* 0x040fe200078e00c0 */
[----:B------:R-:W-:-:S03]  /*49c0*/  IADD3 R2, R2, 0x80, RZ ;  /* 0x0000008002027810 */ /* 0x000fc60007ffe0ff */
[----:B--2---:R-:W-:-:S05]  /*49d0*/  @P4 FMUL.FTZ R191, R9, R7 ;  /* 0x0000000709bf4220 */ /* 0x004fca0000410000 */
[----:B------:R0:W-:Y:S02]  /*49e0*/  @P4 STG.E.128 [R192.64], R188 ;  /* 0x000000bcc0004986 */ /* 0x0001e4000c101d04 */
.L_x_11878:
[----:B------:R-:W-:Y:S05]  /*49f0*/  BSYNC B0 ;  /* 0x0000000000007941 */ /* 0x000fea0003800000 */
.L_x_11877:
[----:B------:R-:W-:Y:S01]  /*4a00*/  ISETP.GE.U32.AND P5, PT, R0, 0x100, PT ;  /* 0x000001000000780c */ /* 0x000fe20003fa6070 */
[----:B------:R-:W-:-:S12]  /*4a10*/  BSSY B0, `(.L_x_11889) ;  /* 0x000005a000007945 */ /* 0x000fd80003800000 */
[----:B------:R-:W-:Y:S05]  /*4a20*/  @!P5 BRA `(.L_x_11890) ;  /* 0x000005800000d947 */ /* 0x000fea0003800000 */
[----:B0-----:R-:W-:Y:S01]  /*4a30*/  @P4 MOV R192, 0x10 ;  /* 0x0000001000c04802 */ /* 0x001fe20000000f00 */
[----:B------:R-:W0:Y:S04]  /*4a40*/  LDC.U8 R7, c[0x0][0x1f0] ;  /* 0x00007c00ff077b82 */ /* 0x000e280000000000 */
[----:B------:R-:W-:-:S05]  /*4a50*/  @P4 IMAD.WIDE.U32 R192, R2, R192, c[0x0][0x170] ;  /* 0x00005c0002c04625 */ /* 0x000fca00078e00c0 */
[----:B------:R1:W5:Y:S01]  /*4a60*/  @P4 LDG.E.128 R180, [R192.64] ;  /* 0x00000004c0b44981 */ /* 0x000362000c1e1d00 */
[----:B------:R-:W-:Y:S01]  /*4a70*/  BSSY B1, `(.L_x_11891) ;  /* 0x000000e000017945 */ /* 0x000fe20003800000 */
[----:B0-----:R-:W-:-:S04]  /*4a80*/  ISETP.NE.AND P5, PT, R7, RZ, PT ;  /* 0x000000ff0700720c */ /* 0x001fc80003fa5270 */
[----:B------:R-:W-:Y:S02]  /*4a90*/  FSEL R7, R4, RZ, !P5 ;  /* 0x000000ff04077208 */ /* 0x000fe40006800000 */
[----:B------:R-:W-:-:S04]  /*4aa0*/  @!P3 ISETP.NE.U32.AND P5, PT, RZ, c[0x0][0x218], PT ;  /* 0x00008600ff00ba0c */ /* 0x000fc80003fa5070 */
[----:B------:R-:W-:-:S04]  /*4ab0*/  @!P3 ISETP.NE.AND.EX P5, PT, RZ, c[0x0][0x21c], PT, P5 ;  /* 0x00008700ff00ba0c */ /* 0x000fc80003fa5350 */
[----:B-----5:R-:W-:Y:S01]  /*4ac0*/  @!P3 FSEL R9, R136, RZ, P5 ;  /* 0x000000ff8809b208 */ /* 0x020fe20002800000 */
[----:B------:R-:W-:Y:S05]  /*4ad0*/  @!P3 BRA `(.L_x_11892) ;  /* 0x000000700000b947 */ /* 0x000fea0003800000 */
[----:B-1----:R-:W2:Y:S01]  /*4ae0*/  LDL R194, [R1+0x38] ;  /* 0x0000380001c27983 */ /* 0x002ea20000100800 */
[----:B------:R-:W-:Y:S01]  /*4af0*/  ISETP.NE.U32.AND P5, PT, RZ, c[0x0][0x218], PT ;  /* 0x00008600ff007a0c */ /* 0x000fe20003fa5070 */
[----:B------:R-:W-:-:S03]  /*4b00*/  FFMA.FTZ R9, R217, R6, R7 ;  /* 0x00000006d9097223 */ /* 0x000fc60000010007 */
[----:B------:R-:W-:Y:S01]  /*4b10*/  ISETP.NE.AND.EX P5, PT, RZ, c[0x0][0x21c], PT, P5 ;  /* 0x00008700ff007a0c */ /* 0x000fe20003fa5350 */
[----:B--2---:R-:W-:-:S04]  /*4b20*/  FADD.FTZ R9, R194, -R9 ;  /* 0x80000009c2097221 */ /* 0x004fc80000010000 */
[----:B------:R-:W-:-:S08]  /*4b30*/  FMUL.FTZ R9, R5, R9 ;  /* 0x0000000905097220 */ /* 0x000fd00000410000 */
[----:B------:R-:W-:Y:S02]  /*4b40*/  @P5 FADD.FTZ R9, R136, R9 ;  /* 0x0000000988095221 */ /* 0x000fe40000010000 */
.L_x_11892:
[----:B-1----:R-:W-:Y:S05]  /*4b50*/  BSYNC B1 ;  /* 0x0000000000017941 */ /* 0x002fea0003800000 */
.L_x_11891:
        /* <DEDUP_REMOVED lines=19> */
.L_x_11894:
[----:B------:R-:W-:Y:S05]  /*4c90*/  BSYNC B1 ;  /* 0x0000000000017941 */ /* 0x000fea0003800000 */
.L_x_11893:
        /* <DEDUP_REMOVED lines=16> */
.L_x_11896:
[----:B------:R-:W-:Y:S05]  /*4da0*/  BSYNC B1 ;  /* 0x0000000000017941 */ /* 0x000fea0003800000 */
.L_x_11895:
        /* <DEDUP_REMOVED lines=16> */
.L_x_11898:
[----:B------:R-:W-:Y:S05]  /*4eb0*/  BSYNC B1 ;  /* 0x0000000000017941 */ /* 0x000fea0003800000 */
.L_x_11897:
[----:B------:R-:W2:Y:S01]  /*4ec0*/  LDL R7, [R1+0xcc] ;  /* 0x0000cc0001077983 */ /* 0x000ea20000100800 */
[C---:B------:R-:W-:Y:S01]  /*4ed0*/  SEL R187, R9.reuse, R187, P5 ;  /* 0x000000bb09bb7207 */ /* 0x040fe20002800000 */
[----:B------:R-:W-:Y:S01]  /*4ee0*/  @P4 FMUL.FTZ R9, R9, c[0x0][0x1ec] ;  /* 0x00007b0009094a20 */ /* 0x000fe20000410000 */
[----:B------:R-:W-:-:S03]  /*4ef0*/  ISETP.NE.U32.AND P5, PT, RZ, c[0x0][0x258], PT ;  /* 0x00009600ff007a0c */ /* 0x000fc60003fa5070 */
[----:B------:R-:W-:Y:S01]  /*4f00*/  @P4 FFMA.FTZ R99, R183, R9, R99 ;  /* 0x00000009b7634223 */ /* 0x000fe20000010063 */
[----:B------:R-:W-:-:S13]  /*4f10*/  ISETP.NE.AND.EX P5, PT, RZ, c[0x0][0x25c], PT, P5 ;  /* 0x00009700ff007a0c */ /* 0x000fda0003fa5350 */
[----:B------:R-:W-:-:S05]  /*4f20*/  @P5 MOV R192, 0x10 ;  /* 0x0000001000c05802 */ /* 0x000fca0000000f00 */
[C---:B------:R-:W-:Y:S01]  /*4f30*/  @P5 IMAD.WIDE.U32 R192, R11.reuse, R192, c[0x0][0x258] ;  /* 0x000096000bc05625 */ /* 0x040fe200078e00c0 */
[----:B------:R-:W-:-:S04]  /*4f40*/  IADD3 R11, R11, 0x80, RZ ;  /* 0x000000800b0b7810 */ /* 0x000fc80007ffe0ff */
[----:B------:R0:W-:Y:S02]  /*4f50*/  @P5 STG.E.128 [R192.64], R184 ;  /* 0x000000b8c0005986 */ /* 0x0001e4000c101d04 */
[----:B0-----:R-:W-:-:S05]  /*4f60*/  @P4 MOV R192, 0x10 ;  /* 0x0000001000c04802 */ /* 0x001fca0000000f00 */
[C---:B------:R-:W-:Y:S01]  /*4f70*/  @P4 IMAD.WIDE.U32 R192, R2.reuse, R192, c[0x0][0x248] ;  /* 0x0000920002c04625 */ /* 0x040fe200078e00c0 */
[----:B------:R-:W-:-:S03]  /*4f80*/  IADD3 R2, R2, 0x80, RZ ;  /* 0x0000008002027810 */ /* 0x000fc60007ffe0ff */
[----:B--2---:R-:W-:-:S05]  /*4f90*/  @P4 FMUL.FTZ R191, R7, R9 ;  /* 0x0000000907bf4220 */ /* 0x004fca0000410000 */
[----:B------:R0:W-:Y:S02]  /*4fa0*/  @P4 STG.E.128 [R192.64], R188 ;  /* 0x000000bcc0004986 */ /* 0x0001e4000c101d04 */
.L_x_11890:
[----:B------:R-:W-:Y:S05]  /*4fb0*/  BSYNC B0 ;  /* 0x0000000000007941 */ /* 0x000fea0003800000 */
.L_x_11889:
        /* <DEDUP_REMOVED lines=21> */
.L_x_11902:
[----:B-1----:R-:W-:Y:S05]  /*5110*/  BSYNC B1 ;  /* 0x0000000000017941 */ /* 0x002fea0003800000 */
.L_x_11901:
        /* <DEDUP_REMOVED lines=18> */
.L_x_11904:
[----:B------:R-:W-:Y:S05]  /*5240*/  BSYNC B1 ;  /* 0x0000000000017941 */ /* 0x000fea0003800000 */
.L_x_11903:
        /* <DEDUP_REMOVED lines=16> */
.L_x_11906:
[----:B------:R-:W-:Y:S05]  /*5350*/  BSYNC B1 ;  /* 0x0000000000017941 */ /* 0x000fea0003800000 */
.L_x_11905:
        /* <DEDUP_REMOVED lines=16> */
.L_x_11908:
[----:B------:R-:W-:Y:S05]  /*5460*/  BSYNC B1 ;  /* 0x0000000000017941 */ /* 0x000fea0003800000 */
.L_x_11907:
        /* <DEDUP_REMOVED lines=15> */
.L_x_11900:
[----:B------:R-:W-:Y:S05]  /*5560*/  BSYNC B0 ;  /* 0x0000000000007941 */ /* 0x000fea0003800000 */
.L_x_11899:
        /* <DEDUP_REMOVED lines=21> */
.L_x_11912:
[----:B-1----:R-:W-:Y:S05]  /*56c0*/  BSYNC B1 ;  /* 0x0000000000017941 */ /* 0x002fea0003800000 */
.L_x_11911:
        /* <DEDUP_REMOVED lines=18> */
.L_x_11914:
[----:B------:R-:W-:Y:S05]  /*57f0*/  BSYNC B1 ;  /* 0x0000000000017941 */ /* 0x000fea0003800000 */
.L_x_11913:
        /* <DEDUP_REMOVED lines=16> */
.L_x_11916:
[----:B------:R-:W-:Y:S05]  /*5900*/  BSYNC B1 ;  /* 0x0000000000017941 */ /* 0x000fea0003800000 */
.L_x_11915:
        /* <DEDUP_REMOVED lines=16> */
.L_x_11918:
[----:B------:R-:W-:Y:S05]  /*5a10*/  BSYNC B1 ;  /* 0x0000000000017941 */ /* 0x000fea0003800000 */
.L_x_11917:
        /* <DEDUP_REMOVED lines=15> */
.L_x_11910:
[----:B------:R-:W-:Y:S05]  /*5b10*/  BSYNC B0 ;  /* 0x0000000000007941 */ /* 0x000fea0003800000 */
.L_x_11909:
        /* <DEDUP_REMOVED lines=21> */
.L_x_11922:
[----:B-1----:R-:W-:Y:S05]  /*5c70*/  BSYNC B1 ;  /* 0x0000000000017941 */ /* 0x002fea0003800000 */
.L_x_11921:
        /* <DEDUP_REMOVED lines=18> */
.L_x_11924:
[----:B------:R-:W-:Y:S05]  /*5da0*/  BSYNC B1 ;  /* 0x0000000000017941 */ /* 0x000fea0003800000 */
.L_x_11923:
        /* <DEDUP_REMOVED lines=16> */
.L_x_11926:
[----:B------:R-:W-:Y:S05]  /*5eb0*/  BSYNC B1 ;  /* 0x0000000000017941 */ /* 0x000fea0003800000 */
.L_x_11925:
        /* <DEDUP_REMOVED lines=16> */
.L_x_11928:
[----:B------:R-:W-:Y:S05]  /*5fc0*/  BSYNC B1 ;  /* 0x0000000000017941 */ /* 0x000fea0003800000 */
.L_x_11927:
        /* <DEDUP_REMOVED lines=15> */
.L_x_11920:
[----:B------:R-:W-:Y:S05]  /*60c0*/  BSYNC B0 ;  /* 0x0000000000007941 */ /* 0x000fea0003800000 */
.L_x_11919:
        /* <DEDUP_REMOVED lines=21> */
.L_x_11932:
[----:B-1----:R-:W-:Y:S05]  /*6220*/  BSYNC B1 ;  /* 0x0000000000017941 */ /* 0x002fea0003800000 */
.L_x_11931:
        /* <DEDUP_REMOVED lines=18> */
.L_x_11934:
[----:B------:R-:W-:Y:S05]  /*6350*/  BSYNC B1 ;  /* 0x0000000000017941 */ /* 0x000fea0003800000 */
.L_x_11933:
        /* <DEDUP_REMOVED lines=16> */
.L_x_11936:
[----:B------:R-:W-:Y:S05]  /*6460*/  BSYNC B1 ;  /* 0x0000000000017941 */ /* 0x000fea0003800000 */
.L_x_11935:
        /* <DEDUP_REMOVED lines=16> */
.L_x_11938:
[----:B------:R-:W-:Y:S05]  /*6570*/  BSYNC B1 ;  /* 0x0000000000017941 */ /* 0x000fea0003800000 */
.L_x_11937:
        /* <DEDUP_REMOVED lines=15> */
.L_x_11930:
[----:B------:R-:W-:Y:S05]  /*6670*/  BSYNC B0 ;  /* 0x0000000000007941 */ /* 0x000fea0003800000 */
.L_x_11929:
[----:B------:R-:W-:Y:S01]  /*6680*/  BSSY B0, `(.L_x_11939) ;  /* 0x0000059000007945 */ /* 0x000fe20003800000 */
        /* <DEDUP_REMOVED lines=19> */
.L_x_11942:
[----:B-1----:R-:W-:Y:S05]  /*67c0*/  BSYNC B1 ;  /* 0x0000000000017941 */ /* 0x002fea0003800000 */
.L_x_11941:
        /* <DEDUP_REMOVED lines=18> */
.L_x_11944:
[----:B------:R-:W-:Y:S05]  /*68f0*/  BSYNC B1 ;  /* 0x0000000000017941 */ /* 0x000fea0003800000 */
.L_x_11943:
        /* <DEDUP_REMOVED lines=16> */
.L_x_11946:
[----:B------:R-:W-:Y:S05]  /*6a00*/  BSYNC B1 ;  /* 0x0000000000017941 */ /* 0x000fea0003800000 */
.L_x_11945:
        /* <DEDUP_REMOVED lines=16> */
.L_x_11948:
[----:B------:R-:W-:Y:S05]  /*6b10*/  BSYNC B1 ;  /* 0x0000000000017941 */ /* 0x000fea0003800000 */
.L_x_11947:
        /* <DEDUP_REMOVED lines=15> */
.L_x_11940:
[----:B------:R-:W-:Y:S05]  /*6c10*/  BSYNC B0 ;  /* 0x0000000000007941 */ /* 0x000fea0003800000 */
.L_x_11939:
        /* <DEDUP_REMOVED lines=20> */
.L_x_11952:
[----:B-1----:R-:W-:Y:S05]  /*6d60*/  BSYNC B1 ;  /* 0x0000000000017941 */ /* 0x002fea0003800000 */
.L_x_11951:
        /* <DEDUP_REMOVED lines=18> */
.L_x_11954:
[----:B------:R-:W-:Y:S05]  /*6e90*/  BSYNC B1 ;  /* 0x0000000000017941 */ /* 0x000fea0003800000 */
.L_x_11953:
        /* <DEDUP_REMOVED lines=16> */
.L_x_11956:
[----:B------:R-:W-:Y:S05]  /*6fa0*/  BSYNC B1 ;  /* 0x0000000000017941 */ /* 0x000fea0003800000 */
.L_x_11955:
        /* <DEDUP_REMOVED lines=16> */
.L_x_11958:
[----:B------:R-:W-:Y:S05]  /*70b0*/  BSYNC B1 ;  /* 0x0000000000017941 */ /* 0x000fea0003800000 */
.L_x_11957:
        /* <DEDUP_REMOVED lines=15> */
.L_x_11950:
[----:B------:R-:W-:Y:S05]  /*71b0*/  BSYNC B0 ;  /* 0x0000000000007941 */ /* 0x000fea0003800000 */
.L_x_11949:
        /* <DEDUP_REMOVED lines=20> */
.L_x_11962:
[----:B-1----:R-:W-:Y:S05]  /*7300*/  BSYNC B1 ;  /* 0x0000000000017941 */ /* 0x002fea0003800000 */
.L_x_11961:
        /* <DEDUP_REMOVED lines=18> */
.L_x_11964:
[----:B------:R-:W-:Y:S05]  /*7430*/  BSYNC B1 ;  /* 0x0000000000017941 */ /* 0x000fea0003800000 */
.L_x_11963:
        /* <DEDUP_REMOVED lines=16> */
.L_x_11966:
[----:B------:R-:W-:Y:S05]  /*7540*/  BSYNC B1 ;  /* 0x0000000000017941 */ /* 0x000fea0003800000 */
.L_x_11965:
        /* <DEDUP_REMOVED lines=16> */
.L_x_11968:
[----:B------:R-:W-:Y:S05]  /*7650*/  BSYNC B1 ;  /* 0x0000000000017941 */ /* 0x000fea0003800000 */
.L_x_11967:
        /* <DEDUP_REMOVED lines=15> */
.L_x_11960:
[----:B------:R-:W-:Y:S05]  /*7750*/  BSYNC B0 ;  /* 0x0000000000007941 */ /* 0x000fea0003800000 */
.L_x_11959:
        /* <DEDUP_REMOVED lines=21> */
.L_x_11972:
[----:B-1----:R-:W-:Y:S05]  /*78b0*/  BSYNC B1 ;  /* 0x0000000000017941 */ /* 0x002fea0003800000 */
.L_x_11971:
        /* <DEDUP_REMOVED lines=19> */
.L_x_11974:
[----:B------:R-:W-:Y:S05]  /*79f0*/  BSYNC B1 ;  /* 0x0000000000017941 */ /* 0x000fea0003800000 */
.L_x_11973:
        /* <DEDUP_REMOVED lines=16> */
.L_x_11976:
[----:B------:R-:W-:Y:S05]  /*7b00*/  BSYNC B1 ;  /* 0x0000000000017941 */ /* 0x000fea0003800000 */
.L_x_11975:
        /* <DEDUP_REMOVED lines=16> */
.L_x_11978:
[----:B------:R-:W-:Y:S05]  /*7c10*/  BSYNC B1 ;  /* 0x0000000000017941 */ /* 0x000fea0003800000 */
.L_x_11977:
[----:B------:R-:W2:Y:S01]  /*7c20*/  LDL R6, [R1+0x4c] ;  /* 0x00004c0001067983 */ /* 0x000ea20000100800 */
[----:B------:R-:W-:Y:S02]  /*7c30*/  ISETP.NE.U32.AND P3, PT, RZ, c[0x0][0x258], PT ;  /* 0x00009600ff007a0c */ /* 0x000fe40003f65070 */
[C---:B------:R-:W-:Y:S01]  /*7c40*/  SEL R187, R7.reuse, R187, P5 ;  /* 0x000000bb07bb7207 */ /* 0x040fe20002800000 */
[----:B------:R-:W-:Y:S01]  /*7c50*/  @P4 FMUL.FTZ R7, R7, c[0x0][0x1ec] ;  /* 0x00007b0007074a20 */ /* 0x000fe20000410000 */
[----:B------:R-:W-:-:S03]  /*7c60*/  ISETP.NE.AND.EX P3, PT, RZ, c[0x0][0x25c], PT, P3 ;  /* 0x00009700ff007a0c */ /* 0x000fc60003f65330 */
[----:B------:R-:W-:-:S10]  /*7c70*/  @P4 FFMA.FTZ R131, R183, R7, R131 ;  /* 0x00000007b7834223 */ /* 0x000fd40000010083 */
[----:B------:R-:W-:-:S05]  /*7c80*/  @P3 MOV R4, 0x10 ;  /* 0x0000001000043802 */ /* 0x000fca0000000f00 */
[----:B------:R-:W-:-:S05]  /*7c90*/  @P3 IMAD.WIDE.U32 R4, R11, R4, c[0x0][0x258] ;  /* 0x000096000b043625 */ /* 0x000fca00078e0004 */
[----:B------:R0:W-:Y:S02]  /*7ca0*/  @P3 STG.E.128 [R4.64], R184 ;  /* 0x000000b804003986 */ /* 0x0001e4000c101d04 */
[----:B0-----:R-:W-:-:S05]  /*7cb0*/  @P4 MOV R4, 0x10 ;  /* 0x0000001000044802 */ /* 0x001fca0000000f00 */
[----:B------:R-:W-:-:S04]  /*7cc0*/  @P4 IMAD.WIDE.U32 R4, R2, R4, c[0x0][0x248] ;  /* 0x0000920002044625 */ /* 0x000fc800078e0004 */
[----:B--2---:R-:W-:-:S05]  /*7cd0*/  @P4 FMUL.FTZ R191, R6, R7 ;  /* 0x0000000706bf4220 */ /* 0x004fca0000410000 */
[----:B------:R0:W-:Y:S02]  /*7ce0*/  @P4 STG.E.128 [R4.64], R188 ;  /* 0x000000bc04004986 */ /* 0x0001e4000c101d04 */
.L_x_11970:
[----:B------:R-:W-:Y:S05]  /*7cf0*/  BSYNC B0 ;  /* 0x0000000000007941 */ /* 0x000fea0003800000 */
.L_x_11969:
[----:B------:R-:W2:Y:S01]  /*7d00*/  LDL.LU R2, [R1+0x48] ;  /* 0x0000480001027983 */ /* 0x000ea20000300800 */
[----:B------:R-:W-:Y:S02]  /*7d10*/  IADD3 R3, R3, c[0x0][0x160], RZ ;  /* 0x0000580003037a10 */ /* 0x000fe40007ffe0ff */
[----:B--2---:R-:W-:-:S04]  /*7d20*/  LOP3.LUT P3, RZ, R2, 0xff, RZ, 0xc0, !PT ;  /* 0x000000ff02ff7812 */ /* 0x004fc8000786c0ff */
[----:B------:R-:W-:Y:S02]  /*7d30*/  SEL R2, RZ, 0x1, P3 ;  /* 0x00000001ff027807 */ /* 0x000fe40001800000 */
[----:B------:R-:W-:-:S03]  /*7d40*/  ISETP.GE.AND P3, PT, R3, c[0x0][0x164], PT ;  /* 0x0000590003007a0c */ /* 0x000fc60003f66270 */
[----:B------:R1:W-:Y:S10]  /*7d50*/  STL.S16 [R1+0x48], R2 ;  /* 0x0000480201007387 */ /* 0x0003f40000100600 */
[----:B01---5:R-:W-:Y:S01]  /*7d60*/  @P3 CALL.REL.NOINC `(.L_x_11826) ;  /* 0x0000001000003944 */ /* 0x023fe20003c00000 */
[----:B------:R-:W-:Y:S05]  /*7d70*/  BRA `(.L_x_11979) ;  /* 0xffff9ab000007947 */ /* 0x000fea000383ffff */
.L_x_11826:
[----:B------:R-:W0:Y:S01]  /*7d80*/  S2UR UR6, SR_CTAID.X ;  /* 0x00000000000679c3 */ /* 0x000e220000002500 */
[----:B-----5:R-:W0:Y:S01]  /*7d90*/  S2R R3, SR_TID.X ;  /* 0x0000000000037919 */ /* 0x020e220000002100 */
[----:B------:R-:W-:-:S02]  /*7da0*/  LOP3.LUT P3, RZ, R0, 0xffffff80, RZ, 0xc0, !PT ;  /* 0xffffff8000ff7812 */ /* 0x000fc4000786c0ff */
[C---:B------:R-:W-:Y:S02]  /*7db0*/  ISETP.GE.U32.AND P4, PT, R0.reuse, 0x100, PT ;  /* 0x000001000000780c */ /* 0x040fe40003f86070 */
[----:B------:R-:W-:-:S09]  /*7dc0*/  ISETP.GE.U32.AND P5, PT, R0, 0x200, PT ;  /* 0x000002000000780c */ /* 0x000fd20003fa6070 */
        /* <DEDUP_REMOVED lines=8> */
[----:B------:R0:W-:Y:S03]  /*7e50*/  @P3 STG.E.128 [R2.64], R56 ;  /* 0x0000003802003986 */ /* 0x0001e6000c101d04 */
[C---:B------:R-:W-:Y:S01]  /*7e60*/  @P3 IMAD.WIDE.U32 R6, R132.reuse, R7, c[0x0][0x240] ;  /* 0x0000900084063625 */ /* 0x040fe200078e0007 */
[----:B------:R1:W-:Y:S01]  /*7e70*/  @P3 STG.E.128 [R4.64], R20 ;  /* 0x0000001404003986 */ /* 0x0003e2000c101d04 */
[----:B------:R-:W-:-:S03]  /*7e80*/  @P3 IADD3 R132, R132, 0x80, RZ ;  /* 0x0000008084843810 */ /* 0x000fc60007ffe0ff */
[----:B------:R2:W-:Y:S01]  /*7e90*/  @P3 STG.E.128 [R6.64], R92 ;  /* 0x0000005c06003986 */ /* 0x0005e2000c101d04 */
[----:B------:R-:W-:Y:S01]  /*7ea0*/  ISETP.GE.U32.AND P3, PT, R0, 0x180, PT ;  /* 0x000001800000780c */ /* 0x000fe20003f66070 */
[----:B------:R-:W-:-:S04]  /*7eb0*/  @P4 IMAD.WIDE.U32 R8, R132, R13, c[0x0][0x220] ;  /* 0x0000880084084625 */ /* 0x000fc800078e000d */
[CC--:B------:R-:W-:Y:S01]  /*7ec0*/  @P4 IMAD.WIDE.U32 R10, R132.reuse, R13.reuse, c[0x0][0x228] ;  /* 0x00008a00840a4625 */ /* 0x0c0fe200078e000d */
[----:B------:R3:W-:Y:S03]  /*7ed0*/  @P4 STG.E.128 [R8.64], R60 ;  /* 0x0000003c08004986 */ /* 0x0007e6000c101d04 */
[C---:B------:R-:W-:Y:S01]  /*7ee0*/  @P4 IMAD.WIDE.U32 R12, R132.reuse, R13, c[0x0][0x240] ;  /* 0x00009000840c4625 */ /* 0x040fe200078e000d */
[----:B------:R-:W-:Y:S01]  /*7ef0*/  @P4 IADD3 R132, R132, 0x80, RZ ;  /* 0x0000008084844810 */ /* 0x000fe20007ffe0ff */
[----:B------:R4:W-:Y:S01]  /*7f00*/  @P4 STG.E.128 [R10.64], R24 ;  /* 0x000000180a004986 */ /* 0x0009e2000c101d04 */
[----:B0-----:R-:W-:Y:S02]  /*7f10*/  @P2 MOV R57, 0x10 ;  /* 0x0000001000392802 */ /* 0x001fe40000000f00 */
[----:B------:R-:W-:Y:S01]  /*7f20*/  @P3 MOV R15, 0x10 ;  /* 0x00000010000f3802 */ /* 0x000fe20000000f00 */
[----:B------:R0:W-:Y:S01]  /*7f30*/  @P4 STG.E.128 [R12.64], R96 ;  /* 0x000000600c004986 */ /* 0x0001e2000c101d04 */
[----:B------:R-:W-:-:S03]  /*7f40*/  ISETP.GE.U32.AND P4, PT, R0, 0x280, PT ;  /* 0x000002800000780c */ /* 0x000fc60003f86070 */
[----:B------:R-:W-:-:S04]  /*7f50*/  @P3 IMAD.WIDE.U32 R2, R132, R15, c[0x0][0x220] ;  /* 0x0000880084023625 */ /* 0x000fc800078e000f */
[CC--:B-1----:R-:W-:Y:S01]  /*7f60*/  @P3 IMAD.WIDE.U32 R4, R132.reuse, R15.reuse, c[0x0][0x228] ;  /* 0x00008a0084043625 */ /* 0x0c2fe200078e000f */
[----:B------:R-:W-:Y:S03]  /*7f70*/  @P3 STG.E.128 [R2.64], R64 ;  /* 0x0000004002003986 */ /* 0x000fe6000c101d04 */
[C---:B--2---:R-:W-:Y:S01]  /*7f80*/  @P3 IMAD.WIDE.U32 R6, R132.reuse, R15, c[0x0][0x240] ;  /* 0x0000900084063625 */ /* 0x044fe200078e000f */
[----:B------:R1:W-:Y:S01]  /*7f90*/  @P3 STG.E.128 [R4.64], R28 ;  /* 0x0000001c04003986 */ /* 0x0003e2000c101d04 */
[----:B------:R-:W-:Y:S02]  /*7fa0*/  @P3 IADD3 R132, R132, 0x80, RZ ;  /* 0x0000008084843810 */ /* 0x000fe40007ffe0ff */
[----:B------:R-:W-:Y:S01]  /*7fb0*/  @P5 MOV R15, 0x10 ;  /* 0x00000010000f5802 */ /* 0x000fe20000000f00 */
[----:B------:R2:W-:Y:S01]  /*7fc0*/  @P3 STG.E.128 [R6.64], R100 ;  /* 0x0000006406003986 */ /* 0x0005e2000c101d04 */
[----:B------:R-:W-:-:S02]  /*7fd0*/  ISETP.GE.U32.AND P3, PT, R0, 0x300, PT ;  /* 0x000003000000780c */ /* 0x000fc40003f66070 */
[----:B------:R-:W-:Y:S01]  /*7fe0*/  @P4 MOV R17, 0x10 ;  /* 0x0000001000114802 */ /* 0x000fe20000000f00 */
[----:B---3--:R-:W-:Y:S01]  /*7ff0*/  @P5 IMAD.WIDE.U32 R8, R132, R15, c[0x0][0x220] ;  /* 0x0000880084085625 */ /* 0x008fe200078e000f */
[----:B----4-:R-:W-:-:S03]  /*8000*/  @P0 MOV R25, 0x10 ;  /* 0x0000001000190802 */ /* 0x010fc60000000f00 */
[CC--:B------:R-:W-:Y:S01]  /*8010*/  @P5 IMAD.WIDE.U32 R10, R132.reuse, R15.reuse, c[0x0][0x228] ;  /* 0x00008a00840a5625 */ /* 0x0c0fe200078e000f */
[----:B------:R3:W-:Y:S03]  /*8020*/  @P5 STG.E.128 [R8.64], R68 ;  /* 0x0000004408005986 */ /* 0x0007e6000c101d04 */
[C---:B0-----:R-:W-:Y:S01]  /*8030*/  @P5 IMAD.WIDE.U32 R12, R132.reuse, R15, c[0x0][0x240] ;  /* 0x00009000840c5625 */ /* 0x041fe200078e000f */
[----:B------:R-:W-:Y:S01]  /*8040*/  @P5 IADD3 R132, R132, 0x80, RZ ;  /* 0x0000008084845810 */ /* 0x000fe20007ffe0ff */
[----:B------:R0:W-:Y:S01]  /*8050*/  @P5 STG.E.128 [R10.64], R32 ;  /* 0x000000200a005986 */ /* 0x0001e2000c101d04 */
[----:B------:R-:W-:Y:S02]  /*8060*/  @P3 MOV R19, 0x10 ;  /* 0x0000001000133802 */ /* 0x000fe40000000f00 */
[----:B-1----:R-:W-:Y:S01]  /*8070*/  @P1 MOV R31, 0x10 ;  /* 0x00000010001f1802 */ /* 0x002fe20000000f00 */
        /* <DEDUP_REMOVED lines=29> */
[CC--:B---3--:R-:W-:Y:S01]  /*8250*/  @P2 IMAD.WIDE.U32 R8, R132.reuse, R57.reuse, c[0x0][0x220] ;  /* 0x0000880084082625 */ /* 0x0c8fe200078e0039 */
[----:B------:R4:W-:Y:S03]  /*8260*/  @P1 STG.E.128 [R30.64], R120 ;  /* 0x000000781e001986 */ /* 0x0009e6000c101d04 */
[CC--:B0-----:R-:W-:Y:S01]  /*8270*/  @P2 IMAD.WIDE.U32 R10, R132.reuse, R57.reuse, c[0x0][0x228] ;  /* 0x00008a00840a2625 */ /* 0x0c1fe200078e0039 */
[----:B------:R4:W-:Y:S03]  /*8280*/  @P2 STG.E.128 [R8.64], R84 ;  /* 0x0000005408002986 */ /* 0x0009e6000c101d04 */
[C---:B-1----:R-:W-:Y:S01]  /*8290*/  @P2 IMAD.WIDE.U32 R12, R132.reuse, R57, c[0x0][0x240] ;  /* 0x00009000840c2625 */ /* 0x042fe200078e0039 */
        /* <DEDUP_REMOVED lines=12> */
.L_x_11875:
[----:B------:R-:W-:Y:S01]  /*8360*/  HFMA2.MMA R192, -RZ, RZ, 0, 9.5367431640625e-07 ;  /* 0x00000010ffc07435 */ /* 0x000fe200000001ff */
[----:B------:R-:W-:-:S02]  /*8370*/  MOV R7, R9 ;  /* 0x0000000900077202 */ /* 0x000fc40000000f00 */
[----:B------:R-:W-:Y:S02]  /*8380*/  MOV R196, 0x1f ;  /* 0x0000001f00c47802 */ /* 0x000fe40000000f00 */
[----:B0-----:R-:W-:Y:S02]  /*8390*/  MOV R195, 0xffffffff ;  /* 0xffffffff00c37802 */ /* 0x001fe40000000f00 */
[----:B------:R-:W-:Y:S02]  /*83a0*/  MOV R6, 0x83c0 ;  /* 0x000083c000067802 */ /* 0x000fe40000000f00 */
[----:B-----5:R-:W-:Y:S05]  /*83b0*/  CALL.REL.NOINC `($__internal_166_$__cuda_sm70_shflsync_down_p) ;  /* 0x0000046000007944 */ /* 0x020fea0003c00000 */
[----:B-1----:R-:W-:Y:S01]  /*83c0*/  MOV R193, R192 ;  /* 0x000000c000c17202 */ /* 0x002fe20000000f00 */
[----:B------:R-:W-:Y:S05]  /*83d0*/  BRA `(.L_x_11980) ;  /* 0xffffbca000007947 */ /* 0x000fea000383ffff */
.L_x_11876:
[----:B------:R-:W-:Y:S01]  /*83e0*/  HFMA2.MMA R192, -RZ, RZ, 0, 9.5367431640625e-07 ;  /* 0x00000010ffc07435 */ /* 0x000fe200000001ff */
[----:B------:R-:W-:Y:S02]  /*83f0*/  MOV R7, R2 ;  /* 0x0000000200077202 */ /* 0x000fe40000000f00 */
[----:B------:R-:W-:Y:S02]  /*8400*/  MOV R196, 0x1f ;  /* 0x0000001f00c47802 */ /* 0x000fe40000000f00 */
[----:B0-----:R-:W-:-:S02]  /*8410*/  MOV R195, 0xffffffff ;  /* 0xffffffff00c37802 */ /* 0x001fc40000000f00 */
[----:B------:R-:W-:Y:S02]  /*8420*/  MOV R6, 0x8440 ;  /* 0x0000844000067802 */ /* 0x000fe40000000f00 */
[----:B-12--5:R-:W-:Y:S05]  /*8430*/  CALL.REL.NOINC `($__internal_166_$__cuda_sm70_shflsync_down_p) ;  /* 0x000003e000007944 */ /* 0x026fea0003c00000 */
[----:B------:R-:W-:Y:S01]  /*8440*/  FADD.FTZ R9, R193, R9 ;  /* 0x00000009c1097221 */ /* 0x000fe20000010000 */
[----:B------:R-:W-:Y:S01]  /*8450*/  MOV R196, 0x1f ;  /* 0x0000001f00c47802 */ /* 0x000fe20000000f00 */
[----:B-1----:R-:W-:Y:S01]  /*8460*/  FADD.FTZ R2, R2, R192 ;  /* 0x000000c002027221 */ /* 0x002fe20000010000 */
[----:B------:R-:W-:Y:S01]  /*8470*/  HFMA2.MMA R192, -RZ, RZ, 0, 4.76837158203125e-07 ;  /* 0x00000008ffc07435 */ /* 0x000fe200000001ff */
[----:B------:R-:W-:Y:S02]  /*8480*/  MOV R195, 0xffffffff ;  /* 0xffffffff00c37802 */ /* 0x000fe40000000f00 */
[----:B------:R-:W-:Y:S02]  /*8490*/  MOV R7, R9 ;  /* 0x0000000900077202 */ /* 0x000fe40000000f00 */
[----:B------:R-:W-:Y:S02]  /*84a0*/  MOV R6, 0x84c0 ;  /* 0x000084c000067802 */ /* 0x000fe40000000f00 */
[----:B------:R-:W-:Y:S05]  /*84b0*/  CALL.REL.NOINC `($__internal_166_$__cuda_sm70_shflsync_down_p) ;  /* 0x0000036000007944 */ /* 0x000fea0003c00000 */
[----:B-1----:R-:W-:Y:S01]  /*84c0*/  MOV R193, R192 ;  /* 0x000000c000c17202 */ /* 0x002fe20000000f00 */
[----:B------:R-:W-:Y:S01]  /*84d0*/  HFMA2.MMA R192, -RZ, RZ, 0, 4.76837158203125e-07 ;  /* 0x00000008ffc07435 */ /* 0x000fe200000001ff */
[----:B------:R-:W-:-:S02]  /*84e0*/  MOV R7, R2 ;  /* 0x0000000200077202 */ /* 0x000fc40000000f00 */
[----:B------:R-:W-:Y:S02]  /*84f0*/  MOV R196, 0x1f ;  /* 0x0000001f00c47802 */ /* 0x000fe40000000f00 */
[----:B------:R-:W-:Y:S02]  /*8500*/  MOV R195, 0xffffffff ;  /* 0xffffffff00c37802 */ /* 0x000fe40000000f00 */
[----:B------:R-:W-:Y:S02]  /*8510*/  MOV R6, 0x8530 ;  /* 0x0000853000067802 */ /* 0x000fe40000000f00 */
[----:B------:R-:W-:Y:S05]  /*8520*/  CALL.REL.NOINC `($__internal_166_$__cuda_sm70_shflsync_down_p) ;  /* 0x000002f000007944 */ /* 0x000fea0003c00000 */
[----:B------:R-:W-:Y:S01]  /*8530*/  FADD.FTZ R9, R193, R9 ;  /* 0x00000009c1097221 */ /* 0x000fe20000010000 */
[----:B------:R-:W-:Y:S01]  /*8540*/  MOV R196, 0x1f ;  /* 0x0000001f00c47802 */ /* 0x000fe20000000f00 */
[----:B-1----:R-:W-:Y:S01]  /*8550*/  FADD.FTZ R2, R2, R192 ;  /* 0x000000c002027221 */ /* 0x002fe20000010000 */
[----:B------:R-:W-:Y:S01]  /*8560*/  HFMA2.MMA R192, -RZ, RZ, 0, 2.384185791015625e-07 ;  /* 0x00000004ffc07435 */ /* 0x000fe200000001ff */
[----:B------:R-:W-:Y:S02]  /*8570*/  MOV R195, 0xffffffff ;  /* 0xffffffff00c37802 */ /* 0x000fe40000000f00 */
[----:B------:R-:W-:-:S02]  /*8580*/  MOV R7, R9 ;  /* 0x0000000900077202 */ /* 0x000fc40000000f00 */
[----:B------:R-:W-:Y:S02]  /*8590*/  MOV R6, 0x85b0 ;  /* 0x000085b000067802 */ /* 0x000fe40000000f00 */
[----:B------:R-:W-:Y:S05]  /*85a0*/  CALL.REL.NOINC `($__internal_166_$__cuda_sm70_shflsync_down_p) ;  /* 0x0000027000007944 */ /* 0x000fea0003c00000 */
[----:B-1----:R-:W-:Y:S01]  /*85b0*/  MOV R193, R192 ;  /* 0x000000c000c17202 */ /* 0x002fe20000000f00 */
[----:B------:R-:W-:Y:S01]  /*85c0*/  HFMA2.MMA R192, -RZ, RZ, 0, 2.384185791015625e-07 ;  /* 0x00000004ffc07435 */ /* 0x000fe200000001ff */
[----:B------:R-:W-:Y:S02]  /*85d0*/  MOV R7, R2 ;  /* 0x0000000200077202 */ /* 0x000fe40000000f00 */
[----:B------:R-:W-:Y:S02]  /*85e0*/  MOV R196, 0x1f ;  /* 0x0000001f00c47802 */ /* 0x000fe40000000f00 */
[----:B------:R-:W-:Y:S02]  /*85f0*/  MOV R195, 0xffffffff ;  /* 0xffffffff00c37802 */ /* 0x000fe40000000f00 */
[----:B------:R-:W-:Y:S02]  /*8600*/  MOV R6, 0x8620 ;  /* 0x0000862000067802 */ /* 0x000fe40000000f00 */
[----:B------:R-:W-:Y:S05]  /*8610*/  CALL.REL.NOINC `($__internal_166_$__cuda_sm70_shflsync_down_p) ;  /* 0x0000020000007944 */ /* 0x000fea0003c00000 */
[----:B------:R-:W-:Y:S01]  /*8620*/  FADD.FTZ R9, R193, R9 ;  /* 0x00000009c1097221 */ /* 0x000fe20000010000 */
[----:B------:R-:W-:Y:S01]  /*8630*/  MOV R196, 0x1f ;  /* 0x0000001f00c47802 */ /* 0x000fe20000000f00 */
[----:B-1----:R-:W-:Y:S01]  /*8640*/  FADD.FTZ R2, R2, R192 ;  /* 0x000000c002027221 */ /* 0x002fe20000010000 */
[----:B------:R-:W-:Y:S01]  /*8650*/  HFMA2.MMA R192, -RZ, RZ, 0, 1.1920928955078125e-07 ;  /* 0x00000002ffc07435 */ /* 0x000fe200000001ff */
[----:B------:R-:W-:-:S02]  /*8660*/  MOV R195, 0xffffffff ;  /* 0xffffffff00c37802 */ /* 0x000fc40000000f00 */
[----:B------:R-:W-:Y:S02]  /*8670*/  MOV R7, R9 ;  /* 0x0000000900077202 */ /* 0x000fe40000000f00 */
[----:B------:R-:W-:Y:S02]  /*8680*/  MOV R6, 0x86a0 ;  /* 0x000086a000067802 */ /* 0x000fe40000000f00 */
[----:B------:R-:W-:Y:S05]  /*8690*/  CALL.REL.NOINC `($__internal_166_$__cuda_sm70_shflsync_down_p) ;  /* 0x0000018000007944 */ /* 0x000fea0003c00000 */
[----:B-1----:R-:W-:Y:S01]  /*86a0*/  MOV R193, R192 ;  /* 0x000000c000c17202 */ /* 0x002fe20000000f00 */
[----:B------:R-:W-:Y:S01]  /*86b0*/  HFMA2.MMA R192, -RZ, RZ, 0, 1.1920928955078125e-07 ;  /* 0x00000002ffc07435 */ /* 0x000fe200000001ff */
[----:B------:R-:W-:Y:S02]  /*86c0*/  MOV R7, R2 ;  /* 0x0000000200077202 */ /* 0x000fe40000000f00 */
[----:B------:R-:W-:Y:S02]  /*86d0*/  MOV R196, 0x1f ;  /* 0x0000001f00c47802 */ /* 0x000fe40000000f00 */
[----:B------:R-:W-:Y:S02]  /*86e0*/  MOV R195, 0xffffffff ;  /* 0xffffffff00c37802 */ /* 0x000fe40000000f00 */
[----:B------:R-:W-:-:S02]  /*86f0*/  MOV R6, 0x8710 ;  /* 0x0000871000067802 */ /* 0x000fc40000000f00 */
[----:B------:R-:W-:Y:S05]  /*8700*/  CALL.REL.NOINC `($__internal_166_$__cuda_sm70_shflsync_down_p) ;  /* 0x0000011000007944 */ /* 0x000fea0003c00000 */
[----:B------:R-:W-:Y:S01]  /*8710*/  FADD.FTZ R9, R193, R9 ;  /* 0x00000009c1097221 */ /* 0x000fe20000010000 */
[----:B------:R-:W-:Y:S01]  /*8720*/  MOV R196, 0x1f ;  /* 0x0000001f00c47802 */ /* 0x000fe20000000f00 */
[----:B-1----:R-:W-:Y:S01]  /*8730*/  FADD.FTZ R2, R2, R192 ;  /* 0x000000c002027221 */ /* 0x002fe20000010000 */
[----:B------:R-:W-:Y:S01]  /*8740*/  HFMA2.MMA R192, -RZ, RZ, 0, 5.9604644775390625e-08 ;  /* 0x00000001ffc07435 */ /* 0x000fe200000001ff */
[----:B------:R-:W-:-:S02]  /*8750*/  MOV R195, 0xffffffff ;  /* 0xffffffff00c37802 */ /* 0x000fc40000000f00 */
[----:B------:R-:W-:Y:S02]  /*8760*/  MOV R7, R9 ;  /* 0x0000000900077202 */ /* 0x000fe40000000f00 */
[----:B------:R-:W-:Y:S02]  /*8770*/  MOV R6, 0x8790 ;  /* 0x0000879000067802 */ /* 0x000fe40000000f00 */
[----:B------:R-:W-:Y:S05]  /*8780*/  CALL.REL.NOINC `($__internal_166_$__cuda_sm70_shflsync_down_p) ;  /* 0x0000009000007944 */ /* 0x000fea0003c00000 */
[----:B-1----:R-:W-:Y:S01]  /*8790*/  MOV R193, R192 ;  /* 0x000000c000c17202 */ /* 0x002fe20000000f00 */
[----:B------:R-:W-:Y:S01]  /*87a0*/  HFMA2.MMA R192, -RZ, RZ, 0, 5.9604644775390625e-08 ;  /* 0x00000001ffc07435 */ /* 0x000fe200000001ff */
[----:B------:R-:W-:Y:S02]  /*87b0*/  MOV R7, R2 ;  /* 0x0000000200077202 */ /* 0x000fe40000000f00 */
[----:B------:R-:W-:Y:S02]  /*87c0*/  MOV R196, 0x1f ;  /* 0x0000001f00c47802 */ /* 0x000fe40000000f00 */
[----:B------:R-:W-:Y:S02]  /*87d0*/  MOV R195, 0xffffffff ;  /* 0xffffffff00c37802 */ /* 0x000fe40000000f00 */
[----:B------:R-:W-:-:S02]  /*87e0*/  MOV R6, 0x8800 ;  /* 0x0000880000067802 */ /* 0x000fc40000000f00 */
[----:B------:R-:W-:Y:S05]  /*87f0*/  CALL.REL.NOINC `($__internal_166_$__cuda_sm70_shflsync_down_p) ;  /* 0x0000002000007944 */ /* 0x000fea0003c00000 */
[----:B-1----:R-:W-:Y:S01]  /*8800*/  MOV R7, R192 ;  /* 0x000000c000077202 */ /* 0x002fe20000000f00 */
[----:B------:R-:W-:Y:S05]  /*8810*/  BRA `(.L_x_11981) ;  /* 0xffffb98000007947 */ /* 0x000fea000383ffff */
        .weak           $__internal_166_$__cuda_sm70_shflsync_down_p
        .type           $__internal_166_$__cuda_sm70_shflsync_down_p,@function
        .size           $__internal_166_$__cuda_sm70_shflsync_down_p,(.L_x_14384 - $__internal_166_$__cuda_sm70_shflsync_down_p)
$__internal_166_$__cuda_sm70_shflsync_down_p:
[----:B------:R-:W-:Y:S04]  /*8820*/  WARPSYNC R195 ;  /* 0x000000c300007348 */ /* 0x000fe80003800000 */
[----:B------:R0:W1:Y:S02]  /*8830*/  SHFL.DOWN PT, R192, R7, R192, R196 ;  /* 0x080000c007c07389 */ /* 0x00006400000e00c4 */
[----:B0-----:R-:W-:-:S06]  /*8840*/  HFMA2.MMA R7, -RZ, RZ, 0, 0 ;  /* 0x00000000ff077435 */ /* 0x001fcc00000001ff */
[----:B------:R-:W-:Y:S05]  /*8850*/  RET.REL.NODEC R6 `(_ZN10layer_norm13ln_bwd_kernelINS_13Kernel_traitsI6__halfffffjLj5120ELj1ELj1ELj4ELj16ENS_18Kernel_traits_baseILj5120ES2_ffffjLj128EEEEELb0ELb1ELb1ELb0EEEvNS_9BwdParamsE) ;  /* 0xffff77a006007950 */ /* 0x000fea0003c3ffff */
.L_x_11982:
        /* <DEDUP_REMOVED lines=10> */
.L_x_14384:


//--------------------- .text._ZN10layer_norm13ln_bwd_kernelINS_13Kernel_traitsI6__halfffffjLj5120ELj1ELj1ELj4ELj16ENS_18Kernel_traits_baseILj5120ES2_ffffjLj128EEEEELb0ELb1ELb1ELb1EEEvNS_9BwdParamsE --------------------------
	.section	.text._ZN10layer_norm13ln_bwd_kernelINS_13Kernel_traitsI6__halfffffjLj5120ELj1ELj1ELj4ELj16ENS_18Kernel_traits_baseILj5120ES2_ffffjLj128EEEEELb0ELb1ELb1ELb1EEEvNS_9BwdParamsE,"ax",@progbits
	.sectioninfo	@"SHI_REGISTERS=255"
	.align	128
        .global         _ZN10layer_norm13ln_bwd_kernelINS_13Kernel_traitsI6__halfffffjLj5120ELj1ELj1ELj4ELj16ENS_18Kernel_traits_baseILj5120ES2_ffffjLj128EEEEELb0ELb1ELb1ELb1EEEvNS_9BwdParamsE
        .type           _ZN10layer_norm13ln_bwd_kernelINS_13Kernel_traitsI6__halfffffjLj5120ELj1ELj1ELj4ELj16ENS_18Kernel_traits_baseILj5120ES2_ffffjLj128EEEEELb0ELb1ELb1ELb1EEEvNS_9BwdParamsE,@function
        .size           _ZN10layer_norm13ln_bwd_kernelINS_13Kernel_traitsI6__halfffffjLj5120ELj1ELj1ELj4ELj16ENS_18Kernel_traits_baseILj5120ES2_ffffjLj128EEEEELb0ELb1ELb1ELb1EEEvNS_9BwdParamsE,(.L_x_14385 - _ZN10layer_norm13ln_bwd_kernelINS_13Kernel_traitsI6__halfffffjLj5120ELj1ELj1ELj4ELj16ENS_18Kernel_traits_baseILj5120ES2_ffffjLj128EEEEELb0ELb1ELb1ELb1EEEvNS_9BwdParamsE)
        .other          _ZN10layer_norm13ln_bwd_kernelINS_13Kernel_traitsI6__halfffffjLj5120ELj1ELj1ELj4ELj16ENS_18Kernel_traits_baseILj5120ES2_ffffjLj128EEEEELb0ELb1ELb1ELb1EEEvNS_9BwdParamsE,@"STO_CUDA_ENTRY STV_DEFAULT"
_ZN10layer_norm13ln_bwd_kernelINS_13Kernel_traitsI6__halfffffjLj5120ELj1ELj1ELj4ELj16ENS_18Kernel_traits_baseILj5120ES2_ffffjLj128EEEEELb0ELb1ELb1ELb1EEEvNS_9BwdParamsE:
.text._ZN10layer_norm13ln_bwd_kernelINS_13Kernel_traitsI6__halfffffjLj5120ELj1ELj1ELj4ELj16ENS_18Kernel_traits_baseILj5120ES2_ffffjLj128EEEEELb0ELb1ELb1ELb1EEEvNS_9BwdParamsE:
        /* <DEDUP_REMOVED lines=69> */
.L_x_11983:
        /* <DEDUP_REMOVED lines=16> */
[----:B------:R-:W5:Y:S04]  /*0550*/  LDG.E.64 R8, [R4.64] ;  /* 0x0000000404087981 */ /* 0x000f68000c1e1b00 */
[----:B------:R-:W5:Y:S04]  /*0560*/  LDG.E.64 R12, [R4.64+0x400] ;  /* 0x00040004040c7981 */ /* 0x000f68000c1e1b00 */
[----:B------:R-:W5:Y:S04]  /*0570*/  LDG.E.64 R16, [R4.64+0x800] ;  /* 0x0008000404107981 */ /* 0x000f68000c1e1b00 */
[----:B------:R-:W5:Y:S04]  /*0580*/  LDG.E.64 R20, [R4.64+0xc00] ;  /* 0x000c000404147981 */ /* 0x000f68000c1e1b00 */
[----:B------:R-:W5:Y:S04]  /*0590*/  LDG.E.64 R24, [R4.64+0x1000] ;  /* 0x0010000404187981 */ /* 0x000f68000c1e1b00 */
[----:B------:R-:W5:Y:S04]  /*05a0*/  LDG.E.64 R28, [R4.64+0x1400] ;  /* 0x00140004041c7981 */ /* 0x000f68000c1e1b00 */
[----:B------:R0:W5:Y:S04]  /*05b0*/  LDG.E.64 R32, [R4.64+0x1800] ;  /* 0x0018000404207981 */ /* 0x000168000c1e1b00 */
[----:B------:R0:W5:Y:S04]  /*05c0*/  LDG.E.64 R36, [R4.64+0x1c00] ;  /* 0x001c000404247981 */ /* 0x000168000c1e1b00 */
[----:B------:R0:W5:Y:S04]  /*05d0*/  LDG.E.64 R40, [R4.64+0x2000] ;  /* 0x0020000404287981 */ /* 0x000168000c1e1b00 */
[----:B------:R-:W0:Y:S01]  /*05e0*/  LDG.E.64 R44, [R4.64+0x2400] ;  /* 0x00240004042c7981 */ /* 0x000e22000c1e1b00 */
        /* <DEDUP_REMOVED lines=10> */
[----:B------:R-:W-:Y:S01]  /*0690*/  PRMT R162, R161, 0x7610, R162 ;  /* 0x00007610a1a27816 */ /* 0x000fe200000000a2 */
        /* <DEDUP_REMOVED lines=44> */
[----:B-1----:R-:W-:Y:S01]  /*0960*/  HADD2.F32 R2, -RZ, R10.H0_H0 ;  /* 0x2000000aff027230 */ /* 0x002fe20000004100 */
[----:B------:R-:W-:Y:S01]  /*0970*/  SHF.R.U32.HI R153, RZ, 0x10, R19 ;  /* 0x00000010ff997819 */ /* 0x000fe20000011613 */
[----:B------:R-:W-:Y:S01]  /*0980*/  HADD2.F32 R158, -RZ, R157.H0_H0 ;  /* 0x2000009dff9e7230 */ /* 0x000fe20000004100 */
[--C-:B------:R-:W-:Y:S01]  /*0990*/  SHF.R.U64 R152, R22, 0x10, R23.reuse ;  /* 0x0000001016987819 */ /* 0x100fe20000001217 */
[----:B--2---:R-:W-:Y:S01]  /*09a0*/  HADD2.F32 R0, -RZ, R11.H0_H0 ;  /* 0x2000000bff007230 */ /* 0x004fe20000004100 */
        /* <DEDUP_REMOVED lines=11> */
[----:B-1----:R-:W-:Y:S01]  /*0a60*/  HADD2.F32 R2, -RZ, R14.H0_H0 ;  /* 0x2000000eff027230 */ /* 0x002fe20000004100 */
[--C-:B------:R-:W-:Y:S01]  /*0a70*/  SHF.R.U64 R146, R34, 0x10, R35.reuse ;  /* 0x0000001022927819 */ /* 0x100fe20000001223 */
[----:B------:R-:W-:Y:S01]  /*0a80*/  HADD2.F32 R153, -RZ, R152.H0_H0 ;  /* 0x20000098ff997230 */ /* 0x000fe20000004100 */
[----:B------:R-:W-:Y:S01]  /*0a90*/  SHF.R.U32.HI R145, RZ, 0x10, R35 ;  /* 0x00000010ff917819 */ /* 0x000fe20000011623 */
[----:B--2---:R-:W-:Y:S01]  /*0aa0*/  HADD2.F32 R0, -RZ, R15.H0_H0 ;  /* 0x2000000fff007230 */ /* 0x004fe20000004100 */
        /* <DEDUP_REMOVED lines=41> */
[----:B0-----:R-:W-:Y:S01]  /*0d40*/  HADD2.F32 R5, -RZ, R44.H0_H0 ;  /* 0x2000002cff057230 */ /* 0x001fe20000004100 */
        /* <DEDUP_REMOVED lines=34> */
[----:B------:R-:W-:Y:S01]  /*0f70*/  CS2R R6, SRZ ;  /* 0x0000000000067805 */ /* 0x000fe2000001ff00 */
[----:B------:R-:W-:-:S02]  /*0f80*/  HADD2.F32 R124, -RZ, R124.H0_H0 ;  /* 0x2000007cff7c7230 */ /* 0x000fc40000004100 */
[----:B-1----:R-:W-:Y:S01]  /*0f90*/  HADD2.F32 R0, -RZ, R35.H0_H0 ;  /* 0x20000023ff007230 */ /* 0x002fe20000004100 */
[----:B------:R0:W-:Y:S01]  /*0fa0*/  STL [R1+0x138], R2 ;  /* 0x0001380201007387 */ /* 0x0001e20000100800 */
[----:B------:R-:W-:Y:S01]  /*0fb0*/  HADD2.F32 R3, -RZ, R3.H0_H0 ;  /* 0x20000003ff037230 */ /* 0x000fe20000004100 */
[----:B------:R-:W-:Y:S02]  /*0fc0*/  CS2R R34, SRZ ;  /* 0x0000000000227805 */ /* 0x000fe4000001ff00 */
        /* <DEDUP_REMOVED lines=55> */
[----:B------:R1:W-:Y:S04]  /*1340*/  STL [R1+0x80], R0 ;  /* 0x0000800001007387 */ /* 0x0003e80000100800 */
[----:B------:R-:W-:Y:S01]  /*1350*/  STL [R1+0x78], R5 ;  /* 0x0000780501007387 */ /* 0x000fe20000100800 */
[----:B0-----:R-:W-:-:S03]  /*1360*/  SHF.R.U64 R2, R44, 0x10, R45 ;  /* 0x000000102c027819 */ /* 0x001fc6000000122d */
[----:B------:R0:W-:Y:S01]  /*1370*/  STL [R1+0x70], R4 ;  /* 0x0000700401007387 */ /* 0x0001e20000100800 */
[----:B-1----:R-:W-:Y:S01]  /*1380*/  SHF.R.U32.HI R0, RZ, 0x10, R45 ;  /* 0x00000010ff007819 */ /* 0x002fe2000001162d */
[----:B------:R-:W-:Y:S02]  /*1390*/  HADD2.F32 R2, -RZ, R2.H0_H0 ;  /* 0x20000002ff027230 */ /* 0x000fe40000004100 */
[----:B------:R1:W-:Y:S01]  /*13a0*/  STL.S16 [R1+0x68], R162 ;  /* 0x000068a201007387 */ /* 0x0003e20000100600 */
[----:B------:R-:W-:Y:S01]  /*13b0*/  CS2R R44, SRZ ;  /* 0x00000000002c7805 */ /* 0x000fe2000001ff00 */
[----:B------:R-:W-:Y:S02]  /*13c0*/  HADD2.F32 R0, -RZ, R0.H0_H0 ;  /* 0x20000000ff007230 */ /* 0x000fe40000004100 */
        /* <DEDUP_REMOVED lines=41> */
.L_x_12070:
[----:B------:R-:W-:-:S05]  /*1660*/  MOV R192, 0x4 ;  /* 0x0000000400c07802 */ /* 0x000fca0000000f00 */
[----:B------:R-:W-:-:S05]  /*1670*/  IMAD.WIDE R188, R252, R192, c[0x0][0x1d8] ;  /* 0x00007600fcbc7625 */ /* 0x000fca00078e02c0 */
[----:B------:R0:W2:Y:S02]  /*1680*/  LDG.E R190, [R188.64] ;  /* 0x00000004bcbe7981 */ /* 0x0000a4000c1e1900 */
[----:B0-----:R-:W-:-:S05]  /*1690*/  IMAD.WIDE R188, R252, R192, c[0x0][0x1a8] ;  /* 0x00006a00fcbc7625 */ /* 0x001fca00078e02c0 */
[----:B-1----:R0:W5:Y:S02]  /*16a0*/  LDG.E R0, [R188.64] ;  /* 0x00000004bc007981 */ /* 0x002164000c1e1900 */
[----:B0-----:R-:W-:-:S05]  /*16b0*/  IMAD.WIDE R188, R252, R192, c[0x0][0x1d0] ;  /* 0x00007400fcbc7625 */ /* 0x001fca00078e02c0 */
        /* <DEDUP_REMOVED lines=16> */
[----:B--2---:R-:W-:Y:S01]  /*17c0*/  ISETP.GT.AND P6, PT, R190, RZ, PT ;  /* 0x000000ffbe00720c */ /* 0x004fe20003fc4270 */
[----:B---3--:R0:W-:-:S12]  /*17d0*/  STL [R1+0x34], R194 ;  /* 0x000034c201007387 */ /* 0x0081d80000100800 */
[----:B------:R-:W-:Y:S05]  /*17e0*/  @P6 BRA `(.L_x_11986) ;  /* 0x000001c000006947 */ /* 0x000fea0003800000 */
[----:B------:R-:W-:Y:S01]  /*17f0*/  ISETP.NE.U32.AND P0, PT, RZ, c[0x0][0x218], PT ;  /* 0x00008600ff007a0c */ /* 0x000fe20003f05070 */
[----:B------:R-:W-:-:S03]  /*1800*/  CS2R R190, SRZ ;  /* 0x0000000000be7805 */ /* 0x000fc6000001ff00 */
        /* <DEDUP_REMOVED lines=24> */
[----:B------:R-:W-:Y:S01]  /*1990*/  CS2R R190, SRZ ;  /* 0x0000000000be7805 */ /* 0x000fe2000001ff00 */
[----:B------:R-:W-:Y:S05]  /*19a0*/  BRA `(.L_x_11987) ;  /* 0x00001dd000007947 */ /* 0x000fea0003800000 */
.L_x_11986:
[----:B------:R-:W-:Y:S01]  /*19b0*/  STL [R1+0x200], R45 ;  /* 0x0002002d01007387 */ /* 0x000fe20000100800 */
[----:B------:R-:W-:-:S03]  /*19c0*/  IMAD.WIDE R176, R252, R192, c[0x0][0x1a0] ;  /* 0x00006800fcb07625 */ /* 0x000fc600078e02c0 */
[----:B------:R1:W-:Y:S01]  /*19d0*/  STL [R1+0x1fc], R44 ;  /* 0x0001fc2c01007387 */ /* 0x0003e20000100800 */
[----:B------:R-:W-:-:S03]  /*19e0*/  ISETP.NE.U32.AND P0, PT, RZ, c[0x0][0x218], PT ;  /* 0x00008600ff007a0c */ /* 0x000fc60003f05070 */
[----:B------:R-:W-:Y:S01]  /*19f0*/  STL [R1+0x1f8], R43 ;  /* 0x0001f82b01007387 */ /* 0x000fe20000100800 */
[----:B------:R-:W-:-:S03]  /*1a00*/  IADD3 R3, R190, -0x1, RZ ;  /* 0xffffffffbe037810 */ /* 0x000fc60007ffe0ff */
[----:B------:R-:W-:Y:S01]  /*1a10*/  STL [R1+0x1f4], R42 ;  /* 0x0001f42a01007387 */ /* 0x000fe20000100800 */
[----:B-1----:R-:W-:-:S03]  /*1a20*/  MOV R44, 0x10 ;  /* 0x00000010002c7802 */ /* 0x002fc60000000f00 */
[----:B------:R-:W-:Y:S02]  /*1a30*/  STL [R1+0x1f0], R41 ;  /* 0x0001f02901007387 */ /* 0x000fe40000100800 */
[----:B------:R-:W-:Y:S02]  /*1a40*/  IMAD.WIDE.U32 R178, R2, R44, c[0x0][0x188] ;  /* 0x0000620002b27625 */ /* 0x000fe400078e002c */
[----:B------:R-:W-:Y:S04]  /*1a50*/  STL [R1+0x1ec], R40 ;  /* 0x0001ec2801007387 */ /* 0x000fe80000100800 */
[----:B------:R1:W2:Y:S01]  /*1a60*/  LDG.E.128 R180, [R178.64] ;  /* 0x00000004b2b47981 */ /* 0x0002a2000c1e1d00 */
[----:B------:R-:W-:-:S03]  /*1a70*/  ISETP.NE.AND.EX P0, PT, RZ, c[0x0][0x21c], PT, P0 ;  /* 0x00008700ff007a0c */ /* 0x000fc60003f05300 */
[----:B------:R-:W-:Y:S04]  /*1a80*/  STL [R1+0x1e8], R39 ;  /* 0x0001e82701007387 */ /* 0x000fe80000100800 */
[----:B------:R-:W-:Y:S01]  /*1a90*/  STL [R1+0x1e4], R38 ;  /* 0x0001e42601007387 */ /* 0x000fe20000100800 */
[----:B------:R-:W-:-:S03]  /*1aa0*/  IMAD R3, R3, c[0x0][0x168], RZ ;  /* 0x00005a0003037a24 */ /* 0x000fc600078e02ff */
[----:B------:R-:W-:Y:S04]  /*1ab0*/  STL [R1+0x1e0], R37 ;  /* 0x0001e02501007387 */ /* 0x000fe80000100800 */
[----:B------:R-:W-:Y:S04]  /*1ac0*/  STL [R1+0x1dc], R36 ;  /* 0x0001dc2401007387 */ /* 0x000fe80000100800 */
[----:B------:R-:W-:Y:S04]  /*1ad0*/  STL [R1+0x1d8], R35 ;  /* 0x0001d82301007387 */ /* 0x000fe80000100800 */
[----:B------:R-:W-:Y:S04]  /*1ae0*/  STL [R1+0x1d4], R34 ;  /* 0x0001d42201007387 */ /* 0x000fe80000100800 */
[----:B------:R3:W-:Y:S01]  /*1af0*/  STL [R1+0x1d0], R33 ;  /* 0x0001d02101007387 */ /* 0x0007e20000100800 */
[----:B------:R-:W-:-:S03]  /*1b00*/  SHF.R.S32.HI R206, RZ, 0x1f, R3 ;  /* 0x0000001fffce7819 */ /* 0x000fc60000011403 */
[----:B------:R4:W-:Y:S04]  /*1b10*/  STL [R1+0x1cc], R32 ;  /* 0x0001cc2001007387 */ /* 0x0009e80000100800 */
[----:B------:R0:W-:Y:S01]  /*1b20*/  STL [R1+0x1c8], R31 ;  /* 0x0001c81f01007387 */ /* 0x0001e20000100800 */
[----:B---3--:R-:W-:-:S03]  /*1b30*/  IADD3 R33, R2, 0x200, RZ ;  /* 0x0000020002217810 */ /* 0x008fc60007ffe0ff */
[----:B------:R3:W-:Y:S01]  /*1b40*/  STL [R1+0x1c4], R30 ;  /* 0x0001c41e01007387 */ /* 0x0007e20000100800 */
[----:B----4-:R-:W-:-:S03]  /*1b50*/  IADD3 R32, R2, 0x280, RZ ;  /* 0x0000028002207810 */ /* 0x010fc60007ffe0ff */
[----:B------:R-:W-:Y:S01]  /*1b60*/  STL [R1+0x1c0], R29 ;  /* 0x0001c01d01007387 */ /* 0x000fe20000100800 */
[----:B------:R-:W-:-:S03]  /*1b70*/  LEA.HI R3, R206, R3, RZ, 0x2 ;  /* 0x00000003ce037211 */ /* 0x000fc600078f10ff */
[----:B------:R4:W-:Y:S01]  /*1b80*/  STL [R1+0x1bc], R28 ;  /* 0x0001bc1c01007387 */ /* 0x0009e20000100800 */
[----:B------:R-:W-:-:S03]  /*1b90*/  IMAD.WIDE.U32 R184, R188, R44, c[0x0][0x188] ;  /* 0x00006200bcb87625 */ /* 0x000fc600078e002c */
[----:B------:R2:W-:Y:S01]  /*1ba0*/  STL [R1+0x1b8], R27 ;  /* 0x0001b81b01007387 */ /* 0x0005e20000100800 */
[----:B------:R-:W-:-:S03]  /*1bb0*/  IMAD.WIDE.U32 R192, R32, R44, c[0x0][0x188] ;  /* 0x0000620020c07625 */ /* 0x000fc600078e002c */
[----:B------:R1:W-:Y:S01]  /*1bc0*/  STL [R1+0x1b4], R26 ;  /* 0x0001b41a01007387 */ /* 0x0003e20000100800 */
[----:B0-----:R-:W-:-:S03]  /*1bd0*/  IADD3 R31, R2, 0x300, RZ ;  /* 0x00000300021f7810 */ /* 0x001fc60007ffe0ff */
[----:B------:R0:W2:Y:S01]  /*1be0*/  LDG.E R45, [R176.64] ;  /* 0x00000004b02d7981 */ /* 0x0000a2000c1e1900 */
[----:B------:R-:W-:-:S03]  /*1bf0*/  LEA.HI.SX32 R3, R3, R220, 0x1e ;  /* 0x000000dc03037211 */ /* 0x000fc600078ff2ff */
[----:B------:R0:W5:Y:S01]  /*1c00*/  @P0 LDG.E.128 R136, [R248.64] ;  /* 0x00000004f8880981 */ /* 0x000162000c1e1d00 */
[C---:B---3--:R-:W-:Y:S01]  /*1c10*/  IADD3 R30, R2.reuse, 0x380, RZ ;  /* 0x00000380021e7810 */ /* 0x048fe20007ffe0ff */
[----:B------:R-:W-:Y:S01]  /*1c20*/  IMAD.WIDE.U32 R212, R3, R44, c[0x0][0x208] ;  /* 0x0000820003d47625 */ /* 0x000fe200078e002c */
[C---:B----4-:R-:W-:Y:S01]  /*1c30*/  IADD3 R28, R2.reuse, 0x400, RZ ;  /* 0x00000400021c7810 */ /* 0x050fe20007ffe0ff */
[----:B------:R3:W-:Y:S01]  /*1c40*/  STL [R1+0x1b0], R25 ;  /* 0x0001b01901007387 */ /* 0x0007e20000100800 */
[----:B------:R-:W-:-:S03]  /*1c50*/  IADD3 R29, R2, 0x480, RZ ;  /* 0x00000480021d7810 */ /* 0x000fc60007ffe0ff */
[----:B------:R-:W4:Y:S01]  /*1c60*/  LDG.E.128 R184, [R184.64] ;  /* 0x00000004b8b87981 */ /* 0x000f22000c1e1d00 */
[----:B0-----:R-:W-:-:S03]  /*1c70*/  @P0 IMAD.WIDE.U32 R248, R33, R44, c[0x0][0x218] ;  /* 0x0000860021f80625 */ /* 0x001fc600078e002c */
[----:B------:R0:W-:Y:S01]  /*1c80*/  STL [R1+0x1ac], R24 ;  /* 0x0001ac1801007387 */ /* 0x0001e20000100800 */
[----:B------:R-:W-:-:S03]  /*1c90*/  IMAD.WIDE.U32 R176, R191, R44, c[0x0][0x188] ;  /* 0x00006200bfb07625 */ /* 0x000fc600078e002c */
[----:B------:R-:W4:Y:S01]  /*1ca0*/  LDG.E.128 R212, [R212.64] ;  /* 0x00000004d4d47981 */ /* 0x000f22000c1e1d00 */
[----:B------:R-:W-:-:S03]  /*1cb0*/  IMAD.WIDE.U32 R196, R31, R44, c[0x0][0x188] ;  /* 0x000062001fc47625 */ /* 0x000fc600078e002c */
[----:B-1----:R-:W4:Y:S01]  /*1cc0*/  LDG.E.128 R176, [R176.64] ;  /* 0x00000004b0b07981 */ /* 0x002f22000c1e1d00 */
[----:B------:R-:W-:-:S03]  /*1cd0*/  IMAD.WIDE.U32 R200, R30, R44, c[0x0][0x188] ;  /* 0x000062001ec87625 */ /* 0x000fc600078e002c */
[----:B------:R-:W4:Y:S01]  /*1ce0*/  LDG.E.128 R192, [R192.64] ;  /* 0x00000004c0c07981 */ /* 0x000f22000c1e1d00 */
[----:B------:R-:W-:-:S03]  /*1cf0*/  IMAD.WIDE.U32 R204, R28, R44, c[0x0][0x188] ;  /* 0x000062001ccc7625 */ /* 0x000fc600078e002c */
[----:B------:R-:W4:Y:S01]  /*1d00*/  LDG.E.128 R196, [R196.64] ;  /* 0x00000004c4c47981 */ /* 0x000f22000c1e1d00 */
[----:B------:R-:W-:-:S03]  /*1d10*/  IMAD.WIDE.U32 R208, R29, R44, c[0x0][0x188] ;  /* 0x000062001dd07625 */ /* 0x000fc600078e002c */
[----:B------:R-:W4:Y:S04]  /*1d20*/  LDG.E.128 R200, [R200.64] ;  /* 0x00000004c8c87981 */ /* 0x000f28000c1e1d00 */
[----:B------:R-:W4:Y:S04]  /*1d30*/  LDG.E.128 R204, [R204.64] ;  /* 0x00000004cccc7981 */ /* 0x000f28000c1e1d00 */
[----:B------:R-:W4:Y:S04]  /*1d40*/  LDG.E.128 R208, [R208.64] ;  /* 0x00000004d0d07981 */ /* 0x000f28000c1e1d00 */
[----:B------:R1:W5:Y:S04]  /*1d50*/  @P0 LDG.E.128 R124, [R246.64] ;  /* 0x00000004f67c0981 */ /* 0x000368000c1e1d00 */
[----:B------:R0:W5:Y:S04]  /*1d60*/  @P0 LDG.E.128 R128, [R244.64] ;  /* 0x00000004f4800981 */ /* 0x000168000c1e1d00 */
[----:B------:R0:W5:Y:S04]  /*1d70*/  @P0 LDG.E.128 R132, [R250.64] ;  /* 0x00000004fa840981 */ /* 0x000168000c1e1d00 */
[----:B------:R0:W5:Y:S01]  /*1d80*/  @P0 LDG.E.128 R140, [R248.64] ;  /* 0x00000004f88c0981 */ /* 0x000162000c1e1d00 */
[----:B--2---:R-:W-:-:S03]  /*1d90*/  MOV R27, R180 ;  /* 0x000000b4001b7202 */ /* 0x004fc60000000f00 */
[----:B------:R-:W2:Y:S01]  /*1da0*/  LDL R35, [R1+0x1a4] ;  /* 0x0001a40001237983 */ /* 0x000ea20000100800 */
[----:B------:R-:W-:Y:S01]  /*1db0*/  MOV R26, R181 ;  /* 0x000000b5001a7202 */ /* 0x000fe20000000f00 */
[----:B------:R-:W-:Y:S01]  /*1dc0*/  IMAD.WIDE.U32 R180, R189, R44, c[0x0][0x188] ;  /* 0x00006200bdb47625 */ /* 0x000fe200078e002c */
[----:B---3--:R-:W-:Y:S01]  /*1dd0*/  MOV R25, R182 ;  /* 0x000000b600197202 */ /* 0x008fe20000000f00 */
[----:B------:R-:W3:Y:S02]  /*1de0*/  LDL R34, [R1+0x19c] ;  /* 0x00019c0001227983 */ /* 0x000ee40000100800 */
[----:B------:R-:W-:-:S04]  /*1df0*/  IMAD.WIDE.U32 R188, R33, R44, c[0x0][0x188] ;  /* 0x0000620021bc7625 */ /* 0x000fc800078e002c */
[-C--:B------:R-:W-:Y:S01]  /*1e00*/  @P0 IMAD.WIDE.U32 R32, R32, R44.reuse, c[0x0][0x218] ;  /* 0x0000860020200625 */ /* 0x080fe200078e002c */
[----:B0-----:R-:W-:Y:S01]  /*1e10*/  MOV R24, R183 ;  /* 0x000000b700187202 */ /* 0x001fe20000000f00 */
[----:B------:R-:W2:Y:S04]  /*1e20*/  LDG.E.128 R188, [R188.64] ;  /* 0x00000004bcbc7981 */ /* 0x000ea8000c1e1d00 */
[----:B------:R0:W5:Y:S04]  /*1e30*/  @P0 LDG.E.128 R144, [R32.64] ;  /* 0x0000000420900981 */ /* 0x000168000c1e1d00 */
[----:B------:R-:W3:Y:S01]  /*1e40*/  LDG.E.128 R180, [R180.64] ;  /* 0x00000004b4b47981 */ /* 0x000ee2000c1e1d00 */
[----:B0-----:R-:W-:-:S05]  /*1e50*/  @P0 IMAD.WIDE.U32 R32, R31, R44, c[0x0][0x218] ;  /* 0x000086001f200625 */ /* 0x001fca00078e002c */
[----:B------:R0:W5:Y:S04]  /*1e60*/  @P0 LDG.E.128 R148, [R32.64] ;  /* 0x0000000420940981 */ /* 0x000168000c1e1d00 */
[----:B0-----:R-:W3:Y:S01]  /*1e70*/  LDL R32, [R1+0x1a8] ;  /* 0x0001a80001207983 */ /* 0x001ee20000100800 */
[----:B------:R-:W-:-:S05]  /*1e80*/  @P0 IMAD.WIDE.U32 R30, R30, R44, c[0x0][0x218] ;  /* 0x000086001e1e0625 */ /* 0x000fca00078e002c */
[----:B------:R0:W5:Y:S02]  /*1e90*/  @P0 LDG.E.128 R152, [R30.64] ;  /* 0x000000041e980981 */ /* 0x000164000c1e1d00 */
[-C--:B0-----:R-:W-:Y:S02]  /*1ea0*/  @P0 IMAD.WIDE.U32 R30, R28, R44.reuse, c[0x0][0x218] ;  /* 0x000086001c1e0625 */ /* 0x081fe400078e002c */
[----:B------:R-:W0:Y:S03]  /*1eb0*/  LDC.U8 R28, c[0x0][0x1f0] ;  /* 0x00007c00ff1c7b82 */ /* 0x000e260000000000 */
[----:B------:R1:W5:Y:S01]  /*1ec0*/  @P0 LDG.E.128 R156, [R30.64] ;  /* 0x000000041e9c0981 */ /* 0x000362000c1e1d00 */
[----:B------:R-:W-:Y:S01]  /*1ed0*/  IADD3 R216, R3, 0x80, RZ ;  /* 0x0000008003d87810 */ /* 0x000fe20007ffe0ff */
[----:B-1----:R-:W-:Y:S01]  /*1ee0*/  @P0 IMAD.WIDE.U32 R30, R29, R44, c[0x0][0x218] ;  /* 0x000086001d1e0625 */ /* 0x002fe200078e002c */
[----:B------:R-:W-:-:S04]  /*1ef0*/  IADD3 R220, R3, 0x100, RZ ;  /* 0x0000010003dc7810 */ /* 0x000fc80007ffe0ff */
[----:B------:R1:W5:Y:S01]  /*1f00*/  @P0 LDG.E.128 R160, [R30.64] ;  /* 0x000000041ea00981 */ /* 0x000362000c1e1d00 */
[C---:B------:R-:W-:Y:S02]  /*1f10*/  IADD3 R224, R3.reuse, 0x180, RZ ;  /* 0x0000018003e07810 */ /* 0x040fe40007ffe0ff */
[C---:B------:R-:W-:Y:S02]  /*1f20*/  IADD3 R228, R3.reuse, 0x200, RZ ;  /* 0x0000020003e47810 */ /* 0x040fe40007ffe0ff */
[----:B0-----:R-:W-:Y:S02]  /*1f30*/  ISETP.NE.AND P0, PT, R28, RZ, PT ;  /* 0x000000ff1c00720c */ /* 0x001fe40003f05270 */
[C---:B------:R-:W-:Y:S02]  /*1f40*/  IADD3 R232, R3.reuse, 0x280, RZ ;  /* 0x0000028003e87810 */ /* 0x040fe40007ffe0ff */
[C---:B------:R-:W-:Y:S01]  /*1f50*/  IADD3 R236, R3.reuse, 0x300, RZ ;  /* 0x0000030003ec7810 */ /* 0x040fe20007ffe0ff */
[----:B-1----:R-:W3:Y:S01]  /*1f60*/  LDL R31, [R1+0x1a0] ;  /* 0x0001a000011f7983 */ /* 0x002ee20000100800 */
[----:B------:R-:W-:-:S02]  /*1f70*/  IADD3 R240, R3, 0x380, RZ ;  /* 0x0000038003f07810 */ /* 0x000fc40007ffe0ff */
[C---:B------:R-:W-:Y:S02]  /*1f80*/  IADD3 R244, R3.reuse, 0x400, RZ ;  /* 0x0000040003f47810 */ /* 0x040fe40007ffe0ff */
[----:B------:R-:W-:Y:S02]  /*1f90*/  IADD3 R248, R3, 0x480, RZ ;  /* 0x0000048003f87810 */ /* 0x000fe40007ffe0ff */
[----:B------:R-:W-:Y:S01]  /*1fa0*/  FSEL R3, R45, RZ, !P0 ;  /* 0x000000ff2d037208 */ /* 0x000fe20004000000 */
[----:B------:R-:W-:-:S04]  /*1fb0*/  IMAD.WIDE.U32 R216, R216, R44, c[0x0][0x208] ;  /* 0x00008200d8d87625 */ /* 0x000fc800078e002c */
[C---:B------:R-:W-:Y:S02]  /*1fc0*/  FADD.FTZ R38, -R3.reuse, R27 ;  /* 0x0000001b03267221 */ /* 0x040fe40000010100 */
[C---:B------:R-:W-:Y:S01]  /*1fd0*/  FADD.FTZ R37, -R3.reuse, R26 ;  /* 0x0000001a03257221 */ /* 0x040fe20000010100 */
[----:B------:R-:W3:Y:S01]  /*1fe0*/  LDG.E.128 R216, [R216.64] ;  /* 0x00000004d8d87981 */ /* 0x000ee2000c1e1d00 */
[C---:B------:R-:W-:Y:S02]  /*1ff0*/  FADD.FTZ R36, -R3.reuse, R25 ;  /* 0x0000001903247221 */ /* 0x040fe40000010100 */
[----:B------:R-:W-:Y:S02]  /*2000*/  FADD.FTZ R33, -R3, R24 ;  /* 0x0000001803217221 */ /* 0x000fe40000010100 */
[----:B------:R-:W-:-:S04]  /*2010*/  IMAD.WIDE.U32 R220, R220, R44, c[0x0][0x208] ;  /* 0x00008200dcdc7625 */ /* 0x000fc800078e002c */
[-C--:B------:R-:W-:Y:S02]  /*2020*/  IMAD.WIDE.U32 R224, R224, R44.reuse, c[0x0][0x208] ;  /* 0x00008200e0e07625 */ /* 0x080fe400078e002c */
[----:B------:R-:W3:Y:S02]  /*2030*/  LDG.E.128 R220, [R220.64] ;  /* 0x00000004dcdc7981 */ /* 0x000ee4000c1e1d00 */
[-C--:B------:R-:W-:Y:S02]  /*2040*/  IMAD.WIDE.U32 R228, R228, R44.reuse, c[0x0][0x208] ;  /* 0x00008200e4e47625 */ /* 0x080fe400078e002c */
[----:B------:R-:W3:Y:S02]  /*2050*/  LDG.E.128 R224, [R224.64] ;  /* 0x00000004e0e07981 */ /* 0x000ee4000c1e1d00 */
[-C--:B------:R-:W-:Y:S02]  /*2060*/  IMAD.WIDE.U32 R232, R232, R44.reuse, c[0x0][0x208] ;  /* 0x00008200e8e87625 */ /* 0x080fe400078e002c */
[----:B------:R-:W3:Y:S02]  /*2070*/  LDG.E.128 R228, [R228.64] ;  /* 0x00000004e4e47981 */ /* 0x000ee4000c1e1d00 */
[----:B------:R-:W-:-:S02]  /*2080*/  IMAD.WIDE.U32 R236, R236, R44, c[0x0][0x208] ;  /* 0x00008200ecec7625 */ /* 0x000fc400078e002c */
[----:B------:R-:W3:Y:S02]  /*2090*/  LDG.E.128 R232, [R232.64] ;  /* 0x00000004e8e87981 */ /* 0x000ee4000c1e1d00 */
[-C--:B------:R-:W-:Y:S02]  /*20a0*/  IMAD.WIDE.U32 R240, R240, R44.reuse, c[0x0][0x208] ;  /* 0x00008200f0f07625 */ /* 0x080fe400078e002c */
[----:B------:R-:W3:Y:S02]  /*20b0*/  LDG.E.128 R236, [R236.64] ;  /* 0x00000004ecec7981 */ /* 0x000ee4000c1e1d00 */
[-C--:B------:R-:W-:Y:S02]  /*20c0*/  IMAD.WIDE.U32 R244, R244, R44.reuse, c[0x0][0x208] ;  /* 0x00008200f4f47625 */ /* 0x080fe400078e002c */
[----:B------:R-:W3:Y:S02]  /*20d0*/  LDG.E.128 R240, [R240.64] ;  /* 0x00000004f0f07981 */ /* 0x000ee4000c1e1d00 */
[----:B------:R-:W-:-:S02]  /*20e0*/  IMAD.WIDE.U32 R248, R248, R44, c[0x0][0x208] ;  /* 0x00008200f8f87625 */ /* 0x000fc400078e002c */
[----:B------:R-:W3:Y:S02]  /*20f0*/  LDG.E.128 R244, [R244.64] ;  /* 0x00000004f4f47981 */ /* 0x000ee4000c1e1d00 */
[C---:B-----5:R-:W-:Y:S02]  /*2100*/  FMUL.FTZ R44, R0.reuse, R38 ;  /* 0x00000026002c7220 */ /* 0x060fe40000410000 */
[C---:B------:R-:W-:Y:S01]  /*2110*/  FMUL.FTZ R42, R0.reuse, R37 ;  /* 0x00000025002a7220 */ /* 0x040fe20000410000 */
[----:B------:R-:W3:Y:S01]  /*2120*/  LDG.E.128 R248, [R248.64] ;  /* 0x00000004f8f87981 */ /* 0x000ee2000c1e1d00 */
[C---:B------:R-:W-:Y:S02]  /*2130*/  FMUL.FTZ R40, R0.reuse, R36 ;  /* 0x0000002400287220 */ /* 0x040fe40000410000 */
[----:B------:R-:W-:Y:S02]  /*2140*/  FMUL.FTZ R38, R0, R33 ;  /* 0x0000002100267220 */ /* 0x000fe40000410000 */
[----:B------:R-:W3:Y:S04]  /*2150*/  LDL R33, [R1+0x198] ;  /* 0x0001980001217983 */ /* 0x000ee80000100800 */
[----:B------:R-:W-:Y:S04]  /*2160*/  STL [R1+0x14], R44 ;  /* 0x0000142c01007387 */ /* 0x000fe80000100800 */
[----:B------:R-:W-:Y:S01]  /*2170*/  STL [R1+0x44], R42 ;  /* 0x0000442a01007387 */ /* 0x000fe20000100800 */
[----:B----4-:R-:W-:-:S03]  /*2180*/  FADD.FTZ R176, -R3, R176 ;  /* 0x000000b003b07221 */ /* 0x010fc60000010100 */
[----:B------:R-:W-:Y:S01]  /*2190*/  STL [R1+0x40], R40 ;  /* 0x0000402801007387 */ /* 0x000fe20000100800 */
        /* <DEDUP_REMOVED lines=27> */
[C---:B--2---:R-:W-:Y:S02]  /*2350*/  FADD.FTZ R188, -R3.reuse, R188 ;  /* 0x000000bc03bc7221 */ /* 0x044fe40000010100 */
[C---:B------:R-:W-:Y:S02]  /*2360*/  FADD.FTZ R189, -R3.reuse, R189 ;  /* 0x000000bd03bd7221 */ /* 0x040fe40000010100 */
[----:B------:R-:W-:-:S02]  /*2370*/  FADD.FTZ R190, -R3, R190 ;  /* 0x000000be03be7221 */ /* 0x000fc40000010100 */
[C---:B------:R-:W-:Y:S02]  /*2380*/  FADD.FTZ R191, -R3.reuse, R191 ;  /* 0x000000bf03bf7221 */ /* 0x040fe40000010100 */
[C---:B---3--:R-:W-:Y:S02]  /*2390*/  FADD.FTZ R180, -R3.reuse, R180 ;  /* 0x000000b403b47221 */ /* 0x048fe40000010100 */
[C---:B------:R-:W-:Y:S02]  /*23a0*/  FADD.FTZ R181, -R3.reuse, R181 ;  /* 0x000000b503b57221 */ /* 0x040fe40000010100 */
[C---:B------:R-:W-:Y:S02]  /*23b0*/  FADD.FTZ R182, -R3.reuse, R182 ;  /* 0x000000b603b67221 */ /* 0x040fe40000010100 */
[----:B------:R-:W-:Y:S02]  /*23c0*/  FADD.FTZ R183, -R3, R183 ;  /* 0x000000b703b77221 */ /* 0x000fe40000010100 */
[----:B------:R-:W-:-:S02]  /*23d0*/  FMUL.FTZ R45, R32, R212 ;  /* 0x000000d4202d7220 */ /* 0x000fc40000410000 */
[----:B------:R-:W2:Y:S04]  /*23e0*/  LDL R32, [R1+0x194] ;  /* 0x0001940001207983 */ /* 0x000ea80000100800 */
[----:B------:R-:W-:Y:S04]  /*23f0*/  STL [R1+0x3c], R38 ;  /* 0x00003c2601007387 */ /* 0x000fe80000100800 */
[----:B------:R0:W-:Y:S04]  /*2400*/  STL [R1+0x10], R45 ;  /* 0x0000102d01007387 */ /* 0x0001e80000100800 */
[----:B------:R-:W3:Y:S01]  /*2410*/  LDL R3, [R1+0x190] ;  /* 0x0001900001037983 */ /* 0x000ee20000100800 */
[----:B------:R-:W-:-:S02]  /*2420*/  FMUL.FTZ R43, R35, R213 ;  /* 0x000000d5232b7220 */ /* 0x000fc40000410000 */
[----:B------:R-:W-:Y:S02]  /*2430*/  FMUL.FTZ R39, R34, R215 ;  /* 0x000000d722277220 */ /* 0x000fe40000410000 */
[C---:B------:R-:W-:Y:S02]  /*2440*/  FMUL.FTZ R36, R0.reuse, R176 ;  /* 0x000000b000247220 */ /* 0x040fe40000410000 */
[C---:B------:R-:W-:Y:S02]  /*2450*/  FMUL.FTZ R34, R0.reuse, R177 ;  /* 0x000000b100227220 */ /* 0x040fe40000410000 */
[C---:B------:R-:W-:Y:S02]  /*2460*/  FMUL.FTZ R205, R0.reuse, R178 ;  /* 0x000000b200cd7220 */ /* 0x040fe40000410000 */
[----:B------:R-:W-:Y:S02]  /*2470*/  FMUL.FTZ R204, R0, R179 ;  /* 0x000000b300cc7220 */ /* 0x000fe40000410000 */
[----:B------:R-:W-:-:S02]  /*2480*/  FMUL.FTZ R41, R31, R214 ;  /* 0x000000d61f297220 */ /* 0x000fc40000410000 */
[----:B------:R-:W4:Y:S04]  /*2490*/  LDL R31, [R1+0x18c] ;  /* 0x00018c00011f7983 */ /* 0x000f280000100800 */
[----:B------:R1:W-:Y:S04]  /*24a0*/  STL [R1+0x64], R43 ;  /* 0x0000642b01007387 */ /* 0x0003e80000100800 */
[----:B------:R-:W4:Y:S04]  /*24b0*/  LDL R208, [R1+0x188] ;  /* 0x0001880001d07983 */ /* 0x000f280000100800 */
[----:B------:R0:W-:Y:S04]  /*24c0*/  STL [R1+0x60], R41 ;  /* 0x0000602901007387 */ /* 0x0001e80000100800 */
[----:B------:R0:W-:Y:S04]  /*24d0*/  STL [R1+0x5c], R39 ;  /* 0x00005c2701007387 */ /* 0x0001e80000100800 */
[----:B------:R-:W-:Y:S04]  /*24e0*/  STL [R1+0x2c], R36 ;  /* 0x00002c2401007387 */ /* 0x000fe80000100800 */
[----:B------:R-:W-:Y:S04]  /*24f0*/  STL [R1+0x28], R34 ;  /* 0x0000282201007387 */ /* 0x000fe80000100800 */
[----:B------:R-:W-:Y:S04]  /*2500*/  STL [R1+0x24], R205 ;  /* 0x000024cd01007387 */ /* 0x000fe80000100800 */
[----:B------:R-:W4:Y:S04]  /*2510*/  LDL R177, [R1+0x184] ;  /* 0x0001840001b17983 */ /* 0x000f280000100800 */
[----:B------:R-:W-:Y:S01]  /*2520*/  STL [R1+0x20], R204 ;  /* 0x000020cc01007387 */ /* 0x000fe20000100800 */
[----:B------:R-:W-:-:S05]  /*2530*/  FMUL.FTZ R37, R33, R216 ;  /* 0x000000d821257220 */ /* 0x000fca0000410000 */
[----:B------:R0:W-:Y:S04]  /*2540*/  STL [R1+0x58], R37 ;  /* 0x0000582501007387 */ /* 0x0001e80000100800 */
[----:B------:R-:W4:Y:S01]  /*2550*/  LDL R176, [R1+0x180] ;  /* 0x0001800001b07983 */ /* 0x000f220000100800 */
[----:B---3--:R-:W-:-:S03]  /*2560*/  FMUL.FTZ R206, R3, R218 ;  /* 0x000000da03ce7220 */ /* 0x008fc60000410000 */
[----:B------:R-:W3:Y:S01]  /*2570*/  LDL R3, [R1+0x17c] ;  /* 0x00017c0001037983 */ /* 0x000ee20000100800 */
[----:B--2---:R-:W-:Y:S02]  /*2580*/  FMUL.FTZ R35, R32, R217 ;  /* 0x000000d920237220 */ /* 0x004fe40000410000 */
[C---:B------:R-:W-:Y:S02]  /*2590*/  FMUL.FTZ R178, R0.reuse, R180 ;  /* 0x000000b400b27220 */ /* 0x040fe40000410000 */
[C---:B------:R-:W-:Y:S01]  /*25a0*/  FMUL.FTZ R32, R0.reuse, R181 ;  /* 0x000000b500207220 */ /* 0x040fe20000410000 */
[----:B------:R2:W-:Y:S01]  /*25b0*/  STL [R1+0x54], R35 ;  /* 0x0000542301007387 */ /* 0x0005e20000100800 */
[----:B------:R-:W-:-:S03]  /*25c0*/  FMUL.FTZ R183, R0, R183 ;  /* 0x000000b700b77220 */ /* 0x000fc60000410000 */
[----:B------:R-:W2:Y:S04]  /*25d0*/  LDL R211, [R1+0x178] ;  /* 0x0001780001d37983 */ /* 0x000ea80000100800 */
[----:B------:R-:W2:Y:S04]  /*25e0*/  LDL R210, [R1+0x174] ;  /* 0x0001740001d27983 */ /* 0x000ea80000100800 */
[----:B------:R-:W-:Y:S01]  /*25f0*/  STL [R1+0x50], R206 ;  /* 0x000050ce01007387 */ /* 0x000fe20000100800 */
[----:B------:R-:W-:Y:S02]  /*2600*/  FFMA.FTZ R13, R221, R32, R13 ;  /* 0x00000020dd0d7223 */ /* 0x000fe4000001000d */
[----:B------:R-:W-:-:S02]  /*2610*/  FADD.FTZ R93, R93, R221 ;  /* 0x000000dd5d5d7221 */ /* 0x000fc40000010000 */
[----:B----4-:R-:W-:Y:S02]  /*2620*/  FMUL.FTZ R33, R31, R219 ;  /* 0x000000db1f217220 */ /* 0x010fe40000410000 */
[----:B------:R-:W-:-:S03]  /*2630*/  FMUL.FTZ R31, R0, R182 ;  /* 0x000000b6001f7220 */ /* 0x000fc60000410000 */
[----:B------:R4:W-:Y:S01]  /*2640*/  STL [R1+0x4c], R33 ;  /* 0x00004c2101007387 */ /* 0x0009e20000100800 */
[----:B------:R-:W-:-:S03]  /*2650*/  FMUL.FTZ R179, R208, R220 ;  /* 0x000000dcd0b37220 */ /* 0x000fc60000410000 */
[----:B------:R0:W-:Y:S04]  /*2660*/  STL [R1+0xc], R178 ;  /* 0x00000cb201007387 */ /* 0x0001e80000100800 */
[----:B------:R-:W-:Y:S04]  /*2670*/  STL [R1+0x8], R32 ;  /* 0x0000082001007387 */ /* 0x000fe80000100800 */
[----:B------:R-:W-:Y:S04]  /*2680*/  STL [R1+0x4], R31 ;  /* 0x0000041f01007387 */ /* 0x000fe80000100800 */
[----:B------:R-:W4:Y:S04]  /*2690*/  LDL R209, [R1+0x170] ;  /* 0x0001700001d17983 */ /* 0x000f280000100800 */
[----:B------:R-:W4:Y:S04]  /*26a0*/  LDL R208, [R1+0x16c] ;  /* 0x00016c0001d07983 */ /* 0x000f280000100800 */
[----:B------:R-:W-:Y:S01]  /*26b0*/  STL [R1], R183 ;  /* 0x000000b701007387 */ /* 0x000fe20000100800 */
[----:B------:R-:W-:-:S03]  /*26c0*/  FMUL.FTZ R221, R177, R221 ;  /* 0x000000ddb1dd7220 */ /* 0x000fc60000410000 */
[----:B------:R0:W-:Y:S04]  /*26d0*/  STL [R1+0x48], R179 ;  /* 0x000048b301007387 */ /* 0x0001e80000100800 */
[----:B------:R-:W4:Y:S01]  /*26e0*/  LDL R177, [R1+0x168] ;  /* 0x0001680001b17983 */ /* 0x000f220000100800 */
[----:B------:R-:W-:Y:S02]  /*26f0*/  FFMA.FTZ R12, R220, R178, R12 ;  /* 0x000000b2dc0c7223 */ /* 0x000fe4000001000c */
[----:B------:R-:W-:Y:S01]  /*2700*/  FADD.FTZ R92, R92, R220 ;  /* 0x000000dc5c5c7221 */ /* 0x000fe20000010000 */
[----:B------:R-:W-:Y:S01]  /*2710*/  STL [R1+0x38], R221 ;  /* 0x000038dd01007387 */ /* 0x000fe20000100800 */
[----:B------:R-:W-:Y:S02]  /*2720*/  FFMA.FTZ R7, R215, R38, R7 ;  /* 0x00000026d7077223 */ /* 0x000fe40000010007 */
[----:B------:R-:W-:Y:S01]  /*2730*/  FADD.FTZ R103, R103, R215 ;  /* 0x000000d767677221 */ /* 0x000fe20000010000 */
[----:B------:R-:W4:Y:S01]  /*2740*/  LDL R181, [R1+0x164] ;  /* 0x0001640001b57983 */ /* 0x000f220000100800 */
[----:B------:R-:W-:-:S03]  /*2750*/  FMUL.FTZ R220, R176, R222 ;  /* 0x000000deb0dc7220 */ /* 0x000fc60000410000 */
[----:B------:R-:W4:Y:S01]  /*2760*/  LDL R176, [R1+0x160] ;  /* 0x0001600001b07983 */ /* 0x000f220000100800 */
[----:B---3--:R-:W-:-:S03]  /*2770*/  FMUL.FTZ R180, R3, R223 ;  /* 0x000000df03b47220 */ /* 0x008fc60000410000 */
[----:B------:R-:W3:Y:S01]  /*2780*/  LDL R3, [R1+0x15c] ;  /* 0x00015c0001037983 */ /* 0x000ee20000100800 */
[----:B------:R-:W-:Y:S02]  /*2790*/  FMUL.FTZ R215, R0, R188 ;  /* 0x000000bc00d77220 */ /* 0x000fe40000410000 */
[----:B------:R-:W-:Y:S01]  /*27a0*/  FADD.FTZ R84, R84, R228 ;  /* 0x000000e454547221 */ /* 0x000fe20000010000 */
[----:B------:R-:W-:Y:S01]  /*27b0*/  STL [R1+0x30], R220 ;  /* 0x000030dc01007387 */ /* 0x000fe20000100800 */
[----:B--2---:R-:W-:-:S03]  /*27c0*/  FMUL.FTZ R182, R211, R224 ;  /* 0x000000e0d3b67220 */ /* 0x004fc60000410000 */
[----:B------:R2:W-:Y:S01]  /*27d0*/  STL [R1+0x1c], R180 ;  /* 0x00001cb401007387 */ /* 0x0005e20000100800 */
[----:B------:R-:W-:-:S03]  /*27e0*/  FFMA.FTZ R20, R228, R215, R20 ;  /* 0x000000d7e4147223 */ /* 0x000fc60000010014 */
[----:B------:R0:W-:Y:S01]  /*27f0*/  STL [R1+0x18], R182 ;  /* 0x000018b601007387 */ /* 0x0001e20000100800 */
[----:B------:R-:W-:Y:S02]  /*2800*/  FFMA.FTZ R4, R212, R44, R4 ;  /* 0x0000002cd4047223 */ /* 0x000fe40000010004 */
[----:B------:R-:W-:Y:S02]  /*2810*/  FADD.FTZ R100, R100, R212 ;  /* 0x000000d464647221 */ /* 0x000fe40000010000 */
[----:B------:R-:W-:Y:S02]  /*2820*/  FFMA.FTZ R5, R213, R42, R5 ;  /* 0x0000002ad5057223 */ /* 0x000fe40000010005 */
[----:B------:R-:W-:Y:S02]  /*2830*/  FADD.FTZ R101, R101, R213 ;  /* 0x000000d565657221 */ /* 0x000fe40000010000 */
[C---:B------:R-:W-:Y:S02]  /*2840*/  FMUL.FTZ R213, R0.reuse, R190 ;  /* 0x000000be00d57220 */ /* 0x040fe40000410000 */
        /* <DEDUP_REMOVED lines=8> */
[----:B------:R-:W2:Y:S01]  /*28d0*/  LDL R185, [R1+0x158] ;  /* 0x0001580001b97983 */ /* 0x000ea20000100800 */
[----:B------:R-:W-:Y:S02]  /*28e0*/  FFMA.FTZ R11, R219, R204, R11 ;  /* 0x000000ccdb0b7223 */ /* 0x000fe4000001000b */
[----:B------:R-:W-:Y:S02]  /*28f0*/  FADD.FTZ R99, R99, R219 ;  /* 0x000000db63637221 */ /* 0x000fe40000010000 */
[----:B------:R-:W-:Y:S02]  /*2900*/  FMUL.FTZ R219, R0, R184 ;  /* 0x000000b800db7220 */ /* 0x000fe40000410000 */
[----:B----4-:R-:W-:Y:S02]  /*2910*/  FMUL.FTZ R228, R177, R228 ;  /* 0x000000e4b1e47220 */ /* 0x010fe40000410000 */
[----:B------:R-:W4:Y:S01]  /*2920*/  LDL R177, [R1+0x154] ;  /* 0x0001540001b17983 */ /* 0x000f220000100800 */
[----:B------:R-:W-:-:S02]  /*2930*/  FMUL.FTZ R230, R176, R230 ;  /* 0x000000e6b0e67220 */ /* 0x000fc40000410000 */
[----:B------:R-:W-:Y:S02]  /*2940*/  FFMA.FTZ R176, R44, R45, RZ ;  /* 0x0000002d2cb07223 */ /* 0x000fe400000100ff */
[----:B---3--:R-:W-:Y:S02]  /*2950*/  FMUL.FTZ R231, R3, R231 ;  /* 0x000000e703e77220 */ /* 0x008fe40000410000 */
[----:B------:R-:W-:Y:S02]  /*2960*/  FADD.FTZ R3, RZ, R45 ;  /* 0x0000002dff037221 */ /* 0x000fe40000010000 */
[----:B0-----:R0:W5:Y:S04]  /*2970*/  LDL.LU R45, [R1+0x200] ;  /* 0x00020000012d7983 */ /* 0x0011680000300800 */
[----:B------:R0:W5:Y:S04]  /*2980*/  LDL.LU R44, [R1+0x1fc] ;  /* 0x0001fc00012c7983 */ /* 0x0001680000300800 */
[----:B------:R-:W3:Y:S01]  /*2990*/  LDL R184, [R1+0x150] ;  /* 0x0001500001b87983 */ /* 0x000ee20000100800 */
[----:B------:R-:W-:-:S02]  /*29a0*/  FADD.FTZ R3, R3, R43 ;  /* 0x0000002b03037221 */ /* 0x000fc40000010000 */
[----:B------:R-:W-:Y:S02]  /*29b0*/  FFMA.FTZ R17, R225, R218, R17 ;  /* 0x000000dae1117223 */ /* 0x000fe40000010011 */
[----:B------:R-:W-:Y:S02]  /*29c0*/  FADD.FTZ R89, R89, R225 ;  /* 0x000000e159597221 */ /* 0x000fe40000010000 */
[----:B------:R-:W-:Y:S02]  /*29d0*/  FFMA.FTZ R176, R42, R43, R176 ;  /* 0x0000002b2ab07223 */ /* 0x000fe400000100b0 */
[----:B------:R-:W-:Y:S01]  /*29e0*/  FMUL.FTZ R225, R210, R225 ;  /* 0x000000e1d2e17220 */ /* 0x000fe20000410000 */
[----:B-1----:R0:W5:Y:S01]  /*29f0*/  LDL.LU R43, [R1+0x1f8] ;  /* 0x0001f800012b7983 */ /* 0x0021620000300800 */
[----:B------:R-:W-:Y:S02]  /*2a00*/  FMUL.FTZ R210, R0, R193 ;  /* 0x000000c100d27220 */ /* 0x000fe40000410000 */
[----:B------:R-:W-:Y:S01]  /*2a10*/  FFMA.FTZ R6, R214, R40, R6 ;  /* 0x00000028d6067223 */ /* 0x000fe20000010006 */
[----:B------:R0:W5:Y:S01]  /*2a20*/  LDL.LU R42, [R1+0x1f4] ;  /* 0x0001f400012a7983 */ /* 0x0001620000300800 */
[----:B------:R-:W-:-:S02]  /*2a30*/  FADD.FTZ R102, R102, R214 ;  /* 0x000000d666667221 */ /* 0x000fc40000010000 */
[----:B------:R-:W-:Y:S02]  /*2a40*/  FADD.FTZ R3, R3, R41 ;  /* 0x0000002903037221 */ /* 0x000fe40000010000 */
[----:B------:R-:W-:Y:S02]  /*2a50*/  FMUL.FTZ R214, R0, R189 ;  /* 0x000000bd00d67220 */ /* 0x000fe40000410000 */
        /* <DEDUP_REMOVED lines=9> */
[----:B------:R-:W-:-:S02]  /*2af0*/  FMUL.FTZ R229, R181, R229 ;  /* 0x000000e5b5e57220 */ /* 0x000fc40000410000 */
[----:B------:R-:W2:Y:S01]  /*2b00*/  LDL R181, [R1+0x14c] ;  /* 0x00014c0001b57983 */ /* 0x000ea20000100800 */
[----:B------:R-:W-:Y:S02]  /*2b10*/  FFMA.FTZ R18, R226, R217, R18 ;  /* 0x000000d9e2127223 */ /* 0x000fe40000010012 */
[----:B------:R-:W-:Y:S01]  /*2b20*/  FADD.FTZ R90, R90, R226 ;  /* 0x000000e25a5a7221 */ /* 0x000fe20000010000 */
[----:B------:R0:W5:Y:S01]  /*2b30*/  LDL.LU R41, [R1+0x1f0] ;  /* 0x0001f00001297983 */ /* 0x0001620000300800 */
[----:B------:R-:W-:Y:S02]  /*2b40*/  FMUL.FTZ R226, R209, R226 ;  /* 0x000000e2d1e27220 */ /* 0x000fe40000410000 */
[----:B------:R-:W-:Y:S01]  /*2b50*/  FMUL.FTZ R209, R0, R194 ;  /* 0x000000c200d17220 */ /* 0x000fe20000410000 */
[----:B------:R0:W5:Y:S01]  /*2b60*/  LDL.LU R40, [R1+0x1ec] ;  /* 0x0001ec0001287983 */ /* 0x0001620000300800 */
[----:B------:R-:W-:Y:S02]  /*2b70*/  FFMA.FTZ R8, R216, R36, R8 ;  /* 0x00000024d8087223 */ /* 0x000fe40000010008 */
[----:B----4-:R-:W-:-:S02]  /*2b80*/  FMUL.FTZ R233, R177, R233 ;  /* 0x000000e9b1e97220 */ /* 0x010fc40000410000 */
[----:B------:R-:W-:Y:S02]  /*2b90*/  FFMA.FTZ R177, R38, R39, R176 ;  /* 0x0000002726b17223 */ /* 0x000fe400000100b0 */
[----:B------:R-:W-:Y:S01]  /*2ba0*/  FADD.FTZ R176, R3, R37 ;  /* 0x0000002503b07221 */ /* 0x000fe20000010000 */
[----:B------:R0:W5:Y:S01]  /*2bb0*/  LDL.LU R39, [R1+0x1e8] ;  /* 0x0001e80001277983 */ /* 0x0001620000300800 */
[----:B------:R-:W-:-:S03]  /*2bc0*/  FFMA.FTZ R3, R36, R37, R177 ;  /* 0x0000002524037223 */ /* 0x000fc600000100b1 */
[----:B------:R0:W5:Y:S01]  /*2bd0*/  LDL.LU R38, [R1+0x1e4] ;  /* 0x0001e40001267983 */ /* 0x0001620000300800 */
[----:B------:R-:W-:Y:S02]  /*2be0*/  FADD.FTZ R176, R176, R35 ;  /* 0x00000023b0b07221 */ /* 0x000fe40000010000 */
[----:B------:R-:W-:Y:S01]  /*2bf0*/  FFMA.FTZ R3, R34, R35, R3 ;  /* 0x0000002322037223 */ /* 0x000fe20000010003 */
[----:B------:R0:W5:Y:S01]  /*2c00*/  LDL.LU R37, [R1+0x1e0] ;  /* 0x0001e00001257983 */ /* 0x0001620000300800 */
[----:B------:R-:W-:Y:S02]  /*2c10*/  FFMA.FTZ R122, R234, R209, R122 ;  /* 0x000000d1ea7a7223 */ /* 0x000fe4000001007a */
[----:B------:R-:W-:Y:S01]  /*2c20*/  FADD.FTZ R82, R82, R234 ;  /* 0x000000ea52527221 */ /* 0x000fe20000010000 */
[----:B------:R0:W5:Y:S04]  /*2c30*/  LDL.LU R36, [R1+0x1dc] ;  /* 0x0001dc0001247983 */ /* 0x0001680000300800 */
[----:B------:R0:W5:Y:S04]  /*2c40*/  LDL.LU R35, [R1+0x1d8] ;  /* 0x0001d80001237983 */ /* 0x0001680000300800 */
[----:B------:R0:W5:Y:S01]  /*2c50*/  LDL.LU R34, [R1+0x1d4] ;  /* 0x0001d40001227983 */ /* 0x0001620000300800 */
[----:B---3--:R-:W-:-:S03]  /*2c60*/  FMUL.FTZ R234, R184, R234 ;  /* 0x000000eab8ea7220 */ /* 0x008fc60000410000 */
[----:B------:R-:W3:Y:S01]  /*2c70*/  LDL R184, [R1+0x148] ;  /* 0x0001480001b87983 */ /* 0x000ee20000100800 */
[----:B------:R-:W-:Y:S02]  /*2c80*/  FMUL.FTZ R211, R0, R192 ;  /* 0x000000c000d37220 */ /* 0x000fe40000410000 */
[----:B------:R-:W-:Y:S02]  /*2c90*/  FADD.FTZ R176, R176, R206 ;  /* 0x000000ceb0b07221 */ /* 0x000fe40000010000 */
[----:B------:R-:W-:Y:S02]  /*2ca0*/  FFMA.FTZ R3, R205, R206, R3 ;  /* 0x000000cecd037223 */ /* 0x000fe40000010003 */
[----:B------:R-:W-:Y:S02]  /*2cb0*/  FFMA.FTZ R120, R232, R211, R120 ;  /* 0x000000d3e8787223 */ /* 0x000fe40000010078 */
[----:B------:R-:W-:Y:S02]  /*2cc0*/  FADD.FTZ R80, R80, R232 ;  /* 0x000000e850507221 */ /* 0x000fe40000010000 */
[----:B------:R-:W-:-:S02]  /*2cd0*/  FADD.FTZ R176, R176, R33 ;  /* 0x00000021b0b07221 */ /* 0x000fc40000010000 */
[----:B------:R-:W-:Y:S02]  /*2ce0*/  FFMA.FTZ R177, R204, R33, R3 ;  /* 0x00000021ccb17223 */ /* 0x000fe40000010003 */
[----:B--2---:R-:W-:Y:S01]  /*2cf0*/  FMUL.FTZ R232, R185, R232 ;  /* 0x000000e8b9e87220 */ /* 0x004fe20000410000 */
[----:B------:R0:W5:Y:S04]  /*2d00*/  LDL.LU R33, [R1+0x1d0] ;  /* 0x0001d00001217983 */ /* 0x0001680000300800 */
[----:B------:R-:W2:Y:S01]  /*2d10*/  LDL R185, [R1+0x144] ;  /* 0x0001440001b97983 */ /* 0x000ea20000100800 */
[----:B------:R-:W-:Y:S02]  /*2d20*/  FADD.FTZ R96, R96, R216 ;  /* 0x000000d860607221 */ /* 0x000fe40000010000 */
[----:B------:R-:W-:-:S02]  /*2d30*/  FMUL.FTZ R216, R0, R187 ;  /* 0x000000bb00d87220 */ /* 0x000fc40000410000 */
[----:B------:R-:W-:Y:S02]  /*2d40*/  FADD.FTZ R91, R91, R227 ;  /* 0x000000e35b5b7221 */ /* 0x000fe40000010000 */
[----:B------:R-:W-:Y:S02]  /*2d50*/  FFMA.FTZ R19, R227, R216, R19 ;  /* 0x000000d8e3137223 */ /* 0x000fe40000010013 */
[----:B------:R-:W-:Y:S02]  /*2d60*/  FMUL.FTZ R227, R208, R227 ;  /* 0x000000e3d0e37220 */ /* 0x000fe40000410000 */
[----:B------:R-:W-:Y:S02]  /*2d70*/  FMUL.FTZ R208, R0, R195 ;  /* 0x000000c300d07220 */ /* 0x000fe40000410000 */
[----:B------:R-:W-:Y:S02]  /*2d80*/  FADD.FTZ R176, R176, R179 ;  /* 0x000000b3b0b07221 */ /* 0x000fe40000010000 */
[----:B------:R-:W-:-:S02]  /*2d90*/  FFMA.FTZ R178, R178, R179, R177 ;  /* 0x000000b3b2b27223 */ /* 0x000fc400000100b1 */
[----:B------:R-:W-:Y:S01]  /*2da0*/  FFMA.FTZ R123, R235, R208, R123 ;  /* 0x000000d0eb7b7223 */ /* 0x000fe2000001007b */
[----:B------:R-:W4:Y:S01]  /*2db0*/  LDL R179, [R1+0x13c] ;  /* 0x00013c0001b37983 */ /* 0x000f220000100800 */
[----:B------:R-:W-:Y:S02]  /*2dc0*/  FADD.FTZ R83, R83, R235 ;  /* 0x000000eb53537221 */ /* 0x000fe40000010000 */
[----:B------:R-:W-:Y:S02]  /*2dd0*/  FADD.FTZ R177, R176, R221 ;  /* 0x000000ddb0b17221 */ /* 0x000fe40000010000 */
[----:B------:R-:W-:Y:S02]  /*2de0*/  FMUL.FTZ R235, R181, R235 ;  /* 0x000000ebb5eb7220 */ /* 0x000fe40000410000 */
[----:B------:R-:W-:Y:S01]  /*2df0*/  FFMA.FTZ R176, R32, R221, R178 ;  /* 0x000000dd20b07223 */ /* 0x000fe200000100b2 */
[----:B------:R-:W4:Y:S01]  /*2e00*/  LDL R181, [R1+0x140] ;  /* 0x0001400001b57983 */ /* 0x000f220000100800 */
[----:B------:R-:W-:-:S02]  /*2e10*/  FMUL.FTZ R206, R0, R196 ;  /* 0x000000c400ce7220 */ /* 0x000fc40000410000 */
[----:B------:R-:W-:Y:S01]  /*2e20*/  FFMA.FTZ R176, R31, R220, R176 ;  /* 0x000000dc1fb07223 */ /* 0x000fe200000100b0 */
[----:B------:R0:W5:Y:S01]  /*2e30*/  LDL.LU R32, [R1+0x1cc] ;  /* 0x0001cc0001207983 */ /* 0x0001620000300800 */
[----:B------:R-:W-:Y:S02]  /*2e40*/  FFMA.FTZ R14, R222, R31, R14 ;  /* 0x0000001fde0e7223 */ /* 0x000fe4000001000e */
[----:B------:R-:W-:Y:S01]  /*2e50*/  FFMA.FTZ R116, R236, R206, R116 ;  /* 0x000000ceec747223 */ /* 0x000fe20000010074 */
[----:B------:R0:W5:Y:S01]  /*2e60*/  LDL.LU R31, [R1+0x1c8] ;  /* 0x0001c800011f7983 */ /* 0x0001620000300800 */
[----:B------:R-:W-:Y:S02]  /*2e70*/  FADD.FTZ R76, R76, R236 ;  /* 0x000000ec4c4c7221 */ /* 0x000fe40000010000 */
[----:B------:R-:W-:Y:S01]  /*2e80*/  FFMA.FTZ R15, R223, R183, R15 ;  /* 0x000000b7df0f7223 */ /* 0x000fe2000001000f */
[----:B------:R-:W4:Y:S01]  /*2e90*/  LDL R187, [R1+0x130] ;  /* 0x0001300001bb7983 */ /* 0x000f220000100800 */
[----:B------:R-:W-:-:S03]  /*2ea0*/  FFMA.FTZ R176, R183, R180, R176 ;  /* 0x000000b4b7b07223 */ /* 0x000fc600000100b0 */
[----:B------:R-:W4:Y:S01]  /*2eb0*/  LDL R183, [R1+0x12c] ;  /* 0x00012c0001b77983 */ /* 0x000f220000100800 */
[C---:B------:R-:W-:Y:S02]  /*2ec0*/  FMUL.FTZ R205, R0.reuse, R197 ;  /* 0x000000c500cd7220 */ /* 0x040fe40000410000 */
[----:B------:R-:W-:Y:S01]  /*2ed0*/  FADD.FTZ R77, R77, R237 ;  /* 0x000000ed4d4d7221 */ /* 0x000fe20000010000 */
[----:B------:R-:W4:Y:S01]  /*2ee0*/  LDL R188, [R1+0x124] ;  /* 0x0001240001bc7983 */ /* 0x000f220000100800 */
[----:B------:R-:W-:Y:S02]  /*2ef0*/  FADD.FTZ R177, R177, R220 ;  /* 0x000000dcb1b17221 */ /* 0x000fe40000010000 */
[----:B------:R-:W-:Y:S01]  /*2f00*/  FMUL.FTZ R204, R0, R198 ;  /* 0x000000c600cc7220 */ /* 0x000fe20000410000 */
[----:B------:R-:W4:Y:S01]  /*2f10*/  LDL R192, [R1+0x120] ;  /* 0x0001200001c07983 */ /* 0x000f220000100800 */
[----:B---3--:R-:W-:-:S03]  /*2f20*/  FMUL.FTZ R236, R184, R236 ;  /* 0x000000ecb8ec7220 */ /* 0x008fc60000410000 */
[----:B------:R-:W3:Y:S01]  /*2f30*/  LDL R184, [R1+0x138] ;  /* 0x0001380001b87983 */ /* 0x000ee20000100800 */
[----:B------:R-:W-:Y:S02]  /*2f40*/  FFMA.FTZ R117, R237, R205, R117 ;  /* 0x000000cded757223 */ /* 0x000fe40000010075 */
[----:B------:R-:W-:Y:S02]  /*2f50*/  FADD.FTZ R177, R177, R180 ;  /* 0x000000b4b1b17221 */ /* 0x000fe40000010000 */
[----:B------:R-:W-:Y:S02]  /*2f60*/  FFMA.FTZ R178, R219, R182, R176 ;  /* 0x000000b6dbb27223 */ /* 0x000fe400000100b0 */
[----:B------:R-:W-:Y:S02]  /*2f70*/  FADD.FTZ R180, R177, R182 ;  /* 0x000000b6b1b47221 */ /* 0x000fe40000010000 */
[----:B--2---:R-:W-:Y:S02]  /*2f80*/  FMUL.FTZ R237, R185, R237 ;  /* 0x000000edb9ed7220 */ /* 0x004fe40000410000 */
[----:B------:R-:W2:Y:S01]  /*2f90*/  LDL R185, [R1+0x134] ;  /* 0x0001340001b97983 */ /* 0x000ea20000100800 */
[----:B------:R-:W-:-:S02]  /*2fa0*/  FADD.FTZ R180, R180, R225 ;  /* 0x000000e1b4b47221 */ /* 0x000fc40000010000 */
[----:B------:R-:W-:Y:S02]  /*2fb0*/  FFMA.FTZ R178, R218, R225, R178 ;  /* 0x000000e1dab27223 */ /* 0x000fe400000100b2 */
[----:B------:R-:W-:Y:S02]  /*2fc0*/  FADD.FTZ R180, R180, R226 ;  /* 0x000000e2b4b47221 */ /* 0x000fe40000010000 */
[----:B------:R-:W-:Y:S02]  /*2fd0*/  FMUL.FTZ R3, R0, R199 ;  /* 0x000000c700037220 */ /* 0x000fe40000410000 */
[----:B------:R-:W-:Y:S02]  /*2fe0*/  FFMA.FTZ R178, R217, R226, R178 ;  /* 0x000000e2d9b27223 */ /* 0x000fe400000100b2 */
[----:B------:R-:W-:Y:S02]  /*2ff0*/  FFMA.FTZ R118, R238, R204, R118 ;  /* 0x000000ccee767223 */ /* 0x000fe40000010076 */
[----:B------:R-:W-:-:S02]  /*3000*/  FADD.FTZ R78, R78, R238 ;  /* 0x000000ee4e4e7221 */ /* 0x000fc40000010000 */
[----:B------:R-:W-:Y:S02]  /*3010*/  FADD.FTZ R180, R180, R227 ;  /* 0x000000e3b4b47221 */ /* 0x000fe40000010000 */
[----:B------:R-:W-:Y:S02]  /*3020*/  FFMA.FTZ R119, R239, R3, R119 ;  /* 0x00000003ef777223 */ /* 0x000fe40000010077 */
[----:B------:R-:W-:Y:S02]  /*3030*/  FADD.FTZ R79, R79, R239 ;  /* 0x000000ef4f4f7221 */ /* 0x000fe40000010000 */
[----:B----4-:R-:W-:Y:S02]  /*3040*/  FMUL.FTZ R239, R179, R239 ;  /* 0x000000efb3ef7220 */ /* 0x010fe40000410000 */
[----:B------:R-:W-:Y:S02]  /*3050*/  FMUL.FTZ R238, R181, R238 ;  /* 0x000000eeb5ee7220 */ /* 0x000fe40000410000 */
[----:B------:R-:W-:-:S02]  /*3060*/  FFMA.FTZ R181, R216, R227, R178 ;  /* 0x000000e3d8b57223 */ /* 0x000fc400000100b2 */
[C---:B------:R-:W-:Y:S02]  /*3070*/  FMUL.FTZ R176, R0.reuse, R200 ;  /* 0x000000c800b07220 */ /* 0x040fe40000410000 */
[----:B------:R-:W-:Y:S02]  /*3080*/  FMUL.FTZ R179, R0, R203 ;  /* 0x000000cb00b37220 */ /* 0x000fe40000410000 */
[----:B------:R-:W-:Y:S02]  /*3090*/  FADD.FTZ R180, R180, R228 ;  /* 0x000000e4b4b47221 */ /* 0x000fe40000010000 */
[----:B------:R-:W-:Y:S02]  /*30a0*/  FFMA.FTZ R182, R215, R228, R181 ;  /* 0x000000e4d7b67223 */ /* 0x000fe400000100b5 */
[----:B------:R-:W-:Y:S02]  /*30b0*/  FFMA.FTZ R112, R240, R176, R112 ;  /* 0x000000b0f0707223 */ /* 0x000fe40000010070 */
[----:B------:R-:W-:-:S02]  /*30c0*/  FADD.FTZ R72, R72, R240 ;  /* 0x000000f048487221 */ /* 0x000fc40000010000 */
[----:B------:R-:W-:Y:S02]  /*30d0*/  FFMA.FTZ R115, R243, R179, R115 ;  /* 0x000000b3f3737223 */ /* 0x000fe40000010073 */
[----:B------:R-:W-:Y:S02]  /*30e0*/  FADD.FTZ R75, R75, R243 ;  /* 0x000000f34b4b7221 */ /* 0x000fe40000010000 */
[----:B------:R-:W-:Y:S02]  /*30f0*/  FADD.FTZ R181, R180, R229 ;  /* 0x000000e5b4b57221 */ /* 0x000fe40000010000 */
[----:B------:R-:W-:Y:S02]  /*3100*/  FMUL.FTZ R243, R183, R243 ;  /* 0x000000f3b7f37220 */ /* 0x000fe40000410000 */
[----:B------:R-:W-:Y:S02]  /*3110*/  FFMA.FTZ R180, R214, R229, R182 ;  /* 0x000000e5d6b47223 */ /* 0x000fe400000100b6 */
[----:B------:R-:W-:-:S02]  /*3120*/  FMUL.FTZ R183, R0, R30 ;  /* 0x0000001e00b77220 */ /* 0x000fc40000410000 */
[----:B------:R-:W-:Y:S02]  /*3130*/  FMUL.FTZ R182, R0, R29 ;  /* 0x0000001d00b67220 */ /* 0x000fe40000410000 */
[----:B---3--:R-:W-:Y:S02]  /*3140*/  FMUL.FTZ R240, R184, R240 ;  /* 0x000000f0b8f07220 */ /* 0x008fe40000410000 */
[----:B------:R-:W3:Y:S04]  /*3150*/  LDL R184, [R1+0x128] ;  /* 0x0001280001b87983 */ /* 0x000ee80000100800 */
[----:B------:R0:W5:Y:S04]  /*3160*/  LDL.LU R30, [R1+0x1c4] ;  /* 0x0001c400011e7983 */ /* 0x0001680000300800 */
[----:B------:R0:W5:Y:S04]  /*3170*/  LDL.LU R29, [R1+0x1c0] ;  /* 0x0001c000011d7983 */ /* 0x0001680000300800 */
[----:B------:R-:W4:Y:S01]  /*3180*/  LDL R191, [R1+0x11c] ;  /* 0x00011c0001bf7983 */ /* 0x000f220000100800 */
[----:B------:R-:W-:-:S02]  /*3190*/  FADD.FTZ R181, R181, R230 ;  /* 0x000000e6b5b57221 */ /* 0x000fc40000010000 */
[----:B------:R-:W-:Y:S02]  /*31a0*/  FFMA.FTZ R180, R213, R230, R180 ;  /* 0x000000e6d5b47223 */ /* 0x000fe400000100b4 */
[----:B------:R-:W-:Y:S02]  /*31b0*/  FADD.FTZ R181, R181, R231 ;  /* 0x000000e7b5b57221 */ /* 0x000fe40000010000 */
[----:B------:R-:W-:Y:S02]  /*31c0*/  FMUL.FTZ R177, R0, R201 ;  /* 0x000000c900b17220 */ /* 0x000fe40000410000 */
[----:B------:R-:W-:Y:S02]  /*31d0*/  FADD.FTZ R186, R181, R232 ;  /* 0x000000e8b5ba7221 */ /* 0x000fe40000010000 */
[----:B------:R-:W-:Y:S02]  /*31e0*/  FFMA.FTZ R180, R212, R231, R180 ;  /* 0x000000e7d4b47223 */ /* 0x000fe400000100b4 */
[----:B------:R-:W-:-:S02]  /*31f0*/  FFMA.FTZ R113, R241, R177, R113 ;  /* 0x000000b1f1717223 */ /* 0x000fc40000010071 */
[----:B------:R-:W-:Y:S02]  /*3200*/  FADD.FTZ R73, R73, R241 ;  /* 0x000000f149497221 */ /* 0x000fe40000010000 */
[----:B------:R-:W-:Y:S02]  /*3210*/  FADD.FTZ R186, R186, R233 ;  /* 0x000000e9baba7221 */ /* 0x000fe40000010000 */
[----:B--2---:R-:W-:Y:S02]  /*3220*/  FMUL.FTZ R241, R185, R241 ;  /* 0x000000f1b9f17220 */ /* 0x004fe40000410000 */
        /* <DEDUP_REMOVED lines=9> */
[C---:B------:R-:W-:Y:S02]  /*32c0*/  FMUL.FTZ R181, R0.reuse, R28 ;  /* 0x0000001c00b57220 */ /* 0x040fe40000410000 */
[----:B------:R-:W-:Y:S01]  /*32d0*/  FMUL.FTZ R178, R0, R202 ;  /* 0x000000ca00b27220 */ /* 0x000fe20000410000 */
[----:B------:R0:W5:Y:S01]  /*32e0*/  LDL.LU R28, [R1+0x1bc] ;  /* 0x0001bc00011c7983 */ /* 0x0001620000300800 */
[----:B------:R-:W-:Y:S02]  /*32f0*/  FADD.FTZ R186, R186, R238 ;  /* 0x000000eebaba7221 */ /* 0x000fe40000010000 */
[----:B------:R-:W-:Y:S01]  /*3300*/  FFMA.FTZ R185, R205, R237, R185 ;  /* 0x000000edcdb97223 */ /* 0x000fe200000100b9 */
[----:B------:R-:W2:Y:S01]  /*3310*/  LDL R193, [R1+0x118] ;  /* 0x0001180001c17983 */ /* 0x000ea20000100800 */
[----:B------:R-:W-:-:S03]  /*3320*/  FFMA.FTZ R114, R242, R178, R114 ;  /* 0x000000b2f2727223 */ /* 0x000fc60000010072 */
[----:B------:R-:W2:Y:S01]  /*3330*/  LDL R190, [R1+0x114] ;  /* 0x0001140001be7983 */ /* 0x000ea20000100800 */
[----:B------:R-:W-:Y:S02]  /*3340*/  FADD.FTZ R74, R74, R242 ;  /* 0x000000f24a4a7221 */ /* 0x000fe40000010000 */
[----:B------:R-:W-:Y:S02]  /*3350*/  FADD.FTZ R186, R186, R239 ;  /* 0x000000efbaba7221 */ /* 0x000fe40000010000 */
[----:B------:R-:W-:Y:S02]  /*3360*/  FMUL.FTZ R242, R187, R242 ;  /* 0x000000f2bbf27220 */ /* 0x000fe40000410000 */
[----:B------:R-:W-:Y:S02]  /*3370*/  FFMA.FTZ R187, R204, R238, R185 ;  /* 0x000000eeccbb7223 */ /* 0x000fe400000100b9 */
[----:B------:R-:W-:Y:S02]  /*3380*/  FMUL.FTZ R185, R188, R245 ;  /* 0x000000f5bcb97220 */ /* 0x000fe40000410000 */
[----:B------:R-:W-:-:S02]  /*3390*/  FADD.FTZ R188, R186, R240 ;  /* 0x000000f0babc7221 */ /* 0x000fc40000010000 */
[----:B------:R-:W-:Y:S02]  /*33a0*/  FMUL.FTZ R186, R192, R246 ;  /* 0x000000f6c0ba7220 */ /* 0x000fe40000410000 */
[----:B------:R-:W2:Y:S01]  /*33b0*/  LDL R192, [R1+0x110] ;  /* 0x0001100001c07983 */ /* 0x000ea20000100800 */
[----:B------:R-:W-:Y:S02]  /*33c0*/  FFMA.FTZ R187, R3, R239, R187 ;  /* 0x000000ef03bb7223 */ /* 0x000fe400000100bb */
[C---:B------:R-:W-:Y:S02]  /*33d0*/  FMUL.FTZ R198, R0.reuse, R27 ;  /* 0x0000001b00c67220 */ /* 0x040fe40000410000 */
[----:B------:R-:W-:Y:S02]  /*33e0*/  FMUL.FTZ R197, R0, R26 ;  /* 0x0000001a00c57220 */ /* 0x000fe40000410000 */
[----:B------:R-:W-:Y:S02]  /*33f0*/  FFMA.FTZ R189, R176, R240, R187 ;  /* 0x000000f0b0bd7223 */ /* 0x000fe400000100bb */
[----:B------:R-:W-:-:S02]  /*3400*/  FMUL.FTZ R196, R0, R25 ;  /* 0x0000001900c47220 */ /* 0x000fc40000410000 */
[----:B------:R-:W-:Y:S02]  /*3410*/  FMUL.FTZ R187, R0, R24 ;  /* 0x0000001800bb7220 */ /* 0x000fe40000410000 */
[----:B----4-:R-:W-:Y:S02]  /*3420*/  FMUL.FTZ R199, R191, R247 ;  /* 0x000000f7bfc77220 */ /* 0x010fe40000410000 */
[----:B------:R-:W4:Y:S04]  /*3430*/  LDL R191, [R1+0x10c] ;  /* 0x00010c0001bf7983 */ /* 0x000f280000100800 */
[----:B------:R0:W5:Y:S04]  /*3440*/  LDL.LU R27, [R1+0x1b8] ;  /* 0x0001b800011b7983 */ /* 0x0001680000300800 */
[----:B------:R0:W5:Y:S04]  /*3450*/  LDL.LU R26, [R1+0x1b4] ;  /* 0x0001b400011a7983 */ /* 0x0001680000300800 */
[----:B------:R0:W5:Y:S04]  /*3460*/  LDL.LU R25, [R1+0x1b0] ;  /* 0x0001b00001197983 */ /* 0x0001680000300800 */
[----:B------:R0:W5:Y:S01]  /*3470*/  LDL.LU R24, [R1+0x1ac] ;  /* 0x0001ac0001187983 */ /* 0x0001620000300800 */
[----:B------:R-:W-:-:S02]  /*3480*/  FADD.FTZ R188, R188, R241 ;  /* 0x000000f1bcbc7221 */ /* 0x000fc40000010000 */
[----:B------:R-:W-:Y:S02]  /*3490*/  FFMA.FTZ R189, R177, R241, R189 ;  /* 0x000000f1b1bd7223 */ /* 0x000fe400000100bd */
[----:B------:R-:W-:Y:S02]  /*34a0*/  FADD.FTZ R188, R188, R242 ;  /* 0x000000f2bcbc7221 */ /* 0x000fe40000010000 */
[----:B------:R-:W-:Y:S02]  /*34b0*/  FFMA.FTZ R189, R178, R242, R189 ;  /* 0x000000f2b2bd7223 */ /* 0x000fe400000100bd */
[----:B---3--:R-:W-:Y:S02]  /*34c0*/  FMUL.FTZ R184, R184, R244 ;  /* 0x000000f4b8b87220 */ /* 0x008fe40000410000 */
        /* <DEDUP_REMOVED lines=8> */
[----:B------:R-:W-:Y:S02]  /*3550*/  FFMA.FTZ R189, R181, R186, R189 ;  /* 0x000000bab5bd7223 */ /* 0x000fe400000100bd */
[----:B--2---:R-:W-:Y:S02]  /*3560*/  FMUL.FTZ R200, R193, R248 ;  /* 0x000000f8c1c87220 */ /* 0x004fe40000410000 */
[----:B------:R-:W-:Y:S02]  /*3570*/  FADD.FTZ R188, R188, R199 ;  /* 0x000000c7bcbc7221 */ /* 0x000fe40000010000 */
[----:B------:R-:W-:Y:S02]  /*3580*/  FMUL.FTZ R201, R190, R249 ;  /* 0x000000f9bec97220 */ /* 0x000fe40000410000 */
[----:B------:R-:W-:Y:S02]  /*3590*/  FFMA.FTZ R190, R180, R199, R189 ;  /* 0x000000c7b4be7223 */ /* 0x000fe400000100bd */
[----:B------:R-:W-:-:S02]  /*35a0*/  FADD.FTZ R189, R188, R200 ;  /* 0x000000c8bcbd7221 */ /* 0x000fc40000010000 */
[----:B------:R-:W-:Y:S02]  /*35b0*/  FFMA.FTZ R188, R198, R200, R190 ;  /* 0x000000c8c6bc7223 */ /* 0x000fe400000100be */
[----:B------:R-:W-:Y:S02]  /*35c0*/  FADD.FTZ R189, R189, R201 ;  /* 0x000000c9bdbd7221 */ /* 0x000fe40000010000 */
[----:B------:R-:W-:Y:S02]  /*35d0*/  FFMA.FTZ R188, R197, R201, R188 ;  /* 0x000000c9c5bc7223 */ /* 0x000fe400000100bc */
[----:B------:R-:W-:-:S04]  /*35e0*/  FMUL.FTZ R202, R192, R250 ;  /* 0x000000fac0ca7220 */ /* 0x000fc80000410000 */
        /* <DEDUP_REMOVED lines=22> */
[----:B----4-:R-:W-:-:S04]  /*3750*/  FMUL.FTZ R203, R191, R251 ;  /* 0x000000fbbfcb7220 */ /* 0x010fc80000410000 */
[----:B------:R-:W-:Y:S02]  /*3760*/  FADD.FTZ R190, R189, R203 ;  /* 0x000000cbbdbe7221 */ /* 0x000fe40000010000 */
[----:B------:R-:W-:Y:S02]  /*3770*/  FFMA.FTZ R191, R187, R203, R188 ;  /* 0x000000cbbbbf7223 */ /* 0x000fe400000100bc */
.L_x_11987:
[----:B01----:R-:W-:Y:S05]  /*3780*/  BSYNC B0 ;  /* 0x0000000000007941 */ /* 0x003fea0003800000 */
.L_x_11985:
        /* <DEDUP_REMOVED lines=9> */
.L_x_12071:
        /* <DEDUP_REMOVED lines=18> */
.L_x_12072:
[----:B--2---:R-:W2:Y:S01]  /*3940*/  LDL.LU R193, [R1+0x34] ;  /* 0x0000340001c17983 */ /* 0x004ea20000300800 */
[----:B------:R-:W-:Y:S01]  /*3950*/  FADD.FTZ R188, R194, R191 ;  /* 0x000000bfc2bc7221 */ /* 0x000fe20000010000 */
[----:B-1----:R-:W-:Y:S01]  /*3960*/  @!P0 LOP3.LUT R191, R195, 0x3, RZ, 0xc0, !PT ;  /* 0x00000003c3bf8812 */ /* 0x002fe200078ec0ff */
        /* <DEDUP_REMOVED lines=10> */
[----:B------:R-:W-:Y:S02]  /*3a10*/  ISETP.NE.U32.AND P1, PT, RZ, c[0x0][0x258], PT ;  /* 0x00009600ff007a0c */ /* 0x000fe40003f25070 */
[----:B------:R-:W-:Y:S02]  /*3a20*/  @!P6 ISETP.NE.U32.AND P0, PT, RZ, c[0x0][0x218], PT ;  /* 0x00008600ff00ea0c */ /* 0x000fe40003f05070 */
[----:B------:R-:W-:Y:S02]  /*3a30*/  @!P6 ISETP.NE.U32.AND P2, PT, RZ, c[0x0][0x218], PT ;  /* 0x00008600ff00ea0c */ /* 0x000fe40003f45070 */
[----:B-1----:R-:W-:Y:S02]  /*3a40*/  ISETP.NE.AND P4, PT, R220, RZ, PT ;  /* 0x000000ffdc00720c */ /* 0x002fe40003f85270 */
[----:B-----5:R-:W-:-:S02]  /*3a50*/  @!P6 FSEL R220, R124, RZ, P3 ;  /* 0x000000ff7cdce208 */ /* 0x020fc40001800000 */
[----:B--2---:R-:W-:-:S13]  /*3a60*/  ISETP.GE.AND P5, PT, R193, 0x1, PT ;  /* 0x00000001c100780c */ /* 0x004fda0003fa6270 */
[----:B0-----:R-:W-:Y:S02]  /*3a70*/  @P5 IADD3 R188, R193, -0x1, RZ ;  /* 0xffffffffc1bc5810 */ /* 0x001fe40007ffe0ff */
[----:B------:R-:W0:Y:S03]  /*3a80*/  S2R R193, SR_TID.X ;  /* 0x0000000000c17919 */ /* 0x000e260000002100 */
[----:B------:R-:W-:-:S05]  /*3a90*/  @P5 IMAD R188, R188, c[0x0][0x168], RZ ;  /* 0x00005a00bcbc5a24 */ /* 0x000fca00078e02ff */
[----:B------:R-:W-:-:S04]  /*3aa0*/  @P5 SHF.R.S32.HI R189, RZ, 0x1f, R188 ;  /* 0x0000001fffbd5819 */ /* 0x000fc800000114bc */
[----:B------:R-:W-:Y:S02]  /*3ab0*/  @P5 LEA.HI R188, R189, R188, RZ, 0x2 ;  /* 0x000000bcbdbc5211 */ /* 0x000fe400078f10ff */
[----:B0-----:R-:W-:-:S04]  /*3ac0*/  @P5 LOP3.LUT R189, R193, 0x7f, RZ, 0xc0, !PT ;  /* 0x0000007fc1bd5812 */ /* 0x001fc800078ec0ff */
[----:B------:R-:W-:Y:S02]  /*3ad0*/  @P5 LEA.HI.SX32 R207, R188, R189, 0x1e ;  /* 0x000000bdbccf5211 */ /* 0x000fe400078ff2ff */
[----:B------:R-:W-:-:S05]  /*3ae0*/  @P5 MOV R188, 0x10 ;  /* 0x0000001000bc5802 */ /* 0x000fca0000000f00 */
[----:B------:R-:W-:-:S05]  /*3af0*/  @P5 IMAD.WIDE.U32 R188, R207, R188, c[0x0][0x170] ;  /* 0x00005c00cfbc5625 */ /* 0x000fca00078e00bc */
[----:B------:R0:W5:Y:S04]  /*3b00*/  @P5 LDG.E.128 R164, [R188.64] ;  /* 0x00000004bca45981 */ /* 0x000168000c1e1d00 */
[----:B0-----:R-:W0:Y:S04]  /*3b10*/  LDS.128 R188, [R192.X8+0x5000] ;  /* 0x00500000c0bc7984 */ /* 0x001e280000008c00 */
        /* <DEDUP_REMOVED lines=11> */
[----:B------:R-:W-:Y:S02]  /*3bd0*/  FSEL R193, R188, RZ, !P4 ;  /* 0x000000ffbcc17208 */ /* 0x000fe40006000000 */
[----:B------:R-:W-:Y:S01]  /*3be0*/  @!P6 ISETP.NE.U32.AND P4, PT, RZ, c[0x0][0x218], PT ;  /* 0x00008600ff00ea0c */ /* 0x000fe20003f85070 */
[----:B------:R-:W-:Y:S07]  /*3bf0*/  @!P6 BRA `(.L_x_11991) ;  /* 0x000000800000e947 */ /* 0x000fee0003800000 */
[----:B------:R-:W2:Y:S04]  /*3c00*/  LDL R222, [R1+0x14] ;  /* 0x0000140001de7983 */ /* 0x000ea80000100800 */
[----:B------:R-:W3:Y:S01]  /*3c10*/  LDL R221, [R1+0x10] ;  /* 0x0000100001dd7983 */ /* 0x000ee20000100800 */
[----:B------:R-:W-:-:S04]  /*3c20*/  ISETP.NE.U32.AND P3, PT, RZ, c[0x0][0x218], PT ;  /* 0x00008600ff007a0c */ /* 0x000fc80003f65070 */
[----:B------:R-:W-:Y:S01]  /*3c30*/  ISETP.NE.AND.EX P3, PT, RZ, c[0x0][0x21c], PT, P3 ;  /* 0x00008700ff007a0c */ /* 0x000fe20003f65330 */
[----:B--2---:R-:W-:-:S04]  /*3c40*/  FFMA.FTZ R188, R222, R192, R193 ;  /* 0x000000c0debc7223 */ /* 0x004fc800000100c1 */
[----:B---3--:R-:W-:-:S04]  /*3c50*/  FADD.FTZ R188, R221, -R188 ;  /* 0x800000bcddbc7221 */ /* 0x008fc80000010000 */
[----:B------:R-:W-:-:S04]  /*3c60*/  FMUL.FTZ R220, R0, R188 ;  /* 0x000000bc00dc7220 */ /* 0x000fc80000410000 */
[----:B------:R-:W-:Y:S02]  /*3c70*/  @P3 FADD.FTZ R220, R124, R220 ;  /* 0x000000dc7cdc3221 */ /* 0x000fe40000010000 */
.L_x_11991:
[----:B------:R-:W-:Y:S05]  /*3c80*/  BSYNC B0 ;  /* 0x0000000000007941 */ /* 0x000fea0003800000 */
.L_x_11990:
        /* <DEDUP_REMOVED lines=17> */
.L_x_11993:
[----:B------:R-:W-:Y:S05]  /*3da0*/  BSYNC B0 ;  /* 0x0000000000007941 */ /* 0x000fea0003800000 */
.L_x_11992:
[----:B------:R-:W-:Y:S01]  /*3db0*/  BSSY B0, `(.L_x_11994) ;  /* 0x000000b000007945 */ /* 0x000fe20003800000 */
        /* <DEDUP_REMOVED lines=10> */
.L_x_11995:
[----:B------:R-:W-:Y:S05]  /*3e60*/  BSYNC B0 ;  /* 0x0000000000007941 */ /* 0x000fea0003800000 */
.L_x_11994:
[----:B------:R-:W-:Y:S01]  /*3e70*/  BSSY B0, `(.L_x_11996) ;  /* 0x000000c000007945 */ /* 0x000fe20003800000 */
[----:B------:R-:W-:Y:S02]  /*3e80*/  @P3 MOV R194, 0x10 ;  /* 0x0000001000c23802 */ /* 0x000fe40000000f00 */
        /* <DEDUP_REMOVED lines=10> */
.L_x_11997:
[----:B------:R-:W-:Y:S05]  /*3f30*/  BSYNC B0 ;  /* 0x0000000000007941 */ /* 0x000fea0003800000 */
.L_x_11996:
[----:B------:R-:W2:Y:S04]  /*3f40*/  LDL R246, [R1+0x108] ;  /* 0x0001080001f67983 */ /* 0x000ea80000100800 */
[----:B------:R-:W3:Y:S04]  /*3f50*/  LDL R245, [R1+0x104] ;  /* 0x0001040001f57983 */ /* 0x000ee80000100800 */
[----:B------:R-:W4:Y:S04]  /*3f60*/  LDL R244, [R1+0x100] ;  /* 0x0001000001f47983 */ /* 0x000f280000100800 */
[----:B------:R-:W4:Y:S01]  /*3f70*/  LDL R224, [R1+0xfc] ;  /* 0x0000fc0001e07983 */ /* 0x000f220000100800 */
[----:B------:R-:W-:Y:S01]  /*3f80*/  @P3 IMAD.WIDE.U32 R194, R2, R194, c[0x0][0x258] ;  /* 0x0000960002c23625 */ /* 0x000fe200078e00c2 */
[----:B------:R-:W-:-:S02]  /*3f90*/  SEL R188, R220, R168, P1 ;  /* 0x000000a8dcbc7207 */ /* 0x000fc40000800000 */
[C---:B------:R-:W-:Y:S01]  /*3fa0*/  SEL R189, R221.reuse, R169, P1 ;  /* 0x000000a9ddbd7207 */ /* 0x040fe20000800000 */
[----:B------:R-:W-:Y:S01]  /*3fb0*/  @P5 FMUL.FTZ R220, R220, c[0x0][0x1ec] ;  /* 0x00007b00dcdc5a20 */ /* 0x000fe20000410000 */
[C---:B------:R-:W-:Y:S01]  /*3fc0*/  SEL R190, R222.reuse, R170, P1 ;  /* 0x000000aadebe7207 */ /* 0x040fe20000800000 */
[----:B------:R-:W-:Y:S01]  /*3fd0*/  @P5 FMUL.FTZ R221, R221, c[0x0][0x1ec] ;  /* 0x00007b00dddd5a20 */ /* 0x000fe20000410000 */
[C---:B------:R-:W-:Y:S01]  /*3fe0*/  SEL R191, R223.reuse, R171, P1 ;  /* 0x000000abdfbf7207 */ /* 0x040fe20000800000 */
[----:B------:R-:W-:Y:S02]  /*3ff0*/  @P5 FMUL.FTZ R222, R222, c[0x0][0x1ec] ;  /* 0x00007b00dede5a20 */ /* 0x000fe40000410000 */
[----:B------:R-:W-:Y:S02]  /*4000*/  @P5 FMUL.FTZ R223, R223, c[0x0][0x1ec] ;  /* 0x00007b00dfdf5a20 */ /* 0x000fe40000410000 */
[----:B------:R0:W-:Y:S01]  /*4010*/  @P3 STG.E.128 [R194.64], R188 ;  /* 0x000000bcc2003986 */ /* 0x0001e2000c101d04 */
[----:B-----5:R-:W-:-:S02]  /*4020*/  @P5 FFMA.FTZ R60, R164, R220, R60 ;  /* 0x000000dca43c5223 */ /* 0x020fc4000001003c */
[----:B------:R-:W-:Y:S02]  /*4030*/  @P5 FFMA.FTZ R61, R165, R221, R61 ;  /* 0x000000dda53d5223 */ /* 0x000fe4000001003d */
[----:B------:R-:W-:Y:S02]  /*4040*/  @P5 FFMA.FTZ R62, R166, R222, R62 ;  /* 0x000000dea63e5223 */ /* 0x000fe4000001003e */
[----:B------:R-:W-:Y:S01]  /*4050*/  @P5 FFMA.FTZ R63, R167, R223, R63 ;  /* 0x000000dfa73f5223 */ /* 0x000fe2000001003f */
[----:B0-----:R-:W-:-:S05]  /*4060*/  @P5 MOV R188, 0x10 ;  /* 0x0000001000bc5802 */ /* 0x001fca0000000f00 */
[----:B------:R-:W-:-:S04]  /*4070*/  @P5 IMAD.WIDE.U32 R188, R207, R188, c[0x0][0x248] ;  /* 0x00009200cfbc5625 */ /* 0x000fc800078e00bc */
[----:B--2---:R-:W-:Y:S01]  /*4080*/  @P5 FMUL.FTZ R172, R246, R220 ;  /* 0x000000dcf6ac5220 */ /* 0x004fe20000410000 */
[----:B------:R-:W-:Y:S01]  /*4090*/  IADD3 R220, R207, 0x80, RZ ;  /* 0x00000080cfdc7810 */ /* 0x000fe20007ffe0ff */
[----:B---3--:R-:W-:Y:S02]  /*40a0*/  @P5 FMUL.FTZ R173, R245, R221 ;  /* 0x000000ddf5ad5220 */ /* 0x008fe40000410000 */
[----:B----4-:R-:W-:Y:S02]  /*40b0*/  @P5 FMUL.FTZ R174, R244, R222 ;  /* 0x000000def4ae5220 */ /* 0x010fe40000410000 */
[----:B------:R-:W-:-:S05]  /*40c0*/  @P5 FMUL.FTZ R175, R224, R223 ;  /* 0x000000dfe0af5220 */ /* 0x000fca0000410000 */
[----:B------:R0:W-:Y:S02]  /*40d0*/  @P5 STG.E.128 [R188.64], R172 ;  /* 0x000000acbc005986 */ /* 0x0001e4000c101d04 */
[----:B0-----:R-:W-:-:S05]  /*40e0*/  @P5 MOV R188, 0x10 ;  /* 0x0000001000bc5802 */ /* 0x001fca0000000f00 */
[----:B------:R-:W-:-:S05]  /*40f0*/  @P5 IMAD.WIDE.U32 R188, R220, R188, c[0x0][0x170] ;  /* 0x00005c00dcbc5625 */ /* 0x000fca00078e00bc */
[----:B------:R0:W5:Y:S01]  /*4100*/  @P5 LDG.E.128 R164, [R188.64] ;  /* 0x00000004bca45981 */ /* 0x000162000c1e1d00 */
[----:B------:R-:W-:Y:S01]  /*4110*/  @!P6 ISETP.NE.U32.AND P2, PT, RZ, c[0x0][0x218], PT ;  /* 0x00008600ff00ea0c */ /* 0x000fe20003f45070 */
[----:B------:R-:W-:Y:S01]  /*4120*/  BSSY B0, `(.L_x_11998) ;  /* 0x000000e000007945 */ /* 0x000fe20003800000 */
[----:B------:R-:W-:Y:S02]  /*4130*/  @!P6 ISETP.NE.U32.AND P4, PT, RZ, c[0x0][0x218], PT ;  /* 0x00008600ff00ea0c */ /* 0x000fe40003f85070 */
[----:B------:R-:W-:Y:S02]  /*4140*/  @!P6 ISETP.NE.AND.EX P2, PT, RZ, c[0x0][0x21c], PT, P2 ;  /* 0x00008700ff00ea0c */ /* 0x000fe40003f45320 */
[----:B------:R-:W-:Y:S02]  /*4150*/  @!P6 ISETP.NE.U32.AND P0, PT, RZ, c[0x0][0x218], PT ;  /* 0x00008600ff00ea0c */ /* 0x000fe40003f05070 */
[----:B------:R-:W-:Y:S01]  /*4160*/  @!P6 FSEL R221, R128, RZ, P2 ;  /* 0x000000ff80dde208 */ /* 0x000fe20001000000 */
[----:B------:R-:W-:Y:S05]  /*4170*/  @!P6 BRA `(.L_x_11999) ;  /* 0x000000800000e947 */ /* 0x000fea0003800000 */
[----:B0-----:R-:W2:Y:S04]  /*4180*/  LDL R244, [R1+0x2c] ;  /* 0x00002c0001f47983 */ /* 0x001ea80000100800 */
[----:B------:R-:W3:Y:S01]  /*4190*/  LDL R224, [R1+0x58] ;  /* 0x0000580001e07983 */ /* 0x000ee20000100800 */
[----:B------:R-:W-:-:S04]  /*41a0*/  ISETP.NE.U32.AND P2, PT, RZ, c[0x0][0x218], PT ;  /* 0x00008600ff007a0c */ /* 0x000fc80003f45070 */
[----:B------:R-:W-:Y:S01]  /*41b0*/  ISETP.NE.AND.EX P2, PT, RZ, c[0x0][0x21c], PT, P2 ;  /* 0x00008700ff007a0c */ /* 0x000fe20003f45320 */
[----:B--2---:R-:W-:-:S04]  /*41c0*/  FFMA.FTZ R188, R244, R192, R193 ;  /* 0x000000c0f4bc7223 */ /* 0x004fc800000100c1 */
[----:B---3--:R-:W-:-:S04]  /*41d0*/  FADD.FTZ R188, R224, -R188 ;  /* 0x800000bce0bc7221 */ /* 0x008fc80000010000 */
[----:B------:R-:W-:-:S04]  /*41e0*/  FMUL.FTZ R221, R0, R188 ;  /* 0x000000bc00dd7220 */ /* 0x000fc80000410000 */
[----:B------:R-:W-:Y:S02]  /*41f0*/  @P2 FADD.FTZ R221, R128, R221 ;  /* 0x000000dd80dd2221 */ /* 0x000fe40000010000 */
.L_x_11999:
[----:B0-----:R-:W-:Y:S05]  /*4200*/  BSYNC B0 ;  /* 0x0000000000007941 */ /* 0x001fea0003800000 */
.L_x_11998:
[----:B------:R-:W-:Y:S01]  /*4210*/  @!P6 ISETP.NE.U32.AND P2, PT, RZ, c[0x0][0x218], PT ;  /* 0x00008600ff00ea0c */ /* 0x000fe20003f45070 */
[----:B------:R-:W-:Y:S01]  /*4220*/  BSSY B0, `(.L_x_12000) ;  /* 0x0000011000007945 */ /* 0x000fe20003800000 */
[----:B------:R-:W-:Y:S02]  /*4230*/  @P3 IADD3 R194, R2, 0x80, RZ ;  /* 0x0000008002c23810 */ /* 0x000fe40007ffe0ff */
[----:B------:R-:W-:Y:S02]  /*4240*/  @P3 MOV R195, 0x10 ;  /* 0x0000001000c33802 */ /* 0x000fe40000000f00 */
[----:B------:R-:W-:Y:S02]  /*4250*/  @!P6 ISETP.NE.AND.EX P2, PT, RZ, c[0x0][0x21c], PT, P2 ;  /* 0x00008700ff00ea0c */ /* 0x000fe40003f45320 */
[----:B------:R-:W-:Y:S01]  /*4260*/  @!P6 ISETP.NE.AND.EX P4, PT, RZ, c[0x0][0x21c], PT, P4 ;  /* 0x00008700ff00ea0c */ /* 0x000fe20003f85340 */
[----:B------:R-:W-:Y:S01]  /*4270*/  @P3 IMAD.WIDE.U32 R194, R194, R195, c[0x0][0x258] ;  /* 0x00009600c2c23625 */ /* 0x000fe200078e00c3 */
[----:B------:R-:W-:-:S02]  /*4280*/  @!P6 ISETP.NE.AND.EX P0, PT, RZ, c[0x0][0x21c], PT, P0 ;  /* 0x00008700ff00ea0c */ /* 0x000fc40003f05300 */
        /* <DEDUP_REMOVED lines=10> */
.L_x_12001:
[----:B------:R-:W-:Y:S05]  /*4330*/  BSYNC B0 ;  /* 0x0000000000007941 */ /* 0x000fea0003800000 */
.L_x_12000:
        /* <DEDUP_REMOVED lines=11> */
.L_x_12003:
[----:B------:R-:W-:Y:S05]  /*43f0*/  BSYNC B0 ;  /* 0x0000000000007941 */ /* 0x000fea0003800000 */
.L_x_12002:
        /* <DEDUP_REMOVED lines=11> */
.L_x_12005:
[----:B------:R-:W-:Y:S05]  /*44b0*/  BSYNC B0 ;  /* 0x0000000000007941 */ /* 0x000fea0003800000 */
.L_x_12004:
[----:B------:R-:W2:Y:S04]  /*44c0*/  LDL R247, [R1+0xf8] ;  /* 0x0000f80001f77983 */ /* 0x000ea80000100800 */
[----:B------:R-:W3:Y:S04]  /*44d0*/  LDL R246, [R1+0xf4] ;  /* 0x0000f40001f67983 */ /* 0x000ee80000100800 */
[----:B------:R-:W4:Y:S04]  /*44e0*/  LDL R245, [R1+0xf0] ;  /* 0x0000f00001f57983 */ /* 0x000f280000100800 */
[----:B------:R-:W4:Y:S01]  /*44f0*/  LDL R244, [R1+0xec] ;  /* 0x0000ec0001f47983 */ /* 0x000f220000100800 */
[C---:B------:R-:W-:Y:S01]  /*4500*/  SEL R188, R221.reuse, R168, P1 ;  /* 0x000000a8ddbc7207 */ /* 0x040fe20000800000 */
[----:B------:R-:W-:Y:S01]  /*4510*/  @P5 FMUL.FTZ R221, R221, c[0x0][0x1ec] ;  /* 0x00007b00dddd5a20 */ /* 0x000fe20000410000 */
[C---:B------:R-:W-:Y:S01]  /*4520*/  SEL R189, R222.reuse, R169, P1 ;  /* 0x000000a9debd7207 */ /* 0x040fe20000800000 */
[----:B------:R-:W-:Y:S01]  /*4530*/  @P5 FMUL.FTZ R222, R222, c[0x0][0x1ec] ;  /* 0x00007b00dede5a20 */ /* 0x000fe20000410000 */
[C---:B------:R-:W-:Y:S01]  /*4540*/  SEL R190, R223.reuse, R170, P1 ;  /* 0x000000aadfbe7207 */ /* 0x040fe20000800000 */
[----:B------:R-:W-:Y:S01]  /*4550*/  @P5 FMUL.FTZ R223, R223, c[0x0][0x1ec] ;  /* 0x00007b00dfdf5a20 */ /* 0x000fe20000410000 */
[C---:B------:R-:W-:Y:S01]  /*4560*/  SEL R191, R224.reuse, R171, P1 ;  /* 0x000000abe0bf7207 */ /* 0x040fe20000800000 */
[----:B------:R-:W-:-:S02]  /*4570*/  @P5 FMUL.FTZ R224, R224, c[0x0][0x1ec] ;  /* 0x00007b00e0e05a20 */ /* 0x000fc40000410000 */
[----:B-----5:R-:W-:Y:S02]  /*4580*/  @P5 FFMA.FTZ R56, R164, R221, R56 ;  /* 0x000000dda4385223 */ /* 0x020fe40000010038 */
[----:B------:R0:W-:Y:S01]  /*4590*/  @P3 STG.E.128 [R194.64], R188 ;  /* 0x000000bcc2003986 */ /* 0x0001e2000c101d04 */
[----:B------:R-:W-:Y:S02]  /*45a0*/  @P5 FFMA.FTZ R57, R165, R222, R57 ;  /* 0x000000dea5395223 */ /* 0x000fe40000010039 */
[----:B------:R-:W-:Y:S02]  /*45b0*/  @P5 FFMA.FTZ R58, R166, R223, R58 ;  /* 0x000000dfa63a5223 */ /* 0x000fe4000001003a */
[----:B------:R-:W-:Y:S01]  /*45c0*/  @P5 FFMA.FTZ R59, R167, R224, R59 ;  /* 0x000000e0a73b5223 */ /* 0x000fe2000001003b */
[----:B0-----:R-:W-:-:S05]  /*45d0*/  @P5 MOV R188, 0x10 ;  /* 0x0000001000bc5802 */ /* 0x001fca0000000f00 */
[----:B------:R-:W-:Y:S01]  /*45e0*/  @P5 IMAD.WIDE.U32 R188, R188, R220, c[0x0][0x248] ;  /* 0x00009200bcbc5625 */ /* 0x000fe200078e00dc */
[----:B------:R-:W-:-:S03]  /*45f0*/  IADD3 R220, R207, 0x100, RZ ;  /* 0x00000100cfdc7810 */ /* 0x000fc60007ffe0ff */
[----:B--2---:R-:W-:Y:S02]  /*4600*/  @P5 FMUL.FTZ R172, R247, R221 ;  /* 0x000000ddf7ac5220 */ /* 0x004fe40000410000 */
        /* <DEDUP_REMOVED lines=22> */
.L_x_12007:
[----:B0-----:R-:W-:Y:S05]  /*4770*/  BSYNC B0 ;  /* 0x0000000000007941 */ /* 0x001fea0003800000 */
.L_x_12006:
        /* <DEDUP_REMOVED lines=18> */
.L_x_12009:
[----:B------:R-:W-:Y:S05]  /*48a0*/  BSYNC B0 ;  /* 0x0000000000007941 */ /* 0x000fea0003800000 */
.L_x_12008:
        /* <DEDUP_REMOVED lines=11> */
.L_x_12011:
[----:B------:R-:W-:Y:S05]  /*4960*/  BSYNC B0 ;  /* 0x0000000000007941 */ /* 0x000fea0003800000 */
.L_x_12010:
[----:B------:R-:W-:Y:S01]  /*4970*/  BSSY B0, `(.L_x_12012) ;  /* 0x000000b000007945 */ /* 0x000fe20003800000 */
[----:B------:R-:W-:Y:S01]  /*4980*/  @!P6 FSEL R224, R135, RZ, P0 ;  /* 0x000000ff87e0e208 */ /* 0x000fe20000000000 */
[----:B------:R-:W-:Y:S05]  /*4990*/  @!P6 BRA `(.L_x_12013) ;  /* 0x000000800000e947 */ /* 0x000fea0003800000 */
[----:B------:R-:W2:Y:S04]  /*49a0*/  LDL R189, [R1] ;  /* 0x0000000001bd7983 */ /* 0x000ea80000100800 */
[----:B------:R-:W3:Y:S01]  /*49b0*/  LDL R188, [R1+0x1c] ;  /* 0x00001c0001bc7983 */ /* 0x000ee20000100800 */
[----:B------:R-:W-:-:S04]  /*49c0*/  ISETP.NE.U32.AND P0, PT, RZ, c[0x0][0x218], PT ;  /* 0x00008600ff007a0c */ /* 0x000fc80003f05070 */
[----:B------:R-:W-:Y:S01]  /*49d0*/  ISETP.NE.AND.EX P0, PT, RZ, c[0x0][0x21c], PT, P0 ;  /* 0x00008700ff007a0c */ /* 0x000fe20003f05300 */
[----:B--2---:R-:W-:-:S04]  /*49e0*/  FFMA.FTZ R224, R189, R192, R193 ;  /* 0x000000c0bde07223 */ /* 0x004fc800000100c1 */
[----:B---3--:R-:W-:-:S04]  /*49f0*/  FADD.FTZ R224, R188, -R224 ;  /* 0x800000e0bce07221 */ /* 0x008fc80000010000 */
[----:B------:R-:W-:-:S04]  /*4a00*/  FMUL.FTZ R224, R0, R224 ;  /* 0x000000e000e07220 */ /* 0x000fc80000410000 */
[----:B------:R-:W-:Y:S02]  /*4a10*/  @P0 FADD.FTZ R224, R135, R224 ;  /* 0x000000e087e00221 */ /* 0x000fe40000010000 */
.L_x_12013:
[----:B------:R-:W-:Y:S05]  /*4a20*/  BSYNC B0 ;  /* 0x0000000000007941 */ /* 0x000fea0003800000 */
.L_x_12012:
        /* <DEDUP_REMOVED lines=35> */
[----:B0-----:R-:W2:Y:S01]  /*4c60*/  LDL R244, [R1+0x18] ;  /* 0x0000180001f47983 */ /* 0x001ea20000100800 */
[----:B------:R-:W-:Y:S01]  /*4c70*/  ISETP.NE.U32.AND P2, PT, RZ, c[0x0][0x218], PT ;  /* 0x00008600ff007a0c */ /* 0x000fe20003f45070 */
[----:B------:R-:W-:-:S03]  /*4c80*/  FFMA.FTZ R188, R219, R192, R193 ;  /* 0x000000c0dbbc7223 */ /* 0x000fc600000100c1 */
[----:B------:R-:W-:Y:S01]  /*4c90*/  ISETP.NE.AND.EX P2, PT, RZ, c[0x0][0x21c], PT, P2 ;  /* 0x00008700ff007a0c */ /* 0x000fe20003f45320 */
[----:B--2---:R-:W-:-:S04]  /*4ca0*/  FADD.FTZ R188, R244, -R188 ;  /* 0x800000bcf4bc7221 */ /* 0x004fc80000010000 */
[----:B------:R-:W-:-:S08]  /*4cb0*/  FMUL.FTZ R221, R0, R188 ;  /* 0x000000bc00dd7220 */ /* 0x000fd00000410000 */
[----:B------:R-:W-:Y:S02]  /*4cc0*/  @P2 FADD.FTZ R221, R136, R221 ;  /* 0x000000dd88dd2221 */ /* 0x000fe40000010000 */
.L_x_12015:
[----:B0-----:R-:W-:Y:S05]  /*4cd0*/  BSYNC B0 ;  /* 0x0000000000007941 */ /* 0x001fea0003800000 */
.L_x_12014:
        /* <DEDUP_REMOVED lines=16> */
.L_x_12017:
[----:B------:R-:W-:Y:S05]  /*4de0*/  BSYNC B0 ;  /* 0x0000000000007941 */ /* 0x000fea0003800000 */
.L_x_12016:
        /* <DEDUP_REMOVED lines=9> */
.L_x_12019:
[----:B------:R-:W-:Y:S05]  /*4e80*/  BSYNC B0 ;  /* 0x0000000000007941 */ /* 0x000fea0003800000 */
.L_x_12018:
        /* <DEDUP_REMOVED lines=9> */
.L_x_12021:
[----:B------:R-:W-:Y:S05]  /*4f20*/  BSYNC B0 ;  /* 0x0000000000007941 */ /* 0x000fea0003800000 */
.L_x_12020:
        /* <DEDUP_REMOVED lines=41> */
.L_x_12023:
[----:B0-----:R-:W-:Y:S05]  /*51c0*/  BSYNC B0 ;  /* 0x0000000000007941 */ /* 0x001fea0003800000 */
.L_x_12022:
        /* <DEDUP_REMOVED lines=16> */
.L_x_12025:
[----:B------:R-:W-:Y:S05]  /*52d0*/  BSYNC B0 ;  /* 0x0000000000007941 */ /* 0x000fea0003800000 */
.L_x_12024:
        /* <DEDUP_REMOVED lines=9> */
.L_x_12027:
[----:B------:R-:W-:Y:S05]  /*5370*/  BSYNC B0 ;  /* 0x0000000000007941 */ /* 0x000fea0003800000 */
.L_x_12026:
        /* <DEDUP_REMOVED lines=9> */
.L_x_12029:
[----:B------:R-:W-:Y:S05]  /*5410*/  BSYNC B0 ;  /* 0x0000000000007941 */ /* 0x000fea0003800000 */
.L_x_12028:
        /* <DEDUP_REMOVED lines=41> */
.L_x_12031:
[----:B0-----:R-:W-:Y:S05]  /*56b0*/  BSYNC B0 ;  /* 0x0000000000007941 */ /* 0x001fea0003800000 */
.L_x_12030:
        /* <DEDUP_REMOVED lines=16> */
.L_x_12033:
[----:B------:R-:W-:Y:S05]  /*57c0*/  BSYNC B0 ;  /* 0x0000000000007941 */ /* 0x000fea0003800000 */
.L_x_12032:
        /* <DEDUP_REMOVED lines=9> */
.L_x_12035:
[----:B------:R-:W-:Y:S05]  /*5860*/  BSYNC B0 ;  /* 0x0000000000007941 */ /* 0x000fea0003800000 */
.L_x_12034:
        /* <DEDUP_REMOVED lines=9> */
.L_x_12037:
[----:B------:R-:W-:Y:S05]  /*5900*/  BSYNC B0 ;  /* 0x0000000000007941 */ /* 0x000fea0003800000 */
.L_x_12036:
        /* <DEDUP_REMOVED lines=41> */
.L_x_12039:
[----:B0-----:R-:W-:Y:S05]  /*5ba0*/  BSYNC B0 ;  /* 0x0000000000007941 */ /* 0x001fea0003800000 */
.L_x_12038:
        /* <DEDUP_REMOVED lines=16> */
.L_x_12041:
[----:B------:R-:W-:Y:S05]  /*5cb0*/  BSYNC B0 ;  /* 0x0000000000007941 */ /* 0x000fea0003800000 */
.L_x_12040:
        /* <DEDUP_REMOVED lines=9> */
.L_x_12043:
[----:B------:R-:W-:Y:S05]  /*5d50*/  BSYNC B0 ;  /* 0x0000000000007941 */ /* 0x000fea0003800000 */
.L_x_12042:
        /* <DEDUP_REMOVED lines=9> */
.L_x_12045:
[----:B------:R-:W-:Y:S05]  /*5df0*/  BSYNC B0 ;  /* 0x0000000000007941 */ /* 0x000fea0003800000 */
.L_x_12044:
        /* <DEDUP_REMOVED lines=41> */
.L_x_12047:
[----:B0-----:R-:W-:Y:S05]  /*6090*/  BSYNC B0 ;  /* 0x0000000000007941 */ /* 0x001fea0003800000 */
.L_x_12046:
        /* <DEDUP_REMOVED lines=16> */
.L_x_12049:
[----:B------:R-:W-:Y:S05]  /*61a0*/  BSYNC B0 ;  /* 0x0000000000007941 */ /* 0x000fea0003800000 */
.L_x_12048:
        /* <DEDUP_REMOVED lines=9> */
.L_x_12051:
[----:B------:R-:W-:Y:S05]  /*6240*/  BSYNC B0 ;  /* 0x0000000000007941 */ /* 0x000fea0003800000 */
.L_x_12050:
        /* <DEDUP_REMOVED lines=9> */
.L_x_12053:
[----:B------:R-:W-:Y:S05]  /*62e0*/  BSYNC B0 ;  /* 0x0000000000007941 */ /* 0x000fea0003800000 */
.L_x_12052:
        /* <DEDUP_REMOVED lines=41> */
.L_x_12055:
[----:B0-----:R-:W-:Y:S05]  /*6580*/  BSYNC B0 ;  /* 0x0000000000007941 */ /* 0x001fea0003800000 */
.L_x_12054:
        /* <DEDUP_REMOVED lines=16> */
.L_x_12057:
[----:B------:R-:W-:Y:S05]  /*6690*/  BSYNC B0 ;  /* 0x0000000000007941 */ /* 0x000fea0003800000 */
.L_x_12056:
        /* <DEDUP_REMOVED lines=9> */
.L_x_12059:
[----:B------:R-:W-:Y:S05]  /*6730*/  BSYNC B0 ;  /* 0x0000000000007941 */ /* 0x000fea0003800000 */
.L_x_12058:
        /* <DEDUP_REMOVED lines=9> */
.L_x_12061:
[----:B------:R-:W-:Y:S05]  /*67d0*/  BSYNC B0 ;  /* 0x0000000000007941 */ /* 0x000fea0003800000 */
.L_x_12060:
        /* <DEDUP_REMOVED lines=11> */
[----:B------:R-:W-:Y:S01]  /*6890*/  @P5 FMUL.FTZ R224, R224, c[0x0][0x1ec] ;  /* 0x00007b00e0e05a20 */ /* 0x000fe20000410000 */
[----:B------:R-:W-:-:S02]  /*68a0*/  IADD3 R207, R207, 0x480, RZ ;  /* 0x00000480cfcf7810 */ /* 0x000fc40007ffe0ff */
[----:B------:R-:W-:Y:S01]  /*68b0*/  @!P6 ISETP.NE.U32.AND P2, PT, RZ, c[0x0][0x218], PT ;  /* 0x00008600ff00ea0c */ /* 0x000fe20003f45070 */
[----:B------:R0:W-:Y:S01]  /*68c0*/  @P3 STG.E.128 [R194.64], R188 ;  /* 0x000000bcc2003986 */ /* 0x0001e2000c101d04 */
[----:B------:R-:W-:Y:S01]  /*68d0*/  BSSY B0, `(.L_x_12062) ;  /* 0x000001a000007945 */ /* 0x000fe20003800000 */
[----:B-----5:R-:W-:Y:S02]  /*68e0*/  @P5 FFMA.FTZ R28, R164, R221, R28 ;  /* 0x000000dda41c5223 */ /* 0x020fe4000001001c */
[----:B------:R-:W-:Y:S02]  /*68f0*/  @P5 FFMA.FTZ R29, R165, R222, R29 ;  /* 0x000000dea51d5223 */ /* 0x000fe4000001001d */
[----:B------:R-:W-:Y:S02]  /*6900*/  @P5 FFMA.FTZ R30, R166, R223, R30 ;  /* 0x000000dfa61e5223 */ /* 0x000fe4000001001e */
[----:B------:R-:W-:Y:S01]  /*6910*/  @P5 FFMA.FTZ R31, R167, R224, R31 ;  /* 0x000000e0a71f5223 */ /* 0x000fe2000001001f */
[----:B0-----:R-:W-:-:S05]  /*6920*/  @P5 MOV R188, 0x10 ;  /* 0x0000001000bc5802 */ /* 0x001fca0000000f00 */
[----:B------:R-:W-:Y:S01]  /*6930*/  @P5 IMAD.WIDE.U32 R188, R188, R220, c[0x0][0x248] ;  /* 0x00009200bcbc5625 */ /* 0x000fe200078e00dc */
[----:B------:R-:W-:Y:S02]  /*6940*/  @!P6 ISETP.NE.AND.EX P2, PT, RZ, c[0x0][0x21c], PT, P2 ;  /* 0x00008700ff00ea0c */ /* 0x000fe40003f45320 */
[----:B------:R-:W-:Y:S02]  /*6950*/  @!P6 ISETP.NE.U32.AND P4, PT, RZ, c[0x0][0x218], PT ;  /* 0x00008600ff00ea0c */ /* 0x000fe40003f85070 */
[----:B------:R-:W-:Y:S01]  /*6960*/  @!P6 ISETP.NE.U32.AND P0, PT, RZ, c[0x0][0x218], PT ;  /* 0x00008600ff00ea0c */ /* 0x000fe20003f05070 */
[----:B--2---:R-:W-:Y:S02]  /*6970*/  @P5 FMUL.FTZ R172, R247, R221 ;  /* 0x000000ddf7ac5220 */ /* 0x004fe40000410000 */
[----:B---3--:R-:W-:Y:S02]  /*6980*/  @P5 FMUL.FTZ R173, R246, R222 ;  /* 0x000000def6ad5220 */ /* 0x008fe40000410000 */
[----:B----4-:R-:W-:-:S02]  /*6990*/  @P5 FMUL.FTZ R174, R245, R223 ;  /* 0x000000dff5ae5220 */ /* 0x010fc40000410000 */
[----:B------:R-:W-:-:S05]  /*69a0*/  @P5 FMUL.FTZ R175, R244, R224 ;  /* 0x000000e0f4af5220 */ /* 0x000fca0000410000 */
[----:B------:R0:W-:Y:S02]  /*69b0*/  @P5 STG.E.128 [R188.64], R172 ;  /* 0x000000acbc005986 */ /* 0x0001e4000c101d04 */
[----:B0-----:R-:W-:-:S05]  /*69c0*/  @P5 MOV R188, 0x10 ;  /* 0x0000001000bc5802 */ /* 0x001fca0000000f00 */
[----:B------:R-:W-:-:S05]  /*69d0*/  @P5 IMAD.WIDE.U32 R188, R207, R188, c[0x0][0x170] ;  /* 0x00005c00cfbc5625 */ /* 0x000fca00078e00bc */
[----:B------:R0:W5:Y:S02]  /*69e0*/  @P5 LDG.E.128 R164, [R188.64] ;  /* 0x00000004bca45981 */ /* 0x000164000c1e1d00 */
        /* <DEDUP_REMOVED lines=8> */
.L_x_12063:
[----:B------:R-:W-:Y:S05]  /*6a70*/  BSYNC B0 ;  /* 0x0000000000007941 */ /* 0x000fea0003800000 */
.L_x_12062:
[----:B------:R-:W2:Y:S01]  /*6a80*/  LDL R189, [R1+0x78] ;  /* 0x0000780001bd7983 */ /* 0x000ea20000100800 */
[----:B------:R-:W-:Y:S01]  /*6a90*/  @!P6 ISETP.NE.U32.AND P2, PT, RZ, c[0x0][0x218], PT ;  /* 0x00008600ff00ea0c */ /* 0x000fe20003f45070 */
[----:B------:R-:W-:Y:S01]  /*6aa0*/  BSSY B0, `(.L_x_12064) ;  /* 0x0000010000007945 */ /* 0x000fe20003800000 */
[C---:B------:R-:W-:Y:S01]  /*6ab0*/  SEL R168, R188.reuse, R168, P1 ;  /* 0x000000a8bca87207 */ /* 0x040fe20000800000 */
[----:B------:R-:W-:Y:S01]  /*6ac0*/  @P5 FMUL.FTZ R188, R188, c[0x0][0x1ec] ;  /* 0x00007b00bcbc5a20 */ /* 0x000fe20000410000 */
[----:B------:R-:W-:Y:S02]  /*6ad0*/  @!P6 ISETP.NE.AND.EX P2, PT, RZ, c[0x0][0x21c], PT, P2 ;  /* 0x00008700ff00ea0c */ /* 0x000fe40003f45320 */
[----:B------:R-:W-:Y:S01]  /*6ae0*/  @!P6 ISETP.NE.AND.EX P4, PT, RZ, c[0x0][0x21c], PT, P4 ;  /* 0x00008700ff00ea0c */ /* 0x000fe20003f85340 */
[-C--:B-----5:R-:W-:Y:S01]  /*6af0*/  @P5 FFMA.FTZ R24, R164, R188.reuse, R24 ;  /* 0x000000bca4185223 */ /* 0x0a0fe20000010018 */
[----:B------:R-:W-:Y:S01]  /*6b00*/  @!P6 ISETP.NE.AND.EX P0, PT, RZ, c[0x0][0x21c], PT, P0 ;  /* 0x00008700ff00ea0c */ /* 0x000fe20003f05300 */
        /* <DEDUP_REMOVED lines=9> */
.L_x_12065:
[----:B------:R-:W-:Y:S05]  /*6ba0*/  BSYNC B0 ;  /* 0x0000000000007941 */ /* 0x000fea0003800000 */
.L_x_12064:
        /* <DEDUP_REMOVED lines=11> */
.L_x_12067:
[----:B------:R-:W-:Y:S05]  /*6c60*/  BSYNC B0 ;  /* 0x0000000000007941 */ /* 0x000fea0003800000 */
.L_x_12066:
[----:B------:R-:W2:Y:S04]  /*6c70*/  LDL R191, [R1+0x74] ;  /* 0x0000740001bf7983 */ /* 0x000ea80000100800 */
[----:B------:R-:W3:Y:S01]  /*6c80*/  LDL R190, [R1+0x70] ;  /* 0x0000700001be7983 */ /* 0x000ee20000100800 */
[C---:B------:R-:W-:Y:S01]  /*6c90*/  SEL R170, R189.reuse, R170, P1 ;  /* 0x000000aabdaa7207 */ /* 0x040fe20000800000 */
[----:B------:R-:W-:Y:S01]  /*6ca0*/  @P5 FMUL.FTZ R189, R189, c[0x0][0x1ec] ;  /* 0x00007b00bdbd5a20 */ /* 0x000fe20000410000 */
[----:B------:R-:W-:Y:S01]  /*6cb0*/  BSSY B0, `(.L_x_12068) ;  /* 0x000000d000007945 */ /* 0x000fe20003800000 */
[----:B------:R-:W-:Y:S02]  /*6cc0*/  @P5 FFMA.FTZ R25, R165, R188, R25 ;  /* 0x000000bca5195223 */ /* 0x000fe40000010019 */
[----:B------:R-:W-:-:S02]  /*6cd0*/  @P5 FFMA.FTZ R26, R166, R189, R26 ;  /* 0x000000bda61a5223 */ /* 0x000fc4000001001a */
[----:B--2---:R-:W-:Y:S01]  /*6ce0*/  @P5 FMUL.FTZ R173, R191, R188 ;  /* 0x000000bcbfad5220 */ /* 0x004fe20000410000 */
[----:B------:R-:W-:Y:S01]  /*6cf0*/  @!P6 FSEL R188, R163, RZ, P0 ;  /* 0x000000ffa3bce208 */ /* 0x000fe20000000000 */
[----:B---3--:R-:W-:Y:S01]  /*6d00*/  @P5 FMUL.FTZ R174, R190, R189 ;  /* 0x000000bdbeae5220 */ /* 0x008fe20000410000 */
[----:B------:R-:W-:Y:S05]  /*6d10*/  @!P6 BRA `(.L_x_12069) ;  /* 0x000000600000e947 */ /* 0x000fea0003800000 */
[----:B------:R-:W-:Y:S01]  /*6d20*/  ISETP.NE.U32.AND P0, PT, RZ, c[0x0][0x218], PT ;  /* 0x00008600ff007a0c */ /* 0x000fe20003f05070 */
[----:B------:R-:W-:-:S03]  /*6d30*/  FFMA.FTZ R192, R187, R192, R193 ;  /* 0x000000c0bbc07223 */ /* 0x000fc600000100c1 */
[----:B------:R-:W-:Y:S01]  /*6d40*/  ISETP.NE.AND.EX P0, PT, RZ, c[0x0][0x21c], PT, P0 ;  /* 0x00008700ff007a0c */ /* 0x000fe20003f05300 */
[----:B------:R-:W-:-:S04]  /*6d50*/  FADD.FTZ R192, R203, -R192 ;  /* 0x800000c0cbc07221 */ /* 0x000fc80000010000 */
[----:B------:R-:W-:-:S08]  /*6d60*/  FMUL.FTZ R188, R0, R192 ;  /* 0x000000c000bc7220 */ /* 0x000fd00000410000 */
[----:B------:R-:W-:Y:S02]  /*6d70*/  @P0 FADD.FTZ R188, R163, R188 ;  /* 0x000000bca3bc0221 */ /* 0x000fe40000010000 */
.L_x_12069:
[----:B------:R-:W-:Y:S05]  /*6d80*/  BSYNC B0 ;  /* 0x0000000000007941 */ /* 0x000fea0003800000 */
.L_x_12068:
[----:B------:R-:W2:Y:S04]  /*6d90*/  LDL R189, [R1+0x6c] ;  /* 0x00006c0001bd7983 */ /* 0x000ea80000100800 */
[----:B------:R-:W3:Y:S01]  /*6da0*/  LDL.LU R0, [R1+0x68] ;  /* 0x0000680001007983 */ /* 0x000ee20000300800 */
[C---:B------:R-:W-:Y:S01]  /*6db0*/  SEL R171, R188.reuse, R171, P1 ;  /* 0x000000abbcab7207 */ /* 0x040fe20000800000 */
[----:B------:R-:W-:Y:S01]  /*6dc0*/  @P5 FMUL.FTZ R188, R188, c[0x0][0x1ec] ;  /* 0x00007b00bcbc5a20 */ /* 0x000fe20000410000 */
[----:B------:R-:W-:-:S03]  /*6dd0*/  IADD3 R252, R252, c[0x0][0x160], RZ ;  /* 0x00005800fcfc7a10 */ /* 0x000fc60007ffe0ff */
[-C--:B------:R-:W-:Y:S01]  /*6de0*/  @P5 FFMA.FTZ R27, R167, R188.reuse, R27 ;  /* 0x000000bca71b5223 */ /* 0x080fe2000001001b */
[----:B------:R-:W-:Y:S01]  /*6df0*/  ISETP.GE.AND P0, PT, R252, c[0x0][0x164], PT ;  /* 0x00005900fc007a0c */ /* 0x000fe20003f06270 */
[----:B--2---:R-:W-:Y:S01]  /*6e00*/  @P5 FMUL.FTZ R175, R189, R188 ;  /* 0x000000bcbdaf5220 */ /* 0x004fe20000410000 */
[----:B------:R-:W-:Y:S02]  /*6e10*/  @P3 IADD3 R188, R2, 0x480, RZ ;  /* 0x0000048002bc3810 */ /* 0x000fe40007ffe0ff */
[----:B------:R-:W-:Y:S02]  /*6e20*/  @P3 MOV R189, 0x10 ;  /* 0x0000001000bd3802 */ /* 0x000fe40000000f00 */
[----:B---3--:R-:W-:-:S03]  /*6e30*/  LOP3.LUT P1, RZ, R0, 0xff, RZ, 0xc0, !PT ;  /* 0x000000ff00ff7812 */ /* 0x008fc6000782c0ff */
[----:B------:R-:W-:Y:S01]  /*6e40*/  @P3 IMAD.WIDE.U32 R188, R188, R189, c[0x0][0x258] ;  /* 0x00009600bcbc3625 */ /* 0x000fe200078e00bd */
[----:B------:R-:W-:-:S04]  /*6e50*/  SEL R0, RZ, 0x1, P1 ;  /* 0x00000001ff007807 */ /* 0x000fc80000800000 */
[----:B------:R0:W-:Y:S04]  /*6e60*/  @P3 STG.E.128 [R188.64], R168 ;  /* 0x000000a8bc003986 */ /* 0x0001e8000c101d04 */
[----:B------:R1:W-:Y:S01]  /*6e70*/  STL.S16 [R1+0x68], R0 ;  /* 0x0000680001007387 */ /* 0x0003e20000100600 */
[----:B0-----:R-:W-:-:S05]  /*6e80*/  @P5 MOV R188, 0x10 ;  /* 0x0000001000bc5802 */ /* 0x001fca0000000f00 */
[----:B------:R-:W-:-:S05]  /*6e90*/  @P5 IMAD.WIDE.U32 R188, R207, R188, c[0x0][0x248] ;  /* 0x00009200cfbc5625 */ /* 0x000fca00078e00bc */
[----:B------:R1:W-:Y:S02]  /*6ea0*/  @P5 STG.E.128 [R188.64], R172 ;  /* 0x000000acbc005986 */ /* 0x0003e4000c101d04 */
[----:B-1----:R-:W-:Y:S01]  /*6eb0*/  @P0 CALL.REL.NOINC `(.L_x_11984) ;  /* 0x0000001000000944 */ /* 0x002fe20003c00000 */
[----:B------:R-:W-:Y:S05]  /*6ec0*/  BRA `(.L_x_12070) ;  /* 0xffffa79000007947 */ /* 0x000fea000383ffff */
.L_x_11984:
        /* <DEDUP_REMOVED lines=41> */
.L_x_11988:
[----:B------:R-:W-:Y:S01]  /*7160*/  HFMA2.MMA R193, -RZ, RZ, 0, 9.5367431640625e-07 ;  /* 0x00000010ffc17435 */ /* 0x000fe200000001ff */
[----:B------:R-:W-:-:S02]  /*7170*/  MOV R189, R190 ;  /* 0x000000be00bd7202 */ /* 0x000fc40000000f00 */
[----:B------:R-:W-:Y:S02]  /*7180*/  MOV R220, 0x1f ;  /* 0x0000001f00dc7802 */ /* 0x000fe40000000f00 */
[----:B------:R-:W-:Y:S02]  /*7190*/  MOV R207, 0xffffffff ;  /* 0xffffffff00cf7802 */ /* 0x000fe40000000f00 */
[----:B------:R-:W-:Y:S02]  /*71a0*/  MOV R188, 0x71c0 ;  /* 0x000071c000bc7802 */ /* 0x000fe40000000f00 */
[----:B-----5:R-:W-:Y:S05]  /*71b0*/  CALL.REL.NOINC `($__internal_167_$__cuda_sm70_shflsync_down_p) ;  /* 0x0000046000007944 */ /* 0x020fea0003c00000 */
[----:B-1----:R-:W-:Y:S01]  /*71c0*/  MOV R194, R193 ;  /* 0x000000c100c27202 */ /* 0x002fe20000000f00 */
[----:B------:R-:W-:Y:S05]  /*71d0*/  BRA `(.L_x_12071) ;  /* 0xffffc64000007947 */ /* 0x000fea000383ffff */
.L_x_11989:
[----:B------:R-:W-:Y:S01]  /*71e0*/  HFMA2.MMA R193, -RZ, RZ, 0, 9.5367431640625e-07 ;  /* 0x00000010ffc17435 */ /* 0x000fe200000001ff */
[----:B------:R-:W-:Y:S02]  /*71f0*/  MOV R189, R191 ;  /* 0x000000bf00bd7202 */ /* 0x000fe40000000f00 */
[----:B------:R-:W-:Y:S02]  /*7200*/  MOV R220, 0x1f ;  /* 0x0000001f00dc7802 */ /* 0x000fe40000000f00 */
[----:B------:R-:W-:-:S02]  /*7210*/  MOV R207, 0xffffffff ;  /* 0xffffffff00cf7802 */ /* 0x000fc40000000f00 */
[----:B------:R-:W-:Y:S02]  /*7220*/  MOV R188, 0x7240 ;  /* 0x0000724000bc7802 */ /* 0x000fe40000000f00 */
[----:B01---5:R-:W-:Y:S05]  /*7230*/  CALL.REL.NOINC `($__internal_167_$__cuda_sm70_shflsync_down_p) ;  /* 0x000003e000007944 */ /* 0x023fea0003c00000 */
[----:B------:R-:W-:Y:S01]  /*7240*/  FADD.FTZ R190, R194, R190 ;  /* 0x000000bec2be7221 */ /* 0x000fe20000010000 */
[----:B------:R-:W-:Y:S01]  /*7250*/  MOV R220, 0x1f ;  /* 0x0000001f00dc7802 */ /* 0x000fe20000000f00 */
[----:B-1----:R-:W-:Y:S01]  /*7260*/  FADD.FTZ R191, R191, R193 ;  /* 0x000000c1bfbf7221 */ /* 0x002fe20000010000 */
[----:B------:R-:W-:Y:S01]  /*7270*/  HFMA2.MMA R193, -RZ, RZ, 0, 4.76837158203125e-07 ;  /* 0x00000008ffc17435 */ /* 0x000fe200000001ff */
[----:B------:R-:W-:Y:S02]  /*7280*/  MOV R207, 0xffffffff ;  /* 0xffffffff00cf7802 */ /* 0x000fe40000000f00 */
[----:B------:R-:W-:Y:S02]  /*7290*/  MOV R189, R190 ;  /* 0x000000be00bd7202 */ /* 0x000fe40000000f00 */
[----:B------:R-:W-:Y:S02]  /*72a0*/  MOV R188, 0x72c0 ;  /* 0x000072c000bc7802 */ /* 0x000fe40000000f00 */
[----:B------:R-:W-:Y:S05]  /*72b0*/  CALL.REL.NOINC `($__internal_167_$__cuda_sm70_shflsync_down_p) ;  /* 0x0000036000007944 */ /* 0x000fea0003c00000 */
[----:B-1----:R-:W-:Y:S01]  /*72c0*/  MOV R194, R193 ;  /* 0x000000c100c27202 */ /* 0x002fe20000000f00 */
[----:B------:R-:W-:Y:S01]  /*72d0*/  HFMA2.MMA R193, -RZ, RZ, 0, 4.76837158203125e-07 ;  /* 0x00000008ffc17435 */ /* 0x000fe200000001ff */
[----:B------:R-:W-:-:S02]  /*72e0*/  MOV R189, R191 ;  /* 0x000000bf00bd7202 */ /* 0x000fc40000000f00 */
[----:B------:R-:W-:Y:S02]  /*72f0*/  MOV R220, 0x1f ;  /* 0x0000001f00dc7802 */ /* 0x000fe40000000f00 */
[----:B------:R-:W-:Y:S02]  /*7300*/  MOV R207, 0xffffffff ;  /* 0xffffffff00cf7802 */ /* 0x000fe40000000f00 */
[----:B------:R-:W-:Y:S02]  /*7310*/  MOV R188, 0x7330 ;  /* 0x0000733000bc7802 */ /* 0x000fe40000000f00 */
[----:B------:R-:W-:Y:S05]  /*7320*/  CALL.REL.NOINC `($__internal_167_$__cuda_sm70_shflsync_down_p) ;  /* 0x000002f000007944 */ /* 0x000fea0003c00000 */
[----:B------:R-:W-:Y:S01]  /*7330*/  FADD.FTZ R190, R194, R190 ;  /* 0x000000bec2be7221 */ /* 0x000fe20000010000 */
[----:B------:R-:W-:Y:S01]  /*7340*/  MOV R220, 0x1f ;  /* 0x0000001f00dc7802 */ /* 0x000fe20000000f00 */
[----:B-1----:R-:W-:Y:S01]  /*7350*/  FADD.FTZ R191, R191, R193 ;  /* 0x000000c1bfbf7221 */ /* 0x002fe20000010000 */
[----:B------:R-:W-:Y:S01]  /*7360*/  HFMA2.MMA R193, -RZ, RZ, 0, 2.384185791015625e-07 ;  /* 0x00000004ffc17435 */ /* 0x000fe200000001ff */
[----:B------:R-:W-:Y:S02]  /*7370*/  MOV R207, 0xffffffff ;  /* 0xffffffff00cf7802 */ /* 0x000fe40000000f00 */
[----:B------:R-:W-:-:S02]  /*7380*/  MOV R189, R190 ;  /* 0x000000be00bd7202 */ /* 0x000fc40000000f00 */
[----:B------:R-:W-:Y:S02]  /*7390*/  MOV R188, 0x73b0 ;  /* 0x000073b000bc7802 */ /* 0x000fe40000000f00 */
[----:B------:R-:W-:Y:S05]  /*73a0*/  CALL.REL.NOINC `($__internal_167_$__cuda_sm70_shflsync_down_p) ;  /* 0x0000027000007944 */ /* 0x000fea0003c00000 */
[----:B-1----:R-:W-:Y:S01]  /*73b0*/  MOV R194, R193 ;  /* 0x000000c100c27202 */ /* 0x002fe20000000f00 */
[----:B------:R-:W-:Y:S01]  /*73c0*/  HFMA2.MMA R193, -RZ, RZ, 0, 2.384185791015625e-07 ;  /* 0x00000004ffc17435 */ /* 0x000fe200000001ff */
[----:B------:R-:W-:Y:S02]  /*73d0*/  MOV R189, R191 ;  /* 0x000000bf00bd7202 */ /* 0x000fe40000000f00 */
[----:B------:R-:W-:Y:S02]  /*73e0*/  MOV R220, 0x1f ;  /* 0x0000001f00dc7802 */ /* 0x000fe40000000f00 */
[----:B------:R-:W-:Y:S02]  /*73f0*/  MOV R207, 0xffffffff ;  /* 0xffffffff00cf7802 */ /* 0x000fe40000000f00 */
[----:B------:R-:W-:Y:S02]  /*7400*/  MOV R188, 0x7420 ;  /* 0x0000742000bc7802 */ /* 0x000fe40000000f00 */
[----:B------:R-:W-:Y:S05]  /*7410*/  CALL.REL.NOINC `($__internal_167_$__cuda_sm70_shflsync_down_p) ;  /* 0x0000020000007944 */ /* 0x000fea0003c00000 */
[----:B------:R-:W-:Y:S01]  /*7420*/  FADD.FTZ R190, R194, R190 ;  /* 0x000000bec2be7221 */ /* 0x000fe20000010000 */
[----:B------:R-:W-:Y:S01]  /*7430*/  MOV R220, 0x1f ;  /* 0x0000001f00dc7802 */ /* 0x000fe20000000f00 */
[----:B-1----:R-:W-:Y:S01]  /*7440*/  FADD.FTZ R194, R191, R193 ;  /* 0x000000c1bfc27221 */ /* 0x002fe20000010000 */
[----:B------:R-:W-:Y:S01]  /*7450*/  HFMA2.MMA R193, -RZ, RZ, 0, 1.1920928955078125e-07 ;  /* 0x00000002ffc17435 */ /* 0x000fe200000001ff */
[----:B------:R-:W-:-:S02]  /*7460*/  MOV R207, 0xffffffff ;  /* 0xffffffff00cf7802 */ /* 0x000fc40000000f00 */
[----:B------:R-:W-:Y:S02]  /*7470*/  MOV R189, R190 ;  /* 0x000000be00bd7202 */ /* 0x000fe40000000f00 */
[----:B------:R-:W-:Y:S02]  /*7480*/  MOV R188, 0x74a0 ;  /* 0x000074a000bc7802 */ /* 0x000fe40000000f00 */
[----:B------:R-:W-:Y:S05]  /*7490*/  CALL.REL.NOINC `($__internal_167_$__cuda_sm70_shflsync_down_p) ;  /* 0x0000018000007944 */ /* 0x000fea0003c00000 */
[----:B-1----:R-:W-:Y:S01]  /*74a0*/  MOV R191, R193 ;  /* 0x000000c100bf7202 */ /* 0x002fe20000000f00 */
[----:B------:R-:W-:Y:S01]  /*74b0*/  HFMA2.MMA R193, -RZ, RZ, 0, 1.1920928955078125e-07 ;  /* 0x00000002ffc17435 */ /* 0x000fe200000001ff */
[----:B------:R-:W-:Y:S02]  /*74c0*/  MOV R189, R194 ;  /* 0x000000c200bd7202 */ /* 0x000fe40000000f00 */
[----:B------:R-:W-:Y:S02]  /*74d0*/  MOV R220, 0x1f ;  /* 0x0000001f00dc7802 */ /* 0x000fe40000000f00 */
[----:B------:R-:W-:Y:S02]  /*74e0*/  MOV R207, 0xffffffff ;  /* 0xffffffff00cf7802 */ /* 0x000fe40000000f00 */
[----:B------:R-:W-:-:S02]  /*74f0*/  MOV R188, 0x7510 ;  /* 0x0000751000bc7802 */ /* 0x000fc40000000f00 */
[----:B------:R-:W-:Y:S05]  /*7500*/  CALL.REL.NOINC `($__internal_167_$__cuda_sm70_shflsync_down_p) ;  /* 0x0000011000007944 */ /* 0x000fea0003c00000 */
[----:B------:R-:W-:Y:S01]  /*7510*/  FADD.FTZ R191, R191, R190 ;  /* 0x000000bebfbf7221 */ /* 0x000fe20000010000 */
[----:B------:R-:W-:Y:S01]  /*7520*/  MOV R220, 0x1f ;  /* 0x0000001f00dc7802 */ /* 0x000fe20000000f00 */
[----:B-1----:R-:W-:Y:S01]  /*7530*/  FADD.FTZ R190, R194, R193 ;  /* 0x000000c1c2be7221 */ /* 0x002fe20000010000 */
[----:B------:R-:W-:Y:S01]  /*7540*/  HFMA2.MMA R193, -RZ, RZ, 0, 5.9604644775390625e-08 ;  /* 0x00000001ffc17435 */ /* 0x000fe200000001ff */
[----:B------:R-:W-:-:S02]  /*7550*/  MOV R207, 0xffffffff ;  /* 0xffffffff00cf7802 */ /* 0x000fc40000000f00 */
[----:B------:R-:W-:Y:S02]  /*7560*/  MOV R189, R191 ;  /* 0x000000bf00bd7202 */ /* 0x000fe40000000f00 */
[----:B------:R-:W-:Y:S02]  /*7570*/  MOV R188, 0x7590 ;  /* 0x0000759000bc7802 */ /* 0x000fe40000000f00 */
[----:B------:R-:W-:Y:S05]  /*7580*/  CALL.REL.NOINC `($__internal_167_$__cuda_sm70_shflsync_down_p) ;  /* 0x0000009000007944 */ /* 0x000fea0003c00000 */
[----:B-1----:R-:W-:Y:S01]  /*7590*/  MOV R194, R193 ;  /* 0x000000c100c27202 */ /* 0x002fe20000000f00 */
[----:B------:R-:W-:Y:S01]  /*75a0*/  HFMA2.MMA R193, -RZ, RZ, 0, 5.9604644775390625e-08 ;  /* 0x00000001ffc17435 */ /* 0x000fe200000001ff */
[----:B------:R-:W-:Y:S02]  /*75b0*/  MOV R189, R190 ;  /* 0x000000be00bd7202 */ /* 0x000fe40000000f00 */
[----:B------:R-:W-:Y:S02]  /*75c0*/  MOV R220, 0x1f ;  /* 0x0000001f00dc7802 */ /* 0x000fe40000000f00 */
[----:B------:R-:W-:Y:S02]  /*75d0*/  MOV R207, 0xffffffff ;  /* 0xffffffff00cf7802 */ /* 0x000fe40000000f00 */
[----:B------:R-:W-:-:S02]  /*75e0*/  MOV R188, 0x7600 ;  /* 0x0000760000bc7802 */ /* 0x000fc40000000f00 */
[----:B------:R-:W-:Y:S05]  /*75f0*/  CALL.REL.NOINC `($__internal_167_$__cuda_sm70_shflsync_down_p) ;  /* 0x0000002000007944 */ /* 0x000fea0003c00000 */
[----:B-1----:R-:W-:Y:S01]  /*7600*/  MOV R189, R193 ;  /* 0x000000c100bd7202 */ /* 0x002fe20000000f00 */
[----:B------:R-:W-:Y:S05]  /*7610*/  BRA `(.L_x_12072) ;  /* 0xffffc32000007947 */ /* 0x000fea000383ffff */
        .weak           $__internal_167_$__cuda_sm70_shflsync_down_p
        .type           $__internal_167_$__cuda_sm70_shflsync_down_p,@function
        .size           $__internal_167_$__cuda_sm70_shflsync_down_p,(.L_x_14385 - $__internal_167_$__cuda_sm70_shflsync_down_p)
$__internal_167_$__cuda_sm70_shflsync_down_p:
[----:B------:R-:W-:Y:S04]  /*7620*/  WARPSYNC R207 ;  /* 0x000000cf00007348 */ /* 0x000fe80003800000 */
[----:B------:R0:W1:Y:S02]  /*7630*/  SHFL.DOWN PT, R193, R189, R193, R220 ;  /* 0x080000c1bdc17389 */ /* 0x00006400000e00dc */
[----:B0-----:R-:W-:-:S06]  /*7640*/  HFMA2.MMA R189, -RZ, RZ, 0, 0 ;  /* 0x00000000ffbd7435 */ /* 0x001fcc00000001ff */
[----:B------:R-:W-:Y:S05]  /*7650*/  RET.REL.NODEC R188 `(_ZN10layer_norm13ln_bwd_kernelINS_13Kernel_traitsI6__halfffffjLj5120ELj1ELj1ELj4ELj16ENS_18Kernel_traits_baseILj5120ES2_ffffjLj128EEEEELb0ELb1ELb1ELb1EEEvNS_9BwdParamsE) ;  /* 0xffff89a0bc007950 */ /* 0x000fea0003c3ffff */
.L_x_12073:
        /* <DEDUP_REMOVED lines=10> */
.L_x_14385:


//--------------------- .text._ZN10layer_norm13ln_bwd_kernelINS_13Kernel_traitsI6__halfffffjLj5120ELj1ELj1ELj4ELj16ENS_18Kernel_traits_baseILj5120ES2_ffffjLj128EEEEELb1ELb0ELb0ELb0EEEvNS_9BwdParamsE --------------------------
	.section	.text._ZN10layer_norm13ln_bwd_kernelINS_13Kernel_traitsI6__halfffffjLj5120ELj1ELj1ELj4ELj16ENS_18Kernel_traits_baseILj5120ES2_ffffjLj128EEEEELb1ELb0ELb0ELb0EEEvNS_9BwdParamsE,"ax",@progbits
	.sectioninfo	@"SHI_REGISTERS=255"
	.align	128
        .global         _ZN10layer_norm13ln_bwd_kernelINS_13Kernel_traitsI6__halfffffjLj5120ELj1ELj1ELj4ELj16ENS_18Kernel_traits_baseILj5120ES2_ffffjLj128EEEEELb1ELb0ELb0ELb0EEEvNS_9BwdParamsE
        .type           _ZN10layer_norm13ln_bwd_kernelINS_13Kernel_traitsI6__halfffffjLj5120ELj1ELj1ELj4ELj16ENS_18Kernel_traits_baseILj5120ES2_ffffjLj128EEEEELb1ELb0ELb0ELb0EEEvNS_9BwdParamsE,@function
        .size           _ZN10layer_norm13ln_bwd_kernelINS_13Kernel_traitsI6__halfffffjLj5120ELj1ELj1ELj4ELj16ENS_18Kernel_traits_baseILj5120ES2_ffffjLj128EEEEELb1ELb0ELb0ELb0EEEvNS_9BwdParamsE,(.L_x_14386 - _ZN10layer_norm13ln_bwd_kernelINS_13Kernel_traitsI6__halfffffjLj5120ELj1ELj1ELj4ELj16ENS_18Kernel_traits_baseILj5120ES2_ffffjLj128EEEEELb1ELb0ELb0ELb0EEEvNS_9BwdParamsE)
        .other          _ZN10layer_norm13ln_bwd_kernelINS_13Kernel_traitsI6__halfffffjLj5120ELj1ELj1ELj4ELj16ENS_18Kernel_traits_baseILj5120ES2_ffffjLj128EEEEELb1ELb0ELb0ELb0EEEvNS_9BwdParamsE,@"STO_CUDA_ENTRY STV_DEFAULT"
_ZN10layer_norm13ln_bwd_kernelINS_13Kernel_traitsI6__halfffffjLj5120ELj1ELj1ELj4ELj16ENS_18Kernel_traits_baseILj5120ES2_ffffjLj128EEEEELb1ELb0ELb0ELb0EEEvNS_9BwdParamsE:
.text._ZN10layer_norm13ln_bwd_kernelINS_13Kernel_traitsI6__halfffffjLj5120ELj1ELj1ELj4ELj16ENS_18Kernel_traits_baseILj5120ES2_ffffjLj128EEEEELb1ELb0ELb0ELb0EEEvNS_9BwdParamsE:
        /* <DEDUP_REMOVED lines=33> */
[----:B------:R-:W-:Y:S02]  /*0210*/  ISETP.GE.U32.AND P3, PT, R8, 0x400, PT ;  /* 0x000004000800780c */ /* 0x000fe40003f66070 */
[----:B------:R-:W-:Y:S01]  /*0220*/  @P1 MOV R35, 0x8 ;  /* 0x0000000800231802 */ /* 0x000fe20000000f00 */
[C---:B------:R-:W-:Y:S01]  /*0230*/  @P0 IMAD.WIDE.U32 R32, R0.reuse, R33, c[0x0][0x1b0] ;  /* 0x00006c0000200625 */ /* 0x040fe200078e0021 */
[----:B------:R-:W-:Y:S02]  /*0240*/  @P0 IADD3 R0, R0, 0x80, RZ ;  /* 0x0000008000000810 */ /* 0x000fe40007ffe0ff */
[C---:B------:R-:W-:Y:S02]  /*0250*/  ISETP.GE.U32.AND P0, PT, R8.reuse, 0x100, PT ;  /* 0x000001000800780c */ /* 0x040fe40003f06070 */
[----:B------:R-:W-:Y:S01]  /*0260*/  ISETP.GE.U32.AND P6, PT, R8, 0x180, PT ;  /* 0x000001800800780c */ /* 0x000fe20003fc6070 */
        /* <DEDUP_REMOVED lines=75> */
[----:B------:R-:W-:Y:S01]  /*0720*/  MOV R4, R0 ;  /* 0x0000000000047202 */ /* 0x000fe20000000f00 */
[----:B------:R-:W-:Y:S01]  /*0730*/  HADD2.F32 R0, -RZ, R34.H0_H0 ;  /* 0x20000022ff007230 */ /* 0x000fe20000004100 */
[----:B------:R-:W-:Y:S01]  /*0740*/  SHF.R.U32.HI R33, RZ, 0x10, R5 ;  /* 0x00000010ff217819 */ /* 0x000fe20000011605 */
[----:B------:R-:W-:Y:S01]  /*0750*/  HADD2.F32 R3, -RZ, R3.H0_H0 ;  /* 0x20000003ff037230 */ /* 0x000fe20000004100 */
[----:B------:R-:W-:Y:S01]  /*0760*/  MOV R5, R6 ;  /* 0x0000000600057202 */ /* 0x000fe20000000f00 */
[----:B------:R0:W-:Y:S01]  /*0770*/  STL [R1+0x4c], R2 ;  /* 0x00004c0201007387 */ /* 0x0001e20000100800 */
[--C-:B------:R-:W-:Y:S02]  /*0780*/  SHF.R.U64 R32, R6, 0x10, R7.reuse ;  /* 0x0000001006207819 */ /* 0x100fe40000001207 */
[----:B------:R-:W-:Y:S01]  /*0790*/  MOV R9, R7 ;  /* 0x0000000700097202 */ /* 0x000fe20000000f00 */
[----:B------:R1:W-:Y:S01]  /*07a0*/  STL [R1+0x48], R0 ;  /* 0x0000480001007387 */ /* 0x0003e20000100800 */
[----:B------:R-:W-:-:S02]  /*07b0*/  SHF.R.U32.HI R31, RZ, 0x10, R7 ;  /* 0x00000010ff1f7819 */ /* 0x000fc40000011607 */
[----:B------:R-:W-:Y:S01]  /*07c0*/  MOV R6, R10 ;  /* 0x0000000a00067202 */ /* 0x000fe20000000f00 */
[----:B------:R2:W-:Y:S01]  /*07d0*/  STL [R1+0x44], R3 ;  /* 0x0000440301007387 */ /* 0x0005e20000100800 */
[--C-:B------:R-:W-:Y:S01]  /*07e0*/  SHF.R.U64 R30, R10, 0x10, R11.reuse ;  /* 0x000000100a1e7819 */ /* 0x100fe2000000120b */
[----:B0-----:R-:W-:Y:S01]  /*07f0*/  HADD2.F32 R2, -RZ, R33.H0_H0 ;  /* 0x20000021ff027230 */ /* 0x001fe20000004100 */
[----:B------:R-:W-:Y:S02]  /*0800*/  MOV R7, R11 ;  /* 0x0000000b00077202 */ /* 0x000fe40000000f00 */
[----:B------:R-:W-:Y:S01]  /*0810*/  SHF.R.U32.HI R29, RZ, 0x10, R11 ;  /* 0x00000010ff1d7819 */ /* 0x000fe2000001160b */
[----:B-1----:R-:W-:Y:S01]  /*0820*/  HADD2.F32 R0, -RZ, R5.H0_H0 ;  /* 0x20000005ff007230 */ /* 0x002fe20000004100 */
[----:B------:R0:W-:Y:S01]  /*0830*/  STL [R1+0x40], R2 ;  /* 0x0000400201007387 */ /* 0x0001e20000100800 */
[----:B------:R-:W-:Y:S01]  /*0840*/  MOV R10, R12 ;  /* 0x0000000c000a7202 */ /* 0x000fe20000000f00 */
[----:B--2---:R-:W-:-:S02]  /*0850*/  HADD2.F32 R3, -RZ, R32.H0_H0 ;  /* 0x20000020ff037230 */ /* 0x004fc40000004100 */
[----:B------:R1:W-:Y:S01]  /*0860*/  STL [R1+0x3c], R0 ;  /* 0x00003c0001007387 */ /* 0x0003e20000100800 */
[--C-:B------:R-:W-:Y:S02]  /*0870*/  SHF.R.U64 R28, R12, 0x10, R13.reuse ;  /* 0x000000100c1c7819 */ /* 0x100fe4000000120d */
[----:B------:R-:W-:Y:S01]  /*0880*/  MOV R11, R13 ;  /* 0x0000000d000b7202 */ /* 0x000fe20000000f00 */
[----:B------:R2:W-:Y:S01]  /*0890*/  STL [R1+0x38], R3 ;  /* 0x0000380301007387 */ /* 0x0005e20000100800 */
[----:B------:R-:W-:Y:S01]  /*08a0*/  SHF.R.U32.HI R27, RZ, 0x10, R13 ;  /* 0x00000010ff1b7819 */ /* 0x000fe2000001160d */
[----:B0-----:R-:W-:Y:S01]  /*08b0*/  HADD2.F32 R2, -RZ, R9.H0_H0 ;  /* 0x20000009ff027230 */ /* 0x001fe20000004100 */
[----:B------:R-:W-:Y:S02]  /*08c0*/  MOV R12, R14 ;  /* 0x0000000e000c7202 */ /* 0x000fe40000000f00 */
[----:B------:R-:W-:Y:S01]  /*08d0*/  SHF.R.U64 R26, R14, 0x10, R15 ;  /* 0x000000100e1a7819 */ /* 0x000fe2000000120f */
[----:B-1----:R-:W-:Y:S01]  /*08e0*/  HADD2.F32 R0, -RZ, R31.H0_H0 ;  /* 0x2000001fff007230 */ /* 0x002fe20000004100 */
[----:B------:R0:W-:Y:S01]  /*08f0*/  STL [R1+0x34], R2 ;  /* 0x0000340201007387 */ /* 0x0001e20000100800 */
[----:B------:R-:W-:Y:S01]  /*0900*/  MOV R13, R15 ;  /* 0x0000000f000d7202 */ /* 0x000fe20000000f00 */
[----:B--2---:R-:W-:-:S02]  /*0910*/  HADD2.F32 R3, -RZ, R6.H0_H0 ;  /* 0x20000006ff037230 */ /* 0x004fc40000004100 */
[----:B------:R1:W-:Y:S01]  /*0920*/  STL [R1+0x30], R0 ;  /* 0x0000300001007387 */ /* 0x0003e20000100800 */
[----:B------:R-:W-:Y:S02]  /*0930*/  SHF.R.U32.HI R14, RZ, 0x10, R15 ;  /* 0x00000010ff0e7819 */ /* 0x000fe4000001160f */
[----:B------:R-:W-:Y:S01]  /*0940*/  MOV R252, R16 ;  /* 0x0000001000fc7202 */ /* 0x000fe20000000f00 */
[----:B------:R2:W-:Y:S01]  /*0950*/  STL [R1+0x2c], R3 ;  /* 0x00002c0301007387 */ /* 0x0005e20000100800 */
[--C-:B------:R-:W-:Y:S01]  /*0960*/  SHF.R.U64 R251, R16, 0x10, R17.reuse ;  /* 0x0000001010fb7819 */ /* 0x100fe20000001211 */
[----:B0-----:R-:W-:Y:S01]  /*0970*/  HADD2.F32 R2, -RZ, R30.H0_H0 ;  /* 0x2000001eff027230 */ /* 0x001fe20000004100 */
[----:B------:R-:W-:Y:S01]  /*0980*/  MOV R250, R17 ;  /* 0x0000001100fa7202 */ /* 0x000fe20000000f00 */
[----:B------:R-:W-:Y:S01]  /*0990*/  HADD2.F32 R252, -RZ, R252.H0_H0 ;  /* 0x200000fcfffc7230 */ /* 0x000fe20000004100 */
[----:B------:R-:W-:Y:S01]  /*09a0*/  SHF.R.U32.HI R249, RZ, 0x10, R17 ;  /* 0x00000010fff97819 */ /* 0x000fe20000011611 */
[----:B-1----:R-:W-:Y:S01]  /*09b0*/  HADD2.F32 R0, -RZ, R7.H0_H0 ;  /* 0x20000007ff007230 */ /* 0x002fe20000004100 */
[----:B------:R0:W-:Y:S01]  /*09c0*/  STL [R1+0x28], R2 ;  /* 0x0000280201007387 */ /* 0x0001e20000100800 */
[----:B------:R-:W-:Y:S01]  /*09d0*/  MOV R248, R18 ;  /* 0x0000001200f87202 */ /* 0x000fe20000000f00 */
[----:B------:R-:W-:Y:S01]  /*09e0*/  HADD2.F32 R251, -RZ, R251.H0_H0 ;  /* 0x200000fbfffb7230 */ /* 0x000fe20000004100 */
[--C-:B------:R-:W-:Y:S01]  /*09f0*/  SHF.R.U64 R247, R18, 0x10, R19.reuse ;  /* 0x0000001012f77819 */ /* 0x100fe20000001213 */
[----:B--2---:R-:W-:Y:S01]  /*0a00*/  HADD2.F32 R3, -RZ, R29.H0_H0 ;  /* 0x2000001dff037230 */ /* 0x004fe20000004100 */
[----:B------:R1:W-:Y:S01]  /*0a10*/  STL [R1+0x24], R0 ;  /* 0x0000240001007387 */ /* 0x0003e20000100800 */
[----:B------:R-:W-:Y:S01]  /*0a20*/  MOV R246, R19 ;  /* 0x0000001300f67202 */ /* 0x000fe20000000f00 */
        /* <DEDUP_REMOVED lines=18> */
[----:B0-----:R-:W-:Y:S01]  /*0b50*/  HADD2.F32 R2, -RZ, R27.H0_H0 ;  /* 0x2000001bff027230 */ /* 0x001fe20000004100 */
[----:B------:R0:W-:Y:S01]  /*0b60*/  STL [R1+0x14], R3 ;  /* 0x0000140301007387 */ /* 0x0001e20000100800 */
[----:B------:R-:W-:Y:S01]  /*0b70*/  MOV R238, R23 ;  /* 0x0000001700ee7202 */ /* 0x000fe20000000f00 */
[----:B------:R-:W-:Y:S01]  /*0b80*/  HADD2.F32 R245, -RZ, R245.H0_H0 ;  /* 0x200000f5fff57230 */ /* 0x000fe20000004100 */
[----:B------:R-:W-:Y:S01]  /*0b90*/  SHF.R.U32.HI R237, RZ, 0x10, R23 ;  /* 0x00000010ffed7819 */ /* 0x000fe20000011617 */
[----:B------:R2:W-:Y:S01]  /*0ba0*/  STL [R1+0x10], R2 ;  /* 0x0000100201007387 */ /* 0x0005e20000100800 */
[----:B-1----:R-:W-:Y:S01]  /*0bb0*/  HADD2.F32 R0, -RZ, R12.H0_H0 ;  /* 0x2000000cff007230 */ /* 0x002fe20000004100 */
[----:B------:R-:W-:Y:S01]  /*0bc0*/  MOV R236, R24 ;  /* 0x0000001800ec7202 */ /* 0x000fe20000000f00 */
[----:B------:R-:W-:Y:S01]  /*0bd0*/  HADD2.F32 R244, -RZ, R244.H0_H0 ;  /* 0x200000f4fff47230 */ /* 0x000fe20000004100 */
[--C-:B------:R-:W-:Y:S01]  /*0be0*/  SHF.R.U64 R235, R24, 0x10, R25.reuse ;  /* 0x0000001018eb7819 */ /* 0x100fe20000001219 */
[----:B------:R-:W-:Y:S01]  /*0bf0*/  HADD2.F32 R243, -RZ, R243.H0_H0 ;  /* 0x200000f3fff37230 */ /* 0x000fe20000004100 */
[----:B------:R1:W-:Y:S01]  /*0c00*/  STL [R1+0xc], R0 ;  /* 0x00000c0001007387 */ /* 0x0003e20000100800 */
[----:B0-----:R-:W-:Y:S01]  /*0c10*/  HADD2.F32 R3, -RZ, R26.H0_H0 ;  /* 0x2000001aff037230 */ /* 0x001fe20000004100 */
[----:B------:R-:W-:Y:S01]  /*0c20*/  MOV R234, R25 ;  /* 0x0000001900ea7202 */ /* 0x000fe20000000f00 */
[----:B------:R-:W-:Y:S01]  /*0c30*/  HADD2.F32 R242, -RZ, R242.H0_H0 ;  /* 0x200000f2fff27230 */ /* 0x000fe20000004100 */
[----:B------:R-:W-:Y:S01]  /*0c40*/  SHF.R.U32.HI R233, RZ, 0x10, R25 ;  /* 0x00000010ffe97819 */ /* 0x000fe20000011619 */
[----:B--2---:R-:W-:Y:S01]  /*0c50*/  HADD2.F32 R2, -RZ, R13.H0_H0 ;  /* 0x2000000dff027230 */ /* 0x004fe20000004100 */
[----:B------:R0:W-:Y:S01]  /*0c60*/  STL [R1+0x8], R3 ;  /* 0x0000080301007387 */ /* 0x0001e20000100800 */
[----:B------:R-:W-:Y:S01]  /*0c70*/  MOV R141, RZ ;  /* 0x000000ff008d7202 */ /* 0x000fe20000000f00 */
[----:B------:R-:W-:-:S02]  /*0c80*/  HADD2.F32 R241, -RZ, R241.H0_H0 ;  /* 0x200000f1fff17230 */ /* 0x000fc40000004100 */
[----:B-1----:R-:W-:Y:S01]  /*0c90*/  HADD2.F32 R0, -RZ, R14.H0_H0 ;  /* 0x2000000eff007230 */ /* 0x002fe20000004100 */
[----:B------:R0:W-:Y:S01]  /*0ca0*/  STL [R1+0x4], R2 ;  /* 0x0000040201007387 */ /* 0x0001e20000100800 */
[----:B------:R-:W-:Y:S02]  /*0cb0*/  HADD2.F32 R240, -RZ, R240.H0_H0 ;  /* 0x200000f0fff07230 */ /* 0x000fe40000004100 */
[----:B------:R-:W-:Y:S01]  /*0cc0*/  HADD2.F32 R239, -RZ, R239.H0_H0 ;  /* 0x200000efffef7230 */ /* 0x000fe20000004100 */
[----:B------:R0:W-:Y:S01]  /*0cd0*/  STL [R1], R0 ;  /* 0x0000000001007387 */ /* 0x0001e20000100800 */
[----:B------:R-:W-:Y:S02]  /*0ce0*/  HADD2.F32 R238, -RZ, R238.H0_H0 ;  /* 0x200000eeffee7230 */ /* 0x000fe40000004100 */
[----:B------:R-:W-:Y:S02]  /*0cf0*/  HADD2.F32 R237, -RZ, R237.H0_H0 ;  /* 0x200000edffed7230 */ /* 0x000fe40000004100 */
[----:B------:R-:W-:-:S02]  /*0d00*/  HADD2.F32 R236, -RZ, R236.H0_H0 ;  /* 0x200000ecffec7230 */ /* 0x000fc40000004100 */
[----:B------:R-:W-:Y:S02]  /*0d10*/  HADD2.F32 R235, -RZ, R235.H0_H0 ;  /* 0x200000ebffeb7230 */ /* 0x000fe40000004100 */
[----:B------:R-:W-:Y:S02]  /*0d20*/  HADD2.F32 R234, -RZ, R234.H0_H0 ;  /* 0x200000eaffea7230 */ /* 0x000fe40000004100 */
[----:B0-----:R-:W-:Y:S02]  /*0d30*/  HADD2.F32 R233, -RZ, R233.H0_H0 ;  /* 0x200000e9ffe97230 */ /* 0x001fe40000004100 */
.L_x_12117:
[----:B------:R-:W-:Y:S02]  /*0d40*/  ISETP.NE.U32.AND P5, PT, RZ, c[0x0][0x1c0], PT ;  /* 0x00007000ff007a0c */ /* 0x000fe40003fa5070 */
[----:B------:R-:W-:Y:S02]  /*0d50*/  SHF.R.S32.HI R5, RZ, 0x1f, R4 ;  /* 0x0000001fff057819 */ /* 0x000fe40000011404 */
[----:B------:R-:W-:Y:S01]  /*0d60*/  ISETP.NE.AND.EX P5, PT, RZ, c[0x0][0x1c4], PT, P5 ;  /* 0x00007100ff007a0c */ /* 0x000fe20003fa5350 */
[----:B------:R-:W0:-:S12]  /*0d70*/  S2R R158, SR_TID.X ;  /* 0x00000000009e7919 */ /* 0x000e180000002100 */
[----:B------:R-:W-:-:S04]  /*0d80*/  @P5 LEA R6, P6, R4, c[0x0][0x1c0], 0x2 ;  /* 0x0000700004065a11 */ /* 0x000fc800078c10ff */
[----:B------:R-:W-:Y:S02]  /*0d90*/  @P5 LEA.HI.X R7, R4, c[0x0][0x1c4], R5, 0x2, P6 ;  /* 0x0000710004075a11 */ /* 0x000fe400030f1405 */
[----:B------:R-:W-:-:S06]  /*0da0*/  MOV R5, 0x3f800000 ;  /* 0x3f80000000057802 */ /* 0x000fcc0000000f00 */
[----:B------:R1:W5:Y:S02]  /*0db0*/  @P5 LDG.E R5, [R6.64] ;  /* 0x0000000406055981 */ /* 0x000364000c1e1900 */
[----:B-1----:R-:W-:-:S05]  /*0dc0*/  MOV R6, 0x4 ;  /* 0x0000000400067802 */ /* 0x002fca0000000f00 */
[----:B------:R-:W-:-:S04]  /*0dd0*/  IMAD.WIDE R156, R4, R6, c[0x0][0x1a0] ;  /* 0x00006800049c7625 */ /* 0x000fc800078e0206 */
[----:B------:R-:W-:Y:S01]  /*0de0*/  IMAD.WIDE R6, R4, R6, c[0x0][0x1a8] ;  /* 0x00006a0004067625 */ /* 0x000fe200078e0206 */
[----:B------:R-:W-:Y:S01]  /*0df0*/  LOP3.LUT P6, RZ, R8, 0xffffff80, RZ, 0xc0, !PT ;  /* 0xffffff8008ff7812 */ /* 0x000fe200078cc0ff */
[----:B------:R1:W5:Y:S04]  /*0e00*/  LDG.E R188, [R156.64] ;  /* 0x000000049cbc7981 */ /* 0x000368000c1e1900 */
[----:B------:R2:W5:Y:S01]  /*0e10*/  LDG.E R6, [R6.64] ;  /* 0x0000000406067981 */ /* 0x000562000c1e1900 */
[----:B------:R-:W-:Y:S01]  /*0e20*/  BSSY B0, `(.L_x_12075) ;  /* 0x000003b000007945 */ /* 0x000fe20003800000 */
[----:B------:R-:W-:Y:S01]  /*0e30*/  CS2R R186, SRZ ;  /* 0x0000000000ba7805 */ /* 0x000fe2000001ff00 */
[----:B--2---:R-:W-:-:S05]  /*0e40*/  IMAD R7, R4, c[0x0][0x168], RZ ;  /* 0x00005a0004077a24 */ /* 0x004fca00078e02ff */
[----:B-1----:R-:W-:-:S04]  /*0e50*/  SHF.R.S32.HI R156, RZ, 0x1f, R7 ;  /* 0x0000001fff9c7819 */ /* 0x002fc80000011407 */
[----:B------:R-:W-:Y:S02]  /*0e60*/  LEA.HI R7, R156, R7, RZ, 0x2 ;  /* 0x000000079c077211 */ /* 0x000fe400078f10ff */
[----:B0-----:R-:W-:-:S04]  /*0e70*/  LOP3.LUT R156, R158, 0x7f, RZ, 0xc0, !PT ;  /* 0x0000007f9e9c7812 */ /* 0x001fc800078ec0ff */
[----:B------:R-:W-:-:S04]  /*0e80*/  LEA.HI.SX32 R7, R7, R156, 0x1e ;  /* 0x0000009c07077211 */ /* 0x000fc800078ff2ff */
[----:B------:R-:W-:Y:S01]  /*0e90*/  MOV R195, R7 ;  /* 0x0000000700c37202 */ /* 0x000fe20000000f00 */
[----:B------:R-:W-:Y:S05]  /*0ea0*/  @!P6 BRA `(.L_x_12076) ;  /* 0x000003200000e947 */ /* 0x000fea0003800000 */
[----:B------:R-:W-:Y:S01]  /*0eb0*/  ISETP.NE.U32.AND P5, PT, RZ, c[0x0][0x218], PT ;  /* 0x00008600ff007a0c */ /* 0x000fe20003fa5070 */
        /* <DEDUP_REMOVED lines=9> */
[----:B------:R-:W-:Y:S01]  /*0f50*/  HFMA2.MMA R156, -RZ, RZ, 0, 9.5367431640625e-07 ;  /* 0x00000010ff9c7435 */ /* 0x000fe200000001ff */
[----:B-1----:R-:W-:-:S04]  /*0f60*/  LEA R2, P5, R7, c[0x0][0x190], 0x2 ;  /* 0x0000640007027a11 */ /* 0x002fc800078a10ff */
[C---:B------:R-:W-:Y:S02]  /*0f70*/  LEA.HI.X R3, R7.reuse, c[0x0][0x194], RZ, 0x2, P5 ;  /* 0x0000650007037a11 */ /* 0x040fe400028f14ff */
[----:B------:R-:W-:-:S04]  /*0f80*/  LEA R160, P5, R7, c[0x0][0x188], 0x4 ;  /* 0x0000620007a07a11 */ /* 0x000fc800078a20ff */
[C---:B------:R-:W-:Y:S01]  /*0f90*/  LEA.HI.X R161, R7.reuse, c[0x0][0x18c], RZ, 0x4, P5 ;  /* 0x0000630007a17a11 */ /* 0x040fe200028f24ff */
[----:B------:R-:W-:Y:S01]  /*0fa0*/  IMAD.WIDE.U32 R156, R7, R156, c[0x0][0x208] ;  /* 0x00008200079c7625 */ /* 0x000fe200078e009c */
[----:B0-----:R-:W-:Y:S01]  /*0fb0*/  ISETP.NE.AND P5, PT, R158, RZ, PT ;  /* 0x000000ff9e00720c */ /* 0x001fe20003fa5270 */
[----:B------:R0:W5:Y:S04]  /*0fc0*/  LDG.E R3, [R2.64] ;  /* 0x0000000402037981 */ /* 0x000168000c1e1900 */
[----:B------:R-:W0:Y:S04]  /*0fd0*/  LDG.E.128 R160, [R160.64] ;  /* 0x00000004a0a07981 */ /* 0x000e28000c1e1d00 */
[----:B------:R-:W2:Y:S01]  /*0fe0*/  LDG.E.128 R156, [R156.64] ;  /* 0x000000049c9c7981 */ /* 0x000ea2000c1e1d00 */
[----:B-----5:R-:W-:-:S02]  /*0ff0*/  FSEL R0, R188, RZ, !P5 ;  /* 0x000000ffbc007208 */ /* 0x020fc40006800000 */
[----:B------:R-:W-:-:S03]  /*1000*/  IADD3 R195, R7, 0x80, RZ ;  /* 0x0000008007c37810 */ /* 0x000fc60007ffe0ff */
[C---:B0-----:R-:W-:Y:S02]  /*1010*/  FADD.FTZ R2, -R0.reuse, R160 ;  /* 0x000000a000027221 */ /* 0x041fe40000010100 */
[C---:B------:R-:W-:Y:S02]  /*1020*/  FADD.FTZ R161, -R0.reuse, R161 ;  /* 0x000000a100a17221 */ /* 0x040fe40000010100 */
[C---:B------:R-:W-:Y:S02]  /*1030*/  FADD.FTZ R162, -R0.reuse, R162 ;  /* 0x000000a200a27221 */ /* 0x040fe40000010100 */
[----:B------:R-:W-:Y:S02]  /*1040*/  FADD.FTZ R163, -R0, R163 ;  /* 0x000000a300a37221 */ /* 0x000fe40000010100 */
[C---:B------:R-:W-:Y:S02]  /*1050*/  FMUL.FTZ R2, R6.reuse, R2 ;  /* 0x0000000206027220 */ /* 0x040fe40000410000 */
[----:B------:R-:W-:-:S02]  /*1060*/  FMUL.FTZ R231, R6, R161 ;  /* 0x000000a106e77220 */ /* 0x000fc40000410000 */
[----:B--2---:R-:W-:Y:S02]  /*1070*/  FMUL.FTZ R0, R206, R156 ;  /* 0x0000009cce007220 */ /* 0x004fe40000410000 */
[----:B------:R-:W-:Y:S02]  /*1080*/  FADD.FTZ R100, R100, R156 ;  /* 0x0000009c64647221 */ /* 0x000fe40000010000 */
[----:B------:R-:W-:Y:S02]  /*1090*/  FFMA.FTZ R140, R156, R2, R140 ;  /* 0x000000029c8c7223 */ /* 0x000fe4000001008c */
[----:B------:R-:W-:Y:S02]  /*10a0*/  FADD.FTZ R101, R101, R157 ;  /* 0x0000009d65657221 */ /* 0x000fe40000010000 */
[----:B------:R-:W-:Y:S02]  /*10b0*/  FFMA.FTZ R141, R157, R231, R141 ;  /* 0x000000e79d8d7223 */ /* 0x000fe4000001008d */
[----:B---3--:R-:W-:-:S02]  /*10c0*/  FMUL.FTZ R206, R205, R157 ;  /* 0x0000009dcdce7220 */ /* 0x008fc40000410000 */
        /* <DEDUP_REMOVED lines=16> */
.L_x_12076:
[----:B------:R-:W-:Y:S05]  /*11d0*/  BSYNC B0 ;  /* 0x0000000000007941 */ /* 0x000fea0003800000 */
.L_x_12075:
[----:B------:R-:W-:Y:S01]  /*11e0*/  ISETP.GE.U32.AND P5, PT, R8, 0x100, PT ;  /* 0x000001000800780c */ /* 0x000fe20003fa6070 */
[----:B------:R-:W-:-:S12]  /*11f0*/  BSSY B0, `(.L_x_12077) ;  /* 0x0000034000007945 */ /* 0x000fd80003800000 */
        /* <DEDUP_REMOVED lines=10> */
[C---:B------:R-:W-:Y:S02]  /*12a0*/  LEA.HI.X R177, R195.reuse, c[0x0][0x194], RZ, 0x2, P5 ;  /* 0x00006500c3b17a11 */ /* 0x040fe400028f14ff */
[C---:B-1----:R-:W-:Y:S01]  /*12b0*/  LEA R156, P5, R195.reuse, c[0x0][0x188], 0x4 ;  /* 0x00006200c39c7a11 */ /* 0x042fe200078a20ff */
[----:B------:R-:W-:Y:S02]  /*12c0*/  HFMA2.MMA R160, -RZ, RZ, 0, 9.5367431640625e-07 ;  /* 0x00000010ffa07435 */ /* 0x000fe400000001ff */
[----:B------:R1:W5:Y:S01]  /*12d0*/  LDG.E R9, [R176.64] ;  /* 0x00000004b0097981 */ /* 0x000362000c1e1900 */
[----:B------:R-:W-:Y:S02]  /*12e0*/  LEA.HI.X R157, R195, c[0x0][0x18c], RZ, 0x4, P5 ;  /* 0x00006300c39d7a11 */ /* 0x000fe400028f24ff */
[----:B0-----:R-:W-:-:S04]  /*12f0*/  ISETP.NE.AND P5, PT, R158, RZ, PT ;  /* 0x000000ff9e00720c */ /* 0x001fc80003fa5270 */
[----:B------:R-:W4:Y:S01]  /*1300*/  LDG.E.128 R156, [R156.64] ;  /* 0x000000049c9c7981 */ /* 0x000f22000c1e1d00 */
[----:B------:R-:W-:-:S03]  /*1310*/  IMAD.WIDE.U32 R160, R195, R160, c[0x0][0x208] ;  /* 0x00008200c3a07625 */ /* 0x000fc600078e00a0 */
[----:B-1----:R-:W2:Y:S04]  /*1320*/  LDL R177, [R1+0x34] ;  /* 0x0000340001b17983 */ /* 0x002ea80000100800 */
[----:B------:R-:W2:Y:S01]  /*1330*/  LDG.E.128 R160, [R160.64] ;  /* 0x00000004a0a07981 */ /* 0x000ea2000c1e1d00 */
[----:B-----5:R-:W-:-:S05]  /*1340*/  FSEL R25, R188, RZ, !P5 ;  /* 0x000000ffbc197208 */ /* 0x020fca0006800000 */
[C---:B----4-:R-:W-:Y:S02]  /*1350*/  FADD.FTZ R156, -R25.reuse, R156 ;  /* 0x0000009c199c7221 */ /* 0x050fe40000010100 */
[C---:B------:R-:W-:Y:S02]  /*1360*/  FADD.FTZ R157, -R25.reuse, R157 ;  /* 0x0000009d199d7221 */ /* 0x040fe40000010100 */
[C---:B------:R-:W-:Y:S02]  /*1370*/  FADD.FTZ R158, -R25.reuse, R158 ;  /* 0x0000009e199e7221 */ /* 0x040fe40000010100 */
[----:B------:R-:W-:Y:S02]  /*1380*/  FADD.FTZ R159, -R25, R159 ;  /* 0x0000009f199f7221 */ /* 0x000fe40000010100 */
[----:B------:R-:W4:Y:S01]  /*1390*/  LDL R25, [R1+0x30] ;  /* 0x0000300001197983 */ /* 0x000f220000100800 */
[----:B------:R-:W-:Y:S02]  /*13a0*/  FMUL.FTZ R230, R6, R156 ;  /* 0x0000009c06e67220 */ /* 0x000fe40000410000 */
[----:B--2---:R-:W-:-:S02]  /*13b0*/  FMUL.FTZ R213, R212, R160 ;  /* 0x000000a0d4d57220 */ /* 0x004fc40000410000 */
[----:B------:R-:W-:Y:S02]  /*13c0*/  FMUL.FTZ R229, R6, R157 ;  /* 0x0000009d06e57220 */ /* 0x000fe40000410000 */
[----:B---3--:R-:W-:Y:S02]  /*13d0*/  FMUL.FTZ R189, R189, R161 ;  /* 0x000000a1bdbd7220 */ /* 0x008fe40000410000 */
[----:B------:R-:W-:Y:S02]  /*13e0*/  FADD.FTZ R187, R187, R213 ;  /* 0x000000d5bbbb7221 */ /* 0x000fe40000010000 */
[----:B------:R-:W-:Y:S02]  /*13f0*/  FFMA.FTZ R186, R230, R213, R186 ;  /* 0x000000d5e6ba7223 */ /* 0x000fe400000100ba */
[----:B------:R-:W-:Y:S02]  /*1400*/  FMUL.FTZ R212, R6, R158 ;  /* 0x0000009e06d47220 */ /* 0x000fe40000410000 */
[----:B------:R-:W-:-:S02]  /*1410*/  FMUL.FTZ R177, R177, R162 ;  /* 0x000000a2b1b17220 */ /* 0x000fc40000410000 */
        /* <DEDUP_REMOVED lines=17> */
.L_x_12078:
[----:B------:R-:W-:Y:S05]  /*1530*/  BSYNC B0 ;  /* 0x0000000000007941 */ /* 0x000fea0003800000 */
.L_x_12077:
        /* <DEDUP_REMOVED lines=53> */
.L_x_12080:
[----:B------:R-:W-:Y:S05]  /*1890*/  BSYNC B0 ;  /* 0x0000000000007941 */ /* 0x000fea0003800000 */
.L_x_12079:
        /* <DEDUP_REMOVED lines=53> */
.L_x_12082:
[----:B------:R-:W-:Y:S05]  /*1bf0*/  BSYNC B0 ;  /* 0x0000000000007941 */ /* 0x000fea0003800000 */
.L_x_12081:
        /* <DEDUP_REMOVED lines=26> */
[----:B------:R-:W4:Y:S01]  /*1da0*/  LDL R28, [R1] ;  /* 0x00000000011c7983 */ /* 0x000f220000100800 */
        /* <DEDUP_REMOVED lines=25> */
.L_x_12084:
[----:B------:R-:W-:Y:S05]  /*1f40*/  BSYNC B0 ;  /* 0x0000000000007941 */ /* 0x000fea0003800000 */
.L_x_12083:
[----:B------:R-:W-:Y:S01]  /*1f50*/  BSSY B0, `(.L_x_12085) ;  /* 0x0000030000007945 */ /* 0x000fe20003800000 */
[----:B------:R-:W-:Y:S05]  /*1f60*/  @!P1 BRA `(.L_x_12086) ;  /* 0x000002e000009947 */ /* 0x000fea0003800000 */
[----:B------:R-:W-:-:S04]  /*1f70*/  ISETP.NE.U32.AND P5, PT, RZ, c[0x0][0x218], PT ;  /* 0x00008600ff007a0c */ /* 0x000fc80003fa5070 */
[----:B------:R-:W-:Y:S01]  /*1f80*/  ISETP.NE.AND.EX P5, PT, RZ, c[0x0][0x21c], PT, P5 ;  /* 0x00008700ff007a0c */ /* 0x000fe20003fa5350 */
[----:B------:R-:W0:-:S12]  /*1f90*/  LDC.U8 R158, c[0x0][0x1f0] ;  /* 0x00007c00ff9e7b82 */ /* 0x000e180000000000 */
[----:B------:R-:W-:-:S04]  /*1fa0*/  @P5 LEA R156, P6, R195, c[0x0][0x218], 0x4 ;  /* 0x00008600c39c5a11 */ /* 0x000fc800078c20ff */
[----:B------:R-:W-:Y:S01]  /*1fb0*/  @P5 LEA.HI.X R157, R195, c[0x0][0x21c], RZ, 0x4, P6 ;  /* 0x00008700c39d5a11 */ /* 0x000fe200030f24ff */
[----:B------:R-:W-:-:S04]  /*1fc0*/  HFMA2.MMA R160, -RZ, RZ, 0, 9.5367431640625e-07 ;  /* 0x00000010ffa07435 */ /* 0x000fc800000001ff */
[----:B------:R1:W5:Y:S01]  /*1fd0*/  @P5 LDG.E.128 R40, [R156.64] ;  /* 0x000000049c285981 */ /* 0x000362000c1e1d00 */
[----:B------:R-:W-:-:S04]  /*1fe0*/  LEA R168, P5, R195, c[0x0][0x190], 0x2 ;  /* 0x00006400c3a87a11 */ /* 0x000fc800078a10ff */
[C---:B------:R-:W-:Y:S01]  /*1ff0*/  LEA.HI.X R169, R195.reuse, c[0x0][0x194], RZ, 0x2, P5 ;  /* 0x00006500c3a97a11 */ /* 0x040fe200028f14ff */
[C---:B------:R-:W-:Y:S01]  /*2000*/  IMAD.WIDE.U32 R160, R195.reuse, R160, c[0x0][0x208] ;  /* 0x00008200c3a07625 */ /* 0x040fe200078e00a0 */
[----:B-1----:R-:W-:-:S03]  /*2010*/  LEA R156, P5, R195, c[0x0][0x188], 0x4 ;  /* 0x00006200c39c7a11 */ /* 0x002fc600078a20ff */
[----:B------:R1:W5:Y:S01]  /*2020*/  LDG.E R13, [R168.64] ;  /* 0x00000004a80d7981 */ /* 0x000362000c1e1900 */
[----:B------:R-:W-:-:S03]  /*2030*/  LEA.HI.X R157, R195, c[0x0][0x18c], RZ, 0x4, P5 ;  /* 0x00006300c39d7a11 */ /* 0x000fc600028f24ff */
[----:B------:R-:W2:Y:S01]  /*2040*/  LDG.E.128 R160, [R160.64] ;  /* 0x00000004a0a07981 */ /* 0x000ea2000c1e1d00 */
[----:B0-----:R-:W-:-:S03]  /*2050*/  ISETP.NE.AND P5, PT, R158, RZ, PT ;  /* 0x000000ff9e00720c */ /* 0x001fc60003fa5270 */
[----:B------:R-:W3:Y:S01]  /*2060*/  LDG.E.128 R156, [R156.64] ;  /* 0x000000049c9c7981 */ /* 0x000ee2000c1e1d00 */
[----:B-----5:R-:W-:Y:S02]  /*2070*/  FSEL R29, R188, RZ, !P5 ;  /* 0x000000ffbc1d7208 */ /* 0x020fe40006800000 */
[----:B------:R-:W-:Y:S01]  /*2080*/  IADD3 R195, R195, 0x80, RZ ;  /* 0x00000080c3c37810 */ /* 0x000fe20007ffe0ff */
[----:B--2---:R-:W-:Y:S02]  /*2090*/  FMUL.FTZ R203, R252, R160 ;  /* 0x000000a0fccb7220 */ /* 0x004fe40000410000 */
[C---:B---3--:R-:W-:Y:S02]  /*20a0*/  FADD.FTZ R156, -R29.reuse, R156 ;  /* 0x0000009c1d9c7221 */ /* 0x048fe40000010100 */
[----:B------:R-:W-:Y:S02]  /*20b0*/  FADD.FTZ R157, -R29, R157 ;  /* 0x0000009d1d9d7221 */ /* 0x000fe40000010100 */
[----:B------:R-:W-:-:S02]  /*20c0*/  FMUL.FTZ R222, R6, R156 ;  /* 0x0000009c06de7220 */ /* 0x000fc40000410000 */
[----:B------:R-:W-:Y:S02]  /*20d0*/  FADD.FTZ R158, -R29, R158 ;  /* 0x0000009e1d9e7221 */ /* 0x000fe40000010100 */
[----:B------:R-:W-:Y:S02]  /*20e0*/  FMUL.FTZ R221, R6, R157 ;  /* 0x0000009d06dd7220 */ /* 0x000fe40000410000 */
[----:B------:R-:W-:Y:S02]  /*20f0*/  FMUL.FTZ R182, R251, R161 ;  /* 0x000000a1fbb67220 */ /* 0x000fe40000410000 */
[----:B------:R-:W-:Y:S02]  /*2100*/  FADD.FTZ R187, R187, R203 ;  /* 0x000000cbbbbb7221 */ /* 0x000fe40000010000 */
[----:B------:R-:W-:Y:S02]  /*2110*/  FFMA.FTZ R186, R222, R203, R186 ;  /* 0x000000cbdeba7223 */ /* 0x000fe400000100ba */
[----:B------:R-:W-:-:S02]  /*2120*/  FADD.FTZ R159, -R29, R159 ;  /* 0x0000009f1d9f7221 */ /* 0x000fc40000010100 */
[----:B------:R-:W-:Y:S02]  /*2130*/  FMUL.FTZ R194, R6, R158 ;  /* 0x0000009e06c27220 */ /* 0x000fe40000410000 */
[----:B-1----:R-:W-:Y:S02]  /*2140*/  FMUL.FTZ R169, R250, R162 ;  /* 0x000000a2faa97220 */ /* 0x002fe40000410000 */
        /* <DEDUP_REMOVED lines=16> */
.L_x_12086:
[----:B------:R-:W-:Y:S05]  /*2250*/  BSYNC B0 ;  /* 0x0000000000007941 */ /* 0x000fea0003800000 */
.L_x_12085:
        /* <DEDUP_REMOVED lines=48> */
.L_x_12088:
[----:B------:R-:W-:Y:S05]  /*2560*/  BSYNC B0 ;  /* 0x0000000000007941 */ /* 0x000fea0003800000 */
.L_x_12087:
[----:B------:R-:W-:Y:S01]  /*2570*/  BSSY B0, `(.L_x_12089) ;  /* 0x0000030000007945 */ /* 0x000fe20003800000 */
[----:B------:R-:W-:Y:S05]  /*2580*/  @!P3 BRA `(.L_x_12090) ;  /* 0x000002e00000b947 */ /* 0x000fea0003800000 */
[----:B------:R-:W-:-:S04]  /*2590*/  ISETP.NE.U32.AND P5, PT, RZ, c[0x0][0x218], PT ;  /* 0x00008600ff007a0c */ /* 0x000fc80003fa5070 */
[----:B------:R-:W-:Y:S01]  /*25a0*/  ISETP.NE.AND.EX P5, PT, RZ, c[0x0][0x21c], PT, P5 ;  /* 0x00008700ff007a0c */ /* 0x000fe20003fa5350 */
[----:B------:R-:W0:-:S12]  /*25b0*/  LDC.U8 R158, c[0x0][0x1f0] ;  /* 0x00007c00ff9e7b82 */ /* 0x000e180000000000 */
[----:B------:R-:W-:-:S04]  /*25c0*/  @P5 LEA R156, P6, R195, c[0x0][0x218], 0x4 ;  /* 0x00008600c39c5a11 */ /* 0x000fc800078c20ff */
[----:B------:R-:W-:-:S05]  /*25d0*/  @P5 LEA.HI.X R157, R195, c[0x0][0x21c], RZ, 0x4, P6 ;  /* 0x00008700c39d5a11 */ /* 0x000fca00030f24ff */
[----:B------:R1:W5:Y:S01]  /*25e0*/  @P5 LDG.E.128 R32, [R156.64] ;  /* 0x000000049c205981 */ /* 0x000362000c1e1d00 */
[----:B------:R-:W-:-:S04]  /*25f0*/  LEA R198, P5, R195, c[0x0][0x190], 0x2 ;  /* 0x00006400c3c67a11 */ /* 0x000fc800078a10ff */
[C---:B------:R-:W-:Y:S02]  /*2600*/  LEA.HI.X R199, R195.reuse, c[0x0][0x194], RZ, 0x2, P5 ;  /* 0x00006500c3c77a11 */ /* 0x040fe400028f14ff */
[----:B------:R-:W-:Y:S01]  /*2610*/  LEA R160, P5, R195, c[0x0][0x188], 0x4 ;  /* 0x00006200c3a07a11 */ /* 0x000fe200078a20ff */
[----:B-1----:R-:W-:-:S03]  /*2620*/  HFMA2.MMA R156, -RZ, RZ, 0, 9.5367431640625e-07 ;  /* 0x00000010ff9c7435 */ /* 0x002fc600000001ff */
[----:B------:R-:W-:Y:S01]  /*2630*/  LEA.HI.X R161, R195, c[0x0][0x18c], RZ, 0x4, P5 ;  /* 0x00006300c3a17a11 */ /* 0x000fe200028f24ff */
[----:B------:R1:W5:Y:S01]  /*2640*/  LDG.E R15, [R198.64] ;  /* 0x00000004c60f7981 */ /* 0x000362000c1e1900 */
[----:B0-----:R-:W-:-:S04]  /*2650*/  ISETP.NE.AND P5, PT, R158, RZ, PT ;  /* 0x000000ff9e00720c */ /* 0x001fc80003fa5270 */
[----:B------:R-:W2:Y:S01]  /*2660*/  LDG.E.128 R160, [R160.64] ;  /* 0x00000004a0a07981 */ /* 0x000ea2000c1e1d00 */
[----:B-----5:R-:W-:Y:S01]  /*2670*/  FSEL R24, R188, RZ, !P5 ;  /* 0x000000ffbc187208 */ /* 0x020fe20006800000 */
[----:B------:R-:W-:-:S06]  /*2680*/  IMAD.WIDE.U32 R156, R195, R156, c[0x0][0x208] ;  /* 0x00008200c39c7625 */ /* 0x000fcc00078e009c */
[----:B------:R-:W3:Y:S01]  /*2690*/  LDG.E.128 R156, [R156.64] ;  /* 0x000000049c9c7981 */ /* 0x000ee2000c1e1d00 */
[----:B------:R-:W-:Y:S01]  /*26a0*/  IADD3 R195, R195, 0x80, RZ ;  /* 0x00000080c3c37810 */ /* 0x000fe20007ffe0ff */
[C---:B--2---:R-:W-:Y:S02]  /*26b0*/  FADD.FTZ R160, -R24.reuse, R160 ;  /* 0x000000a018a07221 */ /* 0x044fe40000010100 */
[----:B------:R-:W-:Y:S02]  /*26c0*/  FADD.FTZ R161, -R24, R161 ;  /* 0x000000a118a17221 */ /* 0x000fe40000010100 */
[----:B-1----:R-:W-:Y:S02]  /*26d0*/  FMUL.FTZ R199, R6, R160 ;  /* 0x000000a006c77220 */ /* 0x002fe40000410000 */
        /* <DEDUP_REMOVED lines=25> */
.L_x_12090:
[----:B------:R-:W-:Y:S05]  /*2870*/  BSYNC B0 ;  /* 0x0000000000007941 */ /* 0x000fea0003800000 */
.L_x_12089:
[----:B------:R-:W-:Y:S01]  /*2880*/  BSSY B0, `(.L_x_12091) ;  /* 0x0000030000007945 */ /* 0x000fe20003800000 */
[----:B------:R-:W-:Y:S05]  /*2890*/  @!P4 BRA `(.L_x_12092) ;  /* 0x000002e00000c947 */ /* 0x000fea0003800000 */
[----:B------:R-:W-:-:S04]  /*28a0*/  ISETP.NE.U32.AND P5, PT, RZ, c[0x0][0x218], PT ;  /* 0x00008600ff007a0c */ /* 0x000fc80003fa5070 */
[----:B------:R-:W-:Y:S01]  /*28b0*/  ISETP.NE.AND.EX P5, PT, RZ, c[0x0][0x21c], PT, P5 ;  /* 0x00008700ff007a0c */ /* 0x000fe20003fa5350 */
[----:B------:R-:W0:-:S12]  /*28c0*/  LDC.U8 R156, c[0x0][0x1f0] ;  /* 0x00007c00ff9c7b82 */ /* 0x000e180000000000 */
[----:B------:R-:W-:-:S04]  /*28d0*/  @P5 LEA R16, P6, R195, c[0x0][0x218], 0x4 ;  /* 0x00008600c3105a11 */ /* 0x000fc800078c20ff */
[----:B------:R-:W-:-:S05]  /*28e0*/  @P5 LEA.HI.X R17, R195, c[0x0][0x21c], RZ, 0x4, P6 ;  /* 0x00008700c3115a11 */ /* 0x000fca00030f24ff */
[----:B------:R1:W5:Y:S02]  /*28f0*/  @P5 LDG.E.128 R144, [R16.64] ;  /* 0x0000000410905981 */ /* 0x000364000c1e1d00 */
[----:B-1----:R-:W-:-:S04]  /*2900*/  LEA R16, P5, R195, c[0x0][0x190], 0x2 ;  /* 0x00006400c3107a11 */ /* 0x002fc800078a10ff */
[C---:B------:R-:W-:Y:S02]  /*2910*/  LEA.HI.X R17, R195.reuse, c[0x0][0x194], RZ, 0x2, P5 ;  /* 0x00006500c3117a11 */ /* 0x040fe400028f14ff */
[----:B------:R-:W-:-:S03]  /*2920*/  LEA R160, P5, R195, c[0x0][0x188], 0x4 ;  /* 0x00006200c3a07a11 */ /* 0x000fc600078a20ff */
[----:B------:R1:W5:Y:S01]  /*2930*/  LDG.E R16, [R16.64] ;  /* 0x0000000410107981 */ /* 0x000362000c1e1900 */
[----:B------:R-:W-:Y:S02]  /*2940*/  LEA.HI.X R161, R195, c[0x0][0x18c], RZ, 0x4, P5 ;  /* 0x00006300c3a17a11 */ /* 0x000fe400028f24ff */
[----:B0-----:R-:W-:Y:S01]  /*2950*/  ISETP.NE.AND P5, PT, R156, RZ, PT ;  /* 0x000000ff9c00720c */ /* 0x001fe20003fa5270 */
[----:B------:R-:W-:-:S03]  /*2960*/  HFMA2.MMA R156, -RZ, RZ, 0, 9.5367431640625e-07 ;  /* 0x00000010ff9c7435 */ /* 0x000fc600000001ff */
[----:B------:R-:W2:Y:S01]  /*2970*/  LDG.E.128 R160, [R160.64] ;  /* 0x00000004a0a07981 */ /* 0x000ea2000c1e1d00 */
[----:B-----5:R-:W-:-:S06]  /*2980*/  FSEL R18, R188, RZ, !P5 ;  /* 0x000000ffbc127208 */ /* 0x020fcc0006800000 */
[----:B------:R-:W-:-:S06]  /*2990*/  IMAD.WIDE.U32 R156, R195, R156, c[0x0][0x208] ;  /* 0x00008200c39c7625 */ /* 0x000fcc00078e009c */
[----:B------:R-:W3:Y:S01]  /*29a0*/  LDG.E.128 R156, [R156.64] ;  /* 0x000000049c9c7981 */ /* 0x000ee2000c1e1d00 */
[----:B------:R-:W-:Y:S01]  /*29b0*/  IADD3 R195, R195, 0x80, RZ ;  /* 0x00000080c3c37810 */ /* 0x000fe20007ffe0ff */
[C---:B--2---:R-:W-:Y:S02]  /*29c0*/  FADD.FTZ R160, -R18.reuse, R160 ;  /* 0x000000a012a07221 */ /* 0x044fe40000010100 */
[----:B------:R-:W-:Y:S02]  /*29d0*/  FADD.FTZ R161, -R18, R161 ;  /* 0x000000a112a17221 */ /* 0x000fe40000010100 */
[----:B------:R-:W-:Y:S02]  /*29e0*/  FMUL.FTZ R218, R6, R160 ;  /* 0x000000a006da7220 */ /* 0x000fe40000410000 */
[----:B------:R-:W-:Y:S02]  /*29f0*/  FADD.FTZ R162, -R18, R162 ;  /* 0x000000a212a27221 */ /* 0x000fe40000010100 */
[----:B------:R-:W-:-:S02]  /*2a00*/  FMUL.FTZ R217, R6, R161 ;  /* 0x000000a106d97220 */ /* 0x000fc40000410000 */
[----:B---3--:R-:W-:Y:S02]  /*2a10*/  FMUL.FTZ R191, R240, R156 ;  /* 0x0000009cf0bf7220 */ /* 0x008fe40000410000 */
[----:B------:R-:W-:Y:S02]  /*2a20*/  FMUL.FTZ R179, R239, R157 ;  /* 0x0000009defb37220 */ /* 0x000fe40000410000 */
[----:B------:R-:W-:Y:S02]  /*2a30*/  FADD.FTZ R187, R187, R191 ;  /* 0x000000bfbbbb7221 */ /* 0x000fe40000010000 */
[----:B------:R-:W-:Y:S02]  /*2a40*/  FFMA.FTZ R186, R218, R191, R186 ;  /* 0x000000bfdaba7223 */ /* 0x000fe400000100ba */
[----:B-1----:R-:W-:Y:S02]  /*2a50*/  FADD.FTZ R17, -R18, R163 ;  /* 0x000000a312117221 */ /* 0x002fe40000010100 */
        /* <DEDUP_REMOVED lines=18> */
.L_x_12092:
[----:B------:R-:W-:Y:S05]  /*2b80*/  BSYNC B0 ;  /* 0x0000000000007941 */ /* 0x000fea0003800000 */
.L_x_12091:
[----:B------:R-:W-:Y:S01]  /*2b90*/  ISETP.GE.U32.AND P5, PT, R8, 0x500, PT ;  /* 0x000005000800780c */ /* 0x000fe20003fa6070 */
[----:B------:R-:W-:-:S12]  /*2ba0*/  BSSY B0, `(.L_x_12093) ;  /* 0x000002f000007945 */ /* 0x000fd80003800000 */
[----:B------:R-:W-:Y:S05]  /*2bb0*/  @!P5 BRA `(.L_x_12094) ;  /* 0x000002d00000d947 */ /* 0x000fea0003800000 */
[----:B------:R-:W-:Y:S01]  /*2bc0*/  ISETP.NE.U32.AND P5, PT, RZ, c[0x0][0x218], PT ;  /* 0x00008600ff007a0c */ /* 0x000fe20003fa5070 */
[----:B------:R-:W0:Y:S03]  /*2bd0*/  LDC.U8 R156, c[0x0][0x1f0] ;  /* 0x00007c00ff9c7b82 */ /* 0x000e260000000000 */
[----:B------:R-:W-:-:S13]  /*2be0*/  ISETP.NE.AND.EX P5, PT, RZ, c[0x0][0x21c], PT, P5 ;  /* 0x00008700ff007a0c */ /* 0x000fda0003fa5350 */
[----:B------:R-:W-:-:S04]  /*2bf0*/  @P5 LEA R20, P6, R195, c[0x0][0x218], 0x4 ;  /* 0x00008600c3145a11 */ /* 0x000fc800078c20ff */
[----:B------:R-:W-:-:S05]  /*2c00*/  @P5 LEA.HI.X R21, R195, c[0x0][0x21c], RZ, 0x4, P6 ;  /* 0x00008700c3155a11 */ /* 0x000fca00030f24ff */
[----:B------:R1:W5:Y:S01]  /*2c10*/  @P5 LDG.E.128 R148, [R20.64] ;  /* 0x0000000414945981 */ /* 0x000362000c1e1d00 */
[----:B0-----:R-:W-:Y:S01]  /*2c20*/  ISETP.NE.AND P5, PT, R156, RZ, PT ;  /* 0x000000ff9c00720c */ /* 0x001fe20003fa5270 */
[----:B------:R-:W-:-:S03]  /*2c30*/  HFMA2.MMA R156, -RZ, RZ, 0, 9.5367431640625e-07 ;  /* 0x00000010ff9c7435 */ /* 0x000fc600000001ff */
[----:B-----5:R-:W-:Y:S02]  /*2c40*/  FSEL R188, R188, RZ, !P5 ;  /* 0x000000ffbcbc7208 */ /* 0x020fe40006800000 */
[----:B-1----:R-:W-:-:S05]  /*2c50*/  LEA R20, P5, R195, c[0x0][0x190], 0x2 ;  /* 0x00006400c3147a11 */ /* 0x002fca00078a10ff */
[C---:B------:R-:W-:Y:S01]  /*2c60*/  IMAD.WIDE.U32 R156, R195.reuse, R156, c[0x0][0x208] ;  /* 0x00008200c39c7625 */ /* 0x040fe200078e009c */
[C---:B------:R-:W-:Y:S02]  /*2c70*/  LEA.HI.X R21, R195.reuse, c[0x0][0x194], RZ, 0x2, P5 ;  /* 0x00006500c3157a11 */ /* 0x040fe400028f14ff */
[----:B------:R-:W-:-:S03]  /*2c80*/  LEA R160, P5, R195, c[0x0][0x188], 0x4 ;  /* 0x00006200c3a07a11 */ /* 0x000fc600078a20ff */
[----:B------:R-:W2:Y:S01]  /*2c90*/  LDG.E.128 R156, [R156.64] ;  /* 0x000000049c9c7981 */ /* 0x000ea2000c1e1d00 */
[----:B------:R-:W-:-:S03]  /*2ca0*/  LEA.HI.X R161, R195, c[0x0][0x18c], RZ, 0x4, P5 ;  /* 0x00006300c3a17a11 */ /* 0x000fc600028f24ff */
[----:B------:R0:W5:Y:S04]  /*2cb0*/  LDG.E R19, [R20.64] ;  /* 0x0000000414137981 */ /* 0x000168000c1e1900 */
[----:B------:R-:W3:Y:S01]  /*2cc0*/  LDG.E.128 R160, [R160.64] ;  /* 0x00000004a0a07981 */ /* 0x000ee2000c1e1d00 */
        /* <DEDUP_REMOVED lines=9> */
[----:B0-----:R-:W-:-:S02]  /*2d60*/  FADD.FTZ R21, -R188, R163 ;  /* 0x000000a3bc157221 */ /* 0x001fc40000010100 */
        /* <DEDUP_REMOVED lines=18> */
.L_x_12094:
[----:B------:R-:W-:Y:S05]  /*2e90*/  BSYNC B0 ;  /* 0x0000000000007941 */ /* 0x000fea0003800000 */
.L_x_12093:
[----:B------:R-:W0:Y:S01]  /*2ea0*/  S2R R156, SR_TID.X ;  /* 0x00000000009c7919 */ /* 0x000e220000002100 */
[----:B------:R-:W-:-:S02]  /*2eb0*/  LOP3.LUT P5, RZ, R232, 0xff, RZ, 0xc0, !PT ;  /* 0x000000ffe8ff7812 */ /* 0x000fc400078ac0ff */
[----:B0-----:R-:W-:-:S04]  /*2ec0*/  SHF.R.U32.HI R161, RZ, 0x5, R156 ;  /* 0x00000005ffa17819 */ /* 0x001fc8000001169c */
[----:B------:R-:W-:-:S07]  /*2ed0*/  LOP3.LUT R160, R161, 0x7fffffc, RZ, 0xc0, !PT ;  /* 0x07fffffca1a07812 */ /* 0x000fce00078ec0ff */
[----:B------:R-:W-:Y:S02]  /*2ee0*/  @!P5 IADD3 R160, R160, 0x4, RZ ;  /* 0x00000004a0a0d810 */ /* 0x000fe40007ffe0ff */
[----:B------:R-:W-:Y:S01]  /*2ef0*/  LOP3.LUT P5, RZ, R156, 0x1f, RZ, 0xc0, !PT ;  /* 0x0000001f9cff7812 */ /* 0x000fe200078ac0ff */
[----:B------:R-:W-:Y:S10]  /*2f00*/  BRA.DIV ~URZ, `(.L_x_12095) ;  /* 0x000027727f007947 */ /* 0x000ff4000b800000 */
[----:B------:R0:W1:Y:S02]  /*2f10*/  SHFL.DOWN PT, R159, R187, 0x10, 0x1f ;  /* 0x0a001f00bb9f7f89 */ /* 0x00006400000e0000 */
.L_x_12118:
        /* <DEDUP_REMOVED lines=18> */
.L_x_12119:
        /* <DEDUP_REMOVED lines=48> */
[C---:B------:R-:W-:Y:S01]  /*3340*/  SEL R153, R160.reuse, R153, P5 ;  /* 0x00000099a0997207 */ /* 0x040fe20002800000 */
[-C--:B------:R-:W-:Y:S01]  /*3350*/  FMUL.FTZ R160, R160, R5.reuse ;  /* 0x00000005a0a07220 */ /* 0x080fe20000410000 */
[C---:B------:R-:W-:Y:S01]  /*3360*/  SEL R154, R158.reuse, R154, P5 ;  /* 0x0000009a9e9a7207 */ /* 0x040fe20002800000 */
[----:B------:R-:W-:Y:S01]  /*3370*/  FMUL.FTZ R158, R158, R5 ;  /* 0x000000059e9e7220 */ /* 0x000fe20000410000 */
[C---:B------:R-:W-:Y:S01]  /*3380*/  SEL R155, R159.reuse, R155, P5 ;  /* 0x0000009b9f9b7207 */ /* 0x040fe20002800000 */
[----:B------:R-:W-:Y:S02]  /*3390*/  FMUL.FTZ R159, R159, R5 ;  /* 0x000000059f9f7220 */ /* 0x000fe40000410000 */
[----:B------:R-:W-:-:S04]  /*33a0*/  @P5 IMAD.WIDE.U32 R156, R7, R186, c[0x0][0x258] ;  /* 0x00009600079c5625 */ /* 0x000fc800078e00ba */
[----:B------:R-:W-:Y:S01]  /*33b0*/  FMUL.FTZ R158, R158, c[0x0][0x1e8] ;  /* 0x00007a009e9e7a20 */ /* 0x000fe20000410000 */
[----:B------:R0:W-:Y:S01]  /*33c0*/  @P5 STG.E.128 [R156.64], R152 ;  /* 0x000000989c005986 */ /* 0x0001e2000c101d04 */
[----:B------:R-:W-:Y:S01]  /*33d0*/  LOP3.LUT P5, RZ, R3, 0xff, RZ, 0xc0, !PT ;  /* 0x000000ff03ff7812 */ /* 0x000fe200078ac0ff */
[----:B------:R-:W-:Y:S02]  /*33e0*/  FMUL.FTZ R159, R159, c[0x0][0x1e8] ;  /* 0x00007a009f9f7a20 */ /* 0x000fe40000410000 */
[----:B0-----:R-:W-:Y:S02]  /*33f0*/  FMUL.FTZ R156, R161, c[0x0][0x1e8] ;  /* 0x00007a00a19c7a20 */ /* 0x001fe40000410000 */
[----:B------:R-:W-:Y:S02]  /*3400*/  FMUL.FTZ R157, R160, c[0x0][0x1e8] ;  /* 0x00007a00a09d7a20 */ /* 0x000fe40000410000 */
[----:B------:R-:W-:Y:S01]  /*3410*/  IMAD.WIDE.U32 R160, R7, R186, c[0x0][0x248] ;  /* 0x0000920007a07625 */ /* 0x000fe200078e00ba */
[----:B------:R-:W-:-:S02]  /*3420*/  SEL R156, R156, RZ, P5 ;  /* 0x000000ff9c9c7207 */ /* 0x000fc40002800000 */
[----:B------:R-:W-:Y:S02]  /*3430*/  LOP3.LUT P5, RZ, R3, 0xff00, RZ, 0xc0, !PT ;  /* 0x0000ff0003ff7812 */ /* 0x000fe400078ac0ff */
[----:B------:R-:W-:Y:S02]  /*3440*/  IADD3 R7, R7, 0x80, RZ ;  /* 0x0000008007077810 */ /* 0x000fe40007ffe0ff */
[----:B------:R-:W-:Y:S02]  /*3450*/  SEL R157, R157, RZ, P5 ;  /* 0x000000ff9d9d7207 */ /* 0x000fe40002800000 */
[----:B------:R-:W-:-:S04]  /*3460*/  LOP3.LUT P5, RZ, R3, 0xff0000, RZ, 0xc0, !PT ;  /* 0x00ff000003ff7812 */ /* 0x000fc800078ac0ff */
[----:B------:R-:W-:Y:S02]  /*3470*/  SEL R158, R158, RZ, P5 ;  /* 0x000000ff9e9e7207 */ /* 0x000fe40002800000 */
[----:B------:R-:W-:-:S04]  /*3480*/  LOP3.LUT P5, RZ, R3, 0xff000000, RZ, 0xc0, !PT ;  /* 0xff00000003ff7812 */ /* 0x000fc800078ac0ff */
[----:B------:R-:W-:-:S05]  /*3490*/  SEL R159, R159, RZ, P5 ;  /* 0x000000ff9f9f7207 */ /* 0x000fca0002800000 */
[----:B------:R0:W-:Y:S04]  /*34a0*/  STG.E.128 [R160.64], R156 ;  /* 0x0000009ca0007986 */ /* 0x0001e8000c101d04 */
.L_x_12098:
[----:B0-----:R-:W-:Y:S05]  /*34b0*/  BSYNC B0 ;  /* 0x0000000000007941 */ /* 0x001fea0003800000 */
.L_x_12097:
        /* <DEDUP_REMOVED lines=51> */
.L_x_12100:
[----:B------:R-:W-:Y:S05]  /*37f0*/  BSYNC B0 ;  /* 0x0000000000007941 */ /* 0x000fea0003800000 */
.L_x_12099:
        /* <DEDUP_REMOVED lines=43> */
[C---:B------:R-:W-:Y:S02]  /*3ab0*/  LOP3.LUT P5, RZ, R10.reuse, 0xff00, RZ, 0xc0, !PT ;  /* 0x0000ff000aff7812 */ /* 0x040fe400078ac0ff */
[----:B------:R-:W-:Y:S02]  /*3ac0*/  IADD3 R7, R7, 0x80, RZ ;  /* 0x0000008007077810 */ /* 0x000fe40007ffe0ff */
[----:B------:R-:W-:Y:S02]  /*3ad0*/  SEL R157, R157, RZ, P5 ;  /* 0x000000ff9d9d7207 */ /* 0x000fe40002800000 */
[----:B------:R-:W-:-:S04]  /*3ae0*/  LOP3.LUT P5, RZ, R10, 0xff0000, RZ, 0xc0, !PT ;  /* 0x00ff00000aff7812 */ /* 0x000fc800078ac0ff */
[----:B------:R-:W-:Y:S02]  /*3af0*/  SEL R158, R158, RZ, P5 ;  /* 0x000000ff9e9e7207 */ /* 0x000fe40002800000 */
[----:B------:R-:W-:-:S04]  /*3b00*/  LOP3.LUT P5, RZ, R10, 0xff000000, RZ, 0xc0, !PT ;  /* 0xff0000000aff7812 */ /* 0x000fc800078ac0ff */
[----:B------:R-:W-:-:S05]  /*3b10*/  SEL R159, R159, RZ, P5 ;  /* 0x000000ff9f9f7207 */ /* 0x000fca0002800000 */
[----:B------:R0:W-:Y:S04]  /*3b20*/  STG.E.128 [R160.64], R156 ;  /* 0x0000009ca0007986 */ /* 0x0001e8000c101d04 */
.L_x_12102:
[----:B------:R-:W-:Y:S05]  /*3b30*/  BSYNC B0 ;  /* 0x0000000000007941 */ /* 0x000fea0003800000 */
.L_x_12101:
        /* <DEDUP_REMOVED lines=51> */
.L_x_12104:
[----:B------:R-:W-:Y:S05]  /*3e70*/  BSYNC B0 ;  /* 0x0000000000007941 */ /* 0x000fea0003800000 */
.L_x_12103:
        /* <DEDUP_REMOVED lines=50> */
.L_x_12106:
[----:B------:R-:W-:Y:S05]  /*41a0*/  BSYNC B0 ;  /* 0x0000000000007941 */ /* 0x000fea0003800000 */
.L_x_12105:
        /* <DEDUP_REMOVED lines=50> */
.L_x_12108:
[----:B------:R-:W-:Y:S05]  /*44d0*/  BSYNC B0 ;  /* 0x0000000000007941 */ /* 0x000fea0003800000 */
.L_x_12107:
        /* <DEDUP_REMOVED lines=50> */
.L_x_12110:
[----:B------:R-:W-:Y:S05]  /*4800*/  BSYNC B0 ;  /* 0x0000000000007941 */ /* 0x000fea0003800000 */
.L_x_12109:
        /* <DEDUP_REMOVED lines=50> */
.L_x_12112:
[----:B------:R-:W-:Y:S05]  /*4b30*/  BSYNC B0 ;  /* 0x0000000000007941 */ /* 0x000fea0003800000 */
.L_x_12111:
        /* <DEDUP_REMOVED lines=50> */
.L_x_12114:
[----:B------:R-:W-:Y:S05]  /*4e60*/  BSYNC B0 ;  /* 0x0000000000007941 */ /* 0x000fea0003800000 */
.L_x_12113:
[----:B------:R-:W-:Y:S01]  /*4e70*/  ISETP.GE.U32.AND P5, PT, R8, 0x500, PT ;  /* 0x000005000800780c */ /* 0x000fe20003fa6070 */
[----:B------:R-:W-:-:S12]  /*4e80*/  BSSY B0, `(.L_x_12115) ;  /* 0x0000031000007945 */ /* 0x000fd80003800000 */
[----:B------:R-:W-:Y:S05]  /*4e90*/  @!P5 BRA `(.L_x_12116) ;  /* 0x000002f00000d947 */ /* 0x000fea0003800000 */
[----:B------:R-:W-:Y:S02]  /*4ea0*/  ISETP.NE.AND P5, PT, R188, RZ, PT ;  /* 0x000000ffbc00720c */ /* 0x000fe40003fa5270 */
[----:B0-----:R-:W-:Y:S02]  /*4eb0*/  MOV R160, 0x10 ;  /* 0x0000001000a07802 */ /* 0x001fe40000000f00 */
        /* <DEDUP_REMOVED lines=19> */
[----:B------:R-:W-:Y:S01]  /*4ff0*/  ISETP.NE.U32.AND P5, PT, RZ, c[0x0][0x258], PT ;  /* 0x00009600ff007a0c */ /* 0x000fe20003fa5070 */
[----:B------:R-:W-:-:S03]  /*5000*/  FMUL.FTZ R6, R156, R5 ;  /* 0x000000059c067220 */ /* 0x000fc60000410000 */
[----:B------:R-:W-:Y:S01]  /*5010*/  ISETP.NE.AND.EX P5, PT, RZ, c[0x0][0x25c], PT, P5 ;  /* 0x00009700ff007a0c */ /* 0x000fe20003fa5350 */
[----:B------:R-:W-:-:S03]  /*5020*/  FMUL.FTZ R6, R6, c[0x0][0x1e8] ;  /* 0x00007a0006067a20 */ /* 0x000fc60000410000 */
[C---:B------:R-:W-:Y:S01]  /*5030*/  SEL R152, R159.reuse, R152, P5 ;  /* 0x000000989f987207 */ /* 0x040fe20002800000 */
[----:B------:R-:W-:Y:S01]  /*5040*/  FMUL.FTZ R159, R159, R5 ;  /* 0x000000059f9f7220 */ /* 0x000fe20000410000 */
[C---:B------:R-:W-:Y:S01]  /*5050*/  SEL R153, R158.reuse, R153, P5 ;  /* 0x000000999e997207 */ /* 0x040fe20002800000 */
[-C--:B------:R-:W-:Y:S01]  /*5060*/  FMUL.FTZ R158, R158, R5.reuse ;  /* 0x000000059e9e7220 */ /* 0x080fe20000410000 */
[----:B------:R-:W-:Y:S01]  /*5070*/  SEL R154, R156, R154, P5 ;  /* 0x0000009a9c9a7207 */ /* 0x000fe20002800000 */
[C---:B------:R-:W-:Y:S01]  /*5080*/  FMUL.FTZ R5, R157.reuse, R5 ;  /* 0x000000059d057220 */ /* 0x040fe20000410000 */
[----:B------:R-:W-:-:S03]  /*5090*/  SEL R155, R157, R155, P5 ;  /* 0x0000009b9d9b7207 */ /* 0x000fc60002800000 */
[----:B------:R-:W-:-:S04]  /*50a0*/  @P5 IMAD.WIDE.U32 R156, R7, R160, c[0x0][0x258] ;  /* 0x00009600079c5625 */ /* 0x000fc800078e00a0 */
[----:B------:R-:W-:Y:S01]  /*50b0*/  FMUL.FTZ R5, R5, c[0x0][0x1e8] ;  /* 0x00007a0005057a20 */ /* 0x000fe20000410000 */
[----:B------:R0:W-:Y:S01]  /*50c0*/  @P5 STG.E.128 [R156.64], R152 ;  /* 0x000000989c005986 */ /* 0x0001e2000c101d04 */
[----:B------:R-:W-:Y:S01]  /*50d0*/  LOP3.LUT P5, RZ, R19, 0xff, RZ, 0xc0, !PT ;  /* 0x000000ff13ff7812 */ /* 0x000fe200078ac0ff */
[----:B0-----:R-:W-:Y:S02]  /*50e0*/  FMUL.FTZ R156, R159, c[0x0][0x1e8] ;  /* 0x00007a009f9c7a20 */ /* 0x001fe40000410000 */
[----:B------:R-:W-:-:S03]  /*50f0*/  FMUL.FTZ R157, R158, c[0x0][0x1e8] ;  /* 0x00007a009e9d7a20 */ /* 0x000fc60000410000 */
[----:B------:R-:W-:Y:S02]  /*5100*/  SEL R156, R156, RZ, P5 ;  /* 0x000000ff9c9c7207 */ /* 0x000fe40002800000 */
[----:B------:R-:W-:-:S04]  /*5110*/  LOP3.LUT P5, RZ, R19, 0xff00, RZ, 0xc0, !PT ;  /* 0x0000ff0013ff7812 */ /* 0x000fc800078ac0ff */
[----:B------:R-:W-:Y:S02]  /*5120*/  SEL R157, R157, RZ, P5 ;  /* 0x000000ff9d9d7207 */ /* 0x000fe40002800000 */
[----:B------:R-:W-:-:S04]  /*5130*/  LOP3.LUT P5, RZ, R19, 0xff0000, RZ, 0xc0, !PT ;  /* 0x00ff000013ff7812 */ /* 0x000fc800078ac0ff */
[----:B------:R-:W-:Y:S01]  /*5140*/  SEL R158, R6, RZ, P5 ;  /* 0x000000ff069e7207 */ /* 0x000fe20002800000 */
[----:B------:R-:W-:Y:S01]  /*5150*/  IMAD.WIDE.U32 R6, R7, R160, c[0x0][0x248] ;  /* 0x0000920007067625 */ /* 0x000fe200078e00a0 */
[----:B------:R-:W-:-:S04]  /*5160*/  LOP3.LUT P5, RZ, R19, 0xff000000, RZ, 0xc0, !PT ;  /* 0xff00000013ff7812 */ /* 0x000fc800078ac0ff */
[----:B------:R-:W-:-:S05]  /*5170*/  SEL R159, R5, RZ, P5 ;  /* 0x000000ff059f7207 */ /* 0x000fca0002800000 */
[----:B------:R0:W-:Y:S04]  /*5180*/  STG.E.128 [R6.64], R156 ;  /* 0x0000009c06007986 */ /* 0x0001e8000c101d04 */
.L_x_12116:
[----:B------:R-:W-:Y:S05]  /*5190*/  BSYNC B0 ;  /* 0x0000000000007941 */ /* 0x000fea0003800000 */
.L_x_12115:
[----:B------:R-:W-:Y:S02]  /*51a0*/  LOP3.LUT P5, RZ, R232, 0xff, RZ, 0xc0, !PT ;  /* 0x000000ffe8ff7812 */ /* 0x000fe400078ac0ff */
[----:B------:R-:W-:Y:S02]  /*51b0*/  IADD3 R4, R4, c[0x0][0x160], RZ ;  /* 0x0000580004047a10 */ /* 0x000fe40007ffe0ff */
[----:B------:R-:W-:Y:S02]  /*51c0*/  SEL R232, RZ, 0x1, P5 ;  /* 0x00000001ffe87807 */ /* 0x000fe40002800000 */
[----:B------:R-:W-:-:S13]  /*51d0*/  ISETP.GE.AND P5, PT, R4, c[0x0][0x164], PT ;  /* 0x0000590004007a0c */ /* 0x000fda0003fa6270 */
[----:B01----:R-:W-:Y:S01]  /*51e0*/  @P5 CALL.REL.NOINC `(.L_x_12074) ;  /* 0x0000001000005944 */ /* 0x003fe20003c00000 */
[----:B------:R-:W-:Y:S05]  /*51f0*/  BRA `(.L_x_12117) ;  /* 0xffffbb4000007947 */ /* 0x000fea000383ffff */
.L_x_12074:
[----:B-1----:R-:W0:Y:S01]  /*5200*/  S2UR UR6, SR_CTAID.X ;  /* 0x00000000000679c3 */ /* 0x002e220000002500 */
[----:B------:R-:W0:Y:S01]  /*5210*/  S2R R2, SR_TID.X ;  /* 0x0000000000027919 */ /* 0x000e220000002100 */
[C---:B------:R-:W-:Y:S02]  /*5220*/  LOP3.LUT P6, RZ, R8.reuse, 0xffffff80, RZ, 0xc0, !PT ;  /* 0xffffff8008ff7812 */ /* 0x040fe400078cc0ff */
[----:B------:R-:W-:Y:S02]  /*5230*/  ISETP.GE.U32.AND P5, PT, R8, 0x100, PT ;  /* 0x000001000800780c */ /* 0x000fe40003fa6070 */
[----:B-----5:R-:W-:Y:S02]  /*5240*/  @P0 MOV R15, 0x10 ;  /* 0x00000010000f0802 */ /* 0x020fe40000000f00 */
[----:B------:R-:W-:Y:S02]  /*5250*/  @P2 MOV R19, 0x10 ;  /* 0x0000001000132802 */ /* 0x000fe40000000f00 */
[----:B------:R-:W-:-:S05]  /*5260*/  @P3 MOV R23, 0x10 ;  /* 0x0000001000173802 */ /* 0x000fca0000000f00 */
        /* <DEDUP_REMOVED lines=28> */
[----:B------:R1:W-:Y:S01]  /*5430*/  @P5 STG.E.128 [R4.64], R88 ;  /* 0x0000005804005986 */ /* 0x0003e2000c101d04 */
[----:B------:R-:W-:-:S03]  /*5440*/  @P1 MOV R9, 0x10 ;  /* 0x0000001000091802 */ /* 0x000fc60000000f00 */
[-C--:B---3--:R-:W-:Y:S01]  /*5450*/  @P0 IMAD.WIDE.U32 R10, R0, R15.reuse, c[0x0][0x220] ;  /* 0x00008800000a0625 */ /* 0x088fe200078e000f */
        /* <DEDUP_REMOVED lines=34> */
.L_x_12095:
[----:B------:R-:W-:Y:S01]  /*5680*/  HFMA2.MMA R158, -RZ, RZ, 0, 9.5367431640625e-07 ;  /* 0x00000010ff9e7435 */ /* 0x000fe200000001ff */
[----:B------:R-:W-:Y:S02]  /*5690*/  MOV R157, R187 ;  /* 0x000000bb009d7202 */ /* 0x000fe40000000f00 */
[----:B------:R-:W-:Y:S02]  /*56a0*/  MOV R163, 0x1f ;  /* 0x0000001f00a37802 */ /* 0x000fe40000000f00 */
[----:B------:R-:W-:-:S02]  /*56b0*/  MOV R162, 0xffffffff ;  /* 0xffffffff00a27802 */ /* 0x000fc40000000f00 */
[----:B------:R-:W-:Y:S02]  /*56c0*/  MOV R156, 0x56e0 ;  /* 0x000056e0009c7802 */ /* 0x000fe40000000f00 */
[----:B-----5:R-:W-:Y:S05]  /*56d0*/  CALL.REL.NOINC `($__internal_168_$__cuda_sm70_shflsync_down_p) ;  /* 0x0000046000007944 */ /* 0x020fea0003c00000 */
[----:B-1----:R-:W-:Y:S01]  /*56e0*/  MOV R159, R158 ;  /* 0x0000009e009f7202 */ /* 0x002fe20000000f00 */
[----:B------:R-:W-:Y:S05]  /*56f0*/  BRA `(.L_x_12118) ;  /* 0xffffd82000007947 */ /* 0x000fea000383ffff */
.L_x_12096:
[----:B------:R-:W-:Y:S01]  /*5700*/  HFMA2.MMA R158, -RZ, RZ, 0, 9.5367431640625e-07 ;  /* 0x00000010ff9e7435 */ /* 0x000fe200000001ff */
[----:B------:R-:W-:Y:S02]  /*5710*/  MOV R157, R186 ;  /* 0x000000ba009d7202 */ /* 0x000fe40000000f00 */
[----:B------:R-:W-:Y:S02]  /*5720*/  MOV R163, 0x1f ;  /* 0x0000001f00a37802 */ /* 0x000fe40000000f00 */
[----:B------:R-:W-:Y:S02]  /*5730*/  MOV R162, 0xffffffff ;  /* 0xffffffff00a27802 */ /* 0x000fe40000000f00 */
[----:B------:R-:W-:Y:S02]  /*5740*/  MOV R156, 0x5760 ;  /* 0x00005760009c7802 */ /* 0x000fe40000000f00 */
[----:B01---5:R-:W-:Y:S05]  /*5750*/  CALL.REL.NOINC `($__internal_168_$__cuda_sm70_shflsync_down_p) ;  /* 0x000003e000007944 */ /* 0x023fea0003c00000 */
[----:B------:R-:W-:Y:S01]  /*5760*/  FADD.FTZ R187, R159, R187 ;  /* 0x000000bb9fbb7221 */ /* 0x000fe20000010000 */
[----:B------:R-:W-:Y:S01]  /*5770*/  MOV R163, 0x1f ;  /* 0x0000001f00a37802 */ /* 0x000fe20000000f00 */
[----:B-1----:R-:W-:Y:S01]  /*5780*/  FADD.FTZ R186, R186, R158 ;  /* 0x0000009ebaba7221 */ /* 0x002fe20000010000 */
[----:B------:R-:W-:Y:S01]  /*5790*/  HFMA2.MMA R158, -RZ, RZ, 0, 4.76837158203125e-07 ;  /* 0x00000008ff9e7435 */ /* 0x000fe200000001ff */
[----:B------:R-:W-:-:S02]  /*57a0*/  MOV R162, 0xffffffff ;  /* 0xffffffff00a27802 */ /* 0x000fc40000000f00 */
[----:B------:R-:W-:Y:S02]  /*57b0*/  MOV R157, R187 ;  /* 0x000000bb009d7202 */ /* 0x000fe40000000f00 */
[----:B------:R-:W-:Y:S02]  /*57c0*/  MOV R156, 0x57e0 ;  /* 0x000057e0009c7802 */ /* 0x000fe40000000f00 */
[----:B------:R-:W-:Y:S05]  /*57d0*/  CALL.REL.NOINC `($__internal_168_$__cuda_sm70_shflsync_down_p) ;  /* 0x0000036000007944 */ /* 0x000fea0003c00000 */
[----:B-1----:R-:W-:Y:S01]  /*57e0*/  MOV R159, R158 ;  /* 0x0000009e009f7202 */ /* 0x002fe20000000f00 */
[----:B------:R-:W-:Y:S01]  /*57f0*/  HFMA2.MMA R158, -RZ, RZ, 0, 4.76837158203125e-07 ;  /* 0x00000008ff9e7435 */ /* 0x000fe200000001ff */
[----:B------:R-:W-:Y:S02]  /*5800*/  MOV R157, R186 ;  /* 0x000000ba009d7202 */ /* 0x000fe40000000f00 */
[----:B------:R-:W-:Y:S02]  /*5810*/  MOV R163, 0x1f ;  /* 0x0000001f00a37802 */ /* 0x000fe40000000f00 */
[----:B------:R-:W-:Y:S02]  /*5820*/  MOV R162, 0xffffffff ;  /* 0xffffffff00a27802 */ /* 0x000fe40000000f00 */
[----:B------:R-:W-:-:S02]  /*5830*/  MOV R156, 0x5850 ;  /* 0x00005850009c7802 */ /* 0x000fc40000000f00 */
[----:B------:R-:W-:Y:S05]  /*5840*/  CALL.REL.NOINC `($__internal_168_$__cuda_sm70_shflsync_down_p) ;  /* 0x000002f000007944 */ /* 0x000fea0003c00000 */
[----:B------:R-:W-:Y:S01]  /*5850*/  FADD.FTZ R187, R159, R187 ;  /* 0x000000bb9fbb7221 */ /* 0x000fe20000010000 */
[----:B------:R-:W-:Y:S01]  /*5860*/  MOV R163, 0x1f ;  /* 0x0000001f00a37802 */ /* 0x000fe20000000f00 */
[----:B-1----:R-:W-:Y:S01]  /*5870*/  FADD.FTZ R186, R186, R158 ;  /* 0x0000009ebaba7221 */ /* 0x002fe20000010000 */
[----:B------:R-:W-:Y:S01]  /*5880*/  HFMA2.MMA R158, -RZ, RZ, 0, 2.384185791015625e-07 ;  /* 0x00000004ff9e7435 */ /* 0x000fe200000001ff */
[----:B------:R-:W-:-:S02]  /*5890*/  MOV R162, 0xffffffff ;  /* 0xffffffff00a27802 */ /* 0x000fc40000000f00 */
[----:B------:R-:W-:Y:S02]  /*58a0*/  MOV R157, R187 ;  /* 0x000000bb009d7202 */ /* 0x000fe40000000f00 */
[----:B------:R-:W-:Y:S02]  /*58b0*/  MOV R156, 0x58d0 ;  /* 0x000058d0009c7802 */ /* 0x000fe40000000f00 */
[----:B------:R-:W-:Y:S05]  /*58c0*/  CALL.REL.NOINC `($__internal_168_$__cuda_sm70_shflsync_down_p) ;  /* 0x0000027000007944 */ /* 0x000fea0003c00000 */
[----:B-1----:R-:W-:Y:S01]  /*58d0*/  MOV R159, R158 ;  /* 0x0000009e009f7202 */ /* 0x002fe20000000f00 */
[----:B------:R-:W-:Y:S01]  /*58e0*/  HFMA2.MMA R158, -RZ, RZ, 0, 2.384185791015625e-07 ;  /* 0x00000004ff9e7435 */ /* 0x000fe200000001ff */
        /* <DEDUP_REMOVED lines=8> */
[----:B------:R-:W-:Y:S01]  /*5970*/  HFMA2.MMA R158, -RZ, RZ, 0, 1.1920928955078125e-07 ;  /* 0x00000002ff9e7435 */ /* 0x000fe200000001ff */
[----:B------:R-:W-:-:S02]  /*5980*/  MOV R162, 0xffffffff ;  /* 0xffffffff00a27802 */ /* 0x000fc40000000f00 */
[----:B------:R-:W-:Y:S02]  /*5990*/  MOV R157, R187 ;  /* 0x000000bb009d7202 */ /* 0x000fe40000000f00 */
[----:B------:R-:W-:Y:S02]  /*59a0*/  MOV R156, 0x59c0 ;  /* 0x000059c0009c7802 */ /* 0x000fe40000000f00 */
[----:B------:R-:W-:Y:S05]  /*59b0*/  CALL.REL.NOINC `($__internal_168_$__cuda_sm70_shflsync_down_p) ;  /* 0x0000018000007944 */ /* 0x000fea0003c00000 */
[----:B-1----:R-:W-:Y:S01]  /*59c0*/  MOV R159, R158 ;  /* 0x0000009e009f7202 */ /* 0x002fe20000000f00 */
[----:B------:R-:W-:Y:S01]  /*59d0*/  HFMA2.MMA R158, -RZ, RZ, 0, 1.1920928955078125e-07 ;  /* 0x00000002ff9e7435 */ /* 0x000fe200000001ff */
        /* <DEDUP_REMOVED lines=8> */
[----:B------:R-:W-:Y:S01]  /*5a60*/  HFMA2.MMA R158, -RZ, RZ, 0, 5.9604644775390625e-08 ;  /* 0x00000001ff9e7435 */ /* 0x000fe200000001ff */
[----:B------:R-:W-:-:S02]  /*5a70*/  MOV R162, 0xffffffff ;  /* 0xffffffff00a27802 */ /* 0x000fc40000000f00 */
[----:B------:R-:W-:Y:S02]  /*5a80*/  MOV R157, R187 ;  /* 0x000000bb009d7202 */ /* 0x000fe40000000f00 */
[----:B------:R-:W-:Y:S02]  /*5a90*/  MOV R156, 0x5ab0 ;  /* 0x00005ab0009c7802 */ /* 0x000fe40000000f00 */
[----:B------:R-:W-:Y:S05]  /*5aa0*/  CALL.REL.NOINC `($__internal_168_$__cuda_sm70_shflsync_down_p) ;  /* 0x0000009000007944 */ /* 0x000fea0003c00000 */
[----:B-1----:R-:W-:Y:S01]  /*5ab0*/  MOV R159, R158 ;  /* 0x0000009e009f7202 */ /* 0x002fe20000000f00 */
[----:B------:R-:W-:Y:S01]  /*5ac0*/  HFMA2.MMA R158, -RZ, RZ, 0, 5.9604644775390625e-08 ;  /* 0x00000001ff9e7435 */ /* 0x000fe200000001ff */
[----:B------:R-:W-:Y:S02]  /*5ad0*/  MOV R157, R186 ;  /* 0x000000ba009d7202 */ /* 0x000fe40000000f00 */
[----:B------:R-:W-:Y:S02]  /*5ae0*/  MOV R163, 0x1f ;  /* 0x0000001f00a37802 */ /* 0x000fe40000000f00 */
[----:B------:R-:W-:Y:S02]  /*5af0*/  MOV R162, 0xffffffff ;  /* 0xffffffff00a27802 */ /* 0x000fe40000000f00 */
[----:B------:R-:W-:-:S02]  /*5b00*/  MOV R156, 0x5b20 ;  /* 0x00005b20009c7802 */ /* 0x000fc40000000f00 */
[----:B------:R-:W-:Y:S05]  /*5b10*/  CALL.REL.NOINC `($__internal_168_$__cuda_sm70_shflsync_down_p) ;  /* 0x0000002000007944 */ /* 0x000fea0003c00000 */
[----:B-1----:R-:W-:Y:S01]  /*5b20*/  MOV R157, R158 ;  /* 0x0000009e009d7202 */ /* 0x002fe20000000f00 */
[----:B------:R-:W-:Y:S05]  /*5b30*/  BRA `(.L_x_12119) ;  /* 0xffffd50000007947 */ /* 0x000fea000383ffff */
        .weak           $__internal_168_$__cuda_sm70_shflsync_down_p
        .type           $__internal_168_$__cuda_sm70_shflsync_down_p,@function
        .size           $__internal_168_$__cuda_sm70_shflsync_down_p,(.L_x_14386 - $__internal_168_$__cuda_sm70_shflsync_down_p)
$__internal_168_$__cuda_sm70_shflsync_down_p:
[----:B------:R-:W-:Y:S04]  /*5b40*/  WARPSYNC R162 ;  /* 0x000000a200007348 */ /* 0x000fe80003800000 */
[----:B------:R0:W1:Y:S02]  /*5b50*/  SHFL.DOWN PT, R158, R157, R158, R163 ;  /* 0x0800009e9d9e7389 */ /* 0x00006400000e00a3 */
[----:B0-----:R-:W-:-:S06]  /*5b60*/  HFMA2.MMA R157, -RZ, RZ, 0, 0 ;  /* 0x00000000ff9d7435 */ /* 0x001fcc00000001ff */
[----:B------:R-:W-:Y:S05]  /*5b70*/  RET.REL.NODEC R156 `(_ZN10layer_norm13ln_bwd_kernelINS_13Kernel_traitsI6__halfffffjLj5120ELj1ELj1ELj4ELj16ENS_18Kernel_traits_baseILj5120ES2_ffffjLj128EEEEELb1ELb0ELb0ELb0EEEvNS_9BwdParamsE) ;  /* 0xffffa4809c007950 */ /* 0x000fea0003c3ffff */
.L_x_12120:
        /* <DEDUP_REMOVED lines=16> */
.L_x_14386:


//--------------------- .text._ZN10layer_norm13ln_bwd_kernelINS_13Kernel_traitsI6__halfffffjLj5120ELj1ELj1ELj4ELj16ENS_18Kernel_traits_baseILj5120ES2_ffffjLj128EEEEELb1ELb0ELb0ELb1EEEvNS_9BwdParamsE --------------------------
	.section	.text._ZN10layer_norm13ln_bwd_kernelINS_13Kernel_traitsI6__halfffffjLj5120ELj1ELj1ELj4ELj16ENS_18Kernel_traits_baseILj5120ES2_ffffjLj128EEEEELb1ELb0ELb0ELb1EEEvNS_9BwdParamsE,"ax",@progbits
	.sectioninfo	@"SHI_REGISTERS=255"
	.align	128
        .global         _ZN10layer_norm13ln_bwd_kernelINS_13Kernel_traitsI6__halfffffjLj5120ELj1ELj1ELj4ELj16ENS_18Kernel_traits_baseILj5120ES2_ffffjLj128EEEEELb1ELb0ELb0ELb1EEEvNS_9BwdParamsE
        .type           _ZN10layer_norm13ln_bwd_kernelINS_13Kernel_traitsI6__halfffffjLj5120ELj1ELj1ELj4ELj16ENS_18Kernel_traits_baseILj5120ES2_ffffjLj128EEEEELb1ELb0ELb0ELb1EEEvNS_9BwdParamsE,@function
        .size           _ZN10layer_norm13ln_bwd_kernelINS_13Kernel_traitsI6__halfffffjLj5120ELj1ELj1ELj4ELj16ENS_18Kernel_traits_baseILj5120ES2_ffffjLj128EEEEELb1ELb0ELb0ELb1EEEvNS_9BwdParamsE,(.L_x_14387 - _ZN10layer_norm13ln_bwd_kernelINS_13Kernel_traitsI6__halfffffjLj5120ELj1ELj1ELj4ELj16ENS_18Kernel_traits_baseILj5120ES2_ffffjLj128EEEEELb1ELb0ELb0ELb1EEEvNS_9BwdParamsE)
        .other          _ZN10layer_norm13ln_bwd_kernelINS_13Kernel_traitsI6__halfffffjLj5120ELj1ELj1ELj4ELj16ENS_18Kernel_traits_baseILj5120ES2_ffffjLj128EEEEELb1ELb0ELb0ELb1EEEvNS_9BwdParamsE,@"STO_CUDA_ENTRY STV_DEFAULT"
_ZN10layer_norm13ln_bwd_kernelINS_13Kernel_traitsI6__halfffffjLj5120ELj1ELj1ELj4ELj16ENS_18Kernel_traits_baseILj5120ES2_ffffjLj128EEEEELb1ELb0ELb0ELb1EEEvNS_9BwdParamsE:
.text._ZN10layer_norm13ln_bwd_kernelINS_13Kernel_traitsI6__halfffffjLj5120ELj1ELj1ELj4ELj16ENS_18Kernel_traits_baseILj5120ES2_ffffjLj128EEEEELb1ELb0ELb0ELb1EEEvNS_9BwdParamsE:
        /* <DEDUP_REMOVED lines=49> */
.L_x_12121:
        /* <DEDUP_REMOVED lines=86> */
[--C-:B------:R-:W-:Y:S01]  /*0870*/  SHF.R.U32.HI R32, RZ, 0x10, R23.reuse ;  /* 0x00000010ff207819 */ /* 0x100fe20000011617 */
[----:B------:R-:W-:Y:S01]  /*0880*/  HADD2.F32 R38, -RZ, R38.H0_H0 ;  /* 0x20000026ff267230 */ /* 0x000fe20000004100 */
[----:B------:R-:W-:Y:S01]  /*0890*/  SHF.R.U64 R33, R22, 0x10, R23 ;  /* 0x0000001016217819 */ /* 0x000fe20000001217 */
        /* <DEDUP_REMOVED lines=44> */
[----:B------:R2:W-:Y:S01]  /*0b60*/  STL [R1+0x10], RZ ;  /* 0x000010ff01007387 */ /* 0x0005e20000100800 */
[----:B0-----:R-:W-:-:S03]  /*0b70*/  CS2R R2, SRZ ;  /* 0x0000000000027805 */ /* 0x001fc6000001ff00 */
[----:B------:R2:W-:Y:S01]  /*0b80*/  STL [R1+0xc], RZ ;  /* 0x00000cff01007387 */ /* 0x0005e20000100800 */
[----:B-1----:R-:W-:-:S03]  /*0b90*/  HFMA2.MMA R0, -RZ, RZ, 0, 0 ;  /* 0x00000000ff007435 */ /* 0x002fc600000001ff */
        /* <DEDUP_REMOVED lines=23> */
.L_x_12135:
[----:B------:R-:W0:Y:S01]  /*0d10*/  S2R R78, SR_TID.X ;  /* 0x00000000004e7919 */ /* 0x000e220000002100 */
[----:B------:R-:W-:Y:S01]  /*0d20*/  IMAD R76, R168, c[0x0][0x168], RZ ;  /* 0x00005a00a84c7a24 */ /* 0x000fe200078e02ff */
[----:B------:R-:W-:-:S04]  /*0d30*/  MOV R118, 0x4 ;  /* 0x0000000400767802 */ /* 0x000fc80000000f00 */
[----:B------:R-:W-:-:S04]  /*0d40*/  SHF.R.S32.HI R77, RZ, 0x1f, R76 ;  /* 0x0000001fff4d7819 */ /* 0x000fc8000001144c */
[----:B------:R-:W-:Y:S01]  /*0d50*/  LEA.HI R153, R77, R76, RZ, 0x2 ;  /* 0x0000004c4d997211 */ /* 0x000fe200078f10ff */
[----:B------:R-:W-:-:S05]  /*0d60*/  IMAD.WIDE R76, R168, R118, c[0x0][0x1a0] ;  /* 0x00006800a84c7625 */ /* 0x000fca00078e0276 */
[----:B------:R1:W3:Y:S01]  /*0d70*/  LDG.E R206, [R76.64] ;  /* 0x000000044cce7981 */ /* 0x0002e2000c1e1900 */
[----:B0-----:R-:W-:-:S04]  /*0d80*/  LOP3.LUT R78, R78, 0x7f, RZ, 0xc0, !PT ;  /* 0x0000007f4e4e7812 */ /* 0x001fc800078ec0ff */
        /* <DEDUP_REMOVED lines=10> */
[C---:B------:R-:W-:Y:S01]  /*0e30*/  IADD3 R155, R153.reuse, 0x100, RZ ;  /* 0x00000100999b7810 */ /* 0x040fe20007ffe0ff */
[----:B------:R-:W2:Y:S01]  /*0e40*/  LDG.E.128 R76, [R76.64] ;  /* 0x000000044c4c7981 */ /* 0x000ea2000c1e1d00 */
[----:B------:R-:W-:Y:S02]  /*0e50*/  SHF.L.U32 R193, R188, 0x4, RZ ;  /* 0x00000004bcc17819 */ /* 0x000fe400000006ff */
[----:B------:R-:W-:-:S02]  /*0e60*/  IADD3 R184, R153, 0x280, RZ ;  /* 0x0000028099b87810 */ /* 0x000fc40007ffe0ff */
[----:B------:R-:W-:Y:S02]  /*0e70*/  IADD3.X R81, R198, c[0x0][0x18c], RZ, P0, !PT ;  /* 0x00006300c6517a10 */ /* 0x000fe400007fe4ff */
[----:B------:R-:W-:Y:S02]  /*0e80*/  SHF.L.U32 R196, R155, 0x4, RZ ;  /* 0x000000049bc47819 */ /* 0x000fe400000006ff */
[----:B------:R-:W-:Y:S02]  /*0e90*/  SHF.R.U32.HI R192, RZ, 0x1c, R188 ;  /* 0x0000001cffc07819 */ /* 0x000fe400000116bc */
[----:B------:R-:W-:Y:S02]  /*0ea0*/  IADD3 R88, P0, R193, c[0x0][0x188], RZ ;  /* 0x00006200c1587a10 */ /* 0x000fe40007f1e0ff */
[----:B------:R-:W-:Y:S02]  /*0eb0*/  SHF.R.S32.HI R138, RZ, 0x1f, R168 ;  /* 0x0000001fff8a7819 */ /* 0x000fe400000114a8 */
[----:B------:R-:W-:-:S02]  /*0ec0*/  MOV R169, 0x3f800000 ;  /* 0x3f80000000a97802 */ /* 0x000fc40000000f00 */
[----:B------:R-:W-:Y:S01]  /*0ed0*/  MOV R189, 0x10 ;  /* 0x0000001000bd7802 */ /* 0x000fe20000000f00 */
[----:B------:R-:W-:Y:S01]  /*0ee0*/  ULDC.U8 UR6, c[0x0][0x1f0] ;  /* 0x00007c0000067ab9 */ /* 0x000fe20000000000 */
[C---:B------:R-:W-:Y:S01]  /*0ef0*/  IADD3 R187, R153.reuse, 0x200, RZ ;  /* 0x0000020099bb7810 */ /* 0x040fe20007ffe0ff */
[----:B------:R-:W-:Y:S01]  /*0f00*/  IMAD.WIDE R118, R168, R118, c[0x0][0x1a8] ;  /* 0x00006a00a8767625 */ /* 0x000fe200078e0276 */
[----:B------:R-:W-:Y:S01]  /*0f10*/  SHF.L.U32 R183, R184, 0x4, RZ ;  /* 0x00000004b8b77819 */ /* 0x000fe200000006ff */
[----:B--2---:R-:W2:Y:S01]  /*0f20*/  LDG.E.128 R80, [R80.64] ;  /* 0x0000000450507981 */ /* 0x004ea2000c1e1d00 */
[----:B------:R-:W-:Y:S02]  /*0f30*/  IADD3 R181, R153, 0x380, RZ ;  /* 0x0000038099b57810 */ /* 0x000fe40007ffe0ff */
[----:B------:R-:W-:Y:S02]  /*0f40*/  SHF.R.U32.HI R195, RZ, 0x1c, R155 ;  /* 0x0000001cffc37819 */ /* 0x000fe4000001169b */
[----:B------:R-:W-:-:S02]  /*0f50*/  IADD3 R84, P1, R196, c[0x0][0x188], RZ ;  /* 0x00006200c4547a10 */ /* 0x000fc40007f3e0ff */
[----:B------:R-:W-:Y:S02]  /*0f60*/  IADD3.X R89, R192, c[0x0][0x18c], RZ, P0, !PT ;  /* 0x00006300c0597a10 */ /* 0x000fe400007fe4ff */
[----:B------:R-:W-:Y:S02]  /*0f70*/  SHF.R.U32.HI R182, RZ, 0x1c, R184 ;  /* 0x0000001cffb67819 */ /* 0x000fe400000116b8 */
[C---:B------:R-:W-:Y:S02]  /*0f80*/  IADD3 R178, R153.reuse, 0x300, RZ ;  /* 0x0000030099b27810 */ /* 0x040fe40007ffe0ff */
[C---:B------:R-:W-:Y:S02]  /*0f90*/  IADD3 R167, R153.reuse, 0x400, RZ ;  /* 0x0000040099a77810 */ /* 0x040fe40007ffe0ff */
[C---:B------:R-:W-:Y:S01]  /*0fa0*/  IADD3 R175, R153.reuse, 0x480, RZ ;  /* 0x0000048099af7810 */ /* 0x040fe20007ffe0ff */
[----:B------:R-:W-:Y:S01]  /*0fb0*/  IMAD.WIDE.U32 R116, R153, R189, c[0x0][0x208] ;  /* 0x0000820099747625 */ /* 0x000fe200078e00bd */
[----:B------:R-:W-:Y:S01]  /*0fc0*/  SHF.L.U32 R186, R187, 0x4, RZ ;  /* 0x00000004bbba7819 */ /* 0x000fe200000006ff */
[----:B------:R-:W2:Y:S01]  /*0fd0*/  LDG.E.128 R88, [R88.64] ;  /* 0x0000000458587981 */ /* 0x000ea2000c1e1d00 */
[----:B------:R-:W-:-:S02]  /*0fe0*/  IADD3 R96, P0, R183, c[0x0][0x188], RZ ;  /* 0x00006200b7607a10 */ /* 0x000fc40007f1e0ff */
[----:B------:R-:W-:Y:S01]  /*0ff0*/  SHF.L.U32 R177, R181, 0x4, RZ ;  /* 0x00000004b5b17819 */ /* 0x000fe200000006ff */
[-C--:B------:R-:W-:Y:S01]  /*1000*/  IMAD.WIDE.U32 R120, R154, R189.reuse, c[0x0][0x208] ;  /* 0x000082009a787625 */ /* 0x080fe200078e00bd */
[----:B------:R-:W-:Y:S01]  /*1010*/  IADD3.X R85, R195, c[0x0][0x18c], RZ, P1, !PT ;  /* 0x00006300c3557a10 */ /* 0x000fe20000ffe4ff */
[----:B------:R0:W2:Y:S01]  /*1020*/  LDG.E R174, [R118.64] ;  /* 0x0000000476ae7981 */ /* 0x0000a2000c1e1900 */
[----:B------:R-:W-:Y:S02]  /*1030*/  SHF.R.U32.HI R185, RZ, 0x1c, R187 ;  /* 0x0000001cffb97819 */ /* 0x000fe400000116bb */
[----:B------:R-:W-:Y:S01]  /*1040*/  IADD3 R92, P1, R186, c[0x0][0x188], RZ ;  /* 0x00006200ba5c7a10 */ /* 0x000fe20007f3e0ff */
[----:B------:R-:W-:Y:S01]  /*1050*/  IMAD.WIDE.U32 R124, R155, R189, c[0x0][0x208] ;  /* 0x000082009b7c7625 */ /* 0x000fe200078e00bd */
[----:B------:R-:W-:Y:S01]  /*1060*/  IADD3.X R97, R182, c[0x0][0x18c], RZ, P0, !PT ;  /* 0x00006300b6617a10 */ /* 0x000fe200007fe4ff */
[----:B------:R-:W2:Y:S01]  /*1070*/  LDG.E.128 R84, [R84.64] ;  /* 0x0000000454547981 */ /* 0x000ea2000c1e1d00 */
[----:B------:R-:W-:-:S02]  /*1080*/  SHF.R.U32.HI R176, RZ, 0x1c, R181 ;  /* 0x0000001cffb07819 */ /* 0x000fc400000116b5 */
[----:B------:R-:W-:Y:S01]  /*1090*/  IADD3 R104, P0, R177, c[0x0][0x188], RZ ;  /* 0x00006200b1687a10 */ /* 0x000fe20007f1e0ff */
[-C--:B------:R-:W-:Y:S01]  /*10a0*/  IMAD.WIDE.U32 R128, R188, R189.reuse, c[0x0][0x208] ;  /* 0x00008200bc807625 */ /* 0x080fe200078e00bd */
[----:B------:R-:W-:Y:S01]  /*10b0*/  IADD3.X R93, R185, c[0x0][0x18c], RZ, P1, !PT ;  /* 0x00006300b95d7a10 */ /* 0x000fe20000ffe4ff */
[----:B------:R-:W2:Y:S01]  /*10c0*/  LDG.E.128 R96, [R96.64] ;  /* 0x0000000460607981 */ /* 0x000ea2000c1e1d00 */
[----:B------:R-:W-:Y:S02]  /*10d0*/  IADD3.X R105, R176, c[0x0][0x18c], RZ, P0, !PT ;  /* 0x00006300b0697a10 */ /* 0x000fe400007fe4ff */
[----:B------:R-:W-:Y:S01]  /*10e0*/  SHF.L.U32 R180, R178, 0x4, RZ ;  /* 0x00000004b2b47819 */ /* 0x000fe200000006ff */
[----:B------:R-:W-:Y:S01]  /*10f0*/  IMAD.WIDE.U32 R132, R187, R189, c[0x0][0x208] ;  /* 0x00008200bb847625 */ /* 0x000fe200078e00bd */
[----:B------:R-:W2:Y:S04]  /*1100*/  LDG.E.128 R92, [R92.64] ;  /* 0x000000045c5c7981 */ /* 0x000ea8000c1e1d00 */
[----:B------:R-:W2:Y:S01]  /*1110*/  LDG.E.128 R104, [R104.64] ;  /* 0x0000000468687981 */ /* 0x000ea2000c1e1d00 */
[----:B------:R-:W-:-:S02]  /*1120*/  SHF.R.U32.HI R179, RZ, 0x1c, R178 ;  /* 0x0000001cffb37819 */ /* 0x000fc400000116b2 */
[----:B------:R-:W-:Y:S01]  /*1130*/  IADD3 R100, P1, R180, c[0x0][0x188], RZ ;  /* 0x00006200b4647a10 */ /* 0x000fe20007f3e0ff */
[----:B------:R-:W-:Y:S01]  /*1140*/  IMAD.WIDE.U32 R136, R184, R189, c[0x0][0x208] ;  /* 0x00008200b8887625 */ /* 0x000fe200078e00bd */
[----:B------:R-:W-:Y:S01]  /*1150*/  SHF.L.U32 R173, R167, 0x4, RZ ;  /* 0x00000004a7ad7819 */ /* 0x000fe200000006ff */
[----:B0-----:R-:W2:Y:S01]  /*1160*/  LDG.E.128 R116, [R116.64] ;  /* 0x0000000474747981 */ /* 0x001ea2000c1e1d00 */
[----:B------:R-:W-:Y:S02]  /*1170*/  IADD3.X R101, R179, c[0x0][0x18c], RZ, P1, !PT ;  /* 0x00006300b3657a10 */ /* 0x000fe40000ffe4ff */
[----:B------:R-:W-:Y:S01]  /*1180*/  SHF.R.U32.HI R171, RZ, 0x1c, R167 ;  /* 0x0000001cffab7819 */ /* 0x000fe200000116a7 */
[----:B------:R-:W2:Y:S01]  /*1190*/  LDG.E.128 R120, [R120.64] ;  /* 0x0000000478787981 */ /* 0x000ea2000c1e1d00 */
[----:B------:R-:W-:Y:S02]  /*11a0*/  IADD3 R108, P1, R173, c[0x0][0x188], RZ ;  /* 0x00006200ad6c7a10 */ /* 0x000fe40007f3e0ff */
[----:B------:R-:W-:Y:S01]  /*11b0*/  SHF.L.U32 R172, R175, 0x4, RZ ;  /* 0x00000004afac7819 */ /* 0x000fe200000006ff */
[----:B------:R-:W2:Y:S01]  /*11c0*/  LDG.E.128 R100, [R100.64] ;  /* 0x0000000464647981 */ /* 0x000ea2000c1e1d00 */
[----:B------:R-:W-:-:S02]  /*11d0*/  IADD3.X R109, R171, c[0x0][0x18c], RZ, P1, !PT ;  /* 0x00006300ab6d7a10 */ /* 0x000fc40000ffe4ff */
[----:B------:R-:W-:Y:S01]  /*11e0*/  SHF.R.U32.HI R170, RZ, 0x1c, R175 ;  /* 0x0000001cffaa7819 */ /* 0x000fe200000116af */
[----:B------:R-:W2:Y:S01]  /*11f0*/  LDG.E.128 R124, [R124.64] ;  /* 0x000000047c7c7981 */ /* 0x000ea2000c1e1d00 */
[----:B------:R-:W-:Y:S02]  /*1200*/  IADD3 R112, P0, R172, c[0x0][0x188], RZ ;  /* 0x00006200ac707a10 */ /* 0x000fe40007f1e0ff */
[----:B------:R-:W-:Y:S01]  /*1210*/  ISETP.NE.U32.AND P1, PT, RZ, c[0x0][0x1c0], PT ;  /* 0x00007000ff007a0c */ /* 0x000fe20003f25070 */
[----:B------:R-:W2:Y:S01]  /*1220*/  LDG.E.128 R108, [R108.64] ;  /* 0x000000046c6c7981 */ /* 0x000ea2000c1e1d00 */
[----:B------:R-:W-:Y:S02]  /*1230*/  IADD3.X R113, R170, c[0x0][0x18c], RZ, P0, !PT ;  /* 0x00006300aa717a10 */ /* 0x000fe400007fe4ff */
[----:B------:R-:W-:Y:S01]  /*1240*/  ISETP.NE.AND.EX P1, PT, RZ, c[0x0][0x1c4], PT, P1 ;  /* 0x00007100ff007a0c */ /* 0x000fe20003f25310 */
[----:B------:R-:W2:Y:S01]  /*1250*/  LDG.E.128 R128, [R128.64] ;  /* 0x0000000480807981 */ /* 0x000ea2000c1e1d00 */
[----:B------:R-:W-:-:S03]  /*1260*/  ISETP.NE.U32.AND P0, PT, RZ, c[0x0][0x218], PT ;  /* 0x00008600ff007a0c */ /* 0x000fc60003f05070 */
[----:B------:R-:W2:Y:S01]  /*1270*/  LDG.E.128 R112, [R112.64] ;  /* 0x0000000470707981 */ /* 0x000ea2000c1e1d00 */
[----:B------:R-:W-:-:S03]  /*1280*/  ISETP.NE.AND.EX P0, PT, RZ, c[0x0][0x21c], PT, P0 ;  /* 0x00008700ff007a0c */ /* 0x000fc60003f05300 */
[----:B------:R-:W2:Y:S04]  /*1290*/  LDG.E.128 R132, [R132.64] ;  /* 0x0000000484847981 */ /* 0x000ea8000c1e1d00 */
[----:B------:R-:W-:-:S04]  /*12a0*/  @P1 LEA R142, P2, R168, c[0x0][0x1c0], 0x2 ;  /* 0x00007000a88e1a11 */ /* 0x000fc800078410ff */
[----:B------:R-:W-:Y:S02]  /*12b0*/  @P1 LEA.HI.X R143, R168, c[0x0][0x1c4], R138, 0x2, P2 ;  /* 0x00007100a88f1a11 */ /* 0x000fe400010f148a */
[C---:B------:R-:W-:Y:S01]  /*12c0*/  @P0 LEA R144, P2, R153.reuse, c[0x0][0x218], 0x4 ;  /* 0x0000860099900a11 */ /* 0x040fe200078420ff */
[----:B------:R-:W2:Y:S01]  /*12d0*/  LDG.E.128 R136, [R136.64] ;  /* 0x0000000488887981 */ /* 0x000ea2000c1e1d00 */
[C---:B------:R-:W-:Y:S02]  /*12e0*/  @P0 LEA R140, P3, R154.reuse, c[0x0][0x218], 0x4 ;  /* 0x000086009a8c0a11 */ /* 0x040fe400078620ff */
[----:B------:R-:W-:Y:S01]  /*12f0*/  @P0 LEA.HI.X R145, R153, c[0x0][0x21c], RZ, 0x4, P2 ;  /* 0x0000870099910a11 */ /* 0x000fe200010f24ff */
[----:B------:R0:W5:Y:S01]  /*1300*/  @P1 LDG.E R169, [R142.64] ;  /* 0x000000048ea91981 */ /* 0x000162000c1e1900 */
[----:B------:R-:W-:-:S03]  /*1310*/  @P0 LEA.HI.X R141, R154, c[0x0][0x21c], RZ, 0x4, P3 ;  /* 0x000087009a8d0a11 */ /* 0x000fc600018f24ff */
[----:B------:R1:W5:Y:S04]  /*1320*/  @P0 LDG.E.128 R32, [R144.64] ;  /* 0x0000000490200981 */ /* 0x000368000c1e1d00 */
[----:B------:R1:W5:Y:S01]  /*1330*/  @P0 LDG.E.128 R36, [R140.64] ;  /* 0x000000048c240981 */ /* 0x000362000c1e1d00 */
[C---:B0-----:R-:W-:Y:S02]  /*1340*/  @P0 LEA R142, P1, R155.reuse, c[0x0][0x218], 0x4 ;  /* 0x000086009b8e0a11 */ /* 0x041fe400078220ff */
[C---:B-1----:R-:W-:Y:S02]  /*1350*/  @P0 LEA R144, P2, R188.reuse, c[0x0][0x218], 0x4 ;  /* 0x00008600bc900a11 */ /* 0x042fe400078420ff */
[----:B------:R-:W-:Y:S02]  /*1360*/  @P0 LEA.HI.X R143, R155, c[0x0][0x21c], RZ, 0x4, P1 ;  /* 0x000087009b8f0a11 */ /* 0x000fe400008f24ff */
[----:B------:R-:W-:-:S02]  /*1370*/  @P0 LEA.HI.X R145, R188, c[0x0][0x21c], RZ, 0x4, P2 ;  /* 0x00008700bc910a11 */ /* 0x000fc400010f24ff */
[C---:B------:R-:W-:Y:S01]  /*1380*/  @P0 LEA R140, P1, R187.reuse, c[0x0][0x218], 0x4 ;  /* 0x00008600bb8c0a11 */ /* 0x040fe200078220ff */
[----:B------:R0:W5:Y:S03]  /*1390*/  @P0 LDG.E.128 R40, [R142.64] ;  /* 0x000000048e280981 */ /* 0x000166000c1e1d00 */
[----:B------:R-:W-:Y:S01]  /*13a0*/  @P0 LEA.HI.X R141, R187, c[0x0][0x21c], RZ, 0x4, P1 ;  /* 0x00008700bb8d0a11 */ /* 0x000fe200008f24ff */
[----:B------:R1:W5:Y:S04]  /*13b0*/  @P0 LDG.E.128 R44, [R144.64] ;  /* 0x00000004902c0981 */ /* 0x000368000c1e1d00 */
[----:B------:R0:W5:Y:S01]  /*13c0*/  @P0 LDG.E.128 R48, [R140.64] ;  /* 0x000000048c300981 */ /* 0x000162000c1e1d00 */
[----:B-1----:R-:W-:-:S04]  /*13d0*/  @P0 LEA R144, P1, R184, c[0x0][0x218], 0x4 ;  /* 0x00008600b8900a11 */ /* 0x002fc800078220ff */
[----:B------:R-:W-:-:S05]  /*13e0*/  @P0 LEA.HI.X R145, R184, c[0x0][0x21c], RZ, 0x4, P1 ;  /* 0x00008700b8910a11 */ /* 0x000fca00008f24ff */
[----:B------:R1:W5:Y:S02]  /*13f0*/  @P0 LDG.E.128 R52, [R144.64] ;  /* 0x0000000490340981 */ /* 0x000364000c1e1d00 */
[----:B-1----:R-:W-:-:S04]  /*1400*/  @P0 LEA R144, P1, R178, c[0x0][0x218], 0x4 ;  /* 0x00008600b2900a11 */ /* 0x002fc800078220ff */
        /* <DEDUP_REMOVED lines=10> */
[----:B------:R0:W5:Y:S01]  /*14b0*/  @P0 LDG.E.128 R68, [R148.64] ;  /* 0x0000000494440981 */ /* 0x000162000c1e1d00 */
[C---:B------:R-:W-:Y:S02]  /*14c0*/  LEA R152, P0, R153.reuse, c[0x0][0x190], 0x2 ;  /* 0x0000640099987a11 */ /* 0x040fe400078010ff */
[C---:B------:R-:W-:Y:S02]  /*14d0*/  LEA R200, P1, R154.reuse, c[0x0][0x190], 0x2 ;  /* 0x000064009ac87a11 */ /* 0x040fe400078210ff */
[----:B------:R-:W-:Y:S02]  /*14e0*/  LEA.HI.X R153, R153, c[0x0][0x194], RZ, 0x2, P0 ;  /* 0x0000650099997a11 */ /* 0x000fe400000f14ff */
[----:B------:R-:W-:-:S03]  /*14f0*/  LEA.HI.X R201, R154, c[0x0][0x194], RZ, 0x2, P1 ;  /* 0x000065009ac97a11 */ /* 0x000fc600008f14ff */
[----:B------:R0:W5:Y:S01]  /*1500*/  LDG.E R204, [R152.64] ;  /* 0x0000000498cc7981 */ /* 0x000162000c1e1900 */
[----:B------:R-:W-:Y:S01]  /*1510*/  LEA R154, P0, R155, c[0x0][0x190], 0x2 ;  /* 0x000064009b9a7a11 */ /* 0x000fe200078010ff */
[-C--:B------:R-:W-:Y:S02]  /*1520*/  IMAD.WIDE.U32 R142, R178, R189.reuse, c[0x0][0x208] ;  /* 0x00008200b28e7625 */ /* 0x080fe400078e00bd */
[----:B------:R2:W5:Y:S01]  /*1530*/  LDG.E R200, [R200.64] ;  /* 0x00000004c8c87981 */ /* 0x000562000c1e1900 */
[C---:B0-----:R-:W-:Y:S01]  /*1540*/  LEA R152, P1, R188.reuse, c[0x0][0x190], 0x2 ;  /* 0x00006400bc987a11 */ /* 0x041fe200078210ff */
[-C--:B-1----:R-:W-:Y:S01]  /*1550*/  IMAD.WIDE.U32 R144, R181, R189.reuse, c[0x0][0x208] ;  /* 0x00008200b5907625 */ /* 0x082fe200078e00bd */
[----:B------:R-:W-:Y:S01]  /*1560*/  LEA.HI.X R155, R155, c[0x0][0x194], RZ, 0x2, P0 ;  /* 0x000065009b9b7a11 */ /* 0x000fe200000f14ff */
[----:B------:R-:W4:Y:S01]  /*1570*/  LDG.E.128 R140, [R142.64] ;  /* 0x000000048e8c7981 */ /* 0x000f22000c1e1d00 */
[----:B------:R-:W-:Y:S02]  /*1580*/  LEA.HI.X R153, R188, c[0x0][0x194], RZ, 0x2, P1 ;  /* 0x00006500bc997a11 */ /* 0x000fe400008f14ff */
[C---:B------:R-:W-:Y:S01]  /*1590*/  LEA R188, P1, R184.reuse, c[0x0][0x190], 0x2 ;  /* 0x00006400b8bc7a11 */ /* 0x040fe200078210ff */
[-C--:B------:R-:W-:Y:S01]  /*15a0*/  IMAD.WIDE.U32 R148, R167, R189.reuse, c[0x0][0x208] ;  /* 0x00008200a7947625 */ /* 0x080fe200078e00bd */
[C---:B------:R-:W-:Y:S01]  /*15b0*/  LEA R190, P0, R187.reuse, c[0x0][0x190], 0x2 ;  /* 0x00006400bbbe7a11 */ /* 0x040fe200078010ff */
[----:B------:R0:W5:Y:S03]  /*15c0*/  LDG.E R194, [R152.64] ;  /* 0x0000000498c27981 */ /* 0x000166000c1e1900 */
[----:B------:R-:W-:Y:S01]  /*15d0*/  LEA.HI.X R191, R187, c[0x0][0x194], RZ, 0x2, P0 ;  /* 0x00006500bbbf7a11 */ /* 0x000fe200000f14ff */
[----:B------:R-:W4:Y:S04]  /*15e0*/  LDG.E.128 R144, [R144.64] ;  /* 0x0000000490907981 */ /* 0x000f28000c1e1d00 */
[----:B------:R1:W5:Y:S01]  /*15f0*/  LDG.E R187, [R190.64] ;  /* 0x00000004bebb7981 */ /* 0x000362000c1e1900 */
[----:B0-----:R-:W-:Y:S01]  /*1600*/  IMAD.WIDE.U32 R152, R175, R189, c[0x0][0x208] ;  /* 0x00008200af987625 */ /* 0x001fe200078e00bd */
[----:B------:R-:W-:-:S02]  /*1610*/  LEA.HI.X R189, R184, c[0x0][0x194], RZ, 0x2, P1 ;  /* 0x00006500b8bd7a11 */ /* 0x000fc400008f14ff */
[----:B------:R-:W4:Y:S04]  /*1620*/  LDG.E.128 R148, [R148.64] ;  /* 0x0000000494947981 */ /* 0x000f28000c1e1d00 */
[----:B------:R0:W5:Y:S01]  /*1630*/  LDG.E R184, [R188.64] ;  /* 0x00000004bcb87981 */ /* 0x000162000c1e1900 */
[----:B-1----:R-:W-:-:S03]  /*1640*/  LEA R190, P0, R178, c[0x0][0x190], 0x2 ;  /* 0x00006400b2be7a11 */ /* 0x002fc600078010ff */
[----:B------:R1:W5:Y:S01]  /*1650*/  LDG.E R197, [R154.64] ;  /* 0x000000049ac57981 */ /* 0x000362000c1e1900 */
[C---:B0-----:R-:W-:Y:S02]  /*1660*/  LEA R188, P1, R181.reuse, c[0x0][0x190], 0x2 ;  /* 0x00006400b5bc7a11 */ /* 0x041fe400078210ff */
[----:B------:R-:W-:Y:S02]  /*1670*/  LEA.HI.X R191, R178, c[0x0][0x194], RZ, 0x2, P0 ;  /* 0x00006500b2bf7a11 */ /* 0x000fe400000f14ff */
[----:B------:R-:W-:Y:S01]  /*1680*/  LEA.HI.X R189, R181, c[0x0][0x194], RZ, 0x2, P1 ;  /* 0x00006500b5bd7a11 */ /* 0x000fe200008f14ff */
[----:B-1----:R-:W4:Y:S04]  /*1690*/  LDG.E.128 R152, [R152.64] ;  /* 0x0000000498987981 */ /* 0x002f28000c1e1d00 */
[----:B------:R0:W5:Y:S04]  /*16a0*/  LDG.E R178, [R188.64] ;  /* 0x00000004bcb27981 */ /* 0x000168000c1e1900 */
[----:B------:R1:W5:Y:S01]  /*16b0*/  LDG.E R181, [R190.64] ;  /* 0x00000004beb57981 */ /* 0x000362000c1e1900 */
[----:B0-----:R-:W-:-:S02]  /*16c0*/  LEA R188, P1, R175, c[0x0][0x190], 0x2 ;  /* 0x00006400afbc7a11 */ /* 0x001fc400078210ff */
[----:B-1----:R-:W-:Y:S02]  /*16d0*/  LEA R190, P0, R167, c[0x0][0x190], 0x2 ;  /* 0x00006400a7be7a11 */ /* 0x002fe400078010ff */
[----:B------:R-:W-:Y:S02]  /*16e0*/  LEA.HI.X R189, R175, c[0x0][0x194], RZ, 0x2, P1 ;  /* 0x00006500afbd7a11 */ /* 0x000fe400008f14ff */
[----:B------:R-:W-:Y:S02]  /*16f0*/  LEA.HI.X R191, R167, c[0x0][0x194], RZ, 0x2, P0 ;  /* 0x00006500a7bf7a11 */ /* 0x000fe400000f14ff */
[----:B------:R-:W-:Y:S01]  /*1700*/  ISETP.NE.AND P0, PT, RZ, UR6, PT ;  /* 0x00000006ff007c0c */ /* 0x000fe2000bf05270 */
[----:B------:R3:W5:Y:S04]  /*1710*/  LDG.E R167, [R188.64] ;  /* 0x00000004bca77981 */ /* 0x000768000c1e1900 */
[----:B------:R0:W5:Y:S01]  /*1720*/  LDG.E R175, [R190.64] ;  /* 0x00000004beaf7981 */ /* 0x000162000c1e1900 */
[----:B---3--:R-:W-:-:S05]  /*1730*/  FSEL R189, R206, RZ, !P0 ;  /* 0x000000ffcebd7208 */ /* 0x008fca0004000000 */
[C---:B--2---:R-:W-:Y:S02]  /*1740*/  FADD.FTZ R221, -R189.reuse, R93 ;  /* 0x0000005dbddd7221 */ /* 0x044fe40000010100 */
[C---:B------:R-:W-:Y:S02]  /*1750*/  FADD.FTZ R93, -R189.reuse, R105 ;  /* 0x00000069bd5d7221 */ /* 0x040fe40000010100 */
[----:B------:R-:W2:Y:S01]  /*1760*/  LDL R105, [R1+0xb0] ;  /* 0x0000b00001697983 */ /* 0x000ea20000100800 */
[C---:B------:R-:W-:Y:S02]  /*1770*/  FADD.FTZ R188, -R189.reuse, R78 ;  /* 0x0000004ebdbc7221 */ /* 0x040fe40000010100 */
[C---:B------:R-:W-:Y:S02]  /*1780*/  FADD.FTZ R78, -R189.reuse, R101 ;  /* 0x00000065bd4e7221 */ /* 0x040fe40000010100 */
[----:B------:R-:W3:Y:S01]  /*1790*/  LDL R101, [R1+0xa0] ;  /* 0x0000a00001657983 */ /* 0x000ee20000100800 */
[----:B0-----:R-:W-:-:S02]  /*17a0*/  FADD.FTZ R190, -R189, R79 ;  /* 0x0000004fbdbe7221 */ /* 0x001fc40000010100 */
[C---:B------:R-:W-:Y:S02]  /*17b0*/  FADD.FTZ R222, -R189.reuse, R92 ;  /* 0x0000005cbdde7221 */ /* 0x040fe40000010100 */
[C---:B------:R-:W-:Y:S02]  /*17c0*/  FADD.FTZ R79, -R189.reuse, R99 ;  /* 0x00000063bd4f7221 */ /* 0x040fe40000010100 */
[C---:B------:R-:W-:Y:S02]  /*17d0*/  FADD.FTZ R99, -R189.reuse, R100 ;  /* 0x00000064bd637221 */ /* 0x040fe40000010100 */
[C---:B------:R-:W-:Y:S01]  /*17e0*/  FADD.FTZ R92, -R189.reuse, R104 ;  /* 0x00000068bd5c7221 */ /* 0x040fe20000010100 */
[----:B------:R-:W4:Y:S01]  /*17f0*/  LDL R100, [R1+0xa4] ;  /* 0x0000a40001647983 */ /* 0x000f220000100800 */
[----:B------:R-:W-:-:S03]  /*1800*/  FADD.FTZ R230, -R189, R82 ;  /* 0x00000052bde67221 */ /* 0x000fc60000010100 */
[----:B------:R-:W4:Y:S01]  /*1810*/  LDL R104, [R1+0xac] ;  /* 0x0000ac0001687983 */ /* 0x000f220000100800 */
        /* <DEDUP_REMOVED lines=20> */
[----:B------:R-:W4:Y:S01]  /*1960*/  LDL R102, [R1+0x9c] ;  /* 0x00009c0001667983 */ /* 0x000f220000100800 */
[C---:B------:R-:W-:Y:S02]  /*1970*/  FADD.FTZ R94, -R189.reuse, R106 ;  /* 0x0000006abd5e7221 */ /* 0x040fe40000010100 */
        /* <DEDUP_REMOVED lines=12> */
[----:B------:R-:W-:Y:S01]  /*1a40*/  FADD.FTZ R91, -R189, R115 ;  /* 0x00000073bd5b7221 */ /* 0x000fe20000010100 */
[----:B------:R-:W4:Y:S01]  /*1a50*/  LDL R111, [R1+0x6c] ;  /* 0x00006c00016f7983 */ /* 0x000f220000100800 */
[----:B------:R-:W-:-:S02]  /*1a60*/  FADD.FTZ R210, R120, R210 ;  /* 0x000000d278d27221 */ /* 0x000fc40000010000 */
[----:B------:R-:W-:Y:S01]  /*1a70*/  FMUL.FTZ R190, R174, R190 ;  /* 0x000000beaebe7220 */ /* 0x000fe20000410000 */
[----:B------:R-:W4:Y:S01]  /*1a80*/  LDL R108, [R1+0x68] ;  /* 0x00006800016c7983 */ /* 0x000f220000100800 */
[----:B--2---:R-:W-:-:S03]  /*1a90*/  FMUL.FTZ R189, R105, R116 ;  /* 0x0000007469bd7220 */ /* 0x004fc60000410000 */
[----:B------:R-:W2:Y:S01]  /*1aa0*/  LDL R105, [R1+0x94] ;  /* 0x0000940001697983 */ /* 0x000ea20000100800 */
[----:B------:R-:W-:-:S04]  /*1ab0*/  FMUL.FTZ R115, R174, R206 ;  /* 0x000000ceae737220 */ /* 0x000fc80000410000 */
[----:B------:R-:W-:Y:S02]  /*1ac0*/  FFMA.FTZ R161, R120, R115, R161 ;  /* 0x0000007378a17223 */ /* 0x000fe400000100a1 */
[----:B---3--:R-:W-:Y:S02]  /*1ad0*/  FMUL.FTZ R120, R101, R120 ;  /* 0x0000007865787220 */ /* 0x008fe40000410000 */
[----:B------:R-:W3:Y:S01]  /*1ae0*/  LDL R101, [R1+0x84] ;  /* 0x0000840001657983 */ /* 0x000ee20000100800 */
[----:B------:R-:W-:Y:S02]  /*1af0*/  FMUL.FTZ R81, R174, R191 ;  /* 0x000000bfae517220 */ /* 0x000fe40000410000 */
[C---:B------:R-:W-:Y:S02]  /*1b00*/  FADD.FTZ R207, R119.reuse, R207 ;  /* 0x000000cf77cf7221 */ /* 0x040fe40000010000 */
[----:B------:R-:W-:Y:S02]  /*1b10*/  FFMA.FTZ R164, R119, R190, R164 ;  /* 0x000000be77a47223 */ /* 0x000fe400000100a4 */
[----:B----4-:R-:W-:-:S02]  /*1b20*/  FMUL.FTZ R206, R100, R119 ;  /* 0x0000007764ce7220 */ /* 0x010fc40000410000 */
[----:B------:R-:W-:Y:S01]  /*1b30*/  FMUL.FTZ R119, R174, R229 ;  /* 0x000000e5ae777220 */ /* 0x000fe20000410000 */
[----:B------:R-:W4:Y:S01]  /*1b40*/  LDL R100, [R1+0x88] ;  /* 0x0000880001647983 */ /* 0x000f220000100800 */
[----:B------:R-:W-:Y:S02]  /*1b50*/  FMUL.FTZ R191, R104, R117 ;  /* 0x0000007568bf7220 */ /* 0x000fe40000410000 */
[C---:B------:R-:W-:Y:S01]  /*1b60*/  FMUL.FTZ R188, R174.reuse, R188 ;  /* 0x000000bcaebc7220 */ /* 0x040fe20000410000 */
[----:B------:R-:W4:Y:S01]  /*1b70*/  LDL R104, [R1+0x90] ;  /* 0x0000900001687983 */ /* 0x000f220000100800 */
[----:B------:R-:W-:Y:S02]  /*1b80*/  FMUL.FTZ R80, R174, R201 ;  /* 0x000000c9ae507220 */ /* 0x000fe40000410000 */
[C---:B------:R-:W-:Y:S02]  /*1b90*/  FADD.FTZ R211, R123.reuse, R211 ;  /* 0x000000d37bd37221 */ /* 0x040fe40000010000 */
[----:B------:R-:W-:-:S02]  /*1ba0*/  FFMA.FTZ R160, R123, R119, R160 ;  /* 0x000000777ba07223 */ /* 0x000fc400000100a0 */
[C---:B------:R-:W-:Y:S02]  /*1bb0*/  FADD.FTZ R208, R118.reuse, R208 ;  /* 0x000000d076d07221 */ /* 0x040fe40000010000 */
[----:B------:R-:W-:Y:S02]  /*1bc0*/  FFMA.FTZ R163, R118, R188, R163 ;  /* 0x000000bc76a37223 */ /* 0x000fe400000100a3 */
[----:B------:R-:W-:Y:S02]  /*1bd0*/  FADD.FTZ R212, R122, R212 ;  /* 0x000000d47ad47221 */ /* 0x000fe40000010000 */
[----:B------:R-:W-:Y:S02]  /*1be0*/  FMUL.FTZ R201, R103, R118 ;  /* 0x0000007667c97220 */ /* 0x000fe40000410000 */
[----:B------:R-:W-:Y:S01]  /*1bf0*/  FMUL.FTZ R118, R174, R230 ;  /* 0x000000e6ae767220 */ /* 0x000fe20000410000 */
[----:B------:R-:W4:Y:S03]  /*1c00*/  LDL R103, [R1+0x8c] ;  /* 0x00008c0001677983 */ /* 0x000f260000100800 */
[----:B------:R-:W-:-:S02]  /*1c10*/  FFMA.FTZ R159, R122, R118, R159 ;  /* 0x000000767a9f7223 */ /* 0x000fc4000001009f */
[----:B------:R-:W-:Y:S02]  /*1c20*/  FMUL.FTZ R122, R106, R122 ;  /* 0x0000007a6a7a7220 */ /* 0x000fe40000410000 */
[----:B------:R-:W4:Y:S01]  /*1c30*/  LDL R106, [R1+0x70] ;  /* 0x00007000016a7983 */ /* 0x000f220000100800 */
[----:B--2---:R-:W-:-:S03]  /*1c40*/  FMUL.FTZ R123, R105, R123 ;  /* 0x0000007b697b7220 */ /* 0x004fc60000410000 */
[----:B------:R-:W2:Y:S01]  /*1c50*/  LDL R105, [R1+0x78] ;  /* 0x0000780001697983 */ /* 0x000ea20000100800 */
[C---:B------:R-:W-:Y:S02]  /*1c60*/  FADD.FTZ R0, R116.reuse, R0 ;  /* 0x0000000074007221 */ /* 0x040fe40000010000 */
[----:B------:R-:W-:Y:S02]  /*1c70*/  FFMA.FTZ R165, R116, R81, R165 ;  /* 0x0000005174a57223 */ /* 0x000fe400000100a5 */
[----:B------:R-:W-:Y:S02]  /*1c80*/  FMUL.FTZ R116, R174, R231 ;  /* 0x000000e7ae747220 */ /* 0x000fe40000410000 */
[C---:B------:R-:W-:Y:S02]  /*1c90*/  FADD.FTZ R209, R121.reuse, R209 ;  /* 0x000000d179d17221 */ /* 0x040fe40000010000 */
[----:B------:R-:W-:Y:S02]  /*1ca0*/  FFMA.FTZ R162, R121, R116, R162 ;  /* 0x0000007479a27223 */ /* 0x000fe400000100a2 */
[----:B------:R-:W-:-:S02]  /*1cb0*/  FMUL.FTZ R121, R102, R121 ;  /* 0x0000007966797220 */ /* 0x000fc40000410000 */
[----:B------:R-:W2:Y:S01]  /*1cc0*/  LDL R102, [R1+0x80] ;  /* 0x0000800001667983 */ /* 0x000ea20000100800 */
[C---:B------:R-:W-:Y:S02]  /*1cd0*/  FMUL.FTZ R83, R174.reuse, R83 ;  /* 0x00000053ae537220 */ /* 0x040fe40000410000 */
[C---:B------:R-:W-:Y:S02]  /*1ce0*/  FADD.FTZ R215, R127.reuse, R215 ;  /* 0x000000d77fd77221 */ /* 0x040fe40000010000 */
[----:B------:R-:W-:Y:S02]  /*1cf0*/  FFMA.FTZ R156, R127, R83, R156 ;  /* 0x000000537f9c7223 */ /* 0x000fe4000001009c */
[----:B---3--:R-:W-:Y:S02]  /*1d00*/  FMUL.FTZ R127, R101, R127 ;  /* 0x0000007f657f7220 */ /* 0x008fe40000410000 */
[----:B------:R-:W-:Y:S02]  /*1d10*/  FMUL.FTZ R101, R174, R225 ;  /* 0x000000e1ae657220 */ /* 0x000fe40000410000 */
[----:B------:R-:W-:-:S02]  /*1d20*/  FADD.FTZ R217, R129, R217 ;  /* 0x000000d981d97221 */ /* 0x000fc40000010000 */
[----:B------:R-:W-:Y:S02]  /*1d30*/  FFMA.FTZ R30, R129, R101, R30 ;  /* 0x00000065811e7223 */ /* 0x000fe4000001001e */
[----:B------:R-:W-:Y:S02]  /*1d40*/  FMUL.FTZ R129, R107, R129 ;  /* 0x000000816b817220 */ /* 0x000fe40000410000 */
[----:B------:R-:W3:Y:S01]  /*1d50*/  LDL R107, [R1+0x5c] ;  /* 0x00005c00016b7983 */ /* 0x000ee20000100800 */
[----:B------:R-:W-:Y:S02]  /*1d60*/  FMUL.FTZ R113, R174, R228 ;  /* 0x000000e4ae717220 */ /* 0x000fe40000410000 */
[C---:B------:R-:W-:Y:S02]  /*1d70*/  FADD.FTZ R214, R124.reuse, R214 ;  /* 0x000000d67cd67221 */ /* 0x040fe40000010000 */
[----:B------:R-:W-:Y:S02]  /*1d80*/  FFMA.FTZ R157, R124, R113, R157 ;  /* 0x000000717c9d7223 */ /* 0x000fe4000001009d */
[----:B----4-:R-:W-:-:S02]  /*1d90*/  FMUL.FTZ R124, R104, R124 ;  /* 0x0000007c687c7220 */ /* 0x010fc40000410000 */
[----:B------:R-:W-:Y:S02]  /*1da0*/  FMUL.FTZ R104, R174, R224 ;  /* 0x000000e0ae687220 */ /* 0x000fe40000410000 */
[C---:B------:R-:W-:Y:S02]  /*1db0*/  FADD.FTZ R233, R130.reuse, R233 ;  /* 0x000000e982e97221 */ /* 0x040fe40000010000 */
[----:B------:R-:W-:Y:S02]  /*1dc0*/  FFMA.FTZ R27, R130, R104, R27 ;  /* 0x00000068821b7223 */ /* 0x000fe4000001001b */
[----:B------:R-:W-:Y:S02]  /*1dd0*/  FADD.FTZ R235, R132, R235 ;  /* 0x000000eb84eb7221 */ /* 0x000fe40000010000 */
[----:B------:R-:W-:Y:S02]  /*1de0*/  FMUL.FTZ R82, R174, R82 ;  /* 0x00000052ae527220 */ /* 0x000fe40000410000 */
[----:B------:R-:W-:-:S02]  /*1df0*/  FADD.FTZ R216, R126, R216 ;  /* 0x000000d87ed87221 */ /* 0x000fc40000010000 */
[----:B------:R-:W-:Y:S02]  /*1e00*/  FFMA.FTZ R31, R126, R82, R31 ;  /* 0x000000527e1f7223 */ /* 0x000fe4000001001f */
[----:B------:R-:W-:Y:S02]  /*1e10*/  FMUL.FTZ R114, R174, R227 ;  /* 0x000000e3ae727220 */ /* 0x000fe40000410000 */
[----:B------:R-:W-:Y:S02]  /*1e20*/  FMUL.FTZ R126, R100, R126 ;  /* 0x0000007e647e7220 */ /* 0x000fe40000410000 */
[C---:B------:R-:W-:Y:S02]  /*1e30*/  FMUL.FTZ R100, R174.reuse, R226 ;  /* 0x000000e2ae647220 */ /* 0x040fe40000410000 */
[----:B--2---:R-:W-:Y:S02]  /*1e40*/  FMUL.FTZ R130, R105, R130 ;  /* 0x0000008269827220 */ /* 0x004fe40000410000 */
[----:B------:R-:W-:-:S04]  /*1e50*/  FMUL.FTZ R105, R174, R222 ;  /* 0x000000deae697220 */ /* 0x000fc80000410000 */
[----:B------:R-:W-:Y:S02]  /*1e60*/  FFMA.FTZ R25, R132, R105, R25 ;  /* 0x0000006984197223 */ /* 0x000fe40000010019 */
[----:B------:R-:W-:Y:S02]  /*1e70*/  FMUL.FTZ R132, R106, R132 ;  /* 0x000000846a847220 */ /* 0x000fe40000410000 */
[----:B------:R-:W2:Y:S01]  /*1e80*/  LDL R106, [R1+0x58] ;  /* 0x00005800016a7983 */ /* 0x000ea20000100800 */
[C---:B------:R-:W-:Y:S02]  /*1e90*/  FADD.FTZ R213, R125.reuse, R213 ;  /* 0x000000d57dd57221 */ /* 0x040fe40000010000 */
[----:B------:R-:W-:Y:S02]  /*1ea0*/  FFMA.FTZ R158, R125, R114, R158 ;  /* 0x000000727d9e7223 */ /* 0x000fe4000001009e */
[----:B------:R-:W-:Y:S02]  /*1eb0*/  FMUL.FTZ R125, R103, R125 ;  /* 0x0000007d677d7220 */ /* 0x000fe40000410000 */
[C---:B------:R-:W-:Y:S01]  /*1ec0*/  FADD.FTZ R218, R128.reuse, R218 ;  /* 0x000000da80da7221 */ /* 0x040fe20000010000 */
[----:B------:R-:W4:Y:S01]  /*1ed0*/  LDL R103, [R1+0x64] ;  /* 0x0000640001677983 */ /* 0x000f220000100800 */
[----:B------:R-:W-:-:S02]  /*1ee0*/  FFMA.FTZ R29, R128, R100, R29 ;  /* 0x00000064801d7223 */ /* 0x000fc4000001001d */
[----:B------:R-:W-:Y:S02]  /*1ef0*/  FMUL.FTZ R128, R102, R128 ;  /* 0x0000008066807220 */ /* 0x000fe40000410000 */
[----:B------:R-:W4:Y:S01]  /*1f00*/  LDL R102, [R1+0x60] ;  /* 0x0000600001667983 */ /* 0x000f220000100800 */
[C---:B------:R-:W-:Y:S02]  /*1f10*/  FADD.FTZ R2, R117.reuse, R2 ;  /* 0x0000000275027221 */ /* 0x040fe40000010000 */
[----:B------:R-:W-:Y:S02]  /*1f20*/  FFMA.FTZ R166, R117, R80, R166 ;  /* 0x0000005075a67223 */ /* 0x000fe400000100a6 */
[----:B------:R-:W-:Y:S02]  /*1f30*/  FMUL.FTZ R117, R174, R223 ;  /* 0x000000dfae757220 */ /* 0x000fe40000410000 */
[C---:B------:R-:W-:Y:S02]  /*1f40*/  FADD.FTZ R232, R131.reuse, R232 ;  /* 0x000000e883e87221 */ /* 0x040fe40000010000 */
[----:B------:R-:W-:-:S02]  /*1f50*/  FFMA.FTZ R28, R131, R117, R28 ;  /* 0x00000075831c7223 */ /* 0x000fc4000001001c */
[----:B------:R-:W-:Y:S02]  /*1f60*/  FMUL.FTZ R131, R109, R131 ;  /* 0x000000836d837220 */ /* 0x000fe40000410000 */
[C---:B------:R-:W-:Y:S02]  /*1f70*/  FMUL.FTZ R109, R174.reuse, R221 ;  /* 0x000000ddae6d7220 */ /* 0x040fe40000410000 */
[C---:B------:R-:W-:Y:S02]  /*1f80*/  FMUL.FTZ R110, R174.reuse, R220 ;  /* 0x000000dcae6e7220 */ /* 0x040fe40000410000 */
[----:B------:R-:W-:Y:S02]  /*1f90*/  FMUL.FTZ R97, R174, R97 ;  /* 0x00000061ae617220 */ /* 0x000fe40000410000 */
[C---:B------:R-:W-:Y:S02]  /*1fa0*/  FADD.FTZ R234, R133.reuse, R234 ;  /* 0x000000ea85ea7221 */ /* 0x040fe40000010000 */
[----:B------:R-:W-:-:S02]  /*1fb0*/  FFMA.FTZ R26, R133, R109, R26 ;  /* 0x0000006d851a7223 */ /* 0x000fc4000001001a */
[----:B------:R-:W-:Y:S02]  /*1fc0*/  FMUL.FTZ R133, R111, R133 ;  /* 0x000000856f857220 */ /* 0x000fe40000410000 */
[C---:B------:R-:W-:Y:S02]  /*1fd0*/  FADD.FTZ R237, R134.reuse, R237 ;  /* 0x000000ed86ed7221 */ /* 0x040fe40000010000 */
[----:B------:R-:W-:Y:S02]  /*1fe0*/  FFMA.FTZ R23, R134, R110, R23 ;  /* 0x0000006e86177223 */ /* 0x000fe40000010017 */
[----:B------:R-:W-:Y:S02]  /*1ff0*/  FMUL.FTZ R111, R174, R219 ;  /* 0x000000dbae6f7220 */ /* 0x000fe40000410000 */
[----:B------:R-:W-:Y:S01]  /*2000*/  FMUL.FTZ R134, R108, R134 ;  /* 0x000000866c867220 */ /* 0x000fe20000410000 */
[----:B------:R-:W4:Y:S01]  /*2010*/  LDL R219, [R1+0x54] ;  /* 0x0000540001db7983 */ /* 0x000f220000100800 */
[----:B------:R-:W-:-:S02]  /*2020*/  FADD.FTZ R238, R137, R238 ;  /* 0x000000ee89ee7221 */ /* 0x000fc40000010000 */
[----:B------:R-:W-:Y:S01]  /*2030*/  FFMA.FTZ R22, R137, R97, R22 ;  /* 0x0000006189167223 */ /* 0x000fe20000010016 */
[----:B------:R-:W4:Y:S01]  /*2040*/  LDL R108, [R1+0x50] ;  /* 0x00005000016c7983 */ /* 0x000f220000100800 */
[----:B---3--:R-:W-:-:S03]  /*2050*/  FMUL.FTZ R137, R107, R137 ;  /* 0x000000896b897220 */ /* 0x008fc60000410000 */
[----:B------:R-:W3:Y:S01]  /*2060*/  LDL R107, [R1+0x4c] ;  /* 0x00004c00016b7983 */ /* 0x000ee20000100800 */
[----:B------:R-:W-:Y:S02]  /*2070*/  FMUL.FTZ R98, R174, R98 ;  /* 0x00000062ae627220 */ /* 0x000fe40000410000 */
[C---:B------:R-:W-:Y:S02]  /*2080*/  FADD.FTZ R241, R138.reuse, R241 ;  /* 0x000000f18af17221 */ /* 0x040fe40000010000 */
[----:B------:R-:W-:Y:S02]  /*2090*/  FFMA.FTZ R19, R138, R98, R19 ;  /* 0x000000628a137223 */ /* 0x000fe40000010013 */
[----:B------:R-:W-:Y:S02]  /*20a0*/  FMUL.FTZ R96, R174, R96 ;  /* 0x00000060ae607220 */ /* 0x000fe40000410000 */
[----:B--2---:R-:W-:Y:S02]  /*20b0*/  FMUL.FTZ R138, R106, R138 ;  /* 0x0000008a6a8a7220 */ /* 0x004fe40000410000 */
[----:B------:R-:W2:Y:S01]  /*20c0*/  LDL R106, [R1+0x48] ;  /* 0x00004800016a7983 */ /* 0x000ea20000100800 */
[----:B------:R-:W-:-:S02]  /*20d0*/  FADD.FTZ R236, R135, R236 ;  /* 0x000000ec87ec7221 */ /* 0x000fc40000010000 */
[----:B------:R-:W-:Y:S02]  /*20e0*/  FFMA.FTZ R24, R135, R111, R24 ;  /* 0x0000006f87187223 */ /* 0x000fe40000010018 */
[C---:B------:R-:W-:Y:S02]  /*20f0*/  FADD.FTZ R239, R136.reuse, R239 ;  /* 0x000000ef88ef7221 */ /* 0x040fe40000010000 */
[----:B----4-:R-:W-:Y:S02]  /*2100*/  FMUL.FTZ R135, R103, R135 ;  /* 0x0000008767877220 */ /* 0x010fe40000410000 */
[----:B------:R-:W-:Y:S02]  /*2110*/  FFMA.FTZ R21, R136, R96, R21 ;  /* 0x0000006088157223 */ /* 0x000fe40000010015 */
[----:B------:R-:W-:Y:S02]  /*2120*/  FMUL.FTZ R136, R102, R136 ;  /* 0x0000008866887220 */ /* 0x000fe40000410000 */
[----:B------:R-:W-:-:S02]  /*2130*/  FADD.FTZ R103, RZ, R189 ;  /* 0x000000bdff677221 */ /* 0x000fc40000010000 */
[----:B------:R-:W-:Y:S02]  /*2140*/  FFMA.FTZ R102, R81, R189, RZ ;  /* 0x000000bd51667223 */ /* 0x000fe400000100ff */
        /* <DEDUP_REMOVED lines=14> */
[C---:B------:R-:W-:Y:S02]  /*2230*/  FMUL.FTZ R99, R174.reuse, R99 ;  /* 0x00000063ae637220 */ /* 0x040fe40000410000 */
[----:B------:R-:W-:Y:S02]  /*2240*/  FFMA.FTZ R103, R119, R123, R102 ;  /* 0x0000007b77677223 */ /* 0x000fe40000010066 */
[----:B------:R-:W-:-:S02]  /*2250*/  FMUL.FTZ R102, R174, R78 ;  /* 0x0000004eae667220 */ /* 0x000fc40000410000 */
[----:B------:R-:W-:Y:S02]  /*2260*/  FADD.FTZ R78, R79, R124 ;  /* 0x0000007c4f4e7221 */ /* 0x000fe40000010000 */
[C---:B------:R-:W-:Y:S02]  /*2270*/  FADD.FTZ R240, R139.reuse, R240 ;  /* 0x000000f08bf07221 */ /* 0x040fe40000010000 */
[----:B------:R-:W-:Y:S02]  /*2280*/  FFMA.FTZ R20, R139, R112, R20 ;  /* 0x000000708b147223 */ /* 0x000fe40000010014 */
[C---:B------:R-:W-:Y:S02]  /*2290*/  FADD.FTZ R243, R140.reuse, R243 ;  /* 0x000000f38cf37221 */ /* 0x040fe40000010000 */
[----:B------:R-:W-:Y:S02]  /*22a0*/  FFMA.FTZ R17, R140, R99, R17 ;  /* 0x000000638c117223 */ /* 0x000fe40000010011 */
[----:B------:R-:W-:-:S02]  /*22b0*/  FFMA.FTZ R79, R113, R124, R103 ;  /* 0x0000007c714f7223 */ /* 0x000fc40000010067 */
[----:B------:R-:W-:Y:S02]  /*22c0*/  FMUL.FTZ R139, R219, R139 ;  /* 0x0000008bdb8b7220 */ /* 0x000fe40000410000 */
[----:B------:R-:W-:Y:S01]  /*22d0*/  FMUL.FTZ R140, R108, R140 ;  /* 0x0000008c6c8c7220 */ /* 0x000fe20000410000 */
[----:B------:R-:W4:Y:S01]  /*22e0*/  LDL R219, [R1+0x44] ;  /* 0x0000440001db7983 */ /* 0x000f220000100800 */
[C---:B------:R-:W-:Y:S02]  /*22f0*/  FADD.FTZ R242, R141.reuse, R242 ;  /* 0x000000f28df27221 */ /* 0x040fe40000010000 */
[----:B------:R-:W-:Y:S01]  /*2300*/  FFMA.FTZ R18, R141, R102, R18 ;  /* 0x000000668d127223 */ /* 0x000fe20000010012 */
[----:B------:R-:W4:Y:S01]  /*2310*/  LDL R108, [R1+0x40] ;  /* 0x00004000016c7983 */ /* 0x000f220000100800 */
[----:B---3--:R-:W-:Y:S02]  /*2320*/  FMUL.FTZ R141, R107, R141 ;  /* 0x0000008d6b8d7220 */ /* 0x008fe40000410000 */
[----:B------:R-:W-:Y:S01]  /*2330*/  FADD.FTZ R78, R78, R125 ;  /* 0x0000007d4e4e7221 */ /* 0x000fe20000010000 */
[----:B------:R-:W3:Y:S01]  /*2340*/  LDL R107, [R1+0x3c] ;  /* 0x00003c00016b7983 */ /* 0x000ee20000100800 */
[----:B------:R-:W-:-:S02]  /*2350*/  FFMA.FTZ R79, R114, R125, R79 ;  /* 0x0000007d724f7223 */ /* 0x000fc4000001004f */
[----:B------:R-:W-:Y:S02]  /*2360*/  FMUL.FTZ R103, R174, R77 ;  /* 0x0000004dae677220 */ /* 0x000fe40000410000 */
[----:B------:R-:W-:Y:S02]  /*2370*/  FADD.FTZ R77, R78, R126 ;  /* 0x0000007e4e4d7221 */ /* 0x000fe40000010000 */
[----:B------:R-:W-:Y:S02]  /*2380*/  FFMA.FTZ R78, R82, R126, R79 ;  /* 0x0000007e524e7223 */ /* 0x000fe4000001004f */
[----:B------:R-:W3:Y:S01]  /*2390*/  LDL R79, [R1+0x38] ;  /* 0x00003800014f7983 */ /* 0x000ee20000100800 */
[----:B------:R-:W-:Y:S02]  /*23a0*/  FADD.FTZ R77, R77, R127 ;  /* 0x0000007f4d4d7221 */ /* 0x000fe40000010000 */
[----:B------:R-:W-:Y:S02]  /*23b0*/  FFMA.FTZ R78, R83, R127, R78 ;  /* 0x0000007f534e7223 */ /* 0x000fe4000001004e */
[----:B------:R-:W-:-:S02]  /*23c0*/  FADD.FTZ R245, R142, R245 ;  /* 0x000000f58ef57221 */ /* 0x000fc40000010000 */
[----:B------:R-:W-:Y:S02]  /*23d0*/  FFMA.FTZ R15, R142, R103, R15 ;  /* 0x000000678e0f7223 */ /* 0x000fe4000001000f */
[----:B--2---:R-:W-:Y:S02]  /*23e0*/  FMUL.FTZ R142, R106, R142 ;  /* 0x0000008e6a8e7220 */ /* 0x004fe40000410000 */
[----:B------:R-:W-:Y:S02]  /*23f0*/  FMUL.FTZ R106, R174, R76 ;  /* 0x0000004cae6a7220 */ /* 0x000fe40000410000 */
[----:B------:R-:W-:Y:S02]  /*2400*/  FADD.FTZ R76, R77, R128 ;  /* 0x000000804d4c7221 */ /* 0x000fe40000010000 */
[----:B------:R-:W-:Y:S02]  /*2410*/  FFMA.FTZ R77, R100, R128, R78 ;  /* 0x00000080644d7223 */ /* 0x000fe4000001004e */
[----:B------:R-:W2:Y:S01]  /*2420*/  LDL R78, [R1+0x30] ;  /* 0x00003000014e7983 */ /* 0x000ea20000100800 */
[----:B------:R-:W-:-:S02]  /*2430*/  FMUL.FTZ R92, R174, R92 ;  /* 0x0000005cae5c7220 */ /* 0x000fc40000410000 */
[----:B------:R-:W-:Y:S02]  /*2440*/  FMUL.FTZ R93, R174, R93 ;  /* 0x0000005dae5d7220 */ /* 0x000fe40000410000 */
[C---:B------:R-:W-:Y:S02]  /*2450*/  FADD.FTZ R244, R143.reuse, R244 ;  /* 0x000000f48ff47221 */ /* 0x040fe40000010000 */
[----:B------:R-:W-:Y:S02]  /*2460*/  FFMA.FTZ R16, R143, R106, R16 ;  /* 0x0000006a8f107223 */ /* 0x000fe40000010010 */
[C---:B------:R-:W-:Y:S02]  /*2470*/  FADD.FTZ R247, R144.reuse, R247 ;  /* 0x000000f790f77221 */ /* 0x040fe40000010000 */
[----:B------:R-:W-:Y:S02]  /*2480*/  FFMA.FTZ R13, R144, R92, R13 ;  /* 0x0000005c900d7223 */ /* 0x000fe4000001000d */
[----:B------:R-:W-:-:S02]  /*2490*/  FADD.FTZ R246, R145, R246 ;  /* 0x000000f691f67221 */ /* 0x000fc40000010000 */
[----:B------:R-:W-:Y:S02]  /*24a0*/  FFMA.FTZ R14, R145, R93, R14 ;  /* 0x0000005d910e7223 */ /* 0x000fe4000001000e */
[----:B------:R-:W-:Y:S02]  /*24b0*/  FMUL.FTZ R94, R174, R94 ;  /* 0x0000005eae5e7220 */ /* 0x000fe40000410000 */
[C---:B------:R-:W-:Y:S02]  /*24c0*/  FADD.FTZ R249, R146.reuse, R249 ;  /* 0x000000f992f97221 */ /* 0x040fe40000010000 */
[----:B------:R-:W-:Y:S02]  /*24d0*/  FFMA.FTZ R11, R146, R94, R11 ;  /* 0x0000005e920b7223 */ /* 0x000fe4000001000b */
[----:B------:R-:W-:Y:S02]  /*24e0*/  FMUL.FTZ R84, R174, R84 ;  /* 0x00000054ae547220 */ /* 0x000fe40000410000 */
[----:B------:R-:W-:-:S02]  /*24f0*/  FADD.FTZ R251, R148, R251 ;  /* 0x000000fb94fb7221 */ /* 0x000fc40000010000 */
[----:B------:R-:W-:Y:S02]  /*2500*/  FFMA.FTZ R9, R148, R84, R9 ;  /* 0x0000005494097223 */ /* 0x000fe40000010009 */
[----:B----4-:R-:W-:Y:S02]  /*2510*/  FMUL.FTZ R143, R219, R143 ;  /* 0x0000008fdb8f7220 */ /* 0x010fe40000410000 */
[----:B------:R-:W4:Y:S01]  /*2520*/  LDL R219, [R1+0x34] ;  /* 0x0000340001db7983 */ /* 0x000f220000100800 */
[----:B------:R-:W-:-:S03]  /*2530*/  FMUL.FTZ R144, R108, R144 ;  /* 0x000000906c907220 */ /* 0x000fc60000410000 */
[----:B------:R-:W4:Y:S01]  /*2540*/  LDL R108, [R1+0x2c] ;  /* 0x00002c00016c7983 */ /* 0x000f220000100800 */
[----:B---3--:R-:W-:-:S03]  /*2550*/  FMUL.FTZ R145, R107, R145 ;  /* 0x000000916b917220 */ /* 0x008fc60000410000 */
[----:B------:R-:W3:Y:S01]  /*2560*/  LDL.LU R107, [R1] ;  /* 0x00000000016b7983 */ /* 0x000ee20000300800 */
[----:B------:R-:W-:-:S03]  /*2570*/  FMUL.FTZ R146, R79, R146 ;  /* 0x000000924f927220 */ /* 0x000fc60000410000 */
[----:B------:R-:W3:Y:S01]  /*2580*/  LDL R79, [R1+0x28] ;  /* 0x00002800014f7983 */ /* 0x000ee20000100800 */
[----:B--2---:R-:W-:-:S03]  /*2590*/  FMUL.FTZ R148, R78, R148 ;  /* 0x000000944e947220 */ /* 0x004fc60000410000 */
[----:B------:R-:W2:Y:S01]  /*25a0*/  LDL R78, [R1+0x24] ;  /* 0x00002400014e7983 */ /* 0x000ea20000100800 */
[C---:B------:R-:W-:Y:S02]  /*25b0*/  FMUL.FTZ R95, R174.reuse, R95 ;  /* 0x0000005fae5f7220 */ /* 0x040fe40000410000 */
[C---:B------:R-:W-:Y:S01]  /*25c0*/  FMUL.FTZ R86, R174.reuse, R86 ;  /* 0x00000056ae567220 */ /* 0x040fe20000410000 */
[----:B------:R-:W2:Y:S01]  /*25d0*/  LDL.LU R222, [R1+0x8] ;  /* 0x0000080001de7983 */ /* 0x000ea20000300800 */
[C---:B------:R-:W-:Y:S02]  /*25e0*/  FADD.FTZ R248, R147.reuse, R248 ;  /* 0x000000f893f87221 */ /* 0x040fe40000010000 */
[----:B------:R-:W-:Y:S01]  /*25f0*/  FFMA.FTZ R12, R147, R95, R12 ;  /* 0x0000005f930c7223 */ /* 0x000fe2000001000c */
[----:B------:R-:W2:Y:S01]  /*2600*/  LDL R221, [R1+0x20] ;  /* 0x0000200001dd7983 */ /* 0x000ea20000100800 */
[----:B------:R-:W-:Y:S02]  /*2610*/  FMUL.FTZ R88, R174, R88 ;  /* 0x00000058ae587220 */ /* 0x000fe40000410000 */
[C---:B------:R-:W-:Y:S01]  /*2620*/  FADD.FTZ R250, R149.reuse, R250 ;  /* 0x000000fa95fa7221 */ /* 0x040fe20000010000 */
[----:B------:R-:W2:Y:S01]  /*2630*/  LDL.LU R220, [R1+0x4] ;  /* 0x0000040001dc7983 */ /* 0x000ea20000300800 */
[----:B------:R-:W-:-:S02]  /*2640*/  FFMA.FTZ R10, R149, R86, R10 ;  /* 0x00000056950a7223 */ /* 0x000fc4000001000a */
[----:B------:R-:W-:Y:S02]  /*2650*/  FFMA.FTZ R7, R150, R88, R7 ;  /* 0x0000005896077223 */ /* 0x000fe40000010007 */
[----:B------:R-:W-:Y:S02]  /*2660*/  FMUL.FTZ R90, R174, R90 ;  /* 0x0000005aae5a7220 */ /* 0x000fe40000410000 */
[C---:B------:R-:W-:Y:S02]  /*2670*/  FADD.FTZ R252, R151.reuse, R252 ;  /* 0x000000fc97fc7221 */ /* 0x040fe40000010000 */
[----:B------:R-:W-:Y:S02]  /*2680*/  FFMA.FTZ R8, R151, R90, R8 ;  /* 0x0000005a97087223 */ /* 0x000fe40000010008 */
[----:B----4-:R-:W-:Y:S02]  /*2690*/  FMUL.FTZ R147, R219, R147 ;  /* 0x00000093db937220 */ /* 0x010fe40000410000 */
[----:B------:R-:W4:Y:S01]  /*26a0*/  LDL R219, [R1+0x1c] ;  /* 0x00001c0001db7983 */ /* 0x000f220000100800 */
[----:B---3--:R-:W-:-:S02]  /*26b0*/  FADD.FTZ R107, R150, R107 ;  /* 0x0000006b966b7221 */ /* 0x008fc40000010000 */
[----:B------:R-:W-:-:S03]  /*26c0*/  FMUL.FTZ R149, R108, R149 ;  /* 0x000000956c957220 */ /* 0x000fc60000410000 */
[----:B------:R0:W-:Y:S04]  /*26d0*/  STL [R1], R107 ;  /* 0x0000006b01007387 */ /* 0x0001e80000100800 */
[----:B------:R-:W3:Y:S01]  /*26e0*/  LDL.LU R108, [R1+0x10] ;  /* 0x00001000016c7983 */ /* 0x000ee20000300800 */
[----:B------:R-:W-:-:S03]  /*26f0*/  FMUL.FTZ R150, R79, R150 ;  /* 0x000000964f967220 */ /* 0x000fc60000410000 */
[----:B0-----:R-:W3:Y:S04]  /*2700*/  LDL R107, [R1+0x18] ;  /* 0x00001800016b7983 */ /* 0x001ee80000100800 */
[----:B------:R-:W4:Y:S01]  /*2710*/  LDL.LU R79, [R1+0xc] ;  /* 0x00000c00014f7983 */ /* 0x000f220000300800 */
[----:B------:R-:W-:Y:S02]  /*2720*/  FADD.FTZ R76, R76, R129 ;  /* 0x000000814c4c7221 */ /* 0x000fe40000010000 */
[----:B------:R-:W-:Y:S02]  /*2730*/  FFMA.FTZ R77, R101, R129, R77 ;  /* 0x00000081654d7223 */ /* 0x000fe4000001004d */
[----:B------:R-:W-:Y:S02]  /*2740*/  FADD.FTZ R76, R76, R130 ;  /* 0x000000824c4c7221 */ /* 0x000fe40000010000 */
[----:B------:R-:W-:-:S02]  /*2750*/  FFMA.FTZ R77, R104, R130, R77 ;  /* 0x00000082684d7223 */ /* 0x000fc4000001004d */
[----:B--2---:R-:W-:Y:S02]  /*2760*/  FMUL.FTZ R151, R78, R151 ;  /* 0x000000974e977220 */ /* 0x004fe40000410000 */
[----:B------:R-:W2:Y:S01]  /*2770*/  LDL R78, [R1+0x14] ;  /* 0x00001400014e7983 */ /* 0x000ea20000100800 */
        /* <DEDUP_REMOVED lines=38> */
[----:B------:R-:W-:Y:S02]  /*29e0*/  FADD.FTZ R220, R153, R220 ;  /* 0x000000dc99dc7221 */ /* 0x000fe40000010000 */
[C---:B---3--:R-:W-:Y:S02]  /*29f0*/  FADD.FTZ R108, R154.reuse, R108 ;  /* 0x0000006c9a6c7221 */ /* 0x048fe40000010000 */
[----:B------:R-:W-:-:S02]  /*2a00*/  FFMA.FTZ R3, R154, R89, R3 ;  /* 0x000000599a037223 */ /* 0x000fc40000010003 */
[----:B------:R-:W-:Y:S02]  /*2a10*/  FMUL.FTZ R154, R107, R154 ;  /* 0x0000009a6b9a7220 */ /* 0x000fe40000410000 */
[----:B----4-:R-:W-:Y:S01]  /*2a20*/  FADD.FTZ R79, R155, R79 ;  /* 0x0000004f9b4f7221 */ /* 0x010fe20000010000 */
[----:B------:R-:W0:Y:S01]  /*2a30*/  S2R R107, SR_TID.X ;  /* 0x00000000006b7919 */ /* 0x000e220000002100 */
[----:B------:R-:W-:Y:S02]  /*2a40*/  FADD.FTZ R76, R76, R149 ;  /* 0x000000954c4c7221 */ /* 0x000fe40000010000 */
[----:B------:R-:W-:Y:S01]  /*2a50*/  FFMA.FTZ R77, R86, R149, R77 ;  /* 0x00000095564d7223 */ /* 0x000fe2000001004d */
[----:B------:R1:W-:Y:S01]  /*2a60*/  STL [R1+0x8], R222 ;  /* 0x000008de01007387 */ /* 0x0003e20000100800 */
[----:B------:R-:W-:-:S03]  /*2a70*/  FMUL.FTZ R85, R174, R85 ;  /* 0x00000055ae557220 */ /* 0x000fc60000410000 */
[----:B------:R1:W-:Y:S01]  /*2a80*/  STL [R1+0x4], R220 ;  /* 0x000004dc01007387 */ /* 0x0003e20000100800 */
[----:B------:R-:W-:Y:S02]  /*2a90*/  FADD.FTZ R76, R76, R150 ;  /* 0x000000964c4c7221 */ /* 0x000fe40000010000 */
[----:B------:R-:W-:Y:S01]  /*2aa0*/  FFMA.FTZ R77, R88, R150, R77 ;  /* 0x00000096584d7223 */ /* 0x000fe2000001004d */
[----:B------:R1:W-:Y:S01]  /*2ab0*/  STL [R1+0x10], R108 ;  /* 0x0000106c01007387 */ /* 0x0003e20000100800 */
[----:B------:R-:W-:-:S03]  /*2ac0*/  FFMA.FTZ R5, R152, R85, R5 ;  /* 0x0000005598057223 */ /* 0x000fc60000010005 */
[----:B------:R1:W-:Y:S01]  /*2ad0*/  STL [R1+0xc], R79 ;  /* 0x00000c4f01007387 */ /* 0x0003e20000100800 */
[----:B------:R-:W-:Y:S02]  /*2ae0*/  FMUL.FTZ R87, R174, R87 ;  /* 0x00000057ae577220 */ /* 0x000fe40000410000 */
[----:B------:R-:W-:Y:S02]  /*2af0*/  FMUL.FTZ R152, R221, R152 ;  /* 0x00000098dd987220 */ /* 0x000fe40000410000 */
[----:B------:R-:W-:Y:S02]  /*2b00*/  FADD.FTZ R76, R76, R151 ;  /* 0x000000974c4c7221 */ /* 0x000fe40000010000 */
[----:B------:R-:W-:Y:S02]  /*2b10*/  FFMA.FTZ R77, R90, R151, R77 ;  /* 0x000000975a4d7223 */ /* 0x000fe4000001004d */
        /* <DEDUP_REMOVED lines=9> */
[----:B------:R-:W-:Y:S01]  /*2bb0*/  FFMA.FTZ R77, R89, R154, R77 ;  /* 0x0000009a594d7223 */ /* 0x000fe2000001004d */
[----:B0-----:R-:W-:Y:S01]  /*2bc0*/  LOP3.LUT P1, RZ, R107, 0x1f, RZ, 0xc0, !PT ;  /* 0x0000001f6bff7812 */ /* 0x001fe2000782c0ff */
[----:B--2---:R-:W-:-:S04]  /*2bd0*/  FMUL.FTZ R155, R78, R155 ;  /* 0x0000009b4e9b7220 */ /* 0x004fc80000410000 */
[----:B------:R-:W-:Y:S02]  /*2be0*/  FADD.FTZ R107, R76, R155 ;  /* 0x0000009b4c6b7221 */ /* 0x000fe40000010000 */
[----:B------:R-:W-:Y:S01]  /*2bf0*/  FFMA.FTZ R78, R91, R155, R77 ;  /* 0x0000009b5b4e7223 */ /* 0x000fe2000001004d */
[----:B------:R-:W-:Y:S05]  /*2c00*/  BRA.DIV ~URZ, `(.L_x_12123) ;  /* 0x000025227f007947 */ /* 0x000fea000b800000 */
[----:B-1----:R0:W1:Y:S02]  /*2c10*/  SHFL.DOWN PT, R108, R107, 0x10, 0x1f ;  /* 0x0a001f006b6c7f89 */ /* 0x00206400000e0000 */
.L_x_12136:
        /* <DEDUP_REMOVED lines=18> */
.L_x_12137:
        /* <DEDUP_REMOVED lines=39> */
[----:B------:R-:W-:Y:S02]  /*2fb0*/  FADD.FTZ R80, R191, -R80 ;  /* 0x80000050bf507221 */ /* 0x000fe40000010000 */
[-CC-:B------:R-:W-:Y:S02]  /*2fc0*/  FFMA.FTZ R188, R188, R108.reuse, R107.reuse ;  /* 0x0000006cbcbc7223 */ /* 0x180fe4000001006b */
[----:B------:R-:W-:Y:S02]  /*2fd0*/  FFMA.FTZ R191, R190, R108, R107 ;  /* 0x0000006cbebf7223 */ /* 0x000fe4000001006b */
[----:B------:R-:W-:-:S02]  /*2fe0*/  FADD.FTZ R81, R189, -R81 ;  /* 0x80000051bd517221 */ /* 0x000fc40000010000 */
[----:B------:R-:W-:Y:S02]  /*2ff0*/  FADD.FTZ R201, R201, -R188 ;  /* 0x800000bcc9c97221 */ /* 0x000fe40000010000 */
[----:B------:R-:W-:Y:S02]  /*3000*/  FADD.FTZ R191, R206, -R191 ;  /* 0x800000bfcebf7221 */ /* 0x000fe40000010000 */
[C---:B------:R-:W-:Y:S02]  /*3010*/  FMUL.FTZ R188, R174.reuse, R81 ;  /* 0x00000051aebc7220 */ /* 0x040fe40000410000 */
[C---:B------:R-:W-:Y:S02]  /*3020*/  FMUL.FTZ R189, R174.reuse, R80 ;  /* 0x00000050aebd7220 */ /* 0x040fe40000410000 */
[C---:B------:R-:W-:Y:S02]  /*3030*/  FMUL.FTZ R190, R174.reuse, R201 ;  /* 0x000000c9aebe7220 */ /* 0x040fe40000410000 */
[----:B------:R-:W-:-:S02]  /*3040*/  FMUL.FTZ R191, R174, R191 ;  /* 0x000000bfaebf7220 */ /* 0x000fc40000410000 */
[----:B-----5:R-:W-:Y:S02]  /*3050*/  @P0 FADD.FTZ R188, R32, R188 ;  /* 0x000000bc20bc0221 */ /* 0x020fe40000010000 */
[----:B------:R-:W-:Y:S02]  /*3060*/  @P0 FADD.FTZ R189, R33, R189 ;  /* 0x000000bd21bd0221 */ /* 0x000fe40000010000 */
[----:B------:R-:W-:Y:S02]  /*3070*/  @P0 FADD.FTZ R190, R34, R190 ;  /* 0x000000be22be0221 */ /* 0x000fe40000010000 */
[----:B------:R-:W-:Y:S01]  /*3080*/  @P0 FADD.FTZ R191, R35, R191 ;  /* 0x000000bf23bf0221 */ /* 0x000fe20000010000 */
[----:B------:R-:W-:Y:S05]  /*3090*/  @!P2 BRA `(.L_x_12125) ;  /* 0x000000700000a947 */ /* 0x000fea0003800000 */
[----:B------:R-:W-:Y:S02]  /*30a0*/  IADD3 R80, P4, R203, c[0x0][0x258], RZ ;  /* 0x00009600cb507a10 */ /* 0x000fe40007f9e0ff */
[----:B------:R-:W-:Y:S02]  /*30b0*/  SEL R79, R191, R75, P1 ;  /* 0x0000004bbf4f7207 */ /* 0x000fe40000800000 */
[----:B------:R-:W-:-:S02]  /*30c0*/  SEL R78, R190, R74, P1 ;  /* 0x0000004abe4e7207 */ /* 0x000fc40000800000 */
[----:B------:R-:W-:Y:S02]  /*30d0*/  SEL R77, R189, R73, P1 ;  /* 0x00000049bd4d7207 */ /* 0x000fe40000800000 */
[----:B------:R-:W-:Y:S02]  /*30e0*/  IADD3.X R81, R202, c[0x0][0x25c], RZ, P4, !PT ;  /* 0x00009700ca517a10 */ /* 0x000fe400027fe4ff */
[----:B------:R-:W-:-:S05]  /*30f0*/  SEL R76, R188, R72, P1 ;  /* 0x00000048bc4c7207 */ /* 0x000fca0000800000 */
[----:B------:R0:W-:Y:S02]  /*3100*/  STG.E.128 [R80.64], R76 ;  /* 0x0000004c50007986 */ /* 0x0001e4000c101d04 */
.L_x_12125:
[-C--:B------:R-:W-:Y:S01]  /*3110*/  FMUL.FTZ R191, R191, R169.reuse ;  /* 0x000000a9bfbf7220 */ /* 0x080fe20000410000 */
[----:B0-----:R-:W-:Y:S01]  /*3120*/  IADD3 R80, P5, R203, c[0x0][0x248], RZ ;  /* 0x00009200cb507a10 */ /* 0x001fe20007fbe0ff */
[-C--:B------:R-:W-:Y:S01]  /*3130*/  FMUL.FTZ R190, R190, R169.reuse ;  /* 0x000000a9bebe7220 */ /* 0x080fe20000410000 */
[----:B------:R-:W-:Y:S01]  /*3140*/  LOP3.LUT P6, RZ, R204, 0xff000000, RZ, 0xc0, !PT ;  /* 0xff000000ccff7812 */ /* 0x000fe200078cc0ff */
[----:B------:R-:W-:Y:S01]  /*3150*/  FMUL.FTZ R79, R191, c[0x0][0x1e8] ;  /* 0x00007a00bf4f7a20 */ /* 0x000fe20000410000 */
[----:B------:R-:W-:Y:S01]  /*3160*/  IADD3.X R81, R202, c[0x0][0x24c], RZ, P5, !PT ;  /* 0x00009300ca517a10 */ /* 0x000fe20002ffe4ff */
[-C--:B------:R-:W-:Y:S01]  /*3170*/  FMUL.FTZ R189, R189, R169.reuse ;  /* 0x000000a9bdbd7220 */ /* 0x080fe20000410000 */
[----:B------:R-:W-:Y:S01]  /*3180*/  LOP3.LUT P4, RZ, R204, 0xff, RZ, 0xc0, !PT ;  /* 0x000000ffccff7812 */ /* 0x000fe2000788c0ff */
[----:B------:R-:W-:Y:S01]  /*3190*/  FMUL.FTZ R188, R188, R169 ;  /* 0x000000a9bcbc7220 */ /* 0x000fe20000410000 */
[----:B------:R-:W-:Y:S01]  /*31a0*/  SEL R79, R79, RZ, P6 ;  /* 0x000000ff4f4f7207 */ /* 0x000fe20003000000 */
[----:B------:R-:W-:Y:S01]  /*31b0*/  FMUL.FTZ R78, R190, c[0x0][0x1e8] ;  /* 0x00007a00be4e7a20 */ /* 0x000fe20000410000 */
[C---:B------:R-:W-:Y:S01]  /*31c0*/  LOP3.LUT P5, RZ, R204.reuse, 0xff00, RZ, 0xc0, !PT ;  /* 0x0000ff00ccff7812 */ /* 0x040fe200078ac0ff */
[----:B------:R-:W-:Y:S01]  /*31d0*/  FMUL.FTZ R77, R189, c[0x0][0x1e8] ;  /* 0x00007a00bd4d7a20 */ /* 0x000fe20000410000 */
[----:B------:R-:W-:Y:S01]  /*31e0*/  LOP3.LUT P6, RZ, R204, 0xff0000, RZ, 0xc0, !PT ;  /* 0x00ff0000ccff7812 */ /* 0x000fe200078cc0ff */
[----:B------:R-:W-:-:S02]  /*31f0*/  FMUL.FTZ R76, R188, c[0x0][0x1e8] ;  /* 0x00007a00bc4c7a20 */ /* 0x000fc40000410000 */
[-CC-:B------:R-:W-:Y:S01]  /*3200*/  FFMA.FTZ R119, R119, R108.reuse, R107.reuse ;  /* 0x0000006c77777223 */ /* 0x180fe2000001006b */
[----:B------:R-:W-:Y:S01]  /*3210*/  SEL R78, R78, RZ, P6 ;  /* 0x000000ff4e4e7207 */ /* 0x000fe20003000000 */
[-C--:B------:R-:W-:Y:S01]  /*3220*/  FFMA.FTZ R115, R115, R108.reuse, R107 ;  /* 0x0000006c73737223 */ /* 0x080fe2000001006b */
[----:B------:R-:W-:Y:S01]  /*3230*/  SEL R77, R77, RZ, P5 ;  /* 0x000000ff4d4d7207 */ /* 0x000fe20002800000 */
[----:B------:R-:W-:Y:S01]  /*3240*/  FADD.FTZ R119, R123, -R119 ;  /* 0x800000777b777221 */ /* 0x000fe20000010000 */
[----:B------:R-:W-:Y:S01]  /*3250*/  SEL R76, R76, RZ, P4 ;  /* 0x000000ff4c4c7207 */ /* 0x000fe20002000000 */
[-CC-:B------:R-:W-:Y:S02]  /*3260*/  FFMA.FTZ R116, R116, R108.reuse, R107.reuse ;  /* 0x0000006c74747223 */ /* 0x180fe4000001006b */
[----:B------:R-:W-:Y:S02]  /*3270*/  FFMA.FTZ R118, R118, R108, R107 ;  /* 0x0000006c76767223 */ /* 0x000fe4000001006b */
[----:B------:R0:W-:Y:S01]  /*3280*/  STG.E.128 [R80.64], R76 ;  /* 0x0000004c50007986 */ /* 0x0001e2000c101d04 */
        /* <DEDUP_REMOVED lines=8> */
[----:B------:R-:W-:Y:S02]  /*3310*/  @P0 FADD.FTZ R118, R38, R118 ;  /* 0x0000007626760221 */ /* 0x000fe40000010000 */
[----:B0-----:R-:W-:-:S04]  /*3320*/  FMUL.FTZ R79, R174, R119 ;  /* 0x00000077ae4f7220 */ /* 0x001fc80000410000 */
[----:B------:R-:W-:-:S04]  /*3330*/  @P0 FADD.FTZ R79, R39, R79 ;  /* 0x0000004f274f0221 */ /* 0x000fc80000010000 */
[----:B------:R-:W-:Y:S01]  /*3340*/  FMUL.FTZ R119, R79, R169 ;  /* 0x000000a94f777220 */ /* 0x000fe20000410000 */
[----:B------:R-:W-:Y:S05]  /*3350*/  @!P2 BRA `(.L_x_12126) ;  /* 0x000000700000a947 */ /* 0x000fea0003800000 */
[----:B------:R-:W-:Y:S02]  /*3360*/  IADD3 R80, P4, R199, c[0x0][0x258], RZ ;  /* 0x00009600c7507a10 */ /* 0x000fe40007f9e0ff */
[----:B------:R-:W-:Y:S02]  /*3370*/  SEL R79, R79, R75, P1 ;  /* 0x0000004b4f4f7207 */ /* 0x000fe40000800000 */
[----:B------:R-:W-:Y:S02]  /*3380*/  SEL R78, R118, R74, P1 ;  /* 0x0000004a764e7207 */ /* 0x000fe40000800000 */
[----:B------:R-:W-:Y:S02]  /*3390*/  SEL R77, R116, R73, P1 ;  /* 0x00000049744d7207 */ /* 0x000fe40000800000 */
[----:B------:R-:W-:Y:S02]  /*33a0*/  IADD3.X R81, R198, c[0x0][0x25c], RZ, P4, !PT ;  /* 0x00009700c6517a10 */ /* 0x000fe400027fe4ff */
[----:B------:R-:W-:-:S05]  /*33b0*/  SEL R76, R115, R72, P1 ;  /* 0x00000048734c7207 */ /* 0x000fca0000800000 */
[----:B------:R0:W-:Y:S02]  /*33c0*/  STG.E.128 [R80.64], R76 ;  /* 0x0000004c50007986 */ /* 0x0001e4000c101d04 */
.L_x_12126:
[----:B0-----:R-:W-:Y:S01]  /*33d0*/  FMUL.FTZ R79, R119, c[0x0][0x1e8] ;  /* 0x00007a00774f7a20 */ /* 0x001fe20000410000 */
[----:B------:R-:W-:Y:S01]  /*33e0*/  LOP3.LUT P6, RZ, R200, 0xff000000, RZ, 0xc0, !PT ;  /* 0xff000000c8ff7812 */ /* 0x000fe200078cc0ff */
[-C--:B------:R-:W-:Y:S01]  /*33f0*/  FMUL.FTZ R78, R118, R169.reuse ;  /* 0x000000a9764e7220 */ /* 0x080fe20000410000 */
[----:B------:R-:W-:Y:S01]  /*3400*/  LOP3.LUT P4, RZ, R200, 0xff, RZ, 0xc0, !PT ;  /* 0x000000ffc8ff7812 */ /* 0x000fe2000788c0ff */
[-C--:B------:R-:W-:Y:S01]  /*3410*/  FMUL.FTZ R116, R116, R169.reuse ;  /* 0x000000a974747220 */ /* 0x080fe20000410000 */
[----:B------:R-:W-:Y:S01]  /*3420*/  SEL R79, R79, RZ, P6 ;  /* 0x000000ff4f4f7207 */ /* 0x000fe20003000000 */
[----:B------:R-:W-:Y:S01]  /*3430*/  FMUL.FTZ R78, R78, c[0x0][0x1e8] ;  /* 0x00007a004e4e7a20 */ /* 0x000fe20000410000 */
[C---:B------:R-:W-:Y:S01]  /*3440*/  LOP3.LUT P6, RZ, R200.reuse, 0xff0000, RZ, 0xc0, !PT ;  /* 0x00ff0000c8ff7812 */ /* 0x040fe200078cc0ff */
[----:B------:R-:W-:Y:S01]  /*3450*/  FMUL.FTZ R115, R115, R169 ;  /* 0x000000a973737220 */ /* 0x000fe20000410000 */
[----:B------:R-:W-:Y:S01]  /*3460*/  LOP3.LUT P5, RZ, R200, 0xff00, RZ, 0xc0, !PT ;  /* 0x0000ff00c8ff7812 */ /* 0x000fe200078ac0ff */
[----:B------:R-:W-:Y:S01]  /*3470*/  FMUL.FTZ R77, R116, c[0x0][0x1e8] ;  /* 0x00007a00744d7a20 */ /* 0x000fe20000410000 */
[----:B------:R-:W-:Y:S01]  /*3480*/  SEL R78, R78, RZ, P6 ;  /* 0x000000ff4e4e7207 */ /* 0x000fe20003000000 */
[----:B------:R-:W-:Y:S01]  /*3490*/  FMUL.FTZ R76, R115, c[0x0][0x1e8] ;  /* 0x00007a00734c7a20 */ /* 0x000fe20000410000 */
[----:B------:R-:W-:Y:S01]  /*34a0*/  IADD3 R80, P6, R199, c[0x0][0x248], RZ ;  /* 0x00009200c7507a10 */ /* 0x000fe20007fde0ff */
[-CC-:B------:R-:W-:Y:S01]  /*34b0*/  FFMA.FTZ R113, R113, R108.reuse, R107.reuse ;  /* 0x0000006c71717223 */ /* 0x180fe2000001006b */
[----:B------:R-:W-:Y:S01]  /*34c0*/  SEL R77, R77, RZ, P5 ;  /* 0x000000ff4d4d7207 */ /* 0x000fe20002800000 */
[-CC-:B------:R-:W-:Y:S01]  /*34d0*/  FFMA.FTZ R114, R114, R108.reuse, R107.reuse ;  /* 0x0000006c72727223 */ /* 0x180fe2000001006b */
[----:B------:R-:W-:Y:S01]  /*34e0*/  IADD3.X R81, R198, c[0x0][0x24c], RZ, P6, !PT ;  /* 0x00009300c6517a10 */ /* 0x000fe200037fe4ff */
[-CC-:B------:R-:W-:Y:S01]  /*34f0*/  FFMA.FTZ R82, R82, R108.reuse, R107.reuse ;  /* 0x0000006c52527223 */ /* 0x180fe2000001006b */
[----:B------:R-:W-:Y:S01]  /*3500*/  SEL R76, R76, RZ, P4 ;  /* 0x000000ff4c4c7207 */ /* 0x000fe20002000000 */
[----:B------:R-:W-:Y:S01]  /*3510*/  FFMA.FTZ R83, R83, R108, R107 ;  /* 0x0000006c53537223 */ /* 0x000fe2000001006b */
[----:B------:R-:W-:Y:S01]  /*3520*/  LOP3.LUT P4, RZ, R197, 0xff, RZ, 0xc0, !PT ;  /* 0x000000ffc5ff7812 */ /* 0x000fe2000788c0ff */
[----:B------:R-:W-:-:S02]  /*3530*/  FADD.FTZ R124, R124, -R113 ;  /* 0x800000717c7c7221 */ /* 0x000fc40000010000 */
[----:B------:R0:W-:Y:S01]  /*3540*/  STG.E.128 [R80.64], R76 ;  /* 0x0000004c50007986 */ /* 0x0001e2000c101d04 */
[----:B------:R-:W-:Y:S02]  /*3550*/  FADD.FTZ R114, R125, -R114 ;  /* 0x800000727d727221 */ /* 0x000fe40000010000 */
[----:B------:R-:W-:Y:S02]  /*3560*/  FADD.FTZ R82, R126, -R82 ;  /* 0x800000527e527221 */ /* 0x000fe40000010000 */
[----:B------:R-:W-:Y:S02]  /*3570*/  FADD.FTZ R83, R127, -R83 ;  /* 0x800000537f537221 */ /* 0x000fe40000010000 */
[----:B------:R-:W-:Y:S02]  /*3580*/  FFMA.FTZ R117, R117, R108, R107 ;  /* 0x0000006c75757223 */ /* 0x000fe4000001006b */
[C---:B------:R-:W-:Y:S02]  /*3590*/  FMUL.FTZ R124, R174.reuse, R124 ;  /* 0x0000007cae7c7220 */ /* 0x040fe40000410000 */
[----:B------:R-:W-:-:S02]  /*35a0*/  FMUL.FTZ R114, R174, R114 ;  /* 0x00000072ae727220 */ /* 0x000fc40000410000 */
[C---:B------:R-:W-:Y:S02]  /*35b0*/  FMUL.FTZ R82, R174.reuse, R82 ;  /* 0x00000052ae527220 */ /* 0x040fe40000410000 */
[----:B------:R-:W-:Y:S02]  /*35c0*/  FMUL.FTZ R83, R174, R83 ;  /* 0x00000053ae537220 */ /* 0x000fe40000410000 */
[----:B------:R-:W-:Y:S02]  /*35d0*/  FADD.FTZ R117, R131, -R117 ;  /* 0x8000007583757221 */ /* 0x000fe40000010000 */
[----:B------:R-:W-:Y:S02]  /*35e0*/  @P0 FADD.FTZ R124, R40, R124 ;  /* 0x0000007c287c0221 */ /* 0x000fe40000010000 */
[----:B------:R-:W-:Y:S02]  /*35f0*/  @P0 FADD.FTZ R114, R41, R114 ;  /* 0x0000007229720221 */ /* 0x000fe40000010000 */
[----:B------:R-:W-:-:S02]  /*3600*/  @P0 FADD.FTZ R82, R42, R82 ;  /* 0x000000522a520221 */ /* 0x000fc40000010000 */
[----:B------:R-:W-:Y:S01]  /*3610*/  @P0 FADD.FTZ R83, R43, R83 ;  /* 0x000000532b530221 */ /* 0x000fe20000010000 */
[----:B------:R-:W-:Y:S05]  /*3620*/  @!P2 BRA `(.L_x_12127) ;  /* 0x000000700000a947 */ /* 0x000fea0003800000 */
[----:B0-----:R-:W-:Y:S02]  /*3630*/  IADD3 R80, P5, R196, c[0x0][0x258], RZ ;  /* 0x00009600c4507a10 */ /* 0x001fe40007fbe0ff */
[----:B------:R-:W-:Y:S02]  /*3640*/  SEL R79, R83, R75, P1 ;  /* 0x0000004b534f7207 */ /* 0x000fe40000800000 */
[----:B------:R-:W-:Y:S02]  /*3650*/  SEL R78, R82, R74, P1 ;  /* 0x0000004a524e7207 */ /* 0x000fe40000800000 */
[----:B------:R-:W-:Y:S02]  /*3660*/  SEL R77, R114, R73, P1 ;  /* 0x00000049724d7207 */ /* 0x000fe40000800000 */
[----:B------:R-:W-:Y:S02]  /*3670*/  IADD3.X R81, R195, c[0x0][0x25c], RZ, P5, !PT ;  /* 0x00009700c3517a10 */ /* 0x000fe40002ffe4ff */
[----:B------:R-:W-:-:S05]  /*3680*/  SEL R76, R124, R72, P1 ;  /* 0x000000487c4c7207 */ /* 0x000fca0000800000 */
[----:B------:R0:W-:Y:S02]  /*3690*/  STG.E.128 [R80.64], R76 ;  /* 0x0000004c50007986 */ /* 0x0001e4000c101d04 */
.L_x_12127:
[-C--:B0-----:R-:W-:Y:S01]  /*36a0*/  FMUL.FTZ R83, R83, R169.reuse ;  /* 0x000000a953537220 */ /* 0x081fe20000410000 */
[C---:B------:R-:W-:Y:S01]  /*36b0*/  LOP3.LUT P5, RZ, R197.reuse, 0xff000000, RZ, 0xc0, !PT ;  /* 0xff000000c5ff7812 */ /* 0x040fe200078ac0ff */
[----:B------:R-:W-:Y:S01]  /*36c0*/  FMUL.FTZ R82, R82, R169 ;  /* 0x000000a952527220 */ /* 0x000fe20000410000 */
[----:B------:R-:W-:Y:S01]  /*36d0*/  LOP3.LUT P6, RZ, R197, 0xff00, RZ, 0xc0, !PT ;  /* 0x0000ff00c5ff7812 */ /* 0x000fe200078cc0ff */
[----:B------:R-:W-:Y:S02]  /*36e0*/  FMUL.FTZ R83, R83, c[0x0][0x1e8] ;  /* 0x00007a0053537a20 */ /* 0x000fe40000410000 */
[----:B------:R-:W-:Y:S02]  /*36f0*/  FMUL.FTZ R117, R174, R117 ;  /* 0x00000075ae757220 */ /* 0x000fe40000410000 */
[----:B------:R-:W-:Y:S01]  /*3700*/  FMUL.FTZ R82, R82, c[0x0][0x1e8] ;  /* 0x00007a0052527a20 */ /* 0x000fe20000410000 */
[----:B------:R-:W-:Y:S01]  /*3710*/  SEL R83, R83, RZ, P5 ;  /* 0x000000ff53537207 */ /* 0x000fe20002800000 */
[-C--:B------:R-:W-:Y:S01]  /*3720*/  FMUL.FTZ R80, R124, R169.reuse ;  /* 0x000000a97c507220 */ /* 0x080fe20000410000 */
[----:B------:R-:W-:Y:S01]  /*3730*/  LOP3.LUT P5, RZ, R197, 0xff0000, RZ, 0xc0, !PT ;  /* 0x00ff0000c5ff7812 */ /* 0x000fe200078ac0ff */
[----:B------:R-:W-:-:S02]  /*3740*/  FMUL.FTZ R81, R114, R169 ;  /* 0x000000a972517220 */ /* 0x000fc40000410000 */
[----:B------:R-:W-:Y:S01]  /*3750*/  @P0 FADD.FTZ R117, R47, R117 ;  /* 0x000000752f750221 */ /* 0x000fe20000010000 */
[----:B------:R-:W-:Y:S01]  /*3760*/  SEL R82, R82, RZ, P5 ;  /* 0x000000ff52527207 */ /* 0x000fe20002800000 */
[----:B------:R-:W-:Y:S01]  /*3770*/  FMUL.FTZ R81, R81, c[0x0][0x1e8] ;  /* 0x00007a0051517a20 */ /* 0x000fe20000410000 */
[----:B------:R-:W-:Y:S01]  /*3780*/  IADD3 R196, P5, R196, c[0x0][0x248], RZ ;  /* 0x00009200c4c47a10 */ /* 0x000fe20007fbe0ff */
[----:B------:R-:W-:Y:S02]  /*3790*/  FMUL.FTZ R80, R80, c[0x0][0x1e8] ;  /* 0x00007a0050507a20 */ /* 0x000fe40000410000 */
[-CC-:B------:R-:W-:Y:S01]  /*37a0*/  FFMA.FTZ R104, R104, R108.reuse, R107.reuse ;  /* 0x0000006c68687223 */ /* 0x180fe2000001006b */
[----:B------:R-:W-:Y:S01]  /*37b0*/  SEL R81, R81, RZ, P6 ;  /* 0x000000ff51517207 */ /* 0x000fe20003000000 */
[----:B------:R-:W-:Y:S01]  /*37c0*/  FMUL.FTZ R76, R117, R169 ;  /* 0x000000a9754c7220 */ /* 0x000fe20000410000 */
[----:B------:R-:W-:Y:S01]  /*37d0*/  SEL R80, R80, RZ, P4 ;  /* 0x000000ff50507207 */ /* 0x000fe20002000000 */
[----:B------:R-:W-:Y:S01]  /*37e0*/  FADD.FTZ R77, R130, -R104 ;  /* 0x80000068824d7221 */ /* 0x000fe20000010000 */
[----:B------:R-:W-:Y:S01]  /*37f0*/  IADD3.X R197, R195, c[0x0][0x24c], RZ, P5, !PT ;  /* 0x00009300c3c57a10 */ /* 0x000fe20002ffe4ff */
[----:B------:R-:W-:Y:S01]  /*3800*/  FMUL.FTZ R76, R76, c[0x0][0x1e8] ;  /* 0x00007a004c4c7a20 */ /* 0x000fe20000410000 */
[----:B------:R-:W-:Y:S01]  /*3810*/  LOP3.LUT P5, RZ, R194, 0xff000000, RZ, 0xc0, !PT ;  /* 0xff000000c2ff7812 */ /* 0x000fe200078ac0ff */
[-CC-:B------:R-:W-:Y:S01]  /*3820*/  FFMA.FTZ R100, R100, R108.reuse, R107.reuse ;  /* 0x0000006c64647223 */ /* 0x180fe2000001006b */
[----:B------:R-:W-:Y:S01]  /*3830*/  LOP3.LUT P6, RZ, R194, 0xff, RZ, 0xc0, !PT ;  /* 0x000000ffc2ff7812 */ /* 0x000fe200078cc0ff */
[-CC-:B------:R-:W-:Y:S01]  /*3840*/  FFMA.FTZ R101, R101, R108.reuse, R107.reuse ;  /* 0x0000006c65657223 */ /* 0x180fe2000001006b */
[----:B------:R-:W-:Y:S01]  /*3850*/  SEL R79, R76, RZ, P5 ;  /* 0x000000ff4c4f7207 */ /* 0x000fe20002800000 */
[----:B------:R-:W-:Y:S01]  /*3860*/  FFMA.FTZ R113, R105, R108, R107 ;  /* 0x0000006c69717223 */ /* 0x000fe2000001006b */
[----:B------:R0:W-:Y:S01]  /*3870*/  STG.E.128 [R196.64], R80 ;  /* 0x00000050c4007986 */ /* 0x0001e2000c101d04 */
[----:B------:R-:W-:Y:S01]  /*3880*/  FMUL.FTZ R105, R174, R77 ;  /* 0x0000004dae697220 */ /* 0x000fe20000410000 */
[----:B------:R-:W-:Y:S01]  /*3890*/  LOP3.LUT P5, RZ, R194, 0xff0000, RZ, 0xc0, !PT ;  /* 0x00ff0000c2ff7812 */ /* 0x000fe200078ac0ff */
[----:B------:R-:W-:Y:S01]  /*38a0*/  FADD.FTZ R100, R128, -R100 ;  /* 0x8000006480647221 */ /* 0x000fe20000010000 */
[----:B------:R-:W-:Y:S01]  /*38b0*/  LOP3.LUT P4, RZ, R194, 0xff00, RZ, 0xc0, !PT ;  /* 0x0000ff00c2ff7812 */ /* 0x000fe2000788c0ff */
[----:B------:R-:W-:-:S02]  /*38c0*/  FADD.FTZ R101, R129, -R101 ;  /* 0x8000006581657221 */ /* 0x000fc40000010000 */
[-CC-:B------:R-:W-:Y:S02]  /*38d0*/  FFMA.FTZ R76, R109, R108.reuse, R107.reuse ;  /* 0x0000006c6d4c7223 */ /* 0x180fe4000001006b */
[----:B------:R-:W-:Y:S02]  /*38e0*/  FFMA.FTZ R77, R110, R108, R107 ;  /* 0x0000006c6e4d7223 */ /* 0x000fe4000001006b */
[----:B------:R-:W-:Y:S02]  /*38f0*/  @P0 FADD.FTZ R105, R46, R105 ;  /* 0x000000692e690221 */ /* 0x000fe40000010000 */
[C---:B------:R-:W-:Y:S02]  /*3900*/  FMUL.FTZ R109, R174.reuse, R100 ;  /* 0x00000064ae6d7220 */ /* 0x040fe40000410000 */
[----:B------:R-:W-:Y:S02]  /*3910*/  FMUL.FTZ R110, R174, R101 ;  /* 0x00000065ae6e7220 */ /* 0x000fe40000410000 */
[----:B------:R-:W-:-:S02]  /*3920*/  FADD.FTZ R133, R133, -R76 ;  /* 0x8000004c85857221 */ /* 0x000fc40000010000 */
[----:B------:R-:W-:Y:S02]  /*3930*/  FMUL.FTZ R76, R105, R169 ;  /* 0x000000a9694c7220 */ /* 0x000fe40000410000 */
[----:B------:R-:W-:Y:S02]  /*3940*/  @P0 FADD.FTZ R109, R44, R109 ;  /* 0x0000006d2c6d0221 */ /* 0x000fe40000010000 */
[----:B------:R-:W-:Y:S02]  /*3950*/  @P0 FADD.FTZ R110, R45, R110 ;  /* 0x0000006e2d6e0221 */ /* 0x000fe40000010000 */
[----:B------:R-:W-:Y:S02]  /*3960*/  FADD.FTZ R134, R134, -R77 ;  /* 0x8000004d86867221 */ /* 0x000fe40000010000 */
[----:B------:R-:W-:Y:S02]  /*3970*/  FMUL.FTZ R78, R76, c[0x0][0x1e8] ;  /* 0x00007a004c4e7a20 */ /* 0x000fe40000410000 */
[----:B------:R-:W-:-:S02]  /*3980*/  FFMA.FTZ R100, R111, R108, R107 ;  /* 0x0000006c6f647223 */ /* 0x000fc4000001006b */
[-C--:B------:R-:W-:Y:S01]  /*3990*/  FMUL.FTZ R77, R110, R169.reuse ;  /* 0x000000a96e4d7220 */ /* 0x080fe20000410000 */
[----:B------:R-:W-:Y:S01]  /*39a0*/  SEL R78, R78, RZ, P5 ;  /* 0x000000ff4e4e7207 */ /* 0x000fe20002800000 */
[----:B------:R-:W-:Y:S02]  /*39b0*/  FMUL.FTZ R76, R109, R169 ;  /* 0x000000a96d4c7220 */ /* 0x000fe40000410000 */
[----:B------:R-:W-:Y:S01]  /*39c0*/  FADD.FTZ R135, R135, -R100 ;  /* 0x8000006487877221 */ /* 0x000fe20000010000 */
[----:B------:R-:W-:Y:S01]  /*39d0*/  IADD3 R100, P5, R193, c[0x0][0x248], RZ ;  /* 0x00009200c1647a10 */ /* 0x000fe20007fbe0ff */
[----:B------:R-:W-:Y:S02]  /*39e0*/  FMUL.FTZ R77, R77, c[0x0][0x1e8] ;  /* 0x00007a004d4d7a20 */ /* 0x000fe40000410000 */
[----:B------:R-:W-:Y:S01]  /*39f0*/  FMUL.FTZ R76, R76, c[0x0][0x1e8] ;  /* 0x00007a004c4c7a20 */ /* 0x000fe20000410000 */
[----:B------:R-:W-:Y:S01]  /*3a00*/  IADD3.X R101, R192, c[0x0][0x24c], RZ, P5, !PT ;  /* 0x00009300c0657a10 */ /* 0x000fe20002ffe4ff */
[----:B------:R-:W-:Y:S01]  /*3a10*/  FFMA.FTZ R112, R112, R108, R107 ;  /* 0x0000006c70707223 */ /* 0x000fe2000001006b */
[----:B------:R-:W-:Y:S01]  /*3a20*/  SEL R77, R77, RZ, P4 ;  /* 0x000000ff4d4d7207 */ /* 0x000fe20002000000 */
[----:B------:R-:W-:Y:S01]  /*3a30*/  FADD.FTZ R132, R132, -R113 ;  /* 0x8000007184847221 */ /* 0x000fe20000010000 */
[----:B------:R-:W-:Y:S01]  /*3a40*/  SEL R76, R76, RZ, P6 ;  /* 0x000000ff4c4c7207 */ /* 0x000fe20003000000 */
[----:B------:R-:W-:Y:S01]  /*3a50*/  FADD.FTZ R139, R139, -R112 ;  /* 0x800000708b8b7221 */ /* 0x000fe20000010000 */
[----:B------:R-:W-:Y:S05]  /*3a60*/  @!P2 BRA `(.L_x_12128) ;  /* 0x000000700000a947 */ /* 0x000fea0003800000 */
[----:B0-----:R-:W-:Y:S02]  /*3a70*/  IADD3 R104, P4, R193, c[0x0][0x258], RZ ;  /* 0x00009600c1687a10 */ /* 0x001fe40007f9e0ff */
[----:B------:R-:W-:-:S02]  /*3a80*/  SEL R82, R105, R74, P1 ;  /* 0x0000004a69527207 */ /* 0x000fc40000800000 */
[----:B------:R-:W-:Y:S02]  /*3a90*/  SEL R83, R117, R75, P1 ;  /* 0x0000004b75537207 */ /* 0x000fe40000800000 */
[----:B------:R-:W-:Y:S02]  /*3aa0*/  SEL R81, R110, R73, P1 ;  /* 0x000000496e517207 */ /* 0x000fe40000800000 */
[----:B------:R-:W-:Y:S02]  /*3ab0*/  IADD3.X R105, R192, c[0x0][0x25c], RZ, P4, !PT ;  /* 0x00009700c0697a10 */ /* 0x000fe400027fe4ff */
[----:B------:R-:W-:-:S05]  /*3ac0*/  SEL R80, R109, R72, P1 ;  /* 0x000000486d507207 */ /* 0x000fca0000800000 */
[----:B------:R0:W-:Y:S02]  /*3ad0*/  STG.E.128 [R104.64], R80 ;  /* 0x0000005068007986 */ /* 0x0001e4000c101d04 */
.L_x_12128:
[----:B0-----:R0:W-:Y:S01]  /*3ae0*/  STG.E.128 [R100.64], R76 ;  /* 0x0000004c64007986 */ /* 0x0011e2000c101d04 */
[C---:B------:R-:W-:Y:S01]  /*3af0*/  FMUL.FTZ R83, R174.reuse, R132 ;  /* 0x00000084ae537220 */ /* 0x040fe20000410000 */
[----:B------:R-:W-:Y:S01]  /*3b00*/  LOP3.LUT P6, RZ, R187, 0xff, RZ, 0xc0, !PT ;  /* 0x000000ffbbff7812 */ /* 0x000fe200078cc0ff */
[C---:B------:R-:W-:Y:S02]  /*3b10*/  FMUL.FTZ R82, R174.reuse, R133 ;  /* 0x00000085ae527220 */ /* 0x040fe40000410000 */
[C---:B------:R-:W-:Y:S02]  /*3b20*/  FMUL.FTZ R105, R174.reuse, R134 ;  /* 0x00000086ae697220 */ /* 0x040fe40000410000 */
[----:B------:R-:W-:Y:S02]  /*3b30*/  FMUL.FTZ R104, R174, R135 ;  /* 0x00000087ae687220 */ /* 0x000fe40000410000 */
[----:B------:R-:W-:Y:S02]  /*3b40*/  @P0 FADD.FTZ R83, R48, R83 ;  /* 0x0000005330530221 */ /* 0x000fe40000010000 */
[----:B------:R-:W-:-:S02]  /*3b50*/  @P0 FADD.FTZ R82, R49, R82 ;  /* 0x0000005231520221 */ /* 0x000fc40000010000 */
[----:B------:R-:W-:Y:S02]  /*3b60*/  @P0 FADD.FTZ R105, R50, R105 ;  /* 0x0000006932690221 */ /* 0x000fe40000010000 */
[----:B------:R-:W-:Y:S01]  /*3b70*/  @P0 FADD.FTZ R104, R51, R104 ;  /* 0x0000006833680221 */ /* 0x000fe20000010000 */
[----:B------:R-:W-:Y:S05]  /*3b80*/  @!P2 BRA `(.L_x_12129) ;  /* 0x000000700000a947 */ /* 0x000fea0003800000 */
[----:B------:R-:W-:Y:S02]  /*3b90*/  IADD3 R80, P4, R186, c[0x0][0x258], RZ ;  /* 0x00009600ba507a10 */ /* 0x000fe40007f9e0ff */
[----:B0-----:R-:W-:Y:S02]  /*3ba0*/  SEL R79, R104, R75, P1 ;  /* 0x0000004b684f7207 */ /* 0x001fe40000800000 */
[----:B------:R-:W-:Y:S02]  /*3bb0*/  SEL R78, R105, R74, P1 ;  /* 0x0000004a694e7207 */ /* 0x000fe40000800000 */
[----:B------:R-:W-:Y:S02]  /*3bc0*/  SEL R77, R82, R73, P1 ;  /* 0x00000049524d7207 */ /* 0x000fe40000800000 */
[----:B------:R-:W-:-:S02]  /*3bd0*/  IADD3.X R81, R185, c[0x0][0x25c], RZ, P4, !PT ;  /* 0x00009700b9517a10 */ /* 0x000fc400027fe4ff */
[----:B------:R-:W-:-:S05]  /*3be0*/  SEL R76, R83, R72, P1 ;  /* 0x00000048534c7207 */ /* 0x000fca0000800000 */
[----:B------:R0:W-:Y:S02]  /*3bf0*/  STG.E.128 [R80.64], R76 ;  /* 0x0000004c50007986 */ /* 0x0001e4000c101d04 */
.L_x_12129:
[-C--:B------:R-:W-:Y:S01]  /*3c00*/  FMUL.FTZ R104, R104, R169.reuse ;  /* 0x000000a968687220 */ /* 0x080fe20000410000 */
[----:B------:R-:W-:Y:S01]  /*3c10*/  LOP3.LUT P5, RZ, R187, 0xff000000, RZ, 0xc0, !PT ;  /* 0xff000000bbff7812 */ /* 0x000fe200078ac0ff */
[----:B------:R-:W-:Y:S01]  /*3c20*/  FMUL.FTZ R105, R105, R169 ;  /* 0x000000a969697220 */ /* 0x000fe20000410000 */
[----:B------:R-:W-:Y:S01]  /*3c30*/  LOP3.LUT P4, RZ, R187, 0xff00, RZ, 0xc0, !PT ;  /* 0x0000ff00bbff7812 */ /* 0x000fe2000788c0ff */
[----:B------:R-:W-:Y:S02]  /*3c40*/  FMUL.FTZ R104, R104, c[0x0][0x1e8] ;  /* 0x00007a0068687a20 */ /* 0x000fe40000410000 */
[----:B0-----:R-:W-:Y:S02]  /*3c50*/  FMUL.FTZ R100, R174, R139 ;  /* 0x0000008bae647220 */ /* 0x001fe40000410000 */
[-C--:B------:R-:W-:Y:S01]  /*3c60*/  FMUL.FTZ R76, R83, R169.reuse ;  /* 0x000000a9534c7220 */ /* 0x080fe20000410000 */
[----:B------:R-:W-:Y:S01]  /*3c70*/  SEL R83, R104, RZ, P5 ;  /* 0x000000ff68537207 */ /* 0x000fe20002800000 */
[----:B------:R-:W-:Y:S01]  /*3c80*/  FMUL.FTZ R82, R82, R169 ;  /* 0x000000a952527220 */ /* 0x000fe20000410000 */
[----:B------:R-:W-:Y:S01]  /*3c90*/  LOP3.LUT P5, RZ, R187, 0xff0000, RZ, 0xc0, !PT ;  /* 0x00ff0000bbff7812 */ /* 0x000fe200078ac0ff */
[----:B------:R-:W-:-:S02]  /*3ca0*/  FMUL.FTZ R105, R105, c[0x0][0x1e8] ;  /* 0x00007a0069697a20 */ /* 0x000fc40000410000 */
[----:B------:R-:W-:Y:S02]  /*3cb0*/  @P0 FADD.FTZ R100, R55, R100 ;  /* 0x0000006437640221 */ /* 0x000fe40000010000 */
[----:B------:R-:W-:Y:S01]  /*3cc0*/  FMUL.FTZ R81, R82, c[0x0][0x1e8] ;  /* 0x00007a0052517a20 */ /* 0x000fe20000410000 */
[----:B------:R-:W-:Y:S01]  /*3cd0*/  SEL R82, R105, RZ, P5 ;  /* 0x000000ff69527207 */ /* 0x000fe20002800000 */
[----:B------:R-:W-:Y:S01]  /*3ce0*/  FMUL.FTZ R76, R76, c[0x0][0x1e8] ;  /* 0x00007a004c4c7a20 */ /* 0x000fe20000410000 */
[----:B------:R-:W-:Y:S01]  /*3cf0*/  IADD3 R186, P5, R186, c[0x0][0x248], RZ ;  /* 0x00009200baba7a10 */ /* 0x000fe20007fbe0ff */
[----:B------:R-:W-:Y:S01]  /*3d00*/  FMUL.FTZ R77, R100, R169 ;  /* 0x000000a9644d7220 */ /* 0x000fe20000410000 */
[----:B------:R-:W-:Y:S01]  /*3d10*/  SEL R81, R81, RZ, P4 ;  /* 0x000000ff51517207 */ /* 0x000fe20002000000 */
[-C--:B------:R-:W-:Y:S01]  /*3d20*/  FFMA.FTZ R101, R98, R108.reuse, R107 ;  /* 0x0000006c62657223 */ /* 0x080fe2000001006b */
[----:B------:R-:W-:Y:S01]  /*3d30*/  SEL R80, R76, RZ, P6 ;  /* 0x000000ff4c507207 */ /* 0x000fe20003000000 */
[----:B------:R-:W-:Y:S01]  /*3d40*/  FMUL.FTZ R79, R77, c[0x0][0x1e8] ;  /* 0x00007a004d4f7a20 */ /* 0x000fe20000410000 */
[----:B------:R-:W-:Y:S01]  /*3d50*/  IADD3.X R187, R185, c[0x0][0x24c], RZ, P5, !PT ;  /* 0x00009300b9bb7a10 */ /* 0x000fe20002ffe4ff */
[----:B------:R-:W-:Y:S01]  /*3d60*/  FADD.FTZ R101, R138, -R101 ;  /* 0x800000658a657221 */ /* 0x000fe20000010000 */
[----:B------:R-:W-:Y:S01]  /*3d70*/  LOP3.LUT P6, RZ, R184, 0xff000000, RZ, 0xc0, !PT ;  /* 0xff000000b8ff7812 */ /* 0x000fe200078cc0ff */
[-CC-:B------:R-:W-:Y:S01]  /*3d80*/  FFMA.FTZ R77, R96, R108.reuse, R107.reuse ;  /* 0x0000006c604d7223 */ /* 0x180fe2000001006b */
[----:B------:R-:W-:Y:S01]  /*3d90*/  LOP3.LUT P4, RZ, R184, 0xff, RZ, 0xc0, !PT ;  /* 0x000000ffb8ff7812 */ /* 0x000fe2000788c0ff */
[-CC-:B------:R-:W-:Y:S01]  /*3da0*/  FFMA.FTZ R76, R97, R108.reuse, R107.reuse ;  /* 0x0000006c614c7223 */ /* 0x180fe2000001006b */
[----:B------:R0:W-:Y:S01]  /*3db0*/  STG.E.128 [R186.64], R80 ;  /* 0x00000050ba007986 */ /* 0x0001e2000c101d04 */
[-CC-:B------:R-:W-:Y:S01]  /*3dc0*/  FFMA.FTZ R97, R99, R108.reuse, R107.reuse ;  /* 0x0000006c63617223 */ /* 0x180fe2000001006b */
[----:B------:R-:W-:Y:S01]  /*3dd0*/  SEL R79, R79, RZ, P6 ;  /* 0x000000ff4f4f7207 */ /* 0x000fe20003000000 */
[----:B------:R-:W-:Y:S01]  /*3de0*/  FMUL.FTZ R99, R174, R101 ;  /* 0x00000065ae637220 */ /* 0x000fe20000410000 */
[----:B------:R-:W-:Y:S01]  /*3df0*/  LOP3.LUT P6, RZ, R184, 0xff0000, RZ, 0xc0, !PT ;  /* 0x00ff0000b8ff7812 */ /* 0x000fe200078cc0ff */
[----:B------:R-:W-:Y:S01]  /*3e00*/  FFMA.FTZ R102, R102, R108, R107 ;  /* 0x0000006c66667223 */ /* 0x000fe2000001006b */
[----:B------:R-:W-:Y:S01]  /*3e10*/  LOP3.LUT P5, RZ, R184, 0xff00, RZ, 0xc0, !PT ;  /* 0x0000ff00b8ff7812 */ /* 0x000fe200078ac0ff */
[----:B------:R-:W-:-:S02]  /*3e20*/  FADD.FTZ R77, R136, -R77 ;  /* 0x8000004d884d7221 */ /* 0x000fc40000010000 */
[----:B------:R-:W-:Y:S02]  /*3e30*/  FADD.FTZ R137, R137, -R76 ;  /* 0x8000004c89897221 */ /* 0x000fe40000010000 */
[----:B------:R-:W-:Y:S02]  /*3e40*/  @P0 FADD.FTZ R99, R54, R99 ;  /* 0x0000006336630221 */ /* 0x000fe40000010000 */
[----:B------:R-:W-:Y:S02]  /*3e50*/  FADD.FTZ R141, R141, -R102 ;  /* 0x800000668d8d7221 */ /* 0x000fe40000010000 */
[C---:B------:R-:W-:Y:S02]  /*3e60*/  FMUL.FTZ R101, R174.reuse, R77 ;  /* 0x0000004dae657220 */ /* 0x040fe40000410000 */
[----:B------:R-:W-:Y:S02]  /*3e70*/  FMUL.FTZ R102, R174, R137 ;  /* 0x00000089ae667220 */ /* 0x000fe40000410000 */
[----:B------:R-:W-:-:S02]  /*3e80*/  FMUL.FTZ R76, R99, R169 ;  /* 0x000000a9634c7220 */ /* 0x000fc40000410000 */
[----:B------:R-:W-:Y:S02]  /*3e90*/  @P0 FADD.FTZ R101, R52, R101 ;  /* 0x0000006534650221 */ /* 0x000fe40000010000 */
[----:B------:R-:W-:Y:S02]  /*3ea0*/  @P0 FADD.FTZ R102, R53, R102 ;  /* 0x0000006635660221 */ /* 0x000fe40000010000 */
[----:B------:R-:W-:Y:S02]  /*3eb0*/  FMUL.FTZ R78, R76, c[0x0][0x1e8] ;  /* 0x00007a004c4e7a20 */ /* 0x000fe40000410000 */
[-C--:B------:R-:W-:Y:S02]  /*3ec0*/  FMUL.FTZ R76, R101, R169.reuse ;  /* 0x000000a9654c7220 */ /* 0x080fe40000410000 */
[----:B------:R-:W-:Y:S01]  /*3ed0*/  FMUL.FTZ R77, R102, R169 ;  /* 0x000000a9664d7220 */ /* 0x000fe20000410000 */
[----:B------:R-:W-:Y:S01]  /*3ee0*/  SEL R78, R78, RZ, P6 ;  /* 0x000000ff4e4e7207 */ /* 0x000fe20003000000 */
[----:B------:R-:W-:Y:S01]  /*3ef0*/  FFMA.FTZ R106, R106, R108, R107 ;  /* 0x0000006c6a6a7223 */ /* 0x000fe2000001006b */
[----:B------:R-:W-:Y:S01]  /*3f00*/  IADD3 R96, P6, R183, c[0x0][0x248], RZ ;  /* 0x00009200b7607a10 */ /* 0x000fe20007fde0ff */
[----:B------:R-:W-:-:S02]  /*3f10*/  FMUL.FTZ R77, R77, c[0x0][0x1e8] ;  /* 0x00007a004d4d7a20 */ /* 0x000fc40000410000 */
[----:B------:R-:W-:Y:S02]  /*3f20*/  FMUL.FTZ R76, R76, c[0x0][0x1e8] ;  /* 0x00007a004c4c7a20 */ /* 0x000fe40000410000 */
[----:B------:R-:W-:Y:S01]  /*3f30*/  FFMA.FTZ R103, R103, R108, R107 ;  /* 0x0000006c67677223 */ /* 0x000fe2000001006b */
[----:B------:R-:W-:Y:S01]  /*3f40*/  SEL R77, R77, RZ, P5 ;  /* 0x000000ff4d4d7207 */ /* 0x000fe20002800000 */
[----:B------:R-:W-:Y:S01]  /*3f50*/  FADD.FTZ R143, R143, -R106 ;  /* 0x8000006a8f8f7221 */ /* 0x000fe20000010000 */
[----:B------:R-:W-:Y:S01]  /*3f60*/  SEL R76, R76, RZ, P4 ;  /* 0x000000ff4c4c7207 */ /* 0x000fe20002000000 */
[----:B------:R-:W-:Y:S01]  /*3f70*/  FADD.FTZ R105, R140, -R97 ;  /* 0x800000618c697221 */ /* 0x000fe20000010000 */
[----:B------:R-:W-:Y:S01]  /*3f80*/  IADD3.X R97, R182, c[0x0][0x24c], RZ, P6, !PT ;  /* 0x00009300b6617a10 */ /* 0x000fe200037fe4ff */
[----:B------:R-:W-:Y:S02]  /*3f90*/  FADD.FTZ R103, R142, -R103 ;  /* 0x800000678e677221 */ /* 0x000fe40000010000 */
[----:B------:R-:W-:Y:S01]  /*3fa0*/  FMUL.FTZ R104, R174, R143 ;  /* 0x0000008fae687220 */ /* 0x000fe20000410000 */
        /* <DEDUP_REMOVED lines=8> */
.L_x_12130:
[----:B0-----:R0:W-:Y:S01]  /*4030*/  STG.E.128 [R96.64], R76 ;  /* 0x0000004c60007986 */ /* 0x0011e2000c101d04 */
[----:B------:R-:W-:Y:S01]  /*4040*/  @P0 FADD.FTZ R104, R59, R104 ;  /* 0x000000683b680221 */ /* 0x000fe20000010000 */
[----:B------:R-:W-:Y:S01]  /*4050*/  LOP3.LUT P6, RZ, R181, 0xff, RZ, 0xc0, !PT ;  /* 0x000000ffb5ff7812 */ /* 0x000fe200078cc0ff */
[C---:B------:R-:W-:Y:S02]  /*4060*/  FMUL.FTZ R105, R174.reuse, R105 ;  /* 0x00000069ae697220 */ /* 0x040fe40000410000 */
[----:B------:R-:W-:Y:S02]  /*4070*/  FMUL.FTZ R82, R174, R141 ;  /* 0x0000008dae527220 */ /* 0x000fe40000410000 */
[----:B------:R-:W-:Y:S02]  /*4080*/  FMUL.FTZ R80, R104, R169 ;  /* 0x000000a968507220 */ /* 0x000fe40000410000 */
[----:B------:R-:W-:Y:S02]  /*4090*/  FMUL.FTZ R103, R174, R103 ;  /* 0x00000067ae677220 */ /* 0x000fe40000410000 */
[----:B------:R-:W-:-:S02]  /*40a0*/  @P0 FADD.FTZ R105, R56, R105 ;  /* 0x0000006938690221 */ /* 0x000fc40000010000 */
[----:B------:R-:W-:Y:S02]  /*40b0*/  @P0 FADD.FTZ R82, R57, R82 ;  /* 0x0000005239520221 */ /* 0x000fe40000010000 */
[----:B------:R-:W-:Y:S02]  /*40c0*/  FMUL.FTZ R83, R80, c[0x0][0x1e8] ;  /* 0x00007a0050537a20 */ /* 0x000fe40000410000 */
[----:B------:R-:W-:Y:S01]  /*40d0*/  @P0 FADD.FTZ R103, R58, R103 ;  /* 0x000000673a670221 */ /* 0x000fe20000010000 */
[----:B------:R-:W-:Y:S05]  /*40e0*/  @!P2 BRA `(.L_x_12131) ;  /* 0x000000700000a947 */ /* 0x000fea0003800000 */
[----:B0-----:R-:W-:Y:S02]  /*40f0*/  IADD3 R80, P4, R180, c[0x0][0x258], RZ ;  /* 0x00009600b4507a10 */ /* 0x001fe40007f9e0ff */
[----:B------:R-:W-:Y:S02]  /*4100*/  SEL R79, R104, R75, P1 ;  /* 0x0000004b684f7207 */ /* 0x000fe40000800000 */
[----:B------:R-:W-:Y:S02]  /*4110*/  SEL R78, R103, R74, P1 ;  /* 0x0000004a674e7207 */ /* 0x000fe40000800000 */
[----:B------:R-:W-:-:S02]  /*4120*/  SEL R77, R82, R73, P1 ;  /* 0x00000049524d7207 */ /* 0x000fc40000800000 */
[----:B------:R-:W-:Y:S02]  /*4130*/  IADD3.X R81, R179, c[0x0][0x25c], RZ, P4, !PT ;  /* 0x00009700b3517a10 */ /* 0x000fe400027fe4ff */
[----:B------:R-:W-:-:S05]  /*4140*/  SEL R76, R105, R72, P1 ;  /* 0x00000048694c7207 */ /* 0x000fca0000800000 */
[----:B------:R0:W-:Y:S02]  /*4150*/  STG.E.128 [R80.64], R76 ;  /* 0x0000004c50007986 */ /* 0x0001e4000c101d04 */
.L_x_12131:
[----:B0-----:R-:W-:Y:S01]  /*4160*/  LOP3.LUT P5, RZ, R181, 0xff000000, RZ, 0xc0, !PT ;  /* 0xff000000b5ff7812 */ /* 0x001fe200078ac0ff */
[-C--:B------:R-:W-:Y:S01]  /*4170*/  FMUL.FTZ R103, R103, R169.reuse ;  /* 0x000000a967677220 */ /* 0x080fe20000410000 */
[----:B------:R-:W-:Y:S01]  /*4180*/  LOP3.LUT P4, RZ, R181, 0xff00, RZ, 0xc0, !PT ;  /* 0x0000ff00b5ff7812 */ /* 0x000fe2000788c0ff */
[----:B------:R-:W-:Y:S01]  /*4190*/  FFMA.FTZ R76, R93, R108, R107 ;  /* 0x0000006c5d4c7223 */ /* 0x000fe2000001006b */
[----:B------:R-:W-:Y:S01]  /*41a0*/  SEL R83, R83, RZ, P5 ;  /* 0x000000ff53537207 */ /* 0x000fe20002800000 */
[-C--:B------:R-:W-:Y:S01]  /*41b0*/  FMUL.FTZ R82, R82, R169.reuse ;  /* 0x000000a952527220 */ /* 0x080fe20000410000 */
[----:B------:R-:W-:Y:S01]  /*41c0*/  LOP3.LUT P5, RZ, R181, 0xff0000, RZ, 0xc0, !PT ;  /* 0x00ff0000b5ff7812 */ /* 0x000fe200078ac0ff */
[----:B------:R-:W-:Y:S02]  /*41d0*/  FMUL.FTZ R103, R103, c[0x0][0x1e8] ;  /* 0x00007a0067677a20 */ /* 0x000fe40000410000 */
[----:B------:R-:W-:Y:S02]  /*41e0*/  FMUL.FTZ R105, R105, R169 ;  /* 0x000000a969697220 */ /* 0x000fe40000410000 */
[----:B------:R-:W-:-:S02]  /*41f0*/  FADD.FTZ R145, R145, -R76 ;  /* 0x8000004c91917221 */ /* 0x000fc40000010000 */
[----:B------:R-:W-:Y:S01]  /*4200*/  FMUL.FTZ R81, R82, c[0x0][0x1e8] ;  /* 0x00007a0052517a20 */ /* 0x000fe20000410000 */
[----:B------:R-:W-:Y:S01]  /*4210*/  SEL R82, R103, RZ, P5 ;  /* 0x000000ff67527207 */ /* 0x000fe20002800000 */
[-CC-:B------:R-:W-:Y:S01]  /*4220*/  FFMA.FTZ R79, R94, R108.reuse, R107.reuse ;  /* 0x0000006c5e4f7223 */ /* 0x180fe2000001006b */
[----:B------:R-:W-:Y:S01]  /*4230*/  IADD3 R180, P5, R180, c[0x0][0x248], RZ ;  /* 0x00009200b4b47a10 */ /* 0x000fe20007fbe0ff */
[-C--:B------:R-:W-:Y:S01]  /*4240*/  FFMA.FTZ R76, R95, R108.reuse, R107 ;  /* 0x0000006c5f4c7223 */ /* 0x080fe2000001006b */
[----:B------:R-:W-:Y:S01]  /*4250*/  SEL R81, R81, RZ, P4 ;  /* 0x000000ff51517207 */ /* 0x000fe20002000000 */
[----:B------:R-:W-:Y:S01]  /*4260*/  FMUL.FTZ R80, R105, c[0x0][0x1e8] ;  /* 0x00007a0069507a20 */ /* 0x000fe20000410000 */
[----:B------:R-:W-:Y:S01]  /*4270*/  IADD3.X R181, R179, c[0x0][0x24c], RZ, P5, !PT ;  /* 0x00009300b3b57a10 */ /* 0x000fe20002ffe4ff */
[----:B------:R-:W-:Y:S01]  /*4280*/  FADD.FTZ R79, R146, -R79 ;  /* 0x8000004f924f7221 */ /* 0x000fe20000010000 */
[----:B------:R-:W-:Y:S01]  /*4290*/  LOP3.LUT P5, RZ, R178, 0xff000000, RZ, 0xc0, !PT ;  /* 0xff000000b2ff7812 */ /* 0x000fe200078ac0ff */
[----:B------:R-:W-:Y:S01]  /*42a0*/  FADD.FTZ R147, R147, -R76 ;  /* 0x8000004c93937221 */ /* 0x000fe20000010000 */
[----:B------:R-:W-:Y:S01]  /*42b0*/  SEL R80, R80, RZ, P6 ;  /* 0x000000ff50507207 */ /* 0x000fe20003000000 */
[----:B------:R-:W-:Y:S01]  /*42c0*/  FFMA.FTZ R77, R92, R108, R107 ;  /* 0x0000006c5c4d7223 */ /* 0x000fe2000001006b */
[----:B------:R-:W-:Y:S01]  /*42d0*/  LOP3.LUT P6, RZ, R178, 0xff0000, RZ, 0xc0, !PT ;  /* 0x00ff0000b2ff7812 */ /* 0x000fe200078cc0ff */
[----:B------:R-:W-:Y:S01]  /*42e0*/  FMUL.FTZ R98, R174, R147 ;  /* 0x00000093ae627220 */ /* 0x000fe20000410000 */
[----:B------:R-:W-:Y:S01]  /*42f0*/  LOP3.LUT P4, RZ, R178, 0xff00, RZ, 0xc0, !PT ;  /* 0x0000ff00b2ff7812 */ /* 0x000fe2000788c0ff */
[----:B------:R-:W-:Y:S01]  /*4300*/  FMUL.FTZ R95, R174, R79 ;  /* 0x0000004fae5f7220 */ /* 0x000fe20000410000 */
[----:B------:R0:W-:Y:S01]  /*4310*/  STG.E.128 [R180.64], R80 ;  /* 0x00000050b4007986 */ /* 0x0001e2000c101d04 */
[----:B------:R-:W-:-:S02]  /*4320*/  FADD.FTZ R77, R144, -R77 ;  /* 0x8000004d904d7221 */ /* 0x000fc40000010000 */
[----:B------:R-:W-:Y:S02]  /*4330*/  @P0 FADD.FTZ R98, R63, R98 ;  /* 0x000000623f620221 */ /* 0x000fe40000010000 */
[----:B------:R-:W-:Y:S02]  /*4340*/  @P0 FADD.FTZ R95, R62, R95 ;  /* 0x0000005f3e5f0221 */ /* 0x000fe40000010000 */
[C---:B------:R-:W-:Y:S02]  /*4350*/  FMUL.FTZ R97, R174.reuse, R77 ;  /* 0x0000004dae617220 */ /* 0x040fe40000410000 */
[----:B------:R-:W-:Y:S02]  /*4360*/  FMUL.FTZ R96, R174, R145 ;  /* 0x00000091ae607220 */ /* 0x000fe40000410000 */
[-C--:B------:R-:W-:Y:S02]  /*4370*/  FMUL.FTZ R76, R98, R169.reuse ;  /* 0x000000a9624c7220 */ /* 0x080fe40000410000 */
[----:B------:R-:W-:-:S02]  /*4380*/  FMUL.FTZ R78, R95, R169 ;  /* 0x000000a95f4e7220 */ /* 0x000fc40000410000 */
[----:B------:R-:W-:Y:S02]  /*4390*/  @P0 FADD.FTZ R97, R60, R97 ;  /* 0x000000613c610221 */ /* 0x000fe40000010000 */
[----:B------:R-:W-:Y:S02]  /*43a0*/  @P0 FADD.FTZ R96, R61, R96 ;  /* 0x000000603d600221 */ /* 0x000fe40000010000 */
[----:B------:R-:W-:Y:S02]  /*43b0*/  FMUL.FTZ R79, R76, c[0x0][0x1e8] ;  /* 0x00007a004c4f7a20 */ /* 0x000fe40000410000 */
[----:B------:R-:W-:Y:S02]  /*43c0*/  FMUL.FTZ R78, R78, c[0x0][0x1e8] ;  /* 0x00007a004e4e7a20 */ /* 0x000fe40000410000 */
[-C--:B------:R-:W-:Y:S01]  /*43d0*/  FMUL.FTZ R76, R97, R169.reuse ;  /* 0x000000a9614c7220 */ /* 0x080fe20000410000 */
[----:B------:R-:W-:Y:S01]  /*43e0*/  SEL R79, R79, RZ, P5 ;  /* 0x000000ff4f4f7207 */ /* 0x000fe20002800000 */
[----:B------:R-:W-:Y:S01]  /*43f0*/  FMUL.FTZ R77, R96, R169 ;  /* 0x000000a9604d7220 */ /* 0x000fe20000410000 */
[----:B------:R-:W-:Y:S01]  /*4400*/  SEL R78, R78, RZ, P6 ;  /* 0x000000ff4e4e7207 */ /* 0x000fe20003000000 */
[----:B------:R-:W-:Y:S01]  /*4410*/  FMUL.FTZ R76, R76, c[0x0][0x1e8] ;  /* 0x00007a004c4c7a20 */ /* 0x000fe20000410000 */
[----:B------:R-:W-:Y:S01]  /*4420*/  IADD3 R92, P5, R177, c[0x0][0x248], RZ ;  /* 0x00009200b15c7a10 */ /* 0x000fe20007fbe0ff */
[----:B------:R-:W-:Y:S01]  /*4430*/  FMUL.FTZ R77, R77, c[0x0][0x1e8] ;  /* 0x00007a004d4d7a20 */ /* 0x000fe20000410000 */
[----:B------:R-:W-:-:S02]  /*4440*/  LOP3.LUT P6, RZ, R178, 0xff, RZ, 0xc0, !PT ;  /* 0x000000ffb2ff7812 */ /* 0x000fc400078cc0ff */
[----:B------:R-:W-:Y:S02]  /*4450*/  IADD3.X R93, R176, c[0x0][0x24c], RZ, P5, !PT ;  /* 0x00009300b05d7a10 */ /* 0x000fe40002ffe4ff */
[----:B------:R-:W-:Y:S02]  /*4460*/  SEL R77, R77, RZ, P4 ;  /* 0x000000ff4d4d7207 */ /* 0x000fe40002000000 */
[----:B------:R-:W-:Y:S01]  /*4470*/  SEL R76, R76, RZ, P6 ;  /* 0x000000ff4c4c7207 */ /* 0x000fe20003000000 */
        /* <DEDUP_REMOVED lines=8> */
.L_x_12132:
[----:B0-----:R0:W-:Y:S01]  /*4500*/  STG.E.128 [R92.64], R76 ;  /* 0x0000004c5c007986 */ /* 0x0011e2000c101d04 */
[-CC-:B------:R-:W-:Y:S02]  /*4510*/  FFMA.FTZ R81, R84, R108.reuse, R107.reuse ;  /* 0x0000006c54517223 */ /* 0x180fe4000001006b */
        /* <DEDUP_REMOVED lines=16> */
[----:B0-----:R-:W-:Y:S02]  /*4620*/  IADD3 R80, P4, R173, c[0x0][0x258], RZ ;  /* 0x00009600ad507a10 */ /* 0x001fe40007f9e0ff */
[----:B------:R-:W-:Y:S02]  /*4630*/  SEL R79, R84, R75, P1 ;  /* 0x0000004b544f7207 */ /* 0x000fe40000800000 */
[----:B------:R-:W-:-:S02]  /*4640*/  SEL R78, R95, R74, P1 ;  /* 0x0000004a5f4e7207 */ /* 0x000fc40000800000 */
[----:B------:R-:W-:Y:S02]  /*4650*/  SEL R77, R82, R73, P1 ;  /* 0x00000049524d7207 */ /* 0x000fe40000800000 */
[----:B------:R-:W-:Y:S02]  /*4660*/  IADD3.X R81, R171, c[0x0][0x25c], RZ, P4, !PT ;  /* 0x00009700ab517a10 */ /* 0x000fe400027fe4ff */
[----:B------:R-:W-:-:S05]  /*4670*/  SEL R76, R83, R72, P1 ;  /* 0x00000048534c7207 */ /* 0x000fca0000800000 */
[----:B------:R0:W-:Y:S02]  /*4680*/  STG.E.128 [R80.64], R76 ;  /* 0x0000004c50007986 */ /* 0x0001e4000c101d04 */
.L_x_12133:
[-CC-:B0-----:R-:W-:Y:S01]  /*4690*/  FFMA.FTZ R85, R85, R108.reuse, R107.reuse ;  /* 0x0000006c55557223 */ /* 0x181fe2000001006b */
[----:B------:R-:W-:Y:S01]  /*46a0*/  LOP3.LUT P5, RZ, R175, 0xff00, RZ, 0xc0, !PT ;  /* 0x0000ff00afff7812 */ /* 0x000fe200078ac0ff */
[-CC-:B------:R-:W-:Y:S01]  /*46b0*/  FFMA.FTZ R89, R89, R108.reuse, R107.reuse ;  /* 0x0000006c59597223 */ /* 0x180fe2000001006b */
[----:B------:R-:W-:Y:S01]  /*46c0*/  LOP3.LUT P4, RZ, R175, 0xff0000, RZ, 0xc0, !PT ;  /* 0x00ff0000afff7812 */ /* 0x000fe2000788c0ff */
[-CC-:B------:R-:W-:Y:S01]  /*46d0*/  FFMA.FTZ R76, R87, R108.reuse, R107.reuse ;  /* 0x0000006c574c7223 */ /* 0x180fe2000001006b */
[----:B------:R-:W-:Y:S01]  /*46e0*/  LOP3.LUT P6, RZ, R175, 0xff, RZ, 0xc0, !PT ;  /* 0x000000ffafff7812 */ /* 0x000fe200078cc0ff */
[----:B------:R-:W-:Y:S01]  /*46f0*/  FFMA.FTZ R108, R91, R108, R107 ;  /* 0x0000006c5b6c7223 */ /* 0x000fe2000001006b */
[----:B------:R-:W-:Y:S01]  /*4700*/  IADD3 R168, R168, c[0x0][0x160], RZ ;  /* 0x00005800a8a87a10 */ /* 0x000fe20007ffe0ff */
[----:B------:R-:W-:Y:S01]  /*4710*/  FADD.FTZ R85, R152, -R85 ;  /* 0x8000005598557221 */ /* 0x000fe20000010000 */
[----:B------:R-:W-:Y:S01]  /*4720*/  SEL R205, RZ, 0x1, P3 ;  /* 0x00000001ffcd7807 */ /* 0x000fe20001800000 */
[----:B------:R-:W-:-:S02]  /*4730*/  FADD.FTZ R89, R154, -R89 ;  /* 0x800000599a597221 */ /* 0x000fc40000010000 */
[----:B------:R-:W-:Y:S02]  /*4740*/  FADD.FTZ R153, R153, -R76 ;  /* 0x8000004c99997221 */ /* 0x000fe40000010000 */
[----:B------:R-:W-:Y:S02]  /*4750*/  FADD.FTZ R155, R155, -R108 ;  /* 0x8000006c9b9b7221 */ /* 0x000fe40000010000 */
[C---:B------:R-:W-:Y:S02]  /*4760*/  FMUL.FTZ R81, R174.reuse, R85 ;  /* 0x00000055ae517220 */ /* 0x040fe40000410000 */
[----:B------:R-:W-:Y:S02]  /*4770*/  FMUL.FTZ R89, R174, R89 ;  /* 0x00000059ae597220 */ /* 0x000fe40000410000 */
[-C--:B------:R-:W-:Y:S02]  /*4780*/  FMUL.FTZ R82, R82, R169.reuse ;  /* 0x000000a952527220 */ /* 0x080fe40000410000 */
[----:B------:R-:W-:-:S02]  /*4790*/  FMUL.FTZ R95, R95, R169 ;  /* 0x000000a95f5f7220 */ /* 0x000fc40000410000 */
[C---:B------:R-:W-:Y:S02]  /*47a0*/  FMUL.FTZ R80, R174.reuse, R153 ;  /* 0x00000099ae507220 */ /* 0x040fe40000410000 */
[----:B------:R-:W-:Y:S02]  /*47b0*/  FMUL.FTZ R174, R174, R155 ;  /* 0x0000009baeae7220 */ /* 0x000fe40000410000 */
[----:B------:R-:W-:Y:S02]  /*47c0*/  @P0 FADD.FTZ R81, R68, R81 ;  /* 0x0000005144510221 */ /* 0x000fe40000010000 */
[----:B------:R-:W-:Y:S02]  /*47d0*/  @P0 FADD.FTZ R89, R70, R89 ;  /* 0x0000005946590221 */ /* 0x000fe40000010000 */
[----:B------:R-:W-:Y:S01]  /*47e0*/  FMUL.FTZ R77, R82, c[0x0][0x1e8] ;  /* 0x00007a00524d7a20 */ /* 0x000fe20000410000 */
[----:B------:R-:W-:Y:S01]  /*47f0*/  SEL R72, R81, R72, P1 ;  /* 0x0000004851487207 */ /* 0x000fe20000800000 */
[----:B------:R-:W-:Y:S01]  /*4800*/  FMUL.FTZ R78, R95, c[0x0][0x1e8] ;  /* 0x00007a005f4e7a20 */ /* 0x000fe20000410000 */
[----:B------:R-:W-:Y:S01]  /*4810*/  SEL R74, R89, R74, P1 ;  /* 0x0000004a594a7207 */ /* 0x000fe20000800000 */
[-C--:B------:R-:W-:Y:S01]  /*4820*/  FMUL.FTZ R84, R84, R169.reuse ;  /* 0x000000a954547220 */ /* 0x080fe20000410000 */
[----:B------:R-:W-:Y:S01]  /*4830*/  SEL R77, R77, RZ, P5 ;  /* 0x000000ff4d4d7207 */ /* 0x000fe20002800000 */
[-C--:B------:R-:W-:Y:S01]  /*4840*/  FMUL.FTZ R83, R83, R169.reuse ;  /* 0x000000a953537220 */ /* 0x080fe20000410000 */
[----:B------:R-:W-:Y:S01]  /*4850*/  SEL R78, R78, RZ, P4 ;  /* 0x000000ff4e4e7207 */ /* 0x000fe20002000000 */
[----:B------:R-:W-:Y:S01]  /*4860*/  @P0 FADD.FTZ R80, R69, R80 ;  /* 0x0000005045500221 */ /* 0x000fe20000010000 */
[----:B------:R-:W-:Y:S01]  /*4870*/  LOP3.LUT P5, RZ, R175, 0xff000000, RZ, 0xc0, !PT ;  /* 0xff000000afff7812 */ /* 0x000fe200078ac0ff */
[----:B------:R-:W-:Y:S01]  /*4880*/  @P0 FADD.FTZ R174, R71, R174 ;  /* 0x000000ae47ae0221 */ /* 0x000fe20000010000 */
[----:B------:R-:W-:Y:S01]  /*4890*/  @P2 IADD3 R86, P0, R172, c[0x0][0x258], RZ ;  /* 0x00009600ac562a10 */ /* 0x000fe20007f1e0ff */
[----:B------:R-:W-:Y:S01]  /*48a0*/  FMUL.FTZ R81, R81, R169 ;  /* 0x000000a951517220 */ /* 0x000fe20000410000 */
[----:B------:R-:W-:Y:S01]  /*48b0*/  SEL R73, R80, R73, P1 ;  /* 0x0000004950497207 */ /* 0x000fe20000800000 */
[----:B------:R-:W-:Y:S01]  /*48c0*/  FMUL.FTZ R79, R84, c[0x0][0x1e8] ;  /* 0x00007a00544f7a20 */ /* 0x000fe20000410000 */
[----:B------:R-:W-:Y:S01]  /*48d0*/  IADD3 R84, P4, R173, c[0x0][0x248], RZ ;  /* 0x00009200ad547a10 */ /* 0x000fe20007f9e0ff */
[----:B------:R-:W-:Y:S01]  /*48e0*/  FMUL.FTZ R76, R83, c[0x0][0x1e8] ;  /* 0x00007a00534c7a20 */ /* 0x000fe20000410000 */
[----:B------:R-:W-:Y:S01]  /*48f0*/  SEL R75, R174, R75, P1 ;  /* 0x0000004bae4b7207 */ /* 0x000fe20000800000 */
[-C--:B------:R-:W-:Y:S01]  /*4900*/  FMUL.FTZ R82, R80, R169.reuse ;  /* 0x000000a950527220 */ /* 0x080fe20000410000 */
[----:B------:R-:W-:Y:S01]  /*4910*/  SEL R79, R79, RZ, P5 ;  /* 0x000000ff4f4f7207 */ /* 0x000fe20002800000 */
[-C--:B------:R-:W-:Y:S01]  /*4920*/  FMUL.FTZ R89, R89, R169.reuse ;  /* 0x000000a959597220 */ /* 0x080fe20000410000 */
[----:B------:R-:W-:Y:S01]  /*4930*/  SEL R76, R76, RZ, P6 ;  /* 0x000000ff4c4c7207 */ /* 0x000fe20003000000 */
[----:B------:R-:W-:Y:S01]  /*4940*/  FMUL.FTZ R169, R174, R169 ;  /* 0x000000a9aea97220 */ /* 0x000fe20000410000 */
[----:B------:R-:W-:Y:S01]  /*4950*/  IADD3.X R85, R171, c[0x0][0x24c], RZ, P4, !PT ;  /* 0x00009300ab557a10 */ /* 0x000fe200027fe4ff */
[----:B------:R-:W-:Y:S01]  /*4960*/  FMUL.FTZ R80, R81, c[0x0][0x1e8] ;  /* 0x00007a0051507a20 */ /* 0x000fe20000410000 */
[----:B------:R-:W-:Y:S01]  /*4970*/  @P2 IADD3.X R87, R170, c[0x0][0x25c], RZ, P0, !PT ;  /* 0x00009700aa572a10 */ /* 0x000fe200007fe4ff */
[----:B------:R-:W-:Y:S01]  /*4980*/  FMUL.FTZ R81, R82, c[0x0][0x1e8] ;  /* 0x00007a0052517a20 */ /* 0x000fe20000410000 */
[----:B------:R-:W-:Y:S01]  /*4990*/  LOP3.LUT P5, RZ, R167, 0xff, RZ, 0xc0, !PT ;  /* 0x000000ffa7ff7812 */ /* 0x000fe200078ac0ff */
[----:B------:R-:W-:Y:S01]  /*49a0*/  FMUL.FTZ R82, R89, c[0x0][0x1e8] ;  /* 0x00007a0059527a20 */ /* 0x000fe20000410000 */
[----:B------:R-:W-:Y:S01]  /*49b0*/  LOP3.LUT P6, RZ, R167, 0xff00, RZ, 0xc0, !PT ;  /* 0x0000ff00a7ff7812 */ /* 0x000fe200078cc0ff */
[----:B------:R-:W-:Y:S01]  /*49c0*/  FMUL.FTZ R83, R169, c[0x0][0x1e8] ;  /* 0x00007a00a9537a20 */ /* 0x000fe20000410000 */
[C---:B------:R-:W-:Y:S01]  /*49d0*/  LOP3.LUT P4, RZ, R167.reuse, 0xff0000, RZ, 0xc0, !PT ;  /* 0x00ff0000a7ff7812 */ /* 0x040fe2000788c0ff */
[----:B------:R0:W-:Y:S01]  /*49e0*/  STG.E.128 [R84.64], R76 ;  /* 0x0000004c54007986 */ /* 0x0001e2000c101d04 */
[----:B------:R-:W-:-:S02]  /*49f0*/  LOP3.LUT P1, RZ, R167, 0xff000000, RZ, 0xc0, !PT ;  /* 0xff000000a7ff7812 */ /* 0x000fc4000782c0ff */
[----:B------:R-:W-:Y:S01]  /*4a00*/  IADD3 R172, P0, R172, c[0x0][0x248], RZ ;  /* 0x00009200acac7a10 */ /* 0x000fe20007f1e0ff */
[----:B------:R0:W-:Y:S01]  /*4a10*/  @P2 STG.E.128 [R86.64], R72 ;  /* 0x0000004856002986 */ /* 0x0001e2000c101d04 */
[----:B------:R-:W-:Y:S02]  /*4a20*/  SEL R80, R80, RZ, P5 ;  /* 0x000000ff50507207 */ /* 0x000fe40002800000 */
[----:B------:R-:W-:Y:S02]  /*4a30*/  IADD3.X R173, R170, c[0x0][0x24c], RZ, P0, !PT ;  /* 0x00009300aaad7a10 */ /* 0x000fe400007fe4ff */
[----:B------:R-:W-:Y:S02]  /*4a40*/  SEL R81, R81, RZ, P6 ;  /* 0x000000ff51517207 */ /* 0x000fe40003000000 */
[----:B------:R-:W-:Y:S02]  /*4a50*/  SEL R82, R82, RZ, P4 ;  /* 0x000000ff52527207 */ /* 0x000fe40002000000 */
[----:B------:R-:W-:-:S02]  /*4a60*/  SEL R83, R83, RZ, P1 ;  /* 0x000000ff53537207 */ /* 0x000fc40000800000 */
[----:B------:R-:W-:-:S03]  /*4a70*/  ISETP.GE.AND P0, PT, R168, c[0x0][0x164], PT ;  /* 0x00005900a8007a0c */ /* 0x000fc60003f06270 */
[----:B------:R0:W-:Y:S10]  /*4a80*/  STG.E.128 [R172.64], R80 ;  /* 0x00000050ac007986 */ /* 0x0001f4000c101d04 */
[----:B0-----:R-:W-:Y:S01]  /*4a90*/  @P0 CALL.REL.NOINC `(.L_x_12134) ;  /* 0x0000001000000944 */ /* 0x001fe20003c00000 */
[----:B------:R-:W-:Y:S05]  /*4aa0*/  BRA `(.L_x_12135) ;  /* 0xffffc26000007947 */ /* 0x000fea000383ffff */
.L_x_12134:
        /* <DEDUP_REMOVED lines=74> */
.L_x_12122:
        /* <DEDUP_REMOVED lines=28> */
[----:B------:R-:W-:Y:S01]  /*5110*/  STG.E.128 [R4.64+0x4800], R8 ;  /* 0x0048000804007986 */ /* 0x000fe2000c101d04 */
[----:B------:R-:W-:Y:S05]  /*5120*/  EXIT ;  /* 0x000000000000794d */ /* 0x000fea0003800000 */
.L_x_12123:
[----:B-1----:R-:W-:Y:S01]  /*5130*/  HFMA2.MMA R79, -RZ, RZ, 0, 9.5367431640625e-07 ;  /* 0x00000010ff4f7435 */ /* 0x002fe200000001ff */
[----:B------:R-:W-:-:S02]  /*5140*/  MOV R77, R107 ;  /* 0x0000006b004d7202 */ /* 0x000fc40000000f00 */
[----:B------:R-:W-:Y:S02]  /*5150*/  MOV R220, 0x1f ;  /* 0x0000001f00dc7802 */ /* 0x000fe40000000f00 */
[----:B------:R-:W-:Y:S02]  /*5160*/  MOV R219, 0xffffffff ;  /* 0xffffffff00db7802 */ /* 0x000fe40000000f00 */
[----:B------:R-:W-:Y:S02]  /*5170*/  MOV R76, 0x5190 ;  /* 0x00005190004c7802 */ /* 0x000fe40000000f00 */
[----:B-----5:R-:W-:Y:S05]  /*5180*/  CALL.REL.NOINC `($__internal_169_$__cuda_sm70_shflsync_down_p) ;  /* 0x0000046000007944 */ /* 0x020fea0003c00000 */
[----:B-1----:R-:W-:Y:S01]  /*5190*/  MOV R108, R79 ;  /* 0x0000004f006c7202 */ /* 0x002fe20000000f00 */
[----:B------:R-:W-:Y:S05]  /*51a0*/  BRA `(.L_x_12136) ;  /* 0xffffda7000007947 */ /* 0x000fea000383ffff */
.L_x_12124:
[----:B------:R-:W-:Y:S01]  /*51b0*/  HFMA2.MMA R79, -RZ, RZ, 0, 9.5367431640625e-07 ;  /* 0x00000010ff4f7435 */ /* 0x000fe200000001ff */
[----:B------:R-:W-:Y:S02]  /*51c0*/  MOV R77, R78 ;  /* 0x0000004e004d7202 */ /* 0x000fe40000000f00 */
[----:B------:R-:W-:Y:S02]  /*51d0*/  MOV R220, 0x1f ;  /* 0x0000001f00dc7802 */ /* 0x000fe40000000f00 */
[----:B------:R-:W-:-:S02]  /*51e0*/  MOV R219, 0xffffffff ;  /* 0xffffffff00db7802 */ /* 0x000fc40000000f00 */
[----:B------:R-:W-:Y:S02]  /*51f0*/  MOV R76, 0x5210 ;  /* 0x00005210004c7802 */ /* 0x000fe40000000f00 */
[----:B01---5:R-:W-:Y:S05]  /*5200*/  CALL.REL.NOINC `($__internal_169_$__cuda_sm70_shflsync_down_p) ;  /* 0x000003e000007944 */ /* 0x023fea0003c00000 */
[----:B------:R-:W-:Y:S01]  /*5210*/  FADD.FTZ R107, R107, R108 ;  /* 0x0000006c6b6b7221 */ /* 0x000fe20000010000 */
[----:B------:R-:W-:Y:S01]  /*5220*/  MOV R220, 0x1f ;  /* 0x0000001f00dc7802 */ /* 0x000fe20000000f00 */
[----:B-1----:R-:W-:Y:S01]  /*5230*/  FADD.FTZ R78, R78, R79 ;  /* 0x0000004f4e4e7221 */ /* 0x002fe20000010000 */
[----:B------:R-:W-:Y:S01]  /*5240*/  HFMA2.MMA R79, -RZ, RZ, 0, 4.76837158203125e-07 ;  /* 0x00000008ff4f7435 */ /* 0x000fe200000001ff */
[----:B------:R-:W-:Y:S02]  /*5250*/  MOV R219, 0xffffffff ;  /* 0xffffffff00db7802 */ /* 0x000fe40000000f00 */
[----:B------:R-:W-:Y:S02]  /*5260*/  MOV R77, R107 ;  /* 0x0000006b004d7202 */ /* 0x000fe40000000f00 */
[----:B------:R-:W-:Y:S02]  /*5270*/  MOV R76, 0x5290 ;  /* 0x00005290004c7802 */ /* 0x000fe40000000f00 */
[----:B------:R-:W-:Y:S05]  /*5280*/  CALL.REL.NOINC `($__internal_169_$__cuda_sm70_shflsync_down_p) ;  /* 0x0000036000007944 */ /* 0x000fea0003c00000 */
[----:B-1----:R-:W-:Y:S01]  /*5290*/  MOV R108, R79 ;  /* 0x0000004f006c7202 */ /* 0x002fe20000000f00 */
[----:B------:R-:W-:Y:S01]  /*52a0*/  HFMA2.MMA R79, -RZ, RZ, 0, 4.76837158203125e-07 ;  /* 0x00000008ff4f7435 */ /* 0x000fe200000001ff */
[----:B------:R-:W-:-:S02]  /*52b0*/  MOV R77, R78 ;  /* 0x0000004e004d7202 */ /* 0x000fc40000000f00 */
[----:B------:R-:W-:Y:S02]  /*52c0*/  MOV R220, 0x1f ;  /* 0x0000001f00dc7802 */ /* 0x000fe40000000f00 */
[----:B------:R-:W-:Y:S02]  /*52d0*/  MOV R219, 0xffffffff ;  /* 0xffffffff00db7802 */ /* 0x000fe40000000f00 */
[----:B------:R-:W-:Y:S02]  /*52e0*/  MOV R76, 0x5300 ;  /* 0x00005300004c7802 */ /* 0x000fe40000000f00 */
[----:B------:R-:W-:Y:S05]  /*52f0*/  CALL.REL.NOINC `($__internal_169_$__cuda_sm70_shflsync_down_p) ;  /* 0x000002f000007944 */ /* 0x000fea0003c00000 */
[----:B------:R-:W-:Y:S01]  /*5300*/  FADD.FTZ R107, R108, R107 ;  /* 0x0000006b6c6b7221 */ /* 0x000fe20000010000 */
[----:B------:R-:W-:Y:S01]  /*5310*/  MOV R220, 0x1f ;  /* 0x0000001f00dc7802 */ /* 0x000fe20000000f00 */
[----:B-1----:R-:W-:Y:S01]  /*5320*/  FADD.FTZ R78, R78, R79 ;  /* 0x0000004f4e4e7221 */ /* 0x002fe20000010000 */
[----:B------:R-:W-:Y:S01]  /*5330*/  HFMA2.MMA R79, -RZ, RZ, 0, 2.384185791015625e-07 ;  /* 0x00000004ff4f7435 */ /* 0x000fe200000001ff */
[----:B------:R-:W-:Y:S02]  /*5340*/  MOV R219, 0xffffffff ;  /* 0xffffffff00db7802 */ /* 0x000fe40000000f00 */
[----:B------:R-:W-:-:S02]  /*5350*/  MOV R77, R107 ;  /* 0x0000006b004d7202 */ /* 0x000fc40000000f00 */
[----:B------:R-:W-:Y:S02]  /*5360*/  MOV R76, 0x5380 ;  /* 0x00005380004c7802 */ /* 0x000fe40000000f00 */
[----:B------:R-:W-:Y:S05]  /*5370*/  CALL.REL.NOINC `($__internal_169_$__cuda_sm70_shflsync_down_p) ;  /* 0x0000027000007944 */ /* 0x000fea0003c00000 */
[----:B-1----:R-:W-:Y:S01]  /*5380*/  MOV R108, R79 ;  /* 0x0000004f006c7202 */ /* 0x002fe20000000f00 */
[----:B------:R-:W-:Y:S01]  /*5390*/  HFMA2.MMA R79, -RZ, RZ, 0, 2.384185791015625e-07 ;  /* 0x00000004ff4f7435 */ /* 0x000fe200000001ff */
[----:B------:R-:W-:Y:S02]  /*53a0*/  MOV R77, R78 ;  /* 0x0000004e004d7202 */ /* 0x000fe40000000f00 */
[----:B------:R-:W-:Y:S02]  /*53b0*/  MOV R220, 0x1f ;  /* 0x0000001f00dc7802 */ /* 0x000fe40000000f00 */
[----:B------:R-:W-:Y:S02]  /*53c0*/  MOV R219, 0xffffffff ;  /* 0xffffffff00db7802 */ /* 0x000fe40000000f00 */
[----:B------:R-:W-:Y:S02]  /*53d0*/  MOV R76, 0x53f0 ;  /* 0x000053f0004c7802 */ /* 0x000fe40000000f00 */
[----:B------:R-:W-:Y:S05]  /*53e0*/  CALL.REL.NOINC `($__internal_169_$__cuda_sm70_shflsync_down_p) ;  /* 0x0000020000007944 */ /* 0x000fea0003c00000 */
[----:B------:R-:W-:Y:S01]  /*53f0*/  FADD.FTZ R107, R108, R107 ;  /* 0x0000006b6c6b7221 */ /* 0x000fe20000010000 */
[----:B------:R-:W-:Y:S01]  /*5400*/  MOV R220, 0x1f ;  /* 0x0000001f00dc7802 */ /* 0x000fe20000000f00 */
[----:B-1----:R-:W-:Y:S01]  /*5410*/  FADD.FTZ R78, R78, R79 ;  /* 0x0000004f4e4e7221 */ /* 0x002fe20000010000 */
[----:B------:R-:W-:Y:S01]  /*5420*/  HFMA2.MMA R79, -RZ, RZ, 0, 1.1920928955078125e-07 ;  /* 0x00000002ff4f7435 */ /* 0x000fe200000001ff */
[----:B------:R-:W-:-:S02]  /*5430*/  MOV R219, 0xffffffff ;  /* 0xffffffff00db7802 */ /* 0x000fc40000000f00 */
[----:B------:R-:W-:Y:S02]  /*5440*/  MOV R77, R107 ;  /* 0x0000006b004d7202 */ /* 0x000fe40000000f00 */
[----:B------:R-:W-:Y:S02]  /*5450*/  MOV R76, 0x5470 ;  /* 0x00005470004c7802 */ /* 0x000fe40000000f00 */
[----:B------:R-:W-:Y:S05]  /*5460*/  CALL.REL.NOINC `($__internal_169_$__cuda_sm70_shflsync_down_p) ;  /* 0x0000018000007944 */ /* 0x000fea0003c00000 */
[----:B-1----:R-:W-:Y:S01]  /*5470*/  MOV R108, R79 ;  /* 0x0000004f006c7202 */ /* 0x002fe20000000f00 */
[----:B------:R-:W-:Y:S01]  /*5480*/  HFMA2.MMA R79, -RZ, RZ, 0, 1.1920928955078125e-07 ;  /* 0x00000002ff4f7435 */ /* 0x000fe200000001ff */
[----:B------:R-:W-:Y:S02]  /*5490*/  MOV R77, R78 ;  /* 0x0000004e004d7202 */ /* 0x000fe40000000f00 */
[----:B------:R-:W-:Y:S02]  /*54a0*/  MOV R220, 0x1f ;  /* 0x0000001f00dc7802 */ /* 0x000fe40000000f00 */
[----:B------:R-:W-:Y:S02]  /*54b0*/  MOV R219, 0xffffffff ;  /* 0xffffffff00db7802 */ /* 0x000fe40000000f00 */
[----:B------:R-:W-:-:S02]  /*54c0*/  MOV R76, 0x54e0 ;  /* 0x000054e0004c7802 */ /* 0x000fc40000000f00 */
[----:B------:R-:W-:Y:S05]  /*54d0*/  CALL.REL.NOINC `($__internal_169_$__cuda_sm70_shflsync_down_p) ;  /* 0x0000011000007944 */ /* 0x000fea0003c00000 */
[----:B------:R-:W-:Y:S01]  /*54e0*/  FADD.FTZ R107, R108, R107 ;  /* 0x0000006b6c6b7221 */ /* 0x000fe20000010000 */
[----:B------:R-:W-:Y:S01]  /*54f0*/  MOV R220, 0x1f ;  /* 0x0000001f00dc7802 */ /* 0x000fe20000000f00 */
[----:B-1----:R-:W-:Y:S01]  /*5500*/  FADD.FTZ R78, R78, R79 ;  /* 0x0000004f4e4e7221 */ /* 0x002fe20000010000 */
[----:B------:R-:W-:Y:S01]  /*5510*/  HFMA2.MMA R79, -RZ, RZ, 0, 5.9604644775390625e-08 ;  /* 0x00000001ff4f7435 */ /* 0x000fe200000001ff */
[----:B------:R-:W-:-:S02]  /*5520*/  MOV R219, 0xffffffff ;  /* 0xffffffff00db7802 */ /* 0x000fc40000000f00 */
[----:B------:R-:W-:Y:S02]  /*5530*/  MOV R77, R107 ;  /* 0x0000006b004d7202 */ /* 0x000fe40000000f00 */
[----:B------:R-:W-:Y:S02]  /*5540*/  MOV R76, 0x5560 ;  /* 0x00005560004c7802 */ /* 0x000fe40000000f00 */
[----:B------:R-:W-:Y:S05]  /*5550*/  CALL.REL.NOINC `($__internal_169_$__cuda_sm70_shflsync_down_p) ;  /* 0x0000009000007944 */ /* 0x000fea0003c00000 */
[----:B-1----:R-:W-:Y:S01]  /*5560*/  MOV R108, R79 ;  /* 0x0000004f006c7202 */ /* 0x002fe20000000f00 */
[----:B------:R-:W-:Y:S01]  /*5570*/  HFMA2.MMA R79, -RZ, RZ, 0, 5.9604644775390625e-08 ;  /* 0x00000001ff4f7435 */ /* 0x000fe200000001ff */
[----:B------:R-:W-:Y:S02]  /*5580*/  MOV R77, R78 ;  /* 0x0000004e004d7202 */ /* 0x000fe40000000f00 */
[----:B------:R-:W-:Y:S02]  /*5590*/  MOV R220, 0x1f ;  /* 0x0000001f00dc7802 */ /* 0x000fe40000000f00 */
[----:B------:R-:W-:Y:S02]  /*55a0*/  MOV R219, 0xffffffff ;  /* 0xffffffff00db7802 */ /* 0x000fe40000000f00 */
[----:B------:R-:W-:-:S02]  /*55b0*/  MOV R76, 0x55d0 ;  /* 0x000055d0004c7802 */ /* 0x000fc40000000f00 */
[----:B------:R-:W-:Y:S05]  /*55c0*/  CALL.REL.NOINC `($__internal_169_$__cuda_sm70_shflsync_down_p) ;  /* 0x0000002000007944 */ /* 0x000fea0003c00000 */
[----:B-1----:R-:W-:Y:S01]  /*55d0*/  MOV R77, R79 ;  /* 0x0000004f004d7202 */ /* 0x002fe20000000f00 */
[----:B------:R-:W-:Y:S05]  /*55e0*/  BRA `(.L_x_12137) ;  /* 0xffffd75000007947 */ /* 0x000fea000383ffff */
        .weak           $__internal_169_$__cuda_sm70_shflsync_down_p
        .type           $__internal_169_$__cuda_sm70_shflsync_down_p,@function
        .size           $__internal_169_$__cuda_sm70_shflsync_down_p,(.L_x_14387 - $__internal_169_$__cuda_sm70_shflsync_down_p)
$__internal_169_$__cuda_sm70_shflsync_down_p:
[----:B------:R-:W-:Y:S04]  /*55f0*/  WARPSYNC R219 ;  /* 0x000000db00007348 */ /* 0x000fe80003800000 */
[----:B------:R0:W1:Y:S02]  /*5600*/  SHFL.DOWN PT, R79, R77, R79, R220 ;  /* 0x0800004f4d4f7389 */ /* 0x00006400000e00dc */
[----:B0-----:R-:W-:-:S06]  /*5610*/  HFMA2.MMA R77, -RZ, RZ, 0, 0 ;  /* 0x00000000ff4d7435 */ /* 0x001fcc00000001ff */
[----:B------:R-:W-:Y:S05]  /*5620*/  RET.REL.NODEC R76 `(_ZN10layer_norm13ln_bwd_kernelINS_13Kernel_traitsI6__halfffffjLj5120ELj1ELj1ELj4ELj16ENS_18Kernel_traits_baseILj5120ES2_ffffjLj128EEEEELb1ELb0ELb0ELb1EEEvNS_9BwdParamsE) ;  /* 0xffffa9d04c007950 */ /* 0x000fea0003c3ffff */
.L_x_12138:
        /* <DEDUP_REMOVED lines=13> */
.L_x_14387:


//--------------------- .text._ZN10layer_norm22ln_bwd_finalize_kernelINS_22Kernel_traits_finalizeILj5120E6__halfffffjLb0ELj1024ELj4ENS_18Kernel_traits_baseILj5120ES2_ffffjLj1024EEEEELb0ELb0EEEvNS_9BwdParamsE --------------------------
	.section	.text._ZN10layer_norm22ln_bwd_finalize_kernelINS_22Kernel_traits_finalizeILj5120E6__halfffffjLb0ELj1024ELj4ENS_18Kernel_traits_baseILj5120ES2_ffffjLj1024EEEEELb0ELb0EEEvNS_9BwdParamsE,"ax",@progbits
	.sectioninfo	@"SHI_REGISTERS=30"
	.align	128
        .global         _ZN10layer_norm22ln_bwd_finalize_kernelINS_22Kernel_traits_finalizeILj5120E6__halfffffjLb0ELj1024ELj4ENS_18Kernel_traits_baseILj5120ES2_ffffjLj1024EEEEELb0ELb0EEEvNS_9BwdParamsE
        .type           _ZN10layer_norm22ln_bwd_finalize_kernelINS_22Kernel_traits_finalizeILj5120E6__halfffffjLb0ELj1024ELj4ENS_18Kernel_traits_baseILj5120ES2_ffffjLj1024EEEEELb0ELb0EEEvNS_9BwdParamsE,@function
        .size           _ZN10layer_norm22ln_bwd_finalize_kernelINS_22Kernel_traits_finalizeILj5120E6__halfffffjLb0ELj1024ELj4ENS_18Kernel_traits_baseILj5120ES2_ffffjLj1024EEEEELb0ELb0EEEvNS_9BwdParamsE,(.L_x_14388 - _ZN10layer_norm22ln_bwd_finalize_kernelINS_22Kernel_traits_finalizeILj5120E6__halfffffjLb0ELj1024ELj4ENS_18Kernel_traits_baseILj5120ES2_ffffjLj1024EEEEELb0ELb0EEEvNS_9BwdParamsE)
        .other          _ZN10layer_norm22ln_bwd_finalize_kernelINS_22Kernel_traits_finalizeILj5120E6__halfffffjLb0ELj1024ELj4ENS_18Kernel_traits_baseILj5120ES2_ffffjLj1024EEEEELb0ELb0EEEvNS_9BwdParamsE,@"STO_CUDA_ENTRY STV_DEFAULT"
_ZN10layer_norm22ln_bwd_finalize_kernelINS_22Kernel_traits_finalizeILj5120E6__halfffffjLb0ELj1024ELj4ENS_18Kernel_traits_baseILj5120ES2_ffffjLj1024EEEEELb0ELb0EEEvNS_9BwdParamsE:
.text._ZN10layer_norm22ln_bwd_finalize_kernelINS_22Kernel_traits_finalizeILj5120E6__halfffffjLb0ELj1024ELj4ENS_18Kernel_traits_baseILj5120ES2_ffffjLj1024EEEEELb0ELb0EEEvNS_9BwdParamsE:
        /* <DEDUP_REMOVED lines=19> */
.L_x_12152:
        /* <DEDUP_REMOVED lines=28> */
.L_x_12143:
        /* <DEDUP_REMOVED lines=35> */
.L_x_12142:
[----:B------:R-:W-:Y:S05]  /*0520*/  BSYNC B1 ;  /* 0x0000000000017941 */ /* 0x000fea0003800000 */
.L_x_12141:
        /* <DEDUP_REMOVED lines=23> */
.L_x_12145:
[----:B------:R-:W-:Y:S05]  /*06a0*/  BSYNC B1 ;  /* 0x0000000000017941 */ /* 0x000fea0003800000 */
.L_x_12144:
        /* <DEDUP_REMOVED lines=11> */
.L_x_12146:
[----:B------:R-:W-:Y:S05]  /*0760*/  BSYNC B1 ;  /* 0x0000000000017941 */ /* 0x000fea0003800000 */
.L_x_12140:
[----:B------:R-:W-:Y:S05]  /*0770*/  BSYNC B0 ;  /* 0x0000000000007941 */ /* 0x000fea0003800000 */
.L_x_12139:
        /* <DEDUP_REMOVED lines=11> */
.L_x_12153:
        /* <DEDUP_REMOVED lines=18> */
.L_x_12154:
[----:B---3--:R-:W-:Y:S02]  /*0950*/  FADD.FTZ R4, R4, R9 ;  /* 0x0000000904047221 */ /* 0x008fe40000010000 */
[----:B-12---:R-:W-:-:S03]  /*0960*/  FADD.FTZ R6, R5, R6 ;  /* 0x0000000605067221 */ /* 0x006fc60000010000 */
[----:B------:R1:W-:Y:S04]  /*0970*/  @!P1 STS [R17.X4+0x2000], R4 ;  /* 0x0020000411009388 */ /* 0x0003e80000004800 */
[----:B------:R1:W-:Y:S02]  /*0980*/  @!P1 STS [R17.X4+0x2080], R6 ;  /* 0x0020800611009388 */ /* 0x0003e40000004800 */
.L_x_12147:
        /* <DEDUP_REMOVED lines=17> */
.L_x_12151:
[----:B------:R-:W-:Y:S05]  /*0aa0*/  BSYNC B0 ;  /* 0x0000000000007941 */ /* 0x000fea0003800000 */
.L_x_12150:
[C---:B------:R-:W-:Y:S02]  /*0ab0*/  ISETP.GT.U32.AND P1, PT, R18.reuse, -0x1401, PT ;  /* 0xffffebff1200780c */ /* 0x040fe40003f24070 */
[----:B------:R-:W-:Y:S02]  /*0ac0*/  IADD3 R18, R18, 0x1400, RZ ;  /* 0x0000140012127810 */ /* 0x000fe40007ffe0ff */
[----:B------:R-:W-:-:S09]  /*0ad0*/  IADD3 R19, R19, 0xa00, RZ ;  /* 0x00000a0013137810 */ /* 0x000fd20007ffe0ff */
[----:B01----:R-:W-:Y:S05]  /*0ae0*/  @P1 BRA `(.L_x_12152) ;  /* 0xfffff64000001947 */ /* 0x003fea000383ffff */
[----:B------:R-:W-:Y:S05]  /*0af0*/  EXIT ;  /* 0x000000000000794d */ /* 0x000fea0003800000 */
.L_x_12148:
[----:B--2---:R-:W-:Y:S01]  /*0b00*/  IMAD.MOV.U32 R9, RZ, RZ, R5 ;  /* 0x000000ffff097224 */ /* 0x004fe200078e0005 */
[----:B------:R-:W-:Y:S01]  /*0b10*/  MOV R8, 0x1 ;  /* 0x0000000100087802 */ /* 0x000fe20000000f00 */
[----:B------:R-:W-:Y:S01]  /*0b20*/  IMAD.MOV.U32 R7, RZ, RZ, 0x1f ;  /* 0x0000001fff077424 */ /* 0x000fe200078e00ff */
[----:B------:R-:W-:Y:S02]  /*0b30*/  MOV R10, 0xffffffff ;  /* 0xffffffff000a7802 */ /* 0x000fe40000000f00 */
[----:B------:R-:W-:Y:S02]  /*0b40*/  MOV R2, 0xb60 ;  /* 0x00000b6000027802 */ /* 0x000fe40000000f00 */
[----:B01----:R-:W-:Y:S05]  /*0b50*/  CALL.REL.NOINC `($__internal_170_$__cuda_sm70_shflsync_bfly_p) ;  /* 0x000003b000007944 */ /* 0x003fea0003c00000 */
[----:B-1----:R-:W-:Y:S01]  /*0b60*/  IMAD.MOV.U32 R2, RZ, RZ, R7 ;  /* 0x000000ffff027224 */ /* 0x002fe200078e0007 */
[----:B0-----:R-:W-:Y:S05]  /*0b70*/  BRA `(.L_x_12153) ;  /* 0xfffffcb000007947 */ /* 0x001fea000383ffff */
.L_x_12149:
[----:B------:R-:W-:Y:S01]  /*0b80*/  HFMA2.MMA R8, -RZ, RZ, 0, 1.1920928955078125e-07 ;  /* 0x00000002ff087435 */ /* 0x000fe200000001ff */
[----:B------:R-:W-:Y:S01]  /*0b90*/  IMAD.MOV.U32 R7, RZ, RZ, 0x1f ;  /* 0x0000001fff077424 */ /* 0x000fe200078e00ff */
[----:B------:R-:W-:Y:S02]  /*0ba0*/  MOV R10, 0xffffffff ;  /* 0xffffffff000a7802 */ /* 0x000fe40000000f00 */
[----:B------:R-:W-:-:S02]  /*0bb0*/  MOV R2, 0xbd0 ;  /* 0x00000bd000027802 */ /* 0x000fc40000000f00 */
[----:B012---:R-:W-:Y:S05]  /*0bc0*/  CALL.REL.NOINC `($__internal_170_$__cuda_sm70_shflsync_bfly_p) ;  /* 0x0000034000007944 */ /* 0x007fea0003c00000 */
[----:B01----:R-:W-:Y:S01]  /*0bd0*/  FADD.FTZ R9, R9, R7 ;  /* 0x0000000709097221 */ /* 0x003fe20000010000 */
[----:B------:R-:W-:Y:S01]  /*0be0*/  HFMA2.MMA R7, -RZ, RZ, 0, 1.847743988037109375e-06 ;  /* 0x0000001fff077435 */ /* 0x000fe200000001ff */
[----:B------:R-:W-:Y:S01]  /*0bf0*/  IMAD.MOV.U32 R8, RZ, RZ, 0x4 ;  /* 0x00000004ff087424 */ /* 0x000fe200078e00ff */
[----:B------:R-:W-:Y:S01]  /*0c00*/  MOV R2, 0xc30 ;  /* 0x00000c3000027802 */ /* 0x000fe20000000f00 */
[----:B------:R-:W-:-:S03]  /*0c10*/  IMAD.MOV.U32 R10, RZ, RZ, -0x1 ;  /* 0xffffffffff0a7424 */ /* 0x000fc600078e00ff */
[----:B------:R-:W-:Y:S05]  /*0c20*/  CALL.REL.NOINC `($__internal_170_$__cuda_sm70_shflsync_bfly_p) ;  /* 0x000002e000007944 */ /* 0x000fea0003c00000 */
[----:B01----:R-:W-:Y:S01]  /*0c30*/  FADD.FTZ R9, R9, R7 ;  /* 0x0000000709097221 */ /* 0x003fe20000010000 */
[----:B------:R-:W-:Y:S01]  /*0c40*/  HFMA2.MMA R7, -RZ, RZ, 0, 1.847743988037109375e-06 ;  /* 0x0000001fff077435 */ /* 0x000fe200000001ff */
[----:B------:R-:W-:Y:S01]  /*0c50*/  MOV R8, 0x8 ;  /* 0x0000000800087802 */ /* 0x000fe20000000f00 */
[----:B------:R-:W-:Y:S01]  /*0c60*/  IMAD.MOV.U32 R10, RZ, RZ, -0x1 ;  /* 0xffffffffff0a7424 */ /* 0x000fe200078e00ff */
[----:B------:R-:W-:-:S03]  /*0c70*/  MOV R2, 0xc90 ;  /* 0x00000c9000027802 */ /* 0x000fc60000000f00 */
[----:B------:R-:W-:Y:S05]  /*0c80*/  CALL.REL.NOINC `($__internal_170_$__cuda_sm70_shflsync_bfly_p) ;  /* 0x0000028000007944 */ /* 0x000fea0003c00000 */
[----:B-1----:R-:W-:Y:S01]  /*0c90*/  FADD.FTZ R6, R9, R7 ;  /* 0x0000000709067221 */ /* 0x002fe20000010000 */
[----:B------:R-:W-:Y:S01]  /*0ca0*/  HFMA2.MMA R7, -RZ, RZ, 0, 1.847743988037109375e-06 ;  /* 0x0000001fff077435 */ /* 0x000fe200000001ff */
[----:B0-----:R-:W-:Y:S01]  /*0cb0*/  MOV R8, 0x10 ;  /* 0x0000001000087802 */ /* 0x001fe20000000f00 */
[----:B------:R-:W-:Y:S01]  /*0cc0*/  IMAD.MOV.U32 R10, RZ, RZ, -0x1 ;  /* 0xffffffffff0a7424 */ /* 0x000fe200078e00ff */
[----:B------:R-:W-:-:S02]  /*0cd0*/  MOV R2, 0xd00 ;  /* 0x00000d0000027802 */ /* 0x000fc40000000f00 */
[----:B------:R-:W-:Y:S02]  /*0ce0*/  MOV R9, R6 ;  /* 0x0000000600097202 */ /* 0x000fe40000000f00 */
[----:B------:R-:W-:Y:S05]  /*0cf0*/  CALL.REL.NOINC `($__internal_170_$__cuda_sm70_shflsync_bfly_p) ;  /* 0x0000021000007944 */ /* 0x000fea0003c00000 */
[----:B0-----:R-:W-:Y:S01]  /*0d00*/  HFMA2.MMA R8, -RZ, RZ, 0, 5.9604644775390625e-08 ;  /* 0x00000001ff087435 */ /* 0x001fe200000001ff */
[----:B-1----:R-:W-:Y:S01]  /*0d10*/  MOV R5, R7 ;  /* 0x0000000700057202 */ /* 0x002fe20000000f00 */
[----:B------:R-:W-:Y:S01]  /*0d20*/  IMAD.MOV.U32 R9, RZ, RZ, R4 ;  /* 0x000000ffff097224 */ /* 0x000fe200078e0004 */
[----:B------:R-:W-:Y:S01]  /*0d30*/  MOV R7, 0x1f ;  /* 0x0000001f00077802 */ /* 0x000fe20000000f00 */
[----:B------:R-:W-:Y:S01]  /*0d40*/  IMAD.MOV.U32 R10, RZ, RZ, -0x1 ;  /* 0xffffffffff0a7424 */ /* 0x000fe200078e00ff */
[----:B------:R-:W-:Y:S02]  /*0d50*/  MOV R2, 0xd70 ;  /* 0x00000d7000027802 */ /* 0x000fe40000000f00 */
[----:B------:R-:W-:Y:S05]  /*0d60*/  CALL.REL.NOINC `($__internal_170_$__cuda_sm70_shflsync_bfly_p) ;  /* 0x000001a000007944 */ /* 0x000fea0003c00000 */
[----:B0-----:R-:W-:Y:S01]  /*0d70*/  HFMA2.MMA R8, -RZ, RZ, 0, 1.1920928955078125e-07 ;  /* 0x00000002ff087435 */ /* 0x001fe200000001ff */
[----:B-1----:R-:W-:Y:S01]  /*0d80*/  FADD.FTZ R9, R4, R7 ;  /* 0x0000000704097221 */ /* 0x002fe20000010000 */
[----:B------:R-:W-:Y:S01]  /*0d90*/  MOV R7, 0x1f ;  /* 0x0000001f00077802 */ /* 0x000fe20000000f00 */
[----:B------:R-:W-:Y:S01]  /*0da0*/  IMAD.MOV.U32 R10, RZ, RZ, -0x1 ;  /* 0xffffffffff0a7424 */ /* 0x000fe200078e00ff */
[----:B------:R-:W-:Y:S02]  /*0db0*/  MOV R2, 0xdd0 ;  /* 0x00000dd000027802 */ /* 0x000fe40000000f00 */
[----:B------:R-:W-:Y:S05]  /*0dc0*/  CALL.REL.NOINC `($__internal_170_$__cuda_sm70_shflsync_bfly_p) ;  /* 0x0000014000007944 */ /* 0x000fea0003c00000 */
[----:B0-----:R-:W-:Y:S01]  /*0dd0*/  HFMA2.MMA R8, -RZ, RZ, 0, 2.384185791015625e-07 ;  /* 0x00000004ff087435 */ /* 0x001fe200000001ff */
[----:B-1----:R-:W-:Y:S01]  /*0de0*/  FADD.FTZ R9, R9, R7 ;  /* 0x0000000709097221 */ /* 0x002fe20000010000 */
[----:B------:R-:W-:Y:S01]  /*0df0*/  MOV R7, 0x1f ;  /* 0x0000001f00077802 */ /* 0x000fe20000000f00 */
[----:B------:R-:W-:Y:S01]  /*0e00*/  IMAD.MOV.U32 R10, RZ, RZ, -0x1 ;  /* 0xffffffffff0a7424 */ /* 0x000fe200078e00ff */
[----:B------:R-:W-:-:S02]  /*0e10*/  MOV R2, 0xe30 ;  /* 0x00000e3000027802 */ /* 0x000fc40000000f00 */
[----:B------:R-:W-:Y:S05]  /*0e20*/  CALL.REL.NOINC `($__internal_170_$__cuda_sm70_shflsync_bfly_p) ;  /* 0x000000e000007944 */ /* 0x000fea0003c00000 */
[----:B0-----:R-:W-:Y:S01]  /*0e30*/  HFMA2.MMA R8, -RZ, RZ, 0, 4.76837158203125e-07 ;  /* 0x00000008ff087435 */ /* 0x001fe200000001ff */
[----:B-1----:R-:W-:Y:S01]  /*0e40*/  FADD.FTZ R9, R9, R7 ;  /* 0x0000000709097221 */ /* 0x002fe20000010000 */
[----:B------:R-:W-:Y:S01]  /*0e50*/  MOV R7, 0x1f ;  /* 0x0000001f00077802 */ /* 0x000fe20000000f00 */
[----:B------:R-:W-:Y:S01]  /*0e60*/  IMAD.MOV.U32 R10, RZ, RZ, -0x1 ;  /* 0xffffffffff0a7424 */ /* 0x000fe200078e00ff */
[----:B------:R-:W-:-:S02]  /*0e70*/  MOV R2, 0xe90 ;  /* 0x00000e9000027802 */ /* 0x000fc40000000f00 */
[----:B------:R-:W-:Y:S05]  /*0e80*/  CALL.REL.NOINC `($__internal_170_$__cuda_sm70_shflsync_bfly_p) ;  /* 0x0000008000007944 */ /* 0x000fea0003c00000 */
[----:B0-----:R-:W-:Y:S01]  /*0e90*/  HFMA2.MMA R8, -RZ, RZ, 0, 9.5367431640625e-07 ;  /* 0x00000010ff087435 */ /* 0x001fe200000001ff */
[----:B-1----:R-:W-:Y:S01]  /*0ea0*/  FADD.FTZ R9, R9, R7 ;  /* 0x0000000709097221 */ /* 0x002fe20000010000 */
[----:B------:R-:W-:Y:S01]  /*0eb0*/  MOV R7, 0x1f ;  /* 0x0000001f00077802 */ /* 0x000fe20000000f00 */
[----:B------:R-:W-:Y:S01]  /*0ec0*/  IMAD.MOV.U32 R10, RZ, RZ, -0x1 ;  /* 0xffffffffff0a7424 */ /* 0x000fe200078e00ff */
[----:B------:R-:W-:-:S02]  /*0ed0*/  MOV R2, 0xef0 ;  /* 0x00000ef000027802 */ /* 0x000fc40000000f00 */
[----:B------:R-:W-:Y:S05]  /*0ee0*/  CALL.REL.NOINC `($__internal_170_$__cuda_sm70_shflsync_bfly_p) ;  /* 0x0000002000007944 */ /* 0x000fea0003c00000 */
[----:B-1----:R-:W-:Y:S01]  /*0ef0*/  MOV R4, R7 ;  /* 0x0000000700047202 */ /* 0x002fe20000000f00 */
[----:B0-----:R-:W-:Y:S05]  /*0f00*/  BRA `(.L_x_12154) ;  /* 0xfffffa4000007947 */ /* 0x001fea000383ffff */
        .weak           $__internal_170_$__cuda_sm70_shflsync_bfly_p
        .type           $__internal_170_$__cuda_sm70_shflsync_bfly_p,@function
        .size           $__internal_170_$__cuda_sm70_shflsync_bfly_p,(.L_x_14388 - $__internal_170_$__cuda_sm70_shflsync_bfly_p)
$__internal_170_$__cuda_sm70_shflsync_bfly_p:
[----:B------:R-:W-:Y:S01]  /*0f10*/  HFMA2.MMA R3, -RZ, RZ, 0, 0 ;  /* 0x00000000ff037435 */ /* 0x000fe200000001ff */
[----:B------:R-:W-:Y:S04]  /*0f20*/  WARPSYNC R10 ;  /* 0x0000000a00007348 */ /* 0x000fe80003800000 */
[----:B------:R0:W1:Y:S01]  /*0f30*/  SHFL.BFLY PT, R7, R9, R8, R7 ;  /* 0x0c00000809077389 */ /* 0x00006200000e0007 */
[----:B------:R-:W-:Y:S05]  /*0f40*/  RET.REL.NODEC R2 `(_ZN10layer_norm22ln_bwd_finalize_kernelINS_22Kernel_traits_finalizeILj5120E6__halfffffjLb0ELj1024ELj4ENS_18Kernel_traits_baseILj5120ES2_ffffjLj1024EEEEELb0ELb0EEEvNS_9BwdParamsE) ;  /* 0xfffff0b002007950 */ /* 0x000fea0003c3ffff */
.L_x_12155:
        /* <DEDUP_REMOVED lines=11> */
.L_x_14388:


//--------------------- .text._ZN10layer_norm13ln_bwd_kernelINS_13Kernel_traitsI6__halfffffjLj5120ELj1ELj1ELj4ELj16ENS_18Kernel_traits_baseILj5120ES2_ffffjLj128EEEEELb1ELb0ELb1ELb0EEEvNS_9BwdParamsE --------------------------
	.section	.text._ZN10layer_norm13ln_bwd_kernelINS_13Kernel_traitsI6__halfffffjLj5120ELj1ELj1ELj4ELj16ENS_18Kernel_traits_baseILj5120ES2_ffffjLj128EEEEELb1ELb0ELb1ELb0EEEvNS_9BwdParamsE,"ax",@progbits
	.sectioninfo	@"SHI_REGISTERS=255"
	.align	128
        .global         _ZN10layer_norm13ln_bwd_kernelINS_13Kernel_traitsI6__halfffffjLj5120ELj1ELj1ELj4ELj16ENS_18Kernel_traits_baseILj5120ES2_ffffjLj128EEEEELb1ELb0ELb1ELb0EEEvNS_9BwdParamsE
        .type           _ZN10layer_norm13ln_bwd_kernelINS_13Kernel_traitsI6__halfffffjLj5120ELj1ELj1ELj4ELj16ENS_18Kernel_traits_baseILj5120ES2_ffffjLj128EEEEELb1ELb0ELb1ELb0EEEvNS_9BwdParamsE,@function
        .size           _ZN10layer_norm13ln_bwd_kernelINS_13Kernel_traitsI6__halfffffjLj5120ELj1ELj1ELj4ELj16ENS_18Kernel_traits_baseILj5120ES2_ffffjLj128EEEEELb1ELb0ELb1ELb0EEEvNS_9BwdParamsE,(.L_x_14389 - _ZN10layer_norm13ln_bwd_kernelINS_13Kernel_traitsI6__halfffffjLj5120ELj1ELj1ELj4ELj16ENS_18Kernel_traits_baseILj5120ES2_ffffjLj128EEEEELb1ELb0ELb1ELb0EEEvNS_9BwdParamsE)
        .other          _ZN10layer_norm13ln_bwd_kernelINS_13Kernel_traitsI6__halfffffjLj5120ELj1ELj1ELj4ELj16ENS_18Kernel_traits_baseILj5120ES2_ffffjLj128EEEEELb1ELb0ELb1ELb0EEEvNS_9BwdParamsE,@"STO_CUDA_ENTRY STV_DEFAULT"
_ZN10layer_norm13ln_bwd_kernelINS_13Kernel_traitsI6__halfffffjLj5120ELj1ELj1ELj4ELj16ENS_18Kernel_traits_baseILj5120ES2_ffffjLj128EEEEELb1ELb0ELb1ELb0EEEvNS_9BwdParamsE:
.text._ZN10layer_norm13ln_bwd_kernelINS_13Kernel_traitsI6__halfffffjLj5120ELj1ELj1ELj4ELj16ENS_18Kernel_traits_baseILj5120ES2_ffffjLj128EEEEELb1ELb0ELb1ELb0EEEvNS_9BwdParamsE:
        /* <DEDUP_REMOVED lines=16> */
[----:B------:R-:W-:Y:S02]  /*0100*/  ISETP.GE.U32.AND P4, PT, R11, 0x300, PT ;  /* 0x000003000b00780c */ /* 0x000fe40003f86070 */
[----:B------:R-:W-:Y:S01]  /*0110*/  @P1 MOV R3, 0x8 ;  /* 0x0000000800031802 */ /* 0x000fe20000000f00 */
[----:B------:R-:W-:Y:S01]  /*0120*/  @P2 IMAD.MOV.U32 R27, RZ, RZ, 0x8 ;  /* 0x00000008ff1b2424 */ /* 0x000fe200078e00ff */
[----:B------:R-:W0:Y:S01]  /*0130*/  S2UR UR6, SR_CTAID.X ;  /* 0x00000000000679c3 */ /* 0x000e220000002500 */
[----:B------:R-:W-:Y:S02]  /*0140*/  @P0 MOV R29, 0x8 ;  /* 0x00000008001d0802 */ /* 0x000fe40000000f00 */
[C---:B------:R-:W-:Y:S01]  /*0150*/  @P1 IMAD.WIDE.U32 R2, R0.reuse, R3, c[0x0][0x1b0] ;  /* 0x00006c0000021625 */ /* 0x040fe200078e0003 */
[----:B------:R-:W-:-:S02]  /*0160*/  @P1 LOP3.LUT R0, R0, 0x80, RZ, 0xfc, !PT ;  /* 0x0000008000001812 */ /* 0x000fc400078efcff */
[----:B------:R-:W-:Y:S01]  /*0170*/  @P5 MOV R37, 0x8 ;  /* 0x0000000800255802 */ /* 0x000fe20000000f00 */
[----:B------:R-:W-:Y:S01]  /*0180*/  @P6 IMAD.MOV.U32 R31, RZ, RZ, 0x8 ;  /* 0x00000008ff1f6424 */ /* 0x000fe200078e00ff */
[----:B------:R1:W5:Y:S01]  /*0190*/  @P1 LDG.E.64 R4, [R2.64] ;  /* 0x0000000402041981 */ /* 0x000362000c1e1b00 */
[C---:B------:R-:W-:Y:S01]  /*01a0*/  @P2 IMAD.WIDE.U32 R26, R0.reuse, R27, c[0x0][0x1b0] ;  /* 0x00006c00001a2625 */ /* 0x040fe200078e001b */
[----:B------:R-:W-:Y:S02]  /*01b0*/  @P2 IADD3 R0, R0, 0x80, RZ ;  /* 0x0000008000002810 */ /* 0x000fe40007ffe0ff */
[----:B------:R-:W-:Y:S01]  /*01c0*/  ISETP.GE.U32.AND P3, PT, R11, 0x500, PT ;  /* 0x000005000b00780c */ /* 0x000fe20003f66070 */
[----:B------:R-:W-:Y:S01]  /*01d0*/  @P4 IMAD.MOV.U32 R39, RZ, RZ, 0x8 ;  /* 0x00000008ff274424 */ /* 0x000fe200078e00ff */
[----:B------:R-:W-:Y:S01]  /*01e0*/  P2R R10, PR, RZ, 0x20 ;  /* 0x00000020ff0a7803 */ /* 0x000fe20000000000 */
[C---:B------:R-:W-:Y:S01]  /*01f0*/  @P0 IMAD.WIDE.U32 R28, R0.reuse, R29, c[0x0][0x1b0] ;  /* 0x00006c00001c0625 */ /* 0x040fe200078e001d */
[----:B------:R-:W-:-:S02]  /*0200*/  @P0 IADD3 R0, R0, 0x80, RZ ;  /* 0x0000008000000810 */ /* 0x000fc40007ffe0ff */
[----:B------:R-:W-:-:S03]  /*0210*/  ISETP.GE.U32.AND P0, PT, R11, 0x380, PT ;  /* 0x000003800b00780c */ /* 0x000fc60003f06070 */
        /* <DEDUP_REMOVED lines=9> */
[C---:B------:R-:W-:Y:S01]  /*02b0*/  @P4 IMAD.WIDE.U32 R38, R0.reuse, R39, c[0x0][0x1b0] ;  /* 0x00006c0000264625 */ /* 0x040fe200078e0027 */
[C---:B------:R-:W-:Y:S02]  /*02c0*/  ISETP.GE.U32.AND P2, PT, R11.reuse, 0x480, PT ;  /* 0x000004800b00780c */ /* 0x040fe40003f46070 */
[----:B------:R-:W-:Y:S02]  /*02d0*/  @P0 MOV R41, 0x8 ;  /* 0x0000000800290802 */ /* 0x000fe40000000f00 */
[----:B------:R-:W-:Y:S01]  /*02e0*/  @P4 IADD3 R0, R0, 0x80, RZ ;  /* 0x0000008000004810 */ /* 0x000fe20007ffe0ff */
[----:B------:R-:W-:Y:S01]  /*02f0*/  @P1 IMAD.MOV.U32 R43, RZ, RZ, 0x8 ;  /* 0x00000008ff2b1424 */ /* 0x000fe200078e00ff */
[----:B------:R-:W-:Y:S01]  /*0300*/  ISETP.GE.U32.AND P5, PT, R11, 0x100, PT ;  /* 0x000001000b00780c */ /* 0x000fe20003fa6070 */
[----:B-1----:R-:W-:Y:S01]  /*0310*/  @P3 IMAD.MOV.U32 R3, RZ, RZ, 0x8 ;  /* 0x00000008ff033424 */ /* 0x002fe200078e00ff */
[----:B------:R1:W5:Y:S01]  /*0320*/  @P4 LDG.E.64 R16, [R38.64] ;  /* 0x0000000426104981 */ /* 0x000362000c1e1b00 */
[C---:B------:R-:W-:Y:S01]  /*0330*/  @P0 IMAD.WIDE.U32 R40, R0.reuse, R41, c[0x0][0x1b0] ;  /* 0x00006c0000280625 */ /* 0x040fe200078e0029 */
[----:B------:R-:W-:-:S03]  /*0340*/  @P0 IADD3 R0, R0, 0x80, RZ ;  /* 0x0000008000000810 */ /* 0x000fc60007ffe0ff */
[----:B------:R-:W-:Y:S01]  /*0350*/  @P2 MOV R45, 0x8 ;  /* 0x00000008002d2802 */ /* 0x000fe20000000f00 */
[----:B------:R3:W5:Y:S01]  /*0360*/  @P0 LDG.E.64 R18, [R40.64] ;  /* 0x0000000428120981 */ /* 0x000762000c1e1b00 */
[C---:B------:R-:W-:Y:S01]  /*0370*/  @P1 IMAD.WIDE.U32 R42, R0.reuse, R43, c[0x0][0x1b0] ;  /* 0x00006c00002a1625 */ /* 0x040fe200078e002b */
[----:B------:R-:W-:-:S03]  /*0380*/  @P1 IADD3 R0, R0, 0x80, RZ ;  /* 0x0000008000001810 */ /* 0x000fc60007ffe0ff */
[----:B------:R2:W5:Y:S02]  /*0390*/  @P5 LDG.E.64 R6, [R26.64] ;  /* 0x000000041a065981 */ /* 0x000564000c1e1b00 */
[C---:B------:R-:W-:Y:S01]  /*03a0*/  @P2 IMAD.WIDE.U32 R44, R0.reuse, R45, c[0x0][0x1b0] ;  /* 0x00006c00002c2625 */ /* 0x040fe200078e002d */
[----:B------:R-:W-:Y:S01]  /*03b0*/  @P2 IADD3 R0, R0, 0x80, RZ ;  /* 0x0000008000002810 */ /* 0x000fe20007ffe0ff */
[----:B------:R4:W5:Y:S04]  /*03c0*/  @P1 LDG.E.64 R20, [R42.64] ;  /* 0x000000042a141981 */ /* 0x000968000c1e1b00 */
[----:B------:R-:W-:Y:S01]  /*03d0*/  @P3 IMAD.WIDE.U32 R2, R0, R3, c[0x0][0x1b0] ;  /* 0x00006c0000023625 */ /* 0x000fe200078e0003 */
[----:B0-----:R-:W-:Y:S01]  /*03e0*/  LEA.HI R0, R100, UR6, RZ, 0x19 ;  /* 0x0000000664007c11 */ /* 0x001fe2000f8fc8ff */
[----:B------:R0:W5:Y:S01]  /*03f0*/  @P2 LDG.E.64 R22, [R44.64] ;  /* 0x000000042c162981 */ /* 0x000162000c1e1b00 */
[----:B------:R-:W-:-:S03]  /*0400*/  ISETP.NE.AND P5, PT, R10, RZ, PT ;  /* 0x000000ff0a00720c */ /* 0x000fc60003fa5270 */
[----:B------:R2:W5:Y:S01]  /*0410*/  @P3 LDG.E.64 R24, [R2.64] ;  /* 0x0000000402183981 */ /* 0x000562000c1e1b00 */
[----:B------:R-:W-:Y:S01]  /*0420*/  ISETP.GE.AND P3, PT, R0, c[0x0][0x164], PT ;  /* 0x0000590000007a0c */ /* 0x000fe20003f66270 */
[----:B------:R-:W-:Y:S01]  /*0430*/  CS2R R32, SRZ ;  /* 0x0000000000207805 */ /* 0x000fe2000001ff00 */
[----:B------:R-:W-:Y:S01]  /*0440*/  CS2R R34, SRZ ;  /* 0x0000000000227805 */ /* 0x000fe2000001ff00 */
[----:B------:R-:W-:Y:S01]  /*0450*/  CS2R R148, SRZ ;  /* 0x0000000000947805 */ /* 0x000fe2000001ff00 */
[----:B------:R-:W-:Y:S01]  /*0460*/  CS2R R150, SRZ ;  /* 0x0000000000967805 */ /* 0x000fe2000001ff00 */
[----:B-1----:R-:W-:Y:S01]  /*0470*/  CS2R R38, SRZ ;  /* 0x0000000000267805 */ /* 0x002fe2000001ff00 */
[----:B---3--:R-:W-:Y:S01]  /*0480*/  CS2R R40, SRZ ;  /* 0x0000000000287805 */ /* 0x008fe2000001ff00 */
[----:B----4-:R-:W-:Y:S01]  /*0490*/  CS2R R42, SRZ ;  /* 0x00000000002a7805 */ /* 0x010fe2000001ff00 */
[----:B0-----:R-:W-:Y:S01]  /*04a0*/  CS2R R44, SRZ ;  /* 0x00000000002c7805 */ /* 0x001fe2000001ff00 */
        /* <DEDUP_REMOVED lines=34> */
[----:B--2--5:R-:W-:Y:S01]  /*06d0*/  MOV R2, R4 ;  /* 0x0000000400027202 */ /* 0x024fe20000000f00 */
[--C-:B------:R-:W-:Y:S01]  /*06e0*/  IMAD.MOV.U32 R3, RZ, RZ, R5.reuse ;  /* 0x000000ffff037224 */ /* 0x100fe200078e0005 */
[----:B------:R-:W-:Y:S01]  /*06f0*/  SHF.R.U64 R110, R4, 0x10, R5 ;  /* 0x00000010046e7819 */ /* 0x000fe20000001205 */
[----:B------:R-:W-:Y:S01]  /*0700*/  IMAD.MOV.U32 R251, RZ, RZ, R21 ;  /* 0x000000fffffb7224 */ /* 0x000fe200078e0015 */
[----:B------:R-:W-:Y:S01]  /*0710*/  SHF.R.U32.HI R109, RZ, 0x10, R5 ;  /* 0x00000010ff6d7819 */ /* 0x000fe20000011605 */
[--C-:B------:R-:W-:Y:S01]  /*0720*/  IMAD.MOV.U32 R5, RZ, RZ, R7.reuse ;  /* 0x000000ffff057224 */ /* 0x100fe200078e0007 */
[--C-:B------:R-:W-:Y:S01]  /*0730*/  SHF.R.U64 R108, R6, 0x10, R7.reuse ;  /* 0x00000010066c7819 */ /* 0x100fe20000001207 */
[----:B------:R-:W-:Y:S01]  /*0740*/  HADD2.F32 R2, -RZ, R2.H0_H0 ;  /* 0x20000002ff027230 */ /* 0x000fe20000004100 */
[----:B------:R-:W-:Y:S01]  /*0750*/  SHF.R.U32.HI R107, RZ, 0x10, R7 ;  /* 0x00000010ff6b7819 */ /* 0x000fe20000011607 */
[--C-:B------:R-:W-:Y:S01]  /*0760*/  IMAD.MOV.U32 R7, RZ, RZ, R9.reuse ;  /* 0x000000ffff077224 */ /* 0x100fe200078e0009 */
[--C-:B------:R-:W-:Y:S01]  /*0770*/  SHF.R.U64 R106, R8, 0x10, R9.reuse ;  /* 0x00000010086a7819 */ /* 0x100fe20000001209 */
[----:B------:R-:W-:Y:S01]  /*0780*/  HADD2.F32 R3, -RZ, R3.H0_H0 ;  /* 0x20000003ff037230 */ /* 0x000fe20000004100 */
[----:B------:R-:W-:Y:S01]  /*0790*/  SHF.R.U32.HI R105, RZ, 0x10, R9 ;  /* 0x00000010ff697819 */ /* 0x000fe20000011609 */
[--C-:B------:R-:W-:Y:S01]  /*07a0*/  IMAD.MOV.U32 R9, RZ, RZ, R13.reuse ;  /* 0x000000ffff097224 */ /* 0x100fe200078e000d */
[--C-:B------:R-:W-:Y:S01]  /*07b0*/  SHF.R.U64 R104, R12, 0x10, R13.reuse ;  /* 0x000000100c687819 */ /* 0x100fe2000000120d */
[----:B------:R0:W-:Y:S01]  /*07c0*/  STL [R1+0x70], R2 ;  /* 0x0000700201007387 */ /* 0x0001e20000100800 */
[----:B------:R-:W-:Y:S01]  /*07d0*/  SHF.R.U32.HI R31, RZ, 0x10, R13 ;  /* 0x00000010ff1f7819 */ /* 0x000fe2000001160d */
[----:B------:R-:W-:Y:S01]  /*07e0*/  IMAD.MOV.U32 R247, RZ, RZ, R23 ;  /* 0x000000fffff77224 */ /* 0x000fe200078e0017 */
[----:B------:R-:W-:Y:S01]  /*07f0*/  MOV R13, R0 ;  /* 0x00000000000d7202 */ /* 0x000fe20000000f00 */
[----:B------:R-:W-:Y:S01]  /*0800*/  HADD2.F32 R0, -RZ, R110.H0_H0 ;  /* 0x2000006eff007230 */ /* 0x000fe20000004100 */
[----:B------:R-:W-:Y:S01]  /*0810*/  MOV R4, R6 ;  /* 0x0000000600047202 */ /* 0x000fe20000000f00 */
[----:B------:R-:W-:Y:S01]  /*0820*/  IMAD.MOV.U32 R243, RZ, RZ, R25 ;  /* 0x000000fffff37224 */ /* 0x000fe200078e0019 */
[----:B------:R-:W-:Y:S01]  /*0830*/  MOV R6, R8 ;  /* 0x0000000800067202 */ /* 0x000fe20000000f00 */
[----:B------:R-:W-:Y:S01]  /*0840*/  HFMA2.MMA R33, -RZ, RZ, 0, 0 ;  /* 0x00000000ff217435 */ /* 0x000fe200000001ff */
[----:B------:R1:W-:Y:S01]  /*0850*/  STL [R1+0x6c], R0 ;  /* 0x00006c0001007387 */ /* 0x0003e20000100800 */
[----:B0-----:R-:W-:Y:S01]  /*0860*/  HADD2.F32 R2, -RZ, R109.H0_H0 ;  /* 0x2000006dff027230 */ /* 0x001fe20000004100 */
[----:B------:R-:W-:Y:S01]  /*0870*/  MOV R8, R12 ;  /* 0x0000000c00087202 */ /* 0x000fe20000000f00 */
[--C-:B------:R-:W-:Y:S01]  /*0880*/  IMAD.MOV.U32 R12, RZ, RZ, R15.reuse ;  /* 0x000000ffff0c7224 */ /* 0x100fe200078e000f */
[----:B------:R0:W-:Y:S01]  /*0890*/  STL [R1+0x68], R3 ;  /* 0x0000680301007387 */ /* 0x0001e20000100800 */
[----:B------:R-:W-:Y:S01]  /*08a0*/  MOV R10, R14 ;  /* 0x0000000e000a7202 */ /* 0x000fe20000000f00 */
[----:B------:R-:W-:Y:S01]  /*08b0*/  IMAD.MOV.U32 R240, RZ, RZ, 0x1 ;  /* 0x00000001fff07424 */ /* 0x000fe200078e00ff */
[--C-:B------:R-:W-:Y:S01]  /*08c0*/  SHF.R.U64 R30, R14, 0x10, R15.reuse ;  /* 0x000000100e1e7819 */ /* 0x100fe2000000120f */
[----:B------:R2:W-:Y:S01]  /*08d0*/  STL [R1+0x64], R2 ;  /* 0x0000640201007387 */ /* 0x0005e20000100800 */
[----:B------:R-:W-:Y:S01]  /*08e0*/  SHF.R.U32.HI R29, RZ, 0x10, R15 ;  /* 0x00000010ff1d7819 */ /* 0x000fe2000001160f */
[----:B-1----:R-:W-:Y:S01]  /*08f0*/  HADD2.F32 R0, -RZ, R4.H0_H0 ;  /* 0x20000004ff007230 */ /* 0x002fe20000004100 */
[----:B------:R-:W-:Y:S01]  /*0900*/  MOV R14, R16 ;  /* 0x00000010000e7202 */ /* 0x000fe20000000f00 */
[--C-:B------:R-:W-:Y:S01]  /*0910*/  IMAD.MOV.U32 R15, RZ, RZ, R17.reuse ;  /* 0x000000ffff0f7224 */ /* 0x100fe200078e0011 */
[--C-:B------:R-:W-:Y:S01]  /*0920*/  SHF.R.U64 R28, R16, 0x10, R17.reuse ;  /* 0x00000010101c7819 */ /* 0x100fe20000001211 */
[----:B0-----:R-:W-:Y:S01]  /*0930*/  HADD2.F32 R3, -RZ, R108.H0_H0 ;  /* 0x2000006cff037230 */ /* 0x001fe20000004100 */
[----:B------:R0:W-:Y:S01]  /*0940*/  STL [R1+0x60], R0 ;  /* 0x0000600001007387 */ /* 0x0001e20000100800 */
[----:B------:R-:W-:Y:S01]  /*0950*/  SHF.R.U32.HI R27, RZ, 0x10, R17 ;  /* 0x00000010ff1b7819 */ /* 0x000fe20000011611 */
[--C-:B------:R-:W-:Y:S01]  /*0960*/  IMAD.MOV.U32 R17, RZ, RZ, R19.reuse ;  /* 0x000000ffff117224 */ /* 0x100fe200078e0013 */
[----:B--2---:R-:W-:Y:S01]  /*0970*/  HADD2.F32 R2, -RZ, R5.H0_H0 ;  /* 0x20000005ff027230 */ /* 0x004fe20000004100 */
[----:B------:R1:W-:Y:S01]  /*0980*/  STL [R1+0x5c], R3 ;  /* 0x00005c0301007387 */ /* 0x0003e20000100800 */
[----:B------:R-:W-:Y:S01]  /*0990*/  MOV R16, R18 ;  /* 0x0000001200107202 */ /* 0x000fe20000000f00 */
[----:B------:R-:W-:Y:S01]  /*09a0*/  HADD2.F32 R251, -RZ, R251.H0_H0 ;  /* 0x200000fbfffb7230 */ /* 0x000fe20000004100 */
[--C-:B------:R-:W-:Y:S01]  /*09b0*/  SHF.R.U64 R26, R18, 0x10, R19.reuse ;  /* 0x00000010121a7819 */ /* 0x100fe20000001213 */
        /* <DEDUP_REMOVED lines=36> */
[----:B--2---:R-:W-:-:S03]  /*0c00*/  HADD2.F32 R2, -RZ, R31.H0_H0 ;  /* 0x2000001fff027230 */ /* 0x004fc60000004100 */
[----:B------:R1:W-:Y:S01]  /*0c10*/  STL [R1+0x38], R3 ;  /* 0x0000380301007387 */ /* 0x0003e20000100800 */
[----:B0-----:R-:W-:-:S03]  /*0c20*/  HADD2.F32 R0, -RZ, R10.H0_H0 ;  /* 0x2000000aff007230 */ /* 0x001fc60000004100 */
[----:B------:R0:W-:Y:S04]  /*0c30*/  STL [R1+0x34], R2 ;  /* 0x0000340201007387 */ /* 0x0001e80000100800 */
[----:B------:R2:W-:Y:S01]  /*0c40*/  STL [R1+0x30], R0 ;  /* 0x0000300001007387 */ /* 0x0005e20000100800 */
[----:B-1----:R-:W-:Y:S02]  /*0c50*/  HADD2.F32 R3, -RZ, R30.H0_H0 ;  /* 0x2000001eff037230 */ /* 0x002fe40000004100 */
[----:B0-----:R-:W-:-:S03]  /*0c60*/  HADD2.F32 R2, -RZ, R12.H0_H0 ;  /* 0x2000000cff027230 */ /* 0x001fc60000004100 */
        /* <DEDUP_REMOVED lines=21> */
[----:B------:R0:W-:Y:S02]  /*0dc0*/  STL [R1], R0 ;  /* 0x0000000001007387 */ /* 0x0001e40000100800 */
.L_x_12298:
[----:B------:R-:W-:-:S04]  /*0dd0*/  IMAD.MOV.U32 R198, RZ, RZ, 0x4 ;  /* 0x00000004ffc67424 */ /* 0x000fc800078e00ff */
[----:B------:R-:W-:-:S05]  /*0de0*/  IMAD.WIDE R160, R13, R198, c[0x0][0x1d8] ;  /* 0x000076000da07625 */ /* 0x000fca00078e02c6 */
[----:B------:R1:W2:Y:S04]  /*0df0*/  LDG.E R162, [R160.64] ;  /* 0x00000004a0a27981 */ /* 0x0002a8000c1e1900 */
[----:B------:R-:W3:Y:S01]  /*0e00*/  S2R R163, SR_TID.X ;  /* 0x0000000000a37919 */ /* 0x000ee20000002100 */
[----:B-1----:R-:W-:-:S05]  /*0e10*/  IMAD.WIDE R160, R13, R198, c[0x0][0x1a0] ;  /* 0x000068000da07625 */ /* 0x002fca00078e02c6 */
[----:B------:R1:W5:Y:S01]  /*0e20*/  LDG.E R187, [R160.64] ;  /* 0x00000004a0bb7981 */ /* 0x000362000c1e1900 */
[C---:B------:R-:W-:Y:S02]  /*0e30*/  IMAD R14, R13.reuse, c[0x0][0x168], RZ ;  /* 0x00005a000d0e7a24 */ /* 0x040fe400078e02ff */
[----:B-1----:R-:W-:-:S05]  /*0e40*/  IMAD.WIDE R160, R13, R198, c[0x0][0x1a8] ;  /* 0x00006a000da07625 */ /* 0x002fca00078e02c6 */
[----:B------:R1:W5:Y:S02]  /*0e50*/  LDG.E R12, [R160.64] ;  /* 0x00000004a00c7981 */ /* 0x000364000c1e1900 */
[----:B-1----:R-:W-:-:S05]  /*0e60*/  IMAD.WIDE R160, R13, R198, c[0x0][0x1d0] ;  /* 0x000074000da07625 */ /* 0x002fca00078e02c6 */
[----:B------:R1:W5:Y:S01]  /*0e70*/  LDG.E R179, [R160.64] ;  /* 0x00000004a0b37981 */ /* 0x000362000c1e1900 */
[----:B---3--:R-:W-:Y:S01]  /*0e80*/  LOP3.LUT R164, R163, 0x7f, RZ, 0xc0, !PT ;  /* 0x0000007fa3a47812 */ /* 0x008fe200078ec0ff */
[----:B------:R-:W-:Y:S01]  /*0e90*/  BSSY B0, `(.L_x_12157) ;  /* 0x0000290000007945 */ /* 0x000fe20003800000 */
[----:B------:R-:W-:Y:S02]  /*0ea0*/  MOV R241, 0x10 ;  /* 0x0000001000f17802 */ /* 0x000fe40000000f00 */
[----:B-1----:R-:W-:-:S04]  /*0eb0*/  SHF.R.S32.HI R160, RZ, 0x1f, R14 ;  /* 0x0000001fffa07819 */ /* 0x002fc8000001140e */
        /* <DEDUP_REMOVED lines=17> */
[----:B------:R-:W-:-:S13]  /*0fd0*/  ISETP.NE.AND.EX P4, PT, RZ, c[0x0][0x21c], PT, P4 ;  /* 0x00008700ff007a0c */ /* 0x000fda0003f85340 */
[----:B------:R1:W5:Y:S02]  /*0fe0*/  @P4 LDG.E.128 R104, [R160.64] ;  /* 0x00000004a0684981 */ /* 0x000364000c1e1d00 */
[----:B-1----:R-:W-:-:S05]  /*0ff0*/  IMAD.WIDE.U32 R160, R162, R198, c[0x0][0x190] ;  /* 0x00006400a2a07625 */ /* 0x002fca00078e00c6 */
[----:B------:R1:W5:Y:S01]  /*1000*/  LDG.E R10, [R160.64] ;  /* 0x00000004a00a7981 */ /* 0x000362000c1e1900 */
[----:B------:R-:W-:Y:S02]  /*1010*/  IADD3 R162, R162, 0x80, RZ ;  /* 0x00000080a2a27810 */ /* 0x000fe40007ffe0ff */
[----:B------:R-:W-:Y:S02]  /*1020*/  IADD3 R163, R14, 0x80, RZ ;  /* 0x000000800ea37810 */ /* 0x000fe40007ffe0ff */
.L_x_12160:
[----:B------:R-:W-:Y:S05]  /*1030*/  BSYNC B1 ;  /* 0x0000000000017941 */ /* 0x000fea0003800000 */
.L_x_12159:
[----:B------:R-:W-:Y:S01]  /*1040*/  ISETP.GE.U32.AND P4, PT, R11, 0x100, PT ;  /* 0x000001000b00780c */ /* 0x000fe20003f86070 */
[----:B------:R-:W-:-:S12]  /*1050*/  BSSY B1, `(.L_x_12161) ;  /* 0x000000a000017945 */ /* 0x000fd80003800000 */
[----:B------:R-:W-:Y:S05]  /*1060*/  @!P4 BRA `(.L_x_12162) ;  /* 0x000000800000c947 */ /* 0x000fea0003800000 */
[----:B------:R-:W-:-:S04]  /*1070*/  ISETP.NE.U32.AND P4, PT, RZ, c[0x0][0x218], PT ;  /* 0x00008600ff007a0c */ /* 0x000fc80003f85070 */
[----:B------:R-:W-:-:S13]  /*1080*/  ISETP.NE.AND.EX P4, PT, RZ, c[0x0][0x21c], PT, P4 ;  /* 0x00008700ff007a0c */ /* 0x000fda0003f85340 */
[----:B-1----:R-:W-:-:S05]  /*1090*/  @P4 IMAD.WIDE.U32 R160, R163, R241, c[0x0][0x218] ;  /* 0x00008600a3a04625 */ /* 0x002fca00078e00f1 */
[----:B------:R1:W5:Y:S02]  /*10a0*/  @P4 LDG.E.128 R108, [R160.64] ;  /* 0x00000004a06c4981 */ /* 0x000364000c1e1d00 */
[----:B-1----:R-:W-:-:S05]  /*10b0*/  IMAD.WIDE.U32 R160, R162, R198, c[0x0][0x190] ;  /* 0x00006400a2a07625 */ /* 0x002fca00078e00c6 */
[----:B------:R1:W5:Y:S01]  /*10c0*/  LDG.E R9, [R160.64] ;  /* 0x00000004a0097981 */ /* 0x000362000c1e1900 */
[----:B------:R-:W-:Y:S02]  /*10d0*/  IADD3 R162, R162, 0x80, RZ ;  /* 0x00000080a2a27810 */ /* 0x000fe40007ffe0ff */
[----:B------:R-:W-:Y:S02]  /*10e0*/  IADD3 R163, R163, 0x80, RZ ;  /* 0x00000080a3a37810 */ /* 0x000fe40007ffe0ff */
.L_x_12162:
[----:B------:R-:W-:Y:S05]  /*10f0*/  BSYNC B1 ;  /* 0x0000000000017941 */ /* 0x000fea0003800000 */
.L_x_12161:
        /* <DEDUP_REMOVED lines=11> */
.L_x_12164:
[----:B------:R-:W-:Y:S05]  /*11b0*/  BSYNC B1 ;  /* 0x0000000000017941 */ /* 0x000fea0003800000 */
.L_x_12163:
        /* <DEDUP_REMOVED lines=11> */
.L_x_12166:
[----:B------:R-:W-:Y:S05]  /*1270*/  BSYNC B1 ;  /* 0x0000000000017941 */ /* 0x000fea0003800000 */
.L_x_12165:
        /* <DEDUP_REMOVED lines=11> */
.L_x_12168:
[----:B------:R-:W-:Y:S05]  /*1330*/  BSYNC B1 ;  /* 0x0000000000017941 */ /* 0x000fea0003800000 */
.L_x_12167:
        /* <DEDUP_REMOVED lines=11> */
.L_x_12170:
[----:B------:R-:W-:Y:S05]  /*13f0*/  BSYNC B1 ;  /* 0x0000000000017941 */ /* 0x000fea0003800000 */
.L_x_12169:
[----:B------:R-:W-:Y:S01]  /*1400*/  BSSY B1, `(.L_x_12171) ;  /* 0x000000a000017945 */ /* 0x000fe20003800000 */
        /* <DEDUP_REMOVED lines=9> */
.L_x_12172:
[----:B------:R-:W-:Y:S05]  /*14a0*/  BSYNC B1 ;  /* 0x0000000000017941 */ /* 0x000fea0003800000 */
.L_x_12171:
[----:B------:R-:W-:Y:S01]  /*14b0*/  BSSY B1, `(.L_x_12173) ;  /* 0x000000a000017945 */ /* 0x000fe20003800000 */
[----:B------:R-:W-:Y:S05]  /*14c0*/  @!P1 BRA `(.L_x_12174) ;  /* 0x0000008000009947 */ /* 0x000fea0003800000 */
[----:B------:R-:W-:-:S04]  /*14d0*/  ISETP.NE.U32.AND P4, PT, RZ, c[0x0][0x218], PT ;  /* 0x00008600ff007a0c */ /* 0x000fc80003f85070 */
[----:B------:R-:W-:-:S13]  /*14e0*/  ISETP.NE.AND.EX P4, PT, RZ, c[0x0][0x21c], PT, P4 ;  /* 0x00008700ff007a0c */ /* 0x000fda0003f85340 */
[----:B-1----:R-:W-:-:S05]  /*14f0*/  @P4 IMAD.WIDE.U32 R160, R163, R241, c[0x0][0x218] ;  /* 0x00008600a3a04625 */ /* 0x002fca00078e00f1 */
[----:B------:R1:W5:Y:S02]  /*1500*/  @P4 LDG.E.128 R132, [R160.64] ;  /* 0x00000004a0844981 */ /* 0x000364000c1e1d00 */
[----:B-1----:R-:W-:-:S05]  /*1510*/  IMAD.WIDE.U32 R160, R162, R198, c[0x0][0x190] ;  /* 0x00006400a2a07625 */ /* 0x002fca00078e00c6 */
[----:B0-----:R0:W5:Y:S01]  /*1520*/  LDG.E R3, [R160.64] ;  /* 0x00000004a0037981 */ /* 0x001162000c1e1900 */
[----:B------:R-:W-:Y:S02]  /*1530*/  IADD3 R162, R162, 0x80, RZ ;  /* 0x00000080a2a27810 */ /* 0x000fe40007ffe0ff */
[----:B------:R-:W-:Y:S02]  /*1540*/  IADD3 R163, R163, 0x80, RZ ;  /* 0x00000080a3a37810 */ /* 0x000fe40007ffe0ff */
.L_x_12174:
[----:B------:R-:W-:Y:S05]  /*1550*/  BSYNC B1 ;  /* 0x0000000000017941 */ /* 0x000fea0003800000 */
.L_x_12173:
[----:B------:R-:W-:Y:S01]  /*1560*/  BSSY B1, `(.L_x_12175) ;  /* 0x000000a000017945 */ /* 0x000fe20003800000 */
[----:B------:R-:W-:Y:S05]  /*1570*/  @!P2 BRA `(.L_x_12176) ;  /* 0x000000800000a947 */ /* 0x000fea0003800000 */
[----:B------:R-:W-:-:S04]  /*1580*/  ISETP.NE.U32.AND P4, PT, RZ, c[0x0][0x218], PT ;  /* 0x00008600ff007a0c */ /* 0x000fc80003f85070 */
[----:B------:R-:W-:-:S13]  /*1590*/  ISETP.NE.AND.EX P4, PT, RZ, c[0x0][0x21c], PT, P4 ;  /* 0x00008700ff007a0c */ /* 0x000fda0003f85340 */
[----:B01----:R-:W-:-:S05]  /*15a0*/  @P4 IMAD.WIDE.U32 R160, R163, R241, c[0x0][0x218] ;  /* 0x00008600a3a04625 */ /* 0x003fca00078e00f1 */
[----:B------:R0:W5:Y:S02]  /*15b0*/  @P4 LDG.E.128 R136, [R160.64] ;  /* 0x00000004a0884981 */ /* 0x000164000c1e1d00 */
[----:B0-----:R-:W-:-:S05]  /*15c0*/  IMAD.WIDE.U32 R160, R162, R198, c[0x0][0x190] ;  /* 0x00006400a2a07625 */ /* 0x001fca00078e00c6 */
[----:B------:R0:W5:Y:S01]  /*15d0*/  LDG.E R2, [R160.64] ;  /* 0x00000004a0027981 */ /* 0x000162000c1e1900 */
[----:B------:R-:W-:Y:S02]  /*15e0*/  IADD3 R162, R162, 0x80, RZ ;  /* 0x00000080a2a27810 */ /* 0x000fe40007ffe0ff */
[----:B------:R-:W-:Y:S02]  /*15f0*/  IADD3 R163, R163, 0x80, RZ ;  /* 0x00000080a3a37810 */ /* 0x000fe40007ffe0ff */
.L_x_12176:
[----:B------:R-:W-:Y:S05]  /*1600*/  BSYNC B1 ;  /* 0x0000000000017941 */ /* 0x000fea0003800000 */
.L_x_12175:
[----:B------:R-:W-:Y:S01]  /*1610*/  ISETP.GE.U32.AND P4, PT, R11, 0x500, PT ;  /* 0x000005000b00780c */ /* 0x000fe20003f86070 */
[----:B------:R-:W-:Y:S01]  /*1620*/  HFMA2.MMA R185, -RZ, RZ, 0, 0 ;  /* 0x00000000ffb97435 */ /* 0x000fe200000001ff */
[----:B------:R-:W-:-:S11]  /*1630*/  IMAD.MOV.U32 R186, RZ, RZ, RZ ;  /* 0x000000ffffba7224 */ /* 0x000fd600078e00ff */
[----:B------:R-:W-:Y:S05]  /*1640*/  @!P4 BRA `(.L_x_12177) ;  /* 0x000021400000c947 */ /* 0x000fea0003800000 */
[----:B------:R-:W-:-:S04]  /*1650*/  ISETP.NE.U32.AND P4, PT, RZ, c[0x0][0x218], PT ;  /* 0x00008600ff007a0c */ /* 0x000fc80003f85070 */
[----:B------:R-:W-:-:S13]  /*1660*/  ISETP.NE.AND.EX P4, PT, RZ, c[0x0][0x21c], PT, P4 ;  /* 0x00008700ff007a0c */ /* 0x000fda0003f85340 */
[----:B01----:R-:W-:-:S05]  /*1670*/  @P4 IMAD.WIDE.U32 R160, R163, R241, c[0x0][0x218] ;  /* 0x00008600a3a04625 */ /* 0x003fca00078e00f1 */
[----:B------:R0:W5:Y:S02]  /*1680*/  @P4 LDG.E.128 R140, [R160.64] ;  /* 0x00000004a08c4981 */ /* 0x000164000c1e1d00 */
[----:B0-----:R-:W-:-:S05]  /*1690*/  IMAD.WIDE.U32 R160, R162, R198, c[0x0][0x190] ;  /* 0x00006400a2a07625 */ /* 0x001fca00078e00c6 */
[----:B------:R0:W5:Y:S01]  /*16a0*/  LDG.E R0, [R160.64] ;  /* 0x00000004a0007981 */ /* 0x000162000c1e1900 */
[----:B------:R-:W-:Y:S01]  /*16b0*/  IMAD.MOV.U32 R185, RZ, RZ, RZ ;  /* 0x000000ffffb97224 */ /* 0x000fe200078e00ff */
[----:B------:R-:W-:Y:S05]  /*16c0*/  BRA `(.L_x_12177) ;  /* 0x000020c000007947 */ /* 0x000fea0003800000 */
.L_x_12158:
[----:B------:R-:W-:Y:S01]  /*16d0*/  IADD3 R184, R162, -0x1, RZ ;  /* 0xffffffffa2b87810 */ /* 0x000fe20007ffe0ff */
[----:B------:R-:W-:Y:S01]  /*16e0*/  BSSY B1, `(.L_x_12178) ;  /* 0x0000040000017945 */ /* 0x000fe20003800000 */
[----:B-----5:R-:W-:Y:S01]  /*16f0*/  ISETP.GE.AND P4, PT, R179, 0x1, PT ;  /* 0x00000001b300780c */ /* 0x020fe20003f86270 */
[----:B------:R-:W-:Y:S01]  /*1700*/  HFMA2.MMA R185, -RZ, RZ, 0, 0 ;  /* 0x00000000ffb97435 */ /* 0x000fe200000001ff */
[----:B------:R-:W-:Y:S01]  /*1710*/  LOP3.LUT P5, RZ, R11, 0xffffff80, RZ, 0xc0, !PT ;  /* 0xffffff800bff7812 */ /* 0x000fe200078ac0ff */
[----:B------:R-:W-:Y:S01]  /*1720*/  IMAD R184, R184, c[0x0][0x168], RZ ;  /* 0x00005a00b8b87a24 */ /* 0x000fe200078e02ff */
[----:B------:R-:W-:Y:S01]  /*1730*/  MOV R178, RZ ;  /* 0x000000ff00b27202 */ /* 0x000fe20000000f00 */
[----:B------:R-:W-:Y:S02]  /*1740*/  IMAD.MOV.U32 R186, RZ, RZ, RZ ;  /* 0x000000ffffba7224 */ /* 0x000fe400078e00ff */
[----:B------:R-:W-:Y:S01]  /*1750*/  IMAD.MOV.U32 R195, RZ, RZ, R14 ;  /* 0x000000ffffc37224 */ /* 0x000fe200078e000e */
[----:B------:R-:W-:-:S04]  /*1760*/  SHF.R.S32.HI R162, RZ, 0x1f, R184 ;  /* 0x0000001fffa27819 */ /* 0x000fc800000114b8 */
        /* <DEDUP_REMOVED lines=8> */
[----:B------:R-:W1:Y:S01]  /*17f0*/  LDC.U8 R165, c[0x0][0x1f0] ;  /* 0x00007c00ffa57b82 */ /* 0x000e620000000000 */
[----:B------:R-:W-:Y:S01]  /*1800*/  ISETP.NE.U32.AND P4, PT, RZ, c[0x0][0x218], PT ;  /* 0x00008600ff007a0c */ /* 0x000fe20003f85070 */
[----:B------:R-:W2:Y:S03]  /*1810*/  LDL R236, [R1+0x70] ;  /* 0x0000700001ec7983 */ /* 0x000ea60000100800 */
[----:B------:R-:W-:Y:S01]  /*1820*/  ISETP.NE.AND.EX P4, PT, RZ, c[0x0][0x21c], PT, P4 ;  /* 0x00008700ff007a0c */ /* 0x000fe20003f85340 */
[----:B------:R-:W3:Y:S04]  /*1830*/  LDL R235, [R1+0x6c] ;  /* 0x00006c0001eb7983 */ /* 0x000ee80000100800 */
[----:B------:R-:W4:Y:S01]  /*1840*/  LDL R225, [R1+0x68] ;  /* 0x0000680001e17983 */ /* 0x000f220000100800 */
[----:B------:R-:W-:-:S03]  /*1850*/  IMAD.WIDE.U32 R198, R178, R198, c[0x0][0x190] ;  /* 0x00006400b2c67625 */ /* 0x000fc600078e00c6 */
[----:B------:R-:W2:Y:S04]  /*1860*/  LDL R185, [R1+0x64] ;  /* 0x0000640001b97983 */ /* 0x000ea80000100800 */
[----:B------:R0:W5:Y:S04]  /*1870*/  @P4 LDG.E.128 R104, [R160.64] ;  /* 0x00000004a0684981 */ /* 0x000168000c1e1d00 */
[----:B------:R2:W5:Y:S01]  /*1880*/  LDG.E R10, [R198.64] ;  /* 0x00000004c60a7981 */ /* 0x000562000c1e1900 */
[----:B-1----:R-:W-:Y:S01]  /*1890*/  ISETP.NE.AND P4, PT, R165, RZ, PT ;  /* 0x000000ffa500720c */ /* 0x002fe20003f85270 */
[----:B0-----:R-:W-:-:S03]  /*18a0*/  IMAD.WIDE.U32 R160, R14, R241, c[0x0][0x188] ;  /* 0x000062000ea07625 */ /* 0x001fc600078e00f1 */
[----:B------:R-:W-:Y:S01]  /*18b0*/  FSEL R31, R187, RZ, !P4 ;  /* 0x000000ffbb1f7208 */ /* 0x000fe20006000000 */
[----:B------:R-:W-:Y:S02]  /*18c0*/  IMAD.WIDE.U32 R164, R184, R241, c[0x0][0x208] ;  /* 0x00008200b8a47625 */ /* 0x000fe400078e00f1 */
[----:B------:R-:W2:Y:S04]  /*18d0*/  LDG.E.128 R160, [R160.64] ;  /* 0x00000004a0a07981 */ /* 0x000ea8000c1e1d00 */
[----:B------:R-:W3:Y:S01]  /*18e0*/  LDG.E.128 R164, [R164.64] ;  /* 0x00000004a4a47981 */ /* 0x000ee2000c1e1d00 */
[----:B------:R-:W-:Y:S02]  /*18f0*/  IADD3 R178, R178, 0x80, RZ ;  /* 0x00000080b2b27810 */ /* 0x000fe40007ffe0ff */
[----:B------:R-:W-:-:S02]  /*1900*/  IADD3 R184, R184, 0x80, RZ ;  /* 0x00000080b8b87810 */ /* 0x000fc40007ffe0ff */
[----:B------:R-:W-:Y:S01]  /*1910*/  IADD3 R195, R14, 0x80, RZ ;  /* 0x000000800ec37810 */ /* 0x000fe20007ffe0ff */
[C---:B--2---:R-:W-:Y:S02]  /*1920*/  FADD.FTZ R160, -R31.reuse, R160 ;  /* 0x000000a01fa07221 */ /* 0x044fe40000010100 */
[C---:B------:R-:W-:Y:S02]  /*1930*/  FADD.FTZ R161, -R31.reuse, R161 ;  /* 0x000000a11fa17221 */ /* 0x040fe40000010100 */
[C---:B------:R-:W-:Y:S02]  /*1940*/  FADD.FTZ R162, -R31.reuse, R162 ;  /* 0x000000a21fa27221 */ /* 0x040fe40000010100 */
[----:B------:R-:W-:Y:S02]  /*1950*/  FADD.FTZ R163, -R31, R163 ;  /* 0x000000a31fa37221 */ /* 0x000fe40000010100 */
[----:B------:R-:W-:Y:S02]  /*1960*/  FMUL.FTZ R180, R12, R160 ;  /* 0x000000a00cb47220 */ /* 0x000fe40000410000 */
[----:B---3--:R-:W-:-:S02]  /*1970*/  FMUL.FTZ R31, R236, R164 ;  /* 0x000000a4ec1f7220 */ /* 0x008fc40000410000 */
[----:B------:R-:W-:Y:S02]  /*1980*/  FMUL.FTZ R239, R12, R161 ;  /* 0x000000a10cef7220 */ /* 0x000fe40000410000 */
        /* <DEDUP_REMOVED lines=21> */
.L_x_12179:
[----:B------:R-:W-:Y:S05]  /*1ae0*/  BSYNC B1 ;  /* 0x0000000000017941 */ /* 0x000fea0003800000 */
.L_x_12178:
[----:B------:R-:W-:Y:S01]  /*1af0*/  ISETP.GE.U32.AND P4, PT, R11, 0x100, PT ;  /* 0x000001000b00780c */ /* 0x000fe20003f86070 */
[----:B------:R-:W-:-:S12]  /*1b00*/  BSSY B1, `(.L_x_12180) ;  /* 0x0000033000017945 */ /* 0x000fd80003800000 */
[----:B------:R-:W-:Y:S05]  /*1b10*/  @!P4 BRA `(.L_x_12181) ;  /* 0x000003100000c947 */ /* 0x000fea0003800000 */
[----:B------:R-:W-:Y:S01]  /*1b20*/  ISETP.NE.U32.AND P4, PT, RZ, c[0x0][0x218], PT ;  /* 0x00008600ff007a0c */ /* 0x000fe20003f85070 */
[----:B------:R-:W1:Y:S01]  /*1b30*/  LDC.U8 R162, c[0x0][0x1f0] ;  /* 0x00007c00ffa27b82 */ /* 0x000e620000000000 */
[-C--:B------:R-:W-:Y:S01]  /*1b40*/  IMAD.WIDE.U32 R164, R184, R241.reuse, c[0x0][0x208] ;  /* 0x00008200b8a47625 */ /* 0x080fe200078e00f1 */
[----:B------:R-:W2:Y:S01]  /*1b50*/  LDL R224, [R1+0x60] ;  /* 0x0000600001e07983 */ /* 0x000ea20000100800 */
[----:B------:R-:W-:Y:S01]  /*1b60*/  ISETP.NE.AND.EX P4, PT, RZ, c[0x0][0x21c], PT, P4 ;  /* 0x00008700ff007a0c */ /* 0x000fe20003f85340 */
[----:B------:R-:W-:Y:S02]  /*1b70*/  HFMA2.MMA R198, -RZ, RZ, 0, 2.384185791015625e-07 ;  /* 0x00000004ffc67435 */ /* 0x000fe400000001ff */
[----:B------:R-:W3:Y:S04]  /*1b80*/  LDL R215, [R1+0x5c] ;  /* 0x00005c0001d77983 */ /* 0x000ee80000100800 */
[----:B------:R-:W2:Y:S04]  /*1b90*/  LDG.E.128 R164, [R164.64] ;  /* 0x00000004a4a47981 */ /* 0x000ea8000c1e1d00 */
[----:B------:R-:W4:Y:S02]  /*1ba0*/  LDL R214, [R1+0x58] ;  /* 0x0000580001d67983 */ /* 0x000f240000100800 */
[----:B------:R-:W-:-:S02]  /*1bb0*/  @P4 IMAD.WIDE.U32 R160, R195, R241, c[0x0][0x218] ;  /* 0x00008600c3a04625 */ /* 0x000fc400078e00f1 */
[----:B------:R-:W4:Y:S04]  /*1bc0*/  LDL R192, [R1+0x54] ;  /* 0x0000540001c07983 */ /* 0x000f280000100800 */
[----:B------:R0:W5:Y:S01]  /*1bd0*/  @P4 LDG.E.128 R108, [R160.64] ;  /* 0x00000004a06c4981 */ /* 0x000162000c1e1d00 */
[----:B-1----:R-:W-:Y:S01]  /*1be0*/  ISETP.NE.AND P4, PT, R162, RZ, PT ;  /* 0x000000ffa200720c */ /* 0x002fe20003f85270 */
[----:B0-----:R-:W-:-:S06]  /*1bf0*/  IMAD.WIDE.U32 R160, R195, R241, c[0x0][0x188] ;  /* 0x00006200c3a07625 */ /* 0x001fcc00078e00f1 */
[----:B------:R-:W4:Y:S01]  /*1c00*/  LDG.E.128 R160, [R160.64] ;  /* 0x00000004a0a07981 */ /* 0x000f22000c1e1d00 */
[----:B------:R-:W-:-:S05]  /*1c10*/  IMAD.WIDE.U32 R198, R178, R198, c[0x0][0x190] ;  /* 0x00006400b2c67625 */ /* 0x000fca00078e00c6 */
[----:B------:R0:W5:Y:S01]  /*1c20*/  LDG.E R9, [R198.64] ;  /* 0x00000004c6097981 */ /* 0x000162000c1e1900 */
[----:B------:R-:W-:Y:S02]  /*1c30*/  FSEL R30, R187, RZ, !P4 ;  /* 0x000000ffbb1e7208 */ /* 0x000fe40006000000 */
[----:B------:R-:W-:Y:S02]  /*1c40*/  IADD3 R178, R178, 0x80, RZ ;  /* 0x00000080b2b27810 */ /* 0x000fe40007ffe0ff */
[----:B------:R-:W-:Y:S02]  /*1c50*/  IADD3 R184, R184, 0x80, RZ ;  /* 0x00000080b8b87810 */ /* 0x000fe40007ffe0ff */
[----:B------:R-:W-:Y:S01]  /*1c60*/  IADD3 R195, R195, 0x80, RZ ;  /* 0x00000080c3c37810 */ /* 0x000fe20007ffe0ff */
[----:B--2---:R-:W-:Y:S02]  /*1c70*/  FMUL.FTZ R234, R224, R164 ;  /* 0x000000a4e0ea7220 */ /* 0x004fe40000410000 */
[----:B---3--:R-:W-:-:S02]  /*1c80*/  FMUL.FTZ R224, R215, R165 ;  /* 0x000000a5d7e07220 */ /* 0x008fc40000410000 */
[----:B------:R-:W-:Y:S02]  /*1c90*/  FADD.FTZ R186, R186, R234 ;  /* 0x000000eababa7221 */ /* 0x000fe40000010000 */
[----:B----4-:R-:W-:Y:S02]  /*1ca0*/  FMUL.FTZ R215, R214, R166 ;  /* 0x000000a6d6d77220 */ /* 0x010fe40000410000 */
[----:B------:R-:W-:Y:S02]  /*1cb0*/  FADD.FTZ R186, R186, R224 ;  /* 0x000000e0baba7221 */ /* 0x000fe40000010000 */
[----:B------:R-:W-:Y:S02]  /*1cc0*/  FMUL.FTZ R192, R192, R167 ;  /* 0x000000a7c0c07220 */ /* 0x000fe40000410000 */
[----:B------:R-:W-:Y:S02]  /*1cd0*/  FADD.FTZ R186, R186, R215 ;  /* 0x000000d7baba7221 */ /* 0x000fe40000010000 */
[----:B------:R-:W-:-:S02]  /*1ce0*/  FADD.FTZ R160, -R30, R160 ;  /* 0x000000a01ea07221 */ /* 0x000fc40000010100 */
[----:B------:R-:W-:Y:S02]  /*1cf0*/  FADD.FTZ R161, -R30, R161 ;  /* 0x000000a11ea17221 */ /* 0x000fe40000010100 */
[----:B------:R-:W-:Y:S02]  /*1d00*/  FMUL.FTZ R177, R12, R160 ;  /* 0x000000a00cb17220 */ /* 0x000fe40000410000 */
[C---:B------:R-:W-:Y:S02]  /*1d10*/  FADD.FTZ R162, -R30.reuse, R162 ;  /* 0x000000a21ea27221 */ /* 0x040fe40000010100 */
[----:B------:R-:W-:Y:S02]  /*1d20*/  FADD.FTZ R163, -R30, R163 ;  /* 0x000000a31ea37221 */ /* 0x000fe40000010100 */
[----:B------:R-:W-:Y:S02]  /*1d30*/  FMUL.FTZ R30, R12, R161 ;  /* 0x000000a10c1e7220 */ /* 0x000fe40000410000 */
[----:B------:R-:W-:-:S02]  /*1d40*/  FFMA.FTZ R160, R177, R234, R185 ;  /* 0x000000eab1a07223 */ /* 0x000fc400000100b9 */
[----:B------:R-:W-:Y:S02]  /*1d50*/  FMUL.FTZ R168, R12, R162 ;  /* 0x000000a20ca87220 */ /* 0x000fe40000410000 */
[----:B------:R-:W-:Y:S02]  /*1d60*/  FFMA.FTZ R160, R30, R224, R160 ;  /* 0x000000e01ea07223 */ /* 0x000fe400000100a0 */
        /* <DEDUP_REMOVED lines=12> */
.L_x_12181:
[----:B0-----:R-:W-:Y:S05]  /*1e30*/  BSYNC B1 ;  /* 0x0000000000017941 */ /* 0x001fea0003800000 */
.L_x_12180:
[----:B------:R-:W-:Y:S01]  /*1e40*/  ISETP.GE.U32.AND P4, PT, R11, 0x180, PT ;  /* 0x000001800b00780c */ /* 0x000fe20003f86070 */
[----:B------:R-:W-:-:S12]  /*1e50*/  BSSY B1, `(.L_x_12182) ;  /* 0x0000033000017945 */ /* 0x000fd80003800000 */
[----:B------:R-:W-:Y:S05]  /*1e60*/  @!P4 BRA `(.L_x_12183) ;  /* 0x000003100000c947 */ /* 0x000fea0003800000 */
[----:B------:R-:W-:Y:S01]  /*1e70*/  ISETP.NE.U32.AND P4, PT, RZ, c[0x0][0x218], PT ;  /* 0x00008600ff007a0c */ /* 0x000fe20003f85070 */
[----:B------:R-:W0:Y:S01]  /*1e80*/  LDC.U8 R162, c[0x0][0x1f0] ;  /* 0x00007c00ffa27b82 */ /* 0x000e220000000000 */
[----:B------:R-:W-:Y:S01]  /*1e90*/  IMAD.WIDE.U32 R164, R195, R241, c[0x0][0x188] ;  /* 0x00006200c3a47625 */ /* 0x000fe200078e00f1 */
[----:B------:R-:W2:Y:S01]  /*1ea0*/  LDL R223, [R1+0x50] ;  /* 0x0000500001df7983 */ /* 0x000ea20000100800 */
[----:B------:R-:W-:-:S03]  /*1eb0*/  ISETP.NE.AND.EX P4, PT, RZ, c[0x0][0x21c], PT, P4 ;  /* 0x00008700ff007a0c */ /* 0x000fc60003f85340 */
[----:B------:R-:W3:Y:S04]  /*1ec0*/  LDL R213, [R1+0x4c] ;  /* 0x00004c0001d57983 */ /* 0x000ee80000100800 */
[----:B------:R-:W4:Y:S01]  /*1ed0*/  LDG.E.128 R164, [R164.64] ;  /* 0x00000004a4a47981 */ /* 0x000f22000c1e1d00 */
[----:B------:R-:W-:-:S03]  /*1ee0*/  IMAD.MOV.U32 R198, RZ, RZ, 0x4 ;  /* 0x00000004ffc67424 */ /* 0x000fc600078e00ff */
[----:B------:R-:W2:Y:S02]  /*1ef0*/  LDL R204, [R1+0x48] ;  /* 0x0000480001cc7983 */ /* 0x000ea40000100800 */
[-C--:B------:R-:W-:Y:S02]  /*1f00*/  @P4 IMAD.WIDE.U32 R160, R195, R241.reuse, c[0x0][0x218] ;  /* 0x00008600c3a04625 */ /* 0x080fe400078e00f1 */
[----:B------:R-:W2:Y:S04]  /*1f10*/  LDL R191, [R1+0x44] ;  /* 0x0000440001bf7983 */ /* 0x000ea80000100800 */
[----:B------:R1:W5:Y:S01]  /*1f20*/  @P4 LDG.E.128 R112, [R160.64] ;  /* 0x00000004a0704981 */ /* 0x000362000c1e1d00 */
[----:B0-----:R-:W-:Y:S01]  /*1f30*/  ISETP.NE.AND P4, PT, R162, RZ, PT ;  /* 0x000000ffa200720c */ /* 0x001fe20003f85270 */
[----:B-1----:R-:W-:-:S06]  /*1f40*/  IMAD.WIDE.U32 R160, R184, R241, c[0x0][0x208] ;  /* 0x00008200b8a07625 */ /* 0x002fcc00078e00f1 */
[----:B------:R-:W2:Y:S01]  /*1f50*/  LDG.E.128 R160, [R160.64] ;  /* 0x00000004a0a07981 */ /* 0x000ea2000c1e1d00 */
[----:B------:R-:W-:-:S05]  /*1f60*/  IMAD.WIDE.U32 R198, R178, R198, c[0x0][0x190] ;  /* 0x00006400b2c67625 */ /* 0x000fca00078e00c6 */
[----:B------:R0:W5:Y:S01]  /*1f70*/  LDG.E R8, [R198.64] ;  /* 0x00000004c6087981 */ /* 0x000162000c1e1900 */
[----:B------:R-:W-:Y:S02]  /*1f80*/  FSEL R27, R187, RZ, !P4 ;  /* 0x000000ffbb1b7208 */ /* 0x000fe40006000000 */
[----:B------:R-:W-:Y:S02]  /*1f90*/  IADD3 R178, R178, 0x80, RZ ;  /* 0x00000080b2b27810 */ /* 0x000fe40007ffe0ff */
[----:B------:R-:W-:Y:S02]  /*1fa0*/  IADD3 R184, R184, 0x80, RZ ;  /* 0x00000080b8b87810 */ /* 0x000fe40007ffe0ff */
[----:B------:R-:W-:Y:S01]  /*1fb0*/  IADD3 R195, R195, 0x80, RZ ;  /* 0x00000080c3c37810 */ /* 0x000fe20007ffe0ff */
[C---:B----4-:R-:W-:Y:S02]  /*1fc0*/  FADD.FTZ R28, -R27.reuse, R164 ;  /* 0x000000a41b1c7221 */ /* 0x050fe40000010100 */
[----:B------:R-:W-:-:S02]  /*1fd0*/  FADD.FTZ R165, -R27, R165 ;  /* 0x000000a51ba57221 */ /* 0x000fc40000010100 */
[C---:B------:R-:W-:Y:S02]  /*1fe0*/  FMUL.FTZ R28, R12.reuse, R28 ;  /* 0x0000001c0c1c7220 */ /* 0x040fe40000410000 */
[C---:B------:R-:W-:Y:S02]  /*1ff0*/  FADD.FTZ R166, -R27.reuse, R166 ;  /* 0x000000a61ba67221 */ /* 0x040fe40000010100 */
[----:B------:R-:W-:Y:S02]  /*2000*/  FADD.FTZ R167, -R27, R167 ;  /* 0x000000a71ba77221 */ /* 0x000fe40000010100 */
[C---:B------:R-:W-:Y:S02]  /*2010*/  FMUL.FTZ R27, R12.reuse, R165 ;  /* 0x000000a50c1b7220 */ /* 0x040fe40000410000 */
[----:B------:R-:W-:Y:S02]  /*2020*/  FMUL.FTZ R169, R12, R166 ;  /* 0x000000a60ca97220 */ /* 0x000fe40000410000 */
[----:B--2---:R-:W-:-:S02]  /*2030*/  FMUL.FTZ R233, R223, R160 ;  /* 0x000000a0dfe97220 */ /* 0x004fc40000410000 */
[----:B------:R-:W-:Y:S02]  /*2040*/  FADD.FTZ R72, R72, R160 ;  /* 0x000000a048487221 */ /* 0x000fe40000010000 */
[----:B------:R-:W-:Y:S02]  /*2050*/  FFMA.FTZ R36, R160, R28, R36 ;  /* 0x0000001ca0247223 */ /* 0x000fe40000010024 */
[----:B---3--:R-:W-:Y:S02]  /*2060*/  FMUL.FTZ R223, R213, R161 ;  /* 0x000000a1d5df7220 */ /* 0x008fe40000410000 */
[----:B------:R-:W-:Y:S02]  /*2070*/  FADD.FTZ R186, R186, R233 ;  /* 0x000000e9baba7221 */ /* 0x000fe40000010000 */
[----:B------:R-:W-:Y:S02]  /*2080*/  FFMA.FTZ R160, R28, R233, R185 ;  /* 0x000000e91ca07223 */ /* 0x000fe400000100b9 */
        /* <DEDUP_REMOVED lines=15> */
.L_x_12183:
[----:B0-----:R-:W-:Y:S05]  /*2180*/  BSYNC B1 ;  /* 0x0000000000017941 */ /* 0x001fea0003800000 */
.L_x_12182:
[----:B------:R-:W-:Y:S01]  /*2190*/  ISETP.GE.U32.AND P4, PT, R11, 0x200, PT ;  /* 0x000002000b00780c */ /* 0x000fe20003f86070 */
[----:B------:R-:W-:-:S12]  /*21a0*/  BSSY B1, `(.L_x_12184) ;  /* 0x0000033000017945 */ /* 0x000fd80003800000 */
[----:B------:R-:W-:Y:S05]  /*21b0*/  @!P4 BRA `(.L_x_12185) ;  /* 0x000003100000c947 */ /* 0x000fea0003800000 */
[----:B------:R-:W-:Y:S01]  /*21c0*/  ISETP.NE.U32.AND P4, PT, RZ, c[0x0][0x218], PT ;  /* 0x00008600ff007a0c */ /* 0x000fe20003f85070 */
[----:B------:R-:W0:Y:S01]  /*21d0*/  LDC.U8 R162, c[0x0][0x1f0] ;  /* 0x00007c00ffa27b82 */ /* 0x000e220000000000 */
[CC--:B------:R-:W-:Y:S01]  /*21e0*/  IMAD.WIDE.U32 R164, R195.reuse, R241.reuse, c[0x0][0x188] ;  /* 0x00006200c3a47625 */ /* 0x0c0fe200078e00f1 */
[----:B------:R-:W2:Y:S01]  /*21f0*/  LDL R222, [R1+0x40] ;  /* 0x0000400001de7983 */ /* 0x000ea20000100800 */
[----:B------:R-:W-:Y:S01]  /*2200*/  ISETP.NE.AND.EX P4, PT, RZ, c[0x0][0x21c], PT, P4 ;  /* 0x00008700ff007a0c */ /* 0x000fe20003f85340 */
[----:B------:R-:W-:Y:S02]  /*2210*/  HFMA2.MMA R198, -RZ, RZ, 0, 2.384185791015625e-07 ;  /* 0x00000004ffc67435 */ /* 0x000fe400000001ff */
[----:B------:R-:W3:Y:S04]  /*2220*/  LDL R212, [R1+0x3c] ;  /* 0x00003c0001d47983 */ /* 0x000ee80000100800 */
[----:B------:R-:W4:Y:S04]  /*2230*/  LDG.E.128 R164, [R164.64] ;  /* 0x00000004a4a47981 */ /* 0x000f28000c1e1d00 */
[----:B------:R-:W2:Y:S02]  /*2240*/  LDL R203, [R1+0x38] ;  /* 0x0000380001cb7983 */ /* 0x000ea40000100800 */
[----:B------:R-:W-:-:S02]  /*2250*/  @P4 IMAD.WIDE.U32 R160, R195, R241, c[0x0][0x218] ;  /* 0x00008600c3a04625 */ /* 0x000fc400078e00f1 */
        /* <DEDUP_REMOVED lines=39> */
.L_x_12185:
[----:B0-----:R-:W-:Y:S05]  /*24d0*/  BSYNC B1 ;  /* 0x0000000000017941 */ /* 0x001fea0003800000 */
.L_x_12184:
        /* <DEDUP_REMOVED lines=52> */
.L_x_12187:
[----:B0-----:R-:W-:Y:S05]  /*2820*/  BSYNC B1 ;  /* 0x0000000000017941 */ /* 0x001fea0003800000 */
.L_x_12186:
        /* <DEDUP_REMOVED lines=52> */
.L_x_12189:
[----:B0-----:R-:W-:Y:S05]  /*2b70*/  BSYNC B1 ;  /* 0x0000000000017941 */ /* 0x001fea0003800000 */
.L_x_12188:
[----:B------:R-:W-:Y:S01]  /*2b80*/  BSSY B1, `(.L_x_12190) ;  /* 0x0000033000017945 */ /* 0x000fe20003800000 */
        /* <DEDUP_REMOVED lines=50> */
.L_x_12191:
[----:B0-----:R-:W-:Y:S05]  /*2eb0*/  BSYNC B1 ;  /* 0x0000000000017941 */ /* 0x001fea0003800000 */
.L_x_12190:
[----:B------:R-:W-:Y:S01]  /*2ec0*/  BSSY B1, `(.L_x_12192) ;  /* 0x0000030000017945 */ /* 0x000fe20003800000 */
[----:B------:R-:W-:Y:S05]  /*2ed0*/  @!P1 BRA `(.L_x_12193) ;  /* 0x000002e000009947 */ /* 0x000fea0003800000 */
[----:B------:R-:W-:Y:S01]  /*2ee0*/  ISETP.NE.U32.AND P4, PT, RZ, c[0x0][0x218], PT ;  /* 0x00008600ff007a0c */ /* 0x000fe20003f85070 */
[----:B------:R-:W0:Y:S01]  /*2ef0*/  LDC.U8 R162, c[0x0][0x1f0] ;  /* 0x00007c00ffa27b82 */ /* 0x000e220000000000 */
[----:B------:R-:W2:Y:S02]  /*2f00*/  LDL R182, [R1] ;  /* 0x0000000001b67983 */ /* 0x000ea40000100800 */
[----:B------:R-:W-:Y:S01]  /*2f10*/  ISETP.NE.AND.EX P4, PT, RZ, c[0x0][0x21c], PT, P4 ;  /* 0x00008700ff007a0c */ /* 0x000fe20003f85340 */
[----:B------:R-:W-:-:S06]  /*2f20*/  IMAD.WIDE.U32 R164, R195, R241, c[0x0][0x188] ;  /* 0x00006200c3a47625 */ /* 0x000fcc00078e00f1 */
[----:B------:R-:W3:Y:S06]  /*2f30*/  LDG.E.128 R164, [R164.64] ;  /* 0x00000004a4a47981 */ /* 0x000eec000c1e1d00 */
[----:B------:R-:W-:-:S05]  /*2f40*/  @P4 IMAD.WIDE.U32 R160, R195, R241, c[0x0][0x218] ;  /* 0x00008600c3a04625 */ /* 0x000fca00078e00f1 */
[----:B------:R1:W5:Y:S01]  /*2f50*/  @P4 LDG.E.128 R132, [R160.64] ;  /* 0x00000004a0844981 */ /* 0x000362000c1e1d00 */
[----:B------:R-:W-:Y:S01]  /*2f60*/  HFMA2.MMA R198, -RZ, RZ, 0, 2.384185791015625e-07 ;  /* 0x00000004ffc67435 */ /* 0x000fe200000001ff */
[----:B0-----:R-:W-:-:S04]  /*2f70*/  ISETP.NE.AND P4, PT, R162, RZ, PT ;  /* 0x000000ffa200720c */ /* 0x001fc80003f85270 */
[----:B------:R-:W-:Y:S01]  /*2f80*/  FSEL R17, R187, RZ, !P4 ;  /* 0x000000ffbb117208 */ /* 0x000fe20006000000 */
[----:B-1----:R-:W-:-:S06]  /*2f90*/  IMAD.WIDE.U32 R160, R184, R241, c[0x0][0x208] ;  /* 0x00008200b8a07625 */ /* 0x002fcc00078e00f1 */
[----:B------:R-:W2:Y:S01]  /*2fa0*/  LDG.E.128 R160, [R160.64] ;  /* 0x00000004a0a07981 */ /* 0x000ea2000c1e1d00 */
[----:B------:R-:W-:-:S05]  /*2fb0*/  IMAD.WIDE.U32 R198, R178, R198, c[0x0][0x190] ;  /* 0x00006400b2c67625 */ /* 0x000fca00078e00c6 */
[----:B------:R0:W5:Y:S01]  /*2fc0*/  LDG.E R3, [R198.64] ;  /* 0x00000004c6037981 */ /* 0x000162000c1e1900 */
[----:B------:R-:W-:Y:S02]  /*2fd0*/  IADD3 R178, R178, 0x80, RZ ;  /* 0x00000080b2b27810 */ /* 0x000fe40007ffe0ff */
[----:B------:R-:W-:Y:S02]  /*2fe0*/  IADD3 R184, R184, 0x80, RZ ;  /* 0x00000080b8b87810 */ /* 0x000fe40007ffe0ff */
[----:B------:R-:W-:Y:S01]  /*2ff0*/  IADD3 R195, R195, 0x80, RZ ;  /* 0x00000080c3c37810 */ /* 0x000fe20007ffe0ff */
[C---:B---3--:R-:W-:Y:S02]  /*3000*/  FADD.FTZ R18, -R17.reuse, R164 ;  /* 0x000000a411127221 */ /* 0x048fe40000010100 */
[----:B------:R-:W-:Y:S02]  /*3010*/  FADD.FTZ R165, -R17, R165 ;  /* 0x000000a511a57221 */ /* 0x000fe40000010100 */
[----:B------:R-:W-:-:S02]  /*3020*/  FMUL.FTZ R18, R12, R18 ;  /* 0x000000120c127220 */ /* 0x000fc40000410000 */
[C---:B------:R-:W-:Y:S02]  /*3030*/  FADD.FTZ R166, -R17.reuse, R166 ;  /* 0x000000a611a67221 */ /* 0x040fe40000010100 */
[----:B------:R-:W-:Y:S02]  /*3040*/  FADD.FTZ R167, -R17, R167 ;  /* 0x000000a711a77221 */ /* 0x000fe40000010100 */
[C---:B------:R-:W-:Y:S02]  /*3050*/  FMUL.FTZ R17, R12.reuse, R165 ;  /* 0x000000a50c117220 */ /* 0x040fe40000410000 */
[C---:B------:R-:W-:Y:S02]  /*3060*/  FMUL.FTZ R174, R12.reuse, R166 ;  /* 0x000000a60cae7220 */ /* 0x040fe40000410000 */
[----:B------:R-:W-:Y:S02]  /*3070*/  FMUL.FTZ R194, R12, R167 ;  /* 0x000000a70cc27220 */ /* 0x000fe40000410000 */
[----:B--2---:R-:W-:-:S02]  /*3080*/  FMUL.FTZ R228, R182, R160 ;  /* 0x000000a0b6e47220 */ /* 0x004fc40000410000 */
        /* <DEDUP_REMOVED lines=19> */
.L_x_12193:
[----:B0-----:R-:W-:Y:S05]  /*31c0*/  BSYNC B1 ;  /* 0x0000000000017941 */ /* 0x001fea0003800000 */
.L_x_12192:
[----:B------:R-:W-:Y:S01]  /*31d0*/  BSSY B1, `(.L_x_12194) ;  /* 0x000002f000017945 */ /* 0x000fe20003800000 */
[----:B------:R-:W-:Y:S05]  /*31e0*/  @!P2 BRA `(.L_x_12195) ;  /* 0x000002d00000a947 */ /* 0x000fea0003800000 */
[----:B------:R-:W-:Y:S01]  /*31f0*/  ISETP.NE.U32.AND P4, PT, RZ, c[0x0][0x218], PT ;  /* 0x00008600ff007a0c */ /* 0x000fe20003f85070 */
[----:B------:R-:W0:Y:S03]  /*3200*/  LDC.U8 R162, c[0x0][0x1f0] ;  /* 0x00007c00ffa27b82 */ /* 0x000e260000000000 */
[----:B------:R-:W-:Y:S01]  /*3210*/  ISETP.NE.AND.EX P4, PT, RZ, c[0x0][0x21c], PT, P4 ;  /* 0x00008700ff007a0c */ /* 0x000fe20003f85340 */
[----:B------:R-:W-:-:S06]  /*3220*/  IMAD.WIDE.U32 R164, R195, R241, c[0x0][0x188] ;  /* 0x00006200c3a47625 */ /* 0x000fcc00078e00f1 */
[----:B------:R-:W2:Y:S06]  /*3230*/  LDG.E.128 R164, [R164.64] ;  /* 0x00000004a4a47981 */ /* 0x000eac000c1e1d00 */
[----:B------:R-:W-:-:S05]  /*3240*/  @P4 IMAD.WIDE.U32 R160, R195, R241, c[0x0][0x218] ;  /* 0x00008600c3a04625 */ /* 0x000fca00078e00f1 */
[----:B------:R1:W5:Y:S01]  /*3250*/  @P4 LDG.E.128 R136, [R160.64] ;  /* 0x00000004a0884981 */ /* 0x000362000c1e1d00 */
[----:B------:R-:W-:Y:S01]  /*3260*/  IMAD.MOV.U32 R198, RZ, RZ, 0x4 ;  /* 0x00000004ffc67424 */ /* 0x000fe200078e00ff */
[----:B0-----:R-:W-:Y:S01]  /*3270*/  ISETP.NE.AND P4, PT, R162, RZ, PT ;  /* 0x000000ffa200720c */ /* 0x001fe20003f85270 */
[----:B-1----:R-:W-:-:S03]  /*3280*/  IMAD.WIDE.U32 R160, R184, R241, c[0x0][0x208] ;  /* 0x00008200b8a07625 */ /* 0x002fc600078e00f1 */
[----:B------:R-:W-:-:S03]  /*3290*/  FSEL R15, R187, RZ, !P4 ;  /* 0x000000ffbb0f7208 */ /* 0x000fc60006000000 */
[----:B------:R-:W3:Y:S01]  /*32a0*/  LDG.E.128 R160, [R160.64] ;  /* 0x00000004a0a07981 */ /* 0x000ee2000c1e1d00 */
[----:B------:R-:W-:-:S05]  /*32b0*/  IMAD.WIDE.U32 R198, R178, R198, c[0x0][0x190] ;  /* 0x00006400b2c67625 */ /* 0x000fca00078e00c6 */
[----:B------:R0:W5:Y:S01]  /*32c0*/  LDG.E R2, [R198.64] ;  /* 0x00000004c6027981 */ /* 0x000162000c1e1900 */
[----:B------:R-:W-:Y:S02]  /*32d0*/  IADD3 R178, R178, 0x80, RZ ;  /* 0x00000080b2b27810 */ /* 0x000fe40007ffe0ff */
[----:B------:R-:W-:Y:S02]  /*32e0*/  IADD3 R184, R184, 0x80, RZ ;  /* 0x00000080b8b87810 */ /* 0x000fe40007ffe0ff */
[----:B------:R-:W-:Y:S01]  /*32f0*/  IADD3 R195, R195, 0x80, RZ ;  /* 0x00000080c3c37810 */ /* 0x000fe20007ffe0ff */
[C---:B--2---:R-:W-:Y:S02]  /*3300*/  FADD.FTZ R16, -R15.reuse, R164 ;  /* 0x000000a40f107221 */ /* 0x044fe40000010100 */
[----:B------:R-:W-:Y:S02]  /*3310*/  FADD.FTZ R165, -R15, R165 ;  /* 0x000000a50fa57221 */ /* 0x000fe40000010100 */
[----:B------:R-:W-:-:S02]  /*3320*/  FMUL.FTZ R16, R12, R16 ;  /* 0x000000100c107220 */ /* 0x000fc40000410000 */
[C---:B------:R-:W-:Y:S02]  /*3330*/  FADD.FTZ R166, -R15.reuse, R166 ;  /* 0x000000a60fa67221 */ /* 0x040fe40000010100 */
[----:B------:R-:W-:Y:S02]  /*3340*/  FADD.FTZ R167, -R15, R167 ;  /* 0x000000a70fa77221 */ /* 0x000fe40000010100 */
[C---:B------:R-:W-:Y:S02]  /*3350*/  FMUL.FTZ R15, R12.reuse, R165 ;  /* 0x000000a50c0f7220 */ /* 0x040fe40000410000 */
[C---:B------:R-:W-:Y:S02]  /*3360*/  FMUL.FTZ R175, R12.reuse, R166 ;  /* 0x000000a60caf7220 */ /* 0x040fe40000410000 */
[----:B------:R-:W-:Y:S02]  /*3370*/  FMUL.FTZ R193, R12, R167 ;  /* 0x000000a70cc17220 */ /* 0x000fe40000410000 */
[----:B---3--:R-:W-:-:S02]  /*3380*/  FMUL.FTZ R227, R249, R160 ;  /* 0x000000a0f9e37220 */ /* 0x008fc40000410000 */
        /* <DEDUP_REMOVED lines=19> */
.L_x_12195:
[----:B0-----:R-:W-:Y:S05]  /*34c0*/  BSYNC B1 ;  /* 0x0000000000017941 */ /* 0x001fea0003800000 */
.L_x_12194:
[----:B------:R-:W-:-:S13]  /*34d0*/  ISETP.GE.U32.AND P4, PT, R11, 0x500, PT ;  /* 0x000005000b00780c */ /* 0x000fda0003f86070 */
[----:B------:R-:W-:Y:S05]  /*34e0*/  @!P4 BRA `(.L_x_12177) ;  /* 0x000002a00000c947 */ /* 0x000fea0003800000 */
[----:B------:R-:W-:Y:S01]  /*34f0*/  ISETP.NE.U32.AND P4, PT, RZ, c[0x0][0x218], PT ;  /* 0x00008600ff007a0c */ /* 0x000fe20003f85070 */
[----:B------:R-:W0:Y:S03]  /*3500*/  LDC.U8 R162, c[0x0][0x1f0] ;  /* 0x00007c00ffa27b82 */ /* 0x000e260000000000 */
[----:B------:R-:W-:Y:S01]  /*3510*/  ISETP.NE.AND.EX P4, PT, RZ, c[0x0][0x21c], PT, P4 ;  /* 0x00008700ff007a0c */ /* 0x000fe20003f85340 */
[----:B------:R-:W-:Y:S01]  /*3520*/  IMAD.WIDE.U32 R164, R184, R241, c[0x0][0x208] ;  /* 0x00008200b8a47625 */ /* 0x000fe200078e00f1 */
[----:B------:R-:W-:-:S05]  /*3530*/  HFMA2.MMA R198, -RZ, RZ, 0, 2.384185791015625e-07 ;  /* 0x00000004ffc67435 */ /* 0x000fca00000001ff */
[----:B------:R-:W2:Y:S06]  /*3540*/  LDG.E.128 R164, [R164.64] ;  /* 0x00000004a4a47981 */ /* 0x000eac000c1e1d00 */
[----:B------:R-:W-:-:S05]  /*3550*/  @P4 IMAD.WIDE.U32 R160, R195, R241, c[0x0][0x218] ;  /* 0x00008600c3a04625 */ /* 0x000fca00078e00f1 */
[----:B------:R1:W5:Y:S01]  /*3560*/  @P4 LDG.E.128 R140, [R160.64] ;  /* 0x00000004a08c4981 */ /* 0x000362000c1e1d00 */
[----:B0-----:R-:W-:Y:S01]  /*3570*/  ISETP.NE.AND P4, PT, R162, RZ, PT ;  /* 0x000000ffa200720c */ /* 0x001fe20003f85270 */
[----:B------:R-:W-:-:S03]  /*3580*/  IMAD.WIDE.U32 R198, R178, R198, c[0x0][0x190] ;  /* 0x00006400b2c67625 */ /* 0x000fc600078e00c6 */
[----:B------:R-:W-:Y:S02]  /*3590*/  FSEL R187, R187, RZ, !P4 ;  /* 0x000000ffbbbb7208 */ /* 0x000fe40006000000 */
[----:B------:R0:W5:Y:S01]  /*35a0*/  LDG.E R0, [R198.64] ;  /* 0x00000004c6007981 */ /* 0x000162000c1e1900 */
[----:B-1----:R-:W-:-:S06]  /*35b0*/  IMAD.WIDE.U32 R160, R195, R241, c[0x0][0x188] ;  /* 0x00006200c3a07625 */ /* 0x002fcc00078e00f1 */
[----:B------:R-:W3:Y:S01]  /*35c0*/  LDG.E.128 R160, [R160.64] ;  /* 0x00000004a0a07981 */ /* 0x000ee2000c1e1d00 */
[----:B--2---:R-:W-:Y:S02]  /*35d0*/  FMUL.FTZ R226, R245, R164 ;  /* 0x000000a4f5e27220 */ /* 0x004fe40000410000 */
[----:B------:R-:W-:Y:S02]  /*35e0*/  FMUL.FTZ R216, R244, R165 ;  /* 0x000000a5f4d87220 */ /* 0x000fe40000410000 */
[----:B------:R-:W-:Y:S02]  /*35f0*/  FADD.FTZ R186, R186, R226 ;  /* 0x000000e2baba7221 */ /* 0x000fe40000010000 */
[----:B------:R-:W-:Y:S02]  /*3600*/  FMUL.FTZ R206, R243, R166 ;  /* 0x000000a6f3ce7220 */ /* 0x000fe40000410000 */
[----:B------:R-:W-:Y:S02]  /*3610*/  FADD.FTZ R186, R186, R216 ;  /* 0x000000d8baba7221 */ /* 0x000fe40000010000 */
[----:B------:R-:W-:-:S02]  /*3620*/  FMUL.FTZ R202, R242, R167 ;  /* 0x000000a7f2ca7220 */ /* 0x000fc40000410000 */
[C---:B---3--:R-:W-:Y:S02]  /*3630*/  FADD.FTZ R160, -R187.reuse, R160 ;  /* 0x000000a0bba07221 */ /* 0x048fe40000010100 */
[C---:B------:R-:W-:Y:S02]  /*3640*/  FADD.FTZ R29, -R187.reuse, R161 ;  /* 0x000000a1bb1d7221 */ /* 0x040fe40000010100 */
[C---:B------:R-:W-:Y:S02]  /*3650*/  FMUL.FTZ R201, R12.reuse, R160 ;  /* 0x000000a00cc97220 */ /* 0x040fe40000410000 */
[----:B------:R-:W-:Y:S02]  /*3660*/  FADD.FTZ R162, -R187, R162 ;  /* 0x000000a2bba27221 */ /* 0x000fe40000010100 */
[----:B------:R-:W-:Y:S02]  /*3670*/  FMUL.FTZ R29, R12, R29 ;  /* 0x0000001d0c1d7220 */ /* 0x000fe40000410000 */
[----:B------:R-:W-:-:S02]  /*3680*/  FFMA.FTZ R185, R201, R226, R185 ;  /* 0x000000e2c9b97223 */ /* 0x000fc400000100b9 */
[----:B------:R-:W-:Y:S02]  /*3690*/  FADD.FTZ R163, -R187, R163 ;  /* 0x000000a3bba37221 */ /* 0x000fe40000010100 */
[C---:B------:R-:W-:Y:S02]  /*36a0*/  FMUL.FTZ R176, R12.reuse, R162 ;  /* 0x000000a20cb07220 */ /* 0x040fe40000410000 */
        /* <DEDUP_REMOVED lines=14> */
.L_x_12177:
[----:B0-----:R-:W-:Y:S05]  /*3790*/  BSYNC B0 ;  /* 0x0000000000007941 */ /* 0x001fea0003800000 */
.L_x_12157:
[----:B-1----:R-:W0:Y:S01]  /*37a0*/  S2R R160, SR_TID.X ;  /* 0x0000000000a07919 */ /* 0x002e220000002100 */
[----:B------:R-:W-:Y:S02]  /*37b0*/  LOP3.LUT P4, RZ, R240, 0xff, RZ, 0xc0, !PT ;  /* 0x000000fff0ff7812 */ /* 0x000fe4000788c0ff */
[----:B0-----:R-:W-:-:S04]  /*37c0*/  SHF.R.U32.HI R164, RZ, 0x5, R160 ;  /* 0x00000005ffa47819 */ /* 0x001fc800000116a0 */
[----:B------:R-:W-:-:S07]  /*37d0*/  LOP3.LUT R165, R164, 0x7fffffc, RZ, 0xc0, !PT ;  /* 0x07fffffca4a57812 */ /* 0x000fce00078ec0ff */
[----:B------:R-:W-:Y:S02]  /*37e0*/  @!P4 IADD3 R165, R165, 0x4, RZ ;  /* 0x00000004a5a5c810 */ /* 0x000fe40007ffe0ff */
[----:B------:R-:W-:Y:S01]  /*37f0*/  LOP3.LUT P4, RZ, R160, 0x1f, RZ, 0xc0, !PT ;  /* 0x0000001fa0ff7812 */ /* 0x000fe2000788c0ff */
[----:B------:R-:W-:Y:S10]  /*3800*/  BRA.DIV ~URZ, `(.L_x_12196) ;  /* 0x00003e627f007947 */ /* 0x000ff4000b800000 */
[----:B------:R0:W1:Y:S02]  /*3810*/  SHFL.DOWN PT, R163, R186, 0x10, 0x1f ;  /* 0x0a001f00baa37f89 */ /* 0x00006400000e0000 */
.L_x_12299:
        /* <DEDUP_REMOVED lines=18> */
.L_x_12300:
[----:B--2---:R-:W-:Y:S01]  /*3940*/  @!P4 LOP3.LUT R162, R164, 0x3, RZ, 0xc0, !PT ;  /* 0x00000003a4a2c812 */ /* 0x004fe200078ec0ff */
[----:B------:R-:W-:Y:S01]  /*3950*/  FADD.FTZ R160, R163, R186 ;  /* 0x000000baa3a07221 */ /* 0x000fe20000010000 */
[----:B------:R-:W2:Y:S01]  /*3960*/  S2R R166, SR_TID.X ;  /* 0x0000000000a67919 */ /* 0x000ea20000002100 */
[----:B0-----:R-:W-:Y:S01]  /*3970*/  FADD.FTZ R161, R161, R185 ;  /* 0x000000b9a1a17221 */ /* 0x001fe20000010000 */
[----:B------:R-:W-:Y:S01]  /*3980*/  WARPSYNC 0xffffffff ;  /* 0xffffffff00007948 */ /* 0x000fe20003800000 */
[----:B------:R-:W-:Y:S01]  /*3990*/  @!P4 IMAD.IADD R162, R165, 0x1, R162 ;  /* 0x00000001a5a2c824 */ /* 0x000fe200078e02a2 */
[----:B------:R-:W-:Y:S01]  /*39a0*/  MOV R164, RZ ;  /* 0x000000ff00a47202 */ /* 0x000fe20000000f00 */
[----:B------:R-:W-:Y:S01]  /*39b0*/  BSSY B0, `(.L_x_12198) ;  /* 0x0000071000007945 */ /* 0x000fe20003800000 */
[----:B------:R-:W-:Y:S02]  /*39c0*/  LOP3.LUT P5, RZ, R11, 0xffffff80, RZ, 0xc0, !PT ;  /* 0xffffff800bff7812 */ /* 0x000fe400078ac0ff */
[----:B------:R0:W-:Y:S04]  /*39d0*/  @!P4 STS.64 [R162.X8+0x5000], R160 ;  /* 0x005000a0a200c388 */ /* 0x0001e80000008a00 */
[----:B------:R-:W-:Y:S01]  /*39e0*/  BAR.SYNC.DEFER_BLOCKING 0x0 ;  /* 0x0000000000007b1d */ /* 0x000fe20000010000 */
[----:B------:R-:W-:-:S13]  /*39f0*/  ISETP.GE.AND P4, PT, R179, 0x1, PT ;  /* 0x00000001b300780c */ /* 0x000fda0003f86270 */
        /* <DEDUP_REMOVED lines=33> */
.L_x_12201:
[----:B------:R-:W-:Y:S05]  /*3c10*/  BSYNC B1 ;  /* 0x0000000000017941 */ /* 0x000fea0003800000 */
.L_x_12200:
[----:B------:R-:W-:Y:S01]  /*3c20*/  ISETP.NE.U32.AND P5, PT, RZ, c[0x0][0x258], PT ;  /* 0x00009600ff007a0c */ /* 0x000fe20003fa5070 */
[----:B------:R-:W-:Y:S01]  /*3c30*/  BSSY B1, `(.L_x_12202) ;  /* 0x0000013000017945 */ /* 0x000fe20003800000 */
[----:B------:R-:W-:Y:S02]  /*3c40*/  @P4 LOP3.LUT P6, RZ, R10, 0xff, RZ, 0xc0, !PT ;  /* 0x000000ff0aff4812 */ /* 0x000fe400078cc0ff */
[----:B------:R-:W-:-:S04]  /*3c50*/  ISETP.NE.AND.EX P5, PT, RZ, c[0x0][0x25c], PT, P5 ;  /* 0x00009700ff007a0c */ /* 0x000fc80003fa5350 */
[C---:B------:R-:W-:Y:S01]  /*3c60*/  SEL R152, R160.reuse, R152, P5 ;  /* 0x00000098a0987207 */ /* 0x040fe20002800000 */
[----:B------:R-:W-:-:S04]  /*3c70*/  @P4 FMUL.FTZ R160, R160, c[0x0][0x1ec] ;  /* 0x00007b00a0a04a20 */ /* 0x000fc80000410000 */
[----:B------:R-:W-:-:S05]  /*3c80*/  @P4 FMUL.FTZ R160, R160, c[0x0][0x1e8] ;  /* 0x00007a00a0a04a20 */ /* 0x000fca0000410000 */
[----:B------:R-:W-:Y:S02]  /*3c90*/  @P4 SEL R156, R160, RZ, P6 ;  /* 0x000000ffa09c4207 */ /* 0x000fe40003000000 */
[----:B------:R-:W-:-:S04]  /*3ca0*/  @!P3 ISETP.NE.U32.AND P6, PT, RZ, c[0x0][0x218], PT ;  /* 0x00008600ff00ba0c */ /* 0x000fc80003fc5070 */
        /* <DEDUP_REMOVED lines=11> */
.L_x_12203:
[----:B------:R-:W-:Y:S05]  /*3d60*/  BSYNC B1 ;  /* 0x0000000000017941 */ /* 0x000fea0003800000 */
.L_x_12202:
[C---:B------:R-:W-:Y:S01]  /*3d70*/  SEL R153, R160.reuse, R153, P5 ;  /* 0x00000099a0997207 */ /* 0x040fe20002800000 */
[----:B------:R-:W-:Y:S01]  /*3d80*/  @P4 FMUL.FTZ R160, R160, c[0x0][0x1ec] ;  /* 0x00007b00a0a04a20 */ /* 0x000fe20000410000 */
[----:B------:R-:W-:Y:S01]  /*3d90*/  @P4 LOP3.LUT P6, RZ, R10, 0xff00, RZ, 0xc0, !PT ;  /* 0x0000ff000aff4812 */ /* 0x000fe200078cc0ff */
[----:B------:R-:W-:Y:S02]  /*3da0*/  BSSY B1, `(.L_x_12204) ;  /* 0x000000f000017945 */ /* 0x000fe40003800000 */
        /* <DEDUP_REMOVED lines=14> */
.L_x_12205:
[----:B------:R-:W-:Y:S05]  /*3e90*/  BSYNC B1 ;  /* 0x0000000000017941 */ /* 0x000fea0003800000 */
.L_x_12204:
        /* <DEDUP_REMOVED lines=18> */
.L_x_12207:
[----:B------:R-:W-:Y:S05]  /*3fc0*/  BSYNC B1 ;  /* 0x0000000000017941 */ /* 0x000fea0003800000 */
.L_x_12206:
[C---:B------:R-:W-:Y:S01]  /*3fd0*/  SEL R155, R160.reuse, R155, P5 ;  /* 0x0000009ba09b7207 */ /* 0x040fe20002800000 */
[----:B------:R-:W-:Y:S01]  /*3fe0*/  @P4 FMUL.FTZ R160, R160, c[0x0][0x1ec] ;  /* 0x00007b00a0a04a20 */ /* 0x000fe20000410000 */
[----:B------:R-:W-:-:S03]  /*3ff0*/  @P4 LOP3.LUT P5, RZ, R10, 0xff000000, RZ, 0xc0, !PT ;  /* 0xff0000000aff4812 */ /* 0x000fc600078ac0ff */
[----:B------:R-:W-:-:S05]  /*4000*/  @P4 FMUL.FTZ R160, R160, c[0x0][0x1e8] ;  /* 0x00007a00a0a04a20 */ /* 0x000fca0000410000 */
[----:B------:R-:W-:Y:S02]  /*4010*/  @P4 SEL R159, R160, RZ, P5 ;  /* 0x000000ffa09f4207 */ /* 0x000fe40002800000 */
[----:B------:R-:W-:-:S04]  /*4020*/  ISETP.NE.U32.AND P5, PT, RZ, c[0x0][0x258], PT ;  /* 0x00009600ff007a0c */ /* 0x000fc80003fa5070 */
[----:B------:R-:W-:-:S13]  /*4030*/  ISETP.NE.AND.EX P5, PT, RZ, c[0x0][0x25c], PT, P5 ;  /* 0x00009700ff007a0c */ /* 0x000fda0003fa5350 */
[----:B------:R-:W-:-:S04]  /*4040*/  @P5 IMAD.MOV.U32 R160, RZ, RZ, 0x10 ;  /* 0x00000010ffa05424 */ /* 0x000fc800078e00ff */
[C---:B------:R-:W-:Y:S01]  /*4050*/  @P5 IMAD.WIDE.U32 R160, R14.reuse, R160, c[0x0][0x258] ;  /* 0x000096000ea05625 */ /* 0x040fe200078e00a0 */
[----:B------:R-:W-:-:S04]  /*4060*/  IADD3 R14, R14, 0x80, RZ ;  /* 0x000000800e0e7810 */ /* 0x000fc80007ffe0ff */
[----:B------:R2:W-:Y:S02]  /*4070*/  @P5 STG.E.128 [R160.64], R152 ;  /* 0x00000098a0005986 */ /* 0x0005e4000c101d04 */
[----:B--2---:R-:W-:-:S05]  /*4080*/  @P4 MOV R160, 0x10 ;  /* 0x0000001000a04802 */ /* 0x004fca0000000f00 */
[C---:B------:R-:W-:Y:S01]  /*4090*/  @P4 IMAD.WIDE.U32 R160, R164.reuse, R160, c[0x0][0x248] ;  /* 0x00009200a4a04625 */ /* 0x040fe200078e00a0 */
[----:B------:R-:W-:-:S04]  /*40a0*/  IADD3 R164, R164, 0x80, RZ ;  /* 0x00000080a4a47810 */ /* 0x000fc80007ffe0ff */
[----:B------:R2:W-:Y:S03]  /*40b0*/  @P4 STG.E.128 [R160.64], R156 ;  /* 0x0000009ca0004986 */ /* 0x0005e6000c101d04 */
.L_x_12199:
[----:B------:R-:W-:Y:S05]  /*40c0*/  BSYNC B0 ;  /* 0x0000000000007941 */ /* 0x000fea0003800000 */
.L_x_12198:
        /* <DEDUP_REMOVED lines=17> */
.L_x_12211:
[----:B------:R-:W-:Y:S05]  /*41e0*/  BSYNC B1 ;  /* 0x0000000000017941 */ /* 0x000fea0003800000 */
.L_x_12210:
        /* <DEDUP_REMOVED lines=18> */
.L_x_12213:
[----:B------:R-:W-:Y:S05]  /*4310*/  BSYNC B1 ;  /* 0x0000000000017941 */ /* 0x000fea0003800000 */
.L_x_12212:
        /* <DEDUP_REMOVED lines=16> */
.L_x_12215:
[----:B------:R-:W-:Y:S05]  /*4420*/  BSYNC B1 ;  /* 0x0000000000017941 */ /* 0x000fea0003800000 */
.L_x_12214:
        /* <DEDUP_REMOVED lines=16> */
.L_x_12217:
[----:B------:R-:W-:Y:S05]  /*4530*/  BSYNC B1 ;  /* 0x0000000000017941 */ /* 0x000fea0003800000 */
.L_x_12216:
        /* <DEDUP_REMOVED lines=15> */
.L_x_12209:
[----:B------:R-:W-:Y:S05]  /*4630*/  BSYNC B0 ;  /* 0x0000000000007941 */ /* 0x000fea0003800000 */
.L_x_12208:
        /* <DEDUP_REMOVED lines=17> */
.L_x_12221:
[----:B------:R-:W-:Y:S05]  /*4750*/  BSYNC B1 ;  /* 0x0000000000017941 */ /* 0x000fea0003800000 */
.L_x_12220:
        /* <DEDUP_REMOVED lines=18> */
.L_x_12223:
[----:B------:R-:W-:Y:S05]  /*4880*/  BSYNC B1 ;  /* 0x0000000000017941 */ /* 0x000fea0003800000 */
.L_x_12222:
        /* <DEDUP_REMOVED lines=16> */
.L_x_12225:
[----:B------:R-:W-:Y:S05]  /*4990*/  BSYNC B1 ;  /* 0x0000000000017941 */ /* 0x000fea0003800000 */
.L_x_12224:
        /* <DEDUP_REMOVED lines=16> */
.L_x_12227:
[----:B------:R-:W-:Y:S05]  /*4aa0*/  BSYNC B1 ;  /* 0x0000000000017941 */ /* 0x000fea0003800000 */
.L_x_12226:
        /* <DEDUP_REMOVED lines=15> */
.L_x_12219:
[----:B------:R-:W-:Y:S05]  /*4ba0*/  BSYNC B0 ;  /* 0x0000000000007941 */ /* 0x000fea0003800000 */
.L_x_12218:
        /* <DEDUP_REMOVED lines=17> */
.L_x_12231:
[----:B------:R-:W-:Y:S05]  /*4cc0*/  BSYNC B1 ;  /* 0x0000000000017941 */ /* 0x000fea0003800000 */
.L_x_12230:
        /* <DEDUP_REMOVED lines=18> */
.L_x_12233:
[----:B------:R-:W-:Y:S05]  /*4df0*/  BSYNC B1 ;  /* 0x0000000000017941 */ /* 0x000fea0003800000 */
.L_x_12232:
        /* <DEDUP_REMOVED lines=16> */
.L_x_12235:
[----:B------:R-:W-:Y:S05]  /*4f00*/  BSYNC B1 ;  /* 0x0000000000017941 */ /* 0x000fea0003800000 */
.L_x_12234:
        /* <DEDUP_REMOVED lines=16> */
.L_x_12237:
[----:B------:R-:W-:Y:S05]  /*5010*/  BSYNC B1 ;  /* 0x0000000000017941 */ /* 0x000fea0003800000 */
.L_x_12236:
        /* <DEDUP_REMOVED lines=15> */
.L_x_12229:
[----:B------:R-:W-:Y:S05]  /*5110*/  BSYNC B0 ;  /* 0x0000000000007941 */ /* 0x000fea0003800000 */
.L_x_12228:
        /* <DEDUP_REMOVED lines=17> */
.L_x_12241:
[----:B------:R-:W-:Y:S05]  /*5230*/  BSYNC B1 ;  /* 0x0000000000017941 */ /* 0x000fea0003800000 */
.L_x_12240:
        /* <DEDUP_REMOVED lines=18> */
.L_x_12243:
[----:B------:R-:W-:Y:S05]  /*5360*/  BSYNC B1 ;  /* 0x0000000000017941 */ /* 0x000fea0003800000 */
.L_x_12242:
        /* <DEDUP_REMOVED lines=16> */
.L_x_12245:
[----:B------:R-:W-:Y:S05]  /*5470*/  BSYNC B1 ;  /* 0x0000000000017941 */ /* 0x000fea0003800000 */
.L_x_12244:
        /* <DEDUP_REMOVED lines=16> */
.L_x_12247:
[----:B------:R-:W-:Y:S05]  /*5580*/  BSYNC B1 ;  /* 0x0000000000017941 */ /* 0x000fea0003800000 */
.L_x_12246:
        /* <DEDUP_REMOVED lines=15> */
.L_x_12239:
[----:B------:R-:W-:Y:S05]  /*5680*/  BSYNC B0 ;  /* 0x0000000000007941 */ /* 0x000fea0003800000 */
.L_x_12238:
        /* <DEDUP_REMOVED lines=17> */
.L_x_12251:
[----:B------:R-:W-:Y:S05]  /*57a0*/  BSYNC B1 ;  /* 0x0000000000017941 */ /* 0x000fea0003800000 */
.L_x_12250:
        /* <DEDUP_REMOVED lines=18> */
.L_x_12253:
[----:B------:R-:W-:Y:S05]  /*58d0*/  BSYNC B1 ;  /* 0x0000000000017941 */ /* 0x000fea0003800000 */
.L_x_12252:
        /* <DEDUP_REMOVED lines=16> */
.L_x_12255:
[----:B------:R-:W-:Y:S05]  /*59e0*/  BSYNC B1 ;  /* 0x0000000000017941 */ /* 0x000fea0003800000 */
.L_x_12254:
        /* <DEDUP_REMOVED lines=16> */
.L_x_12257:
[----:B------:R-:W-:Y:S05]  /*5af0*/  BSYNC B1 ;  /* 0x0000000000017941 */ /* 0x000fea0003800000 */
.L_x_12256:
        /* <DEDUP_REMOVED lines=15> */
.L_x_12249:
[----:B------:R-:W-:Y:S05]  /*5bf0*/  BSYNC B0 ;  /* 0x0000000000007941 */ /* 0x000fea0003800000 */
.L_x_12248:
        /* <DEDUP_REMOVED lines=16> */
.L_x_12261:
[----:B------:R-:W-:Y:S05]  /*5d00*/  BSYNC B1 ;  /* 0x0000000000017941 */ /* 0x000fea0003800000 */
.L_x_12260:
        /* <DEDUP_REMOVED lines=18> */
.L_x_12263:
[----:B------:R-:W-:Y:S05]  /*5e30*/  BSYNC B1 ;  /* 0x0000000000017941 */ /* 0x000fea0003800000 */
.L_x_12262:
        /* <DEDUP_REMOVED lines=16> */
.L_x_12265:
[----:B------:R-:W-:Y:S05]  /*5f40*/  BSYNC B1 ;  /* 0x0000000000017941 */ /* 0x000fea0003800000 */
.L_x_12264:
        /* <DEDUP_REMOVED lines=16> */
.L_x_12267:
[----:B------:R-:W-:Y:S05]  /*6050*/  BSYNC B1 ;  /* 0x0000000000017941 */ /* 0x000fea0003800000 */
.L_x_12266:
        /* <DEDUP_REMOVED lines=15> */
.L_x_12259:
[----:B------:R-:W-:Y:S05]  /*6150*/  BSYNC B0 ;  /* 0x0000000000007941 */ /* 0x000fea0003800000 */
.L_x_12258:
        /* <DEDUP_REMOVED lines=16> */
.L_x_12271:
[----:B------:R-:W-:Y:S05]  /*6260*/  BSYNC B1 ;  /* 0x0000000000017941 */ /* 0x000fea0003800000 */
.L_x_12270:
        /* <DEDUP_REMOVED lines=18> */
.L_x_12273:
[----:B------:R-:W-:Y:S05]  /*6390*/  BSYNC B1 ;  /* 0x0000000000017941 */ /* 0x000fea0003800000 */
.L_x_12272:
        /* <DEDUP_REMOVED lines=16> */
.L_x_12275:
[----:B------:R-:W-:Y:S05]  /*64a0*/  BSYNC B1 ;  /* 0x0000000000017941 */ /* 0x000fea0003800000 */
.L_x_12274:
        /* <DEDUP_REMOVED lines=16> */
.L_x_12277:
[----:B------:R-:W-:Y:S05]  /*65b0*/  BSYNC B1 ;  /* 0x0000000000017941 */ /* 0x000fea0003800000 */
.L_x_12276:
        /* <DEDUP_REMOVED lines=15> */
.L_x_12269:
[----:B------:R-:W-:Y:S05]  /*66b0*/  BSYNC B0 ;  /* 0x0000000000007941 */ /* 0x000fea0003800000 */
.L_x_12268:
        /* <DEDUP_REMOVED lines=16> */
.L_x_12281:
[----:B------:R-:W-:Y:S05]  /*67c0*/  BSYNC B1 ;  /* 0x0000000000017941 */ /* 0x000fea0003800000 */
.L_x_12280:
        /* <DEDUP_REMOVED lines=18> */
.L_x_12283:
[----:B------:R-:W-:Y:S05]  /*68f0*/  BSYNC B1 ;  /* 0x0000000000017941 */ /* 0x000fea0003800000 */
.L_x_12282:
        /* <DEDUP_REMOVED lines=16> */
.L_x_12285:
[----:B------:R-:W-:Y:S05]  /*6a00*/  BSYNC B1 ;  /* 0x0000000000017941 */ /* 0x000fea0003800000 */
.L_x_12284:
        /* <DEDUP_REMOVED lines=16> */
.L_x_12287:
[----:B------:R-:W-:Y:S05]  /*6b10*/  BSYNC B1 ;  /* 0x0000000000017941 */ /* 0x000fea0003800000 */
.L_x_12286:
        /* <DEDUP_REMOVED lines=15> */
.L_x_12279:
[----:B------:R-:W-:Y:S05]  /*6c10*/  BSYNC B0 ;  /* 0x0000000000007941 */ /* 0x000fea0003800000 */
.L_x_12278:
        /* <DEDUP_REMOVED lines=17> */
.L_x_12291:
[----:B------:R-:W-:Y:S05]  /*6d30*/  BSYNC B1 ;  /* 0x0000000000017941 */ /* 0x000fea0003800000 */
.L_x_12290:
        /* <DEDUP_REMOVED lines=18> */
.L_x_12293:
[----:B------:R-:W-:Y:S05]  /*6e60*/  BSYNC B1 ;  /* 0x0000000000017941 */ /* 0x000fea0003800000 */
.L_x_12292:
        /* <DEDUP_REMOVED lines=16> */
.L_x_12295:
[----:B------:R-:W-:Y:S05]  /*6f70*/  BSYNC B1 ;  /* 0x0000000000017941 */ /* 0x000fea0003800000 */
.L_x_12294:
        /* <DEDUP_REMOVED lines=16> */
.L_x_12297:
[----:B------:R-:W-:Y:S05]  /*7080*/  BSYNC B1 ;  /* 0x0000000000017941 */ /* 0x000fea0003800000 */
.L_x_12296:
        /* <DEDUP_REMOVED lines=8> */
[----:B------:R-:W-:-:S05]  /*7110*/  @P3 IMAD.WIDE.U32 R160, R14, R160, c[0x0][0x258] ;  /* 0x000096000ea03625 */ /* 0x000fca00078e00a0 */
[----:B------:R2:W-:Y:S02]  /*7120*/  @P3 STG.E.128 [R160.64], R152 ;  /* 0x00000098a0003986 */ /* 0x0005e4000c101d04 */
[----:B--2---:R-:W-:-:S05]  /*7130*/  @P4 MOV R160, 0x10 ;  /* 0x0000001000a04802 */ /* 0x004fca0000000f00 */
[----:B------:R-:W-:-:S05]  /*7140*/  @P4 IMAD.WIDE.U32 R160, R164, R160, c[0x0][0x248] ;  /* 0x00009200a4a04625 */ /* 0x000fca00078e00a0 */
[----:B------:R2:W-:Y:S02]  /*7150*/  @P4 STG.E.128 [R160.64], R156 ;  /* 0x0000009ca0004986 */ /* 0x0005e4000c101d04 */
.L_x_12289:
[----:B------:R-:W-:Y:S05]  /*7160*/  BSYNC B0 ;  /* 0x0000000000007941 */ /* 0x000fea0003800000 */
.L_x_12288:
[----:B------:R-:W-:Y:S02]  /*7170*/  LOP3.LUT P3, RZ, R240, 0xff, RZ, 0xc0, !PT ;  /* 0x000000fff0ff7812 */ /* 0x000fe4000786c0ff */
[----:B------:R-:W-:Y:S02]  /*7180*/  IADD3 R13, R13, c[0x0][0x160], RZ ;  /* 0x000058000d0d7a10 */ /* 0x000fe40007ffe0ff */
[----:B------:R-:W-:Y:S02]  /*7190*/  SEL R240, RZ, 0x1, P3 ;  /* 0x00000001fff07807 */ /* 0x000fe40001800000 */
[----:B------:R-:W-:-:S13]  /*71a0*/  ISETP.GE.AND P3, PT, R13, c[0x0][0x164], PT ;  /* 0x000059000d007a0c */ /* 0x000fda0003f66270 */
[----:B012--5:R-:W-:Y:S01]  /*71b0*/  @P3 CALL.REL.NOINC `(.L_x_12156) ;  /* 0x0000001000003944 */ /* 0x027fe20003c00000 */
[----:B------:R-:W-:Y:S05]  /*71c0*/  BRA `(.L_x_12298) ;  /* 0xffff9c0000007947 */ /* 0x000fea000383ffff */
.L_x_12156:
[----:B--2---:R-:W0:Y:S01]  /*71d0*/  S2UR UR6, SR_CTAID.X ;  /* 0x00000000000679c3 */ /* 0x004e220000002500 */
[----:B------:R-:W0:Y:S01]  /*71e0*/  S2R R2, SR_TID.X ;  /* 0x0000000000027919 */ /* 0x000e220000002100 */
[C---:B------:R-:W-:Y:S01]  /*71f0*/  LOP3.LUT P3, RZ, R11.reuse, 0xffffff80, RZ, 0xc0, !PT ;  /* 0xffffff800bff7812 */ /* 0x040fe2000786c0ff */
[----:B-----5:R-:W-:Y:S01]  /*7200*/  @P0 IMAD.MOV.U32 R21, RZ, RZ, 0x10 ;  /* 0x00000010ff150424 */ /* 0x020fe200078e00ff */
[C---:B------:R-:W-:Y:S02]  /*7210*/  ISETP.GE.U32.AND P4, PT, R11.reuse, 0x100, PT ;  /* 0x000001000b00780c */ /* 0x040fe40003f86070 */
[----:B------:R-:W-:Y:S02]  /*7220*/  ISETP.GE.U32.AND P5, PT, R11, 0x200, PT ;  /* 0x000002000b00780c */ /* 0x000fe40003fa6070 */
[----:B------:R-:W-:Y:S02]  /*7230*/  @P1 MOV R23, 0x10 ;  /* 0x0000001000171802 */ /* 0x000fe40000000f00 */
[----:B------:R-:W-:-:S05]  /*7240*/  @P2 MOV R25, 0x10 ;  /* 0x0000001000192802 */ /* 0x000fca0000000f00 */
[----:B------:R-:W-:Y:S02]  /*7250*/  @P3 IMAD.MOV.U32 R5, RZ, RZ, 0x10 ;  /* 0x00000010ff053424 */ /* 0x000fe400078e00ff */
        /* <DEDUP_REMOVED lines=20> */
[----:B------:R-:W-:Y:S01]  /*73a0*/  @P3 STG.E.128 [R12.64], R72 ;  /* 0x000000480c003986 */ /* 0x000fe2000c101d04 */
[----:B------:R-:W-:Y:S02]  /*73b0*/  @P3 IADD3 R0, R0, 0x80, RZ ;  /* 0x0000008000003810 */ /* 0x000fe40007ffe0ff */
[----:B------:R-:W-:Y:S01]  /*73c0*/  @P5 IMAD.MOV.U32 R15, RZ, RZ, 0x10 ;  /* 0x00000010ff0f5424 */ /* 0x000fe200078e00ff */
[----:B------:R0:W-:Y:S01]  /*73d0*/  @P3 STG.E.128 [R2.64], R36 ;  /* 0x0000002402003986 */ /* 0x0001e2000c101d04 */
[----:B------:R-:W-:Y:S02]  /*73e0*/  ISETP.GE.U32.AND P3, PT, R11, 0x300, PT ;  /* 0x000003000b00780c */ /* 0x000fe40003f66070 */
[----:B-1----:R-:W-:Y:S01]  /*73f0*/  @P5 IMAD.WIDE.U32 R4, R0, R15, c[0x0][0x220] ;  /* 0x0000880000045625 */ /* 0x002fe200078e000f */
[----:B------:R-:W-:-:S03]  /*7400*/  @P4 MOV R17, 0x10 ;  /* 0x0000001000114802 */ /* 0x000fc60000000f00 */
[C---:B--2---:R-:W-:Y:S01]  /*7410*/  @P5 IMAD.WIDE.U32 R6, R0.reuse, R15, c[0x0][0x228] ;  /* 0x00008a0000065625 */ /* 0x044fe200078e000f */
[----:B------:R-:W-:Y:S01]  /*7420*/  @P5 IADD3 R0, R0, 0x80, RZ ;  /* 0x0000008000005810 */ /* 0x000fe20007ffe0ff */
[----:B------:R1:W-:Y:S04]  /*7430*/  @P5 STG.E.128 [R4.64], R76 ;  /* 0x0000004c04005986 */ /* 0x0003e8000c101d04 */
[CC--:B---3--:R-:W-:Y:S01]  /*7440*/  @P4 IMAD.WIDE.U32 R8, R0.reuse, R17.reuse, c[0x0][0x220] ;  /* 0x0000880000084625 */ /* 0x0c8fe200078e0011 */
[----:B------:R-:W-:Y:S01]  /*7450*/  @P3 MOV R19, 0x10 ;  /* 0x0000001000133802 */ /* 0x000fe20000000f00 */
[----:B------:R2:W-:Y:S02]  /*7460*/  @P5 STG.E.128 [R6.64], R40 ;  /* 0x0000002806005986 */ /* 0x0005e4000c101d04 */
        /* <DEDUP_REMOVED lines=26> */
[----:B---3--:R-:W-:-:S04]  /*7610*/  IMAD.MOV.U32 R5, RZ, RZ, 0x10 ;  /* 0x00000010ff057424 */ /* 0x008fc800078e00ff */
[----:B------:R-:W-:-:S04]  /*7620*/  IMAD.WIDE.U32 R2, R0, R5, c[0x0][0x220] ;  /* 0x0000880000027625 */ /* 0x000fc800078e0005 */
[----:B------:R-:W-:Y:S01]  /*7630*/  IMAD.WIDE.U32 R4, R0, R5, c[0x0][0x228] ;  /* 0x00008a0000047625 */ /* 0x000fe200078e0005 */
[----:B------:R-:W-:Y:S04]  /*7640*/  STG.E.128 [R2.64], R100 ;  /* 0x0000006402007986 */ /* 0x000fe8000c101d04 */
[----:B------:R-:W-:Y:S01]  /*7650*/  STG.E.128 [R4.64], R64 ;  /* 0x0000004004007986 */ /* 0x000fe2000c101d04 */
[----:B------:R-:W-:Y:S05]  /*7660*/  EXIT ;  /* 0x000000000000794d */ /* 0x000fea0003800000 */
.L_x_12196:
[----:B------:R-:W-:Y:S01]  /*7670*/  HFMA2.MMA R162, -RZ, RZ, 0, 9.5367431640625e-07 ;  /* 0x00000010ffa27435 */ /* 0x000fe200000001ff */
[----:B------:R-:W-:Y:S01]  /*7680*/  MOV R161, R186 ;  /* 0x000000ba00a17202 */ /* 0x000fe20000000f00 */
[----:B------:R-:W-:Y:S01]  /*7690*/  IMAD.MOV.U32 R167, RZ, RZ, 0x1f ;  /* 0x0000001fffa77424 */ /* 0x000fe200078e00ff */
[----:B------:R-:W-:Y:S02]  /*76a0*/  MOV R166, 0xffffffff ;  /* 0xffffffff00a67802 */ /* 0x000fe40000000f00 */
[----:B------:R-:W-:-:S02]  /*76b0*/  MOV R160, 0x76d0 ;  /* 0x000076d000a07802 */ /* 0x000fc40000000f00 */
[----:B-----5:R-:W-:Y:S05]  /*76c0*/  CALL.REL.NOINC `($__internal_171_$__cuda_sm70_shflsync_down_p) ;  /* 0x0000046000007944 */ /* 0x020fea0003c00000 */
[----:B-1----:R-:W-:Y:S01]  /*76d0*/  MOV R163, R162 ;  /* 0x000000a200a37202 */ /* 0x002fe20000000f00 */
[----:B------:R-:W-:Y:S05]  /*76e0*/  BRA `(.L_x_12299) ;  /* 0xffffc13000007947 */ /* 0x000fea000383ffff */
.L_x_12197:
[----:B------:R-:W-:Y:S01]  /*76f0*/  HFMA2.MMA R162, -RZ, RZ, 0, 9.5367431640625e-07 ;  /* 0x00000010ffa27435 */ /* 0x000fe200000001ff */
[----:B------:R-:W-:Y:S01]  /*7700*/  IMAD.MOV.U32 R161, RZ, RZ, R185 ;  /* 0x000000ffffa17224 */ /* 0x000fe200078e00b9 */
[----:B------:R-:W-:Y:S01]  /*7710*/  MOV R167, 0x1f ;  /* 0x0000001f00a77802 */ /* 0x000fe20000000f00 */
[----:B------:R-:W-:Y:S01]  /*7720*/  IMAD.MOV.U32 R166, RZ, RZ, -0x1 ;  /* 0xffffffffffa67424 */ /* 0x000fe200078e00ff */
[----:B------:R-:W-:-:S02]  /*7730*/  MOV R160, 0x7750 ;  /* 0x0000775000a07802 */ /* 0x000fc40000000f00 */
[----:B01---5:R-:W-:Y:S05]  /*7740*/  CALL.REL.NOINC `($__internal_171_$__cuda_sm70_shflsync_down_p) ;  /* 0x000003e000007944 */ /* 0x023fea0003c00000 */
[----:B------:R-:W-:Y:S01]  /*7750*/  FADD.FTZ R186, R163, R186 ;  /* 0x000000baa3ba7221 */ /* 0x000fe20000010000 */
[----:B------:R-:W-:Y:S01]  /*7760*/  MOV R167, 0x1f ;  /* 0x0000001f00a77802 */ /* 0x000fe20000000f00 */
[----:B-1----:R-:W-:Y:S01]  /*7770*/  FADD.FTZ R185, R185, R162 ;  /* 0x000000a2b9b97221 */ /* 0x002fe20000010000 */
[----:B------:R-:W-:Y:S01]  /*7780*/  HFMA2.MMA R162, -RZ, RZ, 0, 4.76837158203125e-07 ;  /* 0x00000008ffa27435 */ /* 0x000fe200000001ff */
[----:B------:R-:W-:Y:S01]  /*7790*/  IMAD.MOV.U32 R166, RZ, RZ, -0x1 ;  /* 0xffffffffffa67424 */ /* 0x000fe200078e00ff */
[----:B------:R-:W-:-:S02]  /*77a0*/  MOV R161, R186 ;  /* 0x000000ba00a17202 */ /* 0x000fc40000000f00 */
[----:B------:R-:W-:Y:S02]  /*77b0*/  MOV R160, 0x77d0 ;  /* 0x000077d000a07802 */ /* 0x000fe40000000f00 */
[----:B------:R-:W-:Y:S05]  /*77c0*/  CALL.REL.NOINC `($__internal_171_$__cuda_sm70_shflsync_down_p) ;  /* 0x0000036000007944 */ /* 0x000fea0003c00000 */
[----:B-1----:R-:W-:Y:S01]  /*77d0*/  MOV R163, R162 ;  /* 0x000000a200a37202 */ /* 0x002fe20000000f00 */
[----:B------:R-:W-:Y:S01]  /*77e0*/  HFMA2.MMA R162, -RZ, RZ, 0, 4.76837158203125e-07 ;  /* 0x00000008ffa27435 */ /* 0x000fe200000001ff */
[----:B------:R-:W-:Y:S01]  /*77f0*/  IMAD.MOV.U32 R161, RZ, RZ, R185 ;  /* 0x000000ffffa17224 */ /* 0x000fe200078e00b9 */
[----:B------:R-:W-:Y:S01]  /*7800*/  MOV R167, 0x1f ;  /* 0x0000001f00a77802 */ /* 0x000fe20000000f00 */
[----:B------:R-:W-:Y:S01]  /*7810*/  IMAD.MOV.U32 R166, RZ, RZ, -0x1 ;  /* 0xffffffffffa67424 */ /* 0x000fe200078e00ff */
[----:B------:R-:W-:Y:S02]  /*7820*/  MOV R160, 0x7840 ;  /* 0x0000784000a07802 */ /* 0x000fe40000000f00 */
[----:B------:R-:W-:Y:S05]  /*7830*/  CALL.REL.NOINC `($__internal_171_$__cuda_sm70_shflsync_down_p) ;  /* 0x000002f000007944 */ /* 0x000fea0003c00000 */
[----:B------:R-:W-:Y:S01]  /*7840*/  FADD.FTZ R186, R163, R186 ;  /* 0x000000baa3ba7221 */ /* 0x000fe20000010000 */
[----:B------:R-:W-:Y:S01]  /*7850*/  MOV R167, 0x1f ;  /* 0x0000001f00a77802 */ /* 0x000fe20000000f00 */
[----:B-1----:R-:W-:Y:S01]  /*7860*/  FADD.FTZ R185, R185, R162 ;  /* 0x000000a2b9b97221 */ /* 0x002fe20000010000 */
[----:B------:R-:W-:Y:S01]  /*7870*/  HFMA2.MMA R162, -RZ, RZ, 0, 2.384185791015625e-07 ;  /* 0x00000004ffa27435 */ /* 0x000fe200000001ff */
[----:B------:R-:W-:Y:S01]  /*7880*/  IMAD.MOV.U32 R166, RZ, RZ, -0x1 ;  /* 0xffffffffffa67424 */ /* 0x000fe200078e00ff */
[----:B------:R-:W-:-:S02]  /*7890*/  MOV R161, R186 ;  /* 0x000000ba00a17202 */ /* 0x000fc40000000f00 */
[----:B------:R-:W-:Y:S02]  /*78a0*/  MOV R160, 0x78c0 ;  /* 0x000078c000a07802 */ /* 0x000fe40000000f00 */
[----:B------:R-:W-:Y:S05]  /*78b0*/  CALL.REL.NOINC `($__internal_171_$__cuda_sm70_shflsync_down_p) ;  /* 0x0000027000007944 */ /* 0x000fea0003c00000 */
[----:B-1----:R-:W-:Y:S01]  /*78c0*/  MOV R163, R162 ;  /* 0x000000a200a37202 */ /* 0x002fe20000000f00 */
[----:B------:R-:W-:Y:S01]  /*78d0*/  HFMA2.MMA R162, -RZ, RZ, 0, 2.384185791015625e-07 ;  /* 0x00000004ffa27435 */ /* 0x000fe200000001ff */
        /* <DEDUP_REMOVED lines=8> */
[----:B------:R-:W-:Y:S01]  /*7960*/  HFMA2.MMA R162, -RZ, RZ, 0, 1.1920928955078125e-07 ;  /* 0x00000002ffa27435 */ /* 0x000fe200000001ff */
[----:B------:R-:W-:Y:S01]  /*7970*/  IMAD.MOV.U32 R166, RZ, RZ, -0x1 ;  /* 0xffffffffffa67424 */ /* 0x000fe200078e00ff */
[----:B------:R-:W-:-:S02]  /*7980*/  MOV R161, R186 ;  /* 0x000000ba00a17202 */ /* 0x000fc40000000f00 */
[----:B------:R-:W-:Y:S02]  /*7990*/  MOV R160, 0x79b0 ;  /* 0x000079b000a07802 */ /* 0x000fe40000000f00 */
[----:B------:R-:W-:Y:S05]  /*79a0*/  CALL.REL.NOINC `($__internal_171_$__cuda_sm70_shflsync_down_p) ;  /* 0x0000018000007944 */ /* 0x000fea0003c00000 */
[----:B-1----:R-:W-:Y:S01]  /*79b0*/  MOV R163, R162 ;  /* 0x000000a200a37202 */ /* 0x002fe20000000f00 */
[----:B------:R-:W-:Y:S01]  /*79c0*/  HFMA2.MMA R162, -RZ, RZ, 0, 1.1920928955078125e-07 ;  /* 0x00000002ffa27435 */ /* 0x000fe200000001ff */
        /* <DEDUP_REMOVED lines=8> */
[----:B------:R-:W-:Y:S01]  /*7a50*/  HFMA2.MMA R162, -RZ, RZ, 0, 5.9604644775390625e-08 ;  /* 0x00000001ffa27435 */ /* 0x000fe200000001ff */
[----:B------:R-:W-:Y:S01]  /*7a60*/  IMAD.MOV.U32 R166, RZ, RZ, -0x1 ;  /* 0xffffffffffa67424 */ /* 0x000fe200078e00ff */
[----:B------:R-:W-:-:S02]  /*7a70*/  MOV R161, R186 ;  /* 0x000000ba00a17202 */ /* 0x000fc40000000f00 */
[----:B------:R-:W-:Y:S02]  /*7a80*/  MOV R160, 0x7aa0 ;  /* 0x00007aa000a07802 */ /* 0x000fe40000000f00 */
[----:B------:R-:W-:Y:S05]  /*7a90*/  CALL.REL.NOINC `($__internal_171_$__cuda_sm70_shflsync_down_p) ;  /* 0x0000009000007944 */ /* 0x000fea0003c00000 */
[----:B-1----:R-:W-:Y:S01]  /*7aa0*/  MOV R163, R162 ;  /* 0x000000a200a37202 */ /* 0x002fe20000000f00 */
[----:B------:R-:W-:Y:S01]  /*7ab0*/  HFMA2.MMA R162, -RZ, RZ, 0, 5.9604644775390625e-08 ;  /* 0x00000001ffa27435 */ /* 0x000fe200000001ff */
[----:B------:R-:W-:Y:S01]  /*7ac0*/  IMAD.MOV.U32 R161, RZ, RZ, R185 ;  /* 0x000000ffffa17224 */ /* 0x000fe200078e00b9 */
[----:B------:R-:W-:Y:S01]  /*7ad0*/  MOV R167, 0x1f ;  /* 0x0000001f00a77802 */ /* 0x000fe20000000f00 */
[----:B------:R-:W-:Y:S01]  /*7ae0*/  IMAD.MOV.U32 R166, RZ, RZ, -0x1 ;  /* 0xffffffffffa67424 */ /* 0x000fe200078e00ff */
[----:B------:R-:W-:Y:S02]  /*7af0*/  MOV R160, 0x7b10 ;  /* 0x00007b1000a07802 */ /* 0x000fe40000000f00 */
[----:B------:R-:W-:Y:S05]  /*7b00*/  CALL.REL.NOINC `($__internal_171_$__cuda_sm70_shflsync_down_p) ;  /* 0x0000002000007944 */ /* 0x000fea0003c00000 */
[----:B-1----:R-:W-:Y:S01]  /*7b10*/  MOV R161, R162 ;  /* 0x000000a200a17202 */ /* 0x002fe20000000f00 */
[----:B------:R-:W-:Y:S05]  /*7b20*/  BRA `(.L_x_12300) ;  /* 0xffffbe1000007947 */ /* 0x000fea000383ffff */
        .weak           $__internal_171_$__cuda_sm70_shflsync_down_p
        .type           $__internal_171_$__cuda_sm70_shflsync_down_p,@function
        .size           $__internal_171_$__cuda_sm70_shflsync_down_p,(.L_x_14389 - $__internal_171_$__cuda_sm70_shflsync_down_p)
$__internal_171_$__cuda_sm70_shflsync_down_p:
[----:B------:R-:W-:Y:S04]  /*7b30*/  WARPSYNC R166 ;  /* 0x000000a600007348 */ /* 0x000fe80003800000 */
[----:B------:R0:W1:Y:S02]  /*7b40*/  SHFL.DOWN PT, R162, R161, R162, R167 ;  /* 0x080000a2a1a27389 */ /* 0x00006400000e00a7 */
[----:B0-----:R-:W-:-:S06]  /*7b50*/  HFMA2.MMA R161, -RZ, RZ, 0, 0 ;  /* 0x00000000ffa17435 */ /* 0x001fcc00000001ff */
[----:B------:R-:W-:Y:S05]  /*7b60*/  RET.REL.NODEC R160 `(_ZN10layer_norm13ln_bwd_kernelINS_13Kernel_traitsI6__halfffffjLj5120ELj1ELj1ELj4ELj16ENS_18Kernel_traits_baseILj5120ES2_ffffjLj128EEEEELb1ELb0ELb1ELb0EEEvNS_9BwdParamsE) ;  /* 0xffff8490a0007950 */ /* 0x000fea0003c3ffff */
.L_x_12301:
        /* <DEDUP_REMOVED lines=9> */
.L_x_14389:


//--------------------- .text._ZN10layer_norm22ln_bwd_finalize_kernelINS_22Kernel_traits_finalizeILj5120E6__halfffffjLb0ELj1024ELj4ENS_18Kernel_traits_baseILj5120ES2_ffffjLj1024EEEEELb0ELb1EEEvNS_9BwdParamsE --------------------------
	.section	.text._ZN10layer_norm22ln_bwd_finalize_kernelINS_22Kernel_traits_finalizeILj5120E6__halfffffjLb0ELj1024ELj4ENS_18Kernel_traits_baseILj5120ES2_ffffjLj1024EEEEELb0ELb1EEEvNS_9BwdParamsE,"ax",@progbits
	.sectioninfo	@"SHI_REGISTERS=32"
	.align	128
        .global         _ZN10layer_norm22ln_bwd_finalize_kernelINS_22Kernel_traits_finalizeILj5120E6__halfffffjLb0ELj1024ELj4ENS_18Kernel_traits_baseILj5120ES2_ffffjLj1024EEEEELb0ELb1EEEvNS_9BwdParamsE
        .type           _ZN10layer_norm22ln_bwd_finalize_kernelINS_22Kernel_traits_finalizeILj5120E6__halfffffjLb0ELj1024ELj4ENS_18Kernel_traits_baseILj5120ES2_ffffjLj1024EEEEELb0ELb1EEEvNS_9BwdParamsE,@function
        .size           _ZN10layer_norm22ln_bwd_finalize_kernelINS_22Kernel_traits_finalizeILj5120E6__halfffffjLb0ELj1024ELj4ENS_18Kernel_traits_baseILj5120ES2_ffffjLj1024EEEEELb0ELb1EEEvNS_9BwdParamsE,(.L_x_14390 - _ZN10layer_norm22ln_bwd_finalize_kernelINS_22Kernel_traits_finalizeILj5120E6__halfffffjLb0ELj1024ELj4ENS_18Kernel_traits_baseILj5120ES2_ffffjLj1024EEEEELb0ELb1EEEvNS_9BwdParamsE)
        .other          _ZN10layer_norm22ln_bwd_finalize_kernelINS_22Kernel_traits_finalizeILj5120E6__halfffffjLb0ELj1024ELj4ENS_18Kernel_traits_baseILj5120ES2_ffffjLj1024EEEEELb0ELb1EEEvNS_9BwdParamsE,@"STO_CUDA_ENTRY STV_DEFAULT"
_ZN10layer_norm22ln_bwd_finalize_kernelINS_22Kernel_traits_finalizeILj5120E6__halfffffjLb0ELj1024ELj4ENS_18Kernel_traits_baseILj5120ES2_ffffjLj1024EEEEELb0ELb1EEEvNS_9BwdParamsE:
.text._ZN10layer_norm22ln_bwd_finalize_kernelINS_22Kernel_traits_finalizeILj5120E6__halfffffjLb0ELj1024ELj4ENS_18Kernel_traits_baseILj5120ES2_ffffjLj1024EEEEELb0ELb1EEEvNS_9BwdParamsE:
        /* <DEDUP_REMOVED lines=19> */
.L_x_12314:
        /* <DEDUP_REMOVED lines=27> */
.L_x_12306:
        /* <DEDUP_REMOVED lines=35> */
.L_x_12305:
[----:B------:R-:W-:Y:S05]  /*0510*/  BSYNC B1 ;  /* 0x0000000000017941 */ /* 0x000fea0003800000 */
.L_x_12304:
        /* <DEDUP_REMOVED lines=23> */
.L_x_12308:
[----:B------:R-:W-:Y:S05]  /*0690*/  BSYNC B1 ;  /* 0x0000000000017941 */ /* 0x000fea0003800000 */
.L_x_12307:
        /* <DEDUP_REMOVED lines=10> */
.L_x_12303:
[----:B------:R-:W-:Y:S05]  /*0740*/  BSYNC B0 ;  /* 0x0000000000007941 */ /* 0x000fea0003800000 */
.L_x_12302:
        /* <DEDUP_REMOVED lines=11> */
.L_x_12315:
        /* <DEDUP_REMOVED lines=18> */
.L_x_12316:
[----:B------:R-:W-:Y:S01]  /*0920*/  @!P1 SHF.R.U32.HI R2, RZ, 0x3, R0 ;  /* 0x00000003ff029819 */ /* 0x000fe20000011600 */
[----:B---3--:R-:W-:Y:S02]  /*0930*/  FADD.FTZ R5, R5, R10 ;  /* 0x0000000a05057221 */ /* 0x008fe40000010000 */
[----:B--2---:R-:W-:Y:S01]  /*0940*/  FADD.FTZ R7, R7, R4 ;  /* 0x0000000407077221 */ /* 0x004fe20000010000 */
[----:B------:R-:W-:-:S05]  /*0950*/  @!P1 LOP3.LUT R2, R2, 0x1ffffffc, RZ, 0xc0, !PT ;  /* 0x1ffffffc02029812 */ /* 0x000fca00078ec0ff */
[----:B------:R2:W-:Y:S04]  /*0960*/  @!P1 STS [R2+0x2000], R5 ;  /* 0x0020000502009388 */ /* 0x0005e80000000800 */
[----:B------:R2:W-:Y:S02]  /*0970*/  @!P1 STS [R2+0x2080], R7 ;  /* 0x0020800702009388 */ /* 0x0005e40000000800 */
.L_x_12309:
        /* <DEDUP_REMOVED lines=13> */
.L_x_12313:
[----:B------:R-:W-:Y:S05]  /*0a50*/  BSYNC B0 ;  /* 0x0000000000007941 */ /* 0x000fea0003800000 */
.L_x_12312:
[C---:B------:R-:W-:Y:S02]  /*0a60*/  ISETP.GT.U32.AND P1, PT, R18.reuse, -0x1401, PT ;  /* 0xffffebff1200780c */ /* 0x040fe40003f24070 */
[----:B------:R-:W-:Y:S02]  /*0a70*/  IADD3 R18, R18, 0x1400, RZ ;  /* 0x0000140012127810 */ /* 0x000fe40007ffe0ff */
[----:B------:R-:W-:-:S09]  /*0a80*/  IADD3 R19, R19, 0xa00, RZ ;  /* 0x00000a0013137810 */ /* 0x000fd20007ffe0ff */
[----:B012---:R-:W-:Y:S05]  /*0a90*/  @P1 BRA `(.L_x_12314) ;  /* 0xfffff69000001947 */ /* 0x007fea000383ffff */
[----:B------:R-:W-:Y:S05]  /*0aa0*/  EXIT ;  /* 0x000000000000794d */ /* 0x000fea0003800000 */
.L_x_12310:
[----:B--2---:R-:W-:Y:S01]  /*0ab0*/  IMAD.MOV.U32 R10, RZ, RZ, R4 ;  /* 0x000000ffff0a7224 */ /* 0x004fe200078e0004 */
[----:B------:R-:W-:Y:S01]  /*0ac0*/  MOV R9, 0x1 ;  /* 0x0000000100097802 */ /* 0x000fe20000000f00 */
[----:B------:R-:W-:Y:S01]  /*0ad0*/  IMAD.MOV.U32 R6, RZ, RZ, 0x1f ;  /* 0x0000001fff067424 */ /* 0x000fe200078e00ff */
[----:B------:R-:W-:Y:S02]  /*0ae0*/  MOV R11, 0xffffffff ;  /* 0xffffffff000b7802 */ /* 0x000fe40000000f00 */
[----:B------:R-:W-:Y:S02]  /*0af0*/  MOV R2, 0xb10 ;  /* 0x00000b1000027802 */ /* 0x000fe40000000f00 */
[----:B01----:R-:W-:Y:S05]  /*0b00*/  CALL.REL.NOINC `($__internal_172_$__cuda_sm70_shflsync_bfly_p) ;  /* 0x000003c000007944 */ /* 0x003fea0003c00000 */
[----:B-1----:R-:W-:Y:S01]  /*0b10*/  IMAD.MOV.U32 R3, RZ, RZ, R6 ;  /* 0x000000ffff037224 */ /* 0x002fe200078e0006 */
[----:B0-----:R-:W-:Y:S05]  /*0b20*/  BRA `(.L_x_12315) ;  /* 0xfffffcd000007947 */ /* 0x001fea000383ffff */
.L_x_12311:
[----:B------:R-:W-:Y:S01]  /*0b30*/  HFMA2.MMA R6, -RZ, RZ, 0, 1.847743988037109375e-06 ;  /* 0x0000001fff067435 */ /* 0x000fe200000001ff */
[----:B------:R-:W-:Y:S01]  /*0b40*/  MOV R10, R13 ;  /* 0x0000000d000a7202 */ /* 0x000fe20000000f00 */
[----:B------:R-:W-:Y:S01]  /*0b50*/  IMAD.MOV.U32 R9, RZ, RZ, 0x2 ;  /* 0x00000002ff097424 */ /* 0x000fe200078e00ff */
[----:B------:R-:W-:Y:S01]  /*0b60*/  MOV R2, 0xb90 ;  /* 0x00000b9000027802 */ /* 0x000fe20000000f00 */
[----:B------:R-:W-:-:S02]  /*0b70*/  IMAD.MOV.U32 R11, RZ, RZ, -0x1 ;  /* 0xffffffffff0b7424 */ /* 0x000fc400078e00ff */
[----:B012---:R-:W-:Y:S05]  /*0b80*/  CALL.REL.NOINC `($__internal_172_$__cuda_sm70_shflsync_bfly_p) ;  /* 0x0000034000007944 */ /* 0x007fea0003c00000 */
[----:B01----:R-:W-:Y:S01]  /*0b90*/  FADD.FTZ R10, R13, R6 ;  /* 0x000000060d0a7221 */ /* 0x003fe20000010000 */
[----:B------:R-:W-:Y:S01]  /*0ba0*/  HFMA2.MMA R6, -RZ, RZ, 0, 1.847743988037109375e-06 ;  /* 0x0000001fff067435 */ /* 0x000fe200000001ff */
[----:B------:R-:W-:Y:S01]  /*0bb0*/  MOV R9, 0x4 ;  /* 0x0000000400097802 */ /* 0x000fe20000000f00 */
[----:B------:R-:W-:Y:S01]  /*0bc0*/  IMAD.MOV.U32 R11, RZ, RZ, -0x1 ;  /* 0xffffffffff0b7424 */ /* 0x000fe200078e00ff */
[----:B------:R-:W-:-:S03]  /*0bd0*/  MOV R2, 0xbf0 ;  /* 0x00000bf000027802 */ /* 0x000fc60000000f00 */
[----:B------:R-:W-:Y:S05]  /*0be0*/  CALL.REL.NOINC `($__internal_172_$__cuda_sm70_shflsync_bfly_p) ;  /* 0x000002e000007944 */ /* 0x000fea0003c00000 */
[----:B01----:R-:W-:Y:S01]  /*0bf0*/  FADD.FTZ R10, R10, R6 ;  /* 0x000000060a0a7221 */ /* 0x003fe20000010000 */
[----:B------:R-:W-:Y:S01]  /*0c00*/  HFMA2.MMA R6, -RZ, RZ, 0, 1.847743988037109375e-06 ;  /* 0x0000001fff067435 */ /* 0x000fe200000001ff */
[----:B------:R-:W-:Y:S01]  /*0c10*/  MOV R9, 0x8 ;  /* 0x0000000800097802 */ /* 0x000fe20000000f00 */
[----:B------:R-:W-:Y:S01]  /*0c20*/  IMAD.MOV.U32 R11, RZ, RZ, -0x1 ;  /* 0xffffffffff0b7424 */ /* 0x000fe200078e00ff */
[----:B------:R-:W-:-:S03]  /*0c30*/  MOV R2, 0xc50 ;  /* 0x00000c5000027802 */ /* 0x000fc60000000f00 */
[----:B------:R-:W-:Y:S05]  /*0c40*/  CALL.REL.NOINC `($__internal_172_$__cuda_sm70_shflsync_bfly_p) ;  /* 0x0000028000007944 */ /* 0x000fea0003c00000 */
[----:B-1----:R-:W-:Y:S01]  /*0c50*/  FADD.FTZ R4, R10, R6 ;  /* 0x000000060a047221 */ /* 0x002fe20000010000 */
[----:B------:R-:W-:Y:S01]  /*0c60*/  HFMA2.MMA R6, -RZ, RZ, 0, 1.847743988037109375e-06 ;  /* 0x0000001fff067435 */ /* 0x000fe200000001ff */
[----:B0-----:R-:W-:Y:S01]  /*0c70*/  MOV R9, 0x10 ;  /* 0x0000001000097802 */ /* 0x001fe20000000f00 */
[----:B------:R-:W-:Y:S01]  /*0c80*/  IMAD.MOV.U32 R11, RZ, RZ, -0x1 ;  /* 0xffffffffff0b7424 */ /* 0x000fe200078e00ff */
[----:B------:R-:W-:-:S02]  /*0c90*/  MOV R2, 0xcc0 ;  /* 0x00000cc000027802 */ /* 0x000fc40000000f00 */
[----:B------:R-:W-:Y:S02]  /*0ca0*/  MOV R10, R4 ;  /* 0x00000004000a7202 */ /* 0x000fe40000000f00 */
[----:B------:R-:W-:Y:S05]  /*0cb0*/  CALL.REL.NOINC `($__internal_172_$__cuda_sm70_shflsync_bfly_p) ;  /* 0x0000021000007944 */ /* 0x000fea0003c00000 */
[----:B0-----:R-:W-:Y:S01]  /*0cc0*/  HFMA2.MMA R9, -RZ, RZ, 0, 5.9604644775390625e-08 ;  /* 0x00000001ff097435 */ /* 0x001fe200000001ff */
[----:B-1----:R-:W-:Y:S01]  /*0cd0*/  MOV R7, R6 ;  /* 0x0000000600077202 */ /* 0x002fe20000000f00 */
[----:B------:R-:W-:Y:S01]  /*0ce0*/  IMAD.MOV.U32 R10, RZ, RZ, R5 ;  /* 0x000000ffff0a7224 */ /* 0x000fe200078e0005 */
[----:B------:R-:W-:Y:S01]  /*0cf0*/  MOV R6, 0x1f ;  /* 0x0000001f00067802 */ /* 0x000fe20000000f00 */
[----:B------:R-:W-:Y:S01]  /*0d00*/  IMAD.MOV.U32 R11, RZ, RZ, -0x1 ;  /* 0xffffffffff0b7424 */ /* 0x000fe200078e00ff */
[----:B------:R-:W-:Y:S02]  /*0d10*/  MOV R2, 0xd30 ;  /* 0x00000d3000027802 */ /* 0x000fe40000000f00 */
[----:B------:R-:W-:Y:S05]  /*0d20*/  CALL.REL.NOINC `($__internal_172_$__cuda_sm70_shflsync_bfly_p) ;  /* 0x000001a000007944 */ /* 0x000fea0003c00000 */
[----:B0-----:R-:W-:Y:S01]  /*0d30*/  HFMA2.MMA R9, -RZ, RZ, 0, 1.1920928955078125e-07 ;  /* 0x00000002ff097435 */ /* 0x001fe200000001ff */
[----:B-1----:R-:W-:Y:S01]  /*0d40*/  FADD.FTZ R10, R5, R6 ;  /* 0x00000006050a7221 */ /* 0x002fe20000010000 */
[----:B------:R-:W-:Y:S01]  /*0d50*/  MOV R6, 0x1f ;  /* 0x0000001f00067802 */ /* 0x000fe20000000f00 */
[----:B------:R-:W-:Y:S01]  /*0d60*/  IMAD.MOV.U32 R11, RZ, RZ, -0x1 ;  /* 0xffffffffff0b7424 */ /* 0x000fe200078e00ff */
[----:B------:R-:W-:Y:S02]  /*0d70*/  MOV R2, 0xd90 ;  /* 0x00000d9000027802 */ /* 0x000fe40000000f00 */
[----:B------:R-:W-:Y:S05]  /*0d80*/  CALL.REL.NOINC `($__internal_172_$__cuda_sm70_shflsync_bfly_p) ;  /* 0x0000014000007944 */ /* 0x000fea0003c00000 */
[----:B0-----:R-:W-:Y:S01]  /*0d90*/  HFMA2.MMA R9, -RZ, RZ, 0, 2.384185791015625e-07 ;  /* 0x00000004ff097435 */ /* 0x001fe200000001ff */
[----:B-1----:R-:W-:Y:S01]  /*0da0*/  FADD.FTZ R10, R10, R6 ;  /* 0x000000060a0a7221 */ /* 0x002fe20000010000 */
[----:B------:R-:W-:Y:S01]  /*0db0*/  MOV R6, 0x1f ;  /* 0x0000001f00067802 */ /* 0x000fe20000000f00 */
[----:B------:R-:W-:Y:S01]  /*0dc0*/  IMAD.MOV.U32 R11, RZ, RZ, -0x1 ;  /* 0xffffffffff0b7424 */ /* 0x000fe200078e00ff */
[----:B------:R-:W-:-:S02]  /*0dd0*/  MOV R2, 0xdf0 ;  /* 0x00000df000027802 */ /* 0x000fc40000000f00 */
[----:B------:R-:W-:Y:S05]  /*0de0*/  CALL.REL.NOINC `($__internal_172_$__cuda_sm70_shflsync_bfly_p) ;  /* 0x000000e000007944 */ /* 0x000fea0003c00000 */
[----:B0-----:R-:W-:Y:S01]  /*0df0*/  HFMA2.MMA R9, -RZ, RZ, 0, 4.76837158203125e-07 ;  /* 0x00000008ff097435 */ /* 0x001fe200000001ff */
[----:B-1----:R-:W-:Y:S01]  /*0e00*/  FADD.FTZ R10, R10, R6 ;  /* 0x000000060a0a7221 */ /* 0x002fe20000010000 */
[----:B------:R-:W-:Y:S01]  /*0e10*/  MOV R6, 0x1f ;  /* 0x0000001f00067802 */ /* 0x000fe20000000f00 */
[----:B------:R-:W-:Y:S01]  /*0e20*/  IMAD.MOV.U32 R11, RZ, RZ, -0x1 ;  /* 0xffffffffff0b7424 */ /* 0x000fe200078e00ff */
[----:B------:R-:W-:-:S02]  /*0e30*/  MOV R2, 0xe50 ;  /* 0x00000e5000027802 */ /* 0x000fc40000000f00 */
[----:B------:R-:W-:Y:S05]  /*0e40*/  CALL.REL.NOINC `($__internal_172_$__cuda_sm70_shflsync_bfly_p) ;  /* 0x0000008000007944 */ /* 0x000fea0003c00000 */
[----:B0-----:R-:W-:Y:S01]  /*0e50*/  HFMA2.MMA R9, -RZ, RZ, 0, 9.5367431640625e-07 ;  /* 0x00000010ff097435 */ /* 0x001fe200000001ff */
[----:B-1----:R-:W-:Y:S01]  /*0e60*/  FADD.FTZ R10, R10, R6 ;  /* 0x000000060a0a7221 */ /* 0x002fe20000010000 */
[----:B------:R-:W-:Y:S01]  /*0e70*/  MOV R6, 0x1f ;  /* 0x0000001f00067802 */ /* 0x000fe20000000f00 */
[----:B------:R-:W-:Y:S01]  /*0e80*/  IMAD.MOV.U32 R11, RZ, RZ, -0x1 ;  /* 0xffffffffff0b7424 */ /* 0x000fe200078e00ff */
[----:B------:R-:W-:-:S02]  /*0e90*/  MOV R2, 0xeb0 ;  /* 0x00000eb000027802 */ /* 0x000fc40000000f00 */
[----:B------:R-:W-:Y:S05]  /*0ea0*/  CALL.REL.NOINC `($__internal_172_$__cuda_sm70_shflsync_bfly_p) ;  /* 0x0000002000007944 */ /* 0x000fea0003c00000 */
[----:B-1----:R-:W-:Y:S01]  /*0eb0*/  MOV R5, R6 ;  /* 0x0000000600057202 */ /* 0x002fe20000000f00 */
[----:B0-----:R-:W-:Y:S05]  /*0ec0*/  BRA `(.L_x_12316) ;  /* 0xfffffa5000007947 */ /* 0x001fea000383ffff */
        .weak           $__internal_172_$__cuda_sm70_shflsync_bfly_p
        .type           $__internal_172_$__cuda_sm70_shflsync_bfly_p,@function
        .size           $__internal_172_$__cuda_sm70_shflsync_bfly_p,(.L_x_14390 - $__internal_172_$__cuda_sm70_shflsync_bfly_p)
$__internal_172_$__cuda_sm70_shflsync_bfly_p:
[----:B------:R-:W-:Y:S01]  /*0ed0*/  HFMA2.MMA R3, -RZ, RZ, 0, 0 ;  /* 0x00000000ff037435 */ /* 0x000fe200000001ff */
[----:B------:R-:W-:Y:S04]  /*0ee0*/  WARPSYNC R11 ;  /* 0x0000000b00007348 */ /* 0x000fe80003800000 */
[----:B------:R0:W1:Y:S01]  /*0ef0*/  SHFL.BFLY PT, R6, R10, R9, R6 ;  /* 0x0c0000090a067389 */ /* 0x00006200000e0006 */
[----:B------:R-:W-:Y:S05]  /*0f00*/  RET.REL.NODEC R2 `(_ZN10layer_norm22ln_bwd_finalize_kernelINS_22Kernel_traits_finalizeILj5120E6__halfffffjLb0ELj1024ELj4ENS_18Kernel_traits_baseILj5120ES2_ffffjLj1024EEEEELb0ELb1EEEvNS_9BwdParamsE) ;  /* 0xfffff0f002007950 */ /* 0x000fea0003c3ffff */
.L_x_12317:
        /* <DEDUP_REMOVED lines=15> */
.L_x_14390:


//--------------------- .text._ZN10layer_norm13ln_bwd_kernelINS_13Kernel_traitsI6__halfffffjLj5120ELj1ELj1ELj4ELj16ENS_18Kernel_traits_baseILj5120ES2_ffffjLj128EEEEELb1ELb0ELb1ELb1EEEvNS_9BwdParamsE --------------------------
	.section	.text._ZN10layer_norm13ln_bwd_kernelINS_13Kernel_traitsI6__halfffffjLj5120ELj1ELj1ELj4ELj16ENS_18Kernel_traits_baseILj5120ES2_ffffjLj128EEEEELb1ELb0ELb1ELb1EEEvNS_9BwdParamsE,"ax",@progbits
	.sectioninfo	@"SHI_REGISTERS=255"
	.align	128
        .global         _ZN10layer_norm13ln_bwd_kernelINS_13Kernel_traitsI6__halfffffjLj5120ELj1ELj1ELj4ELj16ENS_18Kernel_traits_baseILj5120ES2_ffffjLj128EEEEELb1ELb0ELb1ELb1EEEvNS_9BwdParamsE
        .type           _ZN10layer_norm13ln_bwd_kernelINS_13Kernel_traitsI6__halfffffjLj5120ELj1ELj1ELj4ELj16ENS_18Kernel_traits_baseILj5120ES2_ffffjLj128EEEEELb1ELb0ELb1ELb1EEEvNS_9BwdParamsE,@function
        .size           _ZN10layer_norm13ln_bwd_kernelINS_13Kernel_traitsI6__halfffffjLj5120ELj1ELj1ELj4ELj16ENS_18Kernel_traits_baseILj5120ES2_ffffjLj128EEEEELb1ELb0ELb1ELb1EEEvNS_9BwdParamsE,(.L_x_14391 - _ZN10layer_norm13ln_bwd_kernelINS_13Kernel_traitsI6__halfffffjLj5120ELj1ELj1ELj4ELj16ENS_18Kernel_traits_baseILj5120ES2_ffffjLj128EEEEELb1ELb0ELb1ELb1EEEvNS_9BwdParamsE)
        .other          _ZN10layer_norm13ln_bwd_kernelINS_13Kernel_traitsI6__halfffffjLj5120ELj1ELj1ELj4ELj16ENS_18Kernel_traits_baseILj5120ES2_ffffjLj128EEEEELb1ELb0ELb1ELb1EEEvNS_9BwdParamsE,@"STO_CUDA_ENTRY STV_DEFAULT"
_ZN10layer_norm13ln_bwd_kernelINS_13Kernel_traitsI6__halfffffjLj5120ELj1ELj1ELj4ELj16ENS_18Kernel_traits_baseILj5120ES2_ffffjLj128EEEEELb1ELb0ELb1ELb1EEEvNS_9BwdParamsE:
.text._ZN10layer_norm13ln_bwd_kernelINS_13Kernel_traitsI6__halfffffjLj5120ELj1ELj1ELj4ELj16ENS_18Kernel_traits_baseILj5120ES2_ffffjLj128EEEEELb1ELb0ELb1ELb1EEEvNS_9BwdParamsE:
        /* <DEDUP_REMOVED lines=49> */
.L_x_12318:
        /* <DEDUP_REMOVED lines=60> */
[----:B---3--:R-:W-:Y:S01]  /*06d0*/  SHF.R.U64 R12, R6, 0x10, R7 ;  /* 0x00000010060c7819 */ /* 0x008fe20000001207 */
[----:B------:R-:W-:Y:S01]  /*06e0*/  HADD2.F32 R14, -RZ, R14.H0_H0 ;  /* 0x2000000eff0e7230 */ /* 0x000fe20000004100 */
[----:B----4-:R-:W-:Y:S01]  /*06f0*/  SHF.R.U64 R10, R16, 0x10, R17 ;  /* 0x00000010100a7819 */ /* 0x010fe20000001211 */
[----:B------:R1:W-:Y:S01]  /*0700*/  STL [R1+0x60], R3 ;  /* 0x0000600301007387 */ /* 0x0003e20000100800 */
[----:B------:R-:W-:Y:S01]  /*0710*/  SHF.R.U32.HI R11, RZ, 0x10, R7 ;  /* 0x00000010ff0b7819 */ /* 0x000fe20000011607 */
[----:B------:R-:W-:Y:S01]  /*0720*/  HADD2.F32 R13, -RZ, R13.H0_H0 ;  /* 0x2000000dff0d7230 */ /* 0x000fe20000004100 */
[----:B------:R-:W-:Y:S01]  /*0730*/  SHF.R.U32.HI R9, RZ, 0x10, R17 ;  /* 0x00000010ff097819 */ /* 0x000fe20000011611 */
[----:B------:R-:W-:Y:S01]  /*0740*/  HADD2.F32 R12, -RZ, R12.H0_H0 ;  /* 0x2000000cff0c7230 */ /* 0x000fe20000004100 */
[----:B-----5:R-:W-:Y:S01]  /*0750*/  SHF.R.U64 R8, R18, 0x10, R19 ;  /* 0x0000001012087819 */ /* 0x020fe20000001213 */
[----:B0-----:R-:W-:Y:S01]  /*0760*/  HADD2.F32 R2, -RZ, R6.H0_H0 ;  /* 0x20000006ff027230 */ /* 0x001fe20000004100 */
[--C-:B------:R-:W-:Y:S01]  /*0770*/  SHF.R.U64 R6, R20, 0x10, R21.reuse ;  /* 0x0000001014067819 */ /* 0x100fe20000001215 */
[----:B------:R-:W-:Y:S01]  /*0780*/  HADD2.F32 R11, -RZ, R11.H0_H0 ;  /* 0x2000000bff0b7230 */ /* 0x000fe20000004100 */
[----:B------:R-:W-:Y:S01]  /*0790*/  SHF.R.U32.HI R5, RZ, 0x10, R21 ;  /* 0x00000010ff057819 */ /* 0x000fe20000011615 */
[----:B-1----:R-:W-:Y:S01]  /*07a0*/  HADD2.F32 R3, -RZ, R7.H0_H0 ;  /* 0x20000007ff037230 */ /* 0x002fe20000004100 */
[----:B------:R0:W-:Y:S01]  /*07b0*/  STL [R1+0x58], R2 ;  /* 0x0000580201007387 */ /* 0x0001e20000100800 */
[----:B------:R-:W-:Y:S01]  /*07c0*/  HADD2.F32 R15, -RZ, R23.H0_H0 ;  /* 0x20000017ff0f7230 */ /* 0x000fe20000004100 */
[----:B------:R-:W-:Y:S01]  /*07d0*/  SHF.R.U32.HI R7, RZ, 0x10, R19 ;  /* 0x00000010ff077819 */ /* 0x000fe20000011613 */
[----:B------:R-:W-:Y:S01]  /*07e0*/  HADD2.F32 R10, -RZ, R10.H0_H0 ;  /* 0x2000000aff0a7230 */ /* 0x000fe20000004100 */
[----:B------:R1:W-:Y:S01]  /*07f0*/  STL [R1+0x50], R3 ;  /* 0x0000500301007387 */ /* 0x0003e20000100800 */
[----:B------:R-:W-:Y:S01]  /*0800*/  SHF.R.U64 R4, R22, 0x10, R23 ;  /* 0x0000001016047819 */ /* 0x000fe20000001217 */
[----:B------:R-:W-:Y:S01]  /*0810*/  HADD2.F32 R9, -RZ, R9.H0_H0 ;  /* 0x20000009ff097230 */ /* 0x000fe20000004100 */
[----:B------:R-:W-:Y:S01]  /*0820*/  SHF.R.U32.HI R252, RZ, 0x10, R25 ;  /* 0x00000010fffc7819 */ /* 0x000fe20000011619 */
[----:B------:R-:W-:Y:S01]  /*0830*/  HADD2.F32 R8, -RZ, R8.H0_H0 ;  /* 0x20000008ff087230 */ /* 0x000fe20000004100 */
[----:B------:R-:W-:Y:S01]  /*0840*/  SHF.R.U64 R250, R248, 0x10, R249 ;  /* 0x00000010f8fa7819 */ /* 0x000fe200000012f9 */
[----:B0-----:R-:W-:-:S02]  /*0850*/  HADD2.F32 R2, -RZ, R16.H0_H0 ;  /* 0x20000010ff027230 */ /* 0x001fc40000004100 */
[----:B------:R-:W-:Y:S01]  /*0860*/  HADD2.F32 R16, -RZ, R24.H0_H0 ;  /* 0x20000018ff107230 */ /* 0x000fe20000004100 */
[----:B------:R-:W-:Y:S01]  /*0870*/  SHF.R.U64 R246, R244, 0x10, R245 ;  /* 0x00000010f4f67819 */ /* 0x000fe200000012f5 */
[----:B-1----:R-:W-:Y:S01]  /*0880*/  HADD2.F32 R3, -RZ, R17.H0_H0 ;  /* 0x20000011ff037230 */ /* 0x002fe20000004100 */
[----:B------:R0:W-:Y:S01]  /*0890*/  STL [R1+0x48], R2 ;  /* 0x0000480201007387 */ /* 0x0001e20000100800 */
[----:B------:R-:W-:Y:S01]  /*08a0*/  HADD2.F32 R7, -RZ, R7.H0_H0 ;  /* 0x20000007ff077230 */ /* 0x000fe20000004100 */
[----:B------:R-:W-:Y:S01]  /*08b0*/  SHF.R.U64 R242, R240, 0x10, R241 ;  /* 0x00000010f0f27819 */ /* 0x000fe200000012f1 */
[----:B------:R-:W-:Y:S01]  /*08c0*/  HADD2.F32 R6, -RZ, R6.H0_H0 ;  /* 0x20000006ff067230 */ /* 0x000fe20000004100 */
[----:B------:R1:W-:Y:S01]  /*08d0*/  STL [R1+0x40], R3 ;  /* 0x0000400301007387 */ /* 0x0003e20000100800 */
[----:B------:R-:W-:Y:S02]  /*08e0*/  HADD2.F32 R5, -RZ, R5.H0_H0 ;  /* 0x20000005ff057230 */ /* 0x000fe40000004100 */
[----:B------:R-:W-:-:S02]  /*08f0*/  HADD2.F32 R4, -RZ, R4.H0_H0 ;  /* 0x20000004ff047230 */ /* 0x000fc40000004100 */
[----:B------:R-:W-:Y:S01]  /*0900*/  HADD2.F32 R251, -RZ, R248.H0_H0 ;  /* 0x200000f8fffb7230 */ /* 0x000fe20000004100 */
[----:B------:R-:W-:Y:S01]  /*0910*/  SHF.R.U32.HI R248, RZ, 0x10, R249 ;  /* 0x00000010fff87819 */ /* 0x000fe200000116f9 */
[----:B0-----:R-:W-:Y:S02]  /*0920*/  HADD2.F32 R2, -RZ, R18.H0_H0 ;  /* 0x20000012ff027230 */ /* 0x001fe40000004100 */
        /* <DEDUP_REMOVED lines=8> */
[----:B------:R-:W-:-:S02]  /*09b0*/  HADD2.F32 R245, -RZ, R245.H0_H0 ;  /* 0x200000f5fff57230 */ /* 0x000fc40000004100 */
[----:B------:R-:W-:Y:S02]  /*09c0*/  HADD2.F32 R241, -RZ, R241.H0_H0 ;  /* 0x200000f1fff17230 */ /* 0x000fe40000004100 */
[----:B------:R-:W-:Y:S02]  /*09d0*/  HADD2.F32 R252, -RZ, R252.H0_H0 ;  /* 0x200000fcfffc7230 */ /* 0x000fe40000004100 */
[----:B0-----:R-:W-:Y:S02]  /*09e0*/  HADD2.F32 R2, -RZ, R20.H0_H0 ;  /* 0x20000014ff027230 */ /* 0x001fe40000004100 */
[----:B------:R-:W-:Y:S02]  /*09f0*/  HADD2.F32 R250, -RZ, R250.H0_H0 ;  /* 0x200000fafffa7230 */ /* 0x000fe40000004100 */
[----:B-1----:R-:W-:Y:S01]  /*0a00*/  HADD2.F32 R3, -RZ, R21.H0_H0 ;  /* 0x20000015ff037230 */ /* 0x002fe20000004100 */
[----:B------:R0:W-:Y:S01]  /*0a10*/  STL [R1+0x28], R2 ;  /* 0x0000280201007387 */ /* 0x0001e20000100800 */
[----:B------:R-:W-:-:S02]  /*0a20*/  HADD2.F32 R248, -RZ, R248.H0_H0 ;  /* 0x200000f8fff87230 */ /* 0x000fc40000004100 */
[----:B------:R-:W-:Y:S01]  /*0a30*/  HADD2.F32 R246, -RZ, R246.H0_H0 ;  /* 0x200000f6fff67230 */ /* 0x000fe20000004100 */
[----:B------:R1:W-:Y:S01]  /*0a40*/  STL [R1+0x20], R3 ;  /* 0x0000200301007387 */ /* 0x0003e20000100800 */
[----:B------:R-:W-:Y:S02]  /*0a50*/  HADD2.F32 R244, -RZ, R244.H0_H0 ;  /* 0x200000f4fff47230 */ /* 0x000fe40000004100 */
[----:B------:R-:W-:Y:S02]  /*0a60*/  HADD2.F32 R242, -RZ, R242.H0_H0 ;  /* 0x200000f2fff27230 */ /* 0x000fe40000004100 */
[----:B------:R-:W-:Y:S02]  /*0a70*/  HADD2.F32 R240, -RZ, R240.H0_H0 ;  /* 0x200000f0fff07230 */ /* 0x000fe40000004100 */
[----:B0-----:R-:W-:Y:S01]  /*0a80*/  HADD2.F32 R2, -RZ, R22.H0_H0 ;  /* 0x20000016ff027230 */ /* 0x001fe20000004100 */
[----:B-1----:R-:W-:-:S04]  /*0a90*/  SHF.R.U32.HI R3, RZ, 0x10, R23 ;  /* 0x00000010ff037819 */ /* 0x002fc80000011617 */
[----:B------:R0:W-:Y:S01]  /*0aa0*/  STL [R1+0x18], R2 ;  /* 0x0000180201007387 */ /* 0x0001e20000100800 */
[----:B------:R-:W-:-:S03]  /*0ab0*/  HADD2.F32 R3, -RZ, R3.H0_H0 ;  /* 0x20000003ff037230 */ /* 0x000fc60000004100 */
[----:B------:R1:W-:Y:S04]  /*0ac0*/  STL [R1+0x10], R15 ;  /* 0x0000100f01007387 */ /* 0x0003e80000100800 */
[----:B------:R2:W-:Y:S01]  /*0ad0*/  STL [R1+0x8], R16 ;  /* 0x0000081001007387 */ /* 0x0005e20000100800 */
[----:B0-----:R-:W-:Y:S01]  /*0ae0*/  SHF.R.U64 R2, R24, 0x10, R25 ;  /* 0x0000001018027819 */ /* 0x001fe20000001219 */
[----:B-1----:R-:W-:-:S04]  /*0af0*/  HADD2.F32 R15, -RZ, R25.H0_H0 ;  /* 0x20000019ff0f7230 */ /* 0x002fc80000004100 */
[----:B------:R-:W-:Y:S01]  /*0b00*/  HADD2.F32 R2, -RZ, R2.H0_H0 ;  /* 0x20000002ff027230 */ /* 0x000fe20000004100 */
[----:B------:R2:W-:Y:S04]  /*0b10*/  STL [R1], R15 ;  /* 0x0000000f01007387 */ /* 0x0005e80000100800 */
        /* <DEDUP_REMOVED lines=13> */
.L_x_12405:
[----:B------:R-:W-:-:S05]  /*0bf0*/  MOV R234, 0x4 ;  /* 0x0000000400ea7802 */ /* 0x000fca0000000f00 */
[----:B--2---:R-:W-:-:S05]  /*0c00*/  IMAD.WIDE R2, R0, R234, c[0x0][0x1d8] ;  /* 0x0000760000027625 */ /* 0x004fca00078e02ea */
[----:B------:R0:W2:Y:S04]  /*0c10*/  LDG.E R170, [R2.64] ;  /* 0x0000000402aa7981 */ /* 0x0000a8000c1e1900 */
[----:B------:R-:W1:Y:S01]  /*0c20*/  S2R R5, SR_TID.X ;  /* 0x0000000000057919 */ /* 0x000e620000002100 */
[----:B0-----:R-:W-:-:S06]  /*0c30*/  IMAD.WIDE R2, R0, R234, c[0x0][0x1a8] ;  /* 0x00006a0000027625 */ /* 0x001fcc00078e02ea */
[----:B------:R0:W5:Y:S01]  /*0c40*/  LDG.E R2, [R2.64] ;  /* 0x0000000402027981 */ /* 0x000162000c1e1900 */
[CC--:B------:R-:W-:Y:S01]  /*0c50*/  IMAD.WIDE R222, R0.reuse, R234.reuse, c[0x0][0x1d0] ;  /* 0x0000740000de7625 */ /* 0x0c0fe200078e02ea */
[----:B------:R-:W-:Y:S03]  /*0c60*/  BSSY B0, `(.L_x_12320) ;  /* 0x00001fc000007945 */ /* 0x000fe60003800000 */
[C---:B------:R-:W-:Y:S02]  /*0c70*/  IMAD.WIDE R152, R0.reuse, R234, c[0x0][0x1a0] ;  /* 0x0000680000987625 */ /* 0x040fe400078e02ea */
[----:B------:R3:W5:Y:S02]  /*0c80*/  LDG.E R222, [R222.64] ;  /* 0x00000004dede7981 */ /* 0x000764000c1e1900 */
[C---:B0-----:R-:W-:Y:S01]  /*0c90*/  IMAD R3, R0.reuse, c[0x0][0x168], RZ ;  /* 0x00005a0000037a24 */ /* 0x041fe200078e02ff */
[----:B------:R-:W-:-:S02]  /*0ca0*/  IADD3 R0, R0, c[0x0][0x160], RZ ;  /* 0x0000580000007a10 */ /* 0x000fc40007ffe0ff */
[----:B-1----:R-:W-:Y:S02]  /*0cb0*/  LOP3.LUT R220, R5, 0x7f, RZ, 0xc0, !PT ;  /* 0x0000007f05dc7812 */ /* 0x002fe400078ec0ff */
[----:B------:R-:W-:Y:S02]  /*0cc0*/  SHF.R.S32.HI R4, RZ, 0x1f, R3 ;  /* 0x0000001fff047819 */ /* 0x000fe40000011403 */
[----:B---3--:R-:W-:Y:S02]  /*0cd0*/  MOV R223, 0x10 ;  /* 0x0000001000df7802 */ /* 0x008fe40000000f00 */
[----:B------:R-:W-:Y:S02]  /*0ce0*/  LEA.HI R3, R4, R3, RZ, 0x2 ;  /* 0x0000000304037211 */ /* 0x000fe400078f10ff */
[----:B------:R-:W-:Y:S02]  /*0cf0*/  ISETP.GE.AND P3, PT, R0, c[0x0][0x164], PT ;  /* 0x0000590000007a0c */ /* 0x000fe40003f66270 */
        /* <DEDUP_REMOVED lines=14> */
[----:B------:R1:W5:Y:S04]  /*0de0*/  @P0 LDG.E.128 R44, [R8.64] ;  /* 0x00000004082c0981 */ /* 0x000368000c1e1d00 */
[----:B------:R2:W5:Y:S01]  /*0df0*/  @P0 LDG.E.128 R48, [R10.64] ;  /* 0x000000040a300981 */ /* 0x000562000c1e1d00 */
[----:B0-----:R-:W-:-:S03]  /*0e00*/  @P0 IADD3 R4, R3, 0x200, RZ ;  /* 0x0000020003040810 */ /* 0x001fc60007ffe0ff */
[----:B------:R0:W5:Y:S02]  /*0e10*/  @P0 LDG.E.128 R40, [R6.64] ;  /* 0x0000000406280981 */ /* 0x000164000c1e1d00 */
[----:B------:R-:W-:-:S05]  /*0e20*/  @P0 IMAD.WIDE.U32 R4, R4, R223, c[0x0][0x218] ;  /* 0x0000860004040625 */ /* 0x000fca00078e00df */
[----:B------:R3:W5:Y:S02]  /*0e30*/  @P0 LDG.E.128 R32, [R4.64] ;  /* 0x0000000404200981 */ /* 0x000764000c1e1d00 */
[----:B---3--:R-:W-:-:S05]  /*0e40*/  @P0 IADD3 R4, R3, 0x280, RZ ;  /* 0x0000028003040810 */ /* 0x008fca0007ffe0ff */
[----:B------:R-:W-:-:S05]  /*0e50*/  @P0 IMAD.WIDE.U32 R4, R4, R223, c[0x0][0x218] ;  /* 0x0000860004040625 */ /* 0x000fca00078e00df */
[----:B------:R3:W5:Y:S02]  /*0e60*/  @P0 LDG.E.128 R28, [R4.64] ;  /* 0x00000004041c0981 */ /* 0x000764000c1e1d00 */
[----:B---3--:R-:W-:-:S05]  /*0e70*/  @P0 IADD3 R4, R3, 0x300, RZ ;  /* 0x0000030003040810 */ /* 0x008fca0007ffe0ff */
[----:B------:R-:W-:-:S05]  /*0e80*/  @P0 IMAD.WIDE.U32 R4, R4, R223, c[0x0][0x218] ;  /* 0x0000860004040625 */ /* 0x000fca00078e00df */
[----:B------:R3:W5:Y:S02]  /*0e90*/  @P0 LDG.E.128 R24, [R4.64] ;  /* 0x0000000404180981 */ /* 0x000764000c1e1d00 */
[----:B---3--:R-:W-:-:S05]  /*0ea0*/  @P0 IADD3 R4, R3, 0x380, RZ ;  /* 0x0000038003040810 */ /* 0x008fca0007ffe0ff */
[----:B------:R-:W-:Y:S01]  /*0eb0*/  @P0 IMAD.WIDE.U32 R4, R4, R223, c[0x0][0x218] ;  /* 0x0000860004040625 */ /* 0x000fe200078e00df */
[----:B-1----:R-:W-:-:S04]  /*0ec0*/  @P1 IADD3 R8, R222, -0x1, RZ ;  /* 0xffffffffde081810 */ /* 0x002fc80007ffe0ff */
[----:B------:R1:W5:Y:S01]  /*0ed0*/  @P0 LDG.E.128 R20, [R4.64] ;  /* 0x0000000404140981 */ /* 0x000362000c1e1d00 */
[----:B------:R-:W-:Y:S01]  /*0ee0*/  @P1 IMAD R8, R8, c[0x0][0x168], RZ ;  /* 0x00005a0008081a24 */ /* 0x000fe200078e02ff */
[----:B-1----:R-:W-:-:S05]  /*0ef0*/  @P0 IADD3 R4, R3, 0x400, RZ ;  /* 0x0000040003040810 */ /* 0x002fca0007ffe0ff */
[----:B------:R-:W-:Y:S01]  /*0f00*/  @P0 IMAD.WIDE.U32 R4, R4, R223, c[0x0][0x218] ;  /* 0x0000860004040625 */ /* 0x000fe200078e00df */
[----:B------:R-:W-:-:S04]  /*0f10*/  @P1 SHF.R.S32.HI R9, RZ, 0x1f, R8 ;  /* 0x0000001fff091819 */ /* 0x000fc80000011408 */
[----:B------:R1:W5:Y:S01]  /*0f20*/  @P0 LDG.E.128 R16, [R4.64] ;  /* 0x0000000404100981 */ /* 0x000362000c1e1d00 */
[----:B------:R-:W-:Y:S02]  /*0f30*/  @P1 LEA.HI R9, R9, R8, RZ, 0x2 ;  /* 0x0000000809091211 */ /* 0x000fe400078f10ff */
[----:B--2---:R-:W-:Y:S02]  /*0f40*/  MOV R10, RZ ;  /* 0x000000ff000a7202 */ /* 0x004fe40000000f00 */
[----:B-1----:R-:W-:Y:S02]  /*0f50*/  @P0 IADD3 R4, R3, 0x480, RZ ;  /* 0x0000048003040810 */ /* 0x002fe40007ffe0ff */
[----:B------:R-:W-:-:S03]  /*0f60*/  @P1 LEA.HI.SX32 R10, R9, R220, 0x1e ;  /* 0x000000dc090a1211 */ /* 0x000fc600078ff2ff */
[----:B------:R-:W-:Y:S01]  /*0f70*/  @P0 IMAD.WIDE.U32 R4, R4, R223, c[0x0][0x218] ;  /* 0x0000860004040625 */ /* 0x000fe200078e00df */
[----:B0-----:R-:W-:-:S04]  /*0f80*/  IADD3 R6, R10, 0x80, RZ ;  /* 0x000000800a067810 */ /* 0x001fc80007ffe0ff */
[----:B------:R0:W5:Y:S02]  /*0f90*/  @P0 LDG.E.128 R12, [R4.64] ;  /* 0x00000004040c0981 */ /* 0x000164000c1e1d00 */
[----:B0-----:R-:W-:-:S05]  /*0fa0*/  IMAD.WIDE.U32 R4, R10, R234, c[0x0][0x190] ;  /* 0x000064000a047625 */ /* 0x001fca00078e00ea */
[----:B------:R0:W5:Y:S02]  /*0fb0*/  LDG.E R221, [R4.64] ;  /* 0x0000000404dd7981 */ /* 0x000164000c1e1900 */
[----:B0-----:R-:W-:Y:S01]  /*0fc0*/  IMAD.WIDE.U32 R4, R6, R234, c[0x0][0x190] ;  /* 0x0000640006047625 */ /* 0x001fe200078e00ea */
[----:B------:R-:W-:-:S04]  /*0fd0*/  IADD3 R6, R10, 0x100, RZ ;  /* 0x000001000a067810 */ /* 0x000fc80007ffe0ff */
[----:B------:R0:W5:Y:S01]  /*0fe0*/  LDG.E R220, [R4.64] ;  /* 0x0000000404dc7981 */ /* 0x000162000c1e1900 */
[----:B------:R-:W-:Y:S01]  /*0ff0*/  IADD3 R8, R10, 0x200, RZ ;  /* 0x000002000a087810 */ /* 0x000fe20007ffe0ff */
[----:B0-----:R-:W-:Y:S01]  /*1000*/  IMAD.WIDE.U32 R4, R6, R234, c[0x0][0x190] ;  /* 0x0000640006047625 */ /* 0x001fe200078e00ea */
[----:B------:R-:W-:-:S05]  /*1010*/  IADD3 R6, R10, 0x180, RZ ;  /* 0x000001800a067810 */ /* 0x000fca0007ffe0ff */
[----:B------:R-:W-:Y:S01]  /*1020*/  IMAD.WIDE.U32 R6, R6, R234, c[0x0][0x190] ;  /* 0x0000640006067625 */ /* 0x000fe200078e00ea */
[----:B------:R0:W5:Y:S01]  /*1030*/  LDG.E R4, [R4.64] ;  /* 0x0000000404047981 */ /* 0x000162000c1e1900 */
[----:B------:R-:W-:-:S03]  /*1040*/  IADD3 R11, R10, 0x300, RZ ;  /* 0x000003000a0b7810 */ /* 0x000fc60007ffe0ff */
[----:B0-----:R0:W5:Y:S02]  /*1050*/  LDG.E R5, [R6.64] ;  /* 0x0000000406057981 */ /* 0x001164000c1e1900 */
[----:B0-----:R-:W-:Y:S01]  /*1060*/  IMAD.WIDE.U32 R6, R8, R234, c[0x0][0x190] ;  /* 0x0000640008067625 */ /* 0x001fe200078e00ea */
[----:B------:R-:W-:-:S05]  /*1070*/  IADD3 R8, R10, 0x280, RZ ;  /* 0x000002800a087810 */ /* 0x000fca0007ffe0ff */
[-C--:B------:R-:W-:Y:S01]  /*1080*/  IMAD.WIDE.U32 R8, R8, R234.reuse, c[0x0][0x190] ;  /* 0x0000640008087625 */ /* 0x080fe200078e00ea */
[----:B------:R0:W5:Y:S01]  /*1090*/  LDG.E R6, [R6.64] ;  /* 0x0000000406067981 */ /* 0x000162000c1e1900 */
[C---:B------:R-:W-:Y:S02]  /*10a0*/  IADD3 R152, R10.reuse, 0x400, RZ ;  /* 0x000004000a987810 */ /* 0x040fe40007ffe0ff */
[----:B------:R-:W-:Y:S01]  /*10b0*/  IADD3 R154, R10, 0x480, RZ ;  /* 0x000004800a9a7810 */ /* 0x000fe20007ffe0ff */
[----:B0-----:R0:W5:Y:S02]  /*10c0*/  LDG.E R7, [R8.64] ;  /* 0x0000000408077981 */ /* 0x001164000c1e1900 */
[----:B------:R-:W-:-:S04]  /*10d0*/  IMAD.WIDE.U32 R152, R152, R234, c[0x0][0x190] ;  /* 0x0000640098987625 */ /* 0x000fc800078e00ea */
[----:B0-----:R-:W-:Y:S01]  /*10e0*/  IMAD.WIDE.U32 R8, R11, R234, c[0x0][0x190] ;  /* 0x000064000b087625 */ /* 0x001fe200078e00ea */
[----:B------:R-:W-:-:S05]  /*10f0*/  IADD3 R11, R10, 0x380, RZ ;  /* 0x000003800a0b7810 */ /* 0x000fca0007ffe0ff */
[-C--:B------:R-:W-:Y:S01]  /*1100*/  IMAD.WIDE.U32 R10, R11, R234.reuse, c[0x0][0x190] ;  /* 0x000064000b0a7625 */ /* 0x080fe200078e00ea */
[----:B------:R0:W5:Y:S04]  /*1110*/  LDG.E R8, [R8.64] ;  /* 0x0000000408087981 */ /* 0x000168000c1e1900 */
[----:B0-----:R0:W5:Y:S04]  /*1120*/  LDG.E R9, [R10.64] ;  /* 0x000000040a097981 */ /* 0x001168000c1e1900 */
[----:B0-----:R0:W5:Y:S01]  /*1130*/  LDG.E R10, [R152.64] ;  /* 0x00000004980a7981 */ /* 0x001162000c1e1900 */
[----:B------:R-:W-:Y:S01]  /*1140*/  IMAD.WIDE.U32 R154, R154, R234, c[0x0][0x190] ;  /* 0x000064009a9a7625 */ /* 0x000fe200078e00ea */
[----:B------:R-:W-:-:S04]  /*1150*/  HFMA2.MMA R171, -RZ, RZ, 0, 0 ;  /* 0x00000000ffab7435 */ /* 0x000fc800000001ff */
[----:B------:R1:W5:Y:S02]  /*1160*/  LDG.E R11, [R154.64] ;  /* 0x000000049a0b7981 */ /* 0x000364000c1e1900 */
[----:B-1----:R-:W-:Y:S01]  /*1170*/  MOV R154, RZ ;  /* 0x000000ff009a7202 */ /* 0x002fe20000000f00 */
[----:B------:R-:W-:Y:S05]  /*1180*/  BRA `(.L_x_12322) ;  /* 0x00001a9000007947 */ /* 0x000fea0003800000 */
.L_x_12321:
[C---:B------:R-:W-:Y:S01]  /*1190*/  IADD3 R210, R3.reuse, 0x200, RZ ;  /* 0x0000020003d27810 */ /* 0x040fe20007ffe0ff */
[----:B------:R0:W2:Y:S01]  /*11a0*/  LDG.E R226, [R152.64] ;  /* 0x0000000498e27981 */ /* 0x0000a2000c1e1900 */
[C---:B------:R-:W-:Y:S01]  /*11b0*/  IADD3 R213, R3.reuse, 0x380, RZ ;  /* 0x0000038003d57810 */ /* 0x040fe20007ffe0ff */
[----:B------:R-:W-:Y:S01]  /*11c0*/  IMAD.WIDE.U32 R140, R3, R223, c[0x0][0x188] ;  /* 0x00006200038c7625 */ /* 0x000fe200078e00df */
[----:B------:R-:W-:-:S03]  /*11d0*/  IADD3 R170, R170, -0x1, RZ ;  /* 0xffffffffaaaa7810 */ /* 0x000fc60007ffe0ff */
[----:B------:R-:W-:-:S04]  /*11e0*/  IMAD.WIDE.U32 R144, R171, R223, c[0x0][0x188] ;  /* 0x00006200ab907625 */ /* 0x000fc800078e00df */
[-C--:B------:R-:W-:Y:S01]  /*11f0*/  IMAD.WIDE.U32 R148, R155, R223.reuse, c[0x0][0x188] ;  /* 0x000062009b947625 */ /* 0x080fe200078e00df */
[----:B------:R-:W3:Y:S03]  /*1200*/  LDG.E.128 R140, [R140.64] ;  /* 0x000000048c8c7981 */ /* 0x000ee6000c1e1d00 */
[-C--:B------:R-:W-:Y:S01]  /*1210*/  IMAD.WIDE.U32 R156, R210, R223.reuse, c[0x0][0x188] ;  /* 0x00006200d29c7625 */ /* 0x080fe200078e00df */
[----:B------:R-:W-:Y:S02]  /*1220*/  ISETP.NE.U32.AND P0, PT, RZ, c[0x0][0x218], PT ;  /* 0x00008600ff007a0c */ /* 0x000fe40003f05070 */
[----:B------:R-:W-:Y:S01]  /*1230*/  IADD3 R217, R3, 0x280, RZ ;  /* 0x0000028003d97810 */ /* 0x000fe20007ffe0ff */
[----:B------:R-:W-:Y:S01]  /*1240*/  IMAD.WIDE.U32 R168, R213, R223, c[0x0][0x188] ;  /* 0x00006200d5a87625 */ /* 0x000fe200078e00df */
[----:B-----5:R-:W-:Y:S01]  /*1250*/  ISETP.GE.AND P1, PT, R222, 0x1, PT ;  /* 0x00000001de00780c */ /* 0x020fe20003f26270 */
[----:B------:R-:W3:Y:S02]  /*1260*/  LDG.E.128 R156, [R156.64] ;  /* 0x000000049c9c7981 */ /* 0x000ee4000c1e1d00 */
[----:B------:R-:W-:-:S02]  /*1270*/  IMAD R174, R170, c[0x0][0x168], RZ ;  /* 0x00005a00aaae7a24 */ /* 0x000fc400078e02ff */
[----:B------:R-:W-:Y:S01]  /*1280*/  IMAD.WIDE.U32 R154, R154, R223, c[0x0][0x188] ;  /* 0x000062009a9a7625 */ /* 0x000fe200078e00df */
[----:B------:R-:W3:Y:S01]  /*1290*/  LDG.E.128 R168, [R168.64] ;  /* 0x00000004a8a87981 */ /* 0x000ee2000c1e1d00 */
[C---:B------:R-:W-:Y:S02]  /*12a0*/  IADD3 R215, R3.reuse, 0x300, RZ ;  /* 0x0000030003d77810 */ /* 0x040fe40007ffe0ff */
[C---:B------:R-:W-:Y:S01]  /*12b0*/  IADD3 R212, R3.reuse, 0x400, RZ ;  /* 0x0000040003d47810 */ /* 0x040fe20007ffe0ff */
[----:B------:R-:W-:Y:S01]  /*12c0*/  HFMA2.MMA R224, -RZ, RZ, 0, 0 ;  /* 0x00000000ffe07435 */ /* 0x000fe200000001ff */
[----:B0-----:R-:W3:Y:S01]  /*12d0*/  LDG.E.128 R152, [R154.64] ;  /* 0x000000049a987981 */ /* 0x001ee2000c1e1d00 */
[----:B------:R-:W-:Y:S02]  /*12e0*/  ISETP.NE.AND.EX P0, PT, RZ, c[0x0][0x21c], PT, P0 ;  /* 0x00008700ff007a0c */ /* 0x000fe40003f05300 */
[----:B------:R-:W-:Y:S01]  /*12f0*/  IADD3 R214, R3, 0x480, RZ ;  /* 0x0000048003d67810 */ /* 0x000fe20007ffe0ff */
[----:B------:R-:W0:Y:S01]  /*1300*/  LDC.U8 R236, c[0x0][0x1f0] ;  /* 0x00007c00ffec7b82 */ /* 0x000e220000000000 */
[----:B------:R-:W3:Y:S04]  /*1310*/  LDG.E.128 R144, [R144.64] ;  /* 0x0000000490907981 */ /* 0x000ee8000c1e1d00 */
[----:B------:R-:W3:Y:S04]  /*1320*/  LDL R230, [R1+0x5c] ;  /* 0x00005c0001e67983 */ /* 0x000ee80000100800 */
[----:B------:R-:W3:Y:S04]  /*1330*/  LDG.E.128 R148, [R148.64] ;  /* 0x0000000494947981 */ /* 0x000ee8000c1e1d00 */
[----:B------:R1:W5:Y:S01]  /*1340*/  @P0 LDG.E.128 R36, [R4.64] ;  /* 0x0000000404240981 */ /* 0x000362000c1e1d00 */
[----:B------:R-:W-:-:S02]  /*1350*/  @P1 IADD3 R208, R222, -0x1, RZ ;  /* 0xffffffffded01810 */ /* 0x000fc40007ffe0ff */
[----:B------:R-:W-:Y:S01]  /*1360*/  SHF.R.S32.HI R175, RZ, 0x1f, R174 ;  /* 0x0000001fffaf7819 */ /* 0x000fe200000114ae */
[----:B------:R0:W5:Y:S04]  /*1370*/  @P0 LDG.E.128 R40, [R6.64] ;  /* 0x0000000406280981 */ /* 0x000168000c1e1d00 */
[----:B------:R0:W5:Y:S01]  /*1380*/  @P0 LDG.E.128 R44, [R8.64] ;  /* 0x00000004082c0981 */ /* 0x000162000c1e1d00 */
[----:B-1----:R-:W-:-:S03]  /*1390*/  @P0 IMAD.WIDE.U32 R4, R210, R223, c[0x0][0x218] ;  /* 0x00008600d2040625 */ /* 0x002fc600078e00df */
[----:B------:R1:W5:Y:S04]  /*13a0*/  @P0 LDG.E.128 R48, [R10.64] ;  /* 0x000000040a300981 */ /* 0x000368000c1e1d00 */
[----:B------:R0:W5:Y:S04]  /*13b0*/  @P0 LDG.E.128 R32, [R4.64] ;  /* 0x0000000404200981 */ /* 0x000168000c1e1d00 */
[----:B------:R-:W3:Y:S04]  /*13c0*/  LDL R232, [R1+0x64] ;  /* 0x0000640001e87983 */ /* 0x000ee80000100800 */
[----:B------:R-:W3:Y:S01]  /*13d0*/  LDL R231, [R1+0x60] ;  /* 0x0000600001e77983 */ /* 0x000ee20000100800 */
[----:B0-----:R-:W-:-:S05]  /*13e0*/  @P0 IMAD.WIDE.U32 R4, R217, R223, c[0x0][0x218] ;  /* 0x00008600d9040625 */ /* 0x001fca00078e00df */
[----:B------:R0:W5:Y:S01]  /*13f0*/  @P0 LDG.E.128 R28, [R4.64] ;  /* 0x00000004041c0981 */ /* 0x000162000c1e1d00 */
[----:B------:R-:W-:Y:S02]  /*1400*/  @P1 IMAD R208, R208, c[0x0][0x168], RZ ;  /* 0x00005a00d0d01a24 */ /* 0x000fe400078e02ff */
[----:B0-----:R-:W-:-:S05]  /*1410*/  @P0 IMAD.WIDE.U32 R4, R215, R223, c[0x0][0x218] ;  /* 0x00008600d7040625 */ /* 0x001fca00078e00df */
[----:B------:R0:W5:Y:S01]  /*1420*/  @P0 LDG.E.128 R24, [R4.64] ;  /* 0x0000000404180981 */ /* 0x000162000c1e1d00 */
[----:B------:R-:W-:Y:S01]  /*1430*/  @P1 SHF.R.S32.HI R209, RZ, 0x1f, R208 ;  /* 0x0000001fffd11819 */ /* 0x000fe200000114d0 */
[----:B0-----:R-:W-:-:S05]  /*1440*/  @P0 IMAD.WIDE.U32 R4, R213, R223, c[0x0][0x218] ;  /* 0x00008600d5040625 */ /* 0x001fca00078e00df */
[----:B------:R0:W5:Y:S01]  /*1450*/  @P0 LDG.E.128 R20, [R4.64] ;  /* 0x0000000404140981 */ /* 0x000162000c1e1d00 */
[----:B------:R-:W-:Y:S01]  /*1460*/  @P1 LEA.HI R209, R209, R208, RZ, 0x2 ;  /* 0x000000d0d1d11211 */ /* 0x000fe200078f10ff */
[----:B0-----:R-:W-:-:S03]  /*1470*/  @P0 IMAD.WIDE.U32 R4, R212, R223, c[0x0][0x218] ;  /* 0x00008600d4040625 */ /* 0x001fc600078e00df */
[----:B------:R-:W-:Y:S02]  /*1480*/  @P1 LEA.HI.SX32 R224, R209, R220, 0x1e ;  /* 0x000000dcd1e01211 */ /* 0x000fe400078ff2ff */
[----:B------:R0:W5:Y:S02]  /*1490*/  @P0 LDG.E.128 R16, [R4.64] ;  /* 0x0000000404100981 */ /* 0x000164000c1e1d00 */
[----:B0-----:R-:W-:-:S05]  /*14a0*/  @P0 IMAD.WIDE.U32 R4, R214, R223, c[0x0][0x218] ;  /* 0x00008600d6040625 */ /* 0x001fca00078e00df */
[----:B------:R0:W5:Y:S01]  /*14b0*/  @P0 LDG.E.128 R12, [R4.64] ;  /* 0x00000004040c0981 */ /* 0x000162000c1e1d00 */
[----:B------:R-:W-:Y:S01]  /*14c0*/  LEA.HI R179, R175, R174, RZ, 0x2 ;  /* 0x000000aeafb37211 */ /* 0x000fe200078f10ff */
[C---:B------:R-:W-:Y:S01]  /*14d0*/  IMAD.WIDE.U32 R6, R224.reuse, R234, c[0x0][0x190] ;  /* 0x00006400e0067625 */ /* 0x040fe200078e00ea */
[----:B0-----:R-:W-:-:S04]  /*14e0*/  IADD3 R4, R224, 0x80, RZ ;  /* 0x00000080e0047810 */ /* 0x001fc80007ffe0ff */
[----:B------:R0:W5:Y:S01]  /*14f0*/  LDG.E R221, [R6.64] ;  /* 0x0000000406dd7981 */ /* 0x000162000c1e1900 */
[----:B------:R-:W-:Y:S01]  /*1500*/  IMAD.WIDE.U32 R4, R4, R234, c[0x0][0x190] ;  /* 0x0000640004047625 */ /* 0x000fe200078e00ea */
[----:B------:R-:W-:-:S04]  /*1510*/  LEA.HI.SX32 R216, R179, R220, 0x1e ;  /* 0x000000dcb3d87211 */ /* 0x000fc800078ff2ff */
[----:B------:R1:W5:Y:S01]  /*1520*/  LDG.E R220, [R4.64] ;  /* 0x0000000404dc7981 */ /* 0x000362000c1e1900 */
[C---:B0-----:R-:W-:Y:S02]  /*1530*/  IADD3 R6, R224.reuse, 0x180, RZ ;  /* 0x00000180e0067810 */ /* 0x041fe40007ffe0ff */
[----:B-1----:R-:W-:-:S03]  /*1540*/  IADD3 R4, R224, 0x100, RZ ;  /* 0x00000100e0047810 */ /* 0x002fc60007ffe0ff */
[----:B------:R-:W-:Y:S01]  /*1550*/  IMAD.WIDE.U32 R6, R6, R234, c[0x0][0x190] ;  /* 0x0000640006067625 */ /* 0x000fe200078e00ea */
[----:B------:R-:W-:-:S03]  /*1560*/  IADD3 R8, R224, 0x200, RZ ;  /* 0x00000200e0087810 */ /* 0x000fc60007ffe0ff */
[----:B------:R-:W-:-:S06]  /*1570*/  IMAD.WIDE.U32 R4, R4, R234, c[0x0][0x190] ;  /* 0x0000640004047625 */ /* 0x000fcc00078e00ea */
[----:B------:R0:W5:Y:S01]  /*1580*/  LDG.E R4, [R4.64] ;  /* 0x0000000404047981 */ /* 0x000162000c1e1900 */
[----:B------:R-:W-:-:S03]  /*1590*/  IADD3 R10, R224, 0x300, RZ ;  /* 0x00000300e00a7810 */ /* 0x000fc60007ffe0ff */
[----:B0-----:R0:W5:Y:S01]  /*15a0*/  LDG.E R5, [R6.64] ;  /* 0x0000000406057981 */ /* 0x001162000c1e1900 */
[----:B------:R-:W-:Y:S01]  /*15b0*/  IADD3 R225, R224, 0x380, RZ ;  /* 0x00000380e0e17810 */ /* 0x000fe20007ffe0ff */
[----:B0-----:R-:W-:Y:S01]  /*15c0*/  IMAD.WIDE.U32 R6, R8, R234, c[0x0][0x190] ;  /* 0x0000640008067625 */ /* 0x001fe200078e00ea */
[----:B------:R-:W-:-:S05]  /*15d0*/  IADD3 R8, R224, 0x280, RZ ;  /* 0x00000280e0087810 */ /* 0x000fca0007ffe0ff */
[----:B------:R-:W-:Y:S01]  /*15e0*/  IMAD.WIDE.U32 R8, R8, R234, c[0x0][0x190] ;  /* 0x0000640008087625 */ /* 0x000fe200078e00ea */
[----:B------:R0:W5:Y:S01]  /*15f0*/  LDG.E R6, [R6.64] ;  /* 0x0000000406067981 */ /* 0x000162000c1e1900 */
[----:B------:R-:W-:Y:S02]  /*1600*/  IADD3 R235, R224, 0x480, RZ ;  /* 0x00000480e0eb7810 */ /* 0x000fe40007ffe0ff */
[-C--:B------:R-:W-:Y:S01]  /*1610*/  IMAD.WIDE.U32 R160, R217, R223.reuse, c[0x0][0x188] ;  /* 0x00006200d9a07625 */ /* 0x080fe200078e00df */
[----:B------:R-:W-:Y:S02]  /*1620*/  IADD3 R184, R216, 0x80, RZ ;  /* 0x00000080d8b87810 */ /* 0x000fe40007ffe0ff */
[----:B------:R-:W-:Y:S01]  /*1630*/  ISETP.NE.AND P0, PT, R236, RZ, PT ;  /* 0x000000ffec00720c */ /* 0x000fe20003f05270 */
[-C--:B------:R-:W-:Y:S02]  /*1640*/  IMAD.WIDE.U32 R172, R212, R223.reuse, c[0x0][0x188] ;  /* 0x00006200d4ac7625 */ /* 0x080fe400078e00df */
[----:B------:R-:W4:Y:S04]  /*1650*/  LDG.E.128 R160, [R160.64] ;  /* 0x00000004a0a07981 */ /* 0x000f28000c1e1d00 */
[----:B0-----:R0:W5:Y:S01]  /*1660*/  LDG.E R7, [R8.64] ;  /* 0x0000000408077981 */ /* 0x001162000c1e1900 */
[----:B------:R-:W-:-:S03]  /*1670*/  IMAD.WIDE.U32 R180, R216, R223, c[0x0][0x208] ;  /* 0x00008200d8b47625 */ /* 0x000fc600078e00df */
[----:B------:R-:W4:Y:S01]  /*1680*/  LDG.E.128 R172, [R172.64] ;  /* 0x00000004acac7981 */ /* 0x000f22000c1e1d00 */
[----:B------:R-:W-:-:S03]  /*1690*/  IMAD.WIDE.U32 R184, R184, R223, c[0x0][0x208] ;  /* 0x00008200b8b87625 */ /* 0x000fc600078e00df */
[----:B------:R-:W4:Y:S01]  /*16a0*/  LDG.E.128 R180, [R180.64] ;  /* 0x00000004b4b47981 */ /* 0x000f22000c1e1d00 */
[-C--:B0-----:R-:W-:Y:S01]  /*16b0*/  IMAD.WIDE.U32 R8, R10, R234.reuse, c[0x0][0x190] ;  /* 0x000064000a087625 */ /* 0x081fe200078e00ea */
[----:B------:R-:W-:Y:S02]  /*16c0*/  IADD3 R10, R224, 0x400, RZ ;  /* 0x00000400e00a7810 */ /* 0x000fe40007ffe0ff */
[----:B------:R-:W4:Y:S01]  /*16d0*/  LDG.E.128 R184, [R184.64] ;  /* 0x00000004b8b87981 */ /* 0x000f22000c1e1d00 */
[----:B------:R-:W-:-:S03]  /*16e0*/  IMAD.WIDE.U32 R224, R225, R234, c[0x0][0x190] ;  /* 0x00006400e1e07625 */ /* 0x000fc600078e00ea */
[----:B------:R0:W5:Y:S01]  /*16f0*/  LDG.E R8, [R8.64] ;  /* 0x0000000408087981 */ /* 0x000162000c1e1900 */
[----:B------:R-:W-:-:S04]  /*1700*/  IMAD.WIDE.U32 R164, R215, R223, c[0x0][0x188] ;  /* 0x00006200d7a47625 */ /* 0x000fc800078e00df */
[----:B------:R-:W-:Y:S02]  /*1710*/  IMAD.WIDE.U32 R176, R214, R223, c[0x0][0x188] ;  /* 0x00006200d6b07625 */ /* 0x000fe400078e00df */
[----:B------:R-:W4:Y:S04]  /*1720*/  LDG.E.128 R164, [R164.64] ;  /* 0x00000004a4a47981 */ /* 0x000f28000c1e1d00 */
[----:B0-----:R2:W5:Y:S04]  /*1730*/  LDG.E R9, [R224.64] ;  /* 0x00000004e0097981 */ /* 0x001568000c1e1900 */
[----:B------:R-:W4:Y:S01]  /*1740*/  LDG.E.128 R176, [R176.64] ;  /* 0x00000004b0b07981 */ /* 0x000f22000c1e1d00 */
[----:B--2---:R-:W-:-:S05]  /*1750*/  FSEL R224, R226, RZ, !P0 ;  /* 0x000000ffe2e07208 */ /* 0x004fca0004000000 */
[C---:B---3--:R-:W-:Y:S02]  /*1760*/  FADD.FTZ R228, -R224.reuse, R142 ;  /* 0x0000008ee0e47221 */ /* 0x048fe40000010100 */
[C---:B------:R-:W-:Y:S02]  /*1770*/  FADD.FTZ R229, -R224.reuse, R141 ;  /* 0x0000008de0e57221 */ /* 0x040fe40000010100 */
[C---:B------:R-:W-:Y:S02]  /*1780*/  FADD.FTZ R142, -R224.reuse, R158 ;  /* 0x0000009ee08e7221 */ /* 0x040fe40000010100 */
[C---:B------:R-:W-:Y:S02]  /*1790*/  FADD.FTZ R141, -R224.reuse, R159 ;  /* 0x0000009fe08d7221 */ /* 0x040fe40000010100 */
[C---:B------:R-:W-:Y:S02]  /*17a0*/  FADD.FTZ R158, -R224.reuse, R169 ;  /* 0x000000a9e09e7221 */ /* 0x040fe40000010100 */
[----:B------:R-:W2:Y:S01]  /*17b0*/  LDL R169, [R1+0x54] ;  /* 0x0000540001a97983 */ /* 0x000ea20000100800 */
[----:B------:R-:W-:-:S03]  /*17c0*/  FADD.FTZ R159, -R224, R170 ;  /* 0x000000aae09f7221 */ /* 0x000fc60000010100 */
[----:B------:R-:W3:Y:S01]  /*17d0*/  LDL R170, [R1+0x68] ;  /* 0x0000680001aa7983 */ /* 0x000ee20000100800 */
[C---:B------:R-:W-:Y:S02]  /*17e0*/  FADD.FTZ R225, -R224.reuse, R140 ;  /* 0x0000008ce0e17221 */ /* 0x040fe40000010100 */
[----:B------:R-:W-:Y:S02]  /*17f0*/  FADD.FTZ R140, -R224, R155 ;  /* 0x0000009be08c7221 */ /* 0x000fe40000010100 */
[----:B------:R-:W3:Y:S01]  /*1800*/  LDL R155, [R1+0x4c] ;  /* 0x00004c00019b7983 */ /* 0x000ee20000100800 */
[----:B------:R-:W-:Y:S01]  /*1810*/  IADD3 R188, R216, 0x100, RZ ;  /* 0x00000100d8bc7810 */ /* 0x000fe20007ffe0ff */
[----:B------:R-:W-:Y:S01]  /*1820*/  FADD.FTZ R227, -R224, R143 ;  /* 0x0000008fe0e37221 */ /* 0x000fe20000010100 */
[C---:B------:R-:W-:Y:S02]  /*1830*/  IADD3 R192, R216.reuse, 0x180, RZ ;  /* 0x00000180d8c07810 */ /* 0x040fe40007ffe0ff */
[----:B------:R-:W-:Y:S01]  /*1840*/  IADD3 R196, R216, 0x200, RZ ;  /* 0x00000200d8c47810 */ /* 0x000fe20007ffe0ff */
[----:B------:R-:W-:Y:S01]  /*1850*/  IMAD.WIDE.U32 R188, R188, R223, c[0x0][0x208] ;  /* 0x00008200bcbc7625 */ /* 0x000fe200078e00df */
[----:B------:R-:W-:-:S02]  /*1860*/  IADD3 R200, R216, 0x280, RZ ;  /* 0x00000280d8c87810 */ /* 0x000fc40007ffe0ff */
[----:B------:R-:W-:Y:S01]  /*1870*/  IADD3 R204, R216, 0x300, RZ ;  /* 0x00000300d8cc7810 */ /* 0x000fe20007ffe0ff */
[----:B------:R-:W-:Y:S01]  /*1880*/  FMUL.FTZ R227, R2, R227 ;  /* 0x000000e302e37220 */ /* 0x000fe20000410000 */
[C---:B------:R-:W-:Y:S02]  /*1890*/  IADD3 R208, R216.reuse, 0x380, RZ ;  /* 0x00000380d8d07810 */ /* 0x040fe40007ffe0ff */
[----:B------:R-:W-:Y:S01]  /*18a0*/  IADD3 R213, R216, 0x400, RZ ;  /* 0x00000400d8d57810 */ /* 0x000fe20007ffe0ff */
[-C--:B------:R-:W-:Y:S01]  /*18b0*/  IMAD.WIDE.U32 R10, R10, R234.reuse, c[0x0][0x190] ;  /* 0x000064000a0a7625 */ /* 0x080fe200078e00ea */
[----:B------:R-:W-:Y:S01]  /*18c0*/  IADD3 R216, R216, 0x480, RZ ;  /* 0x00000480d8d87810 */ /* 0x000fe20007ffe0ff */
[----:B------:R-:W3:Y:S02]  /*18d0*/  LDG.E.128 R188, [R188.64] ;  /* 0x00000004bcbc7981 */ /* 0x000ee4000c1e1d00 */
[C---:B------:R-:W-:Y:S02]  /*18e0*/  FADD.FTZ R237, -R224.reuse, R145 ;  /* 0x00000091e0ed7221 */ /* 0x040fe40000010100 */
[----:B------:R-:W-:Y:S01]  /*18f0*/  FADD.FTZ R239, -R224, R147 ;  /* 0x00000093e0ef7221 */ /* 0x000fe20000010100 */
[----:B------:R0:W5:Y:S01]  /*1900*/  LDG.E R10, [R10.64] ;  /* 0x000000040a0a7981 */ /* 0x000162000c1e1900 */
[----:B------:R-:W-:-:S04]  /*1910*/  IMAD.WIDE.U32 R234, R235, R234, c[0x0][0x190] ;  /* 0x00006400ebea7625 */ /* 0x000fc800078e00ea */
[----:B------:R-:W-:-:S04]  /*1920*/  IMAD.WIDE.U32 R192, R192, R223, c[0x0][0x208] ;  /* 0x00008200c0c07625 */ /* 0x000fc800078e00df */
[-C--:B------:R-:W-:Y:S01]  /*1930*/  IMAD.WIDE.U32 R196, R196, R223.reuse, c[0x0][0x208] ;  /* 0x00008200c4c47625 */ /* 0x080fe200078e00df */
[----:B0-----:R0:W5:Y:S03]  /*1940*/  LDG.E R11, [R234.64] ;  /* 0x00000004ea0b7981 */ /* 0x001166000c1e1900 */
[-C--:B------:R-:W-:Y:S01]  /*1950*/  IMAD.WIDE.U32 R200, R200, R223.reuse, c[0x0][0x208] ;  /* 0x00008200c8c87625 */ /* 0x080fe200078e00df */
[----:B------:R-:W3:Y:S03]  /*1960*/  LDG.E.128 R192, [R192.64] ;  /* 0x00000004c0c07981 */ /* 0x000ee6000c1e1d00 */
[-C--:B------:R-:W-:Y:S01]  /*1970*/  IMAD.WIDE.U32 R204, R204, R223.reuse, c[0x0][0x208] ;  /* 0x00008200cccc7625 */ /* 0x080fe200078e00df */
[----:B------:R-:W3:Y:S03]  /*1980*/  LDG.E.128 R196, [R196.64] ;  /* 0x00000004c4c47981 */ /* 0x000ee6000c1e1d00 */
[-C--:B------:R-:W-:Y:S01]  /*1990*/  IMAD.WIDE.U32 R208, R208, R223.reuse, c[0x0][0x208] ;  /* 0x00008200d0d07625 */ /* 0x080fe200078e00df */
[----:B------:R-:W3:Y:S03]  /*19a0*/  LDG.E.128 R200, [R200.64] ;  /* 0x00000004c8c87981 */ /* 0x000ee6000c1e1d00 */
[-C--:B------:R-:W-:Y:S01]  /*19b0*/  IMAD.WIDE.U32 R212, R213, R223.reuse, c[0x0][0x208] ;  /* 0x00008200d5d47625 */ /* 0x080fe200078e00df */
[----:B------:R-:W3:Y:S03]  /*19c0*/  LDG.E.128 R204, [R204.64] ;  /* 0x00000004cccc7981 */ /* 0x000ee6000c1e1d00 */
[----:B------:R-:W-:Y:S01]  /*19d0*/  IMAD.WIDE.U32 R216, R216, R223, c[0x0][0x208] ;  /* 0x00008200d8d87625 */ /* 0x000fe200078e00df */
[----:B------:R-:W3:Y:S03]  /*19e0*/  LDG.E.128 R208, [R208.64] ;  /* 0x00000004d0d07981 */ /* 0x000ee6000c1e1d00 */
[----:B------:R-:W-:Y:S01]  /*19f0*/  FADD.FTZ R223, -R224, R148 ;  /* 0x00000094e0df7221 */ /* 0x000fe20000010100 */
[----:B------:R-:W3:Y:S01]  /*1a00*/  LDG.E.128 R212, [R212.64] ;  /* 0x00000004d4d47981 */ /* 0x000ee2000c1e1d00 */
[----:B------:R-:W-:-:S02]  /*1a10*/  FMUL.FTZ R229, R2, R229 ;  /* 0x000000e502e57220 */ /* 0x000fc40000410000 */
[C---:B------:R-:W-:Y:S01]  /*1a20*/  FADD.FTZ R226, -R224.reuse, R144 ;  /* 0x00000090e0e27221 */ /* 0x040fe20000010100 */
[----:B------:R-:W3:Y:S01]  /*1a30*/  LDG.E.128 R216, [R216.64] ;  /* 0x00000004d8d87981 */ /* 0x000ee2000c1e1d00 */
[C---:B------:R-:W-:Y:S02]  /*1a40*/  FADD.FTZ R238, -R224.reuse, R146 ;  /* 0x00000092e0ee7221 */ /* 0x040fe40000010100 */
[C---:B0-----:R-:W-:Y:S02]  /*1a50*/  FADD.FTZ R234, -R224.reuse, R149 ;  /* 0x00000095e0ea7221 */ /* 0x041fe40000010100 */
        /* <DEDUP_REMOVED lines=8> */
[----:B----4-:R-:W-:-:S02]  /*1ae0*/  FADD.FTZ R147, -R224, R161 ;  /* 0x000000a1e0937221 */ /* 0x010fc40000010100 */
[C---:B------:R-:W-:Y:S02]  /*1af0*/  FADD.FTZ R148, -R224.reuse, R160 ;  /* 0x000000a0e0947221 */ /* 0x040fe40000010100 */
[C---:B------:R-:W-:Y:S02]  /*1b00*/  FADD.FTZ R160, -R224.reuse, R171 ;  /* 0x000000abe0a07221 */ /* 0x040fe40000010100 */
[----:B------:R-:W4:Y:S01]  /*1b10*/  LDL R171, [R1+0x44] ;  /* 0x0000440001ab7983 */ /* 0x000f220000100800 */
[----:B------:R-:W-:-:S03]  /*1b20*/  FADD.FTZ R161, -R224, R172 ;  /* 0x000000ace0a17221 */ /* 0x000fc60000010100 */
[----:B------:R-:W4:Y:S01]  /*1b30*/  LDL R172, [R1+0x48] ;  /* 0x0000480001ac7983 */ /* 0x000f220000100800 */
[----:B------:R-:W-:Y:S02]  /*1b40*/  FFMA.FTZ R55, R183, R227, R55 ;  /* 0x000000e3b7377223 */ /* 0x000fe40000010037 */
[----:B------:R-:W-:Y:S02]  /*1b50*/  FADD.FTZ R99, R99, R183 ;  /* 0x000000b763637221 */ /* 0x000fe40000010000 */
[----:B------:R-:W-:Y:S02]  /*1b60*/  FMUL.FTZ R230, R230, R183 ;  /* 0x000000b7e6e67220 */ /* 0x000fe40000410000 */
[----:B------:R-:W-:Y:S02]  /*1b70*/  FMUL.FTZ R183, R2, R237 ;  /* 0x000000ed02b77220 */ /* 0x000fe40000410000 */
[----:B------:R-:W-:Y:S01]  /*1b80*/  FADD.FTZ R93, R93, R185 ;  /* 0x000000b95d5d7221 */ /* 0x000fe20000010000 */
[----:B------:R-:W4:Y:S01]  /*1b90*/  LDL R237, [R1+0x34] ;  /* 0x0000340001ed7983 */ /* 0x000f220000100800 */
[----:B------:R-:W-:-:S02]  /*1ba0*/  FFMA.FTZ R57, R185, R183, R57 ;  /* 0x000000b7b9397223 */ /* 0x000fc40000010039 */
[C---:B------:R-:W-:Y:S02]  /*1bb0*/  FADD.FTZ R146, -R224.reuse, R162 ;  /* 0x000000a2e0927221 */ /* 0x040fe40000010100 */
[C---:B------:R-:W-:Y:S02]  /*1bc0*/  FADD.FTZ R145, -R224.reuse, R163 ;  /* 0x000000a3e0917221 */ /* 0x040fe40000010100 */
[C---:B------:R-:W-:Y:S02]  /*1bd0*/  FADD.FTZ R156, -R224.reuse, R164 ;  /* 0x000000a4e09c7221 */ /* 0x040fe40000010100 */
[C---:B------:R-:W-:Y:S02]  /*1be0*/  FADD.FTZ R151, -R224.reuse, R165 ;  /* 0x000000a5e0977221 */ /* 0x040fe40000010100 */
[C---:B------:R-:W-:Y:S02]  /*1bf0*/  FADD.FTZ R150, -R224.reuse, R166 ;  /* 0x000000a6e0967221 */ /* 0x040fe40000010100 */
[----:B------:R-:W-:-:S02]  /*1c00*/  FADD.FTZ R149, -R224, R167 ;  /* 0x000000a7e0957221 */ /* 0x000fc40000010100 */
[----:B------:R-:W-:Y:S02]  /*1c10*/  FFMA.FTZ R53, R181, R229, R53 ;  /* 0x000000e5b5357223 */ /* 0x000fe40000010035 */
[----:B------:R-:W-:Y:S02]  /*1c20*/  FADD.FTZ R97, R97, R181 ;  /* 0x000000b561617221 */ /* 0x000fe40000010000 */
[----:B------:R-:W-:Y:S02]  /*1c30*/  FMUL.FTZ R232, R232, R181 ;  /* 0x000000b5e8e87220 */ /* 0x000fe40000410000 */
[C---:B------:R-:W-:Y:S02]  /*1c40*/  FADD.FTZ R162, -R224.reuse, R173 ;  /* 0x000000ade0a27221 */ /* 0x040fe40000010100 */
[C---:B------:R-:W-:Y:S01]  /*1c50*/  FADD.FTZ R163, -R224.reuse, R174 ;  /* 0x000000aee0a37221 */ /* 0x040fe20000010100 */
[----:B------:R-:W4:Y:S01]  /*1c60*/  LDL R173, [R1+0x50] ;  /* 0x0000500001ad7983 */ /* 0x000f220000100800 */
[----:B------:R-:W-:-:S02]  /*1c70*/  FADD.FTZ R164, -R224, R175 ;  /* 0x000000afe0a47221 */ /* 0x000fc40000010100 */
[C---:B------:R-:W-:Y:S01]  /*1c80*/  FADD.FTZ R168, -R224.reuse, R176 ;  /* 0x000000b0e0a87221 */ /* 0x040fe20000010100 */
[----:B------:R-:W4:Y:S01]  /*1c90*/  LDL R174, [R1+0x58] ;  /* 0x0000580001ae7983 */ /* 0x000f220000100800 */
[C---:B------:R-:W-:Y:S02]  /*1ca0*/  FADD.FTZ R167, -R224.reuse, R177 ;  /* 0x000000b1e0a77221 */ /* 0x040fe40000010100 */
[C---:B------:R-:W-:Y:S02]  /*1cb0*/  FADD.FTZ R166, -R224.reuse, R178 ;  /* 0x000000b2e0a67221 */ /* 0x040fe40000010100 */
[----:B------:R-:W-:Y:S02]  /*1cc0*/  FADD.FTZ R165, -R224, R179 ;  /* 0x000000b3e0a57221 */ /* 0x000fe40000010100 */
[----:B------:R-:W-:Y:S02]  /*1cd0*/  FMUL.FTZ R181, R2, R239 ;  /* 0x000000ef02b57220 */ /* 0x000fe40000410000 */
[----:B------:R-:W-:-:S02]  /*1ce0*/  FADD.FTZ R95, R95, R187 ;  /* 0x000000bb5f5f7221 */ /* 0x000fc40000010000 */
[----:B------:R-:W-:Y:S02]  /*1cf0*/  FFMA.FTZ R59, R187, R181, R59 ;  /* 0x000000b5bb3b7223 */ /* 0x000fe4000001003b */
[----:B--2---:R-:W-:Y:S02]  /*1d00*/  FMUL.FTZ R185, R169, R185 ;  /* 0x000000b9a9b97220 */ /* 0x004fe40000410000 */
[----:B------:R-:W2:Y:S01]  /*1d10*/  LDL R169, [R1+0x3c] ;  /* 0x00003c0001a97983 */ /* 0x000ea20000100800 */
[----:B---3--:R-:W-:-:S03]  /*1d20*/  FMUL.FTZ R224, R170, R180 ;  /* 0x000000b4aae07220 */ /* 0x008fc60000410000 */
[----:B------:R-:W3:Y:S01]  /*1d30*/  LDL R170, [R1+0x40] ;  /* 0x0000400001aa7983 */ /* 0x000ee20000100800 */
[----:B------:R-:W-:-:S03]  /*1d40*/  FMUL.FTZ R187, R155, R187 ;  /* 0x000000bb9bbb7220 */ /* 0x000fc60000410000 */
[----:B------:R-:W3:Y:S01]  /*1d50*/  LDL R155, [R1+0x30] ;  /* 0x00003000019b7983 */ /* 0x000ee20000100800 */
[----:B------:R-:W-:Y:S02]  /*1d60*/  FMUL.FTZ R225, R2, R225 ;  /* 0x000000e102e17220 */ /* 0x000fe40000410000 */
[----:B------:R-:W-:Y:S02]  /*1d70*/  FADD.FTZ R96, R96, R180 ;  /* 0x000000b460607221 */ /* 0x000fe40000010000 */
[----:B------:R-:W-:Y:S02]  /*1d80*/  FFMA.FTZ R52, R180, R225, R52 ;  /* 0x000000e1b4347223 */ /* 0x000fe40000010034 */
[C---:B------:R-:W-:Y:S02]  /*1d90*/  FMUL.FTZ R180, R2.reuse, R223 ;  /* 0x000000df02b47220 */ /* 0x040fe40000410000 */
[C---:B------:R-:W-:Y:S02]  /*1da0*/  FMUL.FTZ R179, R2.reuse, R234 ;  /* 0x000000ea02b37220 */ /* 0x040fe40000410000 */
[----:B------:R-:W-:-:S02]  /*1db0*/  FMUL.FTZ R177, R2, R236 ;  /* 0x000000ec02b17220 */ /* 0x000fc40000410000 */
[----:B------:R-:W-:Y:S02]  /*1dc0*/  FFMA.FTZ R128, R188, R180, R128 ;  /* 0x000000b4bc807223 */ /* 0x000fe40000010080 */
        /* <DEDUP_REMOVED lines=8> */
[----:B------:R-:W-:Y:S02]  /*1e50*/  FADD.FTZ R86, R86, R194 ;  /* 0x000000c256567221 */ /* 0x000fe40000010000 */
[----:B----4-:R-:W-:Y:S02]  /*1e60*/  FMUL.FTZ R189, R171, R189 ;  /* 0x000000bdabbd7220 */ /* 0x010fe40000410000 */
[----:B------:R-:W4:Y:S01]  /*1e70*/  LDL R171, [R1+0x20] ;  /* 0x0000200001ab7983 */ /* 0x000f220000100800 */
[----:B------:R-:W-:-:S03]  /*1e80*/  FMUL.FTZ R188, R172, R188 ;  /* 0x000000bcacbc7220 */ /* 0x000fc60000410000 */
[----:B------:R-:W4:Y:S01]  /*1e90*/  LDL R172, [R1+0x24] ;  /* 0x0000240001ac7983 */ /* 0x000f220000100800 */
[----:B--2---:R-:W-:Y:S02]  /*1ea0*/  FMUL.FTZ R191, R169, R191 ;  /* 0x000000bfa9bf7220 */ /* 0x004fe40000410000 */
[----:B------:R-:W-:Y:S02]  /*1eb0*/  FMUL.FTZ R169, R2, R154 ;  /* 0x0000009a02a97220 */ /* 0x000fe40000410000 */
[----:B---3--:R-:W-:Y:S01]  /*1ec0*/  FMUL.FTZ R190, R170, R190 ;  /* 0x000000beaabe7220 */ /* 0x008fe20000410000 */
[----:B------:R-:W2:Y:S01]  /*1ed0*/  LDL R154, [R1+0x14] ;  /* 0x00001400019a7983 */ /* 0x000ea20000100800 */
[----:B------:R-:W-:-:S03]  /*1ee0*/  FFMA.FTZ R126, R194, R169, R126 ;  /* 0x000000a9c27e7223 */ /* 0x000fc6000001007e */
[----:B------:R-:W3:Y:S01]  /*1ef0*/  LDL R170, [R1+0x1c] ;  /* 0x00001c0001aa7983 */ /* 0x000ee20000100800 */
[----:B------:R-:W-:-:S03]  /*1f00*/  FMUL.FTZ R194, R155, R194 ;  /* 0x000000c29bc27220 */ /* 0x000fc60000410000 */
[----:B------:R-:W3:Y:S01]  /*1f10*/  LDL R155, [R1+0x18] ;  /* 0x00001800019b7983 */ /* 0x000ee20000100800 */
[----:B------:R-:W-:Y:S02]  /*1f20*/  FMUL.FTZ R228, R2, R228 ;  /* 0x000000e402e47220 */ /* 0x000fe40000410000 */
[----:B------:R-:W-:Y:S02]  /*1f30*/  FADD.FTZ R98, R98, R182 ;  /* 0x000000b662627221 */ /* 0x000fe40000010000 */
[----:B------:R-:W-:Y:S02]  /*1f40*/  FFMA.FTZ R54, R182, R228, R54 ;  /* 0x000000e4b6367223 */ /* 0x000fe40000010036 */
[----:B------:R-:W-:Y:S02]  /*1f50*/  FMUL.FTZ R231, R231, R182 ;  /* 0x000000b6e7e77220 */ /* 0x000fe40000410000 */
[C---:B------:R-:W-:Y:S02]  /*1f60*/  FMUL.FTZ R182, R2.reuse, R238 ;  /* 0x000000ee02b67220 */ /* 0x040fe40000410000 */
[----:B------:R-:W3:Y:S01]  /*1f70*/  LDL R238, [R1+0x38] ;  /* 0x0000380001ee7983 */ /* 0x000ee20000100800 */
[----:B------:R-:W-:-:S02]  /*1f80*/  FMUL.FTZ R226, R2, R226 ;  /* 0x000000e202e27220 */ /* 0x000fc40000410000 */
[----:B------:R-:W-:Y:S02]  /*1f90*/  FADD.FTZ R92, R92, R184 ;  /* 0x000000b85c5c7221 */ /* 0x000fe40000010000 */
[----:B------:R-:W-:Y:S02]  /*1fa0*/  FFMA.FTZ R56, R184, R226, R56 ;  /* 0x000000e2b8387223 */ /* 0x000fe40000010038 */
[----:B------:R-:W-:Y:S02]  /*1fb0*/  FMUL.FTZ R184, R174, R184 ;  /* 0x000000b8aeb87220 */ /* 0x000fe40000410000 */
[----:B------:R-:W3:Y:S01]  /*1fc0*/  LDL R174, [R1+0x2c] ;  /* 0x00002c0001ae7983 */ /* 0x000ee20000100800 */
[----:B------:R-:W-:Y:S02]  /*1fd0*/  FFMA.FTZ R58, R186, R182, R58 ;  /* 0x000000b6ba3a7223 */ /* 0x000fe4000001003a */
[----:B------:R-:W-:Y:S02]  /*1fe0*/  FADD.FTZ R94, R94, R186 ;  /* 0x000000ba5e5e7221 */ /* 0x000fe40000010000 */
[----:B------:R-:W-:-:S02]  /*1ff0*/  FMUL.FTZ R186, R173, R186 ;  /* 0x000000baadba7220 */ /* 0x000fc40000410000 */
[----:B------:R-:W3:Y:S01]  /*2000*/  LDL R173, [R1+0x28] ;  /* 0x0000280001ad7983 */ /* 0x000ee20000100800 */
[C---:B------:R-:W-:Y:S02]  /*2010*/  FMUL.FTZ R143, R2.reuse, R143 ;  /* 0x0000008f028f7220 */ /* 0x040fe40000410000 */
[C---:B------:R-:W-:Y:S02]  /*2020*/  FMUL.FTZ R176, R2.reuse, R152 ;  /* 0x0000009802b07220 */ /* 0x040fe40000410000 */
[C---:B------:R-:W-:Y:S02]  /*2030*/  FMUL.FTZ R175, R2.reuse, R153 ;  /* 0x0000009902af7220 */ /* 0x040fe40000410000 */
[----:B------:R-:W-:Y:S02]  /*2040*/  FMUL.FTZ R142, R2, R142 ;  /* 0x0000008e028e7220 */ /* 0x000fe40000410000 */
[----:B------:R-:W-:Y:S02]  /*2050*/  FFMA.FTZ R121, R197, R143, R121 ;  /* 0x0000008fc5797223 */ /* 0x000fe40000010079 */
[----:B------:R-:W-:-:S02]  /*2060*/  FADD.FTZ R81, R81, R197 ;  /* 0x000000c551517221 */ /* 0x000fc40000010000 */
[----:B------:R-:W-:Y:S02]  /*2070*/  FADD.FTZ R152, RZ, R224 ;  /* 0x000000e0ff987221 */ /* 0x000fe40000010000 */
[----:B------:R-:W-:Y:S02]  /*2080*/  FFMA.FTZ R153, R225, R224, RZ ;  /* 0x000000e0e1997223 */ /* 0x000fe400000100ff */
[----:B------:R-:W-:Y:S02]  /*2090*/  FMUL.FTZ R141, R2, R141 ;  /* 0x0000008d028d7220 */ /* 0x000fe40000410000 */
[----:B------:R-:W-:Y:S02]  /*20a0*/  FFMA.FTZ R122, R198, R142, R122 ;  /* 0x0000008ec67a7223 */ /* 0x000fe4000001007a */
[----:B------:R-:W-:Y:S02]  /*20b0*/  FADD.FTZ R82, R82, R198 ;  /* 0x000000c652527221 */ /* 0x000fe40000010000 */
[----:B------:R-:W-:-:S02]  /*20c0*/  FADD.FTZ R152, R152, R232 ;  /* 0x000000e898987221 */ /* 0x000fc40000010000 */
[----:B------:R-:W-:Y:S02]  /*20d0*/  FFMA.FTZ R153, R229, R232, R153 ;  /* 0x000000e8e5997223 */ /* 0x000fe40000010099 */
[C---:B------:R-:W-:Y:S02]  /*20e0*/  FMUL.FTZ R147, R2.reuse, R147 ;  /* 0x0000009302937220 */ /* 0x040fe40000410000 */
[----:B------:R-:W-:Y:S02]  /*20f0*/  FFMA.FTZ R123, R199, R141, R123 ;  /* 0x0000008dc77b7223 */ /* 0x000fe4000001007b */
        /* <DEDUP_REMOVED lines=9> */
[----:B----4-:R-:W-:Y:S02]  /*2190*/  FMUL.FTZ R198, R171, R198 ;  /* 0x000000c6abc67220 */ /* 0x010fe40000410000 */
[----:B------:R-:W4:Y:S01]  /*21a0*/  LDL R171, [R1+0xc] ;  /* 0x00000c0001ab7983 */ /* 0x000f220000100800 */
[----:B------:R-:W-:-:S03]  /*21b0*/  FMUL.FTZ R197, R172, R197 ;  /* 0x000000c5acc57220 */ /* 0x000fc60000410000 */
[----:B------:R-:W4:Y:S01]  /*21c0*/  LDL R172, [R1+0x10] ;  /* 0x0000100001ac7983 */ /* 0x000f220000100800 */
[----:B--2---:R-:W-:Y:S02]  /*21d0*/  FMUL.FTZ R201, R154, R201 ;  /* 0x000000c99ac97220 */ /* 0x004fe40000410000 */
[----:B---3--:R-:W-:Y:S02]  /*21e0*/  FMUL.FTZ R199, R170, R199 ;  /* 0x000000c7aac77220 */ /* 0x008fe40000410000 */
[----:B------:R-:W2:Y:S01]  /*21f0*/  LDL R170, [R1+0x8] ;  /* 0x0000080001aa7983 */ /* 0x000ea20000100800 */
[----:B------:R-:W-:Y:S02]  /*2200*/  FFMA.FTZ R154, R227, R230, R153 ;  /* 0x000000e6e39a7223 */ /* 0x000fe40000010099 */
[----:B------:R-:W-:Y:S02]  /*2210*/  FMUL.FTZ R200, R155, R200 ;  /* 0x000000c89bc87220 */ /* 0x000fe40000410000 */
[----:B------:R-:W3:Y:S01]  /*2220*/  LDL R155, [R1+0x4] ;  /* 0x00000400019b7983 */ /* 0x000ee20000100800 */
[----:B------:R-:W-:-:S02]  /*2230*/  FADD.FTZ R153, R152, R184 ;  /* 0x000000b898997221 */ /* 0x000fc40000010000 */
[----:B------:R-:W-:Y:S02]  /*2240*/  FFMA.FTZ R152, R226, R184, R154 ;  /* 0x000000b8e2987223 */ /* 0x000fe4000001009a */
[----:B------:R-:W3:Y:S01]  /*2250*/  LDL R154, [R1] ;  /* 0x00000000019a7983 */ /* 0x000ee20000100800 */
        /* <DEDUP_REMOVED lines=14> */
[----:B------:R-:W-:Y:S02]  /*2340*/  FMUL.FTZ R192, R238, R192 ;  /* 0x000000c0eec07220 */ /* 0x000fe40000410000 */
[----:B------:R-:W-:Y:S02]  /*2350*/  FADD.FTZ R153, R153, R191 ;  /* 0x000000bf99997221 */ /* 0x000fe40000010000 */
[----:B------:R-:W-:-:S02]  /*2360*/  FFMA.FTZ R152, R177, R191, R152 ;  /* 0x000000bfb1987223 */ /* 0x000fc40000010098 */
[----:B------:R-:W-:Y:S02]  /*2370*/  FFMA.FTZ R125, R193, R175, R125 ;  /* 0x000000afc17d7223 */ /* 0x000fe4000001007d */
[----:B------:R-:W-:Y:S02]  /*2380*/  FADD.FTZ R85, R85, R193 ;  /* 0x000000c155557221 */ /* 0x000fe40000010000 */
[----:B------:R-:W-:Y:S02]  /*2390*/  FMUL.FTZ R193, R237, R193 ;  /* 0x000000c1edc17220 */ /* 0x000fe40000410000 */
[----:B------:R-:W-:Y:S02]  /*23a0*/  FADD.FTZ R153, R153, R192 ;  /* 0x000000c099997221 */ /* 0x000fe40000010000 */
[----:B------:R-:W-:Y:S02]  /*23b0*/  FFMA.FTZ R152, R176, R192, R152 ;  /* 0x000000c0b0987223 */ /* 0x000fe40000010098 */
[----:B------:R-:W-:-:S02]  /*23c0*/  FMUL.FTZ R140, R2, R140 ;  /* 0x0000008c028c7220 */ /* 0x000fc40000410000 */
[----:B------:R-:W-:Y:S02]  /*23d0*/  FADD.FTZ R153, R153, R193 ;  /* 0x000000c199997221 */ /* 0x000fe40000010000 */
[----:B------:R-:W-:Y:S02]  /*23e0*/  FFMA.FTZ R152, R175, R193, R152 ;  /* 0x000000c1af987223 */ /* 0x000fe40000010098 */
[----:B------:R-:W-:Y:S02]  /*23f0*/  FFMA.FTZ R127, R195, R140, R127 ;  /* 0x0000008cc37f7223 */ /* 0x000fe4000001007f */
[----:B------:R-:W-:Y:S02]  /*2400*/  FADD.FTZ R87, R87, R195 ;  /* 0x000000c357577221 */ /* 0x000fe40000010000 */
[----:B------:R-:W-:Y:S02]  /*2410*/  FMUL.FTZ R144, R2, R144 ;  /* 0x0000009002907220 */ /* 0x000fe40000410000 */
[----:B------:R-:W-:-:S02]  /*2420*/  FMUL.FTZ R195, R174, R195 ;  /* 0x000000c3aec37220 */ /* 0x000fc40000410000 */
[----:B------:R-:W-:Y:S02]  /*2430*/  FADD.FTZ R153, R153, R194 ;  /* 0x000000c299997221 */ /* 0x000fe40000010000 */
[----:B------:R-:W-:Y:S02]  /*2440*/  FFMA.FTZ R152, R169, R194, R152 ;  /* 0x000000c2a9987223 */ /* 0x000fe40000010098 */
        /* <DEDUP_REMOVED lines=17> */
[----:B------:R-:W-:Y:S02]  /*2560*/  FFMA.FTZ R118, R202, R146, R118 ;  /* 0x00000092ca767223 */ /* 0x000fe40000010076 */
[----:B------:R-:W-:Y:S02]  /*2570*/  FADD.FTZ R78, R78, R202 ;  /* 0x000000ca4e4e7221 */ /* 0x000fe40000010000 */
[----:B------:R-:W-:Y:S02]  /*2580*/  FADD.FTZ R153, R153, R201 ;  /* 0x000000c999997221 */ /* 0x000fe40000010000 */
[----:B------:R-:W-:Y:S02]  /*2590*/  FFMA.FTZ R152, R147, R201, R152 ;  /* 0x000000c993987223 */ /* 0x000fe40000010098 */
[----:B------:R-:W-:-:S02]  /*25a0*/  FFMA.FTZ R119, R203, R145, R119 ;  /* 0x00000091cb777223 */ /* 0x000fc40000010077 */
[----:B------:R-:W-:Y:S02]  /*25b0*/  FADD.FTZ R79, R79, R203 ;  /* 0x000000cb4f4f7221 */ /* 0x000fe40000010000 */
[C---:B------:R-:W-:Y:S02]  /*25c0*/  FMUL.FTZ R156, R2.reuse, R156 ;  /* 0x0000009c029c7220 */ /* 0x040fe40000410000 */
[----:B------:R-:W-:Y:S02]  /*25d0*/  FMUL.FTZ R151, R2, R151 ;  /* 0x0000009702977220 */ /* 0x000fe40000410000 */
[----:B------:R-:W-:Y:S02]  /*25e0*/  FFMA.FTZ R112, R204, R156, R112 ;  /* 0x0000009ccc707223 */ /* 0x000fe40000010070 */
[----:B------:R-:W-:Y:S02]  /*25f0*/  FADD.FTZ R72, R72, R204 ;  /* 0x000000cc48487221 */ /* 0x000fe40000010000 */
        /* <DEDUP_REMOVED lines=8> */
[----:B------:R-:W-:Y:S02]  /*2680*/  FMUL.FTZ R157, R2, R157 ;  /* 0x0000009d029d7220 */ /* 0x000fe40000410000 */
[----:B------:R-:W-:Y:S02]  /*2690*/  FMUL.FTZ R207, R252, R207 ;  /* 0x000000cffccf7220 */ /* 0x000fe40000410000 */
[----:B------:R-:W-:Y:S02]  /*26a0*/  FMUL.FTZ R158, R2, R158 ;  /* 0x0000009e029e7220 */ /* 0x000fe40000410000 */
[----:B------:R-:W-:Y:S02]  /*26b0*/  FFMA.FTZ R108, R208, R157, R108 ;  /* 0x0000009dd06c7223 */ /* 0x000fe4000001006c */
[----:B------:R-:W-:-:S02]  /*26c0*/  FADD.FTZ R68, R68, R208 ;  /* 0x000000d044447221 */ /* 0x000fc40000010000 */
[----:B------:R-:W-:Y:S02]  /*26d0*/  FMUL.FTZ R208, R251, R208 ;  /* 0x000000d0fbd07220 */ /* 0x000fe40000410000 */
[----:B------:R-:W-:Y:S02]  /*26e0*/  FMUL.FTZ R159, R2, R159 ;  /* 0x0000009f029f7220 */ /* 0x000fe40000410000 */
[----:B------:R-:W-:Y:S02]  /*26f0*/  FFMA.FTZ R109, R209, R158, R109 ;  /* 0x0000009ed16d7223 */ /* 0x000fe4000001006d */
[----:B------:R-:W-:Y:S02]  /*2700*/  FADD.FTZ R69, R69, R209 ;  /* 0x000000d145457221 */ /* 0x000fe40000010000 */
[----:B------:R-:W-:Y:S02]  /*2710*/  FMUL.FTZ R209, R250, R209 ;  /* 0x000000d1fad17220 */ /* 0x000fe40000410000 */
[----:B----4-:R-:W-:-:S02]  /*2720*/  FMUL.FTZ R203, R171, R203 ;  /* 0x000000cbabcb7220 */ /* 0x010fc40000410000 */
[----:B------:R-:W-:-:S04]  /*2730*/  FMUL.FTZ R202, R172, R202 ;  /* 0x000000caacca7220 */ /* 0x000fc80000410000 */
[----:B------:R-:W-:Y:S02]  /*2740*/  FADD.FTZ R153, R153, R202 ;  /* 0x000000ca99997221 */ /* 0x000fe40000010000 */
[----:B------:R-:W-:Y:S02]  /*2750*/  FFMA.FTZ R152, R146, R202, R152 ;  /* 0x000000ca92987223 */ /* 0x000fe40000010098 */
[----:B------:R-:W-:Y:S02]  /*2760*/  FADD.FTZ R153, R153, R203 ;  /* 0x000000cb99997221 */ /* 0x000fe40000010000 */
[----:B------:R-:W-:Y:S02]  /*2770*/  FFMA.FTZ R152, R145, R203, R152 ;  /* 0x000000cb91987223 */ /* 0x000fe40000010098 */
[----:B------:R-:W-:Y:S02]  /*2780*/  FMUL.FTZ R160, R2, R160 ;  /* 0x000000a002a07220 */ /* 0x000fe40000410000 */
        /* <DEDUP_REMOVED lines=10> */
[----:B------:R-:W-:Y:S02]  /*2830*/  FMUL.FTZ R212, R247, R212 ;  /* 0x000000d4f7d47220 */ /* 0x000fe40000410000 */
[----:B------:R-:W-:Y:S02]  /*2840*/  FMUL.FTZ R163, R2, R163 ;  /* 0x000000a302a37220 */ /* 0x000fe40000410000 */
[----:B------:R-:W-:-:S02]  /*2850*/  FFMA.FTZ R105, R213, R162, R105 ;  /* 0x000000a2d5697223 */ /* 0x000fc40000010069 */
[----:B------:R-:W-:Y:S02]  /*2860*/  FADD.FTZ R65, R65, R213 ;  /* 0x000000d541417221 */ /* 0x000fe40000010000 */
[----:B------:R-:W-:Y:S02]  /*2870*/  FMUL.FTZ R213, R246, R213 ;  /* 0x000000d5f6d57220 */ /* 0x000fe40000410000 */
[----:B------:R-:W-:Y:S02]  /*2880*/  FMUL.FTZ R164, R2, R164 ;  /* 0x000000a402a47220 */ /* 0x000fe40000410000 */
[----:B------:R-:W-:Y:S02]  /*2890*/  FFMA.FTZ R106, R214, R163, R106 ;  /* 0x000000a3d66a7223 */ /* 0x000fe4000001006a */
[----:B------:R-:W-:Y:S02]  /*28a0*/  FADD.FTZ R66, R66, R214 ;  /* 0x000000d642427221 */ /* 0x000fe40000010000 */
[----:B------:R-:W-:-:S02]  /*28b0*/  FMUL.FTZ R214, R245, R214 ;  /* 0x000000d6f5d67220 */ /* 0x000fc40000410000 */
[----:B------:R-:W-:Y:S02]  /*28c0*/  FFMA.FTZ R107, R215, R164, R107 ;  /* 0x000000a4d76b7223 */ /* 0x000fe4000001006b */
[----:B------:R-:W-:Y:S02]  /*28d0*/  FADD.FTZ R67, R67, R215 ;  /* 0x000000d743437221 */ /* 0x000fe40000010000 */
[----:B------:R-:W-:Y:S02]  /*28e0*/  FMUL.FTZ R168, R2, R168 ;  /* 0x000000a802a87220 */ /* 0x000fe40000410000 */
[----:B------:R-:W-:Y:S02]  /*28f0*/  FMUL.FTZ R215, R244, R215 ;  /* 0x000000d7f4d77220 */ /* 0x000fe40000410000 */
[----:B------:R-:W-:Y:S02]  /*2900*/  FMUL.FTZ R167, R2, R167 ;  /* 0x000000a702a77220 */ /* 0x000fe40000410000 */
[----:B------:R-:W-:-:S02]  /*2910*/  FFMA.FTZ R100, R216, R168, R100 ;  /* 0x000000a8d8647223 */ /* 0x000fc40000010064 */
[----:B------:R-:W-:Y:S02]  /*2920*/  FADD.FTZ R60, R60, R216 ;  /* 0x000000d83c3c7221 */ /* 0x000fe40000010000 */
[----:B--2---:R-:W-:-:S04]  /*2930*/  FMUL.FTZ R204, R170, R204 ;  /* 0x000000ccaacc7220 */ /* 0x004fc80000410000 */
[----:B------:R-:W-:Y:S02]  /*2940*/  FADD.FTZ R153, R153, R204 ;  /* 0x000000cc99997221 */ /* 0x000fe40000010000 */
[----:B---3--:R-:W-:Y:S02]  /*2950*/  FMUL.FTZ R205, R155, R205 ;  /* 0x000000cd9bcd7220 */ /* 0x008fe40000410000 */
        /* <DEDUP_REMOVED lines=42> */
[----:B------:R-:W-:Y:S02]  /*2c00*/  FADD.FTZ R171, R153, R219 ;  /* 0x000000db99ab7221 */ /* 0x000fe40000010000 */
[----:B------:R-:W-:Y:S02]  /*2c10*/  FFMA.FTZ R154, R165, R219, R152 ;  /* 0x000000dba59a7223 */ /* 0x000fe40000010098 */
.L_x_12322:
[----:B0-----:R-:W-:Y:S05]  /*2c20*/  BSYNC B0 ;  /* 0x0000000000007941 */ /* 0x001fea0003800000 */
.L_x_12320:
        /* <DEDUP_REMOVED lines=8> */
.L_x_12406:
        /* <DEDUP_REMOVED lines=18> */
.L_x_12407:
[----:B0-2---:R-:W-:Y:S01]  /*2dd0*/  FADD.FTZ R153, R153, R154 ;  /* 0x0000009a99997221 */ /* 0x005fe20000010000 */
[----:B------:R-:W-:Y:S01]  /*2de0*/  ISETP.GE.AND P5, PT, R222, 0x1, PT ;  /* 0x00000001de00780c */ /* 0x000fe20003fa6270 */
[----:B------:R-:W-:Y:S01]  /*2df0*/  FADD.FTZ R152, R172, R171 ;  /* 0x000000abac987221 */ /* 0x000fe20000010000 */
[----:B-1----:R-:W-:Y:S01]  /*2e00*/  @!P0 LOP3.LUT R154, R173, 0x3, RZ, 0xc0, !PT ;  /* 0x00000003ad9a8812 */ /* 0x002fe200078ec0ff */
[----:B------:R-:W0:Y:S01]  /*2e10*/  S2R R155, SR_TID.X ;  /* 0x00000000009b7919 */ /* 0x000e220000002100 */
[----:B------:R-:W-:Y:S01]  /*2e20*/  WARPSYNC 0xffffffff ;  /* 0xffffffff00007948 */ /* 0x000fe20003800000 */
[----:B------:R-:W-:Y:S01]  /*2e30*/  HFMA2.MMA R172, -RZ, RZ, 0, 0 ;  /* 0x00000000ffac7435 */ /* 0x000fe200000001ff */
[----:B------:R-:W-:Y:S01]  /*2e40*/  @!P0 IADD3 R154, R170, R154, RZ ;  /* 0x0000009aaa9a8210 */ /* 0x000fe20007ffe0ff */
[----:B------:R-:W1:Y:S01]  /*2e50*/  LDC.U8 R174, c[0x0][0x1f0] ;  /* 0x00007c00ffae7b82 */ /* 0x000e620000000000 */
[----:B------:R-:W-:Y:S03]  /*2e60*/  BSSY B0, `(.L_x_12325) ;  /* 0x0000021000007945 */ /* 0x000fe60003800000 */
[----:B------:R2:W-:Y:S04]  /*2e70*/  @!P0 STS.64 [R154.X8+0x5000], R152 ;  /* 0x005000989a008388 */ /* 0x0005e80000008a00 */
[----:B------:R-:W-:Y:S01]  /*2e80*/  BAR.SYNC.DEFER_BLOCKING 0x0 ;  /* 0x0000000000007b1d */ /* 0x000fe20000010000 */
[----:B------:R-:W-:-:S04]  /*2e90*/  @!P4 ISETP.NE.U32.AND P0, PT, RZ, c[0x0][0x218], PT ;  /* 0x00008600ff00ca0c */ /* 0x000fc80003f05070 */
[----:B------:R-:W-:Y:S02]  /*2ea0*/  @!P4 ISETP.NE.AND.EX P0, PT, RZ, c[0x0][0x21c], PT, P0 ;  /* 0x00008700ff00ca0c */ /* 0x000fe40003f05300 */
[----:B--2---:R-:W-:-:S05]  /*2eb0*/  @P5 IADD3 R152, R222, -0x1, RZ ;  /* 0xffffffffde985810 */ /* 0x004fca0007ffe0ff */
        /* <DEDUP_REMOVED lines=27> */
.L_x_12326:
[----:B------:R-:W-:Y:S05]  /*3070*/  BSYNC B0 ;  /* 0x0000000000007941 */ /* 0x000fea0003800000 */
.L_x_12325:
[----:B------:R-:W-:Y:S01]  /*3080*/  @P5 FMUL.FTZ R153, R152, c[0x0][0x1ec] ;  /* 0x00007b0098995a20 */ /* 0x000fe20000410000 */
[----:B------:R-:W-:Y:S01]  /*3090*/  @!P4 ISETP.NE.U32.AND P0, PT, RZ, c[0x0][0x218], PT ;  /* 0x00008600ff00ca0c */ /* 0x000fe20003f05070 */
[----:B------:R-:W-:Y:S01]  /*30a0*/  BSSY B0, `(.L_x_12327) ;  /* 0x000000d000007945 */ /* 0x000fe20003800000 */
[----:B------:R-:W-:Y:S01]  /*30b0*/  @P5 LOP3.LUT P1, RZ, R221, 0xff, RZ, 0xc0, !PT ;  /* 0x000000ffddff5812 */ /* 0x000fe2000782c0ff */
[----:B------:R-:W-:Y:S01]  /*30c0*/  @P5 FMUL.FTZ R153, R153, c[0x0][0x1e8] ;  /* 0x00007a0099995a20 */ /* 0x000fe20000410000 */
[----:B------:R-:W-:-:S04]  /*30d0*/  @!P4 ISETP.NE.AND.EX P0, PT, RZ, c[0x0][0x21c], PT, P0 ;  /* 0x00008700ff00ca0c */ /* 0x000fc80003f05300 */
[----:B------:R-:W-:Y:S02]  /*30e0*/  @P5 SEL R132, R153, RZ, P1 ;  /* 0x000000ff99845207 */ /* 0x000fe40000800000 */
        /* <DEDUP_REMOVED lines=8> */
.L_x_12328:
[----:B------:R-:W-:Y:S05]  /*3170*/  BSYNC B0 ;  /* 0x0000000000007941 */ /* 0x000fea0003800000 */
.L_x_12327:
        /* <DEDUP_REMOVED lines=15> */
.L_x_12330:
[----:B------:R-:W-:Y:S05]  /*3270*/  BSYNC B0 ;  /* 0x0000000000007941 */ /* 0x000fea0003800000 */
.L_x_12329:
[----:B------:R-:W-:Y:S01]  /*3280*/  @P5 FMUL.FTZ R155, R154, c[0x0][0x1ec] ;  /* 0x00007b009a9b5a20 */ /* 0x000fe20000410000 */
[----:B------:R-:W-:Y:S01]  /*3290*/  @P5 LOP3.LUT P0, RZ, R221, 0xff0000, RZ, 0xc0, !PT ;  /* 0x00ff0000ddff5812 */ /* 0x000fe2000780c0ff */
[----:B------:R-:W-:Y:S01]  /*32a0*/  BSSY B0, `(.L_x_12331) ;  /* 0x0000010000007945 */ /* 0x000fe20003800000 */
[----:B------:R-:W-:Y:S01]  /*32b0*/  @!P4 ISETP.NE.U32.AND P1, PT, RZ, c[0x0][0x218], PT ;  /* 0x00008600ff00ca0c */ /* 0x000fe20003f25070 */
[----:B------:R-:W-:Y:S01]  /*32c0*/  @P5 FMUL.FTZ R155, R155, c[0x0][0x1e8] ;  /* 0x00007a009b9b5a20 */ /* 0x000fe20000410000 */
[----:B------:R-:W-:Y:S02]  /*32d0*/  @P5 LOP3.LUT P2, RZ, R221, 0xff000000, RZ, 0xc0, !PT ;  /* 0xff000000ddff5812 */ /* 0x000fe4000784c0ff */
[----:B------:R-:W-:Y:S02]  /*32e0*/  @!P4 ISETP.NE.AND.EX P1, PT, RZ, c[0x0][0x21c], PT, P1 ;  /* 0x00008700ff00ca0c */ /* 0x000fe40003f25310 */
[----:B------:R-:W-:Y:S02]  /*32f0*/  @P5 SEL R134, R155, RZ, P0 ;  /* 0x000000ff9b865207 */ /* 0x000fe40000000000 */
[----:B------:R-:W-:-:S02]  /*3300*/  ISETP.NE.U32.AND P0, PT, RZ, c[0x0][0x258], PT ;  /* 0x00009600ff007a0c */ /* 0x000fc40003f05070 */
[----:B------:R-:W-:Y:S02]  /*3310*/  @!P4 FSEL R155, R51, RZ, P1 ;  /* 0x000000ff339bc208 */ /* 0x000fe40000800000 */
[----:B------:R-:W-:Y:S01]  /*3320*/  ISETP.NE.AND.EX P0, PT, RZ, c[0x0][0x25c], PT, P0 ;  /* 0x00009700ff007a0c */ /* 0x000fe20003f05300 */
[----:B------:R-:W-:Y:S07]  /*3330*/  @!P4 BRA `(.L_x_12332) ;  /* 0x000000600000c947 */ /* 0x000fee0003800000 */
[----:B------:R-:W-:Y:S01]  /*3340*/  ISETP.NE.U32.AND P1, PT, RZ, c[0x0][0x218], PT ;  /* 0x00008600ff007a0c */ /* 0x000fe20003f25070 */
[----:B------:R-:W-:-:S03]  /*3350*/  FFMA.FTZ R155, R227, R174, R173 ;  /* 0x000000aee39b7223 */ /* 0x000fc600000100ad */
[----:B------:R-:W-:Y:S01]  /*3360*/  ISETP.NE.AND.EX P1, PT, RZ, c[0x0][0x21c], PT, P1 ;  /* 0x00008700ff007a0c */ /* 0x000fe20003f25310 */
[----:B------:R-:W-:-:S04]  /*3370*/  FADD.FTZ R155, R230, -R155 ;  /* 0x8000009be69b7221 */ /* 0x000fc80000010000 */
[----:B------:R-:W-:-:S08]  /*3380*/  FMUL.FTZ R155, R2, R155 ;  /* 0x0000009b029b7220 */ /* 0x000fd00000410000 */
[----:B------:R-:W-:Y:S02]  /*3390*/  @P1 FADD.FTZ R155, R51, R155 ;  /* 0x0000009b339b1221 */ /* 0x000fe40000010000 */
.L_x_12332:
[----:B------:R-:W-:Y:S05]  /*33a0*/  BSYNC B0 ;  /* 0x0000000000007941 */ /* 0x000fea0003800000 */
.L_x_12331:
[----:B------:R-:W-:Y:S01]  /*33b0*/  @P5 FMUL.FTZ R170, R155, c[0x0][0x1ec] ;  /* 0x00007b009baa5a20 */ /* 0x000fe20000410000 */
[----:B------:R-:W-:Y:S01]  /*33c0*/  ISETP.NE.U32.AND P1, PT, RZ, c[0x0][0x258], PT ;  /* 0x00009600ff007a0c */ /* 0x000fe20003f25070 */
[----:B------:R-:W-:Y:S02]  /*33d0*/  BSSY B0, `(.L_x_12333) ;  /* 0x0000018000007945 */ /* 0x000fe40003800000 */
[----:B------:R-:W-:Y:S01]  /*33e0*/  @P5 FMUL.FTZ R170, R170, c[0x0][0x1e8] ;  /* 0x00007a00aaaa5a20 */ /* 0x000fe20000410000 */
[----:B------:R-:W-:-:S04]  /*33f0*/  ISETP.NE.AND.EX P1, PT, RZ, c[0x0][0x25c], PT, P1 ;  /* 0x00009700ff007a0c */ /* 0x000fc80003f25310 */
[----:B------:R-:W-:Y:S02]  /*3400*/  @P5 SEL R135, R170, RZ, P2 ;  /* 0x000000ffaa875207 */ /* 0x000fe40001000000 */
[----:B------:R-:W-:Y:S02]  /*3410*/  @P0 MOV R170, 0x10 ;  /* 0x0000001000aa0802 */ /* 0x000fe40000000f00 */
[----:B------:R-:W-:Y:S02]  /*3420*/  SEL R152, R152, R136, P1 ;  /* 0x0000008898987207 */ /* 0x000fe40000800000 */
[----:B------:R-:W-:Y:S01]  /*3430*/  SEL R153, R153, R137, P1 ;  /* 0x0000008999997207 */ /* 0x000fe20000800000 */
[----:B------:R-:W-:Y:S01]  /*3440*/  @P0 IMAD.WIDE.U32 R170, R3, R170, c[0x0][0x258] ;  /* 0x0000960003aa0625 */ /* 0x000fe200078e00aa */
[----:B------:R-:W-:Y:S02]  /*3450*/  SEL R154, R154, R138, P1 ;  /* 0x0000008a9a9a7207 */ /* 0x000fe40000800000 */
[----:B------:R-:W-:-:S02]  /*3460*/  SEL R155, R155, R139, P1 ;  /* 0x0000008b9b9b7207 */ /* 0x000fc40000800000 */
[----:B------:R-:W-:-:S03]  /*3470*/  @!P4 ISETP.NE.U32.AND P2, PT, RZ, c[0x0][0x218], PT ;  /* 0x00008600ff00ca0c */ /* 0x000fc60003f45070 */
[----:B------:R0:W-:Y:S01]  /*3480*/  @P0 STG.E.128 [R170.64], R152 ;  /* 0x00000098aa000986 */ /* 0x0001e2000c101d04 */
[----:B------:R-:W-:Y:S02]  /*3490*/  @!P4 ISETP.NE.AND.EX P2, PT, RZ, c[0x0][0x21c], PT, P2 ;  /* 0x00008700ff00ca0c */ /* 0x000fe40003f45320 */
[----:B0-----:R-:W-:-:S05]  /*34a0*/  @P5 MOV R152, 0x10 ;  /* 0x0000001000985802 */ /* 0x001fca0000000f00 */
        /* <DEDUP_REMOVED lines=10> */
.L_x_12334:
[----:B------:R-:W-:Y:S05]  /*3550*/  BSYNC B0 ;  /* 0x0000000000007941 */ /* 0x000fea0003800000 */
.L_x_12333:
        /* <DEDUP_REMOVED lines=15> */
.L_x_12336:
[----:B------:R-:W-:Y:S05]  /*3650*/  BSYNC B0 ;  /* 0x0000000000007941 */ /* 0x000fea0003800000 */
.L_x_12335:
        /* <DEDUP_REMOVED lines=15> */
.L_x_12338:
[----:B------:R-:W-:Y:S05]  /*3750*/  BSYNC B0 ;  /* 0x0000000000007941 */ /* 0x000fea0003800000 */
.L_x_12337:
[----:B------:R-:W-:Y:S01]  /*3760*/  @P5 FMUL.FTZ R155, R154, c[0x0][0x1ec] ;  /* 0x00007b009a9b5a20 */ /* 0x000fe20000410000 */
[C---:B------:R-:W-:Y:S01]  /*3770*/  @P5 LOP3.LUT P2, RZ, R220.reuse, 0xff0000, RZ, 0xc0, !PT ;  /* 0x00ff0000dcff5812 */ /* 0x040fe2000784c0ff */
[----:B------:R-:W-:Y:S01]  /*3780*/  BSSY B0, `(.L_x_12339) ;  /* 0x000000e000007945 */ /* 0x000fe20003800000 */
[----:B------:R-:W-:Y:S01]  /*3790*/  @P5 LOP3.LUT P6, RZ, R220, 0xff000000, RZ, 0xc0, !PT ;  /* 0xff000000dcff5812 */ /* 0x000fe200078cc0ff */
        /* <DEDUP_REMOVED lines=12> */
.L_x_12340:
[----:B------:R-:W-:Y:S05]  /*3860*/  BSYNC B0 ;  /* 0x0000000000007941 */ /* 0x000fea0003800000 */
.L_x_12339:
[----:B------:R-:W-:Y:S01]  /*3870*/  @P5 FMUL.FTZ R170, R155, c[0x0][0x1ec] ;  /* 0x00007b009baa5a20 */ /* 0x000fe20000410000 */
[----:B------:R-:W-:Y:S01]  /*3880*/  @P0 MOV R171, 0x10 ;  /* 0x0000001000ab0802 */ /* 0x000fe20000000f00 */
[----:B------:R-:W-:Y:S01]  /*3890*/  BSSY B0, `(.L_x_12341) ;  /* 0x0000018000007945 */ /* 0x000fe20003800000 */
[----:B------:R-:W-:Y:S01]  /*38a0*/  SEL R152, R152, R136, P1 ;  /* 0x0000008898987207 */ /* 0x000fe20000800000 */
[----:B------:R-:W-:Y:S01]  /*38b0*/  @P5 FMUL.FTZ R170, R170, c[0x0][0x1e8] ;  /* 0x00007a00aaaa5a20 */ /* 0x000fe20000410000 */
[----:B------:R-:W-:Y:S02]  /*38c0*/  SEL R153, R153, R137, P1 ;  /* 0x0000008999997207 */ /* 0x000fe40000800000 */
[----:B------:R-:W-:Y:S02]  /*38d0*/  SEL R154, R154, R138, P1 ;  /* 0x0000008a9a9a7207 */ /* 0x000fe40000800000 */
[----:B------:R-:W-:Y:S02]  /*38e0*/  @P5 SEL R135, R170, RZ, P6 ;  /* 0x000000ffaa875207 */ /* 0x000fe40003000000 */
[----:B------:R-:W-:-:S02]  /*38f0*/  @P0 IADD3 R170, R3, 0x80, RZ ;  /* 0x0000008003aa0810 */ /* 0x000fc40007ffe0ff */
[----:B------:R-:W-:Y:S02]  /*3900*/  SEL R155, R155, R139, P1 ;  /* 0x0000008b9b9b7207 */ /* 0x000fe40000800000 */
[----:B------:R-:W-:Y:S01]  /*3910*/  @!P4 ISETP.NE.U32.AND P2, PT, RZ, c[0x0][0x218], PT ;  /* 0x00008600ff00ca0c */ /* 0x000fe20003f45070 */
[----:B------:R-:W-:-:S03]  /*3920*/  @P0 IMAD.WIDE.U32 R170, R170, R171, c[0x0][0x258] ;  /* 0x00009600aaaa0625 */ /* 0x000fc600078e00ab */
[----:B------:R-:W-:Y:S02]  /*3930*/  @!P4 ISETP.NE.AND.EX P2, PT, RZ, c[0x0][0x21c], PT, P2 ;  /* 0x00008700ff00ca0c */ /* 0x000fe40003f45320 */
[----:B------:R0:W-:Y:S02]  /*3940*/  @P0 STG.E.128 [R170.64], R152 ;  /* 0x00000098aa000986 */ /* 0x0001e4000c101d04 */
[----:B0-----:R-:W-:Y:S02]  /*3950*/  @P5 MOV R152, 0x10 ;  /* 0x0000001000985802 */ /* 0x001fe40000000f00 */
[----:B------:R-:W-:-:S05]  /*3960*/  @P5 IADD3 R153, R172, 0x80, RZ ;  /* 0x00000080ac995810 */ /* 0x000fca0007ffe0ff */
        /* <DEDUP_REMOVED lines=10> */
.L_x_12342:
[----:B------:R-:W-:Y:S05]  /*3a10*/  BSYNC B0 ;  /* 0x0000000000007941 */ /* 0x000fea0003800000 */
.L_x_12341:
        /* <DEDUP_REMOVED lines=15> */
.L_x_12344:
[----:B------:R-:W-:Y:S05]  /*3b10*/  BSYNC B0 ;  /* 0x0000000000007941 */ /* 0x000fea0003800000 */
.L_x_12343:
        /* <DEDUP_REMOVED lines=15> */
.L_x_12346:
[----:B------:R-:W-:Y:S05]  /*3c10*/  BSYNC B0 ;  /* 0x0000000000007941 */ /* 0x000fea0003800000 */
.L_x_12345:
        /* <DEDUP_REMOVED lines=16> */
.L_x_12348:
[----:B------:R-:W-:Y:S05]  /*3d20*/  BSYNC B0 ;  /* 0x0000000000007941 */ /* 0x000fea0003800000 */
.L_x_12347:
[----:B------:R-:W-:Y:S01]  /*3d30*/  @P0 IADD3 R170, R3, 0x100, RZ ;  /* 0x0000010003aa0810 */ /* 0x000fe20007ffe0ff */
[----:B------:R-:W-:Y:S01]  /*3d40*/  @P5 FMUL.FTZ R4, R155, c[0x0][0x1ec] ;  /* 0x00007b009b045a20 */ /* 0x000fe20000410000 */
[----:B------:R-:W-:Y:S01]  /*3d50*/  @P0 MOV R171, 0x10 ;  /* 0x0000001000ab0802 */ /* 0x000fe20000000f00 */
[----:B------:R-:W-:Y:S01]  /*3d60*/  BSSY B0, `(.L_x_12349) ;  /* 0x0000019000007945 */ /* 0x000fe20003800000 */
[----:B------:R-:W-:Y:S01]  /*3d70*/  SEL R152, R152, R136, P1 ;  /* 0x0000008898987207 */ /* 0x000fe20000800000 */
[----:B------:R-:W-:Y:S01]  /*3d80*/  @P5 FMUL.FTZ R4, R4, c[0x0][0x1e8] ;  /* 0x00007a0004045a20 */ /* 0x000fe20000410000 */
[----:B------:R-:W-:Y:S01]  /*3d90*/  SEL R153, R153, R137, P1 ;  /* 0x0000008999997207 */ /* 0x000fe20000800000 */
[----:B------:R-:W-:Y:S01]  /*3da0*/  @P0 IMAD.WIDE.U32 R170, R170, R171, c[0x0][0x258] ;  /* 0x00009600aaaa0625 */ /* 0x000fe200078e00ab */
[----:B------:R-:W-:Y:S02]  /*3db0*/  SEL R154, R154, R138, P1 ;  /* 0x0000008a9a9a7207 */ /* 0x000fe40000800000 */
[----:B------:R-:W-:-:S02]  /*3dc0*/  SEL R155, R155, R139, P1 ;  /* 0x0000008b9b9b7207 */ /* 0x000fc40000800000 */
[----:B------:R-:W-:Y:S02]  /*3dd0*/  @P5 SEL R135, R4, RZ, P6 ;  /* 0x000000ff04875207 */ /* 0x000fe40003000000 */
[----:B------:R-:W-:Y:S01]  /*3de0*/  @!P4 ISETP.NE.U32.AND P6, PT, RZ, c[0x0][0x218], PT ;  /* 0x00008600ff00ca0c */ /* 0x000fe20003fc5070 */
[----:B------:R0:W-:Y:S01]  /*3df0*/  @P0 STG.E.128 [R170.64], R152 ;  /* 0x00000098aa000986 */ /* 0x0001e2000c101d04 */
[----:B------:R-:W-:Y:S02]  /*3e00*/  @!P4 ISETP.NE.U32.AND P2, PT, RZ, c[0x0][0x218], PT ;  /* 0x00008600ff00ca0c */ /* 0x000fe40003f45070 */
[----:B------:R-:W-:Y:S02]  /*3e10*/  @!P4 ISETP.NE.AND.EX P6, PT, RZ, c[0x0][0x21c], PT, P6 ;  /* 0x00008700ff00ca0c */ /* 0x000fe40003fc5360 */
[----:B------:R-:W-:Y:S02]  /*3e20*/  @!P4 ISETP.NE.AND.EX P2, PT, RZ, c[0x0][0x21c], PT, P2 ;  /* 0x00008700ff00ca0c */ /* 0x000fe40003f45320 */
[----:B0-----:R-:W-:-:S02]  /*3e30*/  @P5 MOV R152, 0x10 ;  /* 0x0000001000985802 */ /* 0x001fc40000000f00 */
        /* <DEDUP_REMOVED lines=11> */
.L_x_12350:
[----:B------:R-:W-:Y:S05]  /*3ef0*/  BSYNC B0 ;  /* 0x0000000000007941 */ /* 0x000fea0003800000 */
.L_x_12349:
        /* <DEDUP_REMOVED lines=9> */
.L_x_12352:
[----:B------:R-:W-:Y:S05]  /*3f90*/  BSYNC B0 ;  /* 0x0000000000007941 */ /* 0x000fea0003800000 */
.L_x_12351:
[----:B------:R-:W-:Y:S01]  /*3fa0*/  @P5 FMUL.FTZ R4, R153, c[0x0][0x1ec] ;  /* 0x00007b0099045a20 */ /* 0x000fe20000410000 */
[C---:B------:R-:W-:Y:S01]  /*3fb0*/  @P5 LOP3.LUT P6, RZ, R5.reuse, 0xff00, RZ, 0xc0, !PT ;  /* 0x0000ff0005ff5812 */ /* 0x040fe200078cc0ff */
[----:B------:R-:W-:Y:S01]  /*3fc0*/  @P5 FMUL.FTZ R154, R152, c[0x0][0x1ec] ;  /* 0x00007b00989a5a20 */ /* 0x000fe20000410000 */
[----:B------:R-:W-:Y:S01]  /*3fd0*/  @P5 LOP3.LUT P2, RZ, R5, 0xff, RZ, 0xc0, !PT ;  /* 0x000000ff05ff5812 */ /* 0x000fe2000784c0ff */
[----:B------:R-:W-:Y:S01]  /*3fe0*/  @P5 FMUL.FTZ R4, R4, c[0x0][0x1e8] ;  /* 0x00007a0004045a20 */ /* 0x000fe20000410000 */
[----:B------:R-:W-:Y:S01]  /*3ff0*/  BSSY B0, `(.L_x_12353) ;  /* 0x000000f000007945 */ /* 0x000fe20003800000 */
[----:B------:R-:W-:-:S03]  /*4000*/  @P5 FMUL.FTZ R154, R154, c[0x0][0x1e8] ;  /* 0x00007a009a9a5a20 */ /* 0x000fc60000410000 */
[----:B------:R-:W-:Y:S02]  /*4010*/  @P5 SEL R133, R4, RZ, P6 ;  /* 0x000000ff04855207 */ /* 0x000fe40003000000 */
[----:B------:R-:W-:Y:S02]  /*4020*/  @!P4 ISETP.NE.U32.AND P6, PT, RZ, c[0x0][0x218], PT ;  /* 0x00008600ff00ca0c */ /* 0x000fe40003fc5070 */
[----:B------:R-:W-:Y:S02]  /*4030*/  @P5 SEL R132, R154, RZ, P2 ;  /* 0x000000ff9a845207 */ /* 0x000fe40001000000 */
        /* <DEDUP_REMOVED lines=10> */
.L_x_12354:
[----:B------:R-:W-:Y:S05]  /*40e0*/  BSYNC B0 ;  /* 0x0000000000007941 */ /* 0x000fea0003800000 */
.L_x_12353:
[----:B------:R-:W-:Y:S01]  /*40f0*/  @!P4 ISETP.NE.AND.EX P2, PT, RZ, c[0x0][0x21c], PT, P2 ;  /* 0x00008700ff00ca0c */ /* 0x000fe20003f45320 */
[----:B------:R-:W-:Y:S01]  /*4100*/  BSSY B0, `(.L_x_12355) ;  /* 0x000000a000007945 */ /* 0x000fe20003800000 */
        /* <DEDUP_REMOVED lines=9> */
.L_x_12356:
[----:B------:R-:W-:Y:S05]  /*41a0*/  BSYNC B0 ;  /* 0x0000000000007941 */ /* 0x000fea0003800000 */
.L_x_12355:
[----:B------:R-:W-:Y:S01]  /*41b0*/  @P5 LOP3.LUT P2, RZ, R5, 0xff000000, RZ, 0xc0, !PT ;  /* 0xff00000005ff5812 */ /* 0x000fe2000784c0ff */
[----:B------:R-:W-:Y:S01]  /*41c0*/  @P5 FMUL.FTZ R5, R154, c[0x0][0x1ec] ;  /* 0x00007b009a055a20 */ /* 0x000fe20000410000 */
[----:B------:R-:W-:Y:S01]  /*41d0*/  SEL R152, R152, R136, P1 ;  /* 0x0000008898987207 */ /* 0x000fe20000800000 */
[----:B------:R-:W-:Y:S01]  /*41e0*/  @P5 FMUL.FTZ R4, R155, c[0x0][0x1ec] ;  /* 0x00007b009b045a20 */ /* 0x000fe20000410000 */
[----:B------:R-:W-:Y:S01]  /*41f0*/  SEL R153, R153, R137, P1 ;  /* 0x0000008999997207 */ /* 0x000fe20000800000 */
[----:B------:R-:W-:Y:S01]  /*4200*/  @P5 FMUL.FTZ R5, R5, c[0x0][0x1e8] ;  /* 0x00007a0005055a20 */ /* 0x000fe20000410000 */
[----:B------:R-:W-:Y:S01]  /*4210*/  SEL R154, R154, R138, P1 ;  /* 0x0000008a9a9a7207 */ /* 0x000fe20000800000 */
[----:B------:R-:W-:Y:S01]  /*4220*/  @P5 FMUL.FTZ R4, R4, c[0x0][0x1e8] ;  /* 0x00007a0004045a20 */ /* 0x000fe20000410000 */
[----:B------:R-:W-:Y:S01]  /*4230*/  SEL R155, R155, R139, P1 ;  /* 0x0000008b9b9b7207 */ /* 0x000fe20000800000 */
[----:B------:R-:W-:Y:S01]  /*4240*/  BSSY B0, `(.L_x_12357) ;  /* 0x0000015000007945 */ /* 0x000fe20003800000 */
[----:B------:R-:W-:-:S02]  /*4250*/  @P5 SEL R134, R5, RZ, P6 ;  /* 0x000000ff05865207 */ /* 0x000fc40003000000 */
[----:B------:R-:W-:Y:S02]  /*4260*/  @P5 SEL R135, R4, RZ, P2 ;  /* 0x000000ff04875207 */ /* 0x000fe40001000000 */
[----:B------:R-:W-:Y:S02]  /*4270*/  @P0 IADD3 R4, R3, 0x180, RZ ;  /* 0x0000018003040810 */ /* 0x000fe40007ffe0ff */
[----:B------:R-:W-:Y:S02]  /*4280*/  @P0 MOV R5, 0x10 ;  /* 0x0000001000050802 */ /* 0x000fe40000000f00 */
[----:B------:R-:W-:-:S03]  /*4290*/  @!P4 ISETP.NE.U32.AND P2, PT, RZ, c[0x0][0x218], PT ;  /* 0x00008600ff00ca0c */ /* 0x000fc60003f45070 */
[----:B------:R-:W-:Y:S01]  /*42a0*/  @P0 IMAD.WIDE.U32 R4, R4, R5, c[0x0][0x258] ;  /* 0x0000960004040625 */ /* 0x000fe200078e0005 */
[----:B------:R-:W-:-:S04]  /*42b0*/  @!P4 ISETP.NE.AND.EX P2, PT, RZ, c[0x0][0x21c], PT, P2 ;  /* 0x00008700ff00ca0c */ /* 0x000fc80003f45320 */
[----:B------:R0:W-:Y:S02]  /*42c0*/  @P0 STG.E.128 [R4.64], R152 ;  /* 0x0000009804000986 */ /* 0x0001e4000c101d04 */
[----:B0-----:R-:W-:Y:S02]  /*42d0*/  @P5 MOV R4, 0x10 ;  /* 0x0000001000045802 */ /* 0x001fe40000000f00 */
[----:B------:R-:W-:Y:S02]  /*42e0*/  @P5 IADD3 R5, R172, 0x180, RZ ;  /* 0x00000180ac055810 */ /* 0x000fe40007ffe0ff */
[----:B------:R-:W-:-:S03]  /*42f0*/  @!P4 FSEL R152, R32, RZ, P2 ;  /* 0x000000ff2098c208 */ /* 0x000fc60001000000 */
[----:B------:R-:W-:-:S05]  /*4300*/  @P5 IMAD.WIDE.U32 R4, R5, R4, c[0x0][0x248] ;  /* 0x0000920005045625 */ /* 0x000fca00078e0004 */
[----:B------:R0:W-:Y:S01]  /*4310*/  @P5 STG.E.128 [R4.64], R132 ;  /* 0x0000008404005986 */ /* 0x0001e2000c101d04 */
[----:B------:R-:W-:Y:S05]  /*4320*/  @!P4 BRA `(.L_x_12358) ;  /* 0x000000600000c947 */ /* 0x000fea0003800000 */
[----:B------:R-:W-:Y:S01]  /*4330*/  ISETP.NE.U32.AND P2, PT, RZ, c[0x0][0x218], PT ;  /* 0x00008600ff007a0c */ /* 0x000fe20003f45070 */
[----:B0-----:R-:W-:-:S03]  /*4340*/  FFMA.FTZ R4, R144, R174, R173 ;  /* 0x000000ae90047223 */ /* 0x001fc600000100ad */
[----:B------:R-:W-:Y:S01]  /*4350*/  ISETP.NE.AND.EX P2, PT, RZ, c[0x0][0x21c], PT, P2 ;  /* 0x00008700ff007a0c */ /* 0x000fe20003f45320 */
[----:B------:R-:W-:-:S04]  /*4360*/  FADD.FTZ R4, R196, -R4 ;  /* 0x80000004c4047221 */ /* 0x000fc80000010000 */
[----:B------:R-:W-:-:S08]  /*4370*/  FMUL.FTZ R152, R2, R4 ;  /* 0x0000000402987220 */ /* 0x000fd00000410000 */
[----:B------:R-:W-:Y:S02]  /*4380*/  @P2 FADD.FTZ R152, R32, R152 ;  /* 0x0000009820982221 */ /* 0x000fe40000010000 */
.L_x_12358:
[----:B------:R-:W-:Y:S05]  /*4390*/  BSYNC B0 ;  /* 0x0000000000007941 */ /* 0x000fea0003800000 */
.L_x_12357:
[----:B0-----:R-:W-:Y:S01]  /*43a0*/  @P5 FMUL.FTZ R4, R152, c[0x0][0x1ec] ;  /* 0x00007b0098045a20 */ /* 0x001fe20000410000 */
        /* <DEDUP_REMOVED lines=14> */
.L_x_12360:
[----:B------:R-:W-:Y:S05]  /*4490*/  BSYNC B0 ;  /* 0x0000000000007941 */ /* 0x000fea0003800000 */
.L_x_12359:
        /* <DEDUP_REMOVED lines=15> */
.L_x_12362:
[----:B------:R-:W-:Y:S05]  /*4590*/  BSYNC B0 ;  /* 0x0000000000007941 */ /* 0x000fea0003800000 */
.L_x_12361:
[----:B------:R-:W-:Y:S01]  /*45a0*/  @P5 FMUL.FTZ R4, R154, c[0x0][0x1ec] ;  /* 0x00007b009a045a20 */ /* 0x000fe20000410000 */
[----:B------:R-:W-:Y:S01]  /*45b0*/  @P5 LOP3.LUT P2, RZ, R6, 0xff0000, RZ, 0xc0, !PT ;  /* 0x00ff000006ff5812 */ /* 0x000fe2000784c0ff */
[----:B------:R-:W-:Y:S01]  /*45c0*/  BSSY B0, `(.L_x_12363) ;  /* 0x0000014000007945 */ /* 0x000fe20003800000 */
[----:B------:R-:W-:Y:S01]  /*45d0*/  @P0 MOV R5, 0x10 ;  /* 0x0000001000050802 */ /* 0x000fe20000000f00 */
[----:B------:R-:W-:Y:S01]  /*45e0*/  @P5 FMUL.FTZ R4, R4, c[0x0][0x1e8] ;  /* 0x00007a0004045a20 */ /* 0x000fe20000410000 */
[----:B------:R-:W-:Y:S02]  /*45f0*/  @P5 LOP3.LUT P6, RZ, R6, 0xff000000, RZ, 0xc0, !PT ;  /* 0xff00000006ff5812 */ /* 0x000fe400078cc0ff */
[----:B------:R-:W-:Y:S02]  /*4600*/  SEL R152, R152, R136, P1 ;  /* 0x0000008898987207 */ /* 0x000fe40000800000 */
[----:B------:R-:W-:Y:S02]  /*4610*/  @P5 SEL R134, R4, RZ, P2 ;  /* 0x000000ff04865207 */ /* 0x000fe40001000000 */
[----:B------:R-:W-:-:S02]  /*4620*/  @!P4 ISETP.NE.U32.AND P2, PT, RZ, c[0x0][0x218], PT ;  /* 0x00008600ff00ca0c */ /* 0x000fc40003f45070 */
[----:B------:R-:W-:Y:S02]  /*4630*/  @P0 IADD3 R4, R3, 0x200, RZ ;  /* 0x0000020003040810 */ /* 0x000fe40007ffe0ff */
[----:B------:R-:W-:Y:S02]  /*4640*/  @!P4 ISETP.NE.AND.EX P2, PT, RZ, c[0x0][0x21c], PT, P2 ;  /* 0x00008700ff00ca0c */ /* 0x000fe40003f45320 */
[----:B------:R-:W-:Y:S01]  /*4650*/  SEL R153, R153, R137, P1 ;  /* 0x0000008999997207 */ /* 0x000fe20000800000 */
[----:B------:R-:W-:Y:S01]  /*4660*/  @P0 IMAD.WIDE.U32 R4, R4, R5, c[0x0][0x258] ;  /* 0x0000960004040625 */ /* 0x000fe200078e0005 */
        /* <DEDUP_REMOVED lines=9> */
.L_x_12364:
[----:B------:R-:W-:Y:S05]  /*4700*/  BSYNC B0 ;  /* 0x0000000000007941 */ /* 0x000fea0003800000 */
.L_x_12363:
[C---:B------:R-:W-:Y:S01]  /*4710*/  SEL R155, R6.reuse, R139, P1 ;  /* 0x0000008b069b7207 */ /* 0x040fe20000800000 */
[----:B------:R-:W-:Y:S01]  /*4720*/  @P5 FMUL.FTZ R6, R6, c[0x0][0x1ec] ;  /* 0x00007b0006065a20 */ /* 0x000fe20000410000 */
[----:B------:R-:W-:Y:S01]  /*4730*/  @!P4 ISETP.NE.U32.AND P2, PT, RZ, c[0x0][0x218], PT ;  /* 0x00008600ff00ca0c */ /* 0x000fe20003f45070 */
[----:B------:R-:W-:Y:S02]  /*4740*/  BSSY B0, `(.L_x_12365) ;  /* 0x0000013000007945 */ /* 0x000fe40003800000 */
[----:B------:R-:W-:Y:S01]  /*4750*/  @P5 FMUL.FTZ R6, R6, c[0x0][0x1e8] ;  /* 0x00007a0006065a20 */ /* 0x000fe20000410000 */
[----:B------:R0:W-:Y:S01]  /*4760*/  @P0 STG.E.128 [R4.64], R152 ;  /* 0x0000009804000986 */ /* 0x0001e2000c101d04 */
[----:B------:R-:W-:-:S03]  /*4770*/  @!P4 ISETP.NE.AND.EX P2, PT, RZ, c[0x0][0x21c], PT, P2 ;  /* 0x00008700ff00ca0c */ /* 0x000fc60003f45320 */
[----:B------:R-:W-:Y:S02]  /*4780*/  @P5 SEL R135, R6, RZ, P6 ;  /* 0x000000ff06875207 */ /* 0x000fe40003000000 */
[----:B------:R-:W-:-:S04]  /*4790*/  @!P4 ISETP.NE.U32.AND P6, PT, RZ, c[0x0][0x218], PT ;  /* 0x00008600ff00ca0c */ /* 0x000fc80003fc5070 */
[----:B------:R-:W-:Y:S02]  /*47a0*/  @!P4 ISETP.NE.AND.EX P6, PT, RZ, c[0x0][0x21c], PT, P6 ;  /* 0x00008700ff00ca0c */ /* 0x000fe40003fc5360 */
        /* <DEDUP_REMOVED lines=12> */
.L_x_12366:
[----:B------:R-:W-:Y:S05]  /*4870*/  BSYNC B0 ;  /* 0x0000000000007941 */ /* 0x000fea0003800000 */
.L_x_12365:
        /* <DEDUP_REMOVED lines=9> */
.L_x_12368:
[----:B------:R-:W-:Y:S05]  /*4910*/  BSYNC B0 ;  /* 0x0000000000007941 */ /* 0x000fea0003800000 */
.L_x_12367:
        /* <DEDUP_REMOVED lines=20> */
.L_x_12370:
[----:B------:R-:W-:Y:S05]  /*4a60*/  BSYNC B0 ;  /* 0x0000000000007941 */ /* 0x000fea0003800000 */
.L_x_12369:
        /* <DEDUP_REMOVED lines=11> */
.L_x_12372:
[----:B------:R-:W-:Y:S05]  /*4b20*/  BSYNC B0 ;  /* 0x0000000000007941 */ /* 0x000fea0003800000 */
.L_x_12371:
[----:B------:R-:W-:Y:S01]  /*4b30*/  @P0 IADD3 R152, R3, 0x280, RZ ;  /* 0x0000028003980810 */ /* 0x000fe20007ffe0ff */
[----:B------:R-:W-:Y:S01]  /*4b40*/  BSSY B0, `(.L_x_12373) ;  /* 0x000001f000007945 */ /* 0x000fe20003800000 */
[----:B------:R-:W-:Y:S02]  /*4b50*/  @P0 MOV R153, 0x10 ;  /* 0x0000001000990802 */ /* 0x000fe40000000f00 */
[C---:B------:R-:W-:Y:S01]  /*4b60*/  SEL R6, R154.reuse, R138, P1 ;  /* 0x0000008a9a067207 */ /* 0x040fe20000800000 */
[----:B------:R-:W-:Y:S01]  /*4b70*/  @P5 FMUL.FTZ R154, R154, c[0x0][0x1ec] ;  /* 0x00007b009a9a5a20 */ /* 0x000fe20000410000 */
[----:B------:R-:W-:Y:S01]  /*4b80*/  @P5 LOP3.LUT P2, RZ, R7, 0xff000000, RZ, 0xc0, !PT ;  /* 0xff00000007ff5812 */ /* 0x000fe2000784c0ff */
[----:B------:R-:W-:Y:S01]  /*4b90*/  @P0 IMAD.WIDE.U32 R152, R152, R153, c[0x0][0x258] ;  /* 0x0000960098980625 */ /* 0x000fe200078e0099 */
[----:B------:R-:W-:Y:S02]  /*4ba0*/  SEL R4, R4, R136, P1 ;  /* 0x0000008804047207 */ /* 0x000fe40000800000 */
[----:B------:R-:W-:Y:S01]  /*4bb0*/  SEL R5, R5, R137, P1 ;  /* 0x0000008905057207 */ /* 0x000fe20000800000 */
[----:B------:R-:W-:Y:S01]  /*4bc0*/  @P5 FMUL.FTZ R154, R154, c[0x0][0x1e8] ;  /* 0x00007a009a9a5a20 */ /* 0x000fe20000410000 */
[C---:B------:R-:W-:Y:S01]  /*4bd0*/  SEL R7, R155.reuse, R139, P1 ;  /* 0x0000008b9b077207 */ /* 0x040fe20000800000 */
[----:B------:R-:W-:-:S03]  /*4be0*/  @P5 FMUL.FTZ R155, R155, c[0x0][0x1ec] ;  /* 0x00007b009b9b5a20 */ /* 0x000fc60000410000 */
[----:B------:R-:W-:Y:S01]  /*4bf0*/  @P5 SEL R134, R154, RZ, P6 ;  /* 0x000000ff9a865207 */ /* 0x000fe20003000000 */
[----:B------:R0:W-:Y:S01]  /*4c00*/  @P0 STG.E.128 [R152.64], R4 ;  /* 0x0000000498000986 */ /* 0x0001e2000c101d04 */
[----:B------:R-:W-:Y:S01]  /*4c10*/  @P5 FMUL.FTZ R155, R155, c[0x0][0x1e8] ;  /* 0x00007a009b9b5a20 */ /* 0x000fe20000410000 */
[----:B------:R-:W-:-:S04]  /*4c20*/  @!P4 ISETP.NE.U32.AND P6, PT, RZ, c[0x0][0x218], PT ;  /* 0x00008600ff00ca0c */ /* 0x000fc80003fc5070 */
[----:B------:R-:W-:Y:S02]  /*4c30*/  @P5 SEL R135, R155, RZ, P2 ;  /* 0x000000ff9b875207 */ /* 0x000fe40001000000 */
[----:B------:R-:W-:Y:S02]  /*4c40*/  @!P4 ISETP.NE.U32.AND P2, PT, RZ, c[0x0][0x218], PT ;  /* 0x00008600ff00ca0c */ /* 0x000fe40003f45070 */
[----:B------:R-:W-:Y:S02]  /*4c50*/  @!P4 ISETP.NE.AND.EX P6, PT, RZ, c[0x0][0x21c], PT, P6 ;  /* 0x00008700ff00ca0c */ /* 0x000fe40003fc5360 */
        /* <DEDUP_REMOVED lines=13> */
.L_x_12374:
[----:B------:R-:W-:Y:S05]  /*4d30*/  BSYNC B0 ;  /* 0x0000000000007941 */ /* 0x000fea0003800000 */
.L_x_12373:
        /* <DEDUP_REMOVED lines=9> */
.L_x_12376:
[----:B------:R-:W-:Y:S05]  /*4dd0*/  BSYNC B0 ;  /* 0x0000000000007941 */ /* 0x000fea0003800000 */
.L_x_12375:
[----:B------:R-:W-:Y:S01]  /*4de0*/  @P5 FMUL.FTZ R6, R5, c[0x0][0x1ec] ;  /* 0x00007b0005065a20 */ /* 0x000fe20000410000 */
[----:B------:R-:W-:Y:S01]  /*4df0*/  @P5 LOP3.LUT P6, RZ, R8, 0xff00, RZ, 0xc0, !PT ;  /* 0x0000ff0008ff5812 */ /* 0x000fe200078cc0ff */
[----:B------:R-:W-:Y:S01]  /*4e00*/  @P5 FMUL.FTZ R7, R4, c[0x0][0x1ec] ;  /* 0x00007b0004075a20 */ /* 0x000fe20000410000 */
[----:B------:R-:W-:Y:S01]  /*4e10*/  @P5 LOP3.LUT P2, RZ, R8, 0xff, RZ, 0xc0, !PT ;  /* 0x000000ff08ff5812 */ /* 0x000fe2000784c0ff */
[----:B------:R-:W-:Y:S01]  /*4e20*/  @P5 FMUL.FTZ R6, R6, c[0x0][0x1e8] ;  /* 0x00007a0006065a20 */ /* 0x000fe20000410000 */
[----:B------:R-:W-:Y:S01]  /*4e30*/  @P0 IADD3 R152, R3, 0x300, RZ ;  /* 0x0000030003980810 */ /* 0x000fe20007ffe0ff */
[----:B------:R-:W-:Y:S01]  /*4e40*/  @P5 FMUL.FTZ R7, R7, c[0x0][0x1e8] ;  /* 0x00007a0007075a20 */ /* 0x000fe20000410000 */
[----:B------:R-:W-:Y:S01]  /*4e50*/  @P0 MOV R153, 0x10 ;  /* 0x0000001000990802 */ /* 0x000fe20000000f00 */
[----:B------:R-:W-:Y:S01]  /*4e60*/  BSSY B0, `(.L_x_12377) ;  /* 0x0000012000007945 */ /* 0x000fe20003800000 */
[----:B------:R-:W-:Y:S02]  /*4e70*/  @P5 SEL R133, R6, RZ, P6 ;  /* 0x000000ff06855207 */ /* 0x000fe40003000000 */
[----:B------:R-:W-:Y:S01]  /*4e80*/  @!P4 ISETP.NE.U32.AND P6, PT, RZ, c[0x0][0x218], PT ;  /* 0x00008600ff00ca0c */ /* 0x000fe20003fc5070 */
[----:B------:R-:W-:Y:S01]  /*4e90*/  @P0 IMAD.WIDE.U32 R152, R152, R153, c[0x0][0x258] ;  /* 0x0000960098980625 */ /* 0x000fe200078e0099 */
[----:B------:R-:W-:-:S02]  /*4ea0*/  @P5 SEL R132, R7, RZ, P2 ;  /* 0x000000ff07845207 */ /* 0x000fc40001000000 */
[----:B------:R-:W-:Y:S02]  /*4eb0*/  @!P4 ISETP.NE.U32.AND P2, PT, RZ, c[0x0][0x218], PT ;  /* 0x00008600ff00ca0c */ /* 0x000fe40003f45070 */
[----:B------:R-:W-:Y:S02]  /*4ec0*/  @!P4 ISETP.NE.AND.EX P6, PT, RZ, c[0x0][0x21c], PT, P6 ;  /* 0x00008700ff00ca0c */ /* 0x000fe40003fc5360 */
[----:B------:R-:W-:Y:S02]  /*4ed0*/  @!P4 ISETP.NE.AND.EX P2, PT, RZ, c[0x0][0x21c], PT, P2 ;  /* 0x00008700ff00ca0c */ /* 0x000fe40003f45320 */
        /* <DEDUP_REMOVED lines=10> */
.L_x_12378:
[----:B------:R-:W-:Y:S05]  /*4f80*/  BSYNC B0 ;  /* 0x0000000000007941 */ /* 0x000fea0003800000 */
.L_x_12377:
        /* <DEDUP_REMOVED lines=9> */
.L_x_12380:
[----:B------:R-:W-:Y:S05]  /*5020*/  BSYNC B0 ;  /* 0x0000000000007941 */ /* 0x000fea0003800000 */
.L_x_12379:
[C---:B------:R-:W-:Y:S01]  /*5030*/  SEL R6, R154.reuse, R138, P1 ;  /* 0x0000008a9a067207 */ /* 0x040fe20000800000 */
[----:B------:R-:W-:Y:S01]  /*5040*/  @P5 FMUL.FTZ R154, R154, c[0x0][0x1ec] ;  /* 0x00007b009a9a5a20 */ /* 0x000fe20000410000 */
[C---:B------:R-:W-:Y:S01]  /*5050*/  SEL R7, R155.reuse, R139, P1 ;  /* 0x0000008b9b077207 */ /* 0x040fe20000800000 */
[----:B------:R-:W-:Y:S01]  /*5060*/  @P5 FMUL.FTZ R155, R155, c[0x0][0x1ec] ;  /* 0x00007b009b9b5a20 */ /* 0x000fe20000410000 */
[----:B------:R-:W-:Y:S01]  /*5070*/  @P5 LOP3.LUT P2, RZ, R8, 0xff0000, RZ, 0xc0, !PT ;  /* 0x00ff000008ff5812 */ /* 0x000fe2000784c0ff */
[----:B------:R-:W-:Y:S01]  /*5080*/  @P5 FMUL.FTZ R154, R154, c[0x0][0x1e8] ;  /* 0x00007a009a9a5a20 */ /* 0x000fe20000410000 */
[----:B------:R-:W-:Y:S01]  /*5090*/  @P5 LOP3.LUT P6, RZ, R8, 0xff000000, RZ, 0xc0, !PT ;  /* 0xff00000008ff5812 */ /* 0x000fe200078cc0ff */
[----:B------:R0:W-:Y:S01]  /*50a0*/  @P0 STG.E.128 [R152.64], R4 ;  /* 0x0000000498000986 */ /* 0x0001e2000c101d04 */
[----:B------:R-:W-:Y:S01]  /*50b0*/  @P5 FMUL.FTZ R155, R155, c[0x0][0x1e8] ;  /* 0x00007a009b9b5a20 */ /* 0x000fe20000410000 */
[----:B------:R-:W-:Y:S01]  /*50c0*/  BSSY B0, `(.L_x_12381) ;  /* 0x0000011000007945 */ /* 0x000fe20003800000 */
[----:B------:R-:W-:-:S02]  /*50d0*/  @P5 SEL R134, R154, RZ, P2 ;  /* 0x000000ff9a865207 */ /* 0x000fc40001000000 */
[----:B------:R-:W-:Y:S02]  /*50e0*/  @!P4 ISETP.NE.U32.AND P2, PT, RZ, c[0x0][0x218], PT ;  /* 0x00008600ff00ca0c */ /* 0x000fe40003f45070 */
[----:B------:R-:W-:Y:S02]  /*50f0*/  @P5 SEL R135, R155, RZ, P6 ;  /* 0x000000ff9b875207 */ /* 0x000fe40003000000 */
        /* <DEDUP_REMOVED lines=13> */
.L_x_12382:
[----:B------:R-:W-:Y:S05]  /*51d0*/  BSYNC B0 ;  /* 0x0000000000007941 */ /* 0x000fea0003800000 */
.L_x_12381:
[----:B------:R-:W-:Y:S01]  /*51e0*/  @P5 FMUL.FTZ R5, R4, c[0x0][0x1ec] ;  /* 0x00007b0004055a20 */ /* 0x000fe20000410000 */
[----:B------:R-:W-:Y:S01]  /*51f0*/  @P5 LOP3.LUT P2, RZ, R9, 0xff, RZ, 0xc0, !PT ;  /* 0x000000ff09ff5812 */ /* 0x000fe2000784c0ff */
[----:B------:R-:W-:Y:S01]  /*5200*/  BSSY B0, `(.L_x_12383) ;  /* 0x000000e000007945 */ /* 0x000fe20003800000 */
[----:B------:R-:W-:Y:S01]  /*5210*/  @!P4 ISETP.NE.U32.AND P6, PT, RZ, c[0x0][0x218], PT ;  /* 0x00008600ff00ca0c */ /* 0x000fe20003fc5070 */
        /* <DEDUP_REMOVED lines=12> */
.L_x_12384:
[----:B------:R-:W-:Y:S05]  /*52e0*/  BSYNC B0 ;  /* 0x0000000000007941 */ /* 0x000fea0003800000 */
.L_x_12383:
[----:B------:R-:W-:Y:S01]  /*52f0*/  @!P4 ISETP.NE.U32.AND P2, PT, RZ, c[0x0][0x218], PT ;  /* 0x00008600ff00ca0c */ /* 0x000fe20003f45070 */
[----:B------:R-:W-:Y:S01]  /*5300*/  BSSY B0, `(.L_x_12385) ;  /* 0x000000f000007945 */ /* 0x000fe20003800000 */
[----:B------:R-:W-:Y:S02]  /*5310*/  @P0 IADD3 R152, R3, 0x380, RZ ;  /* 0x0000038003980810 */ /* 0x000fe40007ffe0ff */
[----:B------:R-:W-:Y:S02]  /*5320*/  @P0 MOV R153, 0x10 ;  /* 0x0000001000990802 */ /* 0x000fe40000000f00 */
[----:B------:R-:W-:Y:S02]  /*5330*/  @!P4 ISETP.NE.AND.EX P2, PT, RZ, c[0x0][0x21c], PT, P2 ;  /* 0x00008700ff00ca0c */ /* 0x000fe40003f45320 */
[----:B------:R-:W-:Y:S01]  /*5340*/  @!P4 ISETP.NE.AND.EX P6, PT, RZ, c[0x0][0x21c], PT, P6 ;  /* 0x00008700ff00ca0c */ /* 0x000fe20003fc5360 */
[----:B------:R-:W-:Y:S01]  /*5350*/  @P0 IMAD.WIDE.U32 R152, R152, R153, c[0x0][0x258] ;  /* 0x0000960098980625 */ /* 0x000fe200078e0099 */
        /* <DEDUP_REMOVED lines=9> */
.L_x_12386:
[----:B------:R-:W-:Y:S05]  /*53f0*/  BSYNC B0 ;  /* 0x0000000000007941 */ /* 0x000fea0003800000 */
.L_x_12385:
        /* <DEDUP_REMOVED lines=9> */
.L_x_12388:
[----:B------:R-:W-:Y:S05]  /*5490*/  BSYNC B0 ;  /* 0x0000000000007941 */ /* 0x000fea0003800000 */
.L_x_12387:
[C---:B------:R-:W-:Y:S01]  /*54a0*/  SEL R5, R8.reuse, R137, P1 ;  /* 0x0000008908057207 */ /* 0x040fe20000800000 */
[----:B------:R-:W-:Y:S01]  /*54b0*/  @P5 FMUL.FTZ R8, R8, c[0x0][0x1ec] ;  /* 0x00007b0008085a20 */ /* 0x000fe20000410000 */
[C---:B------:R-:W-:Y:S01]  /*54c0*/  SEL R6, R154.reuse, R138, P1 ;  /* 0x0000008a9a067207 */ /* 0x040fe20000800000 */
[----:B------:R-:W-:Y:S01]  /*54d0*/  @P5 FMUL.FTZ R154, R154, c[0x0][0x1ec] ;  /* 0x00007b009a9a5a20 */ /* 0x000fe20000410000 */
[----:B------:R-:W-:Y:S01]  /*54e0*/  SEL R7, R155, R139, P1 ;  /* 0x0000008b9b077207 */ /* 0x000fe20000800000 */
[----:B------:R-:W-:Y:S01]  /*54f0*/  @P5 FMUL.FTZ R8, R8, c[0x0][0x1e8] ;  /* 0x00007a0008085a20 */ /* 0x000fe20000410000 */
[----:B------:R-:W-:Y:S01]  /*5500*/  @P5 LOP3.LUT P2, RZ, R9, 0xff00, RZ, 0xc0, !PT ;  /* 0x0000ff0009ff5812 */ /* 0x000fe2000784c0ff */
[----:B------:R-:W-:Y:S01]  /*5510*/  @P5 FMUL.FTZ R155, R155, c[0x0][0x1ec] ;  /* 0x00007b009b9b5a20 */ /* 0x000fe20000410000 */
[C---:B------:R-:W-:Y:S01]  /*5520*/  @P5 LOP3.LUT P6, RZ, R9.reuse, 0xff000000, RZ, 0xc0, !PT ;  /* 0xff00000009ff5812 */ /* 0x040fe200078cc0ff */
[----:B------:R0:W-:Y:S01]  /*5530*/  @P0 STG.E.128 [R152.64], R4 ;  /* 0x0000000498000986 */ /* 0x0001e2000c101d04 */
[----:B------:R-:W-:Y:S01]  /*5540*/  @P5 SEL R133, R8, RZ, P2 ;  /* 0x000000ff08855207 */ /* 0x000fe20001000000 */
[----:B------:R-:W-:Y:S01]  /*5550*/  @P5 FMUL.FTZ R154, R154, c[0x0][0x1e8] ;  /* 0x00007a009a9a5a20 */ /* 0x000fe20000410000 */
[----:B------:R-:W-:Y:S01]  /*5560*/  @P5 LOP3.LUT P2, RZ, R9, 0xff0000, RZ, 0xc0, !PT ;  /* 0x00ff000009ff5812 */ /* 0x000fe2000784c0ff */
[----:B------:R-:W-:Y:S01]  /*5570*/  @P5 FMUL.FTZ R155, R155, c[0x0][0x1e8] ;  /* 0x00007a009b9b5a20 */ /* 0x000fe20000410000 */
[----:B------:R-:W-:Y:S02]  /*5580*/  BSSY B0, `(.L_x_12389) ;  /* 0x0000012000007945 */ /* 0x000fe40003800000 */
[----:B------:R-:W-:-:S02]  /*5590*/  @P5 SEL R134, R154, RZ, P2 ;  /* 0x000000ff9a865207 */ /* 0x000fc40001000000 */
[----:B------:R-:W-:Y:S02]  /*55a0*/  @P5 SEL R135, R155, RZ, P6 ;  /* 0x000000ff9b875207 */ /* 0x000fe40003000000 */
[----:B------:R-:W-:Y:S02]  /*55b0*/  @!P4 ISETP.NE.U32.AND P2, PT, RZ, c[0x0][0x218], PT ;  /* 0x00008600ff00ca0c */ /* 0x000fe40003f45070 */
[----:B------:R-:W-:Y:S02]  /*55c0*/  @!P4 ISETP.NE.U32.AND P6, PT, RZ, c[0x0][0x218], PT ;  /* 0x00008600ff00ca0c */ /* 0x000fe40003fc5070 */
[----:B------:R-:W-:Y:S02]  /*55d0*/  @!P4 ISETP.NE.AND.EX P2, PT, RZ, c[0x0][0x21c], PT, P2 ;  /* 0x00008700ff00ca0c */ /* 0x000fe40003f45320 */
[----:B0-----:R-:W-:Y:S02]  /*55e0*/  @P5 MOV R4, 0x10 ;  /* 0x0000001000045802 */ /* 0x001fe40000000f00 */
[----:B------:R-:W-:-:S02]  /*55f0*/  @P5 IADD3 R5, R172, 0x380, RZ ;  /* 0x00000380ac055810 */ /* 0x000fc40007ffe0ff */
        /* <DEDUP_REMOVED lines=10> */
.L_x_12390:
[----:B------:R-:W-:Y:S05]  /*56a0*/  BSYNC B0 ;  /* 0x0000000000007941 */ /* 0x000fea0003800000 */
.L_x_12389:
        /* <DEDUP_REMOVED lines=11> */
.L_x_12392:
[----:B------:R-:W-:Y:S05]  /*5760*/  BSYNC B0 ;  /* 0x0000000000007941 */ /* 0x000fea0003800000 */
.L_x_12391:
[----:B------:R-:W-:Y:S01]  /*5770*/  @!P4 ISETP.NE.U32.AND P6, PT, RZ, c[0x0][0x218], PT ;  /* 0x00008600ff00ca0c */ /* 0x000fe20003fc5070 */
[----:B------:R-:W-:Y:S01]  /*5780*/  BSSY B0, `(.L_x_12393) ;  /* 0x000000e000007945 */ /* 0x000fe20003800000 */
[----:B------:R-:W-:Y:S02]  /*5790*/  @P0 IADD3 R8, R3, 0x400, RZ ;  /* 0x0000040003080810 */ /* 0x000fe40007ffe0ff */
        /* <DEDUP_REMOVED lines=12> */
.L_x_12394:
[----:B------:R-:W-:Y:S05]  /*5860*/  BSYNC B0 ;  /* 0x0000000000007941 */ /* 0x000fea0003800000 */
.L_x_12393:
        /* <DEDUP_REMOVED lines=9> */
.L_x_12396:
[----:B------:R-:W-:Y:S05]  /*5900*/  BSYNC B0 ;  /* 0x0000000000007941 */ /* 0x000fea0003800000 */
.L_x_12395:
[C---:B0-----:R-:W-:Y:S01]  /*5910*/  SEL R5, R153.reuse, R137, P1 ;  /* 0x0000008999057207 */ /* 0x041fe20000800000 */
[----:B------:R-:W-:Y:S01]  /*5920*/  @P5 FMUL.FTZ R153, R153, c[0x0][0x1ec] ;  /* 0x00007b0099995a20 */ /* 0x000fe20000410000 */
[C---:B------:R-:W-:Y:S01]  /*5930*/  SEL R4, R152.reuse, R136, P1 ;  /* 0x0000008898047207 */ /* 0x040fe20000800000 */
[----:B------:R-:W-:Y:S01]  /*5940*/  @P5 FMUL.FTZ R152, R152, c[0x0][0x1ec] ;  /* 0x00007b0098985a20 */ /* 0x000fe20000410000 */
[----:B------:R-:W-:Y:S01]  /*5950*/  SEL R7, R155, R139, P1 ;  /* 0x0000008b9b077207 */ /* 0x000fe20000800000 */
[----:B------:R-:W-:Y:S01]  /*5960*/  @P5 FMUL.FTZ R153, R153, c[0x0][0x1e8] ;  /* 0x00007a0099995a20 */ /* 0x000fe20000410000 */
[----:B------:R-:W-:Y:S01]  /*5970*/  @P5 LOP3.LUT P6, RZ, R10, 0xff00, RZ, 0xc0, !PT ;  /* 0x0000ff000aff5812 */ /* 0x000fe200078cc0ff */
[----:B------:R-:W-:Y:S01]  /*5980*/  @P5 FMUL.FTZ R155, R155, c[0x0][0x1ec] ;  /* 0x00007b009b9b5a20 */ /* 0x000fe20000410000 */
[----:B------:R-:W-:Y:S01]  /*5990*/  SEL R6, R154, R138, P1 ;  /* 0x0000008a9a067207 */ /* 0x000fe20000800000 */
[----:B------:R-:W-:Y:S01]  /*59a0*/  @P5 FMUL.FTZ R152, R152, c[0x0][0x1e8] ;  /* 0x00007a0098985a20 */ /* 0x000fe20000410000 */
[----:B------:R-:W-:Y:S01]  /*59b0*/  @P5 LOP3.LUT P2, RZ, R10, 0xff, RZ, 0xc0, !PT ;  /* 0x000000ff0aff5812 */ /* 0x000fe2000784c0ff */
[----:B------:R-:W-:Y:S01]  /*59c0*/  @P5 FMUL.FTZ R154, R154, c[0x0][0x1ec] ;  /* 0x00007b009a9a5a20 */ /* 0x000fe20000410000 */
[----:B------:R-:W-:Y:S01]  /*59d0*/  @P5 SEL R133, R153, RZ, P6 ;  /* 0x000000ff99855207 */ /* 0x000fe20003000000 */
[----:B------:R-:W-:Y:S01]  /*59e0*/  @P5 FMUL.FTZ R155, R155, c[0x0][0x1e8] ;  /* 0x00007a009b9b5a20 */ /* 0x000fe20000410000 */
[----:B------:R-:W-:Y:S01]  /*59f0*/  @P5 LOP3.LUT P6, RZ, R10, 0xff000000, RZ, 0xc0, !PT ;  /* 0xff0000000aff5812 */ /* 0x000fe200078cc0ff */
[----:B------:R0:W-:Y:S01]  /*5a00*/  @P0 STG.E.128 [R8.64], R4 ;  /* 0x0000000408000986 */ /* 0x0001e2000c101d04 */
[----:B------:R-:W-:Y:S01]  /*5a10*/  @P5 SEL R132, R152, RZ, P2 ;  /* 0x000000ff98845207 */ /* 0x000fe20001000000 */
[----:B------:R-:W-:Y:S01]  /*5a20*/  @P5 FMUL.FTZ R154, R154, c[0x0][0x1e8] ;  /* 0x00007a009a9a5a20 */ /* 0x000fe20000410000 */
[----:B------:R-:W-:Y:S01]  /*5a30*/  @P5 LOP3.LUT P2, RZ, R10, 0xff0000, RZ, 0xc0, !PT ;  /* 0x00ff00000aff5812 */ /* 0x000fe2000784c0ff */
[----:B------:R-:W-:Y:S01]  /*5a40*/  BSSY B0, `(.L_x_12397) ;  /* 0x0000013000007945 */ /* 0x000fe20003800000 */
[----:B------:R-:W-:-:S02]  /*5a50*/  @P5 SEL R135, R155, RZ, P6 ;  /* 0x000000ff9b875207 */ /* 0x000fc40003000000 */
[----:B------:R-:W-:Y:S02]  /*5a60*/  @!P4 ISETP.NE.U32.AND P6, PT, RZ, c[0x0][0x218], PT ;  /* 0x00008600ff00ca0c */ /* 0x000fe40003fc5070 */
[----:B------:R-:W-:Y:S02]  /*5a70*/  @P5 SEL R134, R154, RZ, P2 ;  /* 0x000000ff9a865207 */ /* 0x000fe40001000000 */
        /* <DEDUP_REMOVED lines=15> */
.L_x_12398:
[----:B------:R-:W-:Y:S05]  /*5b70*/  BSYNC B0 ;  /* 0x0000000000007941 */ /* 0x000fea0003800000 */
.L_x_12397:
        /* <DEDUP_REMOVED lines=9> */
.L_x_12400:
[----:B------:R-:W-:Y:S05]  /*5c10*/  BSYNC B0 ;  /* 0x0000000000007941 */ /* 0x000fea0003800000 */
.L_x_12399:
[----:B------:R-:W-:Y:S01]  /*5c20*/  @P5 FMUL.FTZ R6, R4, c[0x0][0x1ec] ;  /* 0x00007b0004065a20 */ /* 0x000fe20000410000 */
[----:B------:R-:W-:Y:S01]  /*5c30*/  @P5 LOP3.LUT P6, RZ, R11, 0xff00, RZ, 0xc0, !PT ;  /* 0x0000ff000bff5812 */ /* 0x000fe200078cc0ff */
[----:B------:R-:W-:Y:S01]  /*5c40*/  @P5 FMUL.FTZ R7, R5, c[0x0][0x1ec] ;  /* 0x00007b0005075a20 */ /* 0x000fe20000410000 */
[----:B------:R-:W-:Y:S01]  /*5c50*/  @P5 LOP3.LUT P2, RZ, R11, 0xff, RZ, 0xc0, !PT ;  /* 0x000000ff0bff5812 */ /* 0x000fe2000784c0ff */
[----:B------:R-:W-:Y:S01]  /*5c60*/  @P5 FMUL.FTZ R6, R6, c[0x0][0x1e8] ;  /* 0x00007a0006065a20 */ /* 0x000fe20000410000 */
[----:B------:R-:W-:Y:S01]  /*5c70*/  BSSY B0, `(.L_x_12401) ;  /* 0x0000010000007945 */ /* 0x000fe20003800000 */
[----:B------:R-:W-:Y:S01]  /*5c80*/  @P5 FMUL.FTZ R7, R7, c[0x0][0x1e8] ;  /* 0x00007a0007075a20 */ /* 0x000fe20000410000 */
[----:B------:R-:W-:Y:S02]  /*5c90*/  SEL R136, R5, R136, P1 ;  /* 0x0000008805887207 */ /* 0x000fe40000800000 */
[----:B------:R-:W-:Y:S02]  /*5ca0*/  @P5 SEL R133, R6, RZ, P6 ;  /* 0x000000ff06855207 */ /* 0x000fe40003000000 */
[----:B------:R-:W-:-:S02]  /*5cb0*/  @!P4 ISETP.NE.U32.AND P6, PT, RZ, c[0x0][0x218], PT ;  /* 0x00008600ff00ca0c */ /* 0x000fc40003fc5070 */
        /* <DEDUP_REMOVED lines=11> */
.L_x_12402:
[----:B------:R-:W-:Y:S05]  /*5d70*/  BSYNC B0 ;  /* 0x0000000000007941 */ /* 0x000fea0003800000 */
.L_x_12401:
[----:B------:R-:W-:Y:S01]  /*5d80*/  @P5 FMUL.FTZ R6, R5, c[0x0][0x1ec] ;  /* 0x00007b0005065a20 */ /* 0x000fe20000410000 */
[----:B------:R-:W-:Y:S01]  /*5d90*/  @P5 LOP3.LUT P6, RZ, R11, 0xff0000, RZ, 0xc0, !PT ;  /* 0x00ff00000bff5812 */ /* 0x000fe200078cc0ff */
[----:B------:R-:W-:Y:S01]  /*5da0*/  BSSY B0, `(.L_x_12403) ;  /* 0x000000e000007945 */ /* 0x000fe20003800000 */
[----:B------:R-:W-:Y:S01]  /*5db0*/  @!P4 ISETP.NE.AND.EX P2, PT, RZ, c[0x0][0x21c], PT, P2 ;  /* 0x00008700ff00ca0c */ /* 0x000fe20003f45320 */
[----:B------:R-:W-:Y:S01]  /*5dc0*/  @P5 FMUL.FTZ R6, R6, c[0x0][0x1e8] ;  /* 0x00007a0006065a20 */ /* 0x000fe20000410000 */
[----:B------:R-:W-:Y:S02]  /*5dd0*/  SEL R137, R4, R137, P1 ;  /* 0x0000008904897207 */ /* 0x000fe40000800000 */
[----:B------:R-:W-:Y:S02]  /*5de0*/  SEL R138, R5, R138, P1 ;  /* 0x0000008a058a7207 */ /* 0x000fe40000800000 */
        /* <DEDUP_REMOVED lines=9> */
.L_x_12404:
[----:B------:R-:W-:Y:S05]  /*5e80*/  BSYNC B0 ;  /* 0x0000000000007941 */ /* 0x000fea0003800000 */
.L_x_12403:
[----:B------:R-:W-:Y:S02]  /*5e90*/  @P0 IADD3 R3, R3, 0x480, RZ ;  /* 0x0000048003030810 */ /* 0x000fe40007ffe0ff */
[----:B------:R-:W-:Y:S02]  /*5ea0*/  @P0 MOV R2, 0x10 ;  /* 0x0000001000020802 */ /* 0x000fe40000000f00 */
[C---:B------:R-:W-:Y:S01]  /*5eb0*/  SEL R139, R4.reuse, R139, P1 ;  /* 0x0000008b048b7207 */ /* 0x040fe20000800000 */
[----:B------:R-:W-:Y:S01]  /*5ec0*/  @P5 FMUL.FTZ R4, R4, c[0x0][0x1ec] ;  /* 0x00007b0004045a20 */ /* 0x000fe20000410000 */
[----:B------:R-:W-:Y:S01]  /*5ed0*/  @P5 LOP3.LUT P1, RZ, R11, 0xff000000, RZ, 0xc0, !PT ;  /* 0xff0000000bff5812 */ /* 0x000fe2000782c0ff */
[----:B------:R-:W-:-:S04]  /*5ee0*/  @P0 IMAD.WIDE.U32 R2, R3, R2, c[0x0][0x258] ;  /* 0x0000960003020625 */ /* 0x000fc800078e0002 */
[----:B------:R-:W-:Y:S01]  /*5ef0*/  @P5 FMUL.FTZ R4, R4, c[0x0][0x1e8] ;  /* 0x00007a0004045a20 */ /* 0x000fe20000410000 */
[----:B------:R0:W-:Y:S01]  /*5f00*/  @P0 STG.E.128 [R2.64], R136 ;  /* 0x0000008802000986 */ /* 0x0001e2000c101d04 */
[----:B------:R-:W-:-:S03]  /*5f10*/  LOP3.LUT P0, RZ, R233, 0xff, RZ, 0xc0, !PT ;  /* 0x000000ffe9ff7812 */ /* 0x000fc6000780c0ff */
[----:B------:R-:W-:Y:S02]  /*5f20*/  @P5 SEL R135, R4, RZ, P1 ;  /* 0x000000ff04875207 */ /* 0x000fe40000800000 */
[----:B------:R-:W-:Y:S02]  /*5f30*/  SEL R233, RZ, 0x1, P0 ;  /* 0x00000001ffe97807 */ /* 0x000fe40000000000 */
[----:B0-----:R-:W-:Y:S02]  /*5f40*/  @P5 IADD3 R2, R172, 0x480, RZ ;  /* 0x00000480ac025810 */ /* 0x001fe40007ffe0ff */
[----:B------:R-:W-:-:S05]  /*5f50*/  @P5 MOV R3, 0x10 ;  /* 0x0000001000035802 */ /* 0x000fca0000000f00 */
[----:B------:R-:W-:-:S05]  /*5f60*/  @P5 IMAD.WIDE.U32 R2, R2, R3, c[0x0][0x248] ;  /* 0x0000920002025625 */ /* 0x000fca00078e0003 */
[----:B------:R0:W-:Y:S02]  /*5f70*/  @P5 STG.E.128 [R2.64], R132 ;  /* 0x0000008402005986 */ /* 0x0001e4000c101d04 */
[----:B0-----:R-:W-:Y:S01]  /*5f80*/  @P3 CALL.REL.NOINC `(.L_x_12319) ;  /* 0x0000001000003944 */ /* 0x001fe20003c00000 */
[----:B------:R-:W-:Y:S05]  /*5f90*/  BRA `(.L_x_12405) ;  /* 0xffffac5000007947 */ /* 0x000fea000383ffff */
.L_x_12319:
        /* <DEDUP_REMOVED lines=30> */
.L_x_12323:
[----:B------:R-:W-:Y:S01]  /*6180*/  HFMA2.MMA R155, -RZ, RZ, 0, 9.5367431640625e-07 ;  /* 0x00000010ff9b7435 */ /* 0x000fe200000001ff */
[----:B------:R-:W-:-:S02]  /*6190*/  MOV R153, R171 ;  /* 0x000000ab00997202 */ /* 0x000fc40000000f00 */
[----:B------:R-:W-:Y:S02]  /*61a0*/  MOV R223, 0x1f ;  /* 0x0000001f00df7802 */ /* 0x000fe40000000f00 */
[----:B------:R-:W-:Y:S02]  /*61b0*/  MOV R174, 0xffffffff ;  /* 0xffffffff00ae7802 */ /* 0x000fe40000000f00 */
[----:B------:R-:W-:Y:S02]  /*61c0*/  MOV R152, 0x61e0 ;  /* 0x000061e000987802 */ /* 0x000fe40000000f00 */
[----:B-----5:R-:W-:Y:S05]  /*61d0*/  CALL.REL.NOINC `($__internal_173_$__cuda_sm70_shflsync_down_p) ;  /* 0x0000046000007944 */ /* 0x020fea0003c00000 */
[----:B-1----:R-:W-:Y:S01]  /*61e0*/  MOV R172, R155 ;  /* 0x0000009b00ac7202 */ /* 0x002fe20000000f00 */
[----:B------:R-:W-:Y:S05]  /*61f0*/  BRA `(.L_x_12406) ;  /* 0xffffcab000007947 */ /* 0x000fea000383ffff */
.L_x_12324:
[----:B------:R-:W-:Y:S01]  /*6200*/  HFMA2.MMA R155, -RZ, RZ, 0, 9.5367431640625e-07 ;  /* 0x00000010ff9b7435 */ /* 0x000fe200000001ff */
[----:B------:R-:W-:Y:S02]  /*6210*/  MOV R153, R154 ;  /* 0x0000009a00997202 */ /* 0x000fe40000000f00 */
[----:B------:R-:W-:Y:S02]  /*6220*/  MOV R223, 0x1f ;  /* 0x0000001f00df7802 */ /* 0x000fe40000000f00 */
[----:B------:R-:W-:-:S02]  /*6230*/  MOV R174, 0xffffffff ;  /* 0xffffffff00ae7802 */ /* 0x000fc40000000f00 */
[----:B------:R-:W-:Y:S02]  /*6240*/  MOV R152, 0x6260 ;  /* 0x0000626000987802 */ /* 0x000fe40000000f00 */
[----:B01---5:R-:W-:Y:S05]  /*6250*/  CALL.REL.NOINC `($__internal_173_$__cuda_sm70_shflsync_down_p) ;  /* 0x000003e000007944 */ /* 0x023fea0003c00000 */
[----:B------:R-:W-:Y:S01]  /*6260*/  FADD.FTZ R171, R172, R171 ;  /* 0x000000abacab7221 */ /* 0x000fe20000010000 */
[----:B------:R-:W-:Y:S01]  /*6270*/  MOV R223, 0x1f ;  /* 0x0000001f00df7802 */ /* 0x000fe20000000f00 */
[----:B-1----:R-:W-:Y:S01]  /*6280*/  FADD.FTZ R154, R154, R155 ;  /* 0x0000009b9a9a7221 */ /* 0x002fe20000010000 */
[----:B------:R-:W-:Y:S01]  /*6290*/  HFMA2.MMA R155, -RZ, RZ, 0, 4.76837158203125e-07 ;  /* 0x00000008ff9b7435 */ /* 0x000fe200000001ff */
[----:B------:R-:W-:Y:S02]  /*62a0*/  MOV R174, 0xffffffff ;  /* 0xffffffff00ae7802 */ /* 0x000fe40000000f00 */
[----:B------:R-:W-:Y:S02]  /*62b0*/  MOV R153, R171 ;  /* 0x000000ab00997202 */ /* 0x000fe40000000f00 */
[----:B------:R-:W-:Y:S02]  /*62c0*/  MOV R152, 0x62e0 ;  /* 0x000062e000987802 */ /* 0x000fe40000000f00 */
[----:B------:R-:W-:Y:S05]  /*62d0*/  CALL.REL.NOINC `($__internal_173_$__cuda_sm70_shflsync_down_p) ;  /* 0x0000036000007944 */ /* 0x000fea0003c00000 */
[----:B-1----:R-:W-:Y:S01]  /*62e0*/  MOV R172, R155 ;  /* 0x0000009b00ac7202 */ /* 0x002fe20000000f00 */
[----:B------:R-:W-:Y:S01]  /*62f0*/  HFMA2.MMA R155, -RZ, RZ, 0, 4.76837158203125e-07 ;  /* 0x00000008ff9b7435 */ /* 0x000fe200000001ff */
[----:B------:R-:W-:-:S02]  /*6300*/  MOV R153, R154 ;  /* 0x0000009a00997202 */ /* 0x000fc40000000f00 */
[----:B------:R-:W-:Y:S02]  /*6310*/  MOV R223, 0x1f ;  /* 0x0000001f00df7802 */ /* 0x000fe40000000f00 */
[----:B------:R-:W-:Y:S02]  /*6320*/  MOV R174, 0xffffffff ;  /* 0xffffffff00ae7802 */ /* 0x000fe40000000f00 */
[----:B------:R-:W-:Y:S02]  /*6330*/  MOV R152, 0x6350 ;  /* 0x0000635000987802 */ /* 0x000fe40000000f00 */
[----:B------:R-:W-:Y:S05]  /*6340*/  CALL.REL.NOINC `($__internal_173_$__cuda_sm70_shflsync_down_p) ;  /* 0x000002f000007944 */ /* 0x000fea0003c00000 */
[----:B------:R-:W-:Y:S01]  /*6350*/  FADD.FTZ R171, R172, R171 ;  /* 0x000000abacab7221 */ /* 0x000fe20000010000 */
[----:B------:R-:W-:Y:S01]  /*6360*/  MOV R223, 0x1f ;  /* 0x0000001f00df7802 */ /* 0x000fe20000000f00 */
[----:B-1----:R-:W-:Y:S01]  /*6370*/  FADD.FTZ R154, R154, R155 ;  /* 0x0000009b9a9a7221 */ /* 0x002fe20000010000 */
[----:B------:R-:W-:Y:S01]  /*6380*/  HFMA2.MMA R155, -RZ, RZ, 0, 2.384185791015625e-07 ;  /* 0x00000004ff9b7435 */ /* 0x000fe200000001ff */
[----:B------:R-:W-:Y:S02]  /*6390*/  MOV R174, 0xffffffff ;  /* 0xffffffff00ae7802 */ /* 0x000fe40000000f00 */
[----:B------:R-:W-:-:S02]  /*63a0*/  MOV R153, R171 ;  /* 0x000000ab00997202 */ /* 0x000fc40000000f00 */
[----:B------:R-:W-:Y:S02]  /*63b0*/  MOV R152, 0x63d0 ;  /* 0x000063d000987802 */ /* 0x000fe40000000f00 */
[----:B------:R-:W-:Y:S05]  /*63c0*/  CALL.REL.NOINC `($__internal_173_$__cuda_sm70_shflsync_down_p) ;  /* 0x0000027000007944 */ /* 0x000fea0003c00000 */
[----:B-1----:R-:W-:Y:S01]  /*63d0*/  MOV R172, R155 ;  /* 0x0000009b00ac7202 */ /* 0x002fe20000000f00 */
[----:B------:R-:W-:Y:S01]  /*63e0*/  HFMA2.MMA R155, -RZ, RZ, 0, 2.384185791015625e-07 ;  /* 0x00000004ff9b7435 */ /* 0x000fe200000001ff */
[----:B------:R-:W-:Y:S02]  /*63f0*/  MOV R153, R154 ;  /* 0x0000009a00997202 */ /* 0x000fe40000000f00 */
[----:B------:R-:W-:Y:S02]  /*6400*/  MOV R223, 0x1f ;  /* 0x0000001f00df7802 */ /* 0x000fe40000000f00 */
[----:B------:R-:W-:Y:S02]  /*6410*/  MOV R174, 0xffffffff ;  /* 0xffffffff00ae7802 */ /* 0x000fe40000000f00 */
[----:B------:R-:W-:Y:S02]  /*6420*/  MOV R152, 0x6440 ;  /* 0x0000644000987802 */ /* 0x000fe40000000f00 */
[----:B------:R-:W-:Y:S05]  /*6430*/  CALL.REL.NOINC `($__internal_173_$__cuda_sm70_shflsync_down_p) ;  /* 0x0000020000007944 */ /* 0x000fea0003c00000 */
[----:B------:R-:W-:Y:S01]  /*6440*/  FADD.FTZ R171, R172, R171 ;  /* 0x000000abacab7221 */ /* 0x000fe20000010000 */
[----:B------:R-:W-:Y:S01]  /*6450*/  MOV R223, 0x1f ;  /* 0x0000001f00df7802 */ /* 0x000fe20000000f00 */
[----:B-1----:R-:W-:Y:S01]  /*6460*/  FADD.FTZ R154, R154, R155 ;  /* 0x0000009b9a9a7221 */ /* 0x002fe20000010000 */
[----:B------:R-:W-:Y:S01]  /*6470*/  HFMA2.MMA R155, -RZ, RZ, 0, 1.1920928955078125e-07 ;  /* 0x00000002ff9b7435 */ /* 0x000fe200000001ff */
[----:B------:R-:W-:-:S02]  /*6480*/  MOV R174, 0xffffffff ;  /* 0xffffffff00ae7802 */ /* 0x000fc40000000f00 */
[----:B------:R-:W-:Y:S02]  /*6490*/  MOV R153, R171 ;  /* 0x000000ab00997202 */ /* 0x000fe40000000f00 */
[----:B------:R-:W-:Y:S02]  /*64a0*/  MOV R152, 0x64c0 ;  /* 0x000064c000987802 */ /* 0x000fe40000000f00 */
[----:B------:R-:W-:Y:S05]  /*64b0*/  CALL.REL.NOINC `($__internal_173_$__cuda_sm70_shflsync_down_p) ;  /* 0x0000018000007944 */ /* 0x000fea0003c00000 */
[----:B-1----:R-:W-:Y:S01]  /*64c0*/  MOV R172, R155 ;  /* 0x0000009b00ac7202 */ /* 0x002fe20000000f00 */
[----:B------:R-:W-:Y:S01]  /*64d0*/  HFMA2.MMA R155, -RZ, RZ, 0, 1.1920928955078125e-07 ;  /* 0x00000002ff9b7435 */ /* 0x000fe200000001ff */
[----:B------:R-:W-:Y:S02]  /*64e0*/  MOV R153, R154 ;  /* 0x0000009a00997202 */ /* 0x000fe40000000f00 */
[----:B------:R-:W-:Y:S02]  /*64f0*/  MOV R223, 0x1f ;  /* 0x0000001f00df7802 */ /* 0x000fe40000000f00 */
[----:B------:R-:W-:Y:S02]  /*6500*/  MOV R174, 0xffffffff ;  /* 0xffffffff00ae7802 */ /* 0x000fe40000000f00 */
[----:B------:R-:W-:-:S02]  /*6510*/  MOV R152, 0x6530 ;  /* 0x0000653000987802 */ /* 0x000fc40000000f00 */
[----:B------:R-:W-:Y:S05]  /*6520*/  CALL.REL.NOINC `($__internal_173_$__cuda_sm70_shflsync_down_p) ;  /* 0x0000011000007944 */ /* 0x000fea0003c00000 */
[----:B------:R-:W-:Y:S01]  /*6530*/  FADD.FTZ R171, R172, R171 ;  /* 0x000000abacab7221 */ /* 0x000fe20000010000 */
[----:B------:R-:W-:Y:S01]  /*6540*/  MOV R223, 0x1f ;  /* 0x0000001f00df7802 */ /* 0x000fe20000000f00 */
[----:B-1----:R-:W-:Y:S01]  /*6550*/  FADD.FTZ R154, R154, R155 ;  /* 0x0000009b9a9a7221 */ /* 0x002fe20000010000 */
[----:B------:R-:W-:Y:S01]  /*6560*/  HFMA2.MMA R155, -RZ, RZ, 0, 5.9604644775390625e-08 ;  /* 0x00000001ff9b7435 */ /* 0x000fe200000001ff */
[----:B------:R-:W-:-:S02]  /*6570*/  MOV R174, 0xffffffff ;  /* 0xffffffff00ae7802 */ /* 0x000fc40000000f00 */
[----:B------:R-:W-:Y:S02]  /*6580*/  MOV R153, R171 ;  /* 0x000000ab00997202 */ /* 0x000fe40000000f00 */
[----:B------:R-:W-:Y:S02]  /*6590*/  MOV R152, 0x65b0 ;  /* 0x000065b000987802 */ /* 0x000fe40000000f00 */
[----:B------:R-:W-:Y:S05]  /*65a0*/  CALL.REL.NOINC `($__internal_173_$__cuda_sm70_shflsync_down_p) ;  /* 0x0000009000007944 */ /* 0x000fea0003c00000 */
[----:B-1----:R-:W-:Y:S01]  /*65b0*/  MOV R172, R155 ;  /* 0x0000009b00ac7202 */ /* 0x002fe20000000f00 */
[----:B------:R-:W-:Y:S01]  /*65c0*/  HFMA2.MMA R155, -RZ, RZ, 0, 5.9604644775390625e-08 ;  /* 0x00000001ff9b7435 */ /* 0x000fe200000001ff */
[----:B------:R-:W-:Y:S02]  /*65d0*/  MOV R153, R154 ;  /* 0x0000009a00997202 */ /* 0x000fe40000000f00 */
[----:B------:R-:W-:Y:S02]  /*65e0*/  MOV R223, 0x1f ;  /* 0x0000001f00df7802 */ /* 0x000fe40000000f00 */
[----:B------:R-:W-:Y:S02]  /*65f0*/  MOV R174, 0xffffffff ;  /* 0xffffffff00ae7802 */ /* 0x000fe40000000f00 */
[----:B------:R-:W-:-:S02]  /*6600*/  MOV R152, 0x6620 ;  /* 0x0000662000987802 */ /* 0x000fc40000000f00 */
[----:B------:R-:W-:Y:S05]  /*6610*/  CALL.REL.NOINC `($__internal_173_$__cuda_sm70_shflsync_down_p) ;  /* 0x0000002000007944 */ /* 0x000fea0003c00000 */
[----:B-1----:R-:W-:Y:S01]  /*6620*/  MOV R153, R155 ;  /* 0x0000009b00997202 */ /* 0x002fe20000000f00 */
[----:B------:R-:W-:Y:S05]  /*6630*/  BRA `(.L_x_12407) ;  /* 0xffffc79000007947 */ /* 0x000fea000383ffff */
        .weak           $__internal_173_$__cuda_sm70_shflsync_down_p
        .type           $__internal_173_$__cuda_sm70_shflsync_down_p,@function
        .size           $__internal_173_$__cuda_sm70_shflsync_down_p,(.L_x_14391 - $__internal_173_$__cuda_sm70_shflsync_down_p)
$__internal_173_$__cuda_sm70_shflsync_down_p:
[----:B------:R-:W-:Y:S04]  /*6640*/  WARPSYNC R174 ;  /* 0x000000ae00007348 */ /* 0x000fe80003800000 */
[----:B------:R0:W1:Y:S02]  /*6650*/  SHFL.DOWN PT, R155, R153, R155, R223 ;  /* 0x0800009b999b7389 */ /* 0x00006400000e00df */
[----:B0-----:R-:W-:-:S06]  /*6660*/  HFMA2.MMA R153, -RZ, RZ, 0, 0 ;  /* 0x00000000ff997435 */ /* 0x001fcc00000001ff */
[----:B------:R-:W-:Y:S05]  /*6670*/  RET.REL.NODEC R152 `(_ZN10layer_norm13ln_bwd_kernelINS_13Kernel_traitsI6__halfffffjLj5120ELj1ELj1ELj4ELj16ENS_18Kernel_traits_baseILj5120ES2_ffffjLj128EEEEELb1ELb0ELb1ELb1EEEvNS_9BwdParamsE) ;  /* 0xffff998098007950 */ /* 0x000fea0003c3ffff */
.L_x_12408:
        /* <DEDUP_REMOVED lines=16> */
.L_x_14391:


//--------------------- .text._ZN10layer_norm13ln_bwd_kernelINS_13Kernel_traitsI6__halfffffjLj5120ELj1ELj1ELj4ELj16ENS_18Kernel_traits_baseILj5120ES2_ffffjLj128EEEEELb1ELb1ELb0ELb0EEEvNS_9BwdParamsE --------------------------
	.section	.text._ZN10layer_norm13ln_bwd_kernelINS_13Kernel_traitsI6__halfffffjLj5120ELj1ELj1ELj4ELj16ENS_18Kernel_traits_baseILj5120ES2_ffffjLj128EEEEELb1ELb1ELb0ELb0EEEvNS_9BwdParamsE,"ax",@progbits
	.sectioninfo	@"SHI_REGISTERS=255"
	.align	128
        .global         _ZN10layer_norm13ln_bwd_kernelINS_13Kernel_traitsI6__halfffffjLj5120ELj1ELj1ELj4ELj16ENS_18Kernel_traits_baseILj5120ES2_ffffjLj128EEEEELb1ELb1ELb0ELb0EEEvNS_9BwdParamsE
        .type           _ZN10layer_norm13ln_bwd_kernelINS_13Kernel_traitsI6__halfffffjLj5120ELj1ELj1ELj4ELj16ENS_18Kernel_traits_baseILj5120ES2_ffffjLj128EEEEELb1ELb1ELb0ELb0EEEvNS_9BwdParamsE,@function
        .size           _ZN10layer_norm13ln_bwd_kernelINS_13Kernel_traitsI6__halfffffjLj5120ELj1ELj1ELj4ELj16ENS_18Kernel_traits_baseILj5120ES2_ffffjLj128EEEEELb1ELb1ELb0ELb0EEEvNS_9BwdParamsE,(.L_x_14392 - _ZN10layer_norm13ln_bwd_kernelINS_13Kernel_traitsI6__halfffffjLj5120ELj1ELj1ELj4ELj16ENS_18Kernel_traits_baseILj5120ES2_ffffjLj128EEEEELb1ELb1ELb0ELb0EEEvNS_9BwdParamsE)
        .other          _ZN10layer_norm13ln_bwd_kernelINS_13Kernel_traitsI6__halfffffjLj5120ELj1ELj1ELj4ELj16ENS_18Kernel_traits_baseILj5120ES2_ffffjLj128EEEEELb1ELb1ELb0ELb0EEEvNS_9BwdParamsE,@"STO_CUDA_ENTRY STV_DEFAULT"
_ZN10layer_norm13ln_bwd_kernelINS_13Kernel_traitsI6__halfffffjLj5120ELj1ELj1ELj4ELj16ENS_18Kernel_traits_baseILj5120ES2_ffffjLj128EEEEELb1ELb1ELb0ELb0EEEvNS_9BwdParamsE:
.text._ZN10layer_norm13ln_bwd_kernelINS_13Kernel_traitsI6__halfffffjLj5120ELj1ELj1ELj4ELj16ENS_18Kernel_traits_baseILj5120ES2_ffffjLj128EEEEELb1ELb1ELb0ELb0EEEvNS_9BwdParamsE:
        /* <DEDUP_REMOVED lines=30> */
[C---:B------:R-:W-:Y:S01]  /*01e0*/  ISETP.GE.U32.AND P1, PT, R7.reuse, 0x380, PT ;  /* 0x000003800700780c */ /* 0x040fe20003f26070 */
        /* <DEDUP_REMOVED lines=19> */
[C---:B------:R-:W-:Y:S01]  /*0320*/  ISETP.GE.U32.AND P2, PT, R7.reuse, 0x400, PT ;  /* 0x000004000700780c */ /* 0x040fe20003f46070 */
[----:B0-----:R-:W-:Y:S01]  /*0330*/  @P0 IMAD.WIDE.U32 R20, R0, R41, c[0x0][0x1b0] ;  /* 0x00006c0000140625 */ /* 0x001fe200078e0029 */
[----:B------:R-:W-:-:S03]  /*0340*/  ISETP.GE.U32.AND P3, PT, R7, 0x480, PT ;  /* 0x000004800700780c */ /* 0x000fc60003f66070 */
[C---:B-1----:R-:W-:Y:S01]  /*0350*/  @P0 IMAD.WIDE.U32 R22, R0.reuse, R41, c[0x0][0x1c8] ;  /* 0x0000720000160625 */ /* 0x042fe200078e0029 */
[----:B------:R-:W-:Y:S01]  /*0360*/  @P0 IADD3 R0, R0, 0x80, RZ ;  /* 0x0000008000000810 */ /* 0x000fe20007ffe0ff */
[----:B------:R0:W5:Y:S01]  /*0370*/  @P0 LDG.E.64 R152, [R20.64] ;  /* 0x0000000414980981 */ /* 0x000162000c1e1b00 */
[----:B------:R-:W-:-:S03]  /*0380*/  ISETP.GE.U32.AND P4, PT, R7, 0x500, PT ;  /* 0x000005000700780c */ /* 0x000fc60003f86070 */
[CC--:B---3--:R-:W-:Y:S01]  /*0390*/  @P1 IMAD.WIDE.U32 R24, R0.reuse, R43.reuse, c[0x0][0x1b0] ;  /* 0x00006c0000181625 */ /* 0x0c8fe200078e002b */
[----:B------:R1:W5:Y:S01]  /*03a0*/  @P0 LDG.E.64 R12, [R22.64] ;  /* 0x00000004160c0981 */ /* 0x000362000c1e1b00 */
[----:B------:R-:W-:Y:S02]  /*03b0*/  @P2 MOV R29, 0x8 ;  /* 0x00000008001d2802 */ /* 0x000fe40000000f00 */
[C---:B----4-:R-:W-:Y:S01]  /*03c0*/  @P1 IMAD.WIDE.U32 R26, R0.reuse, R43, c[0x0][0x1c8] ;  /* 0x00007200001a1625 */ /* 0x050fe200078e002b */
[----:B------:R-:W-:Y:S01]  /*03d0*/  @P1 IADD3 R0, R0, 0x80, RZ ;  /* 0x0000008000001810 */ /* 0x000fe20007ffe0ff */
[----:B------:R3:W5:Y:S01]  /*03e0*/  @P1 LDG.E.64 R142, [R24.64] ;  /* 0x00000004188e1981 */ /* 0x000762000c1e1b00 */
[----:B--2---:R-:W-:-:S03]  /*03f0*/  @P3 MOV R39, 0x8 ;  /* 0x0000000800273802 */ /* 0x004fc60000000f00 */
        /* <DEDUP_REMOVED lines=18> */
[----:B0-----:R-:W-:Y:S01]  /*0520*/  CS2R R20, SRZ ;  /* 0x0000000000147805 */ /* 0x001fe2000001ff00 */
[----:B-1----:R-:W-:Y:S01]  /*0530*/  CS2R R22, SRZ ;  /* 0x0000000000167805 */ /* 0x002fe2000001ff00 */
[----:B---3--:R-:W-:Y:S01]  /*0540*/  CS2R R24, SRZ ;  /* 0x0000000000187805 */ /* 0x008fe2000001ff00 */
[----:B--2---:R-:W-:Y:S01]  /*0550*/  CS2R R26, SRZ ;  /* 0x00000000001a7805 */ /* 0x004fe2000001ff00 */
        /* <DEDUP_REMOVED lines=57> */
[----:B-----5:R-:W-:Y:S02]  /*08f0*/  MOV R191, R162 ;  /* 0x000000a200bf7202 */ /* 0x020fe40000000f00 */
[----:B------:R-:W-:-:S02]  /*0900*/  SHF.R.U64 R203, R162, 0x10, R163 ;  /* 0x00000010a2cb7819 */ /* 0x000fc400000012a3 */
[----:B------:R-:W-:Y:S01]  /*0910*/  MOV R192, R163 ;  /* 0x000000a300c07202 */ /* 0x000fe20000000f00 */
[----:B------:R-:W-:Y:S01]  /*0920*/  HADD2.F32 R204, -RZ, R191.H0_H0 ;  /* 0x200000bfffcc7230 */ /* 0x000fe20000004100 */
[----:B------:R-:W-:Y:S01]  /*0930*/  SHF.R.U32.HI R202, RZ, 0x10, R163 ;  /* 0x00000010ffca7819 */ /* 0x000fe200000116a3 */
[----:B------:R-:W-:Y:S01]  /*0940*/  HADD2.F32 R191, -RZ, R203.H0_H0 ;  /* 0x200000cbffbf7230 */ /* 0x000fe20000004100 */
[----:B------:R-:W-:Y:S01]  /*0950*/  MOV R193, R160 ;  /* 0x000000a000c17202 */ /* 0x000fe20000000f00 */
[----:B------:R-:W-:Y:S01]  /*0960*/  HADD2.F32 R203, -RZ, R192.H0_H0 ;  /* 0x200000c0ffcb7230 */ /* 0x000fe20000004100 */
[----:B------:R-:W-:Y:S01]  /*0970*/  STL [R1+0x194], R204 ;  /* 0x000194cc01007387 */ /* 0x000fe20000100800 */
[--C-:B------:R-:W-:Y:S01]  /*0980*/  SHF.R.U64 R201, R160, 0x10, R161.reuse ;  /* 0x00000010a0c97819 */ /* 0x100fe200000012a1 */
[----:B------:R-:W-:Y:S01]  /*0990*/  HADD2.F32 R192, -RZ, R202.H0_H0 ;  /* 0x200000caffc07230 */ /* 0x000fe20000004100 */
[----:B------:R-:W-:Y:S01]  /*09a0*/  MOV R194, R161 ;  /* 0x000000a100c27202 */ /* 0x000fe20000000f00 */
[----:B------:R0:W-:Y:S01]  /*09b0*/  STL [R1+0x190], R191 ;  /* 0x000190bf01007387 */ /* 0x0001e20000100800 */
[----:B------:R-:W-:-:S02]  /*09c0*/  SHF.R.U32.HI R200, RZ, 0x10, R161 ;  /* 0x00000010ffc87819 */ /* 0x000fc400000116a1 */
[----:B------:R-:W-:Y:S01]  /*09d0*/  MOV R195, R158 ;  /* 0x0000009e00c37202 */ /* 0x000fe20000000f00 */
[----:B------:R-:W-:Y:S01]  /*09e0*/  STL [R1+0x18c], R203 ;  /* 0x00018ccb01007387 */ /* 0x000fe20000100800 */
[--C-:B------:R-:W-:Y:S02]  /*09f0*/  SHF.R.U64 R199, R158, 0x10, R159.reuse ;  /* 0x000000109ec77819 */ /* 0x100fe4000000129f */
[----:B------:R-:W-:Y:S01]  /*0a00*/  MOV R196, R159 ;  /* 0x0000009f00c47202 */ /* 0x000fe20000000f00 */
[----:B------:R1:W-:Y:S01]  /*0a10*/  STL [R1+0x188], R192 ;  /* 0x000188c001007387 */ /* 0x0003e20000100800 */
[----:B------:R-:W-:Y:S01]  /*0a20*/  SHF.R.U32.HI R198, RZ, 0x10, R159 ;  /* 0x00000010ffc67819 */ /* 0x000fe2000001169f */
[----:B0-----:R-:W-:Y:S01]  /*0a30*/  HADD2.F32 R191, -RZ, R193.H0_H0 ;  /* 0x200000c1ffbf7230 */ /* 0x001fe20000004100 */
[----:B------:R-:W-:Y:S01]  /*0a40*/  MOV R197, R156 ;  /* 0x0000009c00c57202 */ /* 0x000fe20000000f00 */
[----:B------:R-:W-:Y:S01]  /*0a50*/  HADD2.F32 R193, -RZ, R201.H0_H0 ;  /* 0x200000c9ffc17230 */ /* 0x000fe20000004100 */
[----:B------:R-:W-:-:S02]  /*0a60*/  SHF.R.U64 R189, R156, 0x10, R157 ;  /* 0x000000109cbd7819 */ /* 0x000fc4000000129d */
[----:B------:R0:W-:Y:S01]  /*0a70*/  STL [R1+0x184], R191 ;  /* 0x000184bf01007387 */ /* 0x0001e20000100800 */
[----:B------:R-:W-:Y:S01]  /*0a80*/  MOV R187, R157 ;  /* 0x0000009d00bb7202 */ /* 0x000fe20000000f00 */
[----:B-1----:R-:W-:Y:S02]  /*0a90*/  HADD2.F32 R192, -RZ, R194.H0_H0 ;  /* 0x200000c2ffc07230 */ /* 0x002fe40000004100 */
[----:B------:R1:W-:Y:S01]  /*0aa0*/  STL [R1+0x180], R193 ;  /* 0x000180c101007387 */ /* 0x0003e20000100800 */
[----:B------:R-:W-:Y:S01]  /*0ab0*/  SHF.R.U32.HI R190, RZ, 0x10, R157 ;  /* 0x00000010ffbe7819 */ /* 0x000fe2000001169d */
[----:B------:R-:W-:Y:S01]  /*0ac0*/  HADD2.F32 R187, -RZ, R187.H0_H0 ;  /* 0x200000bbffbb7230 */ /* 0x000fe20000004100 */
        /* <DEDUP_REMOVED lines=28> */
[----:B------:R-:W-:Y:S01]  /*0c90*/  STL [R1+0x168], R193 ;  /* 0x000168c101007387 */ /* 0x000fe20000100800 */
[----:B------:R-:W-:Y:S01]  /*0ca0*/  MOV R176, R140 ;  /* 0x0000008c00b07202 */ /* 0x000fe20000000f00 */
[----:B------:R-:W-:Y:S01]  /*0cb0*/  HADD2.F32 R175, -RZ, R175.H0_H0 ;  /* 0x200000afffaf7230 */ /* 0x000fe20000004100 */
[--C-:B------:R-:W-:Y:S01]  /*0cc0*/  SHF.R.U64 R173, R140, 0x10, R141.reuse ;  /* 0x000000108cad7819 */ /* 0x100fe2000000128d */
[----:B------:R-:W-:Y:S01]  /*0cd0*/  STL [R1+0x164], R192 ;  /* 0x000164c001007387 */ /* 0x000fe20000100800 */
[----:B0-----:R-:W-:Y:S01]  /*0ce0*/  HADD2.F32 R191, -RZ, R189.H0_H0 ;  /* 0x200000bdffbf7230 */ /* 0x001fe20000004100 */
[----:B------:R-:W-:Y:S01]  /*0cf0*/  MOV R171, R141 ;  /* 0x0000008d00ab7202 */ /* 0x000fe20000000f00 */
[----:B------:R-:W-:Y:S01]  /*0d00*/  HADD2.F32 R189, -RZ, R190.H0_H0 ;  /* 0x200000beffbd7230 */ /* 0x000fe20000004100 */
[----:B------:R-:W-:Y:S01]  /*0d10*/  SHF.R.U32.HI R174, RZ, 0x10, R141 ;  /* 0x00000010ffae7819 */ /* 0x000fe2000001168d */
[----:B------:R-:W-:Y:S01]  /*0d20*/  HADD2.F32 R176, -RZ, R176.H0_H0 ;  /* 0x200000b0ffb07230 */ /* 0x000fe20000004100 */
[----:B------:R-:W-:Y:S01]  /*0d30*/  STL [R1+0x160], R191 ;  /* 0x000160bf01007387 */ /* 0x000fe20000100800 */
[----:B------:R-:W-:Y:S01]  /*0d40*/  MOV R172, R138 ;  /* 0x0000008a00ac7202 */ /* 0x000fe20000000f00 */
[----:B------:R-:W-:Y:S01]  /*0d50*/  HADD2.F32 R171, -RZ, R171.H0_H0 ;  /* 0x200000abffab7230 */ /* 0x000fe20000004100 */
[--C-:B------:R-:W-:Y:S01]  /*0d60*/  SHF.R.U64 R169, R138, 0x10, R139.reuse ;  /* 0x000000108aa97819 */ /* 0x100fe2000000128b */
[----:B------:R0:W-:Y:S01]  /*0d70*/  STL [R1+0x15c], R187 ;  /* 0x00015cbb01007387 */ /* 0x0001e20000100800 */
[----:B------:R-:W-:Y:S01]  /*0d80*/  MOV R167, R139 ;  /* 0x0000008b00a77202 */ /* 0x000fe20000000f00 */
[----:B------:R-:W-:Y:S01]  /*0d90*/  HADD2.F32 R172, -RZ, R172.H0_H0 ;  /* 0x200000acffac7230 */ /* 0x000fe20000004100 */
[----:B------:R-:W-:Y:S01]  /*0da0*/  SHF.R.U32.HI R170, RZ, 0x10, R139 ;  /* 0x00000010ffaa7819 */ /* 0x000fe2000001168b */
[----:B------:R-:W-:Y:S01]  /*0db0*/  STL [R1+0x158], R189 ;  /* 0x000158bd01007387 */ /* 0x000fe20000100800 */
[----:B------:R-:W-:Y:S01]  /*0dc0*/  MOV R168, R136 ;  /* 0x0000008800a87202 */ /* 0x000fe20000000f00 */
[----:B------:R-:W-:Y:S01]  /*0dd0*/  HADD2.F32 R167, -RZ, R167.H0_H0 ;  /* 0x200000a7ffa77230 */ /* 0x000fe20000004100 */
[--C-:B------:R-:W-:Y:S01]  /*0de0*/  SHF.R.U64 R165, R136, 0x10, R137.reuse ;  /* 0x0000001088a57819 */ /* 0x100fe20000001289 */
[----:B------:R-:W-:Y:S01]  /*0df0*/  STL [R1+0x154], R188 ;  /* 0x000154bc01007387 */ /* 0x000fe20000100800 */
[----:B------:R-:W-:Y:S01]  /*0e00*/  MOV R163, R137 ;  /* 0x0000008900a37202 */ /* 0x000fe20000000f00 */
[----:B0-----:R-:W-:Y:S01]  /*0e10*/  HADD2.F32 R187, -RZ, R185.H0_H0 ;  /* 0x200000b9ffbb7230 */ /* 0x001fe20000004100 */
[----:B------:R-:W-:Y:S01]  /*0e20*/  SHF.R.U32.HI R166, RZ, 0x10, R137 ;  /* 0x00000010ffa67819 */ /* 0x000fe20000011689 */
[----:B------:R-:W-:Y:S01]  /*0e30*/  HADD2.F32 R185, -RZ, R186.H0_H0 ;  /* 0x200000baffb97230 */ /* 0x000fe20000004100 */
[----:B------:R-:W-:Y:S01]  /*0e40*/  MOV R164, R134 ;  /* 0x0000008600a47202 */ /* 0x000fe20000000f00 */
[----:B------:R-:W-:Y:S01]  /*0e50*/  HADD2.F32 R168, -RZ, R168.H0_H0 ;  /* 0x200000a8ffa87230 */ /* 0x000fe20000004100 */
[----:B------:R-:W-:Y:S01]  /*0e60*/  STL [R1+0x150], R187 ;  /* 0x000150bb01007387 */ /* 0x000fe20000100800 */
[----:B------:R-:W-:Y:S01]  /*0e70*/  HADD2.F32 R163, -RZ, R163.H0_H0 ;  /* 0x200000a3ffa37230 */ /* 0x000fe20000004100 */
[----:B------:R-:W-:Y:S01]  /*0e80*/  SHF.R.U64 R161, R134, 0x10, R135 ;  /* 0x0000001086a17819 */ /* 0x000fe20000001287 */
[----:B------:R-:W-:Y:S01]  /*0e90*/  HADD2.F32 R164, -RZ, R164.H0_H0 ;  /* 0x200000a4ffa47230 */ /* 0x000fe20000004100 */
[----:B------:R0:W-:Y:S01]  /*0ea0*/  STL [R1+0x14c], R183 ;  /* 0x00014cb701007387 */ /* 0x0001e20000100800 */
[----:B------:R-:W-:-:S02]  /*0eb0*/  MOV R159, R135 ;  /* 0x00000087009f7202 */ /* 0x000fc40000000f00 */
        /* <DEDUP_REMOVED lines=67> */
[----:B------:R-:W-:-:S02]  /*12f0*/  SHF.R.U64 R8, R4, 0x10, R5 ;  /* 0x0000001004087819 */ /* 0x000fc40000001205 */
[----:B------:R-:W-:Y:S01]  /*1300*/  MOV R9, R5 ;  /* 0x0000000500097202 */ /* 0x000fe20000000f00 */
[----:B------:R0:W-:Y:S01]  /*1310*/  STL [R1+0x10c], R167 ;  /* 0x00010ca701007387 */ /* 0x0001e20000100800 */
[----:B------:R-:W-:Y:S01]  /*1320*/  HADD2.F32 R12, -RZ, R12.H0_H0 ;  /* 0x2000000cff0c7230 */ /* 0x000fe20000004100 */
[----:B------:R-:W-:Y:S01]  /*1330*/  SHF.R.U32.HI R10, RZ, 0x10, R5 ;  /* 0x00000010ff0a7819 */ /* 0x000fe20000011605 */
[----:B------:R-:W-:Y:S01]  /*1340*/  HADD2.F32 R8, -RZ, R8.H0_H0 ;  /* 0x20000008ff087230 */ /* 0x000fe20000004100 */
[----:B------:R-:W-:Y:S01]  /*1350*/  STL [R1+0x108], R169 ;  /* 0x000108a901007387 */ /* 0x000fe20000100800 */
[----:B------:R-:W-:Y:S02]  /*1360*/  MOV R6, R2 ;  /* 0x0000000200067202 */ /* 0x000fe40000000f00 */
[--C-:B------:R-:W-:Y:S01]  /*1370*/  SHF.R.U64 R2, R2, 0x10, R3.reuse ;  /* 0x0000001002027819 */ /* 0x100fe20000001203 */
[----:B------:R-:W-:Y:S01]  /*1380*/  STL [R1+0x104], R168 ;  /* 0x000104a801007387 */ /* 0x000fe20000100800 */
[----:B------:R-:W-:Y:S01]  /*1390*/  MOV R5, R3 ;  /* 0x0000000300057202 */ /* 0x000fe20000000f00 */
[----:B0-----:R-:W-:Y:S01]  /*13a0*/  HADD2.F32 R167, -RZ, R165.H0_H0 ;  /* 0x200000a5ffa77230 */ /* 0x001fe20000004100 */
[----:B------:R-:W-:Y:S01]  /*13b0*/  SHF.R.U32.HI R4, RZ, 0x10, R3 ;  /* 0x00000010ff047819 */ /* 0x000fe20000011603 */
[----:B------:R-:W-:Y:S01]  /*13c0*/  HADD2.F32 R165, -RZ, R166.H0_H0 ;  /* 0x200000a6ffa57230 */ /* 0x000fe20000004100 */
[----:B------:R-:W-:Y:S01]  /*13d0*/  MOV R3, R0 ;  /* 0x0000000000037202 */ /* 0x000fe20000000f00 */
[----:B------:R-:W-:Y:S01]  /*13e0*/  HFMA2.MMA R0, -RZ, RZ, 0, 5.9604644775390625e-08 ;  /* 0x00000001ff007435 */ /* 0x000fe200000001ff */
[----:B------:R-:W-:Y:S01]  /*13f0*/  STL [R1+0x100], R167 ;  /* 0x000100a701007387 */ /* 0x000fe20000100800 */
[----:B------:R-:W-:Y:S01]  /*1400*/  HADD2.F32 R5, -RZ, R5.H0_H0 ;  /* 0x20000005ff057230 */ /* 0x000fe20000004100 */
[----:B------:R-:W-:-:S02]  /*1410*/  MOV R21, RZ ;  /* 0x000000ff00157202 */ /* 0x000fc40000000f00 */
[----:B------:R0:W-:Y:S04]  /*1420*/  STL [R1+0xfc], R163 ;  /* 0x0000fca301007387 */ /* 0x0001e80000100800 */
        /* <DEDUP_REMOVED lines=45> */
[----:B------:R-:W-:Y:S02]  /*1700*/  HADD2.F32 R13, -RZ, R11.H0_H0 ;  /* 0x2000000bff0d7230 */ /* 0x000fe40000004100 */
[----:B------:R-:W-:Y:S01]  /*1710*/  HADD2.F32 R11, -RZ, R14.H0_H0 ;  /* 0x2000000eff0b7230 */ /* 0x000fe20000004100 */
[----:B------:R-:W-:Y:S04]  /*1720*/  STL [R1+0x80], R15 ;  /* 0x0000800f01007387 */ /* 0x000fe80000100800 */
[----:B------:R-:W-:Y:S04]  /*1730*/  STL [R1+0x7c], R13 ;  /* 0x00007c0d01007387 */ /* 0x000fe80000100800 */
[----:B------:R0:W-:Y:S04]  /*1740*/  STL [R1+0x78], R11 ;  /* 0x0000780b01007387 */ /* 0x0001e80000100800 */
[----:B------:R-:W-:Y:S04]  /*1750*/  STL [R1+0x74], R12 ;  /* 0x0000740c01007387 */ /* 0x000fe80000100800 */
[----:B------:R1:W-:Y:S01]  /*1760*/  STL [R1+0x70], R8 ;  /* 0x0000700801007387 */ /* 0x0003e20000100800 */
[----:B0-----:R-:W-:-:S02]  /*1770*/  HADD2.F32 R11, -RZ, R9.H0_H0 ;  /* 0x20000009ff0b7230 */ /* 0x001fc40000004100 */
[----:B------:R-:W-:-:S03]  /*1780*/  HADD2.F32 R9, -RZ, R10.H0_H0 ;  /* 0x2000000aff097230 */ /* 0x000fc60000004100 */
[----:B------:R0:W-:Y:S01]  /*1790*/  STL [R1+0x6c], R11 ;  /* 0x00006c0b01007387 */ /* 0x0001e20000100800 */
[----:B-1----:R-:W-:-:S03]  /*17a0*/  HADD2.F32 R8, -RZ, R6.H0_H0 ;  /* 0x20000006ff087230 */ /* 0x002fc60000004100 */
[----:B------:R0:W-:Y:S01]  /*17b0*/  STL [R1+0x68], R9 ;  /* 0x0000680901007387 */ /* 0x0001e20000100800 */
[----:B------:R-:W-:Y:S02]  /*17c0*/  HADD2.F32 R6, -RZ, R2.H0_H0 ;  /* 0x20000002ff067230 */ /* 0x000fe40000004100 */
[----:B------:R-:W-:Y:S01]  /*17d0*/  HADD2.F32 R2, -RZ, R4.H0_H0 ;  /* 0x20000004ff027230 */ /* 0x000fe20000004100 */
[----:B------:R0:W-:Y:S04]  /*17e0*/  STL [R1+0x64], R8 ;  /* 0x0000640801007387 */ /* 0x0001e80000100800 */
[----:B------:R0:W-:Y:S04]  /*17f0*/  STL [R1+0x60], R6 ;  /* 0x0000600601007387 */ /* 0x0001e80000100800 */
[----:B------:R0:W-:Y:S04]  /*1800*/  STL [R1+0x5c], R5 ;  /* 0x00005c0501007387 */ /* 0x0001e80000100800 */
[----:B------:R0:W-:Y:S04]  /*1810*/  STL.S16 [R1+0x54], R0 ;  /* 0x0000540001007387 */ /* 0x0001e80000100600 */
[----:B------:R0:W-:Y:S02]  /*1820*/  STL [R1+0x58], R2 ;  /* 0x0000580201007387 */ /* 0x0001e40000100800 */
.L_x_12452:
[----:B------:R-:W-:Y:S02]  /*1830*/  ISETP.NE.U32.AND P4, PT, RZ, c[0x0][0x1c0], PT ;  /* 0x00007000ff007a0c */ /* 0x000fe40003f85070 */
[----:B------:R-:W-:-:S02]  /*1840*/  SHF.R.S32.HI R4, RZ, 0x1f, R3 ;  /* 0x0000001fff047819 */ /* 0x000fc40000011403 */
[----:B------:R-:W-:-:S13]  /*1850*/  ISETP.NE.AND.EX P4, PT, RZ, c[0x0][0x1c4], PT, P4 ;  /* 0x00007100ff007a0c */ /* 0x000fda0003f85340 */
[----:B------:R-:W-:-:S04]  /*1860*/  @P4 LEA R184, P5, R3, c[0x0][0x1c0], 0x2 ;  /* 0x0000700003b84a11 */ /* 0x000fc800078a10ff */
[----:B------:R-:W-:Y:S02]  /*1870*/  @P4 LEA.HI.X R185, R3, c[0x0][0x1c4], R4, 0x2, P5 ;  /* 0x0000710003b94a11 */ /* 0x000fe400028f1404 */
[----:B------:R-:W-:-:S06]  /*1880*/  MOV R4, 0x3f800000 ;  /* 0x3f80000000047802 */ /* 0x000fcc0000000f00 */
[----:B------:R1:W5:Y:S02]  /*1890*/  @P4 LDG.E R4, [R184.64] ;  /* 0x00000004b8044981 */ /* 0x000364000c1e1900 */
[----:B-1----:R-:W-:-:S05]  /*18a0*/  MOV R184, 0x4 ;  /* 0x0000000400b87802 */ /* 0x002fca0000000f00 */
[----:B------:R-:W-:-:S04]  /*18b0*/  IMAD.WIDE R186, R3, R184, c[0x0][0x1a0] ;  /* 0x0000680003ba7625 */ /* 0x000fc800078e02b8 */
[C---:B------:R-:W-:Y:S01]  /*18c0*/  IMAD.WIDE R184, R3.reuse, R184, c[0x0][0x1a8] ;  /* 0x00006a0003b87625 */ /* 0x040fe200078e02b8 */
[----:B------:R1:W5:Y:S04]  /*18d0*/  LDG.E R194, [R186.64] ;  /* 0x00000004bac27981 */ /* 0x000368000c1e1900 */
[----:B0-----:R1:W5:Y:S01]  /*18e0*/  LDG.E R5, [R184.64] ;  /* 0x00000004b8057981 */ /* 0x001362000c1e1900 */
[----:B------:R-:W-:Y:S01]  /*18f0*/  IMAD R6, R3, c[0x0][0x168], RZ ;  /* 0x00005a0003067a24 */ /* 0x000fe200078e02ff */
[----:B------:R-:W-:Y:S01]  /*1900*/  LOP3.LUT P6, RZ, R7, 0xffffff80, RZ, 0xc0, !PT ;  /* 0xffffff8007ff7812 */ /* 0x000fe200078cc0ff */
[----:B------:R-:W-:Y:S01]  /*1910*/  BSSY B0, `(.L_x_12410) ;  /* 0x000003f000007945 */ /* 0x000fe20003800000 */
[----:B------:R-:W0:Y:S01]  /*1920*/  S2R R188, SR_TID.X ;  /* 0x0000000000bc7919 */ /* 0x000e220000002100 */
[----:B------:R-:W-:-:S02]  /*1930*/  MOV R192, RZ ;  /* 0x000000ff00c07202 */ /* 0x000fc40000000f00 */
[----:B------:R-:W-:-:S04]  /*1940*/  SHF.R.S32.HI R19, RZ, 0x1f, R6 ;  /* 0x0000001fff137819 */ /* 0x000fc80000011406 */
[----:B------:R-:W-:Y:S02]  /*1950*/  LEA.HI R6, R19, R6, RZ, 0x2 ;  /* 0x0000000613067211 */ /* 0x000fe400078f10ff */
[----:B0-----:R-:W-:-:S04]  /*1960*/  LOP3.LUT R19, R188, 0x7f, RZ, 0xc0, !PT ;  /* 0x0000007fbc137812 */ /* 0x001fc800078ec0ff */
[----:B------:R-:W-:Y:S02]  /*1970*/  LEA.HI.SX32 R6, R6, R19, 0x1e ;  /* 0x0000001306067211 */ /* 0x000fe400078ff2ff */
[----:B------:R-:W-:Y:S02]  /*1980*/  MOV R19, RZ ;  /* 0x000000ff00137202 */ /* 0x000fe40000000f00 */
        /* <DEDUP_REMOVED lines=15> */
[----:B------:R-:W-:-:S03]  /*1a80*/  LEA R188, P4, R6, c[0x0][0x188], 0x4 ;  /* 0x0000620006bc7a11 */ /* 0x000fc600078820ff */
[C---:B------:R-:W-:Y:S01]  /*1a90*/  IMAD.WIDE.U32 R184, R6.reuse, R184, c[0x0][0x208] ;  /* 0x0000820006b87625 */ /* 0x040fe200078e00b8 */
[----:B------:R1:W5:Y:S01]  /*1aa0*/  LDG.E R8, [R8.64] ;  /* 0x0000000408087981 */ /* 0x000362000c1e1900 */
[----:B------:R-:W-:Y:S02]  /*1ab0*/  LEA.HI.X R189, R6, c[0x0][0x18c], RZ, 0x4, P4 ;  /* 0x0000630006bd7a11 */ /* 0x000fe400020f24ff */
[----:B0-----:R-:W-:Y:S02]  /*1ac0*/  ISETP.NE.AND P4, PT, R190, RZ, PT ;  /* 0x000000ffbe00720c */ /* 0x001fe40003f85270 */
[----:B------:R-:W2:Y:S04]  /*1ad0*/  LDG.E.128 R184, [R184.64] ;  /* 0x00000004b8b87981 */ /* 0x000ea8000c1e1d00 */
[----:B------:R-:W2:Y:S01]  /*1ae0*/  LDG.E.128 R188, [R188.64] ;  /* 0x00000004bcbc7981 */ /* 0x000ea2000c1e1d00 */
[----:B-----5:R-:W-:-:S02]  /*1af0*/  FSEL R10, R194, RZ, !P4 ;  /* 0x000000ffc20a7208 */ /* 0x020fc40006000000 */
[----:B------:R-:W-:-:S03]  /*1b00*/  IADD3 R196, R6, 0x80, RZ ;  /* 0x0000008006c47810 */ /* 0x000fc60007ffe0ff */
[C---:B--2---:R-:W-:Y:S02]  /*1b10*/  FADD.FTZ R189, -R10.reuse, R189 ;  /* 0x000000bd0abd7221 */ /* 0x044fe40000010100 */
[C---:B------:R-:W-:Y:S02]  /*1b20*/  FADD.FTZ R191, -R10.reuse, R191 ;  /* 0x000000bf0abf7221 */ /* 0x040fe40000010100 */
[----:B------:R-:W-:Y:S02]  /*1b30*/  FMUL.FTZ R221, R5, R189 ;  /* 0x000000bd05dd7220 */ /* 0x000fe40000410000 */
[----:B-1----:R-:W-:Y:S02]  /*1b40*/  FADD.FTZ R9, -R10, R188 ;  /* 0x000000bc0a097221 */ /* 0x002fe40000010100 */
[----:B------:R-:W-:Y:S02]  /*1b50*/  FMUL.FTZ R189, R215, R185 ;  /* 0x000000b9d7bd7220 */ /* 0x000fe40000410000 */
[----:B------:R-:W-:-:S02]  /*1b60*/  FADD.FTZ R57, R57, R185 ;  /* 0x000000b939397221 */ /* 0x000fc40000010000 */
[----:B------:R-:W-:Y:S02]  /*1b70*/  FFMA.FTZ R21, R185, R221, R21 ;  /* 0x000000ddb9157223 */ /* 0x000fe40000010015 */
[----:B---3--:R-:W-:Y:S02]  /*1b80*/  FMUL.FTZ R188, R214, R186 ;  /* 0x000000bad6bc7220 */ /* 0x008fe40000410000 */
[----:B------:R-:W-:Y:S01]  /*1b90*/  FMUL.FTZ R185, R5, R191 ;  /* 0x000000bf05b97220 */ /* 0x000fe20000410000 */
[----:B------:R0:W-:Y:S04]  /*1ba0*/  STL [R1+0x20], R189 ;  /* 0x000020bd01007387 */ /* 0x0001e80000100800 */
[----:B------:R0:W-:Y:S01]  /*1bb0*/  STL [R1+0x1c], R188 ;  /* 0x00001cbc01007387 */ /* 0x0001e20000100800 */
[----:B------:R-:W-:-:S03]  /*1bc0*/  FADD.FTZ R190, -R10, R190 ;  /* 0x000000be0abe7221 */ /* 0x000fc60000010100 */
[----:B------:R0:W-:Y:S01]  /*1bd0*/  STL [R1+0x18], R185 ;  /* 0x000018b901007387 */ /* 0x0001e20000100800 */
[----:B------:R-:W-:Y:S02]  /*1be0*/  FMUL.FTZ R9, R5, R9 ;  /* 0x0000000905097220 */ /* 0x000fe40000410000 */
[----:B----4-:R-:W-:Y:S02]  /*1bf0*/  FMUL.FTZ R10, R231, R184 ;  /* 0x000000b8e70a7220 */ /* 0x010fe40000410000 */
[----:B------:R-:W-:Y:S02]  /*1c00*/  FADD.FTZ R56, R56, R184 ;  /* 0x000000b838387221 */ /* 0x000fe40000010000 */
[----:B------:R-:W-:Y:S02]  /*1c10*/  FFMA.FTZ R20, R184, R9, R20 ;  /* 0x00000009b8147223 */ /* 0x000fe40000010014 */
[----:B------:R-:W-:Y:S02]  /*1c20*/  FADD.FTZ R184, RZ, R10 ;  /* 0x0000000affb87221 */ /* 0x000fe40000010000 */
[----:B------:R-:W-:-:S02]  /*1c30*/  FFMA.FTZ R19, R9, R10, RZ ;  /* 0x0000000a09137223 */ /* 0x000fc400000100ff */
        /* <DEDUP_REMOVED lines=12> */
.L_x_12411:
[----:B01----:R-:W-:Y:S05]  /*1d00*/  BSYNC B0 ;  /* 0x0000000000007941 */ /* 0x003fea0003800000 */
.L_x_12410:
        /* <DEDUP_REMOVED lines=10> */
[----:B------:R-:W-:Y:S01]  /*1db0*/  @P4 LEA.HI.X R185, R196, c[0x0][0x21c], RZ, 0x4, P5 ;  /* 0x00008700c4b94a11 */ /* 0x000fe200028f24ff */
[----:B------:R-:W-:-:S04]  /*1dc0*/  HFMA2.MMA R188, -RZ, RZ, 0, 9.5367431640625e-07 ;  /* 0x00000010ffbc7435 */ /* 0x000fc800000001ff */
[----:B------:R1:W5:Y:S01]  /*1dd0*/  @P4 LDG.E.128 R136, [R184.64] ;  /* 0x00000004b8884981 */ /* 0x000362000c1e1d00 */
[----:B------:R-:W-:-:S04]  /*1de0*/  LEA R214, P4, R196, c[0x0][0x190], 0x2 ;  /* 0x00006400c4d67a11 */ /* 0x000fc800078810ff */
[C---:B------:R-:W-:Y:S02]  /*1df0*/  LEA.HI.X R215, R196.reuse, c[0x0][0x194], RZ, 0x2, P4 ;  /* 0x00006500c4d77a11 */ /* 0x040fe400020f14ff */
[C---:B-1----:R-:W-:Y:S01]  /*1e00*/  LEA R184, P4, R196.reuse, c[0x0][0x188], 0x4 ;  /* 0x00006200c4b87a11 */ /* 0x042fe200078820ff */
[C---:B------:R-:W-:Y:S02]  /*1e10*/  IMAD.WIDE.U32 R188, R196.reuse, R188, c[0x0][0x208] ;  /* 0x00008200c4bc7625 */ /* 0x040fe400078e00bc */
[----:B------:R1:W5:Y:S01]  /*1e20*/  LDG.E R11, [R214.64] ;  /* 0x00000004d60b7981 */ /* 0x000362000c1e1900 */
[----:B------:R-:W-:Y:S02]  /*1e30*/  LEA.HI.X R185, R196, c[0x0][0x18c], RZ, 0x4, P4 ;  /* 0x00006300c4b97a11 */ /* 0x000fe400020f24ff */
[----:B0-----:R-:W-:Y:S01]  /*1e40*/  ISETP.NE.AND P4, PT, R186, RZ, PT ;  /* 0x000000ffba00720c */ /* 0x001fe20003f85270 */
[----:B------:R-:W2:Y:S04]  /*1e50*/  LDG.E.128 R188, [R188.64] ;  /* 0x00000004bcbc7981 */ /* 0x000ea8000c1e1d00 */
[----:B------:R-:W3:Y:S04]  /*1e60*/  LDG.E.128 R184, [R184.64] ;  /* 0x00000004b8b87981 */ /* 0x000ee8000c1e1d00 */
[----:B-1----:R-:W4:Y:S01]  /*1e70*/  LDL R215, [R1+0x180] ;  /* 0x0001800001d77983 */ /* 0x002f220000100800 */
[----:B-----5:R-:W-:-:S02]  /*1e80*/  FSEL R201, R194, RZ, !P4 ;  /* 0x000000ffc2c97208 */ /* 0x020fc40006000000 */
[----:B------:R-:W-:Y:S01]  /*1e90*/  IADD3 R196, R196, 0x80, RZ ;  /* 0x00000080c4c47810 */ /* 0x000fe20007ffe0ff */
[----:B--2---:R-:W-:Y:S02]  /*1ea0*/  FMUL.FTZ R248, R248, R188 ;  /* 0x000000bcf8f87220 */ /* 0x004fe40000410000 */
[----:B---3--:R-:W-:-:S04]  /*1eb0*/  FADD.FTZ R184, -R201, R184 ;  /* 0x000000b8c9b87221 */ /* 0x008fc80000010100 */
[----:B------:R-:W-:Y:S02]  /*1ec0*/  FMUL.FTZ R219, R5, R184 ;  /* 0x000000b805db7220 */ /* 0x000fe40000410000 */
[----:B----4-:R-:W-:Y:S01]  /*1ed0*/  FMUL.FTZ R184, R215, R189 ;  /* 0x000000bdd7b87220 */ /* 0x010fe20000410000 */
[----:B------:R0:W-:Y:S04]  /*1ee0*/  STL [R1+0x48], R248 ;  /* 0x000048f801007387 */ /* 0x0001e80000100800 */
[----:B------:R1:W-:Y:S01]  /*1ef0*/  STL [R1+0x10], R184 ;  /* 0x000010b801007387 */ /* 0x0003e20000100800 */
[C---:B------:R-:W-:Y:S02]  /*1f00*/  FADD.FTZ R185, -R201.reuse, R185 ;  /* 0x000000b9c9b97221 */ /* 0x040fe40000010100 */
[----:B------:R-:W-:-:S02]  /*1f10*/  FADD.FTZ R186, -R201, R186 ;  /* 0x000000bac9ba7221 */ /* 0x000fc40000010100 */
[----:B------:R-:W-:Y:S02]  /*1f20*/  FMUL.FTZ R213, R5, R185 ;  /* 0x000000b905d57220 */ /* 0x000fe40000410000 */
[----:B------:R-:W-:Y:S02]  /*1f30*/  FADD.FTZ R192, R192, R248 ;  /* 0x000000f8c0c07221 */ /* 0x000fe40000010000 */
[----:B------:R-:W-:Y:S02]  /*1f40*/  FFMA.FTZ R19, R219, R248, R19 ;  /* 0x000000f8db137223 */ /* 0x000fe40000010013 */
[----:B------:R-:W-:Y:S02]  /*1f50*/  FADD.FTZ R187, -R201, R187 ;  /* 0x000000bbc9bb7221 */ /* 0x000fe40000010100 */
[----:B------:R-:W-:Y:S02]  /*1f60*/  FMUL.FTZ R201, R5, R186 ;  /* 0x000000ba05c97220 */ /* 0x000fe40000410000 */
[----:B------:R-:W-:-:S02]  /*1f70*/  FMUL.FTZ R249, R249, R190 ;  /* 0x000000bef9f97220 */ /* 0x000fc40000410000 */
[----:B------:R-:W-:Y:S02]  /*1f80*/  FADD.FTZ R192, R192, R184 ;  /* 0x000000b8c0c07221 */ /* 0x000fe40000010000 */
[----:B------:R-:W-:Y:S02]  /*1f90*/  FFMA.FTZ R19, R213, R184, R19 ;  /* 0x000000b8d5137223 */ /* 0x000fe40000010013 */
[----:B0-----:R-:W-:Y:S02]  /*1fa0*/  FMUL.FTZ R248, R5, R187 ;  /* 0x000000bb05f87220 */ /* 0x001fe40000410000 */
        /* <DEDUP_REMOVED lines=13> */
.L_x_12413:
[----:B-1----:R-:W-:Y:S05]  /*2080*/  BSYNC B0 ;  /* 0x0000000000007941 */ /* 0x002fea0003800000 */
.L_x_12412:
        /* <DEDUP_REMOVED lines=33> */
[C---:B------:R-:W-:Y:S02]  /*22a0*/  FMUL.FTZ R212, R5.reuse, R185 ;  /* 0x000000b905d47220 */ /* 0x040fe40000410000 */
        /* <DEDUP_REMOVED lines=21> */
.L_x_12415:
[----:B-1----:R-:W-:Y:S05]  /*2400*/  BSYNC B0 ;  /* 0x0000000000007941 */ /* 0x002fea0003800000 */
.L_x_12414:
        /* <DEDUP_REMOVED lines=55> */
.L_x_12417:
[----:B-1----:R-:W-:Y:S05]  /*2780*/  BSYNC B0 ;  /* 0x0000000000007941 */ /* 0x002fea0003800000 */
.L_x_12416:
        /* <DEDUP_REMOVED lines=55> */
.L_x_12419:
[----:B-1----:R-:W-:Y:S05]  /*2b00*/  BSYNC B0 ;  /* 0x0000000000007941 */ /* 0x002fea0003800000 */
.L_x_12418:
[----:B------:R-:W-:Y:S01]  /*2b10*/  BSSY B0, `(.L_x_12420) ;  /* 0x0000036000007945 */ /* 0x000fe20003800000 */
[----:B------:R-:W-:Y:S05]  /*2b20*/  @!P0 BRA `(.L_x_12421) ;  /* 0x0000034000008947 */ /* 0x000fea0003800000 */
[----:B------:R-:W-:Y:S01]  /*2b30*/  ISETP.NE.U32.AND P4, PT, RZ, c[0x0][0x218], PT ;  /* 0x00008600ff007a0c */ /* 0x000fe20003f85070 */
[----:B------:R-:W0:Y:S01]  /*2b40*/  LDC.U8 R186, c[0x0][0x1f0] ;  /* 0x00007c00ffba7b82 */ /* 0x000e220000000000 */
[----:B------:R-:W2:Y:S02]  /*2b50*/  LDL R215, [R1+0x144] ;  /* 0x0001440001d77983 */ /* 0x000ea40000100800 */
[----:B------:R-:W-:-:S02]  /*2b60*/  ISETP.NE.AND.EX P4, PT, RZ, c[0x0][0x21c], PT, P4 ;  /* 0x00008700ff007a0c */ /* 0x000fc40003f85340 */
[----:B------:R-:W3:Y:S04]  /*2b70*/  LDL R240, [R1+0x140] ;  /* 0x0001400001f07983 */ /* 0x000ee80000100800 */
[----:B------:R-:W4:Y:S04]  /*2b80*/  LDL R226, [R1+0x13c] ;  /* 0x00013c0001e27983 */ /* 0x000f280000100800 */
[----:B------:R-:W2:Y:S03]  /*2b90*/  LDL R214, [R1+0x138] ;  /* 0x0001380001d67983 */ /* 0x000ea60000100800 */
        /* <DEDUP_REMOVED lines=12> */
[----:B------:R-:W3:Y:S01]  /*2c60*/  LDG.E.128 R184, [R184.64] ;  /* 0x00000004b8b87981 */ /* 0x000ee2000c1e1d00 */
[----:B-----5:R-:W-:-:S02]  /*2c70*/  FSEL R197, R194, RZ, !P4 ;  /* 0x000000ffc2c57208 */ /* 0x020fc40006000000 */
[----:B------:R-:W-:Y:S01]  /*2c80*/  IADD3 R196, R196, 0x80, RZ ;  /* 0x00000080c4c47810 */ /* 0x000fe20007ffe0ff */
[----:B--2---:R-:W-:Y:S02]  /*2c90*/  FMUL.FTZ R215, R215, R188 ;  /* 0x000000bcd7d77220 */ /* 0x004fe40000410000 */
[----:B---3--:R-:W-:-:S04]  /*2ca0*/  FADD.FTZ R184, -R197, R184 ;  /* 0x000000b8c5b87221 */ /* 0x008fc80000010100 */
[----:B-1----:R-:W-:Y:S02]  /*2cb0*/  FMUL.FTZ R209, R5, R184 ;  /* 0x000000b805d17220 */ /* 0x002fe40000410000 */
[----:B------:R-:W-:Y:S01]  /*2cc0*/  FMUL.FTZ R184, R240, R189 ;  /* 0x000000bdf0b87220 */ /* 0x000fe20000410000 */
[----:B------:R0:W-:Y:S04]  /*2cd0*/  STL [R1+0x38], R215 ;  /* 0x000038d701007387 */ /* 0x0001e80000100800 */
[----:B------:R0:W-:Y:S01]  /*2ce0*/  STL [R1], R184 ;  /* 0x000000b801007387 */ /* 0x0001e20000100800 */
[C---:B------:R-:W-:Y:S02]  /*2cf0*/  FADD.FTZ R185, -R197.reuse, R185 ;  /* 0x000000b9c5b97221 */ /* 0x040fe40000010100 */
[----:B------:R-:W-:-:S02]  /*2d00*/  FADD.FTZ R186, -R197, R186 ;  /* 0x000000bac5ba7221 */ /* 0x000fc40000010100 */
[----:B------:R-:W-:Y:S02]  /*2d10*/  FMUL.FTZ R208, R5, R185 ;  /* 0x000000b905d07220 */ /* 0x000fe40000410000 */
[----:B------:R-:W-:Y:S02]  /*2d20*/  FADD.FTZ R192, R192, R215 ;  /* 0x000000d7c0c07221 */ /* 0x000fe40000010000 */
[----:B------:R-:W-:Y:S02]  /*2d30*/  FFMA.FTZ R19, R209, R215, R19 ;  /* 0x000000d7d1137223 */ /* 0x000fe40000010013 */
[----:B------:R-:W-:Y:S02]  /*2d40*/  FADD.FTZ R187, -R197, R187 ;  /* 0x000000bbc5bb7221 */ /* 0x000fe40000010100 */
        /* <DEDUP_REMOVED lines=18> */
.L_x_12421:
[----:B0-----:R-:W-:Y:S05]  /*2e70*/  BSYNC B0 ;  /* 0x0000000000007941 */ /* 0x001fea0003800000 */
.L_x_12420:
[----:B------:R-:W-:Y:S01]  /*2e80*/  BSSY B0, `(.L_x_12422) ;  /* 0x0000035000007945 */ /* 0x000fe20003800000 */
[----:B------:R-:W-:Y:S05]  /*2e90*/  @!P1 BRA `(.L_x_12423) ;  /* 0x0000033000009947 */ /* 0x000fea0003800000 */
[----:B------:R-:W-:Y:S01]  /*2ea0*/  ISETP.NE.U32.AND P4, PT, RZ, c[0x0][0x218], PT ;  /* 0x00008600ff007a0c */ /* 0x000fe20003f85070 */
        /* <DEDUP_REMOVED lines=10> */
[C---:B------:R-:W-:Y:S01]  /*2f50*/  LEA R206, P4, R196.reuse, c[0x0][0x190], 0x2 ;  /* 0x00006400c4ce7a11 */ /* 0x040fe200078810ff */
[----:B------:R-:W-:-:S03]  /*2f60*/  IMAD.WIDE.U32 R188, R196, R188, c[0x0][0x208] ;  /* 0x00008200c4bc7625 */ /* 0x000fc600078e00bc */
[----:B------:R-:W-:-:S03]  /*2f70*/  LEA.HI.X R207, R196, c[0x0][0x194], RZ, 0x2, P4 ;  /* 0x00006500c4cf7a11 */ /* 0x000fc600020f14ff */
[----:B------:R-:W2:Y:S01]  /*2f80*/  LDG.E.128 R188, [R188.64] ;  /* 0x00000004bcbc7981 */ /* 0x000ea2000c1e1d00 */
[----:B-1----:R-:W-:-:S03]  /*2f90*/  LEA R184, P4, R196, c[0x0][0x188], 0x4 ;  /* 0x00006200c4b87a11 */ /* 0x002fc600078820ff */
[----:B------:R1:W5:Y:S01]  /*2fa0*/  LDG.E R16, [R206.64] ;  /* 0x00000004ce107981 */ /* 0x000362000c1e1900 */
[----:B------:R-:W-:Y:S02]  /*2fb0*/  LEA.HI.X R185, R196, c[0x0][0x18c], RZ, 0x4, P4 ;  /* 0x00006300c4b97a11 */ /* 0x000fe400020f24ff */
[----:B0-----:R-:W-:-:S04]  /*2fc0*/  ISETP.NE.AND P4, PT, R186, RZ, PT ;  /* 0x000000ffba00720c */ /* 0x001fc80003f85270 */
[----:B------:R-:W3:Y:S01]  /*2fd0*/  LDG.E.128 R184, [R184.64] ;  /* 0x00000004b8b87981 */ /* 0x000ee2000c1e1d00 */
[----:B-----5:R-:W-:Y:S02]  /*2fe0*/  FSEL R195, R194, RZ, !P4 ;  /* 0x000000ffc2c37208 */ /* 0x020fe40006000000 */
[----:B------:R-:W-:Y:S01]  /*2ff0*/  IADD3 R196, R196, 0x80, RZ ;  /* 0x00000080c4c47810 */ /* 0x000fe20007ffe0ff */
[----:B--2---:R-:W-:-:S05]  /*3000*/  FMUL.FTZ R215, R215, R188 ;  /* 0x000000bcd7d77220 */ /* 0x004fca0000410000 */
[----:B------:R0:W-:Y:S01]  /*3010*/  STL [R1+0x34], R215 ;  /* 0x000034d701007387 */ /* 0x0001e20000100800 */
[C---:B---3--:R-:W-:Y:S02]  /*3020*/  FADD.FTZ R184, -R195.reuse, R184 ;  /* 0x000000b8c3b87221 */ /* 0x048fe40000010100 */
[----:B------:R-:W-:Y:S02]  /*3030*/  FADD.FTZ R185, -R195, R185 ;  /* 0x000000b9c3b97221 */ /* 0x000fe40000010100 */
[----:B-1----:R-:W-:Y:S02]  /*3040*/  FMUL.FTZ R207, R5, R184 ;  /* 0x000000b805cf7220 */ /* 0x002fe40000410000 */
[----:B------:R-:W-:Y:S02]  /*3050*/  FADD.FTZ R186, -R195, R186 ;  /* 0x000000bac3ba7221 */ /* 0x000fe40000010100 */
[----:B------:R-:W-:Y:S02]  /*3060*/  FMUL.FTZ R206, R5, R185 ;  /* 0x000000b905ce7220 */ /* 0x000fe40000410000 */
[----:B------:R-:W-:-:S02]  /*3070*/  FMUL.FTZ R252, R238, R189 ;  /* 0x000000bdeefc7220 */ /* 0x000fc40000410000 */
[----:B------:R-:W-:Y:S02]  /*3080*/  FADD.FTZ R192, R192, R215 ;  /* 0x000000d7c0c07221 */ /* 0x000fe40000010000 */
[----:B------:R-:W-:Y:S02]  /*3090*/  FFMA.FTZ R19, R207, R215, R19 ;  /* 0x000000d7cf137223 */ /* 0x000fe40000010013 */
[----:B------:R-:W-:Y:S02]  /*30a0*/  FADD.FTZ R187, -R195, R187 ;  /* 0x000000bbc3bb7221 */ /* 0x000fe40000010100 */
        /* <DEDUP_REMOVED lines=18> */
.L_x_12423:
[----:B0-----:R-:W-:Y:S05]  /*31d0*/  BSYNC B0 ;  /* 0x0000000000007941 */ /* 0x001fea0003800000 */
.L_x_12422:
        /* <DEDUP_REMOVED lines=53> */
.L_x_12425:
[----:B0-----:R-:W-:Y:S05]  /*3530*/  BSYNC B0 ;  /* 0x0000000000007941 */ /* 0x001fea0003800000 */
.L_x_12424:
[----:B------:R-:W-:Y:S01]  /*3540*/  BSSY B0, `(.L_x_12426) ;  /* 0x0000035000007945 */ /* 0x000fe20003800000 */
        /* <DEDUP_REMOVED lines=19> */
[----:B------:R-:W-:-:S06]  /*3680*/  IMAD.WIDE.U32 R184, R196, R184, c[0x0][0x208] ;  /* 0x00008200c4b87625 */ /* 0x000fcc00078e00b8 */
[----:B------:R-:W3:Y:S01]  /*3690*/  LDG.E.128 R184, [R184.64] ;  /* 0x00000004b8b87981 */ /* 0x000ee2000c1e1d00 */
[----:B-----5:R-:W-:Y:S02]  /*36a0*/  FSEL R0, R194, RZ, !P4 ;  /* 0x000000ffc2007208 */ /* 0x020fe40006000000 */
[----:B------:R-:W-:-:S03]  /*36b0*/  IADD3 R196, R196, 0x80, RZ ;  /* 0x00000080c4c47810 */ /* 0x000fc60007ffe0ff */
[----:B--2---:R-:W-:Y:S02]  /*36c0*/  FADD.FTZ R188, -R0, R188 ;  /* 0x000000bc00bc7221 */ /* 0x004fe40000010100 */
[----:B---3--:R-:W-:-:S05]  /*36d0*/  FMUL.FTZ R215, R215, R184 ;  /* 0x000000b8d7d77220 */ /* 0x008fca0000410000 */
[----:B------:R0:W-:Y:S01]  /*36e0*/  STL [R1+0x2c], R215 ;  /* 0x00002cd701007387 */ /* 0x0001e20000100800 */
[C---:B------:R-:W-:Y:S02]  /*36f0*/  FADD.FTZ R189, -R0.reuse, R189 ;  /* 0x000000bd00bd7221 */ /* 0x040fe40000010100 */
[C---:B-1----:R-:W-:Y:S02]  /*3700*/  FMUL.FTZ R203, R5.reuse, R188 ;  /* 0x000000bc05cb7220 */ /* 0x042fe40000410000 */
[----:B------:R-:W-:Y:S02]  /*3710*/  FADD.FTZ R190, -R0, R190 ;  /* 0x000000be00be7221 */ /* 0x000fe40000010100 */
[----:B------:R-:W-:Y:S02]  /*3720*/  FMUL.FTZ R202, R5, R189 ;  /* 0x000000bd05ca7220 */ /* 0x000fe40000410000 */
        /* <DEDUP_REMOVED lines=22> */
.L_x_12427:
[----:B0-----:R-:W-:Y:S05]  /*3890*/  BSYNC B0 ;  /* 0x0000000000007941 */ /* 0x001fea0003800000 */
.L_x_12426:
        /* <DEDUP_REMOVED lines=11> */
[----:B0-----:R-:W-:-:S04]  /*3950*/  ISETP.NE.AND P4, PT, R186, RZ, PT ;  /* 0x000000ffba00720c */ /* 0x001fc80003f85270 */
[----:B-----5:R-:W-:Y:S02]  /*3960*/  FSEL R194, R194, RZ, !P4 ;  /* 0x000000ffc2c27208 */ /* 0x020fe40006000000 */
[----:B------:R-:W-:Y:S01]  /*3970*/  LEA R214, P4, R196, c[0x0][0x190], 0x2 ;  /* 0x00006400c4d67a11 */ /* 0x000fe200078810ff */
[----:B------:R-:W-:-:S03]  /*3980*/  HFMA2.MMA R188, -RZ, RZ, 0, 9.5367431640625e-07 ;  /* 0x00000010ffbc7435 */ /* 0x000fc600000001ff */
[C---:B------:R-:W-:Y:S02]  /*3990*/  LEA.HI.X R215, R196.reuse, c[0x0][0x194], RZ, 0x2, P4 ;  /* 0x00006500c4d77a11 */ /* 0x040fe400020f14ff */
[----:B-1----:R-:W-:-:S03]  /*39a0*/  LEA R184, P4, R196, c[0x0][0x188], 0x4 ;  /* 0x00006200c4b87a11 */ /* 0x002fc600078820ff */
[----:B------:R0:W5:Y:S01]  /*39b0*/  LDG.E R18, [R214.64] ;  /* 0x00000004d6127981 */ /* 0x000162000c1e1900 */
[C---:B------:R-:W-:Y:S01]  /*39c0*/  LEA.HI.X R185, R196.reuse, c[0x0][0x18c], RZ, 0x4, P4 ;  /* 0x00006300c4b97a11 */ /* 0x040fe200020f24ff */
[----:B------:R-:W-:-:S05]  /*39d0*/  IMAD.WIDE.U32 R188, R196, R188, c[0x0][0x208] ;  /* 0x00008200c4bc7625 */ /* 0x000fca00078e00bc */
[----:B------:R-:W4:Y:S04]  /*39e0*/  LDG.E.128 R184, [R184.64] ;  /* 0x00000004b8b87981 */ /* 0x000f28000c1e1d00 */
[----:B------:R-:W2:Y:S04]  /*39f0*/  LDG.E.128 R188, [R188.64] ;  /* 0x00000004bcbc7981 */ /* 0x000ea8000c1e1d00 */
[----:B0-----:R-:W2:Y:S04]  /*3a00*/  LDL R215, [R1+0x104] ;  /* 0x0001040001d77983 */ /* 0x001ea80000100800 */
[----:B------:R-:W3:Y:S01]  /*3a10*/  LDL R214, [R1+0x100] ;  /* 0x0001000001d67983 */ /* 0x000ee20000100800 */
[----:B----4-:R-:W-:-:S02]  /*3a20*/  FADD.FTZ R184, -R194, R184 ;  /* 0x000000b8c2b87221 */ /* 0x010fc40000010100 */
[C---:B------:R-:W-:Y:S02]  /*3a30*/  FADD.FTZ R185, -R194.reuse, R185 ;  /* 0x000000b9c2b97221 */ /* 0x040fe40000010100 */
[----:B------:R-:W-:Y:S02]  /*3a40*/  FADD.FTZ R186, -R194, R186 ;  /* 0x000000bac2ba7221 */ /* 0x000fe40000010100 */
[C---:B------:R-:W-:Y:S02]  /*3a50*/  FMUL.FTZ R232, R5.reuse, R184 ;  /* 0x000000b805e87220 */ /* 0x040fe40000410000 */
[----:B------:R-:W-:Y:S02]  /*3a60*/  FMUL.FTZ R196, R5, R185 ;  /* 0x000000b905c47220 */ /* 0x000fe40000410000 */
[----:B--2---:R-:W-:Y:S02]  /*3a70*/  FMUL.FTZ R215, R215, R188 ;  /* 0x000000bcd7d77220 */ /* 0x004fe40000410000 */
[----:B------:R-:W-:Y:S01]  /*3a80*/  FMUL.FTZ R184, R5, R186 ;  /* 0x000000ba05b87220 */ /* 0x000fe20000410000 */
[----:B------:R0:W-:Y:S01]  /*3a90*/  STL [R1+0x50], R232 ;  /* 0x000050e801007387 */ /* 0x0001e20000100800 */
[----:B---3--:R-:W-:-:S03]  /*3aa0*/  FMUL.FTZ R185, R214, R189 ;  /* 0x000000bdd6b97220 */ /* 0x008fc60000410000 */
[----:B------:R1:W-:Y:S04]  /*3ab0*/  STL [R1+0x4c], R196 ;  /* 0x00004cc401007387 */ /* 0x0003e80000100800 */
[----:B------:R1:W-:Y:S04]  /*3ac0*/  STL [R1+0x28], R215 ;  /* 0x000028d701007387 */ /* 0x0003e80000100800 */
[----:B------:R1:W-:Y:S04]  /*3ad0*/  STL [R1+0x24], R184 ;  /* 0x000024b801007387 */ /* 0x0003e80000100800 */
[----:B------:R1:W-:Y:S01]  /*3ae0*/  STL [R1+0x14], R185 ;  /* 0x000014b901007387 */ /* 0x0003e20000100800 */
[----:B------:R-:W-:-:S02]  /*3af0*/  FADD.FTZ R192, R192, R215 ;  /* 0x000000d7c0c07221 */ /* 0x000fc40000010000 */
[----:B------:R-:W-:Y:S02]  /*3b00*/  FFMA.FTZ R19, R232, R215, R19 ;  /* 0x000000d7e8137223 */ /* 0x000fe40000010013 */
[----:B------:R-:W-:Y:S02]  /*3b10*/  FADD.FTZ R187, -R194, R187 ;  /* 0x000000bbc2bb7221 */ /* 0x000fe40000010100 */
[----:B------:R-:W-:Y:S02]  /*3b20*/  FMUL.FTZ R233, R233, R190 ;  /* 0x000000bee9e97220 */ /* 0x000fe40000410000 */
[----:B------:R-:W-:Y:S02]  /*3b30*/  FADD.FTZ R192, R192, R185 ;  /* 0x000000b9c0c07221 */ /* 0x000fe40000010000 */
[----:B------:R-:W-:Y:S02]  /*3b40*/  FFMA.FTZ R19, R196, R185, R19 ;  /* 0x000000b9c4137223 */ /* 0x000fe40000010013 */
[----:B------:R-:W-:-:S02]  /*3b50*/  FFMA.FTZ R52, R188, R232, R52 ;  /* 0x000000e8bc347223 */ /* 0x000fc40000010034 */
[----:B0-----:R-:W-:Y:S02]  /*3b60*/  FMUL.FTZ R232, R5, R187 ;  /* 0x000000bb05e87220 */ /* 0x001fe40000410000 */
[----:B------:R-:W-:Y:S02]  /*3b70*/  FMUL.FTZ R222, R222, R191 ;  /* 0x000000bfdede7220 */ /* 0x000fe40000410000 */
        /* <DEDUP_REMOVED lines=11> */
.L_x_12429:
[----:B-1----:R-:W-:Y:S05]  /*3c30*/  BSYNC B0 ;  /* 0x0000000000007941 */ /* 0x002fea0003800000 */
.L_x_12428:
[----:B------:R-:W2:Y:S04]  /*3c40*/  LDL R185, [R1+0x54] ;  /* 0x0000540001b97983 */ /* 0x000ea80000100800 */
[----:B------:R-:W0:Y:S02]  /*3c50*/  S2R R184, SR_TID.X ;  /* 0x0000000000b87919 */ /* 0x000e240000002100 */
[----:B0-----:R-:W-:-:S04]  /*3c60*/  SHF.R.U32.HI R189, RZ, 0x5, R184 ;  /* 0x00000005ffbd7819 */ /* 0x001fc800000116b8 */
[----:B------:R-:W-:Y:S02]  /*3c70*/  LOP3.LUT R188, R189, 0x7fffffc, RZ, 0xc0, !PT ;  /* 0x07fffffcbdbc7812 */ /* 0x000fe400078ec0ff */
[----:B--2---:R-:W-:-:S13]  /*3c80*/  LOP3.LUT P4, RZ, R185, 0xff, RZ, 0xc0, !PT ;  /* 0x000000ffb9ff7812 */ /* 0x004fda000788c0ff */
[----:B------:R-:W-:Y:S02]  /*3c90*/  @!P4 IADD3 R188, R188, 0x4, RZ ;  /* 0x00000004bcbcc810 */ /* 0x000fe40007ffe0ff */
[----:B------:R-:W-:Y:S01]  /*3ca0*/  LOP3.LUT P4, RZ, R184, 0x1f, RZ, 0xc0, !PT ;  /* 0x0000001fb8ff7812 */ /* 0x000fe2000788c0ff */
[----:B------:R-:W-:Y:S10]  /*3cb0*/  BRA.DIV ~URZ, `(.L_x_12430) ;  /* 0x00003a627f007947 */ /* 0x000ff4000b800000 */
[----:B------:R0:W1:Y:S02]  /*3cc0*/  SHFL.DOWN PT, R187, R192, 0x10, 0x1f ;  /* 0x0a001f00c0bb7f89 */ /* 0x00006400000e0000 */
.L_x_12453:
        /* <DEDUP_REMOVED lines=18> */
.L_x_12454:
[----:B0-2---:R-:W-:Y:S01]  /*3df0*/  FADD.FTZ R185, R185, R19 ;  /* 0x00000013b9b97221 */ /* 0x005fe20000010000 */
[----:B-1----:R-:W-:Y:S01]  /*3e00*/  @!P4 LOP3.LUT R19, R189, 0x3, RZ, 0xc0, !PT ;  /* 0x00000003bd13c812 */ /* 0x002fe200078ec0ff */
[----:B------:R-:W-:Y:S01]  /*3e10*/  FADD.FTZ R184, R187, R192 ;  /* 0x000000c0bbb87221 */ /* 0x000fe20000010000 */
[----:B------:R-:W-:Y:S01]  /*3e20*/  WARPSYNC 0xffffffff ;  /* 0xffffffff00007948 */ /* 0x000fe20003800000 */
[----:B-----5:R-:W0:Y:S01]  /*3e30*/  LDC.U8 R194, c[0x0][0x1f0] ;  /* 0x00007c00ffc27b82 */ /* 0x020e220000000000 */
        /* <DEDUP_REMOVED lines=19> */
[----:B------:R-:W2:Y:S04]  /*3f70*/  LDL R214, [R1+0xf4] ;  /* 0x0000f40001d67983 */ /* 0x000ea80000100800 */
[----:B------:R-:W3:Y:S04]  /*3f80*/  LDL R196, [R1+0x20] ;  /* 0x0000200001c47983 */ /* 0x000ee80000100800 */
[----:B------:R-:W4:Y:S01]  /*3f90*/  LDL R187, [R1+0xf0] ;  /* 0x0000f00001bb7983 */ /* 0x000f220000100800 */
[----:B------:R-:W-:Y:S01]  /*3fa0*/  IMAD.WIDE.U32 R188, R6, R192, c[0x0][0x170] ;  /* 0x00005c0006bc7625 */ /* 0x000fe200078e00c0 */
[----:B------:R-:W-:-:S02]  /*3fb0*/  ISETP.NE.AND P4, PT, R194, RZ, PT ;  /* 0x000000ffc200720c */ /* 0x000fc40003f85270 */
[----:B------:R-:W-:Y:S01]  /*3fc0*/  ISETP.NE.U32.AND P5, PT, RZ, c[0x0][0x218], PT ;  /* 0x00008600ff007a0c */ /* 0x000fe20003fa5070 */
[----:B------:R-:W5:Y:S01]  /*3fd0*/  LDL R215, [R1+0x1c] ;  /* 0x00001c0001d77983 */ /* 0x000f620000100800 */
[----:B------:R-:W-:-:S03]  /*3fe0*/  FSEL R185, R19, RZ, !P4 ;  /* 0x000000ff13b97208 */ /* 0x000fc60006000000 */
[----:B------:R-:W2:Y:S01]  /*3ff0*/  LDG.E.128 R188, [R188.64] ;  /* 0x00000004bcbc7981 */ /* 0x000ea2000c1e1d00 */
[----:B------:R-:W-:Y:S01]  /*4000*/  ISETP.NE.AND.EX P5, PT, RZ, c[0x0][0x21c], PT, P5 ;  /* 0x00008700ff007a0c */ /* 0x000fe20003fa5350 */
[----:B------:R-:W-:Y:S01]  /*4010*/  FFMA.FTZ R186, R9, R184, R185 ;  /* 0x000000b809ba7223 */ /* 0x000fe200000100b9 */
[----:B------:R-:W-:Y:S02]  /*4020*/  ISETP.NE.U32.AND P4, PT, RZ, c[0x0][0x258], PT ;  /* 0x00009600ff007a0c */ /* 0x000fe40003f85070 */
[----:B------:R-:W-:Y:S01]  /*4030*/  LOP3.LUT P6, RZ, R8, 0xff, RZ, 0xc0, !PT ;  /* 0x000000ff08ff7812 */ /* 0x000fe200078cc0ff */
[----:B------:R-:W-:Y:S01]  /*4040*/  FADD.FTZ R186, R10, -R186 ;  /* 0x800000ba0aba7221 */ /* 0x000fe20000010000 */
[----:B------:R-:W-:-:S03]  /*4050*/  ISETP.NE.AND.EX P4, PT, RZ, c[0x0][0x25c], PT, P4 ;  /* 0x00009700ff007a0c */ /* 0x000fc60003f85340 */
[----:B------:R-:W-:-:S04]  /*4060*/  FMUL.FTZ R186, R5, R186 ;  /* 0x000000ba05ba7220 */ /* 0x000fc80000410000 */
[----:B------:R-:W-:-:S05]  /*4070*/  @P5 FADD.FTZ R186, R132, R186 ;  /* 0x000000ba84ba5221 */ /* 0x000fca0000010000 */
[C---:B------:R-:W-:Y:S01]  /*4080*/  SEL R180, R186.reuse, R180, P4 ;  /* 0x000000b4bab47207 */ /* 0x040fe20002000000 */
[----:B------:R-:W-:-:S04]  /*4090*/  FMUL.FTZ R186, R186, R4 ;  /* 0x00000004baba7220 */ /* 0x000fc80000410000 */
[----:B------:R-:W-:-:S04]  /*40a0*/  FMUL.FTZ R186, R186, c[0x0][0x1e8] ;  /* 0x00007a00baba7a20 */ /* 0x000fc80000410000 */
[----:B--2---:R-:W-:-:S05]  /*40b0*/  FMUL.FTZ R188, R186, R188 ;  /* 0x000000bcbabc7220 */ /* 0x004fca0000410000 */
[----:B------:R-:W-:-:S05]  /*40c0*/  FSEL R188, R188, RZ, P6 ;  /* 0x000000ffbcbc7208 */ /* 0x000fca0003000000 */
[----:B------:R-:W-:Y:S01]  /*40d0*/  FADD.FTZ R92, R92, R188 ;  /* 0x000000bc5c5c7221 */ /* 0x000fe20000010000 */
[----:B------:R-:W-:Y:S01]  /*40e0*/  MOV R188, RZ ;  /* 0x000000ff00bc7202 */ /* 0x000fe20000000f00 */
[----:B------:R-:W-:Y:S02]  /*40f0*/  @P6 FMUL.FTZ R188, R214, R186 ;  /* 0x000000bad6bc6220 */ /* 0x000fe40000410000 */
[----:B------:R-:W-:Y:S01]  /*4100*/  FFMA.FTZ R186, R221, R184, R185 ;  /* 0x000000b8ddba7223 */ /* 0x000fe200000100b9 */
[----:B------:R-:W2:Y:S03]  /*4110*/  LDL R214, [R1+0xec] ;  /* 0x0000ec0001d67983 */ /* 0x000ea60000100800 */
[----:B---3--:R-:W-:Y:S02]  /*4120*/  FADD.FTZ R186, R196, -R186 ;  /* 0x800000bac4ba7221 */ /* 0x008fe40000010000 */
[----:B------:R-:W3:Y:S02]  /*4130*/  LDL R196, [R1+0x18] ;  /* 0x0000180001c47983 */ /* 0x000ee40000100800 */
[----:B------:R-:W-:-:S04]  /*4140*/  FMUL.FTZ R186, R5, R186 ;  /* 0x000000ba05ba7220 */ /* 0x000fc80000410000 */
[----:B------:R-:W-:-:S05]  /*4150*/  @P5 FADD.FTZ R186, R133, R186 ;  /* 0x000000ba85ba5221 */ /* 0x000fca0000010000 */
[C---:B------:R-:W-:Y:S01]  /*4160*/  SEL R181, R186.reuse, R181, P4 ;  /* 0x000000b5bab57207 */ /* 0x040fe20002000000 */
[----:B------:R-:W-:-:S04]  /*4170*/  FMUL.FTZ R186, R186, R4 ;  /* 0x00000004baba7220 */ /* 0x000fc80000410000 */
[----:B------:R-:W-:Y:S01]  /*4180*/  FMUL.FTZ R186, R186, c[0x0][0x1e8] ;  /* 0x00007a00baba7a20 */ /* 0x000fe20000410000 */
[----:B------:R-:W-:-:S03]  /*4190*/  LOP3.LUT P6, RZ, R8, 0xff00, RZ, 0xc0, !PT ;  /* 0x0000ff0008ff7812 */ /* 0x000fc600078cc0ff */
[----:B------:R-:W-:-:S05]  /*41a0*/  FMUL.FTZ R189, R189, R186 ;  /* 0x000000babdbd7220 */ /* 0x000fca0000410000 */
[----:B------:R-:W-:-:S05]  /*41b0*/  FSEL R189, R189, RZ, P6 ;  /* 0x000000ffbdbd7208 */ /* 0x000fca0003000000 */
[----:B------:R-:W-:Y:S01]  /*41c0*/  FADD.FTZ R93, R93, R189 ;  /* 0x000000bd5d5d7221 */ /* 0x000fe20000010000 */
[----:B------:R-:W-:-:S06]  /*41d0*/  HFMA2.MMA R189, -RZ, RZ, 0, 0 ;  /* 0x00000000ffbd7435 */ /* 0x000fcc00000001ff */
[----:B----4-:R-:W-:Y:S02]  /*41e0*/  @P6 FMUL.FTZ R189, R187, R186 ;  /* 0x000000babbbd6220 */ /* 0x010fe40000410000 */
[----:B------:R-:W4:Y:S01]  /*41f0*/  LDL R187, [R1+0xe8] ;  /* 0x0000e80001bb7983 */ /* 0x000f220000100800 */
[----:B------:R-:W-:-:S04]  /*4200*/  FFMA.FTZ R186, R220, R184, R185 ;  /* 0x000000b8dcba7223 */ /* 0x000fc800000100b9 */
[----:B-----5:R-:W-:-:S04]  /*4210*/  FADD.FTZ R186, R215, -R186 ;  /* 0x800000bad7ba7221 */ /* 0x020fc80000010000 */
[----:B------:R-:W-:-:S04]  /*4220*/  FMUL.FTZ R186, R5, R186 ;  /* 0x000000ba05ba7220 */ /* 0x000fc80000410000 */
[----:B------:R-:W-:-:S05]  /*4230*/  @P5 FADD.FTZ R186, R134, R186 ;  /* 0x000000ba86ba5221 */ /* 0x000fca0000010000 */
[C---:B------:R-:W-:Y:S01]  /*4240*/  SEL R182, R186.reuse, R182, P4 ;  /* 0x000000b6bab67207 */ /* 0x040fe20002000000 */
[----:B------:R-:W-:Y:S01]  /*4250*/  FMUL.FTZ R186, R186, R4 ;  /* 0x00000004baba7220 */ /* 0x000fe20000410000 */
[----:B------:R-:W-:-:S03]  /*4260*/  LOP3.LUT P6, RZ, R8, 0xff0000, RZ, 0xc0, !PT ;  /* 0x00ff000008ff7812 */ /* 0x000fc600078cc0ff */
[----:B------:R-:W-:-:S04]  /*4270*/  FMUL.FTZ R186, R186, c[0x0][0x1e8] ;  /* 0x00007a00baba7a20 */ /* 0x000fc80000410000 */
[----:B------:R-:W-:-:S05]  /*4280*/  FMUL.FTZ R190, R190, R186 ;  /* 0x000000babebe7220 */ /* 0x000fca0000410000 */
[----:B------:R-:W-:-:S05]  /*4290*/  FSEL R190, R190, RZ, P6 ;  /* 0x000000ffbebe7208 */ /* 0x000fca0003000000 */
[----:B------:R-:W-:Y:S01]  /*42a0*/  FADD.FTZ R94, R94, R190 ;  /* 0x000000be5e5e7221 */ /* 0x000fe20000010000 */
[----:B------:R-:W-:Y:S01]  /*42b0*/  MOV R190, RZ ;  /* 0x000000ff00be7202 */ /* 0x000fe20000000f00 */
[----:B---3--:R-:W-:-:S04]  /*42c0*/  FFMA.FTZ R185, R196, R184, R185 ;  /* 0x000000b8c4b97223 */ /* 0x008fc800000100b9 */
[----:B------:R-:W-:-:S04]  /*42d0*/  FADD.FTZ R185, R231, -R185 ;  /* 0x800000b9e7b97221 */ /* 0x000fc80000010000 */
        /* <DEDUP_REMOVED lines=10> */
[----:B----4-:R-:W-:Y:S01]  /*4380*/  @P4 FMUL.FTZ R191, R187, R185 ;  /* 0x000000b9bbbf4220 */ /* 0x010fe20000410000 */
[----:B------:R-:W-:-:S04]  /*4390*/  ISETP.NE.U32.AND P4, PT, RZ, c[0x0][0x258], PT ;  /* 0x00009600ff007a0c */ /* 0x000fc80003f85070 */
[----:B------:R-:W-:Y:S01]  /*43a0*/  ISETP.NE.AND.EX P4, PT, RZ, c[0x0][0x25c], PT, P4 ;  /* 0x00009700ff007a0c */ /* 0x000fe20003f85340 */
[----:B--2---:R-:W-:-:S12]  /*43b0*/  @P6 FMUL.FTZ R190, R214, R186 ;  /* 0x000000bad6be6220 */ /* 0x004fd80000410000 */
[----:B------:R-:W-:-:S05]  /*43c0*/  @P4 IMAD.WIDE.U32 R186, R6, R192, c[0x0][0x258] ;  /* 0x0000960006ba4625 */ /* 0x000fca00078e00c0 */
[----:B------:R0:W-:Y:S02]  /*43d0*/  @P4 STG.E.128 [R186.64], R180 ;  /* 0x000000b4ba004986 */ /* 0x0001e4000c101d04 */
[----:B0-----:R-:W-:-:S05]  /*43e0*/  IMAD.WIDE.U32 R186, R6, R192, c[0x0][0x248] ;  /* 0x0000920006ba7625 */ /* 0x001fca00078e00c0 */
[----:B------:R0:W-:Y:S01]  /*43f0*/  STG.E.128 [R186.64], R188 ;  /* 0x000000bcba007986 */ /* 0x0001e2000c101d04 */
[----:B------:R-:W-:-:S03]  /*4400*/  IADD3 R6, R6, 0x80, RZ ;  /* 0x0000008006067810 */ /* 0x000fc60007ffe0ff */
.L_x_12433:
[----:B0-----:R-:W-:Y:S05]  /*4410*/  BSYNC B0 ;  /* 0x0000000000007941 */ /* 0x001fea0003800000 */
.L_x_12432:
[----:B------:R-:W-:Y:S01]  /*4420*/  ISETP.GE.U32.AND P4, PT, R7, 0x100, PT ;  /* 0x000001000700780c */ /* 0x000fe20003f86070 */
[----:B------:R-:W-:-:S12]  /*4430*/  BSSY B0, `(.L_x_12434) ;  /* 0x000004e000007945 */ /* 0x000fd80003800000 */
[----:B------:R-:W-:Y:S05]  /*4440*/  @!P4 BRA `(.L_x_12435) ;  /* 0x000004c00000c947 */ /* 0x000fea0003800000 */
[----:B------:R-:W2:Y:S01]  /*4450*/  LDL R192, [R1+0x48] ;  /* 0x0000480001c07983 */ /* 0x000ea20000100800 */
[----:B------:R-:W-:-:S03]  /*4460*/  MOV R188, 0x10 ;  /* 0x0000001000bc7802 */ /* 0x000fc60000000f00 */
[----:B------:R-:W3:Y:S02]  /*4470*/  LDL R214, [R1+0xe4] ;  /* 0x0000e40001d67983 */ /* 0x000ee40000100800 */
[----:B------:R-:W-:Y:S02]  /*4480*/  IMAD.WIDE.U32 R188, R6, R188, c[0x0][0x170] ;  /* 0x00005c0006bc7625 */ /* 0x000fe400078e00bc */
[----:B------:R-:W4:Y:S01]  /*4490*/  LDL R187, [R1+0x10] ;  /* 0x0000100001bb7983 */ /* 0x000f220000100800 */
[----:B------:R-:W-:-:S03]  /*44a0*/  ISETP.NE.AND P4, PT, R194, RZ, PT ;  /* 0x000000ffc200720c */ /* 0x000fc60003f85270 */
[----:B------:R-:W5:Y:S01]  /*44b0*/  LDG.E.128 R188, [R188.64] ;  /* 0x00000004bcbc7981 */ /* 0x000f62000c1e1d00 */
[----:B------:R-:W-:Y:S02]  /*44c0*/  FSEL R185, R19, RZ, !P4 ;  /* 0x000000ff13b97208 */ /* 0x000fe40006000000 */
[----:B------:R-:W-:Y:S01]  /*44d0*/  ISETP.NE.U32.AND P5, PT, RZ, c[0x0][0x218], PT ;  /* 0x00008600ff007a0c */ /* 0x000fe20003fa5070 */
[----:B------:R-:W3:Y:S02]  /*44e0*/  LDL R196, [R1+0xe0] ;  /* 0x0000e00001c47983 */ /* 0x000ee40000100800 */
[----:B------:R-:W-:Y:S01]  /*44f0*/  FFMA.FTZ R186, R219, R184, R185 ;  /* 0x000000b8dbba7223 */ /* 0x000fe200000100b9 */
[----:B------:R-:W-:Y:S02]  /*4500*/  ISETP.NE.AND.EX P5, PT, RZ, c[0x0][0x21c], PT, P5 ;  /* 0x00008700ff007a0c */ /* 0x000fe40003fa5350 */
[----:B------:R-:W-:-:S04]  /*4510*/  ISETP.NE.U32.AND P4, PT, RZ, c[0x0][0x258], PT ;  /* 0x00009600ff007a0c */ /* 0x000fc80003f85070 */
[----:B------:R-:W-:Y:S02]  /*4520*/  ISETP.NE.AND.EX P4, PT, RZ, c[0x0][0x25c], PT, P4 ;  /* 0x00009700ff007a0c */ /* 0x000fe40003f85340 */
[----:B------:R-:W-:Y:S01]  /*4530*/  LOP3.LUT P6, RZ, R11, 0xff, RZ, 0xc0, !PT ;  /* 0x000000ff0bff7812 */ /* 0x000fe200078cc0ff */
[----:B--2---:R-:W-:Y:S02]  /*4540*/  FADD.FTZ R186, R192, -R186 ;  /* 0x800000bac0ba7221 */ /* 0x004fe40000010000 */
[----:B------:R-:W2:Y:S02]  /*4550*/  LDL R192, [R1+0xdc] ;  /* 0x0000dc0001c07983 */ /* 0x000ea40000100800 */
[----:B------:R-:W-:-:S04]  /*4560*/  FMUL.FTZ R186, R5, R186 ;  /* 0x000000ba05ba7220 */ /* 0x000fc80000410000 */
[----:B------:R-:W-:-:S05]  /*4570*/  @P5 FADD.FTZ R186, R136, R186 ;  /* 0x000000ba88ba5221 */ /* 0x000fca0000010000 */
[C---:B------:R-:W-:Y:S01]  /*4580*/  SEL R180, R186.reuse, R180, P4 ;  /* 0x000000b4bab47207 */ /* 0x040fe20002000000 */
[----:B------:R-:W-:-:S04]  /*4590*/  FMUL.FTZ R186, R186, R4 ;  /* 0x00000004baba7220 */ /* 0x000fc80000410000 */
[----:B------:R-:W-:-:S04]  /*45a0*/  FMUL.FTZ R186, R186, c[0x0][0x1e8] ;  /* 0x00007a00baba7a20 */ /* 0x000fc80000410000 */
[----:B-----5:R-:W-:-:S05]  /*45b0*/  FMUL.FTZ R188, R186, R188 ;  /* 0x000000bcbabc7220 */ /* 0x020fca0000410000 */
[----:B------:R-:W-:-:S05]  /*45c0*/  FSEL R188, R188, RZ, P6 ;  /* 0x000000ffbcbc7208 */ /* 0x000fca0003000000 */
[----:B------:R-:W-:Y:S01]  /*45d0*/  FADD.FTZ R96, R96, R188 ;  /* 0x000000bc60607221 */ /* 0x000fe20000010000 */
[----:B------:R-:W-:-:S06]  /*45e0*/  HFMA2.MMA R188, -RZ, RZ, 0, 0 ;  /* 0x00000000ffbc7435 */ /* 0x000fcc00000001ff */
[----:B---3--:R-:W-:Y:S02]  /*45f0*/  @P6 FMUL.FTZ R188, R214, R186 ;  /* 0x000000bad6bc6220 */ /* 0x008fe40000410000 */
[----:B------:R-:W-:-:S04]  /*4600*/  FFMA.FTZ R186, R213, R184, R185 ;  /* 0x000000b8d5ba7223 */ /* 0x000fc800000100b9 */
[----:B----4-:R-:W-:Y:S02]  /*4610*/  FADD.FTZ R186, R187, -R186 ;  /* 0x800000babbba7221 */ /* 0x010fe40000010000 */
[----:B------:R-:W3:Y:S02]  /*4620*/  LDL R187, [R1+0xd8] ;  /* 0x0000d80001bb7983 */ /* 0x000ee40000100800 */
        /* <DEDUP_REMOVED lines=10> */
[----:B------:R-:W-:Y:S02]  /*46d0*/  @P6 FMUL.FTZ R189, R196, R186 ;  /* 0x000000bac4bd6220 */ /* 0x000fe40000410000 */
[-CC-:B------:R-:W-:Y:S02]  /*46e0*/  FFMA.FTZ R186, R201, R184.reuse, R185.reuse ;  /* 0x000000b8c9ba7223 */ /* 0x180fe400000100b9 */
[----:B------:R-:W-:-:S04]  /*46f0*/  FFMA.FTZ R185, R248, R184, R185 ;  /* 0x000000b8f8b97223 */ /* 0x000fc800000100b9 */
[----:B------:R-:W-:-:S04]  /*4700*/  FADD.FTZ R185, R230, -R185 ;  /* 0x800000b9e6b97221 */ /* 0x000fc80000010000 */
[----:B------:R-:W-:Y:S02]  /*4710*/  FMUL.FTZ R185, R5, R185 ;  /* 0x000000b905b97220 */ /* 0x000fe40000410000 */
[----:B------:R-:W-:Y:S02]  /*4720*/  FADD.FTZ R186, R249, -R186 ;  /* 0x800000baf9ba7221 */ /* 0x000fe40000010000 */
[----:B------:R-:W-:Y:S02]  /*4730*/  @P5 FADD.FTZ R185, R139, R185 ;  /* 0x000000b98bb95221 */ /* 0x000fe40000010000 */
[----:B------:R-:W-:-:S03]  /*4740*/  FMUL.FTZ R186, R5, R186 ;  /* 0x000000ba05ba7220 */ /* 0x000fc60000410000 */
[C---:B------:R-:W-:Y:S01]  /*4750*/  SEL R183, R185.reuse, R183, P4 ;  /* 0x000000b7b9b77207 */ /* 0x040fe20002000000 */
[----:B------:R-:W-:Y:S02]  /*4760*/  FMUL.FTZ R185, R185, R4 ;  /* 0x00000004b9b97220 */ /* 0x000fe40000410000 */
[----:B------:R-:W-:Y:S02]  /*4770*/  @P5 FADD.FTZ R186, R138, R186 ;  /* 0x000000ba8aba5221 */ /* 0x000fe40000010000 */
[----:B------:R-:W-:-:S03]  /*4780*/  FMUL.FTZ R185, R185, c[0x0][0x1e8] ;  /* 0x00007a00b9b97a20 */ /* 0x000fc60000410000 */
[C---:B------:R-:W-:Y:S01]  /*4790*/  SEL R182, R186.reuse, R182, P4 ;  /* 0x000000b6bab67207 */ /* 0x040fe20002000000 */
[----:B------:R-:W-:Y:S01]  /*47a0*/  FMUL.FTZ R191, R191, R185 ;  /* 0x000000b9bfbf7220 */ /* 0x000fe20000410000 */
[----:B------:R-:W-:Y:S01]  /*47b0*/  LOP3.LUT P4, RZ, R11, 0xff000000, RZ, 0xc0, !PT ;  /* 0xff0000000bff7812 */ /* 0x000fe2000788c0ff */
[----:B------:R-:W-:-:S03]  /*47c0*/  FMUL.FTZ R186, R186, R4 ;  /* 0x00000004baba7220 */ /* 0x000fc60000410000 */
[----:B------:R-:W-:Y:S01]  /*47d0*/  FSEL R191, R191, RZ, P4 ;  /* 0x000000ffbfbf7208 */ /* 0x000fe20002000000 */
[----:B------:R-:W-:Y:S01]  /*47e0*/  FMUL.FTZ R186, R186, c[0x0][0x1e8] ;  /* 0x00007a00baba7a20 */ /* 0x000fe20000410000 */
[----:B------:R-:W-:-:S03]  /*47f0*/  LOP3.LUT P6, RZ, R11, 0xff0000, RZ, 0xc0, !PT ;  /* 0x00ff00000bff7812 */ /* 0x000fc600078cc0ff */
[----:B------:R-:W-:Y:S01]  /*4800*/  FADD.FTZ R99, R99, R191 ;  /* 0x000000bf63637221 */ /* 0x000fe20000010000 */
[----:B------:R-:W-:Y:S01]  /*4810*/  MOV R191, RZ ;  /* 0x000000ff00bf7202 */ /* 0x000fe20000000f00 */
[----:B------:R-:W-:-:S05]  /*4820*/  FMUL.FTZ R190, R190, R186 ;  /* 0x000000babebe7220 */ /* 0x000fca0000410000 */
[----:B------:R-:W-:-:S05]  /*4830*/  FSEL R190, R190, RZ, P6 ;  /* 0x000000ffbebe7208 */ /* 0x000fca0003000000 */
[----:B------:R-:W-:Y:S01]  /*4840*/  FADD.FTZ R98, R98, R190 ;  /* 0x000000be62627221 */ /* 0x000fe20000010000 */
[----:B------:R-:W-:-:S06]  /*4850*/  HFMA2.MMA R190, -RZ, RZ, 0, 0 ;  /* 0x00000000ffbe7435 */ /* 0x000fcc00000001ff */
[----:B--2---:R-:W-:Y:S02]  /*4860*/  @P6 FMUL.FTZ R190, R192, R186 ;  /* 0x000000bac0be6220 */ /* 0x004fe40000410000 */
[----:B---3--:R-:W-:Y:S01]  /*4870*/  @P4 FMUL.FTZ R191, R187, R185 ;  /* 0x000000b9bbbf4220 */ /* 0x008fe20000410000 */
[----:B------:R-:W-:-:S04]  /*4880*/  ISETP.NE.U32.AND P4, PT, RZ, c[0x0][0x258], PT ;  /* 0x00009600ff007a0c */ /* 0x000fc80003f85070 */
[----:B------:R-:W-:-:S13]  /*4890*/  ISETP.NE.AND.EX P4, PT, RZ, c[0x0][0x25c], PT, P4 ;  /* 0x00009700ff007a0c */ /* 0x000fda0003f85340 */
[----:B------:R-:W-:-:S04]  /*48a0*/  @P4 LEA R186, P5, R6, c[0x0][0x258], 0x4 ;  /* 0x0000960006ba4a11 */ /* 0x000fc800078a20ff */
[----:B------:R-:W-:-:S05]  /*48b0*/  @P4 LEA.HI.X R187, R6, c[0x0][0x25c], RZ, 0x4, P5 ;  /* 0x0000970006bb4a11 */ /* 0x000fca00028f24ff */
[----:B------:R0:W-:Y:S02]  /*48c0*/  @P4 STG.E.128 [R186.64], R180 ;  /* 0x000000b4ba004986 */ /* 0x0001e4000c101d04 */
[----:B0-----:R-:W-:-:S04]  /*48d0*/  LEA R186, P4, R6, c[0x0][0x248], 0x4 ;  /* 0x0000920006ba7a11 */ /* 0x001fc800078820ff */
[----:B------:R-:W-:-:S05]  /*48e0*/  LEA.HI.X R187, R6, c[0x0][0x24c], RZ, 0x4, P4 ;  /* 0x0000930006bb7a11 */ /* 0x000fca00020f24ff */
[----:B------:R0:W-:Y:S01]  /*48f0*/  STG.E.128 [R186.64], R188 ;  /* 0x000000bcba007986 */ /* 0x0001e2000c101d04 */
[----:B------:R-:W-:-:S03]  /*4900*/  IADD3 R6, R6, 0x80, RZ ;  /* 0x0000008006067810 */ /* 0x000fc60007ffe0ff */
.L_x_12435:
[----:B------:R-:W-:Y:S05]  /*4910*/  BSYNC B0 ;  /* 0x0000000000007941 */ /* 0x000fea0003800000 */
.L_x_12434:
[----:B------:R-:W-:Y:S01]  /*4920*/  ISETP.GE.U32.AND P4, PT, R7, 0x180, PT ;  /* 0x000001800700780c */ /* 0x000fe20003f86070 */
[----:B------:R-:W-:-:S12]  /*4930*/  BSSY B0, `(.L_x_12436) ;  /* 0x000004e000007945 */ /* 0x000fd80003800000 */
[----:B------:R-:W-:Y:S05]  /*4940*/  @!P4 BRA `(.L_x_12437) ;  /* 0x000004c00000c947 */ /* 0x000fea0003800000 */
[----:B------:R-:W2:Y:S01]  /*4950*/  LDL R192, [R1+0x44] ;  /* 0x0000440001c07983 */ /* 0x000ea20000100800 */
[----:B0-----:R-:W-:-:S03]  /*4960*/  HFMA2.MMA R188, -RZ, RZ, 0, 9.5367431640625e-07 ;  /* 0x00000010ffbc7435 */ /* 0x001fc600000001ff */
[----:B------:R-:W3:Y:S04]  /*4970*/  LDL R214, [R1+0xd4] ;  /* 0x0000d40001d67983 */ /* 0x000ee80000100800 */
[----:B------:R-:W4:Y:S01]  /*4980*/  LDL R187, [R1+0xc] ;  /* 0x00000c0001bb7983 */ /* 0x000f220000100800 */
[----:B------:R-:W-:Y:S02]  /*4990*/  ISETP.NE.AND P4, PT, R194, RZ, PT ;  /* 0x000000ffc200720c */ /* 0x000fe40003f85270 */
[----:B------:R-:W-:Y:S01]  /*49a0*/  IMAD.WIDE.U32 R188, R6, R188, c[0x0][0x170] ;  /* 0x00005c0006bc7625 */ /* 0x000fe200078e00bc */
[----:B------:R-:W-:Y:S01]  /*49b0*/  ISETP.NE.U32.AND P5, PT, RZ, c[0x0][0x218], PT ;  /* 0x00008600ff007a0c */ /* 0x000fe20003fa5070 */
[----:B------:R-:W5:Y:S01]  /*49c0*/  LDL R196, [R1+0xd0] ;  /* 0x0000d00001c47983 */ /* 0x000f620000100800 */
[----:B------:R-:W-:-:S03]  /*49d0*/  FSEL R185, R19, RZ, !P4 ;  /* 0x000000ff13b97208 */ /* 0x000fc60006000000 */
[----:B------:R-:W3:Y:S01]  /*49e0*/  LDG.E.128 R188, [R188.64] ;  /* 0x00000004bcbc7981 */ /* 0x000ee2000c1e1d00 */
[----:B------:R-:W-:Y:S01]  /*49f0*/  ISETP.NE.AND.EX P5, PT, RZ, c[0x0][0x21c], PT, P5 ;  /* 0x00008700ff007a0c */ /* 0x000fe20003fa5350 */
[----:B------:R-:W-:Y:S01]  /*4a00*/  FFMA.FTZ R186, R218, R184, R185 ;  /* 0x000000b8daba7223 */ /* 0x000fe200000100b9 */
        /* <DEDUP_REMOVED lines=10> */
[----:B---3--:R-:W-:-:S05]  /*4ab0*/  FMUL.FTZ R188, R186, R188 ;  /* 0x000000bcbabc7220 */ /* 0x008fca0000410000 */
[----:B------:R-:W-:-:S05]  /*4ac0*/  FSEL R188, R188, RZ, P6 ;  /* 0x000000ffbcbc7208 */ /* 0x000fca0003000000 */
[----:B------:R-:W-:Y:S01]  /*4ad0*/  FADD.FTZ R100, R100, R188 ;  /* 0x000000bc64647221 */ /* 0x000fe20000010000 */
[----:B------:R-:W-:Y:S01]  /*4ae0*/  MOV R188, RZ ;  /* 0x000000ff00bc7202 */ /* 0x000fe20000000f00 */
[----:B------:R-:W-:Y:S02]  /*4af0*/  @P6 FMUL.FTZ R188, R214, R186 ;  /* 0x000000bad6bc6220 */ /* 0x000fe40000410000 */
[----:B------:R-:W-:-:S04]  /*4b00*/  FFMA.FTZ R186, R212, R184, R185 ;  /* 0x000000b8d4ba7223 */ /* 0x000fc800000100b9 */
[----:B----4-:R-:W-:Y:S02]  /*4b10*/  FADD.FTZ R186, R187, -R186 ;  /* 0x800000babbba7221 */ /* 0x010fe40000010000 */
        /* <DEDUP_REMOVED lines=11> */
[----:B-----5:R-:W-:Y:S02]  /*4bd0*/  @P6 FMUL.FTZ R189, R196, R186 ;  /* 0x000000bac4bd6220 */ /* 0x020fe40000410000 */
        /* <DEDUP_REMOVED lines=11> */
[----:B------:R-:W-:Y:S01]  /*4c90*/  SEL R182, R186, R182, P4 ;  /* 0x000000b6bab67207 */ /* 0x000fe20002000000 */
[----:B------:R-:W-:Y:S01]  /*4ca0*/  FMUL.FTZ R191, R191, R185 ;  /* 0x000000b9bfbf7220 */ /* 0x000fe20000410000 */
[----:B------:R-:W-:-:S04]  /*4cb0*/  LOP3.LUT P4, RZ, R12, 0xff000000, RZ, 0xc0, !PT ;  /* 0xff0000000cff7812 */ /* 0x000fc8000788c0ff */
[----:B------:R-:W-:Y:S01]  /*4cc0*/  FSEL R191, R191, RZ, P4 ;  /* 0x000000ffbfbf7208 */ /* 0x000fe20002000000 */
[----:B------:R-:W-:-:S04]  /*4cd0*/  FMUL.FTZ R186, R186, R4 ;  /* 0x00000004baba7220 */ /* 0x000fc80000410000 */
[----:B------:R-:W-:Y:S01]  /*4ce0*/  FADD.FTZ R103, R103, R191 ;  /* 0x000000bf67677221 */ /* 0x000fe20000010000 */
[----:B------:R-:W-:Y:S01]  /*4cf0*/  HFMA2.MMA R191, -RZ, RZ, 0, 0 ;  /* 0x00000000ffbf7435 */ /* 0x000fe200000001ff */
[----:B------:R-:W-:Y:S01]  /*4d00*/  FMUL.FTZ R186, R186, c[0x0][0x1e8] ;  /* 0x00007a00baba7a20 */ /* 0x000fe20000410000 */
[----:B------:R-:W-:-:S03]  /*4d10*/  LOP3.LUT P6, RZ, R12, 0xff0000, RZ, 0xc0, !PT ;  /* 0x00ff00000cff7812 */ /* 0x000fc600078cc0ff */
[----:B------:R-:W-:-:S05]  /*4d20*/  FMUL.FTZ R190, R190, R186 ;  /* 0x000000babebe7220 */ /* 0x000fca0000410000 */
[----:B------:R-:W-:-:S05]  /*4d30*/  FSEL R190, R190, RZ, P6 ;  /* 0x000000ffbebe7208 */ /* 0x000fca0003000000 */
[----:B------:R-:W-:Y:S01]  /*4d40*/  FADD.FTZ R102, R102, R190 ;  /* 0x000000be66667221 */ /* 0x000fe20000010000 */
[----:B------:R-:W-:Y:S01]  /*4d50*/  MOV R190, RZ ;  /* 0x000000ff00be7202 */ /* 0x000fe20000000f00 */
        /* <DEDUP_REMOVED lines=11> */
.L_x_12437:
[----:B------:R-:W-:Y:S05]  /*4e10*/  BSYNC B0 ;  /* 0x0000000000007941 */ /* 0x000fea0003800000 */
.L_x_12436:
[----:B------:R-:W-:Y:S01]  /*4e20*/  ISETP.GE.U32.AND P4, PT, R7, 0x200, PT ;  /* 0x000002000700780c */ /* 0x000fe20003f86070 */
[----:B------:R-:W-:-:S12]  /*4e30*/  BSSY B0, `(.L_x_12438) ;  /* 0x000004e000007945 */ /* 0x000fd80003800000 */
[----:B------:R-:W-:Y:S05]  /*4e40*/  @!P4 BRA `(.L_x_12439) ;  /* 0x000004c00000c947 */ /* 0x000fea0003800000 */
[----:B------:R-:W2:Y:S01]  /*4e50*/  LDL R192, [R1+0x40] ;  /* 0x0000400001c07983 */ /* 0x000ea20000100800 */
[----:B0-----:R-:W-:-:S03]  /*4e60*/  MOV R188, 0x10 ;  /* 0x0000001000bc7802 */ /* 0x001fc60000000f00 */
        /* <DEDUP_REMOVED lines=74> */
.L_x_12439:
[----:B------:R-:W-:Y:S05]  /*5310*/  BSYNC B0 ;  /* 0x0000000000007941 */ /* 0x000fea0003800000 */
.L_x_12438:
        /* <DEDUP_REMOVED lines=79> */
.L_x_12441:
[----:B------:R-:W-:Y:S05]  /*5810*/  BSYNC B0 ;  /* 0x0000000000007941 */ /* 0x000fea0003800000 */
.L_x_12440:
[----:B------:R-:W-:Y:S01]  /*5820*/  BSSY B0, `(.L_x_12442) ;  /* 0x000004e000007945 */ /* 0x000fe20003800000 */
[----:B------:R-:W-:Y:S05]  /*5830*/  @!P0 BRA `(.L_x_12443) ;  /* 0x000004c000008947 */ /* 0x000fea0003800000 */
[----:B------:R-:W2:Y:S01]  /*5840*/  LDL R192, [R1+0x38] ;  /* 0x0000380001c07983 */ /* 0x000ea20000100800 */
[----:B0-----:R-:W-:-:S03]  /*5850*/  MOV R188, 0x10 ;  /* 0x0000001000bc7802 */ /* 0x001fc60000000f00 */
[----:B------:R-:W3:Y:S02]  /*5860*/  LDL R214, [R1+0xa4] ;  /* 0x0000a40001d67983 */ /* 0x000ee40000100800 */
[----:B------:R-:W-:Y:S02]  /*5870*/  IMAD.WIDE.U32 R188, R6, R188, c[0x0][0x170] ;  /* 0x00005c0006bc7625 */ /* 0x000fe400078e00bc */
[----:B------:R-:W4:Y:S01]  /*5880*/  LDL R187, [R1] ;  /* 0x0000000001bb7983 */ /* 0x000f220000100800 */
        /* <DEDUP_REMOVED lines=71> */
.L_x_12443:
[----:B------:R-:W-:Y:S05]  /*5d00*/  BSYNC B0 ;  /* 0x0000000000007941 */ /* 0x000fea0003800000 */
.L_x_12442:
[----:B------:R-:W-:Y:S01]  /*5d10*/  BSSY B0, `(.L_x_12444) ;  /* 0x000004d000007945 */ /* 0x000fe20003800000 */
[----:B------:R-:W-:Y:S05]  /*5d20*/  @!P1 BRA `(.L_x_12445) ;  /* 0x000004b000009947 */ /* 0x000fea0003800000 */
[----:B------:R-:W2:Y:S01]  /*5d30*/  LDL R192, [R1+0x34] ;  /* 0x0000340001c07983 */ /* 0x000ea20000100800 */
[----:B0-----:R-:W-:-:S03]  /*5d40*/  HFMA2.MMA R188, -RZ, RZ, 0, 9.5367431640625e-07 ;  /* 0x00000010ffbc7435 */ /* 0x001fc600000001ff */
[----:B------:R-:W3:Y:S04]  /*5d50*/  LDL R187, [R1+0x94] ;  /* 0x0000940001bb7983 */ /* 0x000ee80000100800 */
[----:B------:R-:W4:Y:S01]  /*5d60*/  LDL R196, [R1+0x90] ;  /* 0x0000900001c47983 */ /* 0x000f220000100800 */
[----:B------:R-:W-:Y:S02]  /*5d70*/  ISETP.NE.AND P4, PT, R194, RZ, PT ;  /* 0x000000ffc200720c */ /* 0x000fe40003f85270 */
[----:B------:R-:W-:Y:S01]  /*5d80*/  IMAD.WIDE.U32 R188, R6, R188, c[0x0][0x170] ;  /* 0x00005c0006bc7625 */ /* 0x000fe200078e00bc */
[----:B------:R-:W-:Y:S02]  /*5d90*/  ISETP.NE.U32.AND P5, PT, RZ, c[0x0][0x218], PT ;  /* 0x00008600ff007a0c */ /* 0x000fe40003fa5070 */
[----:B------:R-:W-:-:S03]  /*5da0*/  FSEL R185, R19, RZ, !P4 ;  /* 0x000000ff13b97208 */ /* 0x000fc60006000000 */
[----:B------:R-:W5:Y:S01]  /*5db0*/  LDG.E.128 R188, [R188.64] ;  /* 0x00000004bcbc7981 */ /* 0x000f62000c1e1d00 */
        /* <DEDUP_REMOVED lines=15> */
[----:B------:R-:W-:Y:S01]  /*5eb0*/  MOV R188, RZ ;  /* 0x000000ff00bc7202 */ /* 0x000fe20000000f00 */
[----:B---3--:R-:W-:Y:S02]  /*5ec0*/  @P6 FMUL.FTZ R188, R187, R186 ;  /* 0x000000babbbc6220 */ /* 0x008fe40000410000 */
[----:B------:R-:W3:Y:S01]  /*5ed0*/  LDL R187, [R1+0x88] ;  /* 0x0000880001bb7983 */ /* 0x000ee20000100800 */
[----:B------:R-:W-:Y:S01]  /*5ee0*/  FFMA.FTZ R186, R206, R184, R185 ;  /* 0x000000b8ceba7223 */ /* 0x000fe200000100b9 */
[----:B------:R-:W-:-:S03]  /*5ef0*/  LOP3.LUT P6, RZ, R16, 0xff00, RZ, 0xc0, !PT ;  /* 0x0000ff0010ff7812 */ /* 0x000fc600078cc0ff */
[----:B------:R-:W-:-:S04]  /*5f00*/  FADD.FTZ R186, R252, -R186 ;  /* 0x800000bafcba7221 */ /* 0x000fc80000010000 */
[----:B------:R-:W-:-:S04]  /*5f10*/  FMUL.FTZ R186, R5, R186 ;  /* 0x000000ba05ba7220 */ /* 0x000fc80000410000 */
[----:B------:R-:W-:-:S05]  /*5f20*/  @P5 FADD.FTZ R186, R165, R186 ;  /* 0x000000baa5ba5221 */ /* 0x000fca0000010000 */
[C---:B------:R-:W-:Y:S01]  /*5f30*/  SEL R181, R186.reuse, R181, P4 ;  /* 0x000000b5bab57207 */ /* 0x040fe20002000000 */
[----:B------:R-:W-:-:S04]  /*5f40*/  FMUL.FTZ R186, R186, R4 ;  /* 0x00000004baba7220 */ /* 0x000fc80000410000 */
[----:B------:R-:W-:-:S04]  /*5f50*/  FMUL.FTZ R186, R186, c[0x0][0x1e8] ;  /* 0x00007a00baba7a20 */ /* 0x000fc80000410000 */
[----:B------:R-:W-:-:S05]  /*5f60*/  FMUL.FTZ R189, R189, R186 ;  /* 0x000000babdbd7220 */ /* 0x000fca0000410000 */
[----:B------:R-:W-:-:S05]  /*5f70*/  FSEL R189, R189, RZ, P6 ;  /* 0x000000ffbdbd7208 */ /* 0x000fca0003000000 */
[----:B------:R-:W-:Y:S01]  /*5f80*/  FADD.FTZ R117, R117, R189 ;  /* 0x000000bd75757221 */ /* 0x000fe20000010000 */
[----:B------:R-:W-:-:S06]  /*5f90*/  HFMA2.MMA R189, -RZ, RZ, 0, 0 ;  /* 0x00000000ffbd7435 */ /* 0x000fcc00000001ff */
[----:B----4-:R-:W-:Y:S01]  /*5fa0*/  @P6 FMUL.FTZ R189, R196, R186 ;  /* 0x000000bac4bd6220 */ /* 0x010fe20000410000 */
[----:B------:R-:W-:Y:S01]  /*5fb0*/  LOP3.LUT P6, RZ, R16, 0xff0000, RZ, 0xc0, !PT ;  /* 0x00ff000010ff7812 */ /* 0x000fe200078cc0ff */
[-CC-:B------:R-:W-:Y:S02]  /*5fc0*/  FFMA.FTZ R186, R195, R184.reuse, R185.reuse ;  /* 0x000000b8c3ba7223 */ /* 0x180fe400000100b9 */
[----:B------:R-:W-:Y:S02]  /*5fd0*/  FFMA.FTZ R185, R238, R184, R185 ;  /* 0x000000b8eeb97223 */ /* 0x000fe400000100b9 */
[----:B------:R-:W-:Y:S02]  /*5fe0*/  FADD.FTZ R186, R239, -R186 ;  /* 0x800000baefba7221 */ /* 0x000fe40000010000 */
[----:B------:R-:W-:Y:S02]  /*5ff0*/  FADD.FTZ R185, R225, -R185 ;  /* 0x800000b9e1b97221 */ /* 0x000fe40000010000 */
[----:B------:R-:W-:-:S02]  /*6000*/  FMUL.FTZ R186, R5, R186 ;  /* 0x000000ba05ba7220 */ /* 0x000fc40000410000 */
[----:B------:R-:W-:Y:S02]  /*6010*/  FMUL.FTZ R185, R5, R185 ;  /* 0x000000b905b97220 */ /* 0x000fe40000410000 */
[----:B------:R-:W-:Y:S02]  /*6020*/  @P5 FADD.FTZ R186, R166, R186 ;  /* 0x000000baa6ba5221 */ /* 0x000fe40000010000 */
[----:B------:R-:W-:-:S03]  /*6030*/  @P5 FADD.FTZ R185, R167, R185 ;  /* 0x000000b9a7b95221 */ /* 0x000fc60000010000 */
[C---:B------:R-:W-:Y:S01]  /*6040*/  SEL R182, R186.reuse, R182, P4 ;  /* 0x000000b6bab67207 */ /* 0x040fe20002000000 */
[-C--:B------:R-:W-:Y:S01]  /*6050*/  FMUL.FTZ R186, R186, R4.reuse ;  /* 0x00000004baba7220 */ /* 0x080fe20000410000 */
[C---:B------:R-:W-:Y:S01]  /*6060*/  SEL R183, R185.reuse, R183, P4 ;  /* 0x000000b7b9b77207 */ /* 0x040fe20002000000 */
[----:B------:R-:W-:Y:S01]  /*6070*/  FMUL.FTZ R185, R185, R4 ;  /* 0x00000004b9b97220 */ /* 0x000fe20000410000 */
[----:B------:R-:W-:Y:S01]  /*6080*/  LOP3.LUT P4, RZ, R16, 0xff000000, RZ, 0xc0, !PT ;  /* 0xff00000010ff7812 */ /* 0x000fe2000788c0ff */
[----:B------:R-:W-:Y:S02]  /*6090*/  FMUL.FTZ R186, R186, c[0x0][0x1e8] ;  /* 0x00007a00baba7a20 */ /* 0x000fe40000410000 */
[----:B------:R-:W-:Y:S02]  /*60a0*/  FMUL.FTZ R185, R185, c[0x0][0x1e8] ;  /* 0x00007a00b9b97a20 */ /* 0x000fe40000410000 */
[----:B------:R-:W-:Y:S02]  /*60b0*/  FMUL.FTZ R190, R190, R186 ;  /* 0x000000babebe7220 */ /* 0x000fe40000410000 */
[----:B------:R-:W-:-:S03]  /*60c0*/  FMUL.FTZ R191, R191, R185 ;  /* 0x000000b9bfbf7220 */ /* 0x000fc60000410000 */
[----:B------:R-:W-:Y:S02]  /*60d0*/  FSEL R190, R190, RZ, P6 ;  /* 0x000000ffbebe7208 */ /* 0x000fe40003000000 */
[----:B------:R-:W-:-:S03]  /*60e0*/  FSEL R191, R191, RZ, P4 ;  /* 0x000000ffbfbf7208 */ /* 0x000fc60002000000 */
[----:B------:R-:W-:Y:S01]  /*60f0*/  FADD.FTZ R118, R118, R190 ;  /* 0x000000be76767221 */ /* 0x000fe20000010000 */
[----:B------:R-:W-:Y:S01]  /*6100*/  MOV R190, RZ ;  /* 0x000000ff00be7202 */ /* 0x000fe20000000f00 */
[----:B------:R-:W-:Y:S01]  /*6110*/  FADD.FTZ R119, R119, R191 ;  /* 0x000000bf77777221 */ /* 0x000fe20000010000 */
[----:B------:R-:W-:Y:S01]  /*6120*/  HFMA2.MMA R191, -RZ, RZ, 0, 0 ;  /* 0x00000000ffbf7435 */ /* 0x000fe200000001ff */
[----:B--2---:R-:W-:-:S05]  /*6130*/  @P6 FMUL.FTZ R190, R192, R186 ;  /* 0x000000bac0be6220 */ /* 0x004fca0000410000 */
[----:B---3--:R-:W-:Y:S01]  /*6140*/  @P4 FMUL.FTZ R191, R187, R185 ;  /* 0x000000b9bbbf4220 */ /* 0x008fe20000410000 */
[----:B------:R-:W-:-:S04]  /*6150*/  ISETP.NE.U32.AND P4, PT, RZ, c[0x0][0x258], PT ;  /* 0x00009600ff007a0c */ /* 0x000fc80003f85070 */
[----:B------:R-:W-:-:S13]  /*6160*/  ISETP.NE.AND.EX P4, PT, RZ, c[0x0][0x25c], PT, P4 ;  /* 0x00009700ff007a0c */ /* 0x000fda0003f85340 */
[----:B------:R-:W-:-:S04]  /*6170*/  @P4 LEA R186, P5, R6, c[0x0][0x258], 0x4 ;  /* 0x0000960006ba4a11 */ /* 0x000fc800078a20ff */
[----:B------:R-:W-:-:S05]  /*6180*/  @P4 LEA.HI.X R187, R6, c[0x0][0x25c], RZ, 0x4, P5 ;  /* 0x0000970006bb4a11 */ /* 0x000fca00028f24ff */
[----:B------:R0:W-:Y:S02]  /*6190*/  @P4 STG.E.128 [R186.64], R180 ;  /* 0x000000b4ba004986 */ /* 0x0001e4000c101d04 */
[----:B0-----:R-:W-:-:S04]  /*61a0*/  LEA R186, P4, R6, c[0x0][0x248], 0x4 ;  /* 0x0000920006ba7a11 */ /* 0x001fc800078820ff */
[C---:B------:R-:W-:Y:S02]  /*61b0*/  LEA.HI.X R187, R6.reuse, c[0x0][0x24c], RZ, 0x4, P4 ;  /* 0x0000930006bb7a11 */ /* 0x040fe400020f24ff */
[----:B------:R-:W-:-:S03]  /*61c0*/  IADD3 R6, R6, 0x80, RZ ;  /* 0x0000008006067810 */ /* 0x000fc60007ffe0ff */
[----:B------:R0:W-:Y:S04]  /*61d0*/  STG.E.128 [R186.64], R188 ;  /* 0x000000bcba007986 */ /* 0x0001e8000c101d04 */
.L_x_12445:
[----:B------:R-:W-:Y:S05]  /*61e0*/  BSYNC B0 ;  /* 0x0000000000007941 */ /* 0x000fea0003800000 */
.L_x_12444:
[----:B------:R-:W-:Y:S01]  /*61f0*/  BSSY B0, `(.L_x_12446) ;  /* 0x000004d000007945 */ /* 0x000fe20003800000 */
        /* <DEDUP_REMOVED lines=9> */
[----:B------:R-:W-:-:S03]  /*6290*/  ISETP.NE.U32.AND P5, PT, RZ, c[0x0][0x218], PT ;  /* 0x00008600ff007a0c */ /* 0x000fc60003fa5070 */
        /* <DEDUP_REMOVED lines=17> */
[----:B------:R-:W3:Y:S01]  /*63b0*/  LDL R187, [R1+0x78] ;  /* 0x0000780001bb7983 */ /* 0x000ee20000100800 */
[----:B------:R-:W-:-:S04]  /*63c0*/  FFMA.FTZ R186, R204, R184, R185 ;  /* 0x000000b8ccba7223 */ /* 0x000fc800000100b9 */
[----:B------:R-:W-:-:S04]  /*63d0*/  FADD.FTZ R186, R251, -R186 ;  /* 0x800000bafbba7221 */ /* 0x000fc80000010000 */
        /* <DEDUP_REMOVED lines=10> */
[----:B----4-:R-:W-:Y:S02]  /*6480*/  @P6 FMUL.FTZ R189, R196, R186 ;  /* 0x000000bac4bd6220 */ /* 0x010fe40000410000 */
        /* <DEDUP_REMOVED lines=35> */
.L_x_12447:
[----:B------:R-:W-:Y:S05]  /*66c0*/  BSYNC B0 ;  /* 0x0000000000007941 */ /* 0x000fea0003800000 */
.L_x_12446:
        /* <DEDUP_REMOVED lines=77> */
.L_x_12449:
[----:B------:R-:W-:Y:S05]  /*6ba0*/  BSYNC B0 ;  /* 0x0000000000007941 */ /* 0x000fea0003800000 */
.L_x_12448:
[----:B------:R-:W-:Y:S01]  /*6bb0*/  ISETP.GE.U32.AND P4, PT, R7, 0x500, PT ;  /* 0x000005000700780c */ /* 0x000fe20003f86070 */
[----:B------:R-:W-:-:S12]  /*6bc0*/  BSSY B0, `(.L_x_12450) ;  /* 0x0000050000007945 */ /* 0x000fd80003800000 */
[----:B------:R-:W-:Y:S05]  /*6bd0*/  @!P4 BRA `(.L_x_12451) ;  /* 0x000004e00000c947 */ /* 0x000fea0003800000 */
[----:B0-----:R-:W2:Y:S04]  /*6be0*/  LDL R189, [R1+0x50] ;  /* 0x0000500001bd7983 */ /* 0x001ea80000100800 */
[----:B------:R-:W3:Y:S04]  /*6bf0*/  LDL R188, [R1+0x4c] ;  /* 0x00004c0001bc7983 */ /* 0x000ee80000100800 */
[----:B------:R-:W4:Y:S04]  /*6c00*/  LDL R191, [R1+0x24] ;  /* 0x0000240001bf7983 */ /* 0x000f280000100800 */
[----:B------:R-:W5:Y:S04]  /*6c10*/  LDL R187, [R1+0x28] ;  /* 0x0000280001bb7983 */ /* 0x000f680000100800 */
[----:B------:R-:W5:Y:S01]  /*6c20*/  LDL R186, [R1+0x14] ;  /* 0x0000140001ba7983 */ /* 0x000f620000100800 */
[----:B------:R-:W-:-:S03]  /*6c30*/  ISETP.NE.AND P4, PT, R194, RZ, PT ;  /* 0x000000ffc200720c */ /* 0x000fc60003f85270 */
[----:B------:R-:W5:Y:S01]  /*6c40*/  LDL R190, [R1+0x64] ;  /* 0x0000640001be7983 */ /* 0x000f620000100800 */
[----:B------:R-:W-:-:S03]  /*6c50*/  FSEL R185, R19, RZ, !P4 ;  /* 0x000000ff13b97208 */ /* 0x000fc60006000000 */
[----:B------:R-:W5:Y:S02]  /*6c60*/  LDL R192, [R1+0x60] ;  /* 0x0000600001c07983 */ /* 0x000f640000100800 */
[-CC-:B--2---:R-:W-:Y:S02]  /*6c70*/  FFMA.FTZ R189, R189, R184.reuse, R185.reuse ;  /* 0x000000b8bdbd7223 */ /* 0x184fe400000100b9 */
[-CC-:B---3--:R-:W-:Y:S02]  /*6c80*/  FFMA.FTZ R188, R188, R184.reuse, R185.reuse ;  /* 0x000000b8bcbc7223 */ /* 0x188fe400000100b9 */
[-CC-:B----4-:R-:W-:Y:S02]  /*6c90*/  FFMA.FTZ R19, R191, R184.reuse, R185.reuse ;  /* 0x000000b8bf137223 */ /* 0x190fe400000100b9 */
[----:B------:R-:W-:Y:S01]  /*6ca0*/  FFMA.FTZ R184, R232, R184, R185 ;  /* 0x000000b8e8b87223 */ /* 0x000fe200000100b9 */
[----:B------:R-:W-:Y:S01]  /*6cb0*/  ISETP.NE.U32.AND P4, PT, RZ, c[0x0][0x218], PT ;  /* 0x00008600ff007a0c */ /* 0x000fe20003f85070 */
[----:B-----5:R-:W-:Y:S01]  /*6cc0*/  FADD.FTZ R189, R187, -R189 ;  /* 0x800000bdbbbd7221 */ /* 0x020fe20000010000 */
[----:B------:R-:W-:Y:S01]  /*6cd0*/  ISETP.NE.U32.AND P5, PT, RZ, c[0x0][0x258], PT ;  /* 0x00009600ff007a0c */ /* 0x000fe20003fa5070 */
        /* <DEDUP_REMOVED lines=8> */
[----:B------:R-:W-:-:S05]  /*6d60*/  MOV R184, 0x10 ;  /* 0x0000001000b87802 */ /* 0x000fca0000000f00 */
[----:B------:R-:W-:-:S06]  /*6d70*/  IMAD.WIDE.U32 R184, R6, R184, c[0x0][0x170] ;  /* 0x00005c0006b87625 */ /* 0x000fcc00078e00b8 */
[----:B------:R-:W3:Y:S01]  /*6d80*/  LDG.E.128 R184, [R184.64] ;  /* 0x00000004b8b87981 */ /* 0x000ee2000c1e1d00 */
[----:B------:R-:W-:Y:S02]  /*6d90*/  ISETP.NE.AND.EX P4, PT, RZ, c[0x0][0x21c], PT, P4 ;  /* 0x00008700ff007a0c */ /* 0x000fe40003f85340 */
[----:B------:R-:W-:-:S11]  /*6da0*/  ISETP.NE.AND.EX P5, PT, RZ, c[0x0][0x25c], PT, P5 ;  /* 0x00009700ff007a0c */ /* 0x000fd60003fa5350 */
[----:B------:R-:W-:-:S05]  /*6db0*/  @P4 FADD.FTZ R189, R176, R189 ;  /* 0x000000bdb0bd4221 */ /* 0x000fca0000010000 */
[C---:B------:R-:W-:Y:S01]  /*6dc0*/  SEL R180, R189.reuse, R180, P5 ;  /* 0x000000b4bdb47207 */ /* 0x040fe20002800000 */
[----:B------:R-:W-:-:S04]  /*6dd0*/  FMUL.FTZ R189, R189, R4 ;  /* 0x00000004bdbd7220 */ /* 0x000fc80000410000 */
[----:B------:R-:W-:Y:S01]  /*6de0*/  FMUL.FTZ R189, R189, c[0x0][0x1e8] ;  /* 0x00007a00bdbd7a20 */ /* 0x000fe20000410000 */
[----:B------:R-:W-:Y:S01]  /*6df0*/  LOP3.LUT P6, RZ, R18, 0xff, RZ, 0xc0, !PT ;  /* 0x000000ff12ff7812 */ /* 0x000fe200078cc0ff */
[----:B------:R-:W-:-:S05]  /*6e00*/  @P4 FADD.FTZ R188, R177, R188 ;  /* 0x000000bcb1bc4221 */ /* 0x000fca0000010000 */
[C---:B------:R-:W-:Y:S01]  /*6e10*/  SEL R181, R188.reuse, R181, P5 ;  /* 0x000000b5bcb57207 */ /* 0x040fe20002800000 */
[----:B------:R-:W-:-:S04]  /*6e20*/  FMUL.FTZ R188, R188, R4 ;  /* 0x00000004bcbc7220 */ /* 0x000fc80000410000 */
[----:B------:R-:W-:Y:S02]  /*6e30*/  FMUL.FTZ R188, R188, c[0x0][0x1e8] ;  /* 0x00007a00bcbc7a20 */ /* 0x000fe40000410000 */
[----:B---3--:R-:W-:-:S05]  /*6e40*/  FMUL.FTZ R184, R189, R184 ;  /* 0x000000b8bdb87220 */ /* 0x008fca0000410000 */
[----:B------:R-:W-:-:S05]  /*6e50*/  FSEL R184, R184, RZ, P6 ;  /* 0x000000ffb8b87208 */ /* 0x000fca0003000000 */
[----:B------:R-:W-:Y:S01]  /*6e60*/  FADD.FTZ R128, R128, R184 ;  /* 0x000000b880807221 */ /* 0x000fe20000010000 */
[----:B------:R-:W-:-:S06]  /*6e70*/  HFMA2.MMA R184, -RZ, RZ, 0, 0 ;  /* 0x00000000ffb87435 */ /* 0x000fcc00000001ff */
[----:B------:R-:W-:Y:S02]  /*6e80*/  @P6 FMUL.FTZ R184, R190, R189 ;  /* 0x000000bdbeb86220 */ /* 0x000fe40000410000 */
[----:B------:R-:W3:Y:S01]  /*6e90*/  LDL R190, [R1+0x58] ;  /* 0x0000580001be7983 */ /* 0x000ee20000100800 */
[----:B------:R-:W-:Y:S01]  /*6ea0*/  LOP3.LUT P6, RZ, R18, 0xff00, RZ, 0xc0, !PT ;  /* 0x0000ff0012ff7812 */ /* 0x000fe200078cc0ff */
[----:B------:R-:W-:-:S05]  /*6eb0*/  FMUL.FTZ R185, R185, R188 ;  /* 0x000000bcb9b97220 */ /* 0x000fca0000410000 */
[----:B------:R-:W-:Y:S01]  /*6ec0*/  FSEL R185, R185, RZ, P6 ;  /* 0x000000ffb9b97208 */ /* 0x000fe20003000000 */
[----:B------:R-:W-:Y:S02]  /*6ed0*/  @P4 FADD.FTZ R19, R178, R19 ;  /* 0x00000013b2134221 */ /* 0x000fe40000010000 */
[----:B------:R-:W-:Y:S02]  /*6ee0*/  @P4 FADD.FTZ R5, R179, R5 ;  /* 0x00000005b3054221 */ /* 0x000fe40000010000 */
[----:B------:R-:W-:Y:S01]  /*6ef0*/  FADD.FTZ R129, R129, R185 ;  /* 0x000000b981817221 */ /* 0x000fe20000010000 */
[----:B------:R-:W-:Y:S01]  /*6f00*/  MOV R185, RZ ;  /* 0x000000ff00b97202 */ /* 0x000fe20000000f00 */
[----:B------:R-:W-:Y:S01]  /*6f10*/  @P6 FMUL.FTZ R185, R192, R188 ;  /* 0x000000bcc0b96220 */ /* 0x000fe20000410000 */
[----:B------:R-:W-:Y:S01]  /*6f20*/  ISETP.NE.U32.AND P4, PT, RZ, c[0x0][0x258], PT ;  /* 0x00009600ff007a0c */ /* 0x000fe20003f85070 */
[----:B------:R-:W-:Y:S01]  /*6f30*/  FMUL.FTZ R188, R19, R4 ;  /* 0x0000000413bc7220 */ /* 0x000fe20000410000 */
[----:B------:R-:W-:-:S02]  /*6f40*/  LOP3.LUT P6, RZ, R18, 0xff0000, RZ, 0xc0, !PT ;  /* 0x00ff000012ff7812 */ /* 0x000fc400078cc0ff */
[----:B------:R-:W-:Y:S01]  /*6f50*/  ISETP.NE.AND.EX P4, PT, RZ, c[0x0][0x25c], PT, P4 ;  /* 0x00009700ff007a0c */ /* 0x000fe20003f85340 */
[----:B------:R-:W-:Y:S01]  /*6f60*/  FMUL.FTZ R188, R188, c[0x0][0x1e8] ;  /* 0x00007a00bcbc7a20 */ /* 0x000fe20000410000 */
[----:B------:R-:W-:-:S03]  /*6f70*/  SEL R182, R19, R182, P5 ;  /* 0x000000b613b67207 */ /* 0x000fc60002800000 */
[----:B------:R-:W-:Y:S01]  /*6f80*/  FMUL.FTZ R19, R186, R188 ;  /* 0x000000bcba137220 */ /* 0x000fe20000410000 */
[----:B------:R-:W-:Y:S01]  /*6f90*/  HFMA2.MMA R186, -RZ, RZ, 0, 0 ;  /* 0x00000000ffba7435 */ /* 0x000fe200000001ff */
[----:B------:R-:W-:-:S05]  /*6fa0*/  SEL R183, R5, R183, P5 ;  /* 0x000000b705b77207 */ /* 0x000fca0002800000 */
[----:B--2---:R-:W-:Y:S01]  /*6fb0*/  @P6 FMUL.FTZ R186, R191, R188 ;  /* 0x000000bcbfba6220 */ /* 0x004fe20000410000 */
[----:B------:R-:W-:-:S04]  /*6fc0*/  @P4 LEA R188, P5, R6, c[0x0][0x258], 0x4 ;  /* 0x0000960006bc4a11 */ /* 0x000fc800078a20ff */
[----:B------:R-:W-:Y:S01]  /*6fd0*/  @P4 LEA.HI.X R189, R6, c[0x0][0x25c], RZ, 0x4, P5 ;  /* 0x0000970006bd4a11 */ /* 0x000fe200028f24ff */
[----:B------:R-:W-:-:S04]  /*6fe0*/  FMUL.FTZ R4, R5, R4 ;  /* 0x0000000405047220 */ /* 0x000fc80000410000 */
[----:B------:R0:W-:Y:S01]  /*6ff0*/  @P4 STG.E.128 [R188.64], R180 ;  /* 0x000000b4bc004986 */ /* 0x0001e2000c101d04 */
[----:B------:R-:W-:Y:S01]  /*7000*/  LOP3.LUT P4, RZ, R18, 0xff000000, RZ, 0xc0, !PT ;  /* 0xff00000012ff7812 */ /* 0x000fe2000788c0ff */
[----:B------:R-:W-:-:S04]  /*7010*/  FMUL.FTZ R4, R4, c[0x0][0x1e8] ;  /* 0x00007a0004047a20 */ /* 0x000fc80000410000 */
[----:B0-----:R-:W-:Y:S01]  /*7020*/  FMUL.FTZ R188, R187, R4 ;  /* 0x00000004bbbc7220 */ /* 0x001fe20000410000 */
[----:B------:R-:W-:Y:S02]  /*7030*/  MOV R187, RZ ;  /* 0x000000ff00bb7202 */ /* 0x000fe40000000f00 */
[----:B------:R-:W-:Y:S02]  /*7040*/  FSEL R19, R19, RZ, P6 ;  /* 0x000000ff13137208 */ /* 0x000fe40003000000 */
[----:B------:R-:W-:-:S03]  /*7050*/  FSEL R188, R188, RZ, P4 ;  /* 0x000000ffbcbc7208 */ /* 0x000fc60002000000 */
[----:B------:R-:W-:Y:S02]  /*7060*/  FADD.FTZ R130, R130, R19 ;  /* 0x0000001382827221 */ /* 0x000fe40000010000 */
[----:B------:R-:W-:Y:S02]  /*7070*/  FADD.FTZ R131, R131, R188 ;  /* 0x000000bc83837221 */ /* 0x000fe40000010000 */
[----:B---3--:R-:W-:Y:S01]  /*7080*/  @P4 FMUL.FTZ R187, R190, R4 ;  /* 0x00000004bebb4220 */ /* 0x008fe20000410000 */
[----:B------:R-:W-:-:S04]  /*7090*/  LEA R4, P5, R6, c[0x0][0x248], 0x4 ;  /* 0x0000920006047a11 */ /* 0x000fc800078a20ff */
[----:B------:R-:W-:-:S05]  /*70a0*/  LEA.HI.X R5, R6, c[0x0][0x24c], RZ, 0x4, P5 ;  /* 0x0000930006057a11 */ /* 0x000fca00028f24ff */
[----:B------:R0:W-:Y:S04]  /*70b0*/  STG.E.128 [R4.64], R184 ;  /* 0x000000b804007986 */ /* 0x0001e8000c101d04 */
.L_x_12451:
[----:B------:R-:W-:Y:S05]  /*70c0*/  BSYNC B0 ;  /* 0x0000000000007941 */ /* 0x000fea0003800000 */
.L_x_12450:
        /* <DEDUP_REMOVED lines=8> */
.L_x_12409:
[----:B------:R-:W0:Y:S01]  /*7150*/  S2UR UR6, SR_CTAID.X ;  /* 0x00000000000679c3 */ /* 0x000e220000002500 */
[----:B-----5:R-:W0:Y:S01]  /*7160*/  S2R R2, SR_TID.X ;  /* 0x0000000000027919 */ /* 0x020e220000002100 */
[----:B------:R-:W-:-:S02]  /*7170*/  LOP3.LUT P5, RZ, R7, 0xffffff80, RZ, 0xc0, !PT ;  /* 0xffffff8007ff7812 */ /* 0x000fc400078ac0ff */
[C---:B------:R-:W-:Y:S02]  /*7180*/  ISETP.GE.U32.AND P4, PT, R7.reuse, 0x100, PT ;  /* 0x000001000700780c */ /* 0x040fe40003f86070 */
[----:B------:R-:W-:-:S09]  /*7190*/  ISETP.GE.U32.AND P6, PT, R7, 0x180, PT ;  /* 0x000001800700780c */ /* 0x000fd20003fc6070 */
        /* <DEDUP_REMOVED lines=17> */
[----:B------:R-:W-:Y:S03]  /*72b0*/  @P4 STG.E.128 [R10.64], R60 ;  /* 0x0000003c0a004986 */ /* 0x000fe6000c101d04 */
[C---:B------:R-:W-:Y:S01]  /*72c0*/  @P4 IMAD.WIDE.U32 R14, R0.reuse, R15, c[0x0][0x240] ;  /* 0x00009000000e4625 */ /* 0x040fe200078e000f */
[----:B------:R3:W-:Y:S01]  /*72d0*/  @P4 STG.E.128 [R12.64], R24 ;  /* 0x000000180c004986 */ /* 0x0007e2000c101d04 */
[----:B------:R-:W-:-:S03]  /*72e0*/  @P4 IADD3 R0, R0, 0x80, RZ ;  /* 0x0000008000004810 */ /* 0x000fc60007ffe0ff */
[----:B------:R4:W-:Y:S01]  /*72f0*/  @P4 STG.E.128 [R14.64], R96 ;  /* 0x000000600e004986 */ /* 0x0009e2000c101d04 */
[----:B------:R-:W-:Y:S01]  /*7300*/  ISETP.GE.U32.AND P4, PT, R7, 0x280, PT ;  /* 0x000002800700780c */ /* 0x000fe20003f86070 */
[----:B0-----:R-:W-:Y:S01]  /*7310*/  @P6 IMAD.WIDE.U32 R2, R0, R17, c[0x0][0x220] ;  /* 0x0000880000026625 */ /* 0x001fe200078e0011 */
[----:B-1----:R-:W-:-:S03]  /*7320*/  @P0 MOV R21, 0x10 ;  /* 0x0000001000150802 */ /* 0x002fc60000000f00 */
[CC--:B------:R-:W-:Y:S01]  /*7330*/  @P6 IMAD.WIDE.U32 R4, R0.reuse, R17.reuse, c[0x0][0x228] ;  /* 0x00008a0000046625 */ /* 0x0c0fe200078e0011 */
[----:B------:R0:W-:Y:S03]  /*7340*/  @P6 STG.E.128 [R2.64], R144 ;  /* 0x0000009002006986 */ /* 0x0001e6000c101d04 */
[C---:B--2---:R-:W-:Y:S01]  /*7350*/  @P6 IMAD.WIDE.U32 R8, R0.reuse, R17, c[0x0][0x240] ;  /* 0x0000900000086625 */ /* 0x044fe200078e0011 */
[----:B------:R-:W-:Y:S01]  /*7360*/  @P6 IADD3 R0, R0, 0x80, RZ ;  /* 0x0000008000006810 */ /* 0x000fe20007ffe0ff */
[----:B------:R1:W-:Y:S01]  /*7370*/  @P6 STG.E.128 [R4.64], R148 ;  /* 0x0000009404006986 */ /* 0x0003e2000c101d04 */
[----:B------:R-:W-:Y:S02]  /*7380*/  @P5 MOV R17, 0x10 ;  /* 0x0000001000115802 */ /* 0x000fe40000000f00 */
[----:B------:R-:W-:Y:S01]  /*7390*/  @P4 MOV R19, 0x10 ;  /* 0x0000001000134802 */ /* 0x000fe20000000f00 */
[----:B------:R2:W-:Y:S01]  /*73a0*/  @P6 STG.E.128 [R8.64], R100 ;  /* 0x0000006408006986 */ /* 0x0005e2000c101d04 */
[----:B---3--:R-:W-:Y:S01]  /*73b0*/  @P1 MOV R27, 0x10 ;  /* 0x00000010001b1802 */ /* 0x008fe20000000f00 */
[----:B------:R-:W-:Y:S01]  /*73c0*/  @P5 IMAD.WIDE.U32 R10, R0, R17, c[0x0][0x220] ;  /* 0x00008800000a5625 */ /* 0x000fe200078e0011 */
[----:B------:R-:W-:-:S02]  /*73d0*/  @P2 MOV R61, 0x10 ;  /* 0x00000010003d2802 */ /* 0x000fc40000000f00 */
[----:B------:R-:W-:Y:S01]  /*73e0*/  @P3 MOV R63, 0x10 ;  /* 0x00000010003f3802 */ /* 0x000fe20000000f00 */
[CC--:B------:R-:W-:Y:S01]  /*73f0*/  @P5 IMAD.WIDE.U32 R12, R0.reuse, R17.reuse, c[0x0][0x228] ;  /* 0x00008a00000c5625 */ /* 0x0c0fe200078e0011 */
[----:B------:R3:W-:Y:S03]  /*7400*/  @P5 STG.E.128 [R10.64], R64 ;  /* 0x000000400a005986 */ /* 0x0007e6000c101d04 */
[C---:B----4-:R-:W-:Y:S01]  /*7410*/  @P5 IMAD.WIDE.U32 R14, R0.reuse, R17, c[0x0][0x240] ;  /* 0x00009000000e5625 */ /* 0x050fe200078e0011 */
[----:B------:R-:W-:Y:S01]  /*7420*/  @P5 IADD3 R0, R0, 0x80, RZ ;  /* 0x0000008000005810 */ /* 0x000fe20007ffe0ff */
[----:B------:R4:W-:Y:S04]  /*7430*/  @P5 STG.E.128 [R12.64], R28 ;  /* 0x0000001c0c005986 */ /* 0x0009e8000c101d04 */
[CC--:B------:R-:W-:Y:S01]  /*7440*/  @P4 IMAD.WIDE.U32 R16, R0.reuse, R19.reuse, c[0x0][0x220] ;  /* 0x0000880000104625 */ /* 0x0c0fe200078e0013 */
[----:B------:R3:W-:Y:S03]  /*7450*/  @P5 STG.E.128 [R14.64], R104 ;  /* 0x000000680e005986 */ /* 0x0007e6000c101d04 */
[CC--:B0-----:R-:W-:Y:S01]  /*7460*/  @P4 IMAD.WIDE.U32 R2, R0.reuse, R19.reuse, c[0x0][0x228] ;  /* 0x00008a0000024625 */ /* 0x0c1fe200078e0013 */
[----:B------:R0:W-:Y:S03]  /*7470*/  @P4 STG.E.128 [R16.64], R68 ;  /* 0x0000004410004986 */ /* 0x0001e6000c101d04 */
[C---:B-1----:R-:W-:Y:S01]  /*7480*/  @P4 IMAD.WIDE.U32 R4, R0.reuse, R19, c[0x0][0x240] ;  /* 0x0000900000044625 */ /* 0x042fe200078e0013 */
[----:B------:R-:W-:Y:S01]  /*7490*/  @P4 IADD3 R0, R0, 0x80, RZ ;  /* 0x0000008000004810 */ /* 0x000fe20007ffe0ff */
[----:B------:R0:W-:Y:S04]  /*74a0*/  @P4 STG.E.128 [R2.64], R32 ;  /* 0x0000002002004986 */ /* 0x0001e8000c101d04 */
[----:B--2---:R-:W-:Y:S01]  /*74b0*/  @P0 IMAD.WIDE.U32 R8, R0, R21, c[0x0][0x220] ;  /* 0x0000880000080625 */ /* 0x004fe200078e0015 */
        /* <DEDUP_REMOVED lines=23> */
[CC--:B----4-:R-:W-:Y:S01]  /*7630*/  @P3 IMAD.WIDE.U32 R12, R0.reuse, R63.reuse, c[0x0][0x228] ;  /* 0x00008a00000c3625 */ /* 0x0d0fe200078e003f */
[----:B------:R0:W-:Y:S03]  /*7640*/  @P3 STG.E.128 [R10.64], R84 ;  /* 0x000000540a003986 */ /* 0x0001e6000c101d04 */
[C---:B------:R-:W-:Y:S01]  /*7650*/  @P3 IMAD.WIDE.U32 R14, R0.reuse, R63, c[0x0][0x240] ;  /* 0x00009000000e3625 */ /* 0x040fe200078e003f */
[----:B------:R0:W-:Y:S01]  /*7660*/  @P3 STG.E.128 [R12.64], R48 ;  /* 0x000000300c003986 */ /* 0x0001e2000c101d04 */
[----:B------:R-:W-:-:S03]  /*7670*/  @P3 IADD3 R0, R0, 0x80, RZ ;  /* 0x0000008000003810 */ /* 0x000fc60007ffe0ff */
[----:B------:R0:W-:Y:S01]  /*7680*/  @P3 STG.E.128 [R14.64], R124 ;  /* 0x0000007c0e003986 */ /* 0x0001e2000c101d04 */
[----:B------:R-:W-:Y:S05]  /*7690*/  @!P4 EXIT ;  /* 0x000000000000c94d */ /* 0x000fea0003800000 */
[----:B------:R-:W-:-:S10]  /*76a0*/  HFMA2.MMA R7, -RZ, RZ, 0, 9.5367431640625e-07 ;  /* 0x00000010ff077435 */ /* 0x000fd400000001ff */
[----:B0-----:R-:W-:-:S04]  /*76b0*/  IMAD.WIDE.U32 R2, R0, R7, c[0x0][0x220] ;  /* 0x0000880000027625 */ /* 0x001fc800078e0007 */
[CC--:B------:R-:W-:Y:S01]  /*76c0*/  IMAD.WIDE.U32 R4, R0.reuse, R7.reuse, c[0x0][0x228] ;  /* 0x00008a0000047625 */ /* 0x0c0fe200078e0007 */
[----:B------:R-:W-:Y:S03]  /*76d0*/  STG.E.128 [R2.64], R88 ;  /* 0x0000005802007986 */ /* 0x000fe6000c101d04 */
[----:B------:R-:W-:Y:S01]  /*76e0*/  IMAD.WIDE.U32 R6, R0, R7, c[0x0][0x240] ;  /* 0x0000900000067625 */ /* 0x000fe200078e0007 */
[----:B------:R-:W-:Y:S04]  /*76f0*/  STG.E.128 [R4.64], R52 ;  /* 0x0000003404007986 */ /* 0x000fe8000c101d04 */
[----:B------:R-:W-:Y:S01]  /*7700*/  STG.E.128 [R6.64], R128 ;  /* 0x0000008006007986 */ /* 0x000fe2000c101d04 */
[----:B------:R-:W-:Y:S05]  /*7710*/  EXIT ;  /* 0x000000000000794d */ /* 0x000fea0003800000 */
.L_x_12430:
[----:B------:R-:W-:Y:S01]  /*7720*/  HFMA2.MMA R186, -RZ, RZ, 0, 9.5367431640625e-07 ;  /* 0x00000010ffba7435 */ /* 0x000fe200000001ff */
[----:B------:R-:W-:-:S02]  /*7730*/  MOV R185, R192 ;  /* 0x000000c000b97202 */ /* 0x000fc40000000f00 */
[----:B------:R-:W-:Y:S02]  /*7740*/  MOV R191, 0x1f ;  /* 0x0000001f00bf7802 */ /* 0x000fe40000000f00 */
[----:B------:R-:W-:Y:S02]  /*7750*/  MOV R190, 0xffffffff ;  /* 0xffffffff00be7802 */ /* 0x000fe40000000f00 */
[----:B------:R-:W-:Y:S02]  /*7760*/  MOV R184, 0x7780 ;  /* 0x0000778000b87802 */ /* 0x000fe40000000f00 */
[----:B-----5:R-:W-:Y:S05]  /*7770*/  CALL.REL.NOINC `($__internal_174_$__cuda_sm70_shflsync_down_p) ;  /* 0x0000046000007944 */ /* 0x020fea0003c00000 */
[----:B-1----:R-:W-:Y:S01]  /*7780*/  MOV R187, R186 ;  /* 0x000000ba00bb7202 */ /* 0x002fe20000000f00 */
[----:B------:R-:W-:Y:S05]  /*7790*/  BRA `(.L_x_12453) ;  /* 0xffffc53000007947 */ /* 0x000fea000383ffff */
.L_x_12431:
[----:B------:R-:W-:Y:S01]  /*77a0*/  HFMA2.MMA R186, -RZ, RZ, 0, 9.5367431640625e-07 ;  /* 0x00000010ffba7435 */ /* 0x000fe200000001ff */
[----:B------:R-:W-:Y:S02]  /*77b0*/  MOV R185, R19 ;  /* 0x0000001300b97202 */ /* 0x000fe40000000f00 */
[----:B------:R-:W-:Y:S02]  /*77c0*/  MOV R191, 0x1f ;  /* 0x0000001f00bf7802 */ /* 0x000fe40000000f00 */
[----:B------:R-:W-:-:S02]  /*77d0*/  MOV R190, 0xffffffff ;  /* 0xffffffff00be7802 */ /* 0x000fc40000000f00 */
[----:B------:R-:W-:Y:S02]  /*77e0*/  MOV R184, 0x7800 ;  /* 0x0000780000b87802 */ /* 0x000fe40000000f00 */
[----:B01---5:R-:W-:Y:S05]  /*77f0*/  CALL.REL.NOINC `($__internal_174_$__cuda_sm70_shflsync_down_p) ;  /* 0x000003e000007944 */ /* 0x023fea0003c00000 */
[----:B------:R-:W-:Y:S01]  /*7800*/  FADD.FTZ R192, R187, R192 ;  /* 0x000000c0bbc07221 */ /* 0x000fe20000010000 */
[----:B------:R-:W-:Y:S01]  /*7810*/  MOV R191, 0x1f ;  /* 0x0000001f00bf7802 */ /* 0x000fe20000000f00 */
[----:B-1----:R-:W-:Y:S01]  /*7820*/  FADD.FTZ R19, R19, R186 ;  /* 0x000000ba13137221 */ /* 0x002fe20000010000 */
[----:B------:R-:W-:Y:S01]  /*7830*/  HFMA2.MMA R186, -RZ, RZ, 0, 4.76837158203125e-07 ;  /* 0x00000008ffba7435 */ /* 0x000fe200000001ff */
[----:B------:R-:W-:Y:S02]  /*7840*/  MOV R190, 0xffffffff ;  /* 0xffffffff00be7802 */ /* 0x000fe40000000f00 */
[----:B------:R-:W-:Y:S02]  /*7850*/  MOV R185, R192 ;  /* 0x000000c000b97202 */ /* 0x000fe40000000f00 */
[----:B------:R-:W-:Y:S02]  /*7860*/  MOV R184, 0x7880 ;  /* 0x0000788000b87802 */ /* 0x000fe40000000f00 */
[----:B------:R-:W-:Y:S05]  /*7870*/  CALL.REL.NOINC `($__internal_174_$__cuda_sm70_shflsync_down_p) ;  /* 0x0000036000007944 */ /* 0x000fea0003c00000 */
[----:B-1----:R-:W-:Y:S01]  /*7880*/  MOV R187, R186 ;  /* 0x000000ba00bb7202 */ /* 0x002fe20000000f00 */
[----:B------:R-:W-:Y:S01]  /*7890*/  HFMA2.MMA R186, -RZ, RZ, 0, 4.76837158203125e-07 ;  /* 0x00000008ffba7435 */ /* 0x000fe200000001ff */
[----:B------:R-:W-:-:S02]  /*78a0*/  MOV R185, R19 ;  /* 0x0000001300b97202 */ /* 0x000fc40000000f00 */
[----:B------:R-:W-:Y:S02]  /*78b0*/  MOV R191, 0x1f ;  /* 0x0000001f00bf7802 */ /* 0x000fe40000000f00 */
[----:B------:R-:W-:Y:S02]  /*78c0*/  MOV R190, 0xffffffff ;  /* 0xffffffff00be7802 */ /* 0x000fe40000000f00 */
[----:B------:R-:W-:Y:S02]  /*78d0*/  MOV R184, 0x78f0 ;  /* 0x000078f000b87802 */ /* 0x000fe40000000f00 */
[----:B------:R-:W-:Y:S05]  /*78e0*/  CALL.REL.NOINC `($__internal_174_$__cuda_sm70_shflsync_down_p) ;  /* 0x000002f000007944 */ /* 0x000fea0003c00000 */
[----:B------:R-:W-:Y:S01]  /*78f0*/  FADD.FTZ R192, R187, R192 ;  /* 0x000000c0bbc07221 */ /* 0x000fe20000010000 */
[----:B------:R-:W-:Y:S01]  /*7900*/  MOV R191, 0x1f ;  /* 0x0000001f00bf7802 */ /* 0x000fe20000000f00 */
[----:B-1----:R-:W-:Y:S01]  /*7910*/  FADD.FTZ R19, R19, R186 ;  /* 0x000000ba13137221 */ /* 0x002fe20000010000 */
[----:B------:R-:W-:Y:S01]  /*7920*/  HFMA2.MMA R186, -RZ, RZ, 0, 2.384185791015625e-07 ;  /* 0x00000004ffba7435 */ /* 0x000fe200000001ff */
[----:B------:R-:W-:Y:S02]  /*7930*/  MOV R190, 0xffffffff ;  /* 0xffffffff00be7802 */ /* 0x000fe40000000f00 */
[----:B------:R-:W-:-:S02]  /*7940*/  MOV R185, R192 ;  /* 0x000000c000b97202 */ /* 0x000fc40000000f00 */
[----:B------:R-:W-:Y:S02]  /*7950*/  MOV R184, 0x7970 ;  /* 0x0000797000b87802 */ /* 0x000fe40000000f00 */
[----:B------:R-:W-:Y:S05]  /*7960*/  CALL.REL.NOINC `($__internal_174_$__cuda_sm70_shflsync_down_p) ;  /* 0x0000027000007944 */ /* 0x000fea0003c00000 */
[----:B-1----:R-:W-:Y:S01]  /*7970*/  MOV R187, R186 ;  /* 0x000000ba00bb7202 */ /* 0x002fe20000000f00 */
[----:B------:R-:W-:Y:S01]  /*7980*/  HFMA2.MMA R186, -RZ, RZ, 0, 2.384185791015625e-07 ;  /* 0x00000004ffba7435 */ /* 0x000fe200000001ff */
[----:B------:R-:W-:Y:S02]  /*7990*/  MOV R185, R19 ;  /* 0x0000001300b97202 */ /* 0x000fe40000000f00 */
[----:B------:R-:W-:Y:S02]  /*79a0*/  MOV R191, 0x1f ;  /* 0x0000001f00bf7802 */ /* 0x000fe40000000f00 */
[----:B------:R-:W-:Y:S02]  /*79b0*/  MOV R190, 0xffffffff ;  /* 0xffffffff00be7802 */ /* 0x000fe40000000f00 */
[----:B------:R-:W-:Y:S02]  /*79c0*/  MOV R184, 0x79e0 ;  /* 0x000079e000b87802 */ /* 0x000fe40000000f00 */
[----:B------:R-:W-:Y:S05]  /*79d0*/  CALL.REL.NOINC `($__internal_174_$__cuda_sm70_shflsync_down_p) ;  /* 0x0000020000007944 */ /* 0x000fea0003c00000 */
[----:B------:R-:W-:Y:S01]  /*79e0*/  FADD.FTZ R192, R187, R192 ;  /* 0x000000c0bbc07221 */ /* 0x000fe20000010000 */
[----:B------:R-:W-:Y:S01]  /*79f0*/  MOV R191, 0x1f ;  /* 0x0000001f00bf7802 */ /* 0x000fe20000000f00 */
[----:B-1----:R-:W-:Y:S01]  /*7a00*/  FADD.FTZ R19, R19, R186 ;  /* 0x000000ba13137221 */ /* 0x002fe20000010000 */
[----:B------:R-:W-:Y:S01]  /*7a10*/  HFMA2.MMA R186, -RZ, RZ, 0, 1.1920928955078125e-07 ;  /* 0x00000002ffba7435 */ /* 0x000fe200000001ff */
[----:B------:R-:W-:-:S02]  /*7a20*/  MOV R190, 0xffffffff ;  /* 0xffffffff00be7802 */ /* 0x000fc40000000f00 */
[----:B------:R-:W-:Y:S02]  /*7a30*/  MOV R185, R192 ;  /* 0x000000c000b97202 */ /* 0x000fe40000000f00 */
[----:B------:R-:W-:Y:S02]  /*7a40*/  MOV R184, 0x7a60 ;  /* 0x00007a6000b87802 */ /* 0x000fe40000000f00 */
[----:B------:R-:W-:Y:S05]  /*7a50*/  CALL.REL.NOINC `($__internal_174_$__cuda_sm70_shflsync_down_p) ;  /* 0x0000018000007944 */ /* 0x000fea0003c00000 */
[----:B-1----:R-:W-:Y:S01]  /*7a60*/  MOV R187, R186 ;  /* 0x000000ba00bb7202 */ /* 0x002fe20000000f00 */
[----:B------:R-:W-:Y:S01]  /*7a70*/  HFMA2.MMA R186, -RZ, RZ, 0, 1.1920928955078125e-07 ;  /* 0x00000002ffba7435 */ /* 0x000fe200000001ff */
[----:B------:R-:W-:Y:S02]  /*7a80*/  MOV R185, R19 ;  /* 0x0000001300b97202 */ /* 0x000fe40000000f00 */
[----:B------:R-:W-:Y:S02]  /*7a90*/  MOV R191, 0x1f ;  /* 0x0000001f00bf7802 */ /* 0x000fe40000000f00 */
[----:B------:R-:W-:Y:S02]  /*7aa0*/  MOV R190, 0xffffffff ;  /* 0xffffffff00be7802 */ /* 0x000fe40000000f00 */
[----:B------:R-:W-:-:S02]  /*7ab0*/  MOV R184, 0x7ad0 ;  /* 0x00007ad000b87802 */ /* 0x000fc40000000f00 */
[----:B------:R-:W-:Y:S05]  /*7ac0*/  CALL.REL.NOINC `($__internal_174_$__cuda_sm70_shflsync_down_p) ;  /* 0x0000011000007944 */ /* 0x000fea0003c00000 */
[----:B------:R-:W-:Y:S01]  /*7ad0*/  FADD.FTZ R192, R187, R192 ;  /* 0x000000c0bbc07221 */ /* 0x000fe20000010000 */
[----:B------:R-:W-:Y:S01]  /*7ae0*/  MOV R191, 0x1f ;  /* 0x0000001f00bf7802 */ /* 0x000fe20000000f00 */
[----:B-1----:R-:W-:Y:S01]  /*7af0*/  FADD.FTZ R19, R19, R186 ;  /* 0x000000ba13137221 */ /* 0x002fe20000010000 */
[----:B------:R-:W-:Y:S01]  /*7b00*/  HFMA2.MMA R186, -RZ, RZ, 0, 5.9604644775390625e-08 ;  /* 0x00000001ffba7435 */ /* 0x000fe200000001ff */
[----:B------:R-:W-:-:S02]  /*7b10*/  MOV R190, 0xffffffff ;  /* 0xffffffff00be7802 */ /* 0x000fc40000000f00 */
[----:B------:R-:W-:Y:S02]  /*7b20*/  MOV R185, R192 ;  /* 0x000000c000b97202 */ /* 0x000fe40000000f00 */
[----:B------:R-:W-:Y:S02]  /*7b30*/  MOV R184, 0x7b50 ;  /* 0x00007b5000b87802 */ /* 0x000fe40000000f00 */
[----:B------:R-:W-:Y:S05]  /*7b40*/  CALL.REL.NOINC `($__internal_174_$__cuda_sm70_shflsync_down_p) ;  /* 0x0000009000007944 */ /* 0x000fea0003c00000 */
[----:B-1----:R-:W-:Y:S01]  /*7b50*/  MOV R187, R186 ;  /* 0x000000ba00bb7202 */ /* 0x002fe20000000f00 */
[----:B------:R-:W-:Y:S01]  /*7b60*/  HFMA2.MMA R186, -RZ, RZ, 0, 5.9604644775390625e-08 ;  /* 0x00000001ffba7435 */ /* 0x000fe200000001ff */
[----:B------:R-:W-:Y:S02]  /*7b70*/  MOV R185, R19 ;  /* 0x0000001300b97202 */ /* 0x000fe40000000f00 */
[----:B------:R-:W-:Y:S02]  /*7b80*/  MOV R191, 0x1f ;  /* 0x0000001f00bf7802 */ /* 0x000fe40000000f00 */
[----:B------:R-:W-:Y:S02]  /*7b90*/  MOV R190, 0xffffffff ;  /* 0xffffffff00be7802 */ /* 0x000fe40000000f00 */
[----:B------:R-:W-:-:S02]  /*7ba0*/  MOV R184, 0x7bc0 ;  /* 0x00007bc000b87802 */ /* 0x000fc40000000f00 */
[----:B------:R-:W-:Y:S05]  /*7bb0*/  CALL.REL.NOINC `($__internal_174_$__cuda_sm70_shflsync_down_p) ;  /* 0x0000002000007944 */ /* 0x000fea0003c00000 */
[----:B-1----:R-:W-:Y:S01]  /*7bc0*/  MOV R185, R186 ;  /* 0x000000ba00b97202 */ /* 0x002fe20000000f00 */
[----:B------:R-:W-:Y:S05]  /*7bd0*/  BRA `(.L_x_12454) ;  /* 0xffffc21000007947 */ /* 0x000fea000383ffff */
        .weak           $__internal_174_$__cuda_sm70_shflsync_down_p
        .type           $__internal_174_$__cuda_sm70_shflsync_down_p,@function
        .size           $__internal_174_$__cuda_sm70_shflsync_down_p,(.L_x_14392 - $__internal_174_$__cuda_sm70_shflsync_down_p)
$__internal_174_$__cuda_sm70_shflsync_down_p:
[----:B------:R-:W-:Y:S04]  /*7be0*/  WARPSYNC R190 ;  /* 0x000000be00007348 */ /* 0x000fe80003800000 */
[----:B------:R0:W1:Y:S02]  /*7bf0*/  SHFL.DOWN PT, R186, R185, R186, R191 ;  /* 0x080000bab9ba7389 */ /* 0x00006400000e00bf */
[----:B0-----:R-:W-:-:S06]  /*7c00*/  HFMA2.MMA R185, -RZ, RZ, 0, 0 ;  /* 0x00000000ffb97435 */ /* 0x001fcc00000001ff */
[----:B------:R-:W-:Y:S05]  /*7c10*/  RET.REL.NODEC R184 `(_ZN10layer_norm13ln_bwd_kernelINS_13Kernel_traitsI6__halfffffjLj5120ELj1ELj1ELj4ELj16ENS_18Kernel_traits_baseILj5120ES2_ffffjLj128EEEEELb1ELb1ELb0ELb0EEEvNS_9BwdParamsE) ;  /* 0xffff83e0b8007950 */ /* 0x000fea0003c3ffff */
.L_x_12455:
        /* <DEDUP_REMOVED lines=14> */
.L_x_14392:


//--------------------- .text._ZN10layer_norm13ln_bwd_kernelINS_13Kernel_traitsI6__halfffffjLj5120ELj1ELj1ELj4ELj16ENS_18Kernel_traits_baseILj5120ES2_ffffjLj128EEEEELb1ELb1ELb0ELb1EEEvNS_9BwdParamsE --------------------------
	.section	.text._ZN10layer_norm13ln_bwd_kernelINS_13Kernel_traitsI6__halfffffjLj5120ELj1ELj1ELj4ELj16ENS_18Kernel_traits_baseILj5120ES2_ffffjLj128EEEEELb1ELb1ELb0ELb1EEEvNS_9BwdParamsE,"ax",@progbits
	.sectioninfo	@"SHI_REGISTERS=255"
	.align	128
        .global         _ZN10layer_norm13ln_bwd_kernelINS_13Kernel_traitsI6__halfffffjLj5120ELj1ELj1ELj4ELj16ENS_18Kernel_traits_baseILj5120ES2_ffffjLj128EEEEELb1ELb1ELb0ELb1EEEvNS_9BwdParamsE
        .type           _ZN10layer_norm13ln_bwd_kernelINS_13Kernel_traitsI6__halfffffjLj5120ELj1ELj1ELj4ELj16ENS_18Kernel_traits_baseILj5120ES2_ffffjLj128EEEEELb1ELb1ELb0ELb1EEEvNS_9BwdParamsE,@function
        .size           _ZN10layer_norm13ln_bwd_kernelINS_13Kernel_traitsI6__halfffffjLj5120ELj1ELj1ELj4ELj16ENS_18Kernel_traits_baseILj5120ES2_ffffjLj128EEEEELb1ELb1ELb0ELb1EEEvNS_9BwdParamsE,(.L_x_14393 - _ZN10layer_norm13ln_bwd_kernelINS_13Kernel_traitsI6__halfffffjLj5120ELj1ELj1ELj4ELj16ENS_18Kernel_traits_baseILj5120ES2_ffffjLj128EEEEELb1ELb1ELb0ELb1EEEvNS_9BwdParamsE)
        .other          _ZN10layer_norm13ln_bwd_kernelINS_13Kernel_traitsI6__halfffffjLj5120ELj1ELj1ELj4ELj16ENS_18Kernel_traits_baseILj5120ES2_ffffjLj128EEEEELb1ELb1ELb0ELb1EEEvNS_9BwdParamsE,@"STO_CUDA_ENTRY STV_DEFAULT"
_ZN10layer_norm13ln_bwd_kernelINS_13Kernel_traitsI6__halfffffjLj5120ELj1ELj1ELj4ELj16ENS_18Kernel_traits_baseILj5120ES2_ffffjLj128EEEEELb1ELb1ELb0ELb1EEEvNS_9BwdParamsE:
.text._ZN10layer_norm13ln_bwd_kernelINS_13Kernel_traitsI6__halfffffjLj5120ELj1ELj1ELj4ELj16ENS_18Kernel_traits_baseILj5120ES2_ffffjLj128EEEEELb1ELb1ELb0ELb1EEEvNS_9BwdParamsE:
        /* <DEDUP_REMOVED lines=69> */
.L_x_12456:
        /* <DEDUP_REMOVED lines=17> */
[----:B------:R-:W5:Y:S04]  /*0560*/  LDG.E.64 R12, [R4.64+0x400] ;  /* 0x00040004040c7981 */ /* 0x000f68000c1e1b00 */
[----:B------:R-:W5:Y:S04]  /*0570*/  LDG.E.64 R18, [R4.64+0x800] ;  /* 0x0008000404127981 */ /* 0x000f68000c1e1b00 */
[----:B------:R-:W5:Y:S04]  /*0580*/  LDG.E.64 R20, [R4.64+0xc00] ;  /* 0x000c000404147981 */ /* 0x000f68000c1e1b00 */
[----:B------:R-:W5:Y:S04]  /*0590*/  LDG.E.64 R24, [R4.64+0x1000] ;  /* 0x0010000404187981 */ /* 0x000f68000c1e1b00 */
[----:B------:R-:W5:Y:S04]  /*05a0*/  LDG.E.64 R28, [R4.64+0x1400] ;  /* 0x00140004041c7981 */ /* 0x000f68000c1e1b00 */
[----:B------:R-:W5:Y:S04]  /*05b0*/  LDG.E.64 R56, [R4.64+0x1800] ;  /* 0x0018000404387981 */ /* 0x000f68000c1e1b00 */
[----:B------:R-:W5:Y:S04]  /*05c0*/  LDG.E.64 R58, [R4.64+0x1c00] ;  /* 0x001c0004043a7981 */ /* 0x000f68000c1e1b00 */
[----:B------:R0:W5:Y:S04]  /*05d0*/  LDG.E.64 R60, [R4.64+0x2000] ;  /* 0x00200004043c7981 */ /* 0x000168000c1e1b00 */
[----:B------:R0:W5:Y:S01]  /*05e0*/  LDG.E.64 R64, [R4.64+0x2400] ;  /* 0x0024000404407981 */ /* 0x000162000c1e1b00 */
[----:B------:R-:W-:Y:S01]  /*05f0*/  HFMA2.MMA R222, -RZ, RZ, 0, 0 ;  /* 0x00000000ffde7435 */ /* 0x000fe200000001ff */
        /* <DEDUP_REMOVED lines=42> */
[--C-:B----4-:R-:W-:Y:S01]  /*08a0*/  SHF.R.U64 R50, R14, 0x10, R15.reuse ;  /* 0x000000100e327819 */ /* 0x110fe2000000120f */
[----:B------:R2:W-:Y:S01]  /*08b0*/  STL [R1+0x1e0], R0 ;  /* 0x0001e00001007387 */ /* 0x0005e20000100800 */
[----:B------:R-:W-:Y:S01]  /*08c0*/  SHF.R.U32.HI R49, RZ, 0x10, R15 ;  /* 0x00000010ff317819 */ /* 0x000fe2000001160f */
[----:B------:R-:W-:Y:S01]  /*08d0*/  HADD2.F32 R53, -RZ, R53.H0_H0 ;  /* 0x20000035ff357230 */ /* 0x000fe20000004100 */
[----:B-----5:R-:W-:Y:S01]  /*08e0*/  SHF.R.U64 R48, R16, 0x10, R17 ;  /* 0x0000001010307819 */ /* 0x020fe20000001211 */
[----:B------:R-:W-:Y:S01]  /*08f0*/  HADD2.F32 R52, -RZ, R52.H0_H0 ;  /* 0x20000034ff347230 */ /* 0x000fe20000004100 */
[----:B------:R-:W-:Y:S01]  /*0900*/  SHF.R.U32.HI R51, RZ, 0x10, R11 ;  /* 0x00000010ff337819 */ /* 0x000fe2000001160b */
[----:B-1----:R-:W-:Y:S01]  /*0910*/  HADD2.F32 R2, -RZ, R10.H0_H0 ;  /* 0x2000000aff027230 */ /* 0x002fe20000004100 */
[----:B------:R-:W-:Y:S01]  /*0920*/  SHF.R.U32.HI R47, RZ, 0x10, R17 ;  /* 0x00000010ff2f7819 */ /* 0x000fe20000011611 */
[----:B------:R-:W-:Y:S01]  /*0930*/  HADD2.F32 R50, -RZ, R50.H0_H0 ;  /* 0x20000032ff327230 */ /* 0x000fe20000004100 */
[--C-:B------:R-:W-:Y:S01]  /*0940*/  SHF.R.U64 R46, R22, 0x10, R23.reuse ;  /* 0x00000010162e7819 */ /* 0x100fe20000001217 */
[----:B--2---:R-:W-:Y:S01]  /*0950*/  HADD2.F32 R0, -RZ, R11.H0_H0 ;  /* 0x2000000bff007230 */ /* 0x004fe20000004100 */
[----:B------:R1:W-:Y:S01]  /*0960*/  STL [R1+0x1d8], R2 ;  /* 0x0001d80201007387 */ /* 0x0003e20000100800 */
[----:B------:R-:W-:Y:S01]  /*0970*/  HADD2.F32 R51, -RZ, R51.H0_H0 ;  /* 0x20000033ff337230 */ /* 0x000fe20000004100 */
[----:B------:R-:W-:Y:S01]  /*0980*/  SHF.R.U32.HI R45, RZ, 0x10, R23 ;  /* 0x00000010ff2d7819 */ /* 0x000fe20000011617 */
[----:B------:R-:W-:Y:S01]  /*0990*/  HADD2.F32 R49, -RZ, R49.H0_H0 ;  /* 0x20000031ff317230 */ /* 0x000fe20000004100 */
[----:B------:R2:W-:Y:S01]  /*09a0*/  STL [R1+0x1d0], R0 ;  /* 0x0001d00001007387 */ /* 0x0005e20000100800 */
[--C-:B------:R-:W-:Y:S01]  /*09b0*/  SHF.R.U64 R44, R26, 0x10, R27.reuse ;  /* 0x000000101a2c7819 */ /* 0x100fe2000000121b */
[----:B------:R-:W-:Y:S01]  /*09c0*/  HADD2.F32 R48, -RZ, R48.H0_H0 ;  /* 0x20000030ff307230 */ /* 0x000fe20000004100 */
[----:B------:R-:W-:Y:S01]  /*09d0*/  SHF.R.U32.HI R43, RZ, 0x10, R27 ;  /* 0x00000010ff2b7819 */ /* 0x000fe2000001161b */
[----:B------:R-:W-:Y:S01]  /*09e0*/  HADD2.F32 R47, -RZ, R47.H0_H0 ;  /* 0x2000002fff2f7230 */ /* 0x000fe20000004100 */
[--C-:B------:R-:W-:Y:S01]  /*09f0*/  SHF.R.U64 R42, R30, 0x10, R31.reuse ;  /* 0x000000101e2a7819 */ /* 0x100fe2000000121f */
        /* <DEDUP_REMOVED lines=14> */
[----:B------:R-:W-:Y:S01]  /*0ae0*/  SHF.R.U64 R36, R62, 0x10, R63 ;  /* 0x000000103e247819 */ /* 0x000fe2000000123f */
[----:B-1----:R-:W-:-:S02]  /*0af0*/  HADD2.F32 R2, -RZ, R16.H0_H0 ;  /* 0x20000010ff027230 */ /* 0x002fc40000004100 */
[----:B------:R-:W-:Y:S01]  /*0b00*/  HADD2.F32 R41, -RZ, R41.H0_H0 ;  /* 0x20000029ff297230 */ /* 0x000fe20000004100 */
[--C-:B------:R-:W-:Y:S01]  /*0b10*/  SHF.R.U64 R16, R18, 0x10, R19.reuse ;  /* 0x0000001012107819 */ /* 0x100fe20000001213 */
[----:B--2---:R-:W-:Y:S01]  /*0b20*/  HADD2.F32 R0, -RZ, R17.H0_H0 ;  /* 0x20000011ff007230 */ /* 0x004fe20000004100 */
[----:B------:R1:W-:Y:S01]  /*0b30*/  STL [R1+0x1b8], R2 ;  /* 0x0001b80201007387 */ /* 0x0003e20000100800 */
[----:B------:R-:W-:Y:S01]  /*0b40*/  SHF.R.U32.HI R15, RZ, 0x10, R19 ;  /* 0x00000010ff0f7819 */ /* 0x000fe20000011613 */
[----:B------:R-:W-:Y:S01]  /*0b50*/  HADD2.F32 R40, -RZ, R40.H0_H0 ;  /* 0x20000028ff287230 */ /* 0x000fe20000004100 */
[----:B------:R-:W-:Y:S01]  /*0b60*/  SHF.R.U32.HI R17, RZ, 0x10, R13 ;  /* 0x00000010ff117819 */ /* 0x000fe2000001160d */
[----:B------:R2:W-:Y:S01]  /*0b70*/  STL [R1+0x1b0], R0 ;  /* 0x0001b00001007387 */ /* 0x0005e20000100800 */
[----:B------:R-:W-:Y:S01]  /*0b80*/  HADD2.F32 R39, -RZ, R39.H0_H0 ;  /* 0x20000027ff277230 */ /* 0x000fe20000004100 */
[----:B------:R-:W-:Y:S01]  /*0b90*/  SHF.R.U64 R14, R20, 0x10, R21 ;  /* 0x00000010140e7819 */ /* 0x000fe20000001215 */
[----:B------:R-:W-:Y:S01]  /*0ba0*/  HADD2.F32 R38, -RZ, R38.H0_H0 ;  /* 0x20000026ff267230 */ /* 0x000fe20000004100 */
[----:B------:R-:W-:Y:S01]  /*0bb0*/  SHF.R.U32.HI R11, RZ, 0x10, R25 ;  /* 0x00000010ff0b7819 */ /* 0x000fe20000011619 */
[----:B------:R-:W-:Y:S01]  /*0bc0*/  HADD2.F32 R37, -RZ, R37.H0_H0 ;  /* 0x20000025ff257230 */ /* 0x000fe20000004100 */
[----:B------:R-:W-:Y:S01]  /*0bd0*/  SHF.R.U64 R10, R28, 0x10, R29 ;  /* 0x000000101c0a7819 */ /* 0x000fe2000000121d */
[----:B-1----:R-:W-:-:S02]  /*0be0*/  HADD2.F32 R2, -RZ, R22.H0_H0 ;  /* 0x20000016ff027230 */ /* 0x002fc40000004100 */
        /* <DEDUP_REMOVED lines=9> */
[----:B0-----:R-:W-:Y:S01]  /*0c80*/  SHF.R.U32.HI R5, RZ, 0x10, R59 ;  /* 0x00000010ff057819 */ /* 0x001fe2000001163b */
[----:B------:R-:W-:Y:S01]  /*0c90*/  HADD2.F32 R14, -RZ, R14.H0_H0 ;  /* 0x2000000eff0e7230 */ /* 0x000fe20000004100 */
[--C-:B------:R-:W-:Y:S01]  /*0ca0*/  SHF.R.U64 R4, R60, 0x10, R61.reuse ;  /* 0x000000103c047819 */ /* 0x100fe2000000123d */
[----:B------:R-:W-:Y:S01]  /*0cb0*/  HADD2.F32 R11, -RZ, R11.H0_H0 ;  /* 0x2000000bff0b7230 */ /* 0x000fe20000004100 */
[----:B------:R-:W-:Y:S01]  /*0cc0*/  SHF.R.U32.HI R3, RZ, 0x10, R61 ;  /* 0x00000010ff037819 */ /* 0x000fe2000001163d */
[----:B-1----:R-:W-:Y:S01]  /*0cd0*/  HADD2.F32 R2, -RZ, R26.H0_H0 ;  /* 0x2000001aff027230 */ /* 0x002fe20000004100 */
[----:B------:R-:W-:Y:S01]  /*0ce0*/  CS2R R22, SRZ ;  /* 0x0000000000167805 */ /* 0x000fe2000001ff00 */
[----:B------:R-:W-:-:S02]  /*0cf0*/  HADD2.F32 R10, -RZ, R10.H0_H0 ;  /* 0x2000000aff0a7230 */ /* 0x000fc40000004100 */
[----:B--2---:R-:W-:Y:S01]  /*0d00*/  HADD2.F32 R0, -RZ, R27.H0_H0 ;  /* 0x2000001bff007230 */ /* 0x004fe20000004100 */
[----:B------:R0:W-:Y:S01]  /*0d10*/  STL [R1+0x198], R2 ;  /* 0x0001980201007387 */ /* 0x0001e20000100800 */
[----:B------:R-:W-:Y:S01]  /*0d20*/  HADD2.F32 R7, -RZ, R7.H0_H0 ;  /* 0x20000007ff077230 */ /* 0x000fe20000004100 */
[----:B------:R-:W-:Y:S01]  /*0d30*/  CS2R R26, SRZ ;  /* 0x00000000001a7805 */ /* 0x000fe2000001ff00 */
[----:B------:R-:W-:Y:S01]  /*0d40*/  HADD2.F32 R6, -RZ, R6.H0_H0 ;  /* 0x20000006ff067230 */ /* 0x000fe20000004100 */
[----:B------:R1:W-:Y:S01]  /*0d50*/  STL [R1+0x190], R0 ;  /* 0x0001900001007387 */ /* 0x0003e20000100800 */
[----:B------:R-:W-:Y:S02]  /*0d60*/  HADD2.F32 R5, -RZ, R5.H0_H0 ;  /* 0x20000005ff057230 */ /* 0x000fe40000004100 */
[----:B------:R-:W-:Y:S02]  /*0d70*/  HADD2.F32 R4, -RZ, R4.H0_H0 ;  /* 0x20000004ff047230 */ /* 0x000fe40000004100 */
[----:B------:R-:W-:-:S02]  /*0d80*/  HADD2.F32 R3, -RZ, R3.H0_H0 ;  /* 0x20000003ff037230 */ /* 0x000fc40000004100 */
[----:B0-----:R-:W-:Y:S02]  /*0d90*/  HADD2.F32 R2, -RZ, R30.H0_H0 ;  /* 0x2000001eff027230 */ /* 0x001fe40000004100 */
[----:B-1----:R-:W-:Y:S01]  /*0da0*/  HADD2.F32 R0, -RZ, R31.H0_H0 ;  /* 0x2000001fff007230 */ /* 0x002fe20000004100 */
[----:B------:R-:W-:Y:S02]  /*0db0*/  CS2R R30, SRZ ;  /* 0x00000000001e7805 */ /* 0x000fe4000001ff00 */
[----:B------:R0:W-:Y:S04]  /*0dc0*/  STL [R1+0x188], R2 ;  /* 0x0001880201007387 */ /* 0x0001e80000100800 */
[----:B------:R1:W-:Y:S01]  /*0dd0*/  STL [R1+0x180], R0 ;  /* 0x0001800001007387 */ /* 0x0003e20000100800 */
        /* <DEDUP_REMOVED lines=37> */
[----:B------:R-:W-:-:S02]  /*1030*/  HADD2.F32 R18, -RZ, R64.H0_H0 ;  /* 0x20000040ff127230 */ /* 0x000fc40000004100 */
[----:B-1----:R-:W-:Y:S01]  /*1040*/  HADD2.F32 R0, -RZ, R19.H0_H0 ;  /* 0x20000013ff007230 */ /* 0x002fe20000004100 */
[----:B------:R0:W-:Y:S01]  /*1050*/  STL [R1+0x128], R2 ;  /* 0x0001280201007387 */ /* 0x0001e20000100800 */
[----:B------:R-:W-:-:S03]  /*1060*/  HADD2.F32 R19, -RZ, R65.H0_H0 ;  /* 0x20000041ff137230 */ /* 0x000fc60000004100 */
        /* <DEDUP_REMOVED lines=27> */
[----:B------:R1:W-:Y:S04]  /*1220*/  STL [R1+0xc0], R0 ;  /* 0x0000c00001007387 */ /* 0x0003e80000100800 */
[----:B------:R2:W-:Y:S01]  /*1230*/  STL [R1+0xb8], R18 ;  /* 0x0000b81201007387 */ /* 0x0005e20000100800 */
[----:B0-----:R-:W-:-:S03]  /*1240*/  SHF.R.U64 R2, R64, 0x10, R65 ;  /* 0x0000001040027819 */ /* 0x001fc60000001241 */
[----:B------:R0:W-:Y:S01]  /*1250*/  STL [R1+0xb0], R19 ;  /* 0x0000b01301007387 */ /* 0x0001e20000100800 */
[----:B-1----:R-:W-:Y:S01]  /*1260*/  SHF.R.U32.HI R0, RZ, 0x10, R65 ;  /* 0x00000010ff007819 */ /* 0x002fe20000011641 */
[----:B------:R-:W-:Y:S02]  /*1270*/  HADD2.F32 R2, -RZ, R2.H0_H0 ;  /* 0x20000002ff027230 */ /* 0x000fe40000004100 */
[----:B------:R1:W-:Y:S01]  /*1280*/  STL [R1+0xa8], RZ ;  /* 0x0000a8ff01007387 */ /* 0x0003e20000100800 */
[----:B--2---:R-:W-:Y:S01]  /*1290*/  HFMA2.MMA R18, -RZ, RZ, 0, 5.9604644775390625e-08 ;  /* 0x00000001ff127435 */ /* 0x004fe200000001ff */
[----:B------:R-:W-:Y:S02]  /*12a0*/  HADD2.F32 R0, -RZ, R0.H0_H0 ;  /* 0x20000000ff007230 */ /* 0x000fe40000004100 */
[----:B------:R1:W-:Y:S01]  /*12b0*/  STL [R1+0xa4], RZ ;  /* 0x0000a4ff01007387 */ /* 0x0003e20000100800 */
[----:B0-----:R-:W-:-:S03]  /*12c0*/  MOV R19, RZ ;  /* 0x000000ff00137202 */ /* 0x001fc60000000f00 */
        /* <DEDUP_REMOVED lines=81> */
.L_x_12461:
[----:B-1----:R-:W0:Y:S01]  /*17e0*/  S2R R2, SR_TID.X ;  /* 0x0000000000027919 */ /* 0x002e220000002100 */
[----:B------:R-:W-:Y:S01]  /*17f0*/  IMAD R0, R160, c[0x0][0x168], RZ ;  /* 0x00005a00a0007a24 */ /* 0x000fe200078e02ff */
[----:B------:R-:W-:-:S04]  /*1800*/  MOV R4, 0x4 ;  /* 0x0000000400047802 */ /* 0x000fc80000000f00 */
[----:B------:R-:W-:-:S04]  /*1810*/  SHF.R.S32.HI R3, RZ, 0x1f, R0 ;  /* 0x0000001fff037819 */ /* 0x000fc80000011400 */
[----:B------:R-:W-:Y:S02]  /*1820*/  LEA.HI R0, R3, R0, RZ, 0x2 ;  /* 0x0000000003007211 */ /* 0x000fe400078f10ff */
[----:B0-----:R-:W-:Y:S01]  /*1830*/  LOP3.LUT R161, R2, 0x7f, RZ, 0xc0, !PT ;  /* 0x0000007f02a17812 */ /* 0x001fe200078ec0ff */
[----:B------:R-:W-:-:S03]  /*1840*/  IMAD.WIDE R2, R160, R4, c[0x0][0x1a0] ;  /* 0x00006800a0027625 */ /* 0x000fc600078e0204 */
[----:B------:R-:W-:Y:S02]  /*1850*/  LEA.HI.SX32 R161, R0, R161, 0x1e ;  /* 0x000000a100a17211 */ /* 0x000fe400078ff2ff */
[----:B------:R0:W2:Y:S02]  /*1860*/  LDG.E R177, [R2.64] ;  /* 0x0000000402b17981 */ /* 0x0000a4000c1e1900 */
[C---:B------:R-:W-:Y:S02]  /*1870*/  IADD3 R153, R161.reuse, 0x100, RZ ;  /* 0x00000100a1997810 */ /* 0x040fe40007ffe0ff */
[C---:B------:R-:W-:Y:S02]  /*1880*/  SHF.L.U32 R175, R161.reuse, 0x4, RZ ;  /* 0x00000004a1af7819 */ /* 0x040fe400000006ff */
[----:B------:R-:W-:Y:S02]  /*1890*/  IADD3 R152, R161, 0x80, RZ ;  /* 0x00000080a1987810 */ /* 0x000fe40007ffe0ff */
[----:B------:R-:W-:-:S02]  /*18a0*/  SHF.L.U32 R169, R153, 0x4, RZ ;  /* 0x0000000499a97819 */ /* 0x000fc400000006ff */
[----:B------:R-:W-:Y:S02]  /*18b0*/  IADD3 R154, R161, 0x200, RZ ;  /* 0x00000200a19a7810 */ /* 0x000fe40007ffe0ff */
[----:B------:R-:W-:Y:S02]  /*18c0*/  SHF.R.U32.HI R174, RZ, 0x1c, R161 ;  /* 0x0000001cffae7819 */ /* 0x000fe400000116a1 */
[----:B------:R-:W-:Y:S02]  /*18d0*/  IADD3 R76, P0, R175, c[0x0][0x188], RZ ;  /* 0x00006200af4c7a10 */ /* 0x000fe40007f1e0ff */
[----:B------:R-:W-:Y:S02]  /*18e0*/  SHF.L.U32 R171, R152, 0x4, RZ ;  /* 0x0000000498ab7819 */ /* 0x000fe400000006ff */
[----:B------:R-:W-:Y:S02]  /*18f0*/  SHF.R.U32.HI R168, RZ, 0x1c, R153 ;  /* 0x0000001cffa87819 */ /* 0x000fe40000011699 */
[----:B------:R-:W-:-:S02]  /*1900*/  IADD3 R84, P1, R169, c[0x0][0x188], RZ ;  /* 0x00006200a9547a10 */ /* 0x000fc40007f3e0ff */
[C---:B------:R-:W-:Y:S02]  /*1910*/  IADD3 R155, R161.reuse, 0x180, RZ ;  /* 0x00000180a19b7810 */ /* 0x040fe40007ffe0ff */
[----:B------:R-:W-:Y:S02]  /*1920*/  SHF.L.U32 R163, R154, 0x4, RZ ;  /* 0x000000049aa37819 */ /* 0x000fe400000006ff */
[----:B------:R-:W-:Y:S02]  /*1930*/  IADD3 R191, R161, 0x300, RZ ;  /* 0x00000300a1bf7810 */ /* 0x000fe40007ffe0ff */
[----:B------:R-:W-:Y:S02]  /*1940*/  IADD3.X R77, R174, c[0x0][0x18c], RZ, P0, !PT ;  /* 0x00006300ae4d7a10 */ /* 0x000fe400007fe4ff */
[----:B------:R-:W-:Y:S02]  /*1950*/  SHF.R.U32.HI R170, RZ, 0x1c, R152 ;  /* 0x0000001cffaa7819 */ /* 0x000fe40000011698 */
[----:B------:R-:W-:-:S02]  /*1960*/  IADD3 R80, P0, R171, c[0x0][0x188], RZ ;  /* 0x00006200ab507a10 */ /* 0x000fc40007f1e0ff */
[----:B------:R-:W-:Y:S01]  /*1970*/  IADD3.X R85, R168, c[0x0][0x18c], RZ, P1, !PT ;  /* 0x00006300a8557a10 */ /* 0x000fe20000ffe4ff */
[----:B------:R-:W3:Y:S01]  /*1980*/  LDG.E.128 R76, [R76.64] ;  /* 0x000000044c4c7981 */ /* 0x000ee2000c1e1d00 */
[----:B------:R-:W-:Y:S02]  /*1990*/  SHF.L.U32 R166, R155, 0x4, RZ ;  /* 0x000000049ba67819 */ /* 0x000fe400000006ff */
[----:B------:R-:W-:Y:S02]  /*19a0*/  SHF.R.U32.HI R162, RZ, 0x1c, R154 ;  /* 0x0000001cffa27819 */ /* 0x000fe4000001169a */
[----:B------:R-:W-:Y:S01]  /*19b0*/  IADD3 R92, P1, R163, c[0x0][0x188], RZ ;  /* 0x00006200a35c7a10 */ /* 0x000fe20007f3e0ff */
[----:B------:R-:W3:Y:S01]  /*19c0*/  LDG.E.128 R84, [R84.64] ;  /* 0x0000000454547981 */ /* 0x000ee2000c1e1d00 */
[----:B------:R-:W-:Y:S02]  /*19d0*/  IADD3 R178, R161, 0x280, RZ ;  /* 0x00000280a1b27810 */ /* 0x000fe40007ffe0ff */
[----:B------:R-:W-:-:S02]  /*19e0*/  SHF.L.U32 R15, R191, 0x4, RZ ;  /* 0x00000004bf0f7819 */ /* 0x000fc400000006ff */
[----:B------:R-:W-:Y:S02]  /*19f0*/  IADD3 R180, R161, 0x400, RZ ;  /* 0x00000400a1b47810 */ /* 0x000fe40007ffe0ff */
[----:B------:R-:W-:Y:S02]  /*1a00*/  IADD3.X R81, R170, c[0x0][0x18c], RZ, P0, !PT ;  /* 0x00006300aa517a10 */ /* 0x000fe400007fe4ff */
[----:B------:R-:W-:Y:S02]  /*1a10*/  SHF.R.U32.HI R165, RZ, 0x1c, R155 ;  /* 0x0000001cffa57819 */ /* 0x000fe4000001169b */
[----:B------:R-:W-:Y:S02]  /*1a20*/  IADD3 R88, P0, R166, c[0x0][0x188], RZ ;  /* 0x00006200a6587a10 */ /* 0x000fe40007f1e0ff */
[----:B------:R-:W-:Y:S01]  /*1a30*/  IADD3.X R93, R162, c[0x0][0x18c], RZ, P1, !PT ;  /* 0x00006300a25d7a10 */ /* 0x000fe20000ffe4ff */
[----:B------:R-:W2:Y:S01]  /*1a40*/  LDG.E.128 R80, [R80.64] ;  /* 0x0000000450507981 */ /* 0x000ea2000c1e1d00 */
[----:B------:R-:W-:-:S02]  /*1a50*/  SHF.L.U32 R17, R178, 0x4, RZ ;  /* 0x00000004b2117819 */ /* 0x000fc400000006ff */
[----:B------:R-:W-:Y:S02]  /*1a60*/  SHF.R.U32.HI R14, RZ, 0x1c, R191 ;  /* 0x0000001cff0e7819 */ /* 0x000fe400000116bf */
[----:B------:R-:W-:Y:S01]  /*1a70*/  IADD3 R100, P1, R15, c[0x0][0x188], RZ ;  /* 0x000062000f647a10 */ /* 0x000fe20007f3e0ff */
[----:B------:R-:W2:Y:S01]  /*1a80*/  LDG.E.128 R92, [R92.64] ;  /* 0x000000045c5c7981 */ /* 0x000ea2000c1e1d00 */
[----:B------:R-:W-:Y:S02]  /*1a90*/  SHF.L.U32 R11, R180, 0x4, RZ ;  /* 0x00000004b40b7819 */ /* 0x000fe400000006ff */
[----:B------:R-:W-:Y:S02]  /*1aa0*/  IADD3 R179, R161, 0x380, RZ ;  /* 0x00000380a1b37810 */ /* 0x000fe40007ffe0ff */
[----:B------:R-:W-:Y:S02]  /*1ab0*/  IADD3.X R89, R165, c[0x0][0x18c], RZ, P0, !PT ;  /* 0x00006300a5597a10 */ /* 0x000fe400007fe4ff */
[----:B------:R-:W-:-:S02]  /*1ac0*/  SHF.R.U32.HI R16, RZ, 0x1c, R178 ;  /* 0x0000001cff107819 */ /* 0x000fc400000116b2 */
[----:B------:R-:W-:Y:S02]  /*1ad0*/  IADD3 R96, P0, R17, c[0x0][0x188], RZ ;  /* 0x0000620011607a10 */ /* 0x000fe40007f1e0ff */
[----:B------:R-:W-:Y:S01]  /*1ae0*/  IADD3.X R101, R14, c[0x0][0x18c], RZ, P1, !PT ;  /* 0x000063000e657a10 */ /* 0x000fe20000ffe4ff */
[----:B------:R-:W2:Y:S01]  /*1af0*/  LDG.E.128 R88, [R88.64] ;  /* 0x0000000458587981 */ /* 0x000ea2000c1e1d00 */
[----:B------:R-:W-:Y:S02]  /*1b00*/  SHF.R.U32.HI R10, RZ, 0x1c, R180 ;  /* 0x0000001cff0a7819 */ /* 0x000fe400000116b4 */
[----:B------:R-:W-:Y:S02]  /*1b10*/  IADD3 R108, P1, R11, c[0x0][0x188], RZ ;  /* 0x000062000b6c7a10 */ /* 0x000fe40007f3e0ff */
[----:B------:R-:W-:Y:S02]  /*1b20*/  SHF.L.U32 R13, R179, 0x4, RZ ;  /* 0x00000004b30d7819 */ /* 0x000fe400000006ff */
[----:B------:R-:W-:Y:S01]  /*1b30*/  IADD3 R0, R161, 0x480, RZ ;  /* 0x00000480a1007810 */ /* 0x000fe20007ffe0ff */
[----:B0-----:R-:W-:Y:S01]  /*1b40*/  IMAD.WIDE R2, R160, R4, c[0x0][0x1a8] ;  /* 0x00006a00a0027625 */ /* 0x001fe200078e0204 */
[----:B------:R-:W-:-:S02]  /*1b50*/  IADD3.X R97, R16, c[0x0][0x18c], RZ, P0, !PT ;  /* 0x0000630010617a10 */ /* 0x000fc400007fe4ff */
[----:B------:R-:W-:Y:S02]  /*1b60*/  MOV R6, 0x3f800000 ;  /* 0x3f80000000067802 */ /* 0x000fe40000000f00 */
[----:B------:R-:W-:Y:S01]  /*1b70*/  MOV R164, 0x10 ;  /* 0x0000001000a47802 */ /* 0x000fe20000000f00 */
[----:B------:R0:W2:Y:S01]  /*1b80*/  LDG.E R7, [R2.64] ;  /* 0x0000000402077981 */ /* 0x0000a2000c1e1900 */
        /* <DEDUP_REMOVED lines=8> */
[----:B------:R-:W-:Y:S01]  /*1c10*/  ULDC.U8 UR6, c[0x0][0x1f0] ;  /* 0x00007c0000067ab9 */ /* 0x000fe20000000000 */
[----:B------:R-:W3:Y:S04]  /*1c20*/  LDG.E.128 R100, [R100.64] ;  /* 0x0000000464647981 */ /* 0x000ee8000c1e1d00 */
[----:B------:R-:W3:Y:S01]  /*1c30*/  LDG.E.128 R104, [R104.64] ;  /* 0x0000000468687981 */ /* 0x000ee2000c1e1d00 */
[----:B------:R-:W-:Y:S02]  /*1c40*/  IADD3 R112, P0, R9, c[0x0][0x188], RZ ;  /* 0x0000620009707a10 */ /* 0x000fe40007f1e0ff */
[----:B------:R-:W-:Y:S02]  /*1c50*/  ISETP.NE.U32.AND P1, PT, RZ, c[0x0][0x1c0], PT ;  /* 0x00007000ff007a0c */ /* 0x000fe40003f25070 */
[----:B------:R-:W-:-:S02]  /*1c60*/  IADD3.X R113, R8, c[0x0][0x18c], RZ, P0, !PT ;  /* 0x0000630008717a10 */ /* 0x000fc400007fe4ff */
[----:B------:R-:W-:Y:S02]  /*1c70*/  ISETP.NE.AND.EX P1, PT, RZ, c[0x0][0x1c4], PT, P1 ;  /* 0x00007100ff007a0c */ /* 0x000fe40003f25310 */
[----:B------:R-:W-:Y:S02]  /*1c80*/  ISETP.NE.U32.AND P0, PT, RZ, c[0x0][0x218], PT ;  /* 0x00008600ff007a0c */ /* 0x000fe40003f05070 */
[----:B0-----:R-:W-:Y:S01]  /*1c90*/  SHF.R.S32.HI R3, RZ, 0x1f, R160 ;  /* 0x0000001fff037819 */ /* 0x001fe200000114a0 */
[-C--:B------:R-:W-:Y:S01]  /*1ca0*/  IMAD.WIDE.U32 R120, R152, R164.reuse, c[0x0][0x208] ;  /* 0x0000820098787625 */ /* 0x080fe200078e00a4 */
[----:B------:R-:W-:Y:S01]  /*1cb0*/  ISETP.NE.AND.EX P0, PT, RZ, c[0x0][0x21c], PT, P0 ;  /* 0x00008700ff007a0c */ /* 0x000fe20003f05300 */
[----:B------:R-:W3:Y:S02]  /*1cc0*/  LDG.E.128 R112, [R112.64] ;  /* 0x0000000470707981 */ /* 0x000ee4000c1e1d00 */
[-C--:B------:R-:W-:Y:S02]  /*1cd0*/  IMAD.WIDE.U32 R124, R153, R164.reuse, c[0x0][0x208] ;  /* 0x00008200997c7625 */ /* 0x080fe400078e00a4 */
[----:B------:R-:W3:Y:S02]  /*1ce0*/  LDG.E.128 R120, [R120.64] ;  /* 0x0000000478787981 */ /* 0x000ee4000c1e1d00 */
[C---:B------:R-:W-:Y:S01]  /*1cf0*/  @P1 LEA R2, P2, R160.reuse, c[0x0][0x1c0], 0x2 ;  /* 0x00007000a0021a11 */ /* 0x040fe200078410ff */
[----:B------:R-:W-:Y:S01]  /*1d00*/  IMAD.WIDE.U32 R116, R161, R164, c[0x0][0x208] ;  /* 0x00008200a1747625 */ /* 0x000fe200078e00a4 */
[----:B------:R-:W3:Y:S02]  /*1d10*/  LDG.E.128 R124, [R124.64] ;  /* 0x000000047c7c7981 */ /* 0x000ee4000c1e1d00 */
[----:B------:R-:W-:-:S02]  /*1d20*/  @P1 LEA.HI.X R3, R160, c[0x0][0x1c4], R3, 0x2, P2 ;  /* 0x00007100a0031a11 */ /* 0x000fc400010f1403 */
[----:B------:R-:W-:Y:S01]  /*1d30*/  @P0 LEA R136, P2, R161, c[0x0][0x218], 0x4 ;  /* 0x00008600a1880a11 */ /* 0x000fe200078420ff */
[-C--:B------:R-:W-:Y:S01]  /*1d40*/  IMAD.WIDE.U32 R128, R155, R164.reuse, c[0x0][0x208] ;  /* 0x000082009b807625 */ /* 0x080fe200078e00a4 */
[----:B------:R-:W3:Y:S02]  /*1d50*/  LDG.E.128 R116, [R116.64] ;  /* 0x0000000474747981 */ /* 0x000ee4000c1e1d00 */
[----:B------:R-:W-:Y:S02]  /*1d60*/  @P0 LEA.HI.X R137, R161, c[0x0][0x21c], RZ, 0x4, P2 ;  /* 0x00008700a1890a11 */ /* 0x000fe400010f24ff */
[----:B------:R0:W5:Y:S04]  /*1d70*/  @P1 LDG.E R6, [R2.64] ;  /* 0x0000000402061981 */ /* 0x000168000c1e1900 */
[----:B------:R1:W5:Y:S01]  /*1d80*/  @P0 LDG.E.128 R32, [R136.64] ;  /* 0x0000000488200981 */ /* 0x000362000c1e1d00 */
[----:B------:R-:W-:-:S03]  /*1d90*/  IMAD.WIDE.U32 R132, R154, R164, c[0x0][0x208] ;  /* 0x000082009a847625 */ /* 0x000fc600078e00a4 */
[----:B------:R-:W3:Y:S01]  /*1da0*/  LDG.E.128 R128, [R128.64] ;  /* 0x0000000480807981 */ /* 0x000ee2000c1e1d00 */
[----:B0-----:R-:W-:Y:S02]  /*1db0*/  @P0 LEA R2, P1, R152, c[0x0][0x218], 0x4 ;  /* 0x0000860098020a11 */ /* 0x001fe400078220ff */
[----:B------:R-:W-:Y:S01]  /*1dc0*/  @P0 LEA R4, P2, R153, c[0x0][0x218], 0x4 ;  /* 0x0000860099040a11 */ /* 0x000fe200078420ff */
[----:B------:R-:W-:Y:S01]  /*1dd0*/  IMAD.WIDE.U32 R138, R178, R164, c[0x0][0x208] ;  /* 0x00008200b28a7625 */ /* 0x000fe200078e00a4 */
[----:B------:R-:W-:Y:S01]  /*1de0*/  @P0 LEA.HI.X R3, R152, c[0x0][0x21c], RZ, 0x4, P1 ;  /* 0x0000870098030a11 */ /* 0x000fe200008f24ff */
[----:B------:R-:W3:Y:S01]  /*1df0*/  LDG.E.128 R132, [R132.64] ;  /* 0x0000000484847981 */ /* 0x000ee2000c1e1d00 */
[----:B-1----:R-:W-:-:S03]  /*1e00*/  @P0 LEA R136, P1, R155, c[0x0][0x218], 0x4 ;  /* 0x000086009b880a11 */ /* 0x002fc600078220ff */
[----:B------:R0:W5:Y:S01]  /*1e10*/  @P0 LDG.E.128 R36, [R2.64] ;  /* 0x0000000402240981 */ /* 0x000162000c1e1d00 */
[----:B------:R-:W-:Y:S02]  /*1e20*/  @P0 LEA.HI.X R137, R155, c[0x0][0x21c], RZ, 0x4, P1 ;  /* 0x000087009b890a11 */ /* 0x000fe400008f24ff */
[----:B------:R-:W-:-:S03]  /*1e30*/  @P0 LEA.HI.X R5, R153, c[0x0][0x21c], RZ, 0x4, P2 ;  /* 0x0000870099050a11 */ /* 0x000fc600010f24ff */
[----:B------:R1:W5:Y:S01]  /*1e40*/  @P0 LDG.E.128 R44, [R136.64] ;  /* 0x00000004882c0981 */ /* 0x000362000c1e1d00 */
[----:B0-----:R-:W-:-:S03]  /*1e50*/  @P0 LEA R2, P1, R154, c[0x0][0x218], 0x4 ;  /* 0x000086009a020a11 */ /* 0x001fc600078220ff */
[----:B------:R0:W5:Y:S01]  /*1e60*/  @P0 LDG.E.128 R40, [R4.64] ;  /* 0x0000000404280981 */ /* 0x000162000c1e1d00 */
[----:B------:R-:W-:Y:S01]  /*1e70*/  @P0 LEA.HI.X R3, R154, c[0x0][0x21c], RZ, 0x4, P1 ;  /* 0x000087009a030a11 */ /* 0x000fe200008f24ff */
[-C--:B------:R-:W-:Y:S02]  /*1e80*/  IMAD.WIDE.U32 R140, R191, R164.reuse, c[0x0][0x208] ;  /* 0x00008200bf8c7625 */ /* 0x080fe400078e00a4 */
[----:B-1----:R-:W3:Y:S04]  /*1e90*/  LDG.E.128 R136, [R138.64] ;  /* 0x000000048a887981 */ /* 0x002ee8000c1e1d00 */
[----:B------:R1:W5:Y:S01]  /*1ea0*/  @P0 LDG.E.128 R48, [R2.64] ;  /* 0x0000000402300981 */ /* 0x000362000c1e1d00 */
[----:B------:R-:W-:-:S03]  /*1eb0*/  IMAD.WIDE.U32 R144, R179, R164, c[0x0][0x208] ;  /* 0x00008200b3907625 */ /* 0x000fc600078e00a4 */
[----:B------:R-:W3:Y:S01]  /*1ec0*/  LDG.E.128 R140, [R140.64] ;  /* 0x000000048c8c7981 */ /* 0x000ee2000c1e1d00 */
[----:B------:R-:W-:-:S03]  /*1ed0*/  IMAD.WIDE.U32 R148, R180, R164, c[0x0][0x208] ;  /* 0x00008200b4947625 */ /* 0x000fc600078e00a4 */
[----:B------:R-:W3:Y:S01]  /*1ee0*/  LDG.E.128 R144, [R144.64] ;  /* 0x0000000490907981 */ /* 0x000ee2000c1e1d00 */
[----:B-1----:R-:W-:-:S03]  /*1ef0*/  @P0 LEA R2, P1, R178, c[0x0][0x218], 0x4 ;  /* 0x00008600b2020a11 */ /* 0x002fc600078220ff */
[----:B------:R-:W3:Y:S01]  /*1f00*/  LDG.E.128 R148, [R148.64] ;  /* 0x0000000494947981 */ /* 0x000ee2000c1e1d00 */
[----:B------:R-:W-:-:S05]  /*1f10*/  @P0 LEA.HI.X R3, R178, c[0x0][0x21c], RZ, 0x4, P1 ;  /* 0x00008700b2030a11 */ /* 0x000fca00008f24ff */
[----:B------:R1:W5:Y:S02]  /*1f20*/  @P0 LDG.E.128 R52, [R2.64] ;  /* 0x0000000402340981 */ /* 0x000364000c1e1d00 */
[----:B-1----:R-:W-:-:S04]  /*1f30*/  @P0 LEA R2, P1, R191, c[0x0][0x218], 0x4 ;  /* 0x00008600bf020a11 */ /* 0x002fc800078220ff */
        /* <DEDUP_REMOVED lines=11> */
[----:B-1----:R-:W-:-:S04]  /*1ff0*/  LEA R2, P0, R161, c[0x0][0x190], 0x2 ;  /* 0x00006400a1027a11 */ /* 0x002fc800078010ff */
[----:B------:R-:W-:Y:S02]  /*2000*/  LEA.HI.X R3, R161, c[0x0][0x194], RZ, 0x2, P0 ;  /* 0x00006500a1037a11 */ /* 0x000fe400000f14ff */
[----:B0-----:R-:W-:-:S03]  /*2010*/  LEA R4, P0, R152, c[0x0][0x190], 0x2 ;  /* 0x0000640098047a11 */ /* 0x001fc600078010ff */
[----:B------:R0:W5:Y:S01]  /*2020*/  LDG.E R173, [R2.64] ;  /* 0x0000000402ad7981 */ /* 0x000162000c1e1900 */
[----:B------:R-:W-:-:S05]  /*2030*/  LEA.HI.X R5, R152, c[0x0][0x194], RZ, 0x2, P0 ;  /* 0x0000650098057a11 */ /* 0x000fca00000f14ff */
[----:B------:R1:W5:Y:S01]  /*2040*/  LDG.E R172, [R4.64] ;  /* 0x0000000404ac7981 */ /* 0x000362000c1e1900 */
[----:B0-----:R-:W-:-:S04]  /*2050*/  LEA R2, P1, R153, c[0x0][0x190], 0x2 ;  /* 0x0000640099027a11 */ /* 0x001fc800078210ff */
[----:B------:R-:W-:Y:S02]  /*2060*/  LEA.HI.X R3, R153, c[0x0][0x194], RZ, 0x2, P1 ;  /* 0x0000650099037a11 */ /* 0x000fe400008f14ff */
[----:B-1----:R-:W-:-:S03]  /*2070*/  LEA R4, P0, R155, c[0x0][0x190], 0x2 ;  /* 0x000064009b047a11 */ /* 0x002fc600078010ff */
[----:B------:R0:W5:Y:S01]  /*2080*/  LDG.E R167, [R2.64] ;  /* 0x0000000402a77981 */ /* 0x000162000c1e1900 */
[----:B------:R-:W-:Y:S01]  /*2090*/  LEA.HI.X R5, R155, c[0x0][0x194], RZ, 0x2, P0 ;  /* 0x000065009b057a11 */ /* 0x000fe200000f14ff */
[----:B------:R-:W-:-:S04]  /*20a0*/  IMAD.WIDE.U32 R152, R0, R164, c[0x0][0x208] ;  /* 0x0000820000987625 */ /* 0x000fc800078e00a4 */
[----:B------:R1:W5:Y:S01]  /*20b0*/  LDG.E R164, [R4.64] ;  /* 0x0000000404a47981 */ /* 0x000362000c1e1900 */
[----:B0-----:R-:W-:-:S04]  /*20c0*/  LEA R2, P1, R154, c[0x0][0x190], 0x2 ;  /* 0x000064009a027a11 */ /* 0x001fc800078210ff */
[----:B------:R-:W-:Y:S02]  /*20d0*/  LEA.HI.X R3, R154, c[0x0][0x194], RZ, 0x2, P1 ;  /* 0x000065009a037a11 */ /* 0x000fe400008f14ff */
[C---:B-1----:R-:W-:Y:S01]  /*20e0*/  LEA R4, P0, R178.reuse, c[0x0][0x190], 0x2 ;  /* 0x00006400b2047a11 */ /* 0x042fe200078010ff */
[----:B------:R-:W4:Y:S04]  /*20f0*/  LDG.E.128 R152, [R152.64] ;  /* 0x0000000498987981 */ /* 0x000f28000c1e1d00 */
[----:B------:R0:W5:Y:S01]  /*2100*/  LDG.E R161, [R2.64] ;  /* 0x0000000402a17981 */ /* 0x000162000c1e1900 */
[----:B------:R-:W-:-:S06]  /*2110*/  LEA.HI.X R5, R178, c[0x0][0x194], RZ, 0x2, P0 ;  /* 0x00006500b2057a11 */ /* 0x000fcc00000f14ff */
[----:B------:R1:W5:Y:S01]  /*2120*/  LDG.E R5, [R4.64] ;  /* 0x0000000404057981 */ /* 0x000362000c1e1900 */
[----:B0-----:R-:W-:-:S04]  /*2130*/  LEA R2, P1, R191, c[0x0][0x190], 0x2 ;  /* 0x00006400bf027a11 */ /* 0x001fc800078210ff */
[----:B------:R-:W-:Y:S02]  /*2140*/  LEA.HI.X R3, R191, c[0x0][0x194], RZ, 0x2, P1 ;  /* 0x00006500bf037a11 */ /* 0x000fe400008f14ff */
[----:B------:R-:W-:-:S03]  /*2150*/  LEA R178, P1, R180, c[0x0][0x190], 0x2 ;  /* 0x00006400b4b27a11 */ /* 0x000fc600078210ff */
[----:B-1----:R0:W5:Y:S02]  /*2160*/  LDG.E R4, [R2.64] ;  /* 0x0000000402047981 */ /* 0x002164000c1e1900 */
[----:B0-----:R-:W-:-:S04]  /*2170*/  LEA R2, P0, R179, c[0x0][0x190], 0x2 ;  /* 0x00006400b3027a11 */ /* 0x001fc800078010ff */
[----:B------:R-:W-:Y:S02]  /*2180*/  LEA.HI.X R3, R179, c[0x0][0x194], RZ, 0x2, P0 ;  /* 0x00006500b3037a11 */ /* 0x000fe400000f14ff */
[----:B------:R-:W-:-:S04]  /*2190*/  LEA.HI.X R179, R180, c[0x0][0x194], RZ, 0x2, P1 ;  /* 0x00006500b4b37a11 */ /* 0x000fc800008f14ff */
[----:B------:R0:W5:Y:S04]  /*21a0*/  LDG.E R3, [R2.64] ;  /* 0x0000000402037981 */ /* 0x000168000c1e1900 */
[----:B0-----:R0:W5:Y:S02]  /*21b0*/  LDG.E R2, [R178.64] ;  /* 0x00000004b2027981 */ /* 0x001164000c1e1900 */
[----:B0-----:R-:W-:-:S04]  /*21c0*/  LEA R178, P0, R0, c[0x0][0x190], 0x2 ;  /* 0x0000640000b27a11 */ /* 0x001fc800078010ff */
[----:B------:R-:W-:Y:S02]  /*21d0*/  LEA.HI.X R179, R0, c[0x0][0x194], RZ, 0x2, P0 ;  /* 0x0000650000b37a11 */ /* 0x000fe400000f14ff */
[----:B------:R-:W-:-:S03]  /*21e0*/  ISETP.NE.AND P0, PT, RZ, UR6, PT ;  /* 0x00000006ff007c0c */ /* 0x000fc6000bf05270 */
[----:B------:R0:W5:Y:S01]  /*21f0*/  LDG.E R0, [R178.64] ;  /* 0x00000004b2007981 */ /* 0x000162000c1e1900 */
[----:B--2---:R-:W-:-:S05]  /*2200*/  FSEL R204, R177, RZ, !P0 ;  /* 0x000000ffb1cc7208 */ /* 0x004fca0004000000 */
[C---:B---3--:R-:W-:Y:S02]  /*2210*/  FADD.FTZ R193, -R204.reuse, R79 ;  /* 0x0000004fccc17221 */ /* 0x048fe40000010100 */
[C---:B------:R-:W-:Y:S02]  /*2220*/  FADD.FTZ R79, -R204.reuse, R96 ;  /* 0x00000060cc4f7221 */ /* 0x040fe40000010100 */
[C---:B------:R-:W-:Y:S02]  /*2230*/  FADD.FTZ R191, -R204.reuse, R80 ;  /* 0x00000050ccbf7221 */ /* 0x040fe40000010100 */
[C---:B------:R-:W-:Y:S02]  /*2240*/  FADD.FTZ R180, -R204.reuse, R86 ;  /* 0x00000056ccb47221 */ /* 0x040fe40000010100 */
[C---:B------:R-:W-:Y:S01]  /*2250*/  FADD.FTZ R96, -R204.reuse, R109 ;  /* 0x0000006dcc607221 */ /* 0x040fe20000010100 */
[----:B------:R-:W2:Y:S01]  /*2260*/  LDL R86, [R1+0x1e8] ;  /* 0x0001e80001567983 */ /* 0x000ea20000100800 */
[----:B------:R-:W-:-:S02]  /*2270*/  FADD.FTZ R80, -R204, R95 ;  /* 0x0000005fcc507221 */ /* 0x000fc40000010100 */
[C---:B------:R-:W-:Y:S01]  /*2280*/  FADD.FTZ R95, -R204.reuse, R108 ;  /* 0x0000006ccc5f7221 */ /* 0x040fe20000010100 */
[----:B------:R-:W3:Y:S01]  /*2290*/  LDL R109, [R1+0x1e4] ;  /* 0x0001e400016d7983 */ /* 0x000ee20000100800 */
[----:B------:R-:W-:-:S03]  /*22a0*/  FADD.FTZ R223, -R204, R91 ;  /* 0x0000005bccdf7221 */ /* 0x000fc60000010100 */
[----:B------:R-:W4:Y:S01]  /*22b0*/  LDL R108, [R1+0x1e0] ;  /* 0x0001e000016c7983 */ /* 0x000f220000100800 */
[C---:B0-----:R-:W-:Y:S02]  /*22c0*/  FADD.FTZ R179, -R204.reuse, R83 ;  /* 0x00000053ccb37221 */ /* 0x041fe40000010100 */
        /* <DEDUP_REMOVED lines=8> */
[----:B------:R-:W4:Y:S01]  /*2350*/  LDL R106, [R1+0x1d0] ;  /* 0x0001d000016a7983 */ /* 0x000f220000100800 */
[C---:B------:R-:W-:Y:S02]  /*2360*/  FADD.FTZ R192, -R204.reuse, R81 ;  /* 0x00000051ccc07221 */ /* 0x040fe40000010100 */
[----:B------:R-:W-:-:S02]  /*2370*/  FADD.FTZ R81, -R204, R94 ;  /* 0x0000005ecc517221 */ /* 0x000fc40000010100 */
[C---:B------:R-:W-:Y:S02]  /*2380*/  FADD.FTZ R94, -R204.reuse, R107 ;  /* 0x0000006bcc5e7221 */ /* 0x040fe40000010100 */
[----:B------:R-:W4:Y:S01]  /*2390*/  LDL R107, [R1+0x1dc] ;  /* 0x0001dc00016b7983 */ /* 0x000f220000100800 */
[C---:B------:R-:W-:Y:S02]  /*23a0*/  FADD.FTZ R224, -R204.reuse, R90 ;  /* 0x0000005acce07221 */ /* 0x040fe40000010100 */
[C---:B------:R-:W-:Y:S02]  /*23b0*/  FADD.FTZ R203, -R204.reuse, R78 ;  /* 0x0000004ecccb7221 */ /* 0x040fe40000010100 */
[C---:B------:R-:W-:Y:S02]  /*23c0*/  FADD.FTZ R90, -R204.reuse, R102 ;  /* 0x00000066cc5a7221 */ /* 0x040fe40000010100 */
[C---:B------:R-:W-:Y:S02]  /*23d0*/  FADD.FTZ R102, -R204.reuse, R103 ;  /* 0x00000067cc667221 */ /* 0x040fe40000010100 */
[----:B------:R-:W-:-:S02]  /*23e0*/  FADD.FTZ R227, -R204, R87 ;  /* 0x00000057cce37221 */ /* 0x000fc40000010100 */
[C---:B------:R-:W-:Y:S02]  /*23f0*/  FADD.FTZ R103, -R204.reuse, R115 ;  /* 0x00000073cc677221 */ /* 0x040fe40000010100 */
[C---:B------:R-:W-:Y:S02]  /*2400*/  FADD.FTZ R225, -R204.reuse, R89 ;  /* 0x00000059cce17221 */ /* 0x040fe40000010100 */
[C---:B------:R-:W-:Y:S02]  /*2410*/  FMUL.FTZ R191, R7.reuse, R191 ;  /* 0x000000bf07bf7220 */ /* 0x040fe40000410000 */
[C---:B------:R-:W-:Y:S02]  /*2420*/  FADD.FTZ R89, -R204.reuse, R101 ;  /* 0x00000065cc597221 */ /* 0x040fe40000010100 */
[----:B------:R-:W-:Y:S02]  /*2430*/  FADD.FTZ R101, -R204, R114 ;  /* 0x00000072cc657221 */ /* 0x000fe40000010100 */
[----:B------:R-:W-:-:S02]  /*2440*/  FMUL.FTZ R114, R7, R193 ;  /* 0x000000c107727220 */ /* 0x000fc40000410000 */
[C---:B------:R-:W-:Y:S02]  /*2450*/  FADD.FTZ R214, R120.reuse, R214 ;  /* 0x000000d678d67221 */ /* 0x040fe40000010000 */
[----:B------:R-:W-:Y:S02]  /*2460*/  FFMA.FTZ R24, R120, R191, R24 ;  /* 0x000000bf78187223 */ /* 0x000fe40000010018 */
        /* <DEDUP_REMOVED lines=14> */
[----:B------:R-:W-:Y:S01]  /*2550*/  FADD.FTZ R100, -R204, R113 ;  /* 0x00000071cc647221 */ /* 0x000fe20000010100 */
[----:B------:R-:W4:Y:S01]  /*2560*/  LDL R111, [R1+0x1ac] ;  /* 0x0001ac00016f7983 */ /* 0x000f220000100800 */
[----:B--2---:R-:W-:Y:S02]  /*2570*/  FMUL.FTZ R87, R86, R116 ;  /* 0x0000007456577220 */ /* 0x004fe40000410000 */
[----:B------:R-:W-:-:S02]  /*2580*/  FMUL.FTZ R86, R7, R203 ;  /* 0x000000cb07567220 */ /* 0x000fc40000410000 */
[----:B---3--:R-:W-:Y:S02]  /*2590*/  FMUL.FTZ R115, R109, R117 ;  /* 0x000000756d737220 */ /* 0x008fe40000410000 */
[----:B------:R-:W2:Y:S01]  /*25a0*/  LDL R109, [R1+0x1c8] ;  /* 0x0001c800016d7983 */ /* 0x000ea20000100800 */
[----:B----4-:R-:W-:-:S03]  /*25b0*/  FMUL.FTZ R203, R108, R118 ;  /* 0x000000766ccb7220 */ /* 0x010fc60000410000 */
[----:B------:R-:W3:Y:S01]  /*25c0*/  LDL R108, [R1+0x1c4] ;  /* 0x0001c400016c7983 */ /* 0x000ee20000100800 */
[----:B------:R-:W-:Y:S02]  /*25d0*/  FMUL.FTZ R193, R104, R120 ;  /* 0x0000007868c17220 */ /* 0x000fe40000410000 */
[----:B------:R-:W-:Y:S01]  /*25e0*/  FMUL.FTZ R120, R7, R194 ;  /* 0x000000c207787220 */ /* 0x000fe20000410000 */
[----:B------:R-:W4:Y:S01]  /*25f0*/  LDL R104, [R1+0x1bc] ;  /* 0x0001bc0001687983 */ /* 0x000f220000100800 */
[----:B------:R-:W-:-:S03]  /*2600*/  FMUL.FTZ R194, R105, R121 ;  /* 0x0000007969c27220 */ /* 0x000fc60000410000 */
[----:B------:R-:W4:Y:S01]  /*2610*/  LDL R105, [R1+0x1b8] ;  /* 0x0001b80001697983 */ /* 0x000f220000100800 */
[----:B------:R-:W-:Y:S02]  /*2620*/  FFMA.FTZ R26, R122, R120, R26 ;  /* 0x000000787a1a7223 */ /* 0x000fe4000001001a */
[----:B------:R-:W-:Y:S02]  /*2630*/  FMUL.FTZ R122, R106, R122 ;  /* 0x0000007a6a7a7220 */ /* 0x000fe40000410000 */
[----:B------:R-:W4:Y:S01]  /*2640*/  LDL R106, [R1+0x1b4] ;  /* 0x0001b400016a7983 */ /* 0x000f220000100800 */
[----:B------:R-:W-:-:S03]  /*2650*/  FMUL.FTZ R204, R107, R119 ;  /* 0x000000776bcc7220 */ /* 0x000fc60000410000 */
[----:B------:R-:W4:Y:S01]  /*2660*/  LDL R107, [R1+0x1c0] ;  /* 0x0001c000016b7983 */ /* 0x000f220000100800 */
[C---:B------:R-:W-:Y:S02]  /*2670*/  FMUL.FTZ R192, R7.reuse, R192 ;  /* 0x000000c007c07220 */ /* 0x040fe40000410000 */
[C---:B------:R-:W-:Y:S02]  /*2680*/  FMUL.FTZ R177, R7.reuse, R177 ;  /* 0x000000b107b17220 */ /* 0x040fe40000410000 */
[----:B------:R-:W-:Y:S02]  /*2690*/  FMUL.FTZ R85, R7, R228 ;  /* 0x000000e407557220 */ /* 0x000fe40000410000 */
[C---:B------:R-:W-:Y:S02]  /*26a0*/  FADD.FTZ R213, R121.reuse, R213 ;  /* 0x000000d579d57221 */ /* 0x040fe40000010000 */
[----:B------:R-:W-:Y:S02]  /*26b0*/  FFMA.FTZ R23, R121, R192, R23 ;  /* 0x000000c079177223 */ /* 0x000fe40000010017 */
        /* <DEDUP_REMOVED lines=8> */
[C---:B------:R-:W-:Y:S02]  /*2740*/  FMUL.FTZ R116, R7.reuse, R226 ;  /* 0x000000e207747220 */ /* 0x040fe40000410000 */
[----:B------:R-:W-:Y:S02]  /*2750*/  FMUL.FTZ R84, R7, R229 ;  /* 0x000000e507547220 */ /* 0x000fe40000410000 */
[C---:B------:R-:W-:Y:S02]  /*2760*/  FADD.FTZ R222, R128.reuse, R222 ;  /* 0x000000de80de7221 */ /* 0x040fe40000010000 */
[----:B------:R-:W-:Y:S02]  /*2770*/  FFMA.FTZ R156, R128, R116, R156 ;  /* 0x00000074809c7223 */ /* 0x000fe4000001009c */
[----:B------:R-:W-:-:S02]  /*2780*/  FADD.FTZ R209, R117, R209 ;  /* 0x000000d175d17221 */ /* 0x000fc40000010000 */
[----:B------:R-:W-:Y:S02]  /*2790*/  FFMA.FTZ R19, R117, R84, R19 ;  /* 0x0000005475137223 */ /* 0x000fe40000010013 */
[----:B------:R-:W-:Y:S02]  /*27a0*/  FADD.FTZ R219, R127, R219 ;  /* 0x000000db7fdb7221 */ /* 0x000fe40000010000 */
[----:B------:R-:W-:Y:S02]  /*27b0*/  FMUL.FTZ R117, R7, R225 ;  /* 0x000000e107757220 */ /* 0x000fe40000410000 */
[C---:B------:R-:W-:Y:S02]  /*27c0*/  FADD.FTZ R221, R129.reuse, R221 ;  /* 0x000000dd81dd7221 */ /* 0x040fe40000010000 */
[----:B------:R-:W-:Y:S02]  /*27d0*/  FFMA.FTZ R31, R129, R117, R31 ;  /* 0x00000075811f7223 */ /* 0x000fe4000001001f */
[----:B------:R-:W-:-:S02]  /*27e0*/  FADD.FTZ R220, R126, R220 ;  /* 0x000000dc7edc7221 */ /* 0x000fc40000010000 */
[----:B--2---:R-:W-:Y:S02]  /*27f0*/  FMUL.FTZ R179, R109, R124 ;  /* 0x0000007c6db37220 */ /* 0x004fe40000410000 */
[C---:B------:R-:W-:Y:S01]  /*2800*/  FMUL.FTZ R124, R7.reuse, R180 ;  /* 0x000000b4077c7220 */ /* 0x040fe20000410000 */
[----:B------:R-:W2:Y:S01]  /*2810*/  LDL R109, [R1+0x1a8] ;  /* 0x0001a800016d7983 */ /* 0x000ea20000100800 */
[----:B---3--:R-:W-:Y:S02]  /*2820*/  FMUL.FTZ R180, R108, R125 ;  /* 0x0000007d6cb47220 */ /* 0x008fe40000410000 */
[----:B------:R-:W-:Y:S01]  /*2830*/  FMUL.FTZ R125, R7, R227 ;  /* 0x000000e3077d7220 */ /* 0x000fe20000410000 */
[----:B------:R-:W3:Y:S03]  /*2840*/  LDL R108, [R1+0x1a4] ;  /* 0x0001a400016c7983 */ /* 0x000ee60000100800 */
[----:B------:R-:W-:-:S02]  /*2850*/  FFMA.FTZ R29, R127, R125, R29 ;  /* 0x0000007d7f1d7223 */ /* 0x000fc4000001001d */
[----:B----4-:R-:W-:Y:S02]  /*2860*/  FMUL.FTZ R127, R104, R127 ;  /* 0x0000007f687f7220 */ /* 0x010fe40000410000 */
[----:B------:R-:W4:Y:S01]  /*2870*/  LDL R104, [R1+0x1a0] ;  /* 0x0001a00001687983 */ /* 0x000f220000100800 */
[----:B------:R-:W-:-:S03]  /*2880*/  FMUL.FTZ R128, R105, R128 ;  /* 0x0000008069807220 */ /* 0x000fc60000410000 */
[----:B------:R-:W2:Y:S01]  /*2890*/  LDL R105, [R1+0x19c] ;  /* 0x00019c0001697983 */ /* 0x000ea20000100800 */
[----:B------:R-:W-:-:S03]  /*28a0*/  FMUL.FTZ R129, R106, R129 ;  /* 0x000000816a817220 */ /* 0x000fc60000410000 */
[----:B------:R-:W3:Y:S01]  /*28b0*/  LDL R106, [R1+0x194] ;  /* 0x00019400016a7983 */ /* 0x000ee20000100800 */
[----:B------:R-:W-:Y:S02]  /*28c0*/  FFMA.FTZ R30, R126, R124, R30 ;  /* 0x0000007c7e1e7223 */ /* 0x000fe4000001001e */
[----:B------:R-:W-:Y:S02]  /*28d0*/  FMUL.FTZ R126, R107, R126 ;  /* 0x0000007e6b7e7220 */ /* 0x000fe40000410000 */
[----:B------:R-:W3:Y:S01]  /*28e0*/  LDL R107, [R1+0x198] ;  /* 0x00019800016b7983 */ /* 0x000ee20000100800 */
[C---:B------:R-:W-:Y:S02]  /*28f0*/  FMUL.FTZ R113, R7.reuse, R80 ;  /* 0x0000005007717220 */ /* 0x040fe40000410000 */
[----:B------:R-:W-:Y:S01]  /*2900*/  FMUL.FTZ R112, R7, R81 ;  /* 0x0000005107707220 */ /* 0x000fe20000410000 */
[----:B------:R-:W3:Y:S01]  /*2910*/  LDL R80, [R1+0x184] ;  /* 0x0001840001507983 */ /* 0x000ee20000100800 */
[----:B------:R-:W-:-:S02]  /*2920*/  FADD.FTZ R234, R135, R234 ;  /* 0x000000ea87ea7221 */ /* 0x000fc40000010000 */
[----:B------:R-:W-:Y:S01]  /*2930*/  FFMA.FTZ R181, R135, R113, R181 ;  /* 0x0000007187b57223 */ /* 0x000fe200000100b5 */
[----:B------:R-:W3:Y:S01]  /*2940*/  LDL R81, [R1+0x188] ;  /* 0x0001880001517983 */ /* 0x000ee20000100800 */
[C---:B------:R-:W-:Y:S02]  /*2950*/  FADD.FTZ R235, R134.reuse, R235 ;  /* 0x000000eb86eb7221 */ /* 0x040fe40000010000 */
[----:B------:R-:W-:Y:S02]  /*2960*/  FFMA.FTZ R182, R134, R112, R182 ;  /* 0x0000007086b67223 */ /* 0x000fe400000100b6 */
[----:B------:R-:W-:Y:S02]  /*2970*/  FADD.FTZ R236, R137, R236 ;  /* 0x000000ec89ec7221 */ /* 0x000fe40000010000 */
[----:B------:R-:W-:Y:S02]  /*2980*/  FADD.FTZ R237, R136, R237 ;  /* 0x000000ed88ed7221 */ /* 0x000fe40000010000 */
[----:B----4-:R-:W-:-:S02]  /*2990*/  FMUL.FTZ R134, R104, R134 ;  /* 0x0000008668867220 */ /* 0x010fc40000410000 */
[----:B------:R-:W-:Y:S02]  /*29a0*/  FMUL.FTZ R104, R7, R79 ;  /* 0x0000004f07687220 */ /* 0x000fe40000410000 */
[----:B--2---:R-:W-:Y:S01]  /*29b0*/  FMUL.FTZ R135, R105, R135 ;  /* 0x0000008769877220 */ /* 0x004fe20000410000 */
[----:B------:R-:W2:Y:S01]  /*29c0*/  LDL R79, [R1+0x180] ;  /* 0x00018000014f7983 */ /* 0x000ea20000100800 */
[----:B------:R-:W-:Y:S02]  /*29d0*/  FMUL.FTZ R105, R7, R78 ;  /* 0x0000004e07697220 */ /* 0x000fe40000410000 */
[----:B------:R-:W-:Y:S02]  /*29e0*/  FADD.FTZ R78, RZ, R87 ;  /* 0x00000057ff4e7221 */ /* 0x000fe40000010000 */
[----:B------:R-:W-:Y:S02]  /*29f0*/  FFMA.FTZ R183, R137, R105, R183 ;  /* 0x0000006989b77223 */ /* 0x000fe400000100b7 */
[----:B---3--:R-:W-:-:S02]  /*2a00*/  FMUL.FTZ R137, R106, R137 ;  /* 0x000000896a897220 */ /* 0x008fc40000410000 */
[----:B------:R-:W-:Y:S02]  /*2a10*/  FMUL.FTZ R106, R7, R77 ;  /* 0x0000004d076a7220 */ /* 0x000fe40000410000 */
[----:B------:R-:W-:Y:S02]  /*2a20*/  FADD.FTZ R77, R78, R115 ;  /* 0x000000734e4d7221 */ /* 0x000fe40000010000 */
[----:B------:R-:W-:Y:S02]  /*2a30*/  FFMA.FTZ R78, R85, R87, RZ ;  /* 0x00000057554e7223 */ /* 0x000fe400000100ff */
[----:B------:R-:W-:Y:S02]  /*2a40*/  FFMA.FTZ R184, R136, R104, R184 ;  /* 0x0000006888b87223 */ /* 0x000fe400000100b8 */
[----:B------:R-:W-:Y:S02]  /*2a50*/  FFMA.FTZ R78, R84, R115, R78 ;  /* 0x00000073544e7223 */ /* 0x000fe4000001004e */
[----:B------:R-:W-:-:S02]  /*2a60*/  FMUL.FTZ R136, R107, R136 ;  /* 0x000000886b887220 */ /* 0x000fc40000410000 */
[C---:B------:R-:W-:Y:S02]  /*2a70*/  FMUL.FTZ R107, R7.reuse, R76 ;  /* 0x0000004c076b7220 */ /* 0x040fe40000410000 */
[----:B------:R-:W-:Y:S02]  /*2a80*/  FFMA.FTZ R76, R86, R203, R78 ;  /* 0x000000cb564c7223 */ /* 0x000fe4000001004e */
[----:B------:R-:W3:Y:S01]  /*2a90*/  LDL R78, [R1+0x17c] ;  /* 0x00017c00014e7983 */ /* 0x000ee20000100800 */
[C---:B------:R-:W-:Y:S02]  /*2aa0*/  FMUL.FTZ R88, R7.reuse, R88 ;  /* 0x0000005807587220 */ /* 0x040fe40000410000 */
[----:B------:R-:W-:Y:S02]  /*2ab0*/  FMUL.FTZ R89, R7, R89 ;  /* 0x0000005907597220 */ /* 0x000fe40000410000 */
[C---:B------:R-:W-:Y:S02]  /*2ac0*/  FADD.FTZ R215, R123.reuse, R215 ;  /* 0x000000d77bd77221 */ /* 0x040fe40000010000 */
[----:B------:R-:W-:-:S02]  /*2ad0*/  FFMA.FTZ R25, R123, R121, R25 ;  /* 0x000000797b197223 */ /* 0x000fc40000010019 */
[----:B------:R-:W-:Y:S02]  /*2ae0*/  FMUL.FTZ R90, R7, R90 ;  /* 0x0000005a075a7220 */ /* 0x000fe40000410000 */
[----:B------:R-:W-:Y:S02]  /*2af0*/  FMUL.FTZ R123, R110, R123 ;  /* 0x0000007b6e7b7220 */ /* 0x000fe40000410000 */
[----:B------:R-:W4:Y:S01]  /*2b00*/  LDL R110, [R1+0x1b0] ;  /* 0x0001b000016e7983 */ /* 0x000f220000100800 */
[C---:B------:R-:W-:Y:S02]  /*2b10*/  FADD.FTZ R241, R140.reuse, R241 ;  /* 0x000000f18cf17221 */ /* 0x040fe40000010000 */
[----:B------:R-:W-:Y:S02]  /*2b20*/  FFMA.FTZ R188, R140, R88, R188 ;  /* 0x000000588cbc7223 */ /* 0x000fe400000100bc */
[----:B------:R-:W-:Y:S02]  /*2b30*/  FMUL.FTZ R140, R81, R140 ;  /* 0x0000008c518c7220 */ /* 0x000fe40000410000 */
[C---:B------:R-:W-:Y:S01]  /*2b40*/  FADD.FTZ R240, R141.reuse, R240 ;  /* 0x000000f08df07221 */ /* 0x040fe20000010000 */
[----:B------:R-:W4:Y:S01]  /*2b50*/  LDL R81, [R1+0x178] ;  /* 0x0001780001517983 */ /* 0x000f220000100800 */
[----:B------:R-:W-:-:S02]  /*2b60*/  FFMA.FTZ R187, R141, R89, R187 ;  /* 0x000000598dbb7223 */ /* 0x000fc400000100bb */
[----:B------:R-:W-:Y:S02]  /*2b70*/  FMUL.FTZ R141, R80, R141 ;  /* 0x0000008d508d7220 */ /* 0x000fe40000410000 */
[C---:B------:R-:W-:Y:S01]  /*2b80*/  FADD.FTZ R243, R142.reuse, R243 ;  /* 0x000000f38ef37221 */ /* 0x040fe20000010000 */
[----:B------:R-:W4:Y:S01]  /*2b90*/  LDL R80, [R1+0x174] ;  /* 0x0001740001507983 */ /* 0x000f220000100800 */
[----:B------:R-:W-:Y:S02]  /*2ba0*/  FFMA.FTZ R190, R142, R90, R190 ;  /* 0x0000005a8ebe7223 */ /* 0x000fe400000100be */
[----:B------:R-:W-:Y:S02]  /*2bb0*/  FMUL.FTZ R102, R7, R102 ;  /* 0x0000006607667220 */ /* 0x000fe40000410000 */
[C---:B------:R-:W-:Y:S02]  /*2bc0*/  FADD.FTZ R242, R143.reuse, R242 ;  /* 0x000000f28ff27221 */ /* 0x040fe40000010000 */
[----:B------:R-:W-:-:S02]  /*2bd0*/  FFMA.FTZ R189, R143, R102, R189 ;  /* 0x000000668fbd7223 */ /* 0x000fc400000100bd */
[----:B--2---:R-:W-:Y:S02]  /*2be0*/  FMUL.FTZ R142, R79, R142 ;  /* 0x0000008e4f8e7220 */ /* 0x004fe40000410000 */
[----:B------:R-:W2:Y:S01]  /*2bf0*/  LDL R79, [R1+0x170] ;  /* 0x00017000014f7983 */ /* 0x000ea20000100800 */
[----:B---3--:R-:W-:-:S03]  /*2c00*/  FMUL.FTZ R143, R78, R143 ;  /* 0x0000008f4e8f7220 */ /* 0x008fc60000410000 */
[----:B------:R-:W3:Y:S01]  /*2c10*/  LDL R78, [R1+0x16c] ;  /* 0x00016c00014e7983 */ /* 0x000ee20000100800 */
[C---:B------:R-:W-:Y:S02]  /*2c20*/  FADD.FTZ R212, R118.reuse, R212 ;  /* 0x000000d476d47221 */ /* 0x040fe40000010000 */
[----:B------:R-:W-:Y:S02]  /*2c30*/  FFMA.FTZ R22, R118, R86, R22 ;  /* 0x0000005676167223 */ /* 0x000fe40000010016 */
[C---:B------:R-:W-:Y:S02]  /*2c40*/  FADD.FTZ R211, R119.reuse, R211 ;  /* 0x000000d377d37221 */ /* 0x040fe40000010000 */
[----:B------:R-:W-:Y:S02]  /*2c50*/  FFMA.FTZ R21, R119, R114, R21 ;  /* 0x0000007277157223 */ /* 0x000fe40000010015 */
[C---:B------:R-:W-:Y:S02]  /*2c60*/  FMUL.FTZ R118, R7.reuse, R224 ;  /* 0x000000e007767220 */ /* 0x040fe40000410000 */
[----:B------:R-:W-:-:S02]  /*2c70*/  FMUL.FTZ R119, R7, R223 ;  /* 0x000000df07777220 */ /* 0x000fc40000410000 */
[C---:B------:R-:W-:Y:S02]  /*2c80*/  FMUL.FTZ R91, R7.reuse, R91 ;  /* 0x0000005b075b7220 */ /* 0x040fe40000410000 */
[----:B------:R-:W-:Y:S02]  /*2c90*/  FMUL.FTZ R92, R7, R92 ;  /* 0x0000005c075c7220 */ /* 0x000fe40000410000 */
[C---:B------:R-:W-:Y:S02]  /*2ca0*/  FADD.FTZ R231, R130.reuse, R231 ;  /* 0x000000e782e77221 */ /* 0x040fe40000010000 */
[----:B------:R-:W-:Y:S02]  /*2cb0*/  FFMA.FTZ R158, R130, R118, R158 ;  /* 0x00000076829e7223 */ /* 0x000fe4000001009e */
[C---:B------:R-:W-:Y:S02]  /*2cc0*/  FADD.FTZ R230, R131.reuse, R230 ;  /* 0x000000e683e67221 */ /* 0x040fe40000010000 */
[----:B------:R-:W-:-:S02]  /*2cd0*/  FFMA.FTZ R157, R131, R119, R157 ;  /* 0x00000077839d7223 */ /* 0x000fc4000001009d */
[----:B------:R-:W-:Y:S02]  /*2ce0*/  FMUL.FTZ R93, R7, R93 ;  /* 0x0000005d075d7220 */ /* 0x000fe40000410000 */
[----:B----4-:R-:W-:Y:S02]  /*2cf0*/  FMUL.FTZ R130, R110, R130 ;  /* 0x000000826e827220 */ /* 0x010fe40000410000 */
[----:B------:R-:W-:Y:S02]  /*2d00*/  FMUL.FTZ R131, R111, R131 ;  /* 0x000000836f837220 */ /* 0x000fe40000410000 */
[C---:B------:R-:W-:Y:S02]  /*2d10*/  FMUL.FTZ R110, R7.reuse, R83 ;  /* 0x00000053076e7220 */ /* 0x040fe40000410000 */
[----:B------:R-:W-:Y:S01]  /*2d20*/  FMUL.FTZ R111, R7, R82 ;  /* 0x00000052076f7220 */ /* 0x000fe20000410000 */
[----:B------:R-:W4:Y:S01]  /*2d30*/  LDL R83, [R1+0x190] ;  /* 0x0001900001537983 */ /* 0x000f220000100800 */
[----:B------:R-:W-:-:S02]  /*2d40*/  FADD.FTZ R245, R144, R245 ;  /* 0x000000f590f57221 */ /* 0x000fc40000010000 */
[----:B------:R-:W-:Y:S01]  /*2d50*/  FFMA.FTZ R196, R144, R91, R196 ;  /* 0x0000005b90c47223 */ /* 0x000fe200000100c4 */
[----:B------:R-:W4:Y:S01]  /*2d60*/  LDL R82, [R1+0x18c] ;  /* 0x00018c0001527983 */ /* 0x000f220000100800 */
[----:B------:R-:W-:Y:S02]  /*2d70*/  FMUL.FTZ R144, R81, R144 ;  /* 0x0000009051907220 */ /* 0x000fe40000410000 */
[C---:B------:R-:W-:Y:S01]  /*2d80*/  FADD.FTZ R244, R145.reuse, R244 ;  /* 0x000000f491f47221 */ /* 0x040fe20000010000 */
[----:B------:R-:W4:Y:S01]  /*2d90*/  LDL R81, [R1+0x168] ;  /* 0x0001680001517983 */ /* 0x000f220000100800 */
[----:B------:R-:W-:Y:S02]  /*2da0*/  FFMA.FTZ R195, R145, R92, R195 ;  /* 0x0000005c91c37223 */ /* 0x000fe400000100c3 */
[----:B------:R-:W-:Y:S02]  /*2db0*/  FMUL.FTZ R145, R80, R145 ;  /* 0x0000009150917220 */ /* 0x000fe40000410000 */
[C---:B------:R-:W-:Y:S01]  /*2dc0*/  FADD.FTZ R247, R146.reuse, R247 ;  /* 0x000000f792f77221 */ /* 0x040fe20000010000 */
[----:B------:R-:W4:Y:S01]  /*2dd0*/  LDL R80, [R1+0x164] ;  /* 0x0001640001507983 */ /* 0x000f220000100800 */
[----:B------:R-:W-:-:S02]  /*2de0*/  FFMA.FTZ R198, R146, R93, R198 ;  /* 0x0000005d92c67223 */ /* 0x000fc400000100c6 */
[----:B------:R-:W-:Y:S02]  /*2df0*/  FMUL.FTZ R94, R7, R94 ;  /* 0x0000005e075e7220 */ /* 0x000fe40000410000 */
[C---:B------:R-:W-:Y:S02]  /*2e00*/  FADD.FTZ R246, R147.reuse, R246 ;  /* 0x000000f693f67221 */ /* 0x040fe40000010000 */
[----:B------:R-:W-:Y:S02]  /*2e10*/  FFMA.FTZ R197, R147, R94, R197 ;  /* 0x0000005e93c57223 */ /* 0x000fe400000100c5 */
[----:B--2---:R-:W-:Y:S02]  /*2e20*/  FMUL.FTZ R146, R79, R146 ;  /* 0x000000924f927220 */ /* 0x004fe40000410000 */
[----:B------:R-:W2:Y:S01]  /*2e30*/  LDL R79, [R1+0x160] ;  /* 0x00016000014f7983 */ /* 0x000ea20000100800 */
[----:B---3--:R-:W-:-:S03]  /*2e40*/  FMUL.FTZ R147, R78, R147 ;  /* 0x000000934e937220 */ /* 0x008fc60000410000 */
[----:B------:R-:W3:Y:S01]  /*2e50*/  LDL R78, [R1+0x15c] ;  /* 0x00015c00014e7983 */ /* 0x000ee20000100800 */
[C---:B------:R-:W-:Y:S02]  /*2e60*/  FADD.FTZ R232, R133.reuse, R232 ;  /* 0x000000e885e87221 */ /* 0x040fe40000010000 */
[----:B------:R-:W-:Y:S02]  /*2e70*/  FFMA.FTZ R159, R133, R111, R159 ;  /* 0x0000006f859f7223 */ /* 0x000fe4000001009f */
[----:B------:R-:W-:Y:S02]  /*2e80*/  FMUL.FTZ R133, R108, R133 ;  /* 0x000000856c857220 */ /* 0x000fe40000410000 */
[----:B------:R-:W3:Y:S01]  /*2e90*/  LDL.LU R108, [R1] ;  /* 0x00000000016c7983 */ /* 0x000ee20000300800 */
[C---:B------:R-:W-:Y:S02]  /*2ea0*/  FMUL.FTZ R95, R7.reuse, R95 ;  /* 0x0000005f075f7220 */ /* 0x040fe40000410000 */
        /* <DEDUP_REMOVED lines=10> */
[----:B------:R-:W-:Y:S02]  /*2f50*/  FADD.FTZ R251, R150, R251 ;  /* 0x000000fb96fb7221 */ /* 0x000fe40000010000 */
[----:B----4-:R-:W-:Y:S02]  /*2f60*/  FMUL.FTZ R138, R83, R138 ;  /* 0x0000008a538a7220 */ /* 0x010fe40000410000 */
[----:B------:R-:W4:Y:S01]  /*2f70*/  LDL R83, [R1+0x158] ;  /* 0x0001580001537983 */ /* 0x000f220000100800 */
[----:B------:R-:W-:-:S03]  /*2f80*/  FMUL.FTZ R139, R82, R139 ;  /* 0x0000008b528b7220 */ /* 0x000fc60000410000 */
[----:B------:R-:W4:Y:S01]  /*2f90*/  LDL R82, [R1+0x154] ;  /* 0x0001540001527983 */ /* 0x000f220000100800 */
[----:B------:R-:W-:Y:S02]  /*2fa0*/  FFMA.FTZ R202, R150, R97, R202 ;  /* 0x0000006196ca7223 */ /* 0x000fe400000100ca */
[----:B------:R-:W-:Y:S02]  /*2fb0*/  FMUL.FTZ R148, R81, R148 ;  /* 0x0000009451947220 */ /* 0x000fe40000410000 */
[----:B------:R-:W4:Y:S01]  /*2fc0*/  LDL.LU R81, [R1+0x8] ;  /* 0x0000080001517983 */ /* 0x000f220000300800 */
[----:B------:R-:W-:-:S03]  /*2fd0*/  FMUL.FTZ R149, R80, R149 ;  /* 0x0000009550957220 */ /* 0x000fc60000410000 */
[----:B------:R-:W4:Y:S01]  /*2fe0*/  LDL R80, [R1+0x150] ;  /* 0x0001500001507983 */ /* 0x000f220000100800 */
[----:B------:R-:W-:Y:S02]  /*2ff0*/  FMUL.FTZ R98, R7, R98 ;  /* 0x0000006207627220 */ /* 0x000fe40000410000 */
[C---:B------:R-:W-:Y:S02]  /*3000*/  FADD.FTZ R250, R151.reuse, R250 ;  /* 0x000000fa97fa7221 */ /* 0x040fe40000010000 */
        /* <DEDUP_REMOVED lines=13> */
[----:B------:R-:W2:Y:S01]  /*30e0*/  LDL.LU R79, [R1+0x4] ;  /* 0x00000400014f7983 */ /* 0x000ea20000300800 */
[----:B---3--:R-:W-:-:S03]  /*30f0*/  FMUL.FTZ R151, R78, R151 ;  /* 0x000000974e977220 */ /* 0x008fc60000410000 */
        /* <DEDUP_REMOVED lines=15> */
[C---:B------:R-:W-:Y:S02]  /*31f0*/  FADD.FTZ R233, R132.reuse, R233 ;  /* 0x000000e984e97221 */ /* 0x040fe40000010000 */
        /* <DEDUP_REMOVED lines=34> */
[----:B------:R-:W-:Y:S01]  /*3420*/  FFMA.FTZ R76, R93, R146, R76 ;  /* 0x000000925d4c7223 */ /* 0x000fe2000001004c */
[----:B------:R0:W-:Y:S01]  /*3430*/  STL [R1], R108 ;  /* 0x0000006c01007387 */ /* 0x0001e20000100800 */
[----:B------:R-:W-:Y:S02]  /*3440*/  FADD.FTZ R77, R77, R147 ;  /* 0x000000934d4d7221 */ /* 0x000fe40000010000 */
[----:B------:R-:W-:Y:S02]  /*3450*/  FFMA.FTZ R76, R94, R147, R76 ;  /* 0x000000935e4c7223 */ /* 0x000fe4000001004c */
[----:B------:R-:W-:Y:S01]  /*3460*/  FADD.FTZ R77, R77, R148 ;  /* 0x000000944d4d7221 */ /* 0x000fe20000010000 */
[----:B0-----:R-:W0:Y:S01]  /*3470*/  S2R R108, SR_TID.X ;  /* 0x00000000006c7919 */ /* 0x001e220000002100 */
[----:B------:R-:W-:-:S02]  /*3480*/  FFMA.FTZ R76, R95, R148, R76 ;  /* 0x000000945f4c7223 */ /* 0x000fc4000001004c */
[----:B----4-:R-:W-:Y:S02]  /*3490*/  FADD.FTZ R81, R154, R81 ;  /* 0x000000519a517221 */ /* 0x010fe40000010000 */
[----:B------:R-:W-:Y:S02]  /*34a0*/  FADD.FTZ R77, R77, R149 ;  /* 0x000000954d4d7221 */ /* 0x000fe40000010000 */
[----:B------:R-:W-:Y:S01]  /*34b0*/  FFMA.FTZ R76, R96, R149, R76 ;  /* 0x00000095604c7223 */ /* 0x000fe2000001004c */
[----:B------:R1:W-:Y:S01]  /*34c0*/  STL [R1+0x8], R81 ;  /* 0x0000085101007387 */ /* 0x0003e20000100800 */
[----:B------:R-:W-:Y:S02]  /*34d0*/  FMUL.FTZ R99, R7, R99 ;  /* 0x0000006307637220 */ /* 0x000fe40000410000 */
[----:B------:R-:W-:Y:S02]  /*34e0*/  FADD.FTZ R77, R77, R150 ;  /* 0x000000964d4d7221 */ /* 0x000fe40000010000 */
[----:B------:R-:W-:-:S02]  /*34f0*/  FFMA.FTZ R76, R97, R150, R76 ;  /* 0x00000096614c7223 */ /* 0x000fc4000001004c */
[----:B------:R-:W-:Y:S02]  /*3500*/  FFMA.FTZ R206, R152, R99, R206 ;  /* 0x0000006398ce7223 */ /* 0x000fe400000100ce */
[----:B------:R-:W-:Y:S02]  /*3510*/  FMUL.FTZ R100, R7, R100 ;  /* 0x0000006407647220 */ /* 0x000fe40000410000 */
[----:B------:R-:W-:Y:S02]  /*3520*/  FMUL.FTZ R152, R83, R152 ;  /* 0x0000009853987220 */ /* 0x000fe40000410000 */
[----:B------:R-:W-:Y:S02]  /*3530*/  FADD.FTZ R77, R77, R151 ;  /* 0x000000974d4d7221 */ /* 0x000fe40000010000 */
[----:B------:R-:W-:Y:S01]  /*3540*/  FFMA.FTZ R76, R98, R151, R76 ;  /* 0x00000097624c7223 */ /* 0x000fe2000001004c */
[----:B------:R-:W-:Y:S01]  /*3550*/  LOP3.LUT P1, RZ, R18, 0xff, RZ, 0xc0, !PT ;  /* 0x000000ff12ff7812 */ /* 0x000fe2000782c0ff */
[----:B------:R-:W-:-:S02]  /*3560*/  FMUL.FTZ R103, R7, R103 ;  /* 0x0000006707677220 */ /* 0x000fc40000410000 */
[C---:B------:R-:W-:Y:S02]  /*3570*/  FADD.FTZ R252, R153.reuse, R252 ;  /* 0x000000fc99fc7221 */ /* 0x040fe40000010000 */
[----:B------:R-:W-:Y:S02]  /*3580*/  FFMA.FTZ R205, R153, R100, R205 ;  /* 0x0000006499cd7223 */ /* 0x000fe400000100cd */
[----:B------:R-:W-:Y:S02]  /*3590*/  FMUL.FTZ R101, R7, R101 ;  /* 0x0000006507657220 */ /* 0x000fe40000410000 */
[----:B------:R-:W-:Y:S02]  /*35a0*/  FMUL.FTZ R153, R82, R153 ;  /* 0x0000009952997220 */ /* 0x000fe40000410000 */
[----:B------:R-:W-:Y:S02]  /*35b0*/  FADD.FTZ R77, R77, R152 ;  /* 0x000000984d4d7221 */ /* 0x000fe40000010000 */
[----:B------:R-:W-:-:S02]  /*35c0*/  FFMA.FTZ R76, R99, R152, R76 ;  /* 0x00000098634c7223 */ /* 0x000fc4000001004c */
[----:B------:R-:W-:Y:S01]  /*35d0*/  FFMA.FTZ R207, R155, R103, R207 ;  /* 0x000000679bcf7223 */ /* 0x000fe200000100cf */
[----:B0-----:R-:W-:Y:S01]  /*35e0*/  SHF.R.U32.HI R83, RZ, 0x5, R108 ;  /* 0x00000005ff537819 */ /* 0x001fe2000001166c */
[----:B------:R-:W-:Y:S02]  /*35f0*/  FFMA.FTZ R208, R154, R101, R208 ;  /* 0x000000659ad07223 */ /* 0x000fe400000100d0 */
[----:B------:R-:W-:Y:S02]  /*3600*/  FMUL.FTZ R154, R80, R154 ;  /* 0x0000009a509a7220 */ /* 0x000fe40000410000 */
[----:B------:R-:W-:Y:S01]  /*3610*/  FADD.FTZ R77, R77, R153 ;  /* 0x000000994d4d7221 */ /* 0x000fe20000010000 */
[----:B------:R-:W-:-:S03]  /*3620*/  LOP3.LUT R80, R83, 0x7fffffc, RZ, 0xc0, !PT ;  /* 0x07fffffc53507812 */ /* 0x000fc600078ec0ff */
[----:B-1----:R-:W-:Y:S01]  /*3630*/  FADD.FTZ R81, R77, R154 ;  /* 0x0000009a4d517221 */ /* 0x002fe20000010000 */
[----:B------:R-:W-:Y:S02]  /*3640*/  LOP3.LUT P0, RZ, R108, 0x1f, RZ, 0xc0, !PT ;  /* 0x0000001f6cff7812 */ /* 0x000fe4000780c0ff */
[----:B------:R-:W-:Y:S01]  /*3650*/  @!P1 IADD3 R80, R80, 0x4, RZ ;  /* 0x0000000450509810 */ /* 0x000fe20007ffe0ff */
[----:B--2---:R-:W-:-:S05]  /*3660*/  FADD.FTZ R79, R155, R79 ;  /* 0x0000004f9b4f7221 */ /* 0x004fca0000010000 */
[----:B------:R0:W-:Y:S01]  /*3670*/  STL [R1+0x4], R79 ;  /* 0x0000044f01007387 */ /* 0x0001e20000100800 */
[----:B---3--:R-:W-:Y:S02]  /*3680*/  FMUL.FTZ R155, R78, R155 ;  /* 0x0000009b4e9b7220 */ /* 0x008fe40000410000 */
[----:B------:R-:W-:-:S04]  /*3690*/  FFMA.FTZ R78, R100, R153, R76 ;  /* 0x00000099644e7223 */ /* 0x000fc8000001004c */
[----:B------:R-:W-:Y:S02]  /*36a0*/  FFMA.FTZ R78, R101, R154, R78 ;  /* 0x0000009a654e7223 */ /* 0x000fe4000001004e */
[----:B------:R-:W-:Y:S02]  /*36b0*/  FADD.FTZ R81, R81, R155 ;  /* 0x0000009b51517221 */ /* 0x000fe40000010000 */
[----:B------:R-:W-:Y:S01]  /*36c0*/  FFMA.FTZ R78, R103, R155, R78 ;  /* 0x0000009b674e7223 */ /* 0x000fe2000001004e */
[----:B------:R-:W-:Y:S05]  /*36d0*/  BRA.DIV ~URZ, `(.L_x_12458) ;  /* 0x000038a27f007947 */ /* 0x000fea000b800000 */
[----:B0-----:R0:W1:Y:S02]  /*36e0*/  SHFL.DOWN PT, R82, R81, 0x10, 0x1f ;  /* 0x0a001f0051527f89 */ /* 0x00106400000e0000 */
.L_x_12462:
        /* <DEDUP_REMOVED lines=18> */
.L_x_12463:
[----:B--2---:R-:W-:Y:S01]  /*3810*/  @!P0 LOP3.LUT R79, R83, 0x3, RZ, 0xc0, !PT ;  /* 0x00000003534f8812 */ /* 0x004fe200078ec0ff */
[----:B------:R-:W-:Y:S01]  /*3820*/  FADD.FTZ R76, R82, R81 ;  /* 0x00000051524c7221 */ /* 0x000fe20000010000 */
[----:B------:R-:W2:Y:S01]  /*3830*/  LDL R225, [R1+0x13c] ;  /* 0x00013c0001e17983 */ /* 0x000ea20000100800 */
[----:B0-----:R-:W-:Y:S01]  /*3840*/  FADD.FTZ R77, R77, R78 ;  /* 0x0000004e4d4d7221 */ /* 0x001fe20000010000 */
[----:B------:R-:W-:Y:S01]  /*3850*/  @!P0 IADD3 R79, R80, R79, RZ ;  /* 0x0000004f504f8210 */ /* 0x000fe20007ffe0ff */
[----:B------:R-:W-:Y:S01]  /*3860*/  ULDC.U8 UR6, c[0x0][0x1f0] ;  /* 0x00007c0000067ab9 */ /* 0x000fe20000000000 */
[----:B------:R-:W3:Y:S01]  /*3870*/  LDL R228, [R1+0x148] ;  /* 0x0001480001e47983 */ /* 0x000ee20000100800 */
[----:B------:R-:W-:Y:S01]  /*3880*/  ISETP.NE.AND P1, PT, RZ, UR6, PT ;  /* 0x00000006ff007c0c */ /* 0x000fe2000bf25270 */
[----:B------:R-:W-:Y:S02]  /*3890*/  WARPSYNC 0xffffffff ;  /* 0xffffffff00007948 */ /* 0x000fe40003800000 */
[----:B------:R-:W-:Y:S04]  /*38a0*/  @!P0 STS.64 [R79.X8+0x5000], R76 ;  /* 0x0050004c4f008388 */ /* 0x000fe80000008a00 */
[----:B------:R-:W-:Y:S06]  /*38b0*/  BAR.SYNC.DEFER_BLOCKING 0x0 ;  /* 0x0000000000007b1d */ /* 0x000fec0000010000 */
[----:B------:R-:W4:Y:S04]  /*38c0*/  LDL R227, [R1+0x144] ;  /* 0x0001440001e37983 */ /* 0x000f280000100800 */
[----:B------:R-:W4:Y:S04]  /*38d0*/  LDL R226, [R1+0x140] ;  /* 0x0001400001e27983 */ /* 0x000f280000100800 */
[----:B-1----:R-:W0:Y:S04]  /*38e0*/  LDS.128 R76, [R80.X8+0x5000] ;  /* 0x00500000504c7984 */ /* 0x002e280000008c00 */
[----:B------:R-:W1:Y:S01]  /*38f0*/  LDS.128 R80, [R80.X8+0x5010] ;  /* 0x0050100050507984 */ /* 0x000e620000008c00 */
[----:B0-----:R-:W-:-:S02]  /*3900*/  FADD.FTZ R76, RZ, R76 ;  /* 0x0000004cff4c7221 */ /* 0x001fc40000010000 */
[----:B------:R-:W-:Y:S02]  /*3910*/  FADD.FTZ R77, RZ, R77 ;  /* 0x0000004dff4d7221 */ /* 0x000fe40000010000 */
[----:B------:R-:W-:Y:S02]  /*3920*/  FADD.FTZ R76, R78, R76 ;  /* 0x0000004c4e4c7221 */ /* 0x000fe40000010000 */
[----:B------:R-:W-:Y:S02]  /*3930*/  FADD.FTZ R77, R79, R77 ;  /* 0x0000004d4f4d7221 */ /* 0x000fe40000010000 */
[----:B-1----:R-:W-:Y:S02]  /*3940*/  FADD.FTZ R76, R76, R80 ;  /* 0x000000504c4c7221 */ /* 0x002fe40000010000 */
[----:B------:R-:W-:Y:S02]  /*3950*/  FADD.FTZ R77, R77, R81 ;  /* 0x000000514d4d7221 */ /* 0x000fe40000010000 */
[----:B------:R-:W-:Y:S01]  /*3960*/  FADD.FTZ R82, R82, R76 ;  /* 0x0000004c52527221 */ /* 0x000fe20000010000 */
[----:B------:R-:W-:Y:S01]  /*3970*/  IADD3 R76, P0, R175, c[0x0][0x170], RZ ;  /* 0x00005c00af4c7a10 */ /* 0x000fe20007f1e0ff */
[----:B------:R-:W-:-:S03]  /*3980*/  FADD.FTZ R83, R83, R77 ;  /* 0x0000004d53537221 */ /* 0x000fc60000010000 */
[----:B------:R-:W-:-:S06]  /*3990*/  IADD3.X R77, R174, c[0x0][0x174], RZ, P0, !PT ;  /* 0x00005d00ae4d7a10 */ /* 0x000fcc00007fe4ff */
[----:B------:R-:W4:Y:S01]  /*39a0*/  LDG.E.128 R76, [R76.64] ;  /* 0x000000044c4c7981 */ /* 0x000f22000c1e1d00 */
[----:B------:R-:W-:Y:S01]  /*39b0*/  FMUL.FTZ R108, R82, c[0x0][0x1e0] ;  /* 0x00007800526c7a20 */ /* 0x000fe20000410000 */
[----:B------:R-:W-:Y:S01]  /*39c0*/  ISETP.NE.U32.AND P0, PT, RZ, c[0x0][0x218], PT ;  /* 0x00008600ff007a0c */ /* 0x000fe20003f05070 */
[----:B------:R-:W-:-:S03]  /*39d0*/  FMUL.FTZ R109, R83, c[0x0][0x1e0] ;  /* 0x00007800536d7a20 */ /* 0x000fc60000410000 */
[----:B------:R-:W-:Y:S02]  /*39e0*/  FSEL R108, R108, RZ, !P1 ;  /* 0x000000ff6c6c7208 */ /* 0x000fe40004800000 */
[----:B------:R-:W-:Y:S02]  /*39f0*/  ISETP.NE.U32.AND P1, PT, RZ, c[0x0][0x258], PT ;  /* 0x00009600ff007a0c */ /* 0x000fe40003f25070 */
[----:B------:R-:W-:Y:S01]  /*3a00*/  ISETP.NE.AND.EX P0, PT, RZ, c[0x0][0x21c], PT, P0 ;  /* 0x00008700ff007a0c */ /* 0x000fe20003f05300 */
[-CC-:B------:R-:W-:Y:S01]  /*3a10*/  FFMA.FTZ R85, R85, R109.reuse, R108.reuse ;  /* 0x0000006d55557223 */ /* 0x180fe2000001006c */
[----:B------:R-:W-:Y:S01]  /*3a20*/  ISETP.NE.AND.EX P1, PT, RZ, c[0x0][0x25c], PT, P1 ;  /* 0x00009700ff007a0c */ /* 0x000fe20003f25310 */
[-CC-:B------:R-:W-:Y:S02]  /*3a30*/  FFMA.FTZ R84, R84, R109.reuse, R108.reuse ;  /* 0x0000006d54547223 */ /* 0x180fe4000001006c */
[-CC-:B------:R-:W-:Y:S02]  /*3a40*/  FFMA.FTZ R86, R86, R109.reuse, R108.reuse ;  /* 0x0000006d56567223 */ /* 0x180fe4000001006c */
[----:B------:R-:W-:-:S02]  /*3a50*/  FFMA.FTZ R224, R114, R109, R108 ;  /* 0x0000006d72e07223 */ /* 0x000fc4000001006c */
[----:B------:R-:W-:Y:S02]  /*3a60*/  FADD.FTZ R85, R87, -R85 ;  /* 0x8000005557557221 */ /* 0x000fe40000010000 */
[----:B------:R-:W-:Y:S02]  /*3a70*/  FADD.FTZ R84, R115, -R84 ;  /* 0x8000005473547221 */ /* 0x000fe40000010000 */
[----:B------:R-:W-:Y:S02]  /*3a80*/  FADD.FTZ R86, R203, -R86 ;  /* 0x80000056cb567221 */ /* 0x000fe40000010000 */
[----:B------:R-:W-:Y:S01]  /*3a90*/  FADD.FTZ R224, R204, -R224 ;  /* 0x800000e0cce07221 */ /* 0x000fe20000010000 */
[----:B------:R-:W-:Y:S01]  /*3aa0*/  ISETP.NE.U32.AND P2, PT, RZ, c[0x0][0x258], PT ;  /* 0x00009600ff007a0c */ /* 0x000fe20003f45070 */
[C---:B------:R-:W-:Y:S02]  /*3ab0*/  FMUL.FTZ R203, R7.reuse, R85 ;  /* 0x0000005507cb7220 */ /* 0x040fe40000410000 */
[----:B------:R-:W-:-:S02]  /*3ac0*/  FMUL.FTZ R204, R7, R84 ;  /* 0x0000005407cc7220 */ /* 0x000fc40000410000 */
[C---:B------:R-:W-:Y:S02]  /*3ad0*/  FMUL.FTZ R223, R7.reuse, R86 ;  /* 0x0000005607df7220 */ /* 0x040fe40000410000 */
[----:B------:R-:W-:Y:S01]  /*3ae0*/  FMUL.FTZ R224, R7, R224 ;  /* 0x000000e007e07220 */ /* 0x000fe20000410000 */
[----:B------:R-:W-:Y:S01]  /*3af0*/  ISETP.NE.AND.EX P2, PT, RZ, c[0x0][0x25c], PT, P2 ;  /* 0x00009700ff007a0c */ /* 0x000fe20003f45320 */
[----:B-----5:R-:W-:Y:S01]  /*3b00*/  @P0 FADD.FTZ R203, R32, R203 ;  /* 0x000000cb20cb0221 */ /* 0x020fe20000010000 */
[----:B------:R-:W-:Y:S01]  /*3b10*/  @P1 IADD3 R84, P3, R175, c[0x0][0x258], RZ ;  /* 0x00009600af541a10 */ /* 0x000fe20007f7e0ff */
[----:B------:R-:W-:Y:S02]  /*3b20*/  @P0 FADD.FTZ R204, R33, R204 ;  /* 0x000000cc21cc0221 */ /* 0x000fe40000010000 */
[----:B------:R-:W-:Y:S02]  /*3b30*/  @P0 FADD.FTZ R223, R34, R223 ;  /* 0x000000df22df0221 */ /* 0x000fe40000010000 */
[----:B------:R-:W-:Y:S01]  /*3b40*/  @P0 FADD.FTZ R224, R35, R224 ;  /* 0x000000e023e00221 */ /* 0x000fe20000010000 */
[----:B------:R-:W-:-:S02]  /*3b50*/  @P1 IADD3.X R85, R174, c[0x0][0x25c], RZ, P3, !PT ;  /* 0x00009700ae551a10 */ /* 0x000fc40001ffe4ff */
[----:B------:R-:W-:Y:S02]  /*3b60*/  SEL R80, R203, R72, P2 ;  /* 0x00000048cb507207 */ /* 0x000fe40001000000 */
[----:B------:R-:W-:Y:S02]  /*3b70*/  SEL R81, R204, R73, P2 ;  /* 0x00000049cc517207 */ /* 0x000fe40001000000 */
[----:B------:R-:W-:Y:S02]  /*3b80*/  SEL R82, R223, R74, P2 ;  /* 0x0000004adf527207 */ /* 0x000fe40001000000 */
[----:B------:R-:W-:-:S05]  /*3b90*/  SEL R83, R224, R75, P2 ;  /* 0x0000004be0537207 */ /* 0x000fca0001000000 */
[----:B------:R0:W-:Y:S01]  /*3ba0*/  @P1 STG.E.128 [R84.64], R80 ;  /* 0x0000005054001986 */ /* 0x0001e2000c101d04 */
[----:B------:R-:W-:Y:S02]  /*3bb0*/  IADD3 R86, P6, R171, c[0x0][0x170], RZ ;  /* 0x00005c00ab567a10 */ /* 0x000fe40007fde0ff */
[----:B------:R-:W-:Y:S02]  /*3bc0*/  LOP3.LUT P5, RZ, R173, 0xff, RZ, 0xc0, !PT ;  /* 0x000000ffadff7812 */ /* 0x000fe400078ac0ff */
[----:B------:R-:W-:Y:S02]  /*3bd0*/  IADD3.X R87, R170, c[0x0][0x174], RZ, P6, !PT ;  /* 0x00005d00aa577a10 */ /* 0x000fe400037fe4ff */
[----:B0-----:R-:W-:-:S04]  /*3be0*/  IADD3 R84, P3, R175, c[0x0][0x248], RZ ;  /* 0x00009200af547a10 */ /* 0x001fc80007f7e0ff */
[----:B------:R-:W-:Y:S02]  /*3bf0*/  IADD3.X R85, R174, c[0x0][0x24c], RZ, P3, !PT ;  /* 0x00009300ae557a10 */ /* 0x000fe40001ffe4ff */
[----:B------:R-:W-:-:S04]  /*3c00*/  @P1 IADD3 R114, P3, R171, c[0x0][0x258], RZ ;  /* 0x00009600ab721a10 */ /* 0x000fc80007f7e0ff */
[----:B------:R-:W-:Y:S02]  /*3c10*/  @P1 IADD3.X R115, R170, c[0x0][0x25c], RZ, P3, !PT ;  /* 0x00009700aa731a10 */ /* 0x000fe40001ffe4ff */
[C---:B------:R-:W-:Y:S02]  /*3c20*/  LOP3.LUT P3, RZ, R173.reuse, 0xff000000, RZ, 0xc0, !PT ;  /* 0xff000000adff7812 */ /* 0x040fe4000786c0ff */
[C---:B------:R-:W-:Y:S02]  /*3c30*/  LOP3.LUT P4, RZ, R173.reuse, 0xff00, RZ, 0xc0, !PT ;  /* 0x0000ff00adff7812 */ /* 0x040fe4000788c0ff */
[----:B------:R-:W-:Y:S01]  /*3c40*/  LOP3.LUT P6, RZ, R173, 0xff0000, RZ, 0xc0, !PT ;  /* 0x00ff0000adff7812 */ /* 0x000fe200078cc0ff */
[-C--:B------:R-:W-:Y:S02]  /*3c50*/  FMUL.FTZ R173, R203, R6.reuse ;  /* 0x00000006cbad7220 */ /* 0x080fe40000410000 */
[-C--:B------:R-:W-:Y:S01]  /*3c60*/  FMUL.FTZ R203, R224, R6.reuse ;  /* 0x00000006e0cb7220 */ /* 0x080fe20000410000 */
[----:B------:R-:W-:Y:S01]  /*3c70*/  CS2R R82, SRZ ;  /* 0x0000000000527805 */ /* 0x000fe2000001ff00 */
[----:B------:R-:W-:Y:S01]  /*3c80*/  FMUL.FTZ R174, R204, R6 ;  /* 0x00000006ccae7220 */ /* 0x000fe20000410000 */
[----:B------:R-:W4:Y:S01]  /*3c90*/  LDL R224, [R1+0x134] ;  /* 0x0001340001e07983 */ /* 0x000f220000100800 */
[----:B------:R-:W-:-:S02]  /*3ca0*/  FMUL.FTZ R203, R203, c[0x0][0x1e8] ;  /* 0x00007a00cbcb7a20 */ /* 0x000fc40000410000 */
[----:B------:R-:W-:Y:S01]  /*3cb0*/  FMUL.FTZ R175, R223, R6 ;  /* 0x00000006dfaf7220 */ /* 0x000fe20000410000 */
[----:B------:R-:W4:Y:S04]  /*3cc0*/  LDL R204, [R1+0x12c] ;  /* 0x00012c0001cc7983 */ /* 0x000f280000100800 */
[----:B------:R-:W4:Y:S01]  /*3cd0*/  LDL R223, [R1+0x130] ;  /* 0x0001300001df7983 */ /* 0x000f220000100800 */
[----:B------:R-:W-:Y:S02]  /*3ce0*/  FMUL.FTZ R173, R173, c[0x0][0x1e8] ;  /* 0x00007a00adad7a20 */ /* 0x000fe40000410000 */
[----:B------:R-:W-:Y:S02]  /*3cf0*/  FMUL.FTZ R174, R174, c[0x0][0x1e8] ;  /* 0x00007a00aeae7a20 */ /* 0x000fe40000410000 */
[----:B------:R-:W-:-:S02]  /*3d00*/  FMUL.FTZ R175, R175, c[0x0][0x1e8] ;  /* 0x00007a00afaf7a20 */ /* 0x000fc40000410000 */
[-CC-:B------:R-:W-:Y:S02]  /*3d10*/  FFMA.FTZ R191, R191, R109.reuse, R108.reuse ;  /* 0x0000006dbfbf7223 */ /* 0x180fe4000001006c */
[-CC-:B------:R-:W-:Y:S02]  /*3d20*/  FFMA.FTZ R192, R192, R109.reuse, R108.reuse ;  /* 0x0000006dc0c07223 */ /* 0x180fe4000001006c */
[-CC-:B------:R-:W-:Y:S02]  /*3d30*/  FFMA.FTZ R120, R120, R109.reuse, R108.reuse ;  /* 0x0000006d78787223 */ /* 0x180fe4000001006c */
[----:B------:R-:W-:Y:S01]  /*3d40*/  FFMA.FTZ R121, R121, R109, R108 ;  /* 0x0000006d79797223 */ /* 0x000fe2000001006c */
[----:B------:R-:W-:Y:S01]  /*3d50*/  CS2R R80, SRZ ;  /* 0x0000000000507805 */ /* 0x000fe2000001ff00 */
        /* <DEDUP_REMOVED lines=11> */
[----:B------:R-:W-:Y:S02]  /*3e10*/  @P0 FADD.FTZ R194, R39, R194 ;  /* 0x000000c227c20221 */ /* 0x000fe40000010000 */
[----:B--2---:R-:W-:Y:S02]  /*3e20*/  @P3 FMUL.FTZ R83, R225, R203 ;  /* 0x000000cbe1533220 */ /* 0x004fe40000410000 */
[----:B------:R-:W2:Y:S01]  /*3e30*/  LDL R225, [R1+0x138] ;  /* 0x0001380001e17983 */ /* 0x000ea20000100800 */
[----:B---3--:R-:W-:-:S02]  /*3e40*/  @P5 FMUL.FTZ R80, R228, R173 ;  /* 0x000000ade4505220 */ /* 0x008fc40000410000 */
[----:B----4-:R-:W-:Y:S02]  /*3e50*/  @P4 FMUL.FTZ R81, R227, R174 ;  /* 0x000000aee3514220 */ /* 0x010fe40000410000 */
[----:B------:R-:W-:-:S05]  /*3e60*/  @P6 FMUL.FTZ R82, R226, R175 ;  /* 0x000000afe2526220 */ /* 0x000fca0000410000 */
[----:B------:R0:W-:Y:S04]  /*3e70*/  STG.E.128 [R84.64], R80 ;  /* 0x0000005054007986 */ /* 0x0001e8000c101d04 */
[----:B0-----:R0:W3:Y:S01]  /*3e80*/  LDG.E.128 R80, [R86.64] ;  /* 0x0000000456507981 */ /* 0x0010e2000c1e1d00 */
[----:B------:R-:W-:Y:S02]  /*3e90*/  SEL R84, R191, R72, P2 ;  /* 0x00000048bf547207 */ /* 0x000fe40001000000 */
[----:B------:R-:W-:Y:S02]  /*3ea0*/  SEL R85, R192, R73, P2 ;  /* 0x00000049c0557207 */ /* 0x000fe40001000000 */
[----:B0-----:R-:W-:Y:S02]  /*3eb0*/  SEL R86, R193, R74, P2 ;  /* 0x0000004ac1567207 */ /* 0x001fe40001000000 */
[----:B------:R-:W-:-:S05]  /*3ec0*/  SEL R87, R194, R75, P2 ;  /* 0x0000004bc2577207 */ /* 0x000fca0001000000 */
[----:B------:R0:W-:Y:S01]  /*3ed0*/  @P1 STG.E.128 [R114.64], R84 ;  /* 0x0000005472001986 */ /* 0x0001e2000c101d04 */
[----:B------:R-:W-:Y:S02]  /*3ee0*/  FMUL.FTZ R76, R173, R76 ;  /* 0x0000004cad4c7220 */ /* 0x000fe40000410000 */
[----:B------:R-:W-:-:S03]  /*3ef0*/  FMUL.FTZ R79, R79, R203 ;  /* 0x000000cb4f4f7220 */ /* 0x000fc60000410000 */
[----:B------:R-:W-:Y:S02]  /*3f00*/  FSEL R120, R76, RZ, P5 ;  /* 0x000000ff4c787208 */ /* 0x000fe40002800000 */
[----:B0-----:R-:W-:Y:S01]  /*3f10*/  IADD3 R84, P5, R171, c[0x0][0x248], RZ ;  /* 0x00009200ab547a10 */ /* 0x001fe20007fbe0ff */
[----:B------:R-:W-:Y:S01]  /*3f20*/  FMUL.FTZ R77, R77, R174 ;  /* 0x000000ae4d4d7220 */ /* 0x000fe20000410000 */
[----:B------:R-:W-:Y:S01]  /*3f30*/  FSEL R123, R79, RZ, P3 ;  /* 0x000000ff4f7b7208 */ /* 0x000fe20001800000 */
[----:B------:R-:W-:Y:S01]  /*3f40*/  FMUL.FTZ R78, R78, R175 ;  /* 0x000000af4e4e7220 */ /* 0x000fe20000410000 */
[----:B------:R-:W-:Y:S02]  /*3f50*/  IADD3.X R85, R170, c[0x0][0x24c], RZ, P5, !PT ;  /* 0x00009300aa557a10 */ /* 0x000fe40002ffe4ff */
[C---:B------:R-:W-:Y:S02]  /*3f60*/  IADD3 R86, P5, R169.reuse, c[0x0][0x170], RZ ;  /* 0x00005c00a9567a10 */ /* 0x040fe40007fbe0ff */
[----:B------:R-:W-:-:S02]  /*3f70*/  @P1 IADD3 R114, P3, R169, c[0x0][0x258], RZ ;  /* 0x00009600a9721a10 */ /* 0x000fc40007f7e0ff */
[----:B------:R-:W-:Y:S02]  /*3f80*/  FSEL R122, R77, RZ, P4 ;  /* 0x000000ff4d7a7208 */ /* 0x000fe40002000000 */
[----:B------:R-:W-:Y:S02]  /*3f90*/  FSEL R121, R78, RZ, P6 ;  /* 0x000000ff4e797208 */ /* 0x000fe40003000000 */
[C---:B------:R-:W-:Y:S02]  /*3fa0*/  IADD3.X R87, R168.reuse, c[0x0][0x174], RZ, P5, !PT ;  /* 0x00005d00a8577a10 */ /* 0x040fe40002ffe4ff */
[----:B------:R-:W-:Y:S01]  /*3fb0*/  @P1 IADD3.X R115, R168, c[0x0][0x25c], RZ, P3, !PT ;  /* 0x00009700a8731a10 */ /* 0x000fe20001ffe4ff */
[-C--:B------:R-:W-:Y:S01]  /*3fc0*/  FMUL.FTZ R170, R191, R6.reuse ;  /* 0x00000006bfaa7220 */ /* 0x080fe20000410000 */
[----:B------:R-:W-:Y:S01]  /*3fd0*/  LOP3.LUT P4, RZ, R172, 0xff, RZ, 0xc0, !PT ;  /* 0x000000ffacff7812 */ /* 0x000fe2000788c0ff */
[-C--:B------:R-:W-:Y:S01]  /*3fe0*/  FMUL.FTZ R171, R192, R6.reuse ;  /* 0x00000006c0ab7220 */ /* 0x080fe20000410000 */
[----:B------:R-:W-:Y:S01]  /*3ff0*/  LOP3.LUT P6, RZ, R172, 0xff00, RZ, 0xc0, !PT ;  /* 0x0000ff00acff7812 */ /* 0x000fe200078cc0ff */
[-C--:B------:R-:W-:Y:S01]  /*4000*/  FMUL.FTZ R173, R194, R6.reuse ;  /* 0x00000006c2ad7220 */ /* 0x080fe20000410000 */
[C---:B------:R-:W-:Y:S01]  /*4010*/  LOP3.LUT P5, RZ, R172.reuse, 0xff0000, RZ, 0xc0, !PT ;  /* 0x00ff0000acff7812 */ /* 0x040fe200078ac0ff */
[----:B------:R-:W4:Y:S01]  /*4020*/  LDL R194, [R1+0x128] ;  /* 0x0001280001c27983 */ /* 0x000f220000100800 */
[----:B------:R-:W-:Y:S01]  /*4030*/  LOP3.LUT P3, RZ, R172, 0xff000000, RZ, 0xc0, !PT ;  /* 0xff000000acff7812 */ /* 0x000fe2000786c0ff */
[----:B------:R-:W-:-:S02]  /*4040*/  FMUL.FTZ R172, R193, R6 ;  /* 0x00000006c1ac7220 */ /* 0x000fc40000410000 */
[----:B------:R-:W4:Y:S04]  /*4050*/  LDL R193, [R1+0x124] ;  /* 0x0001240001c17983 */ /* 0x000f280000100800 */
[----:B------:R-:W4:Y:S04]  /*4060*/  LDL R192, [R1+0x120] ;  /* 0x0001200001c07983 */ /* 0x000f280000100800 */
[----:B------:R-:W4:Y:S01]  /*4070*/  LDL R191, [R1+0x11c] ;  /* 0x00011c0001bf7983 */ /* 0x000f220000100800 */
[----:B------:R-:W-:Y:S02]  /*4080*/  FMUL.FTZ R170, R170, c[0x0][0x1e8] ;  /* 0x00007a00aaaa7a20 */ /* 0x000fe40000410000 */
[----:B------:R-:W-:-:S02]  /*4090*/  FMUL.FTZ R171, R171, c[0x0][0x1e8] ;  /* 0x00007a00abab7a20 */ /* 0x000fc40000410000 */
[----:B------:R-:W-:Y:S02]  /*40a0*/  FMUL.FTZ R172, R172, c[0x0][0x1e8] ;  /* 0x00007a00acac7a20 */ /* 0x000fe40000410000 */
[----:B------:R-:W-:Y:S01]  /*40b0*/  FMUL.FTZ R173, R173, c[0x0][0x1e8] ;  /* 0x00007a00adad7a20 */ /* 0x000fe20000410000 */
[----:B------:R-:W-:Y:S01]  /*40c0*/  CS2R R76, SRZ ;  /* 0x00000000004c7805 */ /* 0x000fe2000001ff00 */
[----:B------:R-:W-:Y:S01]  /*40d0*/  CS2R R78, SRZ ;  /* 0x00000000004e7805 */ /* 0x000fe2000001ff00 */
        /* <DEDUP_REMOVED lines=8> */
[C---:B------:R-:W-:Y:S02]  /*4160*/  FMUL.FTZ R174, R7.reuse, R177 ;  /* 0x000000b107ae7220 */ /* 0x040fe40000410000 */
[----:B------:R-:W-:-:S02]  /*4170*/  FMUL.FTZ R175, R7, R178 ;  /* 0x000000b207af7220 */ /* 0x000fc40000410000 */
[C---:B------:R-:W-:Y:S02]  /*4180*/  FMUL.FTZ R177, R7.reuse, R126 ;  /* 0x0000007e07b17220 */ /* 0x040fe40000410000 */
[----:B------:R-:W-:Y:S02]  /*4190*/  FMUL.FTZ R178, R7, R125 ;  /* 0x0000007d07b27220 */ /* 0x000fe40000410000 */
[----:B------:R-:W-:Y:S02]  /*41a0*/  @P6 FMUL.FTZ R77, R224, R171 ;  /* 0x000000abe04d6220 */ /* 0x000fe40000410000 */
[----:B------:R-:W-:Y:S02]  /*41b0*/  @P3 FMUL.FTZ R79, R204, R173 ;  /* 0x000000adcc4f3220 */ /* 0x000fe40000410000 */
[----:B------:R-:W-:Y:S02]  /*41c0*/  @P5 FMUL.FTZ R78, R223, R172 ;  /* 0x000000acdf4e5220 */ /* 0x000fe40000410000 */
[----:B------:R-:W-:-:S02]  /*41d0*/  @P0 FADD.FTZ R174, R40, R174 ;  /* 0x000000ae28ae0221 */ /* 0x000fc40000010000 */
[----:B------:R-:W-:Y:S02]  /*41e0*/  @P0 FADD.FTZ R175, R41, R175 ;  /* 0x000000af29af0221 */ /* 0x000fe40000010000 */
[----:B------:R-:W-:Y:S02]  /*41f0*/  @P0 FADD.FTZ R177, R42, R177 ;  /* 0x000000b12ab10221 */ /* 0x000fe40000010000 */
[----:B------:R-:W-:Y:S02]  /*4200*/  @P0 FADD.FTZ R178, R43, R178 ;  /* 0x000000b22bb20221 */ /* 0x000fe40000010000 */
[----:B--2---:R-:W-:-:S05]  /*4210*/  @P4 FMUL.FTZ R76, R225, R170 ;  /* 0x000000aae14c4220 */ /* 0x004fca0000410000 */
[----:B------:R0:W-:Y:S04]  /*4220*/  STG.E.128 [R84.64], R76 ;  /* 0x0000004c54007986 */ /* 0x0001e8000c101d04 */
[----:B0-----:R0:W2:Y:S01]  /*4230*/  LDG.E.128 R76, [R86.64] ;  /* 0x00000004564c7981 */ /* 0x0010a2000c1e1d00 */
[----:B------:R-:W-:Y:S02]  /*4240*/  SEL R84, R174, R72, P2 ;  /* 0x00000048ae547207 */ /* 0x000fe40001000000 */
[----:B------:R-:W-:Y:S02]  /*4250*/  SEL R85, R175, R73, P2 ;  /* 0x00000049af557207 */ /* 0x000fe40001000000 */
[----:B0-----:R-:W-:Y:S02]  /*4260*/  SEL R86, R177, R74, P2 ;  /* 0x0000004ab1567207 */ /* 0x001fe40001000000 */
[----:B------:R-:W-:Y:S01]  /*4270*/  SEL R87, R178, R75, P2 ;  /* 0x0000004bb2577207 */ /* 0x000fe20001000000 */
[----:B---3--:R-:W-:-:S02]  /*4280*/  FMUL.FTZ R81, R81, R171 ;  /* 0x000000ab51517220 */ /* 0x008fc40000410000 */
[----:B------:R-:W-:Y:S02]  /*4290*/  FMUL.FTZ R82, R82, R172 ;  /* 0x000000ac52527220 */ /* 0x000fe40000410000 */
[----:B------:R0:W-:Y:S01]  /*42a0*/  @P1 STG.E.128 [R114.64], R84 ;  /* 0x0000005472001986 */ /* 0x0001e2000c101d04 */
[----:B------:R-:W-:Y:S01]  /*42b0*/  FMUL.FTZ R80, R170, R80 ;  /* 0x00000050aa507220 */ /* 0x000fe20000410000 */
[----:B------:R-:W-:Y:S01]  /*42c0*/  FSEL R124, R81, RZ, P6 ;  /* 0x000000ff517c7208 */ /* 0x000fe20003000000 */
[----:B------:R-:W-:Y:S01]  /*42d0*/  FMUL.FTZ R83, R83, R173 ;  /* 0x000000ad53537220 */ /* 0x000fe20000410000 */
[----:B------:R-:W-:Y:S01]  /*42e0*/  FSEL R127, R82, RZ, P5 ;  /* 0x000000ff527f7208 */ /* 0x000fe20002800000 */
[----:B------:R-:W3:Y:S04]  /*42f0*/  LDL R172, [R1+0x118] ;  /* 0x0001180001ac7983 */ /* 0x000ee80000100800 */
[----:B------:R-:W3:Y:S04]  /*4300*/  LDL R171, [R1+0x114] ;  /* 0x0001140001ab7983 */ /* 0x000ee80000100800 */
[----:B------:R-:W3:Y:S01]  /*4310*/  LDL R170, [R1+0x110] ;  /* 0x0001100001aa7983 */ /* 0x000ee20000100800 */
[----:B0-----:R-:W-:Y:S01]  /*4320*/  IADD3 R84, P6, R169, c[0x0][0x248], RZ ;  /* 0x00009200a9547a10 */ /* 0x001fe20007fde0ff */
[----:B------:R-:W-:Y:S01]  /*4330*/  FMUL.FTZ R114, R174, R6 ;  /* 0x00000006ae727220 */ /* 0x000fe20000410000 */
[----:B------:R-:W-:Y:S01]  /*4340*/  IADD3 R86, P5, R166, c[0x0][0x170], RZ ;  /* 0x00005c00a6567a10 */ /* 0x000fe20007fbe0ff */
[----:B------:R-:W3:Y:S01]  /*4350*/  LDL R169, [R1+0x10c] ;  /* 0x00010c0001a97983 */ /* 0x000ee20000100800 */
[----:B------:R-:W-:-:S02]  /*4360*/  FSEL R125, R80, RZ, P4 ;  /* 0x000000ff507d7208 */ /* 0x000fc40002000000 */
[----:B------:R-:W-:Y:S01]  /*4370*/  FSEL R126, R83, RZ, P3 ;  /* 0x000000ff537e7208 */ /* 0x000fe20001800000 */
[-C--:B------:R-:W-:Y:S01]  /*4380*/  FMUL.FTZ R115, R175, R6.reuse ;  /* 0x00000006af737220 */ /* 0x080fe20000410000 */
[----:B------:R-:W-:Y:S01]  /*4390*/  IADD3.X R85, R168, c[0x0][0x24c], RZ, P6, !PT ;  /* 0x00009300a8557a10 */ /* 0x000fe200037fe4ff */
[-CC-:B------:R-:W-:Y:S01]  /*43a0*/  FFMA.FTZ R119, R119, R109.reuse, R108.reuse ;  /* 0x0000006d77777223 */ /* 0x180fe2000001006c */
[----:B------:R-:W-:Y:S01]  /*43b0*/  IADD3.X R87, R165, c[0x0][0x174], RZ, P5, !PT ;  /* 0x00005d00a5577a10 */ /* 0x000fe20002ffe4ff */
[-CC-:B------:R-:W-:Y:S01]  /*43c0*/  FFMA.FTZ R113, R113, R109.reuse, R108.reuse ;  /* 0x0000006d71717223 */ /* 0x180fe2000001006c */
[----:B------:R-:W-:Y:S01]  /*43d0*/  LOP3.LUT P4, RZ, R167, 0xff, RZ, 0xc0, !PT ;  /* 0x000000ffa7ff7812 */ /* 0x000fe2000788c0ff */
[----:B------:R-:W-:Y:S01]  /*43e0*/  FFMA.FTZ R107, R107, R109, R108 ;  /* 0x0000006d6b6b7223 */ /* 0x000fe2000001006c */
[C---:B------:R-:W-:Y:S01]  /*43f0*/  LOP3.LUT P3, RZ, R167.reuse, 0xff00, RZ, 0xc0, !PT ;  /* 0x0000ff00a7ff7812 */ /* 0x040fe2000786c0ff */
[----:B------:R-:W-:Y:S01]  /*4400*/  FMUL.FTZ R114, R114, c[0x0][0x1e8] ;  /* 0x00007a0072727a20 */ /* 0x000fe20000410000 */
[C---:B------:R-:W-:Y:S01]  /*4410*/  LOP3.LUT P6, RZ, R167.reuse, 0xff0000, RZ, 0xc0, !PT ;  /* 0x00ff0000a7ff7812 */ /* 0x040fe200078cc0ff */
[----:B------:R-:W-:Y:S01]  /*4420*/  CS2R R80, SRZ ;  /* 0x0000000000507805 */ /* 0x000fe2000001ff00 */
[----:B------:R-:W-:Y:S01]  /*4430*/  LOP3.LUT P5, RZ, R167, 0xff000000, RZ, 0xc0, !PT ;  /* 0xff000000a7ff7812 */ /* 0x000fe200078ac0ff */
[-C--:B------:R-:W-:Y:S01]  /*4440*/  FMUL.FTZ R167, R177, R6.reuse ;  /* 0x00000006b1a77220 */ /* 0x080fe20000410000 */
[----:B------:R-:W-:Y:S01]  /*4450*/  CS2R R82, SRZ ;  /* 0x0000000000527805 */ /* 0x000fe2000001ff00 */
[----:B------:R-:W-:Y:S01]  /*4460*/  FMUL.FTZ R168, R178, R6 ;  /* 0x00000006b2a87220 */ /* 0x000fe20000410000 */
[----:B------:R-:W3:Y:S01]  /*4470*/  LDL R177, [R1+0xb8] ;  /* 0x0000b80001b17983 */ /* 0x000ee20000100800 */
[----:B------:R-:W-:-:S02]  /*4480*/  FMUL.FTZ R115, R115, c[0x0][0x1e8] ;  /* 0x00007a0073737a20 */ /* 0x000fc40000410000 */
[----:B------:R-:W-:Y:S01]  /*4490*/  FMUL.FTZ R167, R167, c[0x0][0x1e8] ;  /* 0x00007a00a7a77a20 */ /* 0x000fe20000410000 */
[----:B------:R-:W3:Y:S01]  /*44a0*/  LDL R175, [R1+0xb4] ;  /* 0x0000b40001af7983 */ /* 0x000ee20000100800 */
[----:B------:R-:W-:Y:S02]  /*44b0*/  FMUL.FTZ R168, R168, c[0x0][0x1e8] ;  /* 0x00007a00a8a87a20 */ /* 0x000fe40000410000 */
[-CC-:B------:R-:W-:Y:S01]  /*44c0*/  FFMA.FTZ R102, R102, R109.reuse, R108.reuse ;  /* 0x0000006d66667223 */ /* 0x180fe2000001006c */
[----:B------:R-:W3:Y:S01]  /*44d0*/  LDL R174, [R1+0xb0] ;  /* 0x0000b00001ae7983 */ /* 0x000ee20000100800 */
[-CC-:B------:R-:W-:Y:S02]  /*44e0*/  FFMA.FTZ R94, R94, R109.reuse, R108.reuse ;  /* 0x0000006d5e5e7223 */ /* 0x180fe4000001006c */
[----:B------:R-:W-:Y:S01]  /*44f0*/  FFMA.FTZ R98, R98, R109, R108 ;  /* 0x0000006d62627223 */ /* 0x000fe2000001006c */
[----:B------:R-:W3:Y:S01]  /*4500*/  LDL R173, [R1+0xac] ;  /* 0x0000ac0001ad7983 */ /* 0x000ee20000100800 */
[----:B----4-:R-:W-:-:S02]  /*4510*/  @P4 FMUL.FTZ R80, R194, R114 ;  /* 0x00000072c2504220 */ /* 0x010fc40000410000 */
[----:B------:R-:W-:Y:S02]  /*4520*/  @P3 FMUL.FTZ R81, R193, R115 ;  /* 0x00000073c1513220 */ /* 0x000fe40000410000 */
[----:B------:R-:W-:Y:S02]  /*4530*/  @P6 FMUL.FTZ R82, R192, R167 ;  /* 0x000000a7c0526220 */ /* 0x000fe40000410000 */
[----:B------:R-:W-:-:S05]  /*4540*/  @P5 FMUL.FTZ R83, R191, R168 ;  /* 0x000000a8bf535220 */ /* 0x000fca0000410000 */
[----:B------:R0:W-:Y:S04]  /*4550*/  STG.E.128 [R84.64], R80 ;  /* 0x0000005054007986 */ /* 0x0001e8000c101d04 */
[----:B0-----:R0:W4:Y:S01]  /*4560*/  LDG.E.128 R80, [R86.64] ;  /* 0x0000000456507981 */ /* 0x001122000c1e1d00 */
[-CC-:B------:R-:W-:Y:S02]  /*4570*/  FFMA.FTZ R85, R116, R109.reuse, R108.reuse ;  /* 0x0000006d74557223 */ /* 0x180fe4000001006c */
[-CC-:B------:R-:W-:Y:S02]  /*4580*/  FFMA.FTZ R116, R117, R109.reuse, R108.reuse ;  /* 0x0000006d75747223 */ /* 0x180fe4000001006c */
[----:B------:R-:W-:Y:S02]  /*4590*/  FFMA.FTZ R117, R118, R109, R108 ;  /* 0x0000006d76757223 */ /* 0x000fe4000001006c */
[----:B------:R-:W-:-:S02]  /*45a0*/  FADD.FTZ R85, R128, -R85 ;  /* 0x8000005580557221 */ /* 0x000fc40000010000 */
[----:B------:R-:W-:Y:S02]  /*45b0*/  FADD.FTZ R116, R129, -R116 ;  /* 0x8000007481747221 */ /* 0x000fe40000010000 */
[----:B------:R-:W-:Y:S02]  /*45c0*/  FADD.FTZ R117, R130, -R117 ;  /* 0x8000007582757221 */ /* 0x000fe40000010000 */
[C---:B------:R-:W-:Y:S02]  /*45d0*/  FMUL.FTZ R116, R7.reuse, R116 ;  /* 0x0000007407747220 */ /* 0x040fe40000410000 */
[----:B------:R-:W-:Y:S02]  /*45e0*/  FMUL.FTZ R117, R7, R117 ;  /* 0x0000007507757220 */ /* 0x000fe40000410000 */
[----:B------:R-:W-:Y:S02]  /*45f0*/  @P0 FADD.FTZ R116, R45, R116 ;  /* 0x000000742d740221 */ /* 0x000fe40000010000 */
[----:B------:R-:W-:-:S02]  /*4600*/  @P0 FADD.FTZ R117, R46, R117 ;  /* 0x000000752e750221 */ /* 0x000fc40000010000 */
[----:B------:R-:W-:Y:S02]  /*4610*/  FADD.FTZ R113, R135, -R113 ;  /* 0x8000007187717221 */ /* 0x000fe40000010000 */
[----:B------:R-:W4:Y:S01]  /*4620*/  LDL R135, [R1+0xf8] ;  /* 0x0000f80001877983 */ /* 0x000f220000100800 */
[----:B--2---:R-:W-:Y:S02]  /*4630*/  FMUL.FTZ R128, R114, R76 ;  /* 0x0000004c72807220 */ /* 0x004fe40000410000 */
[----:B------:R-:W-:Y:S02]  /*4640*/  FMUL.FTZ R77, R77, R115 ;  /* 0x000000734d4d7220 */ /* 0x000fe40000410000 */
[----:B------:R-:W-:Y:S02]  /*4650*/  FADD.FTZ R76, R131, -R119 ;  /* 0x80000077834c7221 */ /* 0x000fe40000010000 */
[----:B------:R-:W-:Y:S01]  /*4660*/  FMUL.FTZ R79, R79, R168 ;  /* 0x000000a84f4f7220 */ /* 0x000fe20000410000 */
[----:B------:R-:W-:Y:S01]  /*4670*/  FSEL R129, R77, RZ, P3 ;  /* 0x000000ff4d817208 */ /* 0x000fe20001800000 */
[C---:B------:R-:W-:Y:S01]  /*4680*/  FMUL.FTZ R114, R7.reuse, R85 ;  /* 0x0000005507727220 */ /* 0x040fe20000410000 */
[----:B0-----:R-:W-:Y:S01]  /*4690*/  @P1 IADD3 R86, P3, R166, c[0x0][0x258], RZ ;  /* 0x00009600a6561a10 */ /* 0x001fe20007f7e0ff */
[----:B------:R-:W-:-:S02]  /*46a0*/  FMUL.FTZ R115, R7, R76 ;  /* 0x0000004c07737220 */ /* 0x000fc40000410000 */
[----:B------:R-:W-:Y:S01]  /*46b0*/  FMUL.FTZ R78, R78, R167 ;  /* 0x000000a74e4e7220 */ /* 0x000fe20000410000 */
[----:B------:R-:W-:Y:S01]  /*46c0*/  FSEL R131, R79, RZ, P5 ;  /* 0x000000ff4f837208 */ /* 0x000fe20002800000 */
[----:B------:R-:W-:Y:S01]  /*46d0*/  @P0 FADD.FTZ R114, R44, R114 ;  /* 0x000000722c720221 */ /* 0x000fe20000010000 */
[----:B------:R-:W-:Y:S01]  /*46e0*/  @P1 IADD3.X R87, R165, c[0x0][0x25c], RZ, P3, !PT ;  /* 0x00009700a5571a10 */ /* 0x000fe20001ffe4ff */
[----:B------:R-:W-:Y:S01]  /*46f0*/  @P0 FADD.FTZ R115, R47, R115 ;  /* 0x000000732f730221 */ /* 0x000fe20000010000 */
[----:B------:R-:W-:Y:S01]  /*4700*/  IADD3 R166, P5, R166, c[0x0][0x248], RZ ;  /* 0x00009200a6a67a10 */ /* 0x000fe20007fbe0ff */
[----:B------:R-:W2:Y:S01]  /*4710*/  LDL R168, [R1+0xfc] ;  /* 0x0000fc0001a87983 */ /* 0x000ea20000100800 */
[----:B------:R-:W-:Y:S02]  /*4720*/  IADD3 R84, P3, R163, c[0x0][0x170], RZ ;  /* 0x00005c00a3547a10 */ /* 0x000fe40007f7e0ff */
[----:B------:R-:W-:Y:S02]  /*4730*/  FSEL R130, R78, RZ, P6 ;  /* 0x000000ff4e827208 */ /* 0x000fe40003000000 */
[----:B------:R-:W-:-:S02]  /*4740*/  SEL R76, R114, R72, P2 ;  /* 0x00000048724c7207 */ /* 0x000fc40001000000 */
[----:B------:R-:W-:Y:S02]  /*4750*/  SEL R77, R116, R73, P2 ;  /* 0x00000049744d7207 */ /* 0x000fe40001000000 */
[----:B------:R-:W-:Y:S02]  /*4760*/  SEL R78, R117, R74, P2 ;  /* 0x0000004a754e7207 */ /* 0x000fe40001000000 */
[----:B------:R-:W-:Y:S02]  /*4770*/  SEL R79, R115, R75, P2 ;  /* 0x0000004b734f7207 */ /* 0x000fe40001000000 */
[----:B------:R-:W-:Y:S02]  /*4780*/  FSEL R128, R128, RZ, P4 ;  /* 0x000000ff80807208 */ /* 0x000fe40002000000 */
[----:B------:R-:W-:Y:S02]  /*4790*/  IADD3.X R167, R165, c[0x0][0x24c], RZ, P5, !PT ;  /* 0x00009300a5a77a10 */ /* 0x000fe40002ffe4ff */
[----:B------:R-:W-:-:S02]  /*47a0*/  IADD3.X R85, R162, c[0x0][0x174], RZ, P3, !PT ;  /* 0x00005d00a2557a10 */ /* 0x000fc40001ffe4ff */
[C---:B------:R-:W-:Y:S02]  /*47b0*/  LOP3.LUT P4, RZ, R164.reuse, 0xff, RZ, 0xc0, !PT ;  /* 0x000000ffa4ff7812 */ /* 0x040fe4000788c0ff */
[C---:B------:R-:W-:Y:S02]  /*47c0*/  LOP3.LUT P6, RZ, R164.reuse, 0xff00, RZ, 0xc0, !PT ;  /* 0x0000ff00a4ff7812 */ /* 0x040fe400078cc0ff */
[C---:B------:R-:W-:Y:S02]  /*47d0*/  LOP3.LUT P5, RZ, R164.reuse, 0xff0000, RZ, 0xc0, !PT ;  /* 0x00ff0000a4ff7812 */ /* 0x040fe400078ac0ff */
[----:B------:R-:W-:Y:S01]  /*47e0*/  LOP3.LUT P3, RZ, R164, 0xff000000, RZ, 0xc0, !PT ;  /* 0xff000000a4ff7812 */ /* 0x000fe2000786c0ff */
[----:B------:R0:W-:Y:S01]  /*47f0*/  @P1 STG.E.128 [R86.64], R76 ;  /* 0x0000004c56001986 */ /* 0x0001e2000c101d04 */
[----:B------:R-:W-:-:S04]  /*4800*/  FMUL.FTZ R115, R115, R6 ;  /* 0x0000000673737220 */ /* 0x000fc80000410000 */
[----:B------:R-:W-:Y:S02]  /*4810*/  FMUL.FTZ R115, R115, c[0x0][0x1e8] ;  /* 0x00007a0073737a20 */ /* 0x000fe40000410000 */
[-C--:B0-----:R-:W-:Y:S02]  /*4820*/  FMUL.FTZ R86, R114, R6.reuse ;  /* 0x0000000672567220 */ /* 0x081fe40000410000 */
[-C--:B------:R-:W-:Y:S02]  /*4830*/  FMUL.FTZ R87, R116, R6.reuse ;  /* 0x0000000674577220 */ /* 0x080fe40000410000 */
[----:B------:R-:W-:Y:S02]  /*4840*/  FMUL.FTZ R114, R117, R6 ;  /* 0x0000000675727220 */ /* 0x000fe40000410000 */
[----:B------:R-:W-:Y:S02]  /*4850*/  FMUL.FTZ R86, R86, c[0x0][0x1e8] ;  /* 0x00007a0056567a20 */ /* 0x000fe40000410000 */
[----:B------:R-:W-:-:S02]  /*4860*/  FMUL.FTZ R87, R87, c[0x0][0x1e8] ;  /* 0x00007a0057577a20 */ /* 0x000fc40000410000 */
[----:B------:R-:W-:Y:S01]  /*4870*/  FMUL.FTZ R114, R114, c[0x0][0x1e8] ;  /* 0x00007a0072727a20 */ /* 0x000fe20000410000 */
[----:B------:R-:W-:Y:S01]  /*4880*/  CS2R R76, SRZ ;  /* 0x00000000004c7805 */ /* 0x000fe2000001ff00 */
[----:B------:R-:W-:Y:S01]  /*4890*/  CS2R R78, SRZ ;  /* 0x00000000004e7805 */ /* 0x000fe2000001ff00 */
[----:B---3--:R-:W-:Y:S02]  /*48a0*/  @P4 FMUL.FTZ R76, R172, R86 ;  /* 0x00000056ac4c4220 */ /* 0x008fe40000410000 */
[----:B------:R-:W-:Y:S02]  /*48b0*/  @P6 FMUL.FTZ R77, R171, R87 ;  /* 0x00000057ab4d6220 */ /* 0x000fe40000410000 */
[----:B------:R-:W-:Y:S01]  /*48c0*/  @P5 FMUL.FTZ R78, R170, R114 ;  /* 0x00000072aa4e5220 */ /* 0x000fe20000410000 */
[----:B------:R-:W3:Y:S01]  /*48d0*/  LDL R171, [R1+0x108] ;  /* 0x0001080001ab7983 */ /* 0x000ee20000100800 */
[----:B------:R-:W-:-:S03]  /*48e0*/  @P3 FMUL.FTZ R79, R169, R115 ;  /* 0x00000073a94f3220 */ /* 0x000fc60000410000 */
[----:B------:R-:W3:Y:S04]  /*48f0*/  LDL R170, [R1+0x104] ;  /* 0x0001040001aa7983 */ /* 0x000ee80000100800 */
[----:B------:R-:W3:Y:S04]  /*4900*/  LDL R169, [R1+0x100] ;  /* 0x0001000001a97983 */ /* 0x000ee80000100800 */
[----:B------:R0:W-:Y:S04]  /*4910*/  STG.E.128 [R166.64], R76 ;  /* 0x0000004ca6007986 */ /* 0x0001e8000c101d04 */
[----:B0-----:R0:W3:Y:S02]  /*4920*/  LDG.E.128 R76, [R84.64] ;  /* 0x00000004544c7981 */ /* 0x0010e4000c1e1d00 */
[----:B0-----:R-:W-:-:S02]  /*4930*/  FFMA.FTZ R84, R110, R109, R108 ;  /* 0x0000006d6e547223 */ /* 0x001fc4000001006c */
[----:B------:R-:W-:Y:S02]  /*4940*/  FFMA.FTZ R85, R111, R109, R108 ;  /* 0x0000006d6f557223 */ /* 0x000fe4000001006c */
[----:B------:R-:W-:Y:S02]  /*4950*/  FADD.FTZ R84, R132, -R84 ;  /* 0x8000005484547221 */ /* 0x000fe40000010000 */
[----:B------:R-:W-:Y:S01]  /*4960*/  FADD.FTZ R85, R133, -R85 ;  /* 0x8000005585557221 */ /* 0x000fe20000010000 */
[----:B------:R-:W3:Y:S04]  /*4970*/  LDL R132, [R1+0xec] ;  /* 0x0000ec0001847983 */ /* 0x000ee80000100800 */
[----:B------:R-:W3:Y:S01]  /*4980*/  LDL R133, [R1+0xf0] ;  /* 0x0000f00001857983 */ /* 0x000ee20000100800 */
[----:B----4-:R-:W-:-:S02]  /*4990*/  FMUL.FTZ R80, R86, R80 ;  /* 0x0000005056507220 */ /* 0x010fc40000410000 */
[----:B------:R-:W-:-:S04]  /*49a0*/  FFMA.FTZ R86, R112, R109, R108 ;  /* 0x0000006d70567223 */ /* 0x000fc8000001006c */
[----:B------:R-:W-:Y:S02]  /*49b0*/  FADD.FTZ R86, R134, -R86 ;  /* 0x8000005686567221 */ /* 0x000fe40000010000 */
[----:B------:R-:W4:Y:S01]  /*49c0*/  LDL R134, [R1+0xf4] ;  /* 0x0000f40001867983 */ /* 0x000f220000100800 */
[----:B------:R-:W-:Y:S02]  /*49d0*/  FMUL.FTZ R81, R81, R87 ;  /* 0x0000005751517220 */ /* 0x000fe40000410000 */
[----:B------:R-:W-:Y:S02]  /*49e0*/  FMUL.FTZ R82, R82, R114 ;  /* 0x0000007252527220 */ /* 0x000fe40000410000 */
[----:B------:R-:W-:Y:S01]  /*49f0*/  FMUL.FTZ R83, R83, R115 ;  /* 0x0000007353537220 */ /* 0x000fe20000410000 */
[----:B------:R-:W-:Y:S02]  /*4a00*/  FSEL R165, R81, RZ, P6 ;  /* 0x000000ff51a57208 */ /* 0x000fe40003000000 */
[----:B------:R-:W-:-:S02]  /*4a10*/  FSEL R164, R82, RZ, P5 ;  /* 0x000000ff52a47208 */ /* 0x000fc40002800000 */
[C---:B------:R-:W-:Y:S02]  /*4a20*/  @P1 IADD3 R114, P6, R163.reuse, c[0x0][0x258], RZ ;  /* 0x00009600a3721a10 */ /* 0x040fe40007fde0ff */
[----:B------:R-:W-:Y:S02]  /*4a30*/  IADD3 R116, P5, R163, c[0x0][0x248], RZ ;  /* 0x00009200a3747a10 */ /* 0x000fe40007fbe0ff */
[----:B------:R-:W-:Y:S02]  /*4a40*/  FSEL R163, R83, RZ, P3 ;  /* 0x000000ff53a37208 */ /* 0x000fe40001800000 */
[----:B------:R-:W-:Y:S01]  /*4a50*/  IADD3 R118, P3, R17, c[0x0][0x170], RZ ;  /* 0x00005c0011767a10 */ /* 0x000fe20007f7e0ff */
[C---:B------:R-:W-:Y:S02]  /*4a60*/  FMUL.FTZ R84, R7.reuse, R84 ;  /* 0x0000005407547220 */ /* 0x040fe40000410000 */
[C---:B------:R-:W-:Y:S02]  /*4a70*/  FMUL.FTZ R85, R7.reuse, R85 ;  /* 0x0000005507557220 */ /* 0x040fe40000410000 */
[----:B------:R-:W-:-:S02]  /*4a80*/  FMUL.FTZ R86, R7, R86 ;  /* 0x0000005607567220 */ /* 0x000fc40000410000 */
[----:B------:R-:W-:Y:S01]  /*4a90*/  FMUL.FTZ R87, R7, R113 ;  /* 0x0000007107577220 */ /* 0x000fe20000410000 */
[----:B------:R-:W-:Y:S02]  /*4aa0*/  FSEL R166, R80, RZ, P4 ;  /* 0x000000ff50a67208 */ /* 0x000fe40002000000 */
[C---:B------:R-:W-:Y:S02]  /*4ab0*/  @P1 IADD3.X R115, R162.reuse, c[0x0][0x25c], RZ, P6, !PT ;  /* 0x00009700a2731a10 */ /* 0x040fe400037fe4ff */
[----:B------:R-:W-:Y:S02]  /*4ac0*/  IADD3.X R117, R162, c[0x0][0x24c], RZ, P5, !PT ;  /* 0x00009300a2757a10 */ /* 0x000fe40002ffe4ff */
[----:B------:R-:W-:Y:S01]  /*4ad0*/  IADD3.X R119, R16, c[0x0][0x174], RZ, P3, !PT ;  /* 0x00005d0010777a10 */ /* 0x000fe20001ffe4ff */
[----:B------:R-:W-:Y:S01]  /*4ae0*/  @P0 FADD.FTZ R84, R48, R84 ;  /* 0x0000005430540221 */ /* 0x000fe20000010000 */
[----:B------:R-:W-:Y:S01]  /*4af0*/  LOP3.LUT P4, RZ, R161, 0xff, RZ, 0xc0, !PT ;  /* 0x000000ffa1ff7812 */ /* 0x000fe2000788c0ff */
[----:B------:R-:W-:Y:S01]  /*4b00*/  @P0 FADD.FTZ R85, R49, R85 ;  /* 0x0000005531550221 */ /* 0x000fe20000010000 */
[C---:B------:R-:W-:Y:S01]  /*4b10*/  LOP3.LUT P6, RZ, R161.reuse, 0xff00, RZ, 0xc0, !PT ;  /* 0x0000ff00a1ff7812 */ /* 0x040fe200078cc0ff */
[----:B------:R-:W-:Y:S01]  /*4b20*/  @P0 FADD.FTZ R86, R50, R86 ;  /* 0x0000005632560221 */ /* 0x000fe20000010000 */
[----:B------:R-:W-:Y:S01]  /*4b30*/  LOP3.LUT P5, RZ, R161, 0xff0000, RZ, 0xc0, !PT ;  /* 0x00ff0000a1ff7812 */ /* 0x000fe200078ac0ff */
[----:B------:R-:W-:Y:S01]  /*4b40*/  @P0 FADD.FTZ R87, R51, R87 ;  /* 0x0000005733570221 */ /* 0x000fe20000010000 */
[----:B------:R-:W-:Y:S01]  /*4b50*/  LOP3.LUT P3, RZ, R161, 0xff000000, RZ, 0xc0, !PT ;  /* 0xff000000a1ff7812 */ /* 0x000fe2000786c0ff */
[----:B------:R-:W-:-:S02]  /*4b60*/  FMUL.FTZ R110, R84, R6 ;  /* 0x00000006546e7220 */ /* 0x000fc40000410000 */
[-C--:B------:R-:W-:Y:S02]  /*4b70*/  FMUL.FTZ R111, R85, R6.reuse ;  /* 0x00000006556f7220 */ /* 0x080fe40000410000 */
[-C--:B------:R-:W-:Y:S02]  /*4b80*/  FMUL.FTZ R112, R86, R6.reuse ;  /* 0x0000000656707220 */ /* 0x080fe40000410000 */
[----:B------:R-:W-:Y:S02]  /*4b90*/  FMUL.FTZ R113, R87, R6 ;  /* 0x0000000657717220 */ /* 0x000fe40000410000 */
[----:B------:R-:W-:Y:S02]  /*4ba0*/  FMUL.FTZ R110, R110, c[0x0][0x1e8] ;  /* 0x00007a006e6e7a20 */ /* 0x000fe40000410000 */
[----:B------:R-:W-:Y:S02]  /*4bb0*/  FMUL.FTZ R111, R111, c[0x0][0x1e8] ;  /* 0x00007a006f6f7a20 */ /* 0x000fe40000410000 */
[----:B------:R-:W-:-:S02]  /*4bc0*/  FMUL.FTZ R112, R112, c[0x0][0x1e8] ;  /* 0x00007a0070707a20 */ /* 0x000fc40000410000 */
[----:B------:R-:W-:Y:S01]  /*4bd0*/  FMUL.FTZ R113, R113, c[0x0][0x1e8] ;  /* 0x00007a0071717a20 */ /* 0x000fe20000410000 */
[----:B------:R-:W-:Y:S01]  /*4be0*/  CS2R R80, SRZ ;  /* 0x0000000000507805 */ /* 0x000fe2000001ff00 */
[----:B------:R-:W-:Y:S01]  /*4bf0*/  CS2R R82, SRZ ;  /* 0x0000000000527805 */ /* 0x000fe2000001ff00 */
[----:B------:R-:W-:Y:S02]  /*4c00*/  SEL R84, R84, R72, P2 ;  /* 0x0000004854547207 */ /* 0x000fe40001000000 */
[----:B------:R-:W-:Y:S02]  /*4c10*/  SEL R85, R85, R73, P2 ;  /* 0x0000004955557207 */ /* 0x000fe40001000000 */
[----:B------:R-:W-:Y:S02]  /*4c20*/  SEL R86, R86, R74, P2 ;  /* 0x0000004a56567207 */ /* 0x000fe40001000000 */
[----:B------:R-:W-:-:S05]  /*4c30*/  SEL R87, R87, R75, P2 ;  /* 0x0000004b57577207 */ /* 0x000fca0001000000 */
[----:B------:R0:W-:Y:S01]  /*4c40*/  @P1 STG.E.128 [R114.64], R84 ;  /* 0x0000005472001986 */ /* 0x0001e2000c101d04 */
[----:B------:R-:W-:Y:S02]  /*4c50*/  FADD.FTZ R107, R139, -R107 ;  /* 0x8000006b8b6b7221 */ /* 0x000fe40000010000 */
        /* <DEDUP_REMOVED lines=13> */
[----:B------:R-:W-:-:S04]  /*4d30*/  @P0 FADD.FTZ R87, R55, R87 ;  /* 0x0000005737570221 */ /* 0x000fc80000010000 */
[----:B------:R-:W-:-:S04]  /*4d40*/  FMUL.FTZ R104, R87, R6 ;  /* 0x0000000657687220 */ /* 0x000fc80000410000 */
[----:B------:R-:W-:Y:S01]  /*4d50*/  FMUL.FTZ R104, R104, c[0x0][0x1e8] ;  /* 0x00007a0068687a20 */ /* 0x000fe20000410000 */
[----:B------:R-:W-:Y:S01]  /*4d60*/  SEL R87, R87, R75, P2 ;  /* 0x0000004b57577207 */ /* 0x000fe20001000000 */
[----:B--2---:R-:W-:Y:S02]  /*4d70*/  @P3 FMUL.FTZ R83, R168, R113 ;  /* 0x00000071a8533220 */ /* 0x004fe40000410000 */
[----:B------:R-:W-:Y:S02]  /*4d80*/  FADD.FTZ R102, R143, -R102 ;  /* 0x800000668f667221 */ /* 0x000fe40000010000 */
[----:B---3--:R-:W-:Y:S02]  /*4d90*/  @P4 FMUL.FTZ R80, R171, R110 ;  /* 0x0000006eab504220 */ /* 0x008fe40000410000 */
[----:B------:R-:W-:Y:S02]  /*4da0*/  @P6 FMUL.FTZ R81, R170, R111 ;  /* 0x0000006faa516220 */ /* 0x000fe40000410000 */
[----:B------:R-:W-:-:S05]  /*4db0*/  @P5 FMUL.FTZ R82, R169, R112 ;  /* 0x00000070a9525220 */ /* 0x000fca0000410000 */
[----:B------:R0:W-:Y:S01]  /*4dc0*/  STG.E.128 [R116.64], R80 ;  /* 0x0000005074007986 */ /* 0x0001e2000c101d04 */
[----:B------:R-:W-:-:S03]  /*4dd0*/  FMUL.FTZ R77, R77, R111 ;  /* 0x0000006f4d4d7220 */ /* 0x000fc60000410000 */
[----:B0-----:R0:W2:Y:S01]  /*4de0*/  LDG.E.128 R80, [R118.64] ;  /* 0x0000000476507981 */ /* 0x0010a2000c1e1d00 */
[----:B------:R-:W-:Y:S02]  /*4df0*/  FMUL.FTZ R78, R78, R112 ;  /* 0x000000704e4e7220 */ /* 0x000fe40000410000 */
[----:B------:R-:W-:Y:S01]  /*4e00*/  FMUL.FTZ R79, R79, R113 ;  /* 0x000000714f4f7220 */ /* 0x000fe20000410000 */
[----:B------:R-:W-:Y:S01]  /*4e10*/  FSEL R117, R77, RZ, P6 ;  /* 0x000000ff4d757208 */ /* 0x000fe20003000000 */
[----:B------:R-:W-:Y:S01]  /*4e20*/  FMUL.FTZ R76, R110, R76 ;  /* 0x0000004c6e4c7220 */ /* 0x000fe20000410000 */
[----:B------:R-:W-:Y:S02]  /*4e30*/  FSEL R116, R78, RZ, P5 ;  /* 0x000000ff4e747208 */ /* 0x000fe40002800000 */
[----:B------:R-:W-:Y:S02]  /*4e40*/  @P1 IADD3 R110, P6, R17, c[0x0][0x258], RZ ;  /* 0x00009600116e1a10 */ /* 0x000fe40007fde0ff */
[----:B0-----:R-:W-:-:S02]  /*4e50*/  FSEL R119, R79, RZ, P3 ;  /* 0x000000ff4f777208 */ /* 0x001fc40001800000 */
[----:B------:R-:W-:Y:S02]  /*4e60*/  IADD3 R112, P5, R17, c[0x0][0x248], RZ ;  /* 0x0000920011707a10 */ /* 0x000fe40007fbe0ff */
[----:B------:R-:W-:Y:S02]  /*4e70*/  IADD3 R114, P3, R15, c[0x0][0x170], RZ ;  /* 0x00005c000f727a10 */ /* 0x000fe40007f7e0ff */
[----:B------:R-:W-:Y:S02]  /*4e80*/  FSEL R118, R76, RZ, P4 ;  /* 0x000000ff4c767208 */ /* 0x000fe40002000000 */
[C---:B------:R-:W-:Y:S02]  /*4e90*/  @P1 IADD3.X R111, R16.reuse, c[0x0][0x25c], RZ, P6, !PT ;  /* 0x00009700106f1a10 */ /* 0x040fe400037fe4ff */
[----:B------:R-:W-:Y:S02]  /*4ea0*/  IADD3.X R113, R16, c[0x0][0x24c], RZ, P5, !PT ;  /* 0x0000930010717a10 */ /* 0x000fe40002ffe4ff */
[----:B------:R-:W-:-:S02]  /*4eb0*/  IADD3.X R115, R14, c[0x0][0x174], RZ, P3, !PT ;  /* 0x00005d000e737a10 */ /* 0x000fc40001ffe4ff */
[C---:B------:R-:W-:Y:S02]  /*4ec0*/  LOP3.LUT P4, RZ, R5.reuse, 0xff, RZ, 0xc0, !PT ;  /* 0x000000ff05ff7812 */ /* 0x040fe4000788c0ff */
[C---:B------:R-:W-:Y:S02]  /*4ed0*/  LOP3.LUT P6, RZ, R5.reuse, 0xff00, RZ, 0xc0, !PT ;  /* 0x0000ff0005ff7812 */ /* 0x040fe400078cc0ff */
[C---:B------:R-:W-:Y:S02]  /*4ee0*/  LOP3.LUT P5, RZ, R5.reuse, 0xff0000, RZ, 0xc0, !PT ;  /* 0x00ff000005ff7812 */ /* 0x040fe400078ac0ff */
[----:B------:R-:W-:Y:S01]  /*4ef0*/  LOP3.LUT P3, RZ, R5, 0xff000000, RZ, 0xc0, !PT ;  /* 0xff00000005ff7812 */ /* 0x000fe2000786c0ff */
[-C--:B------:R-:W-:Y:S02]  /*4f00*/  FMUL.FTZ R5, R84, R6.reuse ;  /* 0x0000000654057220 */ /* 0x080fe40000410000 */
[-C--:B------:R-:W-:Y:S02]  /*4f10*/  FMUL.FTZ R16, R85, R6.reuse ;  /* 0x0000000655107220 */ /* 0x080fe40000410000 */
[----:B------:R-:W-:-:S02]  /*4f20*/  FMUL.FTZ R17, R86, R6 ;  /* 0x0000000656117220 */ /* 0x000fc40000410000 */
[----:B------:R-:W-:Y:S02]  /*4f30*/  FMUL.FTZ R5, R5, c[0x0][0x1e8] ;  /* 0x00007a0005057a20 */ /* 0x000fe40000410000 */
[----:B------:R-:W-:Y:S02]  /*4f40*/  FMUL.FTZ R16, R16, c[0x0][0x1e8] ;  /* 0x00007a0010107a20 */ /* 0x000fe40000410000 */
[----:B------:R-:W-:Y:S01]  /*4f50*/  FMUL.FTZ R17, R17, c[0x0][0x1e8] ;  /* 0x00007a0011117a20 */ /* 0x000fe20000410000 */
[----:B------:R-:W-:Y:S01]  /*4f60*/  CS2R R76, SRZ ;  /* 0x00000000004c7805 */ /* 0x000fe2000001ff00 */
[----:B------:R-:W-:Y:S01]  /*4f70*/  CS2R R78, SRZ ;  /* 0x00000000004e7805 */ /* 0x000fe2000001ff00 */
[----:B------:R-:W-:Y:S02]  /*4f80*/  @P4 FMUL.FTZ R76, R135, R5 ;  /* 0x00000005874c4220 */ /* 0x000fe40000410000 */
[----:B----4-:R-:W-:Y:S01]  /*4f90*/  @P6 FMUL.FTZ R77, R134, R16 ;  /* 0x00000010864d6220 */ /* 0x010fe20000410000 */
[----:B------:R-:W3:Y:S01]  /*4fa0*/  LDL R135, [R1+0xe8] ;  /* 0x0000e80001877983 */ /* 0x000ee20000100800 */
[----:B------:R-:W-:-:S02]  /*4fb0*/  @P5 FMUL.FTZ R78, R133, R17 ;  /* 0x00000011854e5220 */ /* 0x000fc40000410000 */
[----:B------:R-:W-:Y:S01]  /*4fc0*/  @P3 FMUL.FTZ R79, R132, R104 ;  /* 0x00000068844f3220 */ /* 0x000fe20000410000 */
[----:B------:R-:W4:Y:S04]  /*4fd0*/  LDL R134, [R1+0xe4] ;  /* 0x0000e40001867983 */ /* 0x000f280000100800 */
[----:B------:R-:W4:Y:S04]  /*4fe0*/  LDL R133, [R1+0xe0] ;  /* 0x0000e00001857983 */ /* 0x000f280000100800 */
[----:B------:R-:W4:Y:S01]  /*4ff0*/  LDL R132, [R1+0xdc] ;  /* 0x0000dc0001847983 */ /* 0x000f220000100800 */
[----:B------:R-:W-:-:S02]  /*5000*/  SEL R84, R84, R72, P2 ;  /* 0x0000004854547207 */ /* 0x000fc40001000000 */
[----:B------:R-:W-:Y:S02]  /*5010*/  SEL R85, R85, R73, P2 ;  /* 0x0000004955557207 */ /* 0x000fe40001000000 */
[----:B------:R-:W-:-:S05]  /*5020*/  SEL R86, R86, R74, P2 ;  /* 0x0000004a56567207 */ /* 0x000fca0001000000 */
[----:B------:R-:W-:Y:S04]  /*5030*/  @P1 STG.E.128 [R110.64], R84 ;  /* 0x000000546e001986 */ /* 0x000fe8000c101d04 */
[----:B------:R0:W-:Y:S04]  /*5040*/  STG.E.128 [R112.64], R76 ;  /* 0x0000004c70007986 */ /* 0x0001e8000c101d04 */
[----:B0-----:R0:W4:Y:S01]  /*5050*/  LDG.E.128 R76, [R114.64] ;  /* 0x00000004724c7981 */ /* 0x001122000c1e1d00 */
[----:B------:R-:W-:-:S03]  /*5060*/  FMUL.FTZ R87, R7, R102 ;  /* 0x0000006607577220 */ /* 0x000fc60000410000 */
[----:B------:R-:W4:Y:S01]  /*5070*/  LDL R102, [R1+0xcc] ;  /* 0x0000cc0001667983 */ /* 0x000f220000100800 */
[-CC-:B------:R-:W-:Y:S02]  /*5080*/  FFMA.FTZ R84, R88, R109.reuse, R108.reuse ;  /* 0x0000006d58547223 */ /* 0x180fe4000001006c */
[-CC-:B------:R-:W-:Y:S02]  /*5090*/  FFMA.FTZ R85, R89, R109.reuse, R108.reuse ;  /* 0x0000006d59557223 */ /* 0x180fe4000001006c */
[----:B------:R-:W-:Y:S01]  /*50a0*/  FFMA.FTZ R86, R90, R109, R108 ;  /* 0x0000006d5a567223 */ /* 0x000fe2000001006c */
[----:B0-----:R-:W4:Y:S01]  /*50b0*/  LDL R115, [R1+0xd4] ;  /* 0x0000d40001737983 */ /* 0x001f220000100800 */
[----:B------:R-:W-:Y:S02]  /*50c0*/  FADD.FTZ R84, R140, -R84 ;  /* 0x800000548c547221 */ /* 0x000fe40000010000 */
[----:B------:R-:W-:Y:S01]  /*50d0*/  FADD.FTZ R85, R141, -R85 ;  /* 0x800000558d557221 */ /* 0x000fe20000010000 */
[----:B------:R-:W4:Y:S01]  /*50e0*/  LDL R114, [R1+0xd0] ;  /* 0x0000d00001727983 */ /* 0x000f220000100800 */
[----:B------:R-:W-:-:S02]  /*50f0*/  FADD.FTZ R86, R142, -R86 ;  /* 0x800000568e567221 */ /* 0x000fc40000010000 */
[C---:B------:R-:W-:Y:S02]  /*5100*/  FMUL.FTZ R84, R7.reuse, R84 ;  /* 0x0000005407547220 */ /* 0x040fe40000410000 */
[C---:B------:R-:W-:Y:S02]  /*5110*/  FMUL.FTZ R85, R7.reuse, R85 ;  /* 0x0000005507557220 */ /* 0x040fe40000410000 */
[----:B------:R-:W-:Y:S02]  /*5120*/  FMUL.FTZ R86, R7, R86 ;  /* 0x0000005607567220 */ /* 0x000fe40000410000 */
[----:B------:R-:W-:Y:S02]  /*5130*/  @P0 FADD.FTZ R84, R56, R84 ;  /* 0x0000005438540221 */ /* 0x000fe40000010000 */
[----:B------:R-:W-:Y:S02]  /*5140*/  @P0 FADD.FTZ R85, R57, R85 ;  /* 0x0000005539550221 */ /* 0x000fe40000010000 */
[----:B------:R-:W-:-:S02]  /*5150*/  @P0 FADD.FTZ R86, R58, R86 ;  /* 0x000000563a560221 */ /* 0x000fc40000010000 */
[----:B------:R-:W-:Y:S02]  /*5160*/  @P0 FADD.FTZ R87, R59, R87 ;  /* 0x000000573b570221 */ /* 0x000fe40000010000 */
[----:B------:R-:W-:Y:S02]  /*5170*/  FADD.FTZ R94, R147, -R94 ;  /* 0x8000005e935e7221 */ /* 0x000fe40000010000 */
[----:B--2---:R-:W-:Y:S02]  /*5180*/  FMUL.FTZ R81, R81, R16 ;  /* 0x0000001051517220 */ /* 0x004fe40000410000 */
[----:B------:R-:W-:Y:S02]  /*5190*/  FMUL.FTZ R82, R82, R17 ;  /* 0x0000001152527220 */ /* 0x000fe40000410000 */
[----:B------:R-:W-:Y:S01]  /*51a0*/  FMUL.FTZ R83, R83, R104 ;  /* 0x0000006853537220 */ /* 0x000fe20000410000 */
[----:B------:R-:W-:Y:S01]  /*51b0*/  FSEL R111, R81, RZ, P6 ;  /* 0x000000ff516f7208 */ /* 0x000fe20003000000 */
[----:B------:R-:W-:Y:S01]  /*51c0*/  FMUL.FTZ R80, R5, R80 ;  /* 0x0000005005507220 */ /* 0x000fe20000410000 */
[----:B------:R-:W-:-:S02]  /*51d0*/  FSEL R110, R82, RZ, P5 ;  /* 0x000000ff526e7208 */ /* 0x000fc40002800000 */
[----:B------:R-:W-:Y:S02]  /*51e0*/  FSEL R113, R83, RZ, P3 ;  /* 0x000000ff53717208 */ /* 0x000fe40001800000 */
[C---:B------:R-:W-:Y:S02]  /*51f0*/  @P1 IADD3 R16, P6, R15.reuse, c[0x0][0x258], RZ ;  /* 0x000096000f101a10 */ /* 0x040fe40007fde0ff */
[----:B------:R-:W-:Y:S02]  /*5200*/  IADD3 R104, P5, R15, c[0x0][0x248], RZ ;  /* 0x000092000f687a10 */ /* 0x000fe40007fbe0ff */
[----:B------:R-:W-:Y:S02]  /*5210*/  IADD3 R106, P3, R13, c[0x0][0x170], RZ ;  /* 0x00005c000d6a7a10 */ /* 0x000fe40007f7e0ff */
[----:B------:R-:W-:Y:S02]  /*5220*/  FSEL R112, R80, RZ, P4 ;  /* 0x000000ff50707208 */ /* 0x000fe40002000000 */
[----:B------:R-:W-:-:S02]  /*5230*/  @P1 IADD3.X R17, R14, c[0x0][0x25c], RZ, P6, !PT ;  /* 0x000097000e111a10 */ /* 0x000fc400037fe4ff */
[----:B------:R-:W-:Y:S02]  /*5240*/  IADD3.X R105, R14, c[0x0][0x24c], RZ, P5, !PT ;  /* 0x000093000e697a10 */ /* 0x000fe40002ffe4ff */
[----:B------:R-:W-:Y:S02]  /*5250*/  IADD3.X R107, R12, c[0x0][0x174], RZ, P3, !PT ;  /* 0x00005d000c6b7a10 */ /* 0x000fe40001ffe4ff */
[C---:B------:R-:W-:Y:S02]  /*5260*/  LOP3.LUT P4, RZ, R4.reuse, 0xff, RZ, 0xc0, !PT ;  /* 0x000000ff04ff7812 */ /* 0x040fe4000788c0ff */
[C---:B------:R-:W-:Y:S02]  /*5270*/  LOP3.LUT P6, RZ, R4.reuse, 0xff00, RZ, 0xc0, !PT ;  /* 0x0000ff0004ff7812 */ /* 0x040fe400078cc0ff */
[C---:B------:R-:W-:Y:S02]  /*5280*/  LOP3.LUT P5, RZ, R4.reuse, 0xff0000, RZ, 0xc0, !PT ;  /* 0x00ff000004ff7812 */ /* 0x040fe400078ac0ff */
        /* <DEDUP_REMOVED lines=11> */
[----:B------:R-:W-:Y:S01]  /*5340*/  SEL R84, R84, R72, P2 ;  /* 0x0000004854547207 */ /* 0x000fe20001000000 */
[----:B---3--:R-:W-:Y:S01]  /*5350*/  @P4 FMUL.FTZ R80, R135, R4 ;  /* 0x0000000487504220 */ /* 0x008fe20000410000 */
[----:B------:R-:W-:Y:S01]  /*5360*/  SEL R85, R85, R73, P2 ;  /* 0x0000004955557207 */ /* 0x000fe20001000000 */
[----:B----4-:R-:W-:Y:S01]  /*5370*/  @P6 FMUL.FTZ R81, R134, R5 ;  /* 0x0000000586516220 */ /* 0x010fe20000410000 */
[----:B------:R-:W-:Y:S02]  /*5380*/  SEL R86, R86, R74, P2 ;  /* 0x0000004a56567207 */ /* 0x000fe40001000000 */
[----:B------:R-:W-:Y:S01]  /*5390*/  SEL R87, R87, R75, P2 ;  /* 0x0000004b57577207 */ /* 0x000fe20001000000 */
[----:B------:R-:W-:-:S02]  /*53a0*/  @P5 FMUL.FTZ R82, R133, R14 ;  /* 0x0000000e85525220 */ /* 0x000fc40000410000 */
[-C--:B------:R-:W-:Y:S02]  /*53b0*/  @P3 FMUL.FTZ R83, R132, R15.reuse ;  /* 0x0000000f84533220 */ /* 0x080fe40000410000 */
[----:B------:R-:W-:Y:S04]  /*53c0*/  @P1 STG.E.128 [R16.64], R84 ;  /* 0x0000005410001986 */ /* 0x000fe8000c101d04 */
[----:B------:R0:W-:Y:S04]  /*53d0*/  STG.E.128 [R104.64], R80 ;  /* 0x0000005068007986 */ /* 0x0001e8000c101d04 */
[----:B------:R-:W2:Y:S04]  /*53e0*/  LDL R132, [R1+0xd8] ;  /* 0x0000d80001847983 */ /* 0x000ea80000100800 */
[----:B0-----:R-:W3:Y:S04]  /*53f0*/  LDG.E.128 R80, [R106.64] ;  /* 0x000000046a507981 */ /* 0x001ee8000c1e1d00 */
[----:B------:R-:W4:Y:S04]  /*5400*/  LDL R105, [R1+0xc8] ;  /* 0x0000c80001697983 */ /* 0x000f280000100800 */
[----:B------:R-:W4:Y:S01]  /*5410*/  LDL R104, [R1+0xc4] ;  /* 0x0000c40001687983 */ /* 0x000f220000100800 */
[----:B------:R-:W-:-:S05]  /*5420*/  FMUL.FTZ R79, R79, R15 ;  /* 0x0000000f4f4f7220 */ /* 0x000fca0000410000 */
[----:B------:R-:W-:Y:S02]  /*5430*/  FSEL R89, R79, RZ, P3 ;  /* 0x000000ff4f597208 */ /* 0x000fe40001800000 */
[----:B------:R-:W-:Y:S01]  /*5440*/  IADD3 R84, P3, R11, c[0x0][0x170], RZ ;  /* 0x00005c000b547a10 */ /* 0x000fe20007f7e0ff */
[----:B------:R-:W-:Y:S02]  /*5450*/  FMUL.FTZ R79, R7, R94 ;  /* 0x0000005e074f7220 */ /* 0x000fe40000410000 */
[----:B------:R-:W-:Y:S01]  /*5460*/  FMUL.FTZ R77, R77, R5 ;  /* 0x000000054d4d7220 */ /* 0x000fe20000410000 */
[----:B------:R-:W-:Y:S01]  /*5470*/  IADD3.X R85, R10, c[0x0][0x174], RZ, P3, !PT ;  /* 0x00005d000a557a10 */ /* 0x000fe20001ffe4ff */
[----:B------:R-:W-:Y:S01]  /*5480*/  @P0 FADD.FTZ R79, R63, R79 ;  /* 0x0000004f3f4f0221 */ /* 0x000fe20000010000 */
[----:B------:R-:W-:Y:S01]  /*5490*/  LOP3.LUT P3, RZ, R3, 0xff000000, RZ, 0xc0, !PT ;  /* 0xff00000003ff7812 */ /* 0x000fe2000786c0ff */
[----:B------:R-:W-:Y:S01]  /*54a0*/  FMUL.FTZ R78, R78, R14 ;  /* 0x0000000e4e4e7220 */ /* 0x000fe20000410000 */
[----:B------:R-:W-:Y:S01]  /*54b0*/  FSEL R87, R77, RZ, P6 ;  /* 0x000000ff4d577208 */ /* 0x000fe20003000000 */
[----:B------:R-:W-:Y:S01]  /*54c0*/  FFMA.FTZ R77, R92, R109, R108 ;  /* 0x0000006d5c4d7223 */ /* 0x000fe2000001006c */
[----:B------:R-:W4:Y:S01]  /*54d0*/  LDL R94, [R1+0xbc] ;  /* 0x0000bc00015e7983 */ /* 0x000f220000100800 */
[----:B------:R-:W-:Y:S01]  /*54e0*/  FMUL.FTZ R92, R79, R6 ;  /* 0x000000064f5c7220 */ /* 0x000fe20000410000 */
[----:B------:R-:W-:-:S03]  /*54f0*/  CS2R R14, SRZ ;  /* 0x00000000000e7805 */ /* 0x000fc6000001ff00 */
[----:B------:R-:W-:-:S04]  /*5500*/  FMUL.FTZ R92, R92, c[0x0][0x1e8] ;  /* 0x00007a005c5c7a20 */ /* 0x000fc80000410000 */
[----:B------:R-:W-:Y:S02]  /*5510*/  @P3 FMUL.FTZ R15, R102, R92 ;  /* 0x0000005c660f3220 */ /* 0x000fe40000410000 */
[----:B------:R-:W4:Y:S01]  /*5520*/  LDL R102, [R1+0xc0] ;  /* 0x0000c00001667983 */ /* 0x000f220000100800 */
[----:B------:R-:W-:Y:S01]  /*5530*/  FMUL.FTZ R76, R4, R76 ;  /* 0x0000004c044c7220 */ /* 0x000fe20000410000 */
[----:B------:R-:W-:Y:S01]  /*5540*/  FSEL R86, R78, RZ, P5 ;  /* 0x000000ff4e567208 */ /* 0x000fe20002800000 */
[-CC-:B------:R-:W-:Y:S02]  /*5550*/  FFMA.FTZ R78, R93, R109.reuse, R108.reuse ;  /* 0x0000006d5d4e7223 */ /* 0x180fe4000001006c */
[----:B------:R-:W-:Y:S01]  /*5560*/  FADD.FTZ R77, R145, -R77 ;  /* 0x8000004d914d7221 */ /* 0x000fe20000010000 */
[----:B------:R-:W-:Y:S01]  /*5570*/  FSEL R88, R76, RZ, P4 ;  /* 0x000000ff4c587208 */ /* 0x000fe20002000000 */
[----:B------:R-:W-:Y:S01]  /*5580*/  FFMA.FTZ R76, R91, R109, R108 ;  /* 0x0000006d5b4c7223 */ /* 0x000fe2000001006c */
[----:B------:R-:W-:Y:S01]  /*5590*/  SEL R79, R79, R75, P2 ;  /* 0x0000004b4f4f7207 */ /* 0x000fe20001000000 */
[----:B------:R-:W-:Y:S01]  /*55a0*/  FADD.FTZ R78, R146, -R78 ;  /* 0x8000004e924e7221 */ /* 0x000fe20000010000 */
[----:B------:R-:W4:Y:S01]  /*55b0*/  LDL.LU R172, [R1+0x10] ;  /* 0x0000100001ac7983 */ /* 0x000f220000300800 */
[----:B------:R-:W-:-:S02]  /*55c0*/  FADD.FTZ R76, R144, -R76 ;  /* 0x8000004c904c7221 */ /* 0x000fc40000010000 */
[----:B------:R-:W-:Y:S01]  /*55d0*/  FMUL.FTZ R77, R7, R77 ;  /* 0x0000004d074d7220 */ /* 0x000fe20000410000 */
[----:B------:R-:W-:Y:S01]  /*55e0*/  @P1 IADD3 R4, P6, R13, c[0x0][0x258], RZ ;  /* 0x000096000d041a10 */ /* 0x000fe20007fde0ff */
[----:B------:R-:W-:Y:S01]  /*55f0*/  FMUL.FTZ R76, R7, R76 ;  /* 0x0000004c074c7220 */ /* 0x000fe20000410000 */
[----:B------:R-:W-:Y:S01]  /*5600*/  IADD3 R16, P5, R13, c[0x0][0x248], RZ ;  /* 0x000092000d107a10 */ /* 0x000fe20007fbe0ff */
[----:B------:R-:W-:Y:S01]  /*5610*/  FMUL.FTZ R78, R7, R78 ;  /* 0x0000004e074e7220 */ /* 0x000fe20000410000 */
[----:B------:R-:W-:Y:S01]  /*5620*/  LOP3.LUT P4, RZ, R3, 0xff, RZ, 0xc0, !PT ;  /* 0x000000ff03ff7812 */ /* 0x000fe2000788c0ff */
[----:B------:R-:W-:Y:S01]  /*5630*/  @P0 FADD.FTZ R76, R60, R76 ;  /* 0x0000004c3c4c0221 */ /* 0x000fe20000010000 */
[----:B------:R-:W4:Y:S01]  /*5640*/  LDL.LU R171, [R1+0xc] ;  /* 0x00000c0001ab7983 */ /* 0x000f220000300800 */
[----:B------:R-:W-:Y:S02]  /*5650*/  @P0 FADD.FTZ R77, R61, R77 ;  /* 0x0000004d3d4d0221 */ /* 0x000fe40000010000 */
[----:B------:R-:W-:Y:S01]  /*5660*/  @P0 FADD.FTZ R78, R62, R78 ;  /* 0x0000004e3e4e0221 */ /* 0x000fe20000010000 */
[----:B------:R-:W-:-:S02]  /*5670*/  @P1 IADD3.X R5, R12, c[0x0][0x25c], RZ, P6, !PT ;  /* 0x000097000c051a10 */ /* 0x000fc400037fe4ff */
[----:B------:R-:W-:Y:S01]  /*5680*/  IADD3.X R17, R12, c[0x0][0x24c], RZ, P5, !PT ;  /* 0x000093000c117a10 */ /* 0x000fe20002ffe4ff */
[-C--:B------:R-:W-:Y:S01]  /*5690*/  FMUL.FTZ R90, R77, R6.reuse ;  /* 0x000000064d5a7220 */ /* 0x080fe20000410000 */
[C---:B------:R-:W-:Y:S01]  /*56a0*/  LOP3.LUT P6, RZ, R3.reuse, 0xff00, RZ, 0xc0, !PT ;  /* 0x0000ff0003ff7812 */ /* 0x040fe200078cc0ff */
[-C--:B------:R-:W-:Y:S01]  /*56b0*/  FMUL.FTZ R91, R78, R6.reuse ;  /* 0x000000064e5b7220 */ /* 0x080fe20000410000 */
[----:B------:R-:W-:Y:S01]  /*56c0*/  LOP3.LUT P5, RZ, R3, 0xff0000, RZ, 0xc0, !PT ;  /* 0x00ff000003ff7812 */ /* 0x000fe200078ac0ff */
[----:B------:R-:W-:Y:S01]  /*56d0*/  FMUL.FTZ R3, R76, R6 ;  /* 0x000000064c037220 */ /* 0x000fe20000410000 */
[----:B------:R-:W4:Y:S01]  /*56e0*/  LDL.LU R170, [R1+0x18] ;  /* 0x0000180001aa7983 */ /* 0x000f220000300800 */
[----:B------:R-:W-:Y:S02]  /*56f0*/  FMUL.FTZ R90, R90, c[0x0][0x1e8] ;  /* 0x00007a005a5a7a20 */ /* 0x000fe40000410000 */
[----:B------:R-:W-:Y:S02]  /*5700*/  FMUL.FTZ R3, R3, c[0x0][0x1e8] ;  /* 0x00007a0003037a20 */ /* 0x000fe40000410000 */
[----:B------:R-:W-:Y:S01]  /*5710*/  FMUL.FTZ R91, R91, c[0x0][0x1e8] ;  /* 0x00007a005b5b7a20 */ /* 0x000fe20000410000 */
[----:B------:R-:W-:Y:S01]  /*5720*/  CS2R R12, SRZ ;  /* 0x00000000000c7805 */ /* 0x000fe2000001ff00 */
[----:B------:R-:W-:Y:S01]  /*5730*/  SEL R76, R76, R72, P2 ;  /* 0x000000484c4c7207 */ /* 0x000fe20001000000 */
[----:B------:R-:W-:Y:S01]  /*5740*/  FADD.FTZ R98, R151, -R98 ;  /* 0x8000006297627221 */ /* 0x000fe20000010000 */
[----:B------:R-:W-:Y:S01]  /*5750*/  SEL R77, R77, R73, P2 ;  /* 0x000000494d4d7207 */ /* 0x000fe20001000000 */
[----:B------:R-:W-:Y:S01]  /*5760*/  @P6 FMUL.FTZ R13, R115, R90 ;  /* 0x0000005a730d6220 */ /* 0x000fe20000410000 */
[----:B------:R-:W-:Y:S01]  /*5770*/  SEL R78, R78, R74, P2 ;  /* 0x0000004a4e4e7207 */ /* 0x000fe20001000000 */
[----:B------:R-:W-:Y:S01]  /*5780*/  @P5 FMUL.FTZ R14, R114, R91 ;  /* 0x0000005b720e5220 */ /* 0x000fe20000410000 */
[----:B------:R-:W4:Y:S04]  /*5790*/  LDL.LU R169, [R1+0x14] ;  /* 0x0000140001a97983 */ /* 0x000f280000300800 */
[----:B------:R0:W-:Y:S04]  /*57a0*/  @P1 STG.E.128 [R4.64], R76 ;  /* 0x0000004c04001986 */ /* 0x0001e8000c101d04 */
[----:B------:R-:W4:Y:S04]  /*57b0*/  LDL.LU R168, [R1+0x20] ;  /* 0x0000200001a87983 */ /* 0x000f280000300800 */
[----:B------:R-:W4:Y:S04]  /*57c0*/  LDL.LU R167, [R1+0x1c] ;  /* 0x00001c0001a77983 */ /* 0x000f280000300800 */
[----:B------:R-:W4:Y:S04]  /*57d0*/  LDL.LU R162, [R1+0x28] ;  /* 0x0000280001a27983 */ /* 0x000f280000300800 */
[----:B------:R-:W4:Y:S04]  /*57e0*/  LDL.LU R161, [R1+0x24] ;  /* 0x0000240001a17983 */ /* 0x000f280000300800 */
[----:B------:R-:W4:Y:S01]  /*57f0*/  LDL.LU R151, [R1+0x30] ;  /* 0x0000300001977983 */ /* 0x000f220000300800 */
[----:B0-----:R-:W-:Y:S01]  /*5800*/  CS2R R76, SRZ ;  /* 0x00000000004c7805 */ /* 0x001fe2000001ff00 */
[----:B------:R-:W-:Y:S01]  /*5810*/  CS2R R78, SRZ ;  /* 0x00000000004e7805 */ /* 0x000fe2000001ff00 */
[----:B--2---:R-:W-:-:S02]  /*5820*/  @P4 FMUL.FTZ R12, R132, R3 ;  /* 0x00000003840c4220 */ /* 0x004fc40000410000 */
[----:B---3--:R-:W-:Y:S02]  /*5830*/  FMUL.FTZ R80, R3, R80 ;  /* 0x0000005003507220 */ /* 0x008fe40000410000 */
[----:B------:R-:W-:Y:S02]  /*5840*/  FMUL.FTZ R81, R81, R90 ;  /* 0x0000005a51517220 */ /* 0x000fe40000410000 */
[----:B------:R-:W-:Y:S01]  /*5850*/  FMUL.FTZ R82, R82, R91 ;  /* 0x0000005b52527220 */ /* 0x000fe20000410000 */
[----:B------:R-:W-:Y:S01]  /*5860*/  FSEL R90, R80, RZ, P4 ;  /* 0x000000ff505a7208 */ /* 0x000fe20002000000 */
[----:B------:R-:W-:Y:S01]  /*5870*/  FMUL.FTZ R3, R83, R92 ;  /* 0x0000005c53037220 */ /* 0x000fe20000410000 */
[----:B------:R-:W-:Y:S01]  /*5880*/  FSEL R91, R81, RZ, P6 ;  /* 0x000000ff515b7208 */ /* 0x000fe20003000000 */
[-CC-:B------:R-:W-:Y:S01]  /*5890*/  FFMA.FTZ R80, R95, R109.reuse, R108.reuse ;  /* 0x0000006d5f507223 */ /* 0x180fe2000001006c */
[----:B------:R-:W-:Y:S01]  /*58a0*/  FSEL R92, R82, RZ, P5 ;  /* 0x000000ff525c7208 */ /* 0x000fe20002800000 */
[----:B------:R-:W-:-:S02]  /*58b0*/  FFMA.FTZ R81, R96, R109, R108 ;  /* 0x0000006d60517223 */ /* 0x000fc4000001006c */
[----:B------:R-:W-:Y:S01]  /*58c0*/  FFMA.FTZ R82, R97, R109, R108 ;  /* 0x0000006d61527223 */ /* 0x000fe2000001006c */
[----:B------:R0:W-:Y:S01]  /*58d0*/  STG.E.128 [R16.64], R12 ;  /* 0x0000000c10007986 */ /* 0x0001e2000c101d04 */
[----:B------:R-:W-:Y:S01]  /*58e0*/  FADD.FTZ R80, R148, -R80 ;  /* 0x8000005094507221 */ /* 0x000fe20000010000 */
[----:B------:R-:W-:Y:S01]  /*58f0*/  FSEL R3, R3, RZ, P3 ;  /* 0x000000ff03037208 */ /* 0x000fe20001800000 */
[----:B------:R-:W-:Y:S02]  /*5900*/  FADD.FTZ R81, R149, -R81 ;  /* 0x8000005195517221 */ /* 0x000fe40000010000 */
[----:B------:R-:W-:Y:S01]  /*5910*/  FADD.FTZ R82, R150, -R82 ;  /* 0x8000005296527221 */ /* 0x000fe20000010000 */
[----:B------:R-:W-:Y:S01]  /*5920*/  @P1 IADD3 R4, P6, R11, c[0x0][0x258], RZ ;  /* 0x000096000b041a10 */ /* 0x000fe20007fde0ff */
[C---:B------:R-:W-:Y:S01]  /*5930*/  FMUL.FTZ R80, R7.reuse, R80 ;  /* 0x0000005007507220 */ /* 0x040fe20000410000 */
[----:B------:R-:W-:Y:S01]  /*5940*/  LOP3.LUT P4, RZ, R2, 0xff, RZ, 0xc0, !PT ;  /* 0x000000ff02ff7812 */ /* 0x000fe2000788c0ff */
[C---:B------:R-:W-:Y:S01]  /*5950*/  FMUL.FTZ R81, R7.reuse, R81 ;  /* 0x0000005107517220 */ /* 0x040fe20000410000 */
[----:B------:R-:W2:Y:S01]  /*5960*/  LDL.LU R150, [R1+0x2c] ;  /* 0x00002c0001967983 */ /* 0x000ea20000300800 */
[----:B------:R-:W-:-:S02]  /*5970*/  FMUL.FTZ R82, R7, R82 ;  /* 0x0000005207527220 */ /* 0x000fc40000410000 */
[----:B------:R-:W-:Y:S01]  /*5980*/  FMUL.FTZ R83, R7, R98 ;  /* 0x0000006207537220 */ /* 0x000fe20000410000 */
[----:B0-----:R0:W3:Y:S01]  /*5990*/  LDG.E.128 R12, [R84.64] ;  /* 0x00000004540c7981 */ /* 0x0010e2000c1e1d00 */
[----:B------:R-:W-:Y:S02]  /*59a0*/  IADD3 R16, P5, R11, c[0x0][0x248], RZ ;  /* 0x000092000b107a10 */ /* 0x000fe40007fbe0ff */
[----:B------:R-:W-:Y:S01]  /*59b0*/  @P1 IADD3.X R5, R10, c[0x0][0x25c], RZ, P6, !PT ;  /* 0x000097000a051a10 */ /* 0x000fe200037fe4ff */
[----:B------:R-:W-:Y:S01]  /*59c0*/  @P0 FADD.FTZ R80, R64, R80 ;  /* 0x0000005040500221 */ /* 0x000fe20000010000 */
[----:B------:R-:W-:Y:S01]  /*59d0*/  IADD3.X R17, R10, c[0x0][0x24c], RZ, P5, !PT ;  /* 0x000093000a117a10 */ /* 0x000fe20002ffe4ff */
[----:B------:R-:W-:Y:S01]  /*59e0*/  @P0 FADD.FTZ R81, R65, R81 ;  /* 0x0000005141510221 */ /* 0x000fe20000010000 */
[----:B------:R-:W3:Y:S01]  /*59f0*/  LDL.LU R149, [R1+0x38] ;  /* 0x0000380001957983 */ /* 0x000ee20000300800 */
[----:B0-----:R-:W-:Y:S01]  /*5a00*/  IADD3 R84, P3, R9, c[0x0][0x170], RZ ;  /* 0x00005c0009547a10 */ /* 0x001fe20007f7e0ff */
[----:B------:R-:W-:Y:S01]  /*5a10*/  @P0 FADD.FTZ R82, R66, R82 ;  /* 0x0000005242520221 */ /* 0x000fe20000010000 */
[----:B------:R-:W-:Y:S01]  /*5a20*/  LOP3.LUT P6, RZ, R2, 0xff00, RZ, 0xc0, !PT ;  /* 0x0000ff0002ff7812 */ /* 0x000fe200078cc0ff */
[----:B------:R-:W-:Y:S01]  /*5a30*/  @P0 FADD.FTZ R83, R67, R83 ;  /* 0x0000005343530221 */ /* 0x000fe20000010000 */
[----:B------:R-:W-:Y:S01]  /*5a40*/  IADD3.X R85, R8, c[0x0][0x174], RZ, P3, !PT ;  /* 0x00005d0008557a10 */ /* 0x000fe20001ffe4ff */
[----:B------:R-:W3:Y:S01]  /*5a50*/  LDL.LU R148, [R1+0x34] ;  /* 0x0000340001947983 */ /* 0x000ee20000300800 */
[----:B------:R-:W-:-:S02]  /*5a60*/  LOP3.LUT P5, RZ, R2, 0xff0000, RZ, 0xc0, !PT ;  /* 0x00ff000002ff7812 */ /* 0x000fc400078ac0ff */
[----:B------:R-:W-:Y:S01]  /*5a70*/  LOP3.LUT P3, RZ, R2, 0xff000000, RZ, 0xc0, !PT ;  /* 0xff00000002ff7812 */ /* 0x000fe2000786c0ff */
[----:B------:R-:W3:Y:S01]  /*5a80*/  LDL.LU R147, [R1+0x40] ;  /* 0x0000400001937983 */ /* 0x000ee20000300800 */
[-C--:B------:R-:W-:Y:S02]  /*5a90*/  FMUL.FTZ R2, R80, R6.reuse ;  /* 0x0000000650027220 */ /* 0x080fe40000410000 */
[-C--:B------:R-:W-:Y:S01]  /*5aa0*/  FMUL.FTZ R10, R81, R6.reuse ;  /* 0x00000006510a7220 */ /* 0x080fe20000410000 */
[----:B------:R-:W3:Y:S01]  /*5ab0*/  LDL.LU R146, [R1+0x3c] ;  /* 0x00003c0001927983 */ /* 0x000ee20000300800 */
[-C--:B------:R-:W-:Y:S02]  /*5ac0*/  FMUL.FTZ R11, R82, R6.reuse ;  /* 0x00000006520b7220 */ /* 0x080fe40000410000 */
[----:B------:R-:W-:Y:S01]  /*5ad0*/  FMUL.FTZ R93, R83, R6 ;  /* 0x00000006535d7220 */ /* 0x000fe20000410000 */
[----:B------:R-:W3:Y:S01]  /*5ae0*/  LDL.LU R145, [R1+0x48] ;  /* 0x0000480001917983 */ /* 0x000ee20000300800 */
[----:B------:R-:W-:-:S03]  /*5af0*/  FMUL.FTZ R2, R2, c[0x0][0x1e8] ;  /* 0x00007a0002027a20 */ /* 0x000fc60000410000 */
[----:B------:R-:W3:Y:S01]  /*5b00*/  LDL.LU R144, [R1+0x44] ;  /* 0x0000440001907983 */ /* 0x000ee20000300800 */
[----:B------:R-:W-:Y:S02]  /*5b10*/  FMUL.FTZ R10, R10, c[0x0][0x1e8] ;  /* 0x00007a000a0a7a20 */ /* 0x000fe40000410000 */
[----:B------:R-:W-:Y:S01]  /*5b20*/  FMUL.FTZ R11, R11, c[0x0][0x1e8] ;  /* 0x00007a000b0b7a20 */ /* 0x000fe20000410000 */
[----:B------:R-:W3:Y:S01]  /*5b30*/  LDL.LU R143, [R1+0x50] ;  /* 0x00005000018f7983 */ /* 0x000ee20000300800 */
[----:B------:R-:W-:-:S03]  /*5b40*/  FMUL.FTZ R93, R93, c[0x0][0x1e8] ;  /* 0x00007a005d5d7a20 */ /* 0x000fc60000410000 */
[----:B------:R-:W3:Y:S01]  /*5b50*/  LDL.LU R142, [R1+0x4c] ;  /* 0x00004c00018e7983 */ /* 0x000ee20000300800 */
[----:B------:R-:W-:-:S03]  /*5b60*/  SEL R80, R80, R72, P2 ;  /* 0x0000004850507207 */ /* 0x000fc60001000000 */
[----:B------:R-:W3:Y:S01]  /*5b70*/  LDL.LU R141, [R1+0x58] ;  /* 0x00005800018d7983 */ /* 0x000ee20000300800 */
[----:B------:R-:W-:Y:S01]  /*5b80*/  SEL R81, R81, R73, P2 ;  /* 0x0000004951517207 */ /* 0x000fe20001000000 */
[----:B----4-:R-:W-:Y:S01]  /*5b90*/  @P4 FMUL.FTZ R76, R105, R2 ;  /* 0x00000002694c4220 */ /* 0x010fe20000410000 */
[----:B------:R-:W-:Y:S01]  /*5ba0*/  SEL R82, R82, R74, P2 ;  /* 0x0000004a52527207 */ /* 0x000fe20001000000 */
[----:B------:R-:W4:Y:S01]  /*5bb0*/  LDL.LU R140, [R1+0x54] ;  /* 0x00005400018c7983 */ /* 0x000f220000300800 */
[----:B------:R-:W-:Y:S01]  /*5bc0*/  SEL R83, R83, R75, P2 ;  /* 0x0000004b53537207 */ /* 0x000fe20001000000 */
[----:B------:R-:W-:Y:S02]  /*5bd0*/  @P6 FMUL.FTZ R77, R104, R10 ;  /* 0x0000000a684d6220 */ /* 0x000fe40000410000 */
[----:B------:R-:W4:Y:S01]  /*5be0*/  LDL.LU R139, [R1+0x60] ;  /* 0x00006000018b7983 */ /* 0x000f220000300800 */
[----:B------:R-:W-:Y:S02]  /*5bf0*/  @P5 FMUL.FTZ R78, R102, R11 ;  /* 0x0000000b664e5220 */ /* 0x000fe40000410000 */
[----:B------:R-:W-:Y:S01]  /*5c00*/  @P3 FMUL.FTZ R79, R94, R93 ;  /* 0x0000005d5e4f3220 */ /* 0x000fe20000410000 */
[----:B------:R-:W4:Y:S04]  /*5c10*/  LDL.LU R138, [R1+0x5c] ;  /* 0x00005c00018a7983 */ /* 0x000f280000300800 */
[----:B------:R-:W4:Y:S04]  /*5c20*/  LDL.LU R137, [R1+0x68] ;  /* 0x0000680001897983 */ /* 0x000f280000300800 */
[----:B------:R-:W4:Y:S04]  /*5c30*/  LDL.LU R136, [R1+0x64] ;  /* 0x0000640001887983 */ /* 0x000f280000300800 */
[----:B------:R-:W4:Y:S04]  /*5c40*/  LDL.LU R135, [R1+0x70] ;  /* 0x0000700001877983 */ /* 0x000f280000300800 */
[----:B------:R-:W4:Y:S04]  /*5c50*/  LDL.LU R134, [R1+0x6c] ;  /* 0x00006c0001867983 */ /* 0x000f280000300800 */
[----:B------:R-:W-:Y:S04]  /*5c60*/  @P1 STG.E.128 [R4.64], R80 ;  /* 0x0000005004001986 */ /* 0x000fe8000c101d04 */
[----:B------:R-:W4:Y:S04]  /*5c70*/  LDL.LU R94, [R1+0x78] ;  /* 0x00007800015e7983 */ /* 0x000f280000300800 */
[----:B------:R0:W-:Y:S04]  /*5c80*/  STG.E.128 [R16.64], R76 ;  /* 0x0000004c10007986 */ /* 0x0001e8000c101d04 */
[----:B------:R-:W4:Y:S04]  /*5c90*/  LDL.LU R95, [R1+0x74] ;  /* 0x00007400015f7983 */ /* 0x000f280000300800 */
[----:B------:R-:W4:Y:S04]  /*5ca0*/  LDL.LU R96, [R1+0x80] ;  /* 0x0000800001607983 */ /* 0x000f280000300800 */
[----:B------:R-:W4:Y:S04]  /*5cb0*/  LDL.LU R97, [R1+0x7c] ;  /* 0x00007c0001617983 */ /* 0x000f280000300800 */
[----:B------:R-:W4:Y:S04]  /*5cc0*/  LDL.LU R98, [R1+0xa4] ;  /* 0x0000a40001627983 */ /* 0x000f280000300800 */
[----:B0-----:R-:W4:Y:S04]  /*5cd0*/  LDG.E.128 R76, [R84.64] ;  /* 0x00000004544c7981 */ /* 0x001f28000c1e1d00 */
[----:B------:R-:W4:Y:S04]  /*5ce0*/  LDL.LU R133, [R1+0xa8] ;  /* 0x0000a80001857983 */ /* 0x000f280000300800 */
        /* <DEDUP_REMOVED lines=8> */
[----:B------:R-:W-:-:S02]  /*5d70*/  FFMA.FTZ R99, R99, R109, R108 ;  /* 0x0000006d63637223 */ /* 0x000fc4000001006c */
[----:B------:R-:W-:Y:S02]  /*5d80*/  FADD.FTZ R172, R120, R172 ;  /* 0x000000ac78ac7221 */ /* 0x000fe40000010000 */
[-C--:B------:R-:W-:Y:S02]  /*5d90*/  FFMA.FTZ R100, R100, R109.reuse, R108 ;  /* 0x0000006d64647223 */ /* 0x080fe4000001006c */
[----:B------:R-:W-:Y:S02]  /*5da0*/  FADD.FTZ R171, R122, R171 ;  /* 0x000000ab7aab7221 */ /* 0x000fe40000010000 */
[----:B------:R-:W-:Y:S02]  /*5db0*/  FADD.FTZ R170, R121, R170 ;  /* 0x000000aa79aa7221 */ /* 0x000fe40000010000 */
[-CC-:B------:R-:W-:Y:S02]  /*5dc0*/  FFMA.FTZ R101, R101, R109.reuse, R108.reuse ;  /* 0x0000006d65657223 */ /* 0x180fe4000001006c */
[----:B------:R-:W-:Y:S01]  /*5dd0*/  FADD.FTZ R169, R123, R169 ;  /* 0x000000a97ba97221 */ /* 0x000fe20000010000 */
[----:B------:R0:W-:Y:S01]  /*5de0*/  STL [R1+0x10], R172 ;  /* 0x000010ac01007387 */ /* 0x0001e20000100800 */
[----:B------:R-:W-:-:S02]  /*5df0*/  FFMA.FTZ R103, R103, R109, R108 ;  /* 0x0000006d67677223 */ /* 0x000fc4000001006c */
[----:B------:R-:W-:Y:S02]  /*5e00*/  FADD.FTZ R99, R152, -R99 ;  /* 0x8000006398637221 */ /* 0x000fe40000010000 */
[----:B------:R-:W-:Y:S01]  /*5e10*/  FADD.FTZ R168, R125, R168 ;  /* 0x000000a87da87221 */ /* 0x000fe20000010000 */
[----:B------:R0:W-:Y:S01]  /*5e20*/  STL [R1+0xc], R171 ;  /* 0x00000cab01007387 */ /* 0x0001e20000100800 */
[----:B------:R-:W-:Y:S02]  /*5e30*/  FADD.FTZ R100, R153, -R100 ;  /* 0x8000006499647221 */ /* 0x000fe40000010000 */
[----:B------:R-:W-:Y:S01]  /*5e40*/  FADD.FTZ R167, R124, R167 ;  /* 0x000000a77ca77221 */ /* 0x000fe20000010000 */
[----:B------:R0:W-:Y:S01]  /*5e50*/  STL [R1+0x18], R170 ;  /* 0x000018aa01007387 */ /* 0x0001e20000100800 */
[----:B------:R-:W-:Y:S02]  /*5e60*/  FADD.FTZ R162, R127, R162 ;  /* 0x000000a27fa27221 */ /* 0x000fe40000010000 */
[----:B------:R-:W-:Y:S01]  /*5e70*/  FADD.FTZ R101, R154, -R101 ;  /* 0x800000659a657221 */ /* 0x000fe20000010000 */
[----:B------:R0:W-:Y:S01]  /*5e80*/  STL [R1+0x14], R169 ;  /* 0x000014a901007387 */ /* 0x0001e20000100800 */
[----:B------:R-:W-:-:S02]  /*5e90*/  FADD.FTZ R161, R126, R161 ;  /* 0x000000a17ea17221 */ /* 0x000fc40000010000 */
[----:B------:R-:W-:Y:S01]  /*5ea0*/  FADD.FTZ R103, R155, -R103 ;  /* 0x800000679b677221 */ /* 0x000fe20000010000 */
[----:B------:R0:W-:Y:S01]  /*5eb0*/  STL [R1+0x20], R168 ;  /* 0x000020a801007387 */ /* 0x0001e20000100800 */
[C---:B------:R-:W-:Y:S02]  /*5ec0*/  FMUL.FTZ R99, R7.reuse, R99 ;  /* 0x0000006307637220 */ /* 0x040fe40000410000 */
[----:B------:R-:W-:Y:S01]  /*5ed0*/  FADD.FTZ R151, R128, R151 ;  /* 0x0000009780977221 */ /* 0x000fe20000010000 */
[----:B------:R0:W-:Y:S01]  /*5ee0*/  STL [R1+0x1c], R167 ;  /* 0x00001ca701007387 */ /* 0x0001e20000100800 */
[C---:B------:R-:W-:Y:S02]  /*5ef0*/  FMUL.FTZ R100, R7.reuse, R100 ;  /* 0x0000006407647220 */ /* 0x040fe40000410000 */
[C---:B------:R-:W-:Y:S01]  /*5f00*/  FMUL.FTZ R101, R7.reuse, R101 ;  /* 0x0000006507657220 */ /* 0x040fe20000410000 */
[----:B------:R0:W-:Y:S01]  /*5f10*/  STL [R1+0x28], R162 ;  /* 0x000028a201007387 */ /* 0x0001e20000100800 */
[----:B------:R-:W-:-:S02]  /*5f20*/  FMUL.FTZ R7, R7, R103 ;  /* 0x0000006707077220 */ /* 0x000fc40000410000 */
[----:B------:R-:W-:Y:S01]  /*5f30*/  @P0 FADD.FTZ R99, R68, R99 ;  /* 0x0000006344630221 */ /* 0x000fe20000010000 */
[----:B------:R0:W-:Y:S01]  /*5f40*/  STL [R1+0x24], R161 ;  /* 0x000024a101007387 */ /* 0x0001e20000100800 */
[----:B------:R-:W-:-:S03]  /*5f50*/  @P0 FADD.FTZ R100, R69, R100 ;  /* 0x0000006445640221 */ /* 0x000fc60000010000 */
[----:B------:R0:W-:Y:S01]  /*5f60*/  STL [R1+0x30], R151 ;  /* 0x0000309701007387 */ /* 0x0001e20000100800 */
[----:B------:R-:W-:Y:S01]  /*5f70*/  @P0 FADD.FTZ R101, R70, R101 ;  /* 0x0000006546650221 */ /* 0x000fe20000010000 */
[----:B------:R-:W-:Y:S01]  /*5f80*/  SEL R72, R99, R72, P2 ;  /* 0x0000004863487207 */ /* 0x000fe20001000000 */
[----:B------:R-:W-:Y:S01]  /*5f90*/  @P0 FADD.FTZ R7, R71, R7 ;  /* 0x0000000747070221 */ /* 0x000fe20000010000 */
[C---:B------:R-:W-:Y:S01]  /*5fa0*/  SEL R73, R100.reuse, R73, P2 ;  /* 0x0000004964497207 */ /* 0x040fe20001000000 */
[----:B------:R-:W-:Y:S01]  /*5fb0*/  FMUL.FTZ R99, R99, R6 ;  /* 0x0000000663637220 */ /* 0x000fe20000410000 */
[C---:B------:R-:W-:Y:S01]  /*5fc0*/  SEL R74, R101.reuse, R74, P2 ;  /* 0x0000004a654a7207 */ /* 0x040fe20001000000 */
[-C--:B------:R-:W-:Y:S02]  /*5fd0*/  FMUL.FTZ R100, R100, R6.reuse ;  /* 0x0000000664647220 */ /* 0x080fe40000410000 */
[----:B------:R-:W-:Y:S02]  /*5fe0*/  FMUL.FTZ R101, R101, R6 ;  /* 0x0000000665657220 */ /* 0x000fe40000410000 */
[----:B------:R-:W-:-:S02]  /*5ff0*/  FMUL.FTZ R99, R99, c[0x0][0x1e8] ;  /* 0x00007a0063637a20 */ /* 0x000fc40000410000 */
[----:B------:R-:W-:Y:S02]  /*6000*/  FMUL.FTZ R100, R100, c[0x0][0x1e8] ;  /* 0x00007a0064647a20 */ /* 0x000fe40000410000 */
[----:B------:R-:W-:Y:S01]  /*6010*/  FMUL.FTZ R101, R101, c[0x0][0x1e8] ;  /* 0x00007a0065657a20 */ /* 0x000fe20000410000 */
[----:B------:R-:W-:Y:S02]  /*6020*/  SEL R75, R7, R75, P2 ;  /* 0x0000004b074b7207 */ /* 0x000fe40001000000 */
[----:B------:R-:W-:Y:S02]  /*6030*/  IADD3 R160, R160, c[0x0][0x160], RZ ;  /* 0x00005800a0a07a10 */ /* 0x000fe40007ffe0ff */
[----:B------:R-:W-:-:S04]  /*6040*/  LOP3.LUT P0, RZ, R18, 0xff, RZ, 0xc0, !PT ;  /* 0x000000ff12ff7812 */ /* 0x000fc8000780c0ff */
[----:B------:R-:W-:Y:S01]  /*6050*/  SEL R18, RZ, 0x1, P0 ;  /* 0x00000001ff127807 */ /* 0x000fe20000000000 */
[----:B--2---:R-:W-:-:S05]  /*6060*/  FADD.FTZ R150, R129, R150 ;  /* 0x0000009681967221 */ /* 0x004fca0000010000 */
[----:B------:R0:W-:Y:S01]  /*6070*/  STL [R1+0x2c], R150 ;  /* 0x00002c9601007387 */ /* 0x0001e20000100800 */
[----:B---3--:R-:W-:Y:S02]  /*6080*/  FMUL.FTZ R12, R2, R12 ;  /* 0x0000000c020c7220 */ /* 0x008fe40000410000 */
[----:B------:R-:W-:Y:S02]  /*6090*/  FMUL.FTZ R13, R13, R10 ;  /* 0x0000000a0d0d7220 */ /* 0x000fe40000410000 */
[----:B------:R-:W-:Y:S02]  /*60a0*/  FMUL.FTZ R14, R14, R11 ;  /* 0x0000000b0e0e7220 */ /* 0x000fe40000410000 */
[----:B------:R-:W-:Y:S02]  /*60b0*/  FADD.FTZ R149, R130, R149 ;  /* 0x0000009582957221 */ /* 0x000fe40000010000 */
[----:B------:R-:W-:Y:S02]  /*60c0*/  FMUL.FTZ R15, R15, R93 ;  /* 0x0000005d0f0f7220 */ /* 0x000fe40000410000 */
[----:B------:R-:W-:Y:S01]  /*60d0*/  FADD.FTZ R148, R131, R148 ;  /* 0x0000009483947221 */ /* 0x000fe20000010000 */
[----:B------:R0:W-:Y:S01]  /*60e0*/  STL [R1+0x38], R149 ;  /* 0x0000389501007387 */ /* 0x0001e20000100800 */
[----:B------:R-:W-:-:S03]  /*60f0*/  FADD.FTZ R147, R166, R147 ;  /* 0x00000093a6937221 */ /* 0x000fc60000010000 */
[----:B------:R0:W-:Y:S01]  /*6100*/  STL [R1+0x34], R148 ;  /* 0x0000349401007387 */ /* 0x0001e20000100800 */
[----:B------:R-:W-:Y:S01]  /*6110*/  FADD.FTZ R146, R165, R146 ;  /* 0x00000092a5927221 */ /* 0x000fe20000010000 */
[----:B------:R-:W-:Y:S01]  /*6120*/  FSEL R4, R12, RZ, P4 ;  /* 0x000000ff0c047208 */ /* 0x000fe20002000000 */
[----:B------:R-:W-:Y:S01]  /*6130*/  FADD.FTZ R145, R164, R145 ;  /* 0x00000091a4917221 */ /* 0x000fe20000010000 */
[----:B------:R-:W-:Y:S01]  /*6140*/  FSEL R5, R13, RZ, P6 ;  /* 0x000000ff0d057208 */ /* 0x000fe20003000000 */
[----:B------:R0:W-:Y:S01]  /*6150*/  STL [R1+0x40], R147 ;  /* 0x0000409301007387 */ /* 0x0001e20000100800 */
[----:B------:R-:W-:Y:S01]  /*6160*/  FADD.FTZ R144, R163, R144 ;  /* 0x00000090a3907221 */ /* 0x000fe20000010000 */
[----:B------:R-:W-:Y:S02]  /*6170*/  FSEL R12, R14, RZ, P5 ;  /* 0x000000ff0e0c7208 */ /* 0x000fe40002800000 */
[----:B------:R0:W-:Y:S01]  /*6180*/  STL [R1+0x3c], R146 ;  /* 0x00003c9201007387 */ /* 0x0001e20000100800 */
[----:B------:R-:W-:Y:S01]  /*6190*/  FADD.FTZ R143, R118, R143 ;  /* 0x0000008f768f7221 */ /* 0x000fe20000010000 */
[----:B------:R-:W-:-:S02]  /*61a0*/  FSEL R13, R15, RZ, P3 ;  /* 0x000000ff0f0d7208 */ /* 0x000fc40001800000 */
[----:B------:R0:W-:Y:S01]  /*61b0*/  STL [R1+0x48], R145 ;  /* 0x0000489101007387 */ /* 0x0001e20000100800 */
[----:B------:R-:W-:Y:S01]  /*61c0*/  FADD.FTZ R142, R117, R142 ;  /* 0x0000008e758e7221 */ /* 0x000fe20000010000 */
[C---:B------:R-:W-:Y:S02]  /*61d0*/  LOP3.LUT P4, RZ, R0.reuse, 0xff, RZ, 0xc0, !PT ;  /* 0x000000ff00ff7812 */ /* 0x040fe4000788c0ff */
[----:B------:R0:W-:Y:S01]  /*61e0*/  STL [R1+0x44], R144 ;  /* 0x0000449001007387 */ /* 0x0001e20000100800 */
[----:B------:R-:W-:Y:S01]  /*61f0*/  LOP3.LUT P6, RZ, R0, 0xff00, RZ, 0xc0, !PT ;  /* 0x0000ff0000ff7812 */ /* 0x000fe200078cc0ff */
[----:B------:R-:W-:Y:S01]  /*6200*/  FADD.FTZ R141, R116, R141 ;  /* 0x0000008d748d7221 */ /* 0x000fe20000010000 */
[C---:B------:R-:W-:Y:S02]  /*6210*/  LOP3.LUT P5, RZ, R0.reuse, 0xff0000, RZ, 0xc0, !PT ;  /* 0x00ff000000ff7812 */ /* 0x040fe400078ac0ff */
[----:B------:R-:W-:Y:S01]  /*6220*/  LOP3.LUT P3, RZ, R0, 0xff000000, RZ, 0xc0, !PT ;  /* 0xff00000000ff7812 */ /* 0x000fe2000786c0ff */
[----:B----4-:R-:W-:Y:S01]  /*6230*/  FADD.FTZ R140, R119, R140 ;  /* 0x0000008c778c7221 */ /* 0x010fe20000010000 */
[----:B------:R0:W-:Y:S01]  /*6240*/  STL [R1+0x50], R143 ;  /* 0x0000508f01007387 */ /* 0x0001e20000100800 */
[----:B------:R-:W-:-:S02]  /*6250*/  FMUL.FTZ R0, R7, R6 ;  /* 0x0000000607007220 */ /* 0x000fc40000410000 */
[----:B------:R-:W-:Y:S01]  /*6260*/  FADD.FTZ R139, R112, R139 ;  /* 0x0000008b708b7221 */ /* 0x000fe20000010000 */
[----:B------:R0:W-:Y:S01]  /*6270*/  STL [R1+0x4c], R142 ;  /* 0x00004c8e01007387 */ /* 0x0001e20000100800 */
[----:B------:R-:W-:-:S03]  /*6280*/  FADD.FTZ R138, R111, R138 ;  /* 0x0000008a6f8a7221 */ /* 0x000fc60000010000 */
[----:B------:R0:W-:Y:S01]  /*6290*/  STL [R1+0x58], R141 ;  /* 0x0000588d01007387 */ /* 0x0001e20000100800 */
[----:B------:R-:W-:Y:S02]  /*62a0*/  FMUL.FTZ R0, R0, c[0x0][0x1e8] ;  /* 0x00007a0000007a20 */ /* 0x000fe40000410000 */
        /* <DEDUP_REMOVED lines=8> */
[----:B------:R-:W-:-:S03]  /*6330*/  @P1 IADD3 R2, P2, R9, c[0x0][0x258], RZ ;  /* 0x0000960009021a10 */ /* 0x000fc60007f5e0ff */
[----:B------:R0:W-:Y:S01]  /*6340*/  STL [R1+0x64], R136 ;  /* 0x0000648801007387 */ /* 0x0001e20000100800 */
[----:B------:R-:W-:-:S03]  /*6350*/  FADD.FTZ R94, R86, R94 ;  /* 0x0000005e565e7221 */ /* 0x000fc60000010000 */
[----:B------:R0:W-:Y:S04]  /*6360*/  STL [R1+0x70], R135 ;  /* 0x0000708701007387 */ /* 0x0001e80000100800 */
[----:B------:R0:W-:Y:S01]  /*6370*/  STL [R1+0x6c], R134 ;  /* 0x00006c8601007387 */ /* 0x0001e20000100800 */
[----:B------:R-:W-:-:S03]  /*6380*/  FADD.FTZ R95, R89, R95 ;  /* 0x0000005f595f7221 */ /* 0x000fc60000010000 */
[----:B------:R0:W-:Y:S01]  /*6390*/  STL [R1+0x78], R94 ;  /* 0x0000785e01007387 */ /* 0x0001e20000100800 */
[----:B------:R-:W-:-:S03]  /*63a0*/  FADD.FTZ R96, R90, R96 ;  /* 0x000000605a607221 */ /* 0x000fc60000010000 */
[----:B------:R0:W-:Y:S01]  /*63b0*/  STL [R1+0x74], R95 ;  /* 0x0000745f01007387 */ /* 0x0001e20000100800 */
[----:B------:R-:W-:-:S03]  /*63c0*/  FADD.FTZ R97, R91, R97 ;  /* 0x000000615b617221 */ /* 0x000fc60000010000 */
[----:B------:R0:W-:Y:S01]  /*63d0*/  STL [R1+0x80], R96 ;  /* 0x0000806001007387 */ /* 0x0001e20000100800 */
[----:B------:R-:W-:Y:S02]  /*63e0*/  FADD.FTZ R98, R92, R98 ;  /* 0x000000625c627221 */ /* 0x000fe40000010000 */
[----:B------:R-:W-:Y:S02]  /*63f0*/  FMUL.FTZ R76, R99, R76 ;  /* 0x0000004c634c7220 */ /* 0x000fe40000410000 */
[----:B------:R-:W-:Y:S02]  /*6400*/  FMUL.FTZ R77, R77, R100 ;  /* 0x000000644d4d7220 */ /* 0x000fe40000410000 */
[----:B------:R-:W-:Y:S02]  /*6410*/  FMUL.FTZ R79, R79, R0 ;  /* 0x000000004f4f7220 */ /* 0x000fe40000410000 */
[----:B------:R-:W-:Y:S01]  /*6420*/  FMUL.FTZ R78, R78, R101 ;  /* 0x000000654e4e7220 */ /* 0x000fe20000410000 */
[----:B------:R-:W-:Y:S01]  /*6430*/  FSEL R76, R76, RZ, P4 ;  /* 0x000000ff4c4c7208 */ /* 0x000fe20002000000 */
[----:B------:R-:W-:Y:S01]  /*6440*/  FADD.FTZ R133, R3, R133 ;  /* 0x0000008503857221 */ /* 0x000fe20000010000 */
[----:B------:R-:W-:Y:S01]  /*6450*/  FSEL R77, R77, RZ, P6 ;  /* 0x000000ff4d4d7208 */ /* 0x000fe20003000000 */
[----:B------:R-:W-:Y:S01]  /*6460*/  FADD.FTZ R132, R4, R132 ;  /* 0x0000008404847221 */ /* 0x000fe20000010000 */
[----:B------:R-:W-:Y:S01]  /*6470*/  FSEL R79, R79, RZ, P3 ;  /* 0x000000ff4f4f7208 */ /* 0x000fe20001800000 */
[----:B------:R-:W-:Y:S01]  /*6480*/  FADD.FTZ R115, R5, R115 ;  /* 0x0000007305737221 */ /* 0x000fe20000010000 */
[----:B------:R0:W-:Y:S01]  /*6490*/  STL [R1+0x7c], R97 ;  /* 0x00007c6101007387 */ /* 0x0001e20000100800 */
[----:B------:R-:W-:Y:S01]  /*64a0*/  @P1 IADD3.X R3, R8, c[0x0][0x25c], RZ, P2, !PT ;  /* 0x0000970008031a10 */ /* 0x000fe200017fe4ff */
[----:B------:R-:W-:Y:S01]  /*64b0*/  FADD.FTZ R102, R12, R102 ;  /* 0x000000660c667221 */ /* 0x000fe20000010000 */
[----:B------:R-:W-:Y:S01]  /*64c0*/  FSEL R78, R78, RZ, P5 ;  /* 0x000000ff4e4e7208 */ /* 0x000fe20002800000 */
[----:B------:R0:W-:Y:S01]  /*64d0*/  STL [R1+0xa4], R98 ;  /* 0x0000a46201007387 */ /* 0x0001e20000100800 */
[----:B------:R-:W-:Y:S01]  /*64e0*/  IADD3 R10, P2, R9, c[0x0][0x248], RZ ;  /* 0x00009200090a7a10 */ /* 0x000fe20007f5e0ff */
[----:B------:R-:W-:Y:S01]  /*64f0*/  FADD.FTZ R114, R13, R114 ;  /* 0x000000720d727221 */ /* 0x000fe20000010000 */
[----:B------:R-:W-:Y:S01]  /*6500*/  CS2R R4, SRZ ;  /* 0x0000000000047805 */ /* 0x000fe2000001ff00 */
[----:B------:R0:W-:Y:S01]  /*6510*/  STL [R1+0xa8], R133 ;  /* 0x0000a88501007387 */ /* 0x0001e20000100800 */
[----:B------:R-:W-:Y:S01]  /*6520*/  CS2R R6, SRZ ;  /* 0x0000000000067805 */ /* 0x000fe2000001ff00 */
[----:B------:R-:W-:-:S02]  /*6530*/  FADD.FTZ R104, R76, R104 ;  /* 0x000000684c687221 */ /* 0x000fc40000010000 */
[----:B------:R0:W-:Y:S01]  /*6540*/  STL [R1+0x9c], R132 ;  /* 0x00009c8401007387 */ /* 0x0001e20000100800 */
[----:B------:R-:W-:Y:S01]  /*6550*/  FADD.FTZ R105, R77, R105 ;  /* 0x000000694d697221 */ /* 0x000fe20000010000 */
[----:B------:R-:W-:Y:S02]  /*6560*/  IADD3.X R11, R8, c[0x0][0x24c], RZ, P2, !PT ;  /* 0x00009300080b7a10 */ /* 0x000fe400017fe4ff */
[----:B------:R0:W-:Y:S01]  /*6570*/  STL [R1+0xa0], R115 ;  /* 0x0000a07301007387 */ /* 0x0001e20000100800 */
[----:B------:R-:W-:Y:S02]  /*6580*/  @P4 FMUL.FTZ R4, R177, R99 ;  /* 0x00000063b1044220 */ /* 0x000fe40000410000 */
[----:B------:R-:W-:Y:S01]  /*6590*/  @P6 FMUL.FTZ R5, R175, R100 ;  /* 0x00000064af056220 */ /* 0x000fe20000410000 */
[----:B------:R0:W-:Y:S01]  /*65a0*/  STL [R1+0x94], R102 ;  /* 0x0000946601007387 */ /* 0x0001e20000100800 */
[----:B------:R-:W-:Y:S02]  /*65b0*/  @P5 FMUL.FTZ R6, R174, R101 ;  /* 0x00000065ae065220 */ /* 0x000fe40000410000 */
[----:B------:R-:W-:Y:S01]  /*65c0*/  FADD.FTZ R107, R79, R107 ;  /* 0x0000006b4f6b7221 */ /* 0x000fe20000010000 */
[----:B------:R0:W-:Y:S01]  /*65d0*/  STL [R1+0x98], R114 ;  /* 0x0000987201007387 */ /* 0x0001e20000100800 */
[----:B------:R-:W-:-:S02]  /*65e0*/  @P3 FMUL.FTZ R7, R173, R0 ;  /* 0x00000000ad073220 */ /* 0x000fc40000410000 */
[----:B------:R-:W-:Y:S01]  /*65f0*/  FADD.FTZ R106, R78, R106 ;  /* 0x0000006a4e6a7221 */ /* 0x000fe20000010000 */
[----:B------:R0:W-:Y:S04]  /*6600*/  STL [R1+0x8c], R104 ;  /* 0x00008c6801007387 */ /* 0x0001e80000100800 */
[----:B------:R0:W-:Y:S04]  /*6610*/  STL [R1+0x90], R105 ;  /* 0x0000906901007387 */ /* 0x0001e80000100800 */
[----:B------:R0:W-:Y:S04]  /*6620*/  @P1 STG.E.128 [R2.64], R72 ;  /* 0x0000004802001986 */ /* 0x0001e8000c101d04 */
[----:B------:R0:W-:Y:S04]  /*6630*/  STL [R1+0x88], R107 ;  /* 0x0000886b01007387 */ /* 0x0001e80000100800 */
[----:B------:R0:W-:Y:S04]  /*6640*/  STG.E.128 [R10.64], R4 ;  /* 0x000000040a007986 */ /* 0x0001e8000c101d04 */
[----:B------:R0:W-:Y:S01]  /*6650*/  STL [R1+0x84], R106 ;  /* 0x0000846a01007387 */ /* 0x0001e20000100800 */
[----:B------:R-:W-:-:S13]  /*6660*/  ISETP.GE.AND P1, PT, R160, c[0x0][0x164], PT ;  /* 0x00005900a0007a0c */ /* 0x000fda0003f26270 */
[----:B0-----:R-:W-:Y:S01]  /*6670*/  @P1 CALL.REL.NOINC `(.L_x_12460) ;  /* 0x0000001000001944 */ /* 0x001fe20003c00000 */
[----:B------:R-:W-:Y:S05]  /*6680*/  BRA `(.L_x_12461) ;  /* 0xffffb15000007947 */ /* 0x000fea000383ffff */
.L_x_12460:
        /* <DEDUP_REMOVED lines=102> */
.L_x_12457:
        /* <DEDUP_REMOVED lines=41> */
.L_x_12458:
[----:B0-----:R-:W-:Y:S01]  /*6f80*/  HFMA2.MMA R79, -RZ, RZ, 0, 9.5367431640625e-07 ;  /* 0x00000010ff4f7435 */ /* 0x001fe200000001ff */
[----:B------:R-:W-:-:S02]  /*6f90*/  MOV R77, R81 ;  /* 0x00000051004d7202 */ /* 0x000fc40000000f00 */
[----:B------:R-:W-:Y:S02]  /*6fa0*/  MOV R224, 0x1f ;  /* 0x0000001f00e07802 */ /* 0x000fe40000000f00 */
[----:B------:R-:W-:Y:S02]  /*6fb0*/  MOV R108, 0xffffffff ;  /* 0xffffffff006c7802 */ /* 0x000fe40000000f00 */
[----:B------:R-:W-:Y:S02]  /*6fc0*/  MOV R76, 0x6fe0 ;  /* 0x00006fe0004c7802 */ /* 0x000fe40000000f00 */
[----:B-----5:R-:W-:Y:S05]  /*6fd0*/  CALL.REL.NOINC `($__internal_175_$__cuda_sm70_shflsync_down_p) ;  /* 0x0000046000007944 */ /* 0x020fea0003c00000 */
[----:B-1----:R-:W-:Y:S01]  /*6fe0*/  MOV R82, R79 ;  /* 0x0000004f00527202 */ /* 0x002fe20000000f00 */
[----:B------:R-:W-:Y:S05]  /*6ff0*/  BRA `(.L_x_12462) ;  /* 0xffffc6f000007947 */ /* 0x000fea000383ffff */
.L_x_12459:
[----:B------:R-:W-:Y:S01]  /*7000*/  HFMA2.MMA R79, -RZ, RZ, 0, 9.5367431640625e-07 ;  /* 0x00000010ff4f7435 */ /* 0x000fe200000001ff */
[----:B------:R-:W-:Y:S02]  /*7010*/  MOV R77, R78 ;  /* 0x0000004e004d7202 */ /* 0x000fe40000000f00 */
[----:B------:R-:W-:Y:S02]  /*7020*/  MOV R224, 0x1f ;  /* 0x0000001f00e07802 */ /* 0x000fe40000000f00 */
[----:B------:R-:W-:-:S02]  /*7030*/  MOV R108, 0xffffffff ;  /* 0xffffffff006c7802 */ /* 0x000fc40000000f00 */
[----:B------:R-:W-:Y:S02]  /*7040*/  MOV R76, 0x7060 ;  /* 0x00007060004c7802 */ /* 0x000fe40000000f00 */
[----:B01---5:R-:W-:Y:S05]  /*7050*/  CALL.REL.NOINC `($__internal_175_$__cuda_sm70_shflsync_down_p) ;  /* 0x000003e000007944 */ /* 0x023fea0003c00000 */
[----:B------:R-:W-:Y:S01]  /*7060*/  FADD.FTZ R81, R81, R82 ;  /* 0x0000005251517221 */ /* 0x000fe20000010000 */
[----:B------:R-:W-:Y:S01]  /*7070*/  MOV R224, 0x1f ;  /* 0x0000001f00e07802 */ /* 0x000fe20000000f00 */
[----:B-1----:R-:W-:Y:S01]  /*7080*/  FADD.FTZ R78, R78, R79 ;  /* 0x0000004f4e4e7221 */ /* 0x002fe20000010000 */
[----:B------:R-:W-:Y:S01]  /*7090*/  HFMA2.MMA R79, -RZ, RZ, 0, 4.76837158203125e-07 ;  /* 0x00000008ff4f7435 */ /* 0x000fe200000001ff */
[----:B------:R-:W-:Y:S02]  /*70a0*/  MOV R108, 0xffffffff ;  /* 0xffffffff006c7802 */ /* 0x000fe40000000f00 */
[----:B------:R-:W-:Y:S02]  /*70b0*/  MOV R77, R81 ;  /* 0x00000051004d7202 */ /* 0x000fe40000000f00 */
[----:B------:R-:W-:Y:S02]  /*70c0*/  MOV R76, 0x70e0 ;  /* 0x000070e0004c7802 */ /* 0x000fe40000000f00 */
[----:B------:R-:W-:Y:S05]  /*70d0*/  CALL.REL.NOINC `($__internal_175_$__cuda_sm70_shflsync_down_p) ;  /* 0x0000036000007944 */ /* 0x000fea0003c00000 */
[----:B-1----:R-:W-:Y:S01]  /*70e0*/  MOV R82, R79 ;  /* 0x0000004f00527202 */ /* 0x002fe20000000f00 */
[----:B------:R-:W-:Y:S01]  /*70f0*/  HFMA2.MMA R79, -RZ, RZ, 0, 4.76837158203125e-07 ;  /* 0x00000008ff4f7435 */ /* 0x000fe200000001ff */
[----:B------:R-:W-:-:S02]  /*7100*/  MOV R77, R78 ;  /* 0x0000004e004d7202 */ /* 0x000fc40000000f00 */
[----:B------:R-:W-:Y:S02]  /*7110*/  MOV R224, 0x1f ;  /* 0x0000001f00e07802 */ /* 0x000fe40000000f00 */
[----:B------:R-:W-:Y:S02]  /*7120*/  MOV R108, 0xffffffff ;  /* 0xffffffff006c7802 */ /* 0x000fe40000000f00 */
[----:B------:R-:W-:Y:S02]  /*7130*/  MOV R76, 0x7150 ;  /* 0x00007150004c7802 */ /* 0x000fe40000000f00 */
[----:B------:R-:W-:Y:S05]  /*7140*/  CALL.REL.NOINC `($__internal_175_$__cuda_sm70_shflsync_down_p) ;  /* 0x000002f000007944 */ /* 0x000fea0003c00000 */
[----:B------:R-:W-:Y:S01]  /*7150*/  FADD.FTZ R81, R82, R81 ;  /* 0x0000005152517221 */ /* 0x000fe20000010000 */
[----:B------:R-:W-:Y:S01]  /*7160*/  MOV R224, 0x1f ;  /* 0x0000001f00e07802 */ /* 0x000fe20000000f00 */
[----:B-1----:R-:W-:Y:S01]  /*7170*/  FADD.FTZ R78, R78, R79 ;  /* 0x0000004f4e4e7221 */ /* 0x002fe20000010000 */
[----:B------:R-:W-:Y:S01]  /*7180*/  HFMA2.MMA R79, -RZ, RZ, 0, 2.384185791015625e-07 ;  /* 0x00000004ff4f7435 */ /* 0x000fe200000001ff */
[----:B------:R-:W-:Y:S02]  /*7190*/  MOV R108, 0xffffffff ;  /* 0xffffffff006c7802 */ /* 0x000fe40000000f00 */
[----:B------:R-:W-:-:S02]  /*71a0*/  MOV R77, R81 ;  /* 0x00000051004d7202 */ /* 0x000fc40000000f00 */
[----:B------:R-:W-:Y:S02]  /*71b0*/  MOV R76, 0x71d0 ;  /* 0x000071d0004c7802 */ /* 0x000fe40000000f00 */
[----:B------:R-:W-:Y:S05]  /*71c0*/  CALL.REL.NOINC `($__internal_175_$__cuda_sm70_shflsync_down_p) ;  /* 0x0000027000007944 */ /* 0x000fea0003c00000 */
[----:B-1----:R-:W-:Y:S01]  /*71d0*/  MOV R82, R79 ;  /* 0x0000004f00527202 */ /* 0x002fe20000000f00 */
[----:B------:R-:W-:Y:S01]  /*71e0*/  HFMA2.MMA R79, -RZ, RZ, 0, 2.384185791015625e-07 ;  /* 0x00000004ff4f7435 */ /* 0x000fe200000001ff */
[----:B------:R-:W-:Y:S02]  /*71f0*/  MOV R77, R78 ;  /* 0x0000004e004d7202 */ /* 0x000fe40000000f00 */
[----:B------:R-:W-:Y:S02]  /*7200*/  MOV R224, 0x1f ;  /* 0x0000001f00e07802 */ /* 0x000fe40000000f00 */
[----:B------:R-:W-:Y:S02]  /*7210*/  MOV R108, 0xffffffff ;  /* 0xffffffff006c7802 */ /* 0x000fe40000000f00 */
[----:B------:R-:W-:Y:S02]  /*7220*/  MOV R76, 0x7240 ;  /* 0x00007240004c7802 */ /* 0x000fe40000000f00 */
[----:B------:R-:W-:Y:S05]  /*7230*/  CALL.REL.NOINC `($__internal_175_$__cuda_sm70_shflsync_down_p) ;  /* 0x0000020000007944 */ /* 0x000fea0003c00000 */
[----:B------:R-:W-:Y:S01]  /*7240*/  FADD.FTZ R81, R82, R81 ;  /* 0x0000005152517221 */ /* 0x000fe20000010000 */
[----:B------:R-:W-:Y:S01]  /*7250*/  MOV R224, 0x1f ;  /* 0x0000001f00e07802 */ /* 0x000fe20000000f00 */
[----:B-1----:R-:W-:Y:S01]  /*7260*/  FADD.FTZ R78, R78, R79 ;  /* 0x0000004f4e4e7221 */ /* 0x002fe20000010000 */
[----:B------:R-:W-:Y:S01]  /*7270*/  HFMA2.MMA R79, -RZ, RZ, 0, 1.1920928955078125e-07 ;  /* 0x00000002ff4f7435 */ /* 0x000fe200000001ff */
[----:B------:R-:W-:-:S02]  /*7280*/  MOV R108, 0xffffffff ;  /* 0xffffffff006c7802 */ /* 0x000fc40000000f00 */
[----:B------:R-:W-:Y:S02]  /*7290*/  MOV R77, R81 ;  /* 0x00000051004d7202 */ /* 0x000fe40000000f00 */
[----:B------:R-:W-:Y:S02]  /*72a0*/  MOV R76, 0x72c0 ;  /* 0x000072c0004c7802 */ /* 0x000fe40000000f00 */
[----:B------:R-:W-:Y:S05]  /*72b0*/  CALL.REL.NOINC `($__internal_175_$__cuda_sm70_shflsync_down_p) ;  /* 0x0000018000007944 */ /* 0x000fea0003c00000 */
[----:B-1----:R-:W-:Y:S01]  /*72c0*/  MOV R82, R79 ;  /* 0x0000004f00527202 */ /* 0x002fe20000000f00 */
[----:B------:R-:W-:Y:S01]  /*72d0*/  HFMA2.MMA R79, -RZ, RZ, 0, 1.1920928955078125e-07 ;  /* 0x00000002ff4f7435 */ /* 0x000fe200000001ff */
[----:B------:R-:W-:Y:S02]  /*72e0*/  MOV R77, R78 ;  /* 0x0000004e004d7202 */ /* 0x000fe40000000f00 */
[----:B------:R-:W-:Y:S02]  /*72f0*/  MOV R224, 0x1f ;  /* 0x0000001f00e07802 */ /* 0x000fe40000000f00 */
[----:B------:R-:W-:Y:S02]  /*7300*/  MOV R108, 0xffffffff ;  /* 0xffffffff006c7802 */ /* 0x000fe40000000f00 */
[----:B------:R-:W-:-:S02]  /*7310*/  MOV R76, 0x7330 ;  /* 0x00007330004c7802 */ /* 0x000fc40000000f00 */
[----:B------:R-:W-:Y:S05]  /*7320*/  CALL.REL.NOINC `($__internal_175_$__cuda_sm70_shflsync_down_p) ;  /* 0x0000011000007944 */ /* 0x000fea0003c00000 */
[----:B------:R-:W-:Y:S01]  /*7330*/  FADD.FTZ R81, R82, R81 ;  /* 0x0000005152517221 */ /* 0x000fe20000010000 */
[----:B------:R-:W-:Y:S01]  /*7340*/  MOV R224, 0x1f ;  /* 0x0000001f00e07802 */ /* 0x000fe20000000f00 */
[----:B-1----:R-:W-:Y:S01]  /*7350*/  FADD.FTZ R78, R78, R79 ;  /* 0x0000004f4e4e7221 */ /* 0x002fe20000010000 */
[----:B------:R-:W-:Y:S01]  /*7360*/  HFMA2.MMA R79, -RZ, RZ, 0, 5.9604644775390625e-08 ;  /* 0x00000001ff4f7435 */ /* 0x000fe200000001ff */
[----:B------:R-:W-:-:S02]  /*7370*/  MOV R108, 0xffffffff ;  /* 0xffffffff006c7802 */ /* 0x000fc40000000f00 */
[----:B------:R-:W-:Y:S02]  /*7380*/  MOV R77, R81 ;  /* 0x00000051004d7202 */ /* 0x000fe40000000f00 */
[----:B------:R-:W-:Y:S02]  /*7390*/  MOV R76, 0x73b0 ;  /* 0x000073b0004c7802 */ /* 0x000fe40000000f00 */
[----:B------:R-:W-:Y:S05]  /*73a0*/  CALL.REL.NOINC `($__internal_175_$__cuda_sm70_shflsync_down_p) ;  /* 0x0000009000007944 */ /* 0x000fea0003c00000 */
[----:B-1----:R-:W-:Y:S01]  /*73b0*/  MOV R82, R79 ;  /* 0x0000004f00527202 */ /* 0x002fe20000000f00 */
[----:B------:R-:W-:Y:S01]  /*73c0*/  HFMA2.MMA R79, -RZ, RZ, 0, 5.9604644775390625e-08 ;  /* 0x00000001ff4f7435 */ /* 0x000fe200000001ff */
[----:B------:R-:W-:Y:S02]  /*73d0*/  MOV R77, R78 ;  /* 0x0000004e004d7202 */ /* 0x000fe40000000f00 */
[----:B------:R-:W-:Y:S02]  /*73e0*/  MOV R224, 0x1f ;  /* 0x0000001f00e07802 */ /* 0x000fe40000000f00 */
[----:B------:R-:W-:Y:S02]  /*73f0*/  MOV R108, 0xffffffff ;  /* 0xffffffff006c7802 */ /* 0x000fe40000000f00 */
[----:B------:R-:W-:-:S02]  /*7400*/  MOV R76, 0x7420 ;  /* 0x00007420004c7802 */ /* 0x000fc40000000f00 */
[----:B------:R-:W-:Y:S05]  /*7410*/  CALL.REL.NOINC `($__internal_175_$__cuda_sm70_shflsync_down_p) ;  /* 0x0000002000007944 */ /* 0x000fea0003c00000 */
[----:B-1----:R-:W-:Y:S01]  /*7420*/  MOV R77, R79 ;  /* 0x0000004f004d7202 */ /* 0x002fe20000000f00 */
[----:B------:R-:W-:Y:S05]  /*7430*/  BRA `(.L_x_12463) ;  /* 0xffffc3d000007947 */ /* 0x000fea000383ffff */
        .weak           $__internal_175_$__cuda_sm70_shflsync_down_p
        .type           $__internal_175_$__cuda_sm70_shflsync_down_p,@function
        .size           $__internal_175_$__cuda_sm70_shflsync_down_p,(.L_x_14393 - $__internal_175_$__cuda_sm70_shflsync_down_p)
$__internal_175_$__cuda_sm70_shflsync_down_p:
[----:B------:R-:W-:Y:S04]  /*7440*/  WARPSYNC R108 ;  /* 0x0000006c00007348 */ /* 0x000fe80003800000 */
[----:B------:R0:W1:Y:S02]  /*7450*/  SHFL.DOWN PT, R79, R77, R79, R224 ;  /* 0x0800004f4d4f7389 */ /* 0x00006400000e00e0 */
[----:B0-----:R-:W-:-:S06]  /*7460*/  HFMA2.MMA R77, -RZ, RZ, 0, 0 ;  /* 0x00000000ff4d7435 */ /* 0x001fcc00000001ff */
[----:B------:R-:W-:Y:S05]  /*7470*/  RET.REL.NODEC R76 `(_ZN10layer_norm13ln_bwd_kernelINS_13Kernel_traitsI6__halfffffjLj5120ELj1ELj1ELj4ELj16ENS_18Kernel_traits_baseILj5120ES2_ffffjLj128EEEEELb1ELb1ELb0ELb1EEEvNS_9BwdParamsE) ;  /* 0xffff8b804c007950 */ /* 0x000fea0003c3ffff */
.L_x_12464:
        /* <DEDUP_REMOVED lines=16> */
.L_x_14393:


//--------------------- .text._ZN10layer_norm22ln_bwd_finalize_kernelINS_22Kernel_traits_finalizeILj5120E6__halfffffjLb1ELj1024ELj4ENS_18Kernel_traits_baseILj5120ES2_ffffjLj1024EEEEELb1ELb0EEEvNS_9BwdParamsE --------------------------
	.section	.text._ZN10layer_norm22ln_bwd_finalize_kernelINS_22Kernel_traits_finalizeILj5120E6__halfffffjLb1ELj1024ELj4ENS_18Kernel_traits_baseILj5120ES2_ffffjLj1024EEEEELb1ELb0EEEvNS_9BwdParamsE,"ax",@progbits
	.sectioninfo	@"SHI_REGISTERS=32"
	.align	128
        .global         _ZN10layer_norm22ln_bwd_finalize_kernelINS_22Kernel_traits_finalizeILj5120E6__halfffffjLb1ELj1024ELj4ENS_18Kernel_traits_baseILj5120ES2_ffffjLj1024EEEEELb1ELb0EEEvNS_9BwdParamsE
        .type           _ZN10layer_norm22ln_bwd_finalize_kernelINS_22Kernel_traits_finalizeILj5120E6__halfffffjLb1ELj1024ELj4ENS_18Kernel_traits_baseILj5120ES2_ffffjLj1024EEEEELb1ELb0EEEvNS_9BwdParamsE,@function
        .size           _ZN10layer_norm22ln_bwd_finalize_kernelINS_22Kernel_traits_finalizeILj5120E6__halfffffjLb1ELj1024ELj4ENS_18Kernel_traits_baseILj5120ES2_ffffjLj1024EEEEELb1ELb0EEEvNS_9BwdParamsE,(.L_x_14394 - _ZN10layer_norm22ln_bwd_finalize_kernelINS_22Kernel_traits_finalizeILj5120E6__halfffffjLb1ELj1024ELj4ENS_18Kernel_traits_baseILj5120ES2_ffffjLj1024EEEEELb1ELb0EEEvNS_9BwdParamsE)
        .other          _ZN10layer_norm22ln_bwd_finalize_kernelINS_22Kernel_traits_finalizeILj5120E6__halfffffjLb1ELj1024ELj4ENS_18Kernel_traits_baseILj5120ES2_ffffjLj1024EEEEELb1ELb0EEEvNS_9BwdParamsE,@"STO_CUDA_ENTRY STV_DEFAULT"
_ZN10layer_norm22ln_bwd_finalize_kernelINS_22Kernel_traits_finalizeILj5120E6__halfffffjLb1ELj1024ELj4ENS_18Kernel_traits_baseILj5120ES2_ffffjLj1024EEEEELb1ELb0EEEvNS_9BwdParamsE:
.text._ZN10layer_norm22ln_bwd_finalize_kernelINS_22Kernel_traits_finalizeILj5120E6__halfffffjLb1ELj1024ELj4ENS_18Kernel_traits_baseILj5120ES2_ffffjLj1024EEEEELb1ELb0EEEvNS_9BwdParamsE:
        /* <DEDUP_REMOVED lines=19> */
.L_x_12478:
        /* <DEDUP_REMOVED lines=33> */
.L_x_12469:
        /* <DEDUP_REMOVED lines=47> */
.L_x_12468:
[----:B------:R-:W-:Y:S05]  /*0630*/  BSYNC B1 ;  /* 0x0000000000017941 */ /* 0x000fea0003800000 */
.L_x_12467:
        /* <DEDUP_REMOVED lines=29> */
.L_x_12471:
[----:B------:R-:W-:Y:S05]  /*0810*/  BSYNC B1 ;  /* 0x0000000000017941 */ /* 0x000fea0003800000 */
.L_x_12470:
        /* <DEDUP_REMOVED lines=14> */
.L_x_12472:
[----:B------:R-:W-:Y:S05]  /*0900*/  BSYNC B1 ;  /* 0x0000000000017941 */ /* 0x000fea0003800000 */
.L_x_12466:
[----:B------:R-:W-:Y:S05]  /*0910*/  BSYNC B0 ;  /* 0x0000000000007941 */ /* 0x000fea0003800000 */
.L_x_12465:
        /* <DEDUP_REMOVED lines=12> */
.L_x_12479:
        /* <DEDUP_REMOVED lines=27> */
.L_x_12480:
        /* <DEDUP_REMOVED lines=9> */
.L_x_12473:
        /* <DEDUP_REMOVED lines=21> */
.L_x_12477:
[----:B------:R-:W-:Y:S05]  /*0d70*/  BSYNC B0 ;  /* 0x0000000000007941 */ /* 0x000fea0003800000 */
.L_x_12476:
[C---:B------:R-:W-:Y:S02]  /*0d80*/  ISETP.GT.U32.AND P1, PT, R4.reuse, -0x1401, PT ;  /* 0xffffebff0400780c */ /* 0x040fe40003f24070 */
[----:B------:R-:W-:-:S02]  /*0d90*/  IADD3 R4, R4, 0x1400, RZ ;  /* 0x0000140004047810 */ /* 0x000fc40007ffe0ff */
[----:B------:R-:W-:-:S09]  /*0da0*/  IADD3 R5, R5, 0xa00, RZ ;  /* 0x00000a0005057810 */ /* 0x000fd20007ffe0ff */
[----:B01----:R-:W-:Y:S05]  /*0db0*/  @P1 BRA `(.L_x_12478) ;  /* 0xfffff37000001947 */ /* 0x003fea000383ffff */
[----:B------:R-:W-:Y:S05]  /*0dc0*/  EXIT ;  /* 0x000000000000794d */ /* 0x000fea0003800000 */
.L_x_12474:
[----:B------:R-:W-:Y:S01]  /*0dd0*/  HFMA2.MMA R17, -RZ, RZ, 0, 5.9604644775390625e-08 ;  /* 0x00000001ff117435 */ /* 0x000fe200000001ff */
[----:B---3--:R-:W-:Y:S01]  /*0de0*/  MOV R18, R10 ;  /* 0x0000000a00127202 */ /* 0x008fe20000000f00 */
[----:B------:R-:W-:Y:S01]  /*0df0*/  IMAD.MOV.U32 R14, RZ, RZ, 0x1f ;  /* 0x0000001fff0e7424 */ /* 0x000fe200078e00ff */
[----:B------:R-:W-:Y:S02]  /*0e00*/  MOV R19, 0xffffffff ;  /* 0xffffffff00137802 */ /* 0x000fe40000000f00 */
[----:B------:R-:W-:Y:S02]  /*0e10*/  MOV R8, 0xe30 ;  /* 0x00000e3000087802 */ /* 0x000fe40000000f00 */
[----:B012---:R-:W-:Y:S05]  /*0e20*/  CALL.REL.NOINC `($__internal_176_$__cuda_sm70_shflsync_bfly_p) ;  /* 0x0000059000007944 */ /* 0x007fea0003c00000 */
[----:B01----:R-:W-:Y:S05]  /*0e30*/  BRA `(.L_x_12479) ;  /* 0xfffffba000007947 */ /* 0x003fea000383ffff */
.L_x_12475:
[----:B------:R-:W-:Y:S01]  /*0e40*/  HFMA2.MMA R17, -RZ, RZ, 0, 1.1920928955078125e-07 ;  /* 0x00000002ff117435 */ /* 0x000fe200000001ff */
[----:B------:R-:W-:Y:S01]  /*0e50*/  IMAD.MOV.U32 R14, RZ, RZ, 0x1f ;  /* 0x0000001fff0e7424 */ /* 0x000fe200078e00ff */
[----:B------:R-:W-:Y:S02]  /*0e60*/  MOV R19, 0xffffffff ;  /* 0xffffffff00137802 */ /* 0x000fe40000000f00 */
[----:B------:R-:W-:Y:S02]  /*0e70*/  MOV R8, 0xe90 ;  /* 0x00000e9000087802 */ /* 0x000fe40000000f00 */
[----:B0123--:R-:W-:Y:S05]  /*0e80*/  CALL.REL.NOINC `($__internal_176_$__cuda_sm70_shflsync_bfly_p) ;  /* 0x0000053000007944 */ /* 0x00ffea0003c00000 */
[----:B0-----:R-:W-:Y:S01]  /*0e90*/  HFMA2.MMA R17, -RZ, RZ, 0, 2.384185791015625e-07 ;  /* 0x00000004ff117435 */ /* 0x001fe200000001ff */
[----:B-1----:R-:W-:Y:S01]  /*0ea0*/  FADD.FTZ R18, R18, R14 ;  /* 0x0000000e12127221 */ /* 0x002fe20000010000 */
[----:B------:R-:W-:Y:S01]  /*0eb0*/  MOV R19, 0xffffffff ;  /* 0xffffffff00137802 */ /* 0x000fe20000000f00 */
[----:B------:R-:W-:Y:S01]  /*0ec0*/  IMAD.MOV.U32 R14, RZ, RZ, 0x1f ;  /* 0x0000001fff0e7424 */ /* 0x000fe200078e00ff */
[----:B------:R-:W-:-:S02]  /*0ed0*/  MOV R8, 0xef0 ;  /* 0x00000ef000087802 */ /* 0x000fc40000000f00 */
[----:B------:R-:W-:Y:S05]  /*0ee0*/  CALL.REL.NOINC `($__internal_176_$__cuda_sm70_shflsync_bfly_p) ;  /* 0x000004d000007944 */ /* 0x000fea0003c00000 */
[----:B0-----:R-:W-:Y:S01]  /*0ef0*/  HFMA2.MMA R17, -RZ, RZ, 0, 4.76837158203125e-07 ;  /* 0x00000008ff117435 */ /* 0x001fe200000001ff */
[----:B-1----:R-:W-:Y:S01]  /*0f00*/  FADD.FTZ R18, R18, R14 ;  /* 0x0000000e12127221 */ /* 0x002fe20000010000 */
[----:B------:R-:W-:Y:S01]  /*0f10*/  MOV R19, 0xffffffff ;  /* 0xffffffff00137802 */ /* 0x000fe20000000f00 */
[----:B------:R-:W-:Y:S01]  /*0f20*/  IMAD.MOV.U32 R14, RZ, RZ, 0x1f ;  /* 0x0000001fff0e7424 */ /* 0x000fe200078e00ff */
[----:B------:R-:W-:-:S02]  /*0f30*/  MOV R8, 0xf50 ;  /* 0x00000f5000087802 */ /* 0x000fc40000000f00 */
[----:B------:R-:W-:Y:S05]  /*0f40*/  CALL.REL.NOINC `($__internal_176_$__cuda_sm70_shflsync_bfly_p) ;  /* 0x0000047000007944 */ /* 0x000fea0003c00000 */
[----:B-1----:R-:W-:Y:S01]  /*0f50*/  FADD.FTZ R10, R18, R14 ;  /* 0x0000000e120a7221 */ /* 0x002fe20000010000 */
[----:B0-----:R-:W-:Y:S01]  /*0f60*/  HFMA2.MMA R17, -RZ, RZ, 0, 9.5367431640625e-07 ;  /* 0x00000010ff117435 */ /* 0x001fe200000001ff */
[----:B------:R-:W-:Y:S01]  /*0f70*/  IMAD.MOV.U32 R14, RZ, RZ, 0x1f ;  /* 0x0000001fff0e7424 */ /* 0x000fe200078e00ff */
[----:B------:R-:W-:-:S02]  /*0f80*/  MOV R19, 0xffffffff ;  /* 0xffffffff00137802 */ /* 0x000fc40000000f00 */
[----:B------:R-:W-:Y:S02]  /*0f90*/  MOV R18, R10 ;  /* 0x0000000a00127202 */ /* 0x000fe40000000f00 */
[----:B------:R-:W-:Y:S02]  /*0fa0*/  MOV R8, 0xfc0 ;  /* 0x00000fc000087802 */ /* 0x000fe40000000f00 */
[----:B------:R-:W-:Y:S05]  /*0fb0*/  CALL.REL.NOINC `($__internal_176_$__cuda_sm70_shflsync_bfly_p) ;  /* 0x0000040000007944 */ /* 0x000fea0003c00000 */
[----:B0-----:R-:W-:Y:S01]  /*0fc0*/  HFMA2.MMA R17, -RZ, RZ, 0, 5.9604644775390625e-08 ;  /* 0x00000001ff117435 */ /* 0x001fe200000001ff */
[----:B-1----:R-:W-:Y:S01]  /*0fd0*/  IMAD.MOV.U32 R13, RZ, RZ, R14 ;  /* 0x000000ffff0d7224 */ /* 0x002fe200078e000e */
[----:B------:R-:W-:Y:S01]  /*0fe0*/  MOV R18, R15 ;  /* 0x0000000f00127202 */ /* 0x000fe20000000f00 */
[----:B------:R-:W-:Y:S01]  /*0ff0*/  IMAD.MOV.U32 R14, RZ, RZ, 0x1f ;  /* 0x0000001fff0e7424 */ /* 0x000fe200078e00ff */
[----:B------:R-:W-:Y:S02]  /*1000*/  MOV R19, 0xffffffff ;  /* 0xffffffff00137802 */ /* 0x000fe40000000f00 */
[----:B------:R-:W-:Y:S02]  /*1010*/  MOV R8, 0x1030 ;  /* 0x0000103000087802 */ /* 0x000fe40000000f00 */
[----:B------:R-:W-:Y:S05]  /*1020*/  CALL.REL.NOINC `($__internal_176_$__cuda_sm70_shflsync_bfly_p) ;  /* 0x0000039000007944 */ /* 0x000fea0003c00000 */
[----:B0-----:R-:W-:Y:S01]  /*1030*/  HFMA2.MMA R17, -RZ, RZ, 0, 1.1920928955078125e-07 ;  /* 0x00000002ff117435 */ /* 0x001fe200000001ff */
[----:B-1----:R-:W-:Y:S01]  /*1040*/  FADD.FTZ R18, R15, R14 ;  /* 0x0000000e0f127221 */ /* 0x002fe20000010000 */
[----:B------:R-:W-:Y:S01]  /*1050*/  MOV R19, 0xffffffff ;  /* 0xffffffff00137802 */ /* 0x000fe20000000f00 */
[----:B------:R-:W-:Y:S01]  /*1060*/  IMAD.MOV.U32 R14, RZ, RZ, 0x1f ;  /* 0x0000001fff0e7424 */ /* 0x000fe200078e00ff */
[----:B------:R-:W-:-:S02]  /*1070*/  MOV R8, 0x1090 ;  /* 0x0000109000087802 */ /* 0x000fc40000000f00 */
[----:B------:R-:W-:Y:S05]  /*1080*/  CALL.REL.NOINC `($__internal_176_$__cuda_sm70_shflsync_bfly_p) ;  /* 0x0000033000007944 */ /* 0x000fea0003c00000 */
        /* <DEDUP_REMOVED lines=35> */
[----:B------:R-:W-:Y:S01]  /*12c0*/  IMAD.MOV.U32 R19, RZ, RZ, -0x1 ;  /* 0xffffffffff137424 */ /* 0x000fe200078e00ff */
[----:B------:R-:W-:-:S02]  /*12d0*/  MOV R8, 0x12f0 ;  /* 0x000012f000087802 */ /* 0x000fc40000000f00 */
[----:B------:R-:W-:Y:S05]  /*12e0*/  CALL.REL.NOINC `($__internal_176_$__cuda_sm70_shflsync_bfly_p) ;  /* 0x000000d000007944 */ /* 0x000fea0003c00000 */
[----:B0-----:R-:W-:Y:S01]  /*12f0*/  HFMA2.MMA R17, -RZ, RZ, 0, 4.76837158203125e-07 ;  /* 0x00000008ff117435 */ /* 0x001fe200000001ff */
[----:B-1----:R-:W-:Y:S01]  /*1300*/  FADD.FTZ R18, R18, R14 ;  /* 0x0000000e12127221 */ /* 0x002fe20000010000 */
[----:B------:R-:W-:-:S02]  /*1310*/  MOV R14, 0x1f ;  /* 0x0000001f000e7802 */ /* 0x000fc40000000f00 */
[----:B------:R-:W-:Y:S02]  /*1320*/  MOV R19, 0xffffffff ;  /* 0xffffffff00137802 */ /* 0x000fe40000000f00 */
[----:B------:R-:W-:Y:S02]  /*1330*/  MOV R8, 0x1350 ;  /* 0x0000135000087802 */ /* 0x000fe40000000f00 */
[----:B------:R-:W-:Y:S05]  /*1340*/  CALL.REL.NOINC `($__internal_176_$__cuda_sm70_shflsync_bfly_p) ;  /* 0x0000007000007944 */ /* 0x000fea0003c00000 */
[----:B01----:R-:W-:Y:S01]  /*1350*/  FADD.FTZ R18, R18, R14 ;  /* 0x0000000e12127221 */ /* 0x003fe20000010000 */
[----:B------:R-:W-:Y:S01]  /*1360*/  HFMA2.MMA R14, -RZ, RZ, 0, 1.847743988037109375e-06 ;  /* 0x0000001fff0e7435 */ /* 0x000fe200000001ff */
[----:B------:R-:W-:Y:S01]  /*1370*/  IMAD.MOV.U32 R17, RZ, RZ, 0x10 ;  /* 0x00000010ff117424 */ /* 0x000fe200078e00ff */
[----:B------:R-:W-:Y:S02]  /*1380*/  MOV R19, 0xffffffff ;  /* 0xffffffff00137802 */ /* 0x000fe40000000f00 */
[----:B------:R-:W-:Y:S02]  /*1390*/  MOV R8, 0x13b0 ;  /* 0x000013b000087802 */ /* 0x000fe40000000f00 */
[----:B------:R-:W-:Y:S05]  /*13a0*/  CALL.REL.NOINC `($__internal_176_$__cuda_sm70_shflsync_bfly_p) ;  /* 0x0000001000007944 */ /* 0x000fea0003c00000 */
[----:B01----:R-:W-:Y:S05]  /*13b0*/  BRA `(.L_x_12480) ;  /* 0xfffff7d000007947 */ /* 0x003fea000383ffff */
        .weak           $__internal_176_$__cuda_sm70_shflsync_bfly_p
        .type           $__internal_176_$__cuda_sm70_shflsync_bfly_p,@function
        .size           $__internal_176_$__cuda_sm70_shflsync_bfly_p,(.L_x_14394 - $__internal_176_$__cuda_sm70_shflsync_bfly_p)
$__internal_176_$__cuda_sm70_shflsync_bfly_p:
[----:B------:R-:W-:Y:S01]  /*13c0*/  HFMA2.MMA R9, -RZ, RZ, 0, 0 ;  /* 0x00000000ff097435 */ /* 0x000fe200000001ff */
[----:B------:R-:W-:Y:S04]  /*13d0*/  WARPSYNC R19 ;  /* 0x0000001300007348 */ /* 0x000fe80003800000 */
[----:B------:R0:W1:Y:S01]  /*13e0*/  SHFL.BFLY PT, R14, R18, R17, R14 ;  /* 0x0c000011120e7389 */ /* 0x00006200000e000e */
[----:B------:R-:W-:Y:S05]  /*13f0*/  RET.REL.NODEC R8 `(_ZN10layer_norm22ln_bwd_finalize_kernelINS_22Kernel_traits_finalizeILj5120E6__halfffffjLb1ELj1024ELj4ENS_18Kernel_traits_baseILj5120ES2_ffffjLj1024EEEEELb1ELb0EEEvNS_9BwdParamsE) ;  /* 0xffffec0008007950 */ /* 0x000fea0003c3ffff */
.L_x_12481:
        /* <DEDUP_REMOVED lines=16> */
.L_x_14394:


//--------------------- .text._ZN10layer_norm13ln_bwd_kernelINS_13Kernel_traitsI6__halfffffjLj5120ELj1ELj1ELj4ELj16ENS_18Kernel_traits_baseILj5120ES2_ffffjLj128EEEEELb1ELb1ELb1ELb0EEEvNS_9BwdParamsE --------------------------
	.section	.text._ZN10layer_norm13ln_bwd_kernelINS_13Kernel_traitsI6__halfffffjLj5120ELj1ELj1ELj4ELj16ENS_18Kernel_traits_baseILj5120ES2_ffffjLj128EEEEELb1ELb1ELb1ELb0EEEvNS_9BwdParamsE,"ax",@progbits
	.sectioninfo	@"SHI_REGISTERS=32"
	.align	128
        .global         _ZN10layer_norm13ln_bwd_kernelINS_13Kernel_traitsI6__halfffffjLj5120ELj1ELj1ELj4ELj16ENS_18Kernel_traits_baseILj5120ES2_ffffjLj128EEEEELb1ELb1ELb1ELb0EEEvNS_9BwdParamsE
        .type           _ZN10layer_norm13ln_bwd_kernelINS_13Kernel_traitsI6__halfffffjLj5120ELj1ELj1ELj4ELj16ENS_18Kernel_traits_baseILj5120ES2_ffffjLj128EEEEELb1ELb1ELb1ELb0EEEvNS_9BwdParamsE,@function
        .size           _ZN10layer_norm13ln_bwd_kernelINS_13Kernel_traitsI6__halfffffjLj5120ELj1ELj1ELj4ELj16ENS_18Kernel_traits_baseILj5120ES2_ffffjLj128EEEEELb1ELb1ELb1ELb0EEEvNS_9BwdParamsE,(.L_x_14395 - _ZN10layer_norm13ln_bwd_kernelINS_13Kernel_traitsI6__halfffffjLj5120ELj1ELj1ELj4ELj16ENS_18Kernel_traits_baseILj5120ES2_ffffjLj128EEEEELb1ELb1ELb1ELb0EEEvNS_9BwdParamsE)
        .other          _ZN10layer_norm13ln_bwd_kernelINS_13Kernel_traitsI6__halfffffjLj5120ELj1ELj1ELj4ELj16ENS_18Kernel_traits_baseILj5120ES2_ffffjLj128EEEEELb1ELb1ELb1ELb0EEEvNS_9BwdParamsE,@"STO_CUDA_ENTRY STV_DEFAULT"
_ZN10layer_norm13ln_bwd_kernelINS_13Kernel_traitsI6__halfffffjLj5120ELj1ELj1ELj4ELj16ENS_18Kernel_traits_baseILj5120ES2_ffffjLj128EEEEELb1ELb1ELb1ELb0EEEvNS_9BwdParamsE:
.text._ZN10layer_norm13ln_bwd_kernelINS_13Kernel_traitsI6__halfffffjLj5120ELj1ELj1ELj4ELj16ENS_18Kernel_traits_baseILj5120ES2_ffffjLj128EEEEELb1ELb1ELb1ELb0EEEvNS_9BwdParamsE:
[----:B------:R-:W-:-:S04]  /*0000*/  MOV R1, c[0x0][0x28] ;  /* 0x00000a0000017a02 */ /* 0x000fc80000000f00 */
[----:B------:R-:W-:Y:S01]  /*0010*/  IADD3 R1, R1, -0x610, RZ ;  /* 0xfffff9f001017810 */ /* 0x000fe20007ffe0ff */
[----:B------:R-:W0:Y:S01]  /*0020*/  S2R R8, SR_TID.X ;  /* 0x0000000000087919 */ /* 0x000e220000002100 */
[----:B------:R-:W-:-:S03]  /*0030*/  MOV R28, c[0x0][0x168] ;  /* 0x00005a00001c7a02 */ /* 0x000fc60000000f00 */
[----:B------:R1:W-:Y:S01]  /*0040*/  STL.64 [R1+0x560], R26 ;  /* 0x0005601a01007387 */ /* 0x0003e20000100a00 */
[----:B------:R-:W-:-:S03]  /*0050*/  SHF.R.S32.HI R28, RZ, 0x1f, R28 ;  /* 0x0000001fff1c7819 */ /* 0x000fc6000001141c */
[----:B------:R-:W-:Y:S01]  /*0060*/  STL.64 [R1+0x558], R6 ;  /* 0x0005580601007387 */ /* 0x000fe20000100a00 */
[----:B------:R-:W-:-:S03]  /*0070*/  LEA.HI R28, R28, c[0x0][0x168], RZ, 0x2 ;  /* 0x00005a001c1c7a11 */ /* 0x000fc600078f10ff */
[----:B------:R-:W-:Y:S04]  /*0080*/  STL.64 [R1+0x550], R4 ;  /* 0x0005500401007387 */ /* 0x000fe80000100a00 */
[----:B------:R-:W-:Y:S04]  /*0090*/  STL.64 [R1+0x548], R2 ;  /* 0x0005480201007387 */ /* 0x000fe80000100a00 */
[----:B-1----:R-:W2:Y:S01]  /*00a0*/  LDL.64 R26, [R1+0x60] ;  /* 0x00006000011a7983 */ /* 0x002ea20000100a00 */
[----:B0-----:R-:W-:-:S04]  /*00b0*/  LOP3.LUT R0, R8, 0x7f, RZ, 0xc, !PT ;  /* 0x0000007f08007812 */ /* 0x001fc800078e0cff */
[----:B------:R-:W-:Y:S02]  /*00c0*/  LEA.HI.SX32 R28, R28, R0, 0x1e ;  /* 0x000000001c1c7211 */ /* 0x000fe400078ff2ff */
[----:B------:R-:W-:Y:S02]  /*00d0*/  LOP3.LUT R0, R8, 0x7f, RZ, 0xc0, !PT ;  /* 0x0000007f08007812 */ /* 0x000fe400078ec0ff */
[C---:B------:R-:W-:Y:S01]  /*00e0*/  LOP3.LUT P0, RZ, R28.reuse, 0xffffff80, RZ, 0xc0, !PT ;  /* 0xffffff801cff7812 */ /* 0x040fe2000780c0ff */
[----:B------:R-:W-:Y:S01]  /*00f0*/  ULDC.64 UR4, c[0x0][0x118] ;  /* 0x0000460000047ab9 */ /* 0x000fe20000000a00 */
[C---:B------:R-:W-:Y:S02]  /*0100*/  ISETP.GE.U32.AND P5, PT, R28.reuse, 0x100, PT ;  /* 0x000001001c00780c */ /* 0x040fe40003fa6070 */
[----:B------:R-:W-:Y:S01]  /*0110*/  ISETP.GE.U32.AND P3, PT, R28, 0x180, PT ;  /* 0x000001801c00780c */ /* 0x000fe20003f66070 */
[----:B--2---:R0:W-:Y:S04]  /*0120*/  STL.64 [R1+0x568], R26 ;  /* 0x0005681a01007387 */ /* 0x0041e80000100a00 */
[----:B0-----:R-:W2:Y:S04]  /*0130*/  LDL.64 R26, [R1+0x68] ;  /* 0x00006800011a7983 */ /* 0x001ea80000100a00 */
[----:B------:R-:W-:Y:S01]  /*0140*/  @P0 MOV R24, 0x8 ;  /* 0x0000000800180802 */ /* 0x000fe20000000f00 */
[----:B--2---:R0:W-:Y:S04]  /*0150*/  STL.64 [R1+0x570], R26 ;  /* 0x0005701a01007387 */ /* 0x0041e80000100a00 */
[CC--:B------:R-:W-:Y:S01]  /*0160*/  @P0 IMAD.WIDE.U32 R22, R0.reuse, R24.reuse, c[0x0][0x1b0] ;  /* 0x00006c0000160625 */ /* 0x0c0fe200078e0018 */
[----:B------:R1:W2:Y:S04]  /*0170*/  LDL.64 R6, [R1+0x58] ;  /* 0x0000580001067983 */ /* 0x0002a80000100a00 */
[----:B------:R1:W3:Y:S04]  /*0180*/  LDL.64 R4, [R1+0x30] ;  /* 0x0000300001047983 */ /* 0x0002e80000100a00 */
[----:B0-----:R1:W4:Y:S04]  /*0190*/  LDL.64 R26, [R1+0x78] ;  /* 0x00007800011a7983 */ /* 0x0013280000100a00 */
[----:B------:R1:W2:Y:S04]  /*01a0*/  LDL.64 R2, [R1+0x28] ;  /* 0x0000280001027983 */ /* 0x0002a80000100a00 */
[----:B------:R1:W2:Y:S04]  /*01b0*/  LDL.64 R8, [R1+0x70] ;  /* 0x0000700001087983 */ /* 0x0002a80000100a00 */
[----:B----4-:R-:W4:Y:S01]  /*01c0*/  @P0 LDG.E.64 R26, [R22.64] ;  /* 0x00000004161a0981 */ /* 0x010f22000c1e1b00 */
[----:B------:R-:W-:Y:S01]  /*01d0*/  @P0 IMAD.WIDE.U32 R24, R0, R24, c[0x0][0x1c8] ;  /* 0x0000720000180625 */ /* 0x000fe200078e0018 */
[----:B------:R-:W-:-:S02]  /*01e0*/  @P5 MOV R20, 0x8 ;  /* 0x0000000800145802 */ /* 0x000fc40000000f00 */
[----:B------:R-:W-:Y:S02]  /*01f0*/  @P0 LOP3.LUT R0, R0, 0x80, RZ, 0xfc, !PT ;  /* 0x0000008000000812 */ /* 0x000fe400078efcff */
[----:B--2---:R-:W2:Y:S04]  /*0200*/  @P0 LDG.E.64 R8, [R24.64] ;  /* 0x0000000418080981 */ /* 0x004ea8000c1e1b00 */
[----:B----4-:R0:W-:Y:S04]  /*0210*/  @P0 STL.64 [R1+0x78], R26 ;  /* 0x0000781a01000387 */ /* 0x0101e80000100a00 */
[----:B0-----:R1:W4:Y:S01]  /*0220*/  LDL.LU.64 R26, [R1+0x570] ;  /* 0x00057000011a7983 */ /* 0x0013220000300a00 */
[----:B------:R-:W-:-:S05]  /*0230*/  @P5 IMAD.WIDE.U32 R12, R0, R20, c[0x0][0x1b0] ;  /* 0x00006c00000c5625 */ /* 0x000fca00078e0014 */
[----:B----4-:R-:W4:Y:S04]  /*0240*/  @P5 LDG.E.64 R26, [R12.64] ;  /* 0x000000040c1a5981 */ /* 0x010f28000c1e1b00 */
[----:B--2---:R-:W-:Y:S01]  /*0250*/  @P0 STL.64 [R1+0x70], R8 ;  /* 0x0000700801000387 */ /* 0x004fe20000100a00 */
[C---:B------:R-:W-:Y:S01]  /*0260*/  @P5 IMAD.WIDE.U32 R20, R0.reuse, R20, c[0x0][0x1c8] ;  /* 0x0000720000145625 */ /* 0x040fe200078e0014 */
[----:B------:R-:W-:Y:S02]  /*0270*/  @P3 MOV R16, 0x8 ;  /* 0x0000000800103802 */ /* 0x000fe40000000f00 */
[----:B----4-:R0:W-:Y:S04]  /*0280*/  @P5 STL.64 [R1+0x68], R26 ;  /* 0x0000681a01005387 */ /* 0x0101e80000100a00 */
[----:B0-----:R1:W2:Y:S04]  /*0290*/  LDL.LU.64 R26, [R1+0x568] ;  /* 0x00056800011a7983 */ /* 0x0012a80000300a00 */
[----:B------:R1:W4:Y:S01]  /*02a0*/  LDL.64 R12, [R1+0x50] ;  /* 0x00005000010c7983 */ /* 0x0003220000100a00 */
[----:B------:R-:W-:-:S05]  /*02b0*/  @P5 IADD3 R0, R0, 0x80, RZ ;  /* 0x0000008000005810 */ /* 0x000fca0007ffe0ff */
[----:B------:R-:W-:-:S05]  /*02c0*/  @P3 IMAD.WIDE.U32 R18, R0, R16, c[0x0][0x1b0] ;  /* 0x00006c0000123625 */ /* 0x000fca00078e0010 */
[----:B------:R-:W3:Y:S01]  /*02d0*/  @P3 LDG.E.64 R6, [R18.64] ;  /* 0x0000000412063981 */ /* 0x000ee2000c1e1b00 */
[----:B------:R-:W-:Y:S01]  /*02e0*/  @P3 IMAD.WIDE.U32 R16, R0, R16, c[0x0][0x1c8] ;  /* 0x0000720000103625 */ /* 0x000fe200078e0010 */
[C---:B------:R-:W-:Y:S02]  /*02f0*/  ISETP.GE.U32.AND P2, PT, R28.reuse, 0x200, PT ;  /* 0x000002001c00780c */ /* 0x040fe40003f46070 */
[----:B--2---:R-:W2:Y:S04]  /*0300*/  @P5 LDG.E.64 R26, [R20.64] ;  /* 0x00000004141a5981 */ /* 0x004ea8000c1e1b00 */
[----:B----4-:R0:W4:Y:S01]  /*0310*/  @P3 LDG.E.64 R12, [R16.64] ;  /* 0x00000004100c3981 */ /* 0x010122000c1e1b00 */
[C---:B------:R-:W-:Y:S02]  /*0320*/  ISETP.GE.U32.AND P1, PT, R28.reuse, 0x280, PT ;  /* 0x000002801c00780c */ /* 0x040fe40003f26070 */
[----:B------:R-:W-:-:S04]  /*0330*/  ISETP.GE.U32.AND P4, PT, R28, 0x300, PT ;  /* 0x000003001c00780c */ /* 0x000fc80003f86070 */
[----:B------:R-:W-:Y:S02]  /*0340*/  @P2 MOV R14, 0x8 ;  /* 0x00000008000e2802 */ /* 0x000fe40000000f00 */
[----:B------:R-:W-:-:S05]  /*0350*/  @P3 IADD3 R0, R0, 0x80, RZ ;  /* 0x0000008000003810 */ /* 0x000fca0007ffe0ff */
[----:B------:R-:W-:Y:S01]  /*0360*/  @P2 IMAD.WIDE.U32 R10, R0, R14, c[0x0][0x1b0] ;  /* 0x00006c00000a2625 */ /* 0x000fe200078e000e */
[----:B------:R-:W-:-:S03]  /*0370*/  @P1 MOV R29, 0x8 ;  /* 0x00000008001d1802 */ /* 0x000fc60000000f00 */
[C---:B------:R-:W-:Y:S01]  /*0380*/  @P2 IMAD.WIDE.U32 R14, R0.reuse, R14, c[0x0][0x1c8] ;  /* 0x00007200000e2625 */ /* 0x040fe200078e000e */
[----:B------:R-:W-:Y:S02]  /*0390*/  @P2 IADD3 R0, R0, 0x80, RZ ;  /* 0x0000008000002810 */ /* 0x000fe40007ffe0ff */
[----:B------:R-:W-:-:S03]  /*03a0*/  @P4 MOV R9, 0x8 ;  /* 0x0000000800094802 */ /* 0x000fc60000000f00 */
[----:B------:R-:W-:-:S04]  /*03b0*/  @P1 IMAD.WIDE.U32 R22, R0, R29, c[0x0][0x1b0] ;  /* 0x00006c0000161625 */ /* 0x000fc800078e001d */
[C---:B------:R-:W-:Y:S01]  /*03c0*/  @P1 IMAD.WIDE.U32 R24, R0.reuse, R29, c[0x0][0x1c8] ;  /* 0x0000720000181625 */ /* 0x040fe200078e001d */
[----:B------:R-:W-:-:S04]  /*03d0*/  @P1 IADD3 R0, R0, 0x80, RZ ;  /* 0x0000008000001810 */ /* 0x000fc80007ffe0ff */
[----:B---3--:R-:W3:Y:S04]  /*03e0*/  @P1 LDG.E.64 R4, [R24.64] ;  /* 0x0000000418041981 */ /* 0x008ee8000c1e1b00 */
[----:B--2---:R2:W-:Y:S04]  /*03f0*/  @P5 STL.64 [R1+0x60], R26 ;  /* 0x0000601a01005387 */ /* 0x0045e80000100a00 */
[----:B--2---:R1:W2:Y:S04]  /*0400*/  LDL.LU.64 R26, [R1+0x560] ;  /* 0x00056000011a7983 */ /* 0x0042a80000300a00 */
[----:B------:R1:W2:Y:S04]  /*0410*/  LDL.64 R20, [R1+0x38] ;  /* 0x0000380001147983 */ /* 0x0002a80000100a00 */
[----:B------:R0:W-:Y:S04]  /*0420*/  @P3 STL.64 [R1+0x58], R6 ;  /* 0x0000580601003387 */ /* 0x0001e80000100a00 */
[----:B0-----:R1:W2:Y:S04]  /*0430*/  LDL.LU.64 R6, [R1+0x558] ;  /* 0x0005580001067983 */ /* 0x0012a80000300a00 */
[----:B------:R1:W2:Y:S04]  /*0440*/  LDL.64 R18, [R1+0x40] ;  /* 0x0000400001127983 */ /* 0x0002a80000100a00 */
[----:B------:R1:W2:Y:S04]  /*0450*/  LDL.64 R16, [R1+0x48] ;  /* 0x0000480001107983 */ /* 0x0002a80000100a00 */
[----:B----4-:R0:W-:Y:S02]  /*0460*/  @P3 STL.64 [R1+0x50], R12 ;  /* 0x0000500c01003387 */ /* 0x0101e40000100a00 */
[----:B0-----:R-:W-:-:S05]  /*0470*/  @P4 IMAD.WIDE.U32 R12, R0, R9, c[0x0][0x1b0] ;  /* 0x00006c00000c4625 */ /* 0x001fca00078e0009 */
[----:B------:R-:W4:Y:S04]  /*0480*/  @P4 LDG.E.64 R2, [R12.64] ;  /* 0x000000040c024981 */ /* 0x000f28000c1e1b00 */
[----:B---3--:R0:W-:Y:S04]  /*0490*/  @P1 STL.64 [R1+0x30], R4 ;  /* 0x0000300401001387 */ /* 0x0081e80000100a00 */
[----:B0-----:R1:W3:Y:S04]  /*04a0*/  LDL.64 R4, [R1+0x20] ;  /* 0x0000200001047983 */ /* 0x0012e80000100a00 */
[----:B--2---:R-:W2:Y:S04]  /*04b0*/  @P1 LDG.E.64 R20, [R22.64] ;  /* 0x0000000416141981 */ /* 0x004ea8000c1e1b00 */
[----:B------:R0:W2:Y:S04]  /*04c0*/  @P2 LDG.E.64 R18, [R14.64] ;  /* 0x000000040e122981 */ /* 0x0000a8000c1e1b00 */
[----:B------:R-:W3:Y:S04]  /*04d0*/  @P2 LDG.E.64 R16, [R10.64] ;  /* 0x000000040a102981 */ /* 0x000ee8000c1e1b00 */
[----:B----4-:R4:W-:Y:S01]  /*04e0*/  @P4 STL.64 [R1+0x28], R2 ;  /* 0x0000280201004387 */ /* 0x0109e20000100a00 */
[----:B------:R-:W-:-:S03]  /*04f0*/  ISETP.GE.U32.AND P0, PT, R28, 0x380, PT ;  /* 0x000003801c00780c */ /* 0x000fc60003f06070 */
[----:B------:R1:W3:Y:S04]  /*0500*/  LDL.64 R24, [R1] ;  /* 0x0000000001187983 */ /* 0x0002e80000100a00 */
[----:B----4-:R1:W4:Y:S06]  /*0510*/  LDL.64 R2, [R1+0x18] ;  /* 0x0000180001027983 */ /* 0x01032c0000100a00 */
[----:B0-----:R-:W-:Y:S01]  /*0520*/  @P0 MOV R14, 0x8 ;  /* 0x00000008000e0802 */ /* 0x001fe20000000f00 */
[----:B--2---:R0:W-:Y:S04]  /*0530*/  @P2 STL.64 [R1+0x40], R18 ;  /* 0x0000401201002387 */ /* 0x0041e80000100a00 */
[----:B------:R-:W-:Y:S01]  /*0540*/  @P1 STL.64 [R1+0x38], R20 ;  /* 0x0000381401001387 */ /* 0x000fe20000100a00 */
[C---:B0-----:R-:W-:Y:S01]  /*0550*/  @P4 IMAD.WIDE.U32 R18, R0.reuse, R9, c[0x0][0x1c8] ;  /* 0x0000720000124625 */ /* 0x041fe200078e0009 */
[----:B------:R-:W-:-:S02]  /*0560*/  @P4 IADD3 R0, R0, 0x80, RZ ;  /* 0x0000008000004810 */ /* 0x000fc40007ffe0ff */
[----:B---3--:R0:W-:Y:S04]  /*0570*/  @P2 STL.64 [R1+0x48], R16 ;  /* 0x0000481001002387 */ /* 0x0081e80000100a00 */
[----:B------:R-:W2:Y:S01]  /*0580*/  @P4 LDG.E.64 R4, [R18.64] ;  /* 0x0000000412044981 */ /* 0x000ea2000c1e1b00 */
[----:B0-----:R-:W-:-:S05]  /*0590*/  @P0 IMAD.WIDE.U32 R16, R0, R14, c[0x0][0x1b0] ;  /* 0x00006c0000100625 */ /* 0x001fca00078e000e */
[----:B----4-:R-:W3:Y:S04]  /*05a0*/  @P0 LDG.E.64 R2, [R16.64] ;  /* 0x0000000410020981 */ /* 0x010ee8000c1e1b00 */
[----:B--2---:R0:W-:Y:S04]  /*05b0*/  @P4 STL.64 [R1+0x20], R4 ;  /* 0x0000200401004387 */ /* 0x0041e80000100a00 */
[----:B0-----:R1:W2:Y:S04]  /*05c0*/  LDL.LU.64 R4, [R1+0x550] ;  /* 0x0005500001047983 */ /* 0x0012a80000300a00 */
[----:B------:R1:W4:Y:S04]  /*05d0*/  LDL.64 R18, [R1+0x8] ;  /* 0x0000080001127983 */ /* 0x0003280000100a00 */
[----:B---3--:R0:W-:Y:S04]  /*05e0*/  @P0 STL.64 [R1+0x18], R2 ;  /* 0x0000180201000387 */ /* 0x0081e80000100a00 */
[----:B0-----:R1:W3:Y:S04]  /*05f0*/  LDL.LU.64 R2, [R1+0x548] ;  /* 0x0005480001027983 */ /* 0x0012e80000300a00 */
[----:B------:R1:W2:Y:S01]  /*0600*/  LDL.64 R16, [R1+0x10] ;  /* 0x0000100001107983 */ /* 0x0002a20000100a00 */
[----:B------:R-:W-:Y:S01]  /*0610*/  ISETP.GE.U32.AND P1, PT, R28, 0x400, PT ;  /* 0x000004001c00780c */ /* 0x000fe20003f26070 */
[C---:B------:R-:W-:Y:S01]  /*0620*/  @P0 IMAD.WIDE.U32 R14, R0.reuse, R14, c[0x0][0x1c8] ;  /* 0x00007200000e0625 */ /* 0x040fe200078e000e */
[----:B------:R-:W-:-:S11]  /*0630*/  @P0 IADD3 R0, R0, 0x80, RZ ;  /* 0x0000008000000810 */ /* 0x000fd60007ffe0ff */
[----:B------:R-:W-:-:S05]  /*0640*/  @P1 MOV R10, 0x8 ;  /* 0x00000008000a1802 */ /* 0x000fca0000000f00 */
[----:B------:R-:W-:-:S04]  /*0650*/  @P1 IMAD.WIDE.U32 R12, R0, R10, c[0x0][0x1b0] ;  /* 0x00006c00000c1625 */ /* 0x000fc800078e000a */
[----:B------:R-:W-:-:S05]  /*0660*/  @P1 IMAD.WIDE.U32 R10, R0, R10, c[0x0][0x1c8] ;  /* 0x00007200000a1625 */ /* 0x000fca00078e000a */
[----:B------:R-:W3:Y:S01]  /*0670*/  @P1 LDG.E.64 R24, [R10.64] ;  /* 0x000000040a181981 */ /* 0x000ee2000c1e1b00 */
[----:B------:R-:W-:Y:S02]  /*0680*/  ISETP.GE.U32.AND P2, PT, R28, 0x480, PT ;  /* 0x000004801c00780c */ /* 0x000fe40003f46070 */
[----:B------:R-:W-:-:S11]  /*0690*/  @P1 IADD3 R0, R0, 0x80, RZ ;  /* 0x0000008000001810 */ /* 0x000fd60007ffe0ff */
[----:B------:R-:W-:-:S05]  /*06a0*/  @P2 MOV R20, 0x8 ;  /* 0x0000000800142802 */ /* 0x000fca0000000f00 */
[----:B------:R-:W-:-:S04]  /*06b0*/  @P2 IMAD.WIDE.U32 R8, R0, R20, c[0x0][0x1b0] ;  /* 0x00006c0000082625 */ /* 0x000fc800078e0014 */
[----:B------:R-:W-:Y:S01]  /*06c0*/  @P2 IMAD.WIDE.U32 R20, R0, R20, c[0x0][0x1c8] ;  /* 0x0000720000142625 */ /* 0x000fe200078e0014 */
[----:B------:R1:W5:Y:S04]  /*06d0*/  @P2 LDG.E.64 R26, [R8.64] ;  /* 0x00000004081a2981 */ /* 0x000368000c1e1b00 */
[----:B------:R1:W5:Y:S04]  /*06e0*/  @P2 LDG.E.64 R6, [R20.64] ;  /* 0x0000000414062981 */ /* 0x000368000c1e1b00 */
[----:B----4-:R0:W4:Y:S04]  /*06f0*/  @P1 LDG.E.64 R18, [R12.64] ;  /* 0x000000040c121981 */ /* 0x010128000c1e1b00 */
[----:B--2---:R-:W2:Y:S04]  /*0700*/  @P0 LDG.E.64 R16, [R14.64] ;  /* 0x000000040e100981 */ /* 0x004ea8000c1e1b00 */
        /* <DEDUP_REMOVED lines=10> */
[----:B------:R-:W-:Y:S01]  /*07b0*/  STL [R1+0x2ac], RZ ;  /* 0x0002acff01007387 */ /* 0x000fe20000100800 */
[----:B------:R-:W1:Y:S03]  /*07c0*/  S2UR UR6, SR_CTAID.X ;  /* 0x00000000000679c3 */ /* 0x000e660000002500 */
[----:B------:R-:W1:Y:S01]  /*07d0*/  S2R R29, SR_TID.X ;  /* 0x00000000001d7919 */ /* 0x000e620000002100 */
[----:B------:R-:W-:-:S02]  /*07e0*/  ISETP.GE.U32.AND P3, PT, R28, 0x500, PT ;  /* 0x000005001c00780c */ /* 0x000fc40003f66070 */
[----:B------:R-:W-:-:S11]  /*07f0*/  @P2 IADD3 R0, R0, 0x80, RZ ;  /* 0x0000008000002810 */ /* 0x000fd60007ffe0ff */
[----:B------:R-:W-:-:S05]  /*0800*/  @P3 MOV R22, 0x8 ;  /* 0x0000000800163802 */ /* 0x000fca0000000f00 */
[----:B0-----:R-:W-:-:S04]  /*0810*/  @P3 IMAD.WIDE.U32 R12, R0, R22, c[0x0][0x1b0] ;  /* 0x00006c00000c3625 */ /* 0x001fc800078e0016 */
[----:B------:R-:W-:Y:S01]  /*0820*/  @P3 IMAD.WIDE.U32 R22, R0, R22, c[0x0][0x1c8] ;  /* 0x0000720000163625 */ /* 0x000fe200078e0016 */
[----:B------:R0:W5:Y:S04]  /*0830*/  @P3 LDG.E.64 R4, [R12.64] ;  /* 0x000000040c043981 */ /* 0x000168000c1e1b00 */
[----:B---3--:R0:W5:Y:S04]  /*0840*/  @P3 LDG.E.64 R2, [R22.64] ;  /* 0x0000000416023981 */ /* 0x008168000c1e1b00 */
[----:B--2---:R-:W-:Y:S04]  /*0850*/  @P0 STL.64 [R1+0x10], R16 ;  /* 0x0000101001000387 */ /* 0x004fe80000100a00 */
[----:B----4-:R1:W-:Y:S04]  /*0860*/  @P1 STL.64 [R1+0x8], R18 ;  /* 0x0000081201001387 */ /* 0x0103e80000100a00 */
[----:B------:R0:W-:Y:S04]  /*0870*/  STL [R1+0x2a8], RZ ;  /* 0x0002a8ff01007387 */ /* 0x0001e80000100800 */
[----:B------:R0:W-:Y:S04]  /*0880*/  STL [R1+0x294], RZ ;  /* 0x000294ff01007387 */ /* 0x0001e80000100800 */
[----:B------:R0:W-:Y:S04]  /*0890*/  @P1 STL.64 [R1], R24 ;  /* 0x0000001801001387 */ /* 0x0001e80000100a00 */
        /* <DEDUP_REMOVED lines=110> */
[----:B0-----:R-:W2:Y:S04]  /*0f80*/  LDL.LU.64 R8, [R1+0x78] ;  /* 0x0000780001087983 */ /* 0x001ea80000300a00 */
[----:B------:R-:W3:Y:S04]  /*0f90*/  LDL.LU.64 R10, [R1+0x68] ;  /* 0x00006800010a7983 */ /* 0x000ee80000300a00 */
[----:B------:R-:W4:Y:S04]  /*0fa0*/  LDL.LU.64 R20, [R1+0x58] ;  /* 0x0000580001147983 */ /* 0x000f280000300a00 */
[----:B------:R-:W4:Y:S04]  /*0fb0*/  LDL.LU.64 R12, [R1+0x48] ;  /* 0x00004800010c7983 */ /* 0x000f280000300a00 */
[----:B------:R-:W4:Y:S04]  /*0fc0*/  LDL.LU.64 R14, [R1+0x38] ;  /* 0x00003800010e7983 */ /* 0x000f280000300a00 */
[----:B-----5:R-:W-:Y:S04]  /*0fd0*/  STL.64 [R1+0x568], R6 ;  /* 0x0005680601007387 */ /* 0x020fe80000100a00 */
[----:B------:R0:W-:Y:S04]  /*0fe0*/  STL.64 [R1+0x560], R2 ;  /* 0x0005600201007387 */ /* 0x0001e80000100a00 */
[----:B0-----:R-:W4:Y:S04]  /*0ff0*/  LDL.LU.64 R2, [R1+0x18] ;  /* 0x0000180001027983 */ /* 0x001f280000300a00 */
[----:B------:R0:W-:Y:S04]  /*1000*/  STL [R1+0x548], R28 ;  /* 0x0005481c01007387 */ /* 0x0001e80000100800 */
[----:B0-----:R-:W4:Y:S01]  /*1010*/  LDL.LU.64 R28, [R1+0x28] ;  /* 0x00002800011c7983 */ /* 0x001f220000300a00 */
[----:B--2---:R-:W-:-:S02]  /*1020*/  SHF.R.U64 R17, R8, 0x10, R9 ;  /* 0x0000001008117819 */ /* 0x004fc40000001209 */
[----:B------:R-:W-:Y:S02]  /*1030*/  MOV R22, R8 ;  /* 0x0000000800167202 */ /* 0x000fe40000000f00 */
[----:B------:R-:W-:Y:S01]  /*1040*/  SHF.R.U32.HI R23, RZ, 0x10, R9 ;  /* 0x00000010ff177819 */ /* 0x000fe20000011609 */
[----:B------:R-:W-:Y:S01]  /*1050*/  STL [R1+0x588], R17 ;  /* 0x0005881101007387 */ /* 0x000fe20000100800 */
[----:B------:R-:W-:-:S03]  /*1060*/  MOV R25, R9 ;  /* 0x0000000900197202 */ /* 0x000fc60000000f00 */
[----:B------:R-:W2:Y:S01]  /*1070*/  LDL.LU.64 R6, [R1+0x8] ;  /* 0x0000080001067983 */ /* 0x000ea20000300a00 */
[----:B---3--:R-:W-:Y:S01]  /*1080*/  MOV R24, R10 ;  /* 0x0000000a00187202 */ /* 0x008fe20000000f00 */
[----:B----4-:R-:W-:Y:S01]  /*1090*/  IMAD.MOV.U32 R0, RZ, RZ, R20 ;  /* 0x000000ffff007224 */ /* 0x010fe200078e0014 */
[--C-:B------:R-:W-:Y:S01]  /*10a0*/  SHF.R.U64 R18, R10, 0x10, R11.reuse ;  /* 0x000000100a127819 */ /* 0x100fe2000000120b */
[----:B------:R-:W-:Y:S01]  /*10b0*/  STL.64 [R1+0x570], R22 ;  /* 0x0005701601007387 */ /* 0x000fe20000100a00 */
[----:B------:R-:W-:Y:S02]  /*10c0*/  SHF.R.U32.HI R9, RZ, 0x10, R11 ;  /* 0x00000010ff097819 */ /* 0x000fe4000001160b */
[----:B------:R-:W-:Y:S01]  /*10d0*/  SHF.R.U64 R8, R20, 0x10, R21 ;  /* 0x0000001014087819 */ /* 0x000fe20000001215 */
[----:B------:R-:W-:Y:S01]  /*10e0*/  STL.64 [R1+0x578], R24 ;  /* 0x0005781801007387 */ /* 0x000fe20000100a00 */
[--C-:B------:R-:W-:Y:S02]  /*10f0*/  SHF.R.U64 R20, R12, 0x10, R13.reuse ;  /* 0x000000100c147819 */ /* 0x100fe4000000120d */
[----:B------:R-:W-:Y:S01]  /*1100*/  MOV R10, R21 ;  /* 0x00000015000a7202 */ /* 0x000fe20000000f00 */
[----:B------:R-:W-:Y:S04]  /*1110*/  STL.64 [R1+0x580], R18 ;  /* 0x0005801201007387 */ /* 0x000fe80000100a00 */
[----:B------:R0:W-:Y:S04]  /*1120*/  STL [R1+0x78], R11 ;  /* 0x0000780b01007387 */ /* 0x0001e80000100800 */
[----:B------:R1:W-:Y:S04]  /*1130*/  STL [R1+0x68], R9 ;  /* 0x0000680901007387 */ /* 0x0003e80000100800 */
[----:B------:R3:W-:Y:S01]  /*1140*/  STL [R1+0x58], R12 ;  /* 0x0000580c01007387 */ /* 0x0007e20000100800 */
[----:B0-----:R-:W-:-:S03]  /*1150*/  SHF.R.U32.HI R11, RZ, 0x10, R13 ;  /* 0x00000010ff0b7819 */ /* 0x001fc6000001160d */
[----:B------:R-:W-:Y:S01]  /*1160*/  STL [R1+0x5c], R13 ;  /* 0x00005c0d01007387 */ /* 0x000fe20000100800 */
[----:B-1----:R-:W-:-:S03]  /*1170*/  SHF.R.U32.HI R9, RZ, 0x10, R21 ;  /* 0x00000010ff097819 */ /* 0x002fc60000011615 */
[----:B------:R-:W-:Y:S01]  /*1180*/  STL [R1+0x4c], R14 ;  /* 0x00004c0e01007387 */ /* 0x000fe20000100800 */
[----:B---3--:R-:W-:-:S03]  /*1190*/  SHF.R.U32.HI R12, RZ, 0x10, R15 ;  /* 0x00000010ff0c7819 */ /* 0x008fc6000001160f */
[----:B------:R0:W-:Y:S04]  /*11a0*/  STL [R1+0x48], R11 ;  /* 0x0000480b01007387 */ /* 0x0001e80000100800 */
[----:B------:R-:W3:Y:S01]  /*11b0*/  LDL.LU.64 R16, [R1+0x70] ;  /* 0x0000700001107983 */ /* 0x000ee20000300a00 */
[----:B------:R-:W-:-:S03]  /*11c0*/  SHF.R.U64 R21, R14, 0x10, R15 ;  /* 0x000000100e157819 */ /* 0x000fc6000000120f */
[----:B------:R-:W-:Y:S01]  /*11d0*/  STL [R1+0x6c], R15 ;  /* 0x00006c0f01007387 */ /* 0x000fe20000100800 */
[----:B0-----:R-:W-:-:S03]  /*11e0*/  MOV R11, R28 ;  /* 0x0000001c000b7202 */ /* 0x001fc60000000f00 */
[----:B------:R-:W4:Y:S01]  /*11f0*/  LDL.LU.64 R18, [R1+0x50] ;  /* 0x0000500001127983 */ /* 0x000f220000300a00 */
[----:B------:R-:W-:Y:S02]  /*1200*/  MOV R14, R29 ;  /* 0x0000001d000e7202 */ /* 0x000fe40000000f00 */
[--C-:B------:R-:W-:Y:S01]  /*1210*/  SHF.R.U32.HI R13, RZ, 0x10, R29.reuse ;  /* 0x00000010ff0d7819 */ /* 0x100fe2000001161d */
[----:B------:R0:W-:Y:S04]  /*1220*/  STL [R1+0x38], R12 ;  /* 0x0000380c01007387 */ /* 0x0001e80000100800 */
[----:B------:R-:W-:Y:S01]  /*1230*/  STL [R1+0x554], R11 ;  /* 0x0005540b01007387 */ /* 0x000fe20000100800 */
[----:B0-----:R-:W-:Y:S02]  /*1240*/  SHF.R.U64 R12, R28, 0x10, R29 ;  /* 0x000000101c0c7819 */ /* 0x001fe4000000121d */
[----:B------:R-:W-:-:S03]  /*1250*/  SHF.R.U64 R29, R2, 0x10, R3 ;  /* 0x00000010021d7819 */ /* 0x000fc60000001203 */
[----:B------:R-:W-:Y:S04]  /*1260*/  STL [R1+0x558], R12 ;  /* 0x0005580c01007387 */ /* 0x000fe80000100800 */
[----:B------:R0:W-:Y:S04]  /*1270*/  STL [R1+0x28], R2 ;  /* 0x0000280201007387 */ /* 0x0001e80000100800 */
[----:B------:R-:W-:Y:S04]  /*1280*/  STL [R1+0x3c], R3 ;  /* 0x00003c0301007387 */ /* 0x000fe80000100800 */
[----:B------:R-:W4:Y:S01]  /*1290*/  LDL.LU.64 R24, [R1+0x40] ;  /* 0x0000400001187983 */ /* 0x000f220000300a00 */
[----:B0-----:R-:W-:-:S05]  /*12a0*/  SHF.R.U32.HI R2, RZ, 0x10, R3 ;  /* 0x00000010ff027819 */ /* 0x001fca0000011603 */
[----:B------:R2:W-:Y:S02]  /*12b0*/  STL [R1+0x1c], R2 ;  /* 0x00001c0201007387 */ /* 0x0005e40000100800 */
[--C-:B--2---:R-:W-:Y:S02]  /*12c0*/  SHF.R.U64 R2, R6, 0x10, R7.reuse ;  /* 0x0000001006027819 */ /* 0x104fe40000001207 */
[----:B------:R-:W-:Y:S04]  /*12d0*/  STL [R1+0x2c], R6 ;  /* 0x00002c0601007387 */ /* 0x000fe80000100800 */
[----:B------:R-:W-:Y:S04]  /*12e0*/  STL [R1+0x84], R7 ;  /* 0x0000840701007387 */ /* 0x000fe80000100800 */
[----:B------:R0:W-:Y:S04]  /*12f0*/  STL [R1+0x8], R2 ;  /* 0x0000080201007387 */ /* 0x0001e80000100800 */
[----:B------:R-:W2:Y:S01]  /*1300*/  LDL.LU.64 R22, [R1+0x30] ;  /* 0x0000300001167983 */ /* 0x000ea20000300a00 */
[----:B0-----:R-:W-:-:S03]  /*1310*/  SHF.R.U32.HI R2, RZ, 0x10, R7 ;  /* 0x00000010ff027819 */ /* 0x001fc60000011607 */
[----:B------:R-:W-:Y:S04]  /*1320*/  STL [R1+0x80], R26 ;  /* 0x0000801a01007387 */ /* 0x000fe80000100800 */
[----:B------:R0:W-:Y:S04]  /*1330*/  STL [R1+0x7c], R2 ;  /* 0x00007c0201007387 */ /* 0x0001e80000100800 */
[----:B------:R1:W-:Y:S01]  /*1340*/  STL [R1+0x90], R27 ;  /* 0x0000901b01007387 */ /* 0x0003e20000100800 */
[----:B0-----:R-:W-:-:S03]  /*1350*/  SHF.R.U32.HI R2, RZ, 0x10, R27 ;  /* 0x00000010ff027819 */ /* 0x001fc6000001161b */
[----:B------:R-:W-:Y:S01]  /*1360*/  STL [R1+0x8c], R4 ;  /* 0x00008c0401007387 */ /* 0x000fe20000100800 */
[----:B------:R-:W-:-:S03]  /*1370*/  SHF.R.U64 R26, R26, 0x10, R27 ;  /* 0x000000101a1a7819 */ /* 0x000fc6000000121b */
[----:B------:R0:W-:Y:S01]  /*1380*/  STL [R1+0x88], R2 ;  /* 0x0000880201007387 */ /* 0x0001e20000100800 */
[----:B-1----:R-:W-:-:S03]  /*1390*/  SHF.R.U64 R27, R4, 0x10, R5 ;  /* 0x00000010041b7819 */ /* 0x002fc60000001205 */
[----:B------:R-:W2:Y:S04]  /*13a0*/  LDL.LU.64 R6, [R1+0x10] ;  /* 0x0000100001067983 */ /* 0x000ea80000300a00 */
[----:B------:R1:W-:Y:S01]  /*13b0*/  STL [R1+0x98], R5 ;  /* 0x0000980501007387 */ /* 0x0003e20000100800 */
[----:B0-----:R-:W-:-:S03]  /*13c0*/  SHF.R.U32.HI R2, RZ, 0x10, R5 ;  /* 0x00000010ff027819 */ /* 0x001fc60000011605 */
[----:B-1----:R-:W2:Y:S01]  /*13d0*/  LDL.LU.64 R4, [R1+0x60] ;  /* 0x0000600001047983 */ /* 0x002ea20000300a00 */
[----:B---3--:R-:W-:-:S03]  /*13e0*/  SHF.R.U64 R11, R16, 0x10, R17 ;  /* 0x00000010100b7819 */ /* 0x008fc60000001211 */
[----:B------:R0:W-:Y:S04]  /*13f0*/  STL [R1+0x94], R2 ;  /* 0x0000940201007387 */ /* 0x0001e80000100800 */
[----:B------:R-:W-:Y:S04]  /*1400*/  STL [R1+0x9c], R16 ;  /* 0x00009c1001007387 */ /* 0x000fe80000100800 */
[----:B0-----:R-:W3:Y:S04]  /*1410*/  LDL.LU.64 R2, [R1] ;  /* 0x0000000001027983 */ /* 0x001ee80000300a00 */
[----:B------:R-:W-:Y:S04]  /*1420*/  STL [R1+0xa0], R17 ;  /* 0x0000a01101007387 */ /* 0x000fe80000100800 */
[----:B------:R0:W-:Y:S02]  /*1430*/  STL [R1+0xc], R11 ;  /* 0x00000c0b01007387 */ /* 0x0001e40000100800 */
[----:B0-----:R-:W-:-:S02]  /*1440*/  SHF.R.U32.HI R11, RZ, 0x10, R17 ;  /* 0x00000010ff0b7819 */ /* 0x001fc40000011611 */
[----:B------:R-:W3:Y:S04]  /*1450*/  LDL.LU R17, [R1+0x588] ;  /* 0x0005880001117983 */ /* 0x000ee80000300800 */
[----:B--2---:R-:W-:Y:S04]  /*1460*/  STL [R1+0x74], R4 ;  /* 0x0000740401007387 */ /* 0x004fe80000100800 */
[----:B------:R0:W-:Y:S04]  /*1470*/  STL [R1+0x70], R11 ;  /* 0x0000700b01007387 */ /* 0x0001e80000100800 */
[----:B------:R1:W-:Y:S01]  /*1480*/  STL [R1+0xa4], R5 ;  /* 0x0000a40501007387 */ /* 0x0003e20000100800 */
[----:B0-----:R-:W-:-:S02]  /*1490*/  SHF.R.U64 R11, R4, 0x10, R5 ;  /* 0x00000010040b7819 */ /* 0x001fc40000001205 */
[----:B----4-:R-:W-:Y:S02]  /*14a0*/  MOV R4, R18 ;  /* 0x0000001200047202 */ /* 0x010fe40000000f00 */
[----:B-1----:R-:W-:Y:S01]  /*14b0*/  SHF.R.U32.HI R5, RZ, 0x10, R5 ;  /* 0x00000010ff057819 */ /* 0x002fe20000011605 */
[----:B------:R-:W-:Y:S04]  /*14c0*/  STL [R1+0x18], R11 ;  /* 0x0000180b01007387 */ /* 0x000fe80000100800 */
[----:B------:R-:W-:Y:S04]  /*14d0*/  STL [R1+0x54c], R4 ;  /* 0x00054c0401007387 */ /* 0x000fe80000100800 */
[----:B------:R0:W-:Y:S02]  /*14e0*/  STL [R1+0x60], R5 ;  /* 0x0000600501007387 */ /* 0x0001e40000100800 */
[----:B0-----:R-:W-:-:S05]  /*14f0*/  SHF.R.U64 R5, R18, 0x10, R19 ;  /* 0x0000001012057819 */ /* 0x001fca0000001213 */
[----:B------:R0:W-:Y:S04]  /*1500*/  STL [R1+0x550], R5 ;  /* 0x0005500501007387 */ /* 0x0001e80000100800 */
[----:B0-----:R-:W2:Y:S01]  /*1510*/  LDL.LU.64 R4, [R1+0x20] ;  /* 0x0000200001047983 */ /* 0x001ea20000300a00 */
[----:B------:R-:W-:Y:S02]  /*1520*/  SHF.R.U64 R11, R24, 0x10, R25 ;  /* 0x00000010180b7819 */ /* 0x000fe40000001219 */
[----:B------:R-:W-:Y:S02]  /*1530*/  MOV R16, R19 ;  /* 0x0000001300107202 */ /* 0x000fe40000000f00 */
[----:B------:R-:W-:Y:S02]  /*1540*/  SHF.R.U32.HI R15, RZ, 0x10, R19 ;  /* 0x00000010ff0f7819 */ /* 0x000fe40000011613 */
[----:B------:R-:W4:Y:S04]  /*1550*/  LDL.LU.64 R18, [R1+0x580] ;  /* 0x0005800001127983 */ /* 0x000f280000300a00 */
[----:B------:R-:W-:Y:S04]  /*1560*/  STL [R1+0x50], R24 ;  /* 0x0000501801007387 */ /* 0x000fe80000100800 */
[----:B------:R-:W-:Y:S04]  /*1570*/  STL [R1+0x54], R25 ;  /* 0x0000541901007387 */ /* 0x000fe80000100800 */
[----:B------:R0:W-:Y:S02]  /*1580*/  STL [R1+0x40], R11 ;  /* 0x0000400b01007387 */ /* 0x0001e40000100800 */
[----:B0-----:R-:W-:-:S02]  /*1590*/  SHF.R.U32.HI R11, RZ, 0x10, R25 ;  /* 0x00000010ff0b7819 */ /* 0x001fc40000011619 */
[----:B------:R-:W3:Y:S04]  /*15a0*/  LDL.LU.64 R24, [R1+0x578] ;  /* 0x0005780001187983 */ /* 0x000ee80000300a00 */
[----:B------:R-:W-:Y:S04]  /*15b0*/  STL [R1+0x64], R22 ;  /* 0x0000641601007387 */ /* 0x000fe80000100800 */
[----:B------:R0:W-:Y:S04]  /*15c0*/  STL [R1+0x44], R11 ;  /* 0x0000440b01007387 */ /* 0x0001e80000100800 */
[----:B------:R-:W-:Y:S01]  /*15d0*/  STL [R1+0xa8], R23 ;  /* 0x0000a81701007387 */ /* 0x000fe20000100800 */
[----:B0-----:R-:W-:-:S05]  /*15e0*/  SHF.R.U64 R11, R22, 0x10, R23 ;  /* 0x00000010160b7819 */ /* 0x001fca0000001217 */
[----:B------:R0:W-:Y:S02]  /*15f0*/  STL [R1+0x30], R11 ;  /* 0x0000300b01007387 */ /* 0x0001e40000100800 */
[----:B0-----:R-:W-:Y:S02]  /*1600*/  SHF.R.U32.HI R11, RZ, 0x10, R23 ;  /* 0x00000010ff0b7819 */ /* 0x001fe40000011617 */
[----:B------:R-:W4:Y:S04]  /*1610*/  LDL.LU.64 R22, [R1+0x570] ;  /* 0x0005700001167983 */ /* 0x000f280000300a00 */
[----:B--2---:R-:W-:Y:S04]  /*1620*/  STL [R1+0xac], R4 ;  /* 0x0000ac0401007387 */ /* 0x004fe80000100800 */
[----:B------:R0:W-:Y:S04]  /*1630*/  STL [R1+0x34], R11 ;  /* 0x0000340b01007387 */ /* 0x0001e80000100800 */
[----:B------:R1:W-:Y:S01]  /*1640*/  STL [R1+0xb4], R5 ;  /* 0x0000b40501007387 */ /* 0x0003e20000100800 */
[----:B0-----:R-:W-:-:S02]  /*1650*/  SHF.R.U64 R11, R4, 0x10, R5 ;  /* 0x00000010040b7819 */ /* 0x001fc40000001205 */
[----:B------:R-:W-:-:S03]  /*1660*/  SHF.R.U32.HI R4, RZ, 0x10, R5 ;  /* 0x00000010ff047819 */ /* 0x000fc60000011605 */
[----:B------:R-:W-:Y:S04]  /*1670*/  STL [R1+0x20], R11 ;  /* 0x0000200b01007387 */ /* 0x000fe80000100800 */
[----:B------:R-:W-:Y:S04]  /*1680*/  STL [R1+0xb8], R6 ;  /* 0x0000b80601007387 */ /* 0x000fe80000100800 */
[----:B------:R0:W-:Y:S04]  /*1690*/  STL [R1+0x24], R4 ;  /* 0x0000240401007387 */ /* 0x0001e80000100800 */
[----:B-1----:R-:W2:Y:S01]  /*16a0*/  LDL.LU R5, [R1+0x68] ;  /* 0x0000680001057983 */ /* 0x002ea20000300800 */
[----:B0-----:R-:W-:-:S05]  /*16b0*/  SHF.R.U64 R4, R6, 0x10, R7 ;  /* 0x0000001006047819 */ /* 0x001fca0000001207 */
[----:B------:R0:W-:Y:S04]  /*16c0*/  STL [R1+0x10], R4 ;  /* 0x0000100401007387 */ /* 0x0001e80000100800 */
[----:B------:R1:W-:Y:S01]  /*16d0*/  STL [R1+0xbc], R7 ;  /* 0x0000bc0701007387 */ /* 0x0003e20000100800 */
[----:B0-----:R-:W-:-:S03]  /*16e0*/  SHF.R.U32.HI R4, RZ, 0x10, R7 ;  /* 0x00000010ff047819 */ /* 0x001fc60000011607 */
[----:B-1----:R-:W2:Y:S04]  /*16f0*/  LDL.LU.64 R6, [R1+0x568] ;  /* 0x0005680001067983 */ /* 0x002ea80000300a00 */
[----:B---3--:R-:W-:Y:S04]  /*1700*/  STL [R1+0xc0], R2 ;  /* 0x0000c00201007387 */ /* 0x008fe80000100800 */
[----:B------:R0:W-:Y:S04]  /*1710*/  STL [R1+0x14], R4 ;  /* 0x0000140401007387 */ /* 0x0001e80000100800 */
[----:B------:R-:W-:Y:S01]  /*1720*/  STL [R1+0xc4], R3 ;  /* 0x0000c40301007387 */ /* 0x000fe20000100800 */
[----:B0-----:R-:W-:-:S05]  /*1730*/  SHF.R.U64 R4, R2, 0x10, R3 ;  /* 0x0000001002047819 */ /* 0x001fca0000001203 */
[----:B------:R0:W-:Y:S02]  /*1740*/  STL [R1], R4 ;  /* 0x0000000401007387 */ /* 0x0001e40000100800 */
[----:B0-----:R-:W-:Y:S02]  /*1750*/  SHF.R.U32.HI R4, RZ, 0x10, R3 ;  /* 0x00000010ff047819 */ /* 0x001fe40000011603 */
[----:B------:R-:W3:Y:S01]  /*1760*/  LDL.LU.64 R2, [R1+0x560] ;  /* 0x0005600001027983 */ /* 0x000ee20000300a00 */
[----:B----4-:R-:W-:Y:S02]  /*1770*/  HADD2.F32 R11, -RZ, R22.H0_H0 ;  /* 0x20000016ff0b7230 */ /* 0x010fe40000004100 */
[----:B------:R-:W-:Y:S02]  /*1780*/  HADD2.F32 R12, -RZ, R17.H0_H0 ;  /* 0x20000011ff0c7230 */ /* 0x000fe40000004100 */
[----:B------:R-:W-:Y:S01]  /*1790*/  HADD2.F32 R17, -RZ, R23.H0_H0 ;  /* 0x20000017ff117230 */ /* 0x000fe20000004100 */
[----:B--2---:R-:W-:Y:S04]  /*17a0*/  STL [R1+0xc8], R6 ;  /* 0x0000c80601007387 */ /* 0x004fe80000100800 */
[----:B------:R0:W-:Y:S04]  /*17b0*/  STL [R1+0x4], R4 ;  /* 0x0000040401007387 */ /* 0x0001e80000100800 */
[----:B0-----:R-:W2:Y:S04]  /*17c0*/  LDL.LU R4, [R1+0x58] ;  /* 0x0000580001047983 */ /* 0x001ea80000300800 */
[----:B------:R-:W-:Y:S04]  /*17d0*/  STL [R1+0xcc], R7 ;  /* 0x0000cc0701007387 */ /* 0x000fe80000100800 */
[----:B---3--:R-:W-:Y:S04]  /*17e0*/  STL [R1+0xd0], R2 ;  /* 0x0000d00201007387 */ /* 0x008fe80000100800 */
[----:B------:R0:W-:Y:S04]  /*17f0*/  STL [R1+0xb0], R19 ;  /* 0x0000b01301007387 */ /* 0x0001e80000100800 */
[----:B0-----:R-:W3:Y:S04]  /*1800*/  LDL.LU R19, [R1+0x4c] ;  /* 0x00004c0001137983 */ /* 0x001ee80000300800 */
[----:B------:R-:W-:Y:S04]  /*1810*/  STL [R1+0xe4], RZ ;  /* 0x0000e4ff01007387 */ /* 0x000fe80000100800 */
[----:B------:R-:W4:Y:S04]  /*1820*/  LDL.LU R22, [R1+0x78] ;  /* 0x0000780001167983 */ /* 0x000f280000300800 */
[----:B------:R0:W-:Y:S02]  /*1830*/  STL [R1+0x544], R11 ;  /* 0x0005440b01007387 */ /* 0x0001e40000100800 */
[----:B0-----:R-:W-:-:S02]  /*1840*/  HADD2.F32 R11, -RZ, R25.H0_H0 ;  /* 0x20000019ff0b7230 */ /* 0x001fc40000004100 */
[----:B------:R-:W3:Y:S04]  /*1850*/  LDL.LU R25, [R1+0x48] ;  /* 0x0000480001197983 */ /* 0x000ee80000300800 */
[----:B------:R0:W-:Y:S04]  /*1860*/  STL [R1+0x540], R12 ;  /* 0x0005400c01007387 */ /* 0x0001e80000100800 */
[----:B0-----:R-:W3:Y:S04]  /*1870*/  LDL.LU R12, [R1+0x6c] ;  /* 0x00006c00010c7983 */ /* 0x001ee80000300800 */
[----:B------:R0:W-:Y:S04]  /*1880*/  STL [R1+0x53c], R11 ;  /* 0x00053c0b01007387 */ /* 0x0001e80000100800 */
[----:B0-----:R-:W3:Y:S04]  /*1890*/  LDL.LU R11, [R1+0x38] ;  /* 0x00003800010b7983 */ /* 0x001ee80000300800 */
[----:B------:R-:W3:Y:S01]  /*18a0*/  LDL.LU R23, [R1+0x5c] ;  /* 0x00005c0001177983 */ /* 0x000ee20000300800 */
[----:B------:R-:W-:-:S03]  /*18b0*/  HADD2.F32 R24, -RZ, R24.H0_H0 ;  /* 0x20000018ff187230 */ /* 0x000fc60000004100 */
[----:B------:R0:W-:Y:S01]  /*18c0*/  STL [R1+0x538], R17 ;  /* 0x0005381101007387 */ /* 0x0001e20000100800 */
[----:B------:R-:W-:-:S03]  /*18d0*/  HADD2.F32 R5, -RZ, R5.H0_H0 ;  /* 0x20000005ff057230 */ /* 0x000fc60000004100 */
[----:B------:R-:W-:Y:S01]  /*18e0*/  STL [R1+0x534], R24 ;  /* 0x0005341801007387 */ /* 0x000fe20000100800 */
[----:B0-----:R-:W-:Y:S02]  /*18f0*/  HADD2.F32 R17, -RZ, R18.H0_H0 ;  /* 0x20000012ff117230 */ /* 0x001fe40000004100 */
[----:B------:R-:W-:-:S03]  /*1900*/  HADD2.F32 R8, -RZ, R8.H0_H0 ;  /* 0x20000008ff087230 */ /* 0x000fc60000004100 */
[----:B------:R0:W-:Y:S02]  /*1910*/  STL [R1+0x530], R17 ;  /* 0x0005301101007387 */ /* 0x0001e40000100800 */
[----:B0-----:R-:W-:Y:S02]  /*1920*/  HADD2.F32 R17, -RZ, R0.H0_H0 ;  /* 0x20000000ff117230 */ /* 0x001fe40000004100 */
[----:B------:R-:W-:Y:S02]  /*1930*/  HADD2.F32 R21, -RZ, R21.H0_H0 ;  /* 0x20000015ff157230 */ /* 0x000fe40000004100 */
[----:B--2---:R-:W-:Y:S02]  /*1940*/  HADD2.F32 R4, -RZ, R4.H0_H0 ;  /* 0x20000004ff047230 */ /* 0x004fe40000004100 */
[----:B----4-:R-:W-:-:S05]  /*1950*/  HADD2.F32 R18, -RZ, R22.H0_H0 ;  /* 0x20000016ff127230 */ /* 0x010fca0000004100 */
[----:B------:R-:W-:Y:S04]  /*1960*/  STL [R1+0x52c], R18 ;  /* 0x00052c1201007387 */ /* 0x000fe80000100800 */
[----:B------:R0:W-:Y:S04]  /*1970*/  STL [R1+0x528], R5 ;  /* 0x0005280501007387 */ /* 0x0001e80000100800 */
[----:B------:R1:W-:Y:S01]  /*1980*/  STL [R1+0x524], R17 ;  /* 0x0005241101007387 */ /* 0x0003e20000100800 */
[----:B0-----:R-:W-:-:S03]  /*1990*/  HADD2.F32 R5, -RZ, R10.H0_H0 ;  /* 0x2000000aff057230 */ /* 0x001fc60000004100 */
[----:B-1----:R-:W2:Y:S04]  /*19a0*/  LDL.LU R17, [R1+0x7c] ;  /* 0x00007c0001117983 */ /* 0x002ea80000300800 */
[----:B------:R0:W-:Y:S04]  /*19b0*/  STL [R1+0x520], R8 ;  /* 0x0005200801007387 */ /* 0x0001e80000100800 */
[----:B------:R-:W4:Y:S04]  /*19c0*/  LDL.LU R22, [R1+0x80] ;  /* 0x0000800001167983 */ /* 0x000f280000300800 */
[----:B------:R1:W-:Y:S01]  /*19d0*/  STL [R1+0x51c], R5 ;  /* 0x00051c0501007387 */ /* 0x0003e20000100800 */
[----:B0-----:R-:W-:-:S02]  /*19e0*/  HADD2.F32 R8, -RZ, R20.H0_H0 ;  /* 0x20000014ff087230 */ /* 0x001fc40000004100 */
[----:B-1----:R-:W-:Y:S02]  /*19f0*/  HADD2.F32 R5, -RZ, R9.H0_H0 ;  /* 0x20000009ff057230 */ /* 0x002fe40000004100 */
[----:B------:R-:W2:Y:S04]  /*1a00*/  LDL.LU R9, [R1+0x84] ;  /* 0x0000840001097983 */ /* 0x000ea80000300800 */
[----:B------:R0:W-:Y:S01]  /*1a10*/  STL [R1+0x518], R5 ;  /* 0x0005180501007387 */ /* 0x0001e20000100800 */
[----:B---3--:R-:W-:-:S03]  /*1a20*/  HADD2.F32 R18, -RZ, R23.H0_H0 ;  /* 0x20000017ff127230 */ /* 0x008fc60000004100 */
[----:B0-----:R-:W3:Y:S04]  /*1a30*/  LDL.LU R5, [R1+0x90] ;  /* 0x0000900001057983 */ /* 0x001ee80000300800 */
[----:B------:R0:W-:Y:S04]  /*1a40*/  STL [R1+0x514], R4 ;  /* 0x0005140401007387 */ /* 0x0001e80000100800 */
[----:B------:R-:W2:Y:S01]  /*1a50*/  LDL.LU R20, [R1+0x8] ;  /* 0x0000080001147983 */ /* 0x000ea20000300800 */
[----:B------:R-:W-:-:S03]  /*1a60*/  HADD2.F32 R19, -RZ, R19.H0_H0 ;  /* 0x20000013ff137230 */ /* 0x000fc60000004100 */
[----:B0-----:R-:W2:Y:S04]  /*1a70*/  LDL.LU R4, [R1+0x88] ;  /* 0x0000880001047983 */ /* 0x001ea80000300800 */
[----:B------:R0:W-:Y:S04]  /*1a80*/  STL [R1+0x510], R8 ;  /* 0x0005100801007387 */ /* 0x0001e80000100800 */
[----:B------:R-:W2:Y:S01]  /*1a90*/  LDL.LU R10, [R1+0x8c] ;  /* 0x00008c00010a7983 */ /* 0x000ea20000300800 */
[----:B0-----:R-:W-:-:S03]  /*1aa0*/  HADD2.F32 R8, -RZ, R25.H0_H0 ;  /* 0x20000019ff087230 */ /* 0x001fc60000004100 */
[----:B------:R-:W-:Y:S04]  /*1ab0*/  STL [R1+0x50c], R18 ;  /* 0x00050c1201007387 */ /* 0x000fe80000100800 */
[----:B------:R0:W-:Y:S01]  /*1ac0*/  STL [R1+0x508], R8 ;  /* 0x0005080801007387 */ /* 0x0001e20000100800 */
[----:B------:R-:W-:Y:S02]  /*1ad0*/  HADD2.F32 R12, -RZ, R12.H0_H0 ;  /* 0x2000000cff0c7230 */ /* 0x000fe40000004100 */
[----:B------:R-:W-:Y:S01]  /*1ae0*/  HADD2.F32 R11, -RZ, R11.H0_H0 ;  /* 0x2000000bff0b7230 */ /* 0x000fe20000004100 */
[----:B0-----:R-:W2:Y:S04]  /*1af0*/  LDL.LU R8, [R1+0x98] ;  /* 0x0000980001087983 */ /* 0x001ea80000300800 */
[----:B------:R-:W2:Y:S04]  /*1b00*/  LDL.LU R18, [R1+0x94] ;  /* 0x0000940001127983 */ /* 0x000ea80000300800 */
[----:B------:R0:W-:Y:S04]  /*1b10*/  STL [R1+0x504], R19 ;  /* 0x0005041301007387 */ /* 0x0001e80000100800 */
[----:B------:R-:W2:Y:S04]  /*1b20*/  LDL.LU R24, [R1+0x9c] ;  /* 0x00009c0001187983 */ /* 0x000ea80000300800 */
[----:B------:R-:W2:Y:S04]  /*1b30*/  LDL.LU R23, [R1+0xc] ;  /* 0x00000c0001177983 */ /* 0x000ea80000300800 */
[----:B------:R-:W2:Y:S04]  /*1b40*/  LDL.LU R25, [R1+0xa0] ;  /* 0x0000a00001197983 */ /* 0x000ea80000300800 */
[----:B0-----:R-:W2:Y:S04]  /*1b50*/  LDL.LU R19, [R1+0x70] ;  /* 0x0000700001137983 */ /* 0x001ea80000300800 */
[----:B------:R0:W-:Y:S04]  /*1b60*/  STL [R1+0x500], R21 ;  /* 0x0005001501007387 */ /* 0x0001e80000100800 */
[----:B0-----:R-:W2:Y:S04]  /*1b70*/  LDL.LU R21, [R1+0x2c] ;  /* 0x00002c0001157983 */ /* 0x001ea80000300800 */
[----:B------:R0:W-:Y:S04]  /*1b80*/  STL [R1+0x4fc], R12 ;  /* 0x0004fc0c01007387 */ /* 0x0001e80000100800 */
[----:B0-----:R-:W2:Y:S04]  /*1b90*/  LDL.LU R12, [R1+0x558] ;  /* 0x00055800010c7983 */ /* 0x001ea80000300800 */
[----:B------:R0:W-:Y:S04]  /*1ba0*/  STL [R1+0x4f8], R11 ;  /* 0x0004f80b01007387 */ /* 0x0001e80000100800 */
[----:B0-----:R-:W3:Y:S01]  /*1bb0*/  LDL.LU R11, [R1+0x554] ;  /* 0x00055400010b7983 */ /* 0x001ee20000300800 */
[----:B------:R-:W-:-:S02]  /*1bc0*/  HADD2.F32 R14, -RZ, R14.H0_H0 ;  /* 0x2000000eff0e7230 */ /* 0x000fc40000004100 */
[----:B--2---:R-:W-:Y:S02]  /*1bd0*/  HADD2.F32 R12, -RZ, R12.H0_H0 ;  /* 0x2000000cff0c7230 */ /* 0x004fe40000004100 */
[----:B---3--:R-:W-:-:S05]  /*1be0*/  HADD2.F32 R11, -RZ, R11.H0_H0 ;  /* 0x2000000bff0b7230 */ /* 0x008fca0000004100 */
[----:B------:R0:W-:Y:S04]  /*1bf0*/  STL [R1+0x4f4], R11 ;  /* 0x0004f40b01007387 */ /* 0x0001e80000100800 */
[----:B0-----:R-:W2:Y:S04]  /*1c00*/  LDL.LU R11, [R1+0x1c] ;  /* 0x00001c00010b7983 */ /* 0x001ea80000300800 */
[----:B------:R0:W-:Y:S04]  /*1c10*/  STL [R1+0x4f0], R12 ;  /* 0x0004f00c01007387 */ /* 0x0001e80000100800 */
[----:B0-----:R-:W3:Y:S04]  /*1c20*/  LDL.LU R12, [R1+0x3c] ;  /* 0x00003c00010c7983 */ /* 0x001ee80000300800 */
[----:B------:R0:W-:Y:S04]  /*1c30*/  STL [R1+0x4ec], R14 ;  /* 0x0004ec0e01007387 */ /* 0x0001e80000100800 */
[----:B0-----:R-:W2:Y:S01]  /*1c40*/  LDL.LU R14, [R1+0x28] ;  /* 0x00002800010e7983 */ /* 0x001ea20000300800 */
[----:B------:R-:W-:-:S05]  /*1c50*/  HADD2.F32 R13, -RZ, R13.H0_H0 ;  /* 0x2000000dff0d7230 */ /* 0x000fca0000004100 */
[----:B------:R2:W-:Y:S01]  /*1c60*/  STL [R1+0x4e8], R13 ;  /* 0x0004e80d01007387 */ /* 0x0005e20000100800 */
[----:B------:R-:W-:Y:S02]  /*1c70*/  HADD2.F32 R29, -RZ, R29.H0_H0 ;  /* 0x2000001dff1d7230 */ /* 0x000fe40000004100 */
[----:B------:R-:W-:Y:S02]  /*1c80*/  HADD2.F32 R9, -RZ, R9.H0_H0 ;  /* 0x20000009ff097230 */ /* 0x000fe40000004100 */
[----:B------:R-:W-:Y:S02]  /*1c90*/  HADD2.F32 R5, -RZ, R5.H0_H0 ;  /* 0x20000005ff057230 */ /* 0x000fe40000004100 */
[----:B--2---:R-:W-:Y:S02]  /*1ca0*/  HADD2.F32 R13, -RZ, R14.H0_H0 ;  /* 0x2000000eff0d7230 */ /* 0x004fe40000004100 */
[----:B---3--:R-:W-:-:S03]  /*1cb0*/  HADD2.F32 R14, -RZ, R12.H0_H0 ;  /* 0x2000000cff0e7230 */ /* 0x008fc60000004100 */
[----:B------:R0:W-:Y:S01]  /*1cc0*/  STL [R1+0x4e4], R13 ;  /* 0x0004e40d01007387 */ /* 0x0001e20000100800 */
[----:B------:R-:W-:-:S03]  /*1cd0*/  HADD2.F32 R12, -RZ, R21.H0_H0 ;  /* 0x20000015ff0c7230 */ /* 0x000fc60000004100 */
[----:B------:R-:W-:Y:S01]  /*1ce0*/  STL [R1+0x4e0], R29 ;  /* 0x0004e01d01007387 */ /* 0x000fe20000100800 */
[----:B0-----:R-:W-:-:S03]  /*1cf0*/  HADD2.F32 R13, -RZ, R11.H0_H0 ;  /* 0x2000000bff0d7230 */ /* 0x001fc60000004100 */
[----:B------:R-:W-:Y:S01]  /*1d00*/  STL [R1+0x4dc], R14 ;  /* 0x0004dc0e01007387 */ /* 0x000fe20000100800 */
[----:B------:R-:W-:-:S03]  /*1d10*/  HADD2.F32 R11, -RZ, R20.H0_H0 ;  /* 0x20000014ff0b7230 */ /* 0x000fc60000004100 */
[----:B------:R-:W-:Y:S04]  /*1d20*/  STL [R1+0x4d8], R13 ;  /* 0x0004d80d01007387 */ /* 0x000fe80000100800 */
[----:B------:R0:W-:Y:S04]  /*1d30*/  STL [R1+0x4d4], R12 ;  /* 0x0004d40c01007387 */ /* 0x0001e80000100800 */
[----:B------:R4:W-:Y:S04]  /*1d40*/  STL [R1+0x4d0], R11 ;  /* 0x0004d00b01007387 */ /* 0x0009e80000100800 */
[----:B------:R1:W-:Y:S01]  /*1d50*/  STL [R1+0x4cc], R9 ;  /* 0x0004cc0901007387 */ /* 0x0003e20000100800 */
[----:B0-----:R-:W-:-:S02]  /*1d60*/  HADD2.F32 R12, -RZ, R17.H0_H0 ;  /* 0x20000011ff0c7230 */ /* 0x001fc40000004100 */
[----:B----4-:R-:W-:-:S03]  /*1d70*/  HADD2.F32 R11, -RZ, R22.H0_H0 ;  /* 0x20000016ff0b7230 */ /* 0x010fc60000004100 */
[----:B------:R-:W-:Y:S01]  /*1d80*/  STL [R1+0x4c8], R12 ;  /* 0x0004c80c01007387 */ /* 0x000fe20000100800 */
[----:B-1----:R-:W-:-:S03]  /*1d90*/  HADD2.F32 R9, -RZ, R26.H0_H0 ;  /* 0x2000001aff097230 */ /* 0x002fc60000004100 */
[----:B------:R-:W2:Y:S04]  /*1da0*/  LDL.LU R17, [R1+0x74] ;  /* 0x0000740001117983 */ /* 0x000ea80000300800 */
[----:B------:R-:W-:Y:S04]  /*1db0*/  STL [R1+0x4c4], R11 ;  /* 0x0004c40b01007387 */ /* 0x000fe80000100800 */
[----:B------:R0:W-:Y:S04]  /*1dc0*/  STL [R1+0x4c0], R9 ;  /* 0x0004c00901007387 */ /* 0x0001e80000100800 */
[----:B------:R-:W3:Y:S04]  /*1dd0*/  LDL.LU R22, [R1+0x18] ;  /* 0x0000180001167983 */ /* 0x000ee80000300800 */
[----:B------:R1:W-:Y:S01]  /*1de0*/  STL [R1+0x4bc], R5 ;  /* 0x0004bc0501007387 */ /* 0x0003e20000100800 */
[----:B0-----:R-:W-:-:S03]  /*1df0*/  HADD2.F32 R9, -RZ, R4.H0_H0 ;  /* 0x20000004ff097230 */ /* 0x001fc60000004100 */
[----:B-1----:R-:W4:Y:S04]  /*1e00*/  LDL.LU R5, [R1+0xa4] ;  /* 0x0000a40001057983 */ /* 0x002f280000300800 */
[----:B------:R-:W4:Y:S04]  /*1e10*/  LDL.LU R4, [R1+0x60] ;  /* 0x0000600001047983 */ /* 0x000f280000300800 */
[----:B------:R0:W-:Y:S01]  /*1e20*/  STL [R1+0x4b8], R9 ;  /* 0x0004b80901007387 */ /* 0x0001e20000100800 */
[----:B------:R-:W-:Y:S02]  /*1e30*/  HADD2.F32 R11, -RZ, R27.H0_H0 ;  /* 0x2000001bff0b7230 */ /* 0x000fe40000004100 */
[----:B0-----:R-:W-:-:S02]  /*1e40*/  HADD2.F32 R9, -RZ, R10.H0_H0 ;  /* 0x2000000aff097230 */ /* 0x001fc40000004100 */
[----:B------:R-:W-:-:S03]  /*1e50*/  HADD2.F32 R10, -RZ, R8.H0_H0 ;  /* 0x20000008ff0a7230 */ /* 0x000fc60000004100 */
[----:B------:R0:W-:Y:S01]  /*1e60*/  STL [R1+0x4b4], R9 ;  /* 0x0004b40901007387 */ /* 0x0001e20000100800 */
[----:B------:R-:W-:-:S03]  /*1e70*/  HADD2.F32 R8, -RZ, R24.H0_H0 ;  /* 0x20000018ff087230 */ /* 0x000fc60000004100 */
[----:B------:R-:W-:Y:S01]  /*1e80*/  STL [R1+0x4b0], R11 ;  /* 0x0004b00b01007387 */ /* 0x000fe20000100800 */
[----:B0-----:R-:W-:-:S03]  /*1e90*/  HADD2.F32 R9, -RZ, R18.H0_H0 ;  /* 0x20000012ff097230 */ /* 0x001fc60000004100 */
[----:B------:R0:W-:Y:S04]  /*1ea0*/  STL [R1+0x4ac], R10 ;  /* 0x0004ac0a01007387 */ /* 0x0001e80000100800 */
[----:B------:R1:W-:Y:S01]  /*1eb0*/  STL [R1+0x4a8], R9 ;  /* 0x0004a80901007387 */ /* 0x0003e20000100800 */
[----:B0-----:R-:W-:-:S03]  /*1ec0*/  HADD2.F32 R10, -RZ, R23.H0_H0 ;  /* 0x20000017ff0a7230 */ /* 0x001fc60000004100 */
[----:B------:R0:W-:Y:S01]  /*1ed0*/  STL [R1+0x4a4], R8 ;  /* 0x0004a40801007387 */ /* 0x0001e20000100800 */
[----:B-1----:R-:W-:-:S03]  /*1ee0*/  HADD2.F32 R9, -RZ, R25.H0_H0 ;  /* 0x20000019ff097230 */ /* 0x002fc60000004100 */
[----:B------:R-:W-:Y:S01]  /*1ef0*/  STL [R1+0x4a0], R10 ;  /* 0x0004a00a01007387 */ /* 0x000fe20000100800 */
[----:B0-----:R-:W-:-:S03]  /*1f00*/  HADD2.F32 R8, -RZ, R19.H0_H0 ;  /* 0x20000013ff087230 */ /* 0x001fc60000004100 */
[----:B------:R-:W4:Y:S04]  /*1f10*/  LDL.LU R19, [R1+0x50] ;  /* 0x0000500001137983 */ /* 0x000f280000300800 */
[----:B------:R0:W-:Y:S04]  /*1f20*/  STL [R1+0x49c], R9 ;  /* 0x00049c0901007387 */ /* 0x0001e80000100800 */
[----:B------:R-:W4:Y:S04]  /*1f30*/  LDL.LU R27, [R1+0x30] ;  /* 0x00003000011b7983 */ /* 0x000f280000300800 */
[----:B------:R1:W-:Y:S04]  /*1f40*/  STL [R1+0x498], R8 ;  /* 0x0004980801007387 */ /* 0x0003e80000100800 */
        /* <DEDUP_REMOVED lines=10> */
[----:B-1----:R-:W4:Y:S04]  /*1ff0*/  LDL.LU R8, [R1+0xc0] ;  /* 0x0000c00001087983 */ /* 0x002f280000300800 */
[----:B------:R-:W4:Y:S04]  /*2000*/  LDL.LU R18, [R1] ;  /* 0x0000000001127983 */ /* 0x000f280000300800 */
[----:B------:R-:W4:Y:S04]  /*2010*/  LDL.LU R24, [R1+0xc4] ;  /* 0x0000c40001187983 */ /* 0x000f280000300800 */
[----:B------:R-:W4:Y:S04]  /*2020*/  LDL.LU R23, [R1+0x4] ;  /* 0x0000040001177983 */ /* 0x000f280000300800 */
[----:B------:R-:W4:Y:S01]  /*2030*/  LDL.LU R25, [R1+0xc8] ;  /* 0x0000c80001197983 */ /* 0x000f220000300800 */
[----:B--2---:R-:W-:-:S05]  /*2040*/  HADD2.F32 R17, -RZ, R17.H0_H0 ;  /* 0x20000011ff117230 */ /* 0x004fca0000004100 */
[----:B------:R0:W-:Y:S01]  /*2050*/  STL [R1+0x494], R17 ;  /* 0x0004941101007387 */ /* 0x0001e20000100800 */
[----:B---3--:R-:W-:-:S03]  /*2060*/  HADD2.F32 R22, -RZ, R22.H0_H0 ;  /* 0x20000016ff167230 */ /* 0x008fc60000004100 */
[----:B0-----:R-:W2:Y:S04]  /*2070*/  LDL.LU R17, [R1+0xcc] ;  /* 0x0000cc0001117983 */ /* 0x001ea80000300800 */
[----:B------:R0:W-:Y:S01]  /*2080*/  STL [R1+0x490], R22 ;  /* 0x0004901601007387 */ /* 0x0001e20000100800 */
[----:B----4-:R-:W-:-:S03]  /*2090*/  HADD2.F32 R5, -RZ, R5.H0_H0 ;  /* 0x20000005ff057230 */ /* 0x010fc60000004100 */
[----:B0-----:R-:W3:Y:S01]  /*20a0*/  LDL.LU R22, [R1+0xd0] ;  /* 0x0000d00001167983 */ /* 0x001ee20000300800 */
[----:B------:R-:W-:-:S03]  /*20b0*/  HADD2.F32 R4, -RZ, R4.H0_H0 ;  /* 0x20000004ff047230 */ /* 0x000fc60000004100 */
[----:B------:R0:W-:Y:S04]  /*20c0*/  STL [R1+0x48c], R5 ;  /* 0x00048c0501007387 */ /* 0x0001e80000100800 */
[----:B0-----:R-:W4:Y:S04]  /*20d0*/  LDL.LU R5, [R1+0x550] ;  /* 0x0005500001057983 */ /* 0x001f280000300800 */
[----:B------:R0:W-:Y:S04]  /*20e0*/  STL [R1+0x488], R4 ;  /* 0x0004880401007387 */ /* 0x0001e80000100800 */
[----:B0-----:R-:W2:Y:S01]  /*20f0*/  LDL.LU R4, [R1+0x54c] ;  /* 0x00054c0001047983 */ /* 0x001ea20000300800 */
[----:B------:R-:W-:-:S02]  /*2100*/  HADD2.F32 R16, -RZ, R16.H0_H0 ;  /* 0x20000010ff107230 */ /* 0x000fc40000004100 */
[----:B------:R-:W-:Y:S02]  /*2110*/  HADD2.F32 R15, -RZ, R15.H0_H0 ;  /* 0x2000000fff0f7230 */ /* 0x000fe40000004100 */
[----:B----4-:R-:W-:Y:S02]  /*2120*/  HADD2.F32 R5, -RZ, R5.H0_H0 ;  /* 0x20000005ff057230 */ /* 0x010fe40000004100 */
[----:B--2---:R-:W-:-:S05]  /*2130*/  HADD2.F32 R4, -RZ, R4.H0_H0 ;  /* 0x20000004ff047230 */ /* 0x004fca0000004100 */
[----:B------:R0:W-:Y:S04]  /*2140*/  STL [R1+0x484], R4 ;  /* 0x0004840401007387 */ /* 0x0001e80000100800 */
[----:B0-----:R-:W2:Y:S04]  /*2150*/  LDL.LU R4, [R1+0x64] ;  /* 0x0000640001047983 */ /* 0x001ea80000300800 */
[----:B------:R0:W-:Y:S04]  /*2160*/  STL [R1+0x480], R5 ;  /* 0x0004800501007387 */ /* 0x0001e80000100800 */
[----:B0-----:R-:W4:Y:S04]  /*2170*/  LDL.LU R5, [R1+0x44] ;  /* 0x0000440001057983 */ /* 0x001f280000300800 */
[----:B------:R0:W-:Y:S04]  /*2180*/  STL [R1+0x47c], R16 ;  /* 0x00047c1001007387 */ /* 0x0001e80000100800 */
[----:B0-----:R-:W2:Y:S04]  /*2190*/  LDL.LU R16, [R1+0x54] ;  /* 0x0000540001107983 */ /* 0x001ea80000300800 */
[----:B------:R0:W-:Y:S04]  /*21a0*/  STL [R1+0x478], R15 ;  /* 0x0004780f01007387 */ /* 0x0001e80000100800 */
[----:B0-----:R-:W3:Y:S01]  /*21b0*/  LDL.LU R15, [R1+0x40] ;  /* 0x00004000010f7983 */ /* 0x001ee20000300800 */
[----:B------:R-:W-:-:S05]  /*21c0*/  HADD2.F32 R19, -RZ, R19.H0_H0 ;  /* 0x20000013ff137230 */ /* 0x000fca0000004100 */
[----:B------:R0:W-:Y:S01]  /*21d0*/  STL [R1+0x474], R19 ;  /* 0x0004741301007387 */ /* 0x0001e20000100800 */
[----:B------:R-:W-:Y:S02]  /*21e0*/  HADD2.F32 R12, -RZ, R12.H0_H0 ;  /* 0x2000000cff0c7230 */ /* 0x000fe40000004100 */
[----:B------:R-:W-:Y:S01]  /*21f0*/  HADD2.F32 R8, -RZ, R8.H0_H0 ;  /* 0x20000008ff087230 */ /* 0x000fe20000004100 */
[--C-:B------:R-:W-:Y:S02]  /*2200*/  SHF.R.U64 R6, R6, 0x10, R7.reuse ;  /* 0x0000001006067819 */ /* 0x100fe40000001207 */
[----:B------:R-:W-:Y:S02]  /*2210*/  SHF.R.U32.HI R7, RZ, 0x10, R7 ;  /* 0x00000010ff077819 */ /* 0x000fe40000011607 */
[----:B------:R-:W-:Y:S01]  /*2220*/  SHF.R.U64 R2, R2, 0x10, R3 ;  /* 0x0000001002027819 */ /* 0x000fe20000001203 */
[----:B0-----:R-:W-:Y:S01]  /*2230*/  HFMA2.MMA R19, -RZ, RZ, 0, 5.9604644775390625e-08 ;  /* 0x00000001ff137435 */ /* 0x001fe200000001ff */
[----:B------:R-:W-:-:S03]  /*2240*/  MOV R28, R3 ;  /* 0x00000003001c7202 */ /* 0x000fc60000000f00 */
[----:B------:R-:W-:Y:S01]  /*2250*/  HADD2.F32 R2, -RZ, R2.H0_H0 ;  /* 0x20000002ff027230 */ /* 0x000fe20000004100 */
[----:B------:R-:W-:-:S05]  /*2260*/  SHF.R.U32.HI R3, RZ, 0x10, R3 ;  /* 0x00000010ff037819 */ /* 0x000fca0000011603 */
[----:B------:R-:W-:Y:S01]  /*2270*/  PRMT R0, R19, 0x7610, R0 ;  /* 0x0000761013007816 */ /* 0x000fe20000000000 */
[----:B----4-:R-:W-:Y:S02]  /*2280*/  HADD2.F32 R5, -RZ, R5.H0_H0 ;  /* 0x20000005ff057230 */ /* 0x010fe40000004100 */
[----:B--2---:R-:W-:Y:S02]  /*2290*/  HADD2.F32 R16, -RZ, R16.H0_H0 ;  /* 0x20000010ff107230 */ /* 0x004fe40000004100 */
[----:B---3--:R-:W-:-:S05]  /*22a0*/  HADD2.F32 R15, -RZ, R15.H0_H0 ;  /* 0x2000000fff0f7230 */ /* 0x008fca0000004100 */
[----:B------:R0:W-:Y:S04]  /*22b0*/  STL [R1+0x470], R15 ;  /* 0x0004700f01007387 */ /* 0x0001e80000100800 */
[----:B------:R-:W-:Y:S04]  /*22c0*/  STL [R1+0x46c], R16 ;  /* 0x00046c1001007387 */ /* 0x000fe80000100800 */
[----:B------:R1:W-:Y:S01]  /*22d0*/  STL [R1+0x468], R5 ;  /* 0x0004680501007387 */ /* 0x0003e20000100800 */
[----:B0-----:R-:W-:Y:S02]  /*22e0*/  HADD2.F32 R15, -RZ, R4.H0_H0 ;  /* 0x20000004ff0f7230 */ /* 0x001fe40000004100 */
[----:B------:R-:W-:-:S03]  /*22f0*/  HADD2.F32 R4, -RZ, R27.H0_H0 ;  /* 0x2000001bff047230 */ /* 0x000fc60000004100 */
[----:B------:R0:W-:Y:S01]  /*2300*/  STL [R1+0x464], R15 ;  /* 0x0004640f01007387 */ /* 0x0001e20000100800 */
[----:B-1----:R-:W-:-:S03]  /*2310*/  HADD2.F32 R5, -RZ, R26.H0_H0 ;  /* 0x2000001aff057230 */ /* 0x002fc60000004100 */
[----:B------:R1:W-:Y:S04]  /*2320*/  STL [R1+0x460], R4 ;  /* 0x0004600401007387 */ /* 0x0003e80000100800 */
[----:B------:R2:W-:Y:S01]  /*2330*/  STL [R1+0x45c], R5 ;  /* 0x00045c0501007387 */ /* 0x0005e20000100800 */
[----:B0-----:R-:W-:Y:S02]  /*2340*/  HADD2.F32 R15, -RZ, R29.H0_H0 ;  /* 0x2000001dff0f7230 */ /* 0x001fe40000004100 */
[----:B-1----:R-:W-:-:S03]  /*2350*/  HADD2.F32 R4, -RZ, R13.H0_H0 ;  /* 0x2000000dff047230 */ /* 0x002fc60000004100 */
[----:B------:R-:W-:Y:S01]  /*2360*/  STL [R1+0x458], R15 ;  /* 0x0004580f01007387 */ /* 0x000fe20000100800 */
[----:B--2---:R-:W-:-:S03]  /*2370*/  HADD2.F32 R5, -RZ, R14.H0_H0 ;  /* 0x2000000eff057230 */ /* 0x004fc60000004100 */
[----:B------:R0:W-:Y:S04]  /*2380*/  STL [R1+0x454], R4 ;  /* 0x0004540401007387 */ /* 0x0001e80000100800 */
[----:B------:R1:W-:Y:S01]  /*2390*/  STL [R1+0x450], R5 ;  /* 0x0004500501007387 */ /* 0x0003e20000100800 */
[----:B0-----:R-:W-:-:S03]  /*23a0*/  HADD2.F32 R4, -RZ, R11.H0_H0 ;  /* 0x2000000bff047230 */ /* 0x001fc60000004100 */
[----:B------:R-:W-:Y:S01]  /*23b0*/  STL [R1+0x44c], R12 ;  /* 0x00044c0c01007387 */ /* 0x000fe20000100800 */
[----:B-1----:R-:W-:-:S03]  /*23c0*/  HADD2.F32 R5, -RZ, R21.H0_H0 ;  /* 0x20000015ff057230 */ /* 0x002fc60000004100 */
[----:B------:R0:W-:Y:S01]  /*23d0*/  STL [R1+0x448], R4 ;  /* 0x0004480401007387 */ /* 0x0001e20000100800 */
[----:B------:R-:W-:-:S03]  /*23e0*/  HADD2.F32 R11, -RZ, R20.H0_H0 ;  /* 0x20000014ff0b7230 */ /* 0x000fc60000004100 */
[----:B------:R1:W-:Y:S01]  /*23f0*/  STL [R1+0x444], R5 ;  /* 0x0004440501007387 */ /* 0x0003e20000100800 */
[----:B0-----:R-:W-:-:S03]  /*2400*/  HADD2.F32 R4, -RZ, R9.H0_H0 ;  /* 0x20000009ff047230 */ /* 0x001fc60000004100 */
[----:B------:R-:W-:Y:S01]  /*2410*/  STL [R1+0x440], R11 ;  /* 0x0004400b01007387 */ /* 0x000fe20000100800 */
[----:B-1----:R-:W-:-:S03]  /*2420*/  HADD2.F32 R5, -RZ, R10.H0_H0 ;  /* 0x2000000aff057230 */ /* 0x002fc60000004100 */
[----:B------:R0:W-:Y:S04]  /*2430*/  STL [R1+0x43c], R4 ;  /* 0x00043c0401007387 */ /* 0x0001e80000100800 */
[----:B------:R1:W-:Y:S01]  /*2440*/  STL [R1+0x438], R5 ;  /* 0x0004380501007387 */ /* 0x0003e20000100800 */
[----:B0-----:R-:W-:-:S03]  /*2450*/  HADD2.F32 R4, -RZ, R18.H0_H0 ;  /* 0x20000012ff047230 */ /* 0x001fc60000004100 */
        /* <DEDUP_REMOVED lines=8> */
[----:B------:R0:W-:Y:S01]  /*24e0*/  STL [R1+0x424], R4 ;  /* 0x0004240401007387 */ /* 0x0001e20000100800 */
[----:B------:R-:W-:-:S03]  /*24f0*/  HADD2.F32 R6, -RZ, R17.H0_H0 ;  /* 0x20000011ff067230 */ /* 0x000fc60000004100 */
[----:B------:R1:W-:Y:S01]  /*2500*/  STL [R1+0x420], R5 ;  /* 0x0004200501007387 */ /* 0x0003e20000100800 */
[----:B0-----:R-:W-:-:S03]  /*2510*/  HADD2.F32 R4, -RZ, R7.H0_H0 ;  /* 0x20000007ff047230 */ /* 0x001fc60000004100 */
[----:B------:R-:W-:Y:S01]  /*2520*/  STL [R1+0x41c], R6 ;  /* 0x00041c0601007387 */ /* 0x000fe20000100800 */
[----:B-1----:R-:W-:-:S03]  /*2530*/  HADD2.F32 R5, -RZ, R22.H0_H0 ;  /* 0x20000016ff057230 */ /* 0x002fc60000004100 */
[----:B------:R0:W-:Y:S04]  /*2540*/  STL [R1+0x418], R4 ;  /* 0x0004180401007387 */ /* 0x0001e80000100800 */
[----:B------:R-:W-:Y:S01]  /*2550*/  STL [R1+0x414], R5 ;  /* 0x0004140501007387 */ /* 0x000fe20000100800 */
[----:B0-----:R-:W-:-:S03]  /*2560*/  HADD2.F32 R4, -RZ, R28.H0_H0 ;  /* 0x2000001cff047230 */ /* 0x001fc60000004100 */
[----:B------:R0:W5:Y:S04]  /*2570*/  LDL.LU R28, [R1+0x548] ;  /* 0x00054800011c7983 */ /* 0x0001680000300800 */
[----:B------:R1:W-:Y:S04]  /*2580*/  STL [R1+0x410], R2 ;  /* 0x0004100201007387 */ /* 0x0003e80000100800 */
[----:B------:R0:W-:Y:S01]  /*2590*/  STL [R1+0x40c], R4 ;  /* 0x00040c0401007387 */ /* 0x0001e20000100800 */
[----:B-1----:R-:W-:-:S03]  /*25a0*/  HADD2.F32 R2, -RZ, R3.H0_H0 ;  /* 0x20000003ff027230 */ /* 0x002fc60000004100 */
[----:B------:R0:W-:Y:S04]  /*25b0*/  STL.S16 [R1+0x3fc], R0 ;  /* 0x0003fc0001007387 */ /* 0x0001e80000100600 */
[----:B------:R0:W-:Y:S02]  /*25c0*/  STL [R1+0x408], R2 ;  /* 0x0004080201007387 */ /* 0x0001e40000100800 */
.L_x_12706:
[----:B------:R-:W2:Y:S01]  /*25d0*/  LDL R17, [R1+0xb0] ;  /* 0x0000b00001117983 */ /* 0x000ea20000100800 */
[----:B------:R-:W-:-:S05]  /*25e0*/  MOV R19, 0x4 ;  /* 0x0000000400137802 */ /* 0x000fca0000000f00 */
[----:B0-2---:R-:W-:-:S05]  /*25f0*/  IMAD.WIDE R2, R17, R19, c[0x0][0x1d8] ;  /* 0x0000760011027625 */ /* 0x005fca00078e0213 */
[----:B------:R0:W2:Y:S02]  /*2600*/  LDG.E R18, [R2.64] ;  /* 0x0000000402127981 */ /* 0x0000a4000c1e1900 */
[----:B0-----:R-:W-:-:S05]  /*2610*/  IMAD.WIDE R2, R17, R19, c[0x0][0x1a0] ;  /* 0x0000680011027625 */ /* 0x001fca00078e0213 */
[----:B------:R0:W3:Y:S02]  /*2620*/  LDG.E R29, [R2.64] ;  /* 0x00000004021d7981 */ /* 0x0000e4000c1e1900 */
[----:B0-----:R-:W-:-:S05]  /*2630*/  IMAD.WIDE R2, R17, R19, c[0x0][0x1a8] ;  /* 0x00006a0011027625 */ /* 0x001fca00078e0213 */
[----:B-----5:R0:W5:Y:S02]  /*2640*/  LDG.E R0, [R2.64] ;  /* 0x0000000402007981 */ /* 0x020164000c1e1900 */
[----:B0-----:R-:W-:-:S05]  /*2650*/  IMAD.WIDE R2, R17, R19, c[0x0][0x1d0] ;  /* 0x0000740011027625 */ /* 0x001fca00078e0213 */
[----:B------:R0:W4:Y:S01]  /*2660*/  LDG.E R21, [R2.64] ;  /* 0x0000000402157981 */ /* 0x000122000c1e1900 */
[----:B------:R-:W-:Y:S01]  /*2670*/  MOV R20, 0x10 ;  /* 0x0000001000147802 */ /* 0x000fe20000000f00 */
[----:B------:R-:W-:Y:S02]  /*2680*/  BSSY B0, `(.L_x_12483) ;  /* 0x0000479000007945 */ /* 0x000fe40003800000 */
[----:B------:R-:W1:Y:S01]  /*2690*/  S2R R16, SR_TID.X ;  /* 0x0000000000107919 */ /* 0x000e620000002100 */
[----:B0-----:R-:W-:-:S05]  /*26a0*/  IMAD R2, R17, c[0x0][0x168], RZ ;  /* 0x00005a0011027a24 */ /* 0x001fca00078e02ff */
[----:B------:R-:W-:-:S04]  /*26b0*/  SHF.R.S32.HI R3, RZ, 0x1f, R2 ;  /* 0x0000001fff037819 */ /* 0x000fc80000011402 */
[----:B------:R-:W-:Y:S02]  /*26c0*/  LEA.HI R3, R3, R2, RZ, 0x2 ;  /* 0x0000000203037211 */ /* 0x000fe400078f10ff */
[----:B-1----:R-:W-:-:S04]  /*26d0*/  LOP3.LUT R24, R16, 0x7f, RZ, 0xc0, !PT ;  /* 0x0000007f10187812 */ /* 0x002fc800078ec0ff */
[----:B------:R-:W-:-:S05]  /*26e0*/  LEA.HI.SX32 R3, R3, R24, 0x1e ;  /* 0x0000001803037211 */ /* 0x000fca00078ff2ff */
[----:B------:R-:W-:Y:S01]  /*26f0*/  IMAD.WIDE.U32 R16, R3, R20, c[0x0][0x218] ;  /* 0x0000860003107625 */ /* 0x000fe200078e0014 */
[----:B--2---:R-:W-:Y:S01]  /*2700*/  ISETP.GT.AND P3, PT, R18, RZ, PT ;  /* 0x000000ff1200720c */ /* 0x004fe20003f64270 */
[----:B---3--:R0:W-:Y:S04]  /*2710*/  STL [R1+0x8], R29 ;  /* 0x0000081d01007387 */ /* 0x0081e80000100800 */
[----:B----4-:R0:W-:Y:S08]  /*2720*/  STL [R1+0xc], R21 ;  /* 0x00000c1501007387 */ /* 0x0101f00000100800 */
[----:B------:R-:W-:Y:S05]  /*2730*/  @P3 BRA `(.L_x_12484) ;  /* 0x00000ad000003947 */ /* 0x000fea0003800000 */
[----:B------:R-:W-:Y:S01]  /*2740*/  ISETP.GE.AND P4, PT, R21, 0x1, PT ;  /* 0x000000011500780c */ /* 0x000fe20003f86270 */
[----:B------:R-:W-:Y:S01]  /*2750*/  BSSY B1, `(.L_x_12485) ;  /* 0x0000016000017945 */ /* 0x000fe20003800000 */
[----:B------:R-:W-:-:S11]  /*2760*/  LOP3.LUT P5, RZ, R28, 0xffffff80, RZ, 0xc0, !PT ;  /* 0xffffff801cff7812 */ /* 0x000fd600078ac0ff */
[----:B------:R-:W-:-:S05]  /*2770*/  @P4 IADD3 R2, R21, -0x1, RZ ;  /* 0xffffffff15024810 */ /* 0x000fca0007ffe0ff */
[----:B------:R-:W-:-:S05]  /*2780*/  @P4 IMAD R2, R2, c[0x0][0x168], RZ ;  /* 0x00005a0002024a24 */ /* 0x000fca00078e02ff */
[----:B------:R-:W-:-:S04]  /*2790*/  @P4 SHF.R.S32.HI R18, RZ, 0x1f, R2 ;  /* 0x0000001fff124819 */ /* 0x000fc80000011402 */
[----:B------:R-:W-:Y:S02]  /*27a0*/  @P4 LEA.HI R2, R18, R2, RZ, 0x2 ;  /* 0x0000000212024211 */ /* 0x000fe400078f10ff */
[----:B------:R-:W-:Y:S02]  /*27b0*/  MOV R18, RZ ;  /* 0x000000ff00127202 */ /* 0x000fe40000000f00 */
[----:B------:R-:W-:Y:S02]  /*27c0*/  @P4 LEA.HI.SX32 R18, R2, R24, 0x1e ;  /* 0x0000001802124211 */ /* 0x000fe400078ff2ff */
[----:B------:R-:W-:Y:S01]  /*27d0*/  MOV R2, R3 ;  /* 0x0000000300027202 */ /* 0x000fe20000000f00 */
[----:B------:R-:W-:Y:S05]  /*27e0*/  @!P5 BRA `(.L_x_12486) ;  /* 0x000000c00000d947 */ /* 0x000fea0003800000 */
[----:B------:R1:W2:Y:S04]  /*27f0*/  LDL.64 R24, [R1+0xa0] ;  /* 0x0000a00001187983 */ /* 0x0002a80000100a00 */
[----:B------:R1:W2:Y:S01]  /*2800*/  LDL.64 R26, [R1+0xa8] ;  /* 0x0000a800011a7983 */ /* 0x0002a20000100a00 */
[----:B------:R-:W-:-:S04]  /*2810*/  ISETP.NE.U32.AND P4, PT, RZ, c[0x0][0x218], PT ;  /* 0x00008600ff007a0c */ /* 0x000fc80003f85070 */
[----:B------:R-:W-:-:S13]  /*2820*/  ISETP.NE.AND.EX P4, PT, RZ, c[0x0][0x21c], PT, P4 ;  /* 0x00008700ff007a0c */ /* 0x000fda0003f85340 */
[----:B--2---:R2:W3:Y:S02]  /*2830*/  @P4 LDG.E.128 R24, [R16.64] ;  /* 0x0000000410184981 */ /* 0x0044e4000c1e1d00 */
[----:B--2---:R-:W-:-:S06]  /*2840*/  IMAD.WIDE.U32 R16, R18, R19, c[0x0][0x190] ;  /* 0x0000640012107625 */ /* 0x004fcc00078e0013 */
[----:B------:R-:W2:Y:S01]  /*2850*/  LDG.E R16, [R16.64] ;  /* 0x0000000410107981 */ /* 0x000ea2000c1e1900 */
[----:B------:R-:W-:Y:S02]  /*2860*/  IADD3 R18, R18, 0x80, RZ ;  /* 0x0000008012127810 */ /* 0x000fe40007ffe0ff */
[----:B------:R-:W-:Y:S01]  /*2870*/  IADD3 R2, R3, 0x80, RZ ;  /* 0x0000008003027810 */ /* 0x000fe20007ffe0ff */
[----:B--2---:R1:W-:Y:S04]  /*2880*/  STL [R1+0xd8], R16 ;  /* 0x0000d81001007387 */ /* 0x0043e80000100800 */
[----:B---3--:R1:W-:Y:S04]  /*2890*/  @P4 STL.64 [R1+0xa0], R24 ;  /* 0x0000a01801004387 */ /* 0x0083e80000100a00 */
[----:B------:R1:W-:Y:S02]  /*28a0*/  @P4 STL.64 [R1+0xa8], R26 ;  /* 0x0000a81a01004387 */ /* 0x0003e40000100a00 */
.L_x_12486:
[----:B------:R-:W-:Y:S05]  /*28b0*/  BSYNC B1 ;  /* 0x0000000000017941 */ /* 0x000fea0003800000 */
.L_x_12485:
[----:B------:R-:W-:Y:S01]  /*28c0*/  ISETP.GE.U32.AND P4, PT, R28, 0x100, PT ;  /* 0x000001001c00780c */ /* 0x000fe20003f86070 */
[----:B------:R-:W-:-:S12]  /*28d0*/  BSSY B1, `(.L_x_12487) ;  /* 0x000000f000017945 */ /* 0x000fd80003800000 */
[----:B------:R-:W-:Y:S05]  /*28e0*/  @!P4 BRA `(.L_x_12488) ;  /* 0x000000d00000c947 */ /* 0x000fea0003800000 */
[----:B-1----:R1:W2:Y:S04]  /*28f0*/  LDL.64 R24, [R1+0x90] ;  /* 0x0000900001187983 */ /* 0x0022a80000100a00 */
[----:B------:R1:W2:Y:S01]  /*2900*/  LDL.64 R26, [R1+0x98] ;  /* 0x00009800011a7983 */ /* 0x0002a20000100a00 */
[----:B------:R-:W-:-:S04]  /*2910*/  ISETP.NE.U32.AND P4, PT, RZ, c[0x0][0x218], PT ;  /* 0x00008600ff007a0c */ /* 0x000fc80003f85070 */
[----:B------:R-:W-:-:S13]  /*2920*/  ISETP.NE.AND.EX P4, PT, RZ, c[0x0][0x21c], PT, P4 ;  /* 0x00008700ff007a0c */ /* 0x000fda0003f85340 */
[----:B------:R-:W-:-:S05]  /*2930*/  @P4 IMAD.WIDE.U32 R16, R2, R20, c[0x0][0x218] ;  /* 0x0000860002104625 */ /* 0x000fca00078e0014 */
        /* <DEDUP_REMOVED lines=8> */
.L_x_12488:
[----:B------:R-:W-:Y:S05]  /*29c0*/  BSYNC B1 ;  /* 0x0000000000017941 */ /* 0x000fea0003800000 */
.L_x_12487:
        /* <DEDUP_REMOVED lines=16> */
.L_x_12490:
[----:B------:R-:W-:Y:S05]  /*2ad0*/  BSYNC B1 ;  /* 0x0000000000017941 */ /* 0x000fea0003800000 */
.L_x_12489:
        /* <DEDUP_REMOVED lines=16> */
.L_x_12492:
[----:B------:R-:W-:Y:S05]  /*2be0*/  BSYNC B1 ;  /* 0x0000000000017941 */ /* 0x000fea0003800000 */
.L_x_12491:
        /* <DEDUP_REMOVED lines=16> */
.L_x_12494:
[----:B------:R-:W-:Y:S05]  /*2cf0*/  BSYNC B1 ;  /* 0x0000000000017941 */ /* 0x000fea0003800000 */
.L_x_12493:
        /* <DEDUP_REMOVED lines=16> */
.L_x_12496:
[----:B------:R-:W-:Y:S05]  /*2e00*/  BSYNC B1 ;  /* 0x0000000000017941 */ /* 0x000fea0003800000 */
.L_x_12495:
[----:B------:R-:W-:Y:S01]  /*2e10*/  BSSY B1, `(.L_x_12497) ;  /* 0x000000f000017945 */ /* 0x000fe20003800000 */
        /* <DEDUP_REMOVED lines=14> */
.L_x_12498:
[----:B------:R-:W-:Y:S05]  /*2f00*/  BSYNC B1 ;  /* 0x0000000000017941 */ /* 0x000fea0003800000 */
.L_x_12497:
        /* <DEDUP_REMOVED lines=15> */
.L_x_12500:
[----:B------:R-:W-:Y:S05]  /*3000*/  BSYNC B1 ;  /* 0x0000000000017941 */ /* 0x000fea0003800000 */
.L_x_12499:
        /* <DEDUP_REMOVED lines=15> */
.L_x_12502:
[----:B------:R-:W-:Y:S05]  /*3100*/  BSYNC B1 ;  /* 0x0000000000017941 */ /* 0x000fea0003800000 */
.L_x_12501:
[----:B------:R-:W-:Y:S01]  /*3110*/  ISETP.GE.U32.AND P4, PT, R28, 0x500, PT ;  /* 0x000005001c00780c */ /* 0x000fe20003f86070 */
[----:B-1----:R-:W-:-:S12]  /*3120*/  CS2R R26, SRZ ;  /* 0x00000000001a7805 */ /* 0x002fd8000001ff00 */
[----:B------:R-:W-:Y:S05]  /*3130*/  @!P4 BRA `(.L_x_12503) ;  /* 0x00003cd00000c947 */ /* 0x000fea0003800000 */
[----:B------:R-:W-:Y:S01]  /*3140*/  ISETP.NE.U32.AND P4, PT, RZ, c[0x0][0x218], PT ;  /* 0x00008600ff007a0c */ /* 0x000fe20003f85070 */
[----:B------:R1:W2:Y:S03]  /*3150*/  LDL.64 R22, [R1+0x18] ;  /* 0x0000180001167983 */ /* 0x0002a60000100a00 */
[----:B------:R-:W-:-:S13]  /*3160*/  ISETP.NE.AND.EX P4, PT, RZ, c[0x0][0x21c], PT, P4 ;  /* 0x00008700ff007a0c */ /* 0x000fda0003f85340 */
[----:B------:R-:W-:Y:S02]  /*3170*/  @P4 IMAD.WIDE.U32 R16, R2, R20, c[0x0][0x218] ;  /* 0x0000860002104625 */ /* 0x000fe400078e0014 */
[----:B0-----:R1:W2:Y:S02]  /*3180*/  LDL.64 R20, [R1+0x10] ;  /* 0x0000100001147983 */ /* 0x0012a40000100a00 */
[----:B------:R-:W-:-:S05]  /*3190*/  IMAD.WIDE.U32 R18, R18, R19, c[0x0][0x190] ;  /* 0x0000640012127625 */ /* 0x000fca00078e0013 */
[----:B------:R-:W3:Y:S04]  /*31a0*/  LDG.E R2, [R18.64] ;  /* 0x0000000412027981 */ /* 0x000ee8000c1e1900 */
[----:B--2---:R-:W2:Y:S04]  /*31b0*/  @P4 LDG.E.128 R20, [R16.64] ;  /* 0x0000000410144981 */ /* 0x004ea8000c1e1d00 */
[----:B---3--:R1:W-:Y:S01]  /*31c0*/  STL [R1+0xb4], R2 ;  /* 0x0000b40201007387 */ /* 0x0083e20000100800 */
[----:B------:R-:W-:-:S03]  /*31d0*/  HFMA2.MMA R26, -RZ, RZ, 0, 0 ;  /* 0x00000000ff1a7435 */ /* 0x000fc600000001ff */
[----:B--2---:R1:W-:Y:S04]  /*31e0*/  @P4 STL.64 [R1+0x10], R20 ;  /* 0x0000101401004387 */ /* 0x0043e80000100a00 */
[----:B------:R1:W-:Y:S01]  /*31f0*/  @P4 STL.64 [R1+0x18], R22 ;  /* 0x0000181601004387 */ /* 0x0003e20000100a00 */
[----:B------:R-:W-:Y:S05]  /*3200*/  BRA `(.L_x_12503) ;  /* 0x00003c0000007947 */ /* 0x000fea0003800000 */
.L_x_12484:
[----:B------:R-:W-:Y:S01]  /*3210*/  IADD3 R2, R18, -0x1, RZ ;  /* 0xffffffff12027810 */ /* 0x000fe20007ffe0ff */
[----:B------:R-:W-:Y:S01]  /*3220*/  BSSY B1, `(.L_x_12504) ;  /* 0x0000067000017945 */ /* 0x000fe20003800000 */
[----:B------:R-:W-:Y:S01]  /*3230*/  ISETP.GE.AND P4, PT, R21, 0x1, PT ;  /* 0x000000011500780c */ /* 0x000fe20003f86270 */
[----:B------:R-:W-:Y:S01]  /*3240*/  CS2R R26, SRZ ;  /* 0x00000000001a7805 */ /* 0x000fe2000001ff00 */
[----:B------:R-:W-:Y:S01]  /*3250*/  LOP3.LUT P5, RZ, R28, 0xffffff80, RZ, 0xc0, !PT ;  /* 0xffffff801cff7812 */ /* 0x000fe200078ac0ff */
[----:B------:R-:W-:Y:S01]  /*3260*/  IMAD R2, R2, c[0x0][0x168], RZ ;  /* 0x00005a0002027a24 */ /* 0x000fe200078e02ff */
[----:B------:R-:W-:-:S04]  /*3270*/  MOV R25, RZ ;  /* 0x000000ff00197202 */ /* 0x000fc80000000f00 */
[----:B------:R-:W-:-:S04]  /*3280*/  SHF.R.S32.HI R18, RZ, 0x1f, R2 ;  /* 0x0000001fff127819 */ /* 0x000fc80000011402 */
[----:B------:R-:W-:Y:S02]  /*3290*/  LEA.HI R2, R18, R2, RZ, 0x2 ;  /* 0x0000000212027211 */ /* 0x000fe400078f10ff */
[----:B------:R-:W-:-:S05]  /*32a0*/  @P4 IADD3 R18, R21, -0x1, RZ ;  /* 0xffffffff15124810 */ /* 0x000fca0007ffe0ff */
[----:B------:R-:W-:-:S05]  /*32b0*/  @P4 IMAD R18, R18, c[0x0][0x168], RZ ;  /* 0x00005a0012124a24 */ /* 0x000fca00078e02ff */
[----:B------:R-:W-:-:S04]  /*32c0*/  @P4 SHF.R.S32.HI R19, RZ, 0x1f, R18 ;  /* 0x0000001fff134819 */ /* 0x000fc80000011412 */
[----:B------:R-:W-:-:S04]  /*32d0*/  @P4 LEA.HI R19, R19, R18, RZ, 0x2 ;  /* 0x0000001213134211 */ /* 0x000fc800078f10ff */
[-C--:B------:R-:W-:Y:S02]  /*32e0*/  @P4 LEA.HI.SX32 R25, R19, R24.reuse, 0x1e ;  /* 0x0000001813194211 */ /* 0x080fe400078ff2ff */
[----:B------:R-:W-:Y:S01]  /*32f0*/  LEA.HI.SX32 R24, R2, R24, 0x1e ;  /* 0x0000001802187211 */ /* 0x000fe200078ff2ff */
[----:B------:R-:W-:Y:S01]  /*3300*/  IMAD.MOV.U32 R2, RZ, RZ, R3 ;  /* 0x000000ffff027224 */ /* 0x000fe200078e0003 */
[----:B------:R-:W-:Y:S05]  /*3310*/  @!P5 BRA `(.L_x_12505) ;  /* 0x000005700000d947 */ /* 0x000fea0003800000 */
[----:B------:R-:W-:Y:S04]  /*3320*/  STL [R1+0x554], R7 ;  /* 0x0005540701007387 */ /* 0x000fe80000100800 */
[----:B------:R1:W-:Y:S04]  /*3330*/  STL [R1+0x550], R6 ;  /* 0x0005500601007387 */ /* 0x0003e80000100800 */
[----:B------:R2:W-:Y:S04]  /*3340*/  STL [R1+0x54c], R5 ;  /* 0x00054c0501007387 */ /* 0x0005e80000100800 */
[----:B------:R3:W-:Y:S04]  /*3350*/  STL [R1+0x548], R4 ;  /* 0x0005480401007387 */ /* 0x0007e80000100800 */
[----:B-1----:R1:W4:Y:S04]  /*3360*/  LDL R6, [R1+0xa8] ;  /* 0x0000a80001067983 */ /* 0x0023280000100800 */
[----:B--2---:R1:W4:Y:S04]  /*3370*/  LDL R5, [R1+0xa4] ;  /* 0x0000a40001057983 */ /* 0x0043280000100800 */
[----:B---3--:R1:W4:Y:S04]  /*3380*/  LDL R4, [R1+0xa0] ;  /* 0x0000a00001047983 */ /* 0x0083280000100800 */
[----:B------:R1:W4:Y:S01]  /*3390*/  LDL R7, [R1+0xac] ;  /* 0x0000ac0001077983 */ /* 0x0003220000100800 */
[----:B------:R-:W-:-:S04]  /*33a0*/  ISETP.NE.U32.AND P4, PT, RZ, c[0x0][0x218], PT ;  /* 0x00008600ff007a0c */ /* 0x000fc80003f85070 */
[----:B------:R-:W-:Y:S01]  /*33b0*/  ISETP.NE.AND.EX P4, PT, RZ, c[0x0][0x21c], PT, P4 ;  /* 0x00008700ff007a0c */ /* 0x000fe20003f85340 */
[----:B0-----:R-:W0:-:S12]  /*33c0*/  LDC.U8 R21, c[0x0][0x1f0] ;  /* 0x00007c00ff157b82 */ /* 0x001e180000000000 */
[----:B----4-:R2:W3:Y:S02]  /*33d0*/  @P4 LDG.E.128 R4, [R16.64] ;  /* 0x0000000410044981 */ /* 0x0104e4000c1e1d00 */
[----:B--2---:R-:W-:-:S06]  /*33e0*/  IMAD.WIDE.U32 R16, R3, R20, c[0x0][0x188] ;  /* 0x0000620003107625 */ /* 0x004fcc00078e0014 */
[----:B------:R-:W2:Y:S01]  /*33f0*/  LDG.E.128 R16, [R16.64] ;  /* 0x0000000410107981 */ /* 0x000ea2000c1e1d00 */
[----:B------:R-:W-:-:S10]  /*3400*/  HFMA2.MMA R26, -RZ, RZ, 0, 2.384185791015625e-07 ;  /* 0x00000004ff1a7435 */ /* 0x000fd400000001ff */
[----:B------:R-:W-:-:S06]  /*3410*/  IMAD.WIDE.U32 R26, R25, R26, c[0x0][0x190] ;  /* 0x00006400191a7625 */ /* 0x000fcc00078e001a */
[----:B------:R4:W2:Y:S04]  /*3420*/  LDG.E R26, [R26.64] ;  /* 0x000000041a1a7981 */ /* 0x0008a8000c1e1900 */
[----:B---3--:R3:W-:Y:S04]  /*3430*/  @P4 STL.64 [R1+0xa0], R4 ;  /* 0x0000a00401004387 */ /* 0x0087e80000100a00 */
[----:B------:R1:W-:Y:S01]  /*3440*/  @P4 STL.64 [R1+0xa8], R6 ;  /* 0x0000a80601004387 */ /* 0x0003e20000100a00 */
[----:B0-----:R-:W-:Y:S01]  /*3450*/  ISETP.NE.AND P4, PT, R21, RZ, PT ;  /* 0x000000ff1500720c */ /* 0x001fe20003f85270 */
[----:B------:R-:W-:-:S02]  /*3460*/  IMAD.WIDE.U32 R20, R24, R20, c[0x0][0x208] ;  /* 0x0000820018147625 */ /* 0x000fc400078e0014 */
[----:B---3--:R-:W3:Y:S04]  /*3470*/  LDL.LU R4, [R1+0x220] ;  /* 0x0002200001047983 */ /* 0x008ee80000300800 */
[----:B------:R-:W3:Y:S01]  /*3480*/  LDG.E.128 R20, [R20.64] ;  /* 0x0000000414147981 */ /* 0x000ee2000c1e1d00 */
[----:B------:R-:W-:-:S03]  /*3490*/  FSEL R2, R29, RZ, !P4 ;  /* 0x000000ff1d027208 */ /* 0x000fc60006000000 */
[----:B------:R-:W3:Y:S04]  /*34a0*/  LDL R5, [R1+0x544] ;  /* 0x0005440001057983 */ /* 0x000ee80000100800 */
[----:B----4-:R-:W4:Y:S01]  /*34b0*/  LDL.LU R27, [R1+0xe0] ;  /* 0x0000e000011b7983 */ /* 0x010f220000300800 */
[C---:B--2---:R-:W-:Y:S02]  /*34c0*/  FADD.FTZ R16, -R2.reuse, R16 ;  /* 0x0000001002107221 */ /* 0x044fe40000010100 */
[C---:B------:R-:W-:Y:S01]  /*34d0*/  FADD.FTZ R17, -R2.reuse, R17 ;  /* 0x0000001102117221 */ /* 0x040fe20000010100 */
[----:B-1----:R-:W2:Y:S01]  /*34e0*/  LDL.LU R7, [R1+0xe4] ;  /* 0x0000e40001077983 */ /* 0x002ea20000300800 */
[C---:B------:R-:W-:Y:S02]  /*34f0*/  FADD.FTZ R18, -R2.reuse, R18 ;  /* 0x0000001202127221 */ /* 0x040fe40000010100 */
[----:B------:R-:W-:Y:S01]  /*3500*/  FADD.FTZ R2, -R2, R19 ;  /* 0x0000001302027221 */ /* 0x000fe20000010100 */
[----:B------:R-:W2:Y:S04]  /*3510*/  LDL.LU R6, [R1+0x228] ;  /* 0x0002280001067983 */ /* 0x000ea80000300800 */
[----:B------:R-:W2:Y:S01]  /*3520*/  LDL.LU R19, [R1+0x224] ;  /* 0x0002240001137983 */ /* 0x000ea20000300800 */
[----:B-----5:R-:W-:-:S02]  /*3530*/  FMUL.FTZ R16, R0, R16 ;  /* 0x0000001000107220 */ /* 0x020fc40000410000 */
[----:B---3--:R-:W-:-:S05]  /*3540*/  FADD.FTZ R4, R4, R20 ;  /* 0x0000001404047221 */ /* 0x008fca0000010000 */
[----:B------:R0:W-:Y:S01]  /*3550*/  STL [R1+0x220], R4 ;  /* 0x0002200401007387 */ /* 0x0001e20000100800 */
[----:B----4-:R-:W-:Y:S02]  /*3560*/  FFMA.FTZ R27, R20, R16, R27 ;  /* 0x00000010141b7223 */ /* 0x010fe4000001001b */
[----:B------:R-:W-:Y:S02]  /*3570*/  FMUL.FTZ R5, R5, R20 ;  /* 0x0000001405057220 */ /* 0x000fe40000410000 */
[----:B0-----:R-:W-:Y:S02]  /*3580*/  FMUL.FTZ R4, R0, R17 ;  /* 0x0000001100047220 */ /* 0x001fe40000410000 */
[----:B------:R-:W3:Y:S04]  /*3590*/  LDL R17, [R1+0x53c] ;  /* 0x00053c0001117983 */ /* 0x000ee80000100800 */
[----:B------:R-:W-:Y:S01]  /*35a0*/  STL [R1+0x32c], R16 ;  /* 0x00032c1001007387 */ /* 0x000fe20000100800 */
[----:B--2---:R-:W-:-:S03]  /*35b0*/  FADD.FTZ R19, R19, R21 ;  /* 0x0000001513137221 */ /* 0x004fc60000010000 */
[----:B------:R-:W2:Y:S04]  /*35c0*/  LDL.LU R20, [R1+0xe8] ;  /* 0x0000e80001147983 */ /* 0x000ea80000300800 */
[----:B------:R0:W-:Y:S04]  /*35d0*/  STL [R1+0xe0], R27 ;  /* 0x0000e01b01007387 */ /* 0x0001e80000100800 */
[----:B0-----:R-:W4:Y:S04]  /*35e0*/  LDL.LU R27, [R1+0xec] ;  /* 0x0000ec00011b7983 */ /* 0x001f280000300800 */
[----:B------:R-:W-:Y:S04]  /*35f0*/  STL [R1+0x3f8], R4 ;  /* 0x0003f80401007387 */ /* 0x000fe80000100800 */
[----:B------:R0:W-:Y:S04]  /*3600*/  STL [R1+0xd8], R26 ;  /* 0x0000d81a01007387 */ /* 0x0001e80000100800 */
[----:B0-----:R-:W2:Y:S04]  /*3610*/  LDL R26, [R1+0x538] ;  /* 0x00053800011a7983 */ /* 0x001ea80000100800 */
[----:B------:R-:W-:Y:S04]  /*3620*/  STL [R1+0xdc], R5 ;  /* 0x0000dc0501007387 */ /* 0x000fe80000100800 */
[----:B------:R0:W-:Y:S02]  /*3630*/  STL [R1+0x224], R19 ;  /* 0x0002241301007387 */ /* 0x0001e40000100800 */
[----:B0-----:R-:W-:-:S02]  /*3640*/  FMUL.FTZ R19, R0, R18 ;  /* 0x0000001200137220 */ /* 0x001fc40000410000 */
[----:B------:R-:W2:Y:S01]  /*3650*/  LDL R18, [R1+0x540] ;  /* 0x0005400001127983 */ /* 0x000ea20000100800 */
[----:B------:R-:W-:-:S05]  /*3660*/  FFMA.FTZ R7, R21, R4, R7 ;  /* 0x0000000415077223 */ /* 0x000fca0000010007 */
[----:B------:R0:W-:Y:S04]  /*3670*/  STL [R1+0xe4], R7 ;  /* 0x0000e40701007387 */ /* 0x0001e80000100800 */
[----:B0-----:R0:W5:Y:S01]  /*3680*/  LDL.LU R7, [R1+0x554] ;  /* 0x0005540001077983 */ /* 0x0011620000300800 */
[----:B--2---:R-:W-:-:S03]  /*3690*/  FMUL.FTZ R18, R18, R21 ;  /* 0x0000001512127220 */ /* 0x004fc60000410000 */
[----:B------:R-:W2:Y:S01]  /*36a0*/  LDL.LU R21, [R1+0x22c] ;  /* 0x00022c0001157983 */ /* 0x000ea20000300800 */
[----:B------:R-:W-:Y:S02]  /*36b0*/  FADD.FTZ R6, R6, R22 ;  /* 0x0000001606067221 */ /* 0x000fe40000010000 */
[----:B------:R-:W-:-:S03]  /*36c0*/  FFMA.FTZ R20, R22, R19, R20 ;  /* 0x0000001316147223 */ /* 0x000fc60000010014 */
[----:B------:R1:W-:Y:S01]  /*36d0*/  STL [R1+0x228], R6 ;  /* 0x0002280601007387 */ /* 0x0003e20000100800 */
[----:B------:R-:W-:-:S03]  /*36e0*/  FFMA.FTZ R16, R16, R5, RZ ;  /* 0x0000000510107223 */ /* 0x000fc600000100ff */
[----:B-1----:R0:W5:Y:S04]  /*36f0*/  LDL.LU R6, [R1+0x550] ;  /* 0x0005500001067983 */ /* 0x0021680000300800 */
[----:B------:R-:W-:Y:S04]  /*3700*/  STL [R1+0x3f4], R19 ;  /* 0x0003f41301007387 */ /* 0x000fe80000100800 */
[----:B------:R-:W-:Y:S04]  /*3710*/  STL [R1+0x3f0], R18 ;  /* 0x0003f01201007387 */ /* 0x000fe80000100800 */
[----:B------:R3:W-:Y:S01]  /*3720*/  STL [R1+0xe8], R20 ;  /* 0x0000e81401007387 */ /* 0x0007e20000100800 */
[----:B------:R-:W-:-:S02]  /*3730*/  FFMA.FTZ R16, R4, R18, R16 ;  /* 0x0000001204107223 */ /* 0x000fc40000010010 */
[----:B---3--:R-:W-:Y:S02]  /*3740*/  FMUL.FTZ R20, R17, R22 ;  /* 0x0000001611147220 */ /* 0x008fe40000410000 */
[----:B------:R-:W-:Y:S02]  /*3750*/  FMUL.FTZ R17, R0, R2 ;  /* 0x0000000200117220 */ /* 0x000fe40000410000 */
[----:B------:R-:W-:Y:S02]  /*3760*/  FADD.FTZ R2, RZ, R5 ;  /* 0x00000005ff027221 */ /* 0x000fe40000010000 */
[----:B------:R0:W5:Y:S01]  /*3770*/  LDL.LU R5, [R1+0x54c] ;  /* 0x00054c0001057983 */ /* 0x0001620000300800 */
[----:B----4-:R-:W-:Y:S02]  /*3780*/  FFMA.FTZ R27, R23, R17, R27 ;  /* 0x00000011171b7223 */ /* 0x010fe4000001001b */
[----:B------:R-:W-:Y:S01]  /*3790*/  FADD.FTZ R2, R2, R18 ;  /* 0x0000001202027221 */ /* 0x000fe20000010000 */
[----:B------:R-:W-:Y:S01]  /*37a0*/  STL [R1+0x3c8], R20 ;  /* 0x0003c81401007387 */ /* 0x000fe20000100800 */
[----:B------:R-:W-:-:S03]  /*37b0*/  FMUL.FTZ R18, R26, R23 ;  /* 0x000000171a127220 */ /* 0x000fc60000410000 */
[----:B------:R-:W-:Y:S01]  /*37c0*/  STL [R1+0x3c4], R17 ;  /* 0x0003c41101007387 */ /* 0x000fe20000100800 */
[----:B------:R-:W-:Y:S02]  /*37d0*/  FADD.FTZ R2, R2, R20 ;  /* 0x0000001402027221 */ /* 0x000fe40000010000 */
[----:B------:R-:W-:Y:S01]  /*37e0*/  FFMA.FTZ R16, R19, R20, R16 ;  /* 0x0000001413107223 */ /* 0x000fe20000010010 */
[----:B------:R-:W-:Y:S02]  /*37f0*/  IADD3 R25, R25, 0x80, RZ ;  /* 0x0000008019197810 */ /* 0x000fe40007ffe0ff */
[----:B------:R-:W-:Y:S01]  /*3800*/  IADD3 R24, R24, 0x80, RZ ;  /* 0x0000008018187810 */ /* 0x000fe20007ffe0ff */
[----:B------:R-:W-:Y:S02]  /*3810*/  FFMA.FTZ R26, R17, R18, R16 ;  /* 0x00000012111a7223 */ /* 0x000fe40000010010 */
[----:B--2---:R-:W-:-:S05]  /*3820*/  FADD.FTZ R21, R21, R23 ;  /* 0x0000001715157221 */ /* 0x004fca0000010000 */
[----:B------:R-:W-:Y:S04]  /*3830*/  STL [R1+0x22c], R21 ;  /* 0x00022c1501007387 */ /* 0x000fe80000100800 */
[----:B------:R0:W5:Y:S04]  /*3840*/  LDL.LU R4, [R1+0x548] ;  /* 0x0005480001047983 */ /* 0x0001680000300800 */
[----:B------:R1:W-:Y:S04]  /*3850*/  STL [R1+0xec], R27 ;  /* 0x0000ec1b01007387 */ /* 0x0003e80000100800 */
[----:B------:R0:W-:Y:S01]  /*3860*/  STL [R1+0x354], R18 ;  /* 0x0003541201007387 */ /* 0x0001e20000100800 */
[----:B-1----:R-:W-:Y:S01]  /*3870*/  FADD.FTZ R27, R2, R18 ;  /* 0x00000012021b7221 */ /* 0x002fe20000010000 */
[----:B------:R-:W-:-:S02]  /*3880*/  IADD3 R2, R3, 0x80, RZ ;  /* 0x0000008003027810 */ /* 0x000fc40007ffe0ff */
.L_x_12505:
[----:B------:R-:W-:Y:S05]  /*3890*/  BSYNC B1 ;  /* 0x0000000000017941 */ /* 0x000fea0003800000 */
.L_x_12504:
[----:B------:R-:W-:Y:S01]  /*38a0*/  ISETP.GE.U32.AND P4, PT, R28, 0x100, PT ;  /* 0x000001001c00780c */ /* 0x000fe20003f86070 */
[----:B------:R-:W-:-:S12]  /*38b0*/  BSSY B1, `(.L_x_12506) ;  /* 0x000005d000017945 */ /* 0x000fd80003800000 */
[----:B------:R-:W-:Y:S05]  /*38c0*/  @!P4 BRA `(.L_x_12507) ;  /* 0x000005b00000c947 */ /* 0x000fea0003800000 */
[----:B-----5:R-:W-:Y:S04]  /*38d0*/  STL [R1+0x558], R7 ;  /* 0x0005580701007387 */ /* 0x020fe80000100800 */
        /* <DEDUP_REMOVED lines=8> */
[----:B------:R-:W-:Y:S02]  /*3960*/  ISETP.NE.AND.EX P4, PT, RZ, c[0x0][0x21c], PT, P4 ;  /* 0x00008700ff007a0c */ /* 0x000fe40003f85340 */
[----:B------:R-:W-:-:S11]  /*3970*/  MOV R20, 0x10 ;  /* 0x0000001000147802 */ /* 0x000fd60000000f00 */
[----:B------:R-:W-:-:S05]  /*3980*/  @P4 IMAD.WIDE.U32 R16, R2, R20, c[0x0][0x218] ;  /* 0x0000860002104625 */ /* 0x000fca00078e0014 */
[----:B----4-:R2:W3:Y:S01]  /*3990*/  @P4 LDG.E.128 R4, [R16.64] ;  /* 0x0000000410044981 */ /* 0x0104e2000c1e1d00 */
[----:B0-----:R-:W0:Y:S03]  /*39a0*/  LDC.U8 R18, c[0x0][0x1f0] ;  /* 0x00007c00ff127b82 */ /* 0x001e260000000000 */
[----:B------:R4:W-:Y:S01]  /*39b0*/  STL [R1+0x548], R3 ;  /* 0x0005480301007387 */ /* 0x0009e20000100800 */
[----:B--2---:R-:W-:-:S04]  /*39c0*/  IMAD.WIDE.U32 R16, R2, R20, c[0x0][0x188] ;  /* 0x0000620002107625 */ /* 0x004fc800078e0014 */
[----:B------:R-:W-:-:S06]  /*39d0*/  IMAD.WIDE.U32 R20, R24, R20, c[0x0][0x208] ;  /* 0x0000820018147625 */ /* 0x000fcc00078e0014 */
[----:B------:R-:W2:Y:S04]  /*39e0*/  LDG.E.128 R20, [R20.64] ;  /* 0x0000000414147981 */ /* 0x000ea8000c1e1d00 */
[----:B---3--:R-:W-:Y:S04]  /*39f0*/  @P4 STL.64 [R1+0x90], R4 ;  /* 0x0000900401004387 */ /* 0x008fe80000100a00 */
[----:B------:R3:W-:Y:S01]  /*3a00*/  @P4 STL.64 [R1+0x98], R6 ;  /* 0x0000980601004387 */ /* 0x0007e20000100a00 */
[----:B0-----:R-:W-:-:S03]  /*3a10*/  ISETP.NE.AND P4, PT, R18, RZ, PT ;  /* 0x000000ff1200720c */ /* 0x001fc60003f85270 */
[----:B------:R-:W2:Y:S04]  /*3a20*/  LDG.E.128 R16, [R16.64] ;  /* 0x0000000410107981 */ /* 0x000ea8000c1e1d00 */
[----:B----4-:R-:W4:Y:S01]  /*3a30*/  LDL.LU R3, [R1+0x210] ;  /* 0x0002100001037983 */ /* 0x010f220000300800 */
[----:B---3--:R-:W-:Y:S01]  /*3a40*/  HFMA2.MMA R6, -RZ, RZ, 0, 2.384185791015625e-07 ;  /* 0x00000004ff067435 */ /* 0x008fe200000001ff */
[----:B------:R-:W-:Y:S02]  /*3a50*/  FSEL R29, R29, RZ, !P4 ;  /* 0x000000ff1d1d7208 */ /* 0x000fe40006000000 */
[----:B------:R-:W3:Y:S07]  /*3a60*/  LDL.LU R7, [R1+0x2b0] ;  /* 0x0002b00001077983 */ /* 0x000eee0000300800 */
[----:B------:R-:W-:-:S02]  /*3a70*/  IMAD.WIDE.U32 R4, R25, R6, c[0x0][0x190] ;  /* 0x0000640019047625 */ /* 0x000fc400078e0006 */
[----:B------:R-:W3:Y:S04]  /*3a80*/  LDL.LU R6, [R1+0x2b4] ;  /* 0x0002b40001067983 */ /* 0x000ee80000300800 */
[----:B------:R0:W3:Y:S04]  /*3a90*/  LDG.E R5, [R4.64] ;  /* 0x0000000404057981 */ /* 0x0000e8000c1e1900 */
[----:B0-----:R-:W3:Y:S01]  /*3aa0*/  LDL R4, [R1+0x530] ;  /* 0x0005300001047983 */ /* 0x001ee20000100800 */
[C---:B--2---:R-:W-:Y:S02]  /*3ab0*/  FADD.FTZ R16, -R29.reuse, R16 ;  /* 0x000000101d107221 */ /* 0x044fe40000010100 */
[----:B------:R-:W-:-:S02]  /*3ac0*/  FADD.FTZ R17, -R29, R17 ;  /* 0x000000111d117221 */ /* 0x000fc40000010100 */
[C---:B------:R-:W-:Y:S02]  /*3ad0*/  FADD.FTZ R18, -R29.reuse, R18 ;  /* 0x000000121d127221 */ /* 0x040fe40000010100 */
[----:B------:R-:W-:Y:S02]  /*3ae0*/  FADD.FTZ R19, -R29, R19 ;  /* 0x000000131d137221 */ /* 0x000fe40000010100 */
[----:B----4-:R-:W-:Y:S01]  /*3af0*/  FADD.FTZ R3, R3, R20 ;  /* 0x0000001403037221 */ /* 0x010fe20000010000 */
[----:B------:R-:W2:Y:S04]  /*3b00*/  LDL.LU R29, [R1+0x214] ;  /* 0x00021400011d7983 */ /* 0x000ea80000300800 */
[----:B---3--:R0:W-:Y:S02]  /*3b10*/  STL [R1+0xd4], R5 ;  /* 0x0000d40501007387 */ /* 0x0081e40000100800 */
[----:B0-----:R-:W-:-:S02]  /*3b20*/  FMUL.FTZ R5, R0, R16 ;  /* 0x0000001000057220 */ /* 0x001fc40000410000 */
[----:B------:R-:W3:Y:S04]  /*3b30*/  LDL R16, [R1+0x52c] ;  /* 0x00052c0001107983 */ /* 0x000ee80000100800 */
[----:B------:R0:W-:Y:S02]  /*3b40*/  STL [R1+0x210], R3 ;  /* 0x0002100301007387 */ /* 0x0001e40000100800 */
[----:B0-----:R-:W-:Y:S02]  /*3b50*/  FMUL.FTZ R3, R0, R17 ;  /* 0x0000001100037220 */ /* 0x001fe40000410000 */
[----:B------:R-:W4:Y:S01]  /*3b60*/  LDL R17, [R1+0x534] ;  /* 0x0005340001117983 */ /* 0x000f220000100800 */
[----:B------:R-:W-:-:S03]  /*3b70*/  FFMA.FTZ R7, R20, R5, R7 ;  /* 0x0000000514077223 */ /* 0x000fc60000010007 */
[----:B------:R-:W-:Y:S04]  /*3b80*/  STL [R1+0x328], R5 ;  /* 0x0003280501007387 */ /* 0x000fe80000100800 */
[----:B------:R0:W-:Y:S04]  /*3b90*/  STL [R1+0x2b0], R7 ;  /* 0x0002b00701007387 */ /* 0x0001e80000100800 */
[----:B0-----:R1:W5:Y:S01]  /*3ba0*/  LDL.LU R7, [R1+0x558] ;  /* 0x0005580001077983 */ /* 0x0013620000300800 */
[----:B--2---:R-:W-:Y:S02]  /*3bb0*/  FADD.FTZ R29, R29, R21 ;  /* 0x000000151d1d7221 */ /* 0x004fe40000010000 */
[----:B----4-:R-:W-:-:S02]  /*3bc0*/  FMUL.FTZ R17, R17, R20 ;  /* 0x0000001411117220 */ /* 0x010fc40000410000 */
[----:B------:R-:W2:Y:S04]  /*3bd0*/  LDL.LU R20, [R1+0x2b8] ;  /* 0x0002b80001147983 */ /* 0x000ea80000300800 */
[----:B------:R-:W-:Y:S04]  /*3be0*/  STL [R1+0x304], R3 ;  /* 0x0003040301007387 */ /* 0x000fe80000100800 */
[----:B------:R0:W-:Y:S02]  /*3bf0*/  STL [R1+0x214], R29 ;  /* 0x0002141d01007387 */ /* 0x0001e40000100800 */
[----:B0-----:R-:W-:-:S02]  /*3c00*/  FMUL.FTZ R29, R0, R18 ;  /* 0x00000012001d7220 */ /* 0x001fc40000410000 */
[----:B------:R-:W4:Y:S01]  /*3c10*/  LDL.LU R18, [R1+0x218] ;  /* 0x0002180001127983 */ /* 0x000f220000300800 */
[----:B------:R-:W-:Y:S02]  /*3c20*/  FFMA.FTZ R6, R21, R3, R6 ;  /* 0x0000000315067223 */ /* 0x000fe40000010006 */
[----:B------:R-:W-:Y:S01]  /*3c30*/  FMUL.FTZ R4, R4, R21 ;  /* 0x0000001504047220 */ /* 0x000fe20000410000 */
[----:B------:R-:W-:Y:S04]  /*3c40*/  STL [R1+0x3ec], R17 ;  /* 0x0003ec1101007387 */ /* 0x000fe80000100800 */
[----:B------:R0:W-:Y:S04]  /*3c50*/  STL [R1+0x2b4], R6 ;  /* 0x0002b40601007387 */ /* 0x0001e80000100800 */
[----:B0-----:R1:W5:Y:S04]  /*3c60*/  LDL.LU R6, [R1+0x554] ;  /* 0x0005540001067983 */ /* 0x0013680000300800 */
[----:B------:R-:W3:Y:S04]  /*3c70*/  LDL R21, [R1+0x528] ;  /* 0x0005280001157983 */ /* 0x000ee80000100800 */
[----:B------:R-:W-:Y:S04]  /*3c80*/  STL [R1+0x2e0], R29 ;  /* 0x0002e01d01007387 */ /* 0x000fe80000100800 */
[----:B------:R-:W-:Y:S01]  /*3c90*/  STL [R1+0x3c0], R4 ;  /* 0x0003c00401007387 */ /* 0x000fe20000100800 */
[----:B--2---:R-:W-:-:S02]  /*3ca0*/  FFMA.FTZ R20, R22, R29, R20 ;  /* 0x0000001d16147223 */ /* 0x004fc40000010014 */
[----:B----4-:R-:W-:-:S05]  /*3cb0*/  FADD.FTZ R18, R18, R22 ;  /* 0x0000001612127221 */ /* 0x010fca0000010000 */
[----:B------:R-:W-:Y:S04]  /*3cc0*/  STL [R1+0x218], R18 ;  /* 0x0002181201007387 */ /* 0x000fe80000100800 */
[----:B------:R3:W-:Y:S02]  /*3cd0*/  STL [R1+0x2b8], R20 ;  /* 0x0002b81401007387 */ /* 0x0007e40000100800 */
[----:B---3--:R-:W-:Y:S02]  /*3ce0*/  FMUL.FTZ R20, R16, R22 ;  /* 0x0000001610147220 */ /* 0x008fe40000410000 */
[----:B------:R-:W2:Y:S01]  /*3cf0*/  LDL.LU R22, [R1+0x2bc] ;  /* 0x0002bc0001167983 */ /* 0x000ea20000300800 */
[----:B------:R-:W-:-:S03]  /*3d00*/  FADD.FTZ R16, R27, R17 ;  /* 0x000000111b107221 */ /* 0x000fc60000010000 */
[----:B------:R-:W3:Y:S01]  /*3d10*/  LDL.LU R27, [R1+0x21c] ;  /* 0x00021c00011b7983 */ /* 0x000ee20000300800 */
[----:B------:R-:W-:Y:S02]  /*3d20*/  FMUL.FTZ R18, R0, R19 ;  /* 0x0000001300127220 */ /* 0x000fe40000410000 */
[----:B------:R-:W-:Y:S02]  /*3d30*/  FFMA.FTZ R17, R5, R17, R26 ;  /* 0x0000001105117223 */ /* 0x000fe4000001001a */
[----:B------:R1:W5:Y:S01]  /*3d40*/  LDL.LU R5, [R1+0x550] ;  /* 0x0005500001057983 */ /* 0x0003620000300800 */
[----:B------:R-:W-:-:S03]  /*3d50*/  FMUL.FTZ R19, R21, R23 ;  /* 0x0000001715137220 */ /* 0x000fc60000410000 */
[----:B------:R-:W-:Y:S01]  /*3d60*/  STL [R1+0x39c], R20 ;  /* 0x00039c1401007387 */ /* 0x000fe20000100800 */
[----:B------:R-:W-:Y:S02]  /*3d70*/  FADD.FTZ R16, R16, R4 ;  /* 0x0000000410107221 */ /* 0x000fe40000010000 */
[----:B------:R-:W-:Y:S01]  /*3d80*/  FFMA.FTZ R17, R3, R4, R17 ;  /* 0x0000000403117223 */ /* 0x000fe20000010011 */
[----:B------:R-:W-:Y:S01]  /*3d90*/  STL [R1+0x378], R18 ;  /* 0x0003781201007387 */ /* 0x000fe20000100800 */
[----:B------:R-:W-:Y:S02]  /*3da0*/  FADD.FTZ R16, R16, R20 ;  /* 0x0000001410107221 */ /* 0x000fe40000010000 */
[----:B------:R-:W-:Y:S01]  /*3db0*/  FFMA.FTZ R17, R29, R20, R17 ;  /* 0x000000141d117223 */ /* 0x000fe20000010011 */
[----:B------:R-:W-:Y:S02]  /*3dc0*/  IADD3 R25, R25, 0x80, RZ ;  /* 0x0000008019197810 */ /* 0x000fe40007ffe0ff */
[----:B------:R-:W-:Y:S01]  /*3dd0*/  IADD3 R24, R24, 0x80, RZ ;  /* 0x0000008018187810 */ /* 0x000fe20007ffe0ff */
[----:B------:R-:W-:Y:S01]  /*3de0*/  FFMA.FTZ R26, R18, R19, R17 ;  /* 0x00000013121a7223 */ /* 0x000fe20000010011 */
[----:B------:R-:W-:Y:S01]  /*3df0*/  IADD3 R2, R2, 0x80, RZ ;  /* 0x0000008002027810 */ /* 0x000fe20007ffe0ff */
[----:B--2---:R-:W-:-:S02]  /*3e00*/  FFMA.FTZ R22, R23, R18, R22 ;  /* 0x0000001217167223 */ /* 0x004fc40000010016 */
[----:B---3--:R-:W-:-:S05]  /*3e10*/  FADD.FTZ R27, R27, R23 ;  /* 0x000000171b1b7221 */ /* 0x008fca0000010000 */
[----:B------:R0:W-:Y:S04]  /*3e20*/  STL [R1+0x21c], R27 ;  /* 0x00021c1b01007387 */ /* 0x0001e80000100800 */
[----:B------:R1:W5:Y:S04]  /*3e30*/  LDL.LU R4, [R1+0x54c] ;  /* 0x00054c0001047983 */ /* 0x0003680000300800 */
[----:B------:R1:W5:Y:S04]  /*3e40*/  LDL.LU R3, [R1+0x548] ;  /* 0x0005480001037983 */ /* 0x0003680000300800 */
[----:B------:R1:W-:Y:S04]  /*3e50*/  STL [R1+0x2bc], R22 ;  /* 0x0002bc1601007387 */ /* 0x0003e80000100800 */
[----:B------:R1:W-:Y:S01]  /*3e60*/  STL [R1+0x350], R19 ;  /* 0x0003501301007387 */ /* 0x0003e20000100800 */
[----:B0-----:R-:W-:-:S03]  /*3e70*/  FADD.FTZ R27, R16, R19 ;  /* 0x00000013101b7221 */ /* 0x001fc60000010000 */
.L_x_12507:
[----:B------:R-:W-:Y:S05]  /*3e80*/  BSYNC B1 ;  /* 0x0000000000017941 */ /* 0x000fea0003800000 */
.L_x_12506:
[----:B------:R-:W-:Y:S01]  /*3e90*/  ISETP.GE.U32.AND P4, PT, R28, 0x180, PT ;  /* 0x000001801c00780c */ /* 0x000fe20003f86070 */
[----:B------:R-:W-:-:S12]  /*3ea0*/  BSSY B1, `(.L_x_12508) ;  /* 0x000005e000017945 */ /* 0x000fd80003800000 */
[----:B------:R-:W-:Y:S05]  /*3eb0*/  @!P4 BRA `(.L_x_12509) ;  /* 0x000005c00000c947 */ /* 0x000fea0003800000 */
[----:B0-----:R-:W2:Y:S04]  /*3ec0*/  LDL R18, [R1+0x8] ;  /* 0x0000080001127983 */ /* 0x001ea80000100800 */
[----:B-----5:R-:W-:Y:S04]  /*3ed0*/  STL [R1+0x558], R7 ;  /* 0x0005580701007387 */ /* 0x020fe80000100800 */
[----:B------:R0:W-:Y:S04]  /*3ee0*/  STL [R1+0x554], R6 ;  /* 0x0005540601007387 */ /* 0x0001e80000100800 */
[----:B------:R3:W-:Y:S04]  /*3ef0*/  STL [R1+0x550], R5 ;  /* 0x0005500501007387 */ /* 0x0007e80000100800 */
[----:B------:R4:W-:Y:S04]  /*3f00*/  STL [R1+0x54c], R4 ;  /* 0x00054c0401007387 */ /* 0x0009e80000100800 */
[----:B0-----:R0:W2:Y:S04]  /*3f10*/  LDL R6, [R1+0x88] ;  /* 0x0000880001067983 */ /* 0x0010a80000100800 */
[----:B---3--:R0:W2:Y:S04]  /*3f20*/  LDL R5, [R1+0x84] ;  /* 0x0000840001057983 */ /* 0x0080a80000100800 */
[----:B----4-:R0:W2:Y:S04]  /*3f30*/  LDL R4, [R1+0x80] ;  /* 0x0000800001047983 */ /* 0x0100a80000100800 */
[----:B------:R0:W2:Y:S01]  /*3f40*/  LDL R7, [R1+0x8c] ;  /* 0x00008c0001077983 */ /* 0x0000a20000100800 */
[----:B------:R-:W-:-:S04]  /*3f50*/  ISETP.NE.U32.AND P4, PT, RZ, c[0x0][0x218], PT ;  /* 0x00008600ff007a0c */ /* 0x000fc80003f85070 */
[----:B------:R-:W-:Y:S02]  /*3f60*/  ISETP.NE.AND.EX P4, PT, RZ, c[0x0][0x21c], PT, P4 ;  /* 0x00008700ff007a0c */ /* 0x000fe40003f85340 */
[----:B------:R-:W-:-:S11]  /*3f70*/  MOV R20, 0x10 ;  /* 0x0000001000147802 */ /* 0x000fd60000000f00 */
[----:B------:R-:W-:-:S05]  /*3f80*/  @P4 IMAD.WIDE.U32 R16, R2, R20, c[0x0][0x218] ;  /* 0x0000860002104625 */ /* 0x000fca00078e0014 */
[----:B--2---:R2:W3:Y:S01]  /*3f90*/  @P4 LDG.E.128 R4, [R16.64] ;  /* 0x0000000410044981 */ /* 0x0044e2000c1e1d00 */
[----:B-1----:R-:W1:Y:S03]  /*3fa0*/  LDC.U8 R19, c[0x0][0x1f0] ;  /* 0x00007c00ff137b82 */ /* 0x002e660000000000 */
[----:B------:R4:W-:Y:S01]  /*3fb0*/  STL [R1+0x548], R3 ;  /* 0x0005480301007387 */ /* 0x0009e20000100800 */
[----:B--2---:R-:W-:-:S04]  /*3fc0*/  IMAD.WIDE.U32 R16, R2, R20, c[0x0][0x188] ;  /* 0x0000620002107625 */ /* 0x004fc800078e0014 */
[----:B------:R-:W-:-:S06]  /*3fd0*/  IMAD.WIDE.U32 R20, R24, R20, c[0x0][0x208] ;  /* 0x0000820018147625 */ /* 0x000fcc00078e0014 */
[----:B------:R-:W2:Y:S04]  /*3fe0*/  LDG.E.128 R20, [R20.64] ;  /* 0x0000000414147981 */ /* 0x000ea8000c1e1d00 */
[----:B---3--:R-:W-:Y:S04]  /*3ff0*/  @P4 STL.64 [R1+0x80], R4 ;  /* 0x0000800401004387 */ /* 0x008fe80000100a00 */
[----:B------:R3:W-:Y:S01]  /*4000*/  @P4 STL.64 [R1+0x88], R6 ;  /* 0x0000880601004387 */ /* 0x0007e20000100a00 */
[----:B-1----:R-:W-:-:S03]  /*4010*/  ISETP.NE.AND P4, PT, R19, RZ, PT ;  /* 0x000000ff1300720c */ /* 0x002fc60003f85270 */
[----:B----4-:R-:W2:Y:S01]  /*4020*/  LDL.LU R3, [R1+0x200] ;  /* 0x0002000001037983 */ /* 0x010ea20000300800 */
[----:B---3--:R-:W-:Y:S01]  /*4030*/  HFMA2.MMA R6, -RZ, RZ, 0, 2.384185791015625e-07 ;  /* 0x00000004ff067435 */ /* 0x008fe200000001ff */
[----:B------:R-:W-:Y:S02]  /*4040*/  FSEL R29, R18, RZ, !P4 ;  /* 0x000000ff121d7208 */ /* 0x000fe40006000000 */
[----:B------:R-:W3:Y:S04]  /*4050*/  LDL.LU R7, [R1+0x2a0] ;  /* 0x0002a00001077983 */ /* 0x000ee80000300800 */
[----:B------:R-:W4:Y:S03]  /*4060*/  LDG.E.128 R16, [R16.64] ;  /* 0x0000000410107981 */ /* 0x000f26000c1e1d00 */
[----:B------:R-:W-:-:S02]  /*4070*/  IMAD.WIDE.U32 R4, R25, R6, c[0x0][0x190] ;  /* 0x0000640019047625 */ /* 0x000fc400078e0006 */
[----:B------:R-:W3:Y:S04]  /*4080*/  LDL.LU R6, [R1+0x2a4] ;  /* 0x0002a40001067983 */ /* 0x000ee80000300800 */
[----:B------:R1:W3:Y:S04]  /*4090*/  LDG.E R5, [R4.64] ;  /* 0x0000000404057981 */ /* 0x0002e8000c1e1900 */
[----:B-1----:R-:W3:Y:S01]  /*40a0*/  LDL R4, [R1+0x520] ;  /* 0x0005200001047983 */ /* 0x002ee20000100800 */
[----:B--2---:R-:W-:Y:S02]  /*40b0*/  FADD.FTZ R3, R3, R20 ;  /* 0x0000001403037221 */ /* 0x004fe40000010000 */
[----:B----4-:R-:W-:-:S02]  /*40c0*/  FADD.FTZ R16, -R29, R16 ;  /* 0x000000101d107221 */ /* 0x010fc40000010100 */
[C---:B------:R-:W-:Y:S02]  /*40d0*/  FADD.FTZ R17, -R29.reuse, R17 ;  /* 0x000000111d117221 */ /* 0x040fe40000010100 */
[C---:B------:R-:W-:Y:S02]  /*40e0*/  FADD.FTZ R18, -R29.reuse, R18 ;  /* 0x000000121d127221 */ /* 0x040fe40000010100 */
[----:B------:R-:W-:Y:S02]  /*40f0*/  FADD.FTZ R19, -R29, R19 ;  /* 0x000000131d137221 */ /* 0x000fe40000010100 */
[----:B------:R-:W2:Y:S04]  /*4100*/  LDL.LU R29, [R1+0x204] ;  /* 0x00020400011d7983 */ /* 0x000ea80000300800 */
[----:B---3--:R1:W-:Y:S02]  /*4110*/  STL [R1+0xd0], R5 ;  /* 0x0000d00501007387 */ /* 0x0083e40000100800 */
[----:B-1----:R-:W-:-:S02]  /*4120*/  FMUL.FTZ R5, R0, R16 ;  /* 0x0000001000057220 */ /* 0x002fc40000410000 */
[----:B------:R-:W3:Y:S04]  /*4130*/  LDL R16, [R1+0x51c] ;  /* 0x00051c0001107983 */ /* 0x000ee80000100800 */
[----:B------:R1:W-:Y:S02]  /*4140*/  STL [R1+0x200], R3 ;  /* 0x0002000301007387 */ /* 0x0003e40000100800 */
[----:B-1----:R-:W-:Y:S02]  /*4150*/  FMUL.FTZ R3, R0, R17 ;  /* 0x0000001100037220 */ /* 0x002fe40000410000 */
[----:B------:R-:W4:Y:S01]  /*4160*/  LDL R17, [R1+0x524] ;  /* 0x0005240001117983 */ /* 0x000f220000100800 */
[----:B------:R-:W-:-:S03]  /*4170*/  FFMA.FTZ R7, R20, R5, R7 ;  /* 0x0000000514077223 */ /* 0x000fc60000010007 */
[----:B------:R-:W-:Y:S04]  /*4180*/  STL [R1+0x320], R5 ;  /* 0x0003200501007387 */ /* 0x000fe80000100800 */
[----:B------:R1:W-:Y:S04]  /*4190*/  STL [R1+0x2a0], R7 ;  /* 0x0002a00701007387 */ /* 0x0003e80000100800 */
[----:B-1----:R0:W5:Y:S01]  /*41a0*/  LDL.LU R7, [R1+0x558] ;  /* 0x0005580001077983 */ /* 0x0021620000300800 */
[----:B--2---:R-:W-:Y:S02]  /*41b0*/  FADD.FTZ R29, R29, R21 ;  /* 0x000000151d1d7221 */ /* 0x004fe40000010000 */
[----:B----4-:R-:W-:-:S02]  /*41c0*/  FMUL.FTZ R17, R17, R20 ;  /* 0x0000001411117220 */ /* 0x010fc40000410000 */
[----:B------:R-:W2:Y:S04]  /*41d0*/  LDL.LU R20, [R1+0x2a8] ;  /* 0x0002a80001147983 */ /* 0x000ea80000300800 */
[----:B------:R-:W-:Y:S04]  /*41e0*/  STL [R1+0x2fc], R3 ;  /* 0x0002fc0301007387 */ /* 0x000fe80000100800 */
[----:B------:R1:W-:Y:S02]  /*41f0*/  STL [R1+0x204], R29 ;  /* 0x0002041d01007387 */ /* 0x0003e40000100800 */
[----:B-1----:R-:W-:-:S02]  /*4200*/  FMUL.FTZ R29, R0, R18 ;  /* 0x00000012001d7220 */ /* 0x002fc40000410000 */
[----:B------:R-:W4:Y:S01]  /*4210*/  LDL.LU R18, [R1+0x208] ;  /* 0x0002080001127983 */ /* 0x000f220000300800 */
[----:B------:R-:W-:Y:S02]  /*4220*/  FFMA.FTZ R6, R21, R3, R6 ;  /* 0x0000000315067223 */ /* 0x000fe40000010006 */
[----:B------:R-:W-:Y:S01]  /*4230*/  FMUL.FTZ R4, R4, R21 ;  /* 0x0000001504047220 */ /* 0x000fe20000410000 */
[----:B------:R-:W-:Y:S04]  /*4240*/  STL [R1+0x3e8], R17 ;  /* 0x0003e81101007387 */ /* 0x000fe80000100800 */
[----:B------:R1:W-:Y:S04]  /*4250*/  STL [R1+0x2a4], R6 ;  /* 0x0002a40601007387 */ /* 0x0003e80000100800 */
[----:B-1----:R0:W5:Y:S04]  /*4260*/  LDL.LU R6, [R1+0x554] ;  /* 0x0005540001067983 */ /* 0x0021680000300800 */
        /* <DEDUP_REMOVED lines=32> */
[----:B-1----:R-:W-:-:S03]  /*4470*/  FADD.FTZ R27, R16, R19 ;  /* 0x00000013101b7221 */ /* 0x002fc60000010000 */
.L_x_12509:
[----:B------:R-:W-:Y:S05]  /*4480*/  BSYNC B1 ;  /* 0x0000000000017941 */ /* 0x000fea0003800000 */
.L_x_12508:
        /* <DEDUP_REMOVED lines=95> */
.L_x_12511:
[----:B------:R-:W-:Y:S05]  /*4a80*/  BSYNC B1 ;  /* 0x0000000000017941 */ /* 0x000fea0003800000 */
.L_x_12510:
        /* <DEDUP_REMOVED lines=95> */
.L_x_12513:
[----:B------:R-:W-:Y:S05]  /*5080*/  BSYNC B1 ;  /* 0x0000000000017941 */ /* 0x000fea0003800000 */
.L_x_12512:
        /* <DEDUP_REMOVED lines=95> */
.L_x_12515:
[----:B------:R-:W-:Y:S05]  /*5680*/  BSYNC B1 ;  /* 0x0000000000017941 */ /* 0x000fea0003800000 */
.L_x_12514:
[----:B------:R-:W-:Y:S01]  /*5690*/  BSSY B1, `(.L_x_12516) ;  /* 0x000005e000017945 */ /* 0x000fe20003800000 */
        /* <DEDUP_REMOVED lines=93> */
.L_x_12517:
[----:B------:R-:W-:Y:S05]  /*5c70*/  BSYNC B1 ;  /* 0x0000000000017941 */ /* 0x000fea0003800000 */
.L_x_12516:
        /* <DEDUP_REMOVED lines=12> */
[----:B------:R-:W-:Y:S01]  /*5d40*/  ISETP.NE.AND.EX P4, PT, RZ, c[0x0][0x21c], PT, P4 ;  /* 0x00008700ff007a0c */ /* 0x000fe20003f85340 */
[----:B------:R-:W-:-:S12]  /*5d50*/  IMAD.MOV.U32 R20, RZ, RZ, 0x10 ;  /* 0x00000010ff147424 */ /* 0x000fd800078e00ff */
        /* <DEDUP_REMOVED lines=80> */
.L_x_12519:
[----:B------:R-:W-:Y:S05]  /*6260*/  BSYNC B1 ;  /* 0x0000000000017941 */ /* 0x000fea0003800000 */
.L_x_12518:
        /* <DEDUP_REMOVED lines=94> */
.L_x_12521:
[----:B------:R-:W-:Y:S05]  /*6850*/  BSYNC B1 ;  /* 0x0000000000017941 */ /* 0x000fea0003800000 */
.L_x_12520:
[----:B------:R-:W-:-:S13]  /*6860*/  ISETP.GE.U32.AND P4, PT, R28, 0x500, PT ;  /* 0x000005001c00780c */ /* 0x000fda0003f86070 */
[----:B------:R-:W-:Y:S05]  /*6870*/  @!P4 BRA `(.L_x_12503) ;  /* 0x000005900000c947 */ /* 0x000fea0003800000 */
[----:B------:R2:W-:Y:S04]  /*6880*/  STL.64 [R1+0x560], R10 ;  /* 0x0005600a01007387 */ /* 0x0005e80000100a00 */
[----:B------:R3:W-:Y:S04]  /*6890*/  STL.64 [R1+0x558], R8 ;  /* 0x0005580801007387 */ /* 0x0007e80000100a00 */
[----:B--2---:R2:W4:Y:S04]  /*68a0*/  LDL R10, [R1+0x18] ;  /* 0x00001800010a7983 */ /* 0x0045280000100800 */
[----:B---3--:R2:W4:Y:S04]  /*68b0*/  LDL R8, [R1+0x10] ;  /* 0x0000100001087983 */ /* 0x0085280000100800 */
[----:B------:R2:W4:Y:S04]  /*68c0*/  LDL R9, [R1+0x14] ;  /* 0x0000140001097983 */ /* 0x0005280000100800 */
[----:B------:R2:W4:Y:S01]  /*68d0*/  LDL R11, [R1+0x1c] ;  /* 0x00001c00010b7983 */ /* 0x0005220000100800 */
[----:B------:R-:W-:-:S02]  /*68e0*/  ISETP.NE.U32.AND P4, PT, RZ, c[0x0][0x218], PT ;  /* 0x00008600ff007a0c */ /* 0x000fc40003f85070 */
[----:B0-----:R-:W-:Y:S01]  /*68f0*/  MOV R18, 0x10 ;  /* 0x0000001000127802 */ /* 0x001fe20000000f00 */
[----:B-1----:R-:W3:Y:S01]  /*6900*/  LDL.LU R19, [R1+0x8] ;  /* 0x0000080001137983 */ /* 0x002ee20000300800 */
[----:B------:R-:W-:-:S13]  /*6910*/  ISETP.NE.AND.EX P4, PT, RZ, c[0x0][0x21c], PT, P4 ;  /* 0x00008700ff007a0c */ /* 0x000fda0003f85340 */
[----:B------:R-:W-:Y:S01]  /*6920*/  @P4 IMAD.WIDE.U32 R16, R2, R18, c[0x0][0x218] ;  /* 0x0000860002104625 */ /* 0x000fe200078e0012 */
[----:B------:R-:W0:Y:S04]  /*6930*/  LDC.U8 R20, c[0x0][0x1f0] ;  /* 0x00007c00ff147b82 */ /* 0x000e280000000000 */
[----:B----4-:R1:W4:Y:S04]  /*6940*/  @P4 LDG.E.128 R8, [R16.64] ;  /* 0x0000000410084981 */ /* 0x010328000c1e1d00 */
[----:B-----5:R0:W-:Y:S04]  /*6950*/  STL [R1+0x550], R5 ;  /* 0x0005500501007387 */ /* 0x0201e80000100800 */
[----:B------:R-:W-:Y:S01]  /*6960*/  STL [R1+0x54c], R4 ;  /* 0x00054c0401007387 */ /* 0x000fe20000100800 */
[----:B0-----:R-:W-:-:S03]  /*6970*/  HFMA2.MMA R5, -RZ, RZ, 0, 2.384185791015625e-07 ;  /* 0x00000004ff057435 */ /* 0x001fc600000001ff */
[----:B------:R-:W-:Y:S01]  /*6980*/  STL [R1+0x548], R3 ;  /* 0x0005480301007387 */ /* 0x000fe20000100800 */
[----:B-1----:R-:W-:-:S03]  /*6990*/  IMAD.WIDE.U32 R16, R2, R18, c[0x0][0x188] ;  /* 0x0000620002107625 */ /* 0x002fc600078e0012 */
[----:B----4-:R-:W-:Y:S04]  /*69a0*/  @P4 STL.64 [R1+0x10], R8 ;  /* 0x0000100801004387 */ /* 0x010fe80000100a00 */
[----:B------:R0:W-:Y:S01]  /*69b0*/  @P4 STL.64 [R1+0x18], R10 ;  /* 0x0000180a01004387 */ /* 0x0001e20000100a00 */
[----:B------:R-:W-:Y:S01]  /*69c0*/  ISETP.NE.AND P4, PT, R20, RZ, PT ;  /* 0x000000ff1400720c */ /* 0x000fe20003f85270 */
[----:B------:R-:W-:-:S04]  /*69d0*/  IMAD.WIDE.U32 R20, R24, R18, c[0x0][0x208] ;  /* 0x0000820018147625 */ /* 0x000fc800078e0012 */
[----:B------:R-:W-:Y:S01]  /*69e0*/  IMAD.WIDE.U32 R24, R25, R5, c[0x0][0x190] ;  /* 0x0000640019187625 */ /* 0x000fe200078e0005 */
[----:B---3--:R-:W-:Y:S01]  /*69f0*/  FSEL R29, R19, RZ, !P4 ;  /* 0x000000ff131d7208 */ /* 0x008fe20006000000 */
[----:B------:R-:W3:Y:S04]  /*6a00*/  LDG.E.128 R20, [R20.64] ;  /* 0x0000000414147981 */ /* 0x000ee8000c1e1d00 */
[----:B------:R1:W4:Y:S04]  /*6a10*/  LDG.E R2, [R24.64] ;  /* 0x0000000418027981 */ /* 0x000328000c1e1900 */
[----:B------:R-:W2:Y:S04]  /*6a20*/  LDG.E.128 R16, [R16.64] ;  /* 0x0000000410107981 */ /* 0x000ea8000c1e1d00 */
[----:B0-----:R0:W5:Y:S04]  /*6a30*/  LDL.LU.64 R10, [R1+0x560] ;  /* 0x00056000010a7983 */ /* 0x0011680000300a00 */
[----:B------:R0:W5:Y:S04]  /*6a40*/  LDL.LU.64 R8, [R1+0x558] ;  /* 0x0005580001087983 */ /* 0x0001680000300a00 */
[----:B------:R-:W3:Y:S04]  /*6a50*/  LDL.LU R3, [R1+0x190] ;  /* 0x0001900001037983 */ /* 0x000ee80000300800 */
[----:B-1----:R-:W3:Y:S04]  /*6a60*/  LDL R25, [R1+0x4b4] ;  /* 0x0004b40001197983 */ /* 0x002ee80000100800 */
[----:B------:R-:W3:Y:S04]  /*6a70*/  LDL.LU R24, [R1+0x194] ;  /* 0x0001940001187983 */ /* 0x000ee80000300800 */
[----:B------:R-:W3:Y:S04]  /*6a80*/  LDL.LU R5, [R1+0x234] ;  /* 0x0002340001057983 */ /* 0x000ee80000300800 */
[----:B------:R-:W3:Y:S04]  /*6a90*/  LDL.LU R4, [R1+0x198] ;  /* 0x0001980001047983 */ /* 0x000ee80000300800 */
[----:B----4-:R2:W-:Y:S02]  /*6aa0*/  STL [R1+0xb4], R2 ;  /* 0x0000b40201007387 */ /* 0x0105e40000100800 */
[----:B--2---:R-:W-:-:S02]  /*6ab0*/  FADD.FTZ R2, -R29, R17 ;  /* 0x000000111d027221 */ /* 0x004fc40000010100 */
[----:B------:R-:W2:Y:S01]  /*6ac0*/  LDL.LU R17, [R1+0x230] ;  /* 0x0002300001117983 */ /* 0x000ea20000300800 */
[----:B------:R-:W-:Y:S02]  /*6ad0*/  FADD.FTZ R16, -R29, R16 ;  /* 0x000000101d107221 */ /* 0x000fe40000010100 */
[----:B---3--:R-:W-:Y:S02]  /*6ae0*/  FADD.FTZ R3, R3, R20 ;  /* 0x0000001403037221 */ /* 0x008fe40000010000 */
[----:B------:R-:W-:-:S03]  /*6af0*/  FMUL.FTZ R16, R0, R16 ;  /* 0x0000001000107220 */ /* 0x000fc60000410000 */
[----:B------:R1:W-:Y:S01]  /*6b00*/  STL [R1+0x190], R3 ;  /* 0x0001900301007387 */ /* 0x0003e20000100800 */
[C---:B------:R-:W-:Y:S02]  /*6b10*/  FADD.FTZ R18, -R29.reuse, R18 ;  /* 0x000000121d127221 */ /* 0x040fe40000010100 */
[----:B------:R-:W-:Y:S02]  /*6b20*/  FADD.FTZ R19, -R29, R19 ;  /* 0x000000131d137221 */ /* 0x000fe40000010100 */
[----:B------:R-:W-:Y:S02]  /*6b30*/  FADD.FTZ R24, R24, R21 ;  /* 0x0000001518187221 */ /* 0x000fe40000010000 */
[----:B-1----:R-:W-:Y:S02]  /*6b40*/  FMUL.FTZ R3, R0, R2 ;  /* 0x0000000200037220 */ /* 0x002fe40000410000 */
[----:B------:R-:W3:Y:S04]  /*6b50*/  LDL R2, [R1+0x4ac] ;  /* 0x0004ac0001027983 */ /* 0x000ee80000100800 */
[----:B------:R-:W-:Y:S01]  /*6b60*/  STL [R1+0x324], R16 ;  /* 0x0003241001007387 */ /* 0x000fe20000100800 */
[----:B--2---:R-:W-:-:S05]  /*6b70*/  FFMA.FTZ R17, R20, R16, R17 ;  /* 0x0000001014117223 */ /* 0x004fca0000010011 */
[----:B------:R1:W-:Y:S02]  /*6b80*/  STL [R1+0x230], R17 ;  /* 0x0002301101007387 */ /* 0x0003e40000100800 */
[----:B-1----:R-:W-:Y:S02]  /*6b90*/  FMUL.FTZ R17, R25, R20 ;  /* 0x0000001419117220 */ /* 0x002fe40000410000 */
[----:B------:R-:W2:Y:S04]  /*6ba0*/  LDL.LU R20, [R1+0x238] ;  /* 0x0002380001147983 */ /* 0x000ea80000300800 */
[----:B------:R-:W4:Y:S04]  /*6bb0*/  LDL.LU R29, [R1+0x23c] ;  /* 0x00023c00011d7983 */ /* 0x000f280000300800 */
[----:B------:R-:W-:Y:S04]  /*6bc0*/  STL [R1+0x300], R3 ;  /* 0x0003000301007387 */ /* 0x000fe80000100800 */
[----:B------:R-:W2:Y:S04]  /*6bd0*/  LDL R25, [R1+0x4a8] ;  /* 0x0004a80001197983 */ /* 0x000ea80000100800 */
[----:B------:R-:W-:Y:S04]  /*6be0*/  STL [R1+0x3cc], R17 ;  /* 0x0003cc1101007387 */ /* 0x000fe80000100800 */
[----:B------:R1:W-:Y:S02]  /*6bf0*/  STL [R1+0x194], R24 ;  /* 0x0001941801007387 */ /* 0x0003e40000100800 */
[----:B-1----:R-:W-:-:S02]  /*6c00*/  FMUL.FTZ R24, R0, R18 ;  /* 0x0000001200187220 */ /* 0x002fc40000410000 */
[----:B------:R-:W2:Y:S01]  /*6c10*/  LDL R18, [R1+0x4b0] ;  /* 0x0004b00001127983 */ /* 0x000ea20000100800 */
[----:B------:R-:W-:-:S05]  /*6c20*/  FFMA.FTZ R5, R21, R3, R5 ;  /* 0x0000000315057223 */ /* 0x000fca0000010005 */
[----:B------:R1:W-:Y:S04]  /*6c30*/  STL [R1+0x234], R5 ;  /* 0x0002340501007387 */ /* 0x0003e80000100800 */
[----:B-1----:R0:W5:Y:S01]  /*6c40*/  LDL.LU R5, [R1+0x550] ;  /* 0x0005500001057983 */ /* 0x0021620000300800 */
[----:B--2---:R-:W-:-:S03]  /*6c50*/  FMUL.FTZ R18, R18, R21 ;  /* 0x0000001512127220 */ /* 0x004fc60000410000 */
[----:B------:R-:W2:Y:S01]  /*6c60*/  LDL.LU R21, [R1+0x19c] ;  /* 0x00019c0001157983 */ /* 0x000ea20000300800 */
[----:B------:R-:W-:Y:S02]  /*6c70*/  FADD.FTZ R4, R4, R22 ;  /* 0x0000001604047221 */ /* 0x000fe40000010000 */
[----:B------:R-:W-:-:S03]  /*6c80*/  FFMA.FTZ R20, R22, R24, R20 ;  /* 0x0000001816147223 */ /* 0x000fc60000010014 */
[----:B------:R1:W-:Y:S01]  /*6c90*/  STL [R1+0x198], R4 ;  /* 0x0001980401007387 */ /* 0x0003e20000100800 */
[----:B------:R-:W-:-:S03]  /*6ca0*/  FFMA.FTZ R16, R16, R17, R26 ;  /* 0x0000001110107223 */ /* 0x000fc6000001001a */
[----:B-1----:R0:W5:Y:S04]  /*6cb0*/  LDL.LU R4, [R1+0x54c] ;  /* 0x00054c0001047983 */ /* 0x0021680000300800 */
[----:B------:R-:W-:Y:S04]  /*6cc0*/  STL [R1+0x2dc], R24 ;  /* 0x0002dc1801007387 */ /* 0x000fe80000100800 */
[----:B------:R-:W-:Y:S04]  /*6cd0*/  STL [R1+0x3a0], R18 ;  /* 0x0003a01201007387 */ /* 0x000fe80000100800 */
[----:B------:R3:W-:Y:S01]  /*6ce0*/  STL [R1+0x238], R20 ;  /* 0x0002381401007387 */ /* 0x0007e20000100800 */
[----:B------:R-:W-:-:S02]  /*6cf0*/  FFMA.FTZ R16, R3, R18, R16 ;  /* 0x0000001203107223 */ /* 0x000fc40000010010 */
[----:B---3--:R-:W-:Y:S02]  /*6d00*/  FMUL.FTZ R20, R2, R22 ;  /* 0x0000001602147220 */ /* 0x008fe40000410000 */
[----:B------:R-:W-:Y:S02]  /*6d10*/  FADD.FTZ R2, R27, R17 ;  /* 0x000000111b027221 */ /* 0x000fe40000010000 */
[----:B------:R-:W-:Y:S01]  /*6d20*/  FMUL.FTZ R17, R0, R19 ;  /* 0x0000001300117220 */ /* 0x000fe20000410000 */
[----:B------:R0:W-:Y:S01]  /*6d30*/  STL [R1+0x37c], R20 ;  /* 0x00037c1401007387 */ /* 0x0001e20000100800 */
[----:B------:R-:W-:Y:S02]  /*6d40*/  FADD.FTZ R2, R2, R18 ;  /* 0x0000001202027221 */ /* 0x000fe40000010000 */
[----:B----4-:R-:W-:Y:S01]  /*6d50*/  FFMA.FTZ R29, R23, R17, R29 ;  /* 0x00000011171d7223 */ /* 0x010fe2000001001d */
[----:B------:R0:W5:Y:S01]  /*6d60*/  LDL.LU R3, [R1+0x548] ;  /* 0x0005480001037983 */ /* 0x0001620000300800 */
[----:B------:R-:W-:-:S02]  /*6d70*/  FMUL.FTZ R18, R25, R23 ;  /* 0x0000001719127220 */ /* 0x000fc40000410000 */
[----:B------:R-:W-:Y:S02]  /*6d80*/  FADD.FTZ R2, R2, R20 ;  /* 0x0000001402027221 */ /* 0x000fe40000010000 */
[----:B------:R-:W-:Y:S02]  /*6d90*/  FFMA.FTZ R16, R24, R20, R16 ;  /* 0x0000001418107223 */ /* 0x000fe40000010010 */
[----:B------:R-:W-:Y:S02]  /*6da0*/  FADD.FTZ R27, R2, R18 ;  /* 0x00000012021b7221 */ /* 0x000fe40000010000 */
[----:B------:R-:W-:Y:S02]  /*6db0*/  FFMA.FTZ R26, R17, R18, R16 ;  /* 0x00000012111a7223 */ /* 0x000fe40000010010 */
[----:B--2---:R-:W-:-:S05]  /*6dc0*/  FADD.FTZ R21, R21, R23 ;  /* 0x0000001715157221 */ /* 0x004fca0000010000 */
[----:B------:R0:W-:Y:S04]  /*6dd0*/  STL [R1+0x19c], R21 ;  /* 0x00019c1501007387 */ /* 0x0001e80000100800 */
[----:B------:R0:W-:Y:S04]  /*6de0*/  STL [R1+0x374], R17 ;  /* 0x0003741101007387 */ /* 0x0001e80000100800 */
[----:B------:R0:W-:Y:S04]  /*6df0*/  STL [R1+0x23c], R29 ;  /* 0x00023c1d01007387 */ /* 0x0001e80000100800 */
[----:B------:R0:W-:Y:S02]  /*6e00*/  STL [R1+0x330], R18 ;  /* 0x0003301201007387 */ /* 0x0001e40000100800 */
.L_x_12503:
[----:B------:R-:W-:Y:S05]  /*6e10*/  BSYNC B0 ;  /* 0x0000000000007941 */ /* 0x000fea0003800000 */
.L_x_12483:
[----:B0-----:R-:W2:Y:S04]  /*6e20*/  LDL R17, [R1+0x3fc] ;  /* 0x0003fc0001117983 */ /* 0x001ea80000100800 */
[----:B------:R-:W0:Y:S02]  /*6e30*/  S2R R16, SR_TID.X ;  /* 0x0000000000107919 */ /* 0x000e240000002100 */
[----:B01----:R-:W-:-:S04]  /*6e40*/  SHF.R.U32.HI R22, RZ, 0x5, R16 ;  /* 0x00000005ff167819 */ /* 0x003fc80000011610 */
[----:B------:R-:W-:Y:S02]  /*6e50*/  LOP3.LUT R2, R22, 0x7fffffc, RZ, 0xc0, !PT ;  /* 0x07fffffc16027812 */ /* 0x000fe400078ec0ff */
[----:B--2---:R-:W-:-:S13]  /*6e60*/  LOP3.LUT P4, RZ, R17, 0xff, RZ, 0xc0, !PT ;  /* 0x000000ff11ff7812 */ /* 0x004fda000788c0ff */
[----:B------:R-:W-:Y:S02]  /*6e70*/  @!P4 IADD3 R2, R2, 0x4, RZ ;  /* 0x000000040202c810 */ /* 0x000fe40007ffe0ff */
[----:B------:R-:W-:Y:S01]  /*6e80*/  LOP3.LUT P4, RZ, R16, 0x1f, RZ, 0xc0, !PT ;  /* 0x0000001f10ff7812 */ /* 0x000fe2000788c0ff */
[----:B------:R-:W-:Y:S10]  /*6e90*/  BRA.DIV ~URZ, `(.L_x_12522) ;  /* 0x00006d727f007947 */ /* 0x000ff4000b800000 */
[----:B------:R0:W1:Y:S02]  /*6ea0*/  SHFL.DOWN PT, R17, R27, 0x10, 0x1f ;  /* 0x0a001f001b117f89 */ /* 0x00006400000e0000 */
.L_x_12707:
        /* <DEDUP_REMOVED lines=18> */
.L_x_12708:
[----:B---3--:R-:W3:Y:S01]  /*6fd0*/  LDL.LU R19, [R1+0xc] ;  /* 0x00000c0001137983 */ /* 0x008ee20000300800 */
[----:B------:R-:W-:Y:S01]  /*6fe0*/  FADD.FTZ R16, R21, R17 ;  /* 0x0000001115107221 */ /* 0x000fe20000010000 */
[----:B------:R-:W-:Y:S01]  /*6ff0*/  WARPSYNC 0xffffffff ;  /* 0xffffffff00007948 */ /* 0x000fe20003800000 */
[----:B-12---:R-:W-:Y:S01]  /*7000*/  FADD.FTZ R17, R18, R20 ;  /* 0x0000001412117221 */ /* 0x006fe20000010000 */
[----:B------:R-:W-:Y:S01]  /*7010*/  @!P4 LOP3.LUT R18, R22, 0x3, RZ, 0xc0, !PT ;  /* 0x000000031612c812 */ /* 0x000fe200078ec0ff */
[----:B------:R-:W-:Y:S01]  /*7020*/  BSSY B0, `(.L_x_12524) ;  /* 0x00000b5000007945 */ /* 0x000fe20003800000 */
[----:B------:R-:W-:Y:S02]  /*7030*/  MOV R20, RZ ;  /* 0x000000ff00147202 */ /* 0x000fe40000000f00 */
[----:B------:R-:W-:Y:S02]  /*7040*/  @!P4 IADD3 R18, R2, R18, RZ ;  /* 0x000000120212c210 */ /* 0x000fe40007ffe0ff */
[----:B------:R-:W-:-:S03]  /*7050*/  LOP3.LUT P5, RZ, R28, 0xffffff80, RZ, 0xc0, !PT ;  /* 0xffffff801cff7812 */ /* 0x000fc600078ac0ff */
[----:B------:R1:W-:Y:S04]  /*7060*/  @!P4 STS.64 [R18.X8+0x5000], R16 ;  /* 0x005000101200c388 */ /* 0x0003e80000008a00 */
[----:B------:R-:W-:Y:S01]  /*7070*/  BAR.SYNC.DEFER_BLOCKING 0x0 ;  /* 0x0000000000007b1d */ /* 0x000fe20000010000 */
[----:B---3--:R-:W-:-:S13]  /*7080*/  ISETP.GE.AND P4, PT, R19, 0x1, PT ;  /* 0x000000011300780c */ /* 0x008fda0003f86270 */
[----:B-1----:R-:W-:Y:S02]  /*7090*/  @P4 IADD3 R16, R19, -0x1, RZ ;  /* 0xffffffff13104810 */ /* 0x002fe40007ffe0ff */
[----:B------:R-:W1:Y:S03]  /*70a0*/  S2R R19, SR_TID.X ;  /* 0x0000000000137919 */ /* 0x000e660000002100 */
[----:B------:R-:W-:-:S05]  /*70b0*/  @P4 IMAD R16, R16, c[0x0][0x168], RZ ;  /* 0x00005a0010104a24 */ /* 0x000fca00078e02ff */
[----:B------:R-:W-:-:S04]  /*70c0*/  @P4 SHF.R.S32.HI R17, RZ, 0x1f, R16 ;  /* 0x0000001fff114819 */ /* 0x000fc80000011410 */
[----:B------:R-:W-:Y:S02]  /*70d0*/  @P4 LEA.HI R16, R17, R16, RZ, 0x2 ;  /* 0x0000001011104211 */ /* 0x000fe400078f10ff */
[----:B-1----:R-:W-:-:S04]  /*70e0*/  @P4 LOP3.LUT R17, R19, 0x7f, RZ, 0xc0, !PT ;  /* 0x0000007f13114812 */ /* 0x002fc800078ec0ff */
        /* <DEDUP_REMOVED lines=16> */
[----:B-----5:R-:W-:-:S10]  /*71f0*/  HFMA2.MMA R4, -RZ, RZ, 0, 9.5367431640625e-07 ;  /* 0x00000010ff047435 */ /* 0x020fd400000001ff */
[----:B------:R-:W-:-:S06]  /*7200*/  IMAD.WIDE.U32 R4, R20, R4, c[0x0][0x170] ;  /* 0x00005c0014047625 */ /* 0x000fcc00078e0004 */
[----:B------:R-:W5:Y:S02]  /*7210*/  LDG.E.128 R4, [R4.64] ;  /* 0x0000000404047981 */ /* 0x000f64000c1e1d00 */
.L_x_12527:
[----:B------:R-:W-:Y:S05]  /*7220*/  BSYNC B1 ;  /* 0x0000000000017941 */ /* 0x000fea0003800000 */
.L_x_12526:
[----:B------:R-:W2:Y:S01]  /*7230*/  LDL R18, [R1+0xa0] ;  /* 0x0000a00001127983 */ /* 0x000ea20000100800 */
[----:B------:R-:W-:Y:S01]  /*7240*/  @!P3 ISETP.NE.U32.AND P5, PT, RZ, c[0x0][0x218], PT ;  /* 0x00008600ff00ba0c */ /* 0x000fe20003fa5070 */
[----:B------:R-:W-:Y:S03]  /*7250*/  BSSY B1, `(.L_x_12528) ;  /* 0x000000f000017945 */ /* 0x000fe60003800000 */
[----:B------:R-:W-:-:S04]  /*7260*/  @!P3 ISETP.NE.AND.EX P5, PT, RZ, c[0x0][0x21c], PT, P5 ;  /* 0x00008700ff00ba0c */ /* 0x000fc80003fa5350 */
[----:B--2---:R-:W-:Y:S01]  /*7270*/  @!P3 FSEL R17, R18, RZ, P5 ;  /* 0x000000ff1211b208 */ /* 0x004fe20002800000 */
[----:B------:R-:W-:Y:S05]  /*7280*/  @!P3 BRA `(.L_x_12529) ;  /* 0x000000b00000b947 */ /* 0x000fea0003800000 */
[----:B------:R-:W2:Y:S01]  /*7290*/  LDL R21, [R1+0x32c] ;  /* 0x00032c0001157983 */ /* 0x000ea20000100800 */
[----:B------:R-:W1:Y:S03]  /*72a0*/  LDC.U8 R22, c[0x0][0x1f0] ;  /* 0x00007c00ff167b82 */ /* 0x000e660000000000 */
[----:B------:R-:W3:Y:S01]  /*72b0*/  LDL R19, [R1+0xdc] ;  /* 0x0000dc0001137983 */ /* 0x000ee20000100800 */
[----:B-1----:R-:W-:-:S04]  /*72c0*/  ISETP.NE.AND P5, PT, R22, RZ, PT ;  /* 0x000000ff1600720c */ /* 0x002fc80003fa5270 */
[----:B------:R-:W-:Y:S02]  /*72d0*/  FSEL R17, R2, RZ, !P5 ;  /* 0x000000ff02117208 */ /* 0x000fe40006800000 */
[----:B------:R-:W-:-:S04]  /*72e0*/  ISETP.NE.U32.AND P5, PT, RZ, c[0x0][0x218], PT ;  /* 0x00008600ff007a0c */ /* 0x000fc80003fa5070 */
[----:B------:R-:W-:Y:S01]  /*72f0*/  ISETP.NE.AND.EX P5, PT, RZ, c[0x0][0x21c], PT, P5 ;  /* 0x00008700ff007a0c */ /* 0x000fe20003fa5350 */
[----:B--2---:R-:W-:-:S04]  /*7300*/  FFMA.FTZ R17, R21, R16, R17 ;  /* 0x0000001015117223 */ /* 0x004fc80000010011 */
[----:B---3--:R-:W-:-:S04]  /*7310*/  FADD.FTZ R17, R19, -R17 ;  /* 0x8000001113117221 */ /* 0x008fc80000010000 */
[----:B-----5:R-:W-:-:S04]  /*7320*/  FMUL.FTZ R17, R0, R17 ;  /* 0x0000001100117220 */ /* 0x020fc80000410000 */
[----:B------:R-:W-:Y:S02]  /*7330*/  @P5 FADD.FTZ R17, R18, R17 ;  /* 0x0000001112115221 */ /* 0x000fe40000010000 */
.L_x_12529:
[----:B------:R-:W-:Y:S05]  /*7340*/  BSYNC B1 ;  /* 0x0000000000017941 */ /* 0x000fea0003800000 */
.L_x_12528:
        /* <DEDUP_REMOVED lines=8> */
[----:B------:R-:W-:-:S04]  /*73d0*/  FMUL.FTZ R12, R17, c[0x0][0x1ec] ;  /* 0x00007b00110c7a20 */ /* 0x000fc80000410000 */
[----:B------:R-:W-:-:S04]  /*73e0*/  FMUL.FTZ R17, R12, c[0x0][0x1e8] ;  /* 0x00007a000c117a20 */ /* 0x000fc80000410000 */
[----:B------:R-:W-:Y:S01]  /*73f0*/  FMUL.FTZ R12, R4, R17 ;  /* 0x00000011040c7220 */ /* 0x000fe20000410000 */
[----:B--2---:R-:W-:-:S04]  /*7400*/  LOP3.LUT P6, RZ, R21, 0xff, RZ, 0xc0, !PT ;  /* 0x000000ff15ff7812 */ /* 0x004fc800078cc0ff */
[----:B------:R-:W-:-:S05]  /*7410*/  FSEL R12, R12, RZ, P6 ;  /* 0x000000ff0c0c7208 */ /* 0x000fca0003000000 */
[----:B---3--:R-:W-:Y:S01]  /*7420*/  FADD.FTZ R19, R19, R12 ;  /* 0x0000000c13137221 */ /* 0x008fe20000010000 */
[----:B------:R-:W-:-:S04]  /*7430*/  HFMA2.MMA R12, -RZ, RZ, 0, 0 ;  /* 0x00000000ff0c7435 */ /* 0x000fc800000001ff */
[----:B------:R1:W-:Y:S02]  /*7440*/  STL [R1+0x180], R19 ;  /* 0x0001801301007387 */ /* 0x0003e40000100800 */
[----:B----4-:R-:W-:Y:S02]  /*7450*/  @P6 FMUL.FTZ R12, R18, R17 ;  /* 0x00000011120c6220 */ /* 0x010fe40000410000 */
.L_x_12531:
[----:B------:R-:W-:Y:S05]  /*7460*/  BSYNC B1 ;  /* 0x0000000000017941 */ /* 0x000fea0003800000 */
.L_x_12530:
[----:B------:R-:W2:Y:S01]  /*7470*/  LDL R18, [R1+0xa4] ;  /* 0x0000a40001127983 */ /* 0x000ea20000100800 */
[----:B------:R-:W-:Y:S01]  /*7480*/  @!P3 ISETP.NE.U32.AND P6, PT, RZ, c[0x0][0x218], PT ;  /* 0x00008600ff00ba0c */ /* 0x000fe20003fc5070 */
[----:B------:R-:W-:Y:S03]  /*7490*/  BSSY B1, `(.L_x_12532) ;  /* 0x000000f000017945 */ /* 0x000fe60003800000 */
[----:B------:R-:W-:-:S04]  /*74a0*/  @!P3 ISETP.NE.AND.EX P6, PT, RZ, c[0x0][0x21c], PT, P6 ;  /* 0x00008700ff00ba0c */ /* 0x000fc80003fc5360 */
[----:B--2---:R-:W-:Y:S01]  /*74b0*/  @!P3 FSEL R17, R18, RZ, P6 ;  /* 0x000000ff1211b208 */ /* 0x004fe20003000000 */
[----:B------:R-:W-:Y:S05]  /*74c0*/  @!P3 BRA `(.L_x_12533) ;  /* 0x000000b00000b947 */ /* 0x000fea0003800000 */
[----:B------:R-:W2:Y:S01]  /*74d0*/  LDL R21, [R1+0x3f8] ;  /* 0x0003f80001157983 */ /* 0x000ea20000100800 */
[----:B------:R-:W3:Y:S03]  /*74e0*/  LDC.U8 R22, c[0x0][0x1f0] ;  /* 0x00007c00ff167b82 */ /* 0x000ee60000000000 */
[----:B-1----:R-:W4:Y:S01]  /*74f0*/  LDL R19, [R1+0x3f0] ;  /* 0x0003f00001137983 */ /* 0x002f220000100800 */
[----:B---3--:R-:W-:-:S04]  /*7500*/  ISETP.NE.AND P6, PT, R22, RZ, PT ;  /* 0x000000ff1600720c */ /* 0x008fc80003fc5270 */
[----:B------:R-:W-:Y:S02]  /*7510*/  FSEL R17, R2, RZ, !P6 ;  /* 0x000000ff02117208 */ /* 0x000fe40007000000 */
[----:B------:R-:W-:-:S04]  /*7520*/  ISETP.NE.U32.AND P6, PT, RZ, c[0x0][0x218], PT ;  /* 0x00008600ff007a0c */ /* 0x000fc80003fc5070 */
[----:B------:R-:W-:Y:S01]  /*7530*/  ISETP.NE.AND.EX P6, PT, RZ, c[0x0][0x21c], PT, P6 ;  /* 0x00008700ff007a0c */ /* 0x000fe20003fc5360 */
[----:B--2---:R-:W-:-:S04]  /*7540*/  FFMA.FTZ R17, R21, R16, R17 ;  /* 0x0000001015117223 */ /* 0x004fc80000010011 */
[----:B----4-:R-:W-:-:S04]  /*7550*/  FADD.FTZ R17, R19, -R17 ;  /* 0x8000001113117221 */ /* 0x010fc80000010000 */
[----:B------:R-:W-:-:S04]  /*7560*/  FMUL.FTZ R17, R0, R17 ;  /* 0x0000001100117220 */ /* 0x000fc80000410000 */
[----:B------:R-:W-:Y:S02]  /*7570*/  @P6 FADD.FTZ R17, R18, R17 ;  /* 0x0000001112116221 */ /* 0x000fe40000010000 */
.L_x_12533:
[----:B------:R-:W-:Y:S05]  /*7580*/  BSYNC B1 ;  /* 0x0000000000017941 */ /* 0x000fea0003800000 */
.L_x_12532:
[----:B------:R-:W-:Y:S01]  /*7590*/  BSSY B1, `(.L_x_12534) ;  /* 0x000000f000017945 */ /* 0x000fe20003800000 */
[----:B------:R-:W-:Y:S01]  /*75a0*/  SEL R9, R17, R9, P5 ;  /* 0x0000000911097207 */ /* 0x000fe20002800000 */
[----:B------:R-:W-:Y:S05]  /*75b0*/  @!P4 BRA `(.L_x_12535) ;  /* 0x000000c00000c947 */ /* 0x000fea0003800000 */
[----:B------:R-:W2:Y:S04]  /*75c0*/  LDL R21, [R1+0xd8] ;  /* 0x0000d80001157983 */ /* 0x000ea80000100800 */
[----:B-1----:R-:W3:Y:S04]  /*75d0*/  LDL.LU R19, [R1+0x184] ;  /* 0x0001840001137983 */ /* 0x002ee80000300800 */
        /* <DEDUP_REMOVED lines=10> */
.L_x_12535:
[----:B------:R-:W-:Y:S05]  /*7680*/  BSYNC B1 ;  /* 0x0000000000017941 */ /* 0x000fea0003800000 */
.L_x_12534:
        /* <DEDUP_REMOVED lines=17> */
.L_x_12537:
[----:B------:R-:W-:Y:S05]  /*77a0*/  BSYNC B1 ;  /* 0x0000000000017941 */ /* 0x000fea0003800000 */
.L_x_12536:
        /* <DEDUP_REMOVED lines=15> */
.L_x_12539:
[----:B------:R-:W-:Y:S05]  /*78a0*/  BSYNC B1 ;  /* 0x0000000000017941 */ /* 0x000fea0003800000 */
.L_x_12538:
        /* <DEDUP_REMOVED lines=17> */
.L_x_12541:
[----:B------:R-:W-:Y:S05]  /*79c0*/  BSYNC B1 ;  /* 0x0000000000017941 */ /* 0x000fea0003800000 */
.L_x_12540:
        /* <DEDUP_REMOVED lines=15> */
.L_x_12543:
[----:B------:R-:W-:Y:S05]  /*7ac0*/  BSYNC B1 ;  /* 0x0000000000017941 */ /* 0x000fea0003800000 */
.L_x_12542:
[----:B------:R-:W-:-:S04]  /*7ad0*/  ISETP.NE.U32.AND P5, PT, RZ, c[0x0][0x258], PT ;  /* 0x00009600ff007a0c */ /* 0x000fc80003fa5070 */
[----:B------:R-:W-:-:S13]  /*7ae0*/  ISETP.NE.AND.EX P5, PT, RZ, c[0x0][0x25c], PT, P5 ;  /* 0x00009700ff007a0c */ /* 0x000fda0003fa5350 */
[----:B------:R-:W-:-:S05]  /*7af0*/  @P5 MOV R18, 0x10 ;  /* 0x0000001000125802 */ /* 0x000fca0000000f00 */
[C---:B-1----:R-:W-:Y:S01]  /*7b00*/  @P5 IMAD.WIDE.U32 R18, R3.reuse, R18, c[0x0][0x258] ;  /* 0x0000960003125625 */ /* 0x042fe200078e0012 */
[----:B------:R-:W-:-:S04]  /*7b10*/  IADD3 R3, R3, 0x80, RZ ;  /* 0x0000008003037810 */ /* 0x000fc80007ffe0ff */
[----:B------:R1:W-:Y:S02]  /*7b20*/  @P5 STG.E.128 [R18.64], R8 ;  /* 0x0000000812005986 */ /* 0x0003e4000c101d04 */
[----:B-1----:R-:W-:-:S05]  /*7b30*/  @P4 MOV R18, 0x10 ;  /* 0x0000001000124802 */ /* 0x002fca0000000f00 */
[C---:B------:R-:W-:Y:S01]  /*7b40*/  @P4 IMAD.WIDE.U32 R18, R20.reuse, R18, c[0x0][0x248] ;  /* 0x0000920014124625 */ /* 0x040fe200078e0012 */
[----:B------:R-:W-:-:S04]  /*7b50*/  IADD3 R20, R20, 0x80, RZ ;  /* 0x0000008014147810 */ /* 0x000fc80007ffe0ff */
[----:B------:R1:W-:Y:S03]  /*7b60*/  @P4 STG.E.128 [R18.64], R12 ;  /* 0x0000000c12004986 */ /* 0x0003e6000c101d04 */
.L_x_12525:
[----:B------:R-:W-:Y:S05]  /*7b70*/  BSYNC B0 ;  /* 0x0000000000007941 */ /* 0x000fea0003800000 */
.L_x_12524:
[----:B------:R-:W-:Y:S01]  /*7b80*/  ISETP.GE.U32.AND P5, PT, R28, 0x100, PT ;  /* 0x000001001c00780c */ /* 0x000fe20003fa6070 */
[----:B------:R-:W-:-:S12]  /*7b90*/  BSSY B0, `(.L_x_12544) ;  /* 0x0000090000007945 */ /* 0x000fd80003800000 */
[----:B------:R-:W-:Y:S05]  /*7ba0*/  @!P5 BRA `(.L_x_12545) ;  /* 0x000008e00000d947 */ /* 0x000fea0003800000 */
[----:B------:R-:W2:Y:S01]  /*7bb0*/  LDL R21, [R1+0x90] ;  /* 0x0000900001157983 */ /* 0x000ea20000100800 */
[----:B------:R-:W3:Y:S01]  /*7bc0*/  LDC.U8 R17, c[0x0][0x1f0] ;  /* 0x00007c00ff117b82 */ /* 0x000ee20000000000 */
[----:B-1----:R-:W-:Y:S01]  /*7bd0*/  @P4 IMAD.MOV.U32 R18, RZ, RZ, 0x10 ;  /* 0x00000010ff124424 */ /* 0x002fe200078e00ff */
[----:B------:R-:W-:Y:S03]  /*7be0*/  BSSY B1, `(.L_x_12546) ;  /* 0x0000011000017945 */ /* 0x000fe60003800000 */
[----:B------:R-:W-:-:S05]  /*7bf0*/  @P4 IMAD.WIDE.U32 R18, R20, R18, c[0x0][0x170] ;  /* 0x00005c0014124625 */ /* 0x000fca00078e0012 */
[----:B-----5:R2:W5:Y:S01]  /*7c00*/  @P4 LDG.E.128 R4, [R18.64] ;  /* 0x0000000412044981 */ /* 0x020562000c1e1d00 */
[----:B---3--:R-:W-:-:S04]  /*7c10*/  ISETP.NE.AND P5, PT, R17, RZ, PT ;  /* 0x000000ff1100720c */ /* 0x008fc80003fa5270 */
[----:B------:R-:W-:Y:S02]  /*7c20*/  FSEL R17, R2, RZ, !P5 ;  /* 0x000000ff02117208 */ /* 0x000fe40006800000 */
[----:B------:R-:W-:-:S04]  /*7c30*/  @!P3 ISETP.NE.U32.AND P5, PT, RZ, c[0x0][0x218], PT ;  /* 0x00008600ff00ba0c */ /* 0x000fc80003fa5070 */
[----:B------:R-:W-:-:S04]  /*7c40*/  @!P3 ISETP.NE.AND.EX P5, PT, RZ, c[0x0][0x21c], PT, P5 ;  /* 0x00008700ff00ba0c */ /* 0x000fc80003fa5350 */
[----:B--2---:R-:W-:Y:S01]  /*7c50*/  @!P3 FSEL R18, R21, RZ, P5 ;  /* 0x000000ff1512b208 */ /* 0x004fe20002800000 */
        /* <DEDUP_REMOVED lines=9> */
.L_x_12547:
[----:B------:R-:W-:Y:S05]  /*7cf0*/  BSYNC B1 ;  /* 0x0000000000017941 */ /* 0x000fea0003800000 */
.L_x_12546:
[----:B------:R-:W-:Y:S01]  /*7d00*/  ISETP.NE.U32.AND P5, PT, RZ, c[0x0][0x258], PT ;  /* 0x00009600ff007a0c */ /* 0x000fe20003fa5070 */
[----:B------:R-:W-:Y:S03]  /*7d10*/  BSSY B1, `(.L_x_12548) ;  /* 0x0000010000017945 */ /* 0x000fe60003800000 */
[----:B------:R-:W-:-:S04]  /*7d20*/  ISETP.NE.AND.EX P5, PT, RZ, c[0x0][0x25c], PT, P5 ;  /* 0x00009700ff007a0c */ /* 0x000fc80003fa5350 */
[----:B------:R-:W-:Y:S01]  /*7d30*/  SEL R8, R18, R8, P5 ;  /* 0x0000000812087207 */ /* 0x000fe20002800000 */
[----:B------:R-:W-:Y:S05]  /*7d40*/  @!P4 BRA `(.L_x_12549) ;  /* 0x000000c00000c947 */ /* 0x000fea0003800000 */
[----:B------:R-:W2:Y:S04]  /*7d50*/  LDL R22, [R1+0xd4] ;  /* 0x0000d40001167983 */ /* 0x000ea80000100800 */
[----:B------:R-:W3:Y:S04]  /*7d60*/  LDL.LU R21, [R1+0x170] ;  /* 0x0001700001157983 */ /* 0x000ee80000300800 */
[----:B------:R-:W4:Y:S01]  /*7d70*/  LDL R19, [R1+0x494] ;  /* 0x0004940001137983 */ /* 0x000f220000100800 */
[----:B------:R-:W-:-:S04]  /*7d80*/  FMUL.FTZ R12, R18, c[0x0][0x1ec] ;  /* 0x00007b00120c7a20 */ /* 0x000fc80000410000 */
[----:B------:R-:W-:-:S04]  /*7d90*/  FMUL.FTZ R18, R12, c[0x0][0x1e8] ;  /* 0x00007a000c127a20 */ /* 0x000fc80000410000 */
[----:B-----5:R-:W-:Y:S01]  /*7da0*/  FMUL.FTZ R12, R4, R18 ;  /* 0x00000012040c7220 */ /* 0x020fe20000410000 */
[----:B--2---:R-:W-:-:S04]  /*7db0*/  LOP3.LUT P6, RZ, R22, 0xff, RZ, 0xc0, !PT ;  /* 0x000000ff16ff7812 */ /* 0x004fc800078cc0ff */
[----:B------:R-:W-:-:S05]  /*7dc0*/  FSEL R12, R12, RZ, P6 ;  /* 0x000000ff0c0c7208 */ /* 0x000fca0003000000 */
[----:B---3--:R-:W-:Y:S01]  /*7dd0*/  FADD.FTZ R21, R21, R12 ;  /* 0x0000000c15157221 */ /* 0x008fe20000010000 */
[----:B------:R-:W-:-:S04]  /*7de0*/  HFMA2.MMA R12, -RZ, RZ, 0, 0 ;  /* 0x00000000ff0c7435 */ /* 0x000fc800000001ff */
[----:B------:R1:W-:Y:S02]  /*7df0*/  STL [R1+0x170], R21 ;  /* 0x0001701501007387 */ /* 0x0003e40000100800 */
[----:B----4-:R-:W-:Y:S02]  /*7e00*/  @P6 FMUL.FTZ R12, R19, R18 ;  /* 0x00000012130c6220 */ /* 0x010fe40000410000 */
.L_x_12549:
[----:B------:R-:W-:Y:S05]  /*7e10*/  BSYNC B1 ;  /* 0x0000000000017941 */ /* 0x000fea0003800000 */
.L_x_12548:
[----:B------:R-:W2:Y:S01]  /*7e20*/  LDL R19, [R1+0x94] ;  /* 0x0000940001137983 */ /* 0x000ea20000100800 */
[----:B------:R-:W-:Y:S01]  /*7e30*/  @!P3 ISETP.NE.U32.AND P6, PT, RZ, c[0x0][0x218], PT ;  /* 0x00008600ff00ba0c */ /* 0x000fe20003fc5070 */
[----:B------:R-:W-:Y:S03]  /*7e40*/  BSSY B1, `(.L_x_12550) ;  /* 0x000000c000017945 */ /* 0x000fe60003800000 */
[----:B------:R-:W-:-:S04]  /*7e50*/  @!P3 ISETP.NE.AND.EX P6, PT, RZ, c[0x0][0x21c], PT, P6 ;  /* 0x00008700ff00ba0c */ /* 0x000fc80003fc5360 */
[----:B--2---:R-:W-:Y:S01]  /*7e60*/  @!P3 FSEL R18, R19, RZ, P6 ;  /* 0x000000ff1312b208 */ /* 0x004fe20003000000 */
[----:B------:R-:W-:Y:S05]  /*7e70*/  @!P3 BRA `(.L_x_12551) ;  /* 0x000000800000b947 */ /* 0x000fea0003800000 */
[----:B------:R-:W2:Y:S04]  /*7e80*/  LDL R22, [R1+0x304] ;  /* 0x0003040001167983 */ /* 0x000ea80000100800 */
[----:B-1----:R-:W3:Y:S01]  /*7e90*/  LDL R21, [R1+0x3c0] ;  /* 0x0003c00001157983 */ /* 0x002ee20000100800 */
[----:B------:R-:W-:-:S04]  /*7ea0*/  ISETP.NE.U32.AND P6, PT, RZ, c[0x0][0x218], PT ;  /* 0x00008600ff007a0c */ /* 0x000fc80003fc5070 */
[----:B------:R-:W-:Y:S01]  /*7eb0*/  ISETP.NE.AND.EX P6, PT, RZ, c[0x0][0x21c], PT, P6 ;  /* 0x00008700ff007a0c */ /* 0x000fe20003fc5360 */
[----:B--2---:R-:W-:-:S04]  /*7ec0*/  FFMA.FTZ R18, R22, R16, R17 ;  /* 0x0000001016127223 */ /* 0x004fc80000010011 */
[----:B---3--:R-:W-:-:S04]  /*7ed0*/  FADD.FTZ R18, R21, -R18 ;  /* 0x8000001215127221 */ /* 0x008fc80000010000 */
[----:B------:R-:W-:-:S04]  /*7ee0*/  FMUL.FTZ R18, R0, R18 ;  /* 0x0000001200127220 */ /* 0x000fc80000410000 */
[----:B------:R-:W-:Y:S02]  /*7ef0*/  @P6 FADD.FTZ R18, R19, R18 ;  /* 0x0000001213126221 */ /* 0x000fe40000010000 */
.L_x_12551:
[----:B------:R-:W-:Y:S05]  /*7f00*/  BSYNC B1 ;  /* 0x0000000000017941 */ /* 0x000fea0003800000 */
.L_x_12550:
        /* <DEDUP_REMOVED lines=8> */
[----:B-----5:R-:W-:Y:S01]  /*7f90*/  FMUL.FTZ R13, R5, R18 ;  /* 0x00000012050d7220 */ /* 0x020fe20000410000 */
[----:B--2---:R-:W-:-:S04]  /*7fa0*/  LOP3.LUT P6, RZ, R22, 0xff00, RZ, 0xc0, !PT ;  /* 0x0000ff0016ff7812 */ /* 0x004fc800078cc0ff */
[----:B------:R-:W-:-:S05]  /*7fb0*/  FSEL R13, R13, RZ, P6 ;  /* 0x000000ff0d0d7208 */ /* 0x000fca0003000000 */
[----:B---3--:R-:W-:Y:S01]  /*7fc0*/  FADD.FTZ R21, R21, R13 ;  /* 0x0000000d15157221 */ /* 0x008fe20000010000 */
[----:B------:R-:W-:-:S03]  /*7fd0*/  MOV R13, RZ ;  /* 0x000000ff000d7202 */ /* 0x000fc60000000f00 */
[----:B----4-:R-:W-:Y:S01]  /*7fe0*/  @P6 FMUL.FTZ R13, R19, R18 ;  /* 0x00000012130d6220 */ /* 0x010fe20000410000 */
[----:B------:R1:W-:Y:S04]  /*7ff0*/  STL [R1+0x174], R21 ;  /* 0x0001741501007387 */ /* 0x0003e80000100800 */
.L_x_12553:
[----:B------:R-:W-:Y:S05]  /*8000*/  BSYNC B1 ;  /* 0x0000000000017941 */ /* 0x000fea0003800000 */
.L_x_12552:
        /* <DEDUP_REMOVED lines=14> */
.L_x_12555:
[----:B------:R-:W-:Y:S05]  /*80f0*/  BSYNC B1 ;  /* 0x0000000000017941 */ /* 0x000fea0003800000 */
.L_x_12554:
        /* <DEDUP_REMOVED lines=15> */
.L_x_12557:
[----:B------:R-:W-:Y:S05]  /*81f0*/  BSYNC B1 ;  /* 0x0000000000017941 */ /* 0x000fea0003800000 */
.L_x_12556:
        /* <DEDUP_REMOVED lines=14> */
.L_x_12559:
[----:B------:R-:W-:Y:S05]  /*82e0*/  BSYNC B1 ;  /* 0x0000000000017941 */ /* 0x000fea0003800000 */
.L_x_12558:
        /* <DEDUP_REMOVED lines=15> */
.L_x_12561:
[----:B------:R-:W-:Y:S05]  /*83e0*/  BSYNC B1 ;  /* 0x0000000000017941 */ /* 0x000fea0003800000 */
.L_x_12560:
[----:B------:R-:W-:-:S04]  /*83f0*/  ISETP.NE.U32.AND P5, PT, RZ, c[0x0][0x258], PT ;  /* 0x00009600ff007a0c */ /* 0x000fc80003fa5070 */
[----:B------:R-:W-:-:S13]  /*8400*/  ISETP.NE.AND.EX P5, PT, RZ, c[0x0][0x25c], PT, P5 ;  /* 0x00009700ff007a0c */ /* 0x000fda0003fa5350 */
[----:B------:R-:W-:-:S05]  /*8410*/  @P5 MOV R18, 0x10 ;  /* 0x0000001000125802 */ /* 0x000fca0000000f00 */
[C---:B------:R-:W-:Y:S01]  /*8420*/  @P5 IMAD.WIDE.U32 R18, R3.reuse, R18, c[0x0][0x258] ;  /* 0x0000960003125625 */ /* 0x040fe200078e0012 */
[----:B------:R-:W-:-:S04]  /*8430*/  IADD3 R3, R3, 0x80, RZ ;  /* 0x0000008003037810 */ /* 0x000fc80007ffe0ff */
[----:B------:R2:W-:Y:S02]  /*8440*/  @P5 STG.E.128 [R18.64], R8 ;  /* 0x0000000812005986 */ /* 0x0005e4000c101d04 */
[----:B--2---:R-:W-:-:S05]  /*8450*/  @P4 MOV R18, 0x10 ;  /* 0x0000001000124802 */ /* 0x004fca0000000f00 */
[C---:B------:R-:W-:Y:S01]  /*8460*/  @P4 IMAD.WIDE.U32 R18, R20.reuse, R18, c[0x0][0x248] ;  /* 0x0000920014124625 */ /* 0x040fe200078e0012 */
[----:B------:R-:W-:-:S04]  /*8470*/  IADD3 R20, R20, 0x80, RZ ;  /* 0x0000008014147810 */ /* 0x000fc80007ffe0ff */
[----:B------:R2:W-:Y:S03]  /*8480*/  @P4 STG.E.128 [R18.64], R12 ;  /* 0x0000000c12004986 */ /* 0x0005e6000c101d04 */
.L_x_12545:
[----:B------:R-:W-:Y:S05]  /*8490*/  BSYNC B0 ;  /* 0x0000000000007941 */ /* 0x000fea0003800000 */
.L_x_12544:
[----:B------:R-:W-:Y:S01]  /*84a0*/  ISETP.GE.U32.AND P5, PT, R28, 0x180, PT ;  /* 0x000001801c00780c */ /* 0x000fe20003fa6070 */
[----:B------:R-:W-:-:S12]  /*84b0*/  BSSY B0, `(.L_x_12562) ;  /* 0x0000090000007945 */ /* 0x000fd80003800000 */
[----:B------:R-:W-:Y:S05]  /*84c0*/  @!P5 BRA `(.L_x_12563) ;  /* 0x000008e00000d947 */ /* 0x000fea0003800000 */
[----:B-1----:R-:W3:Y:S01]  /*84d0*/  LDL R21, [R1+0x80] ;  /* 0x0000800001157983 */ /* 0x002ee20000100800 */
[----:B------:R-:W1:Y:S01]  /*84e0*/  LDC.U8 R17, c[0x0][0x1f0] ;  /* 0x00007c00ff117b82 */ /* 0x000e620000000000 */
[----:B--2---:R-:W-:Y:S01]  /*84f0*/  @P4 MOV R18, 0x10 ;  /* 0x0000001000124802 */ /* 0x004fe20000000f00 */
[----:B------:R-:W-:Y:S04]  /*8500*/  BSSY B1, `(.L_x_12564) ;  /* 0x0000011000017945 */ /* 0x000fe80003800000 */
[----:B------:R-:W-:-:S05]  /*8510*/  @P4 IMAD.WIDE.U32 R18, R20, R18, c[0x0][0x170] ;  /* 0x00005c0014124625 */ /* 0x000fca00078e0012 */
[----:B-----5:R3:W5:Y:S01]  /*8520*/  @P4 LDG.E.128 R4, [R18.64] ;  /* 0x0000000412044981 */ /* 0x020762000c1e1d00 */
[----:B-1----:R-:W-:-:S04]  /*8530*/  ISETP.NE.AND P5, PT, R17, RZ, PT ;  /* 0x000000ff1100720c */ /* 0x002fc80003fa5270 */
[----:B------:R-:W-:Y:S02]  /*8540*/  FSEL R17, R2, RZ, !P5 ;  /* 0x000000ff02117208 */ /* 0x000fe40006800000 */
[----:B------:R-:W-:-:S04]  /*8550*/  @!P3 ISETP.NE.U32.AND P5, PT, RZ, c[0x0][0x218], PT ;  /* 0x00008600ff00ba0c */ /* 0x000fc80003fa5070 */
[----:B------:R-:W-:-:S04]  /*8560*/  @!P3 ISETP.NE.AND.EX P5, PT, RZ, c[0x0][0x21c], PT, P5 ;  /* 0x00008700ff00ba0c */ /* 0x000fc80003fa5350 */
[----:B---3--:R-:W-:Y:S01]  /*8570*/  @!P3 FSEL R18, R21, RZ, P5 ;  /* 0x000000ff1512b208 */ /* 0x008fe20002800000 */
        /* <DEDUP_REMOVED lines=9> */
.L_x_12565:
[----:B------:R-:W-:Y:S05]  /*8610*/  BSYNC B1 ;  /* 0x0000000000017941 */ /* 0x000fea0003800000 */
.L_x_12564:
        /* <DEDUP_REMOVED lines=17> */
.L_x_12567:
[----:B------:R-:W-:Y:S05]  /*8730*/  BSYNC B1 ;  /* 0x0000000000017941 */ /* 0x000fea0003800000 */
.L_x_12566:
        /* <DEDUP_REMOVED lines=14> */
.L_x_12569:
[----:B------:R-:W-:Y:S05]  /*8820*/  BSYNC B1 ;  /* 0x0000000000017941 */ /* 0x000fea0003800000 */
.L_x_12568:
        /* <DEDUP_REMOVED lines=15> */
.L_x_12571:
[----:B------:R-:W-:Y:S05]  /*8920*/  BSYNC B1 ;  /* 0x0000000000017941 */ /* 0x000fea0003800000 */
.L_x_12570:
        /* <DEDUP_REMOVED lines=14> */
.L_x_12573:
[----:B------:R-:W-:Y:S05]  /*8a10*/  BSYNC B1 ;  /* 0x0000000000017941 */ /* 0x000fea0003800000 */
.L_x_12572:
        /* <DEDUP_REMOVED lines=15> */
.L_x_12575:
[----:B------:R-:W-:Y:S05]  /*8b10*/  BSYNC B1 ;  /* 0x0000000000017941 */ /* 0x000fea0003800000 */
.L_x_12574:
        /* <DEDUP_REMOVED lines=14> */
.L_x_12577:
[----:B------:R-:W-:Y:S05]  /*8c00*/  BSYNC B1 ;  /* 0x0000000000017941 */ /* 0x000fea0003800000 */
.L_x_12576:
        /* <DEDUP_REMOVED lines=15> */
.L_x_12579:
[----:B------:R-:W-:Y:S05]  /*8d00*/  BSYNC B1 ;  /* 0x0000000000017941 */ /* 0x000fea0003800000 */
.L_x_12578:
        /* <DEDUP_REMOVED lines=10> */
.L_x_12563:
[----:B------:R-:W-:Y:S05]  /*8db0*/  BSYNC B0 ;  /* 0x0000000000007941 */ /* 0x000fea0003800000 */
.L_x_12562:
        /* <DEDUP_REMOVED lines=23> */
.L_x_12583:
[----:B------:R-:W-:Y:S05]  /*8f30*/  BSYNC B1 ;  /* 0x0000000000017941 */ /* 0x000fea0003800000 */
.L_x_12582:
        /* <DEDUP_REMOVED lines=13> */
[----:B---3--:R-:W-:Y:S02]  /*9010*/  FADD.FTZ R21, R21, R12 ;  /* 0x0000000c15157221 */ /* 0x008fe40000010000 */
[----:B------:R-:W-:Y:S02]  /*9020*/  IMAD.MOV.U32 R12, RZ, RZ, RZ ;  /* 0x000000ffff0c7224 */ /* 0x000fe400078e00ff */
[----:B----4-:R-:W-:Y:S01]  /*9030*/  @P6 FMUL.FTZ R12, R19, R18 ;  /* 0x00000012130c6220 */ /* 0x010fe20000410000 */
[----:B------:R1:W-:Y:S04]  /*9040*/  STL [R1+0x150], R21 ;  /* 0x0001501501007387 */ /* 0x0003e80000100800 */
.L_x_12585:
[----:B------:R-:W-:Y:S05]  /*9050*/  BSYNC B1 ;  /* 0x0000000000017941 */ /* 0x000fea0003800000 */
.L_x_12584:
        /* <DEDUP_REMOVED lines=14> */
.L_x_12587:
[----:B------:R-:W-:Y:S05]  /*9140*/  BSYNC B1 ;  /* 0x0000000000017941 */ /* 0x000fea0003800000 */
.L_x_12586:
        /* <DEDUP_REMOVED lines=15> */
.L_x_12589:
[----:B------:R-:W-:Y:S05]  /*9240*/  BSYNC B1 ;  /* 0x0000000000017941 */ /* 0x000fea0003800000 */
.L_x_12588:
        /* <DEDUP_REMOVED lines=14> */
.L_x_12591:
[----:B------:R-:W-:Y:S05]  /*9330*/  BSYNC B1 ;  /* 0x0000000000017941 */ /* 0x000fea0003800000 */
.L_x_12590:
        /* <DEDUP_REMOVED lines=15> */
.L_x_12593:
[----:B------:R-:W-:Y:S05]  /*9430*/  BSYNC B1 ;  /* 0x0000000000017941 */ /* 0x000fea0003800000 */
.L_x_12592:
        /* <DEDUP_REMOVED lines=14> */
.L_x_12595:
[----:B------:R-:W-:Y:S05]  /*9520*/  BSYNC B1 ;  /* 0x0000000000017941 */ /* 0x000fea0003800000 */
.L_x_12594:
        /* <DEDUP_REMOVED lines=15> */
.L_x_12597:
[----:B------:R-:W-:Y:S05]  /*9620*/  BSYNC B1 ;  /* 0x0000000000017941 */ /* 0x000fea0003800000 */
.L_x_12596:
        /* <DEDUP_REMOVED lines=10> */
.L_x_12581:
[----:B------:R-:W-:Y:S05]  /*96d0*/  BSYNC B0 ;  /* 0x0000000000007941 */ /* 0x000fea0003800000 */
.L_x_12580:
        /* <DEDUP_REMOVED lines=23> */
.L_x_12601:
[----:B------:R-:W-:Y:S05]  /*9850*/  BSYNC B1 ;  /* 0x0000000000017941 */ /* 0x000fea0003800000 */
.L_x_12600:
        /* <DEDUP_REMOVED lines=17> */
.L_x_12603:
[----:B------:R-:W-:Y:S05]  /*9970*/  BSYNC B1 ;  /* 0x0000000000017941 */ /* 0x000fea0003800000 */
.L_x_12602:
        /* <DEDUP_REMOVED lines=14> */
.L_x_12605:
[----:B------:R-:W-:Y:S05]  /*9a60*/  BSYNC B1 ;  /* 0x0000000000017941 */ /* 0x000fea0003800000 */
.L_x_12604:
        /* <DEDUP_REMOVED lines=15> */
.L_x_12607:
[----:B------:R-:W-:Y:S05]  /*9b60*/  BSYNC B1 ;  /* 0x0000000000017941 */ /* 0x000fea0003800000 */
.L_x_12606:
        /* <DEDUP_REMOVED lines=14> */
.L_x_12609:
[----:B------:R-:W-:Y:S05]  /*9c50*/  BSYNC B1 ;  /* 0x0000000000017941 */ /* 0x000fea0003800000 */
.L_x_12608:
        /* <DEDUP_REMOVED lines=15> */
.L_x_12611:
[----:B------:R-:W-:Y:S05]  /*9d50*/  BSYNC B1 ;  /* 0x0000000000017941 */ /* 0x000fea0003800000 */
.L_x_12610:
        /* <DEDUP_REMOVED lines=14> */
.L_x_12613:
[----:B------:R-:W-:Y:S05]  /*9e40*/  BSYNC B1 ;  /* 0x0000000000017941 */ /* 0x000fea0003800000 */
.L_x_12612:
        /* <DEDUP_REMOVED lines=15> */
.L_x_12615:
[----:B------:R-:W-:Y:S05]  /*9f40*/  BSYNC B1 ;  /* 0x0000000000017941 */ /* 0x000fea0003800000 */
.L_x_12614:
        /* <DEDUP_REMOVED lines=10> */
.L_x_12599:
[----:B------:R-:W-:Y:S05]  /*9ff0*/  BSYNC B0 ;  /* 0x0000000000007941 */ /* 0x000fea0003800000 */
.L_x_12598:
        /* <DEDUP_REMOVED lines=23> */
.L_x_12619:
[----:B------:R-:W-:Y:S05]  /*a170*/  BSYNC B1 ;  /* 0x0000000000017941 */ /* 0x000fea0003800000 */
.L_x_12618:
        /* <DEDUP_REMOVED lines=17> */
.L_x_12621:
[----:B------:R-:W-:Y:S05]  /*a290*/  BSYNC B1 ;  /* 0x0000000000017941 */ /* 0x000fea0003800000 */
.L_x_12620:
        /* <DEDUP_REMOVED lines=14> */
.L_x_12623:
[----:B------:R-:W-:Y:S05]  /*a380*/  BSYNC B1 ;  /* 0x0000000000017941 */ /* 0x000fea0003800000 */
.L_x_12622:
        /* <DEDUP_REMOVED lines=15> */
.L_x_12625:
[----:B------:R-:W-:Y:S05]  /*a480*/  BSYNC B1 ;  /* 0x0000000000017941 */ /* 0x000fea0003800000 */
.L_x_12624:
        /* <DEDUP_REMOVED lines=14> */
.L_x_12627:
[----:B------:R-:W-:Y:S05]  /*a570*/  BSYNC B1 ;  /* 0x0000000000017941 */ /* 0x000fea0003800000 */
.L_x_12626:
        /* <DEDUP_REMOVED lines=15> */
.L_x_12629:
[----:B------:R-:W-:Y:S05]  /*a670*/  BSYNC B1 ;  /* 0x0000000000017941 */ /* 0x000fea0003800000 */
.L_x_12628:
        /* <DEDUP_REMOVED lines=14> */
.L_x_12631:
[----:B------:R-:W-:Y:S05]  /*a760*/  BSYNC B1 ;  /* 0x0000000000017941 */ /* 0x000fea0003800000 */
.L_x_12630:
        /* <DEDUP_REMOVED lines=15> */
.L_x_12633:
[----:B------:R-:W-:Y:S05]  /*a860*/  BSYNC B1 ;  /* 0x0000000000017941 */ /* 0x000fea0003800000 */
.L_x_12632:
        /* <DEDUP_REMOVED lines=10> */
.L_x_12617:
[----:B------:R-:W-:Y:S05]  /*a910*/  BSYNC B0 ;  /* 0x0000000000007941 */ /* 0x000fea0003800000 */
.L_x_12616:
[----:B------:R-:W-:Y:S01]  /*a920*/  BSSY B0, `(.L_x_12634) ;  /* 0x0000090000007945 */ /* 0x000fe20003800000 */
        /* <DEDUP_REMOVED lines=21> */
.L_x_12637:
[----:B------:R-:W-:Y:S05]  /*aa80*/  BSYNC B1 ;  /* 0x0000000000017941 */ /* 0x000fea0003800000 */
.L_x_12636:
        /* <DEDUP_REMOVED lines=17> */
.L_x_12639:
[----:B------:R-:W-:Y:S05]  /*aba0*/  BSYNC B1 ;  /* 0x0000000000017941 */ /* 0x000fea0003800000 */
.L_x_12638:
        /* <DEDUP_REMOVED lines=14> */
.L_x_12641:
[----:B------:R-:W-:Y:S05]  /*ac90*/  BSYNC B1 ;  /* 0x0000000000017941 */ /* 0x000fea0003800000 */
.L_x_12640:
        /* <DEDUP_REMOVED lines=15> */
.L_x_12643:
[----:B------:R-:W-:Y:S05]  /*ad90*/  BSYNC B1 ;  /* 0x0000000000017941 */ /* 0x000fea0003800000 */
.L_x_12642:
        /* <DEDUP_REMOVED lines=14> */
.L_x_12645:
[----:B------:R-:W-:Y:S05]  /*ae80*/  BSYNC B1 ;  /* 0x0000000000017941 */ /* 0x000fea0003800000 */
.L_x_12644:
        /* <DEDUP_REMOVED lines=15> */
.L_x_12647:
[----:B------:R-:W-:Y:S05]  /*af80*/  BSYNC B1 ;  /* 0x0000000000017941 */ /* 0x000fea0003800000 */
.L_x_12646:
        /* <DEDUP_REMOVED lines=14> */
.L_x_12649:
[----:B------:R-:W-:Y:S05]  /*b070*/  BSYNC B1 ;  /* 0x0000000000017941 */ /* 0x000fea0003800000 */
.L_x_12648:
        /* <DEDUP_REMOVED lines=15> */
.L_x_12651:
[----:B------:R-:W-:Y:S05]  /*b170*/  BSYNC B1 ;  /* 0x0000000000017941 */ /* 0x000fea0003800000 */
.L_x_12650:
        /* <DEDUP_REMOVED lines=10> */
.L_x_12635:
[----:B------:R-:W-:Y:S05]  /*b220*/  BSYNC B0 ;  /* 0x0000000000007941 */ /* 0x000fea0003800000 */
.L_x_12634:
        /* <DEDUP_REMOVED lines=22> */
.L_x_12655:
[----:B------:R-:W-:Y:S05]  /*b390*/  BSYNC B1 ;  /* 0x0000000000017941 */ /* 0x000fea0003800000 */
.L_x_12654:
        /* <DEDUP_REMOVED lines=17> */
.L_x_12657:
[----:B------:R-:W-:Y:S05]  /*b4b0*/  BSYNC B1 ;  /* 0x0000000000017941 */ /* 0x000fea0003800000 */
.L_x_12656:
        /* <DEDUP_REMOVED lines=14> */
.L_x_12659:
[----:B------:R-:W-:Y:S05]  /*b5a0*/  BSYNC B1 ;  /* 0x0000000000017941 */ /* 0x000fea0003800000 */
.L_x_12658:
        /* <DEDUP_REMOVED lines=15> */
.L_x_12661:
[----:B------:R-:W-:Y:S05]  /*b6a0*/  BSYNC B1 ;  /* 0x0000000000017941 */ /* 0x000fea0003800000 */
.L_x_12660:
        /* <DEDUP_REMOVED lines=14> */
.L_x_12663:
[----:B------:R-:W-:Y:S05]  /*b790*/  BSYNC B1 ;  /* 0x0000000000017941 */ /* 0x000fea0003800000 */
.L_x_12662:
        /* <DEDUP_REMOVED lines=15> */
.L_x_12665:
[----:B------:R-:W-:Y:S05]  /*b890*/  BSYNC B1 ;  /* 0x0000000000017941 */ /* 0x000fea0003800000 */
.L_x_12664:
        /* <DEDUP_REMOVED lines=14> */
.L_x_12667:
[----:B------:R-:W-:Y:S05]  /*b980*/  BSYNC B1 ;  /* 0x0000000000017941 */ /* 0x000fea0003800000 */
.L_x_12666:
        /* <DEDUP_REMOVED lines=15> */
.L_x_12669:
[----:B------:R-:W-:Y:S05]  /*ba80*/  BSYNC B1 ;  /* 0x0000000000017941 */ /* 0x000fea0003800000 */
.L_x_12668:
        /* <DEDUP_REMOVED lines=10> */
.L_x_12653:
[----:B------:R-:W-:Y:S05]  /*bb30*/  BSYNC B0 ;  /* 0x0000000000007941 */ /* 0x000fea0003800000 */
.L_x_12652:
        /* <DEDUP_REMOVED lines=22> */
.L_x_12673:
[----:B------:R-:W-:Y:S05]  /*bca0*/  BSYNC B1 ;  /* 0x0000000000017941 */ /* 0x000fea0003800000 */
.L_x_12672:
        /* <DEDUP_REMOVED lines=17> */
.L_x_12675:
[----:B------:R-:W-:Y:S05]  /*bdc0*/  BSYNC B1 ;  /* 0x0000000000017941 */ /* 0x000fea0003800000 */
.L_x_12674:
        /* <DEDUP_REMOVED lines=14> */
.L_x_12677:
[----:B------:R-:W-:Y:S05]  /*beb0*/  BSYNC B1 ;  /* 0x0000000000017941 */ /* 0x000fea0003800000 */
.L_x_12676:
        /* <DEDUP_REMOVED lines=15> */
.L_x_12679:
[----:B------:R-:W-:Y:S05]  /*bfb0*/  BSYNC B1 ;  /* 0x0000000000017941 */ /* 0x000fea0003800000 */
.L_x_12678:
        /* <DEDUP_REMOVED lines=14> */
.L_x_12681:
[----:B------:R-:W-:Y:S05]  /*c0a0*/  BSYNC B1 ;  /* 0x0000000000017941 */ /* 0x000fea0003800000 */
.L_x_12680:
        /* <DEDUP_REMOVED lines=15> */
.L_x_12683:
[----:B------:R-:W-:Y:S05]  /*c1a0*/  BSYNC B1 ;  /* 0x0000000000017941 */ /* 0x000fea0003800000 */
.L_x_12682:
        /* <DEDUP_REMOVED lines=14> */
.L_x_12685:
[----:B------:R-:W-:Y:S05]  /*c290*/  BSYNC B1 ;  /* 0x0000000000017941 */ /* 0x000fea0003800000 */
.L_x_12684:
        /* <DEDUP_REMOVED lines=15> */
.L_x_12687:
[----:B------:R-:W-:Y:S05]  /*c390*/  BSYNC B1 ;  /* 0x0000000000017941 */ /* 0x000fea0003800000 */
.L_x_12686:
        /* <DEDUP_REMOVED lines=10> */
.L_x_12671:
[----:B------:R-:W-:Y:S05]  /*c440*/  BSYNC B0 ;  /* 0x0000000000007941 */ /* 0x000fea0003800000 */
.L_x_12670:
[----:B------:R-:W-:Y:S01]  /*c450*/  ISETP.GE.U32.AND P5, PT, R28, 0x500, PT ;  /* 0x000005001c00780c */ /* 0x000fe20003fa6070 */
[----:B------:R-:W-:-:S12]  /*c460*/  BSSY B0, `(.L_x_12688) ;  /* 0x000008e000007945 */ /* 0x000fd80003800000 */
[----:B------:R-:W-:Y:S05]  /*c470*/  @!P5 BRA `(.L_x_12689) ;  /* 0x000008c00000d947 */ /* 0x000fea0003800000 */
[----:B-12---:R-:W-:Y:S01]  /*c480*/  @P4 MOV R18, 0x10 ;  /* 0x0000001000124802 */ /* 0x006fe20000000f00 */
[----:B------:R-:W2:Y:S01]  /*c490*/  LDL R21, [R1+0x10] ;  /* 0x0000100001157983 */ /* 0x000ea20000100800 */
[----:B------:R-:W1:Y:S03]  /*c4a0*/  LDC.U8 R17, c[0x0][0x1f0] ;  /* 0x00007c00ff117b82 */ /* 0x000e660000000000 */
[----:B------:R-:W-:-:S05]  /*c4b0*/  @P4 IMAD.WIDE.U32 R18, R20, R18, c[0x0][0x170] ;  /* 0x00005c0014124625 */ /* 0x000fca00078e0012 */
[----:B-----5:R3:W5:Y:S01]  /*c4c0*/  @P4 LDG.E.128 R4, [R18.64] ;  /* 0x0000000412044981 */ /* 0x020762000c1e1d00 */
[----:B------:R-:W-:Y:S01]  /*c4d0*/  BSSY B1, `(.L_x_12690) ;  /* 0x000000f000017945 */ /* 0x000fe20003800000 */
[----:B-1----:R-:W-:-:S04]  /*c4e0*/  ISETP.NE.AND P5, PT, R17, RZ, PT ;  /* 0x000000ff1100720c */ /* 0x002fc80003fa5270 */
[----:B------:R-:W-:Y:S02]  /*c4f0*/  FSEL R2, R2, RZ, !P5 ;  /* 0x000000ff02027208 */ /* 0x000fe40006800000 */
[----:B------:R-:W-:-:S04]  /*c500*/  @!P3 ISETP.NE.U32.AND P5, PT, RZ, c[0x0][0x218], PT ;  /* 0x00008600ff00ba0c */ /* 0x000fc80003fa5070 */
[----:B------:R-:W-:-:S04]  /*c510*/  @!P3 ISETP.NE.AND.EX P5, PT, RZ, c[0x0][0x21c], PT, P5 ;  /* 0x00008700ff00ba0c */ /* 0x000fc80003fa5350 */
[----:B--2---:R-:W-:Y:S01]  /*c520*/  @!P3 FSEL R17, R21, RZ, P5 ;  /* 0x000000ff1511b208 */ /* 0x004fe20002800000 */
[----:B------:R-:W-:Y:S05]  /*c530*/  @!P3 BRA `(.L_x_12691) ;  /* 0x000000800000b947 */ /* 0x000fea0003800000 */
[----:B---3--:R-:W2:Y:S04]  /*c540*/  LDL R23, [R1+0x324] ;  /* 0x0003240001177983 */ /* 0x008ea80000100800 */
[----:B------:R-:W3:Y:S01]  /*c550*/  LDL R22, [R1+0x3cc] ;  /* 0x0003cc0001167983 */ /* 0x000ee20000100800 */
[----:B------:R-:W-:-:S04]  /*c560*/  ISETP.NE.U32.AND P5, PT, RZ, c[0x0][0x218], PT ;  /* 0x00008600ff007a0c */ /* 0x000fc80003fa5070 */
[----:B------:R-:W-:Y:S01]  /*c570*/  ISETP.NE.AND.EX P5, PT, RZ, c[0x0][0x21c], PT, P5 ;  /* 0x00008700ff007a0c */ /* 0x000fe20003fa5350 */
[----:B--2---:R-:W-:-:S04]  /*c580*/  FFMA.FTZ R17, R23, R16, R2 ;  /* 0x0000001017117223 */ /* 0x004fc80000010002 */
[----:B---3--:R-:W-:-:S04]  /*c590*/  FADD.FTZ R17, R22, -R17 ;  /* 0x8000001116117221 */ /* 0x008fc80000010000 */
[----:B------:R-:W-:-:S04]  /*c5a0*/  FMUL.FTZ R17, R0, R17 ;  /* 0x0000001100117220 */ /* 0x000fc80000410000 */
[----:B------:R-:W-:Y:S02]  /*c5b0*/  @P5 FADD.FTZ R17, R21, R17 ;  /* 0x0000001115115221 */ /* 0x000fe40000010000 */
.L_x_12691:
[----:B---3--:R-:W-:Y:S05]  /*c5c0*/  BSYNC B1 ;  /* 0x0000000000017941 */ /* 0x008fea0003800000 */
.L_x_12690:
        /* <DEDUP_REMOVED lines=17> */
.L_x_12693:
[----:B------:R-:W-:Y:S05]  /*c6e0*/  BSYNC B1 ;  /* 0x0000000000017941 */ /* 0x000fea0003800000 */
.L_x_12692:
        /* <DEDUP_REMOVED lines=14> */
.L_x_12695:
[----:B------:R-:W-:Y:S05]  /*c7d0*/  BSYNC B1 ;  /* 0x0000000000017941 */ /* 0x000fea0003800000 */
.L_x_12694:
        /* <DEDUP_REMOVED lines=15> */
.L_x_12697:
[----:B------:R-:W-:Y:S05]  /*c8d0*/  BSYNC B1 ;  /* 0x0000000000017941 */ /* 0x000fea0003800000 */
.L_x_12696:
        /* <DEDUP_REMOVED lines=14> */
.L_x_12699:
[----:B------:R-:W-:Y:S05]  /*c9c0*/  BSYNC B1 ;  /* 0x0000000000017941 */ /* 0x000fea0003800000 */
.L_x_12698:
        /* <DEDUP_REMOVED lines=15> */
.L_x_12701:
[----:B------:R-:W-:Y:S05]  /*cac0*/  BSYNC B1 ;  /* 0x0000000000017941 */ /* 0x000fea0003800000 */
.L_x_12700:
        /* <DEDUP_REMOVED lines=14> */
.L_x_12703:
[----:B------:R-:W-:Y:S05]  /*cbb0*/  BSYNC B1 ;  /* 0x0000000000017941 */ /* 0x000fea0003800000 */
.L_x_12702:
[----:B------:R-:W-:Y:S01]  /*cbc0*/  ISETP.NE.U32.AND P3, PT, RZ, c[0x0][0x258], PT ;  /* 0x00009600ff007a0c */ /* 0x000fe20003f65070 */
[----:B------:R-:W-:Y:S01]  /*cbd0*/  BSSY B1, `(.L_x_12704) ;  /* 0x0000015000017945 */ /* 0x000fe20003800000 */
[----:B------:R-:W-:Y:S02]  /*cbe0*/  SEL R11, R17, R11, P5 ;  /* 0x0000000b110b7207 */ /* 0x000fe40002800000 */
[----:B------:R-:W-:-:S13]  /*cbf0*/  ISETP.NE.AND.EX P3, PT, RZ, c[0x0][0x25c], PT, P3 ;  /* 0x00009700ff007a0c */ /* 0x000fda0003f65330 */
[----:B------:R-:W-:-:S04]  /*cc00*/  @P3 IMAD.MOV.U32 R2, RZ, RZ, 0x10 ;  /* 0x00000010ff023424 */ /* 0x000fc800078e00ff */
[----:B------:R-:W-:-:S05]  /*cc10*/  @P3 IMAD.WIDE.U32 R2, R3, R2, c[0x0][0x258] ;  /* 0x0000960003023625 */ /* 0x000fca00078e0002 */
[----:B------:R2:W-:Y:S02]  /*cc20*/  @P3 STG.E.128 [R2.64], R8 ;  /* 0x0000000802003986 */ /* 0x0005e4000c101d04 */
[----:B--2---:R-:W-:-:S05]  /*cc30*/  @P4 MOV R2, 0x10 ;  /* 0x0000001000024802 */ /* 0x004fca0000000f00 */
[----:B------:R-:W-:Y:S01]  /*cc40*/  @P4 IMAD.WIDE.U32 R2, R20, R2, c[0x0][0x248] ;  /* 0x0000920014024625 */ /* 0x000fe200078e0002 */
[----:B------:R-:W-:Y:S05]  /*cc50*/  @!P4 BRA `(.L_x_12705) ;  /* 0x000000c00000c947 */ /* 0x000fea0003800000 */
[----:B-1----:R-:W2:Y:S04]  /*cc60*/  LDL R19, [R1+0xb4] ;  /* 0x0000b40001137983 */ /* 0x002ea80000100800 */
        /* <DEDUP_REMOVED lines=11> */
.L_x_12705:
[----:B------:R-:W-:Y:S05]  /*cd20*/  BSYNC B1 ;  /* 0x0000000000017941 */ /* 0x000fea0003800000 */
.L_x_12704:
[----:B------:R2:W-:Y:S02]  /*cd30*/  @P4 STG.E.128 [R2.64], R12 ;  /* 0x0000000c02004986 */ /* 0x0005e4000c101d04 */
.L_x_12689:
[----:B------:R-:W-:Y:S05]  /*cd40*/  BSYNC B0 ;  /* 0x0000000000007941 */ /* 0x000fea0003800000 */
.L_x_12688:
[----:B-----5:R-:W3:Y:S04]  /*cd50*/  LDL.LU R0, [R1+0x3fc] ;  /* 0x0003fc0001007983 */ /* 0x020ee80000300800 */
[----:B--2---:R-:W2:Y:S01]  /*cd60*/  LDL.LU R2, [R1+0xb0] ;  /* 0x0000b00001027983 */ /* 0x004ea20000300800 */
[----:B---3--:R-:W-:Y:S02]  /*cd70*/  LOP3.LUT P3, RZ, R0, 0xff, RZ, 0xc0, !PT ;  /* 0x000000ff00ff7812 */ /* 0x008fe4000786c0ff */
[----:B--2---:R-:W-:Y:S02]  /*cd80*/  IADD3 R2, R2, c[0x0][0x160], RZ ;  /* 0x0000580002027a10 */ /* 0x004fe40007ffe0ff */
[----:B------:R-:W-:-:S02]  /*cd90*/  SEL R0, RZ, 0x1, P3 ;  /* 0x00000001ff007807 */ /* 0x000fc40001800000 */
[----:B------:R-:W-:Y:S01]  /*cda0*/  ISETP.GE.AND P3, PT, R2, c[0x0][0x164], PT ;  /* 0x0000590002007a0c */ /* 0x000fe20003f66270 */
[----:B------:R2:W-:Y:S04]  /*cdb0*/  STL [R1+0xb0], R2 ;  /* 0x0000b00201007387 */ /* 0x0005e80000100800 */
[----:B------:R2:W-:Y:S08]  /*cdc0*/  STL.S16 [R1+0x3fc], R0 ;  /* 0x0003fc0001007387 */ /* 0x0005f00000100600 */
[----:B012---:R-:W-:Y:S01]  /*cdd0*/  @P3 CALL.REL.NOINC `(.L_x_12482) ;  /* 0x0000001000003944 */ /* 0x007fe20003c00000 */
[----:B------:R-:W-:Y:S05]  /*cde0*/  BRA `(.L_x_12706) ;  /* 0xffff57e000007947 */ /* 0x000fea000383ffff */
.L_x_12482:
[----:B0-----:R-:W2:Y:S04]  /*cdf0*/  LDL.LU R12, [R1+0x180] ;  /* 0x00018000010c7983 */ /* 0x001ea80000300800 */
[----:B------:R-:W2:Y:S04]  /*ce00*/  LDL.LU R13, [R1+0x184] ;  /* 0x00018400010d7983 */ /* 0x000ea80000300800 */
[----:B------:R-:W3:Y:S04]  /*ce10*/  LDL.LU R14, [R1+0x188] ;  /* 0x00018800010e7983 */ /* 0x000ee80000300800 */
[----:B------:R-:W3:Y:S01]  /*ce20*/  LDL.LU R15, [R1+0x18c] ;  /* 0x00018c00010f7983 */ /* 0x000ee20000300800 */
[----:B------:R-:W0:Y:S03]  /*ce30*/  S2UR UR6, SR_CTAID.X ;  /* 0x00000000000679c3 */ /* 0x000e260000002500 */
[----:B-----5:R-:W0:Y:S01]  /*ce40*/  S2R R2, SR_TID.X ;  /* 0x0000000000027919 */ /* 0x020e220000002100 */
[----:B------:R-:W-:-:S03]  /*ce50*/  LOP3.LUT P3, RZ, R28, 0xffffff80, RZ, 0xc0, !PT ;  /* 0xffffff801cff7812 */ /* 0x000fc6000786c0ff */
[----:B---3--:R-:W-:Y:S04]  /*ce60*/  STL.64 [R1+0x608], R14 ;  /* 0x0006080e01007387 */ /* 0x008fe80000100a00 */
[----:B--2---:R1:W-:Y:S04]  /*ce70*/  STL.64 [R1+0x600], R12 ;  /* 0x0006000c01007387 */ /* 0x0043e80000100a00 */
[----:B-1----:R-:W2:Y:S04]  /*ce80*/  LDL.LU.64 R12, [R1+0x220] ;  /* 0x00022000010c7983 */ /* 0x002ea80000300a00 */
[----:B------:R-:W2:Y:S04]  /*ce90*/  LDL.LU.64 R14, [R1+0x228] ;  /* 0x00022800010e7983 */ /* 0x000ea80000300a00 */
[----:B------:R-:W3:Y:S04]  /*cea0*/  LDL.LU R20, [R1+0x170] ;  /* 0x0001700001147983 */ /* 0x000ee80000300800 */
[----:B------:R-:W3:Y:S04]  /*ceb0*/  LDL.LU R21, [R1+0x174] ;  /* 0x0001740001157983 */ /* 0x000ee80000300800 */
[----:B------:R-:W4:Y:S04]  /*cec0*/  LDL.LU R22, [R1+0x178] ;  /* 0x0001780001167983 */ /* 0x000f280000300800 */
[----:B------:R-:W4:Y:S01]  /*ced0*/  LDL.LU R23, [R1+0x17c] ;  /* 0x00017c0001177983 */ /* 0x000f220000300800 */
[----:B0-----:R-:W-:-:S02]  /*cee0*/  LEA.HI R0, R2, UR6, RZ, 0x19 ;  /* 0x0000000602007c11 */ /* 0x001fc4000f8fc8ff */
[----:B------:R-:W-:-:S03]  /*cef0*/  LOP3.LUT R3, R2, 0x7f, RZ, 0xc0, !PT ;  /* 0x0000007f02037812 */ /* 0x000fc600078ec0ff */
[----:B------:R-:W-:Y:S01]  /*cf00*/  IMAD R0, R0, c[0x0][0x168], RZ ;  /* 0x00005a0000007a24 */ /* 0x000fe200078e02ff */
[----:B------:R-:W-:-:S04]  /*cf10*/  @P3 MOV R2, 0x10 ;  /* 0x0000001000023802 */ /* 0x000fc80000000f00 */
[----:B------:R-:W-:-:S05]  /*cf20*/  LEA.HI R0, R0, R3, RZ, 0x1e ;  /* 0x0000000300007211 */ /* 0x000fca00078ff0ff */
[----:B------:R-:W-:-:S05]  /*cf30*/  @P3 IMAD.WIDE.U32 R6, R0, R2, c[0x0][0x220] ;  /* 0x0000880000063625 */ /* 0x000fca00078e0002 */
[----:B--2---:R-:W-:Y:S04]  /*cf40*/  @P3 STG.E.128 [R6.64], R12 ;  /* 0x0000000c06003986 */ /* 0x004fe8000c101d04 */
[----:B----4-:R-:W-:Y:S04]  /*cf50*/  STL.64 [R1+0x5f8], R22 ;  /* 0x0005f81601007387 */ /* 0x010fe80000100a00 */
[----:B---3--:R0:W-:Y:S04]  /*cf60*/  STL.64 [R1+0x5f0], R20 ;  /* 0x0005f01401007387 */ /* 0x0081e80000100a00 */
[----:B------:R-:W2:Y:S04]  /*cf70*/  LDL.LU R16, [R1+0x160] ;  /* 0x0001600001107983 */ /* 0x000ea80000300800 */
[----:B------:R-:W2:Y:S04]  /*cf80*/  LDL.LU R17, [R1+0x164] ;  /* 0x0001640001117983 */ /* 0x000ea80000300800 */
[----:B------:R-:W2:Y:S04]  /*cf90*/  LDL.LU R18, [R1+0x168] ;  /* 0x0001680001127983 */ /* 0x000ea80000300800 */
[----:B------:R-:W2:Y:S04]  /*cfa0*/  LDL.LU R19, [R1+0x16c] ;  /* 0x00016c0001137983 */ /* 0x000ea80000300800 */
[----:B------:R-:W3:Y:S04]  /*cfb0*/  LDL.LU.64 R8, [R1+0xe0] ;  /* 0x0000e00001087983 */ /* 0x000ee80000300a00 */
[----:B------:R-:W3:Y:S04]  /*cfc0*/  LDL.LU.64 R10, [R1+0xe8] ;  /* 0x0000e800010a7983 */ /* 0x000ee80000300a00 */
[----:B0-----:R-:W4:Y:S04]  /*cfd0*/  LDL.LU.64 R20, [R1+0x210] ;  /* 0x0002100001147983 */ /* 0x001f280000300a00 */
[----:B------:R-:W4:Y:S04]  /*cfe0*/  LDL.LU.64 R22, [R1+0x218] ;  /* 0x0002180001167983 */ /* 0x000f280000300a00 */
[----:B------:R-:W2:Y:S04]  /*cff0*/  LDL.LU.64 R24, [R1+0x2b0] ;  /* 0x0002b00001187983 */ /* 0x000ea80000300a00 */
[----:B------:R-:W2:Y:S01]  /*d000*/  LDL.LU.64 R26, [R1+0x2b8] ;  /* 0x0002b800011a7983 */ /* 0x000ea20000300a00 */
[----:B------:R-:W-:Y:S01]  /*d010*/  ISETP.GE.U32.AND P4, PT, R28, 0x100, PT ;  /* 0x000001001c00780c */ /* 0x000fe20003f86070 */
[----:B------:R-:W-:-:S02]  /*d020*/  @P3 IMAD.WIDE.U32 R4, R0, R2, c[0x0][0x228] ;  /* 0x00008a0000043625 */ /* 0x000fc400078e0002 */
[----:B------:R-:W2:Y:S02]  /*d030*/  LDL.LU.64 R14, [R1+0x608] ;  /* 0x00060800010e7983 */ /* 0x000ea40000300a00 */
[C---:B------:R-:W-:Y:S02]  /*d040*/  @P3 IMAD.WIDE.U32 R2, R0.reuse, R2, c[0x0][0x240] ;  /* 0x0000900000023625 */ /* 0x040fe400078e0002 */
[----:B------:R-:W2:Y:S01]  /*d050*/  LDL.LU.64 R12, [R1+0x600] ;  /* 0x00060000010c7983 */ /* 0x000ea20000300a00 */
[----:B------:R-:W-:-:S03]  /*d060*/  @P3 IADD3 R0, R0, 0x80, RZ ;  /* 0x0000008000003810 */ /* 0x000fc60007ffe0ff */
[----:B---3--:R-:W-:Y:S04]  /*d070*/  @P3 STG.E.128 [R4.64], R8 ;  /* 0x0000000804003986 */ /* 0x008fe8000c101d04 */
[----:B--2---:R0:W-:Y:S02]  /*d080*/  @P3 STG.E.128 [R2.64], R12 ;  /* 0x0000000c02003986 */ /* 0x0041e4000c101d04 */
[----:B0-----:R-:W-:Y:S02]  /*d090*/  @P4 MOV R2, 0x10 ;  /* 0x0000001000024802 */ /* 0x001fe40000000f00 */
[----:B------:R-:W2:Y:S03]  /*d0a0*/  LDL.LU.64 R12, [R1+0x200] ;  /* 0x00020000010c7983 */ /* 0x000ea60000300a00 */
[-C--:B------:R-:W-:Y:S01]  /*d0b0*/  @P4 IMAD.WIDE.U32 R6, R0, R2.reuse, c[0x0][0x220] ;  /* 0x0000880000064625 */ /* 0x080fe200078e0002 */
[----:B------:R-:W2:Y:S04]  /*d0c0*/  LDL.LU.64 R14, [R1+0x208] ;  /* 0x00020800010e7983 */ /* 0x000ea80000300a00 */
[----:B------:R-:W3:Y:S04]  /*d0d0*/  LDL.LU.64 R8, [R1+0x2a0] ;  /* 0x0002a00001087983 */ /* 0x000ee80000300a00 */
[----:B------:R-:W3:Y:S04]  /*d0e0*/  LDL.LU.64 R10, [R1+0x2a8] ;  /* 0x0002a800010a7983 */ /* 0x000ee80000300a00 */
[----:B----4-:R0:W-:Y:S04]  /*d0f0*/  @P4 STG.E.128 [R6.64], R20 ;  /* 0x0000001406004986 */ /* 0x0101e8000c101d04 */
[----:B0-----:R-:W4:Y:S04]  /*d100*/  LDL.LU.64 R22, [R1+0x5f8] ;  /* 0x0005f80001167983 */ /* 0x001f280000300a00 */
[----:B------:R-:W4:Y:S01]  /*d110*/  LDL.LU.64 R20, [R1+0x5f0] ;  /* 0x0005f00001147983 */ /* 0x000f220000300a00 */
[----:B------:R-:W-:Y:S01]  /*d120*/  ISETP.GE.U32.AND P3, PT, R28, 0x180, PT ;  /* 0x000001801c00780c */ /* 0x000fe20003f66070 */
[----:B------:R-:W-:-:S04]  /*d130*/  @P4 IMAD.WIDE.U32 R4, R0, R2, c[0x0][0x228] ;  /* 0x00008a0000044625 */ /* 0x000fc800078e0002 */
[C---:B------:R-:W-:Y:S01]  /*d140*/  @P4 IMAD.WIDE.U32 R2, R0.reuse, R2, c[0x0][0x240] ;  /* 0x0000900000024625 */ /* 0x040fe200078e0002 */
[----:B------:R-:W-:Y:S01]  /*d150*/  @P4 STG.E.128 [R4.64], R24 ;  /* 0x0000001804004986 */ /* 0x000fe2000c101d04 */
[----:B------:R-:W-:Y:S02]  /*d160*/  @P4 IADD3 R0, R0, 0x80, RZ ;  /* 0x0000008000004810 */ /* 0x000fe40007ffe0ff */
[C---:B------:R-:W-:Y:S01]  /*d170*/  ISETP.GE.U32.AND P5, PT, R28.reuse, 0x200, PT ;  /* 0x000002001c00780c */ /* 0x040fe20003fa6070 */
[----:B------:R-:W-:Y:S04]  /*d180*/  STL [R1+0x598], R28 ;  /* 0x0005981c01007387 */ /* 0x000fe80000100800 */
[----:B----4-:R0:W-:Y:S01]  /*d190*/  @P4 STG.E.128 [R2.64], R20 ;  /* 0x0000001402004986 */ /* 0x0101e2000c101d04 */
[----:B------:R-:W-:-:S02]  /*d1a0*/  ISETP.GE.U32.AND P4, PT, R28, 0x280, PT ;  /* 0x000002801c00780c */ /* 0x000fc40003f86070 */
[----:B0-----:R-:W-:-:S05]  /*d1b0*/  @P3 MOV R2, 0x10 ;  /* 0x0000001000023802 */ /* 0x001fca0000000f00 */
[----:B------:R-:W-:-:S04]  /*d1c0*/  @P3 IMAD.WIDE.U32 R6, R0, R2, c[0x0][0x220] ;  /* 0x0000880000063625 */ /* 0x000fc800078e0002 */
[CC--:B------:R-:W-:Y:S01]  /*d1d0*/  @P3 IMAD.WIDE.U32 R4, R0.reuse, R2.reuse, c[0x0][0x228] ;  /* 0x00008a0000043625 */ /* 0x0c0fe200078e0002 */
[----:B--2---:R-:W-:Y:S03]  /*d1e0*/  @P3 STG.E.128 [R6.64], R12 ;  /* 0x0000000c06003986 */ /* 0x004fe6000c101d04 */
[C---:B------:R-:W-:Y:S01]  /*d1f0*/  @P3 IMAD.WIDE.U32 R2, R0.reuse, R2, c[0x0][0x240] ;  /* 0x0000900000023625 */ /* 0x040fe200078e0002 */
[----:B---3--:R-:W-:Y:S01]  /*d200*/  @P3 STG.E.128 [R4.64], R8 ;  /* 0x0000000804003986 */ /* 0x008fe2000c101d04 */
[----:B------:R-:W-:-:S03]  /*d210*/  @P3 IADD3 R0, R0, 0x80, RZ ;  /* 0x0000008000003810 */ /* 0x000fc60007ffe0ff */
[----:B------:R0:W-:Y:S02]  /*d220*/  @P3 STG.E.128 [R2.64], R16 ;  /* 0x0000001002003986 */ /* 0x0001e4000c101d04 */
[----:B0-----:R-:W-:Y:S02]  /*d230*/  @P5 MOV R2, 0x10 ;  /* 0x0000001000025802 */ /* 0x001fe40000000f00 */
[----:B------:R-:W-:-:S03]  /*d240*/  @P4 MOV R16, 0x10 ;  /* 0x0000001000104802 */ /* 0x000fc60000000f00 */
[----:B------:R-:W-:-:S04]  /*d250*/  @P5 IMAD.WIDE.U32 R6, R0, R2, c[0x0][0x220] ;  /* 0x0000880000065625 */ /* 0x000fc800078e0002 */
[----:B------:R-:W-:-:S04]  /*d260*/  @P5 IMAD.WIDE.U32 R4, R0, R2, c[0x0][0x228] ;  /* 0x00008a0000045625 */ /* 0x000fc800078e0002 */
[C---:B------:R-:W-:Y:S01]  /*d270*/  @P5 IMAD.WIDE.U32 R2, R0.reuse, R2, c[0x0][0x240] ;  /* 0x0000900000025625 */ /* 0x040fe200078e0002 */
[----:B------:R-:W-:-:S05]  /*d280*/  @P5 IADD3 R0, R0, 0x80, RZ ;  /* 0x0000008000005810 */ /* 0x000fca0007ffe0ff */
[----:B------:R-:W-:-:S04]  /*d290*/  @P4 IMAD.WIDE.U32 R20, R0, R16, c[0x0][0x220] ;  /* 0x0000880000144625 */ /* 0x000fc800078e0010 */
[----:B------:R-:W-:-:S04]  /*d2a0*/  @P4 IMAD.WIDE.U32 R18, R0, R16, c[0x0][0x228] ;  /* 0x00008a0000124625 */ /* 0x000fc800078e0010 */
[----:B------:R-:W-:Y:S01]  /*d2b0*/  @P4 IMAD.WIDE.U32 R16, R0, R16, c[0x0][0x240] ;  /* 0x0000900000104625 */ /* 0x000fe200078e0010 */
[----:B------:R-:W-:Y:S04]  /*d2c0*/  STL.64 [R1+0x5c8], R18 ;  /* 0x0005c81201007387 */ /* 0x000fe80000100a00 */
[----:B------:R0:W-:Y:S04]  /*d2d0*/  STL.64 [R1+0x5c0], R16 ;  /* 0x0005c01001007387 */ /* 0x0001e80000100a00 */
[----:B0-----:R-:W2:Y:S04]  /*d2e0*/  LDL.LU R16, [R1+0x150] ;  /* 0x0001500001107983 */ /* 0x001ea80000300800 */
[----:B------:R-:W2:Y:S04]  /*d2f0*/  LDL.LU R17, [R1+0x154] ;  /* 0x0001540001117983 */ /* 0x000ea80000300800 */
[----:B------:R-:W3:Y:S04]  /*d300*/  LDL.LU R18, [R1+0x158] ;  /* 0x0001580001127983 */ /* 0x000ee80000300800 */
[----:B------:R-:W3:Y:S04]  /*d310*/  LDL.LU R19, [R1+0x15c] ;  /* 0x00015c0001137983 */ /* 0x000ee80000300800 */
[----:B---3--:R-:W-:Y:S04]  /*d320*/  STL.64 [R1+0x5d8], R18 ;  /* 0x0005d81201007387 */ /* 0x008fe80000100a00 */
[----:B--2---:R0:W-:Y:S04]  /*d330*/  STL.64 [R1+0x5d0], R16 ;  /* 0x0005d01001007387 */ /* 0x0041e80000100a00 */
[----:B0-----:R-:W2:Y:S04]  /*d340*/  LDL.LU.64 R16, [R1+0x290] ;  /* 0x0002900001107983 */ /* 0x001ea80000300a00 */
[----:B------:R-:W3:Y:S01]  /*d350*/  LDL.LU.64 R18, [R1+0x298] ;  /* 0x0002980001127983 */ /* 0x000ee20000300a00 */
[----:B------:R-:W-:-:S02]  /*d360*/  ISETP.GE.U32.AND P3, PT, R28, 0x300, PT ;  /* 0x000003001c00780c */ /* 0x000fc40003f66070 */
[----:B------:R-:W-:Y:S02]  /*d370*/  @P4 IADD3 R0, R0, 0x80, RZ ;  /* 0x0000008000004810 */ /* 0x000fe40007ffe0ff */
[----:B------:R-:W-:-:S09]  /*d380*/  @P0 MOV R24, 0x10 ;  /* 0x0000001000180802 */ /* 0x000fd20000000f00 */
[----:B------:R-:W-:Y:S01]  /*d390*/  @P3 MOV R8, 0x10 ;  /* 0x0000001000083802 */ /* 0x000fe20000000f00 */
[----:B---3--:R-:W-:Y:S04]  /*d3a0*/  STL.64 [R1+0x5e8], R18 ;  /* 0x0005e81201007387 */ /* 0x008fe80000100a00 */
[----:B--2---:R0:W-:Y:S04]  /*d3b0*/  STL.64 [R1+0x5e0], R16 ;  /* 0x0005e01001007387 */ /* 0x0041e80000100a00 */
[----:B0-----:R-:W2:Y:S04]  /*d3c0*/  LDL.LU.64 R16, [R1+0x1f0] ;  /* 0x0001f00001107983 */ /* 0x001ea80000300a00 */
[----:B------:R-:W2:Y:S01]  /*d3d0*/  LDL.LU.64 R18, [R1+0x1f8] ;  /* 0x0001f80001127983 */ /* 0x000ea20000300a00 */
[----:B------:R-:W-:-:S04]  /*d3e0*/  @P3 IMAD.WIDE.U32 R14, R0, R8, c[0x0][0x220] ;  /* 0x00008800000e3625 */ /* 0x000fc800078e0008 */
[----:B------:R-:W-:-:S04]  /*d3f0*/  @P3 IMAD.WIDE.U32 R22, R0, R8, c[0x0][0x228] ;  /* 0x00008a0000163625 */ /* 0x000fc800078e0008 */
[C---:B------:R-:W-:Y:S01]  /*d400*/  @P3 IMAD.WIDE.U32 R10, R0.reuse, R8, c[0x0][0x240] ;  /* 0x00009000000a3625 */ /* 0x040fe200078e0008 */
[----:B------:R-:W-:-:S05]  /*d410*/  @P3 IADD3 R0, R0, 0x80, RZ ;  /* 0x0000008000003810 */ /* 0x000fca0007ffe0ff */
[----:B------:R-:W-:-:S04]  /*d420*/  @P0 IMAD.WIDE.U32 R28, R0, R24, c[0x0][0x220] ;  /* 0x00008800001c0625 */ /* 0x000fc800078e0018 */
[CC--:B------:R-:W-:Y:S01]  /*d430*/  @P0 IMAD.WIDE.U32 R26, R0.reuse, R24.reuse, c[0x0][0x228] ;  /* 0x00008a00001a0625 */ /* 0x0c0fe200078e0018 */
[----:B------:R-:W-:Y:S03]  /*d440*/  @P3 STL.64 [R1+0x8], R10 ;  /* 0x0000080a01003387 */ /* 0x000fe60000100a00 */
[----:B------:R-:W-:Y:S01]  /*d450*/  @P0 IMAD.WIDE.U32 R24, R0, R24, c[0x0][0x240] ;  /* 0x0000900000180625 */ /* 0x000fe200078e0018 */
[----:B------:R-:W-:Y:S04]  /*d460*/  STL.64 [R1+0x590], R26 ;  /* 0x0005901a01007387 */ /* 0x000fe80000100a00 */
[----:B------:R0:W-:Y:S04]  /*d470*/  STL.64 [R1+0x588], R24 ;  /* 0x0005881801007387 */ /* 0x0001e80000100a00 */
[----:B0-----:R-:W3:Y:S04]  /*d480*/  LDL.LU R24, [R1+0x140] ;  /* 0x0001400001187983 */ /* 0x001ee80000300800 */
[----:B------:R-:W3:Y:S04]  /*d490*/  LDL.LU R25, [R1+0x144] ;  /* 0x0001440001197983 */ /* 0x000ee80000300800 */
[----:B------:R-:W3:Y:S04]  /*d4a0*/  LDL.LU R26, [R1+0x148] ;  /* 0x00014800011a7983 */ /* 0x000ee80000300800 */
[----:B------:R-:W3:Y:S04]  /*d4b0*/  LDL.LU R27, [R1+0x14c] ;  /* 0x00014c00011b7983 */ /* 0x000ee80000300800 */
[----:B--2---:R0:W-:Y:S04]  /*d4c0*/  @P5 STG.E.128 [R6.64], R16 ;  /* 0x0000001006005986 */ /* 0x0041e8000c101d04 */
[----:B0-----:R-:W2:Y:S04]  /*d4d0*/  LDL.LU.64 R18, [R1+0x5e8] ;  /* 0x0005e80001127983 */ /* 0x001ea80000300a00 */
[----:B------:R-:W2:Y:S01]  /*d4e0*/  LDL.LU.64 R16, [R1+0x5e0] ;  /* 0x0005e00001107983 */ /* 0x000ea20000300a00 */
[----:B------:R-:W-:-:S02]  /*d4f0*/  @P1 MOV R8, 0x10 ;  /* 0x0000001000081802 */ /* 0x000fc40000000f00 */
[----:B------:R-:W-:Y:S01]  /*d500*/  @P0 IADD3 R0, R0, 0x80, RZ ;  /* 0x0000008000000810 */ /* 0x000fe20007ffe0ff */
[----:B--2---:R0:W-:Y:S04]  /*d510*/  @P5 STG.E.128 [R4.64], R16 ;  /* 0x0000001004005986 */ /* 0x0041e8000c101d04 */
[----:B0-----:R-:W2:Y:S04]  /*d520*/  LDL.LU.64 R18, [R1+0x5d8] ;  /* 0x0005d80001127983 */ /* 0x001ea80000300a00 */
[----:B------:R-:W2:Y:S01]  /*d530*/  LDL.LU.64 R16, [R1+0x5d0] ;  /* 0x0005d00001107983 */ /* 0x000ea20000300a00 */
[----:B------:R-:W-:-:S03]  /*d540*/  @P1 IMAD.WIDE.U32 R12, R0, R8, c[0x0][0x220] ;  /* 0x00008800000c1625 */ /* 0x000fc600078e0008 */
[----:B------:R-:W4:Y:S01]  /*d550*/  LDL.LU.64 R4, [R1+0x280] ;  /* 0x0002800001047983 */ /* 0x000f220000300a00 */
[----:B------:R-:W-:-:S03]  /*d560*/  @P1 IMAD.WIDE.U32 R10, R0, R8, c[0x0][0x228] ;  /* 0x00008a00000a1625 */ /* 0x000fc600078e0008 */
[----:B------:R-:W4:Y:S01]  /*d570*/  LDL.LU.64 R6, [R1+0x288] ;  /* 0x0002880001067983 */ /* 0x000f220000300a00 */
[----:B------:R-:W-:-:S03]  /*d580*/  @P1 IMAD.WIDE.U32 R8, R0, R8, c[0x0][0x240] ;  /* 0x0000900000081625 */ /* 0x000fc600078e0008 */
[----:B--2---:R0:W-:Y:S04]  /*d590*/  @P5 STG.E.128 [R2.64], R16 ;  /* 0x0000001002005986 */ /* 0x0041e8000c101d04 */
[----:B0-----:R-:W4:Y:S04]  /*d5a0*/  LDL.LU.64 R18, [R1+0x5c8] ;  /* 0x0005c80001127983 */ /* 0x001f280000300a00 */
[----:B------:R-:W3:Y:S04]  /*d5b0*/  LDL.LU.64 R16, [R1+0x5c0] ;  /* 0x0005c00001107983 */ /* 0x000ee80000300a00 */
[----:B------:R-:W-:Y:S04]  /*d5c0*/  STL.64 [R1+0x560], R10 ;  /* 0x0005600a01007387 */ /* 0x000fe80000100a00 */
[----:B------:R0:W-:Y:S04]  /*d5d0*/  STL.64 [R1+0x558], R8 ;  /* 0x0005580801007387 */ /* 0x0001e80000100a00 */
[----:B0-----:R-:W2:Y:S04]  /*d5e0*/  LDL.LU.64 R8, [R1+0x1e0] ;  /* 0x0001e00001087983 */ /* 0x001ea80000300a00 */
[----:B------:R-:W2:Y:S04]  /*d5f0*/  LDL.LU.64 R10, [R1+0x1e8] ;  /* 0x0001e800010a7983 */ /* 0x000ea80000300a00 */
[----:B--2---:R-:W-:Y:S04]  /*d600*/  @P4 STG.E.128 [R20.64], R8 ;  /* 0x0000000814004986 */ /* 0x004fe8000c101d04 */
[----:B----4-:R0:W-:Y:S04]  /*d610*/  @P4 STG.E.128 [R18.64], R4 ;  /* 0x0000000412004986 */ /* 0x0101e8000c101d04 */
[----:B---3--:R1:W-:Y:S04]  /*d620*/  @P4 STG.E.128 [R16.64], R24 ;  /* 0x0000001810004986 */ /* 0x0083e8000c101d04 */
[----:B0-----:R-:W2:Y:S04]  /*d630*/  LDL.LU.64 R4, [R1+0x1d0] ;  /* 0x0001d00001047983 */ /* 0x001ea80000300a00 */
[----:B------:R-:W2:Y:S04]  /*d640*/  LDL.LU.64 R6, [R1+0x1d8] ;  /* 0x0001d80001067983 */ /* 0x000ea80000300a00 */
[----:B-1----:R-:W3:Y:S04]  /*d650*/  LDL.LU R16, [R1+0x100] ;  /* 0x0001000001107983 */ /* 0x002ee80000300800 */
[----:B------:R-:W3:Y:S04]  /*d660*/  LDL.LU R17, [R1+0x104] ;  /* 0x0001040001117983 */ /* 0x000ee80000300800 */
[----:B------:R-:W4:Y:S04]  /*d670*/  LDL.LU R18, [R1+0x108] ;  /* 0x0001080001127983 */ /* 0x000f280000300800 */
[----:B------:R-:W4:Y:S04]  /*d680*/  LDL.LU R19, [R1+0x10c] ;  /* 0x00010c0001137983 */ /* 0x000f280000300800 */
[----:B------:R-:W2:Y:S04]  /*d690*/  LDL.LU.64 R8, [R1+0x1b0] ;  /* 0x0001b00001087983 */ /* 0x000ea80000300a00 */
[----:B------:R-:W2:Y:S04]  /*d6a0*/  LDL.LU.64 R10, [R1+0x1b8] ;  /* 0x0001b800010a7983 */ /* 0x000ea80000300a00 */
[----:B--2---:R-:W-:Y:S04]  /*d6b0*/  STL.64 [R1+0x570], R10 ;  /* 0x0005700a01007387 */ /* 0x004fe80000100a00 */
[----:B------:R0:W-:Y:S04]  /*d6c0*/  STL.64 [R1+0x568], R8 ;  /* 0x0005680801007387 */ /* 0x0001e80000100a00 */
[----:B0-----:R-:W2:Y:S04]  /*d6d0*/  LDL.LU R8, [R1+0x120] ;  /* 0x0001200001087983 */ /* 0x001ea80000300800 */
[----:B------:R-:W2:Y:S04]  /*d6e0*/  LDL.LU R9, [R1+0x124] ;  /* 0x0001240001097983 */ /* 0x000ea80000300800 */
[----:B------:R-:W2:Y:S04]  /*d6f0*/  LDL.LU R10, [R1+0x128] ;  /* 0x00012800010a7983 */ /* 0x000ea80000300800 */
[----:B------:R-:W2:Y:S04]  /*d700*/  LDL.LU R11, [R1+0x12c] ;  /* 0x00012c00010b7983 */ /* 0x000ea80000300800 */
        /* <DEDUP_REMOVED lines=8> */
[----:B--2---:R-:W-:Y:S04]  /*d790*/  STL.64 [R1+0x5b8], R26 ;  /* 0x0005b81a01007387 */ /* 0x004fe80000100a00 */
[----:B------:R0:W-:Y:S04]  /*d7a0*/  STL.64 [R1+0x5b0], R24 ;  /* 0x0005b01801007387 */ /* 0x0001e80000100a00 */
[----:B0-----:R-:W2:Y:S04]  /*d7b0*/  LDL.LU.64 R24, [R1+0x270] ;  /* 0x0002700001187983 */ /* 0x001ea80000300a00 */
[----:B------:R-:W2:Y:S04]  /*d7c0*/  LDL.LU.64 R26, [R1+0x278] ;  /* 0x00027800011a7983 */ /* 0x000ea80000300a00 */
[----:B------:R-:W-:Y:S04]  /*d7d0*/  STL.64 [R1+0x580], R10 ;  /* 0x0005800a01007387 */ /* 0x000fe80000100a00 */
[----:B------:R0:W-:Y:S04]  /*d7e0*/  STL.64 [R1+0x578], R8 ;  /* 0x0005780801007387 */ /* 0x0001e80000100a00 */
[----:B------:R1:W-:Y:S04]  /*d7f0*/  @P3 STG.E.128 [R14.64], R4 ;  /* 0x000000040e003986 */ /* 0x0003e8000c101d04 */
[----:B0-----:R-:W2:Y:S04]  /*d800*/  LDL.LU.64 R8, [R1+0x260] ;  /* 0x0002600001087983 */ /* 0x001ea80000300a00 */
[----:B------:R-:W2:Y:S04]  /*d810*/  LDL.LU.64 R10, [R1+0x268] ;  /* 0x00026800010a7983 */ /* 0x000ea80000300a00 */
[----:B----4-:R-:W-:Y:S04]  /*d820*/  STL.64 [R1+0x550], R18 ;  /* 0x0005501201007387 */ /* 0x010fe80000100a00 */
[----:B---3--:R0:W-:Y:S04]  /*d830*/  STL.64 [R1+0x548], R16 ;  /* 0x0005481001007387 */ /* 0x0081e80000100a00 */
[----:B-1----:R-:W3:Y:S04]  /*d840*/  LDL.LU.64 R14, [R1+0x8] ;  /* 0x00000800010e7983 */ /* 0x002ee80000300a00 */
[----:B0-----:R-:W4:Y:S04]  /*d850*/  LDL.LU.64 R16, [R1+0x250] ;  /* 0x0002500001107983 */ /* 0x001f280000300a00 */
[----:B------:R-:W4:Y:S04]  /*d860*/  LDL.LU.64 R18, [R1+0x258] ;  /* 0x0002580001127983 */ /* 0x000f280000300a00 */
[----:B--2---:R0:W-:Y:S04]  /*d870*/  @P3 STG.E.128 [R22.64], R24 ;  /* 0x0000001816003986 */ /* 0x0041e8000c101d04 */
[----:B0-----:R-:W3:Y:S04]  /*d880*/  LDL.LU.64 R26, [R1+0x5b8] ;  /* 0x0005b800011a7983 */ /* 0x001ee80000300a00 */
[----:B------:R-:W3:Y:S04]  /*d890*/  LDL.LU.64 R24, [R1+0x5b0] ;  /* 0x0005b00001187983 */ /* 0x000ee80000300a00 */
[----:B------:R-:W2:Y:S04]  /*d8a0*/  LDL.LU.64 R20, [R1+0x240] ;  /* 0x0002400001147983 */ /* 0x000ea80000300a00 */
[----:B------:R-:W2:Y:S04]  /*d8b0*/  LDL.LU.64 R22, [R1+0x248] ;  /* 0x0002480001167983 */ /* 0x000ea80000300a00 */
[----:B---3--:R0:W-:Y:S04]  /*d8c0*/  @P3 STG.E.128 [R14.64], R24 ;  /* 0x000000180e003986 */ /* 0x0081e8000c101d04 */
[----:B0-----:R-:W3:Y:S04]  /*d8d0*/  LDL.LU.64 R26, [R1+0x5a8] ;  /* 0x0005a800011a7983 */ /* 0x001ee80000300a00 */
[----:B------:R-:W3:Y:S04]  /*d8e0*/  LDL.LU.64 R24, [R1+0x5a0] ;  /* 0x0005a00001187983 */ /* 0x000ee80000300a00 */
[----:B---3--:R0:W-:Y:S04]  /*d8f0*/  @P0 STG.E.128 [R28.64], R24 ;  /* 0x000000181c000986 */ /* 0x0081e8000c101d04 */
[----:B0-----:R-:W3:Y:S04]  /*d900*/  LDL.LU R28, [R1+0x598] ;  /* 0x00059800011c7983 */ /* 0x001ee80000300800 */
[----:B------:R-:W2:Y:S04]  /*d910*/  LDL.LU.64 R26, [R1+0x590] ;  /* 0x00059000011a7983 */ /* 0x000ea80000300a00 */
[----:B------:R-:W3:Y:S04]  /*d920*/  LDL.LU.64 R24, [R1+0x588] ;  /* 0x0005880001187983 */ /* 0x000ee80000300a00 */
[----:B--2---:R0:W-:Y:S04]  /*d930*/  @P0 STG.E.128 [R26.64], R8 ;  /* 0x000000081a000986 */ /* 0x0041e8000c101d04 */
[----:B0-----:R-:W3:Y:S04]  /*d940*/  LDL.LU.64 R10, [R1+0x580] ;  /* 0x00058000010a7983 */ /* 0x001ee80000300a00 */
[----:B------:R-:W3:Y:S04]  /*d950*/  LDL.LU.64 R8, [R1+0x578] ;  /* 0x0005780001087983 */ /* 0x000ee80000300a00 */
[----:B---3--:R0:W-:Y:S04]  /*d960*/  @P0 STG.E.128 [R24.64], R8 ;  /* 0x0000000818000986 */ /* 0x0081e8000c101d04 */
[----:B0-----:R-:W2:Y:S04]  /*d970*/  LDL.LU.64 R10, [R1+0x570] ;  /* 0x00057000010a7983 */ /* 0x001ea80000300a00 */
[----:B------:R-:W2:Y:S04]  /*d980*/  LDL.LU.64 R8, [R1+0x568] ;  /* 0x0005680001087983 */ /* 0x000ea80000300a00 */
[----:B------:R-:W3:Y:S04]  /*d990*/  LDL.LU.64 R24, [R1+0x1a0] ;  /* 0x0001a00001187983 */ /* 0x000ee80000300a00 */
[----:B------:R-:W3:Y:S04]  /*d9a0*/  LDL.LU.64 R26, [R1+0x1a8] ;  /* 0x0001a800011a7983 */ /* 0x000ee80000300a00 */
[----:B--2---:R0:W-:Y:S04]  /*d9b0*/  @P1 STG.E.128 [R12.64], R8 ;  /* 0x000000080c001986 */ /* 0x0041e8000c101d04 */
[----:B0-----:R-:W4:Y:S04]  /*d9c0*/  LDL.LU.64 R10, [R1+0x560] ;  /* 0x00056000010a7983 */ /* 0x001f280000300a00 */
[----:B------:R-:W2:Y:S04]  /*d9d0*/  LDL.LU.64 R8, [R1+0x558] ;  /* 0x0005580001087983 */ /* 0x000ea80000300a00 */
[----:B------:R-:W2:Y:S04]  /*d9e0*/  LDL.LU R12, [R1+0x110] ;  /* 0x00011000010c7983 */ /* 0x000ea80000300800 */
[----:B------:R-:W2:Y:S04]  /*d9f0*/  LDL.LU R13, [R1+0x114] ;  /* 0x00011400010d7983 */ /* 0x000ea80000300800 */
[----:B------:R-:W2:Y:S04]  /*da00*/  LDL.LU R14, [R1+0x118] ;  /* 0x00011800010e7983 */ /* 0x000ea80000300800 */
[----:B------:R-:W2:Y:S04]  /*da10*/  LDL.LU R15, [R1+0x11c] ;  /* 0x00011c00010f7983 */ /* 0x000ea80000300800 */
[----:B----4-:R0:W-:Y:S04]  /*da20*/  @P1 STG.E.128 [R10.64], R16 ;  /* 0x000000100a001986 */ /* 0x0101e8000c101d04 */
[----:B0-----:R-:W4:Y:S04]  /*da30*/  LDL.LU.64 R18, [R1+0x550] ;  /* 0x0005500001127983 */ /* 0x001f280000300a00 */
[----:B------:R-:W4:Y:S01]  /*da40*/  LDL.LU.64 R16, [R1+0x548] ;  /* 0x0005480001107983 */ /* 0x000f220000300a00 */
[----:B------:R-:W-:-:S02]  /*da50*/  @P2 MOV R2, 0x10 ;  /* 0x0000001000022802 */ /* 0x000fc40000000f00 */
[----:B------:R-:W-:Y:S02]  /*da60*/  @P1 IADD3 R0, R0, 0x80, RZ ;  /* 0x0000008000001810 */ /* 0x000fe40007ffe0ff */
[----:B------:R-:W-:-:S03]  /*da70*/  ISETP.GE.U32.AND P3, PT, R28, 0x500, PT ;  /* 0x000005001c00780c */ /* 0x000fc60003f66070 */
[CC--:B------:R-:W-:Y:S01]  /*da80*/  @P2 IMAD.WIDE.U32 R6, R0.reuse, R2.reuse, c[0x0][0x220] ;  /* 0x0000880000062625 */ /* 0x0c0fe200078e0002 */
[----:B--2---:R0:W-:Y:S03]  /*da90*/  @P1 STG.E.128 [R8.64], R12 ;  /* 0x0000000c08001986 */ /* 0x0041e6000c101d04 */
[CC--:B------:R-:W-:Y:S01]  /*daa0*/  @P2 IMAD.WIDE.U32 R4, R0.reuse, R2.reuse, c[0x0][0x228] ;  /* 0x00008a0000042625 */ /* 0x0c0fe200078e0002 */
[----:B---3--:R0:W-:Y:S03]  /*dab0*/  @P2 STG.E.128 [R6.64], R24 ;  /* 0x0000001806002986 */ /* 0x0081e6000c101d04 */
[C---:B------:R-:W-:Y:S01]  /*dac0*/  @P2 IMAD.WIDE.U32 R2, R0.reuse, R2, c[0x0][0x240] ;  /* 0x0000900000022625 */ /* 0x040fe200078e0002 */
[----:B------:R0:W-:Y:S01]  /*dad0*/  @P2 STG.E.128 [R4.64], R20 ;  /* 0x0000001404002986 */ /* 0x0001e2000c101d04 */
[----:B------:R-:W-:-:S03]  /*dae0*/  @P2 IADD3 R0, R0, 0x80, RZ ;  /* 0x0000008000002810 */ /* 0x000fc60007ffe0ff */
[----:B----4-:R0:W-:Y:S01]  /*daf0*/  @P2 STG.E.128 [R2.64], R16 ;  /* 0x0000001002002986 */ /* 0x0101e2000c101d04 */
[----:B------:R-:W-:Y:S05]  /*db00*/  @!P3 EXIT ;  /* 0x000000000000b94d */ /* 0x000fea0003800000 */
[----:B0-----:R-:W2:Y:S04]  /*db10*/  LDL.LU.64 R20, [R1+0x190] ;  /* 0x0001900001147983 */ /* 0x001ea80000300a00 */
[----:B------:R-:W2:Y:S04]  /*db20*/  LDL.LU.64 R22, [R1+0x198] ;  /* 0x0001980001167983 */ /* 0x000ea80000300a00 */
[----:B------:R-:W3:Y:S04]  /*db30*/  LDL.LU.64 R12, [R1+0x230] ;  /* 0x00023000010c7983 */ /* 0x000ee80000300a00 */
[----:B------:R-:W3:Y:S04]  /*db40*/  LDL.LU.64 R14, [R1+0x238] ;  /* 0x00023800010e7983 */ /* 0x000ee80000300a00 */
[----:B------:R-:W4:Y:S04]  /*db50*/  LDL.LU R16, [R1+0xf0] ;  /* 0x0000f00001107983 */ /* 0x000f280000300800 */
[----:B------:R-:W4:Y:S04]  /*db60*/  LDL.LU R17, [R1+0xf4] ;  /* 0x0000f40001117983 */ /* 0x000f280000300800 */
[----:B------:R-:W4:Y:S04]  /*db70*/  LDL.LU R18, [R1+0xf8] ;  /* 0x0000f80001127983 */ /* 0x000f280000300800 */
[----:B------:R-:W4:Y:S01]  /*db80*/  LDL.LU R19, [R1+0xfc] ;  /* 0x0000fc0001137983 */ /* 0x000f220000300800 */
[----:B------:R-:W-:-:S10]  /*db90*/  HFMA2.MMA R7, -RZ, RZ, 0, 9.5367431640625e-07 ;  /* 0x00000010ff077435 */ /* 0x000fd400000001ff */
[----:B------:R-:W-:-:S04]  /*dba0*/  IMAD.WIDE.U32 R2, R0, R7, c[0x0][0x220] ;  /* 0x0000880000027625 */ /* 0x000fc800078e0007 */
[----:B------:R-:W-:-:S04]  /*dbb0*/  IMAD.WIDE.U32 R4, R0, R7, c[0x0][0x228] ;  /* 0x00008a0000047625 */ /* 0x000fc800078e0007 */
[----:B------:R-:W-:Y:S01]  /*dbc0*/  IMAD.WIDE.U32 R6, R0, R7, c[0x0][0x240] ;  /* 0x0000900000067625 */ /* 0x000fe200078e0007 */
[----:B--2---:R-:W-:Y:S04]  /*dbd0*/  STG.E.128 [R2.64], R20 ;  /* 0x0000001402007986 */ /* 0x004fe8000c101d04 */
[----:B---3--:R-:W-:Y:S04]  /*dbe0*/  STG.E.128 [R4.64], R12 ;  /* 0x0000000c04007986 */ /* 0x008fe8000c101d04 */
[----:B----4-:R-:W-:Y:S01]  /*dbf0*/  STG.E.128 [R6.64], R16 ;  /* 0x0000001006007986 */ /* 0x010fe2000c101d04 */
[----:B------:R-:W-:Y:S05]  /*dc00*/  EXIT ;  /* 0x000000000000794d */ /* 0x000fea0003800000 */
.L_x_12522:
[----:B------:R-:W-:Y:S01]  /*dc10*/  HFMA2.MMA R16, -RZ, RZ, 0, 9.5367431640625e-07 ;  /* 0x00000010ff107435 */ /* 0x000fe200000001ff */
[----:B------:R-:W-:Y:S01]  /*dc20*/  MOV R19, R27 ;  /* 0x0000001b00137202 */ /* 0x000fe20000000f00 */
[----:B------:R-:W-:Y:S01]  /*dc30*/  IMAD.MOV.U32 R24, RZ, RZ, 0x1f ;  /* 0x0000001fff187424 */ /* 0x000fe200078e00ff */
[----:B------:R-:W-:-:S02]  /*dc40*/  MOV R23, 0xffffffff ;  /* 0xffffffff00177802 */ /* 0x000fc40000000f00 */
[----:B------:R-:W-:Y:S02]  /*dc50*/  MOV R18, 0xdc70 ;  /* 0x0000dc7000127802 */ /* 0x000fe40000000f00 */
[----:B-----5:R-:W-:Y:S05]  /*dc60*/  CALL.REL.NOINC `($__internal_177_$__cuda_sm70_shflsync_down_p) ;  /* 0x0000046000007944 */ /* 0x020fea0003c00000 */
[----:B-1----:R-:W-:Y:S01]  /*dc70*/  MOV R17, R16 ;  /* 0x0000001000117202 */ /* 0x002fe20000000f00 */
[----:B------:R-:W-:Y:S05]  /*dc80*/  BRA `(.L_x_12707) ;  /* 0xffff922000007947 */ /* 0x000fea000383ffff */
.L_x_12523:
[----:B------:R-:W-:Y:S01]  /*dc90*/  HFMA2.MMA R16, -RZ, RZ, 0, 9.5367431640625e-07 ;  /* 0x00000010ff107435 */ /* 0x000fe200000001ff */
[----:B------:R-:W-:Y:S02]  /*dca0*/  MOV R19, R26 ;  /* 0x0000001a00137202 */ /* 0x000fe40000000f00 */
[----:B------:R-:W-:Y:S02]  /*dcb0*/  MOV R24, 0x1f ;  /* 0x0000001f00187802 */ /* 0x000fe40000000f00 */
[----:B------:R-:W-:Y:S02]  /*dcc0*/  MOV R23, 0xffffffff ;  /* 0xffffffff00177802 */ /* 0x000fe40000000f00 */
[----:B------:R-:W-:Y:S02]  /*dcd0*/  MOV R18, 0xdcf0 ;  /* 0x0000dcf000127802 */ /* 0x000fe40000000f00 */
[----:B01---5:R-:W-:Y:S05]  /*dce0*/  CALL.REL.NOINC `($__internal_177_$__cuda_sm70_shflsync_down_p) ;  /* 0x000003e000007944 */ /* 0x023fea0003c00000 */
[----:B------:R-:W-:Y:S01]  /*dcf0*/  FADD.FTZ R17, R17, R27 ;  /* 0x0000001b11117221 */ /* 0x000fe20000010000 */
[----:B------:R-:W-:Y:S01]  /*dd00*/  MOV R24, 0x1f ;  /* 0x0000001f00187802 */ /* 0x000fe20000000f00 */
[----:B-1----:R-:W-:Y:S01]  /*dd10*/  FADD.FTZ R20, R26, R16 ;  /* 0x000000101a147221 */ /* 0x002fe20000010000 */
[----:B------:R-:W-:Y:S01]  /*dd20*/  HFMA2.MMA R16, -RZ, RZ, 0, 4.76837158203125e-07 ;  /* 0x00000008ff107435 */ /* 0x000fe200000001ff */
[----:B------:R-:W-:-:S02]  /*dd30*/  MOV R23, 0xffffffff ;  /* 0xffffffff00177802 */ /* 0x000fc40000000f00 */
[----:B------:R-:W-:Y:S02]  /*dd40*/  MOV R19, R17 ;  /* 0x0000001100137202 */ /* 0x000fe40000000f00 */
[----:B------:R-:W-:Y:S02]  /*dd50*/  MOV R18, 0xdd70 ;  /* 0x0000dd7000127802 */ /* 0x000fe40000000f00 */
[----:B------:R-:W-:Y:S05]  /*dd60*/  CALL.REL.NOINC `($__internal_177_$__cuda_sm70_shflsync_down_p) ;  /* 0x0000036000007944 */ /* 0x000fea0003c00000 */
[----:B-1----:R-:W-:Y:S01]  /*dd70*/  MOV R21, R16 ;  /* 0x0000001000157202 */ /* 0x002fe20000000f00 */
[----:B------:R-:W-:Y:S01]  /*dd80*/  HFMA2.MMA R16, -RZ, RZ, 0, 4.76837158203125e-07 ;  /* 0x00000008ff107435 */ /* 0x000fe200000001ff */
[----:B------:R-:W-:Y:S01]  /*dd90*/  MOV R19, R20 ;  /* 0x0000001400137202 */ /* 0x000fe20000000f00 */
[----:B------:R-:W-:Y:S01]  /*dda0*/  IMAD.MOV.U32 R23, RZ, RZ, -0x1 ;  /* 0xffffffffff177424 */ /* 0x000fe200078e00ff */
[----:B------:R-:W-:Y:S02]  /*ddb0*/  MOV R24, 0x1f ;  /* 0x0000001f00187802 */ /* 0x000fe40000000f00 */
[----:B------:R-:W-:Y:S02]  /*ddc0*/  MOV R18, 0xdde0 ;  /* 0x0000dde000127802 */ /* 0x000fe40000000f00 */
[----:B------:R-:W-:Y:S05]  /*ddd0*/  CALL.REL.NOINC `($__internal_177_$__cuda_sm70_shflsync_down_p) ;  /* 0x000002f000007944 */ /* 0x000fea0003c00000 */
[----:B------:R-:W-:Y:S01]  /*dde0*/  FADD.FTZ R17, R21, R17 ;  /* 0x0000001115117221 */ /* 0x000fe20000010000 */
[----:B------:R-:W-:Y:S01]  /*ddf0*/  MOV R24, 0x1f ;  /* 0x0000001f00187802 */ /* 0x000fe20000000f00 */
[----:B-1----:R-:W-:Y:S01]  /*de00*/  FADD.FTZ R20, R20, R16 ;  /* 0x0000001014147221 */ /* 0x002fe20000010000 */
[----:B------:R-:W-:Y:S01]  /*de10*/  HFMA2.MMA R16, -RZ, RZ, 0, 2.384185791015625e-07 ;  /* 0x00000004ff107435 */ /* 0x000fe200000001ff */
[----:B------:R-:W-:-:S02]  /*de20*/  MOV R23, 0xffffffff ;  /* 0xffffffff00177802 */ /* 0x000fc40000000f00 */
[----:B------:R-:W-:Y:S02]  /*de30*/  MOV R19, R17 ;  /* 0x0000001100137202 */ /* 0x000fe40000000f00 */
[----:B------:R-:W-:Y:S02]  /*de40*/  MOV R18, 0xde60 ;  /* 0x0000de6000127802 */ /* 0x000fe40000000f00 */
[----:B------:R-:W-:Y:S05]  /*de50*/  CALL.REL.NOINC `($__internal_177_$__cuda_sm70_shflsync_down_p) ;  /* 0x0000027000007944 */ /* 0x000fea0003c00000 */
[----:B-1----:R-:W-:Y:S01]  /*de60*/  MOV R21, R16 ;  /* 0x0000001000157202 */ /* 0x002fe20000000f00 */
[----:B------:R-:W-:Y:S01]  /*de70*/  HFMA2.MMA R16, -RZ, RZ, 0, 2.384185791015625e-07 ;  /* 0x00000004ff107435 */ /* 0x000fe200000001ff */
[----:B------:R-:W-:Y:S02]  /*de80*/  MOV R19, R20 ;  /* 0x0000001400137202 */ /* 0x000fe40000000f00 */
[----:B------:R-:W-:Y:S02]  /*de90*/  MOV R24, 0x1f ;  /* 0x0000001f00187802 */ /* 0x000fe40000000f00 */
[----:B------:R-:W-:Y:S02]  /*dea0*/  MOV R23, 0xffffffff ;  /* 0xffffffff00177802 */ /* 0x000fe40000000f00 */
[----:B------:R-:W-:-:S02]  /*deb0*/  MOV R18, 0xded0 ;  /* 0x0000ded000127802 */ /* 0x000fc40000000f00 */
[----:B------:R-:W-:Y:S05]  /*dec0*/  CALL.REL.NOINC `($__internal_177_$__cuda_sm70_shflsync_down_p) ;  /* 0x0000020000007944 */ /* 0x000fea0003c00000 */
[----:B------:R-:W-:Y:S01]  /*ded0*/  FADD.FTZ R17, R21, R17 ;  /* 0x0000001115117221 */ /* 0x000fe20000010000 */
[----:B------:R-:W-:Y:S01]  /*dee0*/  MOV R24, 0x1f ;  /* 0x0000001f00187802 */ /* 0x000fe20000000f00 */
[----:B-1----:R-:W-:Y:S01]  /*def0*/  FADD.FTZ R20, R20, R16 ;  /* 0x0000001014147221 */ /* 0x002fe20000010000 */
[----:B------:R-:W-:Y:S01]  /*df00*/  HFMA2.MMA R16, -RZ, RZ, 0, 1.1920928955078125e-07 ;  /* 0x00000002ff107435 */ /* 0x000fe200000001ff */
[----:B------:R-:W-:-:S02]  /*df10*/  MOV R23, 0xffffffff ;  /* 0xffffffff00177802 */ /* 0x000fc40000000f00 */
[----:B------:R-:W-:Y:S02]  /*df20*/  MOV R19, R17 ;  /* 0x0000001100137202 */ /* 0x000fe40000000f00 */
[----:B------:R-:W-:Y:S02]  /*df30*/  MOV R18, 0xdf50 ;  /* 0x0000df5000127802 */ /* 0x000fe40000000f00 */
[----:B------:R-:W-:Y:S05]  /*df40*/  CALL.REL.NOINC `($__internal_177_$__cuda_sm70_shflsync_down_p) ;  /* 0x0000018000007944 */ /* 0x000fea0003c00000 */
[----:B-1----:R-:W-:Y:S01]  /*df50*/  MOV R21, R16 ;  /* 0x0000001000157202 */ /* 0x002fe20000000f00 */
[----:B------:R-:W-:Y:S01]  /*df60*/  HFMA2.MMA R16, -RZ, RZ, 0, 1.1920928955078125e-07 ;  /* 0x00000002ff107435 */ /* 0x000fe200000001ff */
[----:B------:R-:W-:Y:S01]  /*df70*/  IMAD.MOV.U32 R19, RZ, RZ, R20 ;  /* 0x000000ffff137224 */ /* 0x000fe200078e0014 */
[----:B------:R-:W-:Y:S02]  /*df80*/  MOV R24, 0x1f ;  /* 0x0000001f00187802 */ /* 0x000fe40000000f00 */
[----:B------:R-:W-:Y:S02]  /*df90*/  MOV R23, 0xffffffff ;  /* 0xffffffff00177802 */ /* 0x000fe40000000f00 */
[----:B------:R-:W-:Y:S02]  /*dfa0*/  MOV R18, 0xdfc0 ;  /* 0x0000dfc000127802 */ /* 0x000fe40000000f00 */
[----:B------:R-:W-:Y:S05]  /*dfb0*/  CALL.REL.NOINC `($__internal_177_$__cuda_sm70_shflsync_down_p) ;  /* 0x0000011000007944 */ /* 0x000fea0003c00000 */
[----:B------:R-:W-:Y:S01]  /*dfc0*/  FADD.FTZ R17, R21, R17 ;  /* 0x0000001115117221 */ /* 0x000fe20000010000 */
[----:B------:R-:W-:Y:S01]  /*dfd0*/  MOV R24, 0x1f ;  /* 0x0000001f00187802 */ /* 0x000fe20000000f00 */
[----:B-1----:R-:W-:Y:S01]  /*dfe0*/  FADD.FTZ R20, R20, R16 ;  /* 0x0000001014147221 */ /* 0x002fe20000010000 */
[----:B------:R-:W-:Y:S01]  /*dff0*/  HFMA2.MMA R16, -RZ, RZ, 0, 5.9604644775390625e-08 ;  /* 0x00000001ff107435 */ /* 0x000fe200000001ff */
[----:B------:R-:W-:-:S02]  /*e000*/  MOV R23, 0xffffffff ;  /* 0xffffffff00177802 */ /* 0x000fc40000000f00 */
[----:B------:R-:W-:Y:S02]  /*e010*/  MOV R19, R17 ;  /* 0x0000001100137202 */ /* 0x000fe40000000f00 */
[----:B------:R-:W-:Y:S02]  /*e020*/  MOV R18, 0xe040 ;  /* 0x0000e04000127802 */ /* 0x000fe40000000f00 */
[----:B------:R-:W-:Y:S05]  /*e030*/  CALL.REL.NOINC `($__internal_177_$__cuda_sm70_shflsync_down_p) ;  /* 0x0000009000007944 */ /* 0x000fea0003c00000 */
[----:B-1----:R-:W-:Y:S01]  /*e040*/  MOV R21, R16 ;  /* 0x0000001000157202 */ /* 0x002fe20000000f00 */
[----:B------:R-:W-:Y:S01]  /*e050*/  HFMA2.MMA R16, -RZ, RZ, 0, 5.9604644775390625e-08 ;  /* 0x00000001ff107435 */ /* 0x000fe200000001ff */
[----:B------:R-:W-:Y:S02]  /*e060*/  MOV R19, R20 ;  /* 0x0000001400137202 */ /* 0x000fe40000000f00 */
[----:B------:R-:W-:Y:S02]  /*e070*/  MOV R24, 0x1f ;  /* 0x0000001f00187802 */ /* 0x000fe40000000f00 */
[----:B------:R-:W-:Y:S02]  /*e080*/  MOV R23, 0xffffffff ;  /* 0xffffffff00177802 */ /* 0x000fe40000000f00 */
[----:B------:R-:W-:-:S02]  /*e090*/  MOV R18, 0xe0b0 ;  /* 0x0000e0b000127802 */ /* 0x000fc40000000f00 */
[----:B------:R-:W-:Y:S05]  /*e0a0*/  CALL.REL.NOINC `($__internal_177_$__cuda_sm70_shflsync_down_p) ;  /* 0x0000002000007944 */ /* 0x000fea0003c00000 */
[----:B-1----:R-:W-:Y:S01]  /*e0b0*/  MOV R18, R16 ;  /* 0x0000001000127202 */ /* 0x002fe20000000f00 */
[----:B------:R-:W-:Y:S05]  /*e0c0*/  BRA `(.L_x_12708) ;  /* 0xffff8f0000007947 */ /* 0x000fea000383ffff */
        .weak           $__internal_177_$__cuda_sm70_shflsync_down_p
        .type           $__internal_177_$__cuda_sm70_shflsync_down_p,@function
        .size           $__internal_177_$__cuda_sm70_shflsync_down_p,(.L_x_14395 - $__internal_177_$__cuda_sm70_shflsync_down_p)
$__internal_177_$__cuda_sm70_shflsync_down_p:
[----:B------:R-:W-:Y:S04]  /*e0d0*/  WARPSYNC R23 ;  /* 0x0000001700007348 */ /* 0x000fe80003800000 */
[----:B------:R0:W1:Y:S02]  /*e0e0*/  SHFL.DOWN PT, R16, R19, R16, R24 ;  /* 0x0800001013107389 */ /* 0x00006400000e0018 */
[----:B0-----:R-:W-:-:S06]  /*e0f0*/  HFMA2.MMA R19, -RZ, RZ, 0, 0 ;  /* 0x00000000ff137435 */ /* 0x001fcc00000001ff */
[----:B------:R-:W-:Y:S05]  /*e100*/  RET.REL.NODEC R18 `(_ZN10layer_norm13ln_bwd_kernelINS_13Kernel_traitsI6__halfffffjLj5120ELj1ELj1ELj4ELj16ENS_18Kernel_traits_baseILj5120ES2_ffffjLj128EEEEELb1ELb1ELb1ELb0EEEvNS_9BwdParamsE) ;  /* 0xffff1ef012007950 */ /* 0x000fea0003c3ffff */
.L_x_12709:
        /* <DEDUP_REMOVED lines=15> */
.L_x_14395:


//--------------------- .text._ZN10layer_norm22ln_bwd_finalize_kernelINS_22Kernel_traits_finalizeILj5120E6__halfffffjLb1ELj1024ELj4ENS_18Kernel_traits_baseILj5120ES2_ffffjLj1024EEEEELb1ELb1EEEvNS_9BwdParamsE --------------------------
	.section	.text._ZN10layer_norm22ln_bwd_finalize_kernelINS_22Kernel_traits_finalizeILj5120E6__halfffffjLb1ELj1024ELj4ENS_18Kernel_traits_baseILj5120ES2_ffffjLj1024EEEEELb1ELb1EEEvNS_9BwdParamsE,"ax",@progbits
	.sectioninfo	@"SHI_REGISTERS=32"
	.align	128
        .global         _ZN10layer_norm22ln_bwd_finalize_kernelINS_22Kernel_traits_finalizeILj5120E6__halfffffjLb1ELj1024ELj4ENS_18Kernel_traits_baseILj5120ES2_ffffjLj1024EEEEELb1ELb1EEEvNS_9BwdParamsE
        .type           _ZN10layer_norm22ln_bwd_finalize_kernelINS_22Kernel_traits_finalizeILj5120E6__halfffffjLb1ELj1024ELj4ENS_18Kernel_traits_baseILj5120ES2_ffffjLj1024EEEEELb1ELb1EEEvNS_9BwdParamsE,@function
        .size           _ZN10layer_norm22ln_bwd_finalize_kernelINS_22Kernel_traits_finalizeILj5120E6__halfffffjLb1ELj1024ELj4ENS_18Kernel_traits_baseILj5120ES2_ffffjLj1024EEEEELb1ELb1EEEvNS_9BwdParamsE,(.L_x_14396 - _ZN10layer_norm22ln_bwd_finalize_kernelINS_22Kernel_traits_finalizeILj5120E6__halfffffjLb1ELj1024ELj4ENS_18Kernel_traits_baseILj5120ES2_ffffjLj1024EEEEELb1ELb1EEEvNS_9BwdParamsE)
        .other          _ZN10layer_norm22ln_bwd_finalize_kernelINS_22Kernel_traits_finalizeILj5120E6__halfffffjLb1ELj1024ELj4ENS_18Kernel_traits_baseILj5120ES2_ffffjLj1024EEEEELb1ELb1EEEvNS_9BwdParamsE,@"STO_CUDA_ENTRY STV_DEFAULT"
_ZN10layer_norm22ln_bwd_finalize_kernelINS_22Kernel_traits_finalizeILj5120E6__halfffffjLb1ELj1024ELj4ENS_18Kernel_traits_baseILj5120ES2_ffffjLj1024EEEEELb1ELb1EEEvNS_9BwdParamsE:
.text._ZN10layer_norm22ln_bwd_finalize_kernelINS_22Kernel_traits_finalizeILj5120E6__halfffffjLb1ELj1024ELj4ENS_18Kernel_traits_baseILj5120ES2_ffffjLj1024EEEEELb1ELb1EEEvNS_9BwdParamsE:
        /* <DEDUP_REMOVED lines=19> */
.L_x_12722:
        /* <DEDUP_REMOVED lines=32> */
.L_x_12714:
        /* <DEDUP_REMOVED lines=47> */
.L_x_12713:
[----:B------:R-:W-:Y:S05]  /*0620*/  BSYNC B1 ;  /* 0x0000000000017941 */ /* 0x000fea0003800000 */
.L_x_12712:
        /* <DEDUP_REMOVED lines=29> */
.L_x_12716:
[----:B------:R-:W-:Y:S05]  /*0800*/  BSYNC B1 ;  /* 0x0000000000017941 */ /* 0x000fea0003800000 */
.L_x_12715:
        /* <DEDUP_REMOVED lines=13> */
.L_x_12711:
[----:B------:R-:W-:Y:S05]  /*08e0*/  BSYNC B0 ;  /* 0x0000000000007941 */ /* 0x000fea0003800000 */
.L_x_12710:
        /* <DEDUP_REMOVED lines=12> */
.L_x_12723:
        /* <DEDUP_REMOVED lines=27> */
.L_x_12724:
        /* <DEDUP_REMOVED lines=9> */
.L_x_12717:
        /* <DEDUP_REMOVED lines=19> */
.L_x_12721:
[----:B------:R-:W-:Y:S05]  /*0d20*/  BSYNC B0 ;  /* 0x0000000000007941 */ /* 0x000fea0003800000 */
.L_x_12720:
[C---:B------:R-:W-:Y:S02]  /*0d30*/  ISETP.GT.U32.AND P1, PT, R4.reuse, -0x1401, PT ;  /* 0xffffebff0400780c */ /* 0x040fe40003f24070 */
[----:B------:R-:W-:-:S02]  /*0d40*/  IADD3 R4, R4, 0x1400, RZ ;  /* 0x0000140004047810 */ /* 0x000fc40007ffe0ff */
[----:B------:R-:W-:-:S09]  /*0d50*/  IADD3 R5, R5, 0xa00, RZ ;  /* 0x00000a0005057810 */ /* 0x000fd20007ffe0ff */
[----:B012---:R-:W-:Y:S05]  /*0d60*/  @P1 BRA `(.L_x_12722) ;  /* 0xfffff3c000001947 */ /* 0x007fea000383ffff */
[----:B------:R-:W-:Y:S05]  /*0d70*/  EXIT ;  /* 0x000000000000794d */ /* 0x000fea0003800000 */
.L_x_12718:
[----:B------:R-:W-:Y:S01]  /*0d80*/  HFMA2.MMA R14, -RZ, RZ, 0, 1.847743988037109375e-06 ;  /* 0x0000001fff0e7435 */ /* 0x000fe200000001ff */
[----:B---3--:R-:W-:Y:S01]  /*0d90*/  IMAD.MOV.U32 R18, RZ, RZ, R10 ;  /* 0x000000ffff127224 */ /* 0x008fe200078e000a */
[----:B------:R-:W-:Y:S01]  /*0da0*/  MOV R17, 0x1 ;  /* 0x0000000100117802 */ /* 0x000fe20000000f00 */
[----:B------:R-:W-:Y:S01]  /*0db0*/  IMAD.MOV.U32 R19, RZ, RZ, -0x1 ;  /* 0xffffffffff137424 */ /* 0x000fe200078e00ff */
[----:B------:R-:W-:Y:S02]  /*0dc0*/  MOV R8, 0xde0 ;  /* 0x00000de000087802 */ /* 0x000fe40000000f00 */
[----:B012---:R-:W-:Y:S05]  /*0dd0*/  CALL.REL.NOINC `($__internal_178_$__cuda_sm70_shflsync_bfly_p) ;  /* 0x0000059000007944 */ /* 0x007fea0003c00000 */
[----:B01----:R-:W-:Y:S05]  /*0de0*/  BRA `(.L_x_12723) ;  /* 0xfffffbc000007947 */ /* 0x003fea000383ffff */
.L_x_12719:
[----:B------:R-:W-:Y:S01]  /*0df0*/  HFMA2.MMA R14, -RZ, RZ, 0, 1.847743988037109375e-06 ;  /* 0x0000001fff0e7435 */ /* 0x000fe200000001ff */
[----:B------:R-:W-:Y:S01]  /*0e00*/  MOV R17, 0x2 ;  /* 0x0000000200117802 */ /* 0x000fe20000000f00 */
[----:B------:R-:W-:Y:S01]  /*0e10*/  IMAD.MOV.U32 R19, RZ, RZ, -0x1 ;  /* 0xffffffffff137424 */ /* 0x000fe200078e00ff */
[----:B------:R-:W-:-:S03]  /*0e20*/  MOV R8, 0xe40 ;  /* 0x00000e4000087802 */ /* 0x000fc60000000f00 */
[----:B0123--:R-:W-:Y:S05]  /*0e30*/  CALL.REL.NOINC `($__internal_178_$__cuda_sm70_shflsync_bfly_p) ;  /* 0x0000053000007944 */ /* 0x00ffea0003c00000 */
[----:B01----:R-:W-:Y:S01]  /*0e40*/  FADD.FTZ R18, R18, R14 ;  /* 0x0000000e12127221 */ /* 0x003fe20000010000 */
[----:B------:R-:W-:Y:S01]  /*0e50*/  HFMA2.MMA R14, -RZ, RZ, 0, 1.847743988037109375e-06 ;  /* 0x0000001fff0e7435 */ /* 0x000fe200000001ff */
[----:B------:R-:W-:Y:S01]  /*0e60*/  MOV R17, 0x4 ;  /* 0x0000000400117802 */ /* 0x000fe20000000f00 */
[----:B------:R-:W-:Y:S01]  /*0e70*/  IMAD.MOV.U32 R19, RZ, RZ, -0x1 ;  /* 0xffffffffff137424 */ /* 0x000fe200078e00ff */
[----:B------:R-:W-:-:S03]  /*0e80*/  MOV R8, 0xea0 ;  /* 0x00000ea000087802 */ /* 0x000fc60000000f00 */
[----:B------:R-:W-:Y:S05]  /*0e90*/  CALL.REL.NOINC `($__internal_178_$__cuda_sm70_shflsync_bfly_p) ;  /* 0x000004d000007944 */ /* 0x000fea0003c00000 */
[----:B01----:R-:W-:Y:S01]  /*0ea0*/  FADD.FTZ R18, R18, R14 ;  /* 0x0000000e12127221 */ /* 0x003fe20000010000 */
[----:B------:R-:W-:Y:S01]  /*0eb0*/  HFMA2.MMA R14, -RZ, RZ, 0, 1.847743988037109375e-06 ;  /* 0x0000001fff0e7435 */ /* 0x000fe200000001ff */
[----:B------:R-:W-:Y:S01]  /*0ec0*/  MOV R17, 0x8 ;  /* 0x0000000800117802 */ /* 0x000fe20000000f00 */
[----:B------:R-:W-:Y:S01]  /*0ed0*/  IMAD.MOV.U32 R19, RZ, RZ, -0x1 ;  /* 0xffffffffff137424 */ /* 0x000fe200078e00ff */
[----:B------:R-:W-:-:S03]  /*0ee0*/  MOV R8, 0xf00 ;  /* 0x00000f0000087802 */ /* 0x000fc60000000f00 */
[----:B------:R-:W-:Y:S05]  /*0ef0*/  CALL.REL.NOINC `($__internal_178_$__cuda_sm70_shflsync_bfly_p) ;  /* 0x0000047000007944 */ /* 0x000fea0003c00000 */
[----:B-1----:R-:W-:Y:S01]  /*0f00*/  FADD.FTZ R10, R18, R14 ;  /* 0x0000000e120a7221 */ /* 0x002fe20000010000 */
[----:B------:R-:W-:Y:S01]  /*0f10*/  HFMA2.MMA R14, -RZ, RZ, 0, 1.847743988037109375e-06 ;  /* 0x0000001fff0e7435 */ /* 0x000fe200000001ff */
[----:B0-----:R-:W-:Y:S01]  /*0f20*/  MOV R17, 0x10 ;  /* 0x0000001000117802 */ /* 0x001fe20000000f00 */
[----:B------:R-:W-:Y:S01]  /*0f30*/  IMAD.MOV.U32 R19, RZ, RZ, -0x1 ;  /* 0xffffffffff137424 */ /* 0x000fe200078e00ff */
[----:B------:R-:W-:-:S02]  /*0f40*/  MOV R8, 0xf70 ;  /* 0x00000f7000087802 */ /* 0x000fc40000000f00 */
[----:B------:R-:W-:Y:S02]  /*0f50*/  MOV R18, R10 ;  /* 0x0000000a00127202 */ /* 0x000fe40000000f00 */
[----:B------:R-:W-:Y:S05]  /*0f60*/  CALL.REL.NOINC `($__internal_178_$__cuda_sm70_shflsync_bfly_p) ;  /* 0x0000040000007944 */ /* 0x000fea0003c00000 */
[----:B0-----:R-:W-:Y:S01]  /*0f70*/  HFMA2.MMA R17, -RZ, RZ, 0, 5.9604644775390625e-08 ;  /* 0x00000001ff117435 */ /* 0x001fe200000001ff */
[----:B-1----:R-:W-:Y:S01]  /*0f80*/  MOV R13, R14 ;  /* 0x0000000e000d7202 */ /* 0x002fe20000000f00 */
[----:B------:R-:W-:Y:S01]  /*0f90*/  IMAD.MOV.U32 R18, RZ, RZ, R15 ;  /* 0x000000ffff127224 */ /* 0x000fe200078e000f */
[----:B------:R-:W-:Y:S01]  /*0fa0*/  MOV R14, 0x1f ;  /* 0x0000001f000e7802 */ /* 0x000fe20000000f00 */
[----:B------:R-:W-:Y:S01]  /*0fb0*/  IMAD.MOV.U32 R19, RZ, RZ, -0x1 ;  /* 0xffffffffff137424 */ /* 0x000fe200078e00ff */
[----:B------:R-:W-:Y:S02]  /*0fc0*/  MOV R8, 0xfe0 ;  /* 0x00000fe000087802 */ /* 0x000fe40000000f00 */
[----:B------:R-:W-:Y:S05]  /*0fd0*/  CALL.REL.NOINC `($__internal_178_$__cuda_sm70_shflsync_bfly_p) ;  /* 0x0000039000007944 */ /* 0x000fea0003c00000 */
[----:B0-----:R-:W-:Y:S01]  /*0fe0*/  HFMA2.MMA R17, -RZ, RZ, 0, 1.1920928955078125e-07 ;  /* 0x00000002ff117435 */ /* 0x001fe200000001ff */
[----:B-1----:R-:W-:Y:S01]  /*0ff0*/  FADD.FTZ R18, R15, R14 ;  /* 0x0000000e0f127221 */ /* 0x002fe20000010000 */
[----:B------:R-:W-:Y:S01]  /*1000*/  MOV R14, 0x1f ;  /* 0x0000001f000e7802 */ /* 0x000fe20000000f00 */
[----:B------:R-:W-:Y:S01]  /*1010*/  IMAD.MOV.U32 R19, RZ, RZ, -0x1 ;  /* 0xffffffffff137424 */ /* 0x000fe200078e00ff */
[----:B------:R-:W-:Y:S02]  /*1020*/  MOV R8, 0x1040 ;  /* 0x0000104000087802 */ /* 0x000fe40000000f00 */
[----:B------:R-:W-:Y:S05]  /*1030*/  CALL.REL.NOINC `($__internal_178_$__cuda_sm70_shflsync_bfly_p) ;  /* 0x0000033000007944 */ /* 0x000fea0003c00000 */
[----:B0-----:R-:W-:Y:S01]  /*1040*/  HFMA2.MMA R17, -RZ, RZ, 0, 2.384185791015625e-07 ;  /* 0x00000004ff117435 */ /* 0x001fe200000001ff */
[----:B-1----:R-:W-:Y:S01]  /*1050*/  FADD.FTZ R18, R18, R14 ;  /* 0x0000000e12127221 */ /* 0x002fe20000010000 */
[----:B------:R-:W-:Y:S01]  /*1060*/  MOV R14, 0x1f ;  /* 0x0000001f000e7802 */ /* 0x000fe20000000f00 */
[----:B------:R-:W-:Y:S01]  /*1070*/  IMAD.MOV.U32 R19, RZ, RZ, -0x1 ;  /* 0xffffffffff137424 */ /* 0x000fe200078e00ff */
[----:B------:R-:W-:-:S02]  /*1080*/  MOV R8, 0x10a0 ;  /* 0x000010a000087802 */ /* 0x000fc40000000f00 */
[----:B------:R-:W-:Y:S05]  /*1090*/  CALL.REL.NOINC `($__internal_178_$__cuda_sm70_shflsync_bfly_p) ;  /* 0x000002d000007944 */ /* 0x000fea0003c00000 */
[----:B0-----:R-:W-:Y:S01]  /*10a0*/  HFMA2.MMA R17, -RZ, RZ, 0, 4.76837158203125e-07 ;  /* 0x00000008ff117435 */ /* 0x001fe200000001ff */
[----:B-1----:R-:W-:Y:S01]  /*10b0*/  FADD.FTZ R18, R18, R14 ;  /* 0x0000000e12127221 */ /* 0x002fe20000010000 */
[----:B------:R-:W-:Y:S01]  /*10c0*/  MOV R14, 0x1f ;  /* 0x0000001f000e7802 */ /* 0x000fe20000000f00 */
[----:B------:R-:W-:Y:S01]  /*10d0*/  IMAD.MOV.U32 R19, RZ, RZ, -0x1 ;  /* 0xffffffffff137424 */ /* 0x000fe200078e00ff */
[----:B------:R-:W-:-:S02]  /*10e0*/  MOV R8, 0x1100 ;  /* 0x0000110000087802 */ /* 0x000fc40000000f00 */
[----:B------:R-:W-:Y:S05]  /*10f0*/  CALL.REL.NOINC `($__internal_178_$__cuda_sm70_shflsync_bfly_p) ;  /* 0x0000027000007944 */ /* 0x000fea0003c00000 */
[----:B-1----:R-:W-:Y:S01]  /*1100*/  FADD.FTZ R12, R18, R14 ;  /* 0x0000000e120c7221 */ /* 0x002fe20000010000 */
[----:B0-----:R-:W-:Y:S01]  /*1110*/  HFMA2.MMA R17, -RZ, RZ, 0, 9.5367431640625e-07 ;  /* 0x00000010ff117435 */ /* 0x001fe200000001ff */
[----:B------:R-:W-:Y:S01]  /*1120*/  MOV R14, 0x1f ;  /* 0x0000001f000e7802 */ /* 0x000fe20000000f00 */
[----:B------:R-:W-:Y:S01]  /*1130*/  IMAD.MOV.U32 R19, RZ, RZ, -0x1 ;  /* 0xffffffffff137424 */ /* 0x000fe200078e00ff */
[----:B------:R-:W-:-:S02]  /*1140*/  MOV R8, 0x1170 ;  /* 0x0000117000087802 */ /* 0x000fc40000000f00 */
[----:B------:R-:W-:Y:S02]  /*1150*/  MOV R18, R12 ;  /* 0x0000000c00127202 */ /* 0x000fe40000000f00 */
[----:B------:R-:W-:Y:S05]  /*1160*/  CALL.REL.NOINC `($__internal_178_$__cuda_sm70_shflsync_bfly_p) ;  /* 0x0000020000007944 */ /* 0x000fea0003c00000 */
[----:B-1----:R-:W-:Y:S01]  /*1170*/  MOV R15, R14 ;  /* 0x0000000e000f7202 */ /* 0x002fe20000000f00 */
[----:B------:R-:W-:Y:S01]  /*1180*/  HFMA2.MMA R14, -RZ, RZ, 0, 1.847743988037109375e-06 ;  /* 0x0000001fff0e7435 */ /* 0x000fe200000001ff */
[----:B0-----:R-:W-:Y:S01]  /*1190*/  MOV R18, R11 ;  /* 0x0000000b00127202 */ /* 0x001fe20000000f00 */
[----:B------:R-:W-:Y:S01]  /*11a0*/  IMAD.MOV.U32 R17, RZ, RZ, 0x1 ;  /* 0x00000001ff117424 */ /* 0x000fe200078e00ff */
[----:B------:R-:W-:Y:S02]  /*11b0*/  MOV R19, 0xffffffff ;  /* 0xffffffff00137802 */ /* 0x000fe40000000f00 */
[----:B------:R-:W-:Y:S02]  /*11c0*/  MOV R8, 0x11e0 ;  /* 0x000011e000087802 */ /* 0x000fe40000000f00 */
[----:B------:R-:W-:Y:S05]  /*11d0*/  CALL.REL.NOINC `($__internal_178_$__cuda_sm70_shflsync_bfly_p) ;  /* 0x0000019000007944 */ /* 0x000fea0003c00000 */
[----:B0-----:R-:W-:Y:S01]  /*11e0*/  HFMA2.MMA R17, -RZ, RZ, 0, 1.1920928955078125e-07 ;  /* 0x00000002ff117435 */ /* 0x001fe200000001ff */
[----:B-1----:R-:W-:Y:S01]  /*11f0*/  FADD.FTZ R18, R11, R14 ;  /* 0x0000000e0b127221 */ /* 0x002fe20000010000 */
[----:B------:R-:W-:Y:S01]  /*1200*/  MOV R19, 0xffffffff ;  /* 0xffffffff00137802 */ /* 0x000fe20000000f00 */
[----:B------:R-:W-:Y:S01]  /*1210*/  IMAD.MOV.U32 R14, RZ, RZ, 0x1f ;  /* 0x0000001fff0e7424 */ /* 0x000fe200078e00ff */
[----:B------:R-:W-:-:S02]  /*1220*/  MOV R8, 0x1240 ;  /* 0x0000124000087802 */ /* 0x000fc40000000f00 */
        /* <DEDUP_REMOVED lines=9> */
[----:B------:R-:W-:-:S02]  /*12c0*/  MOV R14, 0x1f ;  /* 0x0000001f000e7802 */ /* 0x000fc40000000f00 */
[----:B------:R-:W-:Y:S02]  /*12d0*/  MOV R19, 0xffffffff ;  /* 0xffffffff00137802 */ /* 0x000fe40000000f00 */
[----:B------:R-:W-:Y:S02]  /*12e0*/  MOV R8, 0x1300 ;  /* 0x0000130000087802 */ /* 0x000fe40000000f00 */
[----:B------:R-:W-:Y:S05]  /*12f0*/  CALL.REL.NOINC `($__internal_178_$__cuda_sm70_shflsync_bfly_p) ;  /* 0x0000007000007944 */ /* 0x000fea0003c00000 */
[----:B01----:R-:W-:Y:S01]  /*1300*/  FADD.FTZ R18, R18, R14 ;  /* 0x0000000e12127221 */ /* 0x003fe20000010000 */
[----:B------:R-:W-:Y:S01]  /*1310*/  HFMA2.MMA R14, -RZ, RZ, 0, 1.847743988037109375e-06 ;  /* 0x0000001fff0e7435 */ /* 0x000fe200000001ff */
[----:B------:R-:W-:Y:S01]  /*1320*/  IMAD.MOV.U32 R17, RZ, RZ, 0x10 ;  /* 0x00000010ff117424 */ /* 0x000fe200078e00ff */
[----:B------:R-:W-:Y:S02]  /*1330*/  MOV R19, 0xffffffff ;  /* 0xffffffff00137802 */ /* 0x000fe40000000f00 */
[----:B------:R-:W-:Y:S02]  /*1340*/  MOV R8, 0x1360 ;  /* 0x0000136000087802 */ /* 0x000fe40000000f00 */
[----:B------:R-:W-:Y:S05]  /*1350*/  CALL.REL.NOINC `($__internal_178_$__cuda_sm70_shflsync_bfly_p) ;  /* 0x0000001000007944 */ /* 0x000fea0003c00000 */
[----:B01----:R-:W-:Y:S05]  /*1360*/  BRA `(.L_x_12724) ;  /* 0xfffff7f000007947 */ /* 0x003fea000383ffff */
        .weak           $__internal_178_$__cuda_sm70_shflsync_bfly_p
        .type           $__internal_178_$__cuda_sm70_shflsync_bfly_p,@function
        .size           $__internal_178_$__cuda_sm70_shflsync_bfly_p,(.L_x_14396 - $__internal_178_$__cuda_sm70_shflsync_bfly_p)
$__internal_178_$__cuda_sm70_shflsync_bfly_p:
[----:B------:R-:W-:Y:S01]  /*1370*/  HFMA2.MMA R9, -RZ, RZ, 0, 0 ;  /* 0x00000000ff097435 */ /* 0x000fe200000001ff */
[----:B------:R-:W-:Y:S04]  /*1380*/  WARPSYNC R19 ;  /* 0x0000001300007348 */ /* 0x000fe80003800000 */
[----:B------:R0:W1:Y:S01]  /*1390*/  SHFL.BFLY PT, R14, R18, R17, R14 ;  /* 0x0c000011120e7389 */ /* 0x00006200000e000e */
[----:B------:R-:W-:Y:S05]  /*13a0*/  RET.REL.NODEC R8 `(_ZN10layer_norm22ln_bwd_finalize_kernelINS_22Kernel_traits_finalizeILj5120E6__halfffffjLb1ELj1024ELj4ENS_18Kernel_traits_baseILj5120ES2_ffffjLj1024EEEEELb1ELb1EEEvNS_9BwdParamsE) ;  /* 0xffffec5008007950 */ /* 0x000fea0003c3ffff */
.L_x_12725:
        /* <DEDUP_REMOVED lines=13> */
.L_x_14396:


//--------------------- .text._ZN10layer_norm13ln_bwd_kernelINS_13Kernel_traitsI6__halfffffjLj5120ELj1ELj1ELj4ELj16ENS_18Kernel_traits_baseILj5120ES2_ffffjLj128EEEEELb1ELb1ELb1ELb1EEEvNS_9BwdParamsE --------------------------
	.section	.text._ZN10layer_norm13ln_bwd_kernelINS_13Kernel_traitsI6__halfffffjLj5120ELj1ELj1ELj4ELj16ENS_18Kernel_traits_baseILj5120ES2_ffffjLj128EEEEELb1ELb1ELb1ELb1EEEvNS_9BwdParamsE,"ax",@progbits
	.sectioninfo	@"SHI_REGISTERS=255"
	.align	128
        .global         _ZN10layer_norm13ln_bwd_kernelINS_13Kernel_traitsI6__halfffffjLj5120ELj1ELj1ELj4ELj16ENS_18Kernel_traits_baseILj5120ES2_ffffjLj128EEEEELb1ELb1ELb1ELb1EEEvNS_9BwdParamsE
        .type           _ZN10layer_norm13ln_bwd_kernelINS_13Kernel_traitsI6__halfffffjLj5120ELj1ELj1ELj4ELj16ENS_18Kernel_traits_baseILj5120ES2_ffffjLj128EEEEELb1ELb1ELb1ELb1EEEvNS_9BwdParamsE,@function
        .size           _ZN10layer_norm13ln_bwd_kernelINS_13Kernel_traitsI6__halfffffjLj5120ELj1ELj1ELj4ELj16ENS_18Kernel_traits_baseILj5120ES2_ffffjLj128EEEEELb1ELb1ELb1ELb1EEEvNS_9BwdParamsE,(.L_x_14397 - _ZN10layer_norm13ln_bwd_kernelINS_13Kernel_traitsI6__halfffffjLj5120ELj1ELj1ELj4ELj16ENS_18Kernel_traits_baseILj5120ES2_ffffjLj128EEEEELb1ELb1ELb1ELb1EEEvNS_9BwdParamsE)
        .other          _ZN10layer_norm13ln_bwd_kernelINS_13Kernel_traitsI6__halfffffjLj5120ELj1ELj1ELj4ELj16ENS_18Kernel_traits_baseILj5120ES2_ffffjLj128EEEEELb1ELb1ELb1ELb1EEEvNS_9BwdParamsE,@"STO_CUDA_ENTRY STV_DEFAULT"
_ZN10layer_norm13ln_bwd_kernelINS_13Kernel_traitsI6__halfffffjLj5120ELj1ELj1ELj4ELj16ENS_18Kernel_traits_baseILj5120ES2_ffffjLj128EEEEELb1ELb1ELb1ELb1EEEvNS_9BwdParamsE:
.text._ZN10layer_norm13ln_bwd_kernelINS_13Kernel_traitsI6__halfffffjLj5120ELj1ELj1ELj4ELj16ENS_18Kernel_traits_baseILj5120ES2_ffffjLj128EEEEELb1ELb1ELb1ELb1EEEvNS_9BwdParamsE:
        /* <DEDUP_REMOVED lines=69> */
.L_x_12726:
        /* <DEDUP_REMOVED lines=289> */
.L_x_12911:
        /* <DEDUP_REMOVED lines=28> */
[----:B------:R-:W-:Y:S02]  /*1820*/  ISETP.GE.AND P1, PT, R198, 0x1, PT ;  /* 0x00000001c600780c */ /* 0x000fe40003f26270 */
        /* <DEDUP_REMOVED lines=9> */
[----:B------:R3:W5:Y:S01]  /*18c0*/  @P0 LDG.E.128 R136, [R236.64] ;  /* 0x00000004ec880981 */ /* 0x000762000c1e1d00 */
[----:B------:R-:W-:-:S02]  /*18d0*/  @P0 IADD3 R180, R2, 0x200, RZ ;  /* 0x0000020002b40810 */ /* 0x000fc40007ffe0ff */
[----:B------:R-:W-:Y:S01]  /*18e0*/  @P1 LEA.HI.SX32 R182, R181, R220, 0x1e ;  /* 0x000000dcb5b61211 */ /* 0x000fe200078ff2ff */
[----:B------:R4:W5:Y:S02]  /*18f0*/  @P0 LDG.E.128 R124, [R242.64] ;  /* 0x00000004f27c0981 */ /* 0x000964000c1e1d00 */
[----:B------:R-:W-:-:S05]  /*1900*/  @P0 IMAD.WIDE.U32 R180, R180, R196, c[0x0][0x218] ;  /* 0x00008600b4b40625 */ /* 0x000fca00078e00c4 */
[----:B------:R0:W5:Y:S02]  /*1910*/  @P0 LDG.E.128 R140, [R180.64] ;  /* 0x00000004b48c0981 */ /* 0x000164000c1e1d00 */
[----:B0-----:R-:W-:-:S05]  /*1920*/  @P0 IADD3 R180, R2, 0x280, RZ ;  /* 0x0000028002b40810 */ /* 0x001fca0007ffe0ff */
        /* <DEDUP_REMOVED lines=12> */
[----:B------:R-:W-:Y:S01]  /*19f0*/  @P0 IMAD.WIDE.U32 R180, R180, R196, c[0x0][0x218] ;  /* 0x00008600b4b40625 */ /* 0x000fe200078e00c4 */
[----:B------:R-:W-:-:S04]  /*1a00*/  IADD3 R183, R182, 0x80, RZ ;  /* 0x00000080b6b77810 */ /* 0x000fc80007ffe0ff */
[----:B------:R0:W5:Y:S02]  /*1a10*/  @P0 LDG.E.128 R160, [R180.64] ;  /* 0x00000004b4a00981 */ /* 0x000164000c1e1d00 */
[----:B0-----:R-:W-:-:S05]  /*1a20*/  IMAD.WIDE.U32 R180, R182, R197, c[0x0][0x190] ;  /* 0x00006400b6b47625 */ /* 0x001fca00078e00c5 */
[----:B-1----:R0:W4:Y:S02]  /*1a30*/  LDG.E R240, [R180.64] ;  /* 0x00000004b4f07981 */ /* 0x002124000c1e1900 */
[----:B0-----:R-:W-:Y:S01]  /*1a40*/  IMAD.WIDE.U32 R180, R183, R197, c[0x0][0x190] ;  /* 0x00006400b7b47625 */ /* 0x001fe200078e00c5 */
[----:B------:R-:W-:-:S04]  /*1a50*/  IADD3 R183, R182, 0x100, RZ ;  /* 0x00000100b6b77810 */ /* 0x000fc80007ffe0ff */
[----:B--2---:R0:W2:Y:S02]  /*1a60*/  LDG.E R239, [R180.64] ;  /* 0x00000004b4ef7981 */ /* 0x0040a4000c1e1900 */
[----:B0-----:R-:W-:Y:S01]  /*1a70*/  IMAD.WIDE.U32 R180, R183, R197, c[0x0][0x190] ;  /* 0x00006400b7b47625 */ /* 0x001fe200078e00c5 */
[----:B------:R-:W-:-:S04]  /*1a80*/  IADD3 R183, R182, 0x180, RZ ;  /* 0x00000180b6b77810 */ /* 0x000fc80007ffe0ff */
[----:B------:R0:W2:Y:S02]  /*1a90*/  LDG.E R238, [R180.64] ;  /* 0x00000004b4ee7981 */ /* 0x0000a4000c1e1900 */
[----:B0-----:R-:W-:Y:S01]  /*1aa0*/  IMAD.WIDE.U32 R180, R183, R197, c[0x0][0x190] ;  /* 0x00006400b7b47625 */ /* 0x001fe200078e00c5 */
[----:B------:R-:W-:-:S04]  /*1ab0*/  IADD3 R183, R182, 0x200, RZ ;  /* 0x00000200b6b77810 */ /* 0x000fc80007ffe0ff */
[----:B---3--:R0:W3:Y:S02]  /*1ac0*/  LDG.E R237, [R180.64] ;  /* 0x00000004b4ed7981 */ /* 0x0080e4000c1e1900 */
[----:B0-----:R-:W-:Y:S01]  /*1ad0*/  IMAD.WIDE.U32 R180, R183, R197, c[0x0][0x190] ;  /* 0x00006400b7b47625 */ /* 0x001fe200078e00c5 */
[----:B------:R-:W-:-:S04]  /*1ae0*/  IADD3 R183, R182, 0x280, RZ ;  /* 0x00000280b6b77810 */ /* 0x000fc80007ffe0ff */
[----:B------:R0:W2:Y:S01]  /*1af0*/  LDG.E R236, [R180.64] ;  /* 0x00000004b4ec7981 */ /* 0x0000a2000c1e1900 */
[C---:B------:R-:W-:Y:S01]  /*1b00*/  IADD3 R193, R182.reuse, 0x380, RZ ;  /* 0x00000380b6c17810 */ /* 0x040fe20007ffe0ff */
[----:B0-----:R-:W-:Y:S01]  /*1b10*/  IMAD.WIDE.U32 R180, R183, R197, c[0x0][0x190] ;  /* 0x00006400b7b47625 */ /* 0x001fe200078e00c5 */
[----:B------:R-:W-:-:S04]  /*1b20*/  IADD3 R183, R182, 0x300, RZ ;  /* 0x00000300b6b77810 */ /* 0x000fc80007ffe0ff */
[----:B------:R0:W2:Y:S01]  /*1b30*/  LDG.E R220, [R180.64] ;  /* 0x00000004b4dc7981 */ /* 0x0000a2000c1e1900 */
[C---:B------:R-:W-:Y:S01]  /*1b40*/  IADD3 R196, R182.reuse, 0x480, RZ ;  /* 0x00000480b6c47810 */ /* 0x040fe20007ffe0ff */
[----:B0-----:R-:W-:Y:S01]  /*1b50*/  IMAD.WIDE.U32 R180, R183, R197, c[0x0][0x190] ;  /* 0x00006400b7b47625 */ /* 0x001fe200078e00c5 */
[----:B------:R-:W-:-:S04]  /*1b60*/  IADD3 R183, R182, 0x400, RZ ;  /* 0x00000400b6b77810 */ /* 0x000fc80007ffe0ff */
[----:B------:R0:W2:Y:S01]  /*1b70*/  LDG.E R198, [R180.64] ;  /* 0x00000004b4c67981 */ /* 0x0000a2000c1e1900 */
[----:B------:R-:W-:-:S04]  /*1b80*/  IMAD.WIDE.U32 R182, R183, R197, c[0x0][0x190] ;  /* 0x00006400b7b67625 */ /* 0x000fc800078e00c5 */
[----:B0-----:R-:W-:-:S04]  /*1b90*/  IMAD.WIDE.U32 R180, R193, R197, c[0x0][0x190] ;  /* 0x00006400c1b47625 */ /* 0x001fc800078e00c5 */
[----:B------:R-:W-:Y:S01]  /*1ba0*/  IMAD.WIDE.U32 R196, R196, R197, c[0x0][0x190] ;  /* 0x00006400c4c47625 */ /* 0x000fe200078e00c5 */
[----:B------:R0:W2:Y:S04]  /*1bb0*/  LDG.E R195, [R180.64] ;  /* 0x00000004b4c37981 */ /* 0x0000a8000c1e1900 */
[----:B0-----:R-:W2:Y:S04]  /*1bc0*/  LDG.E R180, [R196.64] ;  /* 0x00000004c4b47981 */ /* 0x001ea8000c1e1900 */
[----:B------:R0:W3:Y:S01]  /*1bd0*/  LDG.E R181, [R182.64] ;  /* 0x00000004b6b57981 */ /* 0x0000e2000c1e1900 */
[----:B------:R-:W-:Y:S01]  /*1be0*/  HFMA2.MMA R193, -RZ, RZ, 0, 0 ;  /* 0x00000000ffc17435 */ /* 0x000fe200000001ff */
[----:B0-----:R-:W-:-:S02]  /*1bf0*/  MOV R183, RZ ;  /* 0x000000ff00b77202 */ /* 0x001fc40000000f00 */
[----:B--2---:R0:W-:Y:S04]  /*1c00*/  STL [R1+0x14], R180 ;  /* 0x000014b401007387 */ /* 0x0041e80000100800 */
[----:B---3--:R0:W-:Y:S04]  /*1c10*/  STL [R1+0x18], R181 ;  /* 0x000018b501007387 */ /* 0x0081e80000100800 */
[----:B----4-:R0:W-:Y:S04]  /*1c20*/  STL [R1+0x38], R240 ;  /* 0x000038f001007387 */ /* 0x0101e80000100800 */
[----:B------:R0:W-:Y:S04]  /*1c30*/  STL [R1+0x1c], R195 ;  /* 0x00001cc301007387 */ /* 0x0001e80000100800 */
[----:B------:R0:W-:Y:S04]  /*1c40*/  STL [R1+0x20], R198 ;  /* 0x000020c601007387 */ /* 0x0001e80000100800 */
[----:B------:R0:W-:Y:S04]  /*1c50*/  STL [R1+0x24], R220 ;  /* 0x000024dc01007387 */ /* 0x0001e80000100800 */
[----:B------:R0:W-:Y:S04]  /*1c60*/  STL [R1+0x34], R239 ;  /* 0x000034ef01007387 */ /* 0x0001e80000100800 */
[----:B------:R0:W-:Y:S04]  /*1c70*/  STL [R1+0x28], R236 ;  /* 0x000028ec01007387 */ /* 0x0001e80000100800 */
[----:B------:R0:W-:Y:S04]  /*1c80*/  STL [R1+0x2c], R237 ;  /* 0x00002ced01007387 */ /* 0x0001e80000100800 */
[----:B------:R0:W-:Y:S01]  /*1c90*/  STL [R1+0x30], R238 ;  /* 0x000030ee01007387 */ /* 0x0001e20000100800 */
[----:B------:R-:W-:Y:S05]  /*1ca0*/  BRA `(.L_x_12730) ;  /* 0x000020a000007947 */ /* 0x000fea0003800000 */
.L_x_12729:
[----:B------:R-:W-:Y:S01]  /*1cb0*/  MOV R251, R198 ;  /* 0x000000c600fb7202 */ /* 0x000fe20000000f00 */
[----:B------:R-:W-:Y:S01]  /*1cc0*/  STL [R1+0x218], R45 ;  /* 0x0002182d01007387 */ /* 0x000fe20000100800 */
[----:B------:R-:W-:-:S02]  /*1cd0*/  IADD3 R248, R193, -0x1, RZ ;  /* 0xffffffffc1f87810 */ /* 0x000fc40007ffe0ff */
[----:B------:R-:W-:Y:S01]  /*1ce0*/  ISETP.GE.AND P1, PT, R251, 0x1, PT ;  /* 0x00000001fb00780c */ /* 0x000fe20003f26270 */
[----:B------:R-:W1:Y:S01]  /*1cf0*/  S2R R220, SR_TID.X ;  /* 0x0000000000dc7919 */ /* 0x000e620000002100 */
[----:B------:R-:W-:Y:S01]  /*1d00*/  ISETP.NE.U32.AND P0, PT, RZ, c[0x0][0x218], PT ;  /* 0x00008600ff007a0c */ /* 0x000fe20003f05070 */
[----:B------:R-:W-:Y:S02]  /*1d10*/  IMAD R248, R248, c[0x0][0x168], RZ ;  /* 0x00005a00f8f87a24 */ /* 0x000fe400078e02ff */
[----:B------:R-:W-:Y:S01]  /*1d20*/  STL [R1+0x214], R44 ;  /* 0x0002142c01007387 */ /* 0x000fe20000100800 */
[----:B------:R-:W-:Y:S02]  /*1d30*/  ISETP.NE.AND.EX P0, PT, RZ, c[0x0][0x21c], PT, P0 ;  /* 0x00008700ff007a0c */ /* 0x000fe40003f05300 */
[----:B------:R-:W-:Y:S01]  /*1d40*/  SHF.R.S32.HI R3, RZ, 0x1f, R248 ;  /* 0x0000001fff037819 */ /* 0x000fe200000114f8 */
[----:B------:R2:W-:Y:S03]  /*1d50*/  STL [R1+0x210], R43 ;  /* 0x0002102b01007387 */ /* 0x0005e60000100800 */
[----:B------:R-:W-:Y:S01]  /*1d60*/  LEA.HI R248, R3, R248, RZ, 0x2 ;  /* 0x000000f803f87211 */ /* 0x000fe200078f10ff */
[----:B------:R-:W-:Y:S01]  /*1d70*/  STL [R1+0x20c], R42 ;  /* 0x00020c2a01007387 */ /* 0x000fe20000100800 */
[----:B------:R-:W-:-:S02]  /*1d80*/  @P1 IADD3 R3, R251, -0x1, RZ ;  /* 0xfffffffffb031810 */ /* 0x000fc40007ffe0ff */
[C---:B------:R-:W-:Y:S01]  /*1d90*/  IADD3 R244, R2.reuse, 0x200, RZ ;  /* 0x0000020002f47810 */ /* 0x040fe20007ffe0ff */
[----:B------:R-:W-:Y:S01]  /*1da0*/  STL [R1+0x208], R41 ;  /* 0x0002082901007387 */ /* 0x000fe20000100800 */
[----:B--2---:R-:W-:Y:S01]  /*1db0*/  HFMA2.MMA R43, -RZ, RZ, 0, 9.5367431640625e-07 ;  /* 0x00000010ff2b7435 */ /* 0x004fe200000001ff */
[----:B------:R-:W-:Y:S02]  /*1dc0*/  @P1 IMAD R3, R3, c[0x0][0x168], RZ ;  /* 0x00005a0003031a24 */ /* 0x000fe400078e02ff */
[----:B------:R2:W5:Y:S01]  /*1dd0*/  @P0 LDG.E.128 R128, [R240.64] ;  /* 0x00000004f0800981 */ /* 0x000562000c1e1d00 */
[C---:B------:R-:W-:Y:S02]  /*1de0*/  IADD3 R245, R2.reuse, 0x280, RZ ;  /* 0x0000028002f57810 */ /* 0x040fe40007ffe0ff */
[----:B------:R-:W-:Y:S01]  /*1df0*/  IADD3 R247, R2, 0x380, RZ ;  /* 0x0000038002f77810 */ /* 0x000fe20007ffe0ff */
[----:B------:R-:W-:Y:S01]  /*1e00*/  STL [R1+0x204], R40 ;  /* 0x0002042801007387 */ /* 0x000fe20000100800 */
[----:B------:R-:W-:-:S02]  /*1e10*/  @P1 SHF.R.S32.HI R251, RZ, 0x1f, R3 ;  /* 0x0000001ffffb1819 */ /* 0x000fc40000011403 */
[----:B------:R-:W-:Y:S01]  /*1e20*/  IADD3 R249, R2, 0x400, RZ ;  /* 0x0000040002f97810 */ /* 0x000fe20007ffe0ff */
[----:B------:R3:W5:Y:S01]  /*1e30*/  @P0 LDG.E.128 R132, [R238.64] ;  /* 0x00000004ee840981 */ /* 0x000762000c1e1d00 */
[----:B--2---:R-:W-:Y:S01]  /*1e40*/  @P0 IMAD.WIDE.U32 R240, R244, R43, c[0x0][0x218] ;  /* 0x00008600f4f00625 */ /* 0x004fe200078e002b */
[----:B------:R-:W-:Y:S01]  /*1e50*/  @P1 LEA.HI R251, R251, R3, RZ, 0x2 ;  /* 0x00000003fbfb1211 */ /* 0x000fe200078f10ff */
[----:B------:R-:W-:Y:S01]  /*1e60*/  HFMA2.MMA R3, -RZ, RZ, 0, 0 ;  /* 0x00000000ff037435 */ /* 0x000fe200000001ff */
[----:B-1----:R-:W-:Y:S01]  /*1e70*/  LOP3.LUT R44, R220, 0x7f, RZ, 0xc0, !PT ;  /* 0x0000007fdc2c7812 */ /* 0x002fe200078ec0ff */
[-C--:B------:R-:W-:Y:S01]  /*1e80*/  IMAD.WIDE.U32 R188, R244, R43.reuse, c[0x0][0x188] ;  /* 0x00006200f4bc7625 */ /* 0x080fe200078e002b */
[----:B------:R1:W5:Y:S03]  /*1e90*/  @P0 LDG.E.128 R140, [R240.64] ;  /* 0x00000004f08c0981 */ /* 0x000366000c1e1d00 */
[----:B------:R-:W-:Y:S01]  /*1ea0*/  IMAD.WIDE.U32 R192, R245, R43, c[0x0][0x188] ;  /* 0x00006200f5c07625 */ /* 0x000fe200078e002b */
[----:B------:R-:W-:Y:S01]  /*1eb0*/  STL [R1+0x200], R39 ;  /* 0x0002002701007387 */ /* 0x000fe20000100800 */
[----:B------:R-:W-:-:S03]  /*1ec0*/  @P1 LEA.HI.SX32 R3, R251, R44, 0x1e ;  /* 0x0000002cfb031211 */ /* 0x000fc600078ff2ff */
[----:B------:R-:W-:Y:S01]  /*1ed0*/  STL [R1+0x1fc], R38 ;  /* 0x0001fc2601007387 */ /* 0x000fe20000100800 */
[----:B-1----:R-:W-:-:S03]  /*1ee0*/  @P0 IMAD.WIDE.U32 R240, R245, R43, c[0x0][0x218] ;  /* 0x00008600f5f00625 */ /* 0x002fc600078e002b */
[----:B------:R-:W-:Y:S01]  /*1ef0*/  STL [R1+0x1f8], R37 ;  /* 0x0001f82501007387 */ /* 0x000fe20000100800 */
[----:B------:R-:W-:-:S03]  /*1f00*/  @P0 IMAD.WIDE.U32 R244, R247, R43, c[0x0][0x218] ;  /* 0x00008600f7f40625 */ /* 0x000fc600078e002b */
[----:B------:R-:W-:Y:S01]  /*1f10*/  STL [R1+0x1f4], R36 ;  /* 0x0001f42401007387 */ /* 0x000fe20000100800 */
[----:B------:R-:W-:-:S03]  /*1f20*/  IADD3 R250, R2, 0x480, RZ ;  /* 0x0000048002fa7810 */ /* 0x000fc60007ffe0ff */
[----:B------:R1:W5:Y:S01]  /*1f30*/  @P0 LDG.E.128 R152, [R244.64] ;  /* 0x00000004f4980981 */ /* 0x000362000c1e1d00 */
[----:B------:R-:W-:Y:S01]  /*1f40*/  LEA.HI.SX32 R248, R248, R44, 0x1e ;  /* 0x0000002cf8f87211 */ /* 0x000fe200078ff2ff */
[CC--:B------:R-:W-:Y:S02]  /*1f50*/  IMAD.WIDE.U32 R204, R249.reuse, R43.reuse, c[0x0][0x188] ;  /* 0x00006200f9cc7625 */ /* 0x0c0fe400078e002b */
[----:B------:R-:W-:Y:S01]  /*1f60*/  STL [R1+0x1f0], R35 ;  /* 0x0001f02301007387 */ /* 0x000fe20000100800 */
[----:B------:R-:W-:Y:S02]  /*1f70*/  IADD3 R246, R2, 0x300, RZ ;  /* 0x0000030002f67810 */ /* 0x000fe40007ffe0ff */
[----:B------:R-:W-:Y:S01]  /*1f80*/  MOV R44, 0x4 ;  /* 0x00000004002c7802 */ /* 0x000fe20000000f00 */
[----:B------:R-:W-:Y:S01]  /*1f90*/  STL [R1+0x1ec], R34 ;  /* 0x0001ec2201007387 */ /* 0x000fe20000100800 */
[----:B-1----:R-:W-:Y:S01]  /*1fa0*/  @P0 IMAD.WIDE.U32 R244, R249, R43, c[0x0][0x218] ;  /* 0x00008600f9f40625 */ /* 0x002fe200078e002b */
[----:B------:R-:W-:-:S02]  /*1fb0*/  IADD3 R249, R3, 0x80, RZ ;  /* 0x0000008003f97810 */ /* 0x000fc40007ffe0ff */
[----:B------:R-:W-:Y:S01]  /*1fc0*/  STL [R1+0x1e8], R33 ;  /* 0x0001e82101007387 */ /* 0x000fe20000100800 */
[----:B------:R-:W-:-:S03]  /*1fd0*/  IMAD.WIDE.U32 R178, R2, R43, c[0x0][0x188] ;  /* 0x0000620002b27625 */ /* 0x000fc600078e002b */
[----:B------:R-:W-:Y:S01]  /*1fe0*/  STL [R1+0x1e4], R32 ;  /* 0x0001e42001007387 */ /* 0x000fe20000100800 */
[----:B------:R-:W-:-:S03]  /*1ff0*/  IMAD.WIDE.U32 R208, R250, R43, c[0x0][0x188] ;  /* 0x00006200fad07625 */ /* 0x000fc600078e002b */
[----:B------:R-:W-:Y:S04]  /*2000*/  STL [R1+0x1e0], R31 ;  /* 0x0001e01f01007387 */ /* 0x000fe80000100800 */
[----:B------:R-:W-:Y:S04]  /*2010*/  STL [R1+0x1dc], R30 ;  /* 0x0001dc1e01007387 */ /* 0x000fe80000100800 */
[----:B------:R1:W5:Y:S04]  /*2020*/  @P0 LDG.E.128 R156, [R244.64] ;  /* 0x00000004f49c0981 */ /* 0x000368000c1e1d00 */
[----:B------:R-:W-:Y:S04]  /*2030*/  STL [R1+0x1d8], R29 ;  /* 0x0001d81d01007387 */ /* 0x000fe80000100800 */
[----:B------:R2:W5:Y:S01]  /*2040*/  @P0 LDG.E.128 R144, [R240.64] ;  /* 0x00000004f0900981 */ /* 0x000562000c1e1d00 */
[----:B-1----:R-:W-:-:S03]  /*2050*/  @P0 IMAD.WIDE.U32 R244, R250, R43, c[0x0][0x218] ;  /* 0x00008600faf40625 */ /* 0x002fc600078e002b */
[----:B------:R1:W-:Y:S01]  /*2060*/  STL [R1+0x1d4], R28 ;  /* 0x0001d41c01007387 */ /* 0x0003e20000100800 */
[----:B------:R-:W-:-:S03]  /*2070*/  IMAD.WIDE.U32 R250, R3, R44, c[0x0][0x190] ;  /* 0x0000640003fa7625 */ /* 0x000fc600078e002c */
[----:B------:R3:W4:Y:S01]  /*2080*/  LDG.E.128 R184, [R178.64] ;  /* 0x00000004b2b87981 */ /* 0x000722000c1e1d00 */
[-C--:B--2---:R-:W-:Y:S01]  /*2090*/  @P0 IMAD.WIDE.U32 R240, R246, R43.reuse, c[0x0][0x218] ;  /* 0x00008600f6f00625 */ /* 0x084fe200078e002b */
[C---:B------:R-:W-:Y:S02]  /*20a0*/  IADD3 R216, R248.reuse, 0x80, RZ ;  /* 0x00000080f8d87810 */ /* 0x040fe40007ffe0ff */
[----:B------:R2:W5:Y:S01]  /*20b0*/  @P0 LDG.E.128 R160, [R244.64] ;  /* 0x00000004f4a00981 */ /* 0x000562000c1e1d00 */
[----:B-1----:R-:W-:Y:S01]  /*20c0*/  IMAD.WIDE.U32 R28, R249, R44, c[0x0][0x190] ;  /* 0x00006400f91c7625 */ /* 0x002fe200078e002c */
[----:B------:R-:W-:Y:S02]  /*20d0*/  IADD3 R249, R3, 0x100, RZ ;  /* 0x0000010003f97810 */ /* 0x000fe40007ffe0ff */
[----:B------:R1:W5:Y:S01]  /*20e0*/  @P0 LDG.E.128 R148, [R240.64] ;  /* 0x00000004f0940981 */ /* 0x000362000c1e1d00 */
[C---:B------:R-:W-:Y:S01]  /*20f0*/  IADD3 R220, R248.reuse, 0x100, RZ ;  /* 0x00000100f8dc7810 */ /* 0x040fe20007ffe0ff */
[C---:B------:R-:W-:Y:S01]  /*2100*/  IMAD.WIDE.U32 R212, R248.reuse, R43, c[0x0][0x208] ;  /* 0x00008200f8d47625 */ /* 0x040fe200078e002b */
[C---:B------:R-:W-:Y:S01]  /*2110*/  IADD3 R224, R248.reuse, 0x180, RZ ;  /* 0x00000180f8e07810 */ /* 0x040fe20007ffe0ff */
[----:B------:R0:W4:Y:S01]  /*2120*/  LDG.E R40, [R250.64] ;  /* 0x00000004fa287981 */ /* 0x000122000c1e1900 */
[----:B------:R-:W-:-:S02]  /*2130*/  IADD3 R228, R248, 0x200, RZ ;  /* 0x00000200f8e47810 */ /* 0x000fc40007ffe0ff */
[C---:B------:R-:W-:Y:S01]  /*2140*/  IADD3 R232, R248.reuse, 0x280, RZ ;  /* 0x00000280f8e87810 */ /* 0x040fe20007ffe0ff */
[----:B------:R0:W4:Y:S01]  /*2150*/  LDG.E R38, [R28.64] ;  /* 0x000000041c267981 */ /* 0x000122000c1e1900 */
[C---:B---3--:R-:W-:Y:S02]  /*2160*/  IADD3 R238, R248.reuse, 0x300, RZ ;  /* 0x00000300f8ee7810 */ /* 0x048fe40007ffe0ff */
[C---:B-1----:R-:W-:Y:S01]  /*2170*/  IADD3 R240, R248.reuse, 0x380, RZ ;  /* 0x00000380f8f07810 */ /* 0x042fe20007ffe0ff */
[----:B------:R1:W2:Y:S02]  /*2180*/  LDG.E R45, [R180.64] ;  /* 0x00000004b42d7981 */ /* 0x0002a4000c1e1900 */
[C---:B--2---:R-:W-:Y:S02]  /*2190*/  IADD3 R244, R248.reuse, 0x400, RZ ;  /* 0x00000400f8f47810 */ /* 0x044fe40007ffe0ff */
[----:B0-----:R-:W-:Y:S01]  /*21a0*/  IADD3 R250, R248, 0x480, RZ ;  /* 0x00000480f8fa7810 */ /* 0x001fe20007ffe0ff */
[----:B------:R-:W-:Y:S01]  /*21b0*/  IMAD.WIDE.U32 R248, R249, R44, c[0x0][0x190] ;  /* 0x00006400f9f87625 */ /* 0x000fe200078e002c */
[----:B------:R4:W-:Y:S04]  /*21c0*/  STL [R1+0x1d0], R27 ;  /* 0x0001d01b01007387 */ /* 0x0009e80000100800 */
[----:B------:R-:W2:Y:S01]  /*21d0*/  LDG.E R37, [R248.64] ;  /* 0x00000004f8257981 */ /* 0x000ea2000c1e1900 */
[----:B------:R-:W-:-:S02]  /*21e0*/  IADD3 R28, R3, 0x180, RZ ;  /* 0x00000180031c7810 */ /* 0x000fc40007ffe0ff */
[C---:B------:R-:W-:Y:S01]  /*21f0*/  IADD3 R29, R3.reuse, 0x380, RZ ;  /* 0x00000380031d7810 */ /* 0x040fe20007ffe0ff */
[----:B------:R0:W-:Y:S02]  /*2200*/  STL [R1+0x1cc], R26 ;  /* 0x0001cc1a01007387 */ /* 0x0001e40000100800 */
[-C--:B------:R-:W-:Y:S01]  /*2210*/  IMAD.WIDE.U32 R30, R28, R44.reuse, c[0x0][0x190] ;  /* 0x000064001c1e7625 */ /* 0x080fe200078e002c */
[----:B------:R-:W-:Y:S01]  /*2220*/  IADD3 R28, R3, 0x200, RZ ;  /* 0x00000200031c7810 */ /* 0x000fe20007ffe0ff */
[----:B------:R0:W5:Y:S04]  /*2230*/  @P0 LDG.E.128 R136, [R236.64] ;  /* 0x00000004ec880981 */ /* 0x000168000c1e1d00 */
[----:B------:R0:W2:Y:S01]  /*2240*/  LDG.E R41, [R30.64] ;  /* 0x000000041e297981 */ /* 0x0000a2000c1e1900 */
[----:B------:R-:W-:-:S03]  /*2250*/  IMAD.WIDE.U32 R34, R29, R44, c[0x0][0x190] ;  /* 0x000064001d227625 */ /* 0x000fc600078e002c */
[----:B------:R1:W-:Y:S01]  /*2260*/  STL [R1+0x1c8], R25 ;  /* 0x0001c81901007387 */ /* 0x0003e20000100800 */
[----:B------:R-:W-:-:S03]  /*2270*/  IMAD.WIDE.U32 R176, R195, R43, c[0x0][0x188] ;  /* 0x00006200c3b07625 */ /* 0x000fc600078e002b */
[----:B------:R4:W-:Y:S01]  /*2280*/  STL [R1+0x1c4], R24 ;  /* 0x0001c41801007387 */ /* 0x0009e20000100800 */
[----:B0-----:R-:W-:Y:S01]  /*2290*/  IMAD.WIDE.U32 R30, R28, R44, c[0x0][0x190] ;  /* 0x000064001c1e7625 */ /* 0x001fe200078e002c */
[----:B------:R-:W-:Y:S02]  /*22a0*/  IADD3 R28, R3, 0x280, RZ ;  /* 0x00000280031c7810 */ /* 0x000fe40007ffe0ff */
[----:B------:R0:W2:Y:S04]  /*22b0*/  LDG.E R34, [R34.64] ;  /* 0x0000000422227981 */ /* 0x0000a8000c1e1900 */
[----:B------:R0:W2:Y:S01]  /*22c0*/  LDG.E R39, [R30.64] ;  /* 0x000000041e277981 */ /* 0x0000a2000c1e1900 */
[----:B-1----:R-:W-:-:S03]  /*22d0*/  IMAD.WIDE.U32 R180, R183, R43, c[0x0][0x188] ;  /* 0x00006200b7b47625 */ /* 0x002fc600078e002b */
[----:B------:R-:W2:Y:S01]  /*22e0*/  LDG.E.128 R212, [R212.64] ;  /* 0x00000004d4d47981 */ /* 0x000ea2000c1e1d00 */
[----:B------:R-:W-:-:S03]  /*22f0*/  IMAD.WIDE.U32 R196, R246, R43, c[0x0][0x188] ;  /* 0x00006200f6c47625 */ /* 0x000fc600078e002b */
[----:B------:R-:W2:Y:S01]  /*2300*/  LDG.E.128 R176, [R176.64] ;  /* 0x00000004b0b07981 */ /* 0x000ea2000c1e1d00 */
[----:B0-----:R-:W-:Y:S01]  /*2310*/  IMAD.WIDE.U32 R30, R28, R44, c[0x0][0x190] ;  /* 0x000064001c1e7625 */ /* 0x001fe200078e002c */
[----:B------:R-:W-:Y:S02]  /*2320*/  IADD3 R28, R3, 0x300, RZ ;  /* 0x00000300031c7810 */ /* 0x000fe40007ffe0ff */
[----:B------:R-:W2:Y:S04]  /*2330*/  LDG.E.128 R188, [R188.64] ;  /* 0x00000004bcbc7981 */ /* 0x000ea8000c1e1d00 */
[----:B------:R0:W2:Y:S01]  /*2340*/  LDG.E R36, [R30.64] ;  /* 0x000000041e247981 */ /* 0x0000a2000c1e1900 */
[----:B------:R-:W-:-:S03]  /*2350*/  IMAD.WIDE.U32 R200, R247, R43, c[0x0][0x188] ;  /* 0x00006200f7c87625 */ /* 0x000fc600078e002b */
[----:B------:R-:W2:Y:S01]  /*2360*/  LDG.E.128 R192, [R192.64] ;  /* 0x00000004c0c07981 */ /* 0x000ea2000c1e1d00 */
[----:B------:R-:W-:-:S03]  /*2370*/  IMAD.WIDE.U32 R216, R216, R43, c[0x0][0x208] ;  /* 0x00008200d8d87625 */ /* 0x000fc600078e002b */
[----:B------:R-:W2:Y:S01]  /*2380*/  LDG.E.128 R196, [R196.64] ;  /* 0x00000004c4c47981 */ /* 0x000ea2000c1e1d00 */
[----:B0-----:R-:W-:Y:S01]  /*2390*/  IMAD.WIDE.U32 R30, R28, R44, c[0x0][0x190] ;  /* 0x000064001c1e7625 */ /* 0x001fe200078e002c */
[C---:B------:R-:W-:Y:S02]  /*23a0*/  IADD3 R28, R3.reuse, 0x400, RZ ;  /* 0x00000400031c7810 */ /* 0x040fe40007ffe0ff */
[----:B------:R-:W2:Y:S01]  /*23b0*/  LDG.E.128 R200, [R200.64] ;  /* 0x00000004c8c87981 */ /* 0x000ea2000c1e1d00 */
[----:B------:R-:W-:Y:S01]  /*23c0*/  IADD3 R3, R3, 0x480, RZ ;  /* 0x0000048003037810 */ /* 0x000fe20007ffe0ff */
[-C--:B------:R-:W-:Y:S02]  /*23d0*/  IMAD.WIDE.U32 R220, R220, R43.reuse, c[0x0][0x208] ;  /* 0x00008200dcdc7625 */ /* 0x080fe400078e002b */
[----:B------:R-:W2:Y:S02]  /*23e0*/  LDG.E.128 R204, [R204.64] ;  /* 0x00000004cccc7981 */ /* 0x000ea4000c1e1d00 */
[----:B------:R-:W-:-:S02]  /*23f0*/  IMAD.WIDE.U32 R224, R224, R43, c[0x0][0x208] ;  /* 0x00008200e0e07625 */ /* 0x000fc400078e002b */
[----:B------:R-:W2:Y:S02]  /*2400*/  LDG.E.128 R208, [R208.64] ;  /* 0x00000004d0d07981 */ /* 0x000ea4000c1e1d00 */
[-C--:B------:R-:W-:Y:S02]  /*2410*/  IMAD.WIDE.U32 R228, R228, R43.reuse, c[0x0][0x208] ;  /* 0x00008200e4e47625 */ /* 0x080fe400078e002b */
[----:B------:R0:W5:Y:S02]  /*2420*/  @P0 LDG.E.128 R124, [R242.64] ;  /* 0x00000004f27c0981 */ /* 0x000164000c1e1d00 */
[-C--:B------:R-:W-:Y:S02]  /*2430*/  IMAD.WIDE.U32 R232, R232, R43.reuse, c[0x0][0x208] ;  /* 0x00008200e8e87625 */ /* 0x080fe400078e002b */
[----:B------:R-:W2:Y:S02]  /*2440*/  LDG.E.128 R216, [R216.64] ;  /* 0x00000004d8d87981 */ /* 0x000ea4000c1e1d00 */
[----:B------:R-:W-:-:S02]  /*2450*/  IMAD.WIDE.U32 R236, R238, R43, c[0x0][0x208] ;  /* 0x00008200eeec7625 */ /* 0x000fc400078e002b */
[----:B------:R-:W2:Y:S02]  /*2460*/  LDG.E.128 R220, [R220.64] ;  /* 0x00000004dcdc7981 */ /* 0x000ea4000c1e1d00 */
[-C--:B------:R-:W-:Y:S02]  /*2470*/  IMAD.WIDE.U32 R240, R240, R43.reuse, c[0x0][0x208] ;  /* 0x00008200f0f07625 */ /* 0x080fe400078e002b */
[----:B------:R-:W2:Y:S02]  /*2480*/  LDG.E.128 R224, [R224.64] ;  /* 0x00000004e0e07981 */ /* 0x000ea4000c1e1d00 */
[-C--:B------:R-:W-:Y:S02]  /*2490*/  IMAD.WIDE.U32 R244, R244, R43.reuse, c[0x0][0x208] ;  /* 0x00008200f4f47625 */ /* 0x080fe400078e002b */
[----:B------:R-:W2:Y:S02]  /*24a0*/  LDG.E.128 R228, [R228.64] ;  /* 0x00000004e4e47981 */ /* 0x000ea4000c1e1d00 */
[----:B------:R-:W-:-:S02]  /*24b0*/  IMAD.WIDE.U32 R250, R250, R43, c[0x0][0x208] ;  /* 0x00008200fafa7625 */ /* 0x000fc400078e002b */
[----:B------:R-:W2:Y:S02]  /*24c0*/  LDG.E.128 R232, [R232.64] ;  /* 0x00000004e8e87981 */ /* 0x000ea4000c1e1d00 */
[----:B------:R-:W-:Y:S02]  /*24d0*/  IMAD.WIDE.U32 R32, R28, R44, c[0x0][0x190] ;  /* 0x000064001c207625 */ /* 0x000fe400078e002c */
[----:B------:R-:W2:Y:S04]  /*24e0*/  LDG.E.128 R236, [R236.64] ;  /* 0x00000004ecec7981 */ /* 0x000ea8000c1e1d00 */
[----:B------:R1:W2:Y:S01]  /*24f0*/  LDG.E R32, [R32.64] ;  /* 0x0000000420207981 */ /* 0x0002a2000c1e1900 */
[----:B----4-:R-:W-:Y:S02]  /*2500*/  MOV R27, R184 ;  /* 0x000000b8001b7202 */ /* 0x010fe40000000f00 */
[----:B------:R-:W-:Y:S01]  /*2510*/  MOV R26, R185 ;  /* 0x000000b9001a7202 */ /* 0x000fe20000000f00 */
[----:B------:R-:W-:Y:S01]  /*2520*/  IMAD.WIDE.U32 R184, R182, R43, c[0x0][0x188] ;  /* 0x00006200b6b87625 */ /* 0x000fe200078e002b */
[----:B------:R-:W-:Y:S01]  /*2530*/  MOV R25, R186 ;  /* 0x000000ba00197202 */ /* 0x000fe20000000f00 */
[----:B------:R4:W3:Y:S01]  /*2540*/  LDG.E R43, [R30.64] ;  /* 0x000000041e2b7981 */ /* 0x0008e2000c1e1900 */
[----:B------:R-:W-:-:S03]  /*2550*/  MOV R24, R187 ;  /* 0x000000bb00187202 */ /* 0x000fc60000000f00 */
[----:B------:R-:W3:Y:S04]  /*2560*/  LDG.E.128 R180, [R180.64] ;  /* 0x00000004b4b47981 */ /* 0x000ee8000c1e1d00 */
[----:B------:R-:W-:Y:S01]  /*2570*/  STL [R1+0x38], R40 ;  /* 0x0000382801007387 */ /* 0x000fe20000100800 */
[----:B----4-:R-:W-:-:S03]  /*2580*/  IMAD.WIDE.U32 R30, R3, R44, c[0x0][0x190] ;  /* 0x00006400031e7625 */ /* 0x010fc600078e002c */
[----:B------:R-:W-:Y:S04]  /*2590*/  STL [R1+0x34], R38 ;  /* 0x0000342601007387 */ /* 0x000fe80000100800 */
[----:B------:R4:W3:Y:S04]  /*25a0*/  LDG.E R29, [R30.64] ;  /* 0x000000041e1d7981 */ /* 0x0008e8000c1e1900 */
[----:B------:R-:W3:Y:S04]  /*25b0*/  LDG.E.128 R184, [R184.64] ;  /* 0x00000004b8b87981 */ /* 0x000ee8000c1e1d00 */
[----:B--2---:R-:W-:Y:S04]  /*25c0*/  STL [R1+0x30], R37 ;  /* 0x0000302501007387 */ /* 0x004fe80000100800 */
[----:B------:R-:W2:Y:S01]  /*25d0*/  LDL R35, [R1+0x1c0] ;  /* 0x0001c00001237983 */ /* 0x000ea20000100800 */
[----:B------:R-:W1:Y:S03]  /*25e0*/  LDC.U8 R28, c[0x0][0x1f0] ;  /* 0x00007c00ff1c7b82 */ /* 0x000e660000000000 */
[----:B0-----:R-:W2:Y:S04]  /*25f0*/  LDG.E.128 R240, [R240.64] ;  /* 0x00000004f0f07981 */ /* 0x001ea8000c1e1d00 */
[----:B------:R0:W-:Y:S04]  /*2600*/  STL [R1+0x2c], R41 ;  /* 0x00002c2901007387 */ /* 0x0001e80000100800 */
[----:B------:R-:W2:Y:S04]  /*2610*/  LDG.E.128 R244, [R244.64] ;  /* 0x00000004f4f47981 */ /* 0x000ea8000c1e1d00 */
[----:B------:R-:W2:Y:S04]  /*2620*/  LDG.E.128 R248, [R250.64] ;  /* 0x00000004faf87981 */ /* 0x000ea8000c1e1d00 */
[----:B0-----:R-:W2:Y:S01]  /*2630*/  LDL R41, [R1+0x1bc] ;  /* 0x0001bc0001297983 */ /* 0x001ea20000100800 */
[----:B-1----:R-:W-:-:S04]  /*2640*/  ISETP.NE.AND P0, PT, R28, RZ, PT ;  /* 0x000000ff1c00720c */ /* 0x002fc80003f05270 */
[----:B------:R-:W-:Y:S01]  /*2650*/  FSEL R3, R45, RZ, !P0 ;  /* 0x000000ff2d037208 */ /* 0x000fe20004000000 */
[----:B------:R0:W-:Y:S04]  /*2660*/  STL [R1+0x28], R39 ;  /* 0x0000282701007387 */ /* 0x0001e80000100800 */
[C---:B------:R-:W-:Y:S02]  /*2670*/  FADD.FTZ R42, -R3.reuse, R27 ;  /* 0x0000001b032a7221 */ /* 0x040fe40000010100 */
[C---:B------:R-:W-:Y:S02]  /*2680*/  FADD.FTZ R40, -R3.reuse, R26 ;  /* 0x0000001a03287221 */ /* 0x040fe40000010100 */
[C---:B------:R-:W-:Y:S01]  /*2690*/  FADD.FTZ R38, -R3.reuse, R25 ;  /* 0x0000001903267221 */ /* 0x040fe20000010100 */
[----:B0-----:R-:W2:Y:S01]  /*26a0*/  LDL R39, [R1+0x1b8] ;  /* 0x0001b80001277983 */ /* 0x001ea20000100800 */
[----:B------:R-:W-:-:S03]  /*26b0*/  FADD.FTZ R37, -R3, R24 ;  /* 0x0000001803257221 */ /* 0x000fc60000010100 */
[----:B------:R0:W-:Y:S01]  /*26c0*/  STL [R1+0x24], R36 ;  /* 0x0000242401007387 */ /* 0x0001e20000100800 */
[C---:B-----5:R-:W-:Y:S02]  /*26d0*/  FMUL.FTZ R44, R0.reuse, R42 ;  /* 0x0000002a002c7220 */ /* 0x060fe40000410000 */
[C---:B------:R-:W-:Y:S02]  /*26e0*/  FMUL.FTZ R42, R0.reuse, R40 ;  /* 0x00000028002a7220 */ /* 0x040fe40000410000 */
[C---:B------:R-:W-:Y:S01]  /*26f0*/  FMUL.FTZ R40, R0.reuse, R38 ;  /* 0x0000002600287220 */ /* 0x040fe20000410000 */
[----:B0-----:R-:W2:Y:S01]  /*2700*/  LDL R36, [R1+0x1b4] ;  /* 0x0001b40001247983 */ /* 0x001ea20000100800 */
        /* <DEDUP_REMOVED lines=21> */
[C---:B------:R-:W-:Y:S02]  /*2860*/  FADD.FTZ R28, -R3.reuse, R207 ;  /* 0x000000cf031c7221 */ /* 0x040fe40000010100 */
[C---:B------:R-:W-:Y:S02]  /*2870*/  FADD.FTZ R27, -R3.reuse, R208 ;  /* 0x000000d0031b7221 */ /* 0x040fe40000010100 */
[C---:B------:R-:W-:Y:S02]  /*2880*/  FADD.FTZ R26, -R3.reuse, R209 ;  /* 0x000000d1031a7221 */ /* 0x040fe40000010100 */
[C---:B------:R-:W-:Y:S02]  /*2890*/  FADD.FTZ R25, -R3.reuse, R210 ;  /* 0x000000d203197221 */ /* 0x040fe40000010100 */
[C---:B------:R-:W-:Y:S01]  /*28a0*/  FADD.FTZ R24, -R3.reuse, R211 ;  /* 0x000000d303187221 */ /* 0x040fe20000010100 */
[----:B---3--:R-:W-:Y:S04]  /*28b0*/  STL [R1+0x20], R43 ;  /* 0x0000202b01007387 */ /* 0x008fe80000100800 */
[----:B------:R0:W-:Y:S04]  /*28c0*/  STL [R1+0x1c], R34 ;  /* 0x00001c2201007387 */ /* 0x0001e80000100800 */
[----:B------:R1:W-:Y:S01]  /*28d0*/  STL [R1+0x18], R32 ;  /* 0x0000182001007387 */ /* 0x0003e20000100800 */
[----:B------:R-:W-:-:S03]  /*28e0*/  FADD.FTZ R180, -R3, R180 ;  /* 0x000000b403b47221 */ /* 0x000fc60000010100 */
[----:B------:R3:W-:Y:S04]  /*28f0*/  STL [R1+0x14], R29 ;  /* 0x0000141d01007387 */ /* 0x0007e80000100800 */
[----:B------:R-:W4:Y:S04]  /*2900*/  LDL R37, [R1+0x1b0] ;  /* 0x0001b00001257983 */ /* 0x000f280000100800 */
[----:B------:R-:W-:Y:S01]  /*2910*/  STL [R1+0x40], R44 ;  /* 0x0000402c01007387 */ /* 0x000fe20000100800 */
[----:B--2---:R-:W-:-:S03]  /*2920*/  FMUL.FTZ R45, R35, R212 ;  /* 0x000000d4232d7220 */ /* 0x004fc60000410000 */
[----:B------:R-:W-:Y:S01]  /*2930*/  STL [R1+0x60], R42 ;  /* 0x0000602a01007387 */ /* 0x000fe20000100800 */
[----:B------:R-:W-:-:S03]  /*2940*/  FADD.FTZ R181, -R3, R181 ;  /* 0x000000b503b57221 */ /* 0x000fc60000010100 */
[----:B------:R-:W-:Y:S01]  /*2950*/  STL [R1+0x5c], R40 ;  /* 0x00005c2801007387 */ /* 0x000fe20000100800 */
[----:B------:R-:W-:-:S03]  /*2960*/  FADD.FTZ R182, -R3, R182 ;  /* 0x000000b603b67221 */ /* 0x000fc60000010100 */
[----:B------:R-:W2:Y:S01]  /*2970*/  LDL R35, [R1+0x1ac] ;  /* 0x0001ac0001237983 */ /* 0x000ea20000100800 */
[C---:B------:R-:W-:Y:S02]  /*2980*/  FADD.FTZ R183, -R3.reuse, R183 ;  /* 0x000000b703b77221 */ /* 0x040fe40000010100 */
[C---:B------:R-:W-:Y:S01]  /*2990*/  FADD.FTZ R184, -R3.reuse, R184 ;  /* 0x000000b803b87221 */ /* 0x040fe20000010100 */
[----:B------:R-:W-:Y:S01]  /*29a0*/  STL [R1+0x58], R38 ;  /* 0x0000582601007387 */ /* 0x000fe20000100800 */
[C---:B------:R-:W-:Y:S02]  /*29b0*/  FADD.FTZ R185, -R3.reuse, R185 ;  /* 0x000000b903b97221 */ /* 0x040fe40000010100 */
[C---:B------:R-:W-:Y:S01]  /*29c0*/  FADD.FTZ R186, -R3.reuse, R186 ;  /* 0x000000ba03ba7221 */ /* 0x040fe20000010100 */
[----:B------:R2:W-:Y:S01]  /*29d0*/  STL [R1+0x4], R45 ;  /* 0x0000042d01007387 */ /* 0x0005e20000100800 */
[C---:B------:R-:W-:Y:S02]  /*29e0*/  FADD.FTZ R187, -R3.reuse, R187 ;  /* 0x000000bb03bb7221 */ /* 0x040fe40000010100 */
[C---:B0-----:R-:W-:Y:S01]  /*29f0*/  FADD.FTZ R34, -R3.reuse, R200 ;  /* 0x000000c803227221 */ /* 0x041fe20000010100 */
[----:B------:R-:W2:Y:S01]  /*2a00*/  LDL R204, [R1+0x1a4] ;  /* 0x0001a40001cc7983 */ /* 0x000ea20000100800 */
[----:B-1----:R-:W-:-:S02]  /*2a10*/  FADD.FTZ R32, -R3, R202 ;  /* 0x000000ca03207221 */ /* 0x002fc40000010100 */
[----:B---3--:R-:W-:Y:S02]  /*2a20*/  FADD.FTZ R29, -R3, R206 ;  /* 0x000000ce031d7221 */ /* 0x008fe40000010100 */
[----:B------:R-:W3:Y:S01]  /*2a30*/  LDL R3, [R1+0x1a8] ;  /* 0x0001a80001037983 */ /* 0x000ee20000100800 */
[----:B------:R-:W-:Y:S02]  /*2a40*/  FMUL.FTZ R43, R41, R213 ;  /* 0x000000d5292b7220 */ /* 0x000fe40000410000 */
[C---:B------:R-:W-:Y:S02]  /*2a50*/  FMUL.FTZ R202, R0.reuse, R177 ;  /* 0x000000b100ca7220 */ /* 0x040fe40000410000 */
[C---:B------:R-:W-:Y:S01]  /*2a60*/  FMUL.FTZ R178, R0.reuse, R178 ;  /* 0x000000b200b27220 */ /* 0x040fe20000410000 */
[----:B------:R0:W-:Y:S01]  /*2a70*/  STL [R1+0x7c], R43 ;  /* 0x00007c2b01007387 */ /* 0x0001e20000100800 */
[----:B------:R-:W-:-:S03]  /*2a80*/  FMUL.FTZ R200, R0, R179 ;  /* 0x000000b300c87220 */ /* 0x000fc60000410000 */
[----:B------:R-:W2:Y:S01]  /*2a90*/  LDL R210, [R1+0x1a0] ;  /* 0x0001a00001d27983 */ /* 0x000ea20000100800 */
[----:B------:R-:W-:-:S05]  /*2aa0*/  FMUL.FTZ R41, R39, R214 ;  /* 0x000000d627297220 */ /* 0x000fca0000410000 */
[----:B------:R1:W-:Y:S01]  /*2ab0*/  STL [R1+0x78], R41 ;  /* 0x0000782901007387 */ /* 0x0003e20000100800 */
[----:B------:R-:W-:Y:S02]  /*2ac0*/  FMUL.FTZ R39, R36, R215 ;  /* 0x000000d724277220 */ /* 0x000fe40000410000 */
[----:B------:R-:W-:-:S03]  /*2ad0*/  FMUL.FTZ R36, R0, R176 ;  /* 0x000000b000247220 */ /* 0x000fc60000410000 */
[----:B------:R0:W-:Y:S04]  /*2ae0*/  STL [R1+0x74], R39 ;  /* 0x0000742701007387 */ /* 0x0001e80000100800 */
[----:B------:R-:W-:Y:S04]  /*2af0*/  STL [R1+0x50], R36 ;  /* 0x0000502401007387 */ /* 0x000fe80000100800 */
[----:B------:R-:W-:Y:S04]  /*2b00*/  STL [R1+0x4c], R202 ;  /* 0x00004cca01007387 */ /* 0x000fe80000100800 */
[----:B------:R-:W-:Y:S04]  /*2b10*/  STL [R1+0x48], R178 ;  /* 0x000048b201007387 */ /* 0x000fe80000100800 */
[----:B------:R-:W2:Y:S04]  /*2b20*/  LDL R209, [R1+0x19c] ;  /* 0x00019c0001d17983 */ /* 0x000ea80000100800 */
[----:B------:R-:W-:Y:S01]  /*2b30*/  STL [R1+0x44], R200 ;  /* 0x000044c801007387 */ /* 0x000fe20000100800 */
[----:B----4-:R-:W-:-:S05]  /*2b40*/  FMUL.FTZ R37, R37, R216 ;  /* 0x000000d825257220 */ /* 0x010fca0000410000 */
[----:B------:R4:W-:Y:S04]  /*2b50*/  STL [R1+0x70], R37 ;  /* 0x0000702501007387 */ /* 0x0009e80000100800 */
[----:B------:R-:W4:Y:S01]  /*2b60*/  LDL R176, [R1+0x198] ;  /* 0x0001980001b07983 */ /* 0x000f220000100800 */
[----:B---3--:R-:W-:-:S03]  /*2b70*/  FMUL.FTZ R201, R3, R218 ;  /* 0x000000da03c97220 */ /* 0x008fc60000410000 */
[----:B------:R-:W3:Y:S01]  /*2b80*/  LDL R3, [R1+0x194] ;  /* 0x0001940001037983 */ /* 0x000ee20000100800 */
[----:B--2---:R-:W-:Y:S02]  /*2b90*/  FMUL.FTZ R35, R35, R217 ;  /* 0x000000d923237220 */ /* 0x004fe40000410000 */
[----:B------:R-:W-:Y:S02]  /*2ba0*/  FMUL.FTZ R211, R204, R219 ;  /* 0x000000dbccd37220 */ /* 0x000fe40000410000 */
[C---:B------:R-:W-:Y:S01]  /*2bb0*/  FMUL.FTZ R177, R0.reuse, R180 ;  /* 0x000000b400b17220 */ /* 0x040fe20000410000 */
[----:B------:R2:W-:Y:S01]  /*2bc0*/  STL [R1+0x6c], R35 ;  /* 0x00006c2301007387 */ /* 0x0005e20000100800 */
[C---:B------:R-:W-:Y:S02]  /*2bd0*/  FMUL.FTZ R205, R0.reuse, R181 ;  /* 0x000000b500cd7220 */ /* 0x040fe40000410000 */
[C---:B------:R-:W-:Y:S01]  /*2be0*/  FMUL.FTZ R204, R0.reuse, R182 ;  /* 0x000000b600cc7220 */ /* 0x040fe20000410000 */
[----:B------:R-:W2:Y:S01]  /*2bf0*/  LDL R208, [R1+0x190] ;  /* 0x0001900001d07983 */ /* 0x000ea20000100800 */
[----:B------:R-:W-:-:S03]  /*2c00*/  FMUL.FTZ R179, R0, R183 ;  /* 0x000000b700b37220 */ /* 0x000fc60000410000 */
[----:B------:R-:W2:Y:S01]  /*2c10*/  LDL R207, [R1+0x18c] ;  /* 0x00018c0001cf7983 */ /* 0x000ea20000100800 */
[----:B------:R-:W-:-:S03]  /*2c20*/  FMUL.FTZ R210, R210, R220 ;  /* 0x000000dcd2d27220 */ /* 0x000fc60000410000 */
[----:B------:R-:W2:Y:S04]  /*2c30*/  LDL R206, [R1+0x188] ;  /* 0x0001880001ce7983 */ /* 0x000ea80000100800 */
[----:B------:R-:W-:Y:S04]  /*2c40*/  STL [R1+0x68], R201 ;  /* 0x000068c901007387 */ /* 0x000fe80000100800 */
[----:B------:R-:W-:Y:S04]  /*2c50*/  STL [R1+0x64], R211 ;  /* 0x000064d301007387 */ /* 0x000fe80000100800 */
[----:B------:R0:W-:Y:S01]  /*2c60*/  STL [R1+0x3c], R177 ;  /* 0x00003cb101007387 */ /* 0x0001e20000100800 */
[----:B------:R-:W-:-:S03]  /*2c70*/  FFMA.FTZ R14, R222, R204, R14 ;  /* 0x000000ccde0e7223 */ /* 0x000fc6000001000e */
[----:B------:R-:W-:Y:S01]  /*2c80*/  STL [R1+0xc], R205 ;  /* 0x00000ccd01007387 */ /* 0x000fe20000100800 */
[----:B------:R-:W-:-:S03]  /*2c90*/  FADD.FTZ R94, R94, R222 ;  /* 0x000000de5e5e7221 */ /* 0x000fc60000010000 */
[----:B------:R-:W-:Y:S01]  /*2ca0*/  STL [R1+0x8], R204 ;  /* 0x000008cc01007387 */ /* 0x000fe20000100800 */
[----:B------:R-:W-:Y:S02]  /*2cb0*/  FFMA.FTZ R15, R223, R179, R15 ;  /* 0x000000b3df0f7223 */ /* 0x000fe4000001000f */
[----:B------:R-:W-:Y:S01]  /*2cc0*/  FADD.FTZ R95, R95, R223 ;  /* 0x000000df5f5f7221 */ /* 0x000fe20000010000 */
[----:B------:R-:W2:Y:S04]  /*2cd0*/  LDL R182, [R1+0x184] ;  /* 0x0001840001b67983 */ /* 0x000ea80000100800 */
[----:B------:R0:W-:Y:S04]  /*2ce0*/  STL [R1], R179 ;  /* 0x000000b301007387 */ /* 0x0001e80000100800 */
[----:B------:R0:W-:Y:S04]  /*2cf0*/  STL [R1+0x54], R210 ;  /* 0x000054d201007387 */ /* 0x0001e80000100800 */
[----:B------:R-:W2:Y:S01]  /*2d00*/  LDL R180, [R1+0x17c] ;  /* 0x00017c0001b47983 */ /* 0x000ea20000100800 */
[----:B------:R-:W-:-:S02]  /*2d10*/  FFMA.FTZ R4, R212, R44, R4 ;  /* 0x0000002cd4047223 */ /* 0x000fc40000010004 */
[----:B------:R-:W-:Y:S01]  /*2d20*/  FADD.FTZ R100, R100, R212 ;  /* 0x000000d464647221 */ /* 0x000fe20000010000 */
[----:B------:R-:W2:Y:S01]  /*2d30*/  LDL R181, [R1+0x180] ;  /* 0x0001800001b57983 */ /* 0x000ea20000100800 */
[----:B----4-:R-:W-:-:S03]  /*2d40*/  FMUL.FTZ R222, R176, R222 ;  /* 0x000000deb0de7220 */ /* 0x010fc60000410000 */
[----:B------:R-:W4:Y:S04]  /*2d50*/  LDL R183, [R1+0x170] ;  /* 0x0001700001b77983 */ /* 0x000f280000100800 */
[----:B------:R-:W4:Y:S01]  /*2d60*/  LDL R176, [R1+0x178] ;  /* 0x0001780001b07983 */ /* 0x000f220000100800 */
        /* <DEDUP_REMOVED lines=21> */
[----:B------:R-:W2:Y:S01]  /*2ec0*/  LDL R182, [R1+0x16c] ;  /* 0x00016c0001b67983 */ /* 0x000ea20000100800 */
[----:B------:R-:W-:Y:S02]  /*2ed0*/  FMUL.FTZ R229, R180, R229 ;  /* 0x000000e5b4e57220 */ /* 0x000fe40000410000 */
[----:B----4-:R-:W-:Y:S02]  /*2ee0*/  FMUL.FTZ R230, R176, R230 ;  /* 0x000000e6b0e67220 */ /* 0x010fe40000410000 */
[----:B------:R-:W-:Y:S02]  /*2ef0*/  FFMA.FTZ R176, R44, R45, RZ ;  /* 0x0000002d2cb07223 */ /* 0x000fe400000100ff */
[----:B---3--:R-:W-:Y:S02]  /*2f00*/  FMUL.FTZ R231, R3, R231 ;  /* 0x000000e703e77220 */ /* 0x008fe40000410000 */
[----:B------:R-:W-:-:S02]  /*2f10*/  FADD.FTZ R3, RZ, R45 ;  /* 0x0000002dff037221 */ /* 0x000fc40000010000 */
[----:B------:R3:W5:Y:S04]  /*2f20*/  LDL.LU R45, [R1+0x218] ;  /* 0x00021800012d7983 */ /* 0x0007680000300800 */
[----:B------:R3:W5:Y:S04]  /*2f30*/  LDL.LU R44, [R1+0x214] ;  /* 0x00021400012c7983 */ /* 0x0007680000300800 */
[----:B------:R-:W4:Y:S01]  /*2f40*/  LDL R180, [R1+0x168] ;  /* 0x0001680001b47983 */ /* 0x000f220000100800 */
[----:B------:R-:W-:Y:S02]  /*2f50*/  FADD.FTZ R3, R3, R43 ;  /* 0x0000002b03037221 */ /* 0x000fe40000010000 */
[----:B------:R-:W-:-:S02]  /*2f60*/  FFMA.FTZ R176, R42, R43, R176 ;  /* 0x0000002b2ab07223 */ /* 0x000fc400000100b0 */
[----:B------:R-:W-:Y:S01]  /*2f70*/  FFMA.FTZ R7, R215, R38, R7 ;  /* 0x00000026d7077223 */ /* 0x000fe20000010007 */
[----:B0-----:R3:W5:Y:S01]  /*2f80*/  LDL.LU R43, [R1+0x210] ;  /* 0x00021000012b7983 */ /* 0x0017620000300800 */
[----:B------:R-:W-:Y:S02]  /*2f90*/  FADD.FTZ R103, R103, R215 ;  /* 0x000000d767677221 */ /* 0x000fe40000010000 */
[----:B------:R-:W-:Y:S01]  /*2fa0*/  FMUL.FTZ R215, R0, R188 ;  /* 0x000000bc00d77220 */ /* 0x000fe20000410000 */
[----:B------:R3:W5:Y:S01]  /*2fb0*/  LDL.LU R42, [R1+0x20c] ;  /* 0x00020c00012a7983 */ /* 0x0007620000300800 */
[----:B------:R-:W-:Y:S02]  /*2fc0*/  FADD.FTZ R3, R3, R41 ;  /* 0x0000002903037221 */ /* 0x000fe40000010000 */
[----:B------:R-:W-:Y:S02]  /*2fd0*/  FFMA.FTZ R176, R40, R41, R176 ;  /* 0x0000002928b07223 */ /* 0x000fe400000100b0 */
[----:B------:R-:W-:-:S02]  /*2fe0*/  FFMA.FTZ R10, R218, R178, R10 ;  /* 0x000000b2da0a7223 */ /* 0x000fc4000001000a */
[----:B------:R-:W-:Y:S02]  /*2ff0*/  FADD.FTZ R98, R98, R218 ;  /* 0x000000da62627221 */ /* 0x000fe40000010000 */
[----:B------:R-:W-:Y:S02]  /*3000*/  FMUL.FTZ R218, R0, R185 ;  /* 0x000000b900da7220 */ /* 0x000fe40000410000 */
[----:B------:R-:W-:Y:S02]  /*3010*/  FFMA.FTZ R20, R228, R215, R20 ;  /* 0x000000d7e4147223 */ /* 0x000fe40000010014 */
[----:B------:R-:W-:Y:S02]  /*3020*/  FADD.FTZ R84, R84, R228 ;  /* 0x000000e454547221 */ /* 0x000fe40000010000 */
[----:B------:R-:W-:Y:S02]  /*3030*/  FADD.FTZ R3, R3, R39 ;  /* 0x0000002703037221 */ /* 0x000fe40000010000 */
[----:B------:R-:W-:-:S02]  /*3040*/  FFMA.FTZ R176, R38, R39, R176 ;  /* 0x0000002726b07223 */ /* 0x000fc400000100b0 */
[----:B------:R-:W-:Y:S02]  /*3050*/  FMUL.FTZ R228, R181, R228 ;  /* 0x000000e4b5e47220 */ /* 0x000fe40000410000 */
[----:B------:R-:W-:Y:S01]  /*3060*/  FFMA.FTZ R17, R225, R218, R17 ;  /* 0x000000dae1117223 */ /* 0x000fe20000010011 */
[----:B------:R-:W2:Y:S01]  /*3070*/  LDL R181, [R1+0x164] ;  /* 0x0001640001b57983 */ /* 0x000ea20000100800 */
[----:B------:R-:W-:Y:S02]  /*3080*/  FADD.FTZ R89, R89, R225 ;  /* 0x000000e159597221 */ /* 0x000fe40000010000 */
[----:B------:R-:W-:Y:S01]  /*3090*/  FMUL.FTZ R225, R207, R225 ;  /* 0x000000e1cfe17220 */ /* 0x000fe20000410000 */
[----:B-1----:R3:W5:Y:S01]  /*30a0*/  LDL.LU R41, [R1+0x208] ;  /* 0x0002080001297983 */ /* 0x0027620000300800 */
[----:B------:R-:W-:Y:S02]  /*30b0*/  FMUL.FTZ R207, R0, R194 ;  /* 0x000000c200cf7220 */ /* 0x000fe40000410000 */
[----:B------:R-:W-:Y:S01]  /*30c0*/  FADD.FTZ R3, R3, R37 ;  /* 0x0000002503037221 */ /* 0x000fe20000010000 */
[----:B------:R3:W5:Y:S01]  /*30d0*/  LDL.LU R40, [R1+0x204] ;  /* 0x0002040001287983 */ /* 0x0007620000300800 */
[----:B------:R-:W-:-:S03]  /*30e0*/  FFMA.FTZ R176, R36, R37, R176 ;  /* 0x0000002524b07223 */ /* 0x000fc600000100b0 */
[----:B------:R3:W5:Y:S01]  /*30f0*/  LDL.LU R39, [R1+0x200] ;  /* 0x0002000001277983 */ /* 0x0007620000300800 */
[----:B------:R-:W-:-:S03]  /*3100*/  FFMA.FTZ R122, R234, R207, R122 ;  /* 0x000000cfea7a7223 */ /* 0x000fc6000001007a */
[----:B------:R3:W5:Y:S01]  /*3110*/  LDL.LU R38, [R1+0x1fc] ;  /* 0x0001fc0001267983 */ /* 0x0007620000300800 */
[----:B------:R-:W-:Y:S02]  /*3120*/  FADD.FTZ R82, R82, R234 ;  /* 0x000000ea52527221 */ /* 0x000fe40000010000 */
[----:B------:R-:W-:Y:S01]  /*3130*/  FADD.FTZ R3, R3, R35 ;  /* 0x0000002303037221 */ /* 0x000fe20000010000 */
[----:B------:R3:W5:Y:S01]  /*3140*/  LDL.LU R37, [R1+0x1f8] ;  /* 0x0001f80001257983 */ /* 0x0007620000300800 */
[----:B------:R-:W-:-:S03]  /*3150*/  FFMA.FTZ R176, R202, R35, R176 ;  /* 0x00000023cab07223 */ /* 0x000fc600000100b0 */
[----:B------:R3:W5:Y:S04]  /*3160*/  LDL.LU R36, [R1+0x1f4] ;  /* 0x0001f40001247983 */ /* 0x0007680000300800 */
[----:B------:R3:W5:Y:S01]  /*3170*/  LDL.LU R35, [R1+0x1f0] ;  /* 0x0001f00001237983 */ /* 0x0007620000300800 */
[----:B----4-:R-:W-:-:S03]  /*3180*/  FMUL.FTZ R234, R180, R234 ;  /* 0x000000eab4ea7220 */ /* 0x010fc60000410000 */
[----:B------:R-:W4:Y:S01]  /*3190*/  LDL R180, [R1+0x160] ;  /* 0x0001600001b47983 */ /* 0x000f220000100800 */
[----:B------:R-:W-:Y:S02]  /*31a0*/  FFMA.FTZ R11, R219, R200, R11 ;  /* 0x000000c8db0b7223 */ /* 0x000fe4000001000b */
[----:B------:R-:W-:Y:S02]  /*31b0*/  FADD.FTZ R99, R99, R219 ;  /* 0x000000db63637221 */ /* 0x000fe40000010000 */
[----:B------:R-:W-:Y:S02]  /*31c0*/  FADD.FTZ R3, R3, R201 ;  /* 0x000000c903037221 */ /* 0x000fe40000010000 */
[----:B------:R-:W-:Y:S02]  /*31d0*/  FMUL.FTZ R219, R0, R184 ;  /* 0x000000b800db7220 */ /* 0x000fe40000410000 */
[----:B------:R-:W-:Y:S02]  /*31e0*/  FFMA.FTZ R176, R178, R201, R176 ;  /* 0x000000c9b2b07223 */ /* 0x000fe400000100b0 */
[----:B------:R-:W-:Y:S01]  /*31f0*/  FADD.FTZ R3, R3, R211 ;  /* 0x000000d303037221 */ /* 0x000fe20000010000 */
[----:B------:R-:W3:Y:S01]  /*3200*/  LDL R178, [R1+0x158] ;  /* 0x0001580001b27983 */ /* 0x000ee20000100800 */
[----:B------:R-:W-:-:S02]  /*3210*/  FFMA.FTZ R16, R224, R219, R16 ;  /* 0x000000dbe0107223 */ /* 0x000fc40000010010 */
[----:B------:R-:W-:Y:S02]  /*3220*/  FADD.FTZ R88, R88, R224 ;  /* 0x000000e058587221 */ /* 0x000fe40000010000 */
[----:B------:R-:W-:Y:S02]  /*3230*/  FFMA.FTZ R176, R200, R211, R176 ;  /* 0x000000d3c8b07223 */ /* 0x000fe400000100b0 */
[----:B------:R-:W-:Y:S02]  /*3240*/  FMUL.FTZ R224, R208, R224 ;  /* 0x000000e0d0e07220 */ /* 0x000fe40000410000 */
[----:B------:R-:W-:Y:S02]  /*3250*/  FFMA.FTZ R13, R221, R205, R13 ;  /* 0x000000cddd0d7223 */ /* 0x000fe4000001000d */
[----:B------:R-:W-:Y:S02]  /*3260*/  FADD.FTZ R93, R93, R221 ;  /* 0x000000dd5d5d7221 */ /* 0x000fe40000010000 */
[----:B------:R-:W-:-:S02]  /*3270*/  FMUL.FTZ R208, R0, R193 ;  /* 0x000000c100d07220 */ /* 0x000fc40000410000 */
        /* <DEDUP_REMOVED lines=8> */
[----:B------:R-:W-:Y:S02]  /*3300*/  FADD.FTZ R81, R81, R233 ;  /* 0x000000e951517221 */ /* 0x000fe40000010000 */
[----:B--2---:R-:W-:Y:S02]  /*3310*/  FMUL.FTZ R233, R182, R233 ;  /* 0x000000e9b6e97220 */ /* 0x004fe40000410000 */
[----:B------:R-:W-:Y:S01]  /*3320*/  FADD.FTZ R176, R3, R221 ;  /* 0x000000dd03b07221 */ /* 0x000fe20000010000 */
[----:B------:R-:W2:Y:S01]  /*3330*/  LDL R182, [R1+0x15c] ;  /* 0x00015c0001b67983 */ /* 0x000ea20000100800 */
[----:B------:R-:W-:-:S02]  /*3340*/  FFMA.FTZ R3, R205, R221, R177 ;  /* 0x000000ddcd037223 */ /* 0x000fc400000100b1 */
[----:B------:R-:W-:Y:S02]  /*3350*/  FFMA.FTZ R18, R226, R217, R18 ;  /* 0x000000d9e2127223 */ /* 0x000fe40000010012 */
[----:B------:R-:W-:Y:S02]  /*3360*/  FADD.FTZ R90, R90, R226 ;  /* 0x000000e25a5a7221 */ /* 0x000fe40000010000 */
[----:B------:R-:W-:Y:S02]  /*3370*/  FMUL.FTZ R226, R206, R226 ;  /* 0x000000e2cee27220 */ /* 0x000fe40000410000 */
[----:B------:R-:W-:Y:S02]  /*3380*/  FMUL.FTZ R206, R0, R195 ;  /* 0x000000c300ce7220 */ /* 0x000fe40000410000 */
[----:B------:R-:W-:Y:S02]  /*3390*/  FFMA.FTZ R3, R204, R222, R3 ;  /* 0x000000decc037223 */ /* 0x000fe40000010003 */
[----:B------:R-:W-:-:S02]  /*33a0*/  FFMA.FTZ R123, R235, R206, R123 ;  /* 0x000000ceeb7b7223 */ /* 0x000fc4000001007b */
[----:B------:R-:W-:Y:S02]  /*33b0*/  FADD.FTZ R83, R83, R235 ;  /* 0x000000eb53537221 */ /* 0x000fe40000010000 */
[----:B------:R-:W-:Y:S02]  /*33c0*/  FFMA.FTZ R177, R179, R223, R3 ;  /* 0x000000dfb3b17223 */ /* 0x000fe40000010003 */
[----:B------:R-:W-:Y:S01]  /*33d0*/  FMUL.FTZ R235, R181, R235 ;  /* 0x000000ebb5eb7220 */ /* 0x000fe20000410000 */
[----:B------:R-:W2:Y:S04]  /*33e0*/  LDL R179, [R1+0x14c] ;  /* 0x00014c0001b37983 */ /* 0x000ea80000100800 */
[----:B------:R-:W2:Y:S01]  /*33f0*/  LDL R181, [R1+0x154] ;  /* 0x0001540001b57983 */ /* 0x000ea20000100800 */
[----:B----4-:R-:W-:-:S03]  /*3400*/  FMUL.FTZ R211, R180, R236 ;  /* 0x000000ecb4d37220 */ /* 0x010fc60000410000 */
[----:B------:R-:W4:Y:S01]  /*3410*/  LDL R180, [R1+0x150] ;  /* 0x0001500001b47983 */ /* 0x000f220000100800 */
        /* <DEDUP_REMOVED lines=10> */
[----:B---3--:R-:W-:Y:S02]  /*34c0*/  FMUL.FTZ R205, R178, R238 ;  /* 0x000000eeb2cd7220 */ /* 0x008fe40000410000 */
[----:B------:R-:W-:Y:S01]  /*34d0*/  FADD.FTZ R3, R3, R228 ;  /* 0x000000e403037221 */ /* 0x000fe20000010000 */
[----:B------:R-:W3:Y:S01]  /*34e0*/  LDL R178, [R1+0x148] ;  /* 0x0001480001b27983 */ /* 0x000ee20000100800 */
[C---:B------:R-:W-:Y:S02]  /*34f0*/  FMUL.FTZ R190, R0.reuse, R34 ;  /* 0x0000002200be7220 */ /* 0x040fe40000410000 */
[----:B------:R-:W-:Y:S01]  /*3500*/  FFMA.FTZ R176, R215, R228, R176 ;  /* 0x000000e4d7b07223 */ /* 0x000fe200000100b0 */
[----:B------:R0:W5:Y:S01]  /*3510*/  LDL.LU R34, [R1+0x1ec] ;  /* 0x0001ec0001227983 */ /* 0x0001620000300800 */
[----:B------:R-:W-:-:S02]  /*3520*/  FMUL.FTZ R189, R0, R33 ;  /* 0x0000002100bd7220 */ /* 0x000fc40000410000 */
[----:B------:R-:W-:Y:S01]  /*3530*/  FADD.FTZ R3, R3, R229 ;  /* 0x000000e503037221 */ /* 0x000fe20000010000 */
[----:B------:R0:W5:Y:S01]  /*3540*/  LDL.LU R33, [R1+0x1e8] ;  /* 0x0001e80001217983 */ /* 0x0001620000300800 */
[----:B------:R-:W-:Y:S02]  /*3550*/  FMUL.FTZ R188, R0, R32 ;  /* 0x0000002000bc7220 */ /* 0x000fe40000410000 */
[----:B------:R-:W-:Y:S01]  /*3560*/  FFMA.FTZ R176, R214, R229, R176 ;  /* 0x000000e5d6b07223 */ /* 0x000fe200000100b0 */
[----:B------:R-:W3:Y:S01]  /*3570*/  LDL R177, [R1+0x144] ;  /* 0x0001440001b17983 */ /* 0x000ee20000100800 */
[----:B------:R-:W-:-:S03]  /*3580*/  FMUL.FTZ R209, R0, R192 ;  /* 0x000000c000d17220 */ /* 0x000fc60000410000 */
[----:B------:R0:W5:Y:S01]  /*3590*/  LDL.LU R32, [R1+0x1e4] ;  /* 0x0001e40001207983 */ /* 0x0001620000300800 */
[----:B--2---:R-:W-:-:S03]  /*35a0*/  FMUL.FTZ R210, R182, R237 ;  /* 0x000000edb6d27220 */ /* 0x004fc60000410000 */
[----:B------:R-:W2:Y:S01]  /*35b0*/  LDL R182, [R1+0x140] ;  /* 0x0001400001b67983 */ /* 0x000ea20000100800 */
[----:B------:R-:W-:Y:S02]  /*35c0*/  FADD.FTZ R3, R3, R230 ;  /* 0x000000e603037221 */ /* 0x000fe40000010000 */
[----:B------:R-:W-:Y:S01]  /*35d0*/  FFMA.FTZ R176, R213, R230, R176 ;  /* 0x000000e6d5b07223 */ /* 0x000fe200000100b0 */
[----:B------:R-:W2:Y:S01]  /*35e0*/  LDL R184, [R1+0x138] ;  /* 0x0001380001b87983 */ /* 0x000ea20000100800 */
[----:B------:R-:W-:Y:S02]  /*35f0*/  FFMA.FTZ R120, R232, R209, R120 ;  /* 0x000000d1e8787223 */ /* 0x000fe40000010078 */
[----:B------:R-:W-:Y:S02]  /*3600*/  FADD.FTZ R80, R80, R232 ;  /* 0x000000e850507221 */ /* 0x000fe40000010000 */
[----:B------:R-:W-:Y:S02]  /*3610*/  FMUL.FTZ R232, R183, R232 ;  /* 0x000000e8b7e87220 */ /* 0x000fe40000410000 */
[----:B------:R-:W-:-:S02]  /*3620*/  FADD.FTZ R3, R3, R231 ;  /* 0x000000e703037221 */ /* 0x000fc40000010000 */
[----:B------:R-:W-:Y:S02]  /*3630*/  FFMA.FTZ R176, R212, R231, R176 ;  /* 0x000000e7d4b07223 */ /* 0x000fe400000100b0 */
[C---:B------:R-:W-:Y:S02]  /*3640*/  FMUL.FTZ R187, R0.reuse, R203 ;  /* 0x000000cb00bb7220 */ /* 0x040fe40000410000 */
[----:B------:R-:W-:Y:S02]  /*3650*/  FMUL.FTZ R194, R179, R241 ;  /* 0x000000f1b3c27220 */ /* 0x000fe40000410000 */
[----:B------:R-:W-:Y:S02]  /*3660*/  FADD.FTZ R179, R3, R232 ;  /* 0x000000e803b37221 */ /* 0x000fe40000010000 */
[----:B------:R-:W-:Y:S02]  /*3670*/  FMUL.FTZ R204, R181, R239 ;  /* 0x000000efb5cc7220 */ /* 0x000fe40000410000 */
[----:B------:R-:W2:Y:S01]  /*3680*/  LDL R181, [R1+0x13c] ;  /* 0x00013c0001b57983 */ /* 0x000ea20000100800 */
[----:B------:R-:W-:-:S03]  /*3690*/  FMUL.FTZ R3, R0, R31 ;  /* 0x0000001f00037220 */ /* 0x000fc60000410000 */
[----:B------:R0:W5:Y:S01]  /*36a0*/  LDL.LU R31, [R1+0x1e0] ;  /* 0x0001e000011f7983 */ /* 0x0001620000300800 */
[----:B----4-:R-:W-:Y:S02]  /*36b0*/  FMUL.FTZ R203, R180, R240 ;  /* 0x000000f0b4cb7220 */ /* 0x010fe40000410000 */
[----:B------:R-:W-:Y:S02]  /*36c0*/  FFMA.FTZ R180, R209, R232, R176 ;  /* 0x000000e8d1b47223 */ /* 0x000fe400000100b0 */
[----:B------:R-:W-:Y:S02]  /*36d0*/  FMUL.FTZ R176, R0, R30 ;  /* 0x0000001e00b07220 */ /* 0x000fe40000410000 */
[----:B------:R0:W5:Y:S04]  /*36e0*/  LDL.LU R30, [R1+0x1dc] ;  /* 0x0001dc00011e7983 */ /* 0x0001680000300800 */
[----:B------:R-:W4:Y:S01]  /*36f0*/  LDL R183, [R1+0x134] ;  /* 0x0001340001b77983 */ /* 0x000f220000100800 */
        /* <DEDUP_REMOVED lines=8> */
[----:B---3--:R-:W-:Y:S02]  /*3780*/  FMUL.FTZ R192, R178, R242 ;  /* 0x000000f2b2c07220 */ /* 0x008fe40000410000 */
[----:B------:R-:W-:Y:S02]  /*3790*/  FMUL.FTZ R178, R0, R28 ;  /* 0x0000001c00b27220 */ /* 0x000fe40000410000 */
[----:B------:R-:W-:Y:S02]  /*37a0*/  FFMA.FTZ R180, R206, R235, R180 ;  /* 0x000000ebceb47223 */ /* 0x000fe400000100b4 */
[----:B------:R-:W-:Y:S02]  /*37b0*/  FADD.FTZ R179, R179, R211 ;  /* 0x000000d3b3b37221 */ /* 0x000fe40000010000 */
[----:B------:R-:W-:-:S02]  /*37c0*/  FMUL.FTZ R191, R177, R243 ;  /* 0x000000f3b1bf7220 */ /* 0x000fc40000410000 */
[----:B------:R-:W-:Y:S02]  /*37d0*/  FMUL.FTZ R177, R0, R29 ;  /* 0x0000001d00b17220 */ /* 0x000fe40000410000 */
[----:B------:R0:W5:Y:S04]  /*37e0*/  LDL.LU R29, [R1+0x1d8] ;  /* 0x0001d800011d7983 */ /* 0x0001680000300800 */
[----:B------:R0:W5:Y:S01]  /*37f0*/  LDL.LU R28, [R1+0x1d4] ;  /* 0x0001d400011c7983 */ /* 0x0001620000300800 */
[----:B--2---:R-:W-:-:S03]  /*3800*/  FMUL.FTZ R244, R182, R244 ;  /* 0x000000f4b6f47220 */ /* 0x004fc60000410000 */
[----:B------:R-:W2:Y:S01]  /*3810*/  LDL R195, [R1+0x130] ;  /* 0x0001300001c37983 */ /* 0x000ea20000100800 */
[----:B------:R-:W-:-:S03]  /*3820*/  FMUL.FTZ R201, R0, R197 ;  /* 0x000000c500c97220 */ /* 0x000fc60000410000 */
[----:B------:R-:W3:Y:S01]  /*3830*/  LDL R182, [R1+0x12c] ;  /* 0x00012c0001b67983 */ /* 0x000ee20000100800 */
[----:B------:R-:W-:Y:S02]  /*3840*/  FFMA.FTZ R180, R202, R211, R180 ;  /* 0x000000d3cab47223 */ /* 0x000fe400000100b4 */
[----:B------:R-:W-:Y:S01]  /*3850*/  FADD.FTZ R179, R179, R210 ;  /* 0x000000d2b3b37221 */ /* 0x000fe20000010000 */
[----:B------:R-:W2:Y:S01]  /*3860*/  LDL R193, [R1+0x128] ;  /* 0x0001280001c17983 */ /* 0x000ea20000100800 */
[C---:B------:R-:W-:Y:S02]  /*3870*/  FMUL.FTZ R200, R0.reuse, R198 ;  /* 0x000000c600c87220 */ /* 0x040fe40000410000 */
[----:B------:R-:W-:Y:S02]  /*3880*/  FFMA.FTZ R180, R201, R210, R180 ;  /* 0x000000d2c9b47223 */ /* 0x000fe400000100b4 */
[----:B------:R-:W-:Y:S02]  /*3890*/  FADD.FTZ R179, R179, R205 ;  /* 0x000000cdb3b37221 */ /* 0x000fe40000010000 */
[----:B------:R-:W-:-:S02]  /*38a0*/  FMUL.FTZ R199, R0, R199 ;  /* 0x000000c700c77220 */ /* 0x000fc40000410000 */
[----:B------:R-:W-:Y:S02]  /*38b0*/  FFMA.FTZ R180, R200, R205, R180 ;  /* 0x000000cdc8b47223 */ /* 0x000fe400000100b4 */
[----:B------:R-:W-:Y:S02]  /*38c0*/  FFMA.FTZ R111, R247, R178, R111 ;  /* 0x000000b2f76f7223 */ /* 0x000fe4000001006f */
[----:B------:R-:W-:Y:S02]  /*38d0*/  FADD.FTZ R71, R71, R247 ;  /* 0x000000f747477221 */ /* 0x000fe40000010000 */
[----:B------:R-:W-:Y:S02]  /*38e0*/  FADD.FTZ R179, R179, R204 ;  /* 0x000000ccb3b37221 */ /* 0x000fe40000010000 */
[----:B------:R-:W-:Y:S02]  /*38f0*/  FFMA.FTZ R109, R245, R176, R109 ;  /* 0x000000b0f56d7223 */ /* 0x000fe4000001006d */
[----:B------:R-:W-:-:S02]  /*3900*/  FADD.FTZ R69, R69, R245 ;  /* 0x000000f545457221 */ /* 0x000fc40000010000 */
[----:B------:R-:W-:Y:S02]  /*3910*/  FMUL.FTZ R245, R181, R245 ;  /* 0x000000f5b5f57220 */ /* 0x000fe40000410000 */
[----:B------:R-:W-:Y:S02]  /*3920*/  FFMA.FTZ R181, R199, R204, R180 ;  /* 0x000000ccc7b57223 */ /* 0x000fe400000100b4 */
[----:B------:R-:W-:Y:S02]  /*3930*/  FFMA.FTZ R110, R246, R177, R110 ;  /* 0x000000b1f66e7223 */ /* 0x000fe4000001006e */
[----:B------:R-:W-:Y:S02]  /*3940*/  FADD.FTZ R70, R70, R246 ;  /* 0x000000f646467221 */ /* 0x000fe40000010000 */
[----:B------:R-:W-:Y:S02]  /*3950*/  FADD.FTZ R180, R179, R203 ;  /* 0x000000cbb3b47221 */ /* 0x000fe40000010000 */
[----:B------:R-:W-:-:S02]  /*3960*/  FMUL.FTZ R246, R184, R246 ;  /* 0x000000f6b8f67220 */ /* 0x000fc40000410000 */
[C---:B------:R-:W-:Y:S02]  /*3970*/  FMUL.FTZ R179, R0.reuse, R27 ;  /* 0x0000001b00b37220 */ /* 0x040fe40000410000 */
[C---:B------:R-:W-:Y:S02]  /*3980*/  FMUL.FTZ R184, R0.reuse, R26 ;  /* 0x0000001a00b87220 */ /* 0x040fe40000410000 */
[C---:B------:R-:W-:Y:S02]  /*3990*/  FMUL.FTZ R185, R0.reuse, R25 ;  /* 0x0000001900b97220 */ /* 0x040fe40000410000 */
[----:B------:R-:W-:Y:S02]  /*39a0*/  FMUL.FTZ R186, R0, R24 ;  /* 0x0000001800ba7220 */ /* 0x000fe40000410000 */
[----:B----4-:R-:W-:Y:S02]  /*39b0*/  FMUL.FTZ R247, R183, R247 ;  /* 0x000000f7b7f77220 */ /* 0x010fe40000410000 */
[----:B------:R-:W4:Y:S04]  /*39c0*/  LDL R183, [R1+0x124] ;  /* 0x0001240001b77983 */ /* 0x000f280000100800 */
[----:B------:R0:W5:Y:S04]  /*39d0*/  LDL.LU R27, [R1+0x1d0] ;  /* 0x0001d000011b7983 */ /* 0x0001680000300800 */
[----:B------:R0:W5:Y:S04]  /*39e0*/  LDL.LU R26, [R1+0x1cc] ;  /* 0x0001cc00011a7983 */ /* 0x0001680000300800 */
[----:B------:R0:W5:Y:S04]  /*39f0*/  LDL.LU R25, [R1+0x1c8] ;  /* 0x0001c80001197983 */ /* 0x0001680000300800 */
[----:B------:R0:W5:Y:S01]  /*3a00*/  LDL.LU R24, [R1+0x1c4] ;  /* 0x0001c40001187983 */ /* 0x0001620000300800 */
        /* <DEDUP_REMOVED lines=17> */
[----:B--2---:R-:W-:Y:S02]  /*3b20*/  FMUL.FTZ R248, R195, R248 ;  /* 0x000000f8c3f87220 */ /* 0x004fe40000410000 */
[----:B---3--:R-:W-:-:S02]  /*3b30*/  FMUL.FTZ R249, R182, R249 ;  /* 0x000000f9b6f97220 */ /* 0x008fc40000410000 */
        /* <DEDUP_REMOVED lines=30> */
[----:B----4-:R-:W-:-:S04]  /*3d20*/  FMUL.FTZ R251, R183, R251 ;  /* 0x000000fbb7fb7220 */ /* 0x010fc80000410000 */
[----:B------:R-:W-:Y:S02]  /*3d30*/  FADD.FTZ R193, R181, R251 ;  /* 0x000000fbb5c17221 */ /* 0x000fe40000010000 */
[----:B------:R-:W-:Y:S02]  /*3d40*/  FFMA.FTZ R183, R186, R251, R180 ;  /* 0x000000fbbab77223 */ /* 0x000fe400000100b4 */
.L_x_12730:
[----:B0-----:R-:W-:Y:S05]  /*3d50*/  BSYNC B0 ;  /* 0x0000000000007941 */ /* 0x001fea0003800000 */
.L_x_12728:
        /* <DEDUP_REMOVED lines=9> */
.L_x_12912:
        /* <DEDUP_REMOVED lines=18> */
.L_x_12913:
[----:B--2---:R-:W2:Y:S01]  /*3f10*/  LDL.LU R198, [R1+0x10] ;  /* 0x0000100001c67983 */ /* 0x004ea20000300800 */
[----:B------:R-:W-:Y:S01]  /*3f20*/  @!P0 LOP3.LUT R182, R197, 0x3, RZ, 0xc0, !PT ;  /* 0x00000003c5b68812 */ /* 0x000fe200078ec0ff */
[----:B------:R-:W-:Y:S01]  /*3f30*/  FADD.FTZ R180, R196, R193 ;  /* 0x000000c1c4b47221 */ /* 0x000fe20000010000 */
[----:B------:R-:W-:Y:S01]  /*3f40*/  WARPSYNC 0xffffffff ;  /* 0xffffffff00007948 */ /* 0x000fe20003800000 */
[----:B0-----:R-:W-:Y:S01]  /*3f50*/  FADD.FTZ R181, R181, R183 ;  /* 0x000000b7b5b57221 */ /* 0x001fe20000010000 */
[----:B------:R-:W-:Y:S01]  /*3f60*/  @!P0 IADD3 R182, R195, R182, RZ ;  /* 0x000000b6c3b68210 */ /* 0x000fe20007ffe0ff */
[----:B-1----:R-:W-:-:S04]  /*3f70*/  HFMA2.MMA R193, -RZ, RZ, 0, 0 ;  /* 0x00000000ffc17435 */ /* 0x002fc800000001ff */
[----:B------:R0:W-:Y:S04]  /*3f80*/  @!P0 STS.64 [R182.X8+0x5000], R180 ;  /* 0x005000b4b6008388 */ /* 0x0001e80000008a00 */
[----:B------:R-:W-:Y:S01]  /*3f90*/  BAR.SYNC.DEFER_BLOCKING 0x0 ;  /* 0x0000000000007b1d */ /* 0x000fe20000010000 */
[----:B------:R-:W-:Y:S02]  /*3fa0*/  @!P3 ISETP.NE.U32.AND P0, PT, RZ, c[0x0][0x218], PT ;  /* 0x00008600ff00ba0c */ /* 0x000fe40003f05070 */
[----:B------:R-:W-:Y:S02]  /*3fb0*/  @!P3 ISETP.NE.U32.AND P6, PT, RZ, c[0x0][0x218], PT ;  /* 0x00008600ff00ba0c */ /* 0x000fe40003fc5070 */
[----:B------:R-:W-:Y:S01]  /*3fc0*/  @!P3 ISETP.NE.U32.AND P1, PT, RZ, c[0x0][0x218], PT ;  /* 0x00008600ff00ba0c */ /* 0x000fe20003f25070 */
[----:B------:R-:W-:Y:S01]  /*3fd0*/  BSSY B0, `(.L_x_12733) ;  /* 0x000002a000007945 */ /* 0x000fe20003800000 */
[----:B------:R-:W-:-:S02]  /*3fe0*/  @!P3 ISETP.NE.AND.EX P0, PT, RZ, c[0x0][0x21c], PT, P0 ;  /* 0x00008700ff00ba0c */ /* 0x000fc40003f05300 */
[----:B------:R-:W-:Y:S02]  /*3ff0*/  @!P3 ISETP.NE.AND.EX P6, PT, RZ, c[0x0][0x21c], PT, P6 ;  /* 0x00008700ff00ba0c */ /* 0x000fe40003fc5360 */
[----:B------:R-:W-:Y:S02]  /*4000*/  @!P3 ISETP.NE.AND.EX P1, PT, RZ, c[0x0][0x21c], PT, P1 ;  /* 0x00008700ff00ba0c */ /* 0x000fe40003f25310 */
[----:B--2---:R-:W-:-:S13]  /*4010*/  ISETP.GE.AND P4, PT, R198, 0x1, PT ;  /* 0x00000001c600780c */ /* 0x004fda0003f86270 */
[----:B0-----:R-:W-:Y:S02]  /*4020*/  @P4 IADD3 R180, R198, -0x1, RZ ;  /* 0xffffffffc6b44810 */ /* 0x001fe40007ffe0ff */
[----:B------:R-:W0:Y:S03]  /*4030*/  S2R R198, SR_TID.X ;  /* 0x0000000000c67919 */ /* 0x000e260000002100 */
[----:B------:R-:W-:-:S05]  /*4040*/  @P4 IMAD R180, R180, c[0x0][0x168], RZ ;  /* 0x00005a00b4b44a24 */ /* 0x000fca00078e02ff */
[----:B------:R-:W-:-:S04]  /*4050*/  @P4 SHF.R.S32.HI R181, RZ, 0x1f, R180 ;  /* 0x0000001fffb54819 */ /* 0x000fc800000114b4 */
[----:B------:R-:W-:Y:S02]  /*4060*/  @P4 LEA.HI R180, R181, R180, RZ, 0x2 ;  /* 0x000000b4b5b44211 */ /* 0x000fe400078f10ff */
[----:B0-----:R-:W-:Y:S02]  /*4070*/  @P4 LOP3.LUT R181, R198, 0x7f, RZ, 0xc0, !PT ;  /* 0x0000007fc6b54812 */ /* 0x001fe400078ec0ff */
[----:B------:R-:W0:Y:S02]  /*4080*/  LDC.U8 R198, c[0x0][0x1f0] ;  /* 0x00007c00ffc67b82 */ /* 0x000e240000000000 */
[----:B------:R-:W-:Y:S02]  /*4090*/  @P4 LEA.HI.SX32 R193, R180, R181, 0x1e ;  /* 0x000000b5b4c14211 */ /* 0x000fe400078ff2ff */
[----:B------:R-:W1:Y:S02]  /*40a0*/  LDS.128 R180, [R195.X8+0x5000] ;  /* 0x00500000c3b47984 */ /* 0x000e640000008c00 */
[----:B-1----:R-:W-:-:S02]  /*40b0*/  FADD.FTZ R180, RZ, R180 ;  /* 0x000000b4ffb47221 */ /* 0x002fc40000010000 */
[----:B------:R-:W-:Y:S02]  /*40c0*/  FADD.FTZ R181, RZ, R181 ;  /* 0x000000b5ffb57221 */ /* 0x000fe40000010000 */
[----:B------:R-:W-:Y:S02]  /*40d0*/  FADD.FTZ R197, R182, R180 ;  /* 0x000000b4b6c57221 */ /* 0x000fe40000010000 */
[----:B------:R-:W-:Y:S02]  /*40e0*/  FADD.FTZ R196, R183, R181 ;  /* 0x000000b5b7c47221 */ /* 0x000fe40000010000 */
[----:B------:R-:W1:Y:S01]  /*40f0*/  LDS.128 R180, [R195.X8+0x5010] ;  /* 0x00501000c3b47984 */ /* 0x000e620000008c00 */
[----:B0-----:R-:W-:Y:S01]  /*4100*/  ISETP.NE.AND P5, PT, R198, RZ, PT ;  /* 0x000000ffc600720c */ /* 0x001fe20003fa5270 */
[----:B-1----:R-:W-:Y:S02]  /*4110*/  FADD.FTZ R180, R197, R180 ;  /* 0x000000b4c5b47221 */ /* 0x002fe40000010000 */
[----:B------:R-:W-:-:S02]  /*4120*/  FADD.FTZ R195, R196, R181 ;  /* 0x000000b5c4c37221 */ /* 0x000fc40000010000 */
[----:B------:R-:W-:Y:S01]  /*4130*/  FADD.FTZ R182, R182, R180 ;  /* 0x000000b4b6b67221 */ /* 0x000fe20000010000 */
[----:B------:R-:W-:-:S03]  /*4140*/  @P4 MOV R180, 0x10 ;  /* 0x0000001000b44802 */ /* 0x000fc60000000f00 */
[----:B------:R-:W-:Y:S02]  /*4150*/  FMUL.FTZ R182, R182, c[0x0][0x1e0] ;  /* 0x00007800b6b67a20 */ /* 0x000fe40000410000 */
[----:B------:R-:W-:Y:S02]  /*4160*/  FADD.FTZ R183, R183, R195 ;  /* 0x000000c3b7b77221 */ /* 0x000fe40000010000 */
[----:B------:R-:W-:Y:S01]  /*4170*/  @P4 IMAD.WIDE.U32 R180, R193, R180, c[0x0][0x170] ;  /* 0x00005c00c1b44625 */ /* 0x000fe200078e00b4 */
[----:B------:R-:W-:Y:S02]  /*4180*/  FSEL R195, R182, RZ, !P5 ;  /* 0x000000ffb6c37208 */ /* 0x000fe40006800000 */
[----:B------:R-:W-:Y:S01]  /*4190*/  @!P3 ISETP.NE.U32.AND P5, PT, RZ, c[0x0][0x218], PT ;  /* 0x00008600ff00ba0c */ /* 0x000fe20003fa5070 */
[----:B------:R-:W-:Y:S01]  /*41a0*/  FMUL.FTZ R198, R183, c[0x0][0x1e0] ;  /* 0x00007800b7c67a20 */ /* 0x000fe20000410000 */
[----:B------:R0:W5:Y:S02]  /*41b0*/  @P4 LDG.E.128 R164, [R180.64] ;  /* 0x00000004b4a44981 */ /* 0x000164000c1e1d00 */
[----:B------:R-:W-:-:S04]  /*41c0*/  @!P3 ISETP.NE.AND.EX P5, PT, RZ, c[0x0][0x21c], PT, P5 ;  /* 0x00008700ff00ba0c */ /* 0x000fc80003fa5350 */
[----:B0----5:R-:W-:Y:S01]  /*41d0*/  @!P3 FSEL R180, R124, RZ, P5 ;  /* 0x000000ff7cb4b208 */ /* 0x021fe20002800000 */
        /* <DEDUP_REMOVED lines=9> */
.L_x_12734:
[----:B------:R-:W-:Y:S05]  /*4270*/  BSYNC B0 ;  /* 0x0000000000007941 */ /* 0x000fea0003800000 */
.L_x_12733:
[----:B------:R-:W-:Y:S01]  /*4280*/  BSSY B0, `(.L_x_12735) ;  /* 0x000000c000007945 */ /* 0x000fe20003800000 */
[----:B------:R-:W-:Y:S05]  /*4290*/  @!P4 BRA `(.L_x_12736) ;  /* 0x000000a00000c947 */ /* 0x000fea0003800000 */
[----:B------:R-:W2:Y:S04]  /*42a0*/  LDL R183, [R1+0x38] ;  /* 0x0000380001b77983 */ /* 0x000ea80000100800 */
[----:B------:R-:W3:Y:S01]  /*42b0*/  LDL R182, [R1+0x120] ;  /* 0x0001200001b67983 */ /* 0x000ee20000100800 */
[----:B------:R-:W-:-:S04]  /*42c0*/  FMUL.FTZ R181, R180, c[0x0][0x1ec] ;  /* 0x00007b00b4b57a20 */ /* 0x000fc80000410000 */
[----:B------:R-:W-:-:S04]  /*42d0*/  FMUL.FTZ R181, R181, c[0x0][0x1e8] ;  /* 0x00007a00b5b57a20 */ /* 0x000fc80000410000 */
[----:B------:R-:W-:Y:S01]  /*42e0*/  FMUL.FTZ R168, R164, R181 ;  /* 0x000000b5a4a87220 */ /* 0x000fe20000410000 */
[----:B--2---:R-:W-:-:S04]  /*42f0*/  LOP3.LUT P5, RZ, R183, 0xff, RZ, 0xc0, !PT ;  /* 0x000000ffb7ff7812 */ /* 0x004fc800078ac0ff */
[----:B------:R-:W-:-:S05]  /*4300*/  FSEL R168, R168, RZ, P5 ;  /* 0x000000ffa8a87208 */ /* 0x000fca0002800000 */
[----:B------:R-:W-:Y:S01]  /*4310*/  FADD.FTZ R60, R60, R168 ;  /* 0x000000a83c3c7221 */ /* 0x000fe20000010000 */
[----:B------:R-:W-:-:S06]  /*4320*/  HFMA2.MMA R168, -RZ, RZ, 0, 0 ;  /* 0x00000000ffa87435 */ /* 0x000fcc00000001ff */
[----:B---3--:R-:W-:Y:S02]  /*4330*/  @P5 FMUL.FTZ R168, R182, R181 ;  /* 0x000000b5b6a85220 */ /* 0x008fe40000410000 */
.L_x_12736:
[----:B------:R-:W-:Y:S05]  /*4340*/  BSYNC B0 ;  /* 0x0000000000007941 */ /* 0x000fea0003800000 */
.L_x_12735:
        /* <DEDUP_REMOVED lines=11> */
.L_x_12738:
[----:B------:R-:W-:Y:S05]  /*4400*/  BSYNC B0 ;  /* 0x0000000000007941 */ /* 0x000fea0003800000 */
.L_x_12737:
        /* <DEDUP_REMOVED lines=10> */
[----:B------:R-:W-:-:S03]  /*44b0*/  MOV R169, RZ ;  /* 0x000000ff00a97202 */ /* 0x000fc60000000f00 */
[----:B---3--:R-:W-:Y:S02]  /*44c0*/  @P0 FMUL.FTZ R169, R183, R182 ;  /* 0x000000b6b7a90220 */ /* 0x008fe40000410000 */
.L_x_12740:
[----:B------:R-:W-:Y:S05]  /*44d0*/  BSYNC B0 ;  /* 0x0000000000007941 */ /* 0x000fea0003800000 */
.L_x_12739:
        /* <DEDUP_REMOVED lines=11> */
.L_x_12742:
[----:B------:R-:W-:Y:S05]  /*4590*/  BSYNC B0 ;  /* 0x0000000000007941 */ /* 0x000fea0003800000 */
.L_x_12741:
        /* <DEDUP_REMOVED lines=12> */
.L_x_12744:
[----:B------:R-:W-:Y:S05]  /*4660*/  BSYNC B0 ;  /* 0x0000000000007941 */ /* 0x000fea0003800000 */
.L_x_12743:
        /* <DEDUP_REMOVED lines=11> */
.L_x_12746:
[----:B------:R-:W-:Y:S05]  /*4720*/  BSYNC B0 ;  /* 0x0000000000007941 */ /* 0x000fea0003800000 */
.L_x_12745:
[----:B------:R-:W-:Y:S01]  /*4730*/  BSSY B0, `(.L_x_12747) ;  /* 0x000000c000007945 */ /* 0x000fe20003800000 */
[----:B------:R-:W-:Y:S05]  /*4740*/  @!P4 BRA `(.L_x_12748) ;  /* 0x000000a00000c947 */ /* 0x000fea0003800000 */
[----:B------:R-:W2:Y:S04]  /*4750*/  LDL.LU R196, [R1+0x38] ;  /* 0x0000380001c47983 */ /* 0x000ea80000300800 */
[----:B------:R-:W3:Y:S01]  /*4760*/  LDL R197, [R1+0x114] ;  /* 0x0001140001c57983 */ /* 0x000ee20000100800 */
[----:B--2---:R-:W-:Y:S01]  /*4770*/  LOP3.LUT P0, RZ, R196, 0xff000000, RZ, 0xc0, !PT ;  /* 0xff000000c4ff7812 */ /* 0x004fe2000780c0ff */
[----:B------:R-:W-:-:S04]  /*4780*/  FMUL.FTZ R196, R183, c[0x0][0x1ec] ;  /* 0x00007b00b7c47a20 */ /* 0x000fc80000410000 */
[----:B------:R-:W-:-:S04]  /*4790*/  FMUL.FTZ R196, R196, c[0x0][0x1e8] ;  /* 0x00007a00c4c47a20 */ /* 0x000fc80000410000 */
[----:B------:R-:W-:-:S05]  /*47a0*/  FMUL.FTZ R171, R167, R196 ;  /* 0x000000c4a7ab7220 */ /* 0x000fca0000410000 */
[----:B------:R-:W-:-:S05]  /*47b0*/  FSEL R171, R171, RZ, P0 ;  /* 0x000000ffabab7208 */ /* 0x000fca0000000000 */
[----:B------:R-:W-:Y:S01]  /*47c0*/  FADD.FTZ R63, R63, R171 ;  /* 0x000000ab3f3f7221 */ /* 0x000fe20000010000 */
[----:B------:R-:W-:Y:S01]  /*47d0*/  MOV R171, RZ ;  /* 0x000000ff00ab7202 */ /* 0x000fe20000000f00 */
[----:B---3--:R-:W-:Y:S02]  /*47e0*/  @P0 FMUL.FTZ R171, R197, R196 ;  /* 0x000000c4c5ab0220 */ /* 0x008fe40000410000 */
.L_x_12748:
[----:B------:R-:W-:Y:S05]  /*47f0*/  BSYNC B0 ;  /* 0x0000000000007941 */ /* 0x000fea0003800000 */
.L_x_12747:
[----:B------:R-:W-:Y:S01]  /*4800*/  ISETP.NE.U32.AND P1, PT, RZ, c[0x0][0x258], PT ;  /* 0x00009600ff007a0c */ /* 0x000fe20003f25070 */
[----:B------:R-:W-:Y:S01]  /*4810*/  BSSY B0, `(.L_x_12749) ;  /* 0x0000016000007945 */ /* 0x000fe20003800000 */
[----:B------:R-:W-:Y:S02]  /*4820*/  ISETP.NE.U32.AND P0, PT, RZ, c[0x0][0x258], PT ;  /* 0x00009600ff007a0c */ /* 0x000fe40003f05070 */
[----:B------:R-:W-:Y:S02]  /*4830*/  ISETP.NE.AND.EX P1, PT, RZ, c[0x0][0x25c], PT, P1 ;  /* 0x00009700ff007a0c */ /* 0x000fe40003f25310 */
[----:B------:R-:W-:Y:S02]  /*4840*/  ISETP.NE.AND.EX P0, PT, RZ, c[0x0][0x25c], PT, P0 ;  /* 0x00009700ff007a0c */ /* 0x000fe40003f05300 */
[----:B------:R-:W-:-:S02]  /*4850*/  @!P3 ISETP.NE.U32.AND P5, PT, RZ, c[0x0][0x218], PT ;  /* 0x00008600ff00ba0c */ /* 0x000fc40003fa5070 */
[----:B------:R-:W-:Y:S02]  /*4860*/  SEL R180, R180, R172, P0 ;  /* 0x000000acb4b47207 */ /* 0x000fe40000000000 */
[----:B------:R-:W-:Y:S02]  /*4870*/  SEL R181, R181, R173, P0 ;  /* 0x000000adb5b57207 */ /* 0x000fe40000000000 */
[----:B------:R-:W-:Y:S02]  /*4880*/  SEL R182, R182, R174, P0 ;  /* 0x000000aeb6b67207 */ /* 0x000fe40000000000 */
[----:B------:R-:W-:Y:S02]  /*4890*/  SEL R183, R183, R175, P0 ;  /* 0x000000afb7b77207 */ /* 0x000fe40000000000 */
[----:B------:R-:W-:Y:S02]  /*48a0*/  @P1 MOV R196, 0x10 ;  /* 0x0000001000c41802 */ /* 0x000fe40000000f00 */
[----:B------:R-:W-:-:S02]  /*48b0*/  @!P3 ISETP.NE.U32.AND P6, PT, RZ, c[0x0][0x218], PT ;  /* 0x00008600ff00ba0c */ /* 0x000fc40003fc5070 */
[----:B------:R-:W-:Y:S01]  /*48c0*/  @!P3 ISETP.NE.AND.EX P5, PT, RZ, c[0x0][0x21c], PT, P5 ;  /* 0x00008700ff00ba0c */ /* 0x000fe20003fa5350 */
[----:B------:R-:W-:-:S05]  /*48d0*/  @P1 IMAD.WIDE.U32 R196, R2, R196, c[0x0][0x258] ;  /* 0x0000960002c41625 */ /* 0x000fca00078e00c4 */
        /* <DEDUP_REMOVED lines=9> */
.L_x_12750:
[----:B------:R-:W-:Y:S05]  /*4970*/  BSYNC B0 ;  /* 0x0000000000007941 */ /* 0x000fea0003800000 */
.L_x_12749:
[----:B------:R-:W-:Y:S01]  /*4980*/  BSSY B0, `(.L_x_12751) ;  /* 0x000000b000007945 */ /* 0x000fe20003800000 */
[----:B0-----:R-:W-:Y:S01]  /*4990*/  @!P3 FSEL R180, R128, RZ, P5 ;  /* 0x000000ff80b4b208 */ /* 0x001fe20002800000 */
        /* <DEDUP_REMOVED lines=9> */
.L_x_12752:
[----:B------:R-:W-:Y:S05]  /*4a30*/  BSYNC B0 ;  /* 0x0000000000007941 */ /* 0x000fea0003800000 */
.L_x_12751:
[----:B------:R-:W-:Y:S01]  /*4a40*/  BSSY B0, `(.L_x_12753) ;  /* 0x000000c000007945 */ /* 0x000fe20003800000 */
[----:B------:R-:W-:Y:S05]  /*4a50*/  @!P4 BRA `(.L_x_12754) ;  /* 0x000000a00000c947 */ /* 0x000fea0003800000 */
[----:B------:R-:W2:Y:S04]  /*4a60*/  LDL R183, [R1+0x34] ;  /* 0x0000340001b77983 */ /* 0x000ea80000100800 */
[----:B------:R-:W3:Y:S01]  /*4a70*/  LDL R182, [R1+0x110] ;  /* 0x0001100001b67983 */ /* 0x000ee20000100800 */
[----:B------:R-:W-:-:S04]  /*4a80*/  FMUL.FTZ R181, R180, c[0x0][0x1ec] ;  /* 0x00007b00b4b57a20 */ /* 0x000fc80000410000 */
[----:B------:R-:W-:-:S04]  /*4a90*/  FMUL.FTZ R181, R181, c[0x0][0x1e8] ;  /* 0x00007a00b5b57a20 */ /* 0x000fc80000410000 */
[----:B-----5:R-:W-:Y:S01]  /*4aa0*/  FMUL.FTZ R168, R164, R181 ;  /* 0x000000b5a4a87220 */ /* 0x020fe20000410000 */
[----:B--2---:R-:W-:-:S04]  /*4ab0*/  LOP3.LUT P5, RZ, R183, 0xff, RZ, 0xc0, !PT ;  /* 0x000000ffb7ff7812 */ /* 0x004fc800078ac0ff */
[----:B------:R-:W-:-:S05]  /*4ac0*/  FSEL R168, R168, RZ, P5 ;  /* 0x000000ffa8a87208 */ /* 0x000fca0002800000 */
[----:B------:R-:W-:Y:S01]  /*4ad0*/  FADD.FTZ R56, R56, R168 ;  /* 0x000000a838387221 */ /* 0x000fe20000010000 */
[----:B------:R-:W-:-:S03]  /*4ae0*/  MOV R168, RZ ;  /* 0x000000ff00a87202 */ /* 0x000fc60000000f00 */
[----:B---3--:R-:W-:Y:S02]  /*4af0*/  @P5 FMUL.FTZ R168, R182, R181 ;  /* 0x000000b5b6a85220 */ /* 0x008fe40000410000 */
.L_x_12754:
[----:B------:R-:W-:Y:S05]  /*4b00*/  BSYNC B0 ;  /* 0x0000000000007941 */ /* 0x000fea0003800000 */
.L_x_12753:
[----:B------:R-:W-:Y:S01]  /*4b10*/  @!P3 ISETP.NE.AND.EX P6, PT, RZ, c[0x0][0x21c], PT, P6 ;  /* 0x00008700ff00ba0c */ /* 0x000fe20003fc5360 */
[----:B------:R-:W-:Y:S01]  /*4b20*/  BSSY B0, `(.L_x_12755) ;  /* 0x000000c000007945 */ /* 0x000fe20003800000 */
[----:B------:R-:W-:Y:S02]  /*4b30*/  @!P3 ISETP.NE.U32.AND P5, PT, RZ, c[0x0][0x218], PT ;  /* 0x00008600ff00ba0c */ /* 0x000fe40003fa5070 */
        /* <DEDUP_REMOVED lines=10> */
.L_x_12756:
[----:B------:R-:W-:Y:S05]  /*4be0*/  BSYNC B0 ;  /* 0x0000000000007941 */ /* 0x000fea0003800000 */
.L_x_12755:
        /* <DEDUP_REMOVED lines=10> */
[----:B------:R-:W-:-:S06]  /*4c90*/  HFMA2.MMA R169, -RZ, RZ, 0, 0 ;  /* 0x00000000ffa97435 */ /* 0x000fcc00000001ff */
[----:B---3--:R-:W-:Y:S02]  /*4ca0*/  @P6 FMUL.FTZ R169, R183, R182 ;  /* 0x000000b6b7a96220 */ /* 0x008fe40000410000 */
.L_x_12758:
[----:B------:R-:W-:Y:S05]  /*4cb0*/  BSYNC B0 ;  /* 0x0000000000007941 */ /* 0x000fea0003800000 */
.L_x_12757:
[----:B------:R-:W-:Y:S01]  /*4cc0*/  @!P3 ISETP.NE.U32.AND P6, PT, RZ, c[0x0][0x218], PT ;  /* 0x00008600ff00ba0c */ /* 0x000fe20003fc5070 */
[----:B------:R-:W-:Y:S01]  /*4cd0*/  BSSY B0, `(.L_x_12759) ;  /* 0x000000d000007945 */ /* 0x000fe20003800000 */
[----:B------:R-:W-:Y:S02]  /*4ce0*/  @!P3 ISETP.NE.AND.EX P5, PT, RZ, c[0x0][0x21c], PT, P5 ;  /* 0x00008700ff00ba0c */ /* 0x000fe40003fa5350 */
[----:B------:R-:W-:-:S04]  /*4cf0*/  @!P3 ISETP.NE.AND.EX P6, PT, RZ, c[0x0][0x21c], PT, P6 ;  /* 0x00008700ff00ba0c */ /* 0x000fc80003fc5360 */
        /* <DEDUP_REMOVED lines=10> */
.L_x_12760:
[----:B------:R-:W-:Y:S05]  /*4da0*/  BSYNC B0 ;  /* 0x0000000000007941 */ /* 0x000fea0003800000 */
.L_x_12759:
        /* <DEDUP_REMOVED lines=12> */
.L_x_12762:
[----:B------:R-:W-:Y:S05]  /*4e70*/  BSYNC B0 ;  /* 0x0000000000007941 */ /* 0x000fea0003800000 */
.L_x_12761:
        /* <DEDUP_REMOVED lines=11> */
.L_x_12764:
[----:B------:R-:W-:Y:S05]  /*4f30*/  BSYNC B0 ;  /* 0x0000000000007941 */ /* 0x000fea0003800000 */
.L_x_12763:
[----:B------:R-:W-:Y:S01]  /*4f40*/  BSSY B0, `(.L_x_12765) ;  /* 0x000000c000007945 */ /* 0x000fe20003800000 */
[----:B------:R-:W-:Y:S05]  /*4f50*/  @!P4 BRA `(.L_x_12766) ;  /* 0x000000a00000c947 */ /* 0x000fea0003800000 */
[----:B------:R-:W2:Y:S04]  /*4f60*/  LDL.LU R196, [R1+0x34] ;  /* 0x0000340001c47983 */ /* 0x000ea80000300800 */
[----:B------:R-:W3:Y:S01]  /*4f70*/  LDL R197, [R1+0x104] ;  /* 0x0001040001c57983 */ /* 0x000ee20000100800 */
[----:B--2---:R-:W-:Y:S01]  /*4f80*/  LOP3.LUT P5, RZ, R196, 0xff000000, RZ, 0xc0, !PT ;  /* 0xff000000c4ff7812 */ /* 0x004fe200078ac0ff */
[----:B------:R-:W-:-:S04]  /*4f90*/  FMUL.FTZ R196, R183, c[0x0][0x1ec] ;  /* 0x00007b00b7c47a20 */ /* 0x000fc80000410000 */
[----:B------:R-:W-:-:S04]  /*4fa0*/  FMUL.FTZ R196, R196, c[0x0][0x1e8] ;  /* 0x00007a00c4c47a20 */ /* 0x000fc80000410000 */
[----:B-----5:R-:W-:-:S05]  /*4fb0*/  FMUL.FTZ R171, R167, R196 ;  /* 0x000000c4a7ab7220 */ /* 0x020fca0000410000 */
[----:B------:R-:W-:-:S05]  /*4fc0*/  FSEL R171, R171, RZ, P5 ;  /* 0x000000ffabab7208 */ /* 0x000fca0002800000 */
[----:B------:R-:W-:Y:S01]  /*4fd0*/  FADD.FTZ R59, R59, R171 ;  /* 0x000000ab3b3b7221 */ /* 0x000fe20000010000 */
[----:B------:R-:W-:-:S06]  /*4fe0*/  HFMA2.MMA R171, -RZ, RZ, 0, 0 ;  /* 0x00000000ffab7435 */ /* 0x000fcc00000001ff */
[----:B---3--:R-:W-:Y:S02]  /*4ff0*/  @P5 FMUL.FTZ R171, R197, R196 ;  /* 0x000000c4c5ab5220 */ /* 0x008fe40000410000 */
.L_x_12766:
[----:B------:R-:W-:Y:S05]  /*5000*/  BSYNC B0 ;  /* 0x0000000000007941 */ /* 0x000fea0003800000 */
.L_x_12765:
[----:B------:R-:W-:Y:S01]  /*5010*/  @P1 IADD3 R196, R2, 0x80, RZ ;  /* 0x0000008002c41810 */ /* 0x000fe20007ffe0ff */
[----:B------:R-:W-:Y:S01]  /*5020*/  BSSY B0, `(.L_x_12767) ;  /* 0x0000014000007945 */ /* 0x000fe20003800000 */
[----:B------:R-:W-:Y:S02]  /*5030*/  @P1 MOV R197, 0x10 ;  /* 0x0000001000c51802 */ /* 0x000fe40000000f00 */
[----:B------:R-:W-:Y:S02]  /*5040*/  SEL R180, R180, R172, P0 ;  /* 0x000000acb4b47207 */ /* 0x000fe40000000000 */
[----:B------:R-:W-:Y:S01]  /*5050*/  SEL R181, R181, R173, P0 ;  /* 0x000000adb5b57207 */ /* 0x000fe20000000000 */
[----:B------:R-:W-:Y:S01]  /*5060*/  @P1 IMAD.WIDE.U32 R196, R196, R197, c[0x0][0x258] ;  /* 0x00009600c4c41625 */ /* 0x000fe200078e00c5 */
[----:B------:R-:W-:Y:S02]  /*5070*/  SEL R182, R182, R174, P0 ;  /* 0x000000aeb6b67207 */ /* 0x000fe40000000000 */
[----:B------:R-:W-:-:S02]  /*5080*/  SEL R183, R183, R175, P0 ;  /* 0x000000afb7b77207 */ /* 0x000fc40000000000 */
[----:B------:R-:W-:Y:S02]  /*5090*/  @!P3 ISETP.NE.U32.AND P5, PT, RZ, c[0x0][0x218], PT ;  /* 0x00008600ff00ba0c */ /* 0x000fe40003fa5070 */
[----:B------:R-:W-:Y:S01]  /*50a0*/  @!P3 ISETP.NE.U32.AND P6, PT, RZ, c[0x0][0x218], PT ;  /* 0x00008600ff00ba0c */ /* 0x000fe20003fc5070 */
[----:B------:R0:W-:Y:S01]  /*50b0*/  @P1 STG.E.128 [R196.64], R180 ;  /* 0x000000b4c4001986 */ /* 0x0001e2000c101d04 */
[----:B------:R-:W-:Y:S02]  /*50c0*/  @!P3 ISETP.NE.AND.EX P5, PT, RZ, c[0x0][0x21c], PT, P5 ;  /* 0x00008700ff00ba0c */ /* 0x000fe40003fa5350 */
[C---:B------:R-:W-:Y:S02]  /*50d0*/  IADD3 R220, R193.reuse, 0x100, RZ ;  /* 0x00000100c1dc7810 */ /* 0x040fe40007ffe0ff */
        /* <DEDUP_REMOVED lines=8> */
.L_x_12768:
[----:B------:R-:W-:Y:S05]  /*5160*/  BSYNC B0 ;  /* 0x0000000000007941 */ /* 0x000fea0003800000 */
.L_x_12767:
        /* <DEDUP_REMOVED lines=11> */
.L_x_12770:
[----:B------:R-:W-:Y:S05]  /*5220*/  BSYNC B0 ;  /* 0x0000000000007941 */ /* 0x000fea0003800000 */
.L_x_12769:
        /* <DEDUP_REMOVED lines=12> */
.L_x_12772:
[----:B------:R-:W-:Y:S05]  /*52f0*/  BSYNC B0 ;  /* 0x0000000000007941 */ /* 0x000fea0003800000 */
.L_x_12771:
[----:B------:R-:W-:Y:S01]  /*5300*/  @!P3 ISETP.NE.AND.EX P6, PT, RZ, c[0x0][0x21c], PT, P6 ;  /* 0x00008700ff00ba0c */ /* 0x000fe20003fc5360 */
[----:B------:R-:W-:Y:S01]  /*5310*/  BSSY B0, `(.L_x_12773) ;  /* 0x000000b000007945 */ /* 0x000fe20003800000 */
[----:B------:R-:W-:Y:S02]  /*5320*/  @!P3 ISETP.NE.U32.AND P5, PT, RZ, c[0x0][0x218], PT ;  /* 0x00008600ff00ba0c */ /* 0x000fe40003fa5070 */
[----:B------:R-:W-:Y:S01]  /*5330*/  @!P3 FSEL R181, R133, RZ, P6 ;  /* 0x000000ff85b5b208 */ /* 0x000fe20003000000 */
[----:B------:R-:W-:Y:S05]  /*5340*/  @!P3 BRA `(.L_x_12774) ;  /* 0x000000700000b947 */ /* 0x000fea0003800000 */
[----:B------:R-:W2:Y:S01]  /*5350*/  LDL R182, [R1+0xc] ;  /* 0x00000c0001b67983 */ /* 0x000ea20000100800 */
[----:B------:R-:W-:-:S04]  /*5360*/  ISETP.NE.U32.AND P6, PT, RZ, c[0x0][0x218], PT ;  /* 0x00008600ff007a0c */ /* 0x000fc80003fc5070 */
[----:B------:R-:W-:Y:S01]  /*5370*/  ISETP.NE.AND.EX P6, PT, RZ, c[0x0][0x21c], PT, P6 ;  /* 0x00008700ff007a0c */ /* 0x000fe20003fc5360 */
[----:B--2---:R-:W-:-:S04]  /*5380*/  FFMA.FTZ R181, R182, R198, R195 ;  /* 0x000000c6b6b57223 */ /* 0x004fc800000100c3 */
[----:B------:R-:W-:-:S04]  /*5390*/  FADD.FTZ R181, R221, -R181 ;  /* 0x800000b5ddb57221 */ /* 0x000fc80000010000 */
[----:B------:R-:W-:-:S04]  /*53a0*/  FMUL.FTZ R181, R0, R181 ;  /* 0x000000b500b57220 */ /* 0x000fc80000410000 */
[----:B------:R-:W-:Y:S02]  /*53b0*/  @P6 FADD.FTZ R181, R133, R181 ;  /* 0x000000b585b56221 */ /* 0x000fe40000010000 */
.L_x_12774:
[----:B------:R-:W-:Y:S05]  /*53c0*/  BSYNC B0 ;  /* 0x0000000000007941 */ /* 0x000fea0003800000 */
.L_x_12773:
        /* <DEDUP_REMOVED lines=12> */
.L_x_12776:
[----:B------:R-:W-:Y:S05]  /*5490*/  BSYNC B0 ;  /* 0x0000000000007941 */ /* 0x000fea0003800000 */
.L_x_12775:
[----:B------:R-:W-:Y:S01]  /*54a0*/  @!P3 ISETP.NE.U32.AND P6, PT, RZ, c[0x0][0x218], PT ;  /* 0x00008600ff00ba0c */ /* 0x000fe20003fc5070 */
[----:B------:R-:W-:Y:S01]  /*54b0*/  BSSY B0, `(.L_x_12777) ;  /* 0x000000c000007945 */ /* 0x000fe20003800000 */
[----:B------:R-:W-:Y:S02]  /*54c0*/  @!P3 ISETP.NE.AND.EX P5, PT, RZ, c[0x0][0x21c], PT, P5 ;  /* 0x00008700ff00ba0c */ /* 0x000fe40003fa5350 */
[----:B------:R-:W-:-:S04]  /*54d0*/  @!P3 ISETP.NE.AND.EX P6, PT, RZ, c[0x0][0x21c], PT, P6 ;  /* 0x00008700ff00ba0c */ /* 0x000fc80003fc5360 */
        /* <DEDUP_REMOVED lines=9> */
.L_x_12778:
[----:B------:R-:W-:Y:S05]  /*5570*/  BSYNC B0 ;  /* 0x0000000000007941 */ /* 0x000fea0003800000 */
.L_x_12777:
        /* <DEDUP_REMOVED lines=12> */
.L_x_12780:
[----:B------:R-:W-:Y:S05]  /*5640*/  BSYNC B0 ;  /* 0x0000000000007941 */ /* 0x000fea0003800000 */
.L_x_12779:
[----:B------:R-:W-:Y:S01]  /*5650*/  BSSY B0, `(.L_x_12781) ;  /* 0x000000a000007945 */ /* 0x000fe20003800000 */
[----:B------:R-:W-:Y:S01]  /*5660*/  @!P3 FSEL R183, R135, RZ, P5 ;  /* 0x000000ff87b7b208 */ /* 0x000fe20002800000 */
[----:B------:R-:W-:Y:S05]  /*5670*/  @!P3 BRA `(.L_x_12782) ;  /* 0x000000700000b947 */ /* 0x000fea0003800000 */
[----:B------:R-:W2:Y:S01]  /*5680*/  LDL R196, [R1] ;  /* 0x0000000001c47983 */ /* 0x000ea20000100800 */
[----:B------:R-:W-:-:S04]  /*5690*/  ISETP.NE.U32.AND P5, PT, RZ, c[0x0][0x218], PT ;  /* 0x00008600ff007a0c */ /* 0x000fc80003fa5070 */
[----:B------:R-:W-:Y:S01]  /*56a0*/  ISETP.NE.AND.EX P5, PT, RZ, c[0x0][0x21c], PT, P5 ;  /* 0x00008700ff007a0c */ /* 0x000fe20003fa5350 */
[----:B--2---:R-:W-:-:S04]  /*56b0*/  FFMA.FTZ R183, R196, R198, R195 ;  /* 0x000000c6c4b77223 */ /* 0x004fc800000100c3 */
[----:B------:R-:W-:-:S04]  /*56c0*/  FADD.FTZ R183, R223, -R183 ;  /* 0x800000b7dfb77221 */ /* 0x000fc80000010000 */
[----:B------:R-:W-:-:S04]  /*56d0*/  FMUL.FTZ R183, R0, R183 ;  /* 0x000000b700b77220 */ /* 0x000fc80000410000 */
[----:B------:R-:W-:Y:S02]  /*56e0*/  @P5 FADD.FTZ R183, R135, R183 ;  /* 0x000000b787b75221 */ /* 0x000fe40000010000 */
.L_x_12782:
[----:B------:R-:W-:Y:S05]  /*56f0*/  BSYNC B0 ;  /* 0x0000000000007941 */ /* 0x000fea0003800000 */
.L_x_12781:
        /* <DEDUP_REMOVED lines=12> */
.L_x_12784:
[----:B------:R-:W-:Y:S05]  /*57c0*/  BSYNC B0 ;  /* 0x0000000000007941 */ /* 0x000fea0003800000 */
.L_x_12783:
        /* <DEDUP_REMOVED lines=20> */
.L_x_12786:
[----:B------:R-:W-:Y:S05]  /*5910*/  BSYNC B0 ;  /* 0x0000000000007941 */ /* 0x000fea0003800000 */
.L_x_12785:
[----:B------:R-:W-:Y:S01]  /*5920*/  BSSY B0, `(.L_x_12787) ;  /* 0x0000009000007945 */ /* 0x000fe20003800000 */
        /* <DEDUP_REMOVED lines=8> */
.L_x_12788:
[----:B------:R-:W-:Y:S05]  /*59b0*/  BSYNC B0 ;  /* 0x0000000000007941 */ /* 0x000fea0003800000 */
.L_x_12787:
        /* <DEDUP_REMOVED lines=12> */
.L_x_12790:
[----:B------:R-:W-:Y:S05]  /*5a80*/  BSYNC B0 ;  /* 0x0000000000007941 */ /* 0x000fea0003800000 */
.L_x_12789:
[----:B------:R-:W-:Y:S01]  /*5a90*/  @!P3 ISETP.NE.AND.EX P6, PT, RZ, c[0x0][0x21c], PT, P6 ;  /* 0x00008700ff00ba0c */ /* 0x000fe20003fc5360 */
[----:B------:R-:W-:Y:S01]  /*5aa0*/  BSSY B0, `(.L_x_12791) ;  /* 0x000000a000007945 */ /* 0x000fe20003800000 */
        /* <DEDUP_REMOVED lines=9> */
.L_x_12792:
[----:B------:R-:W-:Y:S05]  /*5b40*/  BSYNC B0 ;  /* 0x0000000000007941 */ /* 0x000fea0003800000 */
.L_x_12791:
        /* <DEDUP_REMOVED lines=12> */
.L_x_12794:
[----:B------:R-:W-:Y:S05]  /*5c10*/  BSYNC B0 ;  /* 0x0000000000007941 */ /* 0x000fea0003800000 */
.L_x_12793:
[----:B------:R-:W-:Y:S01]  /*5c20*/  @!P3 ISETP.NE.U32.AND P6, PT, RZ, c[0x0][0x218], PT ;  /* 0x00008600ff00ba0c */ /* 0x000fe20003fc5070 */
[----:B------:R-:W-:Y:S01]  /*5c30*/  BSSY B0, `(.L_x_12795) ;  /* 0x000000b000007945 */ /* 0x000fe20003800000 */
[----:B------:R-:W-:Y:S02]  /*5c40*/  @!P3 ISETP.NE.AND.EX P5, PT, RZ, c[0x0][0x21c], PT, P5 ;  /* 0x00008700ff00ba0c */ /* 0x000fe40003fa5350 */
        /* <DEDUP_REMOVED lines=9> */
.L_x_12796:
[----:B------:R-:W-:Y:S05]  /*5ce0*/  BSYNC B0 ;  /* 0x0000000000007941 */ /* 0x000fea0003800000 */
.L_x_12795:
        /* <DEDUP_REMOVED lines=12> */
.L_x_12798:
[----:B------:R-:W-:Y:S05]  /*5db0*/  BSYNC B0 ;  /* 0x0000000000007941 */ /* 0x000fea0003800000 */
.L_x_12797:
        /* <DEDUP_REMOVED lines=9> */
.L_x_12800:
[----:B------:R-:W-:Y:S05]  /*5e50*/  BSYNC B0 ;  /* 0x0000000000007941 */ /* 0x000fea0003800000 */
.L_x_12799:
        /* <DEDUP_REMOVED lines=12> */
.L_x_12802:
[----:B------:R-:W-:Y:S05]  /*5f20*/  BSYNC B0 ;  /* 0x0000000000007941 */ /* 0x000fea0003800000 */
.L_x_12801:
        /* <DEDUP_REMOVED lines=20> */
.L_x_12804:
[----:B------:R-:W-:Y:S05]  /*6070*/  BSYNC B0 ;  /* 0x0000000000007941 */ /* 0x000fea0003800000 */
.L_x_12803:
        /* <DEDUP_REMOVED lines=9> */
.L_x_12806:
[----:B------:R-:W-:Y:S05]  /*6110*/  BSYNC B0 ;  /* 0x0000000000007941 */ /* 0x000fea0003800000 */
.L_x_12805:
        /* <DEDUP_REMOVED lines=12> */
.L_x_12808:
[----:B------:R-:W-:Y:S05]  /*61e0*/  BSYNC B0 ;  /* 0x0000000000007941 */ /* 0x000fea0003800000 */
.L_x_12807:
        /* <DEDUP_REMOVED lines=11> */
.L_x_12810:
[----:B------:R-:W-:Y:S05]  /*62a0*/  BSYNC B0 ;  /* 0x0000000000007941 */ /* 0x000fea0003800000 */
.L_x_12809:
        /* <DEDUP_REMOVED lines=12> */
.L_x_12812:
[----:B------:R-:W-:Y:S05]  /*6370*/  BSYNC B0 ;  /* 0x0000000000007941 */ /* 0x000fea0003800000 */
.L_x_12811:
        /* <DEDUP_REMOVED lines=12> */
.L_x_12814:
[----:B------:R-:W-:Y:S05]  /*6440*/  BSYNC B0 ;  /* 0x0000000000007941 */ /* 0x000fea0003800000 */
.L_x_12813:
        /* <DEDUP_REMOVED lines=12> */
.L_x_12816:
[----:B------:R-:W-:Y:S05]  /*6510*/  BSYNC B0 ;  /* 0x0000000000007941 */ /* 0x000fea0003800000 */
.L_x_12815:
        /* <DEDUP_REMOVED lines=9> */
.L_x_12818:
[----:B------:R-:W-:Y:S05]  /*65b0*/  BSYNC B0 ;  /* 0x0000000000007941 */ /* 0x000fea0003800000 */
.L_x_12817:
        /* <DEDUP_REMOVED lines=12> */
.L_x_12820:
[----:B------:R-:W-:Y:S05]  /*6680*/  BSYNC B0 ;  /* 0x0000000000007941 */ /* 0x000fea0003800000 */
.L_x_12819:
        /* <DEDUP_REMOVED lines=20> */
.L_x_12822:
[----:B------:R-:W-:Y:S05]  /*67d0*/  BSYNC B0 ;  /* 0x0000000000007941 */ /* 0x000fea0003800000 */
.L_x_12821:
        /* <DEDUP_REMOVED lines=9> */
.L_x_12824:
[----:B------:R-:W-:Y:S05]  /*6870*/  BSYNC B0 ;  /* 0x0000000000007941 */ /* 0x000fea0003800000 */
.L_x_12823:
        /* <DEDUP_REMOVED lines=12> */
.L_x_12826:
[----:B------:R-:W-:Y:S05]  /*6940*/  BSYNC B0 ;  /* 0x0000000000007941 */ /* 0x000fea0003800000 */
.L_x_12825:
        /* <DEDUP_REMOVED lines=11> */
.L_x_12828:
[----:B------:R-:W-:Y:S05]  /*6a00*/  BSYNC B0 ;  /* 0x0000000000007941 */ /* 0x000fea0003800000 */
.L_x_12827:
        /* <DEDUP_REMOVED lines=12> */
.L_x_12830:
[----:B------:R-:W-:Y:S05]  /*6ad0*/  BSYNC B0 ;  /* 0x0000000000007941 */ /* 0x000fea0003800000 */
.L_x_12829:
        /* <DEDUP_REMOVED lines=12> */
.L_x_12832:
[----:B------:R-:W-:Y:S05]  /*6ba0*/  BSYNC B0 ;  /* 0x0000000000007941 */ /* 0x000fea0003800000 */
.L_x_12831:
        /* <DEDUP_REMOVED lines=12> */
.L_x_12834:
[----:B------:R-:W-:Y:S05]  /*6c70*/  BSYNC B0 ;  /* 0x0000000000007941 */ /* 0x000fea0003800000 */
.L_x_12833:
        /* <DEDUP_REMOVED lines=9> */
.L_x_12836:
[----:B------:R-:W-:Y:S05]  /*6d10*/  BSYNC B0 ;  /* 0x0000000000007941 */ /* 0x000fea0003800000 */
.L_x_12835:
        /* <DEDUP_REMOVED lines=12> */
.L_x_12838:
[----:B------:R-:W-:Y:S05]  /*6de0*/  BSYNC B0 ;  /* 0x0000000000007941 */ /* 0x000fea0003800000 */
.L_x_12837:
        /* <DEDUP_REMOVED lines=20> */
.L_x_12840:
[----:B------:R-:W-:Y:S05]  /*6f30*/  BSYNC B0 ;  /* 0x0000000000007941 */ /* 0x000fea0003800000 */
.L_x_12839:
        /* <DEDUP_REMOVED lines=9> */
.L_x_12842:
[----:B------:R-:W-:Y:S05]  /*6fd0*/  BSYNC B0 ;  /* 0x0000000000007941 */ /* 0x000fea0003800000 */
.L_x_12841:
        /* <DEDUP_REMOVED lines=12> */
.L_x_12844:
[----:B------:R-:W-:Y:S05]  /*70a0*/  BSYNC B0 ;  /* 0x0000000000007941 */ /* 0x000fea0003800000 */
.L_x_12843:
        /* <DEDUP_REMOVED lines=11> */
.L_x_12846:
[----:B------:R-:W-:Y:S05]  /*7160*/  BSYNC B0 ;  /* 0x0000000000007941 */ /* 0x000fea0003800000 */
.L_x_12845:
        /* <DEDUP_REMOVED lines=12> */
.L_x_12848:
[----:B------:R-:W-:Y:S05]  /*7230*/  BSYNC B0 ;  /* 0x0000000000007941 */ /* 0x000fea0003800000 */
.L_x_12847:
        /* <DEDUP_REMOVED lines=12> */
.L_x_12850:
[----:B------:R-:W-:Y:S05]  /*7300*/  BSYNC B0 ;  /* 0x0000000000007941 */ /* 0x000fea0003800000 */
.L_x_12849:
        /* <DEDUP_REMOVED lines=12> */
.L_x_12852:
[----:B------:R-:W-:Y:S05]  /*73d0*/  BSYNC B0 ;  /* 0x0000000000007941 */ /* 0x000fea0003800000 */
.L_x_12851:
        /* <DEDUP_REMOVED lines=9> */
.L_x_12854:
[----:B------:R-:W-:Y:S05]  /*7470*/  BSYNC B0 ;  /* 0x0000000000007941 */ /* 0x000fea0003800000 */
.L_x_12853:
        /* <DEDUP_REMOVED lines=12> */
.L_x_12856:
[----:B------:R-:W-:Y:S05]  /*7540*/  BSYNC B0 ;  /* 0x0000000000007941 */ /* 0x000fea0003800000 */
.L_x_12855:
        /* <DEDUP_REMOVED lines=20> */
.L_x_12858:
[----:B------:R-:W-:Y:S05]  /*7690*/  BSYNC B0 ;  /* 0x0000000000007941 */ /* 0x000fea0003800000 */
.L_x_12857:
        /* <DEDUP_REMOVED lines=9> */
.L_x_12860:
[----:B------:R-:W-:Y:S05]  /*7730*/  BSYNC B0 ;  /* 0x0000000000007941 */ /* 0x000fea0003800000 */
.L_x_12859:
        /* <DEDUP_REMOVED lines=12> */
.L_x_12862:
[----:B------:R-:W-:Y:S05]  /*7800*/  BSYNC B0 ;  /* 0x0000000000007941 */ /* 0x000fea0003800000 */
.L_x_12861:
        /* <DEDUP_REMOVED lines=11> */
.L_x_12864:
[----:B------:R-:W-:Y:S05]  /*78c0*/  BSYNC B0 ;  /* 0x0000000000007941 */ /* 0x000fea0003800000 */
.L_x_12863:
        /* <DEDUP_REMOVED lines=12> */
.L_x_12866:
[----:B------:R-:W-:Y:S05]  /*7990*/  BSYNC B0 ;  /* 0x0000000000007941 */ /* 0x000fea0003800000 */
.L_x_12865:
        /* <DEDUP_REMOVED lines=12> */
.L_x_12868:
[----:B------:R-:W-:Y:S05]  /*7a60*/  BSYNC B0 ;  /* 0x0000000000007941 */ /* 0x000fea0003800000 */
.L_x_12867:
        /* <DEDUP_REMOVED lines=12> */
.L_x_12870:
[----:B------:R-:W-:Y:S05]  /*7b30*/  BSYNC B0 ;  /* 0x0000000000007941 */ /* 0x000fea0003800000 */
.L_x_12869:
        /* <DEDUP_REMOVED lines=9> */
.L_x_12872:
[----:B------:R-:W-:Y:S05]  /*7bd0*/  BSYNC B0 ;  /* 0x0000000000007941 */ /* 0x000fea0003800000 */
.L_x_12871:
        /* <DEDUP_REMOVED lines=12> */
.L_x_12874:
[----:B------:R-:W-:Y:S05]  /*7ca0*/  BSYNC B0 ;  /* 0x0000000000007941 */ /* 0x000fea0003800000 */
.L_x_12873:
        /* <DEDUP_REMOVED lines=20> */
.L_x_12876:
[----:B------:R-:W-:Y:S05]  /*7df0*/  BSYNC B0 ;  /* 0x0000000000007941 */ /* 0x000fea0003800000 */
.L_x_12875:
        /* <DEDUP_REMOVED lines=9> */
.L_x_12878:
[----:B------:R-:W-:Y:S05]  /*7e90*/  BSYNC B0 ;  /* 0x0000000000007941 */ /* 0x000fea0003800000 */
.L_x_12877:
        /* <DEDUP_REMOVED lines=12> */
.L_x_12880:
[----:B------:R-:W-:Y:S05]  /*7f60*/  BSYNC B0 ;  /* 0x0000000000007941 */ /* 0x000fea0003800000 */
.L_x_12879:
        /* <DEDUP_REMOVED lines=11> */
.L_x_12882:
[----:B------:R-:W-:Y:S05]  /*8020*/  BSYNC B0 ;  /* 0x0000000000007941 */ /* 0x000fea0003800000 */
.L_x_12881:
        /* <DEDUP_REMOVED lines=12> */
.L_x_12884:
[----:B------:R-:W-:Y:S05]  /*80f0*/  BSYNC B0 ;  /* 0x0000000000007941 */ /* 0x000fea0003800000 */
.L_x_12883:
        /* <DEDUP_REMOVED lines=12> */
.L_x_12886:
[----:B------:R-:W-:Y:S05]  /*81c0*/  BSYNC B0 ;  /* 0x0000000000007941 */ /* 0x000fea0003800000 */
.L_x_12885:
        /* <DEDUP_REMOVED lines=12> */
.L_x_12888:
[----:B------:R-:W-:Y:S05]  /*8290*/  BSYNC B0 ;  /* 0x0000000000007941 */ /* 0x000fea0003800000 */
.L_x_12887:
        /* <DEDUP_REMOVED lines=9> */
.L_x_12890:
[----:B------:R-:W-:Y:S05]  /*8330*/  BSYNC B0 ;  /* 0x0000000000007941 */ /* 0x000fea0003800000 */
.L_x_12889:
        /* <DEDUP_REMOVED lines=12> */
.L_x_12892:
[----:B------:R-:W-:Y:S05]  /*8400*/  BSYNC B0 ;  /* 0x0000000000007941 */ /* 0x000fea0003800000 */
.L_x_12891:
        /* <DEDUP_REMOVED lines=12> */
[----:B------:R-:W-:Y:S02]  /*84d0*/  IADD3 R193, R193, 0x480, RZ ;  /* 0x00000480c1c17810 */ /* 0x000fe40007ffe0ff */
[----:B0-----:R-:W-:-:S05]  /*84e0*/  @P4 MOV R180, 0x10 ;  /* 0x0000001000b44802 */ /* 0x001fca0000000f00 */
[----:B------:R-:W-:-:S05]  /*84f0*/  @P4 IMAD.WIDE.U32 R180, R220, R180, c[0x0][0x248] ;  /* 0x00009200dcb44625 */ /* 0x000fca00078e00b4 */
[----:B------:R0:W-:Y:S01]  /*8500*/  @P4 STG.E.128 [R180.64], R168 ;  /* 0x000000a8b4004986 */ /* 0x0001e2000c101d04 */
[----:B------:R-:W-:Y:S05]  /*8510*/  @!P4 BRA `(.L_x_12894) ;  /* 0x000000300000c947 */ /* 0x000fea0003800000 */
[----:B-----5:R-:W-:-:S10]  /*8520*/  HFMA2.MMA R164, -RZ, RZ, 0, 9.5367431640625e-07 ;  /* 0x00000010ffa47435 */ /* 0x020fd400000001ff */
[----:B------:R-:W-:-:S06]  /*8530*/  IMAD.WIDE.U32 R164, R193, R164, c[0x0][0x170] ;  /* 0x00005c00c1a47625 */ /* 0x000fcc00078e00a4 */
[----:B------:R-:W5:Y:S02]  /*8540*/  LDG.E.128 R164, [R164.64] ;  /* 0x00000004a4a47981 */ /* 0x000f64000c1e1d00 */
.L_x_12894:
[----:B------:R-:W-:Y:S05]  /*8550*/  BSYNC B0 ;  /* 0x0000000000007941 */ /* 0x000fea0003800000 */
.L_x_12893:
        /* <DEDUP_REMOVED lines=9> */
.L_x_12896:
[----:B------:R-:W-:Y:S05]  /*85f0*/  BSYNC B0 ;  /* 0x0000000000007941 */ /* 0x000fea0003800000 */
.L_x_12895:
[----:B------:R-:W-:Y:S01]  /*8600*/  BSSY B0, `(.L_x_12897) ;  /* 0x000000c000007945 */ /* 0x000fe20003800000 */
[----:B------:R-:W-:Y:S05]  /*8610*/  @!P4 BRA `(.L_x_12898) ;  /* 0x000000a00000c947 */ /* 0x000fea0003800000 */
[----:B------:R-:W2:Y:S04]  /*8620*/  LDL R183, [R1+0x14] ;  /* 0x0000140001b77983 */ /* 0x000ea80000100800 */
[----:B0-----:R-:W3:Y:S01]  /*8630*/  LDL R181, [R1+0x90] ;  /* 0x0000900001b57983 */ /* 0x001ee20000100800 */
        /* <DEDUP_REMOVED lines=8> */
.L_x_12898:
[----:B------:R-:W-:Y:S05]  /*86c0*/  BSYNC B0 ;  /* 0x0000000000007941 */ /* 0x000fea0003800000 */
.L_x_12897:
[----:B------:R-:W-:Y:S01]  /*86d0*/  @!P3 ISETP.NE.AND.EX P6, PT, RZ, c[0x0][0x21c], PT, P6 ;  /* 0x00008700ff00ba0c */ /* 0x000fe20003fc5360 */
[----:B------:R-:W-:Y:S01]  /*86e0*/  BSSY B0, `(.L_x_12899) ;  /* 0x000000a000007945 */ /* 0x000fe20003800000 */
[----:B------:R-:W-:Y:S02]  /*86f0*/  @!P3 ISETP.NE.U32.AND P5, PT, RZ, c[0x0][0x218], PT ;  /* 0x00008600ff00ba0c */ /* 0x000fe40003fa5070 */
        /* <DEDUP_REMOVED lines=8> */
.L_x_12900:
[----:B------:R-:W-:Y:S05]  /*8780*/  BSYNC B0 ;  /* 0x0000000000007941 */ /* 0x000fea0003800000 */
.L_x_12899:
        /* <DEDUP_REMOVED lines=12> */
.L_x_12902:
[----:B------:R-:W-:Y:S05]  /*8850*/  BSYNC B0 ;  /* 0x0000000000007941 */ /* 0x000fea0003800000 */
.L_x_12901:
        /* <DEDUP_REMOVED lines=12> */
.L_x_12904:
[----:B------:R-:W-:Y:S05]  /*8920*/  BSYNC B0 ;  /* 0x0000000000007941 */ /* 0x000fea0003800000 */
.L_x_12903:
        /* <DEDUP_REMOVED lines=12> */
.L_x_12906:
[----:B------:R-:W-:Y:S05]  /*89f0*/  BSYNC B0 ;  /* 0x0000000000007941 */ /* 0x000fea0003800000 */
.L_x_12905:
        /* <DEDUP_REMOVED lines=9> */
.L_x_12908:
[----:B------:R-:W-:Y:S05]  /*8a90*/  BSYNC B0 ;  /* 0x0000000000007941 */ /* 0x000fea0003800000 */
.L_x_12907:
[----:B------:R-:W-:Y:S01]  /*8aa0*/  BSSY B0, `(.L_x_12909) ;  /* 0x0000010000007945 */ /* 0x000fe20003800000 */
[----:B------:R-:W-:Y:S02]  /*8ab0*/  SEL R172, R182, R172, P0 ;  /* 0x000000acb6ac7207 */ /* 0x000fe40000000000 */
[----:B------:R-:W-:Y:S02]  /*8ac0*/  SEL R173, R181, R173, P0 ;  /* 0x000000adb5ad7207 */ /* 0x000fe40000000000 */
[----:B------:R-:W-:Y:S02]  /*8ad0*/  SEL R174, R180, R174, P0 ;  /* 0x000000aeb4ae7207 */ /* 0x000fe40000000000 */
[----:B------:R-:W-:Y:S01]  /*8ae0*/  SEL R175, R183, R175, P0 ;  /* 0x000000afb7af7207 */ /* 0x000fe20000000000 */
[----:B------:R-:W-:Y:S05]  /*8af0*/  @!P4 BRA `(.L_x_12910) ;  /* 0x000000a00000c947 */ /* 0x000fea0003800000 */
[----:B------:R-:W2:Y:S04]  /*8b00*/  LDL.LU R196, [R1+0x14] ;  /* 0x0000140001c47983 */ /* 0x000ea80000300800 */
        /* <DEDUP_REMOVED lines=9> */
.L_x_12910:
[----:B------:R-:W-:Y:S05]  /*8ba0*/  BSYNC B0 ;  /* 0x0000000000007941 */ /* 0x000fea0003800000 */
.L_x_12909:
        /* <DEDUP_REMOVED lines=13> */
.L_x_12727:
        /* <DEDUP_REMOVED lines=41> */
.L_x_12731:
[----:B------:R-:W-:Y:S01]  /*8f10*/  HFMA2.MMA R182, -RZ, RZ, 0, 9.5367431640625e-07 ;  /* 0x00000010ffb67435 */ /* 0x000fe200000001ff */
[----:B------:R-:W-:-:S02]  /*8f20*/  MOV R181, R193 ;  /* 0x000000c100b57202 */ /* 0x000fc40000000f00 */
[----:B------:R-:W-:Y:S02]  /*8f30*/  MOV R220, 0x1f ;  /* 0x0000001f00dc7802 */ /* 0x000fe40000000f00 */
[----:B------:R-:W-:Y:S02]  /*8f40*/  MOV R198, 0xffffffff ;  /* 0xffffffff00c67802 */ /* 0x000fe40000000f00 */
[----:B------:R-:W-:Y:S02]  /*8f50*/  MOV R180, 0x8f70 ;  /* 0x00008f7000b47802 */ /* 0x000fe40000000f00 */
[----:B-----5:R-:W-:Y:S05]  /*8f60*/  CALL.REL.NOINC `($__internal_179_$__cuda_sm70_shflsync_down_p) ;  /* 0x0000046000007944 */ /* 0x020fea0003c00000 */
[----:B-1----:R-:W-:Y:S01]  /*8f70*/  MOV R196, R182 ;  /* 0x000000b600c47202 */ /* 0x002fe20000000f00 */
[----:B------:R-:W-:Y:S05]  /*8f80*/  BRA `(.L_x_12912) ;  /* 0xffffae6000007947 */ /* 0x000fea000383ffff */
.L_x_12732:
[----:B------:R-:W-:Y:S01]  /*8f90*/  HFMA2.MMA R182, -RZ, RZ, 0, 9.5367431640625e-07 ;  /* 0x00000010ffb67435 */ /* 0x000fe200000001ff */
[----:B------:R-:W-:Y:S02]  /*8fa0*/  MOV R181, R183 ;  /* 0x000000b700b57202 */ /* 0x000fe40000000f00 */
[----:B------:R-:W-:Y:S02]  /*8fb0*/  MOV R220, 0x1f ;  /* 0x0000001f00dc7802 */ /* 0x000fe40000000f00 */
[----:B------:R-:W-:-:S02]  /*8fc0*/  MOV R198, 0xffffffff ;  /* 0xffffffff00c67802 */ /* 0x000fc40000000f00 */
[----:B------:R-:W-:Y:S02]  /*8fd0*/  MOV R180, 0x8ff0 ;  /* 0x00008ff000b47802 */ /* 0x000fe40000000f00 */
[----:B01---5:R-:W-:Y:S05]  /*8fe0*/  CALL.REL.NOINC `($__internal_179_$__cuda_sm70_shflsync_down_p) ;  /* 0x000003e000007944 */ /* 0x023fea0003c00000 */
[----:B------:R-:W-:Y:S01]  /*8ff0*/  FADD.FTZ R193, R196, R193 ;  /* 0x000000c1c4c17221 */ /* 0x000fe20000010000 */
[----:B------:R-:W-:Y:S01]  /*9000*/  MOV R220, 0x1f ;  /* 0x0000001f00dc7802 */ /* 0x000fe20000000f00 */
[----:B-1----:R-:W-:Y:S01]  /*9010*/  FADD.FTZ R183, R183, R182 ;  /* 0x000000b6b7b77221 */ /* 0x002fe20000010000 */
[----:B------:R-:W-:Y:S01]  /*9020*/  HFMA2.MMA R182, -RZ, RZ, 0, 4.76837158203125e-07 ;  /* 0x00000008ffb67435 */ /* 0x000fe200000001ff */
[----:B------:R-:W-:Y:S02]  /*9030*/  MOV R198, 0xffffffff ;  /* 0xffffffff00c67802 */ /* 0x000fe40000000f00 */
[----:B------:R-:W-:Y:S02]  /*9040*/  MOV R181, R193 ;  /* 0x000000c100b57202 */ /* 0x000fe40000000f00 */
[----:B------:R-:W-:Y:S02]  /*9050*/  MOV R180, 0x9070 ;  /* 0x0000907000b47802 */ /* 0x000fe40000000f00 */
[----:B------:R-:W-:Y:S05]  /*9060*/  CALL.REL.NOINC `($__internal_179_$__cuda_sm70_shflsync_down_p) ;  /* 0x0000036000007944 */ /* 0x000fea0003c00000 */
[----:B-1----:R-:W-:Y:S01]  /*9070*/  MOV R196, R182 ;  /* 0x000000b600c47202 */ /* 0x002fe20000000f00 */
[----:B------:R-:W-:Y:S01]  /*9080*/  HFMA2.MMA R182, -RZ, RZ, 0, 4.76837158203125e-07 ;  /* 0x00000008ffb67435 */ /* 0x000fe200000001ff */
[----:B------:R-:W-:-:S02]  /*9090*/  MOV R181, R183 ;  /* 0x000000b700b57202 */ /* 0x000fc40000000f00 */
[----:B------:R-:W-:Y:S02]  /*90a0*/  MOV R220, 0x1f ;  /* 0x0000001f00dc7802 */ /* 0x000fe40000000f00 */
[----:B------:R-:W-:Y:S02]  /*90b0*/  MOV R198, 0xffffffff ;  /* 0xffffffff00c67802 */ /* 0x000fe40000000f00 */
[----:B------:R-:W-:Y:S02]  /*90c0*/  MOV R180, 0x90e0 ;  /* 0x000090e000b47802 */ /* 0x000fe40000000f00 */
[----:B------:R-:W-:Y:S05]  /*90d0*/  CALL.REL.NOINC `($__internal_179_$__cuda_sm70_shflsync_down_p) ;  /* 0x000002f000007944 */ /* 0x000fea0003c00000 */
[----:B------:R-:W-:Y:S01]  /*90e0*/  FADD.FTZ R193, R196, R193 ;  /* 0x000000c1c4c17221 */ /* 0x000fe20000010000 */
[----:B------:R-:W-:Y:S01]  /*90f0*/  MOV R220, 0x1f ;  /* 0x0000001f00dc7802 */ /* 0x000fe20000000f00 */
[----:B-1----:R-:W-:Y:S01]  /*9100*/  FADD.FTZ R183, R183, R182 ;  /* 0x000000b6b7b77221 */ /* 0x002fe20000010000 */
[----:B------:R-:W-:Y:S01]  /*9110*/  HFMA2.MMA R182, -RZ, RZ, 0, 2.384185791015625e-07 ;  /* 0x00000004ffb67435 */ /* 0x000fe200000001ff */
[----:B------:R-:W-:Y:S02]  /*9120*/  MOV R198, 0xffffffff ;  /* 0xffffffff00c67802 */ /* 0x000fe40000000f00 */
[----:B------:R-:W-:-:S02]  /*9130*/  MOV R181, R193 ;  /* 0x000000c100b57202 */ /* 0x000fc40000000f00 */
[----:B------:R-:W-:Y:S02]  /*9140*/  MOV R180, 0x9160 ;  /* 0x0000916000b47802 */ /* 0x000fe40000000f00 */
[----:B------:R-:W-:Y:S05]  /*9150*/  CALL.REL.NOINC `($__internal_179_$__cuda_sm70_shflsync_down_p) ;  /* 0x0000027000007944 */ /* 0x000fea0003c00000 */
[----:B-1----:R-:W-:Y:S01]  /*9160*/  MOV R196, R182 ;  /* 0x000000b600c47202 */ /* 0x002fe20000000f00 */
[----:B------:R-:W-:Y:S01]  /*9170*/  HFMA2.MMA R182, -RZ, RZ, 0, 2.384185791015625e-07 ;  /* 0x00000004ffb67435 */ /* 0x000fe200000001ff */
[----:B------:R-:W-:Y:S02]  /*9180*/  MOV R181, R183 ;  /* 0x000000b700b57202 */ /* 0x000fe40000000f00 */
[----:B------:R-:W-:Y:S02]  /*9190*/  MOV R220, 0x1f ;  /* 0x0000001f00dc7802 */ /* 0x000fe40000000f00 */
[----:B------:R-:W-:Y:S02]  /*91a0*/  MOV R198, 0xffffffff ;  /* 0xffffffff00c67802 */ /* 0x000fe40000000f00 */
[----:B------:R-:W-:Y:S02]  /*91b0*/  MOV R180, 0x91d0 ;  /* 0x000091d000b47802 */ /* 0x000fe40000000f00 */
[----:B------:R-:W-:Y:S05]  /*91c0*/  CALL.REL.NOINC `($__internal_179_$__cuda_sm70_shflsync_down_p) ;  /* 0x0000020000007944 */ /* 0x000fea0003c00000 */
[----:B------:R-:W-:Y:S01]  /*91d0*/  FADD.FTZ R193, R196, R193 ;  /* 0x000000c1c4c17221 */ /* 0x000fe20000010000 */
[----:B------:R-:W-:Y:S01]  /*91e0*/  MOV R220, 0x1f ;  /* 0x0000001f00dc7802 */ /* 0x000fe20000000f00 */
[----:B-1----:R-:W-:Y:S01]  /*91f0*/  FADD.FTZ R183, R183, R182 ;  /* 0x000000b6b7b77221 */ /* 0x002fe20000010000 */
[----:B------:R-:W-:Y:S01]  /*9200*/  HFMA2.MMA R182, -RZ, RZ, 0, 1.1920928955078125e-07 ;  /* 0x00000002ffb67435 */ /* 0x000fe200000001ff */
[----:B------:R-:W-:-:S02]  /*9210*/  MOV R198, 0xffffffff ;  /* 0xffffffff00c67802 */ /* 0x000fc40000000f00 */
[----:B------:R-:W-:Y:S02]  /*9220*/  MOV R181, R193 ;  /* 0x000000c100b57202 */ /* 0x000fe40000000f00 */
[----:B------:R-:W-:Y:S02]  /*9230*/  MOV R180, 0x9250 ;  /* 0x0000925000b47802 */ /* 0x000fe40000000f00 */
[----:B------:R-:W-:Y:S05]  /*9240*/  CALL.REL.NOINC `($__internal_179_$__cuda_sm70_shflsync_down_p) ;  /* 0x0000018000007944 */ /* 0x000fea0003c00000 */
[----:B-1----:R-:W-:Y:S01]  /*9250*/  MOV R196, R182 ;  /* 0x000000b600c47202 */ /* 0x002fe20000000f00 */
[----:B------:R-:W-:Y:S01]  /*9260*/  HFMA2.MMA R182, -RZ, RZ, 0, 1.1920928955078125e-07 ;  /* 0x00000002ffb67435 */ /* 0x000fe200000001ff */
[----:B------:R-:W-:Y:S02]  /*9270*/  MOV R181, R183 ;  /* 0x000000b700b57202 */ /* 0x000fe40000000f00 */
[----:B------:R-:W-:Y:S02]  /*9280*/  MOV R220, 0x1f ;  /* 0x0000001f00dc7802 */ /* 0x000fe40000000f00 */
[----:B------:R-:W-:Y:S02]  /*9290*/  MOV R198, 0xffffffff ;  /* 0xffffffff00c67802 */ /* 0x000fe40000000f00 */
[----:B------:R-:W-:-:S02]  /*92a0*/  MOV R180, 0x92c0 ;  /* 0x000092c000b47802 */ /* 0x000fc40000000f00 */
[----:B------:R-:W-:Y:S05]  /*92b0*/  CALL.REL.NOINC `($__internal_179_$__cuda_sm70_shflsync_down_p) ;  /* 0x0000011000007944 */ /* 0x000fea0003c00000 */
[----:B------:R-:W-:Y:S01]  /*92c0*/  FADD.FTZ R193, R196, R193 ;  /* 0x000000c1c4c17221 */ /* 0x000fe20000010000 */
[----:B------:R-:W-:Y:S01]  /*92d0*/  MOV R220, 0x1f ;  /* 0x0000001f00dc7802 */ /* 0x000fe20000000f00 */
[----:B-1----:R-:W-:Y:S01]  /*92e0*/  FADD.FTZ R183, R183, R182 ;  /* 0x000000b6b7b77221 */ /* 0x002fe20000010000 */
[----:B------:R-:W-:Y:S01]  /*92f0*/  HFMA2.MMA R182, -RZ, RZ, 0, 5.9604644775390625e-08 ;  /* 0x00000001ffb67435 */ /* 0x000fe200000001ff */
[----:B------:R-:W-:-:S02]  /*9300*/  MOV R198, 0xffffffff ;  /* 0xffffffff00c67802 */ /* 0x000fc40000000f00 */
[----:B------:R-:W-:Y:S02]  /*9310*/  MOV R181, R193 ;  /* 0x000000c100b57202 */ /* 0x000fe40000000f00 */
[----:B------:R-:W-:Y:S02]  /*9320*/  MOV R180, 0x9340 ;  /* 0x0000934000b47802 */ /* 0x000fe40000000f00 */
[----:B------:R-:W-:Y:S05]  /*9330*/  CALL.REL.NOINC `($__internal_179_$__cuda_sm70_shflsync_down_p) ;  /* 0x0000009000007944 */ /* 0x000fea0003c00000 */
[----:B-1----:R-:W-:Y:S01]  /*9340*/  MOV R196, R182 ;  /* 0x000000b600c47202 */ /* 0x002fe20000000f00 */
[----:B------:R-:W-:Y:S01]  /*9350*/  HFMA2.MMA R182, -RZ, RZ, 0, 5.9604644775390625e-08 ;  /* 0x00000001ffb67435 */ /* 0x000fe200000001ff */
[----:B------:R-:W-:Y:S02]  /*9360*/  MOV R181, R183 ;  /* 0x000000b700b57202 */ /* 0x000fe40000000f00 */
[----:B------:R-:W-:Y:S02]  /*9370*/  MOV R220, 0x1f ;  /* 0x0000001f00dc7802 */ /* 0x000fe40000000f00 */
[----:B------:R-:W-:Y:S02]  /*9380*/  MOV R198, 0xffffffff ;  /* 0xffffffff00c67802 */ /* 0x000fe40000000f00 */
[----:B------:R-:W-:-:S02]  /*9390*/  MOV R180, 0x93b0 ;  /* 0x000093b000b47802 */ /* 0x000fc40000000f00 */
[----:B------:R-:W-:Y:S05]  /*93a0*/  CALL.REL.NOINC `($__internal_179_$__cuda_sm70_shflsync_down_p) ;  /* 0x0000002000007944 */ /* 0x000fea0003c00000 */
[----:B-1----:R-:W-:Y:S01]  /*93b0*/  MOV R181, R182 ;  /* 0x000000b600b57202 */ /* 0x002fe20000000f00 */
[----:B------:R-:W-:Y:S05]  /*93c0*/  BRA `(.L_x_12913) ;  /* 0xffffab4000007947 */ /* 0x000fea000383ffff */
        .weak           $__internal_179_$__cuda_sm70_shflsync_down_p
        .type           $__internal_179_$__cuda_sm70_shflsync_down_p,@function
        .size           $__internal_179_$__cuda_sm70_shflsync_down_p,(.L_x_14397 - $__internal_179_$__cuda_sm70_shflsync_down_p)
$__internal_179_$__cuda_sm70_shflsync_down_p:
[----:B------:R-:W-:Y:S04]  /*93d0*/  WARPSYNC R198 ;  /* 0x000000c600007348 */ /* 0x000fe80003800000 */
[----:B------:R0:W1:Y:S02]  /*93e0*/  SHFL.DOWN PT, R182, R181, R182, R220 ;  /* 0x080000b6b5b67389 */ /* 0x00006400000e00dc */
[----:B0-----:R-:W-:-:S06]  /*93f0*/  HFMA2.MMA R181, -RZ, RZ, 0, 0 ;  /* 0x00000000ffb57435 */ /* 0x001fcc00000001ff */
[----:B------:R-:W-:Y:S05]  /*9400*/  RET.REL.NODEC R180 `(_ZN10layer_norm13ln_bwd_kernelINS_13Kernel_traitsI6__halfffffjLj5120ELj1ELj1ELj4ELj16ENS_18Kernel_traits_baseILj5120ES2_ffffjLj128EEEEELb1ELb1ELb1ELb1EEEvNS_9BwdParamsE) ;  /* 0xffff6bf0b4007950 */ /* 0x000fea0003c3ffff */
.L_x_12914:
        /* <DEDUP_REMOVED lines=15> */
.L_x_14397:


//--------------------- .text._ZN10layer_norm13ln_bwd_kernelINS_13Kernel_traitsIfffffjLj5120ELj1ELj1ELj4ELj16ENS_18Kernel_traits_baseILj5120EfffffjLj128EEEEELb0ELb0ELb0ELb0EEEvNS_9BwdParamsE --------------------------
	.section	.text._ZN10layer_norm13ln_bwd_kernelINS_13Kernel_traitsIfffffjLj5120ELj1ELj1ELj4ELj16ENS_18Kernel_traits_baseILj5120EfffffjLj128EEEEELb0ELb0ELb0ELb0EEEvNS_9BwdParamsE,"ax",@progbits
	.sectioninfo	@"SHI_REGISTERS=255"
	.align	128
        .global         _ZN10layer_norm13ln_bwd_kernelINS_13Kernel_traitsIfffffjLj5120ELj1ELj1ELj4ELj16ENS_18Kernel_traits_baseILj5120EfffffjLj128EEEEELb0ELb0ELb0ELb0EEEvNS_9BwdParamsE
        .type           _ZN10layer_norm13ln_bwd_kernelINS_13Kernel_traitsIfffffjLj5120ELj1ELj1ELj4ELj16ENS_18Kernel_traits_baseILj5120EfffffjLj128EEEEELb0ELb0ELb0ELb0EEEvNS_9BwdParamsE,@function
        .size           _ZN10layer_norm13ln_bwd_kernelINS_13Kernel_traitsIfffffjLj5120ELj1ELj1ELj4ELj16ENS_18Kernel_traits_baseILj5120EfffffjLj128EEEEELb0ELb0ELb0ELb0EEEvNS_9BwdParamsE,(.L_x_14398 - _ZN10layer_norm13ln_bwd_kernelINS_13Kernel_traitsIfffffjLj5120ELj1ELj1ELj4ELj16ENS_18Kernel_traits_baseILj5120EfffffjLj128EEEEELb0ELb0ELb0ELb0EEEvNS_9BwdParamsE)
        .other          _ZN10layer_norm13ln_bwd_kernelINS_13Kernel_traitsIfffffjLj5120ELj1ELj1ELj4ELj16ENS_18Kernel_traits_baseILj5120EfffffjLj128EEEEELb0ELb0ELb0ELb0EEEvNS_9BwdParamsE,@"STO_CUDA_ENTRY STV_DEFAULT"
_ZN10layer_norm13ln_bwd_kernelINS_13Kernel_traitsIfffffjLj5120ELj1ELj1ELj4ELj16ENS_18Kernel_traits_baseILj5120EfffffjLj128EEEEELb0ELb0ELb0ELb0EEEvNS_9BwdParamsE:
.text._ZN10layer_norm13ln_bwd_kernelINS_13Kernel_traitsIfffffjLj5120ELj1ELj1ELj4ELj16ENS_18Kernel_traits_baseILj5120EfffffjLj128EEEEELb0ELb0ELb0ELb0EEEvNS_9BwdParamsE:
        /* <DEDUP_REMOVED lines=9> */
[----:B-1----:R-:W-:-:S04]  /*0090*/  LOP3.LUT R5, R23, 0x7f, RZ, 0xc, !PT ;  /* 0x0000007f17057812 */ /* 0x002fc800078e0cff */
        /* <DEDUP_REMOVED lines=17> */
[----:B------:R-:W-:Y:S02]  /*01b0*/  @P1 IADD3 R0, R0, 0x80, RZ ;  /* 0x0000008000001810 */ /* 0x000fe40007ffe0ff */
[----:B------:R-:W-:-:S03]  /*01c0*/  ISETP.GE.U32.AND P1, PT, R5, 0x300, PT ;  /* 0x000003000500780c */ /* 0x000fc60003f26070 */
[C---:B------:R-:W-:Y:S01]  /*01d0*/  @P2 IMAD.WIDE.U32 R8, R0.reuse, R9, c[0x0][0x1b0] ;  /* 0x00006c0000082625 */ /* 0x040fe200078e0009 */
[----:B------:R-:W-:Y:S02]  /*01e0*/  @P2 IADD3 R0, R0, 0x80, RZ ;  /* 0x0000008000002810 */ /* 0x000fe40007ffe0ff */
[----:B------:R-:W-:-:S03]  /*01f0*/  ISETP.GE.U32.AND P2, PT, R5, 0x380, PT ;  /* 0x000003800500780c */ /* 0x000fc60003f46070 */
[C---:B------:R-:W-:Y:S01]  /*0200*/  @P6 IMAD.WIDE.U32 R10, R0.reuse, R11, c[0x0][0x1b0] ;  /* 0x00006c00000a6625 */ /* 0x040fe200078e000b */
[----:B------:R-:W-:Y:S01]  /*0210*/  @P6 IADD3 R0, R0, 0x80, RZ ;  /* 0x0000008000006810 */ /* 0x000fe20007ffe0ff */
[----:B--2---:R-:W2:Y:S04]  /*0220*/  @P3 LDG.E.128 R16, [R2.64] ;  /* 0x0000000402103981 */ /* 0x004ea8000c1e1d00 */
[C---:B------:R-:W-:Y:S01]  /*0230*/  @P0 IMAD.WIDE.U32 R12, R0.reuse, R13, c[0x0][0x1b0] ;  /* 0x00006c00000c0625 */ /* 0x040fe200078e000d */
[----:B------:R-:W-:Y:S02]  /*0240*/  @P1 MOV R15, 0x10 ;  /* 0x00000010000f1802 */ /* 0x000fe40000000f00 */
[----:B------:R-:W-:Y:S02]  /*0250*/  @P0 IADD3 R0, R0, 0x80, RZ ;  /* 0x0000008000000810 */ /* 0x000fe40007ffe0ff */
[----:B------:R-:W-:-:S02]  /*0260*/  ISETP.GE.U32.AND P0, PT, R5, 0x100, PT ;  /* 0x000001000500780c */ /* 0x000fc40003f06070 */
[C---:B------:R-:W-:Y:S01]  /*0270*/  ISETP.GE.U32.AND P6, PT, R5.reuse, 0x180, PT ;  /* 0x000001800500780c */ /* 0x040fe20003fc6070 */
[C---:B------:R-:W-:Y:S01]  /*0280*/  @P1 IMAD.WIDE.U32 R14, R0.reuse, R15, c[0x0][0x1b0] ;  /* 0x00006c00000e1625 */ /* 0x040fe200078e000f */
[----:B------:R-:W-:Y:S02]  /*0290*/  ISETP.GE.U32.AND P4, PT, R5, 0x480, PT ;  /* 0x000004800500780c */ /* 0x000fe40003f86070 */
[----:B------:R-:W-:Y:S02]  /*02a0*/  @P1 IADD3 R0, R0, 0x80, RZ ;  /* 0x0000008000001810 */ /* 0x000fe40007ffe0ff */
[----:B------:R0:W5:Y:S05]  /*02b0*/  @P1 LDG.E.128 R156, [R14.64] ;  /* 0x000000040e9c1981 */ /* 0x00016a000c1e1d00 */
[----:B------:R0:W5:Y:S01]  /*02c0*/  @P0 LDG.E.128 R172, [R6.64] ;  /* 0x0000000406ac0981 */ /* 0x000162000c1e1d00 */
[----:B------:R-:W-:-:S03]  /*02d0*/  ISETP.NE.AND P0, PT, R4, RZ, PT ;  /* 0x000000ff0400720c */ /* 0x000fc60003f05270 */
[----:B------:R0:W5:Y:S01]  /*02e0*/  @P6 LDG.E.128 R168, [R8.64] ;  /* 0x0000000408a86981 */ /* 0x000162000c1e1d00 */
[----:B------:R-:W-:Y:S02]  /*02f0*/  ISETP.NE.AND P6, PT, R22, RZ, PT ;  /* 0x000000ff1600720c */ /* 0x000fe40003fc5270 */
[----:B------:R-:W-:-:S07]  /*0300*/  @P4 MOV R21, 0x10 ;  /* 0x0000001000154802 */ /* 0x000fce0000000f00 */
[----:B------:R0:W5:Y:S04]  /*0310*/  @P0 LDG.E.128 R160, [R12.64] ;  /* 0x000000040ca00981 */ /* 0x000168000c1e1d00 */
[----:B------:R0:W5:Y:S04]  /*0320*/  @P6 LDG.E.128 R164, [R10.64] ;  /* 0x000000040aa46981 */ /* 0x000168000c1e1d00 */
[----:B--2---:R1:W-:Y:S04]  /*0330*/  @P3 STL.64 [R1+0x18], R16 ;  /* 0x0000181001003387 */ /* 0x0043e80000100a00 */
[----:B------:R2:W-:Y:S01]  /*0340*/  @P3 STL.64 [R1+0x20], R18 ;  /* 0x0000201201003387 */ /* 0x0005e20000100a00 */
[----:B------:R-:W-:-:S02]  /*0350*/  ISETP.GE.U32.AND P3, PT, R5, 0x400, PT ;  /* 0x000004000500780c */ /* 0x000fc40003f66070 */
[----:B-1----:R-:W-:-:S05]  /*0360*/  @P2 MOV R17, 0x10 ;  /* 0x0000001000112802 */ /* 0x002fca0000000f00 */
[----:B------:R-:W-:-:S06]  /*0370*/  @P2 IMAD.WIDE.U32 R16, R0, R17, c[0x0][0x1b0] ;  /* 0x00006c0000102625 */ /* 0x000fcc00078e0011 */
[----:B--2---:R-:W-:Y:S02]  /*0380*/  @P3 MOV R19, 0x10 ;  /* 0x0000001000133802 */ /* 0x004fe40000000f00 */
[----:B------:R-:W-:Y:S01]  /*0390*/  @P2 IADD3 R0, R0, 0x80, RZ ;  /* 0x0000008000002810 */ /* 0x000fe20007ffe0ff */
[----:B------:R0:W5:Y:S04]  /*03a0*/  @P2 LDG.E.128 R152, [R16.64] ;  /* 0x0000000410982981 */ /* 0x000168000c1e1d00 */
[C---:B------:R-:W-:Y:S01]  /*03b0*/  @P3 IMAD.WIDE.U32 R18, R0.reuse, R19, c[0x0][0x1b0] ;  /* 0x00006c0000123625 */ /* 0x040fe200078e0013 */
[----:B------:R-:W-:-:S04]  /*03c0*/  @P3 IADD3 R0, R0, 0x80, RZ ;  /* 0x0000008000003810 */ /* 0x000fc80007ffe0ff */
[----:B------:R0:W5:Y:S01]  /*03d0*/  @P3 LDG.E.128 R148, [R18.64] ;  /* 0x0000000412943981 */ /* 0x000162000c1e1d00 */
[----:B------:R-:W-:-:S05]  /*03e0*/  @P4 IMAD.WIDE.U32 R20, R0, R21, c[0x0][0x1b0] ;  /* 0x00006c0000144625 */ /* 0x000fca00078e0015 */
[----:B------:R0:W5:Y:S01]  /*03f0*/  @P4 LDG.E.128 R144, [R20.64] ;  /* 0x0000000414904981 */ /* 0x000162000c1e1d00 */
[----:B------:R-:W1:Y:S01]  /*0400*/  S2UR UR6, SR_CTAID.X ;  /* 0x00000000000679c3 */ /* 0x000e620000002500 */
[----:B------:R-:W-:Y:S02]  /*0410*/  ISETP.GE.U32.AND P5, PT, R5, 0x500, PT ;  /* 0x000005000500780c */ /* 0x000fe40003fa6070 */
[----:B------:R-:W-:-:S11]  /*0420*/  @P4 IADD3 R0, R0, 0x80, RZ ;  /* 0x0000008000004810 */ /* 0x000fd60007ffe0ff */
[----:B------:R-:W-:-:S05]  /*0430*/  @P5 MOV R3, 0x10 ;  /* 0x0000001000035802 */ /* 0x000fca0000000f00 */
[----:B------:R-:W-:Y:S01]  /*0440*/  @P5 IMAD.WIDE.U32 R2, R0, R3, c[0x0][0x1b0] ;  /* 0x00006c0000025625 */ /* 0x000fe200078e0003 */
[----:B-1----:R-:W-:-:S04]  /*0450*/  LEA.HI R0, R23, UR6, RZ, 0x19 ;  /* 0x0000000617007c11 */ /* 0x002fc8000f8fc8ff */
        /* <DEDUP_REMOVED lines=43> */
[----:B0-----:R-:W-:Y:S01]  /*0710*/  HFMA2.MMA R2, -RZ, RZ, 0, 5.9604644775390625e-08 ;  /* 0x00000001ff027435 */ /* 0x001fe200000001ff */
[----:B------:R-:W-:-:S06]  /*0720*/  MOV R137, RZ ;  /* 0x000000ff00897202 */ /* 0x000fcc0000000f00 */
[----:B------:R0:W-:Y:S04]  /*0730*/  STL.S16 [R1+0x14], R2 ;  /* 0x0000140201007387 */ /* 0x0001e80000100600 */
.L_x_12958:
[----:B------:R-:W-:Y:S02]  /*0740*/  ISETP.NE.U32.AND P5, PT, RZ, c[0x0][0x1c0], PT ;  /* 0x00007000ff007a0c */ /* 0x000fe40003fa5070 */
[----:B------:R-:W-:Y:S02]  /*0750*/  SHF.R.S32.HI R3, RZ, 0x1f, R0 ;  /* 0x0000001fff037819 */ /* 0x000fe40000011400 */
[----:B------:R-:W-:Y:S02]  /*0760*/  ISETP.NE.AND.EX P5, PT, RZ, c[0x0][0x1c4], PT, P5 ;  /* 0x00007100ff007a0c */ /* 0x000fe40003fa5350 */
[----:B0-----:R-:W-:-:S11]  /*0770*/  MOV R2, 0x3f800000 ;  /* 0x3f80000000027802 */ /* 0x001fd60000000f00 */
[----:B------:R-:W-:-:S04]  /*0780*/  @P5 LEA R8, P6, R0, c[0x0][0x1c0], 0x2 ;  /* 0x0000700000085a11 */ /* 0x000fc800078c10ff */
[----:B------:R-:W-:-:S05]  /*0790*/  @P5 LEA.HI.X R9, R0, c[0x0][0x1c4], R3, 0x2, P6 ;  /* 0x0000710000095a11 */ /* 0x000fca00030f1403 */
[----:B-----5:R0:W5:Y:S02]  /*07a0*/  @P5 LDG.E R2, [R8.64] ;  /* 0x0000000408025981 */ /* 0x020164000c1e1900 */
        /* <DEDUP_REMOVED lines=8> */
[----:B------:R-:W-:Y:S02]  /*0830*/  BSSY B0, `(.L_x_12916) ;  /* 0x0000038000007945 */ /* 0x000fe40003800000 */
[----:B--2---:R-:W-:-:S04]  /*0840*/  SHF.R.S32.HI R8, RZ, 0x1f, R4 ;  /* 0x0000001fff087819 */ /* 0x004fc80000011404 */
[----:B------:R-:W-:Y:S02]  /*0850*/  LEA.HI R4, R8, R4, RZ, 0x2 ;  /* 0x0000000408047211 */ /* 0x000fe400078f10ff */
[----:B0-----:R-:W-:-:S04]  /*0860*/  LOP3.LUT R8, R186, 0x7f, RZ, 0xc0, !PT ;  /* 0x0000007fba087812 */ /* 0x001fc800078ec0ff */
[----:B------:R-:W-:Y:S02]  /*0870*/  LEA.HI.SX32 R4, R4, R8, 0x1e ;  /* 0x0000000804047211 */ /* 0x000fe400078ff2ff */
[----:B------:R-:W-:Y:S02]  /*0880*/  CS2R R8, SRZ ;  /* 0x0000000000087805 */ /* 0x000fe4000001ff00 */
        /* <DEDUP_REMOVED lines=12> */
[----:B------:R-:W-:Y:S01]  /*0950*/  LEA R8, P5, R4, c[0x0][0x188], 0x4 ;  /* 0x0000620004087a11 */ /* 0x000fe200078a20ff */
[----:B------:R-:W-:-:S03]  /*0960*/  HFMA2.MMA R185, -RZ, RZ, 0, 9.5367431640625e-07 ;  /* 0x00000010ffb97435 */ /* 0x000fc600000001ff */
[----:B------:R-:W-:Y:S02]  /*0970*/  LEA.HI.X R9, R4, c[0x0][0x18c], RZ, 0x4, P5 ;  /* 0x0000630004097a11 */ /* 0x000fe400028f24ff */
[----:B0-----:R-:W-:-:S03]  /*0980*/  ISETP.NE.AND P5, PT, R186, RZ, PT ;  /* 0x000000ffba00720c */ /* 0x001fc60003fa5270 */
[----:B------:R-:W2:Y:S02]  /*0990*/  LDG.E.128 R188, [R8.64] ;  /* 0x0000000408bc7981 */ /* 0x000ea4000c1e1d00 */
[----:B-1----:R-:W-:-:S05]  /*09a0*/  IMAD.WIDE.U32 R6, R4, R185, c[0x0][0x208] ;  /* 0x0000820004067625 */ /* 0x002fca00078e00b9 */
[----:B------:R2:W3:Y:S01]  /*09b0*/  LDG.E.128 R184, [R6.64] ;  /* 0x0000000406b87981 */ /* 0x0004e2000c1e1d00 */
[----:B-----5:R-:W-:-:S05]  /*09c0*/  FSEL R193, R192, RZ, !P5 ;  /* 0x000000ffc0c17208 */ /* 0x020fca0006800000 */
[C---:B--2---:R-:W-:Y:S02]  /*09d0*/  FADD.FTZ R7, -R193.reuse, R189 ;  /* 0x000000bdc1077221 */ /* 0x044fe40000010100 */
[----:B------:R-:W-:Y:S02]  /*09e0*/  FADD.FTZ R6, -R193, R188 ;  /* 0x000000bcc1067221 */ /* 0x000fe40000010100 */
[----:B------:R-:W-:Y:S02]  /*09f0*/  FMUL.FTZ R188, R3, R7 ;  /* 0x0000000703bc7220 */ /* 0x000fe40000410000 */
[----:B------:R-:W-:-:S03]  /*0a00*/  FADD.FTZ R9, -R193, R190 ;  /* 0x000000bec1097221 */ /* 0x000fc60000010100 */
[----:B------:R0:W-:Y:S01]  /*0a10*/  STL [R1+0x10], R188 ;  /* 0x000010bc01007387 */ /* 0x0001e20000100800 */
[----:B------:R-:W-:Y:S02]  /*0a20*/  FADD.FTZ R8, -R193, R191 ;  /* 0x000000bfc1087221 */ /* 0x000fe40000010100 */
[----:B------:R-:W-:Y:S02]  /*0a30*/  FMUL.FTZ R6, R3, R6 ;  /* 0x0000000603067220 */ /* 0x000fe40000410000 */
[----:B---3--:R-:W-:Y:S02]  /*0a40*/  FMUL.FTZ R7, R221, R184 ;  /* 0x000000b8dd077220 */ /* 0x008fe40000410000 */
[----:B------:R-:W-:Y:S02]  /*0a50*/  FMUL.FTZ R221, R220, R185 ;  /* 0x000000b9dcdd7220 */ /* 0x000fe40000410000 */
[----:B----4-:R-:W-:Y:S02]  /*0a60*/  FMUL.FTZ R220, R219, R186 ;  /* 0x000000badbdc7220 */ /* 0x010fe40000410000 */
[----:B------:R-:W-:-:S02]  /*0a70*/  FMUL.FTZ R238, R3, R9 ;  /* 0x0000000903ee7220 */ /* 0x000fc40000410000 */
[----:B------:R-:W-:Y:S02]  /*0a80*/  FMUL.FTZ R219, R3, R8 ;  /* 0x0000000803db7220 */ /* 0x000fe40000410000 */
[----:B------:R-:W-:Y:S02]  /*0a90*/  FADD.FTZ R9, RZ, R7 ;  /* 0x00000007ff097221 */ /* 0x000fe40000010000 */
[----:B------:R-:W-:Y:S02]  /*0aa0*/  FFMA.FTZ R8, R6, R7, RZ ;  /* 0x0000000706087223 */ /* 0x000fe400000100ff */
[----:B------:R-:W-:Y:S02]  /*0ab0*/  FADD.FTZ R9, R9, R221 ;  /* 0x000000dd09097221 */ /* 0x000fe40000010000 */
[----:B------:R-:W-:Y:S02]  /*0ac0*/  FFMA.FTZ R8, R188, R221, R8 ;  /* 0x000000ddbc087223 */ /* 0x000fe40000010008 */
[----:B------:R-:W-:-:S02]  /*0ad0*/  FMUL.FTZ R193, R196, R187 ;  /* 0x000000bbc4c17220 */ /* 0x000fc40000410000 */
[----:B------:R-:W-:Y:S02]  /*0ae0*/  FADD.FTZ R9, R9, R220 ;  /* 0x000000dc09097221 */ /* 0x000fe40000010000 */
        /* <DEDUP_REMOVED lines=12> */
.L_x_12917:
[----:B01----:R-:W-:Y:S05]  /*0bb0*/  BSYNC B0 ;  /* 0x0000000000007941 */ /* 0x003fea0003800000 */
.L_x_12916:
        /* <DEDUP_REMOVED lines=9> */
[----:B------:R-:W-:Y:S01]  /*0c50*/  HFMA2.MMA R189, -RZ, RZ, 0, 9.5367431640625e-07 ;  /* 0x00000010ffbd7435 */ /* 0x000fe200000001ff */
[----:B-1----:R-:W-:-:S09]  /*0c60*/  LEA R184, P5, R196, c[0x0][0x188], 0x4 ;  /* 0x00006200c4b87a11 */ /* 0x002fd200078a20ff */
[C---:B------:R-:W-:Y:S01]  /*0c70*/  IMAD.WIDE.U32 R188, R196.reuse, R189, c[0x0][0x208] ;  /* 0x00008200c4bc7625 */ /* 0x040fe200078e00bd */
[----:B------:R-:W-:Y:S02]  /*0c80*/  LEA.HI.X R185, R196, c[0x0][0x18c], RZ, 0x4, P5 ;  /* 0x00006300c4b97a11 */ /* 0x000fe400028f24ff */
[----:B0-----:R-:W-:-:S03]  /*0c90*/  ISETP.NE.AND P5, PT, R186, RZ, PT ;  /* 0x000000ffba00720c */ /* 0x001fc60003fa5270 */
[----:B------:R-:W2:Y:S01]  /*0ca0*/  LDG.E.128 R188, [R188.64] ;  /* 0x00000004bcbc7981 */ /* 0x000ea2000c1e1d00 */
[----:B-----5:R-:W-:-:S03]  /*0cb0*/  FSEL R15, R192, RZ, !P5 ;  /* 0x000000ffc00f7208 */ /* 0x020fc60006800000 */
[----:B------:R-:W3:Y:S01]  /*0cc0*/  LDG.E.128 R184, [R184.64] ;  /* 0x00000004b8b87981 */ /* 0x000ee2000c1e1d00 */
[----:B------:R-:W-:Y:S01]  /*0cd0*/  IADD3 R196, R196, 0x80, RZ ;  /* 0x00000080c4c47810 */ /* 0x000fe20007ffe0ff */
[C---:B---3--:R-:W-:Y:S02]  /*0ce0*/  FADD.FTZ R184, -R15.reuse, R184 ;  /* 0x000000b80fb87221 */ /* 0x048fe40000010100 */
[----:B------:R-:W-:Y:S02]  /*0cf0*/  FADD.FTZ R185, -R15, R185 ;  /* 0x000000b90fb97221 */ /* 0x000fe40000010100 */
[C---:B------:R-:W-:Y:S02]  /*0d00*/  FMUL.FTZ R205, R3.reuse, R184 ;  /* 0x000000b803cd7220 */ /* 0x040fe40000410000 */
[----:B------:R-:W-:-:S03]  /*0d10*/  FMUL.FTZ R185, R3, R185 ;  /* 0x000000b903b97220 */ /* 0x000fc60000410000 */
[----:B------:R0:W-:Y:S04]  /*0d20*/  STL [R1+0x8], R205 ;  /* 0x000008cd01007387 */ /* 0x0001e80000100800 */
[----:B------:R1:W-:Y:S01]  /*0d30*/  STL [R1+0x4], R185 ;  /* 0x000004b901007387 */ /* 0x0003e20000100800 */
[----:B--2---:R-:W-:Y:S02]  /*0d40*/  FMUL.FTZ R237, R172, R188 ;  /* 0x000000bcaced7220 */ /* 0x004fe40000410000 */
        /* <DEDUP_REMOVED lines=9> */
[----:B------:R-:W-:Y:S02]  /*0de0*/  FFMA.FTZ R132, R188, R205, R132 ;  /* 0x000000cdbc847223 */ /* 0x000fe40000010084 */
[----:B0-----:R-:W-:Y:S02]  /*0df0*/  FMUL.FTZ R205, R3, R15 ;  /* 0x0000000f03cd7220 */ /* 0x001fe40000410000 */
        /* <DEDUP_REMOVED lines=12> */
.L_x_12919:
[----:B-1----:R-:W-:Y:S05]  /*0ec0*/  BSYNC B0 ;  /* 0x0000000000007941 */ /* 0x002fea0003800000 */
.L_x_12918:
        /* <DEDUP_REMOVED lines=10> */
[----:B------:R-:W-:-:S06]  /*0f70*/  IMAD.WIDE.U32 R188, R196, R189, c[0x0][0x208] ;  /* 0x00008200c4bc7625 */ /* 0x000fcc00078e00bd */
[----:B------:R-:W2:Y:S01]  /*0f80*/  LDG.E.128 R188, [R188.64] ;  /* 0x00000004bcbc7981 */ /* 0x000ea2000c1e1d00 */
[----:B-1----:R-:W-:-:S04]  /*0f90*/  LEA R184, P5, R196, c[0x0][0x188], 0x4 ;  /* 0x00006200c4b87a11 */ /* 0x002fc800078a20ff */
[----:B------:R-:W-:Y:S02]  /*0fa0*/  LEA.HI.X R185, R196, c[0x0][0x18c], RZ, 0x4, P5 ;  /* 0x00006300c4b97a11 */ /* 0x000fe400028f24ff */
[----:B0-----:R-:W-:-:S04]  /*0fb0*/  ISETP.NE.AND P5, PT, R186, RZ, PT ;  /* 0x000000ffba00720c */ /* 0x001fc80003fa5270 */
[----:B------:R-:W3:Y:S01]  /*0fc0*/  LDG.E.128 R184, [R184.64] ;  /* 0x00000004b8b87981 */ /* 0x000ee2000c1e1d00 */
[----:B-----5:R-:W-:Y:S02]  /*0fd0*/  FSEL R16, R192, RZ, !P5 ;  /* 0x000000ffc0107208 */ /* 0x020fe40006800000 */
[----:B------:R-:W-:Y:S01]  /*0fe0*/  IADD3 R196, R196, 0x80, RZ ;  /* 0x00000080c4c47810 */ /* 0x000fe20007ffe0ff */
[----:B--2---:R-:W-:Y:S02]  /*0ff0*/  FMUL.FTZ R235, R168, R188 ;  /* 0x000000bca8eb7220 */ /* 0x004fe40000410000 */
[----:B------:R-:W-:Y:S02]  /*1000*/  FMUL.FTZ R213, R169, R189 ;  /* 0x000000bda9d57220 */ /* 0x000fe40000410000 */
[----:B------:R-:W-:Y:S02]  /*1010*/  FADD.FTZ R9, R9, R235 ;  /* 0x000000eb09097221 */ /* 0x000fe40000010000 */
[----:B---3--:R-:W-:-:S02]  /*1020*/  FADD.FTZ R184, -R16, R184 ;  /* 0x000000b810b87221 */ /* 0x008fc40000010100 */
[C---:B------:R-:W-:Y:S02]  /*1030*/  FADD.FTZ R185, -R16.reuse, R185 ;  /* 0x000000b910b97221 */ /* 0x040fe40000010100 */
[C---:B------:R-:W-:Y:S02]  /*1040*/  FMUL.FTZ R203, R3.reuse, R184 ;  /* 0x000000b803cb7220 */ /* 0x040fe40000410000 */
[C---:B------:R-:W-:Y:S02]  /*1050*/  FADD.FTZ R186, -R16.reuse, R186 ;  /* 0x000000ba10ba7221 */ /* 0x040fe40000010100 */
[----:B------:R-:W-:Y:S02]  /*1060*/  FMUL.FTZ R252, R3, R185 ;  /* 0x000000b903fc7220 */ /* 0x000fe40000410000 */
[----:B------:R-:W-:Y:S02]  /*1070*/  FFMA.FTZ R8, R203, R235, R8 ;  /* 0x000000ebcb087223 */ /* 0x000fe40000010008 */
[----:B------:R-:W-:-:S02]  /*1080*/  FADD.FTZ R16, -R16, R187 ;  /* 0x000000bb10107221 */ /* 0x000fc40000010100 */
[----:B------:R-:W-:Y:S02]  /*1090*/  FMUL.FTZ R234, R3, R186 ;  /* 0x000000ba03ea7220 */ /* 0x000fe40000410000 */
[----:B------:R-:W-:Y:S02]  /*10a0*/  FMUL.FTZ R204, R170, R190 ;  /* 0x000000beaacc7220 */ /* 0x000fe40000410000 */
[----:B------:R-:W-:Y:S02]  /*10b0*/  FADD.FTZ R9, R9, R213 ;  /* 0x000000d509097221 */ /* 0x000fe40000010000 */
[----:B------:R-:W-:Y:S01]  /*10c0*/  FFMA.FTZ R8, R252, R213, R8 ;  /* 0x000000d5fc087223 */ /* 0x000fe20000010008 */
[----:B------:R0:W-:Y:S01]  /*10d0*/  STL [R1], R203 ;  /* 0x000000cb01007387 */ /* 0x0001e20000100800 */
[----:B------:R-:W-:Y:S02]  /*10e0*/  FFMA.FTZ R128, R188, R203, R128 ;  /* 0x000000cbbc807223 */ /* 0x000fe40000010080 */
[----:B------:R-:W-:-:S02]  /*10f0*/  FADD.FTZ R9, R9, R204 ;  /* 0x000000cc09097221 */ /* 0x000fc40000010000 */
[----:B------:R-:W-:Y:S02]  /*1100*/  FFMA.FTZ R8, R234, R204, R8 ;  /* 0x000000ccea087223 */ /* 0x000fe40000010008 */
[----:B0-----:R-:W-:Y:S02]  /*1110*/  FMUL.FTZ R203, R3, R16 ;  /* 0x0000001003cb7220 */ /* 0x001fe40000410000 */
[----:B------:R-:W-:Y:S02]  /*1120*/  FMUL.FTZ R16, R171, R191 ;  /* 0x000000bfab107220 */ /* 0x000fe40000410000 */
        /* <DEDUP_REMOVED lines=9> */
.L_x_12921:
[----:B------:R-:W-:Y:S05]  /*11c0*/  BSYNC B0 ;  /* 0x0000000000007941 */ /* 0x000fea0003800000 */
.L_x_12920:
        /* <DEDUP_REMOVED lines=22> */
[----:B------:R-:W-:Y:S02]  /*1330*/  FADD.FTZ R185, -R17, R185 ;  /* 0x000000b911b97221 */ /* 0x000fe40000010100 */
[----:B------:R-:W-:Y:S02]  /*1340*/  FMUL.FTZ R251, R3, R184 ;  /* 0x000000b803fb7220 */ /* 0x000fe40000410000 */
[----:B------:R-:W-:Y:S02]  /*1350*/  FADD.FTZ R186, -R17, R186 ;  /* 0x000000ba11ba7221 */ /* 0x000fe40000010100 */
[----:B------:R-:W-:Y:S02]  /*1360*/  FMUL.FTZ R250, R3, R185 ;  /* 0x000000b903fa7220 */ /* 0x000fe40000410000 */
[----:B------:R-:W-:Y:S02]  /*1370*/  FFMA.FTZ R8, R251, R233, R8 ;  /* 0x000000e9fb087223 */ /* 0x000fe40000010008 */
[----:B------:R-:W-:-:S02]  /*1380*/  FADD.FTZ R17, -R17, R187 ;  /* 0x000000bb11117221 */ /* 0x000fc40000010100 */
        /* <DEDUP_REMOVED lines=18> */
.L_x_12923:
[----:B------:R-:W-:Y:S05]  /*14b0*/  BSYNC B0 ;  /* 0x0000000000007941 */ /* 0x000fea0003800000 */
.L_x_12922:
        /* <DEDUP_REMOVED lines=45> */
.L_x_12925:
[----:B------:R-:W-:Y:S05]  /*1790*/  BSYNC B0 ;  /* 0x0000000000007941 */ /* 0x000fea0003800000 */
.L_x_12924:
        /* <DEDUP_REMOVED lines=45> */
.L_x_12927:
[----:B------:R-:W-:Y:S05]  /*1a70*/  BSYNC B0 ;  /* 0x0000000000007941 */ /* 0x000fea0003800000 */
.L_x_12926:
        /* <DEDUP_REMOVED lines=45> */
.L_x_12929:
[----:B------:R-:W-:Y:S05]  /*1d50*/  BSYNC B0 ;  /* 0x0000000000007941 */ /* 0x000fea0003800000 */
.L_x_12928:
        /* <DEDUP_REMOVED lines=12> */
[----:B-1----:R-:W-:Y:S02]  /*1e20*/  IMAD.WIDE.U32 R10, R196, R187, c[0x0][0x208] ;  /* 0x00008200c40a7625 */ /* 0x002fe400078e00bb */
[----:B------:R0:W2:Y:S01]  /*1e30*/  LDG.E.128 R188, [R184.64] ;  /* 0x00000004b8bc7981 */ /* 0x0000a2000c1e1d00 */
[----:B-----5:R-:W-:-:S03]  /*1e40*/  FSEL R20, R192, RZ, !P5 ;  /* 0x000000ffc0147208 */ /* 0x020fc60006800000 */
[----:B0-----:R0:W3:Y:S01]  /*1e50*/  LDG.E.128 R184, [R10.64] ;  /* 0x000000040ab87981 */ /* 0x0010e2000c1e1d00 */
[----:B------:R-:W-:Y:S01]  /*1e60*/  IADD3 R196, R196, 0x80, RZ ;  /* 0x00000080c4c47810 */ /* 0x000fe20007ffe0ff */
[C---:B--2---:R-:W-:Y:S02]  /*1e70*/  FADD.FTZ R188, -R20.reuse, R188 ;  /* 0x000000bc14bc7221 */ /* 0x044fe40000010100 */
[C---:B0-----:R-:W-:Y:S02]  /*1e80*/  FADD.FTZ R11, -R20.reuse, R189 ;  /* 0x000000bd140b7221 */ /* 0x041fe40000010100 */
[----:B------:R-:W-:Y:S02]  /*1e90*/  FMUL.FTZ R243, R3, R188 ;  /* 0x000000bc03f37220 */ /* 0x000fe40000410000 */
[----:B------:R-:W-:Y:S02]  /*1ea0*/  FADD.FTZ R10, -R20, R190 ;  /* 0x000000be140a7221 */ /* 0x000fe40000010100 */
[----:B---3--:R-:W-:-:S02]  /*1eb0*/  FMUL.FTZ R225, R148, R184 ;  /* 0x000000b894e17220 */ /* 0x008fc40000410000 */
        /* <DEDUP_REMOVED lines=23> */
.L_x_12931:
[----:B------:R-:W-:Y:S05]  /*2030*/  BSYNC B0 ;  /* 0x0000000000007941 */ /* 0x000fea0003800000 */
.L_x_12930:
        /* <DEDUP_REMOVED lines=18> */
[----:B0-----:R-:W-:Y:S02]  /*2160*/  FADD.FTZ R13, -R21, R189 ;  /* 0x000000bd150d7221 */ /* 0x001fe40000010100 */
        /* <DEDUP_REMOVED lines=26> */
.L_x_12933:
[----:B------:R-:W-:Y:S05]  /*2310*/  BSYNC B0 ;  /* 0x0000000000007941 */ /* 0x000fea0003800000 */
.L_x_12932:
        /* <DEDUP_REMOVED lines=12> */
[----:B------:R-:W-:-:S04]  /*23e0*/  LEA R186, P5, R196, c[0x0][0x188], 0x4 ;  /* 0x00006200c4ba7a11 */ /* 0x000fc800078a20ff */
[C---:B------:R-:W-:Y:S01]  /*23f0*/  LEA.HI.X R187, R196.reuse, c[0x0][0x18c], RZ, 0x4, P5 ;  /* 0x00006300c4bb7a11 */ /* 0x040fe200028f24ff */
[----:B-1----:R-:W-:-:S04]  /*2400*/  IMAD.WIDE.U32 R184, R196, R23, c[0x0][0x208] ;  /* 0x00008200c4b87625 */ /* 0x002fc800078e0017 */
[----:B------:R0:W2:Y:S04]  /*2410*/  LDG.E.128 R188, [R186.64] ;  /* 0x00000004babc7981 */ /* 0x0000a8000c1e1d00 */
[----:B0-----:R-:W3:Y:S01]  /*2420*/  LDG.E.128 R184, [R184.64] ;  /* 0x00000004b8b87981 */ /* 0x001ee2000c1e1d00 */
[C---:B--2---:R-:W-:Y:S02]  /*2430*/  FADD.FTZ R188, -R14.reuse, R188 ;  /* 0x000000bc0ebc7221 */ /* 0x044fe40000010100 */
[C---:B------:R-:W-:Y:S02]  /*2440*/  FADD.FTZ R189, -R14.reuse, R189 ;  /* 0x000000bd0ebd7221 */ /* 0x040fe40000010100 */
[----:B------:R-:W-:Y:S02]  /*2450*/  FMUL.FTZ R192, R3, R188 ;  /* 0x000000bc03c07220 */ /* 0x000fe40000410000 */
[----:B------:R-:W-:-:S02]  /*2460*/  FADD.FTZ R23, -R14, R190 ;  /* 0x000000be0e177221 */ /* 0x000fc40000010100 */
[----:B------:R-:W-:Y:S01]  /*2470*/  FMUL.FTZ R239, R3, R189 ;  /* 0x000000bd03ef7220 */ /* 0x000fe20000410000 */
[----:B------:R0:W-:Y:S01]  /*2480*/  STL [R1+0xc], R192 ;  /* 0x00000cc001007387 */ /* 0x0001e20000100800 */
[----:B---3--:R-:W-:Y:S02]  /*2490*/  FMUL.FTZ R218, R140, R184 ;  /* 0x000000b88cda7220 */ /* 0x008fe40000410000 */
        /* <DEDUP_REMOVED lines=22> */
.L_x_12935:
[----:B0-----:R-:W-:Y:S05]  /*2600*/  BSYNC B0 ;  /* 0x0000000000007941 */ /* 0x001fea0003800000 */
.L_x_12934:
        /* <DEDUP_REMOVED lines=9> */
.L_x_12959:
        /* <DEDUP_REMOVED lines=18> */
.L_x_12960:
[----:B012---:R-:W-:Y:S01]  /*27c0*/  FADD.FTZ R9, R184, R9 ;  /* 0x00000009b8097221 */ /* 0x007fe20000010000 */
[----:B------:R-:W-:Y:S01]  /*27d0*/  @!P5 LOP3.LUT R184, R189, 0x3, RZ, 0xc0, !PT ;  /* 0x00000003bdb8d812 */ /* 0x000fe200078ec0ff */
[----:B------:R-:W-:Y:S01]  /*27e0*/  FADD.FTZ R8, R187, R8 ;  /* 0x00000008bb087221 */ /* 0x000fe20000010000 */
        /* <DEDUP_REMOVED lines=20> */
[----:B0-----:R-:W2:Y:S01]  /*2930*/  LDL R190, [R1+0x10] ;  /* 0x0000100001be7983 */ /* 0x001ea20000100800 */
[----:B------:R-:W-:-:S04]  /*2940*/  ISETP.NE.AND P5, PT, R191, RZ, PT ;  /* 0x000000ffbf00720c */ /* 0x000fc80003fa5270 */
[----:B------:R-:W-:Y:S02]  /*2950*/  FSEL R187, R8, RZ, !P5 ;  /* 0x000000ff08bb7208 */ /* 0x000fe40006800000 */
[----:B------:R-:W-:-:S03]  /*2960*/  ISETP.NE.U32.AND P5, PT, RZ, c[0x0][0x218], PT ;  /* 0x00008600ff007a0c */ /* 0x000fc60003fa5070 */
[-CC-:B------:R-:W-:Y:S01]  /*2970*/  FFMA.FTZ R185, R6, R9.reuse, R187.reuse ;  /* 0x0000000906b97223 */ /* 0x180fe200000100bb */
[----:B------:R-:W-:Y:S01]  /*2980*/  ISETP.NE.AND.EX P5, PT, RZ, c[0x0][0x21c], PT, P5 ;  /* 0x00008700ff007a0c */ /* 0x000fe20003fa5350 */
[----:B------:R-:W-:Y:S02]  /*2990*/  FFMA.FTZ R186, R238, R9, R187 ;  /* 0x00000009eeba7223 */ /* 0x000fe400000100bb */
[----:B------:R-:W-:Y:S02]  /*29a0*/  FADD.FTZ R185, R7, -R185 ;  /* 0x800000b907b97221 */ /* 0x000fe40000010000 */
[----:B------:R-:W-:Y:S02]  /*29b0*/  FADD.FTZ R186, R220, -R186 ;  /* 0x800000badcba7221 */ /* 0x000fe40000010000 */
[C---:B-----5:R-:W-:Y:S02]  /*29c0*/  FMUL.FTZ R189, R3.reuse, R185 ;  /* 0x000000b903bd7220 */ /* 0x060fe40000410000 */
[----:B------:R-:W-:-:S04]  /*29d0*/  FMUL.FTZ R186, R3, R186 ;  /* 0x000000ba03ba7220 */ /* 0x000fc80000410000 */
[----:B------:R-:W-:Y:S02]  /*29e0*/  @P5 FADD.FTZ R189, R56, R189 ;  /* 0x000000bd38bd5221 */ /* 0x000fe40000010000 */
[----:B------:R-:W-:Y:S02]  /*29f0*/  @P5 FADD.FTZ R186, R58, R186 ;  /* 0x000000ba3aba5221 */ /* 0x000fe40000010000 */
[-CC-:B--2---:R-:W-:Y:S01]  /*2a00*/  FFMA.FTZ R184, R190, R9.reuse, R187.reuse ;  /* 0x00000009beb87223 */ /* 0x184fe200000100bb */
[----:B------:R-:W-:Y:S01]  /*2a10*/  HFMA2.MMA R190, -RZ, RZ, 0, 9.5367431640625e-07 ;  /* 0x00000010ffbe7435 */ /* 0x000fe200000001ff */
[----:B------:R-:W-:Y:S02]  /*2a20*/  FFMA.FTZ R187, R219, R9, R187 ;  /* 0x00000009dbbb7223 */ /* 0x000fe400000100bb */
[----:B------:R-:W-:Y:S02]  /*2a30*/  FADD.FTZ R184, R221, -R184 ;  /* 0x800000b8ddb87221 */ /* 0x000fe40000010000 */
[----:B------:R-:W-:-:S02]  /*2a40*/  FADD.FTZ R187, R193, -R187 ;  /* 0x800000bbc1bb7221 */ /* 0x000fc40000010000 */
[C---:B------:R-:W-:Y:S02]  /*2a50*/  FMUL.FTZ R188, R3.reuse, R184 ;  /* 0x000000b803bc7220 */ /* 0x040fe40000410000 */
[----:B------:R-:W-:Y:S02]  /*2a60*/  FMUL.FTZ R187, R3, R187 ;  /* 0x000000bb03bb7220 */ /* 0x000fe40000410000 */
        /* <DEDUP_REMOVED lines=17> */
.L_x_12939:
[----:B0-----:R-:W-:Y:S05]  /*2b80*/  BSYNC B0 ;  /* 0x0000000000007941 */ /* 0x001fea0003800000 */
.L_x_12938:
[----:B------:R-:W-:Y:S01]  /*2b90*/  ISETP.GE.U32.AND P5, PT, R5, 0x100, PT ;  /* 0x000001000500780c */ /* 0x000fe20003fa6070 */
[----:B------:R-:W-:-:S12]  /*2ba0*/  BSSY B0, `(.L_x_12940) ;  /* 0x0000028000007945 */ /* 0x000fd80003800000 */
[----:B------:R-:W-:Y:S05]  /*2bb0*/  @!P5 BRA `(.L_x_12941) ;  /* 0x000002600000d947 */ /* 0x000fea0003800000 */
[----:B------:R-:W2:Y:S04]  /*2bc0*/  LDL R185, [R1+0x8] ;  /* 0x0000080001b97983 */ /* 0x000ea80000100800 */
[----:B------:R-:W3:Y:S01]  /*2bd0*/  LDL R184, [R1+0x4] ;  /* 0x0000040001b87983 */ /* 0x000ee20000100800 */
[----:B------:R-:W-:Y:S02]  /*2be0*/  ISETP.NE.AND P5, PT, R191, RZ, PT ;  /* 0x000000ffbf00720c */ /* 0x000fe40003fa5270 */
[----:B------:R-:W-:Y:S02]  /*2bf0*/  MOV R190, 0x10 ;  /* 0x0000001000be7802 */ /* 0x000fe40000000f00 */
[----:B------:R-:W-:Y:S02]  /*2c00*/  FSEL R187, R8, RZ, !P5 ;  /* 0x000000ff08bb7208 */ /* 0x000fe40006800000 */
[----:B------:R-:W-:-:S03]  /*2c10*/  ISETP.NE.U32.AND P5, PT, RZ, c[0x0][0x218], PT ;  /* 0x00008600ff007a0c */ /* 0x000fc60003fa5070 */
[----:B------:R-:W-:Y:S01]  /*2c20*/  FFMA.FTZ R186, R236, R9, R187 ;  /* 0x00000009ecba7223 */ /* 0x000fe200000100bb */
[----:B------:R-:W-:-:S03]  /*2c30*/  ISETP.NE.AND.EX P5, PT, RZ, c[0x0][0x21c], PT, P5 ;  /* 0x00008700ff007a0c */ /* 0x000fc60003fa5350 */
[----:B------:R-:W-:-:S04]  /*2c40*/  FADD.FTZ R186, R206, -R186 ;  /* 0x800000baceba7221 */ /* 0x000fc80000010000 */
[----:B-----5:R-:W-:-:S06]  /*2c50*/  FMUL.FTZ R186, R3, R186 ;  /* 0x000000ba03ba7220 */ /* 0x020fcc0000410000 */
[----:B------:R-:W-:Y:S02]  /*2c60*/  @P5 FADD.FTZ R186, R54, R186 ;  /* 0x000000ba36ba5221 */ /* 0x000fe40000010000 */
[-CC-:B--2---:R-:W-:Y:S02]  /*2c70*/  FFMA.FTZ R185, R185, R9.reuse, R187.reuse ;  /* 0x00000009b9b97223 */ /* 0x184fe400000100bb */
[-CC-:B---3--:R-:W-:Y:S02]  /*2c80*/  FFMA.FTZ R184, R184, R9.reuse, R187.reuse ;  /* 0x00000009b8b87223 */ /* 0x188fe400000100bb */
        /* <DEDUP_REMOVED lines=25> */
.L_x_12941:
[----:B------:R-:W-:Y:S05]  /*2e20*/  BSYNC B0 ;  /* 0x0000000000007941 */ /* 0x000fea0003800000 */
.L_x_12940:
[----:B------:R-:W-:Y:S01]  /*2e30*/  ISETP.GE.U32.AND P5, PT, R5, 0x180, PT ;  /* 0x000001800500780c */ /* 0x000fe20003fa6070 */
[----:B------:R-:W-:-:S12]  /*2e40*/  BSSY B0, `(.L_x_12942) ;  /* 0x0000027000007945 */ /* 0x000fd80003800000 */
[----:B------:R-:W-:Y:S05]  /*2e50*/  @!P5 BRA `(.L_x_12943) ;  /* 0x000002500000d947 */ /* 0x000fea0003800000 */
[----:B0-----:R-:W2:Y:S01]  /*2e60*/  LDL R184, [R1] ;  /* 0x0000000001b87983 */ /* 0x001ea20000100800 */
[----:B------:R-:W-:Y:S01]  /*2e70*/  ISETP.NE.AND P5, PT, R191, RZ, PT ;  /* 0x000000ffbf00720c */ /* 0x000fe20003fa5270 */
[----:B------:R-:W-:-:S03]  /*2e80*/  HFMA2.MMA R190, -RZ, RZ, 0, 9.5367431640625e-07 ;  /* 0x00000010ffbe7435 */ /* 0x000fc600000001ff */
        /* <DEDUP_REMOVED lines=34> */
.L_x_12943:
[----:B------:R-:W-:Y:S05]  /*30b0*/  BSYNC B0 ;  /* 0x0000000000007941 */ /* 0x000fea0003800000 */
.L_x_12942:
[----:B------:R-:W-:Y:S01]  /*30c0*/  ISETP.GE.U32.AND P5, PT, R5, 0x200, PT ;  /* 0x000002000500780c */ /* 0x000fe20003fa6070 */
[----:B------:R-:W-:-:S12]  /*30d0*/  BSSY B0, `(.L_x_12944) ;  /* 0x0000026000007945 */ /* 0x000fd80003800000 */
[----:B------:R-:W-:Y:S05]  /*30e0*/  @!P5 BRA `(.L_x_12945) ;  /* 0x000002400000d947 */ /* 0x000fea0003800000 */
[----:B------:R-:W-:Y:S02]  /*30f0*/  ISETP.NE.AND P5, PT, R191, RZ, PT ;  /* 0x000000ffbf00720c */ /* 0x000fe40003fa5270 */
[----:B------:R-:W-:Y:S02]  /*3100*/  MOV R190, 0x10 ;  /* 0x0000001000be7802 */ /* 0x000fe40000000f00 */
        /* <DEDUP_REMOVED lines=11> */
[C---:B-----5:R-:W-:Y:S02]  /*31c0*/  FMUL.FTZ R189, R3.reuse, R185 ;  /* 0x000000b903bd7220 */ /* 0x060fe40000410000 */
        /* <DEDUP_REMOVED lines=22> */
.L_x_12945:
[----:B------:R-:W-:Y:S05]  /*3330*/  BSYNC B0 ;  /* 0x0000000000007941 */ /* 0x000fea0003800000 */
.L_x_12944:
[----:B------:R-:W-:Y:S01]  /*3340*/  BSSY B0, `(.L_x_12946) ;  /* 0x0000026000007945 */ /* 0x000fe20003800000 */
[----:B------:R-:W-:Y:S05]  /*3350*/  @!P0 BRA `(.L_x_12947) ;  /* 0x0000024000008947 */ /* 0x000fea0003800000 */
[----:B------:R-:W-:Y:S01]  /*3360*/  ISETP.NE.AND P5, PT, R191, RZ, PT ;  /* 0x000000ffbf00720c */ /* 0x000fe20003fa5270 */
[----:B------:R-:W-:-:S03]  /*3370*/  HFMA2.MMA R190, -RZ, RZ, 0, 9.5367431640625e-07 ;  /* 0x00000010ffbe7435 */ /* 0x000fc600000001ff */
        /* <DEDUP_REMOVED lines=34> */
.L_x_12947:
[----:B------:R-:W-:Y:S05]  /*35a0*/  BSYNC B0 ;  /* 0x0000000000007941 */ /* 0x000fea0003800000 */
.L_x_12946:
[----:B------:R-:W-:Y:S01]  /*35b0*/  BSSY B0, `(.L_x_12948) ;  /* 0x0000026000007945 */ /* 0x000fe20003800000 */
        /* <DEDUP_REMOVED lines=37> */
.L_x_12949:
[----:B------:R-:W-:Y:S05]  /*3810*/  BSYNC B0 ;  /* 0x0000000000007941 */ /* 0x000fea0003800000 */
.L_x_12948:
        /* <DEDUP_REMOVED lines=38> */
.L_x_12951:
[----:B------:R-:W-:Y:S05]  /*3a80*/  BSYNC B0 ;  /* 0x0000000000007941 */ /* 0x000fea0003800000 */
.L_x_12950:
        /* <DEDUP_REMOVED lines=38> */
.L_x_12953:
[----:B------:R-:W-:Y:S05]  /*3cf0*/  BSYNC B0 ;  /* 0x0000000000007941 */ /* 0x000fea0003800000 */
.L_x_12952:
        /* <DEDUP_REMOVED lines=38> */
.L_x_12955:
[----:B------:R-:W-:Y:S05]  /*3f60*/  BSYNC B0 ;  /* 0x0000000000007941 */ /* 0x000fea0003800000 */
.L_x_12954:
[----:B------:R-:W-:Y:S01]  /*3f70*/  ISETP.GE.U32.AND P5, PT, R5, 0x500, PT ;  /* 0x000005000500780c */ /* 0x000fe20003fa6070 */
[----:B------:R-:W-:-:S12]  /*3f80*/  BSSY B0, `(.L_x_12956) ;  /* 0x0000026000007945 */ /* 0x000fd80003800000 */
[----:B------:R-:W-:Y:S05]  /*3f90*/  @!P5 BRA `(.L_x_12957) ;  /* 0x000002400000d947 */ /* 0x000fea0003800000 */
[----:B0-----:R-:W2:Y:S01]  /*3fa0*/  LDL R184, [R1+0xc] ;  /* 0x00000c0001b87983 */ /* 0x001ea20000100800 */
[----:B------:R-:W-:-:S04]  /*3fb0*/  ISETP.NE.AND P5, PT, R191, RZ, PT ;  /* 0x000000ffbf00720c */ /* 0x000fc80003fa5270 */
[----:B------:R-:W-:Y:S02]  /*3fc0*/  FSEL R185, R8, RZ, !P5 ;  /* 0x000000ff08b97208 */ /* 0x000fe40006800000 */
[----:B------:R-:W-:-:S03]  /*3fd0*/  ISETP.NE.U32.AND P5, PT, RZ, c[0x0][0x218], PT ;  /* 0x00008600ff007a0c */ /* 0x000fc60003fa5070 */
[-CC-:B------:R-:W-:Y:S01]  /*3fe0*/  FFMA.FTZ R186, R239, R9.reuse, R185.reuse ;  /* 0x00000009efba7223 */ /* 0x180fe200000100b9 */
[----:B------:R-:W-:Y:S01]  /*3ff0*/  ISETP.NE.AND.EX P5, PT, RZ, c[0x0][0x21c], PT, P5 ;  /* 0x00008700ff007a0c */ /* 0x000fe20003fa5350 */
[----:B------:R-:W-:-:S04]  /*4000*/  FFMA.FTZ R8, R217, R9, R185 ;  /* 0x00000009d9087223 */ /* 0x000fc800000100b9 */
[----:B------:R-:W-:-:S04]  /*4010*/  FADD.FTZ R8, R215, -R8 ;  /* 0x80000008d7087221 */ /* 0x000fc80000010000 */
[----:B-----5:R-:W-:-:S04]  /*4020*/  FMUL.FTZ R8, R3, R8 ;  /* 0x0000000803087220 */ /* 0x020fc80000410000 */
[----:B------:R-:W-:Y:S02]  /*4030*/  @P5 FADD.FTZ R8, R178, R8 ;  /* 0x00000008b2085221 */ /* 0x000fe40000010000 */
[-CC-:B--2---:R-:W-:Y:S02]  /*4040*/  FFMA.FTZ R184, R184, R9.reuse, R185.reuse ;  /* 0x00000009b8b87223 */ /* 0x184fe400000100b9 */
[----:B------:R-:W-:Y:S02]  /*4050*/  FFMA.FTZ R185, R14, R9, R185 ;  /* 0x000000090eb97223 */ /* 0x000fe400000100b9 */
[----:B------:R-:W-:Y:S02]  /*4060*/  FADD.FTZ R184, R218, -R184 ;  /* 0x800000b8dab87221 */ /* 0x000fe40000010000 */
[----:B------:R-:W-:Y:S02]  /*4070*/  FADD.FTZ R9, R216, -R186 ;  /* 0x800000bad8097221 */ /* 0x000fe40000010000 */
[----:B------:R-:W-:-:S02]  /*4080*/  FADD.FTZ R185, R23, -R185 ;  /* 0x800000b917b97221 */ /* 0x000fc40000010000 */
[C---:B------:R-:W-:Y:S02]  /*4090*/  FMUL.FTZ R184, R3.reuse, R184 ;  /* 0x000000b803b87220 */ /* 0x040fe40000410000 */
[C---:B------:R-:W-:Y:S02]  /*40a0*/  FMUL.FTZ R9, R3.reuse, R9 ;  /* 0x0000000903097220 */ /* 0x040fe40000410000 */
[----:B------:R-:W-:Y:S02]  /*40b0*/  FMUL.FTZ R3, R3, R185 ;  /* 0x000000b903037220 */ /* 0x000fe40000410000 */
[----:B------:R-:W-:Y:S02]  /*40c0*/  @P5 FADD.FTZ R184, R176, R184 ;  /* 0x000000b8b0b85221 */ /* 0x000fe40000010000 */
[----:B------:R-:W-:Y:S02]  /*40d0*/  @P5 FADD.FTZ R9, R177, R9 ;  /* 0x00000009b1095221 */ /* 0x000fe40000010000 */
[----:B------:R-:W-:Y:S01]  /*40e0*/  @P5 FADD.FTZ R3, R179, R3 ;  /* 0x00000003b3035221 */ /* 0x000fe20000010000 */
[----:B------:R-:W-:Y:S01]  /*40f0*/  ISETP.NE.U32.AND P5, PT, RZ, c[0x0][0x258], PT ;  /* 0x00009600ff007a0c */ /* 0x000fe20003fa5070 */
[----:B------:R-:W-:-:S02]  /*4100*/  FMUL.FTZ R186, R8, R2 ;  /* 0x0000000208ba7220 */ /* 0x000fc40000410000 */
[-C--:B------:R-:W-:Y:S01]  /*4110*/  FMUL.FTZ R185, R9, R2.reuse ;  /* 0x0000000209b97220 */ /* 0x080fe20000410000 */
[----:B------:R-:W-:Y:S01]  /*4120*/  ISETP.NE.AND.EX P5, PT, RZ, c[0x0][0x25c], PT, P5 ;  /* 0x00009700ff007a0c */ /* 0x000fe20003fa5350 */
[----:B------:R-:W-:-:S03]  /*4130*/  FMUL.FTZ R187, R3, R2 ;  /* 0x0000000203bb7220 */ /* 0x000fc60000410000 */
[----:B------:R-:W-:Y:S02]  /*4140*/  SEL R182, R8, R182, P5 ;  /* 0x000000b608b67207 */ /* 0x000fe40002800000 */
[----:B------:R-:W-:Y:S02]  /*4150*/  MOV R8, 0x10 ;  /* 0x0000001000087802 */ /* 0x000fe40000000f00 */
[C---:B------:R-:W-:Y:S01]  /*4160*/  SEL R180, R184.reuse, R180, P5 ;  /* 0x000000b4b8b47207 */ /* 0x040fe20002800000 */
[----:B------:R-:W-:Y:S01]  /*4170*/  FMUL.FTZ R184, R184, R2 ;  /* 0x00000002b8b87220 */ /* 0x000fe20000410000 */
[----:B------:R-:W-:Y:S02]  /*4180*/  SEL R183, R3, R183, P5 ;  /* 0x000000b703b77207 */ /* 0x000fe40002800000 */
[----:B------:R-:W-:Y:S01]  /*4190*/  SEL R181, R9, R181, P5 ;  /* 0x000000b509b57207 */ /* 0x000fe20002800000 */
[----:B------:R-:W-:-:S05]  /*41a0*/  @P5 IMAD.WIDE.U32 R2, R4, R8, c[0x0][0x258] ;  /* 0x0000960004025625 */ /* 0x000fca00078e0008 */
[----:B------:R0:W-:Y:S02]  /*41b0*/  @P5 STG.E.128 [R2.64], R180 ;  /* 0x000000b402005986 */ /* 0x0001e4000c101d04 */
[----:B0-----:R-:W-:-:S05]  /*41c0*/  IMAD.WIDE.U32 R2, R4, R8, c[0x0][0x248] ;  /* 0x0000920004027625 */ /* 0x001fca00078e0008 */
[----:B------:R0:W-:Y:S02]  /*41d0*/  STG.E.128 [R2.64], R184 ;  /* 0x000000b802007986 */ /* 0x0001e4000c101d04 */
.L_x_12957:
[----:B------:R-:W-:Y:S05]  /*41e0*/  BSYNC B0 ;  /* 0x0000000000007941 */ /* 0x000fea0003800000 */
.L_x_12956:
[----:B0----5:R-:W2:Y:S01]  /*41f0*/  LDL.LU R2, [R1+0x14] ;  /* 0x0000140001027983 */ /* 0x021ea20000300800 */
[----:B------:R-:W-:Y:S02]  /*4200*/  IADD3 R0, R0, c[0x0][0x160], RZ ;  /* 0x0000580000007a10 */ /* 0x000fe40007ffe0ff */
[----:B--2---:R-:W-:-:S04]  /*4210*/  LOP3.LUT P5, RZ, R2, 0xff, RZ, 0xc0, !PT ;  /* 0x000000ff02ff7812 */ /* 0x004fc800078ac0ff */
[----:B------:R-:W-:Y:S02]  /*4220*/  SEL R2, RZ, 0x1, P5 ;  /* 0x00000001ff027807 */ /* 0x000fe40002800000 */
[----:B------:R-:W-:-:S03]  /*4230*/  ISETP.GE.AND P5, PT, R0, c[0x0][0x164], PT ;  /* 0x0000590000007a0c */ /* 0x000fc60003fa6270 */
[----:B------:R0:W-:Y:S10]  /*4240*/  STL.S16 [R1+0x14], R2 ;  /* 0x0000140201007387 */ /* 0x0001f40000100600 */
[----:B0-----:R-:W-:Y:S01]  /*4250*/  @P5 CALL.REL.NOINC `(.L_x_12915) ;  /* 0x0000001000005944 */ /* 0x001fe20003c00000 */
[----:B------:R-:W-:Y:S05]  /*4260*/  BRA `(.L_x_12958) ;  /* 0xffffc4d000007947 */ /* 0x000fea000383ffff */
.L_x_12915:
[----:B0-----:R-:W0:Y:S01]  /*4270*/  S2UR UR6, SR_CTAID.X ;  /* 0x00000000000679c3 */ /* 0x001e220000002500 */
[----:B------:R-:W0:Y:S01]  /*4280*/  S2R R2, SR_TID.X ;  /* 0x0000000000027919 */ /* 0x000e220000002100 */
[----:B------:R-:W-:-:S02]  /*4290*/  LOP3.LUT P6, RZ, R5, 0xffffff80, RZ, 0xc0, !PT ;  /* 0xffffff8005ff7812 */ /* 0x000fc400078cc0ff */
[----:B------:R-:W-:Y:S02]  /*42a0*/  ISETP.GE.U32.AND P5, PT, R5, 0x100, PT ;  /* 0x000001000500780c */ /* 0x000fe40003fa6070 */
[----:B------:R-:W-:Y:S02]  /*42b0*/  @P0 MOV R17, 0x10 ;  /* 0x0000001000110802 */ /* 0x000fe40000000f00 */
[----:B------:R-:W-:Y:S02]  /*42c0*/  @P1 MOV R19, 0x10 ;  /* 0x0000001000131802 */ /* 0x000fe40000000f00 */
[----:B------:R-:W-:Y:S02]  /*42d0*/  @P2 MOV R21, 0x10 ;  /* 0x0000001000152802 */ /* 0x000fe40000000f00 */
[----:B------:R-:W-:Y:S02]  /*42e0*/  @P3 MOV R23, 0x10 ;  /* 0x0000001000173802 */ /* 0x000fe40000000f00 */
[----:B------:R-:W-:-:S02]  /*42f0*/  @P4 MOV R25, 0x10 ;  /* 0x0000001000194802 */ /* 0x000fc40000000f00 */
        /* <DEDUP_REMOVED lines=57> */
[----:B------:R-:W-:-:S10]  /*4690*/  HFMA2.MMA R5, -RZ, RZ, 0, 9.5367431640625e-07 ;  /* 0x00000010ff057435 */ /* 0x000fd400000001ff */
[----:B---3--:R-:W-:-:S04]  /*46a0*/  IMAD.WIDE.U32 R2, R0, R5, c[0x0][0x220] ;  /* 0x0000880000027625 */ /* 0x008fc800078e0005 */
[----:B------:R-:W-:Y:S01]  /*46b0*/  IMAD.WIDE.U32 R4, R0, R5, c[0x0][0x228] ;  /* 0x00008a0000047625 */ /* 0x000fe200078e0005 */
[----:B------:R-:W-:Y:S04]  /*46c0*/  STG.E.128 [R2.64], R60 ;  /* 0x0000003c02007986 */ /* 0x000fe8000c101d04 */
[----:B------:R-:W-:Y:S01]  /*46d0*/  STG.E.128 [R4.64], R100 ;  /* 0x0000006404007986 */ /* 0x000fe2000c101d04 */
[----:B------:R-:W-:Y:S05]  /*46e0*/  EXIT ;  /* 0x000000000000794d */ /* 0x000fea0003800000 */
.L_x_12936:
[----:B------:R-:W-:Y:S01]  /*46f0*/  HFMA2.MMA R186, -RZ, RZ, 0, 9.5367431640625e-07 ;  /* 0x00000010ffba7435 */ /* 0x000fe200000001ff */
[----:B------:R-:W-:Y:S02]  /*4700*/  MOV R185, R9 ;  /* 0x0000000900b97202 */ /* 0x000fe40000000f00 */
[----:B------:R-:W-:Y:S02]  /*4710*/  MOV R191, 0x1f ;  /* 0x0000001f00bf7802 */ /* 0x000fe40000000f00 */
[----:B------:R-:W-:-:S02]  /*4720*/  MOV R190, 0xffffffff ;  /* 0xffffffff00be7802 */ /* 0x000fc40000000f00 */
[----:B------:R-:W-:Y:S02]  /*4730*/  MOV R184, 0x4750 ;  /* 0x0000475000b87802 */ /* 0x000fe40000000f00 */
[----:B-----5:R-:W-:Y:S05]  /*4740*/  CALL.REL.NOINC `($__internal_180_$__cuda_sm70_shflsync_down_p) ;  /* 0x0000046000007944 */ /* 0x020fea0003c00000 */
[----:B-1----:R-:W-:Y:S01]  /*4750*/  MOV R187, R186 ;  /* 0x000000ba00bb7202 */ /* 0x002fe20000000f00 */
[----:B------:R-:W-:Y:S05]  /*4760*/  BRA `(.L_x_12959) ;  /* 0xffffdf3000007947 */ /* 0x000fea000383ffff */
.L_x_12937:
[----:B------:R-:W-:Y:S01]  /*4770*/  HFMA2.MMA R186, -RZ, RZ, 0, 9.5367431640625e-07 ;  /* 0x00000010ffba7435 */ /* 0x000fe200000001ff */
[----:B------:R-:W-:Y:S02]  /*4780*/  MOV R185, R8 ;  /* 0x0000000800b97202 */ /* 0x000fe40000000f00 */
[----:B------:R-:W-:Y:S02]  /*4790*/  MOV R191, 0x1f ;  /* 0x0000001f00bf7802 */ /* 0x000fe40000000f00 */
[----:B------:R-:W-:Y:S02]  /*47a0*/  MOV R190, 0xffffffff ;  /* 0xffffffff00be7802 */ /* 0x000fe40000000f00 */
[----:B------:R-:W-:Y:S02]  /*47b0*/  MOV R184, 0x47d0 ;  /* 0x000047d000b87802 */ /* 0x000fe40000000f00 */
[----:B01---5:R-:W-:Y:S05]  /*47c0*/  CALL.REL.NOINC `($__internal_180_$__cuda_sm70_shflsync_down_p) ;  /* 0x000003e000007944 */ /* 0x023fea0003c00000 */
[----:B------:R-:W-:Y:S01]  /*47d0*/  FADD.FTZ R9, R187, R9 ;  /* 0x00000009bb097221 */ /* 0x000fe20000010000 */
[----:B------:R-:W-:Y:S01]  /*47e0*/  MOV R191, 0x1f ;  /* 0x0000001f00bf7802 */ /* 0x000fe20000000f00 */
[----:B-1----:R-:W-:Y:S01]  /*47f0*/  FADD.FTZ R8, R8, R186 ;  /* 0x000000ba08087221 */ /* 0x002fe20000010000 */
[----:B------:R-:W-:Y:S01]  /*4800*/  HFMA2.MMA R186, -RZ, RZ, 0, 4.76837158203125e-07 ;  /* 0x00000008ffba7435 */ /* 0x000fe200000001ff */
[----:B------:R-:W-:-:S02]  /*4810*/  MOV R190, 0xffffffff ;  /* 0xffffffff00be7802 */ /* 0x000fc40000000f00 */
[----:B------:R-:W-:Y:S02]  /*4820*/  MOV R185, R9 ;  /* 0x0000000900b97202 */ /* 0x000fe40000000f00 */
[----:B------:R-:W-:Y:S02]  /*4830*/  MOV R184, 0x4850 ;  /* 0x0000485000b87802 */ /* 0x000fe40000000f00 */
[----:B------:R-:W-:Y:S05]  /*4840*/  CALL.REL.NOINC `($__internal_180_$__cuda_sm70_shflsync_down_p) ;  /* 0x0000036000007944 */ /* 0x000fea0003c00000 */
[----:B-1----:R-:W-:Y:S01]  /*4850*/  MOV R187, R186 ;  /* 0x000000ba00bb7202 */ /* 0x002fe20000000f00 */
[----:B------:R-:W-:Y:S01]  /*4860*/  HFMA2.MMA R186, -RZ, RZ, 0, 4.76837158203125e-07 ;  /* 0x00000008ffba7435 */ /* 0x000fe200000001ff */
[----:B------:R-:W-:Y:S02]  /*4870*/  MOV R185, R8 ;  /* 0x0000000800b97202 */ /* 0x000fe40000000f00 */
[----:B------:R-:W-:Y:S02]  /*4880*/  MOV R191, 0x1f ;  /* 0x0000001f00bf7802 */ /* 0x000fe40000000f00 */
[----:B------:R-:W-:Y:S02]  /*4890*/  MOV R190, 0xffffffff ;  /* 0xffffffff00be7802 */ /* 0x000fe40000000f00 */
[----:B------:R-:W-:-:S02]  /*48a0*/  MOV R184, 0x48c0 ;  /* 0x000048c000b87802 */ /* 0x000fc40000000f00 */
[----:B------:R-:W-:Y:S05]  /*48b0*/  CALL.REL.NOINC `($__internal_180_$__cuda_sm70_shflsync_down_p) ;  /* 0x000002f000007944 */ /* 0x000fea0003c00000 */
[----:B------:R-:W-:Y:S01]  /*48c0*/  FADD.FTZ R9, R187, R9 ;  /* 0x00000009bb097221 */ /* 0x000fe20000010000 */
[----:B------:R-:W-:Y:S01]  /*48d0*/  MOV R191, 0x1f ;  /* 0x0000001f00bf7802 */ /* 0x000fe20000000f00 */
[----:B-1----:R-:W-:Y:S01]  /*48e0*/  FADD.FTZ R8, R8, R186 ;  /* 0x000000ba08087221 */ /* 0x002fe20000010000 */
[----:B------:R-:W-:Y:S01]  /*48f0*/  HFMA2.MMA R186, -RZ, RZ, 0, 2.384185791015625e-07 ;  /* 0x00000004ffba7435 */ /* 0x000fe200000001ff */
[----:B------:R-:W-:-:S02]  /*4900*/  MOV R190, 0xffffffff ;  /* 0xffffffff00be7802 */ /* 0x000fc40000000f00 */
[----:B------:R-:W-:Y:S02]  /*4910*/  MOV R185, R9 ;  /* 0x0000000900b97202 */ /* 0x000fe40000000f00 */
[----:B------:R-:W-:Y:S02]  /*4920*/  MOV R184, 0x4940 ;  /* 0x0000494000b87802 */ /* 0x000fe40000000f00 */
[----:B------:R-:W-:Y:S05]  /*4930*/  CALL.REL.NOINC `($__internal_180_$__cuda_sm70_shflsync_down_p) ;  /* 0x0000027000007944 */ /* 0x000fea0003c00000 */
[----:B-1----:R-:W-:Y:S01]  /*4940*/  MOV R187, R186 ;  /* 0x000000ba00bb7202 */ /* 0x002fe20000000f00 */
[----:B------:R-:W-:Y:S01]  /*4950*/  HFMA2.MMA R186, -RZ, RZ, 0, 2.384185791015625e-07 ;  /* 0x00000004ffba7435 */ /* 0x000fe200000001ff */
        /* <DEDUP_REMOVED lines=8> */
[----:B------:R-:W-:Y:S01]  /*49e0*/  HFMA2.MMA R186, -RZ, RZ, 0, 1.1920928955078125e-07 ;  /* 0x00000002ffba7435 */ /* 0x000fe200000001ff */
[----:B------:R-:W-:-:S02]  /*49f0*/  MOV R190, 0xffffffff ;  /* 0xffffffff00be7802 */ /* 0x000fc40000000f00 */
[----:B------:R-:W-:Y:S02]  /*4a00*/  MOV R185, R9 ;  /* 0x0000000900b97202 */ /* 0x000fe40000000f00 */
[----:B------:R-:W-:Y:S02]  /*4a10*/  MOV R184, 0x4a30 ;  /* 0x00004a3000b87802 */ /* 0x000fe40000000f00 */
[----:B------:R-:W-:Y:S05]  /*4a20*/  CALL.REL.NOINC `($__internal_180_$__cuda_sm70_shflsync_down_p) ;  /* 0x0000018000007944 */ /* 0x000fea0003c00000 */
[----:B-1----:R-:W-:Y:S01]  /*4a30*/  MOV R8, R186 ;  /* 0x000000ba00087202 */ /* 0x002fe20000000f00 */
[----:B------:R-:W-:Y:S01]  /*4a40*/  HFMA2.MMA R186, -RZ, RZ, 0, 1.1920928955078125e-07 ;  /* 0x00000002ffba7435 */ /* 0x000fe200000001ff */
        /* <DEDUP_REMOVED lines=8> */
[----:B------:R-:W-:Y:S01]  /*4ad0*/  HFMA2.MMA R186, -RZ, RZ, 0, 5.9604644775390625e-08 ;  /* 0x00000001ffba7435 */ /* 0x000fe200000001ff */
[----:B------:R-:W-:-:S02]  /*4ae0*/  MOV R190, 0xffffffff ;  /* 0xffffffff00be7802 */ /* 0x000fc40000000f00 */
[----:B------:R-:W-:Y:S02]  /*4af0*/  MOV R185, R8 ;  /* 0x0000000800b97202 */ /* 0x000fe40000000f00 */
[----:B------:R-:W-:Y:S02]  /*4b00*/  MOV R184, 0x4b20 ;  /* 0x00004b2000b87802 */ /* 0x000fe40000000f00 */
[----:B------:R-:W-:Y:S05]  /*4b10*/  CALL.REL.NOINC `($__internal_180_$__cuda_sm70_shflsync_down_p) ;  /* 0x0000009000007944 */ /* 0x000fea0003c00000 */
[----:B-1----:R-:W-:Y:S01]  /*4b20*/  MOV R187, R186 ;  /* 0x000000ba00bb7202 */ /* 0x002fe20000000f00 */
[----:B------:R-:W-:Y:S01]  /*4b30*/  HFMA2.MMA R186, -RZ, RZ, 0, 5.9604644775390625e-08 ;  /* 0x00000001ffba7435 */ /* 0x000fe200000001ff */
[----:B------:R-:W-:Y:S02]  /*4b40*/  MOV R185, R9 ;  /* 0x0000000900b97202 */ /* 0x000fe40000000f00 */
[----:B------:R-:W-:Y:S02]  /*4b50*/  MOV R191, 0x1f ;  /* 0x0000001f00bf7802 */ /* 0x000fe40000000f00 */
[----:B------:R-:W-:Y:S02]  /*4b60*/  MOV R190, 0xffffffff ;  /* 0xffffffff00be7802 */ /* 0x000fe40000000f00 */
[----:B------:R-:W-:-:S02]  /*4b70*/  MOV R184, 0x4b90 ;  /* 0x00004b9000b87802 */ /* 0x000fc40000000f00 */
[----:B------:R-:W-:Y:S05]  /*4b80*/  CALL.REL.NOINC `($__internal_180_$__cuda_sm70_shflsync_down_p) ;  /* 0x0000002000007944 */ /* 0x000fea0003c00000 */
[----:B-1----:R-:W-:Y:S01]  /*4b90*/  MOV R184, R186 ;  /* 0x000000ba00b87202 */ /* 0x002fe20000000f00 */
[----:B------:R-:W-:Y:S05]  /*4ba0*/  BRA `(.L_x_12960) ;  /* 0xffffdc1000007947 */ /* 0x000fea000383ffff */
        .weak           $__internal_180_$__cuda_sm70_shflsync_down_p
        .type           $__internal_180_$__cuda_sm70_shflsync_down_p,@function
        .size           $__internal_180_$__cuda_sm70_shflsync_down_p,(.L_x_14398 - $__internal_180_$__cuda_sm70_shflsync_down_p)
$__internal_180_$__cuda_sm70_shflsync_down_p:
[----:B------:R-:W-:Y:S04]  /*4bb0*/  WARPSYNC R190 ;  /* 0x000000be00007348 */ /* 0x000fe80003800000 */
[----:B------:R0:W1:Y:S02]  /*4bc0*/  SHFL.DOWN PT, R186, R185, R186, R191 ;  /* 0x080000bab9ba7389 */ /* 0x00006400000e00bf */
[----:B0-----:R-:W-:-:S06]  /*4bd0*/  HFMA2.MMA R185, -RZ, RZ, 0, 0 ;  /* 0x00000000ffb97435 */ /* 0x001fcc00000001ff */
[----:B------:R-:W-:Y:S05]  /*4be0*/  RET.REL.NODEC R184 `(_ZN10layer_norm13ln_bwd_kernelINS_13Kernel_traitsIfffffjLj5120ELj1ELj1ELj4ELj16ENS_18Kernel_traits_baseILj5120EfffffjLj128EEEEELb0ELb0ELb0ELb0EEEvNS_9BwdParamsE) ;  /* 0xffffb410b8007950 */ /* 0x000fea0003c3ffff */
.L_x_12961:
        /* <DEDUP_REMOVED lines=9> */
.L_x_14398:


//--------------------- .text._ZN10layer_norm13ln_bwd_kernelINS_13Kernel_traitsIfffffjLj5120ELj1ELj1ELj4ELj16ENS_18Kernel_traits_baseILj5120EfffffjLj128EEEEELb0ELb0ELb0ELb1EEEvNS_9BwdParamsE --------------------------
	.section	.text._ZN10layer_norm13ln_bwd_kernelINS_13Kernel_traitsIfffffjLj5120ELj1ELj1ELj4ELj16ENS_18Kernel_traits_baseILj5120EfffffjLj128EEEEELb0ELb0ELb0ELb1EEEvNS_9BwdParamsE,"ax",@progbits
	.sectioninfo	@"SHI_REGISTERS=255"
	.align	128
        .global         _ZN10layer_norm13ln_bwd_kernelINS_13Kernel_traitsIfffffjLj5120ELj1ELj1ELj4ELj16ENS_18Kernel_traits_baseILj5120EfffffjLj128EEEEELb0ELb0ELb0ELb1EEEvNS_9BwdParamsE
        .type           _ZN10layer_norm13ln_bwd_kernelINS_13Kernel_traitsIfffffjLj5120ELj1ELj1ELj4ELj16ENS_18Kernel_traits_baseILj5120EfffffjLj128EEEEELb0ELb0ELb0ELb1EEEvNS_9BwdParamsE,@function
        .size           _ZN10layer_norm13ln_bwd_kernelINS_13Kernel_traitsIfffffjLj5120ELj1ELj1ELj4ELj16ENS_18Kernel_traits_baseILj5120EfffffjLj128EEEEELb0ELb0ELb0ELb1EEEvNS_9BwdParamsE,(.L_x_14399 - _ZN10layer_norm13ln_bwd_kernelINS_13Kernel_traitsIfffffjLj5120ELj1ELj1ELj4ELj16ENS_18Kernel_traits_baseILj5120EfffffjLj128EEEEELb0ELb0ELb0ELb1EEEvNS_9BwdParamsE)
        .other          _ZN10layer_norm13ln_bwd_kernelINS_13Kernel_traitsIfffffjLj5120ELj1ELj1ELj4ELj16ENS_18Kernel_traits_baseILj5120EfffffjLj128EEEEELb0ELb0ELb0ELb1EEEvNS_9BwdParamsE,@"STO_CUDA_ENTRY STV_DEFAULT"
_ZN10layer_norm13ln_bwd_kernelINS_13Kernel_traitsIfffffjLj5120ELj1ELj1ELj4ELj16ENS_18Kernel_traits_baseILj5120EfffffjLj128EEEEELb0ELb0ELb0ELb1EEEvNS_9BwdParamsE:
.text._ZN10layer_norm13ln_bwd_kernelINS_13Kernel_traitsIfffffjLj5120ELj1ELj1ELj4ELj16ENS_18Kernel_traits_baseILj5120EfffffjLj128EEEEELb0ELb0ELb0ELb1EEEvNS_9BwdParamsE:
        /* <DEDUP_REMOVED lines=49> */
.L_x_12962:
        /* <DEDUP_REMOVED lines=37> */
[----:B------:R-:W-:Y:S02]  /*0560*/  HFMA2.MMA R218, -RZ, RZ, 0, 0 ;  /* 0x00000000ffda7435 */ /* 0x000fe400000001ff */
[----:B------:R-:W-:Y:S01]  /*0570*/  HFMA2.MMA R192, -RZ, RZ, 0, 0 ;  /* 0x00000000ffc07435 */ /* 0x000fe200000001ff */
[----:B------:R1:W5:Y:S01]  /*0580*/  LDG.E.128 R56, [R2.64+0x800] ;  /* 0x0008000402387981 */ /* 0x000362000c1e1d00 */
        /* <DEDUP_REMOVED lines=31> */
[----:B------:R1:W5:Y:S02]  /*0780*/  LDG.E.128 R24, [R2.64+0x4800] ;  /* 0x0048000402187981 */ /* 0x000364000c1e1d00 */
[----:B01----:R-:W-:-:S02]  /*0790*/  CS2R R2, SRZ ;  /* 0x0000000000027805 */ /* 0x003fc4000001ff00 */
.L_x_12976:
[----:B------:R-:W0:Y:S01]  /*07a0*/  S2R R110, SR_TID.X ;  /* 0x00000000006e7919 */ /* 0x000e220000002100 */
[----:B------:R-:W-:Y:S01]  /*07b0*/  IMAD R108, R0, c[0x0][0x168], RZ ;  /* 0x00005a00006c7a24 */ /* 0x000fe200078e02ff */
[----:B------:R-:W-:-:S02]  /*07c0*/  MOV R150, 0x4 ;  /* 0x0000000400967802 */ /* 0x000fc40000000f00 */
[----:B------:R-:W2:Y:S02]  /*07d0*/  LDL.LU R233, [R1+0x4] ;  /* 0x0000040001e97983 */ /* 0x000ea40000300800 */
[----:B------:R-:W-:Y:S02]  /*07e0*/  SHF.R.S32.HI R109, RZ, 0x1f, R108 ;  /* 0x0000001fff6d7819 */ /* 0x000fe4000001146c */
[----:B------:R-:W-:Y:S02]  /*07f0*/  SHF.R.S32.HI R173, RZ, 0x1f, R0 ;  /* 0x0000001fffad7819 */ /* 0x000fe40000011400 */
[----:B------:R-:W-:Y:S02]  /*0800*/  MOV R204, 0x3f800000 ;  /* 0x3f80000000cc7802 */ /* 0x000fe40000000f00 */
[----:B------:R-:W-:Y:S01]  /*0810*/  MOV R187, 0x10 ;  /* 0x0000001000bb7802 */ /* 0x000fe20000000f00 */
[----:B------:R-:W-:Y:S01]  /*0820*/  ULDC.U8 UR6, c[0x0][0x1f0] ;  /* 0x00007c0000067ab9 */ /* 0x000fe20000000000 */
[----:B------:R-:W-:Y:S01]  /*0830*/  LEA.HI R174, R109, R108, RZ, 0x2 ;  /* 0x0000006c6dae7211 */ /* 0x000fe200078f10ff */
[-C--:B------:R-:W-:Y:S01]  /*0840*/  IMAD.WIDE R108, R0, R150.reuse, c[0x0][0x1a0] ;  /* 0x00006800006c7625 */ /* 0x080fe200078e0296 */
[----:B------:R-:W3:Y:S04]  /*0850*/  LDL.LU R232, [R1] ;  /* 0x0000000001e87983 */ /* 0x000ee80000300800 */
[----:B------:R1:W4:Y:S01]  /*0860*/  LDG.E R220, [R108.64] ;  /* 0x000000046cdc7981 */ /* 0x000322000c1e1900 */
[----:B0-----:R-:W-:Y:S01]  /*0870*/  LOP3.LUT R111, R110, 0x7f, RZ, 0xc0, !PT ;  /* 0x0000007f6e6f7812 */ /* 0x001fe200078ec0ff */
[----:B------:R-:W-:-:S02]  /*0880*/  IMAD.WIDE R150, R0, R150, c[0x0][0x1a8] ;  /* 0x00006a0000967625 */ /* 0x000fc400078e0296 */
[----:B------:R-:W2:Y:S01]  /*0890*/  LDL.LU R230, [R1+0xc] ;  /* 0x00000c0001e67983 */ /* 0x000ea20000300800 */
[----:B------:R-:W-:-:S03]  /*08a0*/  LEA.HI.SX32 R174, R174, R111, 0x1e ;  /* 0x0000006faeae7211 */ /* 0x000fc600078ff2ff */
[----:B------:R0:W2:Y:S01]  /*08b0*/  LDG.E R203, [R150.64] ;  /* 0x0000000496cb7981 */ /* 0x0000a2000c1e1900 */
[C---:B------:R-:W-:Y:S02]  /*08c0*/  SHF.L.U32 R215, R174.reuse, 0x4, RZ ;  /* 0x00000004aed77819 */ /* 0x040fe400000006ff */
[C---:B------:R-:W-:Y:S01]  /*08d0*/  IADD3 R177, R174.reuse, 0x80, RZ ;  /* 0x00000080aeb17810 */ /* 0x040fe20007ffe0ff */
[----:B------:R-:W2:Y:S01]  /*08e0*/  LDL.LU R231, [R1+0x8] ;  /* 0x0000080001e77983 */ /* 0x000ea20000300800 */
        /* <DEDUP_REMOVED lines=9> */
[----:B------:R-:W-:Y:S02]  /*0980*/  IADD3 R185, R174, 0x280, RZ ;  /* 0x00000280aeb97810 */ /* 0x000fe40007ffe0ff */
[----:B------:R-:W-:-:S02]  /*0990*/  IADD3.X R113, R213, c[0x0][0x18c], RZ, P0, !PT ;  /* 0x00006300d5717a10 */ /* 0x000fc400007fe4ff */
[----:B------:R-:W-:Y:S02]  /*09a0*/  SHF.R.U32.HI R207, RZ, 0x1c, R181 ;  /* 0x0000001cffcf7819 */ /* 0x000fe400000116b5 */
[----:B------:R-:W-:Y:S02]  /*09b0*/  IADD3 R120, P0, R210, c[0x0][0x188], RZ ;  /* 0x00006200d2787a10 */ /* 0x000fe40007f1e0ff */
[----:B------:R-:W-:Y:S02]  /*09c0*/  SHF.L.U32 R193, R185, 0x4, RZ ;  /* 0x00000004b9c17819 */ /* 0x000fe400000006ff */
[C---:B------:R-:W-:Y:S02]  /*09d0*/  IADD3 R178, R174.reuse, 0x100, RZ ;  /* 0x00000100aeb27810 */ /* 0x040fe40007ffe0ff */
[C---:B------:R-:W-:Y:S02]  /*09e0*/  IADD3 R182, R174.reuse, 0x200, RZ ;  /* 0x00000200aeb67810 */ /* 0x040fe40007ffe0ff */
[----:B------:R-:W-:-:S02]  /*09f0*/  IADD3 R186, R174, 0x300, RZ ;  /* 0x00000300aeba7810 */ /* 0x000fc40007ffe0ff */
[C---:B------:R-:W-:Y:S02]  /*0a00*/  IADD3 R222, R174.reuse, 0x400, RZ ;  /* 0x00000400aede7810 */ /* 0x040fe40007ffe0ff */
[C---:B------:R-:W-:Y:S02]  /*0a10*/  IADD3 R209, R174.reuse, 0x380, RZ ;  /* 0x00000380aed17810 */ /* 0x040fe40007ffe0ff */
[----:B------:R-:W-:Y:S01]  /*0a20*/  IADD3 R219, R174, 0x480, RZ ;  /* 0x00000480aedb7810 */ /* 0x000fe20007ffe0ff */
[----:B------:R-:W-:Y:S01]  /*0a30*/  IMAD.WIDE.U32 R152, R177, R187, c[0x0][0x208] ;  /* 0x00008200b1987625 */ /* 0x000fe200078e00bb */
[----:B------:R-:W-:Y:S01]  /*0a40*/  IADD3.X R121, R207, c[0x0][0x18c], RZ, P0, !PT ;  /* 0x00006300cf797a10 */ /* 0x000fe200007fe4ff */
[----:B------:R-:W2:Y:S01]  /*0a50*/  LDG.E.128 R112, [R112.64] ;  /* 0x0000000470707981 */ /* 0x000ea2000c1e1d00 */
[----:B------:R-:W-:Y:S02]  /*0a60*/  SHF.R.U32.HI R194, RZ, 0x1c, R185 ;  /* 0x0000001cffc27819 */ /* 0x000fe400000116b9 */
[----:B------:R-:W-:-:S02]  /*0a70*/  IADD3 R128, P0, R193, c[0x0][0x188], RZ ;  /* 0x00006200c1807a10 */ /* 0x000fc40007f1e0ff */
[----:B------:R-:W-:Y:S02]  /*0a80*/  SHF.L.U32 R212, R178, 0x4, RZ ;  /* 0x00000004b2d47819 */ /* 0x000fe400000006ff */
[----:B------:R-:W-:Y:S01]  /*0a90*/  SHF.R.U32.HI R211, RZ, 0x1c, R178 ;  /* 0x0000001cffd37819 */ /* 0x000fe200000116b2 */
[-C--:B------:R-:W-:Y:S01]  /*0aa0*/  IMAD.WIDE.U32 R160, R181, R187.reuse, c[0x0][0x208] ;  /* 0x00008200b5a07625 */ /* 0x080fe200078e00bb */
[----:B------:R-:W-:Y:S01]  /*0ab0*/  IADD3.X R129, R194, c[0x0][0x18c], RZ, P0, !PT ;  /* 0x00006300c2817a10 */ /* 0x000fe200007fe4ff */
[----:B------:R-:W2:Y:S01]  /*0ac0*/  LDG.E.128 R152, [R152.64] ;  /* 0x0000000498987981 */ /* 0x000ea2000c1e1d00 */
[----:B------:R-:W-:Y:S02]  /*0ad0*/  IADD3 R116, P1, R212, c[0x0][0x188], RZ ;  /* 0x00006200d4747a10 */ /* 0x000fe40007f3e0ff */
[----:B------:R-:W-:Y:S01]  /*0ae0*/  SHF.L.U32 R206, R182, 0x4, RZ ;  /* 0x00000004b6ce7819 */ /* 0x000fe200000006ff */
[----:B------:R-:W-:Y:S01]  /*0af0*/  IMAD.WIDE.U32 R168, R185, R187, c[0x0][0x208] ;  /* 0x00008200b9a87625 */ /* 0x000fe200078e00bb */
[----:B------:R-:W2:Y:S01]  /*0b00*/  LDG.E.128 R128, [R128.64] ;  /* 0x0000000480807981 */ /* 0x000ea2000c1e1d00 */
[----:B------:R-:W-:-:S02]  /*0b10*/  IADD3.X R117, R211, c[0x0][0x18c], RZ, P1, !PT ;  /* 0x00006300d3757a10 */ /* 0x000fc40000ffe4ff */
[----:B------:R-:W-:Y:S01]  /*0b20*/  SHF.R.U32.HI R205, RZ, 0x1c, R182 ;  /* 0x0000001cffcd7819 */ /* 0x000fe200000116b6 */
[----:B------:R-:W-:Y:S01]  /*0b30*/  IMAD.WIDE.U32 R156, R178, R187, c[0x0][0x208] ;  /* 0x00008200b29c7625 */ /* 0x000fe200078e00bb */
[----:B------:R-:W-:Y:S01]  /*0b40*/  IADD3 R124, P1, R206, c[0x0][0x188], RZ ;  /* 0x00006200ce7c7a10 */ /* 0x000fe20007f3e0ff */
[----:B------:R-:W2:Y:S01]  /*0b50*/  LDG.E.128 R160, [R160.64] ;  /* 0x00000004a0a07981 */ /* 0x000ea2000c1e1d00 */
[----:B------:R-:W-:Y:S02]  /*0b60*/  SHF.L.U32 R195, R186, 0x4, RZ ;  /* 0x00000004bac37819 */ /* 0x000fe400000006ff */
[----:B------:R-:W-:Y:S01]  /*0b70*/  IADD3.X R125, R205, c[0x0][0x18c], RZ, P1, !PT ;  /* 0x00006300cd7d7a10 */ /* 0x000fe20000ffe4ff */
[----:B------:R-:W3:Y:S01]  /*0b80*/  LDG.E.128 R116, [R116.64] ;  /* 0x0000000474747981 */ /* 0x000ee2000c1e1d00 */
[----:B------:R-:W-:Y:S02]  /*0b90*/  SHF.R.U32.HI R196, RZ, 0x1c, R186 ;  /* 0x0000001cffc47819 */ /* 0x000fe400000116ba */
[----:B------:R-:W-:Y:S01]  /*0ba0*/  IADD3 R132, P1, R195, c[0x0][0x188], RZ ;  /* 0x00006200c3847a10 */ /* 0x000fe20007f3e0ff */
[----:B------:R-:W3:Y:S01]  /*0bb0*/  LDG.E.128 R156, [R156.64] ;  /* 0x000000049c9c7981 */ /* 0x000ee2000c1e1d00 */
[----:B------:R-:W-:-:S02]  /*0bc0*/  SHF.L.U32 R199, R222, 0x4, RZ ;  /* 0x00000004dec77819 */ /* 0x000fc400000006ff */
[----:B------:R-:W-:Y:S01]  /*0bd0*/  IADD3.X R133, R196, c[0x0][0x18c], RZ, P1, !PT ;  /* 0x00006300c4857a10 */ /* 0x000fe20000ffe4ff */
[----:B------:R-:W4:Y:S01]  /*0be0*/  LDG.E.128 R124, [R124.64] ;  /* 0x000000047c7c7981 */ /* 0x000f22000c1e1d00 */
[----:B------:R-:W-:Y:S02]  /*0bf0*/  SHF.R.U32.HI R200, RZ, 0x1c, R222 ;  /* 0x0000001cffc87819 */ /* 0x000fe400000116de */
[----:B------:R-:W-:Y:S01]  /*0c00*/  IADD3 R140, P1, R199, c[0x0][0x188], RZ ;  /* 0x00006200c78c7a10 */ /* 0x000fe20007f3e0ff */
[----:B------:R-:W-:Y:S01]  /*0c10*/  IMAD.WIDE.U32 R164, R182, R187, c[0x0][0x208] ;  /* 0x00008200b6a47625 */ /* 0x000fe200078e00bb */
[----:B------:R-:W-:Y:S01]  /*0c20*/  SHF.L.U32 R197, R209, 0x4, RZ ;  /* 0x00000004d1c57819 */ /* 0x000fe200000006ff */
[----:B------:R-:W4:Y:S01]  /*0c30*/  LDG.E.128 R132, [R132.64] ;  /* 0x0000000484847981 */ /* 0x000f22000c1e1d00 */
[----:B------:R-:W-:Y:S02]  /*0c40*/  IADD3.X R141, R200, c[0x0][0x18c], RZ, P1, !PT ;  /* 0x00006300c88d7a10 */ /* 0x000fe40000ffe4ff */
[----:B------:R-:W-:Y:S01]  /*0c50*/  SHF.R.U32.HI R198, RZ, 0x1c, R209 ;  /* 0x0000001cffc67819 */ /* 0x000fe200000116d1 */
[----:B------:R-:W4:Y:S01]  /*0c60*/  LDG.E.128 R164, [R164.64] ;  /* 0x00000004a4a47981 */ /* 0x000f22000c1e1d00 */
[----:B------:R-:W-:-:S02]  /*0c70*/  IADD3 R136, P0, R197, c[0x0][0x188], RZ ;  /* 0x00006200c5887a10 */ /* 0x000fc40007f1e0ff */
[----:B------:R-:W-:Y:S01]  /*0c80*/  ISETP.NE.U32.AND P1, PT, RZ, c[0x0][0x1c0], PT ;  /* 0x00007000ff007a0c */ /* 0x000fe20003f25070 */
[----:B------:R-:W4:Y:S01]  /*0c90*/  LDG.E.128 R168, [R168.64] ;  /* 0x00000004a8a87981 */ /* 0x000f22000c1e1d00 */
[----:B------:R-:W-:Y:S02]  /*0ca0*/  SHF.L.U32 R201, R219, 0x4, RZ ;  /* 0x00000004dbc97819 */ /* 0x000fe400000006ff */
[----:B------:R-:W-:Y:S01]  /*0cb0*/  IADD3.X R137, R198, c[0x0][0x18c], RZ, P0, !PT ;  /* 0x00006300c6897a10 */ /* 0x000fe200007fe4ff */
[----:B------:R-:W-:Y:S01]  /*0cc0*/  IMAD.WIDE.U32 R148, R174, R187, c[0x0][0x208] ;  /* 0x00008200ae947625 */ /* 0x000fe200078e00bb */
[----:B------:R-:W-:Y:S01]  /*0cd0*/  ISETP.NE.AND.EX P1, PT, RZ, c[0x0][0x1c4], PT, P1 ;  /* 0x00007100ff007a0c */ /* 0x000fe20003f25310 */
[----:B------:R-:W4:Y:S01]  /*0ce0*/  LDG.E.128 R120, [R120.64] ;  /* 0x0000000478787981 */ /* 0x000f22000c1e1d00 */
[----:B------:R-:W-:Y:S02]  /*0cf0*/  SHF.R.U32.HI R202, RZ, 0x1c, R219 ;  /* 0x0000001cffca7819 */ /* 0x000fe400000116db */
[----:B------:R-:W-:Y:S01]  /*0d00*/  IADD3 R144, P0, R201, c[0x0][0x188], RZ ;  /* 0x00006200c9907a10 */ /* 0x000fe20007f1e0ff */
[----:B------:R-:W4:Y:S03]  /*0d10*/  LDG.E.128 R136, [R136.64] ;  /* 0x0000000488887981 */ /* 0x000f26000c1e1d00 */
[----:B------:R-:W-:Y:S01]  /*0d20*/  IADD3.X R145, R202, c[0x0][0x18c], RZ, P0, !PT ;  /* 0x00006300ca917a10 */ /* 0x000fe200007fe4ff */
[----:B0-----:R-:W4:Y:S01]  /*0d30*/  LDG.E.128 R148, [R148.64] ;  /* 0x0000000494947981 */ /* 0x001f22000c1e1d00 */
[----:B------:R-:W-:-:S03]  /*0d40*/  ISETP.NE.U32.AND P0, PT, RZ, c[0x0][0x218], PT ;  /* 0x00008600ff007a0c */ /* 0x000fc60003f05070 */
[----:B------:R-:W4:Y:S01]  /*0d50*/  LDG.E.128 R140, [R140.64] ;  /* 0x000000048c8c7981 */ /* 0x000f22000c1e1d00 */
[----:B------:R-:W-:Y:S02]  /*0d60*/  ISETP.NE.AND.EX P0, PT, RZ, c[0x0][0x21c], PT, P0 ;  /* 0x00008700ff007a0c */ /* 0x000fe40003f05300 */
[C---:B------:R-:W-:Y:S01]  /*0d70*/  @P1 LEA R172, P2, R0.reuse, c[0x0][0x1c0], 0x2 ;  /* 0x0000700000ac1a11 */ /* 0x040fe200078410ff */
[----:B------:R-:W4:Y:S03]  /*0d80*/  LDG.E.128 R144, [R144.64] ;  /* 0x0000000490907981 */ /* 0x000f26000c1e1d00 */
[----:B------:R-:W-:-:S05]  /*0d90*/  @P1 LEA.HI.X R173, R0, c[0x0][0x1c4], R173, 0x2, P2 ;  /* 0x0000710000ad1a11 */ /* 0x000fca00010f14ad */
[----:B-----5:R0:W5:Y:S02]  /*0da0*/  @P1 LDG.E R204, [R172.64] ;  /* 0x00000004accc1981 */ /* 0x020164000c1e1900 */
        /* <DEDUP_REMOVED lines=20> */
[----:B---3--:R-:W-:-:S03]  /*0ef0*/  FADD.FTZ R233, R158, R233 ;  /* 0x000000e99ee97221 */ /* 0x008fc60000010000 */
[----:B------:R-:W2:Y:S01]  /*0f00*/  LDG.E.128 R176, [R176.64] ;  /* 0x00000004b0b07981 */ /* 0x000ea2000c1e1d00 */
[----:B-1----:R-:W-:-:S04]  /*0f10*/  @P0 LEA R184, P1, R186, c[0x0][0x218], 0x4 ;  /* 0x00008600bab80a11 */ /* 0x002fc800078220ff */
[----:B------:R-:W-:Y:S02]  /*0f20*/  @P0 LEA.HI.X R185, R186, c[0x0][0x21c], RZ, 0x4, P1 ;  /* 0x00008700bab90a11 */ /* 0x000fe400008f24ff */
[----:B------:R-:W-:-:S03]  /*0f30*/  @P0 LEA R208, P1, R209, c[0x0][0x218], 0x4 ;  /* 0x00008600d1d00a11 */ /* 0x000fc600078220ff */
[----:B------:R1:W5:Y:S01]  /*0f40*/  @P0 LDG.E.128 R88, [R184.64] ;  /* 0x00000004b8580981 */ /* 0x000362000c1e1d00 */
[----:B------:R-:W-:-:S05]  /*0f50*/  @P0 LEA.HI.X R209, R209, c[0x0][0x21c], RZ, 0x4, P1 ;  /* 0x00008700d1d10a11 */ /* 0x000fca00008f24ff */
[----:B------:R3:W5:Y:S02]  /*0f60*/  @P0 LDG.E.128 R92, [R208.64] ;  /* 0x00000004d05c0981 */ /* 0x000764000c1e1d00 */
[----:B---3--:R-:W-:-:S04]  /*0f70*/  @P0 LEA R208, P1, R222, c[0x0][0x218], 0x4 ;  /* 0x00008600ded00a11 */ /* 0x008fc800078220ff */
[----:B------:R-:W-:-:S05]  /*0f80*/  @P0 LEA.HI.X R209, R222, c[0x0][0x21c], RZ, 0x4, P1 ;  /* 0x00008700ded10a11 */ /* 0x000fca00008f24ff */
[----:B------:R3:W5:Y:S02]  /*0f90*/  @P0 LDG.E.128 R96, [R208.64] ;  /* 0x00000004d0600981 */ /* 0x000764000c1e1d00 */
[----:B---3--:R-:W-:-:S04]  /*0fa0*/  @P0 LEA R208, P1, R219, c[0x0][0x218], 0x4 ;  /* 0x00008600dbd00a11 */ /* 0x008fc800078220ff */
[----:B------:R-:W-:-:S05]  /*0fb0*/  @P0 LEA.HI.X R209, R219, c[0x0][0x21c], RZ, 0x4, P1 ;  /* 0x00008700dbd10a11 */ /* 0x000fca00008f24ff */
[----:B------:R3:W5:Y:S01]  /*0fc0*/  @P0 LDG.E.128 R100, [R208.64] ;  /* 0x00000004d0640981 */ /* 0x000762000c1e1d00 */
[----:B------:R-:W-:-:S04]  /*0fd0*/  ISETP.NE.AND P0, PT, RZ, UR6, PT ;  /* 0x00000006ff007c0c */ /* 0x000fc8000bf05270 */
[----:B----4-:R-:W-:Y:S01]  /*0fe0*/  FSEL R220, R220, RZ, !P0 ;  /* 0x000000ffdcdc7208 */ /* 0x010fe20004000000 */
[----:B0-----:R-:W-:-:S04]  /*0ff0*/  IMAD.WIDE.U32 R180, R222, R187, c[0x0][0x208] ;  /* 0x00008200deb47625 */ /* 0x001fc800078e00bb */
[C---:B------:R-:W-:Y:S02]  /*1000*/  FADD.FTZ R111, -R220.reuse, R111 ;  /* 0x0000006fdc6f7221 */ /* 0x040fe40000010100 */
[----:B------:R-:W-:Y:S01]  /*1010*/  FADD.FTZ R222, -R220, R129 ;  /* 0x00000081dcde7221 */ /* 0x000fe20000010100 */
[----:B------:R-:W4:Y:S01]  /*1020*/  LDG.E.128 R180, [R180.64] ;  /* 0x00000004b4b47981 */ /* 0x000f22000c1e1d00 */
[----:B------:R-:W-:-:S03]  /*1030*/  FMUL.FTZ R129, R203, R111 ;  /* 0x0000006fcb817220 */ /* 0x000fc60000410000 */
[----:B------:R-:W2:Y:S01]  /*1040*/  LDL.LU R111, [R1+0x14] ;  /* 0x00001400016f7983 */ /* 0x000ea20000300800 */
[C---:B------:R-:W-:Y:S02]  /*1050*/  FADD.FTZ R118, -R220.reuse, R118 ;  /* 0x00000076dc767221 */ /* 0x040fe40000010100 */
[C---:B------:R-:W-:Y:S02]  /*1060*/  FADD.FTZ R110, -R220.reuse, R110 ;  /* 0x0000006edc6e7221 */ /* 0x040fe40000010100 */
[----:B------:R-:W-:Y:S02]  /*1070*/  FADD.FTZ R117, -R220, R117 ;  /* 0x00000075dc757221 */ /* 0x000fe40000010100 */
[----:B------:R-:W-:Y:S01]  /*1080*/  FADD.FTZ R232, R159, R232 ;  /* 0x000000e89fe87221 */ /* 0x000fe20000010000 */
[----:B------:R-:W-:Y:S01]  /*1090*/  STL [R1+0x4], R233 ;  /* 0x000004e901007387 */ /* 0x000fe20000100800 */
[----:B-1----:R-:W-:-:S04]  /*10a0*/  IMAD.WIDE.U32 R184, R219, R187, c[0x0][0x208] ;  /* 0x00008200dbb87625 */ /* 0x002fc800078e00bb */
[C---:B------:R-:W-:Y:S02]  /*10b0*/  FADD.FTZ R116, -R220.reuse, R116 ;  /* 0x00000074dc747221 */ /* 0x040fe40000010100 */
[C---:B------:R-:W-:Y:S02]  /*10c0*/  FADD.FTZ R228, -R220.reuse, R138 ;  /* 0x0000008adce47221 */ /* 0x040fe40000010100 */
[C---:B------:R-:W-:Y:S02]  /*10d0*/  FADD.FTZ R219, -R220.reuse, R128 ;  /* 0x00000080dcdb7221 */ /* 0x040fe40000010100 */
[C---:B------:R-:W-:Y:S02]  /*10e0*/  FMUL.FTZ R138, R203.reuse, R118 ;  /* 0x00000076cb8a7220 */ /* 0x040fe40000410000 */
[----:B------:R-:W-:Y:S01]  /*10f0*/  FADD.FTZ R109, -R220, R109 ;  /* 0x0000006ddc6d7221 */ /* 0x000fe20000010100 */
[----:B------:R-:W4:Y:S01]  /*1100*/  LDL.LU R118, [R1+0x10] ;  /* 0x0000100001767983 */ /* 0x000f220000300800 */
[----:B------:R-:W-:-:S02]  /*1110*/  FMUL.FTZ R128, R203, R110 ;  /* 0x0000006ecb807220 */ /* 0x000fc40000410000 */
[C---:B------:R-:W-:Y:S01]  /*1120*/  FADD.FTZ R108, -R220.reuse, R108 ;  /* 0x0000006cdc6c7221 */ /* 0x040fe20000010100 */
[----:B------:R-:W4:Y:S01]  /*1130*/  LDL.LU R110, [R1+0x1c] ;  /* 0x00001c00016e7983 */ /* 0x000f220000300800 */
[C---:B------:R-:W-:Y:S02]  /*1140*/  FADD.FTZ R227, -R220.reuse, R136 ;  /* 0x00000088dce37221 */ /* 0x040fe40000010100 */
[----:B------:R-:W-:Y:S01]  /*1150*/  FADD.FTZ R226, -R220, R134 ;  /* 0x00000086dce27221 */ /* 0x000fe20000010100 */
[----:B------:R-:W-:Y:S01]  /*1160*/  STL [R1], R232 ;  /* 0x000000e801007387 */ /* 0x000fe20000100800 */
[C---:B------:R-:W-:Y:S02]  /*1170*/  FMUL.FTZ R136, R203.reuse, R117 ;  /* 0x00000075cb887220 */ /* 0x040fe40000410000 */
[----:B------:R-:W-:Y:S01]  /*1180*/  FMUL.FTZ R134, R203, R116 ;  /* 0x00000074cb867220 */ /* 0x000fe20000410000 */
[----:B------:R-:W4:Y:S01]  /*1190*/  LDL.LU R117, [R1+0x18] ;  /* 0x0000180001757983 */ /* 0x000f220000300800 */
[----:B------:R-:W-:-:S02]  /*11a0*/  FADD.FTZ R231, R161, R231 ;  /* 0x000000e7a1e77221 */ /* 0x000fc40000010000 */
[C---:B---3--:R-:W-:Y:S01]  /*11b0*/  FADD.FTZ R209, -R220.reuse, R126 ;  /* 0x0000007edcd17221 */ /* 0x048fe20000010100 */
[----:B------:R-:W3:Y:S01]  /*11c0*/  LDL.LU R116, [R1+0x24] ;  /* 0x0000240001747983 */ /* 0x000ee20000300800 */
[----:B------:R-:W-:Y:S02]  /*11d0*/  FADD.FTZ R208, -R220, R125 ;  /* 0x0000007ddcd07221 */ /* 0x000fe40000010100 */
[C---:B------:R-:W-:Y:S01]  /*11e0*/  FMUL.FTZ R126, R203.reuse, R109 ;  /* 0x0000006dcb7e7220 */ /* 0x040fe20000410000 */
[----:B------:R-:W-:Y:S01]  /*11f0*/  STL [R1+0xc], R230 ;  /* 0x00000ce601007387 */ /* 0x000fe20000100800 */
[----:B------:R-:W-:-:S03]  /*1200*/  FMUL.FTZ R125, R203, R108 ;  /* 0x0000006ccb7d7220 */ /* 0x000fc60000410000 */
[----:B------:R-:W3:Y:S04]  /*1210*/  LDL.LU R109, [R1+0x20] ;  /* 0x00002000016d7983 */ /* 0x000ee80000300800 */
[----:B------:R-:W3:Y:S04]  /*1220*/  LDL.LU R108, [R1+0x2c] ;  /* 0x00002c00016c7983 */ /* 0x000ee80000300800 */
[----:B------:R-:W-:Y:S01]  /*1230*/  STL [R1+0x8], R231 ;  /* 0x000008e701007387 */ /* 0x000fe20000100800 */
[----:B--2---:R-:W-:-:S05]  /*1240*/  FADD.FTZ R111, R162, R111 ;  /* 0x0000006fa26f7221 */ /* 0x004fca0000010000 */
[----:B------:R0:W-:Y:S04]  /*1250*/  STL [R1+0x14], R111 ;  /* 0x0000146f01007387 */ /* 0x0001e80000100800 */
[----:B0-----:R-:W2:Y:S01]  /*1260*/  LDL.LU R111, [R1+0x28] ;  /* 0x00002800016f7983 */ /* 0x001ea20000300800 */
[----:B------:R-:W-:-:S03]  /*1270*/  IMAD.WIDE.U32 R172, R186, R187, c[0x0][0x208] ;  /* 0x00008200baac7625 */ /* 0x000fc600078e00bb */
[----:B------:R-:W2:Y:S01]  /*1280*/  LDG.E.128 R184, [R184.64] ;  /* 0x00000004b8b87981 */ /* 0x000ea2000c1e1d00 */
[----:B----4-:R-:W-:-:S03]  /*1290*/  FADD.FTZ R118, R163, R118 ;  /* 0x00000076a3767221 */ /* 0x010fc60000010000 */
[----:B------:R-:W4:Y:S01]  /*12a0*/  LDG.E.128 R172, [R172.64] ;  /* 0x00000004acac7981 */ /* 0x000f22000c1e1d00 */
[----:B------:R-:W-:-:S03]  /*12b0*/  FADD.FTZ R110, R164, R110 ;  /* 0x0000006ea46e7221 */ /* 0x000fc60000010000 */
[----:B------:R-:W-:Y:S04]  /*12c0*/  STL [R1+0x10], R118 ;  /* 0x0000107601007387 */ /* 0x000fe80000100800 */
[----:B------:R0:W-:Y:S01]  /*12d0*/  STL [R1+0x1c], R110 ;  /* 0x00001c6e01007387 */ /* 0x0001e20000100800 */
[----:B------:R-:W-:Y:S02]  /*12e0*/  FADD.FTZ R117, R165, R117 ;  /* 0x00000075a5757221 */ /* 0x000fe40000010000 */
[----:B---3--:R-:W-:Y:S01]  /*12f0*/  FADD.FTZ R116, R166, R116 ;  /* 0x00000074a6747221 */ /* 0x008fe20000010000 */
[----:B0-----:R-:W3:Y:S01]  /*1300*/  LDL.LU R110, [R1+0x34] ;  /* 0x00003400016e7983 */ /* 0x001ee20000300800 */
[----:B------:R-:W-:-:S03]  /*1310*/  FADD.FTZ R109, R167, R109 ;  /* 0x0000006da76d7221 */ /* 0x000fc60000010000 */
[----:B------:R0:W-:Y:S01]  /*1320*/  STL [R1+0x18], R117 ;  /* 0x0000187501007387 */ /* 0x0001e20000100800 */
[----:B------:R-:W-:-:S03]  /*1330*/  FADD.FTZ R108, R168, R108 ;  /* 0x0000006ca86c7221 */ /* 0x000fc60000010000 */
[----:B------:R-:W4:Y:S04]  /*1340*/  LDL.LU R118, [R1+0x30] ;  /* 0x0000300001767983 */ /* 0x000f280000300800 */
[----:B------:R1:W-:Y:S04]  /*1350*/  STL [R1+0x24], R116 ;  /* 0x0000247401007387 */ /* 0x0003e80000100800 */
[----:B------:R-:W-:Y:S04]  /*1360*/  STL [R1+0x20], R109 ;  /* 0x0000206d01007387 */ /* 0x000fe80000100800 */
[----:B0-----:R-:W4:Y:S04]  /*1370*/  LDL.LU R117, [R1+0x3c] ;  /* 0x00003c0001757983 */ /* 0x001f280000300800 */
[----:B------:R-:W-:Y:S04]  /*1380*/  STL [R1+0x2c], R108 ;  /* 0x00002c6c01007387 */ /* 0x000fe80000100800 */
[----:B-1----:R-:W4:Y:S01]  /*1390*/  LDL.LU R116, [R1+0x38] ;  /* 0x0000380001747983 */ /* 0x002f220000300800 */
[----:B--2---:R-:W-:-:S05]  /*13a0*/  FADD.FTZ R111, R169, R111 ;  /* 0x0000006fa96f7221 */ /* 0x004fca0000010000 */
[----:B------:R0:W-:Y:S04]  /*13b0*/  STL [R1+0x28], R111 ;  /* 0x0000286f01007387 */ /* 0x0001e80000100800 */
[----:B0-----:R-:W2:Y:S01]  /*13c0*/  LDL.LU R111, [R1+0x44] ;  /* 0x00004400016f7983 */ /* 0x001ea20000300800 */
[----:B------:R-:W-:Y:S02]  /*13d0*/  FADD.FTZ R244, R148, R244 ;  /* 0x000000f494f47221 */ /* 0x000fe40000010000 */
[----:B---3--:R-:W-:-:S05]  /*13e0*/  FADD.FTZ R110, R170, R110 ;  /* 0x0000006eaa6e7221 */ /* 0x008fca0000010000 */
[----:B------:R-:W-:Y:S01]  /*13f0*/  STL [R1+0x34], R110 ;  /* 0x0000346e01007387 */ /* 0x000fe20000100800 */
[----:B----4-:R-:W-:-:S05]  /*1400*/  FADD.FTZ R118, R171, R118 ;  /* 0x00000076ab767221 */ /* 0x010fca0000010000 */
[----:B------:R0:W-:Y:S01]  /*1410*/  STL [R1+0x30], R118 ;  /* 0x0000307601007387 */ /* 0x0001e20000100800 */
[----:B------:R-:W-:-:S03]  /*1420*/  FADD.FTZ R117, R172, R117 ;  /* 0x00000075ac757221 */ /* 0x000fc60000010000 */
[----:B0-----:R-:W3:Y:S01]  /*1430*/  LDL.LU R118, [R1+0x40] ;  /* 0x0000400001767983 */ /* 0x001ee20000300800 */
[----:B------:R-:W-:-:S03]  /*1440*/  FADD.FTZ R116, R173, R116 ;  /* 0x00000074ad747221 */ /* 0x000fc60000010000 */
[----:B------:R0:W-:Y:S01]  /*1450*/  STL [R1+0x3c], R117 ;  /* 0x00003c7501007387 */ /* 0x0001e20000100800 */
[----:B------:R-:W-:Y:S02]  /*1460*/  FFMA.FTZ R191, R148, R125, R191 ;  /* 0x0000007d94bf7223 */ /* 0x000fe400000100bf */
[----:B------:R-:W-:Y:S02]  /*1470*/  FMUL.FTZ R148, R60, R148 ;  /* 0x000000943c947220 */ /* 0x000fe40000410000 */
[C---:B------:R-:W-:Y:S01]  /*1480*/  FADD.FTZ R243, R149.reuse, R243 ;  /* 0x000000f395f37221 */ /* 0x040fe20000010000 */
[----:B0-----:R-:W4:Y:S04]  /*1490*/  LDL.LU R117, [R1+0x4c] ;  /* 0x00004c0001757983 */ /* 0x001f280000300800 */
[----:B------:R0:W-:Y:S01]  /*14a0*/  STL [R1+0x38], R116 ;  /* 0x0000387401007387 */ /* 0x0001e20000100800 */
[----:B------:R-:W-:-:S02]  /*14b0*/  FFMA.FTZ R192, R149, R126, R192 ;  /* 0x0000007e95c07223 */ /* 0x000fc400000100c0 */
[----:B------:R-:W-:Y:S02]  /*14c0*/  FMUL.FTZ R149, R61, R149 ;  /* 0x000000953d957220 */ /* 0x000fe40000410000 */
[----:B------:R-:W-:Y:S01]  /*14d0*/  FADD.FTZ R109, RZ, R148 ;  /* 0x00000094ff6d7221 */ /* 0x000fe20000010000 */
[----:B0-----:R-:W4:Y:S01]  /*14e0*/  LDL.LU R116, [R1+0x48] ;  /* 0x0000480001747983 */ /* 0x001f220000300800 */
[----:B------:R-:W-:Y:S02]  /*14f0*/  FFMA.FTZ R108, R125, R148, RZ ;  /* 0x000000947d6c7223 */ /* 0x000fe400000100ff */
[----:B------:R-:W-:Y:S02]  /*1500*/  FADD.FTZ R112, -R220, R112 ;  /* 0x00000070dc707221 */ /* 0x000fe40000010100 */
[C---:B------:R-:W-:Y:S02]  /*1510*/  FADD.FTZ R246, R150.reuse, R246 ;  /* 0x000000f696f67221 */ /* 0x040fe40000010000 */
[----:B------:R-:W-:-:S02]  /*1520*/  FFMA.FTZ R189, R150, R128, R189 ;  /* 0x0000008096bd7223 */ /* 0x000fc400000100bd */
[----:B------:R-:W-:Y:S02]  /*1530*/  FMUL.FTZ R150, R62, R150 ;  /* 0x000000963e967220 */ /* 0x000fe40000410000 */
[----:B------:R-:W-:Y:S02]  /*1540*/  FADD.FTZ R109, R109, R149 ;  /* 0x000000956d6d7221 */ /* 0x000fe40000010000 */
[----:B------:R-:W-:Y:S02]  /*1550*/  FFMA.FTZ R108, R126, R149, R108 ;  /* 0x000000957e6c7223 */ /* 0x000fe4000001006c */
[----:B------:R-:W-:Y:S02]  /*1560*/  FADD.FTZ R113, -R220, R113 ;  /* 0x00000071dc717221 */ /* 0x000fe40000010100 */
[C---:B------:R-:W-:Y:S02]  /*1570*/  FADD.FTZ R245, R151.reuse, R245 ;  /* 0x000000f597f57221 */ /* 0x040fe40000010000 */
[----:B------:R-:W-:-:S02]  /*1580*/  FFMA.FTZ R190, R151, R129, R190 ;  /* 0x0000008197be7223 */ /* 0x000fc400000100be */
[----:B------:R-:W-:Y:S02]  /*1590*/  FMUL.FTZ R112, R203, R112 ;  /* 0x00000070cb707220 */ /* 0x000fe40000410000 */
[----:B------:R-:W-:Y:S02]  /*15a0*/  FMUL.FTZ R151, R63, R151 ;  /* 0x000000973f977220 */ /* 0x000fe40000410000 */
[----:B------:R-:W-:Y:S02]  /*15b0*/  FADD.FTZ R109, R109, R150 ;  /* 0x000000966d6d7221 */ /* 0x000fe40000010000 */
[----:B------:R-:W-:Y:S02]  /*15c0*/  FFMA.FTZ R108, R128, R150, R108 ;  /* 0x00000096806c7223 */ /* 0x000fe4000001006c */
[----:B------:R-:W-:Y:S02]  /*15d0*/  FADD.FTZ R248, R152, R248 ;  /* 0x000000f898f87221 */ /* 0x000fe40000010000 */
[----:B------:R-:W-:-:S02]  /*15e0*/  FMUL.FTZ R113, R203, R113 ;  /* 0x00000071cb717220 */ /* 0x000fc40000410000 */
[----:B------:R-:W-:Y:S02]  /*15f0*/  FFMA.FTZ R23, R152, R112, R23 ;  /* 0x0000007098177223 */ /* 0x000fe40000010017 */
[----:B------:R-:W-:Y:S02]  /*1600*/  FMUL.FTZ R152, R56, R152 ;  /* 0x0000009838987220 */ /* 0x000fe40000410000 */
[----:B------:R-:W-:Y:S02]  /*1610*/  FADD.FTZ R109, R109, R151 ;  /* 0x000000976d6d7221 */ /* 0x000fe40000010000 */
[----:B------:R-:W-:Y:S02]  /*1620*/  FFMA.FTZ R108, R129, R151, R108 ;  /* 0x00000097816c7223 */ /* 0x000fe4000001006c */
[C---:B------:R-:W-:Y:S02]  /*1630*/  FADD.FTZ R247, R153.reuse, R247 ;  /* 0x000000f799f77221 */ /* 0x040fe40000010000 */
[----:B------:R-:W-:-:S02]  /*1640*/  FFMA.FTZ R188, R153, R113, R188 ;  /* 0x0000007199bc7223 */ /* 0x000fc400000100bc */
[----:B------:R-:W-:Y:S02]  /*1650*/  FMUL.FTZ R153, R57, R153 ;  /* 0x0000009939997220 */ /* 0x000fe40000410000 */
[----:B------:R-:W-:Y:S02]  /*1660*/  FADD.FTZ R109, R109, R152 ;  /* 0x000000986d6d7221 */ /* 0x000fe40000010000 */
[----:B------:R-:W-:Y:S02]  /*1670*/  FFMA.FTZ R110, R112, R152, R108 ;  /* 0x00000098706e7223 */ /* 0x000fe4000001006c */
[----:B------:R-:W-:Y:S02]  /*1680*/  FADD.FTZ R108, R109, R153 ;  /* 0x000000996d6c7221 */ /* 0x000fe40000010000 */
[----:B------:R-:W-:Y:S02]  /*1690*/  FFMA.FTZ R109, R113, R153, R110 ;  /* 0x00000099716d7223 */ /* 0x000fe4000001006e */
[----:B--2---:R-:W-:-:S05]  /*16a0*/  FADD.FTZ R111, R174, R111 ;  /* 0x0000006fae6f7221 */ /* 0x004fca0000010000 */
[----:B------:R0:W-:Y:S04]  /*16b0*/  STL [R1+0x44], R111 ;  /* 0x0000446f01007387 */ /* 0x0001e80000100800 */
[----:B0-----:R-:W2:Y:S04]  /*16c0*/  LDL.LU R111, [R1+0x54] ;  /* 0x00005400016f7983 */ /* 0x001ea80000300800 */
[----:B------:R-:W2:Y:S01]  /*16d0*/  LDL.LU R110, [R1+0x50] ;  /* 0x00005000016e7983 */ /* 0x000ea20000300800 */
[----:B---3--:R-:W-:-:S05]  /*16e0*/  FADD.FTZ R118, R175, R118 ;  /* 0x00000076af767221 */ /* 0x008fca0000010000 */
[----:B------:R-:W-:Y:S01]  /*16f0*/  STL [R1+0x40], R118 ;  /* 0x0000407601007387 */ /* 0x000fe20000100800 */
[----:B----4-:R-:W-:-:S05]  /*1700*/  FADD.FTZ R117, R176, R117 ;  /* 0x00000075b0757221 */ /* 0x010fca0000010000 */
[----:B------:R0:W-:Y:S01]  /*1710*/  STL [R1+0x4c], R117 ;  /* 0x00004c7501007387 */ /* 0x0001e20000100800 */
[----:B------:R-:W-:-:S03]  /*1720*/  FADD.FTZ R116, R177, R116 ;  /* 0x00000074b1747221 */ /* 0x000fc60000010000 */
[----:B0-----:R-:W3:Y:S04]  /*1730*/  LDL.LU R117, [R1+0x5c] ;  /* 0x00005c0001757983 */ /* 0x001ee80000300800 */
[----:B------:R-:W4:Y:S04]  /*1740*/  LDL.LU R118, [R1+0x58] ;  /* 0x0000580001767983 */ /* 0x000f280000300800 */
[----:B------:R-:W-:Y:S01]  /*1750*/  STL [R1+0x48], R116 ;  /* 0x0000487401007387 */ /* 0x000fe20000100800 */
[----:B--2---:R-:W-:-:S05]  /*1760*/  FADD.FTZ R111, R178, R111 ;  /* 0x0000006fb26f7221 */ /* 0x004fca0000010000 */
[----:B------:R0:W-:Y:S04]  /*1770*/  STL [R1+0x54], R111 ;  /* 0x0000546f01007387 */ /* 0x0001e80000100800 */
[----:B0-----:R-:W2:Y:S01]  /*1780*/  LDL.LU R111, [R1+0x64] ;  /* 0x00006400016f7983 */ /* 0x001ea20000300800 */
[----:B------:R-:W-:-:S05]  /*1790*/  FADD.FTZ R110, R179, R110 ;  /* 0x0000006eb36e7221 */ /* 0x000fca0000010000 */
[----:B------:R0:W-:Y:S04]  /*17a0*/  STL [R1+0x50], R110 ;  /* 0x0000506e01007387 */ /* 0x0001e80000100800 */
[----:B0-----:R-:W2:Y:S01]  /*17b0*/  LDL.LU R110, [R1+0x60] ;  /* 0x00006000016e7983 */ /* 0x001ea20000300800 */
[C---:B------:R-:W-:Y:S02]  /*17c0*/  FADD.FTZ R119, -R220.reuse, R119 ;  /* 0x00000077dc777221 */ /* 0x040fe40000010100 */
[C---:B------:R-:W-:Y:S02]  /*17d0*/  FADD.FTZ R121, -R220.reuse, R121 ;  /* 0x00000079dc797221 */ /* 0x040fe40000010100 */
[----:B------:R-:W-:Y:S02]  /*17e0*/  FADD.FTZ R229, -R220, R140 ;  /* 0x0000008cdce57221 */ /* 0x000fe40000010100 */
[----:B------:R-:W-:-:S02]  /*17f0*/  FMUL.FTZ R140, R203, R119 ;  /* 0x00000077cb8c7220 */ /* 0x000fc40000410000 */
[----:B------:R-:W2:Y:S01]  /*1800*/  LDL.LU R119, [R1+0x6c] ;  /* 0x00006c0001777983 */ /* 0x000ea20000300800 */
[----:B------:R-:W-:Y:S02]  /*1810*/  FMUL.FTZ R230, R203, R121 ;  /* 0x00000079cbe67220 */ /* 0x000fe40000410000 */
[----:B---3--:R-:W-:Y:S02]  /*1820*/  FADD.FTZ R117, R180, R117 ;  /* 0x00000075b4757221 */ /* 0x008fe40000010000 */
[----:B----4-:R-:W-:-:S03]  /*1830*/  FADD.FTZ R118, R181, R118 ;  /* 0x00000076b5767221 */ /* 0x010fc60000010000 */
[----:B------:R-:W-:Y:S04]  /*1840*/  STL [R1+0x5c], R117 ;  /* 0x00005c7501007387 */ /* 0x000fe80000100800 */
[----:B------:R-:W3:Y:S04]  /*1850*/  LDL.LU R121, [R1+0x68] ;  /* 0x0000680001797983 */ /* 0x000ee80000300800 */
[----:B------:R-:W-:Y:S01]  /*1860*/  STL [R1+0x58], R118 ;  /* 0x0000587601007387 */ /* 0x000fe20000100800 */
[C---:B------:R-:W-:Y:S02]  /*1870*/  FADD.FTZ R114, -R220.reuse, R114 ;  /* 0x00000072dc727221 */ /* 0x040fe40000010100 */
[----:B------:R-:W-:-:S02]  /*1880*/  FADD.FTZ R115, -R220, R115 ;  /* 0x00000073dc737221 */ /* 0x000fc40000010100 */
[C---:B------:R-:W-:Y:S02]  /*1890*/  FMUL.FTZ R114, R203.reuse, R114 ;  /* 0x00000072cb727220 */ /* 0x040fe40000410000 */
[C---:B------:R-:W-:Y:S02]  /*18a0*/  FADD.FTZ R250, R154.reuse, R250 ;  /* 0x000000fa9afa7221 */ /* 0x040fe40000010000 */
[----:B------:R-:W-:Y:S02]  /*18b0*/  FMUL.FTZ R115, R203, R115 ;  /* 0x00000073cb737220 */ /* 0x000fe40000410000 */
[----:B------:R-:W-:Y:S02]  /*18c0*/  FFMA.FTZ R21, R154, R114, R21 ;  /* 0x000000729a157223 */ /* 0x000fe40000010015 */
[----:B------:R-:W-:Y:S02]  /*18d0*/  FMUL.FTZ R154, R58, R154 ;  /* 0x0000009a3a9a7220 */ /* 0x000fe40000410000 */
[----:B------:R-:W-:-:S02]  /*18e0*/  FADD.FTZ R249, R155, R249 ;  /* 0x000000f99bf97221 */ /* 0x000fc40000010000 */
        /* <DEDUP_REMOVED lines=9> */
[C---:B------:R-:W-:Y:S02]  /*1980*/  FADD.FTZ R251, R157.reuse, R251 ;  /* 0x000000fb9dfb7221 */ /* 0x040fe40000010000 */
[----:B------:R-:W-:Y:S02]  /*1990*/  FFMA.FTZ R20, R157, R136, R20 ;  /* 0x000000889d147223 */ /* 0x000fe40000010014 */
[----:B--2---:R-:W-:-:S05]  /*19a0*/  FADD.FTZ R111, R182, R111 ;  /* 0x0000006fb66f7221 */ /* 0x004fca0000010000 */
[----:B------:R0:W-:Y:S04]  /*19b0*/  STL [R1+0x64], R111 ;  /* 0x0000646f01007387 */ /* 0x0001e80000100800 */
[----:B0-----:R-:W2:Y:S01]  /*19c0*/  LDL.LU R111, [R1+0x74] ;  /* 0x00007400016f7983 */ /* 0x001ea20000300800 */
[----:B------:R-:W-:-:S05]  /*19d0*/  FADD.FTZ R110, R183, R110 ;  /* 0x0000006eb76e7221 */ /* 0x000fca0000010000 */
[----:B------:R0:W-:Y:S04]  /*19e0*/  STL [R1+0x60], R110 ;  /* 0x0000606e01007387 */ /* 0x0001e80000100800 */
[----:B0-----:R-:W4:Y:S01]  /*19f0*/  LDL.LU R110, [R1+0x70] ;  /* 0x00007000016e7983 */ /* 0x001f220000300800 */
[----:B------:R-:W-:Y:S02]  /*1a00*/  FMUL.FTZ R157, R53, R157 ;  /* 0x0000009d359d7220 */ /* 0x000fe40000410000 */
[----:B------:R-:W-:Y:S02]  /*1a10*/  FADD.FTZ R108, R108, R156 ;  /* 0x0000009c6c6c7221 */ /* 0x000fe40000010000 */
[----:B------:R-:W-:Y:S02]  /*1a20*/  FFMA.FTZ R109, R134, R156, R109 ;  /* 0x0000009c866d7223 */ /* 0x000fe4000001006d */
[----:B------:R-:W-:-:S02]  /*1a30*/  FADD.FTZ R120, -R220, R120 ;  /* 0x00000078dc787221 */ /* 0x000fc40000010100 */
[----:B------:R-:W-:Y:S02]  /*1a40*/  FFMA.FTZ R17, R158, R138, R17 ;  /* 0x0000008a9e117223 */ /* 0x000fe40000010011 */
[----:B------:R-:W-:Y:S02]  /*1a50*/  FMUL.FTZ R158, R54, R158 ;  /* 0x0000009e369e7220 */ /* 0x000fe40000410000 */
        /* <DEDUP_REMOVED lines=21> */
[----:B------:R-:W-:-:S02]  /*1bb0*/  FFMA.FTZ R18, R159, R140, R18 ;  /* 0x0000008c9f127223 */ /* 0x000fc40000010012 */
[----:B------:R-:W-:Y:S02]  /*1bc0*/  FMUL.FTZ R159, R55, R159 ;  /* 0x0000009f379f7220 */ /* 0x000fe40000410000 */
[----:B------:R-:W-:Y:S02]  /*1bd0*/  FADD.FTZ R108, R108, R158 ;  /* 0x0000009e6c6c7221 */ /* 0x000fe40000010000 */
[----:B------:R-:W-:Y:S02]  /*1be0*/  FFMA.FTZ R109, R138, R158, R109 ;  /* 0x0000009e8a6d7223 */ /* 0x000fe4000001006d */
[----:B------:R-:W-:Y:S02]  /*1bf0*/  FFMA.FTZ R15, R160, R220, R15 ;  /* 0x000000dca00f7223 */ /* 0x000fe4000001000f */
[----:B------:R-:W-:Y:S02]  /*1c00*/  FMUL.FTZ R160, R48, R160 ;  /* 0x000000a030a07220 */ /* 0x000fe40000410000 */
[----:B------:R-:W-:-:S02]  /*1c10*/  FADD.FTZ R108, R108, R159 ;  /* 0x0000009f6c6c7221 */ /* 0x000fc40000010000 */
[----:B------:R-:W-:Y:S02]  /*1c20*/  FFMA.FTZ R109, R140, R159, R109 ;  /* 0x0000009f8c6d7223 */ /* 0x000fe4000001006d */
[----:B------:R-:W-:Y:S02]  /*1c30*/  FMUL.FTZ R231, R203, R122 ;  /* 0x0000007acbe77220 */ /* 0x000fe40000410000 */
[----:B------:R-:W-:Y:S02]  /*1c40*/  FFMA.FTZ R16, R161, R230, R16 ;  /* 0x000000e6a1107223 */ /* 0x000fe40000010010 */
[----:B------:R-:W-:Y:S02]  /*1c50*/  FMUL.FTZ R161, R49, R161 ;  /* 0x000000a131a17220 */ /* 0x000fe40000410000 */
[----:B------:R-:W-:Y:S02]  /*1c60*/  FADD.FTZ R108, R108, R160 ;  /* 0x000000a06c6c7221 */ /* 0x000fe40000010000 */
[----:B------:R-:W-:-:S02]  /*1c70*/  FFMA.FTZ R109, R220, R160, R109 ;  /* 0x000000a0dc6d7223 */ /* 0x000fc4000001006d */
[C---:B------:R-:W-:Y:S02]  /*1c80*/  FMUL.FTZ R232, R203.reuse, R123 ;  /* 0x0000007bcbe87220 */ /* 0x040fe40000410000 */
[----:B------:R-:W-:Y:S02]  /*1c90*/  FFMA.FTZ R13, R162, R231, R13 ;  /* 0x000000e7a20d7223 */ /* 0x000fe4000001000d */
[----:B------:R-:W-:Y:S02]  /*1ca0*/  FMUL.FTZ R162, R50, R162 ;  /* 0x000000a232a27220 */ /* 0x000fe40000410000 */
[----:B------:R-:W-:Y:S02]  /*1cb0*/  FADD.FTZ R108, R108, R161 ;  /* 0x000000a16c6c7221 */ /* 0x000fe40000010000 */
[----:B------:R-:W-:Y:S02]  /*1cc0*/  FFMA.FTZ R109, R230, R161, R109 ;  /* 0x000000a1e66d7223 */ /* 0x000fe4000001006d */
[----:B------:R-:W-:-:S02]  /*1cd0*/  FMUL.FTZ R233, R203, R124 ;  /* 0x0000007ccbe97220 */ /* 0x000fc40000410000 */
[----:B------:R-:W-:Y:S02]  /*1ce0*/  FFMA.FTZ R14, R163, R232, R14 ;  /* 0x000000e8a30e7223 */ /* 0x000fe4000001000e */
        /* <DEDUP_REMOVED lines=9> */
[----:B------:R-:W-:Y:S02]  /*1d80*/  FFMA.FTZ R12, R165, R208, R12 ;  /* 0x000000d0a50c7223 */ /* 0x000fe4000001000c */
[----:B------:R-:W-:-:S02]  /*1d90*/  FMUL.FTZ R165, R45, R165 ;  /* 0x000000a52da57220 */ /* 0x000fc40000410000 */
[----:B------:R-:W-:Y:S02]  /*1da0*/  FADD.FTZ R108, R108, R164 ;  /* 0x000000a46c6c7221 */ /* 0x000fe40000010000 */
[----:B------:R-:W-:Y:S02]  /*1db0*/  FFMA.FTZ R109, R233, R164, R109 ;  /* 0x000000a4e96d7223 */ /* 0x000fe4000001006d */
[----:B------:R-:W-:Y:S02]  /*1dc0*/  FMUL.FTZ R234, R203, R127 ;  /* 0x0000007fcbea7220 */ /* 0x000fe40000410000 */
        /* <DEDUP_REMOVED lines=9> */
[----:B------:R-:W-:Y:S02]  /*1e60*/  FFMA.FTZ R7, R168, R219, R7 ;  /* 0x000000dba8077223 */ /* 0x000fe40000010007 */
        /* <DEDUP_REMOVED lines=63> */
[----:B------:R-:W-:Y:S02]  /*2260*/  FADD.FTZ R108, R108, R179 ;  /* 0x000000b36c6c7221 */ /* 0x000fe40000010000 */
[----:B------:R-:W-:-:S02]  /*2270*/  FFMA.FTZ R109, R139, R179, R109 ;  /* 0x000000b38b6d7223 */ /* 0x000fc4000001006d */
[----:B---3--:R-:W-:Y:S02]  /*2280*/  FADD.FTZ R121, R185, R121 ;  /* 0x00000079b9797221 */ /* 0x008fe40000010000 */
[----:B------:R-:W-:Y:S02]  /*2290*/  FFMA.FTZ R235, R181, R117, R235 ;  /* 0x00000075b5eb7223 */ /* 0x000fe400000100eb */
[----:B------:R-:W-:Y:S01]  /*22a0*/  FMUL.FTZ R120, R203, R142 ;  /* 0x0000008ecb787220 */ /* 0x000fe20000410000 */
[----:B------:R-:W-:Y:S01]  /*22b0*/  STL [R1+0x6c], R119 ;  /* 0x00006c7701007387 */ /* 0x000fe20000100800 */
[----:B------:R-:W-:Y:S02]  /*22c0*/  FMUL.FTZ R181, R29, R181 ;  /* 0x000000b51db57220 */ /* 0x000fe40000410000 */
[----:B------:R-:W-:Y:S02]  /*22d0*/  FADD.FTZ R108, R108, R180 ;  /* 0x000000b46c6c7221 */ /* 0x000fe40000010000 */
[----:B--2---:R-:W-:-:S02]  /*22e0*/  FADD.FTZ R111, R186, R111 ;  /* 0x0000006fba6f7221 */ /* 0x004fc40000010000 */
        /* <DEDUP_REMOVED lines=8> */
[----:B------:R-:W-:Y:S01]  /*2370*/  FFMA.FTZ R237, R183, R122, R237 ;  /* 0x0000007ab7ed7223 */ /* 0x000fe200000100ed */
[----:B0-----:R-:W0:Y:S01]  /*2380*/  S2R R111, SR_TID.X ;  /* 0x00000000006f7919 */ /* 0x001e220000002100 */
        /* <DEDUP_REMOVED lines=19> */
[C---:B----4-:R-:W-:Y:S02]  /*24c0*/  FADD.FTZ R110, R187.reuse, R110 ;  /* 0x0000006ebb6e7221 */ /* 0x050fe40000010000 */
[----:B------:R-:W-:Y:S02]  /*24d0*/  FFMA.FTZ R241, R187, R123, R241 ;  /* 0x0000007bbbf17223 */ /* 0x000fe400000100f1 */
[----:B------:R-:W-:Y:S02]  /*24e0*/  FMUL.FTZ R187, R27, R187 ;  /* 0x000000bb1bbb7220 */ /* 0x000fe40000410000 */
[----:B------:R-:W-:-:S02]  /*24f0*/  FADD.FTZ R108, R108, R186 ;  /* 0x000000ba6c6c7221 */ /* 0x000fc40000010000 */
[----:B------:R-:W-:Y:S01]  /*2500*/  FFMA.FTZ R109, R121, R186, R109 ;  /* 0x000000ba796d7223 */ /* 0x000fe2000001006d */
[----:B------:R1:W-:Y:S01]  /*2510*/  STL [R1+0x70], R110 ;  /* 0x0000706e01007387 */ /* 0x0003e20000100800 */
[----:B0-----:R-:W-:Y:S01]  /*2520*/  LOP3.LUT P1, RZ, R111, 0x1f, RZ, 0xc0, !PT ;  /* 0x0000001f6fff7812 */ /* 0x001fe2000782c0ff */
[----:B------:R-:W-:Y:S02]  /*2530*/  FADD.FTZ R124, R108, R187 ;  /* 0x000000bb6c7c7221 */ /* 0x000fe40000010000 */
[----:B-1----:R-:W-:Y:S01]  /*2540*/  FFMA.FTZ R110, R123, R187, R109 ;  /* 0x000000bb7b6e7223 */ /* 0x002fe2000001006d */
[----:B------:R-:W-:Y:S07]  /*2550*/  BRA.DIV ~URZ, `(.L_x_12964) ;  /* 0x00001e027f007947 */ /* 0x000fee000b800000 */
[----:B------:R0:W1:Y:S02]  /*2560*/  SHFL.DOWN PT, R127, R124, 0x10, 0x1f ;  /* 0x0a001f007c7f7f89 */ /* 0x00006400000e0000 */
.L_x_12977:
        /* <DEDUP_REMOVED lines=18> */
.L_x_12978:
        /* <DEDUP_REMOVED lines=38> */
[-CC-:B------:R-:W-:Y:S01]  /*28f0*/  FFMA.FTZ R108, R131, R127.reuse, R124.reuse ;  /* 0x0000007f836c7223 */ /* 0x180fe2000001007c */
[----:B------:R-:W-:Y:S01]  /*2900*/  IADD3 R130, P5, R215, c[0x0][0x248], RZ ;  /* 0x00009200d7827a10 */ /* 0x000fe20007fbe0ff */
[-CC-:B------:R-:W-:Y:S02]  /*2910*/  FFMA.FTZ R125, R125, R127.reuse, R124.reuse ;  /* 0x0000007f7d7d7223 */ /* 0x180fe4000001007c */
[-CC-:B------:R-:W-:Y:S01]  /*2920*/  FFMA.FTZ R126, R126, R127.reuse, R124.reuse ;  /* 0x0000007f7e7e7223 */ /* 0x180fe2000001007c */
[----:B------:R-:W-:Y:S01]  /*2930*/  IADD3.X R131, R216, c[0x0][0x24c], RZ, P5, !PT ;  /* 0x00009300d8837a10 */ /* 0x000fe20002ffe4ff */
[-CC-:B------:R-:W-:Y:S02]  /*2940*/  FFMA.FTZ R128, R128, R127.reuse, R124.reuse ;  /* 0x0000007f80807223 */ /* 0x180fe4000001007c */
[----:B------:R-:W-:-:S02]  /*2950*/  FFMA.FTZ R129, R129, R127, R124 ;  /* 0x0000007f81817223 */ /* 0x000fc4000001007c */
[----:B------:R-:W-:Y:S02]  /*2960*/  FADD.FTZ R170, R170, -R109 ;  /* 0x8000006daaaa7221 */ /* 0x000fe40000010000 */
[----:B------:R-:W-:Y:S02]  /*2970*/  FADD.FTZ R171, R171, -R108 ;  /* 0x8000006cabab7221 */ /* 0x000fe40000010000 */
[-CC-:B------:R-:W-:Y:S02]  /*2980*/  FFMA.FTZ R114, R114, R127.reuse, R124.reuse ;  /* 0x0000007f72727223 */ /* 0x180fe4000001007c */
[-CC-:B------:R-:W-:Y:S02]  /*2990*/  FFMA.FTZ R108, R133, R127.reuse, R124.reuse ;  /* 0x0000007f856c7223 */ /* 0x180fe4000001007c */
[-CC-:B------:R-:W-:Y:S02]  /*29a0*/  FFMA.FTZ R109, R226, R127.reuse, R124.reuse ;  /* 0x0000007fe26d7223 */ /* 0x180fe4000001007c */
[----:B------:R-:W-:-:S02]  /*29b0*/  FFMA.FTZ R110, R135, R127, R124 ;  /* 0x0000007f876e7223 */ /* 0x000fc4000001007c */
[----:B------:R-:W-:Y:S02]  /*29c0*/  FADD.FTZ R148, R148, -R125 ;  /* 0x8000007d94947221 */ /* 0x000fe40000010000 */
[----:B------:R-:W-:Y:S02]  /*29d0*/  FADD.FTZ R149, R149, -R126 ;  /* 0x8000007e95957221 */ /* 0x000fe40000010000 */
[----:B------:R-:W-:Y:S01]  /*29e0*/  FADD.FTZ R150, R150, -R128 ;  /* 0x8000008096967221 */ /* 0x000fe20000010000 */
[----:B------:R-:W-:Y:S01]  /*29f0*/  IADD3 R128, P4, R214, c[0x0][0x248], RZ ;  /* 0x00009200d6807a10 */ /* 0x000fe20007f9e0ff */
[----:B------:R-:W-:Y:S02]  /*2a00*/  FADD.FTZ R151, R151, -R129 ;  /* 0x8000008197977221 */ /* 0x000fe40000010000 */
        /* <DEDUP_REMOVED lines=26> */
[C---:B------:R-:W-:Y:S02]  /*2bb0*/  FMUL.FTZ R125, R203.reuse, R148 ;  /* 0x00000094cb7d7220 */ /* 0x040fe40000410000 */
[C---:B------:R-:W-:Y:S02]  /*2bc0*/  FMUL.FTZ R126, R203.reuse, R149 ;  /* 0x00000095cb7e7220 */ /* 0x040fe40000410000 */
[C---:B------:R-:W-:Y:S02]  /*2bd0*/  FMUL.FTZ R135, R203.reuse, R150 ;  /* 0x00000096cb877220 */ /* 0x040fe40000410000 */
[----:B------:R-:W-:Y:S02]  /*2be0*/  FMUL.FTZ R114, R203, R151 ;  /* 0x00000097cb727220 */ /* 0x000fe40000410000 */
        /* <DEDUP_REMOVED lines=34> */
.L_x_12966:
[-C--:B------:R-:W-:Y:S01]  /*2e10*/  FMUL.FTZ R115, R114, R204.reuse ;  /* 0x000000cc72737220 */ /* 0x080fe20000410000 */
[----:B------:R-:W-:Y:S01]  /*2e20*/  IADD3.X R129, R213, c[0x0][0x24c], RZ, P4, !PT ;  /* 0x00009300d5817a10 */ /* 0x000fe200027fe4ff */
[-C--:B------:R-:W-:Y:S02]  /*2e30*/  FMUL.FTZ R114, R135, R204.reuse ;  /* 0x000000cc87727220 */ /* 0x080fe40000410000 */
[-C--:B0-----:R-:W-:Y:S02]  /*2e40*/  FMUL.FTZ R113, R126, R204.reuse ;  /* 0x000000cc7e717220 */ /* 0x081fe40000410000 */
        /* <DEDUP_REMOVED lines=13> */
[----:B------:R-:W-:Y:S01]  /*2f20*/  FMUL.FTZ R108, R133, R204 ;  /* 0x000000cc856c7220 */ /* 0x000fe20000410000 */
        /* <DEDUP_REMOVED lines=8> */
.L_x_12967:
[----:B0-----:R-:W-:Y:S01]  /*2fb0*/  IADD3 R130, P4, R212, c[0x0][0x248], RZ ;  /* 0x00009200d4827a10 */ /* 0x001fe20007f9e0ff */
        /* <DEDUP_REMOVED lines=19> */
.L_x_12968:
        /* <DEDUP_REMOVED lines=26> */
.L_x_12969:
        /* <DEDUP_REMOVED lines=20> */
.L_x_12970:
        /* <DEDUP_REMOVED lines=26> */
.L_x_12971:
[----:B01----:R-:W-:Y:S01]  /*3570*/  IADD3 R130, P4, R195, c[0x0][0x248], RZ ;  /* 0x00009200c3827a10 */ /* 0x003fe20007f9e0ff */
[C---:B------:R-:W-:Y:S01]  /*3580*/  FMUL.FTZ R125, R203.reuse, R172 ;  /* 0x000000accb7d7220 */ /* 0x040fe20000410000 */
[----:B------:R0:W-:Y:S01]  /*3590*/  STG.E.128 [R128.64], R108 ;  /* 0x0000006c80007986 */ /* 0x0001e2000c101d04 */
[C---:B------:R-:W-:Y:S01]  /*35a0*/  FMUL.FTZ R126, R203.reuse, R173 ;  /* 0x000000adcb7e7220 */ /* 0x040fe20000410000 */
        /* <DEDUP_REMOVED lines=16> */
.L_x_12972:
        /* <DEDUP_REMOVED lines=26> */
.L_x_12973:
        /* <DEDUP_REMOVED lines=25> */
.L_x_12974:
[-CC-:B0-----:R-:W-:Y:S01]  /*39e0*/  FFMA.FTZ R109, R118, R127.reuse, R124.reuse ;  /* 0x0000007f766d7223 */ /* 0x181fe2000001007c */
        /* <DEDUP_REMOVED lines=41> */
.L_x_12975:
[----:B------:R0:W5:Y:S01]  /*3c80*/  LDL.LU R46, [R1+0x4] ;  /* 0x00000400012e7983 */ /* 0x0001620000300800 */
[----:B------:R-:W-:Y:S02]  /*3c90*/  MOV R34, R21 ;  /* 0x0000001500227202 */ /* 0x000fe40000000f00 */
[----:B------:R-:W-:Y:S01]  /*3ca0*/  MOV R35, R22 ;  /* 0x0000001600237202 */ /* 0x000fe20000000f00 */
        /* <DEDUP_REMOVED lines=77> */
.L_x_12963:
        /* <DEDUP_REMOVED lines=30> */
.L_x_12964:
[----:B------:R-:W-:Y:S01]  /*4360*/  HFMA2.MMA R111, -RZ, RZ, 0, 9.5367431640625e-07 ;  /* 0x00000010ff6f7435 */ /* 0x000fe200000001ff */
[----:B------:R-:W-:-:S02]  /*4370*/  MOV R109, R124 ;  /* 0x0000007c006d7202 */ /* 0x000fc40000000f00 */
[----:B------:R-:W-:Y:S02]  /*4380*/  MOV R142, 0x1f ;  /* 0x0000001f008e7802 */ /* 0x000fe40000000f00 */
[----:B------:R-:W-:Y:S02]  /*4390*/  MOV R141, 0xffffffff ;  /* 0xffffffff008d7802 */ /* 0x000fe40000000f00 */
[----:B------:R-:W-:Y:S02]  /*43a0*/  MOV R108, 0x43c0 ;  /* 0x000043c0006c7802 */ /* 0x000fe40000000f00 */
[----:B-----5:R-:W-:Y:S05]  /*43b0*/  CALL.REL.NOINC `($__internal_181_$__cuda_sm70_shflsync_down_p) ;  /* 0x0000046000007944 */ /* 0x020fea0003c00000 */
[----:B-1----:R-:W-:Y:S01]  /*43c0*/  MOV R127, R111 ;  /* 0x0000006f007f7202 */ /* 0x002fe20000000f00 */
[----:B------:R-:W-:Y:S05]  /*43d0*/  BRA `(.L_x_12977) ;  /* 0xffffe19000007947 */ /* 0x000fea000383ffff */
.L_x_12965:
[----:B------:R-:W-:Y:S01]  /*43e0*/  HFMA2.MMA R111, -RZ, RZ, 0, 9.5367431640625e-07 ;  /* 0x00000010ff6f7435 */ /* 0x000fe200000001ff */
[----:B------:R-:W-:Y:S02]  /*43f0*/  MOV R109, R110 ;  /* 0x0000006e006d7202 */ /* 0x000fe40000000f00 */
[----:B------:R-:W-:Y:S02]  /*4400*/  MOV R142, 0x1f ;  /* 0x0000001f008e7802 */ /* 0x000fe40000000f00 */
[----:B------:R-:W-:-:S02]  /*4410*/  MOV R141, 0xffffffff ;  /* 0xffffffff008d7802 */ /* 0x000fc40000000f00 */
[----:B------:R-:W-:Y:S02]  /*4420*/  MOV R108, 0x4440 ;  /* 0x00004440006c7802 */ /* 0x000fe40000000f00 */
[----:B01---5:R-:W-:Y:S05]  /*4430*/  CALL.REL.NOINC `($__internal_181_$__cuda_sm70_shflsync_down_p) ;  /* 0x000003e000007944 */ /* 0x023fea0003c00000 */
[----:B------:R-:W-:Y:S01]  /*4440*/  FADD.FTZ R124, R124, R127 ;  /* 0x0000007f7c7c7221 */ /* 0x000fe20000010000 */
[----:B------:R-:W-:Y:S01]  /*4450*/  MOV R142, 0x1f ;  /* 0x0000001f008e7802 */ /* 0x000fe20000000f00 */
[----:B-1----:R-:W-:Y:S01]  /*4460*/  FADD.FTZ R110, R110, R111 ;  /* 0x0000006f6e6e7221 */ /* 0x002fe20000010000 */
[----:B------:R-:W-:Y:S01]  /*4470*/  HFMA2.MMA R111, -RZ, RZ, 0, 4.76837158203125e-07 ;  /* 0x00000008ff6f7435 */ /* 0x000fe200000001ff */
[----:B------:R-:W-:Y:S02]  /*4480*/  MOV R141, 0xffffffff ;  /* 0xffffffff008d7802 */ /* 0x000fe40000000f00 */
[----:B------:R-:W-:Y:S02]  /*4490*/  MOV R109, R124 ;  /* 0x0000007c006d7202 */ /* 0x000fe40000000f00 */
[----:B------:R-:W-:Y:S02]  /*44a0*/  MOV R108, 0x44c0 ;  /* 0x000044c0006c7802 */ /* 0x000fe40000000f00 */
[----:B------:R-:W-:Y:S05]  /*44b0*/  CALL.REL.NOINC `($__internal_181_$__cuda_sm70_shflsync_down_p) ;  /* 0x0000036000007944 */ /* 0x000fea0003c00000 */
[----:B-1----:R-:W-:Y:S01]  /*44c0*/  MOV R127, R111 ;  /* 0x0000006f007f7202 */ /* 0x002fe20000000f00 */
[----:B------:R-:W-:Y:S01]  /*44d0*/  HFMA2.MMA R111, -RZ, RZ, 0, 4.76837158203125e-07 ;  /* 0x00000008ff6f7435 */ /* 0x000fe200000001ff */
[----:B------:R-:W-:-:S02]  /*44e0*/  MOV R109, R110 ;  /* 0x0000006e006d7202 */ /* 0x000fc40000000f00 */
[----:B------:R-:W-:Y:S02]  /*44f0*/  MOV R142, 0x1f ;  /* 0x0000001f008e7802 */ /* 0x000fe40000000f00 */
[----:B------:R-:W-:Y:S02]  /*4500*/  MOV R141, 0xffffffff ;  /* 0xffffffff008d7802 */ /* 0x000fe40000000f00 */
[----:B------:R-:W-:Y:S02]  /*4510*/  MOV R108, 0x4530 ;  /* 0x00004530006c7802 */ /* 0x000fe40000000f00 */
[----:B------:R-:W-:Y:S05]  /*4520*/  CALL.REL.NOINC `($__internal_181_$__cuda_sm70_shflsync_down_p) ;  /* 0x000002f000007944 */ /* 0x000fea0003c00000 */
[----:B------:R-:W-:Y:S01]  /*4530*/  FADD.FTZ R124, R127, R124 ;  /* 0x0000007c7f7c7221 */ /* 0x000fe20000010000 */
[----:B------:R-:W-:Y:S01]  /*4540*/  MOV R142, 0x1f ;  /* 0x0000001f008e7802 */ /* 0x000fe20000000f00 */
[----:B-1----:R-:W-:Y:S01]  /*4550*/  FADD.FTZ R110, R110, R111 ;  /* 0x0000006f6e6e7221 */ /* 0x002fe20000010000 */
[----:B------:R-:W-:Y:S01]  /*4560*/  HFMA2.MMA R111, -RZ, RZ, 0, 2.384185791015625e-07 ;  /* 0x00000004ff6f7435 */ /* 0x000fe200000001ff */
[----:B------:R-:W-:Y:S02]  /*4570*/  MOV R141, 0xffffffff ;  /* 0xffffffff008d7802 */ /* 0x000fe40000000f00 */
[----:B------:R-:W-:-:S02]  /*4580*/  MOV R109, R124 ;  /* 0x0000007c006d7202 */ /* 0x000fc40000000f00 */
[----:B------:R-:W-:Y:S02]  /*4590*/  MOV R108, 0x45b0 ;  /* 0x000045b0006c7802 */ /* 0x000fe40000000f00 */
[----:B------:R-:W-:Y:S05]  /*45a0*/  CALL.REL.NOINC `($__internal_181_$__cuda_sm70_shflsync_down_p) ;  /* 0x0000027000007944 */ /* 0x000fea0003c00000 */
[----:B-1----:R-:W-:Y:S01]  /*45b0*/  MOV R127, R111 ;  /* 0x0000006f007f7202 */ /* 0x002fe20000000f00 */
[----:B------:R-:W-:Y:S01]  /*45c0*/  HFMA2.MMA R111, -RZ, RZ, 0, 2.384185791015625e-07 ;  /* 0x00000004ff6f7435 */ /* 0x000fe200000001ff */
[----:B------:R-:W-:Y:S02]  /*45d0*/  MOV R109, R110 ;  /* 0x0000006e006d7202 */ /* 0x000fe40000000f00 */
[----:B------:R-:W-:Y:S02]  /*45e0*/  MOV R142, 0x1f ;  /* 0x0000001f008e7802 */ /* 0x000fe40000000f00 */
[----:B------:R-:W-:Y:S02]  /*45f0*/  MOV R141, 0xffffffff ;  /* 0xffffffff008d7802 */ /* 0x000fe40000000f00 */
[----:B------:R-:W-:Y:S02]  /*4600*/  MOV R108, 0x4620 ;  /* 0x00004620006c7802 */ /* 0x000fe40000000f00 */
[----:B------:R-:W-:Y:S05]  /*4610*/  CALL.REL.NOINC `($__internal_181_$__cuda_sm70_shflsync_down_p) ;  /* 0x0000020000007944 */ /* 0x000fea0003c00000 */
[----:B------:R-:W-:Y:S01]  /*4620*/  FADD.FTZ R124, R127, R124 ;  /* 0x0000007c7f7c7221 */ /* 0x000fe20000010000 */
[----:B------:R-:W-:Y:S01]  /*4630*/  MOV R142, 0x1f ;  /* 0x0000001f008e7802 */ /* 0x000fe20000000f00 */
[----:B-1----:R-:W-:Y:S01]  /*4640*/  FADD.FTZ R110, R110, R111 ;  /* 0x0000006f6e6e7221 */ /* 0x002fe20000010000 */
[----:B------:R-:W-:Y:S01]  /*4650*/  HFMA2.MMA R111, -RZ, RZ, 0, 1.1920928955078125e-07 ;  /* 0x00000002ff6f7435 */ /* 0x000fe200000001ff */
[----:B------:R-:W-:-:S02]  /*4660*/  MOV R141, 0xffffffff ;  /* 0xffffffff008d7802 */ /* 0x000fc40000000f00 */
[----:B------:R-:W-:Y:S02]  /*4670*/  MOV R109, R124 ;  /* 0x0000007c006d7202 */ /* 0x000fe40000000f00 */
[----:B------:R-:W-:Y:S02]  /*4680*/  MOV R108, 0x46a0 ;  /* 0x000046a0006c7802 */ /* 0x000fe40000000f00 */
[----:B------:R-:W-:Y:S05]  /*4690*/  CALL.REL.NOINC `($__internal_181_$__cuda_sm70_shflsync_down_p) ;  /* 0x0000018000007944 */ /* 0x000fea0003c00000 */
[----:B-1----:R-:W-:Y:S01]  /*46a0*/  MOV R127, R111 ;  /* 0x0000006f007f7202 */ /* 0x002fe20000000f00 */
[----:B------:R-:W-:Y:S01]  /*46b0*/  HFMA2.MMA R111, -RZ, RZ, 0, 1.1920928955078125e-07 ;  /* 0x00000002ff6f7435 */ /* 0x000fe200000001ff */
[----:B------:R-:W-:Y:S02]  /*46c0*/  MOV R109, R110 ;  /* 0x0000006e006d7202 */ /* 0x000fe40000000f00 */
[----:B------:R-:W-:Y:S02]  /*46d0*/  MOV R142, 0x1f ;  /* 0x0000001f008e7802 */ /* 0x000fe40000000f00 */
[----:B------:R-:W-:Y:S02]  /*46e0*/  MOV R141, 0xffffffff ;  /* 0xffffffff008d7802 */ /* 0x000fe40000000f00 */
[----:B------:R-:W-:-:S02]  /*46f0*/  MOV R108, 0x4710 ;  /* 0x00004710006c7802 */ /* 0x000fc40000000f00 */
[----:B------:R-:W-:Y:S05]  /*4700*/  CALL.REL.NOINC `($__internal_181_$__cuda_sm70_shflsync_down_p) ;  /* 0x0000011000007944 */ /* 0x000fea0003c00000 */
[----:B------:R-:W-:Y:S01]  /*4710*/  FADD.FTZ R124, R127, R124 ;  /* 0x0000007c7f7c7221 */ /* 0x000fe20000010000 */
[----:B------:R-:W-:Y:S01]  /*4720*/  MOV R142, 0x1f ;  /* 0x0000001f008e7802 */ /* 0x000fe20000000f00 */
[----:B-1----:R-:W-:Y:S01]  /*4730*/  FADD.FTZ R110, R110, R111 ;  /* 0x0000006f6e6e7221 */ /* 0x002fe20000010000 */
[----:B------:R-:W-:Y:S01]  /*4740*/  HFMA2.MMA R111, -RZ, RZ, 0, 5.9604644775390625e-08 ;  /* 0x00000001ff6f7435 */ /* 0x000fe200000001ff */
[----:B------:R-:W-:-:S02]  /*4750*/  MOV R141, 0xffffffff ;  /* 0xffffffff008d7802 */ /* 0x000fc40000000f00 */
[----:B------:R-:W-:Y:S02]  /*4760*/  MOV R109, R124 ;  /* 0x0000007c006d7202 */ /* 0x000fe40000000f00 */
[----:B------:R-:W-:Y:S02]  /*4770*/  MOV R108, 0x4790 ;  /* 0x00004790006c7802 */ /* 0x000fe40000000f00 */
[----:B------:R-:W-:Y:S05]  /*4780*/  CALL.REL.NOINC `($__internal_181_$__cuda_sm70_shflsync_down_p) ;  /* 0x0000009000007944 */ /* 0x000fea0003c00000 */
[----:B-1----:R-:W-:Y:S01]  /*4790*/  MOV R127, R111 ;  /* 0x0000006f007f7202 */ /* 0x002fe20000000f00 */
[----:B------:R-:W-:Y:S01]  /*47a0*/  HFMA2.MMA R111, -RZ, RZ, 0, 5.9604644775390625e-08 ;  /* 0x00000001ff6f7435 */ /* 0x000fe200000001ff */
[----:B------:R-:W-:Y:S02]  /*47b0*/  MOV R109, R110 ;  /* 0x0000006e006d7202 */ /* 0x000fe40000000f00 */
[----:B------:R-:W-:Y:S02]  /*47c0*/  MOV R142, 0x1f ;  /* 0x0000001f008e7802 */ /* 0x000fe40000000f00 */
[----:B------:R-:W-:Y:S02]  /*47d0*/  MOV R141, 0xffffffff ;  /* 0xffffffff008d7802 */ /* 0x000fe40000000f00 */
[----:B------:R-:W-:-:S02]  /*47e0*/  MOV R108, 0x4800 ;  /* 0x00004800006c7802 */ /* 0x000fc40000000f00 */
[----:B------:R-:W-:Y:S05]  /*47f0*/  CALL.REL.NOINC `($__internal_181_$__cuda_sm70_shflsync_down_p) ;  /* 0x0000002000007944 */ /* 0x000fea0003c00000 */
[----:B-1----:R-:W-:Y:S01]  /*4800*/  MOV R109, R111 ;  /* 0x0000006f006d7202 */ /* 0x002fe20000000f00 */
[----:B------:R-:W-:Y:S05]  /*4810*/  BRA `(.L_x_12978) ;  /* 0xffffde7000007947 */ /* 0x000fea000383ffff */
        .weak           $__internal_181_$__cuda_sm70_shflsync_down_p
        .type           $__internal_181_$__cuda_sm70_shflsync_down_p,@function
        .size           $__internal_181_$__cuda_sm70_shflsync_down_p,(.L_x_14399 - $__internal_181_$__cuda_sm70_shflsync_down_p)
$__internal_181_$__cuda_sm70_shflsync_down_p:
[----:B------:R-:W-:Y:S04]  /*4820*/  WARPSYNC R141 ;  /* 0x0000008d00007348 */ /* 0x000fe80003800000 */
[----:B------:R0:W1:Y:S02]  /*4830*/  SHFL.DOWN PT, R111, R109, R111, R142 ;  /* 0x0800006f6d6f7389 */ /* 0x00006400000e008e */
[----:B0-----:R-:W-:-:S06]  /*4840*/  HFMA2.MMA R109, -RZ, RZ, 0, 0 ;  /* 0x00000000ff6d7435 */ /* 0x001fcc00000001ff */
[----:B------:R-:W-:Y:S05]  /*4850*/  RET.REL.NODEC R108 `(_ZN10layer_norm13ln_bwd_kernelINS_13Kernel_traitsIfffffjLj5120ELj1ELj1ELj4ELj16ENS_18Kernel_traits_baseILj5120EfffffjLj128EEEEELb0ELb0ELb0ELb1EEEvNS_9BwdParamsE) ;  /* 0xffffb7a06c007950 */ /* 0x000fea0003c3ffff */
.L_x_12979:
        /* <DEDUP_REMOVED lines=10> */
.L_x_14399:


//--------------------- .text._ZN10layer_norm13ln_bwd_kernelINS_13Kernel_traitsIfffffjLj5120ELj1ELj1ELj4ELj16ENS_18Kernel_traits_baseILj5120EfffffjLj128EEEEELb0ELb0ELb1ELb0EEEvNS_9BwdParamsE --------------------------
	.section	.text._ZN10layer_norm13ln_bwd_kernelINS_13Kernel_traitsIfffffjLj5120ELj1ELj1ELj4ELj16ENS_18Kernel_traits_baseILj5120EfffffjLj128EEEEELb0ELb0ELb1ELb0EEEvNS_9BwdParamsE,"ax",@progbits
	.sectioninfo	@"SHI_REGISTERS=255"
	.align	128
        .global         _ZN10layer_norm13ln_bwd_kernelINS_13Kernel_traitsIfffffjLj5120ELj1ELj1ELj4ELj16ENS_18Kernel_traits_baseILj5120EfffffjLj128EEEEELb0ELb0ELb1ELb0EEEvNS_9BwdParamsE
        .type           _ZN10layer_norm13ln_bwd_kernelINS_13Kernel_traitsIfffffjLj5120ELj1ELj1ELj4ELj16ENS_18Kernel_traits_baseILj5120EfffffjLj128EEEEELb0ELb0ELb1ELb0EEEvNS_9BwdParamsE,@function
        .size           _ZN10layer_norm13ln_bwd_kernelINS_13Kernel_traitsIfffffjLj5120ELj1ELj1ELj4ELj16ENS_18Kernel_traits_baseILj5120EfffffjLj128EEEEELb0ELb0ELb1ELb0EEEvNS_9BwdParamsE,(.L_x_14400 - _ZN10layer_norm13ln_bwd_kernelINS_13Kernel_traitsIfffffjLj5120ELj1ELj1ELj4ELj16ENS_18Kernel_traits_baseILj5120EfffffjLj128EEEEELb0ELb0ELb1ELb0EEEvNS_9BwdParamsE)
        .other          _ZN10layer_norm13ln_bwd_kernelINS_13Kernel_traitsIfffffjLj5120ELj1ELj1ELj4ELj16ENS_18Kernel_traits_baseILj5120EfffffjLj128EEEEELb0ELb0ELb1ELb0EEEvNS_9BwdParamsE,@"STO_CUDA_ENTRY STV_DEFAULT"
_ZN10layer_norm13ln_bwd_kernelINS_13Kernel_traitsIfffffjLj5120ELj1ELj1ELj4ELj16ENS_18Kernel_traits_baseILj5120EfffffjLj128EEEEELb0ELb0ELb1ELb0EEEvNS_9BwdParamsE:
.text._ZN10layer_norm13ln_bwd_kernelINS_13Kernel_traitsIfffffjLj5120ELj1ELj1ELj4ELj16ENS_18Kernel_traits_baseILj5120EfffffjLj128EEEEELb0ELb0ELb1ELb0EEEvNS_9BwdParamsE:
[----:B------:R-:W-:-:S04]  /*0000*/  MOV R1, c[0x0][0x28] ;  /* 0x00000a0000017a02 */ /* 0x000fc80000000f00 */
[----:B------:R-:W-:-:S05]  /*0010*/  IADD3 R1, R1, -0x40, RZ ;  /* 0xffffffc001017810 */ /* 0x000fca0007ffe0ff */
[----:B------:R0:W2:Y:S04]  /*0020*/  LDL.64 R28, [R1+0x30] ;  /* 0x00003000011c7983 */ /* 0x0000a80000100a00 */
[----:B------:R0:W2:Y:S04]  /*0030*/  LDL.64 R30, [R1+0x38] ;  /* 0x00003800011e7983 */ /* 0x0000a80000100a00 */
[----:B------:R0:W3:Y:S04]  /*0040*/  LDL.64 R24, [R1+0x20] ;  /* 0x0000200001187983 */ /* 0x0000e80000100a00 */
[----:B------:R0:W3:Y:S01]  /*0050*/  LDL.64 R26, [R1+0x28] ;  /* 0x00002800011a7983 */ /* 0x0000e20000100a00 */
[----:B------:R-:W-:Y:S01]  /*0060*/  IMAD.MOV.U32 R0, RZ, RZ, c[0x0][0x168] ;  /* 0x00005a00ff007624 */ /* 0x000fe200078e00ff */
[----:B------:R-:W-:-:S02]  /*0070*/  ULDC.64 UR4, c[0x0][0x118] ;  /* 0x0000460000047ab9 */ /* 0x000fc40000000a00 */
        /* <DEDUP_REMOVED lines=10> */
[C---:B------:R-:W-:Y:S02]  /*0120*/  ISETP.GE.U32.AND P5, PT, R0.reuse, 0x280, PT ;  /* 0x000002800000780c */ /* 0x040fe40003fa6070 */
[----:B------:R-:W-:-:S02]  /*0130*/  ISETP.GE.U32.AND P4, PT, R0, 0x300, PT ;  /* 0x000003000000780c */ /* 0x000fc40003f86070 */
[----:B------:R-:W-:Y:S02]  /*0140*/  P2R R21, PR, RZ, 0x20 ;  /* 0x00000020ff157803 */ /* 0x000fe40000000000 */
[----:B------:R-:W-:Y:S01]  /*0150*/  @P0 MOV R3, 0x10 ;  /* 0x0000001000030802 */ /* 0x000fe20000000f00 */
[----:B------:R-:W-:Y:S01]  /*0160*/  @P2 IMAD.MOV.U32 R5, RZ, RZ, 0x10 ;  /* 0x00000010ff052424 */ /* 0x000fe200078e00ff */
[----:B------:R-:W-:Y:S02]  /*0170*/  ISETP.GE.U32.AND P3, PT, R0, 0x380, PT ;  /* 0x000003800000780c */ /* 0x000fe40003f66070 */
[----:B------:R-:W-:Y:S01]  /*0180*/  @P1 MOV R7, 0x10 ;  /* 0x0000001000071802 */ /* 0x000fe20000000f00 */
[C---:B------:R-:W-:Y:S01]  /*0190*/  @P0 IMAD.WIDE.U32 R2, R20.reuse, R3, c[0x0][0x1b0] ;  /* 0x00006c0014020625 */ /* 0x040fe200078e0003 */
[----:B------:R-:W-:Y:S02]  /*01a0*/  @P0 LOP3.LUT R20, R20, 0x80, RZ, 0xfc, !PT ;  /* 0x0000008014140812 */ /* 0x000fe400078efcff */
[----:B------:R-:W-:Y:S01]  /*01b0*/  @P5 MOV R11, 0x10 ;  /* 0x00000010000b5802 */ /* 0x000fe20000000f00 */
[----:B------:R-:W-:Y:S01]  /*01c0*/  @P6 IMAD.MOV.U32 R9, RZ, RZ, 0x10 ;  /* 0x00000010ff096424 */ /* 0x000fe200078e00ff */
[----:B------:R-:W-:Y:S01]  /*01d0*/  P2R R22, PR, RZ, 0x40 ;  /* 0x00000040ff167803 */ /* 0x000fe20000000000 */
[C---:B------:R-:W-:Y:S01]  /*01e0*/  @P2 IMAD.WIDE.U32 R4, R20.reuse, R5, c[0x0][0x1b0] ;  /* 0x00006c0014042625 */ /* 0x040fe200078e0005 */
[----:B------:R-:W-:-:S03]  /*01f0*/  @P2 IADD3 R20, R20, 0x80, RZ ;  /* 0x0000008014142810 */ /* 0x000fc60007ffe0ff */
[----:B------:R-:W-:Y:S02]  /*0200*/  @P4 IMAD.MOV.U32 R13, RZ, RZ, 0x10 ;  /* 0x00000010ff0d4424 */ /* 0x000fe400078e00ff */
[C---:B------:R-:W-:Y:S01]  /*0210*/  @P1 IMAD.WIDE.U32 R6, R20.reuse, R7, c[0x0][0x1b0] ;  /* 0x00006c0014061625 */ /* 0x040fe200078e0007 */
[----:B------:R-:W-:-:S05]  /*0220*/  @P1 IADD3 R20, R20, 0x80, RZ ;  /* 0x0000008014141810 */ /* 0x000fca0007ffe0ff */
[C---:B------:R-:W-:Y:S01]  /*0230*/  @P6 IMAD.WIDE.U32 R8, R20.reuse, R9, c[0x0][0x1b0] ;  /* 0x00006c0014086625 */ /* 0x040fe200078e0009 */
[----:B------:R-:W-:-:S05]  /*0240*/  @P6 IADD3 R20, R20, 0x80, RZ ;  /* 0x0000008014146810 */ /* 0x000fca0007ffe0ff */
[C---:B------:R-:W-:Y:S01]  /*0250*/  @P5 IMAD.WIDE.U32 R10, R20.reuse, R11, c[0x0][0x1b0] ;  /* 0x00006c00140a5625 */ /* 0x040fe200078e000b */
[----:B------:R-:W-:Y:S02]  /*0260*/  @P5 IADD3 R20, R20, 0x80, RZ ;  /* 0x0000008014145810 */ /* 0x000fe40007ffe0ff */
[C---:B------:R-:W-:Y:S01]  /*0270*/  ISETP.GE.U32.AND P5, PT, R0.reuse, 0x100, PT ;  /* 0x000001000000780c */ /* 0x040fe20003fa6070 */
[----:B--2---:R1:W2:Y:S01]  /*0280*/  @P0 LDG.E.128 R28, [R2.64] ;  /* 0x00000004021c0981 */ /* 0x0042a2000c1e1d00 */
[----:B------:R-:W-:Y:S01]  /*0290*/  ISETP.GE.U32.AND P6, PT, R0, 0x180, PT ;  /* 0x000001800000780c */ /* 0x000fe20003fc6070 */
[----:B------:R-:W-:Y:S01]  /*02a0*/  @P4 IMAD.WIDE.U32 R12, R20, R13, c[0x0][0x1b0] ;  /* 0x00006c00140c4625 */ /* 0x000fe200078e000d */
[----:B------:R-:W-:Y:S02]  /*02b0*/  ISETP.GE.U32.AND P1, PT, R0, 0x480, PT ;  /* 0x000004800000780c */ /* 0x000fe40003f26070 */
[----:B------:R-:W-:Y:S02]  /*02c0*/  @P3 MOV R15, 0x10 ;  /* 0x00000010000f3802 */ /* 0x000fe40000000f00 */
[----:B------:R-:W-:-:S05]  /*02d0*/  @P4 IADD3 R20, R20, 0x80, RZ ;  /* 0x0000008014144810 */ /* 0x000fca0007ffe0ff */
[----:B---3--:R-:W3:Y:S01]  /*02e0*/  @P5 LDG.E.128 R24, [R4.64] ;  /* 0x0000000404185981 */ /* 0x008ee2000c1e1d00 */
[----:B------:R-:W4:Y:S01]  /*02f0*/  S2UR UR6, SR_CTAID.X ;  /* 0x00000000000679c3 */ /* 0x000f220000002500 */
[----:B------:R-:W-:Y:S01]  /*0300*/  ISETP.GE.U32.AND P2, PT, R0, 0x500, PT ;  /* 0x000005000000780c */ /* 0x000fe20003f46070 */
[C---:B------:R-:W-:Y:S01]  /*0310*/  @P3 IMAD.WIDE.U32 R14, R20.reuse, R15, c[0x0][0x1b0] ;  /* 0x00006c00140e3625 */ /* 0x040fe200078e000f */
[----:B------:R-:W-:Y:S01]  /*0320*/  @P3 IADD3 R20, R20, 0x80, RZ ;  /* 0x0000008014143810 */ /* 0x000fe20007ffe0ff */
[----:B------:R0:W5:Y:S01]  /*0330*/  @P6 LDG.E.128 R132, [R6.64] ;  /* 0x0000000406846981 */ /* 0x000162000c1e1d00 */
[----:B------:R-:W-:Y:S02]  /*0340*/  ISETP.NE.AND P6, PT, R22, RZ, PT ;  /* 0x000000ff1600720c */ /* 0x000fe40003fc5270 */
[----:B------:R-:W-:Y:S01]  /*0350*/  @P1 MOV R19, 0x10 ;  /* 0x0000001000131802 */ /* 0x000fe20000000f00 */
[----:B------:R0:W5:Y:S04]  /*0360*/  @P4 LDG.E.128 R120, [R12.64] ;  /* 0x000000040c784981 */ /* 0x000168000c1e1d00 */
[----:B------:R0:W5:Y:S02]  /*0370*/  @P3 LDG.E.128 R116, [R14.64] ;  /* 0x000000040e743981 */ /* 0x000164000c1e1d00 */
[----:B-1----:R-:W-:-:S04]  /*0380*/  @P2 IMAD.MOV.U32 R3, RZ, RZ, 0x10 ;  /* 0x00000010ff032424 */ /* 0x002fc800078e00ff */
[----:B------:R0:W5:Y:S04]  /*0390*/  @P6 LDG.E.128 R128, [R8.64] ;  /* 0x0000000408806981 */ /* 0x000168000c1e1d00 */
[----:B--2---:R1:W-:Y:S04]  /*03a0*/  @P0 STL.64 [R1+0x30], R28 ;  /* 0x0000301c01000387 */ /* 0x0043e80000100a00 */
[----:B------:R2:W-:Y:S01]  /*03b0*/  @P0 STL.64 [R1+0x38], R30 ;  /* 0x0000381e01000387 */ /* 0x0005e20000100a00 */
[----:B------:R-:W-:-:S03]  /*03c0*/  ISETP.GE.U32.AND P0, PT, R0, 0x400, PT ;  /* 0x000004000000780c */ /* 0x000fc60003f06070 */
[----:B---3--:R3:W-:Y:S04]  /*03d0*/  @P5 STL.64 [R1+0x20], R24 ;  /* 0x0000201801005387 */ /* 0x0087e80000100a00 */
[----:B------:R0:W-:Y:S01]  /*03e0*/  @P5 STL.64 [R1+0x28], R26 ;  /* 0x0000281a01005387 */ /* 0x0001e20000100a00 */
[----:B------:R-:W-:-:S05]  /*03f0*/  ISETP.NE.AND P5, PT, R21, RZ, PT ;  /* 0x000000ff1500720c */ /* 0x000fca0003fa5270 */
[----:B------:R-:W-:-:S04]  /*0400*/  @P0 IMAD.MOV.U32 R17, RZ, RZ, 0x10 ;  /* 0x00000010ff110424 */ /* 0x000fc800078e00ff */
[C---:B------:R-:W-:Y:S01]  /*0410*/  @P0 IMAD.WIDE.U32 R16, R20.reuse, R17, c[0x0][0x1b0] ;  /* 0x00006c0014100625 */ /* 0x040fe200078e0011 */
[----:B------:R-:W-:-:S03]  /*0420*/  @P0 IADD3 R20, R20, 0x80, RZ ;  /* 0x0000008014140810 */ /* 0x000fc60007ffe0ff */
[----:B------:R0:W5:Y:S02]  /*0430*/  @P5 LDG.E.128 R124, [R10.64] ;  /* 0x000000040a7c5981 */ /* 0x000164000c1e1d00 */
[C---:B------:R-:W-:Y:S01]  /*0440*/  @P1 IMAD.WIDE.U32 R18, R20.reuse, R19, c[0x0][0x1b0] ;  /* 0x00006c0014121625 */ /* 0x040fe200078e0013 */
[----:B------:R-:W-:Y:S01]  /*0450*/  @P1 IADD3 R20, R20, 0x80, RZ ;  /* 0x0000008014141810 */ /* 0x000fe20007ffe0ff */
[----:B------:R0:W5:Y:S04]  /*0460*/  @P0 LDG.E.128 R112, [R16.64] ;  /* 0x0000000410700981 */ /* 0x000168000c1e1d00 */
[----:B------:R0:W5:Y:S01]  /*0470*/  @P1 LDG.E.128 R108, [R18.64] ;  /* 0x00000004126c1981 */ /* 0x000162000c1e1d00 */
[----:B------:R-:W-:-:S05]  /*0480*/  @P2 IMAD.WIDE.U32 R2, R20, R3, c[0x0][0x1b0] ;  /* 0x00006c0014022625 */ /* 0x000fca00078e0003 */
[----:B------:R4:W5:Y:S02]  /*0490*/  @P2 LDG.E.128 R104, [R2.64] ;  /* 0x0000000402682981 */ /* 0x000964000c1e1d00 */
[----:B----4-:R-:W-:-:S04]  /*04a0*/  LEA.HI R2, R23, UR6, RZ, 0x19 ;  /* 0x0000000617027c11 */ /* 0x010fc8000f8fc8ff */
        /* <DEDUP_REMOVED lines=38> */
[----:B--2---:R-:W-:Y:S01]  /*0710*/  CS2R R30, SRZ ;  /* 0x00000000001e7805 */ /* 0x004fe2000001ff00 */
[----:B---3--:R-:W-:Y:S01]  /*0720*/  CS2R R24, SRZ ;  /* 0x0000000000187805 */ /* 0x008fe2000001ff00 */
[----:B0-----:R-:W-:Y:S01]  /*0730*/  CS2R R26, SRZ ;  /* 0x00000000001a7805 */ /* 0x001fe2000001ff00 */
[----:B------:R-:W-:Y:S05]  /*0740*/  @P2 BRA `(.L_x_12980) ;  /* 0x00005ba000002947 */ /* 0x000fea0003800000 */
[----:B------:R-:W-:Y:S01]  /*0750*/  HFMA2.MMA R3, -RZ, RZ, 0, 5.9604644775390625e-08 ;  /* 0x00000001ff037435 */ /* 0x000fe200000001ff */
[----:B------:R-:W-:-:S06]  /*0760*/  IMAD.MOV.U32 R101, RZ, RZ, RZ ;  /* 0x000000ffff657224 */ /* 0x000fcc00078e00ff */
[----:B------:R0:W-:Y:S04]  /*0770*/  STL.S16 [R1+0x18], R3 ;  /* 0x0000180301007387 */ /* 0x0001e80000100600 */
.L_x_13131:
[----:B------:R-:W-:-:S05]  /*0780*/  MOV R184, 0x4 ;  /* 0x0000000400b87802 */ /* 0x000fca0000000f00 */
[----:B------:R-:W-:-:S05]  /*0790*/  IMAD.WIDE R10, R2, R184, c[0x0][0x1d8] ;  /* 0x00007600020a7625 */ /* 0x000fca00078e02b8 */
[----:B------:R1:W2:Y:S04]  /*07a0*/  LDG.E R19, [R10.64] ;  /* 0x000000040a137981 */ /* 0x0002a8000c1e1900 */
[----:B------:R-:W3:Y:S01]  /*07b0*/  S2R R20, SR_TID.X ;  /* 0x0000000000147919 */ /* 0x000ee20000002100 */
[C---:B------:R-:W-:Y:S02]  /*07c0*/  IMAD R7, R2.reuse, c[0x0][0x168], RZ ;  /* 0x00005a0002077a24 */ /* 0x040fe400078e02ff */
[----:B-1----:R-:W-:-:S06]  /*07d0*/  IMAD.WIDE R10, R2, R184, c[0x0][0x1a0] ;  /* 0x00006800020a7625 */ /* 0x002fcc00078e02b8 */
[----:B-----5:R1:W5:Y:S01]  /*07e0*/  LDG.E R10, [R10.64] ;  /* 0x000000040a0a7981 */ /* 0x020362000c1e1900 */
[CC--:B------:R-:W-:Y:S01]  /*07f0*/  IMAD.WIDE R186, R2.reuse, R184.reuse, c[0x0][0x1a8] ;  /* 0x00006a0002ba7625 */ /* 0x0c0fe200078e02b8 */
[----:B------:R-:W-:Y:S03]  /*0800*/  BSSY B0, `(.L_x_12981) ;  /* 0x0000247000007945 */ /* 0x000fe60003800000 */
[----:B------:R-:W-:Y:S01]  /*0810*/  IMAD.WIDE R184, R2, R184, c[0x0][0x1d0] ;  /* 0x0000740002b87625 */ /* 0x000fe200078e02b8 */
[----:B0-----:R0:W5:Y:S01]  /*0820*/  LDG.E R3, [R186.64] ;  /* 0x00000004ba037981 */ /* 0x001162000c1e1900 */
[----:B-1----:R-:W-:-:S03]  /*0830*/  SHF.R.S32.HI R11, RZ, 0x1f, R7 ;  /* 0x0000001fff0b7819 */ /* 0x002fc60000011407 */
[----:B------:R1:W5:Y:S01]  /*0840*/  LDG.E R4, [R184.64] ;  /* 0x00000004b8047981 */ /* 0x000362000c1e1900 */
[----:B---3--:R-:W-:Y:S02]  /*0850*/  LOP3.LUT R20, R20, 0x7f, RZ, 0xc0, !PT ;  /* 0x0000007f14147812 */ /* 0x008fe400078ec0ff */
[----:B------:R-:W-:Y:S01]  /*0860*/  LEA.HI R7, R11, R7, RZ, 0x2 ;  /* 0x000000070b077211 */ /* 0x000fe200078f10ff */
[----:B0-----:R-:W-:-:S03]  /*0870*/  IMAD.MOV.U32 R187, RZ, RZ, 0x10 ;  /* 0x00000010ffbb7424 */ /* 0x001fc600078e00ff */
[----:B------:R-:W-:-:S05]  /*0880*/  LEA.HI.SX32 R7, R7, R20, 0x1e ;  /* 0x0000001407077211 */ /* 0x000fca00078ff2ff */
[----:B-1----:R-:W-:Y:S01]  /*0890*/  IMAD.WIDE.U32 R184, R7, R187, c[0x0][0x218] ;  /* 0x0000860007b87625 */ /* 0x002fe200078e00bb */
[----:B--2---:R-:W-:-:S13]  /*08a0*/  ISETP.GT.AND P2, PT, R19, RZ, PT ;  /* 0x000000ff1300720c */ /* 0x004fda0003f44270 */
        /* <DEDUP_REMOVED lines=8> */
[----:B------:R0:W5:Y:S02]  /*0930*/  LDG.E.128 R136, [R184.64] ;  /* 0x00000004b8887981 */ /* 0x000164000c1e1d00 */
.L_x_12985:
[----:B------:R-:W-:Y:S02]  /*0940*/  IADD3 R186, R7, 0x80, RZ ;  /* 0x0000008007ba7810 */ /* 0x000fe40007ffe0ff */
.L_x_12984:
[----:B------:R-:W-:Y:S05]  /*0950*/  BSYNC B1 ;  /* 0x0000000000017941 */ /* 0x000fea0003800000 */
.L_x_12983:
[----:B------:R-:W-:Y:S01]  /*0960*/  ISETP.GE.U32.AND P3, PT, R0, 0x100, PT ;  /* 0x000001000000780c */ /* 0x000fe20003f66070 */
[----:B------:R-:W-:-:S12]  /*0970*/  BSSY B1, `(.L_x_12986) ;  /* 0x0000008000017945 */ /* 0x000fd80003800000 */
[----:B------:R-:W-:Y:S05]  /*0980*/  @!P3 BRA `(.L_x_12987) ;  /* 0x000000600000b947 */ /* 0x000fea0003800000 */
[----:B------:R-:W-:-:S04]  /*0990*/  ISETP.NE.U32.AND P3, PT, RZ, c[0x0][0x218], PT ;  /* 0x00008600ff007a0c */ /* 0x000fc80003f65070 */
[----:B------:R-:W-:-:S13]  /*09a0*/  ISETP.NE.AND.EX P3, PT, RZ, c[0x0][0x21c], PT, P3 ;  /* 0x00008700ff007a0c */ /* 0x000fda0003f65330 */
[----:B------:R-:W-:Y:S05]  /*09b0*/  @!P3 BRA `(.L_x_12988) ;  /* 0x000000200000b947 */ /* 0x000fea0003800000 */
[----:B-----5:R-:W-:-:S05]  /*09c0*/  IMAD.WIDE.U32 R10, R186, R187, c[0x0][0x218] ;  /* 0x00008600ba0a7625 */ /* 0x020fca00078e00bb */
[----:B------:R1:W5:Y:S02]  /*09d0*/  LDG.E.128 R140, [R10.64] ;  /* 0x000000040a8c7981 */ /* 0x000364000c1e1d00 */
.L_x_12988:
[----:B------:R-:W-:Y:S02]  /*09e0*/  IADD3 R186, R186, 0x80, RZ ;  /* 0x00000080baba7810 */ /* 0x000fe40007ffe0ff */
.L_x_12987:
[----:B------:R-:W-:Y:S05]  /*09f0*/  BSYNC B1 ;  /* 0x0000000000017941 */ /* 0x000fea0003800000 */
.L_x_12986:
[----:B------:R-:W-:Y:S01]  /*0a00*/  ISETP.GE.U32.AND P3, PT, R0, 0x180, PT ;  /* 0x000001800000780c */ /* 0x000fe20003f66070 */
[----:B------:R-:W-:-:S12]  /*0a10*/  BSSY B1, `(.L_x_12989) ;  /* 0x0000008000017945 */ /* 0x000fd80003800000 */
[----:B------:R-:W-:Y:S05]  /*0a20*/  @!P3 BRA `(.L_x_12990) ;  /* 0x000000600000b947 */ /* 0x000fea0003800000 */
[----:B------:R-:W-:-:S04]  /*0a30*/  ISETP.NE.U32.AND P3, PT, RZ, c[0x0][0x218], PT ;  /* 0x00008600ff007a0c */ /* 0x000fc80003f65070 */
[----:B------:R-:W-:-:S13]  /*0a40*/  ISETP.NE.AND.EX P3, PT, RZ, c[0x0][0x21c], PT, P3 ;  /* 0x00008700ff007a0c */ /* 0x000fda0003f65330 */
[----:B------:R-:W-:Y:S05]  /*0a50*/  @!P3 BRA `(.L_x_12991) ;  /* 0x000000200000b947 */ /* 0x000fea0003800000 */
[----:B-1---5:R-:W-:-:S05]  /*0a60*/  IMAD.WIDE.U32 R10, R186, R187, c[0x0][0x218] ;  /* 0x00008600ba0a7625 */ /* 0x022fca00078e00bb */
[----:B------:R1:W5:Y:S02]  /*0a70*/  LDG.E.128 R144, [R10.64] ;  /* 0x000000040a907981 */ /* 0x000364000c1e1d00 */
.L_x_12991:
[----:B------:R-:W-:Y:S02]  /*0a80*/  IADD3 R186, R186, 0x80, RZ ;  /* 0x00000080baba7810 */ /* 0x000fe40007ffe0ff */
.L_x_12990:
[----:B------:R-:W-:Y:S05]  /*0a90*/  BSYNC B1 ;  /* 0x0000000000017941 */ /* 0x000fea0003800000 */
.L_x_12989:
        /* <DEDUP_REMOVED lines=8> */
.L_x_12994:
[----:B------:R-:W-:Y:S02]  /*0b20*/  IADD3 R186, R186, 0x80, RZ ;  /* 0x00000080baba7810 */ /* 0x000fe40007ffe0ff */
.L_x_12993:
[----:B------:R-:W-:Y:S05]  /*0b30*/  BSYNC B1 ;  /* 0x0000000000017941 */ /* 0x000fea0003800000 */
.L_x_12992:
        /* <DEDUP_REMOVED lines=8> */
.L_x_12997:
[----:B------:R-:W-:Y:S02]  /*0bc0*/  IADD3 R186, R186, 0x80, RZ ;  /* 0x00000080baba7810 */ /* 0x000fe40007ffe0ff */
.L_x_12996:
[----:B------:R-:W-:Y:S05]  /*0bd0*/  BSYNC B1 ;  /* 0x0000000000017941 */ /* 0x000fea0003800000 */
.L_x_12995:
        /* <DEDUP_REMOVED lines=8> */
.L_x_13000:
[----:B------:R-:W-:Y:S02]  /*0c60*/  IADD3 R186, R186, 0x80, RZ ;  /* 0x00000080baba7810 */ /* 0x000fe40007ffe0ff */
.L_x_12999:
[----:B------:R-:W-:Y:S05]  /*0c70*/  BSYNC B1 ;  /* 0x0000000000017941 */ /* 0x000fea0003800000 */
.L_x_12998:
        /* <DEDUP_REMOVED lines=8> */
.L_x_13003:
[----:B------:R-:W-:Y:S02]  /*0d00*/  IADD3 R186, R186, 0x80, RZ ;  /* 0x00000080baba7810 */ /* 0x000fe40007ffe0ff */
.L_x_13002:
[----:B------:R-:W-:Y:S05]  /*0d10*/  BSYNC B1 ;  /* 0x0000000000017941 */ /* 0x000fea0003800000 */
.L_x_13001:
[----:B------:R-:W-:Y:S01]  /*0d20*/  BSSY B1, `(.L_x_13004) ;  /* 0x0000008000017945 */ /* 0x000fe20003800000 */
[----:B------:R-:W-:Y:S05]  /*0d30*/  @!P0 BRA `(.L_x_13005) ;  /* 0x0000006000008947 */ /* 0x000fea0003800000 */
[----:B------:R-:W-:-:S04]  /*0d40*/  ISETP.NE.U32.AND P3, PT, RZ, c[0x0][0x218], PT ;  /* 0x00008600ff007a0c */ /* 0x000fc80003f65070 */
[----:B------:R-:W-:-:S13]  /*0d50*/  ISETP.NE.AND.EX P3, PT, RZ, c[0x0][0x21c], PT, P3 ;  /* 0x00008700ff007a0c */ /* 0x000fda0003f65330 */
[----:B------:R-:W-:Y:S05]  /*0d60*/  @!P3 BRA `(.L_x_13006) ;  /* 0x000000200000b947 */ /* 0x000fea0003800000 */
[----:B-1---5:R-:W-:-:S05]  /*0d70*/  IMAD.WIDE.U32 R10, R186, R187, c[0x0][0x218] ;  /* 0x00008600ba0a7625 */ /* 0x022fca00078e00bb */
[----:B------:R1:W5:Y:S02]  /*0d80*/  LDG.E.128 R164, [R10.64] ;  /* 0x000000040aa47981 */ /* 0x000364000c1e1d00 */
.L_x_13006:
[----:B------:R-:W-:Y:S02]  /*0d90*/  IADD3 R186, R186, 0x80, RZ ;  /* 0x00000080baba7810 */ /* 0x000fe40007ffe0ff */
.L_x_13005:
[----:B------:R-:W-:Y:S05]  /*0da0*/  BSYNC B1 ;  /* 0x0000000000017941 */ /* 0x000fea0003800000 */
.L_x_13004:
[----:B------:R-:W-:Y:S01]  /*0db0*/  BSSY B1, `(.L_x_13007) ;  /* 0x0000008000017945 */ /* 0x000fe20003800000 */
[----:B------:R-:W-:Y:S05]  /*0dc0*/  @!P1 BRA `(.L_x_13008) ;  /* 0x0000006000009947 */ /* 0x000fea0003800000 */
[----:B------:R-:W-:-:S04]  /*0dd0*/  ISETP.NE.U32.AND P3, PT, RZ, c[0x0][0x218], PT ;  /* 0x00008600ff007a0c */ /* 0x000fc80003f65070 */
[----:B------:R-:W-:-:S13]  /*0de0*/  ISETP.NE.AND.EX P3, PT, RZ, c[0x0][0x21c], PT, P3 ;  /* 0x00008700ff007a0c */ /* 0x000fda0003f65330 */
[----:B------:R-:W-:Y:S05]  /*0df0*/  @!P3 BRA `(.L_x_13009) ;  /* 0x000000200000b947 */ /* 0x000fea0003800000 */
[----:B-1---5:R-:W-:-:S05]  /*0e00*/  IMAD.WIDE.U32 R10, R186, R187, c[0x0][0x218] ;  /* 0x00008600ba0a7625 */ /* 0x022fca00078e00bb */
[----:B------:R1:W5:Y:S02]  /*0e10*/  LDG.E.128 R168, [R10.64] ;  /* 0x000000040aa87981 */ /* 0x000364000c1e1d00 */
.L_x_13009:
[----:B------:R-:W-:Y:S02]  /*0e20*/  IADD3 R186, R186, 0x80, RZ ;  /* 0x00000080baba7810 */ /* 0x000fe40007ffe0ff */
.L_x_13008:
[----:B------:R-:W-:Y:S05]  /*0e30*/  BSYNC B1 ;  /* 0x0000000000017941 */ /* 0x000fea0003800000 */
.L_x_13007:
[----:B------:R-:W-:Y:S01]  /*0e40*/  ISETP.NE.U32.AND P3, PT, RZ, c[0x0][0x218], PT ;  /* 0x00008600ff007a0c */ /* 0x000fe20003f65070 */
[----:B------:R-:W-:Y:S01]  /*0e50*/  HFMA2.MMA R19, -RZ, RZ, 0, 0 ;  /* 0x00000000ff137435 */ /* 0x000fe200000001ff */
[----:B------:R-:W-:Y:S02]  /*0e60*/  IMAD.MOV.U32 R20, RZ, RZ, RZ ;  /* 0x000000ffff147224 */ /* 0x000fe400078e00ff */
[----:B------:R-:W-:-:S04]  /*0e70*/  ISETP.NE.AND.EX P3, PT, RZ, c[0x0][0x21c], PT, P3 ;  /* 0x00008700ff007a0c */ /* 0x000fc80003f65330 */
[----:B------:R-:W-:-:S13]  /*0e80*/  ISETP.LT.U32.OR P3, PT, R0, 0x500, !P3 ;  /* 0x000005000000780c */ /* 0x000fda0005f61470 */
[----:B------:R-:W-:Y:S05]  /*0e90*/  @P3 BRA `(.L_x_13010) ;  /* 0x00001dd000003947 */ /* 0x000fea0003800000 */
[----:B-1---5:R-:W-:-:S05]  /*0ea0*/  IMAD.WIDE.U32 R10, R186, R187, c[0x0][0x218] ;  /* 0x00008600ba0a7625 */ /* 0x022fca00078e00bb */
[----:B------:R1:W5:Y:S01]  /*0eb0*/  LDG.E.128 R172, [R10.64] ;  /* 0x000000040aac7981 */ /* 0x000362000c1e1d00 */
[----:B------:R-:W-:Y:S05]  /*0ec0*/  BRA `(.L_x_13010) ;  /* 0x00001da000007947 */ /* 0x000fea0003800000 */
.L_x_12982:
[----:B------:R-:W-:Y:S01]  /*0ed0*/  IADD3 R11, R19, -0x1, RZ ;  /* 0xffffffff130b7810 */ /* 0x000fe20007ffe0ff */
[----:B------:R-:W-:Y:S01]  /*0ee0*/  BSSY B1, `(.L_x_13011) ;  /* 0x000003b000017945 */ /* 0x000fe20003800000 */
[----:B------:R-:W-:Y:S02]  /*0ef0*/  LOP3.LUT P3, RZ, R0, 0xffffff80, RZ, 0xc0, !PT ;  /* 0xffffff8000ff7812 */ /* 0x000fe4000786c0ff */
[----:B------:R-:W-:Y:S01]  /*0f00*/  MOV R195, R7 ;  /* 0x0000000700c37202 */ /* 0x000fe20000000f00 */
[----:B------:R-:W-:-:S05]  /*0f10*/  IMAD R11, R11, c[0x0][0x168], RZ ;  /* 0x00005a000b0b7a24 */ /* 0x000fca00078e02ff */
[----:B------:R-:W-:-:S04]  /*0f20*/  SHF.R.S32.HI R19, RZ, 0x1f, R11 ;  /* 0x0000001fff137819 */ /* 0x000fc8000001140b */
[----:B------:R-:W-:Y:S01]  /*0f30*/  LEA.HI R11, R19, R11, RZ, 0x2 ;  /* 0x0000000b130b7211 */ /* 0x000fe200078f10ff */
[----:B------:R-:W-:-:S03]  /*0f40*/  IMAD.MOV.U32 R19, RZ, RZ, RZ ;  /* 0x000000ffff137224 */ /* 0x000fc600078e00ff */
[----:B------:R-:W-:Y:S02]  /*0f50*/  LEA.HI.SX32 R11, R11, R20, 0x1e ;  /* 0x000000140b0b7211 */ /* 0x000fe400078ff2ff */
[----:B------:R-:W-:Y:S01]  /*0f60*/  MOV R20, RZ ;  /* 0x000000ff00147202 */ /* 0x000fe20000000f00 */
[----:B------:R-:W-:Y:S05]  /*0f70*/  @!P3 BRA `(.L_x_13012) ;  /* 0x000003100000b947 */ /* 0x000fea0003800000 */
[----:B------:R-:W-:Y:S01]  /*0f80*/  ISETP.NE.U32.AND P3, PT, RZ, c[0x0][0x218], PT ;  /* 0x00008600ff007a0c */ /* 0x000fe20003f65070 */
[----:B------:R-:W0:Y:S01]  /*0f90*/  LDC.U8 R186, c[0x0][0x1f0] ;  /* 0x00007c00ffba7b82 */ /* 0x000e220000000000 */
[----:B------:R-:W2:Y:S02]  /*0fa0*/  LDL R195, [R1+0x38] ;  /* 0x0000380001c37983 */ /* 0x000ea40000100800 */
[----:B------:R-:W-:Y:S02]  /*0fb0*/  ISETP.NE.AND.EX P3, PT, RZ, c[0x0][0x21c], PT, P3 ;  /* 0x00008700ff007a0c */ /* 0x000fe40003f65330 */
[----:B------:R-:W3:Y:S11]  /*0fc0*/  LDL R244, [R1+0x3c] ;  /* 0x00003c0001f47983 */ /* 0x000ef60000100800 */
[----:B------:R1:W5:Y:S01]  /*0fd0*/  @P3 LDG.E.128 R136, [R184.64] ;  /* 0x00000004b8883981 */ /* 0x000362000c1e1d00 */
[----:B0-----:R-:W-:Y:S01]  /*0fe0*/  ISETP.NE.AND P3, PT, R186, RZ, PT ;  /* 0x000000ffba00720c */ /* 0x001fe20003f65270 */
[----:B-1----:R-:W-:-:S03]  /*0ff0*/  IMAD.WIDE.U32 R184, R7, R187, c[0x0][0x188] ;  /* 0x0000620007b87625 */ /* 0x002fc600078e00bb */
[----:B-----5:R-:W-:Y:S02]  /*1000*/  FSEL R13, R10, RZ, !P3 ;  /* 0x000000ff0a0d7208 */ /* 0x020fe40005800000 */
[----:B------:R0:W4:Y:S02]  /*1010*/  LDG.E.128 R188, [R184.64] ;  /* 0x00000004b8bc7981 */ /* 0x000124000c1e1d00 */
[----:B0-----:R-:W-:-:S06]  /*1020*/  IMAD.WIDE.U32 R184, R11, R187, c[0x0][0x208] ;  /* 0x000082000bb87625 */ /* 0x001fcc00078e00bb */
[----:B------:R-:W3:Y:S01]  /*1030*/  LDG.E.128 R184, [R184.64] ;  /* 0x00000004b8b87981 */ /* 0x000ee2000c1e1d00 */
[----:B----4-:R-:W-:-:S03]  /*1040*/  FADD.FTZ R20, -R13, R190 ;  /* 0x000000be0d147221 */ /* 0x010fc60000010100 */
[----:B------:R-:W4:Y:S01]  /*1050*/  LDL R190, [R1+0x30] ;  /* 0x0000300001be7983 */ /* 0x000f220000100800 */
[----:B------:R-:W-:-:S03]  /*1060*/  FADD.FTZ R19, -R13, R191 ;  /* 0x000000bf0d137221 */ /* 0x000fc60000010100 */
[----:B------:R-:W2:Y:S01]  /*1070*/  LDL R191, [R1+0x34] ;  /* 0x0000340001bf7983 */ /* 0x000ea20000100800 */
[C---:B------:R-:W-:Y:S02]  /*1080*/  FADD.FTZ R188, -R13.reuse, R188 ;  /* 0x000000bc0dbc7221 */ /* 0x040fe40000010100 */
[----:B------:R-:W-:Y:S02]  /*1090*/  FADD.FTZ R189, -R13, R189 ;  /* 0x000000bd0dbd7221 */ /* 0x000fe40000010100 */
[C---:B------:R-:W-:Y:S02]  /*10a0*/  FMUL.FTZ R214, R3.reuse, R188 ;  /* 0x000000bc03d67220 */ /* 0x040fe40000410000 */
[----:B------:R-:W-:Y:S02]  /*10b0*/  FMUL.FTZ R189, R3, R189 ;  /* 0x000000bd03bd7220 */ /* 0x000fe40000410000 */
[----:B---3--:R-:W-:-:S03]  /*10c0*/  FMUL.FTZ R244, R244, R187 ;  /* 0x000000bbf4f47220 */ /* 0x008fc60000410000 */
[----:B------:R-:W-:Y:S01]  /*10d0*/  STL [R1+0x14], R189 ;  /* 0x000014bd01007387 */ /* 0x000fe20000100800 */
[----:B------:R-:W-:Y:S01]  /*10e0*/  FADD.FTZ R60, R60, R184 ;  /* 0x000000b83c3c7221 */ /* 0x000fe20000010000 */
[----:B------:R-:W-:Y:S01]  /*10f0*/  IADD3 R11, R11, 0x80, RZ ;  /* 0x000000800b0b7810 */ /* 0x000fe20007ffe0ff */
[----:B------:R-:W-:Y:S02]  /*1100*/  FFMA.FTZ R100, R184, R214, R100 ;  /* 0x000000d6b8647223 */ /* 0x000fe40000010064 */
[----:B------:R-:W-:Y:S02]  /*1110*/  FADD.FTZ R61, R61, R185 ;  /* 0x000000b93d3d7221 */ /* 0x000fe40000010000 */
[----:B------:R-:W-:Y:S02]  /*1120*/  FFMA.FTZ R101, R185, R189, R101 ;  /* 0x000000bdb9657223 */ /* 0x000fe40000010065 */
[----:B------:R-:W-:Y:S02]  /*1130*/  FADD.FTZ R62, R62, R186 ;  /* 0x000000ba3e3e7221 */ /* 0x000fe40000010000 */
[----:B------:R-:W-:-:S02]  /*1140*/  FADD.FTZ R63, R63, R187 ;  /* 0x000000bb3f3f7221 */ /* 0x000fc40000010000 */
[----:B----4-:R-:W-:Y:S02]  /*1150*/  FMUL.FTZ R13, R190, R184 ;  /* 0x000000b8be0d7220 */ /* 0x010fe40000410000 */
[----:B--2---:R-:W-:Y:S02]  /*1160*/  FMUL.FTZ R188, R191, R185 ;  /* 0x000000b9bfbc7220 */ /* 0x004fe40000410000 */
[----:B------:R-:W-:Y:S02]  /*1170*/  FMUL.FTZ R191, R195, R186 ;  /* 0x000000bac3bf7220 */ /* 0x000fe40000410000 */
[C---:B------:R-:W-:Y:S02]  /*1180*/  FMUL.FTZ R195, R3.reuse, R19 ;  /* 0x0000001303c37220 */ /* 0x040fe40000410000 */
[----:B------:R-:W-:Y:S02]  /*1190*/  FMUL.FTZ R190, R3, R20 ;  /* 0x0000001403be7220 */ /* 0x000fe40000410000 */
[----:B------:R-:W-:-:S02]  /*11a0*/  FFMA.FTZ R19, R214, R13, RZ ;  /* 0x0000000dd6137223 */ /* 0x000fc400000100ff */
[----:B------:R-:W-:Y:S02]  /*11b0*/  FADD.FTZ R20, RZ, R13 ;  /* 0x0000000dff147221 */ /* 0x000fe40000010000 */
[----:B------:R-:W-:Y:S02]  /*11c0*/  FFMA.FTZ R19, R189, R188, R19 ;  /* 0x000000bcbd137223 */ /* 0x000fe40000010013 */
[----:B------:R-:W-:Y:S01]  /*11d0*/  FADD.FTZ R20, R20, R188 ;  /* 0x000000bc14147221 */ /* 0x000fe20000010000 */
[----:B------:R-:W-:Y:S01]  /*11e0*/  STL [R1+0x10], R190 ;  /* 0x000010be01007387 */ /* 0x000fe20000100800 */
[----:B------:R-:W-:Y:S02]  /*11f0*/  FFMA.FTZ R19, R190, R191, R19 ;  /* 0x000000bfbe137223 */ /* 0x000fe40000010013 */
[----:B------:R-:W-:Y:S01]  /*1200*/  FADD.FTZ R20, R20, R191 ;  /* 0x000000bf14147221 */ /* 0x000fe20000010000 */
[----:B------:R-:W-:Y:S01]  /*1210*/  STL [R1+0xc], R188 ;  /* 0x00000cbc01007387 */ /* 0x000fe20000100800 */
[----:B------:R-:W-:-:S02]  /*1220*/  FFMA.FTZ R103, R187, R195, R103 ;  /* 0x000000c3bb677223 */ /* 0x000fc40000010067 */
[----:B------:R-:W-:Y:S01]  /*1230*/  FFMA.FTZ R19, R195, R244, R19 ;  /* 0x000000f4c3137223 */ /* 0x000fe20000010013 */
[----:B------:R-:W-:Y:S01]  /*1240*/  STL [R1+0x4], R191 ;  /* 0x000004bf01007387 */ /* 0x000fe20000100800 */
[----:B------:R-:W-:Y:S02]  /*1250*/  FFMA.FTZ R102, R186, R190, R102 ;  /* 0x000000beba667223 */ /* 0x000fe40000010066 */
[----:B------:R-:W-:Y:S01]  /*1260*/  FADD.FTZ R20, R20, R244 ;  /* 0x000000f414147221 */ /* 0x000fe20000010000 */
[----:B------:R0:W-:Y:S02]  /*1270*/  STL [R1], R195 ;  /* 0x000000c301007387 */ /* 0x0001e40000100800 */
[----:B0-----:R-:W-:Y:S02]  /*1280*/  IADD3 R195, R7, 0x80, RZ ;  /* 0x0000008007c37810 */ /* 0x001fe40007ffe0ff */
.L_x_13012:
[----:B------:R-:W-:Y:S05]  /*1290*/  BSYNC B1 ;  /* 0x0000000000017941 */ /* 0x000fea0003800000 */
.L_x_13011:
[----:B------:R-:W-:Y:S01]  /*12a0*/  ISETP.GE.U32.AND P3, PT, R0, 0x100, PT ;  /* 0x000001000000780c */ /* 0x000fe20003f66070 */
[----:B------:R-:W-:-:S12]  /*12b0*/  BSSY B1, `(.L_x_13013) ;  /* 0x0000030000017945 */ /* 0x000fd80003800000 */
[----:B------:R-:W-:Y:S05]  /*12c0*/  @!P3 BRA `(.L_x_13014) ;  /* 0x000002e00000b947 */ /* 0x000fea0003800000 */
[----:B------:R-:W-:Y:S01]  /*12d0*/  ISETP.NE.U32.AND P3, PT, RZ, c[0x0][0x218], PT ;  /* 0x00008600ff007a0c */ /* 0x000fe20003f65070 */
[----:B------:R-:W-:Y:S01]  /*12e0*/  HFMA2.MMA R186, -RZ, RZ, 0, 9.5367431640625e-07 ;  /* 0x00000010ffba7435 */ /* 0x000fe200000001ff */
[----:B------:R-:W0:Y:S01]  /*12f0*/  LDC.U8 R187, c[0x0][0x1f0] ;  /* 0x00007c00ffbb7b82 */ /* 0x000e220000000000 */
        /* <DEDUP_REMOVED lines=8> */
[----:B-1----:R-:W-:-:S05]  /*1380*/  IMAD.WIDE.U32 R184, R195, R186, c[0x0][0x188] ;  /* 0x00006200c3b87625 */ /* 0x002fca00078e00ba */
[----:B------:R0:W2:Y:S02]  /*1390*/  LDG.E.128 R188, [R184.64] ;  /* 0x00000004b8bc7981 */ /* 0x0000a4000c1e1d00 */
[----:B0-----:R-:W-:-:S06]  /*13a0*/  IMAD.WIDE.U32 R184, R11, R186, c[0x0][0x208] ;  /* 0x000082000bb87625 */ /* 0x001fcc00078e00ba */
[----:B------:R-:W3:Y:S01]  /*13b0*/  LDG.E.128 R184, [R184.64] ;  /* 0x00000004b8b87981 */ /* 0x000ee2000c1e1d00 */
[----:B-----5:R-:W-:Y:S02]  /*13c0*/  FSEL R14, R10, RZ, !P3 ;  /* 0x000000ff0a0e7208 */ /* 0x020fe40005800000 */
[----:B------:R-:W-:Y:S02]  /*13d0*/  IADD3 R11, R11, 0x80, RZ ;  /* 0x000000800b0b7810 */ /* 0x000fe40007ffe0ff */
[----:B------:R-:W-:Y:S01]  /*13e0*/  IADD3 R195, R195, 0x80, RZ ;  /* 0x00000080c3c37810 */ /* 0x000fe20007ffe0ff */
[C---:B--2---:R-:W-:Y:S02]  /*13f0*/  FADD.FTZ R188, -R14.reuse, R188 ;  /* 0x000000bc0ebc7221 */ /* 0x044fe40000010100 */
[----:B------:R-:W-:Y:S02]  /*1400*/  FADD.FTZ R189, -R14, R189 ;  /* 0x000000bd0ebd7221 */ /* 0x000fe40000010100 */
[----:B------:R-:W-:-:S02]  /*1410*/  FMUL.FTZ R206, R3, R188 ;  /* 0x000000bc03ce7220 */ /* 0x000fc40000410000 */
[----:B------:R-:W-:Y:S02]  /*1420*/  FADD.FTZ R190, -R14, R190 ;  /* 0x000000be0ebe7221 */ /* 0x000fe40000010100 */
[----:B------:R-:W-:Y:S02]  /*1430*/  FMUL.FTZ R205, R3, R189 ;  /* 0x000000bd03cd7220 */ /* 0x000fe40000410000 */
[----:B---3--:R-:W-:Y:S02]  /*1440*/  FMUL.FTZ R252, R243, R184 ;  /* 0x000000b8f3fc7220 */ /* 0x008fe40000410000 */
[----:B------:R-:W-:Y:S02]  /*1450*/  FMUL.FTZ R243, R234, R185 ;  /* 0x000000b9eaf37220 */ /* 0x000fe40000410000 */
[----:B------:R-:W-:Y:S02]  /*1460*/  FADD.FTZ R20, R20, R252 ;  /* 0x000000fc14147221 */ /* 0x000fe40000010000 */
[----:B------:R-:W-:-:S02]  /*1470*/  FFMA.FTZ R19, R206, R252, R19 ;  /* 0x000000fcce137223 */ /* 0x000fc40000010013 */
[----:B------:R-:W-:Y:S02]  /*1480*/  FADD.FTZ R191, -R14, R191 ;  /* 0x000000bf0ebf7221 */ /* 0x000fe40000010100 */
        /* <DEDUP_REMOVED lines=18> */
.L_x_13014:
[----:B------:R-:W-:Y:S05]  /*15b0*/  BSYNC B1 ;  /* 0x0000000000017941 */ /* 0x000fea0003800000 */
.L_x_13013:
[----:B------:R-:W-:Y:S01]  /*15c0*/  ISETP.GE.U32.AND P3, PT, R0, 0x180, PT ;  /* 0x000001800000780c */ /* 0x000fe20003f66070 */
[----:B------:R-:W-:-:S12]  /*15d0*/  BSSY B1, `(.L_x_13015) ;  /* 0x000002c000017945 */ /* 0x000fd80003800000 */
[----:B------:R-:W-:Y:S05]  /*15e0*/  @!P3 BRA `(.L_x_13016) ;  /* 0x000002a00000b947 */ /* 0x000fea0003800000 */
[----:B------:R-:W-:Y:S01]  /*15f0*/  ISETP.NE.U32.AND P3, PT, RZ, c[0x0][0x218], PT ;  /* 0x00008600ff007a0c */ /* 0x000fe20003f65070 */
[----:B------:R-:W0:Y:S01]  /*1600*/  LDC.U8 R187, c[0x0][0x1f0] ;  /* 0x00007c00ffbb7b82 */ /* 0x000e220000000000 */
[----:B------:R-:W-:Y:S02]  /*1610*/  IMAD.MOV.U32 R186, RZ, RZ, 0x10 ;  /* 0x00000010ffba7424 */ /* 0x000fe400078e00ff */
[----:B------:R-:W-:-:S13]  /*1620*/  ISETP.NE.AND.EX P3, PT, RZ, c[0x0][0x21c], PT, P3 ;  /* 0x00008700ff007a0c */ /* 0x000fda0003f65330 */
[----:B------:R-:W-:-:S05]  /*1630*/  @P3 IMAD.WIDE.U32 R184, R195, R186, c[0x0][0x218] ;  /* 0x00008600c3b83625 */ /* 0x000fca00078e00ba */
[----:B------:R1:W5:Y:S01]  /*1640*/  @P3 LDG.E.128 R144, [R184.64] ;  /* 0x00000004b8903981 */ /* 0x000362000c1e1d00 */
[----:B0-----:R-:W-:-:S04]  /*1650*/  ISETP.NE.AND P3, PT, R187, RZ, PT ;  /* 0x000000ffbb00720c */ /* 0x001fc80003f65270 */
[----:B-----5:R-:W-:Y:S01]  /*1660*/  FSEL R15, R10, RZ, !P3 ;  /* 0x000000ff0a0f7208 */ /* 0x020fe20005800000 */
[----:B-1----:R-:W-:-:S05]  /*1670*/  IMAD.WIDE.U32 R184, R195, R186, c[0x0][0x188] ;  /* 0x00006200c3b87625 */ /* 0x002fca00078e00ba */
[----:B------:R0:W2:Y:S02]  /*1680*/  LDG.E.128 R188, [R184.64] ;  /* 0x00000004b8bc7981 */ /* 0x0000a4000c1e1d00 */
[----:B0-----:R-:W-:-:S06]  /*1690*/  IMAD.WIDE.U32 R184, R11, R186, c[0x0][0x208] ;  /* 0x000082000bb87625 */ /* 0x001fcc00078e00ba */
[----:B------:R-:W3:Y:S01]  /*16a0*/  LDG.E.128 R184, [R184.64] ;  /* 0x00000004b8b87981 */ /* 0x000ee2000c1e1d00 */
[----:B------:R-:W-:Y:S02]  /*16b0*/  IADD3 R11, R11, 0x80, RZ ;  /* 0x000000800b0b7810 */ /* 0x000fe40007ffe0ff */
[----:B------:R-:W-:Y:S01]  /*16c0*/  IADD3 R195, R195, 0x80, RZ ;  /* 0x00000080c3c37810 */ /* 0x000fe20007ffe0ff */
[C---:B--2---:R-:W-:Y:S02]  /*16d0*/  FADD.FTZ R188, -R15.reuse, R188 ;  /* 0x000000bc0fbc7221 */ /* 0x044fe40000010100 */
[----:B------:R-:W-:Y:S02]  /*16e0*/  FADD.FTZ R189, -R15, R189 ;  /* 0x000000bd0fbd7221 */ /* 0x000fe40000010100 */
[----:B------:R-:W-:Y:S02]  /*16f0*/  FMUL.FTZ R202, R3, R188 ;  /* 0x000000bc03ca7220 */ /* 0x000fe40000410000 */
[----:B------:R-:W-:-:S02]  /*1700*/  FADD.FTZ R190, -R15, R190 ;  /* 0x000000be0fbe7221 */ /* 0x000fc40000010100 */
[----:B------:R-:W-:Y:S02]  /*1710*/  FMUL.FTZ R201, R3, R189 ;  /* 0x000000bd03c97220 */ /* 0x000fe40000410000 */
[----:B------:R-:W-:Y:S02]  /*1720*/  FADD.FTZ R191, -R15, R191 ;  /* 0x000000bf0fbf7221 */ /* 0x000fe40000010100 */
[C---:B------:R-:W-:Y:S02]  /*1730*/  FMUL.FTZ R15, R3.reuse, R190 ;  /* 0x000000be030f7220 */ /* 0x040fe40000410000 */
[----:B------:R-:W-:Y:S02]  /*1740*/  FMUL.FTZ R223, R3, R191 ;  /* 0x000000bf03df7220 */ /* 0x000fe40000410000 */
[----:B---3--:R-:W-:Y:S02]  /*1750*/  FMUL.FTZ R251, R132, R184 ;  /* 0x000000b884fb7220 */ /* 0x008fe40000410000 */
        /* <DEDUP_REMOVED lines=19> */
.L_x_13016:
[----:B------:R-:W-:Y:S05]  /*1890*/  BSYNC B1 ;  /* 0x0000000000017941 */ /* 0x000fea0003800000 */
.L_x_13015:
[----:B------:R-:W-:Y:S01]  /*18a0*/  ISETP.GE.U32.AND P3, PT, R0, 0x200, PT ;  /* 0x000002000000780c */ /* 0x000fe20003f66070 */
[----:B------:R-:W-:-:S12]  /*18b0*/  BSSY B1, `(.L_x_13017) ;  /* 0x000002c000017945 */ /* 0x000fd80003800000 */
[----:B------:R-:W-:Y:S05]  /*18c0*/  @!P3 BRA `(.L_x_13018) ;  /* 0x000002a00000b947 */ /* 0x000fea0003800000 */
[----:B------:R-:W-:Y:S01]  /*18d0*/  ISETP.NE.U32.AND P3, PT, RZ, c[0x0][0x218], PT ;  /* 0x00008600ff007a0c */ /* 0x000fe20003f65070 */
[----:B------:R-:W-:Y:S01]  /*18e0*/  HFMA2.MMA R186, -RZ, RZ, 0, 9.5367431640625e-07 ;  /* 0x00000010ffba7435 */ /* 0x000fe200000001ff */
[----:B------:R-:W0:Y:S02]  /*18f0*/  LDC.U8 R187, c[0x0][0x1f0] ;  /* 0x00007c00ffbb7b82 */ /* 0x000e240000000000 */
        /* <DEDUP_REMOVED lines=12> */
[C---:B------:R-:W-:Y:S02]  /*19c0*/  FADD.FTZ R189, -R16.reuse, R189 ;  /* 0x000000bd10bd7221 */ /* 0x040fe40000010100 */
[----:B------:R-:W-:Y:S02]  /*19d0*/  FMUL.FTZ R200, R3, R188 ;  /* 0x000000bc03c87220 */ /* 0x000fe40000410000 */
[----:B------:R-:W-:-:S02]  /*19e0*/  FADD.FTZ R190, -R16, R190 ;  /* 0x000000be10be7221 */ /* 0x000fc40000010100 */
[C---:B------:R-:W-:Y:S02]  /*19f0*/  FMUL.FTZ R199, R3.reuse, R189 ;  /* 0x000000bd03c77220 */ /* 0x040fe40000410000 */
        /* <DEDUP_REMOVED lines=23> */
.L_x_13018:
[----:B------:R-:W-:Y:S05]  /*1b70*/  BSYNC B1 ;  /* 0x0000000000017941 */ /* 0x000fea0003800000 */
.L_x_13017:
        /* <DEDUP_REMOVED lines=45> */
.L_x_13020:
[----:B------:R-:W-:Y:S05]  /*1e50*/  BSYNC B1 ;  /* 0x0000000000017941 */ /* 0x000fea0003800000 */
.L_x_13019:
        /* <DEDUP_REMOVED lines=45> */
.L_x_13022:
[----:B------:R-:W-:Y:S05]  /*2130*/  BSYNC B1 ;  /* 0x0000000000017941 */ /* 0x000fea0003800000 */
.L_x_13021:
[----:B------:R-:W-:Y:S01]  /*2140*/  ISETP.GE.U32.AND P3, PT, R0, 0x380, PT ;  /* 0x000003800000780c */ /* 0x000fe20003f66070 */
[----:B------:R-:W-:-:S12]  /*2150*/  BSSY B1, `(.L_x_13023) ;  /* 0x000002c000017945 */ /* 0x000fd80003800000 */
[----:B------:R-:W-:Y:S05]  /*2160*/  @!P3 BRA `(.L_x_13024) ;  /* 0x000002a00000b947 */ /* 0x000fea0003800000 */
[----:B------:R-:W-:Y:S01]  /*2170*/  ISETP.NE.U32.AND P3, PT, RZ, c[0x0][0x218], PT ;  /* 0x00008600ff007a0c */ /* 0x000fe20003f65070 */
[----:B------:R-:W0:Y:S01]  /*2180*/  LDC.U8 R186, c[0x0][0x1f0] ;  /* 0x00007c00ffba7b82 */ /* 0x000e220000000000 */
[----:B------:R-:W-:Y:S02]  /*2190*/  HFMA2.MMA R188, -RZ, RZ, 0, 9.5367431640625e-07 ;  /* 0x00000010ffbc7435 */ /* 0x000fe400000001ff */
[----:B------:R-:W-:-:S13]  /*21a0*/  ISETP.NE.AND.EX P3, PT, RZ, c[0x0][0x21c], PT, P3 ;  /* 0x00008700ff007a0c */ /* 0x000fda0003f65330 */
[----:B------:R-:W-:-:S05]  /*21b0*/  @P3 IMAD.WIDE.U32 R184, R195, R188, c[0x0][0x218] ;  /* 0x00008600c3b83625 */ /* 0x000fca00078e00bc */
[----:B------:R1:W5:Y:S01]  /*21c0*/  @P3 LDG.E.128 R160, [R184.64] ;  /* 0x00000004b8a03981 */ /* 0x000362000c1e1d00 */
[----:B0-----:R-:W-:-:S04]  /*21d0*/  ISETP.NE.AND P3, PT, R186, RZ, PT ;  /* 0x000000ffba00720c */ /* 0x001fc80003f65270 */
[----:B-----5:R-:W-:Y:S01]  /*21e0*/  FSEL R21, R10, RZ, !P3 ;  /* 0x000000ff0a157208 */ /* 0x020fe20005800000 */
[----:B-1----:R-:W-:-:S04]  /*21f0*/  IMAD.WIDE.U32 R184, R195, R188, c[0x0][0x188] ;  /* 0x00006200c3b87625 */ /* 0x002fc800078e00bc */
[C---:B------:R-:W-:Y:S02]  /*2200*/  IMAD.WIDE.U32 R188, R11.reuse, R188, c[0x0][0x208] ;  /* 0x000082000bbc7625 */ /* 0x040fe400078e00bc */
[----:B------:R-:W2:Y:S04]  /*2210*/  LDG.E.128 R184, [R184.64] ;  /* 0x00000004b8b87981 */ /* 0x000ea8000c1e1d00 */
[----:B------:R-:W3:Y:S01]  /*2220*/  LDG.E.128 R188, [R188.64] ;  /* 0x00000004bcbc7981 */ /* 0x000ee2000c1e1d00 */
[----:B------:R-:W-:Y:S02]  /*2230*/  IADD3 R11, R11, 0x80, RZ ;  /* 0x000000800b0b7810 */ /* 0x000fe40007ffe0ff */
[----:B------:R-:W-:Y:S01]  /*2240*/  IADD3 R195, R195, 0x80, RZ ;  /* 0x00000080c3c37810 */ /* 0x000fe20007ffe0ff */
[----:B--2---:R-:W-:-:S02]  /*2250*/  FADD.FTZ R184, -R21, R184 ;  /* 0x000000b815b87221 */ /* 0x004fc40000010100 */
[----:B------:R-:W-:Y:S02]  /*2260*/  FADD.FTZ R185, -R21, R185 ;  /* 0x000000b915b97221 */ /* 0x000fe40000010100 */
[----:B------:R-:W-:Y:S02]  /*2270*/  FMUL.FTZ R193, R3, R184 ;  /* 0x000000b803c17220 */ /* 0x000fe40000410000 */
[----:B---3--:R-:W-:Y:S02]  /*2280*/  FMUL.FTZ R247, R116, R188 ;  /* 0x000000bc74f77220 */ /* 0x008fe40000410000 */
[----:B------:R-:W-:Y:S02]  /*2290*/  FADD.FTZ R186, -R21, R186 ;  /* 0x000000ba15ba7221 */ /* 0x000fe40000010100 */
[----:B------:R-:W-:Y:S02]  /*22a0*/  FMUL.FTZ R192, R3, R185 ;  /* 0x000000b903c07220 */ /* 0x000fe40000410000 */
        /* <DEDUP_REMOVED lines=22> */
.L_x_13024:
[----:B------:R-:W-:Y:S05]  /*2410*/  BSYNC B1 ;  /* 0x0000000000017941 */ /* 0x000fea0003800000 */
.L_x_13023:
[----:B------:R-:W-:Y:S01]  /*2420*/  BSSY B1, `(.L_x_13025) ;  /* 0x000002c000017945 */ /* 0x000fe20003800000 */
        /* <DEDUP_REMOVED lines=11> */
[----:B0-----:R-:W-:-:S05]  /*24e0*/  IMAD.WIDE.U32 R22, R11, R184, c[0x0][0x208] ;  /* 0x000082000b167625 */ /* 0x001fca00078e00b8 */
[----:B------:R2:W3:Y:S01]  /*24f0*/  LDG.E.128 R184, [R22.64] ;  /* 0x0000000416b87981 */ /* 0x0004e2000c1e1d00 */
[----:B------:R-:W-:Y:S02]  /*2500*/  IADD3 R11, R11, 0x80, RZ ;  /* 0x000000800b0b7810 */ /* 0x000fe40007ffe0ff */
[----:B------:R-:W-:Y:S01]  /*2510*/  IADD3 R195, R195, 0x80, RZ ;  /* 0x00000080c3c37810 */ /* 0x000fe20007ffe0ff */
[C---:B--2---:R-:W-:Y:S02]  /*2520*/  FADD.FTZ R23, -R12.reuse, R188 ;  /* 0x000000bc0c177221 */ /* 0x044fe40000010100 */
[C---:B------:R-:W-:Y:S02]  /*2530*/  FADD.FTZ R22, -R12.reuse, R189 ;  /* 0x000000bd0c167221 */ /* 0x040fe40000010100 */
[----:B------:R-:W-:Y:S02]  /*2540*/  FMUL.FTZ R23, R3, R23 ;  /* 0x0000001703177220 */ /* 0x000fe40000410000 */
[----:B------:R-:W-:-:S02]  /*2550*/  FADD.FTZ R190, -R12, R190 ;  /* 0x000000be0cbe7221 */ /* 0x000fc40000010100 */
[----:B------:R-:W-:Y:S02]  /*2560*/  FADD.FTZ R191, -R12, R191 ;  /* 0x000000bf0cbf7221 */ /* 0x000fe40000010100 */
[C---:B------:R-:W-:Y:S02]  /*2570*/  FMUL.FTZ R12, R3.reuse, R22 ;  /* 0x00000016030c7220 */ /* 0x040fe40000410000 */
        /* <DEDUP_REMOVED lines=22> */
.L_x_13026:
[----:B------:R-:W-:Y:S05]  /*26e0*/  BSYNC B1 ;  /* 0x0000000000017941 */ /* 0x000fea0003800000 */
.L_x_13025:
[----:B------:R-:W-:Y:S01]  /*26f0*/  BSSY B1, `(.L_x_13027) ;  /* 0x000002c000017945 */ /* 0x000fe20003800000 */
[----:B------:R-:W-:Y:S05]  /*2700*/  @!P1 BRA `(.L_x_13028) ;  /* 0x000002a000009947 */ /* 0x000fea0003800000 */
[----:B------:R-:W-:Y:S01]  /*2710*/  ISETP.NE.U32.AND P3, PT, RZ, c[0x0][0x218], PT ;  /* 0x00008600ff007a0c */ /* 0x000fe20003f65070 */
[----:B------:R-:W0:Y:S01]  /*2720*/  LDC.U8 R187, c[0x0][0x1f0] ;  /* 0x00007c00ffbb7b82 */ /* 0x000e220000000000 */
[----:B------:R-:W-:-:S02]  /*2730*/  IMAD.MOV.U32 R186, RZ, RZ, 0x10 ;  /* 0x00000010ffba7424 */ /* 0x000fc400078e00ff */
        /* <DEDUP_REMOVED lines=13> */
[C---:B------:R-:W-:Y:S02]  /*2810*/  FADD.FTZ R190, -R5.reuse, R190 ;  /* 0x000000be05be7221 */ /* 0x040fe40000010100 */
[----:B------:R-:W-:-:S02]  /*2820*/  FADD.FTZ R191, -R5, R191 ;  /* 0x000000bf05bf7221 */ /* 0x000fc40000010100 */
[C---:B------:R-:W-:Y:S02]  /*2830*/  FMUL.FTZ R5, R3.reuse, R8 ;  /* 0x0000000803057220 */ /* 0x040fe40000410000 */
        /* <DEDUP_REMOVED lines=23> */
.L_x_13028:
[----:B------:R-:W-:Y:S05]  /*29b0*/  BSYNC B1 ;  /* 0x0000000000017941 */ /* 0x000fea0003800000 */
.L_x_13027:
[----:B------:R-:W-:-:S13]  /*29c0*/  ISETP.GE.U32.AND P3, PT, R0, 0x500, PT ;  /* 0x000005000000780c */ /* 0x000fda0003f66070 */
[----:B------:R-:W-:Y:S05]  /*29d0*/  @!P3 BRA `(.L_x_13010) ;  /* 0x000002900000b947 */ /* 0x000fea0003800000 */
[----:B------:R-:W0:Y:S01]  /*29e0*/  LDC.U8 R187, c[0x0][0x1f0] ;  /* 0x00007c00ffbb7b82 */ /* 0x000e220000000000 */
[----:B------:R-:W-:Y:S01]  /*29f0*/  ISETP.NE.U32.AND P3, PT, RZ, c[0x0][0x218], PT ;  /* 0x00008600ff007a0c */ /* 0x000fe20003f65070 */
[----:B------:R-:W-:-:S03]  /*2a00*/  HFMA2.MMA R186, -RZ, RZ, 0, 9.5367431640625e-07 ;  /* 0x00000010ffba7435 */ /* 0x000fc600000001ff */
[----:B------:R-:W-:-:S13]  /*2a10*/  ISETP.NE.AND.EX P3, PT, RZ, c[0x0][0x21c], PT, P3 ;  /* 0x00008700ff007a0c */ /* 0x000fda0003f65330 */
[----:B------:R-:W-:-:S05]  /*2a20*/  @P3 IMAD.WIDE.U32 R184, R195, R186, c[0x0][0x218] ;  /* 0x00008600c3b83625 */ /* 0x000fca00078e00ba */
[----:B------:R1:W5:Y:S01]  /*2a30*/  @P3 LDG.E.128 R172, [R184.64] ;  /* 0x00000004b8ac3981 */ /* 0x000362000c1e1d00 */
[----:B0-----:R-:W-:-:S04]  /*2a40*/  ISETP.NE.AND P3, PT, R187, RZ, PT ;  /* 0x000000ffbb00720c */ /* 0x001fc80003f65270 */
[----:B-----5:R-:W-:Y:S01]  /*2a50*/  FSEL R9, R10, RZ, !P3 ;  /* 0x000000ff0a097208 */ /* 0x020fe20005800000 */
[----:B------:R-:W-:-:S04]  /*2a60*/  IMAD.WIDE.U32 R10, R11, R186, c[0x0][0x208] ;  /* 0x000082000b0a7625 */ /* 0x000fc800078e00ba */
[----:B-1----:R-:W-:-:S05]  /*2a70*/  IMAD.WIDE.U32 R184, R195, R186, c[0x0][0x188] ;  /* 0x00006200c3b87625 */ /* 0x002fca00078e00ba */
[----:B------:R0:W2:Y:S04]  /*2a80*/  LDG.E.128 R188, [R184.64] ;  /* 0x00000004b8bc7981 */ /* 0x0000a8000c1e1d00 */
[----:B0-----:R0:W3:Y:S01]  /*2a90*/  LDG.E.128 R184, [R10.64] ;  /* 0x000000040ab87981 */ /* 0x0010e2000c1e1d00 */
[C---:B--2---:R-:W-:Y:S02]  /*2aa0*/  FADD.FTZ R188, -R9.reuse, R188 ;  /* 0x000000bc09bc7221 */ /* 0x044fe40000010100 */
[C---:B0-----:R-:W-:Y:S02]  /*2ab0*/  FADD.FTZ R11, -R9.reuse, R190 ;  /* 0x000000be090b7221 */ /* 0x041fe40000010100 */
[----:B------:R-:W-:Y:S02]  /*2ac0*/  FADD.FTZ R189, -R9, R189 ;  /* 0x000000bd09bd7221 */ /* 0x000fe40000010100 */
[----:B------:R-:W-:-:S02]  /*2ad0*/  FMUL.FTZ R204, R3, R188 ;  /* 0x000000bc03cc7220 */ /* 0x000fc40000410000 */
[----:B------:R-:W-:Y:S02]  /*2ae0*/  FADD.FTZ R10, -R9, R191 ;  /* 0x000000bf090a7221 */ /* 0x000fe40000010100 */
[----:B---3--:R-:W-:Y:S02]  /*2af0*/  FMUL.FTZ R195, R104, R184 ;  /* 0x000000b868c37220 */ /* 0x008fe40000410000 */
[C---:B------:R-:W-:Y:S02]  /*2b00*/  FMUL.FTZ R9, R3.reuse, R11 ;  /* 0x0000000b03097220 */ /* 0x040fe40000410000 */
[----:B------:R-:W-:Y:S01]  /*2b10*/  FMUL.FTZ R203, R3, R189 ;  /* 0x000000bd03cb7220 */ /* 0x000fe20000410000 */
[----:B------:R0:W-:Y:S01]  /*2b20*/  STL [R1+0x8], R195 ;  /* 0x000008c301007387 */ /* 0x0001e20000100800 */
        /* <DEDUP_REMOVED lines=20> */
.L_x_13010:
[----:B0-----:R-:W-:Y:S05]  /*2c70*/  BSYNC B0 ;  /* 0x0000000000007941 */ /* 0x001fea0003800000 */
.L_x_12981:
[----:B-1----:R-:W2:Y:S04]  /*2c80*/  LDL R11, [R1+0x18] ;  /* 0x00001800010b7983 */ /* 0x002ea80000100800 */
        /* <DEDUP_REMOVED lines=8> */
.L_x_13132:
        /* <DEDUP_REMOVED lines=18> */
.L_x_13133:
[----:B0-2---:R-:W-:Y:S01]  /*2e30*/  FADD.FTZ R11, R11, R19 ;  /* 0x000000130b0b7221 */ /* 0x005fe20000010000 */
[----:B-1----:R-:W-:Y:S01]  /*2e40*/  @!P3 LOP3.LUT R19, R186, 0x3, RZ, 0xc0, !PT ;  /* 0x00000003ba13b812 */ /* 0x002fe200078ec0ff */
        /* <DEDUP_REMOVED lines=8> */
[----:B------:R-:W-:Y:S01]  /*2ed0*/  ISETP.GE.AND P3, PT, R4, 0x1, PT ;  /* 0x000000010400780c */ /* 0x000fe20003f66270 */
[----:B-1----:R-:W-:-:S12]  /*2ee0*/  IMAD.MOV.U32 R19, RZ, RZ, RZ ;  /* 0x000000ffff137224 */ /* 0x002fd800078e00ff */
[----:B------:R-:W-:-:S05]  /*2ef0*/  @P3 IADD3 R10, R4, -0x1, RZ ;  /* 0xffffffff040a3810 */ /* 0x000fca0007ffe0ff */
[----:B------:R-:W-:-:S05]  /*2f00*/  @P3 IMAD R10, R10, c[0x0][0x168], RZ ;  /* 0x00005a000a0a3a24 */ /* 0x000fca00078e02ff */
[----:B------:R-:W-:-:S04]  /*2f10*/  @P3 SHF.R.S32.HI R11, RZ, 0x1f, R10 ;  /* 0x0000001fff0b3819 */ /* 0x000fc8000001140a */
[----:B------:R-:W-:Y:S02]  /*2f20*/  @P3 LEA.HI R10, R11, R10, RZ, 0x2 ;  /* 0x0000000a0b0a3211 */ /* 0x000fe400078f10ff */
[----:B0-----:R-:W-:Y:S02]  /*2f30*/  @P3 LOP3.LUT R11, R184, 0x7f, RZ, 0xc0, !PT ;  /* 0x0000007fb80b3812 */ /* 0x001fe400078ec0ff */
[----:B------:R-:W0:Y:S02]  /*2f40*/  LDS.128 R184, [R188.X8+0x5000] ;  /* 0x00500000bcb87984 */ /* 0x000e240000008c00 */
[----:B------:R-:W-:Y:S01]  /*2f50*/  @P3 LEA.HI.SX32 R19, R10, R11, 0x1e ;  /* 0x0000000b0a133211 */ /* 0x000fe200078ff2ff */
        /* <DEDUP_REMOVED lines=26> */
.L_x_13034:
[----:B------:R-:W-:Y:S05]  /*3100*/  BSYNC B1 ;  /* 0x0000000000017941 */ /* 0x000fea0003800000 */
.L_x_13033:
        /* <DEDUP_REMOVED lines=21> */
.L_x_13036:
[----:B------:R-:W-:Y:S05]  /*3260*/  BSYNC B1 ;  /* 0x0000000000017941 */ /* 0x000fea0003800000 */
.L_x_13035:
        /* <DEDUP_REMOVED lines=18> */
.L_x_13038:
[----:B------:R-:W-:Y:S05]  /*3390*/  BSYNC B1 ;  /* 0x0000000000017941 */ /* 0x000fea0003800000 */
.L_x_13037:
        /* <DEDUP_REMOVED lines=8> */
[----:B------:R-:W2:Y:S01]  /*3420*/  LDL R11, [R1] ;  /* 0x00000000010b7983 */ /* 0x000ea20000100800 */
[----:B0-----:R-:W-:-:S04]  /*3430*/  ISETP.NE.AND P6, PT, R189, RZ, PT ;  /* 0x000000ffbd00720c */ /* 0x001fc80003fc5270 */
[----:B------:R-:W-:Y:S02]  /*3440*/  FSEL R10, R20, RZ, !P6 ;  /* 0x000000ff140a7208 */ /* 0x000fe40007000000 */
[----:B------:R-:W-:-:S04]  /*3450*/  ISETP.NE.U32.AND P6, PT, RZ, c[0x0][0x218], PT ;  /* 0x00008600ff007a0c */ /* 0x000fc80003fc5070 */
[----:B------:R-:W-:Y:S01]  /*3460*/  ISETP.NE.AND.EX P6, PT, RZ, c[0x0][0x21c], PT, P6 ;  /* 0x00008700ff007a0c */ /* 0x000fe20003fc5360 */
[----:B--2---:R-:W-:-:S04]  /*3470*/  FFMA.FTZ R10, R11, R184, R10 ;  /* 0x000000b80b0a7223 */ /* 0x004fc8000001000a */
[----:B------:R-:W-:-:S04]  /*3480*/  FADD.FTZ R10, R244, -R10 ;  /* 0x8000000af40a7221 */ /* 0x000fc80000010000 */
[----:B------:R-:W-:-:S04]  /*3490*/  FMUL.FTZ R10, R3, R10 ;  /* 0x0000000a030a7220 */ /* 0x000fc80000410000 */
[----:B------:R-:W-:Y:S02]  /*34a0*/  @P6 FADD.FTZ R10, R139, R10 ;  /* 0x0000000a8b0a6221 */ /* 0x000fe40000010000 */
.L_x_13040:
[----:B------:R-:W-:Y:S05]  /*34b0*/  BSYNC B1 ;  /* 0x0000000000017941 */ /* 0x000fea0003800000 */
.L_x_13039:
        /* <DEDUP_REMOVED lines=13> */
.L_x_13032:
[----:B------:R-:W-:Y:S05]  /*3590*/  BSYNC B0 ;  /* 0x0000000000007941 */ /* 0x000fea0003800000 */
.L_x_13031:
[----:B------:R-:W-:Y:S01]  /*35a0*/  ISETP.GE.U32.AND P4, PT, R0, 0x100, PT ;  /* 0x000001000000780c */ /* 0x000fe20003f86070 */
[----:B------:R-:W-:-:S12]  /*35b0*/  BSSY B0, `(.L_x_13041) ;  /* 0x000004e000007945 */ /* 0x000fd80003800000 */
[----:B------:R-:W-:Y:S05]  /*35c0*/  @!P4 BRA `(.L_x_13042) ;  /* 0x000004c00000c947 */ /* 0x000fea0003800000 */
[----:B-1----:R-:W1:Y:S01]  /*35d0*/  LDC.U8 R10, c[0x0][0x1f0] ;  /* 0x00007c00ff0a7b82 */ /* 0x002e620000000000 */
[----:B------:R-:W-:Y:S01]  /*35e0*/  BSSY B1, `(.L_x_13043) ;  /* 0x000000d000017945 */ /* 0x000fe20003800000 */
[----:B-1----:R-:W-:-:S04]  /*35f0*/  ISETP.NE.AND P4, PT, R10, RZ, PT ;  /* 0x000000ff0a00720c */ /* 0x002fc80003f85270 */
        /* <DEDUP_REMOVED lines=11> */
.L_x_13044:
[----:B------:R-:W-:Y:S05]  /*36b0*/  BSYNC B1 ;  /* 0x0000000000017941 */ /* 0x000fea0003800000 */
.L_x_13043:
        /* <DEDUP_REMOVED lines=17> */
.L_x_13046:
[----:B------:R-:W-:Y:S05]  /*37d0*/  BSYNC B1 ;  /* 0x0000000000017941 */ /* 0x000fea0003800000 */
.L_x_13045:
        /* <DEDUP_REMOVED lines=14> */
.L_x_13048:
[----:B------:R-:W-:Y:S05]  /*38c0*/  BSYNC B1 ;  /* 0x0000000000017941 */ /* 0x000fea0003800000 */
.L_x_13047:
        /* <DEDUP_REMOVED lines=14> */
.L_x_13050:
[----:B------:R-:W-:Y:S05]  /*39b0*/  BSYNC B1 ;  /* 0x0000000000017941 */ /* 0x000fea0003800000 */
.L_x_13049:
[C---:B------:R-:W-:Y:S01]  /*39c0*/  SEL R179, R11.reuse, R179, P4 ;  /* 0x000000b30bb37207 */ /* 0x040fe20002000000 */
[----:B------:R-:W-:Y:S01]  /*39d0*/  FMUL.FTZ R11, R11, c[0x0][0x1ec] ;  /* 0x00007b000b0b7a20 */ /* 0x000fe20000410000 */
[----:B------:R-:W-:-:S04]  /*39e0*/  ISETP.NE.U32.AND P4, PT, RZ, c[0x0][0x258], PT ;  /* 0x00009600ff007a0c */ /* 0x000fc80003f85070 */
[----:B------:R-:W-:Y:S02]  /*39f0*/  ISETP.NE.AND.EX P4, PT, RZ, c[0x0][0x25c], PT, P4 ;  /* 0x00009700ff007a0c */ /* 0x000fe40003f85340 */
[----:B------:R-:W-:-:S11]  /*3a00*/  SEL R183, R11, R183, P5 ;  /* 0x000000b70bb77207 */ /* 0x000fd60002800000 */
        /* <DEDUP_REMOVED lines=8> */
.L_x_13042:
[----:B------:R-:W-:Y:S05]  /*3a90*/  BSYNC B0 ;  /* 0x0000000000007941 */ /* 0x000fea0003800000 */
.L_x_13041:
        /* <DEDUP_REMOVED lines=17> */
.L_x_13054:
[----:B------:R-:W-:Y:S05]  /*3bb0*/  BSYNC B1 ;  /* 0x0000000000017941 */ /* 0x000fea0003800000 */
.L_x_13053:
        /* <DEDUP_REMOVED lines=17> */
.L_x_13056:
[----:B------:R-:W-:Y:S05]  /*3cd0*/  BSYNC B1 ;  /* 0x0000000000017941 */ /* 0x000fea0003800000 */
.L_x_13055:
        /* <DEDUP_REMOVED lines=14> */
.L_x_13058:
[----:B------:R-:W-:Y:S05]  /*3dc0*/  BSYNC B1 ;  /* 0x0000000000017941 */ /* 0x000fea0003800000 */
.L_x_13057:
        /* <DEDUP_REMOVED lines=14> */
.L_x_13060:
[----:B------:R-:W-:Y:S05]  /*3eb0*/  BSYNC B1 ;  /* 0x0000000000017941 */ /* 0x000fea0003800000 */
.L_x_13059:
        /* <DEDUP_REMOVED lines=13> */
.L_x_13052:
[----:B------:R-:W-:Y:S05]  /*3f90*/  BSYNC B0 ;  /* 0x0000000000007941 */ /* 0x000fea0003800000 */
.L_x_13051:
        /* <DEDUP_REMOVED lines=17> */
.L_x_13064:
[----:B------:R-:W-:Y:S05]  /*40b0*/  BSYNC B1 ;  /* 0x0000000000017941 */ /* 0x000fea0003800000 */
.L_x_13063:
        /* <DEDUP_REMOVED lines=17> */
.L_x_13066:
[----:B------:R-:W-:Y:S05]  /*41d0*/  BSYNC B1 ;  /* 0x0000000000017941 */ /* 0x000fea0003800000 */
.L_x_13065:
        /* <DEDUP_REMOVED lines=14> */
.L_x_13068:
[----:B------:R-:W-:Y:S05]  /*42c0*/  BSYNC B1 ;  /* 0x0000000000017941 */ /* 0x000fea0003800000 */
.L_x_13067:
        /* <DEDUP_REMOVED lines=14> */
.L_x_13070:
[----:B------:R-:W-:Y:S05]  /*43b0*/  BSYNC B1 ;  /* 0x0000000000017941 */ /* 0x000fea0003800000 */
.L_x_13069:
        /* <DEDUP_REMOVED lines=13> */
.L_x_13062:
[----:B------:R-:W-:Y:S05]  /*4490*/  BSYNC B0 ;  /* 0x0000000000007941 */ /* 0x000fea0003800000 */
.L_x_13061:
        /* <DEDUP_REMOVED lines=17> */
.L_x_13074:
[----:B------:R-:W-:Y:S05]  /*45b0*/  BSYNC B1 ;  /* 0x0000000000017941 */ /* 0x000fea0003800000 */
.L_x_13073:
        /* <DEDUP_REMOVED lines=17> */
.L_x_13076:
[----:B------:R-:W-:Y:S05]  /*46d0*/  BSYNC B1 ;  /* 0x0000000000017941 */ /* 0x000fea0003800000 */
.L_x_13075:
        /* <DEDUP_REMOVED lines=14> */
.L_x_13078:
[----:B------:R-:W-:Y:S05]  /*47c0*/  BSYNC B1 ;  /* 0x0000000000017941 */ /* 0x000fea0003800000 */
.L_x_13077:
        /* <DEDUP_REMOVED lines=14> */
.L_x_13080:
[----:B------:R-:W-:Y:S05]  /*48b0*/  BSYNC B1 ;  /* 0x0000000000017941 */ /* 0x000fea0003800000 */
.L_x_13079:
        /* <DEDUP_REMOVED lines=13> */
.L_x_13072:
[----:B------:R-:W-:Y:S05]  /*4990*/  BSYNC B0 ;  /* 0x0000000000007941 */ /* 0x000fea0003800000 */
.L_x_13071:
        /* <DEDUP_REMOVED lines=17> */
.L_x_13084:
[----:B------:R-:W-:Y:S05]  /*4ab0*/  BSYNC B1 ;  /* 0x0000000000017941 */ /* 0x000fea0003800000 */
.L_x_13083:
        /* <DEDUP_REMOVED lines=17> */
.L_x_13086:
[----:B------:R-:W-:Y:S05]  /*4bd0*/  BSYNC B1 ;  /* 0x0000000000017941 */ /* 0x000fea0003800000 */
.L_x_13085:
        /* <DEDUP_REMOVED lines=14> */
.L_x_13088:
[----:B------:R-:W-:Y:S05]  /*4cc0*/  BSYNC B1 ;  /* 0x0000000000017941 */ /* 0x000fea0003800000 */
.L_x_13087:
        /* <DEDUP_REMOVED lines=14> */
.L_x_13090:
[----:B------:R-:W-:Y:S05]  /*4db0*/  BSYNC B1 ;  /* 0x0000000000017941 */ /* 0x000fea0003800000 */
.L_x_13089:
        /* <DEDUP_REMOVED lines=13> */
.L_x_13082:
[----:B------:R-:W-:Y:S05]  /*4e90*/  BSYNC B0 ;  /* 0x0000000000007941 */ /* 0x000fea0003800000 */
.L_x_13081:
        /* <DEDUP_REMOVED lines=17> */
.L_x_13094:
[----:B------:R-:W-:Y:S05]  /*4fb0*/  BSYNC B1 ;  /* 0x0000000000017941 */ /* 0x000fea0003800000 */
.L_x_13093:
        /* <DEDUP_REMOVED lines=17> */
.L_x_13096:
[----:B------:R-:W-:Y:S05]  /*50d0*/  BSYNC B1 ;  /* 0x0000000000017941 */ /* 0x000fea0003800000 */
.L_x_13095:
        /* <DEDUP_REMOVED lines=14> */
.L_x_13098:
[----:B------:R-:W-:Y:S05]  /*51c0*/  BSYNC B1 ;  /* 0x0000000000017941 */ /* 0x000fea0003800000 */
.L_x_13097:
        /* <DEDUP_REMOVED lines=14> */
.L_x_13100:
[----:B------:R-:W-:Y:S05]  /*52b0*/  BSYNC B1 ;  /* 0x0000000000017941 */ /* 0x000fea0003800000 */
.L_x_13099:
        /* <DEDUP_REMOVED lines=13> */
.L_x_13092:
[----:B------:R-:W-:Y:S05]  /*5390*/  BSYNC B0 ;  /* 0x0000000000007941 */ /* 0x000fea0003800000 */
.L_x_13091:
[----:B------:R-:W-:Y:S01]  /*53a0*/  BSSY B0, `(.L_x_13101) ;  /* 0x000004e000007945 */ /* 0x000fe20003800000 */
        /* <DEDUP_REMOVED lines=15> */
.L_x_13104:
[----:B------:R-:W-:Y:S05]  /*54a0*/  BSYNC B1 ;  /* 0x0000000000017941 */ /* 0x000fea0003800000 */
.L_x_13103:
        /* <DEDUP_REMOVED lines=17> */
.L_x_13106:
[----:B------:R-:W-:Y:S05]  /*55c0*/  BSYNC B1 ;  /* 0x0000000000017941 */ /* 0x000fea0003800000 */
.L_x_13105:
        /* <DEDUP_REMOVED lines=14> */
.L_x_13108:
[----:B------:R-:W-:Y:S05]  /*56b0*/  BSYNC B1 ;  /* 0x0000000000017941 */ /* 0x000fea0003800000 */
.L_x_13107:
        /* <DEDUP_REMOVED lines=14> */
.L_x_13110:
[----:B------:R-:W-:Y:S05]  /*57a0*/  BSYNC B1 ;  /* 0x0000000000017941 */ /* 0x000fea0003800000 */
.L_x_13109:
        /* <DEDUP_REMOVED lines=13> */
.L_x_13102:
[----:B------:R-:W-:Y:S05]  /*5880*/  BSYNC B0 ;  /* 0x0000000000007941 */ /* 0x000fea0003800000 */
.L_x_13101:
        /* <DEDUP_REMOVED lines=16> */
.L_x_13114:
[----:B------:R-:W-:Y:S05]  /*5990*/  BSYNC B1 ;  /* 0x0000000000017941 */ /* 0x000fea0003800000 */
.L_x_13113:
        /* <DEDUP_REMOVED lines=17> */
.L_x_13116:
[----:B------:R-:W-:Y:S05]  /*5ab0*/  BSYNC B1 ;  /* 0x0000000000017941 */ /* 0x000fea0003800000 */
.L_x_13115:
        /* <DEDUP_REMOVED lines=14> */
.L_x_13118:
[----:B------:R-:W-:Y:S05]  /*5ba0*/  BSYNC B1 ;  /* 0x0000000000017941 */ /* 0x000fea0003800000 */
.L_x_13117:
        /* <DEDUP_REMOVED lines=14> */
.L_x_13120:
[----:B------:R-:W-:Y:S05]  /*5c90*/  BSYNC B1 ;  /* 0x0000000000017941 */ /* 0x000fea0003800000 */
.L_x_13119:
        /* <DEDUP_REMOVED lines=13> */
.L_x_13112:
[----:B------:R-:W-:Y:S05]  /*5d70*/  BSYNC B0 ;  /* 0x0000000000007941 */ /* 0x000fea0003800000 */
.L_x_13111:
        /* <DEDUP_REMOVED lines=18> */
.L_x_13124:
[----:B------:R-:W-:Y:S05]  /*5ea0*/  BSYNC B1 ;  /* 0x0000000000017941 */ /* 0x000fea0003800000 */
.L_x_13123:
        /* <DEDUP_REMOVED lines=17> */
.L_x_13126:
[----:B------:R-:W-:Y:S05]  /*5fc0*/  BSYNC B1 ;  /* 0x0000000000017941 */ /* 0x000fea0003800000 */
.L_x_13125:
        /* <DEDUP_REMOVED lines=14> */
.L_x_13128:
[----:B------:R-:W-:Y:S05]  /*60b0*/  BSYNC B1 ;  /* 0x0000000000017941 */ /* 0x000fea0003800000 */
.L_x_13127:
        /* <DEDUP_REMOVED lines=14> */
.L_x_13130:
[----:B------:R-:W-:Y:S05]  /*61a0*/  BSYNC B1 ;  /* 0x0000000000017941 */ /* 0x000fea0003800000 */
.L_x_13129:
[----:B------:R-:W-:Y:S02]  /*61b0*/  ISETP.NE.U32.AND P2, PT, RZ, c[0x0][0x258], PT ;  /* 0x00009600ff007a0c */ /* 0x000fe40003f45070 */
[----:B------:R-:W-:Y:S02]  /*61c0*/  SEL R179, R4, R179, P4 ;  /* 0x000000b304b37207 */ /* 0x000fe40002000000 */
[----:B------:R-:W-:-:S13]  /*61d0*/  ISETP.NE.AND.EX P2, PT, RZ, c[0x0][0x25c], PT, P2 ;  /* 0x00009700ff007a0c */ /* 0x000fda0003f45320 */
[----:B------:R-:W-:-:S05]  /*61e0*/  @P2 MOV R3, 0x10 ;  /* 0x0000001000032802 */ /* 0x000fca0000000f00 */
[----:B------:R-:W-:-:S04]  /*61f0*/  @P2 IMAD.WIDE.U32 R10, R7, R3, c[0x0][0x258] ;  /* 0x00009600070a2625 */ /* 0x000fc800078e0003 */
[----:B------:R-:W-:Y:S01]  /*6200*/  FMUL.FTZ R3, R4, c[0x0][0x1ec] ;  /* 0x00007b0004037a20 */ /* 0x000fe20000410000 */
[----:B------:R1:W-:Y:S04]  /*6210*/  @P2 STG.E.128 [R10.64], R176 ;  /* 0x000000b00a002986 */ /* 0x0003e8000c101d04 */
[----:B------:R-:W-:Y:S02]  /*6220*/  SEL R183, R3, R183, P5 ;  /* 0x000000b703b77207 */ /* 0x000fe40002800000 */
[----:B------:R-:W-:-:S05]  /*6230*/  @P3 MOV R3, 0x10 ;  /* 0x0000001000033802 */ /* 0x000fca0000000f00 */
[----:B-1----:R-:W-:-:S05]  /*6240*/  @P3 IMAD.WIDE.U32 R10, R19, R3, c[0x0][0x248] ;  /* 0x00009200130a3625 */ /* 0x002fca00078e0003 */
[----:B------:R1:W-:Y:S02]  /*6250*/  @P3 STG.E.128 [R10.64], R180 ;  /* 0x000000b40a003986 */ /* 0x0003e4000c101d04 */
.L_x_13122:
[----:B------:R-:W-:Y:S05]  /*6260*/  BSYNC B0 ;  /* 0x0000000000007941 */ /* 0x000fea0003800000 */
.L_x_13121:
[----:B------:R-:W2:Y:S01]  /*6270*/  LDL.LU R3, [R1+0x18] ;  /* 0x0000180001037983 */ /* 0x000ea20000300800 */
[----:B------:R-:W-:Y:S02]  /*6280*/  IADD3 R2, R2, c[0x0][0x160], RZ ;  /* 0x0000580002027a10 */ /* 0x000fe40007ffe0ff */
[----:B--2---:R-:W-:-:S04]  /*6290*/  LOP3.LUT P2, RZ, R3, 0xff, RZ, 0xc0, !PT ;  /* 0x000000ff03ff7812 */ /* 0x004fc8000784c0ff */
[----:B------:R-:W-:Y:S02]  /*62a0*/  SEL R3, RZ, 0x1, P2 ;  /* 0x00000001ff037807 */ /* 0x000fe40001000000 */
[----:B------:R-:W-:-:S03]  /*62b0*/  ISETP.GE.AND P2, PT, R2, c[0x0][0x164], PT ;  /* 0x0000590002007a0c */ /* 0x000fc60003f46270 */
[----:B------:R2:W-:Y:S10]  /*62c0*/  STL.S16 [R1+0x18], R3 ;  /* 0x0000180301007387 */ /* 0x0005f40000100600 */
[----:B012---:R-:W-:Y:S01]  /*62d0*/  @P2 CALL.REL.NOINC `(.L_x_12980) ;  /* 0x0000001000002944 */ /* 0x007fe20003c00000 */
[----:B------:R-:W-:Y:S05]  /*62e0*/  BRA `(.L_x_13131) ;  /* 0xffffa49000007947 */ /* 0x000fea000383ffff */
.L_x_12980:
[----:B------:R-:W0:Y:S01]  /*62f0*/  S2UR UR6, SR_CTAID.X ;  /* 0x00000000000679c3 */ /* 0x000e220000002500 */
[----:B------:R-:W0:Y:S01]  /*6300*/  S2R R3, SR_TID.X ;  /* 0x0000000000037919 */ /* 0x000e220000002100 */
[----:B------:R-:W-:-:S02]  /*6310*/  LOP3.LUT P2, RZ, R0, 0xffffff80, RZ, 0xc0, !PT ;  /* 0xffffff8000ff7812 */ /* 0x000fc4000784c0ff */
[C---:B------:R-:W-:Y:S02]  /*6320*/  ISETP.GE.U32.AND P3, PT, R0.reuse, 0x100, PT ;  /* 0x000001000000780c */ /* 0x040fe40003f66070 */
[C---:B------:R-:W-:Y:S02]  /*6330*/  ISETP.GE.U32.AND P5, PT, R0.reuse, 0x200, PT ;  /* 0x000002000000780c */ /* 0x040fe40003fa6070 */
[----:B------:R-:W-:Y:S02]  /*6340*/  ISETP.GE.U32.AND P4, PT, R0, 0x280, PT ;  /* 0x000002800000780c */ /* 0x000fe40003f86070 */
[----:B------:R-:W-:Y:S02]  /*6350*/  @P0 MOV R21, 0x10 ;  /* 0x0000001000150802 */ /* 0x000fe40000000f00 */
[----:B------:R-:W-:-:S03]  /*6360*/  @P1 MOV R23, 0x10 ;  /* 0x0000001000171802 */ /* 0x000fc60000000f00 */
[----:B------:R-:W-:Y:S02]  /*6370*/  @P2 IMAD.MOV.U32 R5, RZ, RZ, 0x10 ;  /* 0x00000010ff052424 */ /* 0x000fe400078e00ff */
[----:B------:R-:W-:-:S04]  /*6380*/  @P3 MOV R9, 0x10 ;  /* 0x0000001000093802 */ /* 0x000fc80000000f00 */
        /* <DEDUP_REMOVED lines=21> */
[----:B------:R-:W-:Y:S01]  /*64e0*/  @P2 STG.E.128 [R10.64], R52 ;  /* 0x000000340a002986 */ /* 0x000fe2000c101d04 */
[----:B------:R-:W-:Y:S01]  /*64f0*/  @P3 MOV R17, 0x10 ;  /* 0x0000001000113802 */ /* 0x000fe20000000f00 */
[----:B------:R-:W-:Y:S02]  /*6500*/  @P5 IMAD.MOV.U32 R13, RZ, RZ, 0x10 ;  /* 0x00000010ff0d5424 */ /* 0x000fe400078e00ff */
[----:B------:R0:W-:Y:S01]  /*6510*/  @P2 STG.E.128 [R2.64], R92 ;  /* 0x0000005c02002986 */ /* 0x0001e2000c101d04 */
[----:B------:R-:W-:Y:S01]  /*6520*/  ISETP.GE.U32.AND P2, PT, R0, 0x380, PT ;  /* 0x000003800000780c */ /* 0x000fe20003f46070 */
[----:B-1----:R-:W-:-:S04]  /*6530*/  @P5 IMAD.WIDE.U32 R4, R22, R13, c[0x0][0x220] ;  /* 0x0000880016045625 */ /* 0x002fc800078e000d */
[C---:B--2---:R-:W-:Y:S01]  /*6540*/  @P5 IMAD.WIDE.U32 R6, R22.reuse, R13, c[0x0][0x228] ;  /* 0x00008a0016065625 */ /* 0x044fe200078e000d */
[----:B------:R-:W-:Y:S01]  /*6550*/  @P5 IADD3 R22, R22, 0x80, RZ ;  /* 0x0000008016165810 */ /* 0x000fe20007ffe0ff */
[----:B------:R1:W-:Y:S04]  /*6560*/  @P5 STG.E.128 [R4.64], R48 ;  /* 0x0000003004005986 */ /* 0x0003e8000c101d04 */
[CC--:B---3--:R-:W-:Y:S01]  /*6570*/  @P4 IMAD.WIDE.U32 R8, R22.reuse, R15.reuse, c[0x0][0x220] ;  /* 0x0000880016084625 */ /* 0x0c8fe200078e000f */
[----:B------:R2:W-:Y:S03]  /*6580*/  @P5 STG.E.128 [R6.64], R88 ;  /* 0x0000005806005986 */ /* 0x0005e6000c101d04 */
[C---:B------:R-:W-:Y:S01]  /*6590*/  @P4 IMAD.WIDE.U32 R12, R22.reuse, R15, c[0x0][0x228] ;  /* 0x00008a00160c4625 */ /* 0x040fe200078e000f */
[----:B------:R-:W-:Y:S01]  /*65a0*/  @P4 IADD3 R22, R22, 0x80, RZ ;  /* 0x0000008016164810 */ /* 0x000fe20007ffe0ff */
[----:B------:R3:W-:Y:S02]  /*65b0*/  @P4 STG.E.128 [R8.64], R44 ;  /* 0x0000002c08004986 */ /* 0x0007e4000c101d04 */
[----:B------:R-:W-:-:S02]  /*65c0*/  @P2 IMAD.MOV.U32 R19, RZ, RZ, 0x10 ;  /* 0x00000010ff132424 */ /* 0x000fc400078e00ff */
        /* <DEDUP_REMOVED lines=29> */
.L_x_13029:
[----:B------:R-:W-:Y:S01]  /*67a0*/  HFMA2.MMA R11, -RZ, RZ, 0, 9.5367431640625e-07 ;  /* 0x00000010ff0b7435 */ /* 0x000fe200000001ff */
[----:B------:R-:W-:Y:S01]  /*67b0*/  MOV R184, R20 ;  /* 0x0000001400b87202 */ /* 0x000fe20000000f00 */
[----:B------:R-:W-:Y:S01]  /*67c0*/  IMAD.MOV.U32 R190, RZ, RZ, 0x1f ;  /* 0x0000001fffbe7424 */ /* 0x000fe200078e00ff */
[----:B------:R-:W-:Y:S02]  /*67d0*/  MOV R187, 0xffffffff ;  /* 0xffffffff00bb7802 */ /* 0x000fe40000000f00 */
[----:B------:R-:W-:-:S02]  /*67e0*/  MOV R10, 0x6800 ;  /* 0x00006800000a7802 */ /* 0x000fc40000000f00 */
[----:B------:R-:W-:Y:S05]  /*67f0*/  CALL.REL.NOINC `($__internal_182_$__cuda_sm70_shflsync_down_p) ;  /* 0x0000046000007944 */ /* 0x000fea0003c00000 */
[----:B-1----:R-:W-:Y:S01]  /*6800*/  MOV R185, R184 ;  /* 0x000000b800b97202 */ /* 0x002fe20000000f00 */
[----:B------:R-:W-:Y:S05]  /*6810*/  BRA `(.L_x_13132) ;  /* 0xffffc4f000007947 */ /* 0x000fea000383ffff */
.L_x_13030:
[----:B------:R-:W-:Y:S01]  /*6820*/  HFMA2.MMA R11, -RZ, RZ, 0, 9.5367431640625e-07 ;  /* 0x00000010ff0b7435 */ /* 0x000fe200000001ff */
[----:B------:R-:W-:Y:S01]  /*6830*/  IMAD.MOV.U32 R184, RZ, RZ, R19 ;  /* 0x000000ffffb87224 */ /* 0x000fe200078e0013 */
[----:B------:R-:W-:Y:S01]  /*6840*/  MOV R190, 0x1f ;  /* 0x0000001f00be7802 */ /* 0x000fe20000000f00 */
[----:B------:R-:W-:Y:S01]  /*6850*/  IMAD.MOV.U32 R187, RZ, RZ, -0x1 ;  /* 0xffffffffffbb7424 */ /* 0x000fe200078e00ff */
[----:B------:R-:W-:-:S02]  /*6860*/  MOV R10, 0x6880 ;  /* 0x00006880000a7802 */ /* 0x000fc40000000f00 */
[----:B01----:R-:W-:Y:S05]  /*6870*/  CALL.REL.NOINC `($__internal_182_$__cuda_sm70_shflsync_down_p) ;  /* 0x000003e000007944 */ /* 0x003fea0003c00000 */
[----:B------:R-:W-:Y:S01]  /*6880*/  FADD.FTZ R20, R185, R20 ;  /* 0x00000014b9147221 */ /* 0x000fe20000010000 */
[----:B------:R-:W-:Y:S01]  /*6890*/  HFMA2.MMA R11, -RZ, RZ, 0, 4.76837158203125e-07 ;  /* 0x00000008ff0b7435 */ /* 0x000fe200000001ff */
[----:B-1----:R-:W-:Y:S01]  /*68a0*/  FADD.FTZ R19, R19, R184 ;  /* 0x000000b813137221 */ /* 0x002fe20000010000 */
[----:B------:R-:W-:Y:S01]  /*68b0*/  MOV R190, 0x1f ;  /* 0x0000001f00be7802 */ /* 0x000fe20000000f00 */
[----:B------:R-:W-:Y:S01]  /*68c0*/  IMAD.MOV.U32 R187, RZ, RZ, -0x1 ;  /* 0xffffffffffbb7424 */ /* 0x000fe200078e00ff */
[----:B------:R-:W-:-:S02]  /*68d0*/  MOV R184, R20 ;  /* 0x0000001400b87202 */ /* 0x000fc40000000f00 */
[----:B------:R-:W-:Y:S02]  /*68e0*/  MOV R10, 0x6900 ;  /* 0x00006900000a7802 */ /* 0x000fe40000000f00 */
[----:B------:R-:W-:Y:S05]  /*68f0*/  CALL.REL.NOINC `($__internal_182_$__cuda_sm70_shflsync_down_p) ;  /* 0x0000036000007944 */ /* 0x000fea0003c00000 */
[----:B------:R-:W-:Y:S01]  /*6900*/  HFMA2.MMA R11, -RZ, RZ, 0, 4.76837158203125e-07 ;  /* 0x00000008ff0b7435 */ /* 0x000fe200000001ff */
[----:B-1----:R-:W-:Y:S01]  /*6910*/  MOV R185, R184 ;  /* 0x000000b800b97202 */ /* 0x002fe20000000f00 */
[----:B------:R-:W-:Y:S01]  /*6920*/  IMAD.MOV.U32 R184, RZ, RZ, R19 ;  /* 0x000000ffffb87224 */ /* 0x000fe200078e0013 */
[----:B------:R-:W-:Y:S01]  /*6930*/  MOV R190, 0x1f ;  /* 0x0000001f00be7802 */ /* 0x000fe20000000f00 */
[----:B------:R-:W-:Y:S01]  /*6940*/  IMAD.MOV.U32 R187, RZ, RZ, -0x1 ;  /* 0xffffffffffbb7424 */ /* 0x000fe200078e00ff */
[----:B------:R-:W-:Y:S02]  /*6950*/  MOV R10, 0x6970 ;  /* 0x00006970000a7802 */ /* 0x000fe40000000f00 */
[----:B------:R-:W-:Y:S05]  /*6960*/  CALL.REL.NOINC `($__internal_182_$__cuda_sm70_shflsync_down_p) ;  /* 0x000002f000007944 */ /* 0x000fea0003c00000 */
[----:B------:R-:W-:Y:S01]  /*6970*/  FADD.FTZ R20, R185, R20 ;  /* 0x00000014b9147221 */ /* 0x000fe20000010000 */
[----:B------:R-:W-:Y:S01]  /*6980*/  HFMA2.MMA R11, -RZ, RZ, 0, 2.384185791015625e-07 ;  /* 0x00000004ff0b7435 */ /* 0x000fe200000001ff */
[----:B-1----:R-:W-:Y:S01]  /*6990*/  FADD.FTZ R19, R19, R184 ;  /* 0x000000b813137221 */ /* 0x002fe20000010000 */
[----:B------:R-:W-:Y:S01]  /*69a0*/  MOV R190, 0x1f ;  /* 0x0000001f00be7802 */ /* 0x000fe20000000f00 */
[----:B------:R-:W-:Y:S01]  /*69b0*/  IMAD.MOV.U32 R187, RZ, RZ, -0x1 ;  /* 0xffffffffffbb7424 */ /* 0x000fe200078e00ff */
[----:B------:R-:W-:-:S02]  /*69c0*/  MOV R184, R20 ;  /* 0x0000001400b87202 */ /* 0x000fc40000000f00 */
[----:B------:R-:W-:Y:S02]  /*69d0*/  MOV R10, 0x69f0 ;  /* 0x000069f0000a7802 */ /* 0x000fe40000000f00 */
[----:B------:R-:W-:Y:S05]  /*69e0*/  CALL.REL.NOINC `($__internal_182_$__cuda_sm70_shflsync_down_p) ;  /* 0x0000027000007944 */ /* 0x000fea0003c00000 */
[----:B------:R-:W-:Y:S01]  /*69f0*/  HFMA2.MMA R11, -RZ, RZ, 0, 2.384185791015625e-07 ;  /* 0x00000004ff0b7435 */ /* 0x000fe200000001ff */
[----:B-1----:R-:W-:Y:S01]  /*6a00*/  MOV R185, R184 ;  /* 0x000000b800b97202 */ /* 0x002fe20000000f00 */
[----:B------:R-:W-:Y:S01]  /*6a10*/  IMAD.MOV.U32 R184, RZ, RZ, R19 ;  /* 0x000000ffffb87224 */ /* 0x000fe200078e0013 */
[----:B------:R-:W-:Y:S01]  /*6a20*/  MOV R190, 0x1f ;  /* 0x0000001f00be7802 */ /* 0x000fe20000000f00 */
[----:B------:R-:W-:Y:S01]  /*6a30*/  IMAD.MOV.U32 R187, RZ, RZ, -0x1 ;  /* 0xffffffffffbb7424 */ /* 0x000fe200078e00ff */
[----:B------:R-:W-:Y:S02]  /*6a40*/  MOV R10, 0x6a60 ;  /* 0x00006a60000a7802 */ /* 0x000fe40000000f00 */
[----:B------:R-:W-:Y:S05]  /*6a50*/  CALL.REL.NOINC `($__internal_182_$__cuda_sm70_shflsync_down_p) ;  /* 0x0000020000007944 */ /* 0x000fea0003c00000 */
[----:B------:R-:W-:Y:S01]  /*6a60*/  FADD.FTZ R20, R185, R20 ;  /* 0x00000014b9147221 */ /* 0x000fe20000010000 */
[----:B------:R-:W-:Y:S01]  /*6a70*/  HFMA2.MMA R11, -RZ, RZ, 0, 1.1920928955078125e-07 ;  /* 0x00000002ff0b7435 */ /* 0x000fe200000001ff */
[----:B-1----:R-:W-:Y:S01]  /*6a80*/  FADD.FTZ R19, R19, R184 ;  /* 0x000000b813137221 */ /* 0x002fe20000010000 */
[----:B------:R-:W-:Y:S01]  /*6a90*/  MOV R190, 0x1f ;  /* 0x0000001f00be7802 */ /* 0x000fe20000000f00 */
[----:B------:R-:W-:Y:S01]  /*6aa0*/  IMAD.MOV.U32 R187, RZ, RZ, -0x1 ;  /* 0xffffffffffbb7424 */ /* 0x000fe200078e00ff */
[----:B------:R-:W-:-:S02]  /*6ab0*/  MOV R184, R20 ;  /* 0x0000001400b87202 */ /* 0x000fc40000000f00 */
[----:B------:R-:W-:Y:S02]  /*6ac0*/  MOV R10, 0x6ae0 ;  /* 0x00006ae0000a7802 */ /* 0x000fe40000000f00 */
[----:B------:R-:W-:Y:S05]  /*6ad0*/  CALL.REL.NOINC `($__internal_182_$__cuda_sm70_shflsync_down_p) ;  /* 0x0000018000007944 */ /* 0x000fea0003c00000 */
[----:B------:R-:W-:Y:S01]  /*6ae0*/  HFMA2.MMA R11, -RZ, RZ, 0, 1.1920928955078125e-07 ;  /* 0x00000002ff0b7435 */ /* 0x000fe200000001ff */
[----:B-1----:R-:W-:Y:S01]  /*6af0*/  MOV R185, R184 ;  /* 0x000000b800b97202 */ /* 0x002fe20000000f00 */
[----:B------:R-:W-:Y:S01]  /*6b00*/  IMAD.MOV.U32 R184, RZ, RZ, R19 ;  /* 0x000000ffffb87224 */ /* 0x000fe200078e0013 */
[----:B------:R-:W-:Y:S01]  /*6b10*/  MOV R190, 0x1f ;  /* 0x0000001f00be7802 */ /* 0x000fe20000000f00 */
[----:B------:R-:W-:Y:S01]  /*6b20*/  IMAD.MOV.U32 R187, RZ, RZ, -0x1 ;  /* 0xffffffffffbb7424 */ /* 0x000fe200078e00ff */
[----:B------:R-:W-:Y:S02]  /*6b30*/  MOV R10, 0x6b50 ;  /* 0x00006b50000a7802 */ /* 0x000fe40000000f00 */
[----:B------:R-:W-:Y:S05]  /*6b40*/  CALL.REL.NOINC `($__internal_182_$__cuda_sm70_shflsync_down_p) ;  /* 0x0000011000007944 */ /* 0x000fea0003c00000 */
[----:B------:R-:W-:Y:S01]  /*6b50*/  FADD.FTZ R20, R185, R20 ;  /* 0x00000014b9147221 */ /* 0x000fe20000010000 */
[----:B------:R-:W-:Y:S01]  /*6b60*/  HFMA2.MMA R11, -RZ, RZ, 0, 5.9604644775390625e-08 ;  /* 0x00000001ff0b7435 */ /* 0x000fe200000001ff */
[----:B-1----:R-:W-:Y:S01]  /*6b70*/  FADD.FTZ R19, R19, R184 ;  /* 0x000000b813137221 */ /* 0x002fe20000010000 */
[----:B------:R-:W-:Y:S01]  /*6b80*/  MOV R190, 0x1f ;  /* 0x0000001f00be7802 */ /* 0x000fe20000000f00 */
[----:B------:R-:W-:Y:S01]  /*6b90*/  IMAD.MOV.U32 R187, RZ, RZ, -0x1 ;  /* 0xffffffffffbb7424 */ /* 0x000fe200078e00ff */
[----:B------:R-:W-:-:S02]  /*6ba0*/  MOV R184, R20 ;  /* 0x0000001400b87202 */ /* 0x000fc40000000f00 */
[----:B------:R-:W-:Y:S02]  /*6bb0*/  MOV R10, 0x6bd0 ;  /* 0x00006bd0000a7802 */ /* 0x000fe40000000f00 */
[----:B------:R-:W-:Y:S05]  /*6bc0*/  CALL.REL.NOINC `($__internal_182_$__cuda_sm70_shflsync_down_p) ;  /* 0x0000009000007944 */ /* 0x000fea0003c00000 */
[----:B------:R-:W-:Y:S01]  /*6bd0*/  HFMA2.MMA R11, -RZ, RZ, 0, 5.9604644775390625e-08 ;  /* 0x00000001ff0b7435 */ /* 0x000fe200000001ff */
[----:B-1----:R-:W-:Y:S01]  /*6be0*/  MOV R185, R184 ;  /* 0x000000b800b97202 */ /* 0x002fe20000000f00 */
[----:B------:R-:W-:Y:S01]  /*6bf0*/  IMAD.MOV.U32 R184, RZ, RZ, R19 ;  /* 0x000000ffffb87224 */ /* 0x000fe200078e0013 */
[----:B------:R-:W-:Y:S01]  /*6c00*/  MOV R190, 0x1f ;  /* 0x0000001f00be7802 */ /* 0x000fe20000000f00 */
[----:B------:R-:W-:Y:S01]  /*6c10*/  IMAD.MOV.U32 R187, RZ, RZ, -0x1 ;  /* 0xffffffffffbb7424 */ /* 0x000fe200078e00ff */
[----:B------:R-:W-:Y:S02]  /*6c20*/  MOV R10, 0x6c40 ;  /* 0x00006c40000a7802 */ /* 0x000fe40000000f00 */
[----:B------:R-:W-:Y:S05]  /*6c30*/  CALL.REL.NOINC `($__internal_182_$__cuda_sm70_shflsync_down_p) ;  /* 0x0000002000007944 */ /* 0x000fea0003c00000 */
[----:B-1----:R-:W-:Y:S01]  /*6c40*/  MOV R11, R184 ;  /* 0x000000b8000b7202 */ /* 0x002fe20000000f00 */
[----:B------:R-:W-:Y:S05]  /*6c50*/  BRA `(.L_x_13133) ;  /* 0xffffc1d000007947 */ /* 0x000fea000383ffff */
        .weak           $__internal_182_$__cuda_sm70_shflsync_down_p
        .type           $__internal_182_$__cuda_sm70_shflsync_down_p,@function
        .size           $__internal_182_$__cuda_sm70_shflsync_down_p,(.L_x_14400 - $__internal_182_$__cuda_sm70_shflsync_down_p)
$__internal_182_$__cuda_sm70_shflsync_down_p:
[----:B------:R-:W-:Y:S04]  /*6c60*/  WARPSYNC R187 ;  /* 0x000000bb00007348 */ /* 0x000fe80003800000 */
[----:B------:R0:W1:Y:S02]  /*6c70*/  SHFL.DOWN PT, R184, R184, R11, R190 ;  /* 0x0800000bb8b87389 */ /* 0x00006400000e00be */
[----:B0-----:R-:W-:-:S06]  /*6c80*/  HFMA2.MMA R11, -RZ, RZ, 0, 0 ;  /* 0x00000000ff0b7435 */ /* 0x001fcc00000001ff */
[----:B------:R-:W-:Y:S05]  /*6c90*/  RET.REL.NODEC R10 `(_ZN10layer_norm13ln_bwd_kernelINS_13Kernel_traitsIfffffjLj5120ELj1ELj1ELj4ELj16ENS_18Kernel_traits_baseILj5120EfffffjLj128EEEEELb0ELb0ELb1ELb0EEEvNS_9BwdParamsE) ;  /* 0xffff93600a007950 */ /* 0x000fea0003c3ffff */
.L_x_13134:
        /* <DEDUP_REMOVED lines=14> */
.L_x_14400:


//--------------------- .text._ZN10layer_norm13ln_bwd_kernelINS_13Kernel_traitsIfffffjLj5120ELj1ELj1ELj4ELj16ENS_18Kernel_traits_baseILj5120EfffffjLj128EEEEELb0ELb0ELb1ELb1EEEvNS_9BwdParamsE --------------------------
	.section	.text._ZN10layer_norm13ln_bwd_kernelINS_13Kernel_traitsIfffffjLj5120ELj1ELj1ELj4ELj16ENS_18Kernel_traits_baseILj5120EfffffjLj128EEEEELb0ELb0ELb1ELb1EEEvNS_9BwdParamsE,"ax",@progbits
	.sectioninfo	@"SHI_REGISTERS=255"
	.align	128
        .global         _ZN10layer_norm13ln_bwd_kernelINS_13Kernel_traitsIfffffjLj5120ELj1ELj1ELj4ELj16ENS_18Kernel_traits_baseILj5120EfffffjLj128EEEEELb0ELb0ELb1ELb1EEEvNS_9BwdParamsE
        .type           _ZN10layer_norm13ln_bwd_kernelINS_13Kernel_traitsIfffffjLj5120ELj1ELj1ELj4ELj16ENS_18Kernel_traits_baseILj5120EfffffjLj128EEEEELb0ELb0ELb1ELb1EEEvNS_9BwdParamsE,@function
        .size           _ZN10layer_norm13ln_bwd_kernelINS_13Kernel_traitsIfffffjLj5120ELj1ELj1ELj4ELj16ENS_18Kernel_traits_baseILj5120EfffffjLj128EEEEELb0ELb0ELb1ELb1EEEvNS_9BwdParamsE,(.L_x_14401 - _ZN10layer_norm13ln_bwd_kernelINS_13Kernel_traitsIfffffjLj5120ELj1ELj1ELj4ELj16ENS_18Kernel_traits_baseILj5120EfffffjLj128EEEEELb0ELb0ELb1ELb1EEEvNS_9BwdParamsE)
        .other          _ZN10layer_norm13ln_bwd_kernelINS_13Kernel_traitsIfffffjLj5120ELj1ELj1ELj4ELj16ENS_18Kernel_traits_baseILj5120EfffffjLj128EEEEELb0ELb0ELb1ELb1EEEvNS_9BwdParamsE,@"STO_CUDA_ENTRY STV_DEFAULT"
_ZN10layer_norm13ln_bwd_kernelINS_13Kernel_traitsIfffffjLj5120ELj1ELj1ELj4ELj16ENS_18Kernel_traits_baseILj5120EfffffjLj128EEEEELb0ELb0ELb1ELb1EEEvNS_9BwdParamsE:
.text._ZN10layer_norm13ln_bwd_kernelINS_13Kernel_traitsIfffffjLj5120ELj1ELj1ELj4ELj16ENS_18Kernel_traits_baseILj5120EfffffjLj128EEEEELb0ELb0ELb1ELb1EEEvNS_9BwdParamsE:
        /* <DEDUP_REMOVED lines=49> */
.L_x_13135:
        /* <DEDUP_REMOVED lines=62> */
[----:B------:R3:W-:Y:S01]  /*06f0*/  STL.S16 [R1+0x68], R0 ;  /* 0x0000680001007387 */ /* 0x0007e20000100600 */
[----:B--2---:R-:W-:-:S03]  /*0700*/  CS2R R18, SRZ ;  /* 0x0000000000127805 */ /* 0x004fc6000001ff00 */
.L_x_13249:
[----:B------:R-:W-:-:S05]  /*0710*/  MOV R226, 0x4 ;  /* 0x0000000400e27802 */ /* 0x000fca0000000f00 */
[----:B------:R-:W-:-:S05]  /*0720*/  IMAD.WIDE R2, R4, R226, c[0x0][0x1d8] ;  /* 0x0000760004027625 */ /* 0x000fca00078e02e2 */
[----:B------:R0:W2:Y:S04]  /*0730*/  LDG.E R204, [R2.64] ;  /* 0x0000000402cc7981 */ /* 0x0000a8000c1e1900 */
[----:B------:R-:W1:Y:S01]  /*0740*/  S2R R166, SR_TID.X ;  /* 0x0000000000a67919 */ /* 0x000e620000002100 */
[----:B------:R-:W-:-:S04]  /*0750*/  IMAD.WIDE R164, R4, R226, c[0x0][0x1d0] ;  /* 0x0000740004a47625 */ /* 0x000fc800078e02e2 */
[----:B0-----:R-:W-:-:S04]  /*0760*/  IMAD.WIDE R2, R4, R226, c[0x0][0x1a8] ;  /* 0x00006a0004027625 */ /* 0x001fc800078e02e2 */
[----:B---3--:R-:W-:Y:S02]  /*0770*/  IMAD R0, R4, c[0x0][0x168], RZ ;  /* 0x00005a0004007a24 */ /* 0x008fe400078e02ff */
[----:B-----5:R0:W5:Y:S04]  /*0780*/  LDG.E R3, [R2.64] ;  /* 0x0000000402037981 */ /* 0x020168000c1e1900 */
[----:B0-----:R0:W5:Y:S01]  /*0790*/  LDG.E R2, [R164.64] ;  /* 0x00000004a4027981 */ /* 0x001162000c1e1900 */
[----:B------:R-:W-:Y:S01]  /*07a0*/  MOV R228, 0x10 ;  /* 0x0000001000e47802 */ /* 0x000fe20000000f00 */
[----:B------:R-:W-:Y:S01]  /*07b0*/  BSSY B0, `(.L_x_13137) ;  /* 0x00001cb000007945 */ /* 0x000fe20003800000 */
[----:B-1----:R-:W-:Y:S02]  /*07c0*/  LOP3.LUT R227, R166, 0x7f, RZ, 0xc0, !PT ;  /* 0x0000007fa6e37812 */ /* 0x002fe400078ec0ff */
        /* <DEDUP_REMOVED lines=33> */
[----:B------:R-:W-:Y:S01]  /*09e0*/  IMAD.WIDE.U32 R36, R36, R228, c[0x0][0x218] ;  /* 0x0000860024247625 */ /* 0x000fe200078e00e4 */
[----:B-1----:R2:W5:Y:S04]  /*09f0*/  LDG.E.128 R44, [R40.64] ;  /* 0x00000004282c7981 */ /* 0x002568000c1e1d00 */
[----:B------:R0:W5:Y:S04]  /*0a00*/  LDG.E.128 R60, [R170.64] ;  /* 0x00000004aa3c7981 */ /* 0x000168000c1e1d00 */
[----:B--2---:R1:W5:Y:S04]  /*0a10*/  LDG.E.128 R40, [R38.64] ;  /* 0x0000000426287981 */ /* 0x004368000c1e1d00 */
[----:B-1----:R-:W5:Y:S01]  /*0a20*/  LDG.E.128 R36, [R36.64] ;  /* 0x0000000424247981 */ /* 0x002f62000c1e1d00 */
[----:B------:R-:W-:Y:S01]  /*0a30*/  CS2R R204, SRZ ;  /* 0x0000000000cc7805 */ /* 0x000fe2000001ff00 */
[----:B------:R-:W-:Y:S05]  /*0a40*/  BRA `(.L_x_13139) ;  /* 0x00001a1000007947 */ /* 0x000fea0003800000 */
.L_x_13138:
[----:B------:R-:W-:Y:S01]  /*0a50*/  MOV R251, 0x10 ;  /* 0x0000001000fb7802 */ /* 0x000fe20000000f00 */
[----:B------:R-:W-:Y:S01]  /*0a60*/  IMAD.WIDE R244, R4, R226, c[0x0][0x1a0] ;  /* 0x0000680004f47625 */ /* 0x000fe200078e02e2 */
[----:B------:R-:W-:Y:S01]  /*0a70*/  IADD3 R240, R0, 0x380, RZ ;  /* 0x0000038000f07810 */ /* 0x000fe20007ffe0ff */
[----:B------:R0:W-:Y:S01]  /*0a80*/  STL [R1+0x78], R146 ;  /* 0x0000789201007387 */ /* 0x0001e20000100800 */
[----:B------:R-:W-:Y:S01]  /*0a90*/  IADD3 R204, R204, -0x1, RZ ;  /* 0xffffffffcccc7810 */ /* 0x000fe20007ffe0ff */
[----:B------:R-:W-:-:S02]  /*0aa0*/  IMAD.WIDE.U32 R176, R225, R251, c[0x0][0x188] ;  /* 0x00006200e1b07625 */ /* 0x000fc400078e00fb */
[----:B------:R-:W2:Y:S02]  /*0ab0*/  LDG.E R244, [R244.64] ;  /* 0x00000004f4f47981 */ /* 0x000ea4000c1e1900 */
[-C--:B------:R-:W-:Y:S01]  /*0ac0*/  IMAD.WIDE.U32 R200, R240, R251.reuse, c[0x0][0x188] ;  /* 0x00006200f0c87625 */ /* 0x080fe200078e00fb */
[----:B------:R-:W-:Y:S02]  /*0ad0*/  ISETP.NE.U32.AND P0, PT, RZ, c[0x0][0x218], PT ;  /* 0x00008600ff007a0c */ /* 0x000fe40003f05070 */
[----:B------:R-:W-:Y:S01]  /*0ae0*/  IADD3 R242, R0, 0x200, RZ ;  /* 0x0000020000f27810 */ /* 0x000fe20007ffe0ff */
[----:B------:R-:W-:Y:S01]  /*0af0*/  IMAD R8, R204, c[0x0][0x168], RZ ;  /* 0x00005a00cc087a24 */ /* 0x000fe200078e02ff */
[----:B------:R-:W-:Y:S01]  /*0b00*/  IADD3 R5, R0, 0x280, RZ ;  /* 0x0000028000057810 */ /* 0x000fe20007ffe0ff */
[----:B------:R-:W3:Y:S01]  /*0b10*/  LDG.E.128 R200, [R200.64] ;  /* 0x00000004c8c87981 */ /* 0x000ee2000c1e1d00 */
[----:B------:R-:W-:Y:S02]  /*0b20*/  IMAD.WIDE.U32 R180, R224, R251, c[0x0][0x188] ;  /* 0x00006200e0b47625 */ /* 0x000fe400078e00fb */
[----:B------:R-:W-:Y:S01]  /*0b30*/  SHF.R.S32.HI R9, RZ, 0x1f, R8 ;  /* 0x0000001fff097819 */ /* 0x000fe20000011408 */
[----:B------:R-:W1:Y:S01]  /*0b40*/  LDC.U8 R248, c[0x0][0x1f0] ;  /* 0x00007c00fff87b82 */ /* 0x000e620000000000 */
[----:B------:R-:W-:-:S02]  /*0b50*/  IADD3 R6, R0, 0x300, RZ ;  /* 0x0000030000067810 */ /* 0x000fc40007ffe0ff */
[C---:B------:R-:W-:Y:S01]  /*0b60*/  IADD3 R7, R0.reuse, 0x400, RZ ;  /* 0x0000040000077810 */ /* 0x040fe20007ffe0ff */
[-C--:B------:R-:W-:Y:S01]  /*0b70*/  IMAD.WIDE.U32 R184, R205, R251.reuse, c[0x0][0x188] ;  /* 0x00006200cdb87625 */ /* 0x080fe200078e00fb */
[----:B------:R-:W-:Y:S01]  /*0b80*/  LEA.HI R8, R9, R8, RZ, 0x2 ;  /* 0x0000000809087211 */ /* 0x000fe200078f10ff */
[----:B------:R-:W4:Y:S01]  /*0b90*/  LDG.E.128 R176, [R176.64] ;  /* 0x00000004b0b07981 */ /* 0x000f22000c1e1d00 */
[C---:B------:R-:W-:Y:S01]  /*0ba0*/  IADD3 R241, R0.reuse, 0x480, RZ ;  /* 0x0000048000f17810 */ /* 0x040fe20007ffe0ff */
[----:B------:R-:W-:Y:S01]  /*0bb0*/  IMAD.WIDE.U32 R172, R0, R251, c[0x0][0x188] ;  /* 0x0000620000ac7625 */ /* 0x000fe200078e00fb */
[----:B------:R-:W-:Y:S01]  /*0bc0*/  LEA.HI.SX32 R243, R8, R227, 0x1e ;  /* 0x000000e308f37211 */ /* 0x000fe200078ff2ff */
[----:B------:R-:W4:Y:S03]  /*0bd0*/  LDG.E.128 R180, [R180.64] ;  /* 0x00000004b4b47981 */ /* 0x000f26000c1e1d00 */
[C---:B------:R-:W-:Y:S01]  /*0be0*/  IADD3 R8, R243.reuse, 0x180, RZ ;  /* 0x00000180f3087810 */ /* 0x040fe20007ffe0ff */
[----:B------:R0:W-:Y:S01]  /*0bf0*/  STL [R1+0x74], R145 ;  /* 0x0000749101007387 */ /* 0x0001e20000100800 */
[----:B------:R-:W-:-:S03]  /*0c00*/  IADD3 R10, R243, 0x200, RZ ;  /* 0x00000200f30a7810 */ /* 0x000fc60007ffe0ff */
[-C--:B------:R-:W-:Y:S01]  /*0c10*/  IMAD.WIDE.U32 R8, R8, R251.reuse, c[0x0][0x208] ;  /* 0x0000820008087625 */ /* 0x080fe200078e00fb */
[----:B------:R-:W-:Y:S01]  /*0c20*/  ISETP.NE.AND.EX P0, PT, RZ, c[0x0][0x21c], PT, P0 ;  /* 0x00008700ff007a0c */ /* 0x000fe20003f05300 */
[----:B------:R-:W4:Y:S04]  /*0c30*/  LDG.E.128 R172, [R172.64] ;  /* 0x00000004acac7981 */ /* 0x000f28000c1e1d00 */
[----:B------:R0:W4:Y:S01]  /*0c40*/  LDG.E.128 R224, [R8.64] ;  /* 0x0000000408e07981 */ /* 0x000122000c1e1d00 */
[-C--:B------:R-:W-:Y:S01]  /*0c50*/  IMAD.WIDE.U32 R188, R242, R251.reuse, c[0x0][0x188] ;  /* 0x00006200f2bc7625 */ /* 0x080fe200078e00fb */
[C---:B------:R-:W-:Y:S02]  /*0c60*/  IADD3 R216, R243.reuse, 0x80, RZ ;  /* 0x00000080f3d87810 */ /* 0x040fe40007ffe0ff */
[C---:B------:R-:W-:Y:S01]  /*0c70*/  IADD3 R220, R243.reuse, 0x100, RZ ;  /* 0x00000100f3dc7810 */ /* 0x040fe20007ffe0ff */
[-C--:B------:R-:W-:Y:S01]  /*0c80*/  IMAD.WIDE.U32 R212, R243, R251.reuse, c[0x0][0x208] ;  /* 0x00008200f3d47625 */ /* 0x080fe200078e00fb */
[----:B------:R-:W4:Y:S03]  /*0c90*/  LDG.E.128 R184, [R184.64] ;  /* 0x00000004b8b87981 */ /* 0x000f26000c1e1d00 */
[-C--:B0-----:R-:W-:Y:S01]  /*0ca0*/  IMAD.WIDE.U32 R8, R10, R251.reuse, c[0x0][0x208] ;  /* 0x000082000a087625 */ /* 0x081fe200078e00fb */
[----:B------:R0:W5:Y:S04]  /*0cb0*/  @P0 LDG.E.128 R64, [R168.64] ;  /* 0x00000004a8400981 */ /* 0x000168000c1e1d00 */
[----:B------:R0:W4:Y:S04]  /*0cc0*/  LDG.E.128 R228, [R8.64] ;  /* 0x0000000408e47981 */ /* 0x000128000c1e1d00 */
[----:B------:R1:W5:Y:S01]  /*0cd0*/  @P0 LDG.E.128 R68, [R164.64] ;  /* 0x00000004a4440981 */ /* 0x000362000c1e1d00 */
[----:B------:R-:W-:-:S03]  /*0ce0*/  IMAD.WIDE.U32 R196, R6, R251, c[0x0][0x188] ;  /* 0x0000620006c47625 */ /* 0x000fc600078e00fb */
[----:B------:R1:W5:Y:S01]  /*0cf0*/  @P0 LDG.E.128 R72, [R166.64] ;  /* 0x00000004a6480981 */ /* 0x000362000c1e1d00 */
[C---:B0-----:R-:W-:Y:S01]  /*0d00*/  IADD3 R8, R243.reuse, 0x280, RZ ;  /* 0x00000280f3087810 */ /* 0x041fe20007ffe0ff */
[-C--:B------:R-:W-:Y:S02]  /*0d10*/  @P0 IMAD.WIDE.U32 R168, R242, R251.reuse, c[0x0][0x218] ;  /* 0x00008600f2a80625 */ /* 0x080fe400078e00fb */
[----:B------:R0:W5:Y:S02]  /*0d20*/  @P0 LDG.E.128 R60, [R170.64] ;  /* 0x00000004aa3c0981 */ /* 0x000164000c1e1d00 */
[-C--:B------:R-:W-:Y:S02]  /*0d30*/  IMAD.WIDE.U32 R8, R8, R251.reuse, c[0x0][0x208] ;  /* 0x0000820008087625 */ /* 0x080fe400078e00fb */
[----:B------:R0:W5:Y:S04]  /*0d40*/  @P0 LDG.E.128 R56, [R168.64] ;  /* 0x00000004a8380981 */ /* 0x000168000c1e1d00 */
[----:B------:R0:W4:Y:S01]  /*0d50*/  LDG.E.128 R232, [R8.64] ;  /* 0x0000000408e87981 */ /* 0x000122000c1e1d00 */
[----:B-1----:R-:W-:Y:S01]  /*0d60*/  IADD3 R164, R243, 0x400, RZ ;  /* 0x00000400f3a47810 */ /* 0x002fe20007ffe0ff */
[----:B------:R-:W-:-:S02]  /*0d70*/  IMAD.WIDE.U32 R204, R7, R251, c[0x0][0x188] ;  /* 0x0000620007cc7625 */ /* 0x000fc400078e00fb */
[----:B------:R-:W4:Y:S01]  /*0d80*/  LDG.E.128 R188, [R188.64] ;  /* 0x00000004bcbc7981 */ /* 0x000f22000c1e1d00 */
[----:B0-----:R-:W-:Y:S01]  /*0d90*/  IADD3 R168, R243, 0x480, RZ ;  /* 0x00000480f3a87810 */ /* 0x001fe20007ffe0ff */
[-C--:B------:R-:W-:Y:S02]  /*0da0*/  IMAD.WIDE.U32 R192, R5, R251.reuse, c[0x0][0x188] ;  /* 0x0000620005c07625 */ /* 0x080fe400078e00fb */
[----:B------:R-:W4:Y:S01]  /*0db0*/  LDG.E.128 R196, [R196.64] ;  /* 0x00000004c4c47981 */ /* 0x000f22000c1e1d00 */
[----:B------:R-:W-:Y:S01]  /*0dc0*/  IADD3 R8, R243, 0x300, RZ ;  /* 0x00000300f3087810 */ /* 0x000fe20007ffe0ff */
[-C--:B------:R-:W-:Y:S02]  /*0dd0*/  IMAD.WIDE.U32 R216, R216, R251.reuse, c[0x0][0x208] ;  /* 0x00008200d8d87625 */ /* 0x080fe400078e00fb */
[----:B------:R0:W-:Y:S02]  /*0de0*/  STL [R1+0x70], R144 ;  /* 0x0000709001007387 */ /* 0x0001e40000100800 */
[----:B------:R-:W-:-:S02]  /*0df0*/  IMAD.WIDE.U32 R8, R8, R251, c[0x0][0x208] ;  /* 0x0000820008087625 */ /* 0x000fc400078e00fb */
[----:B------:R-:W4:Y:S04]  /*0e00*/  LDG.E.128 R192, [R192.64] ;  /* 0x00000004c0c07981 */ /* 0x000f28000c1e1d00 */
[----:B------:R1:W4:Y:S01]  /*0e10*/  LDG.E.128 R236, [R8.64] ;  /* 0x0000000408ec7981 */ /* 0x000322000c1e1d00 */
[----:B------:R-:W-:-:S03]  /*0e20*/  IMAD.WIDE.U32 R208, R241, R251, c[0x0][0x188] ;  /* 0x00006200f1d07625 */ /* 0x000fc600078e00fb */
[----:B-----5:R0:W-:Y:S04]  /*0e30*/  STL [R1+0x6c], R2 ;  /* 0x00006c0201007387 */ /* 0x0201e80000100800 */
[----:B------:R-:W4:Y:S01]  /*0e40*/  LDG.E.128 R204, [R204.64] ;  /* 0x00000004cccc7981 */ /* 0x000f22000c1e1d00 */
[----:B-1----:R-:W-:Y:S01]  /*0e50*/  IADD3 R8, R243, 0x380, RZ ;  /* 0x00000380f3087810 */ /* 0x002fe20007ffe0ff */
[-C--:B------:R-:W-:Y:S02]  /*0e60*/  @P0 IMAD.WIDE.U32 R242, R5, R251.reuse, c[0x0][0x218] ;  /* 0x0000860005f20625 */ /* 0x080fe400078e00fb */
[----:B------:R-:W4:Y:S04]  /*0e70*/  LDG.E.128 R212, [R212.64] ;  /* 0x00000004d4d47981 */ /* 0x000f28000c1e1d00 */
[----:B------:R1:W5:Y:S04]  /*0e80*/  @P0 LDG.E.128 R52, [R242.64] ;  /* 0x00000004f2340981 */ /* 0x000368000c1e1d00 */
[----:B------:R-:W4:Y:S04]  /*0e90*/  LDL R146, [R1+0x5c] ;  /* 0x00005c0001927983 */ /* 0x000f280000100800 */
[----:B------:R-:W4:Y:S01]  /*0ea0*/  LDL R247, [R1+0x60] ;  /* 0x0000600001f77983 */ /* 0x000f220000100800 */
[----:B-1----:R-:W-:-:S03]  /*0eb0*/  @P0 IMAD.WIDE.U32 R242, R6, R251, c[0x0][0x218] ;  /* 0x0000860006f20625 */ /* 0x002fc600078e00fb */
[----:B------:R-:W4:Y:S01]  /*0ec0*/  LDL R246, [R1+0x64] ;  /* 0x0000640001f67983 */ /* 0x000f220000100800 */
[----:B------:R-:W-:-:S03]  /*0ed0*/  @P0 IMAD.WIDE.U32 R6, R7, R251, c[0x0][0x218] ;  /* 0x0000860007060625 */ /* 0x000fc600078e00fb */
[----:B------:R1:W5:Y:S04]  /*0ee0*/  @P0 LDG.E.128 R48, [R242.64] ;  /* 0x00000004f2300981 */ /* 0x000368000c1e1d00 */
[----:B------:R0:W5:Y:S01]  /*0ef0*/  @P0 LDG.E.128 R40, [R6.64] ;  /* 0x0000000406280981 */ /* 0x000162000c1e1d00 */
[----:B------:R-:W-:-:S03]  /*0f00*/  IMAD.WIDE.U32 R220, R220, R251, c[0x0][0x208] ;  /* 0x00008200dcdc7625 */ /* 0x000fc600078e00fb */
[----:B------:R-:W4:Y:S01]  /*0f10*/  LDG.E.128 R216, [R216.64] ;  /* 0x00000004d8d87981 */ /* 0x000f22000c1e1d00 */
[----:B-1----:R-:W-:-:S03]  /*0f20*/  @P0 IMAD.WIDE.U32 R242, R240, R251, c[0x0][0x218] ;  /* 0x00008600f0f20625 */ /* 0x002fc600078e00fb */
[----:B------:R-:W4:Y:S01]  /*0f30*/  LDL R252, [R1+0x4c] ;  /* 0x00004c0001fc7983 */ /* 0x000f220000100800 */
[----:B0-----:R-:W-:-:S03]  /*0f40*/  @P0 IMAD.WIDE.U32 R6, R241, R251, c[0x0][0x218] ;  /* 0x00008600f1060625 */ /* 0x001fc600078e00fb */
[----:B------:R0:W5:Y:S04]  /*0f50*/  @P0 LDG.E.128 R44, [R242.64] ;  /* 0x00000004f22c0981 */ /* 0x000168000c1e1d00 */
[----:B------:R4:W5:Y:S01]  /*0f60*/  @P0 LDG.E.128 R36, [R6.64] ;  /* 0x0000000406240981 */ /* 0x000962000c1e1d00 */
[----:B------:R-:W-:Y:S01]  /*0f70*/  ISETP.NE.AND P0, PT, R248, RZ, PT ;  /* 0x000000fff800720c */ /* 0x000fe20003f05270 */
[-C--:B------:R-:W-:Y:S02]  /*0f80*/  IMAD.WIDE.U32 R8, R8, R251.reuse, c[0x0][0x208] ;  /* 0x0000820008087625 */ /* 0x080fe400078e00fb */
[----:B------:R-:W4:Y:S02]  /*0f90*/  LDG.E.128 R208, [R208.64] ;  /* 0x00000004d0d07981 */ /* 0x000f24000c1e1d00 */
[----:B------:R-:W-:-:S02]  /*0fa0*/  IMAD.WIDE.U32 R164, R164, R251, c[0x0][0x208] ;  /* 0x00008200a4a47625 */ /* 0x000fc400078e00fb */
[----:B------:R-:W4:Y:S02]  /*0fb0*/  LDL R248, [R1+0x58] ;  /* 0x0000580001f87983 */ /* 0x000f240000100800 */
[----:B------:R-:W-:Y:S02]  /*0fc0*/  IMAD.WIDE.U32 R168, R168, R251, c[0x0][0x208] ;  /* 0x00008200a8a87625 */ /* 0x000fe400078e00fb */
[----:B------:R-:W4:Y:S04]  /*0fd0*/  LDL R251, [R1+0x50] ;  /* 0x0000500001fb7983 */ /* 0x000f280000100800 */
[----:B0-----:R-:W4:Y:S04]  /*0fe0*/  LDL R243, [R1+0x54] ;  /* 0x0000540001f37983 */ /* 0x001f280000100800 */
[----:B------:R-:W4:Y:S04]  /*0ff0*/  LDG.E.128 R220, [R220.64] ;  /* 0x00000004dcdc7981 */ /* 0x000f28000c1e1d00 */
[----:B------:R-:W4:Y:S04]  /*1000*/  LDG.E.128 R8, [R8.64] ;  /* 0x0000000408087981 */ /* 0x000f28000c1e1d00 */
[----:B------:R-:W4:Y:S04]  /*1010*/  LDG.E.128 R164, [R164.64] ;  /* 0x00000004a4a47981 */ /* 0x000f28000c1e1d00 */
[----:B------:R-:W4:Y:S01]  /*1020*/  LDG.E.128 R168, [R168.64] ;  /* 0x00000004a8a87981 */ /* 0x000f22000c1e1d00 */
[----:B--2---:R-:W-:-:S05]  /*1030*/  FSEL R240, R244, RZ, !P0 ;  /* 0x000000fff4f07208 */ /* 0x004fca0004000000 */
[C---:B---3--:R-:W-:Y:S02]  /*1040*/  FADD.FTZ R242, -R240.reuse, R201 ;  /* 0x000000c9f0f27221 */ /* 0x048fe40000010100 */
[----:B------:R-:W2:Y:S01]  /*1050*/  LDL R201, [R1+0x48] ;  /* 0x0000480001c97983 */ /* 0x000ea20000100800 */
[C---:B----4-:R-:W-:Y:S02]  /*1060*/  FADD.FTZ R6, -R240.reuse, R177 ;  /* 0x000000b1f0067221 */ /* 0x050fe40000010100 */
        /* <DEDUP_REMOVED lines=11> */
[C---:B------:R-:W-:Y:S02]  /*1120*/  FMUL.FTZ R145, R3.reuse, R173 ;  /* 0x000000ad03917220 */ /* 0x040fe40000410000 */
[----:B------:R-:W-:Y:S02]  /*1130*/  FADD.FTZ R183, -R240, R184 ;  /* 0x000000b8f0b77221 */ /* 0x000fe40000010100 */
[C---:B------:R-:W-:Y:S01]  /*1140*/  FMUL.FTZ R175, R3.reuse, R175 ;  /* 0x000000af03af7220 */ /* 0x040fe20000410000 */
[----:B------:R-:W-:Y:S01]  /*1150*/  STL [R1+0xc], R145 ;  /* 0x00000c9101007387 */ /* 0x000fe20000100800 */
[----:B------:R-:W-:-:S03]  /*1160*/  FMUL.FTZ R245, R3, R241 ;  /* 0x000000f103f57220 */ /* 0x000fc60000410000 */
[----:B------:R-:W-:Y:S01]  /*1170*/  STL [R1+0x4], R175 ;  /* 0x000004af01007387 */ /* 0x000fe20000100800 */
[----:B------:R-:W-:Y:S02]  /*1180*/  FMUL.FTZ R249, R3, R6 ;  /* 0x0000000603f97220 */ /* 0x000fe40000410000 */
        /* <DEDUP_REMOVED lines=8> */
[----:B------:R-:W-:Y:S02]  /*1210*/  FMUL.FTZ R203, R3, R174 ;  /* 0x000000ae03cb7220 */ /* 0x000fe40000410000 */
[C---:B------:R-:W-:Y:S02]  /*1220*/  FADD.FTZ R196, -R240.reuse, R204 ;  /* 0x000000ccf0c47221 */ /* 0x040fe40000010100 */
[----:B------:R-:W-:-:S02]  /*1230*/  FADD.FTZ R191, -R240, R192 ;  /* 0x000000c0f0bf7221 */ /* 0x000fc40000010100 */
[C---:B------:R-:W-:Y:S02]  /*1240*/  FADD.FTZ R204, -R240.reuse, R207 ;  /* 0x000000cff0cc7221 */ /* 0x040fe40000010100 */
[C---:B------:R-:W-:Y:S02]  /*1250*/  FADD.FTZ R192, -R240.reuse, R199 ;  /* 0x000000c7f0c07221 */ /* 0x040fe40000010100 */
[----:B------:R-:W-:Y:S02]  /*1260*/  FADD.FTZ R199, -R240, R200 ;  /* 0x000000c8f0c77221 */ /* 0x000fe40000010100 */
[----:B------:R-:W-:Y:S01]  /*1270*/  FMUL.FTZ R146, R146, R213 ;  /* 0x000000d592927220 */ /* 0x000fe20000410000 */
[----:B------:R-:W-:Y:S01]  /*1280*/  STL [R1+0x8], R203 ;  /* 0x000008cb01007387 */ /* 0x000fe20000100800 */
[----:B------:R-:W-:Y:S02]  /*1290*/  FADD.FTZ R200, -R240, R202 ;  /* 0x000000caf0c87221 */ /* 0x000fe40000010100 */
[----:B------:R-:W-:Y:S01]  /*12a0*/  FMUL.FTZ R207, R247, R214 ;  /* 0x000000d6f7cf7220 */ /* 0x000fe20000410000 */
[----:B------:R-:W-:Y:S01]  /*12b0*/  STL [R1+0x24], R146 ;  /* 0x0000249201007387 */ /* 0x000fe20000100800 */
[----:B------:R-:W-:-:S03]  /*12c0*/  FMUL.FTZ R173, R246, R215 ;  /* 0x000000d7f6ad7220 */ /* 0x000fc60000410000 */
[----:B------:R-:W-:Y:S01]  /*12d0*/  STL [R1+0x20], R207 ;  /* 0x000020cf01007387 */ /* 0x000fe20000100800 */
[----:B------:R-:W-:Y:S02]  /*12e0*/  FFMA.FTZ R32, R212, R245, R32 ;  /* 0x000000f5d4207223 */ /* 0x000fe40000010020 */
[----:B------:R-:W-:Y:S02]  /*12f0*/  FADD.FTZ R28, R28, R212 ;  /* 0x000000d41c1c7221 */ /* 0x000fe40000010000 */
[----:B------:R-:W-:Y:S02]  /*1300*/  FFMA.FTZ R33, R213, R145, R33 ;  /* 0x00000091d5217223 */ /* 0x000fe40000010021 */
[----:B------:R-:W-:Y:S02]  /*1310*/  FADD.FTZ R29, R29, R213 ;  /* 0x000000d51d1d7221 */ /* 0x000fe40000010000 */
[----:B------:R-:W-:Y:S01]  /*1320*/  FFMA.FTZ R34, R214, R203, R34 ;  /* 0x000000cbd6227223 */ /* 0x000fe20000010022 */
[----:B------:R-:W3:Y:S01]  /*1330*/  LDL R213, [R1+0x40] ;  /* 0x0000400001d57983 */ /* 0x000ee20000100800 */
[----:B------:R-:W-:-:S03]  /*1340*/  FADD.FTZ R30, R30, R214 ;  /* 0x000000d61e1e7221 */ /* 0x000fc60000010000 */
[----:B------:R-:W4:Y:S01]  /*1350*/  LDL R214, [R1+0x3c] ;  /* 0x00003c0001d67983 */ /* 0x000f220000100800 */
[C---:B------:R-:W-:Y:S02]  /*1360*/  FADD.FTZ R7, -R240.reuse, R178 ;  /* 0x000000b2f0077221 */ /* 0x040fe40000010100 */
[C---:B------:R-:W-:Y:S02]  /*1370*/  FADD.FTZ R144, -R240.reuse, R210 ;  /* 0x000000d2f0907221 */ /* 0x040fe40000010100 */
[----:B------:R-:W-:Y:S01]  /*1380*/  FADD.FTZ R2, -R240, R211 ;  /* 0x000000d3f0027221 */ /* 0x000fe20000010100 */
[----:B------:R-:W3:Y:S01]  /*1390*/  LDL R210, [R1+0x2c] ;  /* 0x00002c0001d27983 */ /* 0x000ee20000100800 */
[----:B------:R-:W-:-:S03]  /*13a0*/  FMUL.FTZ R244, R248, R212 ;  /* 0x000000d4f8f47220 */ /* 0x000fc60000410000 */
[----:B------:R-:W3:Y:S01]  /*13b0*/  LDL R248, [R1+0x38] ;  /* 0x0000380001f87983 */ /* 0x000ee20000100800 */
[----:B------:R-:W-:-:S03]  /*13c0*/  FMUL.FTZ R174, R251, R218 ;  /* 0x000000dafbae7220 */ /* 0x000fc60000410000 */
[----:B------:R-:W3:Y:S04]  /*13d0*/  LDL R212, [R1+0x44] ;  /* 0x0000440001d47983 */ /* 0x000ee80000100800 */
[----:B------:R-:W3:Y:S04]  /*13e0*/  LDL R211, [R1+0x28] ;  /* 0x0000280001d37983 */ /* 0x000ee80000100800 */
[----:B------:R-:W-:Y:S01]  /*13f0*/  STL [R1+0x1c], R173 ;  /* 0x00001cad01007387 */ /* 0x000fe20000100800 */
[----:B------:R-:W-:Y:S02]  /*1400*/  FMUL.FTZ R247, R3, R7 ;  /* 0x0000000703f77220 */ /* 0x000fe40000410000 */
[----:B--2---:R-:W-:-:S02]  /*1410*/  FMUL.FTZ R202, R201, R216 ;  /* 0x000000d8c9ca7220 */ /* 0x004fc40000410000 */
[----:B------:R-:W-:-:S03]  /*1420*/  FMUL.FTZ R201, R252, R217 ;  /* 0x000000d9fcc97220 */ /* 0x000fc60000410000 */
[----:B------:R-:W-:Y:S04]  /*1430*/  STL [R1+0x18], R202 ;  /* 0x000018ca01007387 */ /* 0x000fe80000100800 */
[----:B------:R-:W-:Y:S04]  /*1440*/  STL [R1+0x14], R201 ;  /* 0x000014c901007387 */ /* 0x000fe80000100800 */
[----:B------:R-:W-:Y:S04]  /*1450*/  STL [R1+0x10], R174 ;  /* 0x000010ae01007387 */ /* 0x000fe80000100800 */
[----:B------:R-:W2:Y:S04]  /*1460*/  LDL R6, [R1+0x34] ;  /* 0x0000340001067983 */ /* 0x000ea80000100800 */
[----:B------:R-:W2:Y:S01]  /*1470*/  LDL R7, [R1+0x30] ;  /* 0x0000300001077983 */ /* 0x000ea20000100800 */
[----:B------:R-:W-:-:S02]  /*1480*/  FADD.FTZ R178, -R240, R181 ;  /* 0x000000b5f0b27221 */ /* 0x000fc40000010100 */
[C---:B------:R-:W-:Y:S02]  /*1490*/  FADD.FTZ R181, -R240.reuse, R186 ;  /* 0x000000baf0b57221 */ /* 0x040fe40000010100 */
[C---:B------:R-:W-:Y:S02]  /*14a0*/  FADD.FTZ R186, -R240.reuse, R189 ;  /* 0x000000bdf0ba7221 */ /* 0x040fe40000010100 */
[----:B------:R-:W-:Y:S02]  /*14b0*/  FMUL.FTZ R250, R3, R5 ;  /* 0x0000000503fa7220 */ /* 0x000fe40000410000 */
[C---:B------:R-:W-:Y:S02]  /*14c0*/  FADD.FTZ R189, -R240.reuse, R194 ;  /* 0x000000c2f0bd7221 */ /* 0x040fe40000010100 */
[----:B------:R-:W-:Y:S02]  /*14d0*/  FMUL.FTZ R5, R243, R219 ;  /* 0x000000dbf3057220 */ /* 0x000fe40000410000 */
[----:B------:R-:W-:-:S02]  /*14e0*/  FADD.FTZ R194, -R240, R197 ;  /* 0x000000c5f0c27221 */ /* 0x000fc40000010100 */
[C---:B------:R-:W-:Y:S02]  /*14f0*/  FADD.FTZ R197, -R240.reuse, R205 ;  /* 0x000000cdf0c57221 */ /* 0x040fe40000010100 */
[C---:B------:R-:W-:Y:S02]  /*1500*/  FADD.FTZ R205, -R240.reuse, R206 ;  /* 0x000000cef0cd7221 */ /* 0x040fe40000010100 */
[C---:B------:R-:W-:Y:S02]  /*1510*/  FADD.FTZ R208, -R240.reuse, R208 ;  /* 0x000000d0f0d07221 */ /* 0x040fe40000010100 */
[----:B------:R-:W-:Y:S02]  /*1520*/  FADD.FTZ R209, -R240, R209 ;  /* 0x000000d1f0d17221 */ /* 0x000fe40000010100 */
[C---:B------:R-:W-:Y:S01]  /*1530*/  FMUL.FTZ R246, R3.reuse, R172 ;  /* 0x000000ac03f67220 */ /* 0x040fe20000410000 */
[----:B------:R0:W-:Y:S01]  /*1540*/  STL [R1], R5 ;  /* 0x0000000501007387 */ /* 0x0001e20000100800 */
[----:B------:R-:W-:Y:S01]  /*1550*/  FMUL.FTZ R240, R3, R176 ;  /* 0x000000b003f07220 */ /* 0x000fe20000410000 */
[----:B------:R-:W-:Y:S01]  /*1560*/  MOV R176, R5 ;  /* 0x0000000500b07202 */ /* 0x000fe20000000f00 */
[----:B------:R-:W-:-:S02]  /*1570*/  FFMA.FTZ R27, R219, R246, R27 ;  /* 0x000000f6db1b7223 */ /* 0x000fc4000001001b */
[----:B------:R-:W-:Y:S02]  /*1580*/  FADD.FTZ R23, R23, R219 ;  /* 0x000000db17177221 */ /* 0x000fe40000010000 */
[----:B0-----:R-:W-:Y:S02]  /*1590*/  FADD.FTZ R5, RZ, R244 ;  /* 0x000000f4ff057221 */ /* 0x001fe40000010000 */
[----:B------:R-:W-:Y:S02]  /*15a0*/  FMUL.FTZ R243, R3, R179 ;  /* 0x000000b303f37220 */ /* 0x000fe40000410000 */
[----:B------:R-:W-:Y:S02]  /*15b0*/  FADD.FTZ R5, R5, R146 ;  /* 0x0000009205057221 */ /* 0x000fe40000010000 */
[----:B------:R-:W-:Y:S02]  /*15c0*/  FFMA.FTZ R35, R215, R175, R35 ;  /* 0x000000afd7237223 */ /* 0x000fe40000010023 */
[----:B------:R-:W-:-:S02]  /*15d0*/  FADD.FTZ R31, R31, R215 ;  /* 0x000000d71f1f7221 */ /* 0x000fc40000010000 */
[C---:B------:R-:W-:Y:S01]  /*15e0*/  FMUL.FTZ R215, R3.reuse, R182 ;  /* 0x000000b603d77220 */ /* 0x040fe20000410000 */
[----:B------:R-:W-:Y:S01]  /*15f0*/  MOV R182, R173 ;  /* 0x000000ad00b67202 */ /* 0x000fe20000000f00 */
[----:B------:R-:W-:Y:S02]  /*1600*/  FFMA.FTZ R16, R220, R243, R16 ;  /* 0x000000f3dc107223 */ /* 0x000fe40000010010 */
[----:B------:R-:W-:Y:S02]  /*1610*/  FADD.FTZ R12, R12, R220 ;  /* 0x000000dc0c0c7221 */ /* 0x000fe40000010000 */
[----:B------:R-:W-:Y:S02]  /*1620*/  FFMA.FTZ R24, R216, R250, R24 ;  /* 0x000000fad8187223 */ /* 0x000fe40000010018 */
[----:B------:R-:W-:Y:S02]  /*1630*/  FADD.FTZ R20, R20, R216 ;  /* 0x000000d814147221 */ /* 0x000fe40000010000 */
[----:B------:R-:W-:Y:S01]  /*1640*/  FMUL.FTZ R216, R3, R183 ;  /* 0x000000b703d87220 */ /* 0x000fe20000410000 */
[----:B------:R-:W-:-:S02]  /*1650*/  MOV R183, R174 ;  /* 0x000000ae00b77202 */ /* 0x000fc40000000f00 */
[----:B------:R-:W-:Y:S01]  /*1660*/  MOV R206, R242 ;  /* 0x000000f200ce7202 */ /* 0x000fe20000000f00 */
[C---:B------:R-:W-:Y:S02]  /*1670*/  FMUL.FTZ R242, R3.reuse, R178 ;  /* 0x000000b203f27220 */ /* 0x040fe40000410000 */
[----:B------:R-:W-:Y:S02]  /*1680*/  FMUL.FTZ R241, R3, R177 ;  /* 0x000000b103f17220 */ /* 0x000fe40000410000 */
[----:B------:R-:W-:Y:S02]  /*1690*/  FFMA.FTZ R19, R223, R240, R19 ;  /* 0x000000f0df137223 */ /* 0x000fe40000010013 */
[----:B------:R-:W-:Y:S02]  /*16a0*/  FADD.FTZ R15, R15, R223 ;  /* 0x000000df0f0f7221 */ /* 0x000fe40000010000 */
[----:B----4-:R-:W-:Y:S02]  /*16b0*/  FMUL.FTZ R251, R214, R221 ;  /* 0x000000ddd6fb7220 */ /* 0x010fe40000410000 */
[----:B------:R-:W-:Y:S01]  /*16c0*/  FMUL.FTZ R214, R3, R181 ;  /* 0x000000b503d67220 */ /* 0x000fe20000410000 */
[----:B------:R-:W-:-:S05]  /*16d0*/  MOV R181, R207 ;  /* 0x000000cf00b57202 */ /* 0x000fca0000000f00 */
[----:B------:R-:W-:-:S04]  /*16e0*/  FADD.FTZ R5, R5, R181 ;  /* 0x000000b505057221 */ /* 0x000fc80000010000 */
[----:B------:R-:W-:Y:S02]  /*16f0*/  FADD.FTZ R5, R5, R182 ;  /* 0x000000b605057221 */ /* 0x000fe40000010000 */
[----:B---3--:R-:W-:Y:S02]  /*1700*/  FMUL.FTZ R252, R248, R220 ;  /* 0x000000dcf8fc7220 */ /* 0x008fe40000410000 */
[----:B------:R-:W-:Y:S02]  /*1710*/  FMUL.FTZ R248, R213, R222 ;  /* 0x000000ded5f87220 */ /* 0x000fe40000410000 */
[----:B------:R-:W-:Y:S02]  /*1720*/  FMUL.FTZ R223, R212, R223 ;  /* 0x000000dfd4df7220 */ /* 0x000fe40000410000 */
[----:B------:R-:W-:Y:S02]  /*1730*/  FFMA.FTZ R18, R222, R241, R18 ;  /* 0x000000f1de127223 */ /* 0x000fe40000010012 */
[----:B------:R-:W-:-:S02]  /*1740*/  FADD.FTZ R14, R14, R222 ;  /* 0x000000de0e0e7221 */ /* 0x000fc40000010000 */
[----:B------:R-:W-:Y:S02]  /*1750*/  FMUL.FTZ R222, R211, R224 ;  /* 0x000000e0d3de7220 */ /* 0x000fe40000410000 */
[----:B------:R-:W-:Y:S02]  /*1760*/  FFMA.FTZ R17, R221, R242, R17 ;  /* 0x000000f2dd117223 */ /* 0x000fe40000010011 */
[----:B------:R-:W-:Y:S02]  /*1770*/  FADD.FTZ R13, R13, R221 ;  /* 0x000000dd0d0d7221 */ /* 0x000fe40000010000 */
[----:B------:R-:W-:Y:S01]  /*1780*/  FMUL.FTZ R221, R210, R225 ;  /* 0x000000e1d2dd7220 */ /* 0x000fe20000410000 */
[----:B------:R-:W-:Y:S02]  /*1790*/  MOV R172, R199 ;  /* 0x000000c700ac7202 */ /* 0x000fe40000000f00 */
[----:B------:R-:W-:Y:S02]  /*17a0*/  MOV R210, R206 ;  /* 0x000000ce00d27202 */ /* 0x000fe40000000f00 */
[----:B------:R-:W-:-:S02]  /*17b0*/  MOV R177, R172 ;  /* 0x000000ac00b17202 */ /* 0x000fc40000000f00 */
[----:B------:R-:W-:Y:S01]  /*17c0*/  MOV R172, R210 ;  /* 0x000000d200ac7202 */ /* 0x000fe20000000f00 */
[----:B------:R-:W-:Y:S02]  /*17d0*/  FFMA.FTZ R26, R218, R247, R26 ;  /* 0x000000f7da1a7223 */ /* 0x000fe4000001001a */
[----:B------:R-:W-:Y:S02]  /*17e0*/  FADD.FTZ R22, R22, R218 ;  /* 0x000000da16167221 */ /* 0x000fe40000010000 */
[----:B------:R-:W-:Y:S01]  /*17f0*/  FMUL.FTZ R213, R3, R180 ;  /* 0x000000b403d57220 */ /* 0x000fe20000410000 */
[----:B------:R-:W-:Y:S01]  /*1800*/  MOV R173, R198 ;  /* 0x000000c600ad7202 */ /* 0x000fe20000000f00 */
[----:B------:R-:W-:Y:S02]  /*1810*/  FMUL.FTZ R218, R120, R228 ;  /* 0x000000e478da7220 */ /* 0x000fe40000410000 */
[----:B------:R-:W-:Y:S02]  /*1820*/  FFMA.FTZ R25, R217, R249, R25 ;  /* 0x000000f9d9197223 */ /* 0x000fe40000010019 */
[----:B------:R-:W-:-:S02]  /*1830*/  FADD.FTZ R21, R21, R217 ;  /* 0x000000d915157221 */ /* 0x000fc40000010000 */
[----:B------:R-:W-:Y:S01]  /*1840*/  FMUL.FTZ R217, R121, R229 ;  /* 0x000000e579d97220 */ /* 0x000fe20000410000 */
[----:B------:R-:W-:Y:S01]  /*1850*/  MOV R174, R208 ;  /* 0x000000d000ae7202 */ /* 0x000fe20000000f00 */
[C---:B------:R-:W-:Y:S01]  /*1860*/  FMUL.FTZ R206, R3.reuse, R184 ;  /* 0x000000b803ce7220 */ /* 0x040fe20000410000 */
[----:B------:R-:W-:Y:S01]  /*1870*/  MOV R178, R196 ;  /* 0x000000c400b27202 */ /* 0x000fe20000000f00 */
[C---:B------:R-:W-:Y:S02]  /*1880*/  FMUL.FTZ R208, R3.reuse, R186 ;  /* 0x000000ba03d07220 */ /* 0x040fe40000410000 */
[----:B------:R-:W-:Y:S02]  /*1890*/  FMUL.FTZ R212, R122, R230 ;  /* 0x000000e67ad47220 */ /* 0x000fe40000410000 */
[C---:B------:R-:W-:Y:S02]  /*18a0*/  FMUL.FTZ R196, R3.reuse, R188 ;  /* 0x000000bc03c47220 */ /* 0x040fe40000410000 */
[----:B------:R-:W-:-:S02]  /*18b0*/  FMUL.FTZ R188, R3, R192 ;  /* 0x000000c003bc7220 */ /* 0x000fc40000410000 */
[----:B------:R-:W-:Y:S02]  /*18c0*/  FMUL.FTZ R207, R3, R185 ;  /* 0x000000b903cf7220 */ /* 0x000fe40000410000 */
[----:B------:R-:W-:Y:S02]  /*18d0*/  FADD.FTZ R92, R92, R8 ;  /* 0x000000085c5c7221 */ /* 0x000fe40000010000 */
[----:B------:R-:W-:Y:S02]  /*18e0*/  FMUL.FTZ R192, R132, R8 ;  /* 0x0000000884c07220 */ /* 0x000fe40000410000 */
[----:B------:R-:W-:Y:S02]  /*18f0*/  FMUL.FTZ R211, R123, R231 ;  /* 0x000000e77bd37220 */ /* 0x000fe40000410000 */
[----:B------:R-:W-:Y:S02]  /*1900*/  FMUL.FTZ R210, R124, R232 ;  /* 0x000000e87cd27220 */ /* 0x000fe40000410000 */
[----:B------:R-:W-:-:S02]  /*1910*/  FADD.FTZ R93, R93, R9 ;  /* 0x000000095d5d7221 */ /* 0x000fc40000010000 */
[----:B------:R-:W-:Y:S02]  /*1920*/  FADD.FTZ R95, R95, R11 ;  /* 0x0000000b5f5f7221 */ /* 0x000fe40000010000 */
[----:B------:R-:W-:Y:S02]  /*1930*/  FMUL.FTZ R185, R135, R11 ;  /* 0x0000000b87b97220 */ /* 0x000fe40000410000 */
[----:B--2---:R-:W-:Y:S02]  /*1940*/  FMUL.FTZ R219, R6, R227 ;  /* 0x000000e306db7220 */ /* 0x004fe40000410000 */
[----:B------:R-:W-:Y:S02]  /*1950*/  FFMA.FTZ R6, R245, R244, RZ ;  /* 0x000000f4f5067223 */ /* 0x000fe400000100ff */
[----:B------:R-:W-:Y:S02]  /*1960*/  FMUL.FTZ R220, R7, R226 ;  /* 0x000000e207dc7220 */ /* 0x000fe40000410000 */
[----:B------:R-:W-:Y:S01]  /*1970*/  FFMA.FTZ R6, R145, R146, R6 ;  /* 0x0000009291067223 */ /* 0x000fe20000010006 */
[----:B------:R-:W-:Y:S01]  /*1980*/  MOV R7, R175 ;  /* 0x000000af00077202 */ /* 0x000fe20000000f00 */
[----:B------:R0:W5:Y:S02]  /*1990*/  LDL.LU R146, [R1+0x78] ;  /* 0x0000780001927983 */ /* 0x0001640000300800 */
[----:B------:R-:W-:Y:S01]  /*19a0*/  FFMA.FTZ R6, R203, R181, R6 ;  /* 0x000000b5cb067223 */ /* 0x000fe20000010006 */
[----:B------:R-:W-:Y:S01]  /*19b0*/  MOV R175, R209 ;  /* 0x000000d100af7202 */ /* 0x000fe20000000f00 */
[----:B------:R0:W5:Y:S02]  /*19c0*/  LDL.LU R145, [R1+0x74] ;  /* 0x0000740001917983 */ /* 0x0001640000300800 */
        /* <DEDUP_REMOVED lines=24> */
[----:B------:R-:W-:Y:S01]  /*1b50*/  MOV R176, R177 ;  /* 0x000000b100b07202 */ /* 0x000fe20000000f00 */
        /* <DEDUP_REMOVED lines=14> */
[----:B------:R-:W-:Y:S02]  /*1c40*/  FMUL.FTZ R187, R133, R9 ;  /* 0x0000000985bb7220 */ /* 0x000fe40000410000 */
[----:B------:R-:W-:Y:S02]  /*1c50*/  FFMA.FTZ R9, R206, R211, R7 ;  /* 0x000000d3ce097223 */ /* 0x000fe40000010007 */
[----:B------:R-:W-:Y:S02]  /*1c60*/  FMUL.FTZ R203, R125, R233 ;  /* 0x000000e97dcb7220 */ /* 0x000fe40000410000 */
[----:B------:R-:W-:Y:S01]  /*1c70*/  FADD.FTZ R7, R8, R210 ;  /* 0x000000d208077221 */ /* 0x000fe20000010000 */
[----:B------:R-:W-:Y:S01]  /*1c80*/  MOV R177, R200 ;  /* 0x000000c800b17202 */ /* 0x000fe20000000f00 */
[----:B------:R-:W-:-:S02]  /*1c90*/  FMUL.FTZ R202, R126, R234 ;  /* 0x000000ea7eca7220 */ /* 0x000fc40000410000 */
[----:B------:R-:W-:Y:S02]  /*1ca0*/  FADD.FTZ R7, R7, R203 ;  /* 0x000000cb07077221 */ /* 0x000fe40000010000 */
[----:B------:R-:W-:Y:S02]  /*1cb0*/  FFMA.FTZ R99, R11, R6, R99 ;  /* 0x000000060b637223 */ /* 0x000fe40000010063 */
[----:B------:R-:W-:Y:S02]  /*1cc0*/  FMUL.FTZ R5, R3, R177 ;  /* 0x000000b103057220 */ /* 0x000fe40000410000 */
[----:B------:R-:W-:Y:S02]  /*1cd0*/  FADD.FTZ R11, R7, R202 ;  /* 0x000000ca070b7221 */ /* 0x000fe40000010000 */
[C---:B------:R-:W-:Y:S02]  /*1ce0*/  FMUL.FTZ R7, R3.reuse, R178 ;  /* 0x000000b203077220 */ /* 0x040fe40000410000 */
[----:B------:R-:W-:-:S02]  /*1cf0*/  FMUL.FTZ R177, R3, R144 ;  /* 0x0000009003b17220 */ /* 0x000fc40000410000 */
[----:B------:R0:W5:Y:S01]  /*1d00*/  LDL.LU R144, [R1+0x70] ;  /* 0x0000700001907983 */ /* 0x0001620000300800 */
[----:B------:R-:W-:-:S03]  /*1d10*/  FMUL.FTZ R178, R3, R2 ;  /* 0x0000000203b27220 */ /* 0x000fc60000410000 */
[----:B------:R0:W5:Y:S01]  /*1d20*/  LDL.LU R2, [R1+0x6c] ;  /* 0x00006c0001027983 */ /* 0x0001620000300800 */
[C---:B------:R-:W-:Y:S02]  /*1d30*/  FMUL.FTZ R199, R3.reuse, R191 ;  /* 0x000000bf03c77220 */ /* 0x040fe40000410000 */
[----:B------:R-:W-:Y:S02]  /*1d40*/  FMUL.FTZ R198, R3, R190 ;  /* 0x000000be03c67220 */ /* 0x000fe40000410000 */
[----:B------:R-:W-:Y:S01]  /*1d50*/  FFMA.FTZ R9, R199, R210, R9 ;  /* 0x000000d2c7097223 */ /* 0x000fe20000010009 */
[----:B------:R-:W-:Y:S01]  /*1d60*/  MOV R179, R197 ;  /* 0x000000c500b37202 */ /* 0x000fe20000000f00 */
[----:B------:R-:W-:Y:S02]  /*1d70*/  FMUL.FTZ R197, R3, R189 ;  /* 0x000000bd03c57220 */ /* 0x000fe40000410000 */
[----:B------:R-:W-:Y:S02]  /*1d80*/  FFMA.FTZ R9, R198, R203, R9 ;  /* 0x000000cbc6097223 */ /* 0x000fe40000010009 */
[----:B------:R-:W-:-:S02]  /*1d90*/  FMUL.FTZ R201, R127, R235 ;  /* 0x000000eb7fc97220 */ /* 0x000fc40000410000 */
[----:B------:R-:W-:Y:S02]  /*1da0*/  FFMA.FTZ R9, R197, R202, R9 ;  /* 0x000000cac5097223 */ /* 0x000fe40000010009 */
[----:B------:R-:W-:Y:S02]  /*1db0*/  FMUL.FTZ R200, R128, R236 ;  /* 0x000000ec80c87220 */ /* 0x000fe40000410000 */
[----:B------:R-:W-:Y:S02]  /*1dc0*/  FADD.FTZ R11, R11, R201 ;  /* 0x000000c90b0b7221 */ /* 0x000fe40000010000 */
[----:B------:R-:W-:Y:S02]  /*1dd0*/  FMUL.FTZ R191, R3, R195 ;  /* 0x000000c303bf7220 */ /* 0x000fe40000410000 */
[----:B------:R-:W-:Y:S02]  /*1de0*/  FFMA.FTZ R172, R196, R201, R9 ;  /* 0x000000c9c4ac7223 */ /* 0x000fe40000010009 */
[----:B------:R-:W-:-:S02]  /*1df0*/  FMUL.FTZ R195, R129, R237 ;  /* 0x000000ed81c37220 */ /* 0x000fc40000410000 */
[----:B------:R-:W-:Y:S02]  /*1e00*/  FADD.FTZ R11, R11, R200 ;  /* 0x000000c80b0b7221 */ /* 0x000fe40000010000 */
[----:B------:R-:W-:Y:S02]  /*1e10*/  FMUL.FTZ R190, R3, R194 ;  /* 0x000000c203be7220 */ /* 0x000fe40000410000 */
[----:B------:R-:W-:Y:S02]  /*1e20*/  FFMA.FTZ R172, R191, R200, R172 ;  /* 0x000000c8bfac7223 */ /* 0x000fe400000100ac */
[----:B------:R-:W-:Y:S02]  /*1e30*/  FMUL.FTZ R194, R130, R238 ;  /* 0x000000ee82c27220 */ /* 0x000fe40000410000 */
[----:B------:R-:W-:Y:S02]  /*1e40*/  FADD.FTZ R173, R11, R195 ;  /* 0x000000c30bad7221 */ /* 0x000fe40000010000 */
[----:B------:R-:W-:-:S02]  /*1e50*/  FMUL.FTZ R189, R3, R193 ;  /* 0x000000c103bd7220 */ /* 0x000fc40000410000 */
[----:B------:R-:W-:Y:S02]  /*1e60*/  FFMA.FTZ R172, R190, R195, R172 ;  /* 0x000000c3beac7223 */ /* 0x000fe400000100ac */
[----:B------:R-:W-:Y:S02]  /*1e70*/  FFMA.FTZ R88, R164, R7, R88 ;  /* 0x00000007a4587223 */ /* 0x000fe40000010058 */
[----:B------:R-:W-:Y:S02]  /*1e80*/  FADD.FTZ R84, R84, R164 ;  /* 0x000000a454547221 */ /* 0x000fe40000010000 */
[----:B------:R-:W-:Y:S02]  /*1e90*/  FMUL.FTZ R11, R136, R164 ;  /* 0x000000a4880b7220 */ /* 0x000fe40000410000 */
[----:B------:R-:W-:Y:S02]  /*1ea0*/  FMUL.FTZ R8, R3, R179 ;  /* 0x000000b303087220 */ /* 0x000fe40000410000 */
[----:B------:R-:W-:-:S02]  /*1eb0*/  FADD.FTZ R164, R173, R194 ;  /* 0x000000c2ada47221 */ /* 0x000fc40000010000 */
[----:B------:R-:W-:Y:S02]  /*1ec0*/  FMUL.FTZ R193, R131, R239 ;  /* 0x000000ef83c17220 */ /* 0x000fe40000410000 */
        /* <DEDUP_REMOVED lines=20> */
[----:B------:R-:W-:Y:S01]  /*2010*/  FFMA.FTZ R165, R8, R172, R165 ;  /* 0x000000ac08a57223 */ /* 0x000fe200000100a5 */
[----:B------:R-:W-:Y:S01]  /*2020*/  MOV R179, R175 ;  /* 0x000000af00b37202 */ /* 0x000fe20000000f00 */
[----:B------:R-:W-:Y:S01]  /*2030*/  FFMA.FTZ R98, R10, R5, R98 ;  /* 0x000000050a627223 */ /* 0x000fe20000010062 */
[----:B------:R-:W-:Y:S01]  /*2040*/  MOV R175, R174 ;  /* 0x000000ae00af7202 */ /* 0x000fe20000000f00 */
[----:B------:R-:W-:-:S02]  /*2050*/  FADD.FTZ R94, R94, R10 ;  /* 0x0000000a5e5e7221 */ /* 0x000fc40000010000 */
        /* <DEDUP_REMOVED lines=64> */
.L_x_13139:
[----:B0-----:R-:W-:Y:S05]  /*2460*/  BSYNC B0 ;  /* 0x0000000000007941 */ /* 0x001fea0003800000 */
.L_x_13137:
        /* <DEDUP_REMOVED lines=9> */
.L_x_13250:
        /* <DEDUP_REMOVED lines=18> */
.L_x_13251:
        /* <DEDUP_REMOVED lines=9> */
[----:B------:R3:W-:Y:S04]  /*26b0*/  @!P0 STS.64 [R167.X8+0x5000], R164 ;  /* 0x005000a4a7008388 */ /* 0x0007e80000008a00 */
[----:B------:R-:W-:Y:S01]  /*26c0*/  BAR.SYNC.DEFER_BLOCKING 0x0 ;  /* 0x0000000000007b1d */ /* 0x000fe20000010000 */
[----:B------:R-:W-:-:S02]  /*26d0*/  @!P6 ISETP.NE.AND.EX P3, PT, RZ, c[0x0][0x21c], PT, P3 ;  /* 0x00008700ff00ea0c */ /* 0x000fc40003f65330 */
[----:B------:R-:W-:Y:S02]  /*26e0*/  @!P6 ISETP.NE.U32.AND P0, PT, RZ, c[0x0][0x218], PT ;  /* 0x00008600ff00ea0c */ /* 0x000fe40003f05070 */
[----:B------:R-:W-:Y:S02]  /*26f0*/  ISETP.NE.U32.AND P1, PT, RZ, c[0x0][0x258], PT ;  /* 0x00009600ff007a0c */ /* 0x000fe40003f25070 */
[----:B------:R-:W-:Y:S02]  /*2700*/  @!P6 ISETP.NE.U32.AND P2, PT, RZ, c[0x0][0x218], PT ;  /* 0x00008600ff00ea0c */ /* 0x000fe40003f45070 */
[----:B---3--:R-:W-:-:S05]  /*2710*/  @P5 IADD3 R165, R2, -0x1, RZ ;  /* 0xffffffff02a55810 */ /* 0x008fca0007ffe0ff */
[----:B------:R-:W-:Y:S01]  /*2720*/  @P5 IMAD R165, R165, c[0x0][0x168], RZ ;  /* 0x00005a00a5a55a24 */ /* 0x000fe200078e02ff */
[----:B-1----:R-:W-:Y:S02]  /*2730*/  @P5 LOP3.LUT R167, R204, 0x7f, RZ, 0xc0, !PT ;  /* 0x0000007fcca75812 */ /* 0x002fe400078ec0ff */
[----:B------:R-:W1:Y:S02]  /*2740*/  LDC.U8 R204, c[0x0][0x1f0] ;  /* 0x00007c00ffcc7b82 */ /* 0x000e640000000000 */
[----:B------:R-:W-:-:S04]  /*2750*/  @P5 SHF.R.S32.HI R164, RZ, 0x1f, R165 ;  /* 0x0000001fffa45819 */ /* 0x000fc800000114a5 */
[----:B------:R-:W-:Y:S01]  /*2760*/  @P5 LEA.HI R165, R164, R165, RZ, 0x2 ;  /* 0x000000a5a4a55211 */ /* 0x000fe200078f10ff */
[----:B--2---:R-:W2:Y:S01]  /*2770*/  LDS.128 R168, [R166.X8+0x5000] ;  /* 0x00500000a6a87984 */ /* 0x004ea20000008c00 */
[----:B------:R-:W-:-:S06]  /*2780*/  HFMA2.MMA R164, -RZ, RZ, 0, 0 ;  /* 0x00000000ffa47435 */ /* 0x000fcc00000001ff */
[----:B------:R-:W-:Y:S02]  /*2790*/  @P5 LEA.HI.SX32 R164, R165, R167, 0x1e ;  /* 0x000000a7a5a45211 */ /* 0x000fe400078ff2ff */
[----:B-1----:R-:W-:Y:S01]  /*27a0*/  ISETP.NE.AND P4, PT, R204, RZ, PT ;  /* 0x000000ffcc00720c */ /* 0x002fe20003f85270 */
        /* <DEDUP_REMOVED lines=8> */
[----:B------:R-:W-:Y:S01]  /*2830*/  FADD.FTZ R166, R171, R167 ;  /* 0x000000a7aba67221 */ /* 0x000fe20000010000 */
[----:B------:R-:W-:Y:S01]  /*2840*/  @!P6 FSEL R167, R72, RZ, P3 ;  /* 0x000000ff48a7e208 */ /* 0x000fe20001800000 */
        /* <DEDUP_REMOVED lines=11> */
.L_x_13143:
[----:B------:R-:W-:Y:S05]  /*2900*/  BSYNC B0 ;  /* 0x0000000000007941 */ /* 0x000fea0003800000 */
.L_x_13142:
        /* <DEDUP_REMOVED lines=17> */
.L_x_13145:
[----:B------:R-:W-:Y:S05]  /*2a20*/  BSYNC B0 ;  /* 0x0000000000007941 */ /* 0x000fea0003800000 */
.L_x_13144:
        /* <DEDUP_REMOVED lines=11> */
.L_x_13147:
[----:B------:R-:W-:Y:S05]  /*2ae0*/  BSYNC B0 ;  /* 0x0000000000007941 */ /* 0x000fea0003800000 */
.L_x_13146:
        /* <DEDUP_REMOVED lines=11> */
.L_x_13149:
[----:B------:R-:W-:Y:S05]  /*2ba0*/  BSYNC B0 ;  /* 0x0000000000007941 */ /* 0x000fea0003800000 */
.L_x_13148:
[----:B------:R-:W-:Y:S05]  /*2bb0*/  @!P3 BRA `(.L_x_13150) ;  /* 0x000000700000b947 */ /* 0x000fea0003800000 */
[----:B------:R-:W-:Y:S01]  /*2bc0*/  HFMA2.MMA R204, -RZ, RZ, 0, 9.5367431640625e-07 ;  /* 0x00000010ffcc7435 */ /* 0x000fe200000001ff */
[----:B------:R-:W-:Y:S02]  /*2bd0*/  SEL R170, R225, R162, P1 ;  /* 0x000000a2e1aa7207 */ /* 0x000fe40000800000 */
[----:B------:R-:W-:Y:S02]  /*2be0*/  SEL R169, R224, R161, P1 ;  /* 0x000000a1e0a97207 */ /* 0x000fe40000800000 */
[----:B------:R-:W-:Y:S02]  /*2bf0*/  SEL R168, R167, R160, P1 ;  /* 0x000000a0a7a87207 */ /* 0x000fe40000800000 */
[----:B------:R-:W-:-:S03]  /*2c00*/  SEL R171, R226, R163, P1 ;  /* 0x000000a3e2ab7207 */ /* 0x000fc60000800000 */
[----:B0-----:R-:W-:-:S05]  /*2c10*/  IMAD.WIDE.U32 R204, R0, R204, c[0x0][0x258] ;  /* 0x0000960000cc7625 */ /* 0x001fca00078e00cc */
[----:B------:R0:W-:Y:S02]  /*2c20*/  STG.E.128 [R204.64], R168 ;  /* 0x000000a8cc007986 */ /* 0x0001e4000c101d04 */
.L_x_13150:
[----:B------:R-:W-:Y:S01]  /*2c30*/  BSSY B0, `(.L_x_13151) ;  /* 0x000000e000007945 */ /* 0x000fe20003800000 */
[----:B------:R-:W-:Y:S05]  /*2c40*/  @!P5 BRA `(.L_x_13152) ;  /* 0x000000c00000d947 */ /* 0x000fea0003800000 */
[----:B0-----:R-:W-:Y:S01]  /*2c50*/  FMUL.FTZ R171, R226, c[0x0][0x1ec] ;  /* 0x00007b00e2ab7a20 */ /* 0x001fe20000410000 */
        /* <DEDUP_REMOVED lines=11> */
.L_x_13152:
[----:B------:R-:W-:Y:S05]  /*2d10*/  BSYNC B0 ;  /* 0x0000000000007941 */ /* 0x000fea0003800000 */
.L_x_13151:
        /* <DEDUP_REMOVED lines=14> */
.L_x_13154:
[----:B------:R-:W-:Y:S05]  /*2e00*/  BSYNC B0 ;  /* 0x0000000000007941 */ /* 0x000fea0003800000 */
.L_x_13153:
[----:B------:R-:W-:Y:S01]  /*2e10*/  @!P6 ISETP.NE.U32.AND P2, PT, RZ, c[0x0][0x218], PT ;  /* 0x00008600ff00ea0c */ /* 0x000fe20003f45070 */
[----:B------:R-:W-:Y:S01]  /*2e20*/  BSSY B0, `(.L_x_13155) ;  /* 0x000000d000007945 */ /* 0x000fe20003800000 */
[----:B------:R-:W-:Y:S02]  /*2e30*/  @!P6 ISETP.NE.AND.EX P4, PT, RZ, c[0x0][0x21c], PT, P4 ;  /* 0x00008700ff00ea0c */ /* 0x000fe40003f85340 */
[----:B------:R-:W-:Y:S02]  /*2e40*/  @!P6 ISETP.NE.AND.EX P2, PT, RZ, c[0x0][0x21c], PT, P2 ;  /* 0x00008700ff00ea0c */ /* 0x000fe40003f45320 */
[----:B------:R-:W-:Y:S02]  /*2e50*/  @!P6 ISETP.NE.AND.EX P0, PT, RZ, c[0x0][0x21c], PT, P0 ;  /* 0x00008700ff00ea0c */ /* 0x000fe40003f05300 */
        /* <DEDUP_REMOVED lines=9> */
.L_x_13156:
[----:B------:R-:W-:Y:S05]  /*2ef0*/  BSYNC B0 ;  /* 0x0000000000007941 */ /* 0x000fea0003800000 */
.L_x_13155:
[----:B------:R-:W-:Y:S01]  /*2f00*/  BSSY B0, `(.L_x_13157) ;  /* 0x000000a000007945 */ /* 0x000fe20003800000 */
        /* <DEDUP_REMOVED lines=9> */
.L_x_13158:
[----:B------:R-:W-:Y:S05]  /*2fa0*/  BSYNC B0 ;  /* 0x0000000000007941 */ /* 0x000fea0003800000 */
.L_x_13157:
[----:B------:R-:W-:Y:S01]  /*2fb0*/  BSSY B0, `(.L_x_13159) ;  /* 0x000000a000007945 */ /* 0x000fe20003800000 */
[----:B------:R-:W-:Y:S01]  /*2fc0*/  @!P6 FSEL R226, R71, RZ, P0 ;  /* 0x000000ff47e2e208 */ /* 0x000fe20000000000 */
[----:B------:R-:W-:Y:S05]  /*2fd0*/  @!P6 BRA `(.L_x_13160) ;  /* 0x000000700000e947 */ /* 0x000fea0003800000 */
[----:B0-----:R-:W2:Y:S01]  /*2fe0*/  LDL R169, [R1] ;  /* 0x0000000001a97983 */ /* 0x001ea20000100800 */
[----:B------:R-:W-:Y:S01]  /*2ff0*/  ISETP.NE.U32.AND P0, PT, RZ, c[0x0][0x218], PT ;  /* 0x00008600ff007a0c */ /* 0x000fe20003f05070 */
[----:B------:R-:W-:-:S03]  /*3000*/  FFMA.FTZ R168, R246, R166, R165 ;  /* 0x000000a6f6a87223 */ /* 0x000fc600000100a5 */
[----:B------:R-:W-:Y:S01]  /*3010*/  ISETP.NE.AND.EX P0, PT, RZ, c[0x0][0x21c], PT, P0 ;  /* 0x00008700ff007a0c */ /* 0x000fe20003f05300 */
[----:B--2---:R-:W-:-:S04]  /*3020*/  FADD.FTZ R168, R169, -R168 ;  /* 0x800000a8a9a87221 */ /* 0x004fc80000010000 */
[----:B------:R-:W-:-:S08]  /*3030*/  FMUL.FTZ R226, R3, R168 ;  /* 0x000000a803e27220 */ /* 0x000fd00000410000 */
[----:B------:R-:W-:Y:S02]  /*3040*/  @P0 FADD.FTZ R226, R71, R226 ;  /* 0x000000e247e20221 */ /* 0x000fe40000010000 */
.L_x_13160:
[----:B------:R-:W-:Y:S05]  /*3050*/  BSYNC B0 ;  /* 0x0000000000007941 */ /* 0x000fea0003800000 */
.L_x_13159:
[----:B------:R-:W-:Y:S05]  /*3060*/  @!P3 BRA `(.L_x_13161) ;  /* 0x000000800000b947 */ /* 0x000fea0003800000 */
[----:B0-----:R-:W-:Y:S01]  /*3070*/  HFMA2.MMA R204, -RZ, RZ, 0, 9.5367431640625e-07 ;  /* 0x00000010ffcc7435 */ /* 0x001fe200000001ff */
[----:B------:R-:W-:Y:S02]  /*3080*/  IADD3 R168, R0, 0x80, RZ ;  /* 0x0000008000a87810 */ /* 0x000fe40007ffe0ff */
[----:B------:R-:W-:Y:S02]  /*3090*/  SEL R170, R225, R162, P1 ;  /* 0x000000a2e1aa7207 */ /* 0x000fe40000800000 */
[----:B------:R-:W-:Y:S02]  /*30a0*/  SEL R169, R224, R161, P1 ;  /* 0x000000a1e0a97207 */ /* 0x000fe40000800000 */
[----:B------:R-:W-:-:S03]  /*30b0*/  SEL R171, R226, R163, P1 ;  /* 0x000000a3e2ab7207 */ /* 0x000fc60000800000 */
[----:B------:R-:W-:Y:S01]  /*30c0*/  IMAD.WIDE.U32 R204, R168, R204, c[0x0][0x258] ;  /* 0x00009600a8cc7625 */ /* 0x000fe200078e00cc */
[----:B------:R-:W-:-:S05]  /*30d0*/  SEL R168, R167, R160, P1 ;  /* 0x000000a0a7a87207 */ /* 0x000fca0000800000 */
[----:B------:R0:W-:Y:S02]  /*30e0*/  STG.E.128 [R204.64], R168 ;  /* 0x000000a8cc007986 */ /* 0x0001e4000c101d04 */
.L_x_13161:
[----:B------:R-:W-:Y:S01]  /*30f0*/  BSSY B0, `(.L_x_13162) ;  /* 0x000000f000007945 */ /* 0x000fe20003800000 */
[----:B------:R-:W-:Y:S05]  /*3100*/  @!P5 BRA `(.L_x_13163) ;  /* 0x000000d00000d947 */ /* 0x000fea0003800000 */
[----:B0-----:R-:W-:Y:S01]  /*3110*/  IADD3 R168, R164, 0x80, RZ ;  /* 0x00000080a4a87810 */ /* 0x001fe20007ffe0ff */
[----:B------:R-:W-:Y:S01]  /*3120*/  FMUL.FTZ R171, R226, c[0x0][0x1ec] ;  /* 0x00007b00e2ab7a20 */ /* 0x000fe20000410000 */
        /* <DEDUP_REMOVED lines=11> */
.L_x_13163:
[----:B------:R-:W-:Y:S05]  /*31e0*/  BSYNC B0 ;  /* 0x0000000000007941 */ /* 0x000fea0003800000 */
.L_x_13162:
        /* <DEDUP_REMOVED lines=13> */
.L_x_13165:
[----:B------:R-:W-:Y:S05]  /*32c0*/  BSYNC B0 ;  /* 0x0000000000007941 */ /* 0x000fea0003800000 */
.L_x_13164:
        /* <DEDUP_REMOVED lines=13> */
.L_x_13167:
[----:B------:R-:W-:Y:S05]  /*33a0*/  BSYNC B0 ;  /* 0x0000000000007941 */ /* 0x000fea0003800000 */
.L_x_13166:
        /* <DEDUP_REMOVED lines=9> */
.L_x_13169:
[----:B------:R-:W-:Y:S05]  /*3440*/  BSYNC B0 ;  /* 0x0000000000007941 */ /* 0x000fea0003800000 */
.L_x_13168:
        /* <DEDUP_REMOVED lines=9> */
.L_x_13171:
[----:B------:R-:W-:Y:S05]  /*34e0*/  BSYNC B0 ;  /* 0x0000000000007941 */ /* 0x000fea0003800000 */
.L_x_13170:
        /* <DEDUP_REMOVED lines=9> */
.L_x_13172:
        /* <DEDUP_REMOVED lines=15> */
.L_x_13174:
[----:B------:R-:W-:Y:S05]  /*3670*/  BSYNC B0 ;  /* 0x0000000000007941 */ /* 0x000fea0003800000 */
.L_x_13173:
        /* <DEDUP_REMOVED lines=13> */
.L_x_13176:
[----:B------:R-:W-:Y:S05]  /*3750*/  BSYNC B0 ;  /* 0x0000000000007941 */ /* 0x000fea0003800000 */
.L_x_13175:
        /* <DEDUP_REMOVED lines=13> */
.L_x_13178:
[----:B------:R-:W-:Y:S05]  /*3830*/  BSYNC B0 ;  /* 0x0000000000007941 */ /* 0x000fea0003800000 */
.L_x_13177:
        /* <DEDUP_REMOVED lines=9> */
.L_x_13180:
[----:B------:R-:W-:Y:S05]  /*38d0*/  BSYNC B0 ;  /* 0x0000000000007941 */ /* 0x000fea0003800000 */
.L_x_13179:
        /* <DEDUP_REMOVED lines=9> */
.L_x_13182:
[----:B------:R-:W-:Y:S05]  /*3970*/  BSYNC B0 ;  /* 0x0000000000007941 */ /* 0x000fea0003800000 */
.L_x_13181:
        /* <DEDUP_REMOVED lines=9> */
.L_x_13183:
        /* <DEDUP_REMOVED lines=15> */
.L_x_13185:
[----:B------:R-:W-:Y:S05]  /*3b00*/  BSYNC B0 ;  /* 0x0000000000007941 */ /* 0x000fea0003800000 */
.L_x_13184:
        /* <DEDUP_REMOVED lines=13> */
.L_x_13187:
[----:B------:R-:W-:Y:S05]  /*3be0*/  BSYNC B0 ;  /* 0x0000000000007941 */ /* 0x000fea0003800000 */
.L_x_13186:
        /* <DEDUP_REMOVED lines=13> */
.L_x_13189:
[----:B------:R-:W-:Y:S05]  /*3cc0*/  BSYNC B0 ;  /* 0x0000000000007941 */ /* 0x000fea0003800000 */
.L_x_13188:
        /* <DEDUP_REMOVED lines=9> */
.L_x_13191:
[----:B------:R-:W-:Y:S05]  /*3d60*/  BSYNC B0 ;  /* 0x0000000000007941 */ /* 0x000fea0003800000 */
.L_x_13190:
        /* <DEDUP_REMOVED lines=9> */
.L_x_13193:
[----:B------:R-:W-:Y:S05]  /*3e00*/  BSYNC B0 ;  /* 0x0000000000007941 */ /* 0x000fea0003800000 */
.L_x_13192:
        /* <DEDUP_REMOVED lines=9> */
.L_x_13194:
        /* <DEDUP_REMOVED lines=15> */
.L_x_13196:
[----:B------:R-:W-:Y:S05]  /*3f90*/  BSYNC B0 ;  /* 0x0000000000007941 */ /* 0x000fea0003800000 */
.L_x_13195:
        /* <DEDUP_REMOVED lines=13> */
.L_x_13198:
[----:B------:R-:W-:Y:S05]  /*4070*/  BSYNC B0 ;  /* 0x0000000000007941 */ /* 0x000fea0003800000 */
.L_x_13197:
        /* <DEDUP_REMOVED lines=13> */
.L_x_13200:
[----:B------:R-:W-:Y:S05]  /*4150*/  BSYNC B0 ;  /* 0x0000000000007941 */ /* 0x000fea0003800000 */
.L_x_13199:
        /* <DEDUP_REMOVED lines=9> */
.L_x_13202:
[----:B------:R-:W-:Y:S05]  /*41f0*/  BSYNC B0 ;  /* 0x0000000000007941 */ /* 0x000fea0003800000 */
.L_x_13201:
        /* <DEDUP_REMOVED lines=9> */
.L_x_13204:
[----:B------:R-:W-:Y:S05]  /*4290*/  BSYNC B0 ;  /* 0x0000000000007941 */ /* 0x000fea0003800000 */
.L_x_13203:
        /* <DEDUP_REMOVED lines=9> */
.L_x_13205:
        /* <DEDUP_REMOVED lines=15> */
.L_x_13207:
[----:B------:R-:W-:Y:S05]  /*4420*/  BSYNC B0 ;  /* 0x0000000000007941 */ /* 0x000fea0003800000 */
.L_x_13206:
        /* <DEDUP_REMOVED lines=13> */
.L_x_13209:
[----:B------:R-:W-:Y:S05]  /*4500*/  BSYNC B0 ;  /* 0x0000000000007941 */ /* 0x000fea0003800000 */
.L_x_13208:
        /* <DEDUP_REMOVED lines=13> */
.L_x_13211:
[----:B------:R-:W-:Y:S05]  /*45e0*/  BSYNC B0 ;  /* 0x0000000000007941 */ /* 0x000fea0003800000 */
.L_x_13210:
        /* <DEDUP_REMOVED lines=9> */
.L_x_13213:
[----:B------:R-:W-:Y:S05]  /*4680*/  BSYNC B0 ;  /* 0x0000000000007941 */ /* 0x000fea0003800000 */
.L_x_13212:
        /* <DEDUP_REMOVED lines=9> */
.L_x_13215:
[----:B------:R-:W-:Y:S05]  /*4720*/  BSYNC B0 ;  /* 0x0000000000007941 */ /* 0x000fea0003800000 */
.L_x_13214:
        /* <DEDUP_REMOVED lines=9> */
.L_x_13216:
        /* <DEDUP_REMOVED lines=15> */
.L_x_13218:
[----:B------:R-:W-:Y:S05]  /*48b0*/  BSYNC B0 ;  /* 0x0000000000007941 */ /* 0x000fea0003800000 */
.L_x_13217:
        /* <DEDUP_REMOVED lines=13> */
.L_x_13220:
[----:B------:R-:W-:Y:S05]  /*4990*/  BSYNC B0 ;  /* 0x0000000000007941 */ /* 0x000fea0003800000 */
.L_x_13219:
        /* <DEDUP_REMOVED lines=13> */
.L_x_13222:
[----:B------:R-:W-:Y:S05]  /*4a70*/  BSYNC B0 ;  /* 0x0000000000007941 */ /* 0x000fea0003800000 */
.L_x_13221:
        /* <DEDUP_REMOVED lines=9> */
.L_x_13224:
[----:B------:R-:W-:Y:S05]  /*4b10*/  BSYNC B0 ;  /* 0x0000000000007941 */ /* 0x000fea0003800000 */
.L_x_13223:
        /* <DEDUP_REMOVED lines=9> */
.L_x_13226:
[----:B------:R-:W-:Y:S05]  /*4bb0*/  BSYNC B0 ;  /* 0x0000000000007941 */ /* 0x000fea0003800000 */
.L_x_13225:
        /* <DEDUP_REMOVED lines=9> */
.L_x_13227:
        /* <DEDUP_REMOVED lines=15> */
.L_x_13229:
[----:B------:R-:W-:Y:S05]  /*4d40*/  BSYNC B0 ;  /* 0x0000000000007941 */ /* 0x000fea0003800000 */
.L_x_13228:
        /* <DEDUP_REMOVED lines=13> */
.L_x_13231:
[----:B------:R-:W-:Y:S05]  /*4e20*/  BSYNC B0 ;  /* 0x0000000000007941 */ /* 0x000fea0003800000 */
.L_x_13230:
        /* <DEDUP_REMOVED lines=13> */
.L_x_13233:
[----:B------:R-:W-:Y:S05]  /*4f00*/  BSYNC B0 ;  /* 0x0000000000007941 */ /* 0x000fea0003800000 */
.L_x_13232:
        /* <DEDUP_REMOVED lines=9> */
.L_x_13235:
[----:B------:R-:W-:Y:S05]  /*4fa0*/  BSYNC B0 ;  /* 0x0000000000007941 */ /* 0x000fea0003800000 */
.L_x_13234:
        /* <DEDUP_REMOVED lines=9> */
.L_x_13237:
[----:B------:R-:W-:Y:S05]  /*5040*/  BSYNC B0 ;  /* 0x0000000000007941 */ /* 0x000fea0003800000 */
.L_x_13236:
        /* <DEDUP_REMOVED lines=9> */
.L_x_13238:
        /* <DEDUP_REMOVED lines=15> */
.L_x_13240:
[----:B------:R-:W-:Y:S05]  /*51d0*/  BSYNC B0 ;  /* 0x0000000000007941 */ /* 0x000fea0003800000 */
.L_x_13239:
        /* <DEDUP_REMOVED lines=13> */
.L_x_13242:
[----:B------:R-:W-:Y:S05]  /*52b0*/  BSYNC B0 ;  /* 0x0000000000007941 */ /* 0x000fea0003800000 */
.L_x_13241:
        /* <DEDUP_REMOVED lines=14> */
.L_x_13244:
[----:B------:R-:W-:Y:S05]  /*53a0*/  BSYNC B0 ;  /* 0x0000000000007941 */ /* 0x000fea0003800000 */
.L_x_13243:
        /* <DEDUP_REMOVED lines=15> */
.L_x_13246:
[----:B------:R-:W-:Y:S05]  /*54a0*/  BSYNC B0 ;  /* 0x0000000000007941 */ /* 0x000fea0003800000 */
.L_x_13245:
[C---:B------:R-:W-:Y:S01]  /*54b0*/  FMUL.FTZ R167, R2.reuse, c[0x0][0x1ec] ;  /* 0x00007b0002a77a20 */ /* 0x040fe20000410000 */
        /* <DEDUP_REMOVED lines=11> */
.L_x_13248:
[----:B------:R-:W-:Y:S05]  /*5570*/  BSYNC B0 ;  /* 0x0000000000007941 */ /* 0x000fea0003800000 */
.L_x_13247:
[----:B------:R-:W2:Y:S01]  /*5580*/  LDL.LU R165, [R1+0x68] ;  /* 0x0000680001a57983 */ /* 0x000ea20000300800 */
[C---:B------:R-:W-:Y:S01]  /*5590*/  SEL R163, R2.reuse, R163, P1 ;  /* 0x000000a302a37207 */ /* 0x040fe20000800000 */
[----:B------:R-:W-:Y:S01]  /*55a0*/  FMUL.FTZ R2, R2, c[0x0][0x1ec] ;  /* 0x00007b0002027a20 */ /* 0x000fe20000410000 */
[----:B------:R-:W-:Y:S02]  /*55b0*/  @P3 MOV R3, 0x10 ;  /* 0x0000001000033802 */ /* 0x000fe40000000f00 */
[----:B------:R-:W-:Y:S02]  /*55c0*/  IADD3 R4, R4, c[0x0][0x160], RZ ;  /* 0x0000580004047a10 */ /* 0x000fe40007ffe0ff */
[----:B------:R-:W-:Y:S02]  /*55d0*/  SEL R147, R2, R147, P4 ;  /* 0x0000009302937207 */ /* 0x000fe40002000000 */
[----:B------:R-:W-:Y:S02]  /*55e0*/  @P3 IADD3 R2, R0, 0x480, RZ ;  /* 0x0000048000023810 */ /* 0x000fe40007ffe0ff */
[----:B------:R-:W-:-:S03]  /*55f0*/  ISETP.GE.AND P0, PT, R4, c[0x0][0x164], PT ;  /* 0x0000590004007a0c */ /* 0x000fc60003f06270 */
[----:B------:R-:W-:-:S05]  /*5600*/  @P3 IMAD.WIDE.U32 R2, R2, R3, c[0x0][0x258] ;  /* 0x0000960002023625 */ /* 0x000fca00078e0003 */
[----:B------:R1:W-:Y:S02]  /*5610*/  @P3 STG.E.128 [R2.64], R160 ;  /* 0x000000a002003986 */ /* 0x0003e4000c101d04 */
[----:B-1----:R-:W-:Y:S02]  /*5620*/  @P5 IADD3 R2, R164, 0x480, RZ ;  /* 0x00000480a4025810 */ /* 0x002fe40007ffe0ff */
[----:B------:R-:W-:-:S05]  /*5630*/  @P5 MOV R3, 0x10 ;  /* 0x0000001000035802 */ /* 0x000fca0000000f00 */
[----:B------:R-:W-:-:S05]  /*5640*/  @P5 IMAD.WIDE.U32 R2, R2, R3, c[0x0][0x248] ;  /* 0x0000920002025625 */ /* 0x000fca00078e0003 */
[----:B------:R1:W-:Y:S01]  /*5650*/  @P5 STG.E.128 [R2.64], R144 ;  /* 0x0000009002005986 */ /* 0x0003e2000c101d04 */
[----:B--2---:R-:W-:-:S04]  /*5660*/  LOP3.LUT P1, RZ, R165, 0xff, RZ, 0xc0, !PT ;  /* 0x000000ffa5ff7812 */ /* 0x004fc8000782c0ff */
[----:B------:R-:W-:-:S05]  /*5670*/  SEL R0, RZ, 0x1, P1 ;  /* 0x00000001ff007807 */ /* 0x000fca0000800000 */
[----:B------:R1:W-:Y:S02]  /*5680*/  STL.S16 [R1+0x68], R0 ;  /* 0x0000680001007387 */ /* 0x0003e40000100600 */
[----:B01----:R-:W-:Y:S01]  /*5690*/  @P0 CALL.REL.NOINC `(.L_x_13136) ;  /* 0x0000001000000944 */ /* 0x003fe20003c00000 */
[----:B------:R-:W-:Y:S05]  /*56a0*/  BRA `(.L_x_13249) ;  /* 0xffffb06000007947 */ /* 0x000fea000383ffff */
.L_x_13136:
        /* <DEDUP_REMOVED lines=30> */
.L_x_13140:
[----:B------:R-:W-:Y:S01]  /*5890*/  HFMA2.MMA R167, -RZ, RZ, 0, 9.5367431640625e-07 ;  /* 0x00000010ffa77435 */ /* 0x000fe200000001ff */
[----:B------:R-:W-:-:S02]  /*58a0*/  MOV R165, R205 ;  /* 0x000000cd00a57202 */ /* 0x000fc40000000f00 */
[----:B------:R-:W-:Y:S02]  /*58b0*/  MOV R225, 0x1f ;  /* 0x0000001f00e17802 */ /* 0x000fe40000000f00 */
[----:B------:R-:W-:Y:S02]  /*58c0*/  MOV R224, 0xffffffff ;  /* 0xffffffff00e07802 */ /* 0x000fe40000000f00 */
[----:B------:R-:W-:Y:S02]  /*58d0*/  MOV R164, 0x58f0 ;  /* 0x000058f000a47802 */ /* 0x000fe40000000f00 */
[----:B-----5:R-:W-:Y:S05]  /*58e0*/  CALL.REL.NOINC `($__internal_183_$__cuda_sm70_shflsync_down_p) ;  /* 0x0000046000007944 */ /* 0x020fea0003c00000 */
[----:B-1----:R-:W-:Y:S01]  /*58f0*/  MOV R168, R167 ;  /* 0x000000a700a87202 */ /* 0x002fe20000000f00 */
[----:B------:R-:W-:Y:S05]  /*5900*/  BRA `(.L_x_13250) ;  /* 0xffffcbf000007947 */ /* 0x000fea000383ffff */
.L_x_13141:
[----:B------:R-:W-:Y:S01]  /*5910*/  HFMA2.MMA R167, -RZ, RZ, 0, 9.5367431640625e-07 ;  /* 0x00000010ffa77435 */ /* 0x000fe200000001ff */
[----:B------:R-:W-:Y:S02]  /*5920*/  MOV R165, R204 ;  /* 0x000000cc00a57202 */ /* 0x000fe40000000f00 */
[----:B------:R-:W-:Y:S02]  /*5930*/  MOV R225, 0x1f ;  /* 0x0000001f00e17802 */ /* 0x000fe40000000f00 */
[----:B------:R-:W-:-:S02]  /*5940*/  MOV R224, 0xffffffff ;  /* 0xffffffff00e07802 */ /* 0x000fc40000000f00 */
[----:B------:R-:W-:Y:S02]  /*5950*/  MOV R164, 0x5970 ;  /* 0x0000597000a47802 */ /* 0x000fe40000000f00 */
[----:B01---5:R-:W-:Y:S05]  /*5960*/  CALL.REL.NOINC `($__internal_183_$__cuda_sm70_shflsync_down_p) ;  /* 0x000003e000007944 */ /* 0x023fea0003c00000 */
[----:B------:R-:W-:Y:S01]  /*5970*/  FADD.FTZ R168, R168, R205 ;  /* 0x000000cda8a87221 */ /* 0x000fe20000010000 */
[----:B------:R-:W-:Y:S01]  /*5980*/  MOV R225, 0x1f ;  /* 0x0000001f00e17802 */ /* 0x000fe20000000f00 */
[----:B-1----:R-:W-:Y:S01]  /*5990*/  FADD.FTZ R169, R204, R167 ;  /* 0x000000a7cca97221 */ /* 0x002fe20000010000 */
[----:B------:R-:W-:Y:S01]  /*59a0*/  HFMA2.MMA R167, -RZ, RZ, 0, 4.76837158203125e-07 ;  /* 0x00000008ffa77435 */ /* 0x000fe200000001ff */
[----:B------:R-:W-:Y:S02]  /*59b0*/  MOV R224, 0xffffffff ;  /* 0xffffffff00e07802 */ /* 0x000fe40000000f00 */
[----:B------:R-:W-:Y:S02]  /*59c0*/  MOV R165, R168 ;  /* 0x000000a800a57202 */ /* 0x000fe40000000f00 */
[----:B------:R-:W-:Y:S02]  /*59d0*/  MOV R164, 0x59f0 ;  /* 0x000059f000a47802 */ /* 0x000fe40000000f00 */
[----:B------:R-:W-:Y:S05]  /*59e0*/  CALL.REL.NOINC `($__internal_183_$__cuda_sm70_shflsync_down_p) ;  /* 0x0000036000007944 */ /* 0x000fea0003c00000 */
[----:B-1----:R-:W-:Y:S01]  /*59f0*/  MOV R170, R167 ;  /* 0x000000a700aa7202 */ /* 0x002fe20000000f00 */
[----:B------:R-:W-:Y:S01]  /*5a00*/  HFMA2.MMA R167, -RZ, RZ, 0, 4.76837158203125e-07 ;  /* 0x00000008ffa77435 */ /* 0x000fe200000001ff */
[----:B------:R-:W-:-:S02]  /*5a10*/  MOV R165, R169 ;  /* 0x000000a900a57202 */ /* 0x000fc40000000f00 */
[----:B------:R-:W-:Y:S02]  /*5a20*/  MOV R225, 0x1f ;  /* 0x0000001f00e17802 */ /* 0x000fe40000000f00 */
[----:B------:R-:W-:Y:S02]  /*5a30*/  MOV R224, 0xffffffff ;  /* 0xffffffff00e07802 */ /* 0x000fe40000000f00 */
[----:B------:R-:W-:Y:S02]  /*5a40*/  MOV R164, 0x5a60 ;  /* 0x00005a6000a47802 */ /* 0x000fe40000000f00 */
[----:B------:R-:W-:Y:S05]  /*5a50*/  CALL.REL.NOINC `($__internal_183_$__cuda_sm70_shflsync_down_p) ;  /* 0x000002f000007944 */ /* 0x000fea0003c00000 */
[----:B------:R-:W-:Y:S01]  /*5a60*/  FADD.FTZ R168, R170, R168 ;  /* 0x000000a8aaa87221 */ /* 0x000fe20000010000 */
[----:B------:R-:W-:Y:S01]  /*5a70*/  MOV R225, 0x1f ;  /* 0x0000001f00e17802 */ /* 0x000fe20000000f00 */
[----:B-1----:R-:W-:Y:S01]  /*5a80*/  FADD.FTZ R169, R169, R167 ;  /* 0x000000a7a9a97221 */ /* 0x002fe20000010000 */
[----:B------:R-:W-:Y:S01]  /*5a90*/  HFMA2.MMA R167, -RZ, RZ, 0, 2.384185791015625e-07 ;  /* 0x00000004ffa77435 */ /* 0x000fe200000001ff */
[----:B------:R-:W-:Y:S02]  /*5aa0*/  MOV R224, 0xffffffff ;  /* 0xffffffff00e07802 */ /* 0x000fe40000000f00 */
[----:B------:R-:W-:-:S02]  /*5ab0*/  MOV R165, R168 ;  /* 0x000000a800a57202 */ /* 0x000fc40000000f00 */
[----:B------:R-:W-:Y:S02]  /*5ac0*/  MOV R164, 0x5ae0 ;  /* 0x00005ae000a47802 */ /* 0x000fe40000000f00 */
[----:B------:R-:W-:Y:S05]  /*5ad0*/  CALL.REL.NOINC `($__internal_183_$__cuda_sm70_shflsync_down_p) ;  /* 0x0000027000007944 */ /* 0x000fea0003c00000 */
[----:B-1----:R-:W-:Y:S01]  /*5ae0*/  MOV R170, R167 ;  /* 0x000000a700aa7202 */ /* 0x002fe20000000f00 */
[----:B------:R-:W-:Y:S01]  /*5af0*/  HFMA2.MMA R167, -RZ, RZ, 0, 2.384185791015625e-07 ;  /* 0x00000004ffa77435 */ /* 0x000fe200000001ff */
[----:B------:R-:W-:Y:S02]  /*5b00*/  MOV R165, R169 ;  /* 0x000000a900a57202 */ /* 0x000fe40000000f00 */
[----:B------:R-:W-:Y:S02]  /*5b10*/  MOV R225, 0x1f ;  /* 0x0000001f00e17802 */ /* 0x000fe40000000f00 */
[----:B------:R-:W-:Y:S02]  /*5b20*/  MOV R224, 0xffffffff ;  /* 0xffffffff00e07802 */ /* 0x000fe40000000f00 */
[----:B------:R-:W-:Y:S02]  /*5b30*/  MOV R164, 0x5b50 ;  /* 0x00005b5000a47802 */ /* 0x000fe40000000f00 */
[----:B------:R-:W-:Y:S05]  /*5b40*/  CALL.REL.NOINC `($__internal_183_$__cuda_sm70_shflsync_down_p) ;  /* 0x0000020000007944 */ /* 0x000fea0003c00000 */
[----:B------:R-:W-:Y:S01]  /*5b50*/  FADD.FTZ R168, R170, R168 ;  /* 0x000000a8aaa87221 */ /* 0x000fe20000010000 */
[----:B------:R-:W-:Y:S01]  /*5b60*/  MOV R225, 0x1f ;  /* 0x0000001f00e17802 */ /* 0x000fe20000000f00 */
[----:B-1----:R-:W-:Y:S01]  /*5b70*/  FADD.FTZ R169, R169, R167 ;  /* 0x000000a7a9a97221 */ /* 0x002fe20000010000 */
[----:B------:R-:W-:Y:S01]  /*5b80*/  HFMA2.MMA R167, -RZ, RZ, 0, 1.1920928955078125e-07 ;  /* 0x00000002ffa77435 */ /* 0x000fe200000001ff */
[----:B------:R-:W-:-:S02]  /*5b90*/  MOV R224, 0xffffffff ;  /* 0xffffffff00e07802 */ /* 0x000fc40000000f00 */
[----:B------:R-:W-:Y:S02]  /*5ba0*/  MOV R165, R168 ;  /* 0x000000a800a57202 */ /* 0x000fe40000000f00 */
[----:B------:R-:W-:Y:S02]  /*5bb0*/  MOV R164, 0x5bd0 ;  /* 0x00005bd000a47802 */ /* 0x000fe40000000f00 */
[----:B------:R-:W-:Y:S05]  /*5bc0*/  CALL.REL.NOINC `($__internal_183_$__cuda_sm70_shflsync_down_p) ;  /* 0x0000018000007944 */ /* 0x000fea0003c00000 */
[----:B-1----:R-:W-:Y:S01]  /*5bd0*/  MOV R170, R167 ;  /* 0x000000a700aa7202 */ /* 0x002fe20000000f00 */
[----:B------:R-:W-:Y:S01]  /*5be0*/  HFMA2.MMA R167, -RZ, RZ, 0, 1.1920928955078125e-07 ;  /* 0x00000002ffa77435 */ /* 0x000fe200000001ff */
[----:B------:R-:W-:Y:S02]  /*5bf0*/  MOV R165, R169 ;  /* 0x000000a900a57202 */ /* 0x000fe40000000f00 */
[----:B------:R-:W-:Y:S02]  /*5c00*/  MOV R225, 0x1f ;  /* 0x0000001f00e17802 */ /* 0x000fe40000000f00 */
[----:B------:R-:W-:Y:S02]  /*5c10*/  MOV R224, 0xffffffff ;  /* 0xffffffff00e07802 */ /* 0x000fe40000000f00 */
[----:B------:R-:W-:-:S02]  /*5c20*/  MOV R164, 0x5c40 ;  /* 0x00005c4000a47802 */ /* 0x000fc40000000f00 */
[----:B------:R-:W-:Y:S05]  /*5c30*/  CALL.REL.NOINC `($__internal_183_$__cuda_sm70_shflsync_down_p) ;  /* 0x0000011000007944 */ /* 0x000fea0003c00000 */
[----:B------:R-:W-:Y:S01]  /*5c40*/  FADD.FTZ R168, R170, R168 ;  /* 0x000000a8aaa87221 */ /* 0x000fe20000010000 */
[----:B------:R-:W-:Y:S01]  /*5c50*/  MOV R225, 0x1f ;  /* 0x0000001f00e17802 */ /* 0x000fe20000000f00 */
[----:B-1----:R-:W-:Y:S01]  /*5c60*/  FADD.FTZ R169, R169, R167 ;  /* 0x000000a7a9a97221 */ /* 0x002fe20000010000 */
[----:B------:R-:W-:Y:S01]  /*5c70*/  HFMA2.MMA R167, -RZ, RZ, 0, 5.9604644775390625e-08 ;  /* 0x00000001ffa77435 */ /* 0x000fe200000001ff */
[----:B------:R-:W-:-:S02]  /*5c80*/  MOV R224, 0xffffffff ;  /* 0xffffffff00e07802 */ /* 0x000fc40000000f00 */
[----:B------:R-:W-:Y:S02]  /*5c90*/  MOV R165, R168 ;  /* 0x000000a800a57202 */ /* 0x000fe40000000f00 */
[----:B------:R-:W-:Y:S02]  /*5ca0*/  MOV R164, 0x5cc0 ;  /* 0x00005cc000a47802 */ /* 0x000fe40000000f00 */
[----:B------:R-:W-:Y:S05]  /*5cb0*/  CALL.REL.NOINC `($__internal_183_$__cuda_sm70_shflsync_down_p) ;  /* 0x0000009000007944 */ /* 0x000fea0003c00000 */
[----:B-1----:R-:W-:Y:S01]  /*5cc0*/  MOV R170, R167 ;  /* 0x000000a700aa7202 */ /* 0x002fe20000000f00 */
[----:B------:R-:W-:Y:S01]  /*5cd0*/  HFMA2.MMA R167, -RZ, RZ, 0, 5.9604644775390625e-08 ;  /* 0x00000001ffa77435 */ /* 0x000fe200000001ff */
[----:B------:R-:W-:Y:S02]  /*5ce0*/  MOV R165, R169 ;  /* 0x000000a900a57202 */ /* 0x000fe40000000f00 */
[----:B------:R-:W-:Y:S02]  /*5cf0*/  MOV R225, 0x1f ;  /* 0x0000001f00e17802 */ /* 0x000fe40000000f00 */
[----:B------:R-:W-:Y:S02]  /*5d00*/  MOV R224, 0xffffffff ;  /* 0xffffffff00e07802 */ /* 0x000fe40000000f00 */
[----:B------:R-:W-:-:S02]  /*5d10*/  MOV R164, 0x5d30 ;  /* 0x00005d3000a47802 */ /* 0x000fc40000000f00 */
[----:B------:R-:W-:Y:S05]  /*5d20*/  CALL.REL.NOINC `($__internal_183_$__cuda_sm70_shflsync_down_p) ;  /* 0x0000002000007944 */ /* 0x000fea0003c00000 */
[----:B-1----:R-:W-:Y:S01]  /*5d30*/  MOV R165, R167 ;  /* 0x000000a700a57202 */ /* 0x002fe20000000f00 */
[----:B------:R-:W-:Y:S05]  /*5d40*/  BRA `(.L_x_13251) ;  /* 0xffffc8d000007947 */ /* 0x000fea000383ffff */
        .weak           $__internal_183_$__cuda_sm70_shflsync_down_p
        .type           $__internal_183_$__cuda_sm70_shflsync_down_p,@function
        .size           $__internal_183_$__cuda_sm70_shflsync_down_p,(.L_x_14401 - $__internal_183_$__cuda_sm70_shflsync_down_p)
$__internal_183_$__cuda_sm70_shflsync_down_p:
[----:B------:R-:W-:Y:S04]  /*5d50*/  WARPSYNC R224 ;  /* 0x000000e000007348 */ /* 0x000fe80003800000 */
[----:B------:R0:W1:Y:S02]  /*5d60*/  SHFL.DOWN PT, R167, R165, R167, R225 ;  /* 0x080000a7a5a77389 */ /* 0x00006400000e00e1 */
[----:B0-----:R-:W-:-:S06]  /*5d70*/  HFMA2.MMA R165, -RZ, RZ, 0, 0 ;  /* 0x00000000ffa57435 */ /* 0x001fcc00000001ff */
[----:B------:R-:W-:Y:S05]  /*5d80*/  RET.REL.NODEC R164 `(_ZN10layer_norm13ln_bwd_kernelINS_13Kernel_traitsIfffffjLj5120ELj1ELj1ELj4ELj16ENS_18Kernel_traits_baseILj5120EfffffjLj128EEEEELb0ELb0ELb1ELb1EEEvNS_9BwdParamsE) ;  /* 0xffffa270a4007950 */ /* 0x000fea0003c3ffff */
.L_x_13252:
        /* <DEDUP_REMOVED lines=15> */
.L_x_14401:


//--------------------- .text._ZN10layer_norm13ln_bwd_kernelINS_13Kernel_traitsIfffffjLj5120ELj1ELj1ELj4ELj16ENS_18Kernel_traits_baseILj5120EfffffjLj128EEEEELb0ELb1ELb0ELb0EEEvNS_9BwdParamsE --------------------------
	.section	.text._ZN10layer_norm13ln_bwd_kernelINS_13Kernel_traitsIfffffjLj5120ELj1ELj1ELj4ELj16ENS_18Kernel_traits_baseILj5120EfffffjLj128EEEEELb0ELb1ELb0ELb0EEEvNS_9BwdParamsE,"ax",@progbits
	.sectioninfo	@"SHI_REGISTERS=255"
	.align	128
        .global         _ZN10layer_norm13ln_bwd_kernelINS_13Kernel_traitsIfffffjLj5120ELj1ELj1ELj4ELj16ENS_18Kernel_traits_baseILj5120EfffffjLj128EEEEELb0ELb1ELb0ELb0EEEvNS_9BwdParamsE
        .type           _ZN10layer_norm13ln_bwd_kernelINS_13Kernel_traitsIfffffjLj5120ELj1ELj1ELj4ELj16ENS_18Kernel_traits_baseILj5120EfffffjLj128EEEEELb0ELb1ELb0ELb0EEEvNS_9BwdParamsE,@function
        .size           _ZN10layer_norm13ln_bwd_kernelINS_13Kernel_traitsIfffffjLj5120ELj1ELj1ELj4ELj16ENS_18Kernel_traits_baseILj5120EfffffjLj128EEEEELb0ELb1ELb0ELb0EEEvNS_9BwdParamsE,(.L_x_14402 - _ZN10layer_norm13ln_bwd_kernelINS_13Kernel_traitsIfffffjLj5120ELj1ELj1ELj4ELj16ENS_18Kernel_traits_baseILj5120EfffffjLj128EEEEELb0ELb1ELb0ELb0EEEvNS_9BwdParamsE)
        .other          _ZN10layer_norm13ln_bwd_kernelINS_13Kernel_traitsIfffffjLj5120ELj1ELj1ELj4ELj16ENS_18Kernel_traits_baseILj5120EfffffjLj128EEEEELb0ELb1ELb0ELb0EEEvNS_9BwdParamsE,@"STO_CUDA_ENTRY STV_DEFAULT"
_ZN10layer_norm13ln_bwd_kernelINS_13Kernel_traitsIfffffjLj5120ELj1ELj1ELj4ELj16ENS_18Kernel_traits_baseILj5120EfffffjLj128EEEEELb0ELb1ELb0ELb0EEEvNS_9BwdParamsE:
.text._ZN10layer_norm13ln_bwd_kernelINS_13Kernel_traitsIfffffjLj5120ELj1ELj1ELj4ELj16ENS_18Kernel_traits_baseILj5120EfffffjLj128EEEEELb0ELb1ELb0ELb0EEEvNS_9BwdParamsE:
        /* <DEDUP_REMOVED lines=24> */
[----:B------:R-:W1:Y:S01]  /*0180*/  S2R R140, SR_TID.X ;  /* 0x00000000008c7919 */ /* 0x000e620000002100 */
[----:B------:R-:W-:-:S04]  /*0190*/  MOV R0, c[0x0][0x168] ;  /* 0x00005a0000007a02 */ /* 0x000fc80000000f00 */
[----:B------:R-:W-:-:S04]  /*01a0*/  SHF.R.S32.HI R0, RZ, 0x1f, R0 ;  /* 0x0000001fff007819 */ /* 0x000fc80000011400 */
[----:B------:R-:W-:Y:S02]  /*01b0*/  LEA.HI R0, R0, c[0x0][0x168], RZ, 0x2 ;  /* 0x00005a0000007a11 */ /* 0x000fe400078f10ff */
[----:B-1----:R-:W-:-:S04]  /*01c0*/  LOP3.LUT R3, R140, 0x7f, RZ, 0xc, !PT ;  /* 0x0000007f8c037812 */ /* 0x002fc800078e0cff */
[----:B------:R-:W-:-:S04]  /*01d0*/  LEA.HI.SX32 R4, R0, R3, 0x1e ;  /* 0x0000000300047211 */ /* 0x000fc800078ff2ff */
[C---:B------:R-:W-:Y:S02]  /*01e0*/  LOP3.LUT P2, RZ, R4.reuse, 0xffffff80, RZ, 0xc0, !PT ;  /* 0xffffff8004ff7812 */ /* 0x040fe4000784c0ff */
[----:B------:R-:W-:Y:S02]  /*01f0*/  ISETP.GE.U32.AND P5, PT, R4, 0x100, PT ;  /* 0x000001000400780c */ /* 0x000fe40003fa6070 */
[----:B------:R-:W-:Y:S02]  /*0200*/  LOP3.LUT R0, R140, 0x7f, RZ, 0xc0, !PT ;  /* 0x0000007f8c007812 */ /* 0x000fe400078ec0ff */
[----:B------:R-:W-:-:S07]  /*0210*/  ISETP.GE.U32.AND P4, PT, R4, 0x180, PT ;  /* 0x000001800400780c */ /* 0x000fce0003f86070 */
[----:B------:R-:W-:Y:S02]  /*0220*/  @P2 MOV R7, 0x10 ;  /* 0x0000001000072802 */ /* 0x000fe40000000f00 */
[----:B------:R-:W-:-:S03]  /*0230*/  @P5 MOV R11, 0x10 ;  /* 0x00000010000b5802 */ /* 0x000fc60000000f00 */
[----:B------:R-:W-:Y:S01]  /*0240*/  @P2 IMAD.WIDE.U32 R2, R0, R7, c[0x0][0x1b0] ;  /* 0x00006c0000022625 */ /* 0x000fe200078e0007 */
[----:B------:R-:W-:-:S03]  /*0250*/  ISETP.GE.U32.AND P3, PT, R4, 0x200, PT ;  /* 0x000002000400780c */ /* 0x000fc60003f66070 */
[C---:B------:R-:W-:Y:S01]  /*0260*/  @P2 IMAD.WIDE.U32 R6, R0.reuse, R7, c[0x0][0x1c8] ;  /* 0x0000720000062625 */ /* 0x040fe200078e0007 */
[----:B------:R-:W-:Y:S01]  /*0270*/  @P2 LOP3.LUT R0, R0, 0x80, RZ, 0xfc, !PT ;  /* 0x0000008000002812 */ /* 0x000fe200078efcff */
[----:B------:R-:W-:Y:S01]  /*0280*/  ULDC.64 UR4, c[0x0][0x118] ;  /* 0x0000460000047ab9 */ /* 0x000fe20000000a00 */
[----:B------:R-:W-:-:S03]  /*0290*/  @P4 MOV R15, 0x10 ;  /* 0x00000010000f4802 */ /* 0x000fc60000000f00 */
[----:B------:R-:W-:Y:S01]  /*02a0*/  @P5 IMAD.WIDE.U32 R8, R0, R11, c[0x0][0x1b0] ;  /* 0x00006c0000085625 */ /* 0x000fe200078e000b */
[----:B------:R-:W-:-:S03]  /*02b0*/  ISETP.GE.U32.AND P0, PT, R4, 0x280, PT ;  /* 0x000002800400780c */ /* 0x000fc60003f06070 */
[C---:B------:R-:W-:Y:S01]  /*02c0*/  @P5 IMAD.WIDE.U32 R10, R0.reuse, R11, c[0x0][0x1c8] ;  /* 0x00007200000a5625 */ /* 0x040fe200078e000b */
[----:B------:R-:W-:Y:S02]  /*02d0*/  @P5 IADD3 R0, R0, 0x80, RZ ;  /* 0x0000008000005810 */ /* 0x000fe40007ffe0ff */
[----:B------:R-:W-:-:S03]  /*02e0*/  @P3 MOV R19, 0x10 ;  /* 0x0000001000133802 */ /* 0x000fc60000000f00 */
[----:B------:R-:W-:Y:S01]  /*02f0*/  @P4 IMAD.WIDE.U32 R12, R0, R15, c[0x0][0x1b0] ;  /* 0x00006c00000c4625 */ /* 0x000fe200078e000f */
[----:B------:R-:W-:-:S03]  /*0300*/  ISETP.GE.U32.AND P1, PT, R4, 0x300, PT ;  /* 0x000003000400780c */ /* 0x000fc60003f26070 */
[C---:B------:R-:W-:Y:S01]  /*0310*/  @P4 IMAD.WIDE.U32 R14, R0.reuse, R15, c[0x0][0x1c8] ;  /* 0x00007200000e4625 */ /* 0x040fe200078e000f */
[----:B------:R-:W-:Y:S02]  /*0320*/  @P4 IADD3 R0, R0, 0x80, RZ ;  /* 0x0000008000004810 */ /* 0x000fe40007ffe0ff */
[----:B------:R-:W-:-:S03]  /*0330*/  @P0 MOV R23, 0x10 ;  /* 0x0000001000170802 */ /* 0x000fc60000000f00 */
[----:B------:R-:W-:-:S04]  /*0340*/  @P3 IMAD.WIDE.U32 R16, R0, R19, c[0x0][0x1b0] ;  /* 0x00006c0000103625 */ /* 0x000fc800078e0013 */
[C---:B------:R-:W-:Y:S01]  /*0350*/  @P3 IMAD.WIDE.U32 R18, R0.reuse, R19, c[0x0][0x1c8] ;  /* 0x0000720000123625 */ /* 0x040fe200078e0013 */
[----:B------:R-:W-:Y:S02]  /*0360*/  @P3 IADD3 R0, R0, 0x80, RZ ;  /* 0x0000008000003810 */ /* 0x000fe40007ffe0ff */
[----:B------:R-:W-:-:S03]  /*0370*/  @P1 MOV R5, 0x10 ;  /* 0x0000001000051802 */ /* 0x000fc60000000f00 */
[----:B------:R-:W-:-:S04]  /*0380*/  @P0 IMAD.WIDE.U32 R20, R0, R23, c[0x0][0x1b0] ;  /* 0x00006c0000140625 */ /* 0x000fc800078e0017 */
[C---:B------:R-:W-:Y:S01]  /*0390*/  @P0 IMAD.WIDE.U32 R22, R0.reuse, R23, c[0x0][0x1c8] ;  /* 0x0000720000160625 */ /* 0x040fe200078e0017 */
[----:B------:R-:W-:Y:S01]  /*03a0*/  @P0 IADD3 R0, R0, 0x80, RZ ;  /* 0x0000008000000810 */ /* 0x000fe20007ffe0ff */
[----:B--2---:R-:W2:Y:S04]  /*03b0*/  @P2 LDG.E.128 R64, [R6.64] ;  /* 0x0000000406402981 */ /* 0x004ea8000c1e1d00 */
[----:B---3--:R1:W3:Y:S04]  /*03c0*/  @P2 LDG.E.128 R68, [R2.64] ;  /* 0x0000000402442981 */ /* 0x0082e8000c1e1d00 */
[----:B----4-:R-:W4:Y:S04]  /*03d0*/  @P5 LDG.E.128 R60, [R8.64] ;  /* 0x00000004083c5981 */ /* 0x010f28000c1e1d00 */
[----:B-----5:R-:W5:Y:S04]  /*03e0*/  @P5 LDG.E.128 R56, [R10.64] ;  /* 0x000000040a385981 */ /* 0x020f68000c1e1d00 */
[----:B------:R-:W5:Y:S04]  /*03f0*/  @P4 LDG.E.128 R52, [R12.64] ;  /* 0x000000040c344981 */ /* 0x000f68000c1e1d00 */
[----:B------:R-:W5:Y:S01]  /*0400*/  @P4 LDG.E.128 R48, [R14.64] ;  /* 0x000000040e304981 */ /* 0x000f62000c1e1d00 */
[----:B-1----:R-:W-:-:S03]  /*0410*/  @P1 IMAD.WIDE.U32 R2, R0, R5, c[0x0][0x1b0] ;  /* 0x00006c0000021625 */ /* 0x002fc600078e0005 */
[----:B------:R-:W5:Y:S04]  /*0420*/  @P3 LDG.E.128 R44, [R16.64] ;  /* 0x00000004102c3981 */ /* 0x000f68000c1e1d00 */
[----:B------:R-:W5:Y:S04]  /*0430*/  @P3 LDG.E.128 R40, [R18.64] ;  /* 0x0000000412283981 */ /* 0x000f68000c1e1d00 */
[----:B------:R-:W5:Y:S04]  /*0440*/  @P0 LDG.E.128 R36, [R20.64] ;  /* 0x0000000414240981 */ /* 0x000f68000c1e1d00 */
[----:B------:R-:W5:Y:S04]  /*0450*/  @P0 LDG.E.128 R32, [R22.64] ;  /* 0x0000000416200981 */ /* 0x000f68000c1e1d00 */
[----:B------:R-:W5:Y:S04]  /*0460*/  @P1 LDG.E.128 R28, [R2.64] ;  /* 0x00000004021c1981 */ /* 0x000f68000c1e1d00 */
[----:B--2---:R-:W-:Y:S04]  /*0470*/  @P2 STL.64 [R1+0x148], R64 ;  /* 0x0001484001002387 */ /* 0x004fe80000100a00 */
[----:B------:R-:W-:Y:S04]  /*0480*/  @P2 STL.64 [R1+0x150], R66 ;  /* 0x0001504201002387 */ /* 0x000fe80000100a00 */
[----:B---3--:R-:W-:Y:S04]  /*0490*/  @P2 STL.64 [R1+0x158], R68 ;  /* 0x0001584401002387 */ /* 0x008fe80000100a00 */
[----:B------:R-:W-:Y:S04]  /*04a0*/  @P2 STL.64 [R1+0x160], R70 ;  /* 0x0001604601002387 */ /* 0x000fe80000100a00 */
[----:B----4-:R1:W-:Y:S04]  /*04b0*/  @P5 STL.64 [R1+0x128], R60 ;  /* 0x0001283c01005387 */ /* 0x0103e80000100a00 */
[----:B------:R2:W-:Y:S04]  /*04c0*/  @P5 STL.64 [R1+0x130], R62 ;  /* 0x0001303e01005387 */ /* 0x0005e80000100a00 */
[----:B-1----:R0:W3:Y:S04]  /*04d0*/  LDL.64 R60, [R1+0xb8] ;  /* 0x0000b800013c7983 */ /* 0x0020e80000100a00 */
[----:B--2---:R0:W3:Y:S04]  /*04e0*/  LDL.64 R62, [R1+0xc0] ;  /* 0x0000c000013e7983 */ /* 0x0040e80000100a00 */
[----:B-----5:R1:W-:Y:S04]  /*04f0*/  @P5 STL.64 [R1+0x138], R56 ;  /* 0x0001383801005387 */ /* 0x0203e80000100a00 */
[----:B------:R2:W-:Y:S04]  /*0500*/  @P5 STL.64 [R1+0x140], R58 ;  /* 0x0001403a01005387 */ /* 0x0005e80000100a00 */
[----:B-1----:R0:W4:Y:S04]  /*0510*/  LDL.64 R56, [R1+0x88] ;  /* 0x0000880001387983 */ /* 0x0021280000100a00 */
[----:B--2---:R0:W4:Y:S04]  /*0520*/  LDL.64 R58, [R1+0x90] ;  /* 0x00009000013a7983 */ /* 0x0041280000100a00 */
[----:B------:R1:W-:Y:S04]  /*0530*/  @P4 STL.64 [R1+0x108], R52 ;  /* 0x0001083401004387 */ /* 0x0003e80000100a00 */
[----:B------:R2:W-:Y:S04]  /*0540*/  @P4 STL.64 [R1+0x110], R54 ;  /* 0x0001103601004387 */ /* 0x0005e80000100a00 */
[----:B-1----:R0:W5:Y:S04]  /*0550*/  LDL.64 R52, [R1+0x98] ;  /* 0x0000980001347983 */ /* 0x0021680000100a00 */
[----:B--2---:R0:W5:Y:S04]  /*0560*/  LDL.64 R54, [R1+0xa0] ;  /* 0x0000a00001367983 */ /* 0x0041680000100a00 */
[----:B------:R1:W-:Y:S04]  /*0570*/  @P4 STL.64 [R1+0x118], R48 ;  /* 0x0001183001004387 */ /* 0x0003e80000100a00 */
[----:B------:R2:W-:Y:S04]  /*0580*/  @P4 STL.64 [R1+0x120], R50 ;  /* 0x0001203201004387 */ /* 0x0005e80000100a00 */
[----:B-1----:R0:W5:Y:S04]  /*0590*/  LDL.64 R48, [R1+0x68] ;  /* 0x0000680001307983 */ /* 0x0021680000100a00 */
[----:B--2---:R0:W2:Y:S04]  /*05a0*/  LDL.64 R50, [R1+0x70] ;  /* 0x0000700001327983 */ /* 0x0040a80000100a00 */
[----:B------:R1:W-:Y:S04]  /*05b0*/  @P3 STL.64 [R1+0xe8], R44 ;  /* 0x0000e82c01003387 */ /* 0x0003e80000100a00 */
[----:B------:R0:W-:Y:S04]  /*05c0*/  @P3 STL.64 [R1+0xf0], R46 ;  /* 0x0000f02e01003387 */ /* 0x0001e80000100a00 */
[----:B-1----:R1:W2:Y:S04]  /*05d0*/  LDL.64 R44, [R1+0x78] ;  /* 0x00007800012c7983 */ /* 0x0022a80000100a00 */
[----:B0-----:R1:W2:Y:S04]  /*05e0*/  LDL.64 R46, [R1+0x80] ;  /* 0x00008000012e7983 */ /* 0x0012a80000100a00 */
[----:B------:R0:W-:Y:S04]  /*05f0*/  @P3 STL.64 [R1+0xf8], R40 ;  /* 0x0000f82801003387 */ /* 0x0001e80000100a00 */
[----:B------:R1:W-:Y:S04]  /*0600*/  @P3 STL.64 [R1+0x100], R42 ;  /* 0x0001002a01003387 */ /* 0x0003e80000100a00 */
[----:B0-----:R0:W2:Y:S04]  /*0610*/  LDL.64 R40, [R1+0x48] ;  /* 0x0000480001287983 */ /* 0x0010a80000100a00 */
[----:B-1----:R0:W2:Y:S04]  /*0620*/  LDL.64 R42, [R1+0x50] ;  /* 0x00005000012a7983 */ /* 0x0020a80000100a00 */
        /* <DEDUP_REMOVED lines=11> */
[----:B0-----:R1:W2:Y:S01]  /*06e0*/  LDL.64 R30, [R1+0x30] ;  /* 0x00003000011e7983 */ /* 0x0012a20000100a00 */
[----:B------:R-:W-:-:S02]  /*06f0*/  ISETP.GE.U32.AND P2, PT, R4, 0x380, PT ;  /* 0x000003800400780c */ /* 0x000fc40003f46070 */
[----:B------:R-:W-:Y:S01]  /*0700*/  ISETP.GE.U32.AND P3, PT, R4, 0x400, PT ;  /* 0x000004000400780c */ /* 0x000fe20003f66070 */
[----:B------:R-:W-:Y:S01]  /*0710*/  @P1 IMAD.WIDE.U32 R8, R0, R5, c[0x0][0x1c8] ;  /* 0x0000720000081625 */ /* 0x000fe200078e0005 */
[----:B------:R-:W-:Y:S02]  /*0720*/  ISETP.GE.U32.AND P4, PT, R4, 0x480, PT ;  /* 0x000004800400780c */ /* 0x000fe40003f86070 */
[----:B------:R-:W-:-:S07]  /*0730*/  @P1 IADD3 R0, R0, 0x80, RZ ;  /* 0x0000008000001810 */ /* 0x000fce0007ffe0ff */
[----:B------:R-:W-:Y:S02]  /*0740*/  @P2 MOV R7, 0x10 ;  /* 0x0000001000072802 */ /* 0x000fe40000000f00 */
[----:B------:R-:W-:Y:S02]  /*0750*/  @P3 MOV R5, 0x10 ;  /* 0x0000001000053802 */ /* 0x000fe40000000f00 */
[----:B------:R-:W-:Y:S01]  /*0760*/  ISETP.GE.U32.AND P5, PT, R4, 0x500, PT ;  /* 0x000005000400780c */ /* 0x000fe20003fa6070 */
[----:B------:R-:W-:-:S04]  /*0770*/  @P2 IMAD.WIDE.U32 R10, R0, R7, c[0x0][0x1b0] ;  /* 0x00006c00000a2625 */ /* 0x000fc800078e0007 */
        /* <DEDUP_REMOVED lines=9> */
[----:B------:R-:W-:-:S05]  /*0810*/  @P4 IADD3 R0, R0, 0x80, RZ ;  /* 0x0000008000004810 */ /* 0x000fca0007ffe0ff */
[----:B------:R-:W-:-:S04]  /*0820*/  @P5 IMAD.WIDE.U32 R6, R0, R3, c[0x0][0x1c8] ;  /* 0x0000720000065625 */ /* 0x000fc800078e0003 */
[----:B------:R-:W-:Y:S01]  /*0830*/  @P5 IMAD.WIDE.U32 R2, R0, R3, c[0x0][0x1b0] ;  /* 0x00006c0000025625 */ /* 0x000fe200078e0003 */
[----:B---3--:R-:W3:Y:S04]  /*0840*/  @P1 LDG.E.128 R60, [R8.64] ;  /* 0x00000004083c1981 */ /* 0x008ee8000c1e1d00 */
[----:B----4-:R-:W4:Y:S04]  /*0850*/  @P2 LDG.E.128 R56, [R10.64] ;  /* 0x000000040a382981 */ /* 0x010f28000c1e1d00 */
[----:B-----5:R-:W5:Y:S04]  /*0860*/  @P2 LDG.E.128 R52, [R12.64] ;  /* 0x000000040c342981 */ /* 0x020f68000c1e1d00 */
[----:B--2---:R-:W2:Y:S04]  /*0870*/  @P3 LDG.E.128 R48, [R14.64] ;  /* 0x000000040e303981 */ /* 0x004ea8000c1e1d00 */
[----:B------:R-:W2:Y:S04]  /*0880*/  @P3 LDG.E.128 R44, [R16.64] ;  /* 0x00000004102c3981 */ /* 0x000ea8000c1e1d00 */
[----:B------:R-:W2:Y:S04]  /*0890*/  @P4 LDG.E.128 R40, [R18.64] ;  /* 0x0000000412284981 */ /* 0x000ea8000c1e1d00 */
[----:B------:R-:W2:Y:S04]  /*08a0*/  @P4 LDG.E.128 R36, [R20.64] ;  /* 0x0000000414244981 */ /* 0x000ea8000c1e1d00 */
[----:B------:R-:W2:Y:S04]  /*08b0*/  @P5 LDG.E.128 R32, [R6.64] ;  /* 0x0000000406205981 */ /* 0x000ea8000c1e1d00 */
[----:B------:R-:W2:Y:S01]  /*08c0*/  @P5 LDG.E.128 R28, [R2.64] ;  /* 0x00000004021c5981 */ /* 0x000ea2000c1e1d00 */
        /* <DEDUP_REMOVED lines=46> */
[----:B------:R0:W-:Y:S04]  /*0bb0*/  @P5 STL.64 [R1+0x38], R32 ;  /* 0x0000382001005387 */ /* 0x0001e80000100a00 */
[----:B------:R0:W-:Y:S01]  /*0bc0*/  @P5 STL.64 [R1+0x40], R34 ;  /* 0x0000402201005387 */ /* 0x0001e20000100a00 */
[----:B------:R-:W-:-:S03]  /*0bd0*/  ISETP.GE.AND P5, PT, R0, c[0x0][0x164], PT ;  /* 0x0000590000007a0c */ /* 0x000fc60003fa6270 */
[----:B------:R0:W-:Y:S04]  /*0be0*/  @P4 STL.64 [R1+0x58], R36 ;  /* 0x0000582401004387 */ /* 0x0001e80000100a00 */
[----:B------:R0:W-:Y:S04]  /*0bf0*/  @P4 STL.64 [R1+0x60], R38 ;  /* 0x0000602601004387 */ /* 0x0001e80000100a00 */
[----:B---3--:R-:W-:Y:S04]  /*0c00*/  @P1 STL.64 [R1+0xb8], R60 ;  /* 0x0000b83c01001387 */ /* 0x008fe80000100a00 */
[----:B------:R-:W-:Y:S04]  /*0c10*/  @P1 STL.64 [R1+0xc0], R62 ;  /* 0x0000c03e01001387 */ /* 0x000fe80000100a00 */
[----:B----4-:R-:W-:Y:S04]  /*0c20*/  @P2 STL.64 [R1+0x88], R56 ;  /* 0x0000883801002387 */ /* 0x010fe80000100a00 */
[----:B------:R-:W-:Y:S04]  /*0c30*/  @P2 STL.64 [R1+0x90], R58 ;  /* 0x0000903a01002387 */ /* 0x000fe80000100a00 */
[----:B-----5:R-:W-:Y:S04]  /*0c40*/  @P2 STL.64 [R1+0x98], R52 ;  /* 0x0000983401002387 */ /* 0x020fe80000100a00 */
[----:B------:R-:W-:Y:S04]  /*0c50*/  @P2 STL.64 [R1+0xa0], R54 ;  /* 0x0000a03601002387 */ /* 0x000fe80000100a00 */
[----:B------:R3:W-:Y:S04]  /*0c60*/  @P4 STL.64 [R1+0x48], R40 ;  /* 0x0000482801004387 */ /* 0x0007e80000100a00 */
[----:B------:R4:W-:Y:S04]  /*0c70*/  @P3 STL.64 [R1+0x68], R48 ;  /* 0x0000683001003387 */ /* 0x0009e80000100a00 */
[----:B------:R5:W-:Y:S01]  /*0c80*/  @P3 STL.64 [R1+0x70], R50 ;  /* 0x0000703201003387 */ /* 0x000be20000100a00 */
[----:B0-----:R-:W-:-:S03]  /*0c90*/  CS2R R28, SRZ ;  /* 0x00000000001c7805 */ /* 0x001fc6000001ff00 */
[----:B------:R0:W-:Y:S01]  /*0ca0*/  @P4 STL.64 [R1+0x50], R42 ;  /* 0x0000502a01004387 */ /* 0x0001e20000100a00 */
[----:B--2---:R-:W-:Y:S01]  /*0cb0*/  CS2R R30, SRZ ;  /* 0x00000000001e7805 */ /* 0x004fe2000001ff00 */
[----:B------:R-:W-:Y:S02]  /*0cc0*/  CS2R R32, SRZ ;  /* 0x0000000000207805 */ /* 0x000fe4000001ff00 */
[----:B------:R2:W-:Y:S01]  /*0cd0*/  @P3 STL.64 [R1+0x78], R44 ;  /* 0x0000782c01003387 */ /* 0x0005e20000100a00 */
[----:B------:R-:W-:Y:S01]  /*0ce0*/  CS2R R34, SRZ ;  /* 0x0000000000227805 */ /* 0x000fe2000001ff00 */
[----:B------:R-:W-:Y:S01]  /*0cf0*/  CS2R R36, SRZ ;  /* 0x0000000000247805 */ /* 0x000fe2000001ff00 */
[----:B------:R-:W-:Y:S01]  /*0d00*/  CS2R R38, SRZ ;  /* 0x0000000000267805 */ /* 0x000fe2000001ff00 */
[----:B------:R1:W-:Y:S01]  /*0d10*/  @P3 STL.64 [R1+0x80], R46 ;  /* 0x0000802e01003387 */ /* 0x0003e20000100a00 */
[----:B---3--:R-:W-:Y:S01]  /*0d20*/  CS2R R40, SRZ ;  /* 0x0000000000287805 */ /* 0x008fe2000001ff00 */
[----:B----4-:R-:W-:Y:S01]  /*0d30*/  CS2R R48, SRZ ;  /* 0x0000000000307805 */ /* 0x010fe2000001ff00 */
[----:B-----5:R-:W-:Y:S01]  /*0d40*/  CS2R R50, SRZ ;  /* 0x0000000000327805 */ /* 0x020fe2000001ff00 */
[----:B0-----:R-:W-:Y:S01]  /*0d50*/  CS2R R42, SRZ ;  /* 0x00000000002a7805 */ /* 0x001fe2000001ff00 */
[----:B------:R-:W-:Y:S01]  /*0d60*/  CS2R R52, SRZ ;  /* 0x0000000000347805 */ /* 0x000fe2000001ff00 */
[----:B------:R-:W-:Y:S01]  /*0d70*/  CS2R R54, SRZ ;  /* 0x0000000000367805 */ /* 0x000fe2000001ff00 */
[----:B------:R-:W-:Y:S01]  /*0d80*/  CS2R R56, SRZ ;  /* 0x0000000000387805 */ /* 0x000fe2000001ff00 */
[----:B--2---:R-:W-:Y:S01]  /*0d90*/  CS2R R44, SRZ ;  /* 0x00000000002c7805 */ /* 0x004fe2000001ff00 */
[----:B------:R-:W-:Y:S01]  /*0da0*/  CS2R R58, SRZ ;  /* 0x00000000003a7805 */ /* 0x000fe2000001ff00 */
[----:B------:R-:W-:Y:S01]  /*0db0*/  CS2R R60, SRZ ;  /* 0x00000000003c7805 */ /* 0x000fe2000001ff00 */
[----:B------:R-:W-:Y:S01]  /*0dc0*/  CS2R R62, SRZ ;  /* 0x00000000003e7805 */ /* 0x000fe2000001ff00 */
[----:B-1----:R-:W-:Y:S01]  /*0dd0*/  CS2R R46, SRZ ;  /* 0x00000000002e7805 */ /* 0x002fe2000001ff00 */
[----:B------:R-:W-:Y:S05]  /*0de0*/  @P5 BRA `(.L_x_13253) ;  /* 0x0000495000005947 */ /* 0x000fea0003800000 */
[----:B------:R-:W-:Y:S01]  /*0df0*/  HFMA2.MMA R2, -RZ, RZ, 0, 5.9604644775390625e-08 ;  /* 0x00000001ff027435 */ /* 0x000fe200000001ff */
[----:B------:R-:W-:-:S06]  /*0e00*/  MOV R25, RZ ;  /* 0x000000ff00197202 */ /* 0x000fcc0000000f00 */
[----:B------:R0:W-:Y:S04]  /*0e10*/  STL.S16 [R1+0x24], R2 ;  /* 0x0000240201007387 */ /* 0x0001e80000100600 */
.L_x_13296:
[----:B------:R-:W-:Y:S02]  /*0e20*/  ISETP.NE.U32.AND P5, PT, RZ, c[0x0][0x1c0], PT ;  /* 0x00007000ff007a0c */ /* 0x000fe40003fa5070 */
[----:B0-----:R-:W-:Y:S02]  /*0e30*/  SHF.R.S32.HI R2, RZ, 0x1f, R0 ;  /* 0x0000001fff027819 */ /* 0x001fe40000011400 */
        /* <DEDUP_REMOVED lines=35> */
[----:B-1----:R-:W-:Y:S02]  /*1070*/  HFMA2.MMA R188, -RZ, RZ, 0, 9.5367431640625e-07 ;  /* 0x00000010ffbc7435 */ /* 0x002fe400000001ff */
[----:B------:R0:W2:Y:S08]  /*1080*/  LDG.E.128 R192, [R190.64] ;  /* 0x00000004bec07981 */ /* 0x0000b0000c1e1d00 */
[----:B------:R-:W-:-:S06]  /*1090*/  IMAD.WIDE.U32 R188, R20, R188, c[0x0][0x208] ;  /* 0x0000820014bc7625 */ /* 0x000fcc00078e00bc */
[----:B0-----:R-:W3:Y:S01]  /*10a0*/  LDG.E.128 R188, [R188.64] ;  /* 0x00000004bcbc7981 */ /* 0x001ee2000c1e1d00 */
        /* <DEDUP_REMOVED lines=9> */
[C---:B------:R-:W-:Y:S02]  /*1140*/  FMUL.FTZ R223, R3.reuse, R18 ;  /* 0x0000001203df7220 */ /* 0x040fe40000410000 */
[----:B------:R-:W-:Y:S02]  /*1150*/  FMUL.FTZ R198, R3, R193 ;  /* 0x000000c103c67220 */ /* 0x000fe40000410000 */
[----:B------:R-:W-:Y:S02]  /*1160*/  FADD.FTZ R22, RZ, R6 ;  /* 0x00000006ff167221 */ /* 0x000fe40000010000 */
[----:B------:R-:W-:-:S02]  /*1170*/  FFMA.FTZ R18, R5, R6, RZ ;  /* 0x0000000605127223 */ /* 0x000fc400000100ff */
[----:B----4-:R-:W-:Y:S02]  /*1180*/  FMUL.FTZ R224, R222, R190 ;  /* 0x000000bedee07220 */ /* 0x010fe40000410000 */
        /* <DEDUP_REMOVED lines=16> */
.L_x_13255:
[----:B-1----:R-:W-:Y:S05]  /*1290*/  BSYNC B0 ;  /* 0x0000000000007941 */ /* 0x002fea0003800000 */
.L_x_13254:
        /* <DEDUP_REMOVED lines=17> */
[----:B------:R-:W-:Y:S01]  /*13b0*/  IMAD.WIDE.U32 R192, R196, R192, c[0x0][0x208] ;  /* 0x00008200c4c07625 */ /* 0x000fe200078e00c0 */
[----:B-----5:R-:W-:-:S05]  /*13c0*/  FSEL R21, R19, RZ, !P5 ;  /* 0x000000ff13157208 */ /* 0x020fca0006800000 */
[----:B------:R-:W3:Y:S01]  /*13d0*/  LDG.E.128 R192, [R192.64] ;  /* 0x00000004c0c07981 */ /* 0x000ee2000c1e1d00 */
[C---:B--2---:R-:W-:Y:S02]  /*13e0*/  FADD.FTZ R188, -R21.reuse, R188 ;  /* 0x000000bc15bc7221 */ /* 0x044fe40000010100 */
[C---:B------:R-:W-:Y:S02]  /*13f0*/  FADD.FTZ R189, -R21.reuse, R189 ;  /* 0x000000bd15bd7221 */ /* 0x040fe40000010100 */
[C---:B------:R-:W-:Y:S02]  /*1400*/  FADD.FTZ R190, -R21.reuse, R190 ;  /* 0x000000be15be7221 */ /* 0x040fe40000010100 */
[----:B------:R-:W-:Y:S02]  /*1410*/  FADD.FTZ R21, -R21, R191 ;  /* 0x000000bf15157221 */ /* 0x000fe40000010100 */
[----:B------:R-:W2:Y:S01]  /*1420*/  LDL R191, [R1+0x134] ;  /* 0x0001340001bf7983 */ /* 0x000ea20000100800 */
[----:B------:R-:W-:-:S02]  /*1430*/  FMUL.FTZ R210, R3, R188 ;  /* 0x000000bc03d27220 */ /* 0x000fc40000410000 */
        /* <DEDUP_REMOVED lines=26> */
.L_x_13257:
[----:B-1----:R-:W-:Y:S05]  /*15e0*/  BSYNC B0 ;  /* 0x0000000000007941 */ /* 0x002fea0003800000 */
.L_x_13256:
        /* <DEDUP_REMOVED lines=52> */
.L_x_13259:
[----:B-1----:R-:W-:Y:S05]  /*1930*/  BSYNC B0 ;  /* 0x0000000000007941 */ /* 0x002fea0003800000 */
.L_x_13258:
        /* <DEDUP_REMOVED lines=52> */
.L_x_13261:
[----:B-1----:R-:W-:Y:S05]  /*1c80*/  BSYNC B0 ;  /* 0x0000000000007941 */ /* 0x002fea0003800000 */
.L_x_13260:
        /* <DEDUP_REMOVED lines=25> */
[C---:B------:R-:W-:Y:S02]  /*1e20*/  FMUL.FTZ R252, R3.reuse, R189 ;  /* 0x000000bd03fc7220 */ /* 0x040fe40000410000 */
[----:B---3--:R-:W-:Y:S02]  /*1e30*/  FMUL.FTZ R237, R236, R192 ;  /* 0x000000c0eced7220 */ /* 0x008fe40000410000 */
[----:B------:R-:W-:Y:S02]  /*1e40*/  FMUL.FTZ R216, R216, R193 ;  /* 0x000000c1d8d87220 */ /* 0x000fe40000410000 */
[----:B------:R-:W-:Y:S02]  /*1e50*/  FADD.FTZ R22, R22, R237 ;  /* 0x000000ed16167221 */ /* 0x000fe40000010000 */
[----:B------:R-:W-:Y:S02]  /*1e60*/  FFMA.FTZ R18, R204, R237, R18 ;  /* 0x000000edcc127223 */ /* 0x000fe40000010012 */
[----:B------:R-:W-:-:S02]  /*1e70*/  FMUL.FTZ R236, R3, R190 ;  /* 0x000000be03ec7220 */ /* 0x000fc40000410000 */
[----:B----4-:R-:W-:Y:S02]  /*1e80*/  FMUL.FTZ R205, R205, R194 ;  /* 0x000000c2cdcd7220 */ /* 0x010fe40000410000 */
[----:B------:R-:W-:Y:S02]  /*1e90*/  FADD.FTZ R22, R22, R216 ;  /* 0x000000d816167221 */ /* 0x000fe40000010000 */
[----:B------:R-:W-:Y:S01]  /*1ea0*/  FFMA.FTZ R18, R252, R216, R18 ;  /* 0x000000d8fc127223 */ /* 0x000fe20000010012 */
[----:B------:R0:W-:Y:S01]  /*1eb0*/  STL [R1+0x8], R204 ;  /* 0x000008cc01007387 */ /* 0x0001e20000100800 */
[----:B------:R-:W-:Y:S02]  /*1ec0*/  FFMA.FTZ R40, R192, R204, R40 ;  /* 0x000000ccc0287223 */ /* 0x000fe40000010028 */
[----:B------:R-:W-:Y:S02]  /*1ed0*/  FADD.FTZ R22, R22, R205 ;  /* 0x000000cd16167221 */ /* 0x000fe40000010000 */
[----:B------:R-:W-:-:S02]  /*1ee0*/  FFMA.FTZ R18, R236, R205, R18 ;  /* 0x000000cdec127223 */ /* 0x000fc40000010012 */
[----:B0-----:R-:W-:Y:S01]  /*1ef0*/  FMUL.FTZ R204, R3, R9 ;  /* 0x0000000903cc7220 */ /* 0x001fe20000410000 */
[----:B------:R-:W-:Y:S01]  /*1f00*/  IADD3 R196, R196, 0x80, RZ ;  /* 0x00000080c4c47810 */ /* 0x000fe20007ffe0ff */
[----:B------:R-:W-:Y:S02]  /*1f10*/  FADD.FTZ R80, R80, R192 ;  /* 0x000000c050507221 */ /* 0x000fe40000010000 */
[----:B------:R-:W-:Y:S02]  /*1f20*/  FADD.FTZ R81, R81, R193 ;  /* 0x000000c151517221 */ /* 0x000fe40000010000 */
[----:B------:R-:W-:Y:S02]  /*1f30*/  FFMA.FTZ R41, R193, R252, R41 ;  /* 0x000000fcc1297223 */ /* 0x000fe40000010029 */
[----:B------:R-:W-:Y:S02]  /*1f40*/  FADD.FTZ R82, R82, R194 ;  /* 0x000000c252527221 */ /* 0x000fe40000010000 */
[----:B------:R-:W-:-:S02]  /*1f50*/  FFMA.FTZ R42, R194, R236, R42 ;  /* 0x000000ecc22a7223 */ /* 0x000fc4000001002a */
[----:B------:R-:W-:Y:S02]  /*1f60*/  FADD.FTZ R83, R83, R195 ;  /* 0x000000c353537221 */ /* 0x000fe40000010000 */
[----:B------:R-:W-:Y:S02]  /*1f70*/  FFMA.FTZ R43, R195, R204, R43 ;  /* 0x000000ccc32b7223 */ /* 0x000fe4000001002b */
[----:B--2---:R-:W-:-:S04]  /*1f80*/  FMUL.FTZ R9, R191, R195 ;  /* 0x000000c3bf097220 */ /* 0x004fc80000410000 */
[----:B------:R-:W-:Y:S02]  /*1f90*/  FADD.FTZ R22, R22, R9 ;  /* 0x0000000916167221 */ /* 0x000fe40000010000 */
[----:B------:R-:W-:Y:S02]  /*1fa0*/  FFMA.FTZ R18, R204, R9, R18 ;  /* 0x00000009cc127223 */ /* 0x000fe40000010012 */
.L_x_13263:
[----:B------:R-:W-:Y:S05]  /*1fb0*/  BSYNC B0 ;  /* 0x0000000000007941 */ /* 0x000fea0003800000 */
.L_x_13262:
        /* <DEDUP_REMOVED lines=25> */
[----:B------:R-:W-:Y:S02]  /*2150*/  FMUL.FTZ R250, R3, R189 ;  /* 0x000000bd03fa7220 */ /* 0x000fe40000410000 */
[----:B---3--:R-:W-:Y:S02]  /*2160*/  FMUL.FTZ R235, R215, R192 ;  /* 0x000000c0d7eb7220 */ /* 0x008fe40000410000 */
[----:B------:R-:W-:Y:S02]  /*2170*/  FMUL.FTZ R215, R203, R193 ;  /* 0x000000c1cbd77220 */ /* 0x000fe40000410000 */
[----:B------:R-:W-:Y:S02]  /*2180*/  FADD.FTZ R22, R22, R235 ;  /* 0x000000eb16167221 */ /* 0x000fe40000010000 */
[----:B------:R-:W-:Y:S02]  /*2190*/  FFMA.FTZ R18, R251, R235, R18 ;  /* 0x000000ebfb127223 */ /* 0x000fe40000010012 */
[----:B------:R-:W-:-:S02]  /*21a0*/  FMUL.FTZ R234, R3, R190 ;  /* 0x000000be03ea7220 */ /* 0x000fc40000410000 */
        /* <DEDUP_REMOVED lines=18> */
.L_x_13265:
[----:B------:R-:W-:Y:S05]  /*22d0*/  BSYNC B0 ;  /* 0x0000000000007941 */ /* 0x000fea0003800000 */
.L_x_13264:
        /* <DEDUP_REMOVED lines=49> */
.L_x_13267:
[----:B------:R-:W-:Y:S05]  /*25f0*/  BSYNC B0 ;  /* 0x0000000000007941 */ /* 0x000fea0003800000 */
.L_x_13266:
        /* <DEDUP_REMOVED lines=22> */
[----:B------:R-:W-:Y:S02]  /*2760*/  FADD.FTZ R189, -R12, R189 ;  /* 0x000000bd0cbd7221 */ /* 0x000fe40000010100 */
[C---:B------:R-:W-:Y:S02]  /*2770*/  FMUL.FTZ R247, R3.reuse, R188 ;  /* 0x000000bc03f77220 */ /* 0x040fe40000410000 */
[----:B------:R-:W-:Y:S02]  /*2780*/  FMUL.FTZ R246, R3, R189 ;  /* 0x000000bd03f67220 */ /* 0x000fe40000410000 */
[----:B---3--:R-:W-:-:S02]  /*2790*/  FMUL.FTZ R231, R230, R192 ;  /* 0x000000c0e6e77220 */ /* 0x008fc40000410000 */
        /* <DEDUP_REMOVED lines=23> */
.L_x_13269:
[----:B------:R-:W-:Y:S05]  /*2910*/  BSYNC B0 ;  /* 0x0000000000007941 */ /* 0x000fea0003800000 */
.L_x_13268:
        /* <DEDUP_REMOVED lines=12> */
[----:B0-----:R-:W-:-:S03]  /*29e0*/  ISETP.NE.AND P5, PT, R190, RZ, PT ;  /* 0x000000ffbe00720c */ /* 0x001fc60003fa5270 */
[----:B------:R0:W4:Y:S01]  /*29f0*/  LDG.E.128 R192, [R188.64] ;  /* 0x00000004bcc07981 */ /* 0x000122000c1e1d00 */
[----:B-1----:R-:W-:Y:S01]  /*2a00*/  HFMA2.MMA R14, -RZ, RZ, 0, 9.5367431640625e-07 ;  /* 0x00000010ff0e7435 */ /* 0x002fe200000001ff */
[----:B-----5:R-:W-:-:S09]  /*2a10*/  FSEL R13, R19, RZ, !P5 ;  /* 0x000000ff130d7208 */ /* 0x020fd20006800000 */
[----:B------:R-:W-:-:S05]  /*2a20*/  IMAD.WIDE.U32 R14, R196, R14, c[0x0][0x208] ;  /* 0x00008200c40e7625 */ /* 0x000fca00078e000e */
[----:B0-----:R4:W2:Y:S02]  /*2a30*/  LDG.E.128 R188, [R14.64] ;  /* 0x000000040ebc7981 */ /* 0x0018a4000c1e1d00 */
[C---:B----4-:R-:W-:Y:S02]  /*2a40*/  FADD.FTZ R14, -R13.reuse, R195 ;  /* 0x000000c30d0e7221 */ /* 0x050fe40000010100 */
[----:B------:R-:W4:Y:S01]  /*2a50*/  LDL R195, [R1+0x50] ;  /* 0x0000500001c37983 */ /* 0x000f220000100800 */
[----:B------:R-:W-:-:S03]  /*2a60*/  FADD.FTZ R15, -R13, R194 ;  /* 0x000000c20d0f7221 */ /* 0x000fc60000010100 */
[----:B------:R-:W4:Y:S01]  /*2a70*/  LDL R194, [R1+0x54] ;  /* 0x0000540001c27983 */ /* 0x000f220000100800 */
[C---:B------:R-:W-:Y:S02]  /*2a80*/  FADD.FTZ R192, -R13.reuse, R192 ;  /* 0x000000c00dc07221 */ /* 0x040fe40000010100 */
[----:B------:R-:W-:Y:S02]  /*2a90*/  FADD.FTZ R193, -R13, R193 ;  /* 0x000000c10dc17221 */ /* 0x000fe40000010100 */
[C---:B------:R-:W-:Y:S02]  /*2aa0*/  FMUL.FTZ R245, R3.reuse, R192 ;  /* 0x000000c003f57220 */ /* 0x040fe40000410000 */
[----:B--2---:R-:W-:Y:S02]  /*2ab0*/  FMUL.FTZ R229, R228, R188 ;  /* 0x000000bce4e57220 */ /* 0x004fe40000410000 */
[C---:B------:R-:W-:Y:S02]  /*2ac0*/  FMUL.FTZ R228, R3.reuse, R15 ;  /* 0x0000000f03e47220 */ /* 0x040fe40000410000 */
[----:B------:R-:W-:-:S02]  /*2ad0*/  FMUL.FTZ R244, R3, R193 ;  /* 0x000000c103f47220 */ /* 0x000fc40000410000 */
[----:B---3--:R-:W-:Y:S02]  /*2ae0*/  FMUL.FTZ R212, R212, R189 ;  /* 0x000000bdd4d47220 */ /* 0x008fe40000410000 */
[----:B------:R-:W-:Y:S02]  /*2af0*/  FADD.FTZ R15, R22, R229 ;  /* 0x000000e5160f7221 */ /* 0x000fe40000010000 */
[----:B------:R-:W-:Y:S02]  /*2b00*/  FFMA.FTZ R18, R245, R229, R18 ;  /* 0x000000e5f5127223 */ /* 0x000fe40000010012 */
        /* <DEDUP_REMOVED lines=18> */
.L_x_13271:
[----:B------:R-:W-:Y:S05]  /*2c30*/  BSYNC B0 ;  /* 0x0000000000007941 */ /* 0x000fea0003800000 */
.L_x_13270:
        /* <DEDUP_REMOVED lines=14> */
[----:B------:R-:W-:-:S04]  /*2d20*/  LEA R188, P5, R196, c[0x0][0x188], 0x4 ;  /* 0x00006200c4bc7a11 */ /* 0x000fc800078a20ff */
[----:B------:R-:W-:Y:S01]  /*2d30*/  LEA.HI.X R189, R196, c[0x0][0x18c], RZ, 0x4, P5 ;  /* 0x00006300c4bd7a11 */ /* 0x000fe200028f24ff */
[----:B-1----:R-:W-:-:S04]  /*2d40*/  HFMA2.MMA R16, -RZ, RZ, 0, 9.5367431640625e-07 ;  /* 0x00000010ff107435 */ /* 0x002fc800000001ff */
[----:B------:R0:W2:Y:S06]  /*2d50*/  LDG.E.128 R192, [R188.64] ;  /* 0x00000004bcc07981 */ /* 0x0000ac000c1e1d00 */
[----:B------:R-:W-:Y:S02]  /*2d60*/  IMAD.WIDE.U32 R16, R196, R16, c[0x0][0x208] ;  /* 0x00008200c4107625 */ /* 0x000fe400078e0010 */
[----:B------:R-:W3:Y:S04]  /*2d70*/  LDL R196, [R1+0x34] ;  /* 0x0000340001c47983 */ /* 0x000ee80000100800 */
[----:B0-----:R0:W3:Y:S01]  /*2d80*/  LDG.E.128 R188, [R16.64] ;  /* 0x0000000410bc7981 */ /* 0x0010e2000c1e1d00 */
[----:B--2---:R-:W-:-:S02]  /*2d90*/  FADD.FTZ R192, -R19, R192 ;  /* 0x000000c013c07221 */ /* 0x004fc40000010100 */
[----:B------:R-:W-:Y:S02]  /*2da0*/  FADD.FTZ R193, -R19, R193 ;  /* 0x000000c113c17221 */ /* 0x000fe40000010100 */
[C---:B------:R-:W-:Y:S02]  /*2db0*/  FMUL.FTZ R192, R3.reuse, R192 ;  /* 0x000000c003c07220 */ /* 0x040fe40000410000 */
[----:B------:R-:W-:-:S03]  /*2dc0*/  FMUL.FTZ R193, R3, R193 ;  /* 0x000000c103c17220 */ /* 0x000fc60000410000 */
[----:B------:R1:W-:Y:S01]  /*2dd0*/  STL [R1+0x14], R192 ;  /* 0x000014c001007387 */ /* 0x0003e20000100800 */
[----:B0-----:R-:W-:-:S03]  /*2de0*/  FADD.FTZ R17, -R19, R194 ;  /* 0x000000c213117221 */ /* 0x001fc60000010100 */
[----:B------:R1:W-:Y:S01]  /*2df0*/  STL [R1+0x10], R193 ;  /* 0x000010c101007387 */ /* 0x0003e20000100800 */
[----:B---3--:R-:W-:Y:S02]  /*2e00*/  FMUL.FTZ R227, R226, R188 ;  /* 0x000000bce2e37220 */ /* 0x008fe40000410000 */
[----:B------:R-:W-:Y:S02]  /*2e10*/  FMUL.FTZ R226, R3, R17 ;  /* 0x0000001103e27220 */ /* 0x000fe40000410000 */
[----:B------:R-:W-:Y:S02]  /*2e20*/  FMUL.FTZ R218, R218, R189 ;  /* 0x000000bddada7220 */ /* 0x000fe40000410000 */
[----:B------:R-:W-:Y:S02]  /*2e30*/  FADD.FTZ R17, R22, R227 ;  /* 0x000000e316117221 */ /* 0x000fe40000010000 */
[----:B------:R-:W-:Y:S02]  /*2e40*/  FFMA.FTZ R18, R192, R227, R18 ;  /* 0x000000e3c0127223 */ /* 0x000fe40000010012 */
[----:B------:R-:W-:-:S02]  /*2e50*/  FADD.FTZ R16, -R19, R195 ;  /* 0x000000c313107221 */ /* 0x000fc40000010100 */
[----:B----4-:R-:W-:Y:S02]  /*2e60*/  FMUL.FTZ R217, R217, R190 ;  /* 0x000000bed9d97220 */ /* 0x010fe40000410000 */
        /* <DEDUP_REMOVED lines=16> */
.L_x_13273:
[----:B-1----:R-:W-:Y:S05]  /*2f70*/  BSYNC B0 ;  /* 0x0000000000007941 */ /* 0x002fea0003800000 */
.L_x_13272:
        /* <DEDUP_REMOVED lines=9> */
.L_x_13297:
[----:B------:R-:W-:Y:S05]  /*3010*/  BRA.DIV ~URZ, `(.L_x_13275) ;  /* 0x00002d627f007947 */ /* 0x000fea000b800000 */
[----:B-1----:R-:W-:Y:S02]  /*3020*/  FADD.FTZ R19, R190, R22 ;  /* 0x00000016be137221 */ /* 0x002fe40000010000 */
[----:B0-----:R-:W0:Y:S02]  /*3030*/  SHFL.DOWN PT, R22, R18, 0x10, 0x1f ;  /* 0x0a001f0012167f89 */ /* 0x001e2400000e0000 */
[----:B0-----:R-:W-:Y:S02]  /*3040*/  FADD.FTZ R18, R22, R18 ;  /* 0x0000001216127221 */ /* 0x001fe40000010000 */
[----:B------:R-:W0:Y:S02]  /*3050*/  SHFL.DOWN PT, R22, R19, 0x8, 0x1f ;  /* 0x09001f0013167f89 */ /* 0x000e2400000e0000 */
[----:B0-----:R-:W-:-:S02]  /*3060*/  FADD.FTZ R19, R22, R19 ;  /* 0x0000001316137221 */ /* 0x001fc40000010000 */
        /* <DEDUP_REMOVED lines=10> */
[----:B------:R0:W1:Y:S04]  /*3110*/  SHFL.DOWN PT, R18, R190, 0x1, 0x1f ;  /* 0x08201f00be127f89 */ /* 0x00006800000e0000 */
[----:B------:R0:W2:Y:S02]  /*3120*/  SHFL.DOWN PT, R19, R22, 0x1, 0x1f ;  /* 0x08201f0016137f89 */ /* 0x0000a400000e0000 */
.L_x_13298:
        /* <DEDUP_REMOVED lines=35> */
[----:B------:R-:W-:-:S04]  /*3360*/  @P5 FADD.FTZ R22, R144, R22 ;  /* 0x0000001690165221 */ /* 0x000fc80000010000 */
[C---:B------:R-:W-:Y:S01]  /*3370*/  FMUL.FTZ R193, R22.reuse, R2 ;  /* 0x0000000216c17220 */ /* 0x040fe20000410000 */
[----:B------:R-:W-:Y:S01]  /*3380*/  SEL R184, R22, R184, P6 ;  /* 0x000000b816b87207 */ /* 0x000fe20003000000 */
[----:B------:R-:W-:-:S04]  /*3390*/  FFMA.FTZ R22, R198, R19, R192 ;  /* 0x00000013c6167223 */ /* 0x000fc800000100c0 */
[----:B------:R-:W-:-:S04]  /*33a0*/  FADD.FTZ R22, R225, -R22 ;  /* 0x80000016e1167221 */ /* 0x000fc80000010000 */
[----:B------:R-:W-:-:S04]  /*33b0*/  FMUL.FTZ R22, R3, R22 ;  /* 0x0000001603167220 */ /* 0x000fc80000410000 */
[----:B------:R-:W-:-:S04]  /*33c0*/  @P5 FADD.FTZ R22, R145, R22 ;  /* 0x0000001691165221 */ /* 0x000fc80000010000 */
[C---:B------:R-:W-:Y:S01]  /*33d0*/  FMUL.FTZ R194, R22.reuse, R2 ;  /* 0x0000000216c27220 */ /* 0x040fe20000410000 */
[----:B------:R-:W-:Y:S01]  /*33e0*/  SEL R185, R22, R185, P6 ;  /* 0x000000b916b97207 */ /* 0x000fe20003000000 */
[----:B------:R-:W-:-:S04]  /*33f0*/  FFMA.FTZ R22, R197, R19, R192 ;  /* 0x00000013c5167223 */ /* 0x000fc800000100c0 */
[----:B------:R-:W-:-:S04]  /*3400*/  FADD.FTZ R22, R224, -R22 ;  /* 0x80000016e0167221 */ /* 0x000fc80000010000 */
[----:B------:R-:W-:-:S04]  /*3410*/  FMUL.FTZ R22, R3, R22 ;  /* 0x0000001603167220 */ /* 0x000fc80000410000 */
[----:B------:R-:W-:-:S05]  /*3420*/  @P5 FADD.FTZ R22, R146, R22 ;  /* 0x0000001692165221 */ /* 0x000fca0000010000 */
[C---:B------:R-:W-:Y:S01]  /*3430*/  SEL R186, R22.reuse, R186, P6 ;  /* 0x000000ba16ba7207 */ /* 0x040fe20003000000 */
[----:B------:R-:W-:Y:S02]  /*3440*/  FMUL.FTZ R22, R22, R2 ;  /* 0x0000000216167220 */ /* 0x000fe40000410000 */
[----:B--2---:R-:W-:Y:S02]  /*3450*/  FFMA.FTZ R104, R193, R188, R104 ;  /* 0x000000bcc1687223 */ /* 0x004fe40000010068 */
[----:B------:R-:W-:Y:S02]  /*3460*/  FFMA.FTZ R188, R223, R19, R192 ;  /* 0x00000013dfbc7223 */ /* 0x000fe400000100c0 */
[----:B------:R-:W-:Y:S01]  /*3470*/  FFMA.FTZ R106, R190, R22, R106 ;  /* 0x00000016be6a7223 */ /* 0x000fe2000001006a */
[----:B------:R-:W2:Y:S01]  /*3480*/  LDL R192, [R1+0x150] ;  /* 0x0001500001c07983 */ /* 0x000ea20000100800 */
[----:B------:R-:W-:Y:S02]  /*3490*/  FADD.FTZ R188, R222, -R188 ;  /* 0x800000bcdebc7221 */ /* 0x000fe40000010000 */
[----:B------:R-:W-:-:S02]  /*34a0*/  FFMA.FTZ R105, R189, R194, R105 ;  /* 0x000000c2bd697223 */ /* 0x000fc40000010069 */
[----:B------:R-:W-:-:S04]  /*34b0*/  FMUL.FTZ R190, R3, R188 ;  /* 0x000000bc03be7220 */ /* 0x000fc80000410000 */
[----:B------:R-:W-:Y:S01]  /*34c0*/  @P5 FADD.FTZ R190, R147, R190 ;  /* 0x000000be93be5221 */ /* 0x000fe20000010000 */
[----:B------:R-:W-:-:S04]  /*34d0*/  ISETP.NE.U32.AND P5, PT, RZ, c[0x0][0x258], PT ;  /* 0x00009600ff007a0c */ /* 0x000fc80003fa5070 */
[----:B------:R-:W-:Y:S02]  /*34e0*/  ISETP.NE.AND.EX P5, PT, RZ, c[0x0][0x25c], PT, P5 ;  /* 0x00009700ff007a0c */ /* 0x000fe40003fa5350 */
[C---:B------:R-:W-:Y:S01]  /*34f0*/  SEL R187, R190.reuse, R187, P6 ;  /* 0x000000bbbebb7207 */ /* 0x040fe20003000000 */
[----:B------:R-:W-:-:S04]  /*3500*/  FMUL.FTZ R190, R190, R2 ;  /* 0x00000002bebe7220 */ /* 0x000fc80000410000 */
[----:B------:R-:W-:Y:S02]  /*3510*/  FFMA.FTZ R107, R191, R190, R107 ;  /* 0x000000bebf6b7223 */ /* 0x000fe4000001006b */
[----:B------:R-:W3:Y:S04]  /*3520*/  LDL R191, [R1+0x154] ;  /* 0x0001540001bf7983 */ /* 0x000ee80000100800 */
[----:B------:R-:W-:-:S05]  /*3530*/  @P5 IMAD.WIDE.U32 R188, R20, R195, c[0x0][0x258] ;  /* 0x0000960014bc5625 */ /* 0x000fca00078e00c3 */
[----:B------:R0:W-:Y:S04]  /*3540*/  @P5 STG.E.128 [R188.64], R184 ;  /* 0x000000b8bc005986 */ /* 0x0001e8000c101d04 */
[----:B0-----:R-:W4:Y:S04]  /*3550*/  LDL R188, [R1+0x148] ;  /* 0x0001480001bc7983 */ /* 0x001f280000100800 */
[----:B------:R-:W5:Y:S01]  /*3560*/  LDL R189, [R1+0x14c] ;  /* 0x00014c0001bd7983 */ /* 0x000f620000100800 */
[----:B---3--:R-:W-:Y:S02]  /*3570*/  FMUL.FTZ R191, R191, R190 ;  /* 0x000000bebfbf7220 */ /* 0x008fe40000410000 */
[----:B--2---:R-:W-:-:S02]  /*3580*/  FMUL.FTZ R190, R192, R22 ;  /* 0x00000016c0be7220 */ /* 0x004fc40000410000 */
[----:B----4-:R-:W-:Y:S02]  /*3590*/  FMUL.FTZ R188, R188, R193 ;  /* 0x000000c1bcbc7220 */ /* 0x010fe40000410000 */
[----:B------:R-:W-:-:S04]  /*35a0*/  IMAD.WIDE.U32 R192, R20, R195, c[0x0][0x248] ;  /* 0x0000920014c07625 */ /* 0x000fc800078e00c3 */
[----:B-----5:R-:W-:-:S05]  /*35b0*/  FMUL.FTZ R189, R189, R194 ;  /* 0x000000c2bdbd7220 */ /* 0x020fca0000410000 */
[----:B------:R0:W-:Y:S01]  /*35c0*/  STG.E.128 [R192.64], R188 ;  /* 0x000000bcc0007986 */ /* 0x0001e2000c101d04 */
[----:B------:R-:W-:-:S03]  /*35d0*/  IADD3 R20, R20, 0x80, RZ ;  /* 0x0000008014147810 */ /* 0x000fc60007ffe0ff */
.L_x_13277:
[----:B0-----:R-:W-:Y:S05]  /*35e0*/  BSYNC B0 ;  /* 0x0000000000007941 */ /* 0x001fea0003800000 */
.L_x_13276:
[----:B------:R-:W-:Y:S01]  /*35f0*/  ISETP.GE.U32.AND P5, PT, R4, 0x100, PT ;  /* 0x000001000400780c */ /* 0x000fe20003fa6070 */
[----:B------:R-:W-:-:S12]  /*3600*/  BSSY B0, `(.L_x_13278) ;  /* 0x000003a000007945 */ /* 0x000fd80003800000 */
[----:B------:R-:W-:Y:S05]  /*3610*/  @!P5 BRA `(.L_x_13279) ;  /* 0x000003800000d947 */ /* 0x000fea0003800000 */
[----:B------:R-:W2:Y:S04]  /*3620*/  LDL R189, [R1+0xc] ;  /* 0x00000c0001bd7983 */ /* 0x000ea80000100800 */
[----:B------:R-:W3:Y:S01]  /*3630*/  LDL R22, [R1+0x20] ;  /* 0x0000200001167983 */ /* 0x000ee20000100800 */
[----:B------:R-:W-:-:S04]  /*3640*/  ISETP.NE.AND P5, PT, R196, RZ, PT ;  /* 0x000000ffc400720c */ /* 0x000fc80003fa5270 */
[----:B------:R-:W-:Y:S02]  /*3650*/  FSEL R188, R18, RZ, !P5 ;  /* 0x000000ff12bc7208 */ /* 0x000fe40006800000 */
[----:B------:R-:W-:-:S04]  /*3660*/  ISETP.NE.U32.AND P5, PT, RZ, c[0x0][0x218], PT ;  /* 0x00008600ff007a0c */ /* 0x000fc80003fa5070 */
[----:B------:R-:W-:Y:S01]  /*3670*/  ISETP.NE.AND.EX P5, PT, RZ, c[0x0][0x21c], PT, P5 ;  /* 0x00008700ff007a0c */ /* 0x000fe20003fa5350 */
[-CC-:B--2---:R-:W-:Y:S02]  /*3680*/  FFMA.FTZ R190, R189, R19.reuse, R188.reuse ;  /* 0x00000013bdbe7223 */ /* 0x184fe400000100bc */
[-CC-:B------:R-:W-:Y:S02]  /*3690*/  FFMA.FTZ R189, R242, R19.reuse, R188.reuse ;  /* 0x00000013f2bd7223 */ /* 0x180fe400000100bc */
[-CC-:B---3--:R-:W-:Y:S02]  /*36a0*/  FFMA.FTZ R22, R22, R19.reuse, R188.reuse ;  /* 0x0000001316167223 */ /* 0x188fe400000100bc */
[----:B------:R-:W-:-:S04]  /*36b0*/  FFMA.FTZ R188, R210, R19, R188 ;  /* 0x00000013d2bc7223 */ /* 0x000fc800000100bc */
[----:B------:R-:W-:Y:S02]  /*36c0*/  FADD.FTZ R188, R21, -R188 ;  /* 0x800000bc15bc7221 */ /* 0x000fe40000010000 */
[----:B------:R-:W-:Y:S02]  /*36d0*/  FADD.FTZ R189, R211, -R189 ;  /* 0x800000bdd3bd7221 */ /* 0x000fe40000010000 */
[C---:B------:R-:W-:Y:S01]  /*36e0*/  FMUL.FTZ R194, R3.reuse, R188 ;  /* 0x000000bc03c27220 */ /* 0x040fe20000410000 */
[----:B------:R-:W-:Y:S01]  /*36f0*/  MOV R188, 0x10 ;  /* 0x0000001000bc7802 */ /* 0x000fe20000000f00 */
[----:B------:R-:W-:Y:S02]  /*3700*/  FMUL.FTZ R192, R3, R189 ;  /* 0x000000bd03c07220 */ /* 0x000fe40000410000 */
[----:B------:R-:W-:Y:S02]  /*3710*/  FADD.FTZ R190, R221, -R190 ;  /* 0x800000beddbe7221 */ /* 0x000fe40000010000 */
[----:B------:R-:W-:-:S04]  /*3720*/  IMAD.WIDE.U32 R188, R20, R188, c[0x0][0x170] ;  /* 0x00005c0014bc7625 */ /* 0x000fc800078e00bc */
[----:B------:R-:W-:Y:S02]  /*3730*/  FMUL.FTZ R195, R3, R190 ;  /* 0x000000be03c37220 */ /* 0x000fe40000410000 */
[----:B------:R-:W2:Y:S01]  /*3740*/  LDG.E.128 R188, [R188.64] ;  /* 0x00000004bcbc7981 */ /* 0x000ea2000c1e1d00 */
[----:B------:R-:W-:-:S04]  /*3750*/  FADD.FTZ R22, R243, -R22 ;  /* 0x80000016f3167221 */ /* 0x000fc80000010000 */
        /* <DEDUP_REMOVED lines=14> */
[----:B------:R-:W-:Y:S02]  /*3840*/  FMUL.FTZ R195, R195, R2 ;  /* 0x00000002c3c37220 */ /* 0x000fe40000410000 */
[----:B--2---:R-:W-:-:S08]  /*3850*/  FFMA.FTZ R108, R22, R188, R108 ;  /* 0x000000bc166c7223 */ /* 0x004fd0000001006c */
[----:B------:R-:W-:Y:S01]  /*3860*/  @P5 LEA R188, P6, R20, c[0x0][0x258], 0x4 ;  /* 0x0000960014bc5a11 */ /* 0x000fe200078c20ff */
[----:B------:R-:W-:-:S03]  /*3870*/  FFMA.FTZ R109, R189, R195, R109 ;  /* 0x000000c3bd6d7223 */ /* 0x000fc6000001006d */
[----:B------:R-:W-:-:S05]  /*3880*/  @P5 LEA.HI.X R189, R20, c[0x0][0x25c], RZ, 0x4, P6 ;  /* 0x0000970014bd5a11 */ /* 0x000fca00030f24ff */
[----:B------:R0:W-:Y:S02]  /*3890*/  @P5 STG.E.128 [R188.64], R184 ;  /* 0x000000b8bc005986 */ /* 0x0001e4000c101d04 */
[-C--:B0-----:R-:W-:Y:S02]  /*38a0*/  FMUL.FTZ R189, R194, R2.reuse ;  /* 0x00000002c2bd7220 */ /* 0x081fe40000410000 */
[----:B------:R-:W-:Y:S01]  /*38b0*/  FMUL.FTZ R188, R192, R2 ;  /* 0x00000002c0bc7220 */ /* 0x000fe20000410000 */
[----:B------:R-:W2:Y:S01]  /*38c0*/  LDL R194, [R1+0x138] ;  /* 0x0001380001c27983 */ /* 0x000ea20000100800 */
[----:B------:R-:W-:-:S03]  /*38d0*/  FFMA.FTZ R111, R191, R189, R111 ;  /* 0x000000bdbf6f7223 */ /* 0x000fc6000001006f */
[----:B------:R-:W3:Y:S01]  /*38e0*/  LDL R191, [R1+0x144] ;  /* 0x0001440001bf7983 */ /* 0x000ee20000100800 */
[----:B------:R-:W-:-:S03]  /*38f0*/  FFMA.FTZ R110, R190, R188, R110 ;  /* 0x000000bcbe6e7223 */ /* 0x000fc6000001006e */
[----:B------:R-:W4:Y:S01]  /*3900*/  LDL R190, [R1+0x140] ;  /* 0x0001400001be7983 */ /* 0x000f220000100800 */
[----:B---3--:R-:W-:-:S03]  /*3910*/  FMUL.FTZ R191, R191, R189 ;  /* 0x000000bdbfbf7220 */ /* 0x008fc60000410000 */
[----:B------:R-:W3:Y:S01]  /*3920*/  LDL R189, [R1+0x13c] ;  /* 0x00013c0001bd7983 */ /* 0x000ee20000100800 */
[----:B------:R-:W-:Y:S01]  /*3930*/  LEA R192, P5, R20, c[0x0][0x248], 0x4 ;  /* 0x0000920014c07a11 */ /* 0x000fe200078a20ff */
[----:B----4-:R-:W-:Y:S02]  /*3940*/  FMUL.FTZ R190, R190, R188 ;  /* 0x000000bcbebe7220 */ /* 0x010fe40000410000 */
[----:B--2---:R-:W-:Y:S01]  /*3950*/  FMUL.FTZ R188, R194, R22 ;  /* 0x00000016c2bc7220 */ /* 0x004fe20000410000 */
[C---:B------:R-:W-:Y:S02]  /*3960*/  LEA.HI.X R193, R20.reuse, c[0x0][0x24c], RZ, 0x4, P5 ;  /* 0x0000930014c17a11 */ /* 0x040fe400028f24ff */
[----:B------:R-:W-:Y:S01]  /*3970*/  IADD3 R20, R20, 0x80, RZ ;  /* 0x0000008014147810 */ /* 0x000fe20007ffe0ff */
[----:B---3--:R-:W-:-:S05]  /*3980*/  FMUL.FTZ R189, R189, R195 ;  /* 0x000000c3bdbd7220 */ /* 0x008fca0000410000 */
[----:B------:R0:W-:Y:S02]  /*3990*/  STG.E.128 [R192.64], R188 ;  /* 0x000000bcc0007986 */ /* 0x0001e4000c101d04 */
.L_x_13279:
[----:B------:R-:W-:Y:S05]  /*39a0*/  BSYNC B0 ;  /* 0x0000000000007941 */ /* 0x000fea0003800000 */
.L_x_13278:
[----:B------:R-:W-:Y:S01]  /*39b0*/  ISETP.GE.U32.AND P5, PT, R4, 0x180, PT ;  /* 0x000001800400780c */ /* 0x000fe20003fa6070 */
[----:B------:R-:W-:-:S12]  /*39c0*/  BSSY B0, `(.L_x_13280) ;  /* 0x000003a000007945 */ /* 0x000fd80003800000 */
[----:B------:R-:W-:Y:S05]  /*39d0*/  @!P5 BRA `(.L_x_13281) ;  /* 0x000003800000d947 */ /* 0x000fea0003800000 */
[----:B0-----:R-:W2:Y:S04]  /*39e0*/  LDL R189, [R1+0x4] ;  /* 0x0000040001bd7983 */ /* 0x001ea80000100800 */
[----:B------:R-:W3:Y:S01]  /*39f0*/  LDL R22, [R1+0x1c] ;  /* 0x00001c0001167983 */ /* 0x000ee20000100800 */
[----:B------:R-:W-:-:S04]  /*3a00*/  ISETP.NE.AND P5, PT, R196, RZ, PT ;  /* 0x000000ffc400720c */ /* 0x000fc80003fa5270 */
[----:B------:R-:W-:Y:S02]  /*3a10*/  FSEL R188, R18, RZ, !P5 ;  /* 0x000000ff12bc7208 */ /* 0x000fe40006800000 */
[----:B------:R-:W-:-:S03]  /*3a20*/  ISETP.NE.U32.AND P5, PT, RZ, c[0x0][0x218], PT ;  /* 0x00008600ff007a0c */ /* 0x000fc60003fa5070 */
[-CC-:B--2---:R-:W-:Y:S02]  /*3a30*/  FFMA.FTZ R190, R189, R19.reuse, R188.reuse ;  /* 0x00000013bdbe7223 */ /* 0x184fe400000100bc */
[-CC-:B------:R-:W-:Y:S02]  /*3a40*/  FFMA.FTZ R189, R240, R19.reuse, R188.reuse ;  /* 0x00000013f0bd7223 */ /* 0x180fe400000100bc */
[-CC-:B---3--:R-:W-:Y:S02]  /*3a50*/  FFMA.FTZ R22, R22, R19.reuse, R188.reuse ;  /* 0x0000001316167223 */ /* 0x188fe400000100bc */
[----:B------:R-:W-:-:S04]  /*3a60*/  FFMA.FTZ R188, R208, R19, R188 ;  /* 0x00000013d0bc7223 */ /* 0x000fc800000100bc */
[----:B------:R-:W-:-:S04]  /*3a70*/  FADD.FTZ R188, R7, -R188 ;  /* 0x800000bc07bc7221 */ /* 0x000fc80000010000 */
[----:B------:R-:W-:Y:S01]  /*3a80*/  FMUL.FTZ R194, R3, R188 ;  /* 0x000000bc03c27220 */ /* 0x000fe20000410000 */
[----:B------:R-:W-:Y:S01]  /*3a90*/  HFMA2.MMA R188, -RZ, RZ, 0, 9.5367431640625e-07 ;  /* 0x00000010ffbc7435 */ /* 0x000fe200000001ff */
[----:B------:R-:W-:Y:S02]  /*3aa0*/  FADD.FTZ R189, R209, -R189 ;  /* 0x800000bdd1bd7221 */ /* 0x000fe40000010000 */
[----:B------:R-:W-:Y:S02]  /*3ab0*/  FADD.FTZ R190, R220, -R190 ;  /* 0x800000bedcbe7221 */ /* 0x000fe40000010000 */
[----:B------:R-:W-:-:S05]  /*3ac0*/  FMUL.FTZ R192, R3, R189 ;  /* 0x000000bd03c07220 */ /* 0x000fca0000410000 */
[----:B------:R-:W-:-:S04]  /*3ad0*/  IMAD.WIDE.U32 R188, R20, R188, c[0x0][0x170] ;  /* 0x00005c0014bc7625 */ /* 0x000fc800078e00bc */
[----:B------:R-:W-:Y:S02]  /*3ae0*/  FMUL.FTZ R195, R3, R190 ;  /* 0x000000be03c37220 */ /* 0x000fe40000410000 */
[----:B------:R-:W2:Y:S01]  /*3af0*/  LDG.E.128 R188, [R188.64] ;  /* 0x00000004bcbc7981 */ /* 0x000ea2000c1e1d00 */
[----:B------:R-:W-:Y:S01]  /*3b00*/  ISETP.NE.AND.EX P5, PT, RZ, c[0x0][0x21c], PT, P5 ;  /* 0x00008700ff007a0c */ /* 0x000fe20003fa5350 */
[----:B------:R-:W-:-:S04]  /*3b10*/  FADD.FTZ R22, R241, -R22 ;  /* 0x80000016f1167221 */ /* 0x000fc80000010000 */
[----:B------:R-:W-:-:S08]  /*3b20*/  FMUL.FTZ R22, R3, R22 ;  /* 0x0000001603167220 */ /* 0x000fd00000410000 */
        /* <DEDUP_REMOVED lines=35> */
.L_x_13281:
[----:B------:R-:W-:Y:S05]  /*3d60*/  BSYNC B0 ;  /* 0x0000000000007941 */ /* 0x000fea0003800000 */
.L_x_13280:
[----:B------:R-:W-:Y:S01]  /*3d70*/  ISETP.GE.U32.AND P5, PT, R4, 0x200, PT ;  /* 0x000002000400780c */ /* 0x000fe20003fa6070 */
[----:B------:R-:W-:-:S12]  /*3d80*/  BSSY B0, `(.L_x_13282) ;  /* 0x000003a000007945 */ /* 0x000fd80003800000 */
[----:B------:R-:W-:Y:S05]  /*3d90*/  @!P5 BRA `(.L_x_13283) ;  /* 0x000003800000d947 */ /* 0x000fea0003800000 */
[----:B0-----:R-:W2:Y:S04]  /*3da0*/  LDL R189, [R1] ;  /* 0x0000000001bd7983 */ /* 0x001ea80000100800 */
        /* <DEDUP_REMOVED lines=55> */
.L_x_13283:
[----:B------:R-:W-:Y:S05]  /*4120*/  BSYNC B0 ;  /* 0x0000000000007941 */ /* 0x000fea0003800000 */
.L_x_13282:
[----:B------:R-:W-:Y:S01]  /*4130*/  BSSY B0, `(.L_x_13284) ;  /* 0x0000039000007945 */ /* 0x000fe20003800000 */
[----:B------:R-:W-:Y:S05]  /*4140*/  @!P0 BRA `(.L_x_13285) ;  /* 0x0000037000008947 */ /* 0x000fea0003800000 */
[----:B------:R-:W2:Y:S01]  /*4150*/  LDL R22, [R1+0x8] ;  /* 0x0000080001167983 */ /* 0x000ea20000100800 */
[----:B------:R-:W-:-:S04]  /*4160*/  ISETP.NE.AND P5, PT, R196, RZ, PT ;  /* 0x000000ffc400720c */ /* 0x000fc80003fa5270 */
[----:B0-----:R-:W-:Y:S02]  /*4170*/  FSEL R188, R18, RZ, !P5 ;  /* 0x000000ff12bc7208 */ /* 0x001fe40006800000 */
[----:B------:R-:W-:-:S03]  /*4180*/  ISETP.NE.U32.AND P5, PT, RZ, c[0x0][0x218], PT ;  /* 0x00008600ff007a0c */ /* 0x000fc60003fa5070 */
[-CC-:B------:R-:W-:Y:S01]  /*4190*/  FFMA.FTZ R190, R252, R19.reuse, R188.reuse ;  /* 0x00000013fcbe7223 */ /* 0x180fe200000100bc */
[----:B------:R-:W-:Y:S01]  /*41a0*/  ISETP.NE.AND.EX P5, PT, RZ, c[0x0][0x21c], PT, P5 ;  /* 0x00008700ff007a0c */ /* 0x000fe20003fa5350 */
[----:B------:R-:W-:Y:S02]  /*41b0*/  FFMA.FTZ R189, R236, R19, R188 ;  /* 0x00000013ecbd7223 */ /* 0x000fe400000100bc */
[----:B------:R-:W-:Y:S02]  /*41c0*/  FADD.FTZ R190, R216, -R190 ;  /* 0x800000bed8be7221 */ /* 0x000fe40000010000 */
[----:B------:R-:W-:Y:S02]  /*41d0*/  FADD.FTZ R189, R205, -R189 ;  /* 0x800000bdcdbd7221 */ /* 0x000fe40000010000 */
[C---:B------:R-:W-:Y:S02]  /*41e0*/  FMUL.FTZ R195, R3.reuse, R190 ;  /* 0x000000be03c37220 */ /* 0x040fe40000410000 */
[----:B------:R-:W-:-:S04]  /*41f0*/  FMUL.FTZ R192, R3, R189 ;  /* 0x000000bd03c07220 */ /* 0x000fc80000410000 */
[----:B------:R-:W-:Y:S02]  /*4200*/  @P5 FADD.FTZ R195, R161, R195 ;  /* 0x000000c3a1c35221 */ /* 0x000fe40000010000 */
[----:B------:R-:W-:Y:S02]  /*4210*/  @P5 FADD.FTZ R192, R162, R192 ;  /* 0x000000c0a2c05221 */ /* 0x000fe40000010000 */
[-CC-:B--2---:R-:W-:Y:S02]  /*4220*/  FFMA.FTZ R22, R22, R19.reuse, R188.reuse ;  /* 0x0000001316167223 */ /* 0x184fe400000100bc */
[----:B------:R-:W-:Y:S02]  /*4230*/  FFMA.FTZ R188, R204, R19, R188 ;  /* 0x00000013ccbc7223 */ /* 0x000fe400000100bc */
[----:B------:R-:W-:Y:S02]  /*4240*/  FADD.FTZ R22, R237, -R22 ;  /* 0x80000016ed167221 */ /* 0x000fe40000010000 */
[----:B------:R-:W-:-:S02]  /*4250*/  FADD.FTZ R188, R9, -R188 ;  /* 0x800000bc09bc7221 */ /* 0x000fc40000010000 */
[C---:B------:R-:W-:Y:S02]  /*4260*/  FMUL.FTZ R22, R3.reuse, R22 ;  /* 0x0000001603167220 */ /* 0x040fe40000410000 */
[----:B------:R-:W-:Y:S01]  /*4270*/  FMUL.FTZ R194, R3, R188 ;  /* 0x000000bc03c27220 */ /* 0x000fe20000410000 */
[----:B------:R-:W-:Y:S01]  /*4280*/  HFMA2.MMA R188, -RZ, RZ, 0, 9.5367431640625e-07 ;  /* 0x00000010ffbc7435 */ /* 0x000fe200000001ff */
[----:B------:R-:W-:Y:S02]  /*4290*/  @P5 FADD.FTZ R22, R160, R22 ;  /* 0x00000016a0165221 */ /* 0x000fe40000010000 */
[----:B------:R-:W-:Y:S01]  /*42a0*/  @P5 FADD.FTZ R194, R163, R194 ;  /* 0x000000c2a3c25221 */ /* 0x000fe20000010000 */
[----:B------:R-:W-:-:S04]  /*42b0*/  ISETP.NE.U32.AND P5, PT, RZ, c[0x0][0x258], PT ;  /* 0x00009600ff007a0c */ /* 0x000fc80003fa5070 */
[----:B------:R-:W-:Y:S02]  /*42c0*/  ISETP.NE.AND.EX P5, PT, RZ, c[0x0][0x25c], PT, P5 ;  /* 0x00009700ff007a0c */ /* 0x000fe40003fa5350 */
[----:B------:R-:W-:Y:S02]  /*42d0*/  IMAD.WIDE.U32 R188, R20, R188, c[0x0][0x170] ;  /* 0x00005c0014bc7625 */ /* 0x000fe400078e00bc */
[----:B------:R-:W-:Y:S02]  /*42e0*/  SEL R184, R22, R184, P5 ;  /* 0x000000b816b87207 */ /* 0x000fe40002800000 */
[----:B------:R-:W-:Y:S02]  /*42f0*/  SEL R185, R195, R185, P5 ;  /* 0x000000b9c3b97207 */ /* 0x000fe40002800000 */
[----:B------:R-:W2:Y:S01]  /*4300*/  LDG.E.128 R188, [R188.64] ;  /* 0x00000004bcbc7981 */ /* 0x000ea2000c1e1d00 */
[----:B------:R-:W-:Y:S02]  /*4310*/  SEL R186, R192, R186, P5 ;  /* 0x000000bac0ba7207 */ /* 0x000fe40002800000 */
[----:B------:R-:W-:-:S02]  /*4320*/  SEL R187, R194, R187, P5 ;  /* 0x000000bbc2bb7207 */ /* 0x000fc40002800000 */
        /* <DEDUP_REMOVED lines=25> */
.L_x_13285:
[----:B------:R-:W-:Y:S05]  /*44c0*/  BSYNC B0 ;  /* 0x0000000000007941 */ /* 0x000fea0003800000 */
.L_x_13284:
[----:B------:R-:W-:Y:S01]  /*44d0*/  BSSY B0, `(.L_x_13286) ;  /* 0x0000038000007945 */ /* 0x000fe20003800000 */
        /* <DEDUP_REMOVED lines=11> */
[C---:B------:R-:W-:Y:S02]  /*4590*/  FMUL.FTZ R192, R3.reuse, R189 ;  /* 0x000000bd03c07220 */ /* 0x040fe40000410000 */
[----:B------:R-:W-:Y:S01]  /*45a0*/  FMUL.FTZ R194, R3, R188 ;  /* 0x000000bc03c27220 */ /* 0x000fe20000410000 */
[----:B------:R-:W-:Y:S01]  /*45b0*/  MOV R188, 0x10 ;  /* 0x0000001000bc7802 */ /* 0x000fe20000000f00 */
[----:B------:R-:W-:Y:S02]  /*45c0*/  FADD.FTZ R190, R215, -R190 ;  /* 0x800000bed7be7221 */ /* 0x000fe40000010000 */
[----:B------:R-:W-:Y:S02]  /*45d0*/  FADD.FTZ R22, R235, -R22 ;  /* 0x80000016eb167221 */ /* 0x000fe40000010000 */
[----:B------:R-:W-:-:S04]  /*45e0*/  IMAD.WIDE.U32 R188, R20, R188, c[0x0][0x170] ;  /* 0x00005c0014bc7625 */ /* 0x000fc800078e00bc */
[C---:B------:R-:W-:Y:S02]  /*45f0*/  FMUL.FTZ R195, R3.reuse, R190 ;  /* 0x000000be03c37220 */ /* 0x040fe40000410000 */
[----:B------:R-:W2:Y:S01]  /*4600*/  LDG.E.128 R188, [R188.64] ;  /* 0x00000004bcbc7981 */ /* 0x000ea2000c1e1d00 */
        /* <DEDUP_REMOVED lines=36> */
.L_x_13287:
[----:B------:R-:W-:Y:S05]  /*4850*/  BSYNC B0 ;  /* 0x0000000000007941 */ /* 0x000fea0003800000 */
.L_x_13286:
        /* <DEDUP_REMOVED lines=14> */
[----:B------:R-:W-:Y:S01]  /*4940*/  HFMA2.MMA R188, -RZ, RZ, 0, 9.5367431640625e-07 ;  /* 0x00000010ffbc7435 */ /* 0x000fe200000001ff */
[----:B------:R-:W-:Y:S02]  /*4950*/  FADD.FTZ R190, R214, -R190 ;  /* 0x800000bed6be7221 */ /* 0x000fe40000010000 */
[----:B------:R-:W-:Y:S02]  /*4960*/  FADD.FTZ R22, R233, -R22 ;  /* 0x80000016e9167221 */ /* 0x000fe40000010000 */
[C---:B------:R-:W-:Y:S02]  /*4970*/  FMUL.FTZ R195, R3.reuse, R190 ;  /* 0x000000be03c37220 */ /* 0x040fe40000410000 */
[----:B------:R-:W-:-:S02]  /*4980*/  FMUL.FTZ R22, R3, R22 ;  /* 0x0000001603167220 */ /* 0x000fc40000410000 */
[----:B------:R-:W-:Y:S02]  /*4990*/  @P5 FADD.FTZ R195, R169, R195 ;  /* 0x000000c3a9c35221 */ /* 0x000fe40000010000 */
[----:B------:R-:W-:-:S04]  /*49a0*/  IMAD.WIDE.U32 R188, R20, R188, c[0x0][0x170] ;  /* 0x00005c0014bc7625 */ /* 0x000fc800078e00bc */
[----:B------:R-:W-:Y:S02]  /*49b0*/  @P5 FADD.FTZ R22, R168, R22 ;  /* 0x00000016a8165221 */ /* 0x000fe40000010000 */
[----:B------:R-:W2:Y:S01]  /*49c0*/  LDG.E.128 R188, [R188.64] ;  /* 0x00000004bcbc7981 */ /* 0x000ea2000c1e1d00 */
        /* <DEDUP_REMOVED lines=33> */
.L_x_13289:
[----:B------:R-:W-:Y:S05]  /*4be0*/  BSYNC B0 ;  /* 0x0000000000007941 */ /* 0x000fea0003800000 */
.L_x_13288:
        /* <DEDUP_REMOVED lines=56> */
.L_x_13291:
[----:B------:R-:W-:Y:S05]  /*4f70*/  BSYNC B0 ;  /* 0x0000000000007941 */ /* 0x000fea0003800000 */
.L_x_13290:
        /* <DEDUP_REMOVED lines=56> */
.L_x_13293:
[----:B------:R-:W-:Y:S05]  /*5300*/  BSYNC B0 ;  /* 0x0000000000007941 */ /* 0x000fea0003800000 */
.L_x_13292:
[----:B------:R-:W-:Y:S01]  /*5310*/  ISETP.GE.U32.AND P5, PT, R4, 0x500, PT ;  /* 0x000005000400780c */ /* 0x000fe20003fa6070 */
[----:B------:R-:W-:-:S12]  /*5320*/  BSSY B0, `(.L_x_13294) ;  /* 0x0000039000007945 */ /* 0x000fd80003800000 */
[----:B------:R-:W-:Y:S05]  /*5330*/  @!P5 BRA `(.L_x_13295) ;  /* 0x000003700000d947 */ /* 0x000fea0003800000 */
[----:B0-----:R-:W2:Y:S04]  /*5340*/  LDL R189, [R1+0x14] ;  /* 0x0000140001bd7983 */ /* 0x001ea80000100800 */
[----:B------:R-:W3:Y:S01]  /*5350*/  LDL R22, [R1+0x10] ;  /* 0x0000100001167983 */ /* 0x000ee20000100800 */
[----:B------:R-:W-:-:S03]  /*5360*/  ISETP.NE.AND P5, PT, R196, RZ, PT ;  /* 0x000000ffc400720c */ /* 0x000fc60003fa5270 */
[----:B------:R-:W4:Y:S01]  /*5370*/  LDL R196, [R1+0x44] ;  /* 0x0000440001c47983 */ /* 0x000f220000100800 */
[----:B------:R-:W-:Y:S02]  /*5380*/  FSEL R188, R18, RZ, !P5 ;  /* 0x000000ff12bc7208 */ /* 0x000fe40006800000 */
[----:B------:R-:W-:Y:S01]  /*5390*/  ISETP.NE.U32.AND P5, PT, RZ, c[0x0][0x218], PT ;  /* 0x00008600ff007a0c */ /* 0x000fe20003fa5070 */
[----:B------:R-:W5:Y:S03]  /*53a0*/  LDL R195, [R1+0x40] ;  /* 0x0000400001c37983 */ /* 0x000f660000100800 */
[----:B------:R-:W-:Y:S01]  /*53b0*/  ISETP.NE.AND.EX P5, PT, RZ, c[0x0][0x21c], PT, P5 ;  /* 0x00008700ff007a0c */ /* 0x000fe20003fa5350 */
[----:B------:R-:W4:Y:S04]  /*53c0*/  LDL R194, [R1+0x3c] ;  /* 0x00003c0001c27983 */ /* 0x000f280000100800 */
[----:B------:R-:W4:Y:S01]  /*53d0*/  LDL R193, [R1+0x38] ;  /* 0x0000380001c17983 */ /* 0x000f220000100800 */
[----:B--2---:R-:W-:-:S02]  /*53e0*/  FFMA.FTZ R18, R189, R19, R188 ;  /* 0x00000013bd127223 */ /* 0x004fc400000100bc */
[-CC-:B---3--:R-:W-:Y:S02]  /*53f0*/  FFMA.FTZ R189, R22, R19.reuse, R188.reuse ;  /* 0x0000001316bd7223 */ /* 0x188fe400000100bc */
[-CC-:B------:R-:W-:Y:S02]  /*5400*/  FFMA.FTZ R22, R226, R19.reuse, R188.reuse ;  /* 0x00000013e2167223 */ /* 0x180fe400000100bc */
[----:B------:R-:W-:Y:S02]  /*5410*/  FFMA.FTZ R188, R16, R19, R188 ;  /* 0x0000001310bc7223 */ /* 0x000fe400000100bc */
        /* <DEDUP_REMOVED lines=13> */
[----:B------:R-:W-:Y:S01]  /*54f0*/  ISETP.NE.AND.EX P5, PT, RZ, c[0x0][0x25c], PT, P5 ;  /* 0x00009700ff007a0c */ /* 0x000fe20003fa5350 */
[----:B------:R-:W-:-:S03]  /*5500*/  FMUL.FTZ R192, R3, R2 ;  /* 0x0000000203c07220 */ /* 0x000fc60000410000 */
        /* <DEDUP_REMOVED lines=8> */
[----:B------:R-:W-:-:S05]  /*5590*/  IMAD.WIDE.U32 R2, R20, R2, c[0x0][0x170] ;  /* 0x00005c0014027625 */ /* 0x000fca00078e0002 */
[----:B------:R0:W2:Y:S01]  /*55a0*/  LDG.E.128 R188, [R2.64] ;  /* 0x0000000402bc7981 */ /* 0x0000a2000c1e1d00 */
[----:B------:R-:W-:-:S04]  /*55b0*/  ISETP.NE.U32.AND P5, PT, RZ, c[0x0][0x258], PT ;  /* 0x00009600ff007a0c */ /* 0x000fc80003fa5070 */
[----:B------:R-:W-:-:S13]  /*55c0*/  ISETP.NE.AND.EX P5, PT, RZ, c[0x0][0x25c], PT, P5 ;  /* 0x00009700ff007a0c */ /* 0x000fda0003fa5350 */
[----:B0-----:R-:W-:-:S04]  /*55d0*/  @P5 LEA R2, P6, R20, c[0x0][0x258], 0x4 ;  /* 0x0000960014025a11 */ /* 0x001fc800078c20ff */
[----:B------:R-:W-:-:S05]  /*55e0*/  @P5 LEA.HI.X R3, R20, c[0x0][0x25c], RZ, 0x4, P6 ;  /* 0x0000970014035a11 */ /* 0x000fca00030f24ff */
[----:B------:R0:W-:Y:S02]  /*55f0*/  @P5 STG.E.128 [R2.64], R184 ;  /* 0x000000b802005986 */ /* 0x0001e4000c101d04 */
[----:B0-----:R-:W-:-:S04]  /*5600*/  LEA R2, P5, R20, c[0x0][0x248], 0x4 ;  /* 0x0000920014027a11 */ /* 0x001fc800078a20ff */
[----:B------:R-:W-:Y:S01]  /*5610*/  LEA.HI.X R3, R20, c[0x0][0x24c], RZ, 0x4, P5 ;  /* 0x0000930014037a11 */ /* 0x000fe200028f24ff */
[----:B--2---:R-:W-:Y:S02]  /*5620*/  FFMA.FTZ R140, R18, R188, R140 ;  /* 0x000000bc128c7223 */ /* 0x004fe4000001008c */
[----:B------:R-:W-:Y:S02]  /*5630*/  FFMA.FTZ R141, R189, R19, R141 ;  /* 0x00000013bd8d7223 */ /* 0x000fe4000001008d */
[----:B------:R-:W-:Y:S02]  /*5640*/  FFMA.FTZ R142, R190, R22, R142 ;  /* 0x00000016be8e7223 */ /* 0x000fe4000001008e */
[-C--:B------:R-:W-:Y:S02]  /*5650*/  FFMA.FTZ R143, R191, R192.reuse, R143 ;  /* 0x000000c0bf8f7223 */ /* 0x080fe4000001008f */
[----:B----4-:R-:W-:Y:S02]  /*5660*/  FMUL.FTZ R191, R196, R192 ;  /* 0x000000c0c4bf7220 */ /* 0x010fe40000410000 */
[----:B-----5:R-:W-:-:S02]  /*5670*/  FMUL.FTZ R190, R195, R22 ;  /* 0x00000016c3be7220 */ /* 0x020fc40000410000 */
[----:B------:R-:W-:Y:S02]  /*5680*/  FMUL.FTZ R189, R194, R19 ;  /* 0x00000013c2bd7220 */ /* 0x000fe40000410000 */
[----:B------:R-:W-:-:S05]  /*5690*/  FMUL.FTZ R188, R193, R18 ;  /* 0x00000012c1bc7220 */ /* 0x000fca0000410000 */
[----:B------:R0:W-:Y:S02]  /*56a0*/  STG.E.128 [R2.64], R188 ;  /* 0x000000bc02007986 */ /* 0x0001e4000c101d04 */
.L_x_13295:
[----:B------:R-:W-:Y:S05]  /*56b0*/  BSYNC B0 ;  /* 0x0000000000007941 */ /* 0x000fea0003800000 */
.L_x_13294:
        /* <DEDUP_REMOVED lines=8> */
.L_x_13253:
[----:B------:R-:W0:Y:S01]  /*5740*/  S2UR UR6, SR_CTAID.X ;  /* 0x00000000000679c3 */ /* 0x000e220000002500 */
[----:B------:R-:W0:Y:S01]  /*5750*/  S2R R2, SR_TID.X ;  /* 0x0000000000027919 */ /* 0x000e220000002100 */
        /* <DEDUP_REMOVED lines=90> */
.L_x_13274:
[----:B------:R-:W-:Y:S01]  /*5d00*/  HFMA2.MMA R19, -RZ, RZ, 0, 9.5367431640625e-07 ;  /* 0x00000010ff137435 */ /* 0x000fe200000001ff */
[----:B------:R-:W-:-:S02]  /*5d10*/  MOV R189, R22 ;  /* 0x0000001600bd7202 */ /* 0x000fc40000000f00 */
[----:B------:R-:W-:Y:S02]  /*5d20*/  MOV R194, 0x1f ;  /* 0x0000001f00c27802 */ /* 0x000fe40000000f00 */
[----:B------:R-:W-:Y:S02]  /*5d30*/  MOV R193, 0xffffffff ;  /* 0xffffffff00c17802 */ /* 0x000fe40000000f00 */
[----:B------:R-:W-:Y:S02]  /*5d40*/  MOV R188, 0x5d60 ;  /* 0x00005d6000bc7802 */ /* 0x000fe40000000f00 */
[----:B------:R-:W-:Y:S05]  /*5d50*/  CALL.REL.NOINC `($__internal_184_$__cuda_sm70_shflsync_down_p) ;  /* 0x0000045000007944 */ /* 0x000fea0003c00000 */
[----:B-1----:R-:W-:Y:S01]  /*5d60*/  MOV R190, R19 ;  /* 0x0000001300be7202 */ /* 0x002fe20000000f00 */
[----:B------:R-:W-:Y:S05]  /*5d70*/  BRA `(.L_x_13297) ;  /* 0xffffd29000007947 */ /* 0x000fea000383ffff */
.L_x_13275:
[----:B------:R-:W-:Y:S01]  /*5d80*/  HFMA2.MMA R19, -RZ, RZ, 0, 9.5367431640625e-07 ;  /* 0x00000010ff137435 */ /* 0x000fe200000001ff */
[----:B------:R-:W-:Y:S02]  /*5d90*/  MOV R189, R18 ;  /* 0x0000001200bd7202 */ /* 0x000fe40000000f00 */
[----:B------:R-:W-:Y:S02]  /*5da0*/  MOV R194, 0x1f ;  /* 0x0000001f00c27802 */ /* 0x000fe40000000f00 */
[----:B------:R-:W-:-:S02]  /*5db0*/  MOV R193, 0xffffffff ;  /* 0xffffffff00c17802 */ /* 0x000fc40000000f00 */
[----:B------:R-:W-:Y:S02]  /*5dc0*/  MOV R188, 0x5de0 ;  /* 0x00005de000bc7802 */ /* 0x000fe40000000f00 */
[----:B01----:R-:W-:Y:S05]  /*5dd0*/  CALL.REL.NOINC `($__internal_184_$__cuda_sm70_shflsync_down_p) ;  /* 0x000003d000007944 */ /* 0x003fea0003c00000 */
[----:B------:R-:W-:Y:S01]  /*5de0*/  FADD.FTZ R22, R190, R22 ;  /* 0x00000016be167221 */ /* 0x000fe20000010000 */
[----:B------:R-:W-:Y:S01]  /*5df0*/  MOV R194, 0x1f ;  /* 0x0000001f00c27802 */ /* 0x000fe20000000f00 */
[----:B-1----:R-:W-:Y:S01]  /*5e00*/  FADD.FTZ R18, R18, R19 ;  /* 0x0000001312127221 */ /* 0x002fe20000010000 */
[----:B------:R-:W-:Y:S01]  /*5e10*/  HFMA2.MMA R19, -RZ, RZ, 0, 4.76837158203125e-07 ;  /* 0x00000008ff137435 */ /* 0x000fe200000001ff */
[----:B------:R-:W-:Y:S02]  /*5e20*/  MOV R193, 0xffffffff ;  /* 0xffffffff00c17802 */ /* 0x000fe40000000f00 */
[----:B------:R-:W-:Y:S02]  /*5e30*/  MOV R189, R22 ;  /* 0x0000001600bd7202 */ /* 0x000fe40000000f00 */
[----:B------:R-:W-:Y:S02]  /*5e40*/  MOV R188, 0x5e60 ;  /* 0x00005e6000bc7802 */ /* 0x000fe40000000f00 */
[----:B------:R-:W-:Y:S05]  /*5e50*/  CALL.REL.NOINC `($__internal_184_$__cuda_sm70_shflsync_down_p) ;  /* 0x0000035000007944 */ /* 0x000fea0003c00000 */
[----:B-1----:R-:W-:Y:S01]  /*5e60*/  MOV R190, R19 ;  /* 0x0000001300be7202 */ /* 0x002fe20000000f00 */
[----:B------:R-:W-:Y:S01]  /*5e70*/  HFMA2.MMA R19, -RZ, RZ, 0, 4.76837158203125e-07 ;  /* 0x00000008ff137435 */ /* 0x000fe200000001ff */
[----:B------:R-:W-:-:S02]  /*5e80*/  MOV R189, R18 ;  /* 0x0000001200bd7202 */ /* 0x000fc40000000f00 */
[----:B------:R-:W-:Y:S02]  /*5e90*/  MOV R194, 0x1f ;  /* 0x0000001f00c27802 */ /* 0x000fe40000000f00 */
[----:B------:R-:W-:Y:S02]  /*5ea0*/  MOV R193, 0xffffffff ;  /* 0xffffffff00c17802 */ /* 0x000fe40000000f00 */
[----:B------:R-:W-:Y:S02]  /*5eb0*/  MOV R188, 0x5ed0 ;  /* 0x00005ed000bc7802 */ /* 0x000fe40000000f00 */
[----:B------:R-:W-:Y:S05]  /*5ec0*/  CALL.REL.NOINC `($__internal_184_$__cuda_sm70_shflsync_down_p) ;  /* 0x000002e000007944 */ /* 0x000fea0003c00000 */
[----:B------:R-:W-:Y:S01]  /*5ed0*/  FADD.FTZ R22, R190, R22 ;  /* 0x00000016be167221 */ /* 0x000fe20000010000 */
[----:B------:R-:W-:Y:S01]  /*5ee0*/  MOV R194, 0x1f ;  /* 0x0000001f00c27802 */ /* 0x000fe20000000f00 */
[----:B-1----:R-:W-:Y:S01]  /*5ef0*/  FADD.FTZ R18, R18, R19 ;  /* 0x0000001312127221 */ /* 0x002fe20000010000 */
[----:B------:R-:W-:Y:S01]  /*5f00*/  HFMA2.MMA R19, -RZ, RZ, 0, 2.384185791015625e-07 ;  /* 0x00000004ff137435 */ /* 0x000fe200000001ff */
[----:B------:R-:W-:Y:S02]  /*5f10*/  MOV R193, 0xffffffff ;  /* 0xffffffff00c17802 */ /* 0x000fe40000000f00 */
[----:B------:R-:W-:-:S02]  /*5f20*/  MOV R189, R22 ;  /* 0x0000001600bd7202 */ /* 0x000fc40000000f00 */
[----:B------:R-:W-:Y:S02]  /*5f30*/  MOV R188, 0x5f50 ;  /* 0x00005f5000bc7802 */ /* 0x000fe40000000f00 */
[----:B------:R-:W-:Y:S05]  /*5f40*/  CALL.REL.NOINC `($__internal_184_$__cuda_sm70_shflsync_down_p) ;  /* 0x0000026000007944 */ /* 0x000fea0003c00000 */
[----:B-1----:R-:W-:Y:S01]  /*5f50*/  MOV R190, R19 ;  /* 0x0000001300be7202 */ /* 0x002fe20000000f00 */
[----:B------:R-:W-:Y:S01]  /*5f60*/  HFMA2.MMA R19, -RZ, RZ, 0, 2.384185791015625e-07 ;  /* 0x00000004ff137435 */ /* 0x000fe200000001ff */
[----:B------:R-:W-:Y:S02]  /*5f70*/  MOV R189, R18 ;  /* 0x0000001200bd7202 */ /* 0x000fe40000000f00 */
[----:B------:R-:W-:Y:S02]  /*5f80*/  MOV R194, 0x1f ;  /* 0x0000001f00c27802 */ /* 0x000fe40000000f00 */
[----:B------:R-:W-:Y:S02]  /*5f90*/  MOV R193, 0xffffffff ;  /* 0xffffffff00c17802 */ /* 0x000fe40000000f00 */
[----:B------:R-:W-:Y:S02]  /*5fa0*/  MOV R188, 0x5fc0 ;  /* 0x00005fc000bc7802 */ /* 0x000fe40000000f00 */
[----:B------:R-:W-:Y:S05]  /*5fb0*/  CALL.REL.NOINC `($__internal_184_$__cuda_sm70_shflsync_down_p) ;  /* 0x000001f000007944 */ /* 0x000fea0003c00000 */
[----:B------:R-:W-:Y:S01]  /*5fc0*/  FADD.FTZ R22, R190, R22 ;  /* 0x00000016be167221 */ /* 0x000fe20000010000 */
[----:B------:R-:W-:Y:S01]  /*5fd0*/  MOV R194, 0x1f ;  /* 0x0000001f00c27802 */ /* 0x000fe20000000f00 */
[----:B-1----:R-:W-:Y:S01]  /*5fe0*/  FADD.FTZ R18, R18, R19 ;  /* 0x0000001312127221 */ /* 0x002fe20000010000 */
[----:B------:R-:W-:Y:S01]  /*5ff0*/  HFMA2.MMA R19, -RZ, RZ, 0, 1.1920928955078125e-07 ;  /* 0x00000002ff137435 */ /* 0x000fe200000001ff */
[----:B------:R-:W-:-:S02]  /*6000*/  MOV R193, 0xffffffff ;  /* 0xffffffff00c17802 */ /* 0x000fc40000000f00 */
[----:B------:R-:W-:Y:S02]  /*6010*/  MOV R189, R22 ;  /* 0x0000001600bd7202 */ /* 0x000fe40000000f00 */
[----:B------:R-:W-:Y:S02]  /*6020*/  MOV R188, 0x6040 ;  /* 0x0000604000bc7802 */ /* 0x000fe40000000f00 */
[----:B------:R-:W-:Y:S05]  /*6030*/  CALL.REL.NOINC `($__internal_184_$__cuda_sm70_shflsync_down_p) ;  /* 0x0000017000007944 */ /* 0x000fea0003c00000 */
[----:B-1----:R-:W-:Y:S01]  /*6040*/  MOV R190, R19 ;  /* 0x0000001300be7202 */ /* 0x002fe20000000f00 */
[----:B------:R-:W-:Y:S01]  /*6050*/  HFMA2.MMA R19, -RZ, RZ, 0, 1.1920928955078125e-07 ;  /* 0x00000002ff137435 */ /* 0x000fe200000001ff */
[----:B------:R-:W-:Y:S02]  /*6060*/  MOV R189, R18 ;  /* 0x0000001200bd7202 */ /* 0x000fe40000000f00 */
[----:B------:R-:W-:Y:S02]  /*6070*/  MOV R194, 0x1f ;  /* 0x0000001f00c27802 */ /* 0x000fe40000000f00 */
[----:B------:R-:W-:Y:S02]  /*6080*/  MOV R193, 0xffffffff ;  /* 0xffffffff00c17802 */ /* 0x000fe40000000f00 */
[----:B------:R-:W-:-:S02]  /*6090*/  MOV R188, 0x60b0 ;  /* 0x000060b000bc7802 */ /* 0x000fc40000000f00 */
[----:B------:R-:W-:Y:S05]  /*60a0*/  CALL.REL.NOINC `($__internal_184_$__cuda_sm70_shflsync_down_p) ;  /* 0x0000010000007944 */ /* 0x000fea0003c00000 */
[----:B------:R-:W-:Y:S01]  /*60b0*/  FADD.FTZ R190, R190, R22 ;  /* 0x00000016bebe7221 */ /* 0x000fe20000010000 */
[----:B------:R-:W-:Y:S01]  /*60c0*/  MOV R194, 0x1f ;  /* 0x0000001f00c27802 */ /* 0x000fe20000000f00 */
[----:B-1----:R-:W-:Y:S01]  /*60d0*/  FADD.FTZ R22, R18, R19 ;  /* 0x0000001312167221 */ /* 0x002fe20000010000 */
[----:B------:R-:W-:Y:S01]  /*60e0*/  HFMA2.MMA R19, -RZ, RZ, 0, 5.9604644775390625e-08 ;  /* 0x00000001ff137435 */ /* 0x000fe200000001ff */
[----:B------:R-:W-:-:S02]  /*60f0*/  MOV R193, 0xffffffff ;  /* 0xffffffff00c17802 */ /* 0x000fc40000000f00 */
[----:B------:R-:W-:Y:S02]  /*6100*/  MOV R189, R190 ;  /* 0x000000be00bd7202 */ /* 0x000fe40000000f00 */
[----:B------:R-:W-:Y:S02]  /*6110*/  MOV R188, 0x6130 ;  /* 0x0000613000bc7802 */ /* 0x000fe40000000f00 */
[----:B------:R-:W-:Y:S05]  /*6120*/  CALL.REL.NOINC `($__internal_184_$__cuda_sm70_shflsync_down_p) ;  /* 0x0000008000007944 */ /* 0x000fea0003c00000 */
[----:B-1----:R-:W-:Y:S01]  /*6130*/  MOV R18, R19 ;  /* 0x0000001300127202 */ /* 0x002fe20000000f00 */
[----:B------:R-:W-:Y:S01]  /*6140*/  HFMA2.MMA R19, -RZ, RZ, 0, 5.9604644775390625e-08 ;  /* 0x00000001ff137435 */ /* 0x000fe200000001ff */
[----:B------:R-:W-:Y:S02]  /*6150*/  MOV R189, R22 ;  /* 0x0000001600bd7202 */ /* 0x000fe40000000f00 */
[----:B------:R-:W-:Y:S02]  /*6160*/  MOV R194, 0x1f ;  /* 0x0000001f00c27802 */ /* 0x000fe40000000f00 */
[----:B------:R-:W-:Y:S02]  /*6170*/  MOV R193, 0xffffffff ;  /* 0xffffffff00c17802 */ /* 0x000fe40000000f00 */
[----:B------:R-:W-:-:S02]  /*6180*/  MOV R188, 0x61a0 ;  /* 0x000061a000bc7802 */ /* 0x000fc40000000f00 */
[----:B------:R-:W-:Y:S05]  /*6190*/  CALL.REL.NOINC `($__internal_184_$__cuda_sm70_shflsync_down_p) ;  /* 0x0000001000007944 */ /* 0x000fea0003c00000 */
[----:B-1----:R-:W-:Y:S05]  /*61a0*/  BRA `(.L_x_13298) ;  /* 0xffffcf8000007947 */ /* 0x002fea000383ffff */
        .weak           $__internal_184_$__cuda_sm70_shflsync_down_p
        .type           $__internal_184_$__cuda_sm70_shflsync_down_p,@function
        .size           $__internal_184_$__cuda_sm70_shflsync_down_p,(.L_x_14402 - $__internal_184_$__cuda_sm70_shflsync_down_p)
$__internal_184_$__cuda_sm70_shflsync_down_p:
[----:B------:R-:W-:Y:S04]  /*61b0*/  WARPSYNC R193 ;  /* 0x000000c100007348 */ /* 0x000fe80003800000 */
[----:B------:R0:W1:Y:S02]  /*61c0*/  SHFL.DOWN PT, R19, R189, R19, R194 ;  /* 0x08000013bd137389 */ /* 0x00006400000e00c2 */
[----:B0-----:R-:W-:-:S06]  /*61d0*/  HFMA2.MMA R189, -RZ, RZ, 0, 0 ;  /* 0x00000000ffbd7435 */ /* 0x001fcc00000001ff */
[----:B------:R-:W-:Y:S05]  /*61e0*/  RET.REL.NODEC R188 `(_ZN10layer_norm13ln_bwd_kernelINS_13Kernel_traitsIfffffjLj5120ELj1ELj1ELj4ELj16ENS_18Kernel_traits_baseILj5120EfffffjLj128EEEEELb0ELb1ELb0ELb0EEEvNS_9BwdParamsE) ;  /* 0xffff9e10bc007950 */ /* 0x000fea0003c3ffff */
.L_x_13299:
        /* <DEDUP_REMOVED lines=9> */
.L_x_14402:


//--------------------- .text._ZN10layer_norm13ln_bwd_kernelINS_13Kernel_traitsIfffffjLj5120ELj1ELj1ELj4ELj16ENS_18Kernel_traits_baseILj5120EfffffjLj128EEEEELb0ELb1ELb0ELb1EEEvNS_9BwdParamsE --------------------------
	.section	.text._ZN10layer_norm13ln_bwd_kernelINS_13Kernel_traitsIfffffjLj5120ELj1ELj1ELj4ELj16ENS_18Kernel_traits_baseILj5120EfffffjLj128EEEEELb0ELb1ELb0ELb1EEEvNS_9BwdParamsE,"ax",@progbits
	.sectioninfo	@"SHI_REGISTERS=32"
	.align	128
        .global         _ZN10layer_norm13ln_bwd_kernelINS_13Kernel_traitsIfffffjLj5120ELj1ELj1ELj4ELj16ENS_18Kernel_traits_baseILj5120EfffffjLj128EEEEELb0ELb1ELb0ELb1EEEvNS_9BwdParamsE
        .type           _ZN10layer_norm13ln_bwd_kernelINS_13Kernel_traitsIfffffjLj5120ELj1ELj1ELj4ELj16ENS_18Kernel_traits_baseILj5120EfffffjLj128EEEEELb0ELb1ELb0ELb1EEEvNS_9BwdParamsE,@function
        .size           _ZN10layer_norm13ln_bwd_kernelINS_13Kernel_traitsIfffffjLj5120ELj1ELj1ELj4ELj16ENS_18Kernel_traits_baseILj5120EfffffjLj128EEEEELb0ELb1ELb0ELb1EEEvNS_9BwdParamsE,(.L_x_14403 - _ZN10layer_norm13ln_bwd_kernelINS_13Kernel_traitsIfffffjLj5120ELj1ELj1ELj4ELj16ENS_18Kernel_traits_baseILj5120EfffffjLj128EEEEELb0ELb1ELb0ELb1EEEvNS_9BwdParamsE)
        .other          _ZN10layer_norm13ln_bwd_kernelINS_13Kernel_traitsIfffffjLj5120ELj1ELj1ELj4ELj16ENS_18Kernel_traits_baseILj5120EfffffjLj128EEEEELb0ELb1ELb0ELb1EEEvNS_9BwdParamsE,@"STO_CUDA_ENTRY STV_DEFAULT"
_ZN10layer_norm13ln_bwd_kernelINS_13Kernel_traitsIfffffjLj5120ELj1ELj1ELj4ELj16ENS_18Kernel_traits_baseILj5120EfffffjLj128EEEEELb0ELb1ELb0ELb1EEEvNS_9BwdParamsE:
.text._ZN10layer_norm13ln_bwd_kernelINS_13Kernel_traitsIfffffjLj5120ELj1ELj1ELj4ELj16ENS_18Kernel_traits_baseILj5120EfffffjLj128EEEEELb0ELb1ELb0ELb1EEEvNS_9BwdParamsE:
        /* <DEDUP_REMOVED lines=118> */
.L_x_13300:
        /* <DEDUP_REMOVED lines=46> */
[----:B0-----:R-:W2:Y:S04]  /*0a40*/  LDG.E.128 R16, [R2.64+0x3000] ;  /* 0x0030000402107981 */ /* 0x001ea8000c1e1d00 */
[----:B-1----:R-:W3:Y:S04]  /*0a50*/  LDG.E.128 R12, [R2.64+0x3800] ;  /* 0x00380004020c7981 */ /* 0x002ee8000c1e1d00 */
[----:B----4-:R-:W-:Y:S04]  /*0a60*/  STL.64 [R1+0x2e0], R8 ;  /* 0x0002e00801007387 */ /* 0x010fe80000100a00 */
[----:B------:R0:W-:Y:S04]  /*0a70*/  STL.64 [R1+0x2e8], R10 ;  /* 0x0002e80a01007387 */ /* 0x0001e80000100a00 */
[----:B------:R-:W-:Y:S04]  /*0a80*/  STL.64 [R1+0x2d0], R4 ;  /* 0x0002d00401007387 */ /* 0x000fe80000100a00 */
[----:B------:R1:W-:Y:S04]  /*0a90*/  STL.64 [R1+0x2d8], R6 ;  /* 0x0002d80601007387 */ /* 0x0003e80000100a00 */
[----:B0-----:R-:W4:Y:S04]  /*0aa0*/  LDG.E.128 R8, [R2.64+0x4000] ;  /* 0x0040000402087981 */ /* 0x001f28000c1e1d00 */
[----:B-1----:R-:W4:Y:S04]  /*0ab0*/  LDG.E.128 R4, [R2.64+0x4800] ;  /* 0x0048000402047981 */ /* 0x002f28000c1e1d00 */
        /* <DEDUP_REMOVED lines=14> */
[----:B------:R0:W-:Y:S04]  /*0ba0*/  STL.64 [R1+0x2b0], R20 ;  /* 0x0002b01401007387 */ /* 0x0001e80000100a00 */
[----:B------:R0:W-:Y:S04]  /*0bb0*/  STL.64 [R1+0x2b8], R22 ;  /* 0x0002b81601007387 */ /* 0x0001e80000100a00 */
[----:B------:R0:W-:Y:S01]  /*0bc0*/  STL [R1+0x558], RZ ;  /* 0x000558ff01007387 */ /* 0x0001e20000100800 */
[----:B------:R-:W-:-:S03]  /*0bd0*/  HFMA2.MMA R0, -RZ, RZ, 0, 5.9604644775390625e-08 ;  /* 0x00000001ff007435 */ /* 0x000fc600000001ff */
[----:B--2---:R0:W-:Y:S04]  /*0be0*/  STL.64 [R1+0x2a0], R16 ;  /* 0x0002a01001007387 */ /* 0x0041e80000100a00 */
[----:B------:R0:W-:Y:S04]  /*0bf0*/  STL.64 [R1+0x2a8], R18 ;  /* 0x0002a81201007387 */ /* 0x0001e80000100a00 */
[----:B---3--:R0:W-:Y:S04]  /*0c00*/  STL.64 [R1+0x290], R12 ;  /* 0x0002900c01007387 */ /* 0x0081e80000100a00 */
[----:B------:R0:W-:Y:S04]  /*0c10*/  STL.64 [R1+0x298], R14 ;  /* 0x0002980e01007387 */ /* 0x0001e80000100a00 */
[----:B------:R0:W-:Y:S04]  /*0c20*/  STL [R1+0x55c], RZ ;  /* 0x00055cff01007387 */ /* 0x0001e80000100800 */
[----:B----4-:R0:W-:Y:S04]  /*0c30*/  STL.64 [R1+0x280], R8 ;  /* 0x0002800801007387 */ /* 0x0101e80000100a00 */
[----:B------:R0:W-:Y:S04]  /*0c40*/  STL.64 [R1+0x288], R10 ;  /* 0x0002880a01007387 */ /* 0x0001e80000100a00 */
[----:B------:R0:W-:Y:S04]  /*0c50*/  STL.64 [R1+0x270], R4 ;  /* 0x0002700401007387 */ /* 0x0001e80000100a00 */
        /* <DEDUP_REMOVED lines=108> */
.L_x_13305:
[----:B0-----:R-:W2:Y:S01]  /*1320*/  LDL R15, [R1+0xf8] ;  /* 0x0000f800010f7983 */ /* 0x001ea20000100800 */
[----:B------:R-:W-:-:S03]  /*1330*/  MOV R14, 0x4 ;  /* 0x00000004000e7802 */ /* 0x000fc60000000f00 */
[----:B------:R-:W-:Y:S04]  /*1340*/  STL [R1+0x59c], R7 ;  /* 0x00059c0701007387 */ /* 0x000fe80000100800 */
[----:B------:R-:W-:Y:S04]  /*1350*/  STL [R1+0x598], R6 ;  /* 0x0005980601007387 */ /* 0x000fe80000100800 */
[----:B------:R0:W-:Y:S04]  /*1360*/  STL [R1+0x594], R5 ;  /* 0x0005940501007387 */ /* 0x0001e80000100800 */
[----:B------:R-:W1:Y:S04]  /*1370*/  S2R R2, SR_TID.X ;  /* 0x0000000000027919 */ /* 0x000e680000002100 */
[----:B------:R3:W-:Y:S01]  /*1380*/  STL [R1+0x590], R4 ;  /* 0x0005900401007387 */ /* 0x0007e20000100800 */
[----:B-1----:R-:W-:Y:S01]  /*1390*/  LOP3.LUT R2, R2, 0x7f, RZ, 0xc0, !PT ;  /* 0x0000007f02027812 */ /* 0x002fe200078ec0ff */
[----:B--2---:R-:W-:-:S04]  /*13a0*/  IMAD.WIDE R8, R15, R14, c[0x0][0x1a0] ;  /* 0x000068000f087625 */ /* 0x004fc800078e020e */
[----:B------:R-:W-:Y:S01]  /*13b0*/  IMAD R3, R15, c[0x0][0x168], RZ ;  /* 0x00005a000f037a24 */ /* 0x000fe200078e02ff */
[----:B0-----:R0:W2:Y:S04]  /*13c0*/  LDG.E R5, [R8.64] ;  /* 0x0000000408057981 */ /* 0x0010a8000c1e1900 */
[----:B------:R-:W-:-:S04]  /*13d0*/  SHF.R.S32.HI R0, RZ, 0x1f, R3 ;  /* 0x0000001fff007819 */ /* 0x000fc80000011403 */
[----:B------:R-:W-:-:S04]  /*13e0*/  LEA.HI R3, R0, R3, RZ, 0x2 ;  /* 0x0000000300037211 */ /* 0x000fc800078f10ff */
[----:B------:R-:W-:-:S04]  /*13f0*/  LEA.HI.SX32 R3, R3, R2, 0x1e ;  /* 0x0000000203037211 */ /* 0x000fc800078ff2ff */
[C---:B---3--:R-:W-:Y:S02]  /*1400*/  SHF.L.U32 R4, R3.reuse, 0x4, RZ ;  /* 0x0000000403047819 */ /* 0x048fe400000006ff */
[C---:B------:R-:W-:Y:S02]  /*1410*/  IADD3 R17, R3.reuse, 0x80, RZ ;  /* 0x0000008003117810 */ /* 0x040fe40007ffe0ff */
[C---:B------:R-:W-:Y:S01]  /*1420*/  IADD3 R2, R3.reuse, 0x400, RZ ;  /* 0x0000040003027810 */ /* 0x040fe20007ffe0ff */
[----:B------:R1:W-:Y:S01]  /*1430*/  STL [R1+0xfc], R4 ;  /* 0x0000fc0401007387 */ /* 0x0003e20000100800 */
[----:B------:R-:W-:Y:S02]  /*1440*/  SHF.R.U32.HI R11, RZ, 0x1c, R3 ;  /* 0x0000001cff0b7819 */ /* 0x000fe40000011603 */
[C---:B------:R-:W-:Y:S02]  /*1450*/  IADD3 R18, R3.reuse, 0x100, RZ ;  /* 0x0000010003127810 */ /* 0x040fe40007ffe0ff */
[----:B------:R-:W-:-:S02]  /*1460*/  IADD3 R0, R3, 0x480, RZ ;  /* 0x0000048003007810 */ /* 0x000fc40007ffe0ff */
[----:B0-----:R-:W-:Y:S01]  /*1470*/  IADD3 R8, P0, R4, c[0x0][0x188], RZ ;  /* 0x0000620004087a10 */ /* 0x001fe20007f1e0ff */
[----:B------:R0:W-:Y:S01]  /*1480*/  STL [R1+0x6a8], R3 ;  /* 0x0006a80301007387 */ /* 0x0001e20000100800 */
[----:B------:R-:W-:Y:S02]  /*1490*/  IADD3 R21, R3, 0x180, RZ ;  /* 0x0000018003157810 */ /* 0x000fe40007ffe0ff */
[----:B-1----:R-:W-:Y:S01]  /*14a0*/  SHF.L.U32 R4, R17, 0x4, RZ ;  /* 0x0000000411047819 */ /* 0x002fe200000006ff */
[----:B------:R-:W-:Y:S01]  /*14b0*/  STL [R1+0xf0], R2 ;  /* 0x0000f00201007387 */ /* 0x000fe20000100800 */
[C---:B------:R-:W-:Y:S02]  /*14c0*/  IADD3 R22, R3.reuse, 0x200, RZ ;  /* 0x0000020003167810 */ /* 0x040fe40007ffe0ff */
[C---:B------:R-:W-:Y:S02]  /*14d0*/  IADD3 R25, R3.reuse, 0x280, RZ ;  /* 0x0000028003197810 */ /* 0x040fe40007ffe0ff */
[----:B------:R-:W-:-:S02]  /*14e0*/  IADD3 R26, R3, 0x300, RZ ;  /* 0x00000300031a7810 */ /* 0x000fc40007ffe0ff */
[----:B------:R-:W-:Y:S01]  /*14f0*/  IADD3 R29, R3, 0x380, RZ ;  /* 0x00000380031d7810 */ /* 0x000fe20007ffe0ff */
[----:B------:R-:W-:Y:S01]  /*1500*/  STL [R1+0x100], R11 ;  /* 0x0001000b01007387 */ /* 0x000fe20000100800 */
[----:B0-----:R-:W-:Y:S02]  /*1510*/  SHF.R.U32.HI R3, RZ, 0x1c, R17 ;  /* 0x0000001cff037819 */ /* 0x001fe40000011611 */
[----:B------:R-:W-:Y:S01]  /*1520*/  SHF.L.U32 R10, R18, 0x4, RZ ;  /* 0x00000004120a7819 */ /* 0x000fe200000006ff */
[----:B------:R-:W-:Y:S01]  /*1530*/  STL [R1+0xf4], R0 ;  /* 0x0000f40001007387 */ /* 0x000fe20000100800 */
[----:B------:R-:W-:-:S03]  /*1540*/  SHF.R.U32.HI R14, RZ, 0x1c, R18 ;  /* 0x0000001cff0e7819 */ /* 0x000fc60000011612 */
[----:B------:R-:W-:Y:S01]  /*1550*/  STL [R1+0x104], R4 ;  /* 0x0001040401007387 */ /* 0x000fe20000100800 */
[----:B------:R-:W-:-:S03]  /*1560*/  SHF.R.U32.HI R27, RZ, 0x1c, R21 ;  /* 0x0000001cff1b7819 */ /* 0x000fc60000011615 */
[----:B------:R0:W-:Y:S01]  /*1570*/  STL [R1+0x68c], R18 ;  /* 0x00068c1201007387 */ /* 0x0001e20000100800 */
[----:B------:R-:W-:-:S03]  /*1580*/  SHF.L.U32 R28, R22, 0x4, RZ ;  /* 0x00000004161c7819 */ /* 0x000fc600000006ff */
[----:B------:R-:W-:Y:S04]  /*1590*/  STL [R1+0x108], R3 ;  /* 0x0001080301007387 */ /* 0x000fe80000100800 */
[----:B------:R-:W-:Y:S01]  /*15a0*/  STL [R1+0x110], R10 ;  /* 0x0001100a01007387 */ /* 0x000fe20000100800 */
[----:B0-----:R-:W-:-:S03]  /*15b0*/  SHF.L.U32 R18, R21, 0x4, RZ ;  /* 0x0000000415127819 */ /* 0x001fc600000006ff */
[----:B------:R-:W-:Y:S01]  /*15c0*/  STL [R1+0x688], R17 ;  /* 0x0006881101007387 */ /* 0x000fe20000100800 */
[----:B------:R-:W-:-:S03]  /*15d0*/  SHF.R.U32.HI R23, RZ, 0x1c, R22 ;  /* 0x0000001cff177819 */ /* 0x000fc60000011616 */
[----:B------:R-:W-:Y:S01]  /*15e0*/  STL [R1+0x114], R14 ;  /* 0x0001140e01007387 */ /* 0x000fe20000100800 */
[----:B------:R-:W-:Y:S02]  /*15f0*/  SHF.L.U32 R24, R25, 0x4, RZ ;  /* 0x0000000419187819 */ /* 0x000fe400000006ff */
[----:B------:R-:W-:Y:S02]  /*1600*/  IADD3.X R9, R11, c[0x0][0x18c], RZ, P0, !PT ;  /* 0x000063000b097a10 */ /* 0x000fe400007fe4ff */
[----:B------:R-:W-:Y:S02]  /*1610*/  SHF.R.U32.HI R19, RZ, 0x1c, R25 ;  /* 0x0000001cff137819 */ /* 0x000fe40000011619 */
[----:B------:R-:W-:Y:S02]  /*1620*/  SHF.L.U32 R20, R26, 0x4, RZ ;  /* 0x000000041a147819 */ /* 0x000fe400000006ff */
[----:B------:R-:W-:Y:S01]  /*1630*/  SHF.R.U32.HI R7, RZ, 0x1c, R26 ;  /* 0x0000001cff077819 */ /* 0x000fe2000001161a */
[----:B--2---:R-:W-:Y:S04]  /*1640*/  STL [R1+0x10c], R5 ;  /* 0x00010c0501007387 */ /* 0x004fe80000100800 */
        /* <DEDUP_REMOVED lines=11> */
[----:B0-----:R-:W2:Y:S01]  /*1700*/  LDG.E.128 R24, [R8.64] ;  /* 0x0000000408187981 */ /* 0x001ea2000c1e1d00 */
[----:B------:R-:W-:-:S02]  /*1710*/  SHF.L.U32 R16, R29, 0x4, RZ ;  /* 0x000000041d107819 */ /* 0x000fc400000006ff */
[----:B------:R-:W-:Y:S01]  /*1720*/  SHF.R.U32.HI R5, RZ, 0x1c, R29 ;  /* 0x0000001cff057819 */ /* 0x000fe2000001161d */
[----:B------:R-:W-:Y:S01]  /*1730*/  STL [R1+0x194], R19 ;  /* 0x0001941301007387 */ /* 0x000fe20000100800 */
[----:B------:R-:W-:Y:S02]  /*1740*/  SHF.L.U32 R6, R2, 0x4, RZ ;  /* 0x0000000402067819 */ /* 0x000fe400000006ff */
[----:B------:R-:W-:Y:S01]  /*1750*/  SHF.R.U32.HI R2, RZ, 0x1c, R2 ;  /* 0x0000001cff027819 */ /* 0x000fe20000011602 */
[----:B------:R-:W-:Y:S01]  /*1760*/  STL [R1+0x240], R20 ;  /* 0x0002401401007387 */ /* 0x000fe20000100800 */
[----:B------:R-:W-:Y:S02]  /*1770*/  IADD3 R12, P0, R4, c[0x0][0x188], RZ ;  /* 0x00006200040c7a10 */ /* 0x000fe40007f1e0ff */
[----:B------:R-:W-:Y:S01]  /*1780*/  SHF.L.U32 R4, R0, 0x4, RZ ;  /* 0x0000000400047819 */ /* 0x000fe200000006ff */
[----:B------:R-:W-:Y:S01]  /*1790*/  STL [R1+0x244], R7 ;  /* 0x0002440701007387 */ /* 0x000fe20000100800 */
[----:B------:R-:W-:-:S03]  /*17a0*/  SHF.R.U32.HI R0, RZ, 0x1c, R0 ;  /* 0x0000001cff007819 */ /* 0x000fc60000011600 */
[----:B------:R-:W-:Y:S01]  /*17b0*/  STL [R1+0x24c], R16 ;  /* 0x00024c1001007387 */ /* 0x000fe20000100800 */
[----:B------:R-:W-:-:S03]  /*17c0*/  IADD3.X R13, R3, c[0x0][0x18c], RZ, P0, !PT ;  /* 0x00006300030d7a10 */ /* 0x000fc600007fe4ff */
[----:B------:R-:W-:Y:S04]  /*17d0*/  STL [R1+0x254], R5 ;  /* 0x0002540501007387 */ /* 0x000fe80000100800 */
[----:B------:R-:W-:Y:S04]  /*17e0*/  STL [R1+0x260], R6 ;  /* 0x0002600601007387 */ /* 0x000fe80000100800 */
[----:B------:R-:W-:Y:S04]  /*17f0*/  STL [R1+0x264], R2 ;  /* 0x0002640201007387 */ /* 0x000fe80000100800 */
[----:B------:R-:W-:Y:S04]  /*1800*/  STL [R1+0x268], R4 ;  /* 0x0002680401007387 */ /* 0x000fe80000100800 */
[----:B------:R-:W3:Y:S04]  /*1810*/  LDL.LU R3, [R1+0x6a8] ;  /* 0x0006a80001037983 */ /* 0x000ee80000300800 */
[----:B------:R-:W-:Y:S04]  /*1820*/  STL [R1+0x26c], R0 ;  /* 0x00026c0001007387 */ /* 0x000fe80000100800 */
[----:B--2---:R-:W-:Y:S04]  /*1830*/  STL.64 [R1+0xe0], R24 ;  /* 0x0000e01801007387 */ /* 0x004fe80000100a00 */
[----:B------:R0:W-:Y:S04]  /*1840*/  STL.64 [R1+0xe8], R26 ;  /* 0x0000e81a01007387 */ /* 0x0001e80000100a00 */
[----:B0-----:R-:W2:Y:S01]  /*1850*/  LDG.E.128 R24, [R12.64] ;  /* 0x000000040c187981 */ /* 0x001ea2000c1e1d00 */
[----:B------:R-:W-:-:S03]  /*1860*/  IADD3 R10, P1, R10, c[0x0][0x188], RZ ;  /* 0x000062000a0a7a10 */ /* 0x000fc60007f3e0ff */
[----:B--2---:R-:W-:Y:S04]  /*1870*/  STL.64 [R1+0xd0], R24 ;  /* 0x0000d01801007387 */ /* 0x004fe80000100a00 */
[----:B------:R0:W-:Y:S04]  /*1880*/  STL.64 [R1+0xd8], R26 ;  /* 0x0000d81a01007387 */ /* 0x0001e80000100a00 */
[----:B0-----:R-:W2:Y:S01]  /*1890*/  LDL.LU R27, [R1+0x6a4] ;  /* 0x0006a400011b7983 */ /* 0x001ea20000300800 */
[----:B------:R-:W-:Y:S02]  /*18a0*/  IADD3 R8, P0, R18, c[0x0][0x188], RZ ;  /* 0x0000620012087a10 */ /* 0x000fe40007f1e0ff */
[----:B------:R-:W-:-:S02]  /*18b0*/  IADD3.X R11, R14, c[0x0][0x18c], RZ, P1, !PT ;  /* 0x000063000e0b7a10 */ /* 0x000fc40000ffe4ff */
[----:B--2---:R-:W-:-:S03]  /*18c0*/  IADD3.X R9, R27, c[0x0][0x18c], RZ, P0, !PT ;  /* 0x000063001b097a10 */ /* 0x004fc600007fe4ff */
[----:B------:R-:W2:Y:S01]  /*18d0*/  LDG.E.128 R24, [R10.64] ;  /* 0x000000040a187981 */ /* 0x000ea2000c1e1d00 */
[----:B------:R-:W-:-:S03]  /*18e0*/  IADD3 R12, P1, R28, c[0x0][0x188], RZ ;  /* 0x000062001c0c7a10 */ /* 0x000fc60007f3e0ff */
[----:B--2---:R0:W-:Y:S04]  /*18f0*/  STL.64 [R1+0xc0], R24 ;  /* 0x0000c01801007387 */ /* 0x0041e80000100a00 */
[----:B------:R1:W-:Y:S04]  /*1900*/  STL.64 [R1+0xc8], R26 ;  /* 0x0000c81a01007387 */ /* 0x0003e80000100a00 */
[----:B0-----:R-:W2:Y:S01]  /*1910*/  LDL.LU R24, [R1+0x6a0] ;  /* 0x0006a00001187983 */ /* 0x001ea20000300800 */
[----:B------:R-:W-:Y:S02]  /*1920*/  IADD3.X R13, R23, c[0x0][0x18c], RZ, P1, !PT ;  /* 0x00006300170d7a10 */ /* 0x000fe40000ffe4ff */
[----:B--2---:R-:W-:-:S02]  /*1930*/  IADD3 R10, P0, R24, c[0x0][0x188], RZ ;  /* 0x00006200180a7a10 */ /* 0x004fc40007f1e0ff */
[----:B-1----:R0:W2:Y:S02]  /*1940*/  LDG.E.128 R24, [R8.64] ;  /* 0x0000000408187981 */ /* 0x0020a4000c1e1d00 */
[----:B------:R-:W-:Y:S02]  /*1950*/  IADD3.X R11, R19, c[0x0][0x18c], RZ, P0, !PT ;  /* 0x00006300130b7a10 */ /* 0x000fe400007fe4ff */
[----:B0-----:R-:W-:Y:S02]  /*1960*/  IADD3 R8, P1, R20, c[0x0][0x188], RZ ;  /* 0x0000620014087a10 */ /* 0x001fe40007f3e0ff */
[----:B------:R0:W4:Y:S02]  /*1970*/  LDG.E.128 R20, [R12.64] ;  /* 0x000000040c147981 */ /* 0x000124000c1e1d00 */
[----:B0-----:R-:W-:Y:S02]  /*1980*/  IADD3 R12, P0, R16, c[0x0][0x188], RZ ;  /* 0x00006200100c7a10 */ /* 0x001fe40007f1e0ff */
[----:B------:R-:W3:Y:S01]  /*1990*/  LDG.E.128 R16, [R10.64] ;  /* 0x000000040a107981 */ /* 0x000ee2000c1e1d00 */
[----:B------:R-:W-:-:S03]  /*19a0*/  IADD3.X R9, R7, c[0x0][0x18c], RZ, P1, !PT ;  /* 0x0000630007097a10 */ /* 0x000fc60000ffe4ff */
[----:B--2---:R-:W-:Y:S04]  /*19b0*/  STL.64 [R1+0xb0], R24 ;  /* 0x0000b01801007387 */ /* 0x004fe80000100a00 */
[----:B------:R0:W-:Y:S04]  /*19c0*/  STL.64 [R1+0xb8], R26 ;  /* 0x0000b81a01007387 */ /* 0x0001e80000100a00 */
[----:B0-----:R-:W2:Y:S04]  /*19d0*/  LDL.LU R26, [R1+0x69c] ;  /* 0x00069c00011a7983 */ /* 0x001ea80000300800 */
[----:B------:R-:W2:Y:S04]  /*19e0*/  LDL.LU R25, [R1+0x698] ;  /* 0x0006980001197983 */ /* 0x000ea80000300800 */
[----:B----4-:R-:W-:Y:S04]  /*19f0*/  STL.64 [R1+0xa0], R20 ;  /* 0x0000a01401007387 */ /* 0x010fe80000100a00 */
[----:B------:R0:W-:Y:S04]  /*1a00*/  STL.64 [R1+0xa8], R22 ;  /* 0x0000a81601007387 */ /* 0x0001e80000100a00 */
[----:B0-----:R-:W4:Y:S04]  /*1a10*/  LDL.LU R22, [R1+0x694] ;  /* 0x0006940001167983 */ /* 0x001f280000300800 */
[----:B------:R-:W2:Y:S04]  /*1a20*/  LDL.LU R21, [R1+0x690] ;  /* 0x0006900001157983 */ /* 0x000ea80000300800 */
[----:B---3--:R-:W-:Y:S04]  /*1a30*/  STL.64 [R1+0x90], R16 ;  /* 0x0000901001007387 */ /* 0x008fe80000100a00 */
[----:B------:R0:W-:Y:S04]  /*1a40*/  STL.64 [R1+0x98], R18 ;  /* 0x0000981201007387 */ /* 0x0001e80000100a00 */
[----:B0-----:R0:W3:Y:S01]  /*1a50*/  LDG.E.128 R16, [R8.64] ;  /* 0x0000000408107981 */ /* 0x0010e2000c1e1d00 */
[----:B------:R-:W-:-:S04]  /*1a60*/  IADD3 R10, P1, R6, c[0x0][0x188], RZ ;  /* 0x00006200060a7a10 */ /* 0x000fc80007f3e0ff */
[----:B------:R-:W-:Y:S02]  /*1a70*/  IADD3.X R11, R2, c[0x0][0x18c], RZ, P1, !PT ;  /* 0x00006300020b7a10 */ /* 0x000fe40000ffe4ff */
[----:B------:R-:W-:Y:S02]  /*1a80*/  IADD3.X R13, R5, c[0x0][0x18c], RZ, P0, !PT ;  /* 0x00006300050d7a10 */ /* 0x000fe400007fe4ff */
[----:B0-----:R-:W-:Y:S02]  /*1a90*/  IADD3 R8, P0, R4, c[0x0][0x188], RZ ;  /* 0x0000620004087a10 */ /* 0x001fe40007f1e0ff */
[----:B------:R-:W2:Y:S04]  /*1aa0*/  LDG.E.128 R4, [R10.64] ;  /* 0x000000040a047981 */ /* 0x000ea8000c1e1d00 */
[----:B---3--:R-:W-:Y:S04]  /*1ab0*/  STL.64 [R1+0x80], R16 ;  /* 0x0000801001007387 */ /* 0x008fe80000100a00 */
[----:B------:R0:W-:Y:S04]  /*1ac0*/  STL.64 [R1+0x88], R18 ;  /* 0x0000881201007387 */ /* 0x0001e80000100a00 */
[----:B0-----:R-:W3:Y:S04]  /*1ad0*/  LDG.E.128 R16, [R12.64] ;  /* 0x000000040c107981 */ /* 0x001ee8000c1e1d00 */
[----:B--2---:R-:W-:Y:S04]  /*1ae0*/  STL [R1+0x64], R5 ;  /* 0x0000640501007387 */ /* 0x004fe80000100800 */
[----:B------:R0:W-:Y:S01]  /*1af0*/  STL.64 [R1+0x68], R6 ;  /* 0x0000680601007387 */ /* 0x0001e20000100a00 */
[----:B------:R-:W-:-:S02]  /*1b00*/  IADD3.X R9, R0, c[0x0][0x18c], RZ, P0, !PT ;  /* 0x0000630000097a10 */ /* 0x000fc400007fe4ff */
[----:B0-----:R-:W-:-:S05]  /*1b10*/  MOV R6, R4 ;  /* 0x0000000400067202 */ /* 0x001fca0000000f00 */
[----:B------:R-:W-:Y:S04]  /*1b20*/  STL [R1+0x65c], R6 ;  /* 0x00065c0601007387 */ /* 0x000fe80000100800 */
[----:B---3--:R-:W-:Y:S04]  /*1b30*/  STL.64 [R1+0x70], R16 ;  /* 0x0000701001007387 */ /* 0x008fe80000100a00 */
[----:B------:R0:W-:Y:S04]  /*1b40*/  STL.64 [R1+0x78], R18 ;  /* 0x0000781201007387 */ /* 0x0001e80000100a00 */
[----:B0-----:R0:W2:Y:S01]  /*1b50*/  LDG.E.128 R16, [R8.64] ;  /* 0x0000000408107981 */ /* 0x0010a2000c1e1d00 */
[----:B------:R-:W-:-:S02]  /*1b60*/  MOV R14, 0x4 ;  /* 0x00000004000e7802 */ /* 0x000fc40000000f00 */
[----:B------:R-:W-:-:S03]  /*1b70*/  MOV R27, 0x10 ;  /* 0x00000010001b7802 */ /* 0x000fc60000000f00 */
[----:B------:R-:W-:-:S04]  /*1b80*/  IMAD.WIDE R10, R15, R14, c[0x0][0x1a8] ;  /* 0x00006a000f0a7625 */ /* 0x000fc800078e020e */
[----:B0-----:R-:W-:Y:S01]  /*1b90*/  IMAD.WIDE.U32 R8, R3, R27, c[0x0][0x208] ;  /* 0x0000820003087625 */ /* 0x001fe200078e001b */
[----:B------:R0:W3:Y:S05]  /*1ba0*/  LDG.E R2, [R10.64] ;  /* 0x000000040a027981 */ /* 0x0000ea000c1e1900 */
[----:B0-----:R-:W3:Y:S01]  /*1bb0*/  LDG.E.128 R8, [R8.64] ;  /* 0x0000000408087981 */ /* 0x001ee2000c1e1d00 */
[----:B--2---:R-:W-:-:S03]  /*1bc0*/  MOV R5, R18 ;  /* 0x0000001200057202 */ /* 0x004fc60000000f00 */
[----:B------:R-:W-:Y:S01]  /*1bd0*/  STL [R1+0x50], R16 ;  /* 0x0000501001007387 */ /* 0x000fe20000100800 */
[----:B------:R-:W-:-:S03]  /*1be0*/  MOV R7, R17 ;  /* 0x0000001100077202 */ /* 0x000fc60000000f00 */
[----:B------:R-:W2:Y:S04]  /*1bf0*/  LDL.LU R18, [R1+0x68c] ;  /* 0x00068c0001127983 */ /* 0x000ea80000300800 */
[----:B------:R-:W2:Y:S04]  /*1c00*/  LDL.LU R17, [R1+0x688] ;  /* 0x0006880001117983 */ /* 0x000ea80000300800 */
[----:B------:R-:W-:Y:S04]  /*1c10*/  STL [R1+0x664], R5 ;  /* 0x0006640501007387 */ /* 0x000fe80000100800 */
[----:B------:R-:W-:Y:S04]  /*1c20*/  STL [R1+0x660], R7 ;  /* 0x0006600701007387 */ /* 0x000fe80000100800 */
[----:B---3--:R2:W-:Y:S04]  /*1c30*/  STL.64 [R1+0x40], R8 ;  /* 0x0000400801007387 */ /* 0x0085e80000100a00 */
[----:B------:R0:W-:Y:S01]  /*1c40*/  STL.64 [R1+0x48], R10 ;  /* 0x0000480a01007387 */ /* 0x0001e20000100a00 */
[----:B--2---:R-:W-:-:S06]  /*1c50*/  IMAD.WIDE.U32 R8, R17, R27, c[0x0][0x208] ;  /* 0x0000820011087625 */ /* 0x004fcc00078e001b */
[----:B0-----:R-:W2:Y:S01]  /*1c60*/  LDG.E.128 R8, [R8.64] ;  /* 0x0000000408087981 */ /* 0x001ea2000c1e1d00 */
[----:B------:R-:W-:-:S03]  /*1c70*/  MOV R4, R19 ;  /* 0x0000001300047202 */ /* 0x000fc60000000f00 */
[----:B--2---:R0:W-:Y:S04]  /*1c80*/  STL.64 [R1+0x30], R8 ;  /* 0x0000300801007387 */ /* 0x0041e80000100a00 */
[----:B------:R-:W-:Y:S04]  /*1c90*/  STL.64 [R1+0x38], R10 ;  /* 0x0000380a01007387 */ /* 0x000fe80000100a00 */
[----:B------:R-:W-:Y:S01]  /*1ca0*/  STL [R1+0x684], R18 ;  /* 0x0006841201007387 */ /* 0x000fe20000100800 */
[----:B0-----:R-:W-:-:S03]  /*1cb0*/  IMAD.WIDE.U32 R8, R18, R27, c[0x0][0x208] ;  /* 0x0000820012087625 */ /* 0x001fc600078e001b */
[----:B------:R0:W-:Y:S04]  /*1cc0*/  STL [R1+0x680], R17 ;  /* 0x0006801101007387 */ /* 0x0001e80000100800 */
[----:B0-----:R0:W2:Y:S02]  /*1cd0*/  LDG.E.128 R16, [R8.64] ;  /* 0x0000000408107981 */ /* 0x0010a4000c1e1d00 */
[-C--:B0-----:R-:W-:Y:S02]  /*1ce0*/  IMAD.WIDE.U32 R8, R21, R27.reuse, c[0x0][0x208] ;  /* 0x0000820015087625 */ /* 0x081fe400078e001b */
[----:B--2---:R-:W-:Y:S04]  /*1cf0*/  STL.64 [R1+0x20], R16 ;  /* 0x0000201001007387 */ /* 0x004fe80000100a00 */
[----:B------:R0:W-:Y:S04]  /*1d00*/  STL.64 [R1+0x28], R18 ;  /* 0x0000281201007387 */ /* 0x0001e80000100a00 */
[----:B0-----:R4:W2:Y:S02]  /*1d10*/  LDG.E.128 R16, [R8.64] ;  /* 0x0000000408107981 */ /* 0x0018a4000c1e1d00 */
[----:B----4-:R-:W-:-:S06]  /*1d20*/  IMAD.WIDE.U32 R8, R22, R27, c[0x0][0x208] ;  /* 0x0000820016087625 */ /* 0x010fcc00078e001b */
[----:B------:R-:W3:Y:S01]  /*1d30*/  LDG.E.128 R8, [R8.64] ;  /* 0x0000000408087981 */ /* 0x000ee2000c1e1d00 */
[----:B------:R-:W-:-:S04]  /*1d40*/  ISETP.NE.U32.AND P1, PT, RZ, c[0x0][0x1c0], PT ;  /* 0x00007000ff007a0c */ /* 0x000fc80003f25070 */
[----:B------:R-:W-:Y:S02]  /*1d50*/  ISETP.NE.AND.EX P1, PT, RZ, c[0x0][0x1c4], PT, P1 ;  /* 0x00007100ff007a0c */ /* 0x000fe40003f25310 */
[----:B------:R-:W-:Y:S01]  /*1d60*/  ISETP.NE.U32.AND P0, PT, RZ, c[0x0][0x218], PT ;  /* 0x00008600ff007a0c */ /* 0x000fe20003f05070 */
[----:B--2---:R0:W-:Y:S04]  /*1d70*/  STL.64 [R1+0x10], R16 ;  /* 0x0000101001007387 */ /* 0x0041e80000100a00 */
[----:B------:R1:W-:Y:S04]  /*1d80*/  STL.64 [R1+0x18], R18 ;  /* 0x0000181201007387 */ /* 0x0003e80000100a00 */
[----:B0-----:R0:W2:Y:S04]  /*1d90*/  LDL.64 R16, [R1+0x230] ;  /* 0x0002300001107983 */ /* 0x0010a80000100a00 */
[----:B-1----:R0:W2:Y:S01]  /*1da0*/  LDL.64 R18, [R1+0x238] ;  /* 0x0002380001127983 */ /* 0x0020a20000100a00 */
[----:B------:R-:W-:-:S02]  /*1db0*/  ISETP.NE.AND.EX P0, PT, RZ, c[0x0][0x21c], PT, P0 ;  /* 0x00008700ff007a0c */ /* 0x000fc40003f05300 */
[----:B------:R-:W-:Y:S02]  /*1dc0*/  SHF.R.S32.HI R0, RZ, 0x1f, R15 ;  /* 0x0000001fff007819 */ /* 0x000fe4000001140f */
[C---:B------:R-:W-:Y:S01]  /*1dd0*/  @P1 LEA R12, P2, R15.reuse, c[0x0][0x1c0], 0x2 ;  /* 0x000070000f0c1a11 */ /* 0x040fe200078410ff */
[----:B---3--:R1:W-:Y:S03]  /*1de0*/  STL.64 [R1], R8 ;  /* 0x0000000801007387 */ /* 0x0083e60000100a00 */
[----:B------:R-:W-:Y:S02]  /*1df0*/  @P1 LEA.HI.X R13, R15, c[0x0][0x1c4], R0, 0x2, P2 ;  /* 0x000071000f0d1a11 */ /* 0x000fe400010f1400 */
[----:B------:R-:W-:Y:S01]  /*1e00*/  MOV R0, 0x3f800000 ;  /* 0x3f80000000007802 */ /* 0x000fe20000000f00 */
[----:B------:R3:W-:Y:S05]  /*1e10*/  STL.64 [R1+0x8], R10 ;  /* 0x0000080a01007387 */ /* 0x0007ea0000100a00 */
[----:B------:R4:W2:Y:S01]  /*1e20*/  @P1 LDG.E R0, [R12.64] ;  /* 0x000000040c001981 */ /* 0x0008a2000c1e1900 */
[----:B-1----:R-:W-:-:S06]  /*1e30*/  IMAD.WIDE.U32 R8, R25, R27, c[0x0][0x208] ;  /* 0x0000820019087625 */ /* 0x002fcc00078e001b */
[----:B---3--:R-:W3:Y:S01]  /*1e40*/  LDG.E.128 R8, [R8.64] ;  /* 0x0000000408087981 */ /* 0x008ee2000c1e1d00 */
[----:B----4-:R-:W-:-:S04]  /*1e50*/  @P0 LEA R12, P1, R3, c[0x0][0x218], 0x4 ;  /* 0x00008600030c0a11 */ /* 0x010fc800078220ff */
[----:B------:R-:W-:-:S05]  /*1e60*/  @P0 LEA.HI.X R13, R3, c[0x0][0x21c], RZ, 0x4, P1 ;  /* 0x00008700030d0a11 */ /* 0x000fca00008f24ff */
[----:B--2---:R1:W2:Y:S02]  /*1e70*/  @P0 LDG.E.128 R16, [R12.64] ;  /* 0x000000040c100981 */ /* 0x0042a4000c1e1d00 */
[----:B-1----:R-:W-:-:S06]  /*1e80*/  IMAD.WIDE.U32 R12, R26, R27, c[0x0][0x208] ;  /* 0x000082001a0c7625 */ /* 0x002fcc00078e001b */
[----:B------:R-:W4:Y:S04]  /*1e90*/  LDG.E.128 R12, [R12.64] ;  /* 0x000000040c0c7981 */ /* 0x000f28000c1e1d00 */
[----:B---3--:R-:W-:Y:S04]  /*1ea0*/  STL [R1+0x638], R8 ;  /* 0x0006380801007387 */ /* 0x008fe80000100800 */
[----:B------:R1:W-:Y:S04]  /*1eb0*/  STL [R1+0x630], R9 ;  /* 0x0006300901007387 */ /* 0x0003e80000100800 */
[----:B------:R-:W-:Y:S04]  /*1ec0*/  STL [R1+0x61c], R10 ;  /* 0x00061c0a01007387 */ /* 0x000fe80000100800 */
[----:B------:R3:W-:Y:S04]  /*1ed0*/  STL [R1+0x614], R11 ;  /* 0x0006140b01007387 */ /* 0x0007e80000100800 */
[----:B-1----:R0:W4:Y:S04]  /*1ee0*/  LDL.64 R8, [R1+0x210] ;  /* 0x0002100001087983 */ /* 0x0021280000100a00 */
[----:B---3--:R0:W3:Y:S04]  /*1ef0*/  LDL.64 R10, [R1+0x218] ;  /* 0x00021800010a7983 */ /* 0x0080e80000100a00 */
[----:B------:R-:W3:Y:S04]  /*1f00*/  LDL.LU R6, [R1+0xf0] ;  /* 0x0000f00001067983 */ /* 0x000ee80000300800 */
[----:B------:R-:W-:Y:S04]  /*1f10*/  STL [R1+0x5a0], R0 ;  /* 0x0005a00001007387 */ /* 0x000fe80000100800 */
[----:B--2---:R-:W-:Y:S04]  /*1f20*/  @P0 STL.64 [R1+0x230], R16 ;  /* 0x0002301001000387 */ /* 0x004fe80000100a00 */
[----:B------:R1:W-:Y:S04]  /*1f30*/  @P0 STL.64 [R1+0x238], R18 ;  /* 0x0002381201000387 */ /* 0x0003e80000100a00 */
[----:B-1----:R-:W2:Y:S04]  /*1f40*/  LDL.LU R18, [R1+0x684] ;  /* 0x0006840001127983 */ /* 0x002ea80000300800 */
[----:B------:R-:W2:Y:S04]  /*1f50*/  LDL.LU R17, [R1+0x680] ;  /* 0x0006800001117983 */ /* 0x000ea80000300800 */
[----:B----4-:R-:W-:Y:S04]  /*1f60*/  STL [R1+0x618], R12 ;  /* 0x0006180c01007387 */ /* 0x010fe80000100800 */
[----:B------:R1:W-:Y:S04]  /*1f70*/  STL [R1+0x608], R13 ;  /* 0x0006080d01007387 */ /* 0x0003e80000100800 */
[----:B------:R-:W-:Y:S04]  /*1f80*/  STL [R1+0x604], R14 ;  /* 0x0006040e01007387 */ /* 0x000fe80000100800 */
[----:B------:R4:W-:Y:S04]  /*1f90*/  STL [R1+0x600], R15 ;  /* 0x0006000f01007387 */ /* 0x0009e80000100800 */
[----:B-1----:R0:W3:Y:S04]  /*1fa0*/  LDL.64 R12, [R1+0x220] ;  /* 0x00022000010c7983 */ /* 0x0020e80000100a00 */
[----:B----4-:R0:W3:Y:S01]  /*1fb0*/  LDL.64 R14, [R1+0x228] ;  /* 0x00022800010e7983 */ /* 0x0100e20000100a00 */
[----:B--2---:R-:W-:-:S04]  /*1fc0*/  @P0 LEA R16, P1, R17, c[0x0][0x218], 0x4 ;  /* 0x0000860011100a11 */ /* 0x004fc800078220ff */
[----:B------:R-:W-:-:S05]  /*1fd0*/  @P0 LEA.HI.X R17, R17, c[0x0][0x21c], RZ, 0x4, P1 ;  /* 0x0000870011110a11 */ /* 0x000fca00008f24ff */
[----:B---3--:R-:W2:Y:S04]  /*1fe0*/  @P0 LDG.E.128 R12, [R16.64] ;  /* 0x00000004100c0981 */ /* 0x008ea8000c1e1d00 */
[----:B--2---:R1:W-:Y:S04]  /*1ff0*/  @P0 STL.64 [R1+0x220], R12 ;  /* 0x0002200c01000387 */ /* 0x0043e80000100a00 */
[----:B------:R2:W-:Y:S04]  /*2000*/  @P0 STL.64 [R1+0x228], R14 ;  /* 0x0002280e01000387 */ /* 0x0005e80000100a00 */
[----:B-1----:R-:W3:Y:S04]  /*2010*/  LDL.64 R12, [R1+0x1e0] ;  /* 0x0001e000010c7983 */ /* 0x002ee80000100a00 */
[----:B--2---:R-:W2:Y:S01]  /*2020*/  LDL.64 R14, [R1+0x1e8] ;  /* 0x0001e800010e7983 */ /* 0x004ea20000100a00 */
[----:B------:R-:W-:-:S04]  /*2030*/  @P0 LEA R16, P1, R18, c[0x0][0x218], 0x4 ;  /* 0x0000860012100a11 */ /* 0x000fc800078220ff */
[----:B------:R-:W-:Y:S02]  /*2040*/  @P0 LEA.HI.X R17, R18, c[0x0][0x21c], RZ, 0x4, P1 ;  /* 0x0000870012110a11 */ /* 0x000fe400008f24ff */
[----:B------:R-:W-:-:S03]  /*2050*/  @P0 LEA R20, P1, R21, c[0x0][0x218], 0x4 ;  /* 0x0000860015140a11 */ /* 0x000fc600078220ff */
[----:B------:R1:W4:Y:S04]  /*2060*/  @P0 LDG.E.128 R8, [R16.64] ;  /* 0x0000000410080981 */ /* 0x000328000c1e1d00 */
[----:B--2---:R2:W-:Y:S04]  /*2070*/  STL.64 [R1+0x678], R14 ;  /* 0x0006780e01007387 */ /* 0x0045e80000100a00 */
[----:B---3--:R3:W-:Y:S04]  /*2080*/  STL.64 [R1+0x670], R12 ;  /* 0x0006700c01007387 */ /* 0x0087e80000100a00 */
[----:B--2---:R0:W2:Y:S04]  /*2090*/  LDL.64 R14, [R1+0x208] ;  /* 0x00020800010e7983 */ /* 0x0040a80000100a00 */
[----:B---3--:R0:W2:Y:S01]  /*20a0*/  LDL.64 R12, [R1+0x200] ;  /* 0x00020000010c7983 */ /* 0x0080a20000100a00 */
[----:B-1----:R-:W-:Y:S01]  /*20b0*/  IMAD.WIDE.U32 R16, R29, R27, c[0x0][0x208] ;  /* 0x000082001d107625 */ /* 0x002fe200078e001b */
[----:B------:R-:W-:-:S05]  /*20c0*/  @P0 LEA.HI.X R21, R21, c[0x0][0x21c], RZ, 0x4, P1 ;  /* 0x0000870015150a11 */ /* 0x000fca00008f24ff */
[----:B------:R-:W3:Y:S04]  /*20d0*/  LDG.E.128 R16, [R16.64] ;  /* 0x0000000410107981 */ /* 0x000ee8000c1e1d00 */
[----:B--2---:R-:W2:Y:S04]  /*20e0*/  @P0 LDG.E.128 R12, [R20.64] ;  /* 0x00000004140c0981 */ /* 0x004ea8000c1e1d00 */
[----:B----4-:R1:W-:Y:S04]  /*20f0*/  @P0 STL.64 [R1+0x210], R8 ;  /* 0x0002100801000387 */ /* 0x0103e80000100a00 */
[----:B------:R4:W-:Y:S04]  /*2100*/  @P0 STL.64 [R1+0x218], R10 ;  /* 0x0002180a01000387 */ /* 0x0009e80000100a00 */
[----:B-1----:R0:W2:Y:S04]  /*2110*/  LDL.64 R8, [R1+0x1d0] ;  /* 0x0001d00001087983 */ /* 0x0020a80000100a00 */
[----:B----4-:R0:W4:Y:S04]  /*2120*/  LDL.64 R10, [R1+0x1d8] ;  /* 0x0001d800010a7983 */ /* 0x0101280000100a00 */
[----:B------:R-:W4:Y:S04]  /*2130*/  LDL.LU R5, [R1+0xf4] ;  /* 0x0000f40001057983 */ /* 0x000f280000300800 */
[----:B---3--:R-:W-:Y:S04]  /*2140*/  STL [R1+0x5f8], R16 ;  /* 0x0005f81001007387 */ /* 0x008fe80000100800 */
[----:B------:R1:W-:Y:S04]  /*2150*/  STL [R1+0x5f4], R17 ;  /* 0x0005f41101007387 */ /* 0x0003e80000100800 */
[----:B------:R-:W-:Y:S04]  /*2160*/  STL [R1+0x5f0], R18 ;  /* 0x0005f01201007387 */ /* 0x000fe80000100800 */
[----:B------:R3:W-:Y:S04]  /*2170*/  STL [R1+0x5e8], R19 ;  /* 0x0005e81301007387 */ /* 0x0007e80000100800 */
[----:B-1----:R0:W4:Y:S04]  /*2180*/  LDL.64 R16, [R1+0x1f0] ;  /* 0x0001f00001107983 */ /* 0x0021280000100a00 */
[----:B---3--:R0:W4:Y:S04]  /*2190*/  LDL.64 R18, [R1+0x1f8] ;  /* 0x0001f80001127983 */ /* 0x0081280000100a00 */
[----:B--2---:R-:W-:Y:S04]  /*21a0*/  @P0 STL.64 [R1+0x200], R12 ;  /* 0x0002000c01000387 */ /* 0x004fe80000100a00 */
[----:B------:R1:W-:Y:S04]  /*21b0*/  @P0 STL.64 [R1+0x208], R14 ;  /* 0x0002080e01000387 */ /* 0x0003e80000100a00 */
[----:B-1----:R0:W2:Y:S04]  /*21c0*/  LDL.LU.64 R14, [R1+0x678] ;  /* 0x00067800010e7983 */ /* 0x0020a80000300a00 */
[----:B------:R0:W2:Y:S01]  /*21d0*/  LDL.LU.64 R12, [R1+0x670] ;  /* 0x00067000010c7983 */ /* 0x0000a20000300a00 */
[----:B------:R-:W-:-:S04]  /*21e0*/  @P0 LEA R20, P1, R22, c[0x0][0x218], 0x4 ;  /* 0x0000860016140a11 */ /* 0x000fc800078220ff */
[----:B------:R-:W-:Y:S02]  /*21f0*/  @P0 LEA.HI.X R21, R22, c[0x0][0x21c], RZ, 0x4, P1 ;  /* 0x0000870016150a11 */ /* 0x000fe400008f24ff */
[----:B------:R-:W-:-:S04]  /*2200*/  @P0 LEA R24, P1, R25, c[0x0][0x218], 0x4 ;  /* 0x0000860019180a11 */ /* 0x000fc800078220ff */
[----:B------:R-:W-:Y:S01]  /*2210*/  @P0 LEA.HI.X R25, R25, c[0x0][0x21c], RZ, 0x4, P1 ;  /* 0x0000870019190a11 */ /* 0x000fe200008f24ff */
[----:B----4-:R1:W3:Y:S02]  /*2220*/  @P0 LDG.E.128 R16, [R20.64] ;  /* 0x0000000414100981 */ /* 0x0102e4000c1e1d00 */
[----:B-1----:R-:W-:-:S06]  /*2230*/  IMAD.WIDE.U32 R20, R6, R27, c[0x0][0x208] ;  /* 0x0000820006147625 */ /* 0x002fcc00078e001b */
[----:B------:R-:W4:Y:S04]  /*2240*/  LDG.E.128 R20, [R20.64] ;  /* 0x0000000414147981 */ /* 0x000f28000c1e1d00 */
[----:B--2---:R1:W2:Y:S02]  /*2250*/  @P0 LDG.E.128 R12, [R24.64] ;  /* 0x00000004180c0981 */ /* 0x0042a4000c1e1d00 */
[----:B-1----:R-:W-:-:S04]  /*2260*/  @P0 LEA R24, P1, R26, c[0x0][0x218], 0x4 ;  /* 0x000086001a180a11 */ /* 0x002fc800078220ff */
[----:B------:R-:W-:-:S05]  /*2270*/  @P0 LEA.HI.X R25, R26, c[0x0][0x21c], RZ, 0x4, P1 ;  /* 0x000087001a190a11 */ /* 0x000fca00008f24ff */
[----:B------:R-:W2:Y:S04]  /*2280*/  @P0 LDG.E.128 R8, [R24.64] ;  /* 0x0000000418080981 */ /* 0x000ea8000c1e1d00 */
[----:B----4-:R-:W-:Y:S04]  /*2290*/  STL [R1+0x5e0], R20 ;  /* 0x0005e01401007387 */ /* 0x010fe80000100800 */
[----:B------:R-:W-:Y:S04]  /*22a0*/  STL [R1+0x5d4], R21 ;  /* 0x0005d41501007387 */ /* 0x000fe80000100800 */
[----:B------:R-:W-:Y:S04]  /*22b0*/  STL [R1+0x5c8], R22 ;  /* 0x0005c81601007387 */ /* 0x000fe80000100800 */
[----:B------:R-:W-:Y:S04]  /*22c0*/  STL [R1+0x5b0], R23 ;  /* 0x0005b01701007387 */ /* 0x000fe80000100800 */
[----:B--2---:R1:W-:Y:S04]  /*22d0*/  @P0 STL.64 [R1+0x1d0], R8 ;  /* 0x0001d00801000387 */ /* 0x0043e80000100a00 */
[----:B------:R2:W-:Y:S04]  /*22e0*/  @P0 STL.64 [R1+0x1d8], R10 ;  /* 0x0001d80a01000387 */ /* 0x0005e80000100a00 */
[----:B-1----:R-:W4:Y:S01]  /*22f0*/  LDL.LU R9, [R1+0x10c] ;  /* 0x00010c0001097983 */ /* 0x002f220000300800 */
[----:B------:R-:W-:-:S06]  /*2300*/  IMAD.WIDE.U32 R24, R5, R27, c[0x0][0x208] ;  /* 0x0000820005187625 */ /* 0x000fcc00078e001b */
[----:B------:R-:W3:Y:S04]  /*2310*/  LDG.E.128 R24, [R24.64] ;  /* 0x0000000418187981 */ /* 0x000ee8000c1e1d00 */
[----:B----4-:R1:W-:Y:S04]  /*2320*/  STL [R1+0x66c], R9 ;  /* 0x00066c0901007387 */ /* 0x0103e80000100800 */
[----:B--2---:R0:W2:Y:S04]  /*2330*/  LDL.64 R10, [R1+0x1c8] ;  /* 0x0001c800010a7983 */ /* 0x0040a80000100a00 */
[----:B-1----:R0:W2:Y:S04]  /*2340*/  LDL.64 R8, [R1+0x1c0] ;  /* 0x0001c00001087983 */ /* 0x0020a80000100a00 */
[----:B------:R-:W4:Y:S04]  /*2350*/  LDL.LU R22, [R1+0xe0] ;  /* 0x0000e00001167983 */ /* 0x000f280000300800 */
[----:B---3--:R1:W-:Y:S04]  /*2360*/  @P0 STL.64 [R1+0x1f0], R16 ;  /* 0x0001f01001000387 */ /* 0x0083e80000100a00 */
[----:B------:R3:W-:Y:S04]  /*2370*/  @P0 STL.64 [R1+0x1f8], R18 ;  /* 0x0001f81201000387 */ /* 0x0007e80000100a00 */
[----:B-1----:R-:W3:Y:S01]  /*2380*/  LDL.LU R17, [R1+0xe4] ;  /* 0x0000e40001117983 */ /* 0x002ee20000300800 */
[----:B------:R-:W-:-:S04]  /*2390*/  @P0 LEA R28, P1, R29, c[0x0][0x218], 0x4 ;  /* 0x000086001d1c0a11 */ /* 0x000fc800078220ff */
[----:B------:R-:W-:-:S05]  /*23a0*/  @P0 LEA.HI.X R29, R29, c[0x0][0x21c], RZ, 0x4, P1 ;  /* 0x000087001d1d0a11 */ /* 0x000fca00008f24ff */
[----:B--2---:R1:W2:Y:S04]  /*23b0*/  @P0 LDG.E.128 R8, [R28.64] ;  /* 0x000000041c080981 */ /* 0x0042a8000c1e1d00 */
[----:B---3--:R3:W-:Y:S04]  /*23c0*/  STL [R1+0x668], R17 ;  /* 0x0006681101007387 */ /* 0x0087e80000100800 */
[----:B------:R0:W2:Y:S04]  /*23d0*/  LDL.64 R18, [R1+0x1a8] ;  /* 0x0001a80001127983 */ /* 0x0000a80000100a00 */
[----:B---3--:R0:W2:Y:S04]  /*23e0*/  LDL.64 R16, [R1+0x1a0] ;  /* 0x0001a00001107983 */ /* 0x0080a80000100a00 */
[----:B------:R3:W-:Y:S04]  /*23f0*/  @P0 STL.64 [R1+0x1e0], R12 ;  /* 0x0001e00c01000387 */ /* 0x0007e80000100a00 */
[----:B------:R-:W-:Y:S04]  /*2400*/  @P0 STL.64 [R1+0x1e8], R14 ;  /* 0x0001e80e01000387 */ /* 0x000fe80000100a00 */
[----:B---3--:R-:W3:Y:S04]  /*2410*/  LDL.LU R12, [R1+0xe8] ;  /* 0x0000e800010c7983 */ /* 0x008ee80000300800 */
[----:B------:R-:W2:Y:S04]  /*2420*/  LDL.LU R7, [R1+0xec] ;  /* 0x0000ec0001077983 */ /* 0x000ea80000300800 */
[----:B------:R-:W-:Y:S04]  /*2430*/  STL [R1+0x5b4], R24 ;  /* 0x0005b41801007387 */ /* 0x000fe80000100800 */
[----:B------:R0:W-:Y:S04]  /*2440*/  STL [R1+0x5ac], R25 ;  /* 0x0005ac1901007387 */ /* 0x0001e80000100800 */
[----:B------:R-:W-:Y:S04]  /*2450*/  STL [R1+0x5a8], R26 ;  /* 0x0005a81a01007387 */ /* 0x000fe80000100800 */
[----:B------:R1:W-:Y:S04]  /*2460*/  STL [R1+0x5a4], R27 ;  /* 0x0005a41b01007387 */ /* 0x0003e80000100800 */
[----:B0-----:R0:W2:Y:S04]  /*2470*/  LDL.64 R24, [R1+0x1b0] ;  /* 0x0001b00001187983 */ /* 0x0010a80000100a00 */
[----:B-1----:R0:W2:Y:S01]  /*2480*/  LDL.64 R26, [R1+0x1b8] ;  /* 0x0001b800011a7983 */ /* 0x0020a20000100a00 */
[----:B------:R-:W-:-:S04]  /*2490*/  @P0 LEA R28, P1, R6, c[0x0][0x218], 0x4 ;  /* 0x00008600061c0a11 */ /* 0x000fc800078220ff */
[----:B------:R-:W-:-:S05]  /*24a0*/  @P0 LEA.HI.X R29, R6, c[0x0][0x21c], RZ, 0x4, P1 ;  /* 0x00008700061d0a11 */ /* 0x000fca00008f24ff */
[----:B--2---:R1:W2:Y:S02]  /*24b0*/  @P0 LDG.E.128 R24, [R28.64] ;  /* 0x000000041c180981 */ /* 0x0042a4000c1e1d00 */
[----:B-1----:R-:W-:-:S04]  /*24c0*/  @P0 LEA R28, P1, R5, c[0x0][0x218], 0x4 ;  /* 0x00008600051c0a11 */ /* 0x002fc800078220ff */
[----:B------:R-:W-:-:S05]  /*24d0*/  @P0 LEA.HI.X R29, R5, c[0x0][0x21c], RZ, 0x4, P1 ;  /* 0x00008700051d0a11 */ /* 0x000fca00008f24ff */
[----:B------:R-:W3:Y:S04]  /*24e0*/  @P0 LDG.E.128 R16, [R28.64] ;  /* 0x000000041c100981 */ /* 0x000ee8000c1e1d00 */
[----:B------:R1:W-:Y:S04]  /*24f0*/  @P0 STL.64 [R1+0x1c0], R8 ;  /* 0x0001c00801000387 */ /* 0x0003e80000100a00 */
[----:B------:R-:W-:Y:S04]  /*2500*/  @P0 STL.64 [R1+0x1c8], R10 ;  /* 0x0001c80a01000387 */ /* 0x000fe80000100a00 */
[----:B-1----:R-:W4:Y:S04]  /*2510*/  LDL.LU R9, [R1+0x66c] ;  /* 0x00066c0001097983 */ /* 0x002f280000300800 */
[----:B------:R-:W4:Y:S04]  /*2520*/  LDL.LU R21, [R1+0xd0] ;  /* 0x0000d00001157983 */ /* 0x000f280000300800 */
[----:B------:R-:W4:Y:S04]  /*2530*/  LDL.LU R13, [R1+0xd4] ;  /* 0x0000d400010d7983 */ /* 0x000f280000300800 */
[----:B------:R-:W4:Y:S04]  /*2540*/  LDL.LU R20, [R1+0xd8] ;  /* 0x0000d80001147983 */ /* 0x000f280000300800 */
[----:B------:R-:W4:Y:S04]  /*2550*/  LDL.LU R6, [R1+0xdc] ;  /* 0x0000dc0001067983 */ /* 0x000f280000300800 */
[----:B------:R-:W4:Y:S04]  /*2560*/  LDL.LU R14, [R1+0xc0] ;  /* 0x0000c000010e7983 */ /* 0x000f280000300800 */
[----:B--2---:R1:W-:Y:S04]  /*2570*/  @P0 STL.64 [R1+0x1b0], R24 ;  /* 0x0001b01801000387 */ /* 0x0043e80000100a00 */
[----:B------:R-:W-:Y:S04]  /*2580*/  @P0 STL.64 [R1+0x1b8], R26 ;  /* 0x0001b81a01000387 */ /* 0x000fe80000100a00 */
[----:B-1----:R-:W2:Y:S04]  /*2590*/  LDL.LU R24, [R1+0xc4] ;  /* 0x0000c40001187983 */ /* 0x002ea80000300800 */
[----:B------:R-:W2:Y:S04]  /*25a0*/  LDL.LU R15, [R1+0xc8] ;  /* 0x0000c800010f7983 */ /* 0x000ea80000300800 */
[----:B------:R-:W2:Y:S04]  /*25b0*/  LDL.LU R10, [R1+0xcc] ;  /* 0x0000cc00010a7983 */ /* 0x000ea80000300800 */
[----:B---3--:R1:W-:Y:S04]  /*25c0*/  @P0 STL.64 [R1+0x1a0], R16 ;  /* 0x0001a01001000387 */ /* 0x0083e80000100a00 */
[----:B------:R3:W-:Y:S04]  /*25d0*/  @P0 STL.64 [R1+0x1a8], R18 ;  /* 0x0001a81201000387 */ /* 0x0007e80000100a00 */
[----:B-1----:R-:W2:Y:S01]  /*25e0*/  LDL.LU R17, [R1+0x668] ;  /* 0x0006680001117983 */ /* 0x002ea20000300800 */
[----:B------:R-:W-:-:S03]  /*25f0*/  ULDC.U8 UR6, c[0x0][0x1f0] ;  /* 0x00007c0000067ab9 */ /* 0x000fc60000000000 */
[----:B---3--:R-:W3:Y:S01]  /*2600*/  LDL.LU R18, [R1+0xb0] ;  /* 0x0000b00001127983 */ /* 0x008ee20000300800 */
[----:B------:R-:W-:-:S03]  /*2610*/  ISETP.NE.AND P0, PT, RZ, UR6, PT ;  /* 0x00000006ff007c0c */ /* 0x000fc6000bf05270 */
[----:B------:R-:W3:Y:S04]  /*2620*/  LDL.LU R16, [R1+0xb4] ;  /* 0x0000b40001107983 */ /* 0x000ee80000300800 */
[----:B------:R-:W3:Y:S04]  /*2630*/  LDL.LU R0, [R1+0xb8] ;  /* 0x0000b80001007983 */ /* 0x000ee80000300800 */
[----:B------:R-:W3:Y:S01]  /*2640*/  LDL.LU R5, [R1+0xbc] ;  /* 0x0000bc0001057983 */ /* 0x000ee20000300800 */
[----:B----4-:R-:W-:-:S03]  /*2650*/  FSEL R3, R9, RZ, !P0 ;  /* 0x000000ff09037208 */ /* 0x010fc60004000000 */
[----:B------:R-:W4:Y:S02]  /*2660*/  LDL.LU R27, [R1+0xa0] ;  /* 0x0000a000011b7983 */ /* 0x000f240000300800 */
[C---:B------:R-:W-:Y:S02]  /*2670*/  FADD.FTZ R12, -R3.reuse, R12 ;  /* 0x0000000c030c7221 */ /* 0x040fe40000010100 */
[----:B------:R-:W3:Y:S04]  /*2680*/  LDL.LU R19, [R1+0xa4] ;  /* 0x0000a40001137983 */ /* 0x000ee80000300800 */
[----:B------:R-:W3:Y:S01]  /*2690*/  LDL.LU R8, [R1+0xa8] ;  /* 0x0000a80001087983 */ /* 0x000ee20000300800 */
[----:B------:R-:W-:-:S03]  /*26a0*/  FADD.FTZ R29, -R3, R22 ;  /* 0x00000016031d7221 */ /* 0x000fc60000010100 */
[----:B------:R-:W3:Y:S01]  /*26b0*/  LDL.LU R11, [R1+0xac] ;  /* 0x0000ac00010b7983 */ /* 0x000ee20000300800 */
[----:B------:R-:W-:-:S03]  /*26c0*/  FADD.FTZ R22, -R3, R21 ;  /* 0x0000001503167221 */ /* 0x000fc60000010100 */
[----:B------:R-:W3:Y:S01]  /*26d0*/  LDL.LU R9, [R1+0x90] ;  /* 0x0000900001097983 */ /* 0x000ee20000300800 */
[C---:B------:R-:W-:Y:S02]  /*26e0*/  FADD.FTZ R23, -R3.reuse, R20 ;  /* 0x0000001403177221 */ /* 0x040fe40000010100 */
[C---:B------:R-:W-:Y:S02]  /*26f0*/  FADD.FTZ R20, -R3.reuse, R6 ;  /* 0x0000000603147221 */ /* 0x040fe40000010100 */
[C---:B--2---:R-:W-:Y:S02]  /*2700*/  FADD.FTZ R28, -R3.reuse, R17 ;  /* 0x00000011031c7221 */ /* 0x044fe40000010100 */
[C---:B------:R-:W-:Y:S02]  /*2710*/  FADD.FTZ R17, -R3.reuse, R7 ;  /* 0x0000000703117221 */ /* 0x040fe40000010100 */
[----:B------:R-:W2:Y:S04]  /*2720*/  LDL.LU R7, [R1+0x94] ;  /* 0x0000940001077983 */ /* 0x000ea80000300800 */
[----:B------:R1:W-:Y:S04]  /*2730*/  STL [R1+0xe0], R12 ;  /* 0x0000e00c01007387 */ /* 0x0003e80000100800 */
[----:B-1----:R-:W2:Y:S04]  /*2740*/  LDL.LU R12, [R1+0x98] ;  /* 0x00009800010c7983 */ /* 0x002ea80000300800 */
[----:B------:R-:W2:Y:S04]  /*2750*/  LDL.LU R21, [R1+0x9c] ;  /* 0x00009c0001157983 */ /* 0x000ea80000300800 */
[----:B------:R1:W-:Y:S04]  /*2760*/  STL [R1+0xd0], R22 ;  /* 0x0000d01601007387 */ /* 0x0003e80000100800 */
[----:B------:R-:W2:Y:S04]  /*2770*/  LDL.LU R6, [R1+0x80] ;  /* 0x0000800001067983 */ /* 0x000ea80000300800 */
[----:B-1----:R-:W2:Y:S01]  /*2780*/  LDL.LU R22, [R1+0x84] ;  /* 0x0000840001167983 */ /* 0x002ea20000300800 */
[----:B------:R-:W-:-:S02]  /*2790*/  FADD.FTZ R24, -R3, R24 ;  /* 0x0000001803187221 */ /* 0x000fc40000010100 */
[C---:B------:R-:W-:Y:S01]  /*27a0*/  FADD.FTZ R10, -R3.reuse, R10 ;  /* 0x0000000a030a7221 */ /* 0x040fe20000010100 */
[----:B------:R-:W2:Y:S01]  /*27b0*/  LDL.LU R25, [R1+0x74] ;  /* 0x0000740001197983 */ /* 0x000ea20000300800 */
[----:B---3--:R-:W-:-:S03]  /*27c0*/  FADD.FTZ R5, -R3, R5 ;  /* 0x0000000503057221 */ /* 0x008fc60000010100 */
[----:B------:R1:W-:Y:S01]  /*27d0*/  STL [R1+0xc4], R24 ;  /* 0x0000c41801007387 */ /* 0x0003e20000100800 */
[----:B----4-:R-:W-:-:S03]  /*27e0*/  FADD.FTZ R27, -R3, R27 ;  /* 0x0000001b031b7221 */ /* 0x010fc60000010100 */
[----:B------:R-:W3:Y:S04]  /*27f0*/  LDL.LU R26, [R1+0x64] ;  /* 0x00006400011a7983 */ /* 0x000ee80000300800 */
[----:B-1----:R-:W4:Y:S04]  /*2800*/  LDL.LU R24, [R1+0x68] ;  /* 0x0000680001187983 */ /* 0x002f280000300800 */
[----:B------:R1:W-:Y:S01]  /*2810*/  STL [R1+0xcc], R10 ;  /* 0x0000cc0a01007387 */ /* 0x0003e20000100800 */
[----:B------:R-:W-:-:S03]  /*2820*/  FADD.FTZ R9, -R3, R9 ;  /* 0x0000000903097221 */ /* 0x000fc60000010100 */
[----:B-1----:R-:W3:Y:S04]  /*2830*/  LDL.LU R10, [R1+0x6c] ;  /* 0x00006c00010a7983 */ /* 0x002ee80000300800 */
[----:B------:R1:W-:Y:S04]  /*2840*/  STL [R1+0xbc], R5 ;  /* 0x0000bc0501007387 */ /* 0x0003e80000100800 */
[----:B-1----:R-:W3:Y:S04]  /*2850*/  LDL.LU R5, [R1+0x664] ;  /* 0x0006640001057983 */ /* 0x002ee80000300800 */
[----:B------:R1:W-:Y:S02]  /*2860*/  STL [R1+0xa0], R27 ;  /* 0x0000a01b01007387 */ /* 0x0003e40000100800 */
[----:B-1----:R-:W-:-:S02]  /*2870*/  FADD.FTZ R27, -R3, R19 ;  /* 0x00000013031b7221 */ /* 0x002fc40000010100 */
[C---:B------:R-:W-:Y:S02]  /*2880*/  FADD.FTZ R19, -R3.reuse, R11 ;  /* 0x0000000b03137221 */ /* 0x040fe40000010100 */
[----:B------:R-:W4:Y:S04]  /*2890*/  LDL.LU R11, [R1+0x50] ;  /* 0x00005000010b7983 */ /* 0x000f280000300800 */
[----:B------:R1:W-:Y:S04]  /*28a0*/  STL [R1+0x64c], R19 ;  /* 0x00064c1301007387 */ /* 0x0003e80000100800 */
[----:B-1----:R-:W4:Y:S04]  /*28b0*/  LDL.LU R19, [R1+0x7c] ;  /* 0x00007c0001137983 */ /* 0x002f280000300800 */
[----:B------:R1:W-:Y:S04]  /*28c0*/  STL [R1+0x644], R9 ;  /* 0x0006440901007387 */ /* 0x0003e80000100800 */
[----:B-1----:R-:W4:Y:S01]  /*28d0*/  LDL.LU R9, [R1+0x78] ;  /* 0x0000780001097983 */ /* 0x002f220000300800 */
[----:B--2---:R-:W-:-:S05]  /*28e0*/  FADD.FTZ R7, -R3, R7 ;  /* 0x0000000703077221 */ /* 0x004fca0000010100 */
[----:B------:R1:W-:Y:S01]  /*28f0*/  STL [R1+0xf0], R7 ;  /* 0x0000f00701007387 */ /* 0x0003e20000100800 */
[----:B------:R-:W-:-:S03]  /*2900*/  FADD.FTZ R12, -R3, R12 ;  /* 0x0000000c030c7221 */ /* 0x000fc60000010100 */
[----:B-1----:R-:W2:Y:S01]  /*2910*/  LDL.LU R7, [R1+0x660] ;  /* 0x0006600001077983 */ /* 0x002ea20000300800 */
[----:B------:R-:W-:-:S03]  /*2920*/  FADD.FTZ R21, -R3, R21 ;  /* 0x0000001503157221 */ /* 0x000fc60000010100 */
[----:B------:R1:W-:Y:S01]  /*2930*/  STL [R1+0x628], R12 ;  /* 0x0006280c01007387 */ /* 0x0003e20000100800 */
[----:B------:R-:W-:-:S03]  /*2940*/  FADD.FTZ R6, -R3, R6 ;  /* 0x0000000603067221 */ /* 0x000fc60000010100 */
[----:B-1----:R-:W2:Y:S01]  /*2950*/  LDL.LU R12, [R1+0x70] ;  /* 0x00007000010c7983 */ /* 0x002ea20000300800 */
[----:B------:R-:W-:-:S03]  /*2960*/  FADD.FTZ R22, -R3, R22 ;  /* 0x0000001603167221 */ /* 0x000fc60000010100 */
[----:B------:R1:W-:Y:S04]  /*2970*/  STL [R1+0x620], R21 ;  /* 0x0006201501007387 */ /* 0x0003e80000100800 */
[----:B-1----:R-:W4:Y:S04]  /*2980*/  LDL.LU R21, [R1+0x8c] ;  /* 0x00008c0001157983 */ /* 0x002f280000300800 */
[----:B------:R1:W-:Y:S04]  /*2990*/  STL [R1+0x80], R6 ;  /* 0x0000800601007387 */ /* 0x0003e80000100800 */
[----:B-1----:R-:W4:Y:S04]  /*29a0*/  LDL.LU R6, [R1+0x65c] ;  /* 0x00065c0001067983 */ /* 0x002f280000300800 */
[----:B------:R1:W-:Y:S04]  /*29b0*/  STL [R1+0x60c], R22 ;  /* 0x00060c1601007387 */ /* 0x0003e80000100800 */
[----:B-1----:R-:W4:Y:S01]  /*29c0*/  LDL.LU R22, [R1+0x88] ;  /* 0x0000880001167983 */ /* 0x002f220000300800 */
[----:B------:R-:W-:-:S02]  /*29d0*/  FADD.FTZ R25, -R3, R25 ;  /* 0x0000001903197221 */ /* 0x000fc40000010100 */
[C---:B---3--:R-:W-:Y:S02]  /*29e0*/  FADD.FTZ R5, -R3.reuse, R5 ;  /* 0x0000000503057221 */ /* 0x048fe40000010100 */
        /* <DEDUP_REMOVED lines=9> */
[C---:B----4-:R-:W-:Y:S02]  /*2a80*/  FADD.FTZ R21, -R3.reuse, R21 ;  /* 0x0000001503157221 */ /* 0x050fe40000010100 */
[----:B------:R-:W-:-:S02]  /*2a90*/  FADD.FTZ R6, -R3, R6 ;  /* 0x0000000603067221 */ /* 0x000fc40000010100 */
[----:B------:R-:W-:-:S05]  /*2aa0*/  FADD.FTZ R22, -R3, R22 ;  /* 0x0000001603167221 */ /* 0x000fca0000010100 */
[----:B------:R1:W-:Y:S04]  /*2ab0*/  STL [R1+0x130], R22 ;  /* 0x0001301601007387 */ /* 0x0003e80000100800 */
[----:B------:R-:W-:Y:S04]  /*2ac0*/  STL [R1+0x134], R21 ;  /* 0x0001341501007387 */ /* 0x000fe80000100800 */
[----:B------:R-:W-:Y:S04]  /*2ad0*/  STL [R1+0x5fc], R25 ;  /* 0x0005fc1901007387 */ /* 0x000fe80000100800 */
[----:B------:R2:W-:Y:S04]  /*2ae0*/  STL [R1+0x138], R12 ;  /* 0x0001380c01007387 */ /* 0x0005e80000100800 */
[----:B-1----:R-:W3:Y:S01]  /*2af0*/  LDL.LU R22, [R1+0xe0] ;  /* 0x0000e00001167983 */ /* 0x002ee20000300800 */
[----:B--2---:R-:W-:-:S02]  /*2b00*/  FADD.FTZ R12, -R3, R9 ;  /* 0x00000009030c7221 */ /* 0x004fc40000010100 */
[----:B------:R-:W-:-:S03]  /*2b10*/  FADD.FTZ R9, -R3, R19 ;  /* 0x0000001303097221 */ /* 0x000fc60000010100 */
[----:B------:R-:W-:Y:S04]  /*2b20*/  STL [R1+0x140], R12 ;  /* 0x0001400c01007387 */ /* 0x000fe80000100800 */
[----:B------:R1:W-:Y:S04]  /*2b30*/  STL [R1+0x150], R9 ;  /* 0x0001500901007387 */ /* 0x0003e80000100800 */
[----:B------:R2:W-:Y:S04]  /*2b40*/  STL [R1+0x5e4], R6 ;  /* 0x0005e40601007387 */ /* 0x0005e80000100800 */
[----:B------:R-:W4:Y:S01]  /*2b50*/  LDL.LU R21, [R1+0x48] ;  /* 0x0000480001157983 */ /* 0x000f220000300800 */
[----:B-1----:R-:W-:-:S02]  /*2b60*/  FADD.FTZ R9, -R3, R26 ;  /* 0x0000001a03097221 */ /* 0x002fc40000010100 */
[----:B--2---:R-:W-:-:S03]  /*2b70*/  FADD.FTZ R6, -R3, R24 ;  /* 0x0000001803067221 */ /* 0x004fc60000010100 */
[----:B------:R1:W-:Y:S01]  /*2b80*/  STL [R1+0x64], R9 ;  /* 0x0000640901007387 */ /* 0x0003e20000100800 */
[C---:B------:R-:W-:Y:S02]  /*2b90*/  FADD.FTZ R24, -R3.reuse, R10 ;  /* 0x0000000a03187221 */ /* 0x040fe40000010100 */
[C---:B------:R-:W-:Y:S01]  /*2ba0*/  FADD.FTZ R26, -R3.reuse, R11 ;  /* 0x0000000b031a7221 */ /* 0x040fe20000010100 */
[----:B------:R2:W-:Y:S01]  /*2bb0*/  STL [R1+0x68], R6 ;  /* 0x0000680601007387 */ /* 0x0005e20000100800 */
[----:B------:R-:W-:-:S03]  /*2bc0*/  FADD.FTZ R7, -R3, R7 ;  /* 0x0000000703077221 */ /* 0x000fc60000010100 */
[----:B------:R-:W3:Y:S04]  /*2bd0*/  LDL.LU R10, [R1+0x3b4] ;  /* 0x0003b400010a7983 */ /* 0x000ee80000300800 */
[----:B-1----:R-:W3:Y:S04]  /*2be0*/  LDL.LU R9, [R1+0x3b0] ;  /* 0x0003b00001097983 */ /* 0x002ee80000300800 */
[----:B--2---:R-:W2:Y:S04]  /*2bf0*/  LDL.LU R6, [R1+0x3bc] ;  /* 0x0003bc0001067983 */ /* 0x004ea80000300800 */
[----:B------:R-:W2:Y:S04]  /*2c00*/  LDL.LU R25, [R1+0x4c] ;  /* 0x00004c0001197983 */ /* 0x000ea80000300800 */
[----:B------:R-:W-:Y:S04]  /*2c10*/  STL [R1+0x5c0], R24 ;  /* 0x0005c01801007387 */ /* 0x000fe80000100800 */
[----:B------:R1:W-:Y:S04]  /*2c20*/  STL [R1+0x5b8], R26 ;  /* 0x0005b81a01007387 */ /* 0x0003e80000100800 */
[----:B-1----:R-:W2:Y:S04]  /*2c30*/  LDL.LU R26, [R1+0x44] ;  /* 0x00004400011a7983 */ /* 0x002ea80000300800 */
[----:B------:R-:W-:Y:S04]  /*2c40*/  STL [R1+0x5bc], R7 ;  /* 0x0005bc0701007387 */ /* 0x000fe80000100800 */
[----:B------:R1:W-:Y:S04]  /*2c50*/  STL [R1+0x5c4], R5 ;  /* 0x0005c40501007387 */ /* 0x0003e80000100800 */
[----:B-1----:R-:W2:Y:S04]  /*2c60*/  LDL R5, [R1+0x3a0] ;  /* 0x0003a00001057983 */ /* 0x002ea80000100800 */
[----:B------:R-:W3:Y:S01]  /*2c70*/  LDL.LU R3, [R1+0x40] ;  /* 0x0000400001037983 */ /* 0x000ee20000300800 */
[----:B------:R-:W-:-:S03]  /*2c80*/  FMUL.FTZ R11, R2, R29 ;  /* 0x0000001d020b7220 */ /* 0x000fc60000410000 */
[----:B------:R-:W2:Y:S04]  /*2c90*/  LDL.LU R19, [R1+0x3b8] ;  /* 0x0003b80001137983 */ /* 0x000ea80000300800 */
[----:B------:R2:W-:Y:S04]  /*2ca0*/  STL [R1+0x5cc], R4 ;  /* 0x0005cc0401007387 */ /* 0x0005e80000100800 */
[----:B------:R-:W4:Y:S04]  /*2cb0*/  LDL R12, [R1+0x3a4] ;  /* 0x0003a400010c7983 */ /* 0x000f280000100800 */
[----:B------:R-:W4:Y:S01]  /*2cc0*/  LDL.LU R7, [R1+0x3c4] ;  /* 0x0003c40001077983 */ /* 0x000f220000300800 */
[----:B---3--:R-:W-:-:S02]  /*2cd0*/  FADD.FTZ R10, R3, R10 ;  /* 0x0000000a030a7221 */ /* 0x008fc40000010000 */
[----:B------:R-:W-:-:S03]  /*2ce0*/  FFMA.FTZ R9, R3, R11, R9 ;  /* 0x0000000b03097223 */ /* 0x000fc60000010009 */
[----:B------:R-:W-:Y:S04]  /*2cf0*/  STL [R1+0x3b4], R10 ;  /* 0x0003b40a01007387 */ /* 0x000fe80000100800 */
[----:B------:R-:W-:Y:S01]  /*2d00*/  STL [R1+0x58], R11 ;  /* 0x0000580b01007387 */ /* 0x000fe20000100800 */
[----:B--2---:R-:W-:-:S03]  /*2d10*/  FMUL.FTZ R4, R5, R3 ;  /* 0x0000000305047220 */ /* 0x004fc60000410000 */
[----:B------:R-:W2:Y:S04]  /*2d20*/  LDL.LU R24, [R1+0xd0] ;  /* 0x0000d00001187983 */ /* 0x000ea80000300800 */
[----:B------:R1:W-:Y:S04]  /*2d30*/  STL [R1+0x3b0], R9 ;  /* 0x0003b00901007387 */ /* 0x0003e80000100800 */
[----:B-1----:R-:W3:Y:S04]  /*2d40*/  LDL.LU R9, [R1+0x30] ;  /* 0x0000300001097983 */ /* 0x002ee80000300800 */
[----:B------:R-:W-:Y:S04]  /*2d50*/  STL [R1+0x634], R11 ;  /* 0x0006340b01007387 */ /* 0x000fe80000100800 */
[----:B------:R-:W2:Y:S01]  /*2d60*/  LDL.LU R3, [R1+0x3c0] ;  /* 0x0003c00001037983 */ /* 0x000ea20000300800 */
[----:B------:R-:W-:-:S02]  /*2d70*/  FMUL.FTZ R10, R2, R28 ;  /* 0x0000001c020a7220 */ /* 0x000fc40000410000 */
[C---:B------:R-:W-:Y:S01]  /*2d80*/  FADD.FTZ R6, R26.reuse, R6 ;  /* 0x000000061a067221 */ /* 0x040fe20000010000 */
[----:B------:R-:W-:Y:S01]  /*2d90*/  STL [R1+0x40], R4 ;  /* 0x0000400401007387 */ /* 0x000fe20000100800 */
[----:B------:R-:W-:-:S03]  /*2da0*/  FFMA.FTZ R19, R26, R10, R19 ;  /* 0x0000000a1a137223 */ /* 0x000fc60000010013 */
[----:B------:R-:W-:Y:S01]  /*2db0*/  STL [R1+0x60], R10 ;  /* 0x0000600a01007387 */ /* 0x000fe20000100800 */
[----:B------:R-:W-:-:S03]  /*2dc0*/  FMUL.FTZ R22, R2, R22 ;  /* 0x0000001602167220 */ /* 0x000fc60000410000 */
[----:B------:R1:W-:Y:S01]  /*2dd0*/  STL [R1+0x3bc], R6 ;  /* 0x0003bc0601007387 */ /* 0x0003e20000100800 */
[C---:B----4-:R-:W-:Y:S02]  /*2de0*/  FADD.FTZ R7, R21.reuse, R7 ;  /* 0x0000000715077221 */ /* 0x050fe40000010000 */
[----:B------:R-:W-:Y:S01]  /*2df0*/  FMUL.FTZ R12, R12, R26 ;  /* 0x0000001a0c0c7220 */ /* 0x000fe20000410000 */
[----:B-1----:R-:W4:Y:S04]  /*2e00*/  LDL R6, [R1+0x3a8] ;  /* 0x0003a80001067983 */ /* 0x002f280000100800 */
[----:B------:R-:W3:Y:S04]  /*2e10*/  LDL.LU R5, [R1+0x3cc] ;  /* 0x0003cc0001057983 */ /* 0x000ee80000300800 */
[----:B------:R-:W4:Y:S04]  /*2e20*/  LDL.LU R4, [R1+0x3c8] ;  /* 0x0003c80001047983 */ /* 0x000f280000300800 */
[----:B------:R1:W-:Y:S04]  /*2e30*/  STL [R1+0x3b8], R19 ;  /* 0x0003b81301007387 */ /* 0x0003e80000100800 */
[----:B-1----:R-:W4:Y:S04]  /*2e40*/  LDL.LU R19, [R1+0x34] ;  /* 0x0000340001137983 */ /* 0x002f280000300800 */
[----:B------:R-:W-:Y:S04]  /*2e50*/  STL [R1+0x62c], R10 ;  /* 0x00062c0a01007387 */ /* 0x000fe80000100800 */
[----:B------:R-:W-:Y:S04]  /*2e60*/  STL [R1+0x5c], R22 ;  /* 0x00005c1601007387 */ /* 0x000fe80000100800 */
[----:B------:R-:W-:Y:S04]  /*2e70*/  STL [R1+0x3c4], R7 ;  /* 0x0003c40701007387 */ /* 0x000fe80000100800 */
[----:B------:R-:W4:Y:S04]  /*2e80*/  LDL R11, [R1+0x3ac] ;  /* 0x0003ac00010b7983 */ /* 0x000f280000100800 */
[----:B------:R-:W-:Y:S04]  /*2e90*/  STL [R1+0x54], R12 ;  /* 0x0000540c01007387 */ /* 0x000fe80000100800 */
[----:B------:R-:W-:Y:S01]  /*2ea0*/  STL [R1+0x63c], R12 ;  /* 0x00063c0c01007387 */ /* 0x000fe20000100800 */
[----:B--2---:R-:W-:-:S05]  /*2eb0*/  FFMA.FTZ R3, R21, R22, R3 ;  /* 0x0000001615037223 */ /* 0x004fca0000010003 */
[----:B------:R1:W-:Y:S04]  /*2ec0*/  STL [R1+0x3c0], R3 ;  /* 0x0003c00301007387 */ /* 0x0003e80000100800 */
[----:B-1----:R-:W2:Y:S01]  /*2ed0*/  LDL.LU R3, [R1+0x3d4] ;  /* 0x0003d40001037983 */ /* 0x002ea20000300800 */
[----:B------:R-:W-:-:S03]  /*2ee0*/  FMUL.FTZ R7, R2, R17 ;  /* 0x0000001102077220 */ /* 0x000fc60000410000 */
[----:B------:R-:W2:Y:S04]  /*2ef0*/  LDL.LU R17, [R1+0x38] ;  /* 0x0000380001117983 */ /* 0x000ea80000300800 */
[----:B------:R-:W-:Y:S01]  /*2f00*/  STL [R1+0x640], R22 ;  /* 0x0006401601007387 */ /* 0x000fe20000100800 */
[----:B---3--:R-:W-:-:S03]  /*2f10*/  FADD.FTZ R5, R25, R5 ;  /* 0x0000000519057221 */ /* 0x008fc60000010000 */
[----:B------:R-:W-:Y:S01]  /*2f20*/  STL [R1+0x50], R7 ;  /* 0x0000500701007387 */ /* 0x000fe20000100800 */
[----:B----4-:R-:W-:Y:S02]  /*2f30*/  FMUL.FTZ R21, R6, R21 ;  /* 0x0000001506157220 */ /* 0x010fe40000410000 */
[----:B------:R-:W-:Y:S01]  /*2f40*/  FFMA.FTZ R4, R25, R7, R4 ;  /* 0x0000000719047223 */ /* 0x000fe20000010004 */
[----:B------:R-:W3:Y:S04]  /*2f50*/  LDL.LU R10, [R1+0x3d0] ;  /* 0x0003d000010a7983 */ /* 0x000ee80000300800 */
[----:B------:R1:W-:Y:S04]  /*2f60*/  STL [R1+0x3cc], R5 ;  /* 0x0003cc0501007387 */ /* 0x0003e80000100800 */
[----:B------:R-:W4:Y:S04]  /*2f70*/  LDL R6, [R1+0x390] ;  /* 0x0003900001067983 */ /* 0x000f280000100800 */
[----:B-1----:R-:W4:Y:S04]  /*2f80*/  LDL.LU R5, [R1+0x3dc] ;  /* 0x0003dc0001057983 */ /* 0x002f280000300800 */
[----:B------:R-:W-:Y:S04]  /*2f90*/  STL [R1+0x3c8], R4 ;  /* 0x0003c80401007387 */ /* 0x000fe80000100800 */
[----:B------:R-:W4:Y:S04]  /*2fa0*/  LDL.LU R28, [R1+0x3c] ;  /* 0x00003c00011c7983 */ /* 0x000f280000300800 */
[----:B------:R-:W-:Y:S01]  /*2fb0*/  STL [R1+0x624], R7 ;  /* 0x0006240701007387 */ /* 0x000fe20000100800 */
[----:B------:R-:W-:-:S03]  /*2fc0*/  FMUL.FTZ R29, R11, R25 ;  /* 0x000000190b1d7220 */ /* 0x000fc60000410000 */
[----:B------:R-:W-:Y:S04]  /*2fd0*/  STL [R1+0x44], R21 ;  /* 0x0000441501007387 */ /* 0x000fe80000100800 */
[----:B------:R-:W-:Y:S04]  /*2fe0*/  STL [R1+0x648], R21 ;  /* 0x0006481501007387 */ /* 0x000fe80000100800 */
[----:B------:R-:W-:Y:S01]  /*2ff0*/  STL [R1+0x650], R29 ;  /* 0x0006501d01007387 */ /* 0x000fe20000100800 */
[----:B--2---:R-:W-:-:S05]  /*3000*/  FADD.FTZ R3, R9, R3 ;  /* 0x0000000309037221 */ /* 0x004fca0000010000 */
[----:B------:R1:W-:Y:S04]  /*3010*/  STL [R1+0x3d4], R3 ;  /* 0x0003d40301007387 */ /* 0x0003e80000100800 */
[----:B-1----:R-:W2:Y:S01]  /*3020*/  LDL.LU R3, [R1+0x3d8] ;  /* 0x0003d80001037983 */ /* 0x002ea20000300800 */
[C---:B------:R-:W-:Y:S02]  /*3030*/  FMUL.FTZ R4, R2.reuse, R24 ;  /* 0x0000001802047220 */ /* 0x040fe40000410000 */
[----:B------:R-:W-:Y:S01]  /*3040*/  FMUL.FTZ R21, R2, R13 ;  /* 0x0000000d02157220 */ /* 0x000fe20000410000 */
[----:B------:R-:W2:Y:S01]  /*3050*/  LDL R12, [R1+0x394] ;  /* 0x00039400010c7983 */ /* 0x000ea20000100800 */
[----:B---3--:R-:W-:-:S03]  /*3060*/  FFMA.FTZ R10, R9, R4, R10 ;  /* 0x00000004090a7223 */ /* 0x008fc6000001000a */
[----:B------:R-:W3:Y:S04]  /*3070*/  LDL.LU R11, [R1+0x3e4] ;  /* 0x0003e400010b7983 */ /* 0x000ee80000300800 */
[----:B------:R-:W3:Y:S04]  /*3080*/  LDL.LU R13, [R1+0x20] ;  /* 0x00002000010d7983 */ /* 0x000ee80000300800 */
[----:B------:R-:W-:Y:S01]  /*3090*/  STL [R1+0x74], R21 ;  /* 0x0000741501007387 */ /* 0x000fe20000100800 */
[----:B----4-:R-:W-:-:S03]  /*30a0*/  FADD.FTZ R5, R19, R5 ;  /* 0x0000000513057221 */ /* 0x010fc60000010000 */
[----:B------:R-:W-:Y:S01]  /*30b0*/  STL [R1+0x78], R4 ;  /* 0x0000780401007387 */ /* 0x000fe20000100800 */
[----:B------:R-:W-:-:S03]  /*30c0*/  FMUL.FTZ R24, R6, R9 ;  /* 0x0000000906187220 */ /* 0x000fc60000410000 */
[----:B------:R1:W-:Y:S04]  /*30d0*/  STL [R1+0x3d0], R10 ;  /* 0x0003d00a01007387 */ /* 0x0003e80000100800 */
[----:B-1----:R-:W4:Y:S04]  /*30e0*/  LDL.LU R10, [R1+0xc4] ;  /* 0x0000c400010a7983 */ /* 0x002f280000300800 */
[----:B------:R-:W4:Y:S04]  /*30f0*/  LDL.LU R25, [R1+0x24] ;  /* 0x0000240001197983 */ /* 0x000f280000300800 */
[----:B------:R-:W-:Y:S04]  /*3100*/  STL [R1+0x654], R4 ;  /* 0x0006540401007387 */ /* 0x000fe80000100800 */
[----:B------:R-:W4:Y:S04]  /*3110*/  LDL.LU R9, [R1+0x3e0] ;  /* 0x0003e00001097983 */ /* 0x000f280000300800 */
[----:B------:R-:W4:Y:S04]  /*3120*/  LDL R7, [R1+0x398] ;  /* 0x0003980001077983 */ /* 0x000f280000100800 */
[----:B------:R-:W4:Y:S04]  /*3130*/  LDL.LU R6, [R1+0x3ec] ;  /* 0x0003ec0001067983 */ /* 0x000f280000300800 */
[----:B------:R1:W-:Y:S02]  /*3140*/  STL [R1+0x3dc], R5 ;  /* 0x0003dc0501007387 */ /* 0x0003e40000100800 */
[----:B-1----:R-:W-:-:S02]  /*3150*/  FMUL.FTZ R5, R2, R23 ;  /* 0x0000001702057220 */ /* 0x002fc40000410000 */
[----:B------:R-:W4:Y:S01]  /*3160*/  LDL.LU R23, [R1+0x28] ;  /* 0x0000280001177983 */ /* 0x000f220000300800 */
[----:B--2---:R-:W-:-:S05]  /*3170*/  FFMA.FTZ R3, R19, R21, R3 ;  /* 0x0000001513037223 */ /* 0x004fca0000010003 */
[----:B------:R1:W-:Y:S04]  /*3180*/  STL [R1+0x3d8], R3 ;  /* 0x0003d80301007387 */ /* 0x0003e80000100800 */
[----:B-1----:R-:W2:Y:S01]  /*3190*/  LDL.LU R3, [R1+0x3e8] ;  /* 0x0003e80001037983 */ /* 0x002ea20000300800 */
[----:B------:R-:W-:Y:S02]  /*31a0*/  FMUL.FTZ R4, R12, R19 ;  /* 0x000000130c047220 */ /* 0x000fe40000410000 */
[----:B---3--:R-:W-:Y:S01]  /*31b0*/  FADD.FTZ R11, R17, R11 ;  /* 0x0000000b110b7221 */ /* 0x008fe20000010000 */
[----:B------:R-:W-:Y:S04]  /*31c0*/  STL [R1+0x70], R24 ;  /* 0x0000701801007387 */ /* 0x000fe80000100800 */
[----:B------:R-:W-:Y:S04]  /*31d0*/  STL [R1+0x658], R24 ;  /* 0x0006581801007387 */ /* 0x000fe80000100800 */
[----:B------:R-:W-:Y:S04]  /*31e0*/  STL [R1+0x4c], R5 ;  /* 0x00004c0501007387 */ /* 0x000fe80000100800 */
[----:B------:R1:W-:Y:S04]  /*31f0*/  STL [R1+0x48], R4 ;  /* 0x0000480401007387 */ /* 0x0003e80000100800 */
[----:B------:R-:W3:Y:S04]  /*3200*/  LDL R21, [R1+0x39c] ;  /* 0x00039c0001157983 */ /* 0x000ee80000100800 */
[----:B------:R-:W-:Y:S01]  /*3210*/  STL [R1+0x3e4], R11 ;  /* 0x0003e40b01007387 */ /* 0x000fe20000100800 */
[----:B-1----:R-:W-:-:S03]  /*3220*/  FMUL.FTZ R4, R2, R20 ;  /* 0x0000001402047220 */ /* 0x002fc60000410000 */
[----:B------:R-:W3:Y:S01]  /*3230*/  LDL.LU R12, [R1+0x3f4] ;  /* 0x0003f400010c7983 */ /* 0x000ee20000300800 */
[----:B----4-:R-:W-:-:S03]  /*3240*/  FFMA.FTZ R9, R17, R5, R9 ;  /* 0x0000000511097223 */ /* 0x010fc60000010009 */
[----:B------:R-:W4:Y:S04]  /*3250*/  LDL.LU R19, [R1+0xcc] ;  /* 0x0000cc0001137983 */ /* 0x000f280000300800 */
[----:B------:R-:W-:Y:S01]  /*3260*/  STL [R1+0x34], R4 ;  /* 0x0000340401007387 */ /* 0x000fe20000100800 */
[----:B------:R-:W-:-:S03]  /*3270*/  FADD.FTZ R6, R28, R6 ;  /* 0x000000061c067221 */ /* 0x000fc60000010000 */
[----:B------:R1:W-:Y:S04]  /*3280*/  STL [R1+0x3e0], R9 ;  /* 0x0003e00901007387 */ /* 0x0003e80000100800 */
[----:B-1----:R-:W4:Y:S04]  /*3290*/  LDL.LU R9, [R1+0x3f0] ;  /* 0x0003f00001097983 */ /* 0x002f280000300800 */
[----:B------:R-:W4:Y:S04]  /*32a0*/  LDL R11, [R1+0x380] ;  /* 0x00038000010b7983 */ /* 0x000f280000100800 */
[----:B------:R-:W4:Y:S04]  /*32b0*/  LDL.LU R20, [R1+0x2c] ;  /* 0x00002c0001147983 */ /* 0x000f280000300800 */
[----:B------:R1:W-:Y:S04]  /*32c0*/  STL [R1+0x3ec], R6 ;  /* 0x0003ec0601007387 */ /* 0x0003e80000100800 */
[----:B-1----:R-:W4:Y:S01]  /*32d0*/  LDL.LU R6, [R1+0x3fc] ;  /* 0x0003fc0001067983 */ /* 0x002f220000300800 */
[----:B--2---:R-:W-:-:S05]  /*32e0*/  FFMA.FTZ R3, R28, R4, R3 ;  /* 0x000000041c037223 */ /* 0x004fca0000010003 */
[----:B------:R1:W-:Y:S04]  /*32f0*/  STL [R1+0x3e8], R3 ;  /* 0x0003e80301007387 */ /* 0x0003e80000100800 */
[----:B-1----:R-:W2:Y:S01]  /*3300*/  LDL.LU R3, [R1+0x3f8] ;  /* 0x0003f80001037983 */ /* 0x002ea20000300800 */
[----:B------:R-:W-:Y:S02]  /*3310*/  FMUL.FTZ R26, R7, R17 ;  /* 0x00000011071a7220 */ /* 0x000fe40000410000 */
[----:B------:R-:W-:Y:S01]  /*3320*/  FMUL.FTZ R14, R2, R14 ;  /* 0x0000000e020e7220 */ /* 0x000fe20000410000 */
[----:B------:R-:W2:Y:S01]  /*3330*/  LDL R7, [R1+0x384] ;  /* 0x0003840001077983 */ /* 0x000ea20000100800 */
[----:B---3--:R-:W-:-:S03]  /*3340*/  FMUL.FTZ R28, R21, R28 ;  /* 0x0000001c151c7220 */ /* 0x008fc60000410000 */
[----:B------:R-:W3:Y:S04]  /*3350*/  LDL.LU R4, [R1+0x404] ;  /* 0x0004040001047983 */ /* 0x000ee80000300800 */
[----:B------:R-:W3:Y:S01]  /*3360*/  LDL.LU R17, [R1+0x10] ;  /* 0x0000100001117983 */ /* 0x000ee20000300800 */
[----:B------:R-:W-:-:S03]  /*3370*/  FADD.FTZ R12, R13, R12 ;  /* 0x0000000c0d0c7221 */ /* 0x000fc60000010000 */
[----:B------:R-:W-:Y:S01]  /*3380*/  STL [R1+0x30], R26 ;  /* 0x0000301a01007387 */ /* 0x000fe20000100800 */
[----:B------:R-:W-:-:S03]  /*3390*/  FMUL.FTZ R10, R2, R10 ;  /* 0x0000000a020a7220 */ /* 0x000fc60000410000 */
[----:B------:R1:W-:Y:S04]  /*33a0*/  STL [R1+0x610], R28 ;  /* 0x0006101c01007387 */ /* 0x0003e80000100800 */
[----:B-1----:R-:W3:Y:S01]  /*33b0*/  LDL.LU R28, [R1+0x14] ;  /* 0x00001400011c7983 */ /* 0x002ee20000300800 */
[----:B----4-:R-:W-:-:S03]  /*33c0*/  FFMA.FTZ R9, R13, R14, R9 ;  /* 0x0000000e0d097223 */ /* 0x010fc60000010009 */
[----:B------:R-:W-:Y:S04]  /*33d0*/  STL [R1+0x8c], R14 ;  /* 0x00008c0e01007387 */ /* 0x000fe80000100800 */
[----:B------:R-:W-:Y:S04]  /*33e0*/  STL [R1+0x3f4], R12 ;  /* 0x0003f40c01007387 */ /* 0x000fe80000100800 */
[----:B------:R1:W-:Y:S04]  /*33f0*/  STL [R1+0x3f0], R9 ;  /* 0x0003f00901007387 */ /* 0x0003e80000100800 */
[----:B-1----:R-:W4:Y:S01]  /*3400*/  LDL.LU R9, [R1+0x400] ;  /* 0x0004000001097983 */ /* 0x002f220000300800 */
[----:B------:R-:W-:-:S03]  /*3410*/  FADD.FTZ R6, R25, R6 ;  /* 0x0000000619067221 */ /* 0x000fc60000010000 */
[----:B------:R-:W-:Y:S04]  /*3420*/  STL [R1+0x88], R10 ;  /* 0x0000880a01007387 */ /* 0x000fe80000100800 */
[----:B------:R1:W-:Y:S04]  /*3430*/  STL [R1+0x3fc], R6 ;  /* 0x0003fc0601007387 */ /* 0x0003e80000100800 */
[----:B-1----:R-:W4:Y:S01]  /*3440*/  LDL R6, [R1+0x388] ;  /* 0x0003880001067983 */ /* 0x002f220000100800 */
[----:B--2---:R-:W-:-:S05]  /*3450*/  FFMA.FTZ R3, R25, R10, R3 ;  /* 0x0000000a19037223 */ /* 0x004fca0000010003 */
[----:B------:R1:W-:Y:S04]  /*3460*/  STL [R1+0x3f8], R3 ;  /* 0x0003f80301007387 */ /* 0x0003e80000100800 */
[----:B-1----:R-:W2:Y:S01]  /*3470*/  LDL.LU R3, [R1+0x40c] ;  /* 0x00040c0001037983 */ /* 0x002ea20000300800 */
[----:B------:R-:W-:Y:S02]  /*3480*/  FMUL.FTZ R13, R11, R13 ;  /* 0x0000000d0b0d7220 */ /* 0x000fe40000410000 */
[----:B------:R-:W-:Y:S02]  /*3490*/  FMUL.FTZ R7, R7, R25 ;  /* 0x0000001907077220 */ /* 0x000fe40000410000 */
[----:B---3--:R-:W-:Y:S01]  /*34a0*/  FADD.FTZ R4, R23, R4 ;  /* 0x0000000417047221 */ /* 0x008fe20000010000 */
[----:B------:R-:W-:Y:S01]  /*34b0*/  STL [R1+0x84], R13 ;  /* 0x0000840d01007387 */ /* 0x000fe20000100800 */
[----:B------:R-:W-:-:S03]  /*34c0*/  FMUL.FTZ R15, R2, R15 ;  /* 0x0000000f020f7220 */ /* 0x000fc60000410000 */
[----:B------:R-:W3:Y:S01]  /*34d0*/  LDL.LU R12, [R1+0x408] ;  /* 0x00040800010c7983 */ /* 0x000ee20000300800 */
[----:B------:R-:W-:-:S03]  /*34e0*/  FMUL.FTZ R21, R2, R19 ;  /* 0x0000001302157220 */ /* 0x000fc60000410000 */
[----:B------:R1:W-:Y:S04]  /*34f0*/  STL [R1+0x3c], R7 ;  /* 0x00003c0701007387 */ /* 0x0003e80000100800 */
[----:B------:R-:W3:Y:S04]  /*3500*/  LDL R10, [R1+0x38c] ;  /* 0x00038c00010a7983 */ /* 0x000ee80000100800 */
[----:B-1----:R-:W3:Y:S04]  /*3510*/  LDL.LU R7, [R1+0x414] ;  /* 0x0004140001077983 */ /* 0x002ee80000300800 */
[----:B------:R1:W-:Y:S04]  /*3520*/  STL [R1+0x404], R4 ;  /* 0x0004040401007387 */ /* 0x0003e80000100800 */
[----:B------:R-:W3:Y:S04]  /*3530*/  LDL.LU R29, [R1+0x18] ;  /* 0x00001800011d7983 */ /* 0x000ee80000300800 */
[----:B------:R-:W-:Y:S01]  /*3540*/  STL [R1+0x7c], R15 ;  /* 0x00007c0f01007387 */ /* 0x000fe20000100800 */
[----:B----4-:R-:W-:-:S03]  /*3550*/  FFMA.FTZ R9, R23, R15, R9 ;  /* 0x0000000f17097223 */ /* 0x010fc60000010009 */
[----:B-1----:R-:W4:Y:S04]  /*3560*/  LDL.LU R4, [R1+0x410] ;  /* 0x0004100001047983 */ /* 0x002f280000300800 */
[----:B------:R-:W4:Y:S04]  /*3570*/  LDL.LU R11, [R1+0xbc] ;  /* 0x0000bc00010b7983 */ /* 0x000f280000300800 */
[----:B------:R-:W-:Y:S04]  /*3580*/  STL [R1+0x38], R21 ;  /* 0x0000381501007387 */ /* 0x000fe80000100800 */
[----:B------:R1:W-:Y:S01]  /*3590*/  STL [R1+0x400], R9 ;  /* 0x0004000901007387 */ /* 0x0003e20000100800 */
[----:B------:R-:W-:-:S03]  /*35a0*/  FMUL.FTZ R19, R6, R23 ;  /* 0x0000001706137220 */ /* 0x000fc60000410000 */
[----:B-1----:R-:W4:Y:S04]  /*35b0*/  LDL R9, [R1+0x370] ;  /* 0x0003700001097983 */ /* 0x002f280000100800 */
[----:B------:R-:W4:Y:S04]  /*35c0*/  LDL.LU R6, [R1+0x41c] ;  /* 0x00041c0001067983 */ /* 0x000f280000300800 */
[----:B------:R1:W-:Y:S04]  /*35d0*/  STL [R1+0x24], R19 ;  /* 0x0000241301007387 */ /* 0x0003e80000100800 */
[----:B-1----:R-:W4:Y:S01]  /*35e0*/  LDL.LU R19, [R1+0x1c] ;  /* 0x00001c0001137983 */ /* 0x002f220000300800 */
[----:B--2---:R-:W-:-:S05]  /*35f0*/  FADD.FTZ R3, R20, R3 ;  /* 0x0000000314037221 */ /* 0x004fca0000010000 */
[----:B------:R1:W-:Y:S04]  /*3600*/  STL [R1+0x40c], R3 ;  /* 0x00040c0301007387 */ /* 0x0003e80000100800 */
[----:B-1----:R-:W2:Y:S01]  /*3610*/  LDL.LU R3, [R1+0x418] ;  /* 0x0004180001037983 */ /* 0x002ea20000300800 */
[----:B---3--:R-:W-:Y:S02]  /*3620*/  FFMA.FTZ R12, R20, R21, R12 ;  /* 0x00000015140c7223 */ /* 0x008fe4000001000c */
[----:B------:R-:W-:Y:S01]  /*3630*/  FMUL.FTZ R18, R2, R18 ;  /* 0x0000001202127220 */ /* 0x000fe20000410000 */
[----:B------:R-:W3:Y:S01]  /*3640*/  LDL.LU R22, [R1] ;  /* 0x0000000001167983 */ /* 0x000ee20000300800 */
[----:B------:R-:W-:-:S03]  /*3650*/  FMUL.FTZ R10, R10, R20 ;  /* 0x000000140a0a7220 */ /* 0x000fc60000410000 */
[----:B------:R-:W3:Y:S01]  /*3660*/  LDL.LU R21, [R1+0xa0] ;  /* 0x0000a00001157983 */ /* 0x000ee20000300800 */
[----:B------:R-:W-:-:S03]  /*3670*/  FADD.FTZ R7, R17, R7 ;  /* 0x0000000711077221 */ /* 0x000fc60000010000 */
[----:B------:R-:W-:Y:S01]  /*3680*/  STL [R1+0x408], R12 ;  /* 0x0004080c01007387 */ /* 0x000fe20000100800 */
[----:B------:R-:W-:-:S03]  /*3690*/  FMUL.FTZ R23, R2, R16 ;  /* 0x0000001002177220 */ /* 0x000fc60000410000 */
[----:B------:R-:W-:Y:S04]  /*36a0*/  STL [R1+0x9c], R18 ;  /* 0x00009c1201007387 */ /* 0x000fe80000100800 */
[----:B------:R-:W-:Y:S01]  /*36b0*/  STL [R1+0x20], R10 ;  /* 0x0000200a01007387 */ /* 0x000fe20000100800 */
[----:B----4-:R-:W-:-:S03]  /*36c0*/  FFMA.FTZ R4, R17, R18, R4 ;  /* 0x0000001211047223 */ /* 0x010fc60000010004 */
[----:B------:R1:W-:Y:S04]  /*36d0*/  STL [R1+0x414], R7 ;  /* 0x0004140701007387 */ /* 0x0003e80000100800 */
[----:B------:R-:W4:Y:S04]  /*36e0*/  LDL R16, [R1+0x374] ;  /* 0x0003740001107983 */ /* 0x000f280000100800 */
[----:B-1----:R-:W3:Y:S04]  /*36f0*/  LDL.LU R7, [R1+0x424] ;  /* 0x0004240001077983 */ /* 0x002ee80000300800 */
[----:B------:R1:W-:Y:S01]  /*3700*/  STL [R1+0x410], R4 ;  /* 0x0004100401007387 */ /* 0x0003e20000100800 */
[----:B------:R-:W-:-:S03]  /*3710*/  FMUL.FTZ R25, R9, R17 ;  /* 0x0000001109197220 */ /* 0x000fc60000410000 */
[----:B-1----:R-:W3:Y:S01]  /*3720*/  LDL.LU R4, [R1+0x4] ;  /* 0x0000040001047983 */ /* 0x002ee20000300800 */
[----:B------:R-:W-:-:S05]  /*3730*/  FADD.FTZ R6, R28, R6 ;  /* 0x000000061c067221 */ /* 0x000fca0000010000 */
[----:B------:R1:W-:Y:S04]  /*3740*/  STL [R1+0x41c], R6 ;  /* 0x00041c0601007387 */ /* 0x0003e80000100800 */
[----:B-1----:R-:W3:Y:S04]  /*3750*/  LDL.LU R6, [R1+0x420] ;  /* 0x0004200001067983 */ /* 0x002ee80000300800 */
[----:B------:R-:W-:Y:S04]  /*3760*/  STL [R1+0x98], R23 ;  /* 0x0000981701007387 */ /* 0x000fe80000100800 */
[----:B------:R-:W-:Y:S04]  /*3770*/  STL [R1+0x94], R25 ;  /* 0x0000941901007387 */ /* 0x000fe80000100800 */
[----:B------:R-:W3:Y:S01]  /*3780*/  LDL R17, [R1+0x378] ;  /* 0x0003780001117983 */ /* 0x000ee20000100800 */
[----:B--2---:R-:W-:-:S05]  /*3790*/  FFMA.FTZ R3, R28, R23, R3 ;  /* 0x000000171c037223 */ /* 0x004fca0000010003 */
[----:B------:R1:W-:Y:S04]  /*37a0*/  STL [R1+0x418], R3 ;  /* 0x0004180301007387 */ /* 0x0003e80000100800 */
[----:B-1----:R-:W2:Y:S04]  /*37b0*/  LDL.LU R3, [R1+0x42c] ;  /* 0x00042c0001037983 */ /* 0x002ea80000300800 */
[----:B------:R-:W2:Y:S04]  /*37c0*/  LDL.LU R24, [R1+0x428] ;  /* 0x0004280001187983 */ /* 0x000ea80000300800 */
[----:B------:R-:W2:Y:S04]  /*37d0*/  LDL R10, [R1+0x37c] ;  /* 0x00037c00010a7983 */ /* 0x000ea80000100800 */
[----:B------:R-:W2:Y:S01]  /*37e0*/  LDL.LU R9, [R1+0x434] ;  /* 0x0004340001097983 */ /* 0x000ea20000300800 */
[----:B------:R-:W-:-:S02]  /*37f0*/  FMUL.FTZ R0, R2, R0 ;  /* 0x0000000002007220 */ /* 0x000fc40000410000 */
[----:B----4-:R-:W-:Y:S01]  /*3800*/  FMUL.FTZ R16, R16, R28 ;  /* 0x0000001c10107220 */ /* 0x010fe20000410000 */
[----:B------:R-:W4:Y:S01]  /*3810*/  LDL.LU R20, [R1+0x8] ;  /* 0x0000080001147983 */ /* 0x000f220000300800 */
[----:B------:R-:W-:-:S03]  /*3820*/  FMUL.FTZ R28, R2, R11 ;  /* 0x0000000b021c7220 */ /* 0x000fc60000410000 */
[----:B------:R-:W4:Y:S01]  /*3830*/  LDL.LU R12, [R1+0xc] ;  /* 0x00000c00010c7983 */ /* 0x000f220000300800 */
[----:B---3--:R-:W-:-:S03]  /*3840*/  FADD.FTZ R7, R29, R7 ;  /* 0x000000071d077221 */ /* 0x008fc60000010000 */
[----:B------:R-:W-:Y:S04]  /*3850*/  STL [R1+0x90], R0 ;  /* 0x0000900001007387 */ /* 0x000fe80000100800 */
[----:B------:R-:W-:Y:S04]  /*3860*/  STL [R1+0x2c], R16 ;  /* 0x00002c1001007387 */ /* 0x000fe80000100800 */
[----:B------:R-:W-:Y:S01]  /*3870*/  STL [R1+0x424], R7 ;  /* 0x0004240701007387 */ /* 0x000fe20000100800 */
[----:B------:R-:W-:Y:S02]  /*3880*/  FMUL.FTZ R21, R2, R21 ;  /* 0x0000001502157220 */ /* 0x000fe40000410000 */
[----:B------:R-:W-:-:S05]  /*3890*/  FFMA.FTZ R6, R29, R0, R6 ;  /* 0x000000001d067223 */ /* 0x000fca0000010006 */
[----:B------:R1:W-:Y:S01]  /*38a0*/  STL [R1+0x420], R6 ;  /* 0x0004200601007387 */ /* 0x0003e20000100800 */
[----:B------:R-:W-:-:S03]  /*38b0*/  FMUL.FTZ R17, R17, R29 ;  /* 0x0000001d11117220 */ /* 0x000fc60000410000 */
[----:B-1----:R-:W3:Y:S04]  /*38c0*/  LDL.LU R6, [R1+0x430] ;  /* 0x0004300001067983 */ /* 0x002ee80000300800 */
[----:B------:R-:W-:Y:S04]  /*38d0*/  STL [R1+0x28], R28 ;  /* 0x0000281c01007387 */ /* 0x000fe80000100800 */
[----:B------:R-:W4:Y:S04]  /*38e0*/  LDL R11, [R1+0x360] ;  /* 0x00036000010b7983 */ /* 0x000f280000100800 */
[----:B------:R-:W4:Y:S01]  /*38f0*/  LDL.LU R7, [R1+0x43c] ;  /* 0x00043c0001077983 */ /* 0x000f220000300800 */
[----:B--2---:R-:W-:-:S02]  /*3900*/  FADD.FTZ R3, R19, R3 ;  /* 0x0000000313037221 */ /* 0x004fc40000010000 */
[----:B------:R-:W-:-:S03]  /*3910*/  FFMA.FTZ R24, R19, R28, R24 ;  /* 0x0000001c13187223 */ /* 0x000fc60000010018 */
[----:B------:R1:W-:Y:S01]  /*3920*/  STL [R1+0x42c], R3 ;  /* 0x00042c0301007387 */ /* 0x0003e20000100800 */
[----:B------:R-:W-:-:S03]  /*3930*/  FMUL.FTZ R10, R10, R19 ;  /* 0x000000130a0a7220 */ /* 0x000fc60000410000 */
[----:B-1----:R-:W2:Y:S01]  /*3940*/  LDL.LU R3, [R1+0xf0] ;  /* 0x0000f00001037983 */ /* 0x002ea20000300800 */
[----:B------:R-:W-:-:S03]  /*3950*/  FADD.FTZ R9, R22, R9 ;  /* 0x0000000916097221 */ /* 0x000fc60000010000 */
[----:B------:R-:W-:Y:S04]  /*3960*/  STL [R1+0x14], R17 ;  /* 0x0000141101007387 */ /* 0x000fe80000100800 */
[----:B------:R-:W-:Y:S04]  /*3970*/  STL [R1+0xa0], R21 ;  /* 0x0000a01501007387 */ /* 0x000fe80000100800 */
[----:B------:R1:W-:Y:S04]  /*3980*/  STL [R1+0x428], R24 ;  /* 0x0004281801007387 */ /* 0x0003e80000100800 */
[----:B------:R-:W-:Y:S04]  /*3990*/  STL [R1+0x10], R10 ;  /* 0x0000100a01007387 */ /* 0x000fe80000100800 */
[----:B-1----:R-:W2:Y:S04]  /*39a0*/  LDL.LU R24, [R1+0x438] ;  /* 0x0004380001187983 */ /* 0x002ea80000300800 */
[----:B------:R-:W2:Y:S04]  /*39b0*/  LDL R29, [R1+0x364] ;  /* 0x00036400011d7983 */ /* 0x000ea80000100800 */
[----:B------:R1:W-:Y:S04]  /*39c0*/  STL [R1+0x434], R9 ;  /* 0x0004340901007387 */ /* 0x0003e80000100800 */
[----:B------:R-:W2:Y:S01]  /*39d0*/  LDL.LU R19, [R1+0x444] ;  /* 0x0004440001137983 */ /* 0x000ea20000300800 */
[----:B------:R-:W-:-:S03]  /*39e0*/  FMUL.FTZ R27, R2, R27 ;  /* 0x0000001b021b7220 */ /* 0x000fc60000410000 */
[----:B-1----:R-:W2:Y:S04]  /*39f0*/  LDL.LU R9, [R1+0x440] ;  /* 0x0004400001097983 */ /* 0x002ea80000300800 */
[----:B------:R-:W2:Y:S01]  /*3a00*/  LDL R10, [R1+0x368] ;  /* 0x00036800010a7983 */ /* 0x000ea20000100800 */
[----:B---3--:R-:W-:Y:S02]  /*3a10*/  FFMA.FTZ R6, R22, R21, R6 ;  /* 0x0000001516067223 */ /* 0x008fe40000010006 */
[----:B------:R-:W-:-:S03]  /*3a20*/  FMUL.FTZ R21, R2, R8 ;  /* 0x0000000802157220 */ /* 0x000fc60000410000 */
[----:B------:R1:W-:Y:S01]  /*3a30*/  STL [R1+0x430], R6 ;  /* 0x0004300601007387 */ /* 0x0003e20000100800 */
[----:B----4-:R-:W-:Y:S02]  /*3a40*/  FMUL.FTZ R11, R11, R22 ;  /* 0x000000160b0b7220 */ /* 0x010fe40000410000 */
[C---:B------:R-:W-:Y:S01]  /*3a50*/  FADD.FTZ R7, R4.reuse, R7 ;  /* 0x0000000704077221 */ /* 0x040fe20000010000 */
[----:B-1----:R-:W3:Y:S04]  /*3a60*/  LDL.LU R6, [R1+0x44c] ;  /* 0x00044c0001067983 */ /* 0x002ee80000300800 */
[----:B------:R-:W-:Y:S04]  /*3a70*/  STL [R1+0x18], R27 ;  /* 0x0000181b01007387 */ /* 0x000fe80000100800 */
[----:B------:R1:W-:Y:S04]  /*3a80*/  STL [R1+0x1c], R11 ;  /* 0x00001c0b01007387 */ /* 0x0003e80000100800 */
[----:B------:R-:W4:Y:S04]  /*3a90*/  LDL.LU R22, [R1+0x448] ;  /* 0x0004480001167983 */ /* 0x000f280000300800 */
[----:B------:R0:W-:Y:S04]  /*3aa0*/  STL [R1+0x43c], R7 ;  /* 0x00043c0701007387 */ /* 0x0001e80000100800 */
[----:B------:R-:W4:Y:S04]  /*3ab0*/  LDL R8, [R1+0x36c] ;  /* 0x00036c0001087983 */ /* 0x000f280000100800 */
[----:B-1----:R-:W4:Y:S04]  /*3ac0*/  LDL.LU R11, [R1+0x454] ;  /* 0x00045400010b7983 */ /* 0x002f280000300800 */
[----:B------:R-:W-:Y:S04]  /*3ad0*/  STL [R1+0xac], R21 ;  /* 0x0000ac1501007387 */ /* 0x000fe80000100800 */
[----:B------:R-:W4:Y:S04]  /*3ae0*/  LDL.LU R28, [R1+0x450] ;  /* 0x00045000011c7983 */ /* 0x000f280000300800 */
[----:B0-----:R-:W4:Y:S01]  /*3af0*/  LDL R7, [R1+0x350] ;  /* 0x0003500001077983 */ /* 0x001f220000100800 */
[----:B--2---:R-:W-:-:S02]  /*3b00*/  FFMA.FTZ R24, R4, R27, R24 ;  /* 0x0000001b04187223 */ /* 0x004fc40000010018 */
[----:B------:R-:W-:-:S03]  /*3b10*/  FMUL.FTZ R29, R29, R4 ;  /* 0x000000041d1d7220 */ /* 0x000fc60000410000 */
[----:B------:R0:W-:Y:S01]  /*3b20*/  STL [R1+0x438], R24 ;  /* 0x0004381801007387 */ /* 0x0001e20000100800 */
[----:B------:R-:W-:-:S03]  /*3b30*/  FADD.FTZ R19, R20, R19 ;  /* 0x0000001314137221 */ /* 0x000fc60000010000 */
[----:B0-----:R-:W2:Y:S04]  /*3b40*/  LDL.LU R24, [R1+0x658] ;  /* 0x0006580001187983 */ /* 0x001ea80000300800 */
[----:B------:R-:W2:Y:S04]  /*3b50*/  LDL.LU R4, [R1+0x654] ;  /* 0x0006540001047983 */ /* 0x000ea80000300800 */
[----:B------:R0:W-:Y:S04]  /*3b60*/  STL [R1+0x4], R29 ;  /* 0x0000041d01007387 */ /* 0x0001e80000100800 */
[----:B0-----:R-:W2:Y:S04]  /*3b70*/  LDL.LU R29, [R1+0x650] ;  /* 0x00065000011d7983 */ /* 0x001ea80000300800 */
[----:B------:R0:W-:Y:S04]  /*3b80*/  STL [R1+0x444], R19 ;  /* 0x0004441301007387 */ /* 0x0001e80000100800 */
[----:B0-----:R-:W2:Y:S01]  /*3b90*/  LDL.LU R19, [R1+0x64c] ;  /* 0x00064c0001137983 */ /* 0x001ea20000300800 */
[----:B------:R-:W-:-:S02]  /*3ba0*/  FFMA.FTZ R9, R20, R21, R9 ;  /* 0x0000001514097223 */ /* 0x000fc40000010009 */
[----:B------:R-:W-:Y:S01]  /*3bb0*/  FMUL.FTZ R20, R10, R20 ;  /* 0x000000140a147220 */ /* 0x000fe20000410000 */
[----:B------:R-:W2:Y:S01]  /*3bc0*/  LDL.LU R21, [R1+0x648] ;  /* 0x0006480001157983 */ /* 0x000ea20000300800 */
[----:B---3--:R-:W-:-:S03]  /*3bd0*/  FADD.FTZ R6, R12, R6 ;  /* 0x000000060c067221 */ /* 0x008fc60000010000 */
[----:B------:R0:W-:Y:S04]  /*3be0*/  STL [R1+0x440], R9 ;  /* 0x0004400901007387 */ /* 0x0001e80000100800 */
[----:B0-----:R-:W3:Y:S04]  /*3bf0*/  LDL.LU R9, [R1+0x644] ;  /* 0x0006440001097983 */ /* 0x001ee80000300800 */
[----:B------:R-:W3:Y:S01]  /*3c00*/  LDL.LU R10, [R1+0x45c] ;  /* 0x00045c00010a7983 */ /* 0x000ee20000300800 */
[----:B----4-:R-:W-:-:S03]  /*3c10*/  FMUL.FTZ R8, R8, R12 ;  /* 0x0000000c08087220 */ /* 0x010fc60000410000 */
[----:B------:R0:W-:Y:S04]  /*3c20*/  STL [R1+0xa8], R20 ;  /* 0x0000a81401007387 */ /* 0x0001e80000100800 */
[----:B0-----:R-:W4:Y:S04]  /*3c30*/  LDL.LU R20, [R1+0x458] ;  /* 0x0004580001147983 */ /* 0x001f280000300800 */
[----:B------:R0:W-:Y:S04]  /*3c40*/  STL [R1+0x44c], R6 ;  /* 0x00044c0601007387 */ /* 0x0001e80000100800 */
[----:B0-----:R-:W4:Y:S01]  /*3c50*/  LDL R6, [R1+0x354] ;  /* 0x0003540001067983 */ /* 0x001f220000100800 */
[----:B--2---:R-:W-:-:S04]  /*3c60*/  FMUL.FTZ R19, R2, R19 ;  /* 0x0000001302137220 */ /* 0x004fc80000410000 */
[----:B------:R-:W-:Y:S01]  /*3c70*/  FFMA.FTZ R22, R12, R19, R22 ;  /* 0x000000130c167223 */ /* 0x000fe20000010016 */
[----:B------:R-:W-:Y:S04]  /*3c80*/  STL [R1+0xa4], R19 ;  /* 0x0000a41301007387 */ /* 0x000fe80000100800 */
[----:B------:R0:W-:Y:S04]  /*3c90*/  STL [R1+0x448], R22 ;  /* 0x0004481601007387 */ /* 0x0001e80000100800 */
[----:B0-----:R-:W2:Y:S04]  /*3ca0*/  LDL.LU R22, [R1+0x640] ;  /* 0x0006400001167983 */ /* 0x001ea80000300800 */
[----:B------:R-:W2:Y:S04]  /*3cb0*/  LDL.LU R12, [R1+0x63c] ;  /* 0x00063c00010c7983 */ /* 0x000ea80000300800 */
[----:B------:R0:W-:Y:S04]  /*3cc0*/  STL [R1+0x8], R8 ;  /* 0x0000080801007387 */ /* 0x0001e80000100800 */
[----:B0-----:R-:W2:Y:S01]  /*3cd0*/  LDL.LU R8, [R1+0x638] ;  /* 0x0006380001087983 */ /* 0x001ea20000300800 */
[----:B---3--:R-:W-:-:S02]  /*3ce0*/  FMUL.FTZ R9, R2, R9 ;  /* 0x0000000902097220 */ /* 0x008fc40000410000 */
[C---:B--2---:R-:W-:Y:S02]  /*3cf0*/  FADD.FTZ R11, R8.reuse, R11 ;  /* 0x0000000b080b7221 */ /* 0x044fe40000010000 */
[----:B------:R-:W-:-:S03]  /*3d00*/  FFMA.FTZ R28, R8, R9, R28 ;  /* 0x00000009081c7223 */ /* 0x000fc6000001001c */
[----:B------:R0:W-:Y:S01]  /*3d10*/  STL [R1+0x454], R11 ;  /* 0x0004540b01007387 */ /* 0x0001e20000100800 */
[----:B------:R-:W-:-:S03]  /*3d20*/  FMUL.FTZ R7, R7, R8 ;  /* 0x0000000807077220 */ /* 0x000fc60000410000 */
[----:B0-----:R-:W2:Y:S04]  /*3d30*/  LDL.LU R11, [R1+0x634] ;  /* 0x00063400010b7983 */ /* 0x001ea80000300800 */
[----:B------:R0:W-:Y:S04]  /*3d40*/  STL [R1+0xe8], R9 ;  /* 0x0000e80901007387 */ /* 0x0001e80000100800 */
[----:B0-----:R-:W3:Y:S04]  /*3d50*/  LDL.LU R9, [R1+0x630] ;  /* 0x0006300001097983 */ /* 0x001ee80000300800 */
[----:B------:R-:W2:Y:S04]  /*3d60*/  LDL R8, [R1+0x40] ;  /* 0x0000400001087983 */ /* 0x000ea80000100800 */
[----:B------:R0:W-:Y:S04]  /*3d70*/  STL [R1+0x450], R28 ;  /* 0x0004501c01007387 */ /* 0x0001e80000100800 */
[----:B0-----:R-:W4:Y:S04]  /*3d80*/  LDL R28, [R1+0x48] ;  /* 0x00004800011c7983 */ /* 0x001f280000100800 */
[----:B------:R0:W-:Y:S02]  /*3d90*/  STL [R1+0xdc], R7 ;  /* 0x0000dc0701007387 */ /* 0x0001e40000100800 */
[----:B0-----:R-:W-:-:S02]  /*3da0*/  FMUL.FTZ R7, R2, R3 ;  /* 0x0000000302077220 */ /* 0x001fc40000410000 */
[----:B---3--:R-:W-:Y:S02]  /*3db0*/  FADD.FTZ R10, R9, R10 ;  /* 0x0000000a090a7221 */ /* 0x008fe40000010000 */
[----:B--2---:R-:W-:Y:S02]  /*3dc0*/  FADD.FTZ R3, RZ, R8 ;  /* 0x00000008ff037221 */ /* 0x004fe40000010000 */
[----:B------:R-:W-:Y:S02]  /*3dd0*/  FFMA.FTZ R8, R11, R8, RZ ;  /* 0x000000080b087223 */ /* 0x000fe400000100ff */
[----:B------:R-:W2:Y:S04]  /*3de0*/  LDL.LU R11, [R1+0x460] ;  /* 0x00046000010b7983 */ /* 0x000ea80000300800 */
[----:B------:R-:W-:Y:S04]  /*3df0*/  STL [R1+0xe4], R7 ;  /* 0x0000e40701007387 */ /* 0x000fe80000100800 */
[----:B------:R0:W-:Y:S04]  /*3e00*/  STL [R1+0x45c], R10 ;  /* 0x00045c0a01007387 */ /* 0x0001e80000100800 */
[----:B0-----:R-:W3:Y:S01]  /*3e10*/  LDL.LU R10, [R1+0x62c] ;  /* 0x00062c00010a7983 */ /* 0x001ee20000300800 */
[----:B------:R-:W-:-:S02]  /*3e20*/  FADD.FTZ R3, R3, R12 ;  /* 0x0000000c03037221 */ /* 0x000fc40000010000 */
[----:B----4-:R-:W-:Y:S02]  /*3e30*/  FFMA.FTZ R20, R9, R7, R20 ;  /* 0x0000000709147223 */ /* 0x010fe40000010014 */
[----:B---3--:R-:W-:Y:S02]  /*3e40*/  FFMA.FTZ R10, R10, R12, R8 ;  /* 0x0000000c0a0a7223 */ /* 0x008fe40000010008 */
[----:B------:R-:W3:Y:S01]  /*3e50*/  LDL.LU R12, [R1+0x628] ;  /* 0x00062800010c7983 */ /* 0x000ee20000300800 */
[----:B------:R-:W-:Y:S01]  /*3e60*/  FADD.FTZ R8, R3, R21 ;  /* 0x0000001503087221 */ /* 0x000fe20000010000 */
[----:B------:R-:W-:Y:S02]  /*3e70*/  MOV R3, R21 ;  /* 0x0000001500037202 */ /* 0x000fe40000000f00 */
[----:B------:R-:W4:Y:S01]  /*3e80*/  LDL.LU R7, [R1+0x624] ;  /* 0x0006240001077983 */ /* 0x000f220000300800 */
[----:B------:R-:W-:-:S03]  /*3e90*/  FMUL.FTZ R6, R6, R9 ;  /* 0x0000000906067220 */ /* 0x000fc60000410000 */
[----:B------:R0:W-:Y:S01]  /*3ea0*/  STL [R1+0x458], R20 ;  /* 0x0004581401007387 */ /* 0x0001e20000100800 */
[----:B------:R-:W-:-:S03]  /*3eb0*/  FFMA.FTZ R3, R22, R3, R10 ;  /* 0x0000000316037223 */ /* 0x000fc6000001000a */
[----:B0-----:R-:W2:Y:S04]  /*3ec0*/  LDL R20, [R1+0x358] ;  /* 0x0003580001147983 */ /* 0x001ea80000100800 */
[----:B------:R-:W2:Y:S04]  /*3ed0*/  LDL.LU R9, [R1+0x80] ;  /* 0x0000800001097983 */ /* 0x000ea80000300800 */
[----:B------:R-:W2:Y:S04]  /*3ee0*/  LDL.LU R21, [R1+0x620] ;  /* 0x0006200001157983 */ /* 0x000ea80000300800 */
[----:B------:R-:W2:Y:S04]  /*3ef0*/  LDL.LU R10, [R1+0x61c] ;  /* 0x00061c00010a7983 */ /* 0x000ea80000300800 */
[----:B------:R-:W4:Y:S04]  /*3f00*/  LDL.LU R22, [R1+0x46c] ;  /* 0x00046c0001167983 */ /* 0x000f280000300800 */
[----:B------:R-:W-:Y:S01]  /*3f10*/  STL [R1+0xe0], R6 ;  /* 0x0000e00601007387 */ /* 0x000fe20000100800 */
[----:B---3--:R-:W-:-:S05]  /*3f20*/  FMUL.FTZ R12, R2, R12 ;  /* 0x0000000c020c7220 */ /* 0x008fca0000410000 */
[----:B------:R-:W-:Y:S04]  /*3f30*/  STL [R1+0xd8], R12 ;  /* 0x0000d80c01007387 */ /* 0x000fe80000100800 */
[----:B------:R0:W-:Y:S04]  /*3f40*/  STL [R1+0x5ec], R6 ;  /* 0x0005ec0601007387 */ /* 0x0001e80000100800 */
[----:B0-----:R-:W3:Y:S01]  /*3f50*/  LDL.LU R6, [R1+0x464] ;  /* 0x0004640001067983 */ /* 0x001ee20000300800 */
[----:B--2---:R-:W-:Y:S02]  /*3f60*/  FFMA.FTZ R11, R10, R12, R11 ;  /* 0x0000000c0a0b7223 */ /* 0x004fe4000001000b */
[----:B----4-:R-:W-:-:S02]  /*3f70*/  FFMA.FTZ R3, R7, R29, R3 ;  /* 0x0000001d07037223 */ /* 0x010fc40000010003 */
[----:B------:R-:W-:Y:S02]  /*3f80*/  FADD.FTZ R8, R8, R29 ;  /* 0x0000001d08087221 */ /* 0x000fe40000010000 */
[----:B---3--:R-:W-:-:S05]  /*3f90*/  FADD.FTZ R6, R10, R6 ;  /* 0x000000060a067221 */ /* 0x008fca0000010000 */
[----:B------:R0:W-:Y:S04]  /*3fa0*/  STL [R1+0x464], R6 ;  /* 0x0004640601007387 */ /* 0x0001e80000100800 */
[----:B0-----:R-:W2:Y:S04]  /*3fb0*/  LDL.LU R6, [R1+0x468] ;  /* 0x0004680001067983 */ /* 0x001ea80000300800 */
[----:B------:R-:W3:Y:S04]  /*3fc0*/  LDL.LU R12, [R1+0x618] ;  /* 0x00061800010c7983 */ /* 0x000ee80000300800 */
[----:B------:R0:W-:Y:S04]  /*3fd0*/  STL [R1+0x460], R11 ;  /* 0x0004600b01007387 */ /* 0x0001e80000100800 */
[----:B0-----:R-:W4:Y:S04]  /*3fe0*/  LDL.LU R11, [R1+0x614] ;  /* 0x00061400010b7983 */ /* 0x001f280000300800 */
[----:B------:R-:W3:Y:S04]  /*3ff0*/  LDL R7, [R1+0x35c] ;  /* 0x00035c0001077983 */ /* 0x000ee80000100800 */
[----:B------:R0:W-:Y:S04]  /*4000*/  STL [R1+0x5d0], R29 ;  /* 0x0005d01d01007387 */ /* 0x0001e80000100800 */
[----:B0-----:R-:W3:Y:S01]  /*4010*/  LDL R29, [R1+0x74] ;  /* 0x00007400011d7983 */ /* 0x001ee20000100800 */
[----:B------:R-:W-:-:S02]  /*4020*/  FMUL.FTZ R20, R20, R10 ;  /* 0x0000000a14147220 */ /* 0x000fc40000410000 */
[----:B------:R-:W-:Y:S01]  /*4030*/  FMUL.FTZ R21, R2, R21 ;  /* 0x0000001502157220 */ /* 0x000fe20000410000 */
[----:B------:R-:W3:Y:S01]  /*4040*/  LDL R10, [R1+0x34] ;  /* 0x00003400010a7983 */ /* 0x000ee20000100800 */
[----:B------:R-:W-:Y:S02]  /*4050*/  FFMA.FTZ R3, R4, R24, R3 ;  /* 0x0000001804037223 */ /* 0x000fe40000010003 */
[----:B------:R-:W-:Y:S01]  /*4060*/  FADD.FTZ R8, R8, R24 ;  /* 0x0000001808087221 */ /* 0x000fe20000010000 */
[----:B------:R-:W3:Y:S04]  /*4070*/  LDL.LU R4, [R1+0x474] ;  /* 0x0004740001047983 */ /* 0x000ee80000300800 */
[----:B------:R-:W-:Y:S04]  /*4080*/  STL [R1+0xd4], R20 ;  /* 0x0000d41401007387 */ /* 0x000fe80000100800 */
[----:B------:R-:W3:Y:S04]  /*4090*/  LDL.LU R24, [R1+0x130] ;  /* 0x0001300001187983 */ /* 0x000ee80000300800 */
[----:B------:R-:W-:Y:S01]  /*40a0*/  STL [R1+0xc], R21 ;  /* 0x00000c1501007387 */ /* 0x000fe20000100800 */
[----:B------:R-:W-:-:S02]  /*40b0*/  FADD.FTZ R8, R8, R28 ;  /* 0x0000001c08087221 */ /* 0x000fc40000010000 */
[C---:B----4-:R-:W-:Y:S02]  /*40c0*/  FADD.FTZ R22, R11.reuse, R22 ;  /* 0x000000160b167221 */ /* 0x050fe40000010000 */
[----:B--2---:R-:W-:-:S03]  /*40d0*/  FFMA.FTZ R6, R11, R21, R6 ;  /* 0x000000150b067223 */ /* 0x004fc60000010006 */
[----:B------:R0:W-:Y:S04]  /*40e0*/  STL [R1+0x46c], R22 ;  /* 0x00046c1601007387 */ /* 0x0001e80000100800 */
[----:B0-----:R-:W2:Y:S04]  /*40f0*/  LDL.LU R22, [R1+0x470] ;  /* 0x0004700001167983 */ /* 0x001ea80000300800 */
[----:B------:R0:W-:Y:S01]  /*4100*/  STL [R1+0x468], R6 ;  /* 0x0004680601007387 */ /* 0x0001e20000100800 */
[----:B---3--:R-:W-:-:S03]  /*4110*/  FFMA.FTZ R3, R29, R28, R3 ;  /* 0x0000001c1d037223 */ /* 0x008fc60000010003 */
[----:B0-----:R-:W3:Y:S04]  /*4120*/  LDL R6, [R1+0x24] ;  /* 0x0000240001067983 */ /* 0x001ee80000100800 */
[----:B------:R0:W-:Y:S04]  /*4130*/  STL [R1+0x5dc], R21 ;  /* 0x0005dc1501007387 */ /* 0x0001e80000100800 */
[----:B------:R-:W4:Y:S01]  /*4140*/  LDL.LU R28, [R1+0x610] ;  /* 0x00061000011c7983 */ /* 0x000f220000300800 */
[----:B0-----:R-:W-:-:S03]  /*4150*/  FMUL.FTZ R21, R7, R11 ;  /* 0x0000000b07157220 */ /* 0x001fc60000410000 */
[----:B------:R-:W3:Y:S01]  /*4160*/  LDL R7, [R1+0x340] ;  /* 0x0003400001077983 */ /* 0x000ee20000100800 */
[----:B------:R-:W-:Y:S02]  /*4170*/  FMUL.FTZ R29, R2, R9 ;  /* 0x00000009021d7220 */ /* 0x000fe40000410000 */
[----:B------:R-:W-:Y:S01]  /*4180*/  FADD.FTZ R4, R12, R4 ;  /* 0x000000040c047221 */ /* 0x000fe20000010000 */
[----:B------:R-:W3:Y:S01]  /*4190*/  LDL R11, [R1+0x88] ;  /* 0x00008800010b7983 */ /* 0x000ee20000100800 */
[----:B------:R-:W-:-:S03]  /*41a0*/  FFMA.FTZ R3, R5, R26, R3 ;  /* 0x0000001a05037223 */ /* 0x000fc60000010003 */
[----:B------:R0:W-:Y:S01]  /*41b0*/  STL [R1], R21 ;  /* 0x0000001501007387 */ /* 0x0001e20000100800 */
[----:B------:R-:W-:-:S03]  /*41c0*/  FADD.FTZ R8, R8, R26 ;  /* 0x0000001a08087221 */ /* 0x000fc60000010000 */
[----:B------:R-:W3:Y:S04]  /*41d0*/  LDL.LU R5, [R1+0x478] ;  /* 0x0004780001057983 */ /* 0x000ee80000300800 */
[----:B------:R1:W-:Y:S04]  /*41e0*/  STL [R1+0x474], R4 ;  /* 0x0004740401007387 */ /* 0x0003e80000100800 */
[----:B0-----:R-:W3:Y:S04]  /*41f0*/  LDL R21, [R1+0x20] ;  /* 0x0000200001157983 */ /* 0x001ee80000100800 */
[----:B------:R-:W3:Y:S04]  /*4200*/  LDL R9, [R1+0x38] ;  /* 0x0000380001097983 */ /* 0x000ee80000100800 */
[----:B-1----:R-:W3:Y:S04]  /*4210*/  LDL R4, [R1+0x344] ;  /* 0x0003440001047983 */ /* 0x002ee80000100800 */
[----:B------:R-:W3:Y:S04]  /*4220*/  LDL.LU R26, [R1+0x134] ;  /* 0x00013400011a7983 */ /* 0x000ee80000300800 */
[----:B------:R-:W-:Y:S01]  /*4230*/  STL [R1+0x12c], R29 ;  /* 0x00012c1d01007387 */ /* 0x000fe20000100800 */
[----:B--2---:R-:W-:-:S05]  /*4240*/  FFMA.FTZ R22, R12, R29, R22 ;  /* 0x0000001d0c167223 */ /* 0x004fca0000010016 */
[----:B------:R0:W-:Y:S04]  /*4250*/  STL [R1+0x470], R22 ;  /* 0x0004701601007387 */ /* 0x0001e80000100800 */
[----:B0-----:R-:W2:Y:S04]  /*4260*/  LDL.LU R22, [R1+0x60c] ;  /* 0x00060c0001167983 */ /* 0x001ea80000300800 */
[----:B------:R0:W-:Y:S01]  /*4270*/  STL [R1+0x5d8], R29 ;  /* 0x0005d81d01007387 */ /* 0x0001e20000100800 */
[----:B----4-:R-:W-:Y:S02]  /*4280*/  FADD.FTZ R8, R8, R28 ;  /* 0x0000001c08087221 */ /* 0x010fe40000010000 */
[----:B------:R-:W-:Y:S01]  /*4290*/  FFMA.FTZ R3, R10, R28, R3 ;  /* 0x0000001c0a037223 */ /* 0x000fe20000010003 */
[----:B0-----:R-:W4:Y:S01]  /*42a0*/  LDL R29, [R1+0x3c] ;  /* 0x00003c00011d7983 */ /* 0x001f220000100800 */
[----:B---3--:R-:W-:-:S03]  /*42b0*/  FMUL.FTZ R7, R7, R12 ;  /* 0x0000000c07077220 */ /* 0x008fc60000410000 */
[----:B------:R-:W3:Y:S01]  /*42c0*/  LDL.LU R12, [R1+0x47c] ;  /* 0x00047c00010c7983 */ /* 0x000ee20000300800 */
[----:B------:R-:W-:-:S03]  /*42d0*/  FADD.FTZ R8, R8, R13 ;  /* 0x0000000d08087221 */ /* 0x000fc60000010000 */
[----:B------:R0:W-:Y:S01]  /*42e0*/  STL [R1+0x128], R7 ;  /* 0x0001280701007387 */ /* 0x0001e20000100800 */
[----:B------:R-:W-:-:S03]  /*42f0*/  FFMA.FTZ R3, R14, R13, R3 ;  /* 0x0000000d0e037223 */ /* 0x000fc60000010003 */
[----:B------:R-:W3:Y:S04]  /*4300*/  LDL.LU R10, [R1+0x484] ;  /* 0x00048400010a7983 */ /* 0x000ee80000300800 */
[----:B0-----:R-:W3:Y:S04]  /*4310*/  LDL.LU R7, [R1+0x480] ;  /* 0x0004800001077983 */ /* 0x001ee80000300800 */
[----:B------:R-:W3:Y:S04]  /*4320*/  LDL.LU R13, [R1+0x608] ;  /* 0x00060800010d7983 */ /* 0x000ee80000300800 */
[----:B------:R-:W3:Y:S01]  /*4330*/  LDL.LU R14, [R1+0x604] ;  /* 0x00060400010e7983 */ /* 0x000ee20000300800 */
[----:B--2---:R-:W-:-:S05]  /*4340*/  FMUL.FTZ R22, R2, R22 ;  /* 0x0000001602167220 */ /* 0x004fca0000410000 */
[----:B------:R-:W-:Y:S01]  /*4350*/  STL [R1+0x120], R22 ;  /* 0x0001201601007387 */ /* 0x000fe20000100800 */
[----:B----4-:R-:W-:Y:S02]  /*4360*/  FFMA.FTZ R3, R11, R29, R3 ;  /* 0x0000001d0b037223 */ /* 0x010fe40000010003 */
[----:B------:R-:W-:Y:S02]  /*4370*/  FADD.FTZ R8, R8, R29 ;  /* 0x0000001d08087221 */ /* 0x000fe40000010000 */
[----:B------:R-:W-:Y:S02]  /*4380*/  FFMA.FTZ R3, R15, R6, R3 ;  /* 0x000000060f037223 */ /* 0x000fe40000010003 */
[----:B------:R-:W-:Y:S02]  /*4390*/  FADD.FTZ R8, R8, R6 ;  /* 0x0000000608087221 */ /* 0x000fe40000010000 */
[C---:B---3--:R-:W-:Y:S02]  /*43a0*/  FFMA.FTZ R5, R13.reuse, R22, R5 ;  /* 0x000000160d057223 */ /* 0x048fe40000010005 */
[----:B------:R-:W-:-:S03]  /*43b0*/  FADD.FTZ R12, R13, R12 ;  /* 0x0000000c0d0c7221 */ /* 0x000fc60000010000 */
[----:B------:R0:W-:Y:S04]  /*43c0*/  STL [R1+0x478], R5 ;  /* 0x0004780501007387 */ /* 0x0001e80000100800 */
[----:B------:R1:W-:Y:S04]  /*43d0*/  STL [R1+0x47c], R12 ;  /* 0x00047c0c01007387 */ /* 0x0003e80000100800 */
[----:B0-----:R-:W2:Y:S04]  /*43e0*/  LDL R5, [R1+0x348] ;  /* 0x0003480001057983 */ /* 0x001ea80000100800 */
[----:B------:R-:W3:Y:S04]  /*43f0*/  LDL.LU R11, [R1+0x138] ;  /* 0x00013800010b7983 */ /* 0x000ee80000300800 */
[----:B------:R-:W4:Y:S04]  /*4400*/  LDL.LU R15, [R1+0x600] ;  /* 0x00060000010f7983 */ /* 0x000f280000300800 */
[----:B------:R-:W4:Y:S01]  /*4410*/  LDL.LU R6, [R1+0x48c] ;  /* 0x00048c0001067983 */ /* 0x000f220000300800 */
[----:B------:R-:W-:-:S02]  /*4420*/  FMUL.FTZ R4, R4, R13 ;  /* 0x0000000d04047220 */ /* 0x000fc40000410000 */
[----:B------:R-:W-:Y:S02]  /*4430*/  FMUL.FTZ R24, R2, R24 ;  /* 0x0000001802187220 */ /* 0x000fe40000410000 */
[C---:B------:R-:W-:Y:S01]  /*4440*/  FADD.FTZ R10, R14.reuse, R10 ;  /* 0x0000000a0e0a7221 */ /* 0x040fe20000010000 */
[----:B------:R-:W-:Y:S01]  /*4450*/  STL [R1+0x124], R4 ;  /* 0x0001240401007387 */ /* 0x000fe20000100800 */
[----:B------:R-:W-:Y:S02]  /*4460*/  FFMA.FTZ R7, R14, R24, R7 ;  /* 0x000000180e077223 */ /* 0x000fe40000010007 */
[----:B------:R-:W-:Y:S01]  /*4470*/  FADD.FTZ R8, R8, R21 ;  /* 0x0000001508087221 */ /* 0x000fe20000010000 */
[----:B------:R-:W-:Y:S01]  /*4480*/  STL [R1+0x10c], R24 ;  /* 0x00010c1801007387 */ /* 0x000fe20000100800 */
[----:B------:R-:W-:-:S03]  /*4490*/  FFMA.FTZ R3, R9, R21, R3 ;  /* 0x0000001509037223 */ /* 0x000fc60000010003 */
[----:B------:R-:W3:Y:S01]  /*44a0*/  LDL.LU R13, [R1+0x488] ;  /* 0x00048800010d7983 */ /* 0x000ee20000300800 */
[----:B------:R-:W-:-:S03]  /*44b0*/  FADD.FTZ R8, R8, R25 ;  /* 0x0000001908087221 */ /* 0x000fc60000010000 */
[----:B------:R0:W-:Y:S01]  /*44c0*/  STL [R1+0x484], R10 ;  /* 0x0004840a01007387 */ /* 0x0001e20000100800 */
[----:B------:R-:W-:-:S03]  /*44d0*/  FFMA.FTZ R3, R18, R25, R3 ;  /* 0x0000001912037223 */ /* 0x000fc60000010003 */
[----:B------:R0:W-:Y:S01]  /*44e0*/  STL [R1+0x480], R7 ;  /* 0x0004800701007387 */ /* 0x0001e20000100800 */
[----:B------:R-:W-:-:S03]  /*44f0*/  FMUL.FTZ R26, R2, R26 ;  /* 0x0000001a021a7220 */ /* 0x000fc60000410000 */
[----:B-1----:R-:W3:Y:S04]  /*4500*/  LDL R12, [R1+0x1c] ;  /* 0x00001c00010c7983 */ /* 0x002ee80000100800 */
[----:B0-----:R-:W3:Y:S04]  /*4510*/  LDL R10, [R1+0x28] ;  /* 0x00002800010a7983 */ /* 0x001ee80000100800 */
[----:B------:R-:W3:Y:S04]  /*4520*/  LDL R7, [R1+0x34c] ;  /* 0x00034c0001077983 */ /* 0x000ee80000100800 */
[----:B------:R-:W3:Y:S01]  /*4530*/  LDL R9, [R1+0xa0] ;  /* 0x0000a00001097983 */ /* 0x000ee20000100800 */
[----:B------:R-:W-:-:S02]  /*4540*/  FADD.FTZ R8, R8, R16 ;  /* 0x0000001008087221 */ /* 0x000fc40000010000 */
[----:B------:R-:W-:Y:S02]  /*4550*/  FFMA.FTZ R3, R23, R16, R3 ;  /* 0x0000001017037223 */ /* 0x000fe40000010003 */
[----:B--2---:R-:W-:Y:S02]  /*4560*/  FMUL.FTZ R5, R5, R14 ;  /* 0x0000000e05057220 */ /* 0x004fe40000410000 */
[----:B------:R-:W2:Y:S04]  /*4570*/  LDL R14, [R1+0x10] ;  /* 0x00001000010e7983 */ /* 0x000ea80000100800 */
[----:B------:R-:W2:Y:S01]  /*4580*/  LDL.LU R25, [R1+0x5fc] ;  /* 0x0005fc0001197983 */ /* 0x000ea20000300800 */
[----:B----4-:R-:W-:-:S03]  /*4590*/  FADD.FTZ R6, R15, R6 ;  /* 0x000000060f067221 */ /* 0x010fc60000010000 */
[----:B------:R-:W-:Y:S04]  /*45a0*/  STL [R1+0xf4], R5 ;  /* 0x0000f40501007387 */ /* 0x000fe80000100800 */
[----:B------:R-:W4:Y:S04]  /*45b0*/  LDL.LU R18, [R1+0x494] ;  /* 0x0004940001127983 */ /* 0x000f280000300800 */
[----:B------:R0:W-:Y:S04]  /*45c0*/  STL [R1+0x48c], R6 ;  /* 0x00048c0601007387 */ /* 0x0001e80000100800 */
[----:B0-----:R-:W2:Y:S04]  /*45d0*/  LDL.LU R6, [R1+0x490] ;  /* 0x0004900001067983 */ /* 0x001ea80000300800 */
[----:B------:R-:W-:Y:S04]  /*45e0*/  STL [R1+0xf0], R26 ;  /* 0x0000f01a01007387 */ /* 0x000fe80000100800 */
[----:B------:R-:W4:Y:S01]  /*45f0*/  LDL.LU R16, [R1+0x5f8] ;  /* 0x0005f80001107983 */ /* 0x000f220000300800 */
[----:B---3--:R-:W-:-:S02]  /*4600*/  FFMA.FTZ R13, R15, R26, R13 ;  /* 0x0000001a0f0d7223 */ /* 0x008fc4000001000d */
[----:B------:R-:W-:-:S03]  /*4610*/  FMUL.FTZ R11, R2, R11 ;  /* 0x0000000b020b7220 */ /* 0x000fc60000410000 */
[----:B------:R0:W-:Y:S01]  /*4620*/  STL [R1+0x488], R13 ;  /* 0x0004880d01007387 */ /* 0x0001e20000100800 */
[----:B------:R-:W-:-:S03]  /*4630*/  FMUL.FTZ R7, R7, R15 ;  /* 0x0000000f07077220 */ /* 0x000fc60000410000 */
[----:B------:R-:W3:Y:S01]  /*4640*/  LDL R23, [R1+0x330] ;  /* 0x0003300001177983 */ /* 0x000ee20000100800 */
[----:B------:R-:W-:-:S03]  /*4650*/  FADD.FTZ R8, R8, R17 ;  /* 0x0000001108087221 */ /* 0x000fc60000010000 */
[----:B------:R-:W2:Y:S01]  /*4660*/  LDL R15, [R1+0x4] ;  /* 0x00000400010f7983 */ /* 0x000ea20000100800 */
[----:B------:R-:W-:-:S03]  /*4670*/  FFMA.FTZ R3, R0, R17, R3 ;  /* 0x0000001100037223 */ /* 0x000fc60000010003 */
[----:B0-----:R-:W3:Y:S04]  /*4680*/  LDL.LU R13, [R1+0x140] ;  /* 0x00014000010d7983 */ /* 0x001ee80000300800 */
[----:B------:R-:W3:Y:S04]  /*4690*/  LDL R29, [R1+0xa8] ;  /* 0x0000a800011d7983 */ /* 0x000ee80000100800 */
[----:B------:R-:W3:Y:S04]  /*46a0*/  LDL R21, [R1+0xac] ;  /* 0x0000ac0001157983 */ /* 0x000ee80000100800 */
[----:B------:R-:W3:Y:S04]  /*46b0*/  LDL.LU R17, [R1+0x5f4] ;  /* 0x0005f40001117983 */ /* 0x000ee80000300800 */
[----:B------:R-:W3:Y:S04]  /*46c0*/  LDL.LU R0, [R1+0x49c] ;  /* 0x00049c0001007983 */ /* 0x000ee80000300800 */
[----:B------:R-:W-:Y:S04]  /*46d0*/  STL [R1+0xec], R7 ;  /* 0x0000ec0701007387 */ /* 0x000fe80000100800 */
[----:B------:R-:W-:Y:S01]  /*46e0*/  STL [R1+0x15c], R11 ;  /* 0x00015c0b01007387 */ /* 0x000fe20000100800 */
[----:B----4-:R-:W-:-:S05]  /*46f0*/  FADD.FTZ R18, R16, R18 ;  /* 0x0000001210127221 */ /* 0x010fca0000010000 */
[----:B------:R0:W-:Y:S04]  /*4700*/  STL [R1+0x494], R18 ;  /* 0x0004941201007387 */ /* 0x0001e80000100800 */
[----:B0-----:R-:W4:Y:S01]  /*4710*/  LDL.LU R18, [R1+0x498] ;  /* 0x0004980001127983 */ /* 0x001f220000300800 */
[----:B--2---:R-:W-:Y:S02]  /*4720*/  FFMA.FTZ R6, R16, R11, R6 ;  /* 0x0000000b10067223 */ /* 0x004fe40000010006 */
[----:B------:R-:W-:Y:S02]  /*4730*/  FFMA.FTZ R3, R10, R14, R3 ;  /* 0x0000000e0a037223 */ /* 0x000fe40000010003 */
[----:B---3--:R-:W-:Y:S01]  /*4740*/  FMUL.FTZ R23, R23, R16 ;  /* 0x0000001017177220 */ /* 0x008fe20000410000 */
[----:B------:R0:W-:Y:S01]  /*4750*/  STL [R1+0x490], R6 ;  /* 0x0004900601007387 */ /* 0x0001e20000100800 */
[----:B------:R-:W-:-:S02]  /*4760*/  FMUL.FTZ R25, R2, R25 ;  /* 0x0000001902197220 */ /* 0x000fc40000410000 */
[----:B------:R-:W-:Y:S01]  /*4770*/  FADD.FTZ R8, R8, R14 ;  /* 0x0000000e08087221 */ /* 0x000fe20000010000 */
[----:B------:R-:W2:Y:S01]  /*4780*/  LDL R10, [R1+0xe8] ;  /* 0x0000e800010a7983 */ /* 0x000ea20000100800 */
[----:B------:R-:W-:-:S03]  /*4790*/  FFMA.FTZ R3, R9, R12, R3 ;  /* 0x0000000c09037223 */ /* 0x000fc60000010003 */
[----:B------:R-:W3:Y:S04]  /*47a0*/  LDL R14, [R1+0xdc] ;  /* 0x0000dc00010e7983 */ /* 0x000ee80000100800 */
[----:B0-----:R-:W2:Y:S01]  /*47b0*/  LDL R6, [R1+0x8] ;  /* 0x0000080001067983 */ /* 0x001ea20000100800 */
[----:B------:R-:W-:-:S03]  /*47c0*/  FADD.FTZ R0, R17, R0 ;  /* 0x0000000011007221 */ /* 0x000fc60000010000 */
[----:B------:R-:W2:Y:S01]  /*47d0*/  LDL R16, [R1+0x334] ;  /* 0x0003340001107983 */ /* 0x000ea20000100800 */
[----:B------:R-:W-:-:S03]  /*47e0*/  FADD.FTZ R8, R8, R12 ;  /* 0x0000000c08087221 */ /* 0x000fc60000010000 */
[----:B------:R-:W3:Y:S04]  /*47f0*/  LDL.LU R9, [R1+0x4a4] ;  /* 0x0004a40001097983 */ /* 0x000ee80000300800 */
[----:B------:R-:W-:Y:S04]  /*4800*/  STL [R1+0x14c], R23 ;  /* 0x00014c1701007387 */ /* 0x000fe80000100800 */
[----:B------:R0:W-:Y:S04]  /*4810*/  STL [R1+0x49c], R0 ;  /* 0x00049c0001007387 */ /* 0x0001e80000100800 */
[----:B0-----:R-:W3:Y:S04]  /*4820*/  LDL.LU R0, [R1+0x4a0] ;  /* 0x0004a00001007983 */ /* 0x001ee80000300800 */
[----:B------:R-:W3:Y:S04]  /*4830*/  LDL R12, [R1+0xe4] ;  /* 0x0000e400010c7983 */ /* 0x000ee80000100800 */
[----:B------:R-:W-:Y:S01]  /*4840*/  STL [R1+0x144], R25 ;  /* 0x0001441901007387 */ /* 0x000fe20000100800 */
[----:B------:R-:W-:-:S02]  /*4850*/  FFMA.FTZ R3, R27, R15, R3 ;  /* 0x0000000f1b037223 */ /* 0x000fc40000010003 */
[----:B----4-:R-:W-:-:S05]  /*4860*/  FFMA.FTZ R18, R17, R25, R18 ;  /* 0x0000001911127223 */ /* 0x010fca0000010012 */
[----:B------:R0:W-:Y:S04]  /*4870*/  STL [R1+0x498], R18 ;  /* 0x0004981201007387 */ /* 0x0001e80000100800 */
[----:B0-----:R-:W3:Y:S04]  /*4880*/  LDL.LU R18, [R1+0x5f0] ;  /* 0x0005f00001127983 */ /* 0x001ee80000300800 */
[----:B------:R-:W4:Y:S01]  /*4890*/  LDL R27, [R1+0x338] ;  /* 0x00033800011b7983 */ /* 0x000f220000100800 */
[----:B------:R-:W-:Y:S02]  /*48a0*/  FADD.FTZ R8, R8, R15 ;  /* 0x0000000f08087221 */ /* 0x000fe40000010000 */
[----:B--2---:R-:W-:Y:S01]  /*48b0*/  FMUL.FTZ R17, R16, R17 ;  /* 0x0000001110117220 */ /* 0x004fe20000410000 */
[----:B------:R-:W2:Y:S01]  /*48c0*/  LDL R15, [R1+0xd8] ;  /* 0x0000d800010f7983 */ /* 0x000ea20000100800 */
[----:B------:R-:W-:-:S02]  /*48d0*/  FMUL.FTZ R16, R2, R13 ;  /* 0x0000000d02107220 */ /* 0x000fc40000410000 */
[----:B------:R-:W-:Y:S02]  /*48e0*/  FFMA.FTZ R3, R21, R29, R3 ;  /* 0x0000001d15037223 */ /* 0x000fe40000010003 */
[----:B------:R-:W-:Y:S01]  /*48f0*/  FADD.FTZ R8, R8, R29 ;  /* 0x0000001d08087221 */ /* 0x000fe20000010000 */
[----:B------:R-:W2:Y:S04]  /*4900*/  LDL.LU R21, [R1+0x4ac] ;  /* 0x0004ac0001157983 */ /* 0x000ea80000300800 */
[----:B------:R-:W2:Y:S04]  /*4910*/  LDL R29, [R1] ;  /* 0x00000000011d7983 */ /* 0x000ea80000100800 */
[----:B------:R-:W-:Y:S04]  /*4920*/  STL [R1+0x148], R17 ;  /* 0x0001481101007387 */ /* 0x000fe80000100800 */
[----:B------:R-:W2:Y:S01]  /*4930*/  LDL.LU R13, [R1+0x4a8] ;  /* 0x0004a800010d7983 */ /* 0x000ea20000300800 */
[----:B------:R-:W-:-:S02]  /*4940*/  FADD.FTZ R8, R8, R6 ;  /* 0x0000000608087221 */ /* 0x000fc40000010000 */
[----:B------:R-:W-:Y:S02]  /*4950*/  FFMA.FTZ R3, R19, R6, R3 ;  /* 0x0000000613037223 */ /* 0x000fe40000010003 */
[C---:B---3--:R-:W-:Y:S02]  /*4960*/  FADD.FTZ R9, R18.reuse, R9 ;  /* 0x0000000912097221 */ /* 0x048fe40000010000 */
[----:B------:R-:W-:-:S03]  /*4970*/  FFMA.FTZ R0, R18, R16, R0 ;  /* 0x0000001012007223 */ /* 0x000fc60000010000 */
[----:B------:R0:W-:Y:S01]  /*4980*/  STL [R1+0x4a4], R9 ;  /* 0x0004a40901007387 */ /* 0x0001e20000100800 */
[----:B----4-:R-:W-:-:S03]  /*4990*/  FMUL.FTZ R27, R27, R18 ;  /* 0x000000121b1b7220 */ /* 0x010fc60000410000 */
[----:B0-----:R-:W3:Y:S04]  /*49a0*/  LDL.LU R9, [R1+0x64] ;  /* 0x0000640001097983 */ /* 0x001ee80000300800 */
[----:B------:R-:W-:Y:S04]  /*49b0*/  STL [R1+0x13c], R16 ;  /* 0x00013c1001007387 */ /* 0x000fe80000100800 */
[----:B------:R0:W-:Y:S04]  /*49c0*/  STL [R1+0x4a0], R0 ;  /* 0x0004a00001007387 */ /* 0x0001e80000100800 */
[----:B0-----:R-:W4:Y:S04]  /*49d0*/  LDL R0, [R1+0x33c] ;  /* 0x00033c0001007983 */ /* 0x001f280000100800 */
[----:B------:R-:W2:Y:S04]  /*49e0*/  LDL.LU R6, [R1+0x5ec] ;  /* 0x0005ec0001067983 */ /* 0x000ea80000300800 */
[----:B------:R-:W2:Y:S04]  /*49f0*/  LDL.LU R19, [R1+0x5e8] ;  /* 0x0005e80001137983 */ /* 0x000ea80000300800 */
[----:B------:R-:W3:Y:S01]  /*4a00*/  LDL.LU R18, [R1+0x150] ;  /* 0x0001500001127983 */ /* 0x000ee20000300800 */
[----:B------:R-:W-:-:S02]  /*4a10*/  FADD.FTZ R8, R8, R14 ;  /* 0x0000000e08087221 */ /* 0x000fc40000010000 */
[----:B------:R-:W-:Y:S02]  /*4a20*/  FFMA.FTZ R3, R10, R14, R3 ;  /* 0x0000000e0a037223 */ /* 0x000fe40000010003 */
[----:B------:R-:W4:Y:S04]  /*4a30*/  LDL.LU R14, [R1+0x4b4] ;  /* 0x0004b400010e7983 */ /* 0x000f280000300800 */
[----:B------:R-:W4:Y:S04]  /*4a40*/  LDL.LU R10, [R1+0x68] ;  /* 0x00006800010a7983 */ /* 0x000f280000300800 */
[----:B------:R-:W-:Y:S01]  /*4a50*/  STL [R1+0x138], R27 ;  /* 0x0001381b01007387 */ /* 0x000fe20000100800 */
[----:B--2---:R-:W-:-:S02]  /*4a60*/  FADD.FTZ R21, R19, R21 ;  /* 0x0000001513157221 */ /* 0x004fc40000010000 */
[----:B---3--:R-:W-:-:S03]  /*4a70*/  FMUL.FTZ R18, R2, R18 ;  /* 0x0000001202127220 */ /* 0x008fc60000410000 */
[----:B------:R0:W-:Y:S01]  /*4a80*/  STL [R1+0x4ac], R21 ;  /* 0x0004ac1501007387 */ /* 0x0001e20000100800 */
[----:B------:R-:W-:Y:S02]  /*4a90*/  FFMA.FTZ R13, R19, R18, R13 ;  /* 0x00000012130d7223 */ /* 0x000fe4000001000d */
[----:B------:R-:W-:Y:S02]  /*4aa0*/  FADD.FTZ R8, R8, R6 ;  /* 0x0000000608087221 */ /* 0x000fe40000010000 */
[----:B------:R-:W-:Y:S01]  /*4ab0*/  FFMA.FTZ R3, R12, R6, R3 ;  /* 0x000000060c037223 */ /* 0x000fe20000010003 */
[----:B0-----:R-:W2:Y:S01]  /*4ac0*/  LDL.LU R21, [R1+0x4b0] ;  /* 0x0004b00001157983 */ /* 0x001ea20000300800 */
[----:B----4-:R-:W-:-:S03]  /*4ad0*/  FMUL.FTZ R0, R0, R19 ;  /* 0x0000001300007220 */ /* 0x010fc60000410000 */
[----:B------:R-:W-:Y:S04]  /*4ae0*/  STL [R1+0x134], R18 ;  /* 0x0001341201007387 */ /* 0x000fe80000100800 */
[----:B------:R0:W-:Y:S01]  /*4af0*/  STL [R1+0x4a8], R13 ;  /* 0x0004a80d01007387 */ /* 0x0001e20000100800 */
[----:B------:R-:W-:Y:S02]  /*4b00*/  FADD.FTZ R8, R8, R20 ;  /* 0x0000001408087221 */ /* 0x000fe40000010000 */
[----:B------:R-:W-:Y:S01]  /*4b10*/  FFMA.FTZ R3, R15, R20, R3 ;  /* 0x000000140f037223 */ /* 0x000fe20000010003 */
[----:B0-----:R-:W3:Y:S04]  /*4b20*/  LDL R13, [R1+0x320] ;  /* 0x00032000010d7983 */ /* 0x001ee80000100800 */
[----:B------:R-:W4:Y:S04]  /*4b30*/  LDL.LU R6, [R1+0x5e4] ;  /* 0x0005e40001067983 */ /* 0x000f280000300800 */
[----:B------:R-:W2:Y:S04]  /*4b40*/  LDL R19, [R1+0x128] ;  /* 0x0001280001137983 */ /* 0x000ea80000100800 */
[----:B------:R-:W2:Y:S04]  /*4b50*/  LDL.LU R12, [R1+0x4bc] ;  /* 0x0004bc00010c7983 */ /* 0x000ea80000300800 */
[----:B------:R-:W2:Y:S04]  /*4b60*/  LDL.LU R20, [R1+0x5e0] ;  /* 0x0005e00001147983 */ /* 0x000ea80000300800 */
[----:B------:R-:W3:Y:S04]  /*4b70*/  LDL.LU R15, [R1+0x4b8] ;  /* 0x0004b800010f7983 */ /* 0x000ee80000300800 */
[----:B------:R-:W-:Y:S01]  /*4b80*/  STL [R1+0x130], R0 ;  /* 0x0001300001007387 */ /* 0x000fe20000100800 */
[----:B----4-:R-:W-:-:S02]  /*4b90*/  FMUL.FTZ R6, R2, R6 ;  /* 0x0000000602067220 */ /* 0x010fc40000410000 */
[C---:B--2---:R-:W-:Y:S02]  /*4ba0*/  FADD.FTZ R14, R20.reuse, R14 ;  /* 0x0000000e140e7221 */ /* 0x044fe40000010000 */
[----:B------:R-:W-:-:S03]  /*4bb0*/  FFMA.FTZ R21, R20, R6, R21 ;  /* 0x0000000614157223 */ /* 0x000fc60000010015 */
[----:B------:R0:W-:Y:S04]  /*4bc0*/  STL [R1+0x4b4], R14 ;  /* 0x0004b40e01007387 */ /* 0x0001e80000100800 */
[----:B0-----:R-:W2:Y:S04]  /*4bd0*/  LDL R14, [R1+0x324] ;  /* 0x00032400010e7983 */ /* 0x001ea80000100800 */
[----:B------:R-:W-:Y:S04]  /*4be0*/  STL [R1+0x168], R6 ;  /* 0x0001680601007387 */ /* 0x000fe80000100800 */
[----:B------:R0:W-:Y:S04]  /*4bf0*/  STL [R1+0x4b0], R21 ;  /* 0x0004b01501007387 */ /* 0x0001e80000100800 */
[----:B0-----:R-:W4:Y:S01]  /*4c00*/  LDL.LU R21, [R1+0x5dc] ;  /* 0x0005dc0001157983 */ /* 0x001f220000300800 */
[----:B------:R-:W-:-:S02]  /*4c10*/  FADD.FTZ R8, R8, R29 ;  /* 0x0000001d08087221 */ /* 0x000fc40000010000 */
[----:B----4-:R-:W-:Y:S02]  /*4c20*/  FFMA.FTZ R3, R21, R29, R3 ;  /* 0x0000001d15037223 */ /* 0x010fe40000010003 */
[----:B------:R-:W4:Y:S04]  /*4c30*/  LDL.LU R29, [R1+0x5d8] ;  /* 0x0005d800011d7983 */ /* 0x000f280000300800 */
[----:B------:R-:W2:Y:S01]  /*4c40*/  LDL.LU R21, [R1+0x5d4] ;  /* 0x0005d40001157983 */ /* 0x000ea20000300800 */
[----:B---3--:R-:W-:Y:S02]  /*4c50*/  FMUL.FTZ R20, R13, R20 ;  /* 0x000000140d147220 */ /* 0x008fe40000410000 */
[----:B------:R-:W-:Y:S02]  /*4c60*/  FMUL.FTZ R13, R2, R9 ;  /* 0x00000009020d7220 */ /* 0x000fe40000410000 */
[----:B------:R-:W3:Y:S01]  /*4c70*/  LDL.LU R9, [R1+0x4c4] ;  /* 0x0004c40001097983 */ /* 0x000ee20000300800 */
[----:B------:R-:W-:-:S04]  /*4c80*/  FADD.FTZ R8, R8, R19 ;  /* 0x0000001308087221 */ /* 0x000fc80000010000 */
[----:B------:R-:W-:-:S04]  /*4c90*/  FADD.FTZ R8, R8, R4 ;  /* 0x0000000408087221 */ /* 0x000fc80000010000 */
[----:B------:R-:W-:Y:S02]  /*4ca0*/  FADD.FTZ R8, R8, R5 ;  /* 0x0000000508087221 */ /* 0x000fe40000010000 */
[----:B----4-:R-:W-:Y:S02]  /*4cb0*/  FFMA.FTZ R3, R29, R19, R3 ;  /* 0x000000131d037223 */ /* 0x010fe40000010003 */
[----:B------:R0:W5:Y:S01]  /*4cc0*/  LDL.LU R29, [R1+0x5d0] ;  /* 0x0005d000011d7983 */ /* 0x0001620000300800 */
[----:B--2---:R-:W-:-:S03]  /*4cd0*/  FADD.FTZ R12, R21, R12 ;  /* 0x0000000c150c7221 */ /* 0x004fc60000010000 */
[----:B------:R-:W-:Y:S01]  /*4ce0*/  STL [R1+0x164], R20 ;  /* 0x0001641401007387 */ /* 0x000fe20000100800 */
[----:B------:R-:W-:-:S03]  /*4cf0*/  FFMA.FTZ R15, R21, R13, R15 ;  /* 0x0000000d150f7223 */ /* 0x000fc6000001000f */
[----:B------:R1:W-:Y:S01]  /*4d00*/  STL [R1+0x4bc], R12 ;  /* 0x0004bc0c01007387 */ /* 0x0003e20000100800 */
[----:B------:R-:W-:-:S03]  /*4d10*/  FFMA.FTZ R3, R22, R4, R3 ;  /* 0x0000000416037223 */ /* 0x000fc60000010003 */
[----:B-1----:R-:W2:Y:S04]  /*4d20*/  LDL R12, [R1+0x328] ;  /* 0x00032800010c7983 */ /* 0x002ea80000100800 */
[----:B------:R-:W-:Y:S04]  /*4d30*/  STL [R1+0x158], R13 ;  /* 0x0001580d01007387 */ /* 0x000fe80000100800 */
[----:B------:R-:W4:Y:S04]  /*4d40*/  LDL.LU R4, [R1+0x5cc] ;  /* 0x0005cc0001047983 */ /* 0x000f280000300800 */
[----:B------:R1:W-:Y:S04]  /*4d50*/  STL [R1+0x4b8], R15 ;  /* 0x0004b80f01007387 */ /* 0x0003e80000100800 */
[----:B------:R-:W3:Y:S01]  /*4d60*/  LDL.LU R22, [R1+0x5c8] ;  /* 0x0005c80001167983 */ /* 0x000ee20000300800 */
[----:B------:R-:W-:-:S02]  /*4d70*/  FFMA.FTZ R3, R24, R5, R3 ;  /* 0x0000000518037223 */ /* 0x000fc40000010003 */
[----:B-1----:R-:W-:Y:S02]  /*4d80*/  FMUL.FTZ R15, R14, R21 ;  /* 0x000000150e0f7220 */ /* 0x002fe40000410000 */
[----:B------:R-:W2:Y:S04]  /*4d90*/  LDL.LU R21, [R1+0x4c0] ;  /* 0x0004c00001157983 */ /* 0x000ea80000300800 */
[----:B------:R-:W4:Y:S04]  /*4da0*/  LDL.LU R14, [R1+0x4cc] ;  /* 0x0004cc00010e7983 */ /* 0x000f280000300800 */
[----:B------:R-:W4:Y:S04]  /*4db0*/  LDL.LU R5, [R1+0x5c4] ;  /* 0x0005c40001057983 */ /* 0x000f280000300800 */
[----:B------:R-:W4:Y:S01]  /*4dc0*/  LDL.LU R24, [R1+0x5c0] ;  /* 0x0005c00001187983 */ /* 0x000f220000300800 */
[----:B------:R-:W-:-:S03]  /*4dd0*/  FMUL.FTZ R10, R2, R10 ;  /* 0x0000000a020a7220 */ /* 0x000fc60000410000 */
[----:B------:R-:W4:Y:S01]  /*4de0*/  LDL.LU R19, [R1+0x4c8] ;  /* 0x0004c80001137983 */ /* 0x000f220000300800 */
[----:B------:R-:W-:-:S03]  /*4df0*/  FADD.FTZ R8, R8, R7 ;  /* 0x0000000708087221 */ /* 0x000fc60000010000 */
[----:B------:R-:W-:Y:S01]  /*4e00*/  STL [R1+0x150], R15 ;  /* 0x0001500f01007387 */ /* 0x000fe20000100800 */
[----:B------:R-:W-:Y:S02]  /*4e10*/  FFMA.FTZ R3, R26, R7, R3 ;  /* 0x000000071a037223 */ /* 0x000fe40000010003 */
[----:B------:R-:W-:Y:S02]  /*4e20*/  FADD.FTZ R8, R8, R23 ;  /* 0x0000001708087221 */ /* 0x000fe40000010000 */
[----:B------:R-:W-:Y:S02]  /*4e30*/  FFMA.FTZ R3, R11, R23, R3 ;  /* 0x000000170b037223 */ /* 0x000fe40000010003 */
[----:B---3--:R-:W-:-:S05]  /*4e40*/  FADD.FTZ R9, R22, R9 ;  /* 0x0000000916097221 */ /* 0x008fca0000010000 */
[----:B------:R1:W-:Y:S01]  /*4e50*/  STL [R1+0x4c4], R9 ;  /* 0x0004c40901007387 */ /* 0x0003e20000100800 */
[----:B--2---:R-:W-:Y:S02]  /*4e60*/  FFMA.FTZ R21, R22, R10, R21 ;  /* 0x0000000a16157223 */ /* 0x004fe40000010015 */
[----:B------:R-:W-:Y:S01]  /*4e70*/  FMUL.FTZ R22, R12, R22 ;  /* 0x000000160c167220 */ /* 0x000fe20000410000 */
[----:B-1----:R-:W2:Y:S04]  /*4e80*/  LDL R9, [R1+0x32c] ;  /* 0x00032c0001097983 */ /* 0x002ea80000100800 */
[----:B------:R-:W-:Y:S01]  /*4e90*/  STL [R1+0x154], R10 ;  /* 0x0001540a01007387 */ /* 0x000fe20000100800 */
[----:B----4-:R-:W-:-:S03]  /*4ea0*/  FMUL.FTZ R12, R2, R24 ;  /* 0x00000018020c7220 */ /* 0x010fc60000410000 */
[----:B------:R-:W3:Y:S04]  /*4eb0*/  LDL.LU R7, [R1+0x5bc] ;  /* 0x0005bc0001077983 */ /* 0x000ee80000300800 */
[----:B------:R1:W-:Y:S04]  /*4ec0*/  STL [R1+0x4c0], R21 ;  /* 0x0004c01501007387 */ /* 0x0003e80000100800 */
[----:B------:R-:W4:Y:S04]  /*4ed0*/  LDL.LU R26, [R1+0x5b8] ;  /* 0x0005b800011a7983 */ /* 0x000f280000300800 */
[----:B------:R-:W2:Y:S04]  /*4ee0*/  LDL.LU R24, [R1+0x5b4] ;  /* 0x0005b40001187983 */ /* 0x000ea80000300800 */
[----:B-1----:R-:W2:Y:S04]  /*4ef0*/  LDL.LU R21, [R1+0x4d4] ;  /* 0x0004d40001157983 */ /* 0x002ea80000300800 */
[----:B------:R-:W2:Y:S04]  /*4f00*/  LDL.LU R23, [R1+0x5b0] ;  /* 0x0005b00001177983 */ /* 0x000ea80000300800 */
[----:B------:R-:W3:Y:S01]  /*4f10*/  LDL.LU R11, [R1+0x4d0] ;  /* 0x0004d000010b7983 */ /* 0x000ee20000300800 */
[----:B------:R-:W-:-:S03]  /*4f20*/  FADD.FTZ R8, R8, R17 ;  /* 0x0000001108087221 */ /* 0x000fc60000010000 */
[----:B------:R-:W-:Y:S01]  /*4f30*/  STL [R1+0x170], R22 ;  /* 0x0001701601007387 */ /* 0x000fe20000100800 */
[----:B------:R-:W-:Y:S02]  /*4f40*/  FFMA.FTZ R3, R25, R17, R3 ;  /* 0x0000001119037223 */ /* 0x000fe40000010003 */
[----:B------:R-:W-:Y:S02]  /*4f50*/  FADD.FTZ R8, R8, R27 ;  /* 0x0000001b08087221 */ /* 0x000fe40000010000 */
[----:B------:R-:W-:Y:S02]  /*4f60*/  FFMA.FTZ R3, R16, R27, R3 ;  /* 0x0000001b10037223 */ /* 0x000fe40000010003 */
[----:B----4-:R-:W-:Y:S02]  /*4f70*/  FMUL.FTZ R17, R2, R26 ;  /* 0x0000001a02117220 */ /* 0x010fe40000410000 */
[C---:B--2---:R-:W-:Y:S02]  /*4f80*/  FADD.FTZ R14, R23.reuse, R14 ;  /* 0x0000000e170e7221 */ /* 0x044fe40000010000 */
[----:B------:R-:W-:-:S03]  /*4f90*/  FFMA.FTZ R19, R23, R12, R19 ;  /* 0x0000000c17137223 */ /* 0x000fc60000010013 */
[----:B------:R1:W-:Y:S01]  /*4fa0*/  STL [R1+0x4cc], R14 ;  /* 0x0004cc0e01007387 */ /* 0x0003e20000100800 */
[C---:B---3--:R-:W-:Y:S02]  /*4fb0*/  FFMA.FTZ R11, R24.reuse, R17, R11 ;  /* 0x00000011180b7223 */ /* 0x048fe4000001000b */
[----:B------:R-:W-:Y:S01]  /*4fc0*/  FADD.FTZ R21, R24, R21 ;  /* 0x0000001518157221 */ /* 0x000fe20000010000 */
[----:B-1----:R-:W2:Y:S04]  /*4fd0*/  LDL R14, [R1+0x310] ;  /* 0x00031000010e7983 */ /* 0x002ea80000100800 */
[----:B------:R-:W-:Y:S04]  /*4fe0*/  STL [R1+0x140], R12 ;  /* 0x0001400c01007387 */ /* 0x000fe80000100800 */
[----:B------:R-:W3:Y:S04]  /*4ff0*/  LDL.LU R25, [R1+0x5ac] ;  /* 0x0005ac0001197983 */ /* 0x000ee80000300800 */
[----:B------:R1:W-:Y:S04]  /*5000*/  STL [R1+0x4c8], R19 ;  /* 0x0004c81301007387 */ /* 0x0003e80000100800 */
[----:B------:R-:W4:Y:S01]  /*5010*/  LDL.LU R26, [R1+0x5a8] ;  /* 0x0005a800011a7983 */ /* 0x000f220000300800 */
[----:B-1----:R-:W-:-:S03]  /*5020*/  FMUL.FTZ R19, R9, R23 ;  /* 0x0000001709137220 */ /* 0x002fc60000410000 */
[----:B------:R-:W3:Y:S04]  /*5030*/  LDL.LU R9, [R1+0x4dc] ;  /* 0x0004dc0001097983 */ /* 0x000ee80000300800 */
[----:B------:R-:W4:Y:S04]  /*5040*/  LDL.LU R27, [R1+0x5a4] ;  /* 0x0005a400011b7983 */ /* 0x000f280000300800 */
[----:B------:R-:W4:Y:S04]  /*5050*/  LDL.LU R16, [R1+0x4d8] ;  /* 0x0004d80001107983 */ /* 0x000f280000300800 */
[----:B------:R-:W-:Y:S04]  /*5060*/  STL [R1+0x160], R19 ;  /* 0x0001601301007387 */ /* 0x000fe80000100800 */
[----:B------:R-:W-:Y:S04]  /*5070*/  STL [R1+0x19c], R17 ;  /* 0x00019c1101007387 */ /* 0x000fe80000100800 */
[----:B------:R1:W-:Y:S04]  /*5080*/  STL [R1+0x4d0], R11 ;  /* 0x0004d00b01007387 */ /* 0x0003e80000100800 */
[----:B------:R0:W-:Y:S04]  /*5090*/  STL [R1+0x4d4], R21 ;  /* 0x0004d41501007387 */ /* 0x0001e80000100800 */
[----:B-1----:R-:W4:Y:S01]  /*50a0*/  LDL R11, [R1+0x314] ;  /* 0x00031400010b7983 */ /* 0x002f220000100800 */
[----:B------:R-:W-:-:S02]  /*50b0*/  FFMA.FTZ R3, R18, R0, R3 ;  /* 0x0000000012037223 */ /* 0x000fc40000010003 */
[----:B------:R-:W-:Y:S02]  /*50c0*/  FADD.FTZ R8, R8, R0 ;  /* 0x0000000008087221 */ /* 0x000fe40000010000 */
[----:B------:R1:W5:Y:S01]  /*50d0*/  LDL.LU R0, [R1+0x5a0] ;  /* 0x0005a00001007983 */ /* 0x0003620000300800 */
[----:B------:R-:W-:Y:S02]  /*50e0*/  FFMA.FTZ R3, R6, R20, R3 ;  /* 0x0000001406037223 */ /* 0x000fe40000010003 */
[----:B------:R-:W-:Y:S02]  /*50f0*/  FADD.FTZ R8, R8, R20 ;  /* 0x0000001408087221 */ /* 0x000fe40000010000 */
[----:B------:R-:W-:Y:S02]  /*5100*/  FFMA.FTZ R3, R13, R15, R3 ;  /* 0x0000000f0d037223 */ /* 0x000fe40000010003 */
[----:B------:R-:W-:Y:S02]  /*5110*/  FADD.FTZ R8, R8, R15 ;  /* 0x0000000f08087221 */ /* 0x000fe40000010000 */
[----:B------:R-:W-:-:S02]  /*5120*/  FFMA.FTZ R3, R10, R22, R3 ;  /* 0x000000160a037223 */ /* 0x000fc40000010003 */
[----:B--2---:R-:W-:Y:S02]  /*5130*/  FMUL.FTZ R18, R14, R24 ;  /* 0x000000180e127220 */ /* 0x004fe40000410000 */
[----:B------:R-:W-:Y:S02]  /*5140*/  FMUL.FTZ R14, R2, R7 ;  /* 0x00000007020e7220 */ /* 0x000fe40000410000 */
[----:B------:R1:W5:Y:S04]  /*5150*/  LDL.LU R7, [R1+0x59c] ;  /* 0x00059c0001077983 */ /* 0x0003680000300800 */
[----:B------:R1:W5:Y:S04]  /*5160*/  LDL.LU R6, [R1+0x598] ;  /* 0x0005980001067983 */ /* 0x0003680000300800 */
[----:B0-----:R-:W2:Y:S04]  /*5170*/  LDL.LU R21, [R1+0x4e4] ;  /* 0x0004e40001157983 */ /* 0x001ea80000300800 */
[----:B------:R-:W2:Y:S04]  /*5180*/  LDL.LU R20, [R1+0x4e0] ;  /* 0x0004e00001147983 */ /* 0x000ea80000300800 */
[----:B------:R-:W-:Y:S01]  /*5190*/  STL [R1+0x198], R18 ;  /* 0x0001981201007387 */ /* 0x000fe20000100800 */
[----:B---3--:R-:W-:-:S05]  /*51a0*/  FADD.FTZ R9, R25, R9 ;  /* 0x0000000919097221 */ /* 0x008fca0000010000 */
[----:B------:R0:W-:Y:S01]  /*51b0*/  STL [R1+0x4dc], R9 ;  /* 0x0004dc0901007387 */ /* 0x0001e20000100800 */
[----:B----4-:R-:W-:-:S03]  /*51c0*/  FFMA.FTZ R16, R25, R14, R16 ;  /* 0x0000000e19107223 */ /* 0x010fc60000010010 */
[----:B0-----:R-:W3:Y:S04]  /*51d0*/  LDL R9, [R1+0x318] ;  /* 0x0003180001097983 */ /* 0x001ee80000100800 */
[----:B------:R-:W-:Y:S04]  /*51e0*/  STL [R1+0x190], R14 ;  /* 0x0001900e01007387 */ /* 0x000fe80000100800 */
[----:B------:R0:W-:Y:S01]  /*51f0*/  STL [R1+0x4d8], R16 ;  /* 0x0004d81001007387 */ /* 0x0001e20000100800 */
[----:B------:R-:W-:Y:S02]  /*5200*/  FMUL.FTZ R15, R11, R25 ;  /* 0x000000190b0f7220 */ /* 0x000fe40000410000 */
[----:B------:R-:W-:Y:S01]  /*5210*/  FMUL.FTZ R11, R2, R5 ;  /* 0x00000005020b7220 */ /* 0x000fe20000410000 */
[----:B0-----:R-:W4:Y:S04]  /*5220*/  LDL.LU R16, [R1+0x4ec] ;  /* 0x0004ec0001107983 */ /* 0x001f280000300800 */
[----:B------:R1:W5:Y:S04]  /*5230*/  LDL.LU R5, [R1+0x594] ;  /* 0x0005940001057983 */ /* 0x0003680000300800 */
[----:B------:R-:W4:Y:S04]  /*5240*/  LDL.LU R13, [R1+0x4e8] ;  /* 0x0004e800010d7983 */ /* 0x000f280000300800 */
[----:B------:R-:W-:Y:S04]  /*5250*/  STL [R1+0x18c], R15 ;  /* 0x00018c0f01007387 */ /* 0x000fe80000100800 */
[----:B------:R-:W4:Y:S01]  /*5260*/  LDL R10, [R1+0x31c] ;  /* 0x00031c00010a7983 */ /* 0x000f220000100800 */
[----:B------:R-:W-:-:S03]  /*5270*/  FFMA.FTZ R3, R12, R19, R3 ;  /* 0x000000130c037223 */ /* 0x000fc60000010003 */
[----:B------:R-:W-:Y:S01]  /*5280*/  STL [R1+0x184], R11 ;  /* 0x0001840b01007387 */ /* 0x000fe20000100800 */
[----:B------:R-:W-:-:S04]  /*5290*/  FADD.FTZ R8, R8, R22 ;  /* 0x0000001608087221 */ /* 0x000fc80000010000 */
[----:B------:R-:W-:Y:S02]  /*52a0*/  FADD.FTZ R8, R8, R19 ;  /* 0x0000001308087221 */ /* 0x000fe40000010000 */
[----:B------:R-:W-:Y:S02]  /*52b0*/  FFMA.FTZ R3, R17, R18, R3 ;  /* 0x0000001211037223 */ /* 0x000fe40000010003 */
[----:B------:R-:W-:Y:S02]  /*52c0*/  FADD.FTZ R8, R8, R18 ;  /* 0x0000001208087221 */ /* 0x000fe40000010000 */
[----:B------:R-:W-:Y:S02]  /*52d0*/  FFMA.FTZ R3, R14, R15, R3 ;  /* 0x0000000f0e037223 */ /* 0x000fe40000010003 */
[----:B------:R-:W-:Y:S02]  /*52e0*/  FADD.FTZ R8, R8, R15 ;  /* 0x0000000f08087221 */ /* 0x000fe40000010000 */
[----:B--2---:R-:W-:-:S02]  /*52f0*/  FADD.FTZ R21, R26, R21 ;  /* 0x000000151a157221 */ /* 0x004fc40000010000 */
[----:B------:R-:W-:-:S03]  /*5300*/  FFMA.FTZ R20, R26, R11, R20 ;  /* 0x0000000b1a147223 */ /* 0x000fc60000010014 */
[----:B------:R-:W-:Y:S04]  /*5310*/  STL [R1+0x4e4], R21 ;  /* 0x0004e41501007387 */ /* 0x000fe80000100800 */
[----:B------:R-:W-:Y:S01]  /*5320*/  STL [R1+0x4e0], R20 ;  /* 0x0004e01401007387 */ /* 0x000fe20000100800 */
[----:B---3--:R-:W-:Y:S02]  /*5330*/  FMUL.FTZ R12, R9, R26 ;  /* 0x0000001a090c7220 */ /* 0x008fe40000410000 */
[----:B------:R-:W-:Y:S02]  /*5340*/  FMUL.FTZ R9, R2, R4 ;  /* 0x0000000402097220 */ /* 0x000fe40000410000 */
[----:B------:R1:W5:Y:S04]  /*5350*/  LDL.LU R4, [R1+0x590] ;  /* 0x0005900001047983 */ /* 0x0003680000300800 */
[----:B------:R-:W-:Y:S04]  /*5360*/  STL [R1+0x180], R12 ;  /* 0x0001800c01007387 */ /* 0x000fe80000100800 */
[----:B------:R-:W-:Y:S01]  /*5370*/  STL [R1+0x17c], R9 ;  /* 0x00017c0901007387 */ /* 0x000fe20000100800 */
[----:B----4-:R-:W-:-:S02]  /*5380*/  FADD.FTZ R16, R27, R16 ;  /* 0x000000101b107221 */ /* 0x010fc40000010000 */
[----:B------:R-:W-:-:S05]  /*5390*/  FFMA.FTZ R13, R27, R9, R13 ;  /* 0x000000091b0d7223 */ /* 0x000fca000001000d */
[----:B------:R0:W-:Y:S01]  /*53a0*/  STL [R1+0x4e8], R13 ;  /* 0x0004e80d01007387 */ /* 0x0001e20000100800 */
[----:B------:R-:W-:-:S03]  /*53b0*/  FMUL.FTZ R10, R10, R27 ;  /* 0x0000001b0a0a7220 */ /* 0x000fc60000410000 */
[----:B------:R1:W-:Y:S04]  /*53c0*/  STL [R1+0x4ec], R16 ;  /* 0x0004ec1001007387 */ /* 0x0003e80000100800 */
[----:B0-----:R-:W0:Y:S04]  /*53d0*/  S2R R13, SR_TID.X ;  /* 0x00000000000d7919 */ /* 0x001e280000002100 */
[----:B------:R1:W-:Y:S01]  /*53e0*/  STL [R1+0x178], R10 ;  /* 0x0001780a01007387 */ /* 0x0003e20000100800 */
[----:B------:R-:W-:Y:S02]  /*53f0*/  FADD.FTZ R8, R8, R12 ;  /* 0x0000000c08087221 */ /* 0x000fe40000010000 */
[----:B------:R-:W-:-:S02]  /*5400*/  FFMA.FTZ R3, R11, R12, R3 ;  /* 0x0000000c0b037223 */ /* 0x000fc40000010003 */
[----:B------:R-:W-:Y:S02]  /*5410*/  FADD.FTZ R11, R8, R10 ;  /* 0x0000000a080b7221 */ /* 0x000fe40000010000 */
[----:B------:R-:W-:Y:S01]  /*5420*/  FFMA.FTZ R3, R9, R10, R3 ;  /* 0x0000000a09037223 */ /* 0x000fe20000010003 */
[----:B0-----:R-:W-:Y:S01]  /*5430*/  LOP3.LUT P1, RZ, R13, 0x1f, RZ, 0xc0, !PT ;  /* 0x0000001f0dff7812 */ /* 0x001fe2000782c0ff */
[----:B------:R-:W-:Y:S10]  /*5440*/  BRA.DIV ~URZ, `(.L_x_13302) ;  /* 0x000055427f007947 */ /* 0x000ff4000b800000 */
[----:B-1----:R0:W1:Y:S02]  /*5450*/  SHFL.DOWN PT, R12, R11, 0x10, 0x1f ;  /* 0x0a001f000b0c7f89 */ /* 0x00206400000e0000 */
.L_x_13306:
        /* <DEDUP_REMOVED lines=18> */
.L_x_13307:
[----:B--2---:R-:W2:Y:S01]  /*5580*/  LDL.LU R8, [R1+0x250] ;  /* 0x0002500001087983 */ /* 0x004ea20000300800 */
[----:B------:R-:W-:-:S03]  /*5590*/  PLOP3.LUT P0, PT, PT, PT, PT, 0x80, 0x0 ;  /* 0x000000000000781c */ /* 0x000fc60003f0f070 */
[----:B------:R-:W3:Y:S04]  /*55a0*/  LDL.LU R22, [R1+0x58] ;  /* 0x0000580001167983 */ /* 0x000ee80000300800 */
[----:B------:R-:W4:Y:S04]  /*55b0*/  LDL.LU R16, [R1+0x40] ;  /* 0x0000400001107983 */ /* 0x000f280000300800 */
[----:B------:R-:W3:Y:S04]  /*55c0*/  LDL.LU R21, [R1+0x60] ;  /* 0x0000600001157983 */ /* 0x000ee80000300800 */
[----:B------:R-:W3:Y:S04]  /*55d0*/  LDL.LU R20, [R1+0x5c] ;  /* 0x00005c0001147983 */ /* 0x000ee80000300800 */
[----:B------:R-:W1:Y:S01]  /*55e0*/  S2R R10, SR_TID.X ;  /* 0x00000000000a7919 */ /* 0x000e620000002100 */
[----:B0-----:R-:W-:Y:S01]  /*55f0*/  FADD.FTZ R9, R9, R3 ;  /* 0x0000000309097221 */ /* 0x001fe20000010000 */
[----:B------:R-:W-:-:S02]  /*5600*/  ULDC.U8 UR6, c[0x0][0x1f0] ;  /* 0x00007c0000067ab9 */ /* 0x000fc40000000000 */
[----:B------:R-:W3:Y:S04]  /*5610*/  LDL.LU R19, [R1+0x54] ;  /* 0x0000540001137983 */ /* 0x000ee80000300800 */
[----:B------:R-:W3:Y:S04]  /*5620*/  LDL.LU R18, [R1+0x44] ;  /* 0x0000440001127983 */ /* 0x000ee80000300800 */
[----:B------:R-:W3:Y:S01]  /*5630*/  LDL.LU R17, [R1+0x50] ;  /* 0x0000500001117983 */ /* 0x000ee20000300800 */
[----:B--2---:R-:W-:Y:S01]  /*5640*/  LOP3.LUT P3, RZ, R8, 0xff, RZ, 0xc0, !PT ;  /* 0x000000ff08ff7812 */ /* 0x004fe2000786c0ff */
[----:B------:R-:W-:Y:S01]  /*5650*/  FADD.FTZ R8, R12, R11 ;  /* 0x0000000b0c087221 */ /* 0x000fe20000010000 */
[----:B-1----:R-:W-:-:S02]  /*5660*/  SHF.R.U32.HI R11, RZ, 0x5, R10 ;  /* 0x00000005ff0b7819 */ /* 0x002fc4000001160a */
[----:B------:R-:W-:Y:S02]  /*5670*/  @!P1 PLOP3.LUT P0, PT, P3, PT, PT, 0x80, 0x0 ;  /* 0x000000000000981c */ /* 0x000fe40001f0f070 */
[----:B------:R-:W-:-:S11]  /*5680*/  @!P1 LOP3.LUT R10, R11, 0x7fffffc, RZ, 0xc0, !PT ;  /* 0x07fffffc0b0a9812 */ /* 0x000fd600078ec0ff */
[----:B------:R-:W-:-:S04]  /*5690*/  @!P0 IADD3 R10, R10, 0x4, RZ ;  /* 0x000000040a0a8810 */ /* 0x000fc80007ffe0ff */
        /* <DEDUP_REMOVED lines=9> */
[----:B------:R0:W1:Y:S02]  /*5730*/  LDS.128 R12, [R3+0x5010] ;  /* 0x00501000030c7984 */ /* 0x0000640000000c00 */
        /* <DEDUP_REMOVED lines=11> */
[-CC-:B---3--:R-:W-:Y:S01]  /*57f0*/  FFMA.FTZ R8, R22, R25.reuse, R3.reuse ;  /* 0x0000001916087223 */ /* 0x188fe20000010003 */
[----:B------:R-:W-:Y:S01]  /*5800*/  STL [R1+0x80], R25 ;  /* 0x0000801901007387 */ /* 0x000fe20000100800 */
[-CC-:B------:R-:W-:Y:S02]  /*5810*/  FFMA.FTZ R9, R21, R25.reuse, R3.reuse ;  /* 0x0000001915097223 */ /* 0x180fe40000010003 */
[----:B----4-:R-:W-:Y:S01]  /*5820*/  FADD.FTZ R8, R16, -R8 ;  /* 0x8000000810087221 */ /* 0x010fe20000010000 */
[----:B------:R-:W2:Y:S04]  /*5830*/  LDL R12, [R1+0x238] ;  /* 0x00023800010c7983 */ /* 0x000ea80000100800 */
[----:B------:R-:W3:Y:S04]  /*5840*/  LDL R16, [R1+0x230] ;  /* 0x0002300001107983 */ /* 0x000ee80000100800 */
[----:B------:R-:W4:Y:S04]  /*5850*/  LDL R13, [R1+0x234] ;  /* 0x00023400010d7983 */ /* 0x000f280000100800 */
[----:B------:R-:W2:Y:S01]  /*5860*/  LDL R22, [R1+0x23c] ;  /* 0x00023c0001167983 */ /* 0x000ea20000100800 */
[----:B------:R-:W-:-:S03]  /*5870*/  FFMA.FTZ R10, R20, R25, R3 ;  /* 0x00000019140a7223 */ /* 0x000fc60000010003 */
[----:B------:R-:W2:Y:S04]  /*5880*/  LDL.LU R21, [R1+0xfc] ;  /* 0x0000fc0001157983 */ /* 0x000ea80000300800 */
[----:B------:R-:W4:Y:S01]  /*5890*/  LDL.LU R20, [R1+0x100] ;  /* 0x0001000001147983 */ /* 0x000f220000300800 */
[----:B------:R-:W-:-:S04]  /*58a0*/  ISETP.NE.U32.AND P0, PT, RZ, c[0x0][0x218], PT ;  /* 0x00008600ff007a0c */ /* 0x000fc80003f05070 */
[----:B------:R-:W-:Y:S01]  /*58b0*/  ISETP.NE.AND.EX P0, PT, RZ, c[0x0][0x21c], PT, P0 ;  /* 0x00008700ff007a0c */ /* 0x000fe20003f05300 */
[----:B------:R-:W-:Y:S02]  /*58c0*/  FMUL.FTZ R14, R2, R8 ;  /* 0x00000008020e7220 */ /* 0x000fe40000410000 */
[----:B------:R-:W-:Y:S01]  /*58d0*/  FFMA.FTZ R11, R17, R25, R3 ;  /* 0x00000019110b7223 */ /* 0x000fe20000010003 */
[----:B------:R0:W-:Y:S09]  /*58e0*/  STL [R1+0x674], R25 ;  /* 0x0006741901007387 */ /* 0x0001f20000100800 */
[----:B---3--:R-:W-:Y:S01]  /*58f0*/  @P0 FADD.FTZ R14, R16, R14 ;  /* 0x0000000e100e0221 */ /* 0x008fe20000010000 */
[----:B--2---:R-:W-:-:S04]  /*5900*/  IADD3 R16, P4, R21, c[0x0][0x170], RZ ;  /* 0x00005c0015107a10 */ /* 0x004fc80007f9e0ff */
[----:B----4-:R-:W-:-:S05]  /*5910*/  IADD3.X R17, R20, c[0x0][0x174], RZ, P4, !PT ;  /* 0x00005d0014117a10 */ /* 0x010fca00027fe4ff */
[----:B0-----:R-:W2:Y:S01]  /*5920*/  LDG.E.128 R24, [R16.64] ;  /* 0x0000000410187981 */ /* 0x001ea2000c1e1d00 */
[----:B------:R-:W-:-:S04]  /*5930*/  ISETP.NE.U32.AND P1, PT, RZ, c[0x0][0x258], PT ;  /* 0x00009600ff007a0c */ /* 0x000fc80003f25070 */
[----:B------:R-:W-:Y:S01]  /*5940*/  ISETP.NE.AND.EX P1, PT, RZ, c[0x0][0x25c], PT, P1 ;  /* 0x00009700ff007a0c */ /* 0x000fe20003f25310 */
[----:B------:R-:W-:Y:S02]  /*5950*/  FADD.FTZ R9, R19, -R9 ;  /* 0x8000000913097221 */ /* 0x000fe40000010000 */
[----:B------:R-:W-:Y:S02]  /*5960*/  FADD.FTZ R10, R18, -R10 ;  /* 0x8000000a120a7221 */ /* 0x000fe40000010000 */
[----:B-----5:R-:W-:Y:S01]  /*5970*/  FADD.FTZ R11, R29, -R11 ;  /* 0x8000000b1d0b7221 */ /* 0x020fe20000010000 */
[----:B------:R-:W-:Y:S01]  /*5980*/  ISETP.NE.U32.AND P2, PT, RZ, c[0x0][0x258], PT ;  /* 0x00009600ff007a0c */ /* 0x000fe20003f45070 */
[C---:B------:R-:W-:Y:S01]  /*5990*/  FMUL.FTZ R15, R2.reuse, R9 ;  /* 0x00000009020f7220 */ /* 0x040fe20000410000 */
[----:B------:R-:W3:Y:S01]  /*59a0*/  LDL R29, [R1+0x300] ;  /* 0x00030000011d7983 */ /* 0x000ee20000100800 */
[C---:B------:R-:W-:Y:S02]  /*59b0*/  FMUL.FTZ R18, R2.reuse, R10 ;  /* 0x0000000a02127220 */ /* 0x040fe40000410000 */
[----:B------:R-:W-:Y:S01]  /*59c0*/  FMUL.FTZ R19, R2, R11 ;  /* 0x0000000b02137220 */ /* 0x000fe20000410000 */
[----:B------:R-:W-:Y:S01]  /*59d0*/  ISETP.NE.AND.EX P2, PT, RZ, c[0x0][0x25c], PT, P2 ;  /* 0x00009700ff007a0c */ /* 0x000fe20003f45320 */
[----:B------:R-:W-:-:S02]  /*59e0*/  @P0 FADD.FTZ R15, R13, R15 ;  /* 0x0000000f0d0f0221 */ /* 0x000fc40000010000 */
[----:B------:R-:W-:Y:S01]  /*59f0*/  @P0 FADD.FTZ R18, R12, R18 ;  /* 0x000000120c120221 */ /* 0x000fe20000010000 */
[----:B------:R-:W-:Y:S01]  /*5a00*/  @P1 IADD3 R12, P5, R21, c[0x0][0x258], RZ ;  /* 0x00009600150c1a10 */ /* 0x000fe20007fbe0ff */
[----:B------:R-:W-:Y:S01]  /*5a10*/  @P0 FADD.FTZ R19, R22, R19 ;  /* 0x0000001316130221 */ /* 0x000fe20000010000 */
[----:B------:R-:W-:Y:S02]  /*5a20*/  SEL R8, R14, R4, P2 ;  /* 0x000000040e087207 */ /* 0x000fe40001000000 */
[----:B------:R-:W-:Y:S02]  /*5a30*/  @P1 IADD3.X R13, R20, c[0x0][0x25c], RZ, P5, !PT ;  /* 0x00009700140d1a10 */ /* 0x000fe40002ffe4ff */
[----:B------:R-:W-:Y:S02]  /*5a40*/  SEL R9, R15, R5, P2 ;  /* 0x000000050f097207 */ /* 0x000fe40001000000 */
[----:B------:R-:W-:Y:S02]  /*5a50*/  SEL R10, R18, R6, P2 ;  /* 0x00000006120a7207 */ /* 0x000fe40001000000 */
[----:B------:R-:W-:-:S05]  /*5a60*/  SEL R11, R19, R7, P2 ;  /* 0x00000007130b7207 */ /* 0x000fca0001000000 */
[----:B------:R0:W-:Y:S02]  /*5a70*/  @P1 STG.E.128 [R12.64], R8 ;  /* 0x000000080c001986 */ /* 0x0001e4000c101d04 */
[----:B0-----:R-:W-:-:S04]  /*5a80*/  IADD3 R12, P4, R21, c[0x0][0x248], RZ ;  /* 0x00009200150c7a10 */ /* 0x001fc80007f9e0ff */
[----:B------:R-:W-:Y:S01]  /*5a90*/  IADD3.X R13, R20, c[0x0][0x24c], RZ, P4, !PT ;  /* 0x00009300140d7a10 */ /* 0x000fe200027fe4ff */
[----:B--2---:R0:W-:Y:S04]  /*5aa0*/  STL.64 [R1+0x60], R24 ;  /* 0x0000601801007387 */ /* 0x0041e80000100a00 */
[----:B------:R1:W-:Y:S04]  /*5ab0*/  STL.64 [R1+0x68], R26 ;  /* 0x0000681a01007387 */ /* 0x0003e80000100a00 */
[----:B0-----:R-:W2:Y:S04]  /*5ac0*/  LDL.LU R25, [R1+0x674] ;  /* 0x0006740001197983 */ /* 0x001ea80000300800 */
[----:B-1----:R-:W4:Y:S04]  /*5ad0*/  LDL R27, [R1+0x304] ;  /* 0x00030400011b7983 */ /* 0x002f280000100800 */
[----:B------:R-:W2:Y:S04]  /*5ae0*/  LDL R26, [R1+0x308] ;  /* 0x00030800011a7983 */ /* 0x000ea80000100800 */
[----:B------:R-:W2:Y:S04]  /*5af0*/  LDL R24, [R1+0x30c] ;  /* 0x00030c0001187983 */ /* 0x000ea80000100800 */
[----:B------:R-:W2:Y:S04]  /*5b00*/  LDL.LU R22, [R1+0x78] ;  /* 0x0000780001167983 */ /* 0x000ea80000300800 */
[----:B------:R-:W2:Y:S04]  /*5b10*/  LDL.LU R23, [R1+0x74] ;  /* 0x0000740001177983 */ /* 0x000ea80000300800 */
[----:B------:R-:W2:Y:S04]  /*5b20*/  LDL.LU R20, [R1+0x70] ;  /* 0x0000700001147983 */ /* 0x000ea80000300800 */
[----:B------:R-:W2:Y:S01]  /*5b30*/  LDL.LU R21, [R1+0x48] ;  /* 0x0000480001157983 */ /* 0x000ea20000300800 */
[----:B------:R-:W-:-:S02]  /*5b40*/  FMUL.FTZ R8, R14, R0 ;  /* 0x000000000e087220 */ /* 0x000fc40000410000 */
[-C--:B------:R-:W-:Y:S02]  /*5b50*/  FMUL.FTZ R9, R15, R0.reuse ;  /* 0x000000000f097220 */ /* 0x080fe40000410000 */
[-C--:B------:R-:W-:Y:S01]  /*5b60*/  FMUL.FTZ R10, R18, R0.reuse ;  /* 0x00000000120a7220 */ /* 0x080fe20000410000 */
[----:B------:R3:W-:Y:S01]  /*5b70*/  STL [R1+0x25c], R8 ;  /* 0x00025c0801007387 */ /* 0x0007e20000100800 */
[----:B------:R-:W-:-:S03]  /*5b80*/  FMUL.FTZ R11, R19, R0 ;  /* 0x00000000130b7220 */ /* 0x000fc60000410000 */
[----:B------:R4:W-:Y:S04]  /*5b90*/  STL [R1+0x258], R9 ;  /* 0x0002580901007387 */ /* 0x0009e80000100800 */
[----:B------:R-:W2:Y:S04]  /*5ba0*/  LDL.LU R19, [R1+0x4c] ;  /* 0x00004c0001137983 */ /* 0x000ea80000300800 */
[----:B------:R2:W-:Y:S01]  /*5bb0*/  STL [R1+0x250], R10 ;  /* 0x0002500a01007387 */ /* 0x0005e20000100800 */
[----:B---3--:R-:W-:-:S03]  /*5bc0*/  FMUL.FTZ R8, R29, R8 ;  /* 0x000000081d087220 */ /* 0x008fc60000410000 */
[----:B------:R-:W3:Y:S04]  /*5bd0*/  LDL.LU R17, [R1+0x34] ;  /* 0x0000340001117983 */ /* 0x000ee80000300800 */
[----:B------:R0:W-:Y:S04]  /*5be0*/  STL [R1+0x248], R11 ;  /* 0x0002480b01007387 */ /* 0x0001e80000100800 */
[----:B------:R-:W3:Y:S04]  /*5bf0*/  LDL.LU R16, [R1+0x30] ;  /* 0x0000300001107983 */ /* 0x000ee80000300800 */
[----:B------:R-:W3:Y:S04]  /*5c00*/  LDL R14, [R1+0x228] ;  /* 0x00022800010e7983 */ /* 0x000ee80000100800 */
[----:B------:R-:W3:Y:S04]  /*5c10*/  LDL R18, [R1+0x220] ;  /* 0x0002200001127983 */ /* 0x000ee80000100800 */
[----:B------:R-:W3:Y:S01]  /*5c20*/  LDL R15, [R1+0x224] ;  /* 0x00022400010f7983 */ /* 0x000ee20000100800 */
[----:B----4-:R-:W-:-:S02]  /*5c30*/  FMUL.FTZ R9, R27, R9 ;  /* 0x000000091b097220 */ /* 0x010fc40000410000 */
[----:B--2---:R-:W-:Y:S02]  /*5c40*/  FMUL.FTZ R10, R26, R10 ;  /* 0x0000000a1a0a7220 */ /* 0x004fe40000410000 */
[----:B0-----:R-:W-:-:S05]  /*5c50*/  FMUL.FTZ R11, R24, R11 ;  /* 0x0000000b180b7220 */ /* 0x001fca0000410000 */
[----:B------:R0:W-:Y:S02]  /*5c60*/  STG.E.128 [R12.64], R8 ;  /* 0x000000080c007986 */ /* 0x0001e4000c101d04 */
[-CC-:B0-----:R-:W-:Y:S02]  /*5c70*/  FFMA.FTZ R8, R22, R25.reuse, R3.reuse ;  /* 0x0000001916087223 */ /* 0x181fe40000010003 */
[----:B------:R-:W-:Y:S01]  /*5c80*/  FFMA.FTZ R9, R23, R25, R3 ;  /* 0x0000001917097223 */ /* 0x000fe20000010003 */
[----:B------:R-:W2:Y:S01]  /*5c90*/  LDL.LU R22, [R1+0x104] ;  /* 0x0001040001167983 */ /* 0x000ea20000300800 */
[----:B------:R-:W-:Y:S02]  /*5ca0*/  FADD.FTZ R8, R20, -R8 ;  /* 0x8000000814087221 */ /* 0x000fe40000010000 */
[----:B------:R-:W-:Y:S01]  /*5cb0*/  FADD.FTZ R9, R21, -R9 ;  /* 0x8000000915097221 */ /* 0x000fe20000010000 */
[----:B------:R-:W4:Y:S04]  /*5cc0*/  LDL R20, [R1+0x22c] ;  /* 0x00022c0001147983 */ /* 0x000f280000100800 */
[----:B------:R-:W4:Y:S01]  /*5cd0*/  LDL.LU R21, [R1+0x108] ;  /* 0x0001080001157983 */ /* 0x000f220000300800 */
[----:B------:R-:W-:-:S02]  /*5ce0*/  FMUL.FTZ R12, R2, R8 ;  /* 0x00000008020c7220 */ /* 0x000fc40000410000 */
[-CC-:B------:R-:W-:Y:S01]  /*5cf0*/  FFMA.FTZ R10, R19, R25.reuse, R3.reuse ;  /* 0x00000019130a7223 */ /* 0x180fe20000010003 */
[----:B------:R0:W-:Y:S01]  /*5d00*/  STL [R1+0x670], R25 ;  /* 0x0006701901007387 */ /* 0x0001e20000100800 */
[----:B---3--:R-:W-:Y:S02]  /*5d10*/  FFMA.FTZ R11, R17, R25, R3 ;  /* 0x00000019110b7223 */ /* 0x008fe40000010003 */
[----:B------:R-:W-:Y:S02]  /*5d20*/  @P0 FADD.FTZ R12, R18, R12 ;  /* 0x0000000c120c0221 */ /* 0x000fe40000010000 */
[----:B------:R-:W-:-:S04]  /*5d30*/  FADD.FTZ R11, R28, -R11 ;  /* 0x8000000b1c0b7221 */ /* 0x000fc80000010000 */
[----:B------:R-:W-:Y:S01]  /*5d40*/  FMUL.FTZ R17, R2, R11 ;  /* 0x0000000b02117220 */ /* 0x000fe20000410000 */
[----:B--2---:R-:W-:-:S04]  /*5d50*/  IADD3 R18, P4, R22, c[0x0][0x170], RZ ;  /* 0x00005c0016127a10 */ /* 0x004fc80007f9e0ff */
[----:B----4-:R-:W-:-:S05]  /*5d60*/  IADD3.X R19, R21, c[0x0][0x174], RZ, P4, !PT ;  /* 0x00005d0015137a10 */ /* 0x010fca00027fe4ff */
[----:B0-----:R-:W2:Y:S01]  /*5d70*/  LDG.E.128 R24, [R18.64] ;  /* 0x0000000412187981 */ /* 0x001ea2000c1e1d00 */
[----:B------:R-:W-:-:S03]  /*5d80*/  @P0 FADD.FTZ R17, R20, R17 ;  /* 0x0000001114110221 */ /* 0x000fc60000010000 */
[----:B------:R-:W3:Y:S01]  /*5d90*/  LDL R20, [R1+0x2f0] ;  /* 0x0002f00001147983 */ /* 0x000ee20000100800 */
[----:B------:R-:W-:Y:S02]  /*5da0*/  FADD.FTZ R10, R16, -R10 ;  /* 0x8000000a100a7221 */ /* 0x000fe40000010000 */
[C---:B------:R-:W-:Y:S02]  /*5db0*/  FMUL.FTZ R13, R2.reuse, R9 ;  /* 0x00000009020d7220 */ /* 0x040fe40000410000 */
[----:B------:R-:W-:Y:S02]  /*5dc0*/  FMUL.FTZ R16, R2, R10 ;  /* 0x0000000a02107220 */ /* 0x000fe40000410000 */
[----:B------:R-:W-:Y:S02]  /*5dd0*/  @P0 FADD.FTZ R13, R15, R13 ;  /* 0x0000000d0f0d0221 */ /* 0x000fe40000010000 */
[----:B------:R-:W-:Y:S01]  /*5de0*/  @P0 FADD.FTZ R16, R14, R16 ;  /* 0x000000100e100221 */ /* 0x000fe20000010000 */
[----:B------:R-:W-:-:S02]  /*5df0*/  @P1 IADD3 R14, P5, R22, c[0x0][0x258], RZ ;  /* 0x00009600160e1a10 */ /* 0x000fc40007fbe0ff */
[----:B------:R-:W-:Y:S02]  /*5e00*/  SEL R8, R12, R4, P2 ;  /* 0x000000040c087207 */ /* 0x000fe40001000000 */
[----:B------:R-:W-:Y:S02]  /*5e10*/  @P1 IADD3.X R15, R21, c[0x0][0x25c], RZ, P5, !PT ;  /* 0x00009700150f1a10 */ /* 0x000fe40002ffe4ff */
[----:B------:R-:W-:Y:S02]  /*5e20*/  SEL R9, R13, R5, P2 ;  /* 0x000000050d097207 */ /* 0x000fe40001000000 */
[----:B------:R-:W-:Y:S02]  /*5e30*/  SEL R10, R16, R6, P2 ;  /* 0x00000006100a7207 */ /* 0x000fe40001000000 */
[----:B------:R-:W-:-:S05]  /*5e40*/  SEL R11, R17, R7, P2 ;  /* 0x00000007110b7207 */ /* 0x000fca0001000000 */
[----:B------:R0:W-:Y:S02]  /*5e50*/  @P1 STG.E.128 [R14.64], R8 ;  /* 0x000000080e001986 */ /* 0x0001e4000c101d04 */
[----:B0-----:R-:W-:Y:S01]  /*5e60*/  IADD3 R14, P4, R22, c[0x0][0x248], RZ ;  /* 0x00009200160e7a10 */ /* 0x001fe20007f9e0ff */
[-C--:B------:R-:W-:Y:S02]  /*5e70*/  FMUL.FTZ R8, R12, R0.reuse ;  /* 0x000000000c087220 */ /* 0x080fe40000410000 */
[-C--:B------:R-:W-:Y:S01]  /*5e80*/  FMUL.FTZ R9, R13, R0.reuse ;  /* 0x000000000d097220 */ /* 0x080fe20000410000 */
[----:B------:R-:W-:Y:S01]  /*5e90*/  IADD3.X R15, R21, c[0x0][0x24c], RZ, P4, !PT ;  /* 0x00009300150f7a10 */ /* 0x000fe200027fe4ff */
[----:B------:R-:W-:Y:S01]  /*5ea0*/  FMUL.FTZ R10, R16, R0 ;  /* 0x00000000100a7220 */ /* 0x000fe20000410000 */
        /* <DEDUP_REMOVED lines=8> */
[----:B------:R3:W-:Y:S04]  /*5f30*/  STL [R1+0x108], R8 ;  /* 0x0001080801007387 */ /* 0x0007e80000100800 */
[----:B------:R4:W-:Y:S04]  /*5f40*/  STL [R1+0x104], R9 ;  /* 0x0001040901007387 */ /* 0x0009e80000100800 */
[----:B------:R-:W2:Y:S01]  /*5f50*/  LDL.LU R24, [R1+0x84] ;  /* 0x0000840001187983 */ /* 0x000ea20000300800 */
[----:B---3--:R-:W-:-:S03]  /*5f60*/  FMUL.FTZ R8, R20, R8 ;  /* 0x0000000814087220 */ /* 0x008fc60000410000 */
[----:B------:R2:W-:Y:S04]  /*5f70*/  STL [R1+0x100], R10 ;  /* 0x0001000a01007387 */ /* 0x0005e80000100800 */
[----:B------:R-:W3:Y:S01]  /*5f80*/  LDL.LU R20, [R1+0x3c] ;  /* 0x00003c0001147983 */ /* 0x000ee20000300800 */
[----:B------:R-:W-:-:S05]  /*5f90*/  FMUL.FTZ R11, R17, R0 ;  /* 0x00000000110b7220 */ /* 0x000fca0000410000 */
[----:B------:R0:W-:Y:S04]  /*5fa0*/  STL [R1+0xfc], R11 ;  /* 0x0000fc0b01007387 */ /* 0x0001e80000100800 */
[----:B------:R-:W3:Y:S04]  /*5fb0*/  LDL.LU R17, [R1+0x7c] ;  /* 0x00007c0001117983 */ /* 0x000ee80000300800 */
[----:B------:R-:W3:Y:S04]  /*5fc0*/  LDL.LU R16, [R1+0x38] ;  /* 0x0000380001107983 */ /* 0x000ee80000300800 */
[----:B------:R-:W3:Y:S04]  /*5fd0*/  LDL.LU R13, [R1+0x24] ;  /* 0x00002400010d7983 */ /* 0x000ee80000300800 */
[----:B------:R-:W3:Y:S04]  /*5fe0*/  LDL.LU R12, [R1+0x20] ;  /* 0x00002000010c7983 */ /* 0x000ee80000300800 */
[----:B------:R-:W3:Y:S04]  /*5ff0*/  LDL R19, [R1+0x214] ;  /* 0x0002140001137983 */ /* 0x000ee80000100800 */
[----:B------:R-:W3:Y:S01]  /*6000*/  LDL R18, [R1+0x218] ;  /* 0x0002180001127983 */ /* 0x000ee20000100800 */
[----:B----4-:R-:W-:-:S02]  /*6010*/  FMUL.FTZ R9, R27, R9 ;  /* 0x000000091b097220 */ /* 0x010fc40000410000 */
[----:B--2---:R-:W-:Y:S02]  /*6020*/  FMUL.FTZ R10, R26, R10 ;  /* 0x0000000a1a0a7220 */ /* 0x004fe40000410000 */
[----:B0-----:R-:W-:Y:S02]  /*6030*/  FMUL.FTZ R11, R23, R11 ;  /* 0x0000000b170b7220 */ /* 0x001fe40000410000 */
[----:B------:R-:W2:Y:S04]  /*6040*/  LDL R23, [R1+0x210] ;  /* 0x0002100001177983 */ /* 0x000ea80000100800 */
[----:B------:R0:W-:Y:S02]  /*6050*/  STG.E.128 [R14.64], R8 ;  /* 0x000000080e007986 */ /* 0x0001e4000c101d04 */
[----:B0-----:R-:W-:-:S02]  /*6060*/  FFMA.FTZ R8, R21, R25, R3 ;  /* 0x0000001915087223 */ /* 0x001fc40000010003 */
[-C--:B------:R-:W-:Y:S01]  /*6070*/  FFMA.FTZ R9, R22, R25.reuse, R3 ;  /* 0x0000001916097223 */ /* 0x080fe20000010003 */
[----:B------:R-:W4:Y:S03]  /*6080*/  LDL.LU R21, [R1+0x110] ;  /* 0x0001100001157983 */ /* 0x000f260000300800 */
[----:B---3--:R-:W-:Y:S01]  /*6090*/  FADD.FTZ R9, R20, -R9 ;  /* 0x8000000914097221 */ /* 0x008fe20000010000 */
[----:B------:R-:W3:Y:S04]  /*60a0*/  LDL R22, [R1+0x21c] ;  /* 0x00021c0001167983 */ /* 0x000ee80000100800 */
[----:B------:R-:W2:Y:S04]  /*60b0*/  LDL.LU R20, [R1+0x114] ;  /* 0x0001140001147983 */ /* 0x000ea80000300800 */
[----:B------:R-:W3:Y:S04]  /*60c0*/  LDL R27, [R1+0x2e0] ;  /* 0x0002e000011b7983 */ /* 0x000ee80000100800 */
[----:B------:R-:W3:Y:S01]  /*60d0*/  LDL R26, [R1+0x2e4] ;  /* 0x0002e400011a7983 */ /* 0x000ee20000100800 */
[----:B------:R-:W-:-:S04]  /*60e0*/  FFMA.FTZ R10, R17, R25, R3 ;  /* 0x00000019110a7223 */ /* 0x000fc80000010003 */
[----:B------:R-:W-:Y:S02]  /*60f0*/  FADD.FTZ R10, R13, -R10 ;  /* 0x8000000a0d0a7221 */ /* 0x000fe40000010000 */
[----:B------:R-:W-:Y:S02]  /*6100*/  FFMA.FTZ R11, R16, R25, R3 ;  /* 0x00000019100b7223 */ /* 0x000fe40000010003 */
[C---:B------:R-:W-:Y:S02]  /*6110*/  FMUL.FTZ R16, R2.reuse, R10 ;  /* 0x0000000a02107220 */ /* 0x040fe40000410000 */
[----:B------:R-:W-:Y:S02]  /*6120*/  FMUL.FTZ R13, R2, R9 ;  /* 0x00000009020d7220 */ /* 0x000fe40000410000 */
[----:B------:R-:W-:Y:S02]  /*6130*/  @P0 FADD.FTZ R16, R18, R16 ;  /* 0x0000001012100221 */ /* 0x000fe40000010000 */
[----:B------:R-:W-:-:S02]  /*6140*/  @P0 FADD.FTZ R13, R19, R13 ;  /* 0x0000000d130d0221 */ /* 0x000fc40000010000 */
[----:B------:R-:W-:Y:S01]  /*6150*/  FADD.FTZ R8, R24, -R8 ;  /* 0x8000000818087221 */ /* 0x000fe20000010000 */
[----:B----4-:R-:W-:-:S04]  /*6160*/  IADD3 R18, P4, R21, c[0x0][0x170], RZ ;  /* 0x00005c0015127a10 */ /* 0x010fc80007f9e0ff */
[----:B--2---:R-:W-:Y:S01]  /*6170*/  IADD3.X R19, R20, c[0x0][0x174], RZ, P4, !PT ;  /* 0x00005d0014137a10 */ /* 0x004fe200027fe4ff */
[----:B---3--:R-:W-:Y:S04]  /*6180*/  STL.64 [R1+0x668], R26 ;  /* 0x0006681a01007387 */ /* 0x008fe80000100a00 */
[----:B------:R0:W-:Y:S04]  /*6190*/  STL [R1+0x660], R25 ;  /* 0x0006601901007387 */ /* 0x0001e80000100800 */
[----:B0-----:R-:W2:Y:S01]  /*61a0*/  LDG.E.128 R24, [R18.64] ;  /* 0x0000000412187981 */ /* 0x001ea2000c1e1d00 */
[----:B------:R-:W-:-:S02]  /*61b0*/  FADD.FTZ R11, R12, -R11 ;  /* 0x8000000b0c0b7221 */ /* 0x000fc40000010000 */
[C---:B------:R-:W-:Y:S02]  /*61c0*/  FMUL.FTZ R12, R2.reuse, R8 ;  /* 0x00000008020c7220 */ /* 0x040fe40000410000 */
[----:B------:R-:W-:Y:S01]  /*61d0*/  FMUL.FTZ R17, R2, R11 ;  /* 0x0000000b02117220 */ /* 0x000fe20000410000 */
[----:B------:R-:W-:Y:S01]  /*61e0*/  @P1 IADD3 R14, P5, R21, c[0x0][0x258], RZ ;  /* 0x00009600150e1a10 */ /* 0x000fe20007fbe0ff */
[----:B------:R-:W-:Y:S02]  /*61f0*/  @P0 FADD.FTZ R12, R23, R12 ;  /* 0x0000000c170c0221 */ /* 0x000fe40000010000 */
[----:B------:R-:W-:Y:S01]  /*6200*/  @P0 FADD.FTZ R17, R22, R17 ;  /* 0x0000001116110221 */ /* 0x000fe20000010000 */
[----:B------:R-:W-:Y:S02]  /*6210*/  @P1 IADD3.X R15, R20, c[0x0][0x25c], RZ, P5, !PT ;  /* 0x00009700140f1a10 */ /* 0x000fe40002ffe4ff */
[----:B------:R-:W-:Y:S02]  /*6220*/  SEL R8, R12, R4, P2 ;  /* 0x000000040c087207 */ /* 0x000fe40001000000 */
[----:B------:R-:W-:-:S02]  /*6230*/  SEL R9, R13, R5, P2 ;  /* 0x000000050d097207 */ /* 0x000fc40001000000 */
[----:B------:R-:W-:Y:S02]  /*6240*/  SEL R10, R16, R6, P2 ;  /* 0x00000006100a7207 */ /* 0x000fe40001000000 */
[----:B------:R-:W-:-:S05]  /*6250*/  SEL R11, R17, R7, P2 ;  /* 0x00000007110b7207 */ /* 0x000fca0001000000 */
[----:B------:R0:W-:Y:S02]  /*6260*/  @P1 STG.E.128 [R14.64], R8 ;  /* 0x000000080e001986 */ /* 0x0001e4000c101d04 */
[----:B0-----:R-:W-:-:S04]  /*6270*/  IADD3 R14, P4, R21, c[0x0][0x248], RZ ;  /* 0x00009200150e7a10 */ /* 0x001fc80007f9e0ff */
[----:B------:R-:W-:Y:S01]  /*6280*/  IADD3.X R15, R20, c[0x0][0x24c], RZ, P4, !PT ;  /* 0x00009300140f7a10 */ /* 0x000fe200027fe4ff */
[----:B--2---:R-:W-:Y:S04]  /*6290*/  STL.64 [R1+0x40], R24 ;  /* 0x0000401801007387 */ /* 0x004fe80000100a00 */
[----:B------:R0:W-:Y:S04]  /*62a0*/  STL.64 [R1+0x48], R26 ;  /* 0x0000481a01007387 */ /* 0x0001e80000100a00 */
[----:B0-----:R-:W2:Y:S04]  /*62b0*/  LDL.LU.64 R26, [R1+0x668] ;  /* 0x00066800011a7983 */ /* 0x001ea80000300a00 */
[----:B------:R-:W3:Y:S04]  /*62c0*/  LDL.LU R25, [R1+0x660] ;  /* 0x0006600001197983 */ /* 0x000ee80000300800 */
[----:B------:R-:W4:Y:S04]  /*62d0*/  LDL R24, [R1+0x2e8] ;  /* 0x0002e80001187983 */ /* 0x000f280000100800 */
[----:B------:R-:W3:Y:S04]  /*62e0*/  LDL R23, [R1+0x2ec] ;  /* 0x0002ec0001177983 */ /* 0x000ee80000100800 */
[----:B------:R-:W3:Y:S04]  /*62f0*/  LDL.LU R21, [R1+0x9c] ;  /* 0x00009c0001157983 */ /* 0x000ee80000300800 */
[----:B------:R-:W3:Y:S04]  /*6300*/  LDL.LU R22, [R1+0x98] ;  /* 0x0000980001167983 */ /* 0x000ee80000300800 */
[----:B------:R-:W3:Y:S01]  /*6310*/  LDL.LU R20, [R1+0x94] ;  /* 0x0000940001147983 */ /* 0x000ee20000300800 */
[----:B------:R-:W-:-:S02]  /*6320*/  FMUL.FTZ R8, R12, R0 ;  /* 0x000000000c087220 */ /* 0x000fc40000410000 */
[-C--:B------:R-:W-:Y:S02]  /*6330*/  FMUL.FTZ R9, R13, R0.reuse ;  /* 0x000000000d097220 */ /* 0x080fe40000410000 */
[-C--:B------:R-:W-:Y:S01]  /*6340*/  FMUL.FTZ R10, R16, R0.reuse ;  /* 0x00000000100a7220 */ /* 0x080fe20000410000 */
[----:B------:R2:W-:Y:S01]  /*6350*/  STL [R1+0xd0], R8 ;  /* 0x0000d00801007387 */ /* 0x0005e20000100800 */
[----:B------:R-:W-:-:S03]  /*6360*/  FMUL.FTZ R11, R17, R0 ;  /* 0x00000000110b7220 */ /* 0x000fc60000410000 */
[----:B------:R0:W-:Y:S04]  /*6370*/  STL [R1+0xcc], R9 ;  /* 0x0000cc0901007387 */ /* 0x0001e80000100800 */
[----:B------:R-:W3:Y:S04]  /*6380*/  LDL.LU R19, [R1+0x2c] ;  /* 0x00002c0001137983 */ /* 0x000ee80000300800 */
[----:B------:R4:W-:Y:S04]  /*6390*/  STL [R1+0xc8], R10 ;  /* 0x0000c80a01007387 */ /* 0x0009e80000100800 */
[----:B------:R3:W-:Y:S04]  /*63a0*/  STL [R1+0xc4], R11 ;  /* 0x0000c40b01007387 */ /* 0x0007e80000100800 */
[----:B------:R-:W3:Y:S04]  /*63b0*/  LDL.LU R17, [R1+0x90] ;  /* 0x0000900001117983 */ /* 0x000ee80000300800 */
[----:B------:R-:W3:Y:S04]  /*63c0*/  LDL.LU R16, [R1+0x28] ;  /* 0x0000280001107983 */ /* 0x000ee80000300800 */
[----:B------:R-:W3:Y:S04]  /*63d0*/  LDL.LU R13, [R1+0x14] ;  /* 0x00001400010d7983 */ /* 0x000ee80000300800 */
[----:B------:R-:W3:Y:S04]  /*63e0*/  LDL.LU R12, [R1+0x10] ;  /* 0x00001000010c7983 */ /* 0x000ee80000300800 */
[----:B------:R-:W3:Y:S01]  /*63f0*/  LDL R18, [R1+0x208] ;  /* 0x0002080001127983 */ /* 0x000ee20000100800 */
[----:B--2---:R-:W-:-:S02]  /*6400*/  FMUL.FTZ R8, R27, R8 ;  /* 0x000000081b087220 */ /* 0x004fc40000410000 */
[----:B0-----:R-:W-:Y:S02]  /*6410*/  FMUL.FTZ R9, R26, R9 ;  /* 0x000000091a097220 */ /* 0x001fe40000410000 */
[----:B----4-:R-:W-:Y:S02]  /*6420*/  FMUL.FTZ R10, R24, R10 ;  /* 0x0000000a180a7220 */ /* 0x010fe40000410000 */
[----:B---3--:R-:W-:-:S05]  /*6430*/  FMUL.FTZ R11, R23, R11 ;  /* 0x0000000b170b7220 */ /* 0x008fca0000410000 */
[----:B------:R0:W-:Y:S02]  /*6440*/  STG.E.128 [R14.64], R8 ;  /* 0x000000080e007986 */ /* 0x0001e4000c101d04 */
[-CC-:B0-----:R-:W-:Y:S02]  /*6450*/  FFMA.FTZ R8, R21, R25.reuse, R3.reuse ;  /* 0x0000001915087223 */ /* 0x181fe40000010003 */
[----:B------:R-:W2:Y:S01]  /*6460*/  LDL R15, [R1+0x200] ;  /* 0x00020000010f7983 */ /* 0x000ea20000100800 */
[----:B------:R-:W-:-:S03]  /*6470*/  FFMA.FTZ R9, R22, R25, R3 ;  /* 0x0000001916097223 */ /* 0x000fc60000010003 */
[----:B------:R-:W3:Y:S01]  /*6480*/  LDL R14, [R1+0x204] ;  /* 0x00020400010e7983 */ /* 0x000ee20000100800 */
[----:B------:R-:W-:-:S03]  /*6490*/  FADD.FTZ R8, R20, -R8 ;  /* 0x8000000814087221 */ /* 0x000fc60000010000 */
[----:B------:R-:W4:Y:S04]  /*64a0*/  LDL.LU R21, [R1+0x118] ;  /* 0x0001180001157983 */ /* 0x000f280000300800 */
[----:B------:R-:W2:Y:S04]  /*64b0*/  LDL R22, [R1+0x20c] ;  /* 0x00020c0001167983 */ /* 0x000ea80000100800 */
[----:B------:R-:W2:Y:S01]  /*64c0*/  LDL.LU R20, [R1+0x11c] ;  /* 0x00011c0001147983 */ /* 0x000ea20000300800 */
[-CC-:B------:R-:W-:Y:S02]  /*64d0*/  FFMA.FTZ R10, R17, R25.reuse, R3.reuse ;  /* 0x00000019110a7223 */ /* 0x180fe40000010003 */
[----:B------:R-:W-:-:S02]  /*64e0*/  FFMA.FTZ R11, R16, R25, R3 ;  /* 0x00000019100b7223 */ /* 0x000fc40000010003 */
[----:B------:R-:W-:-:S04]  /*64f0*/  FADD.FTZ R10, R13, -R10 ;  /* 0x8000000a0d0a7221 */ /* 0x000fc80000010000 */
[----:B------:R-:W-:-:S04]  /*6500*/  FMUL.FTZ R16, R2, R10 ;  /* 0x0000000a02107220 */ /* 0x000fc80000410000 */
[----:B------:R-:W-:Y:S02]  /*6510*/  @P0 FADD.FTZ R16, R18, R16 ;  /* 0x0000001012100221 */ /* 0x000fe40000010000 */
[----:B------:R-:W-:Y:S01]  /*6520*/  FADD.FTZ R9, R19, -R9 ;  /* 0x8000000913097221 */ /* 0x000fe20000010000 */
[----:B------:R0:W-:Y:S01]  /*6530*/  STL [R1+0x65c], R25 ;  /* 0x00065c1901007387 */ /* 0x0001e20000100800 */
[----:B------:R-:W-:-:S04]  /*6540*/  FADD.FTZ R11, R12, -R11 ;  /* 0x8000000b0c0b7221 */ /* 0x000fc80000010000 */
[----:B------:R-:W-:Y:S01]  /*6550*/  FMUL.FTZ R17, R2, R11 ;  /* 0x0000000b02117220 */ /* 0x000fe20000410000 */
[----:B----4-:R-:W-:-:S04]  /*6560*/  IADD3 R18, P4, R21, c[0x0][0x170], RZ ;  /* 0x00005c0015127a10 */ /* 0x010fc80007f9e0ff */
[----:B--2---:R-:W-:-:S05]  /*6570*/  IADD3.X R19, R20, c[0x0][0x174], RZ, P4, !PT ;  /* 0x00005d0014137a10 */ /* 0x004fca00027fe4ff */
[----:B0-----:R-:W2:Y:S01]  /*6580*/  LDG.E.128 R24, [R18.64] ;  /* 0x0000000412187981 */ /* 0x001ea2000c1e1d00 */
[----:B------:R-:W-:-:S03]  /*6590*/  @P0 FADD.FTZ R17, R22, R17 ;  /* 0x0000001116110221 */ /* 0x000fc60000010000 */
[----:B------:R-:W4:Y:S01]  /*65a0*/  LDL R22, [R1+0x2d0] ;  /* 0x0002d00001167983 */ /* 0x000f220000100800 */
[C---:B------:R-:W-:Y:S02]  /*65b0*/  FMUL.FTZ R12, R2.reuse, R8 ;  /* 0x00000008020c7220 */ /* 0x040fe40000410000 */
[----:B------:R-:W-:Y:S02]  /*65c0*/  FMUL.FTZ R13, R2, R9 ;  /* 0x00000009020d7220 */ /* 0x000fe40000410000 */
[----:B------:R-:W-:Y:S02]  /*65d0*/  @P0 FADD.FTZ R12, R15, R12 ;  /* 0x0000000c0f0c0221 */ /* 0x000fe40000010000 */
[----:B---3--:R-:W-:Y:S01]  /*65e0*/  @P0 FADD.FTZ R13, R14, R13 ;  /* 0x0000000d0e0d0221 */ /* 0x008fe20000010000 */
[----:B------:R-:W-:Y:S02]  /*65f0*/  @P1 IADD3 R14, P5, R21, c[0x0][0x258], RZ ;  /* 0x00009600150e1a10 */ /* 0x000fe40007fbe0ff */
[----:B------:R-:W-:-:S02]  /*6600*/  SEL R8, R12, R4, P2 ;  /* 0x000000040c087207 */ /* 0x000fc40001000000 */
        /* <DEDUP_REMOVED lines=13> */
[----:B-1----:R-:W3:Y:S04]  /*66e0*/  LDL R27, [R1+0x2d4] ;  /* 0x0002d400011b7983 */ /* 0x002ee80000100800 */
[----:B------:R-:W2:Y:S04]  /*66f0*/  LDL R26, [R1+0x2d8] ;  /* 0x0002d800011a7983 */ /* 0x000ea80000100800 */
[----:B------:R-:W2:Y:S04]  /*6700*/  LDL R23, [R1+0x2dc] ;  /* 0x0002dc0001177983 */ /* 0x000ea80000100800 */
[----:B------:R-:W2:Y:S04]  /*6710*/  LDL.LU R20, [R1+0xa0] ;  /* 0x0000a00001147983 */ /* 0x000ea80000300800 */
[----:B------:R-:W2:Y:S04]  /*6720*/  LDL.LU R21, [R1+0x18] ;  /* 0x0000180001157983 */ /* 0x000ea80000300800 */
[----:B------:R4:W-:Y:S04]  /*6730*/  STL [R1+0xc0], R8 ;  /* 0x0000c00801007387 */ /* 0x0009e80000100800 */
[----:B------:R3:W-:Y:S04]  /*6740*/  STL [R1+0xbc], R9 ;  /* 0x0000bc0901007387 */ /* 0x0007e80000100800 */
[----:B------:R-:W2:Y:S01]  /*6750*/  LDL.LU R24, [R1+0x1c] ;  /* 0x00001c0001187983 */ /* 0x000ea20000300800 */
[----:B----4-:R-:W-:-:S03]  /*6760*/  FMUL.FTZ R8, R22, R8 ;  /* 0x0000000816087220 */ /* 0x010fc60000410000 */
[----:B------:R2:W-:Y:S04]  /*6770*/  STL [R1+0xb8], R10 ;  /* 0x0000b80a01007387 */ /* 0x0005e80000100800 */
[----:B------:R-:W4:Y:S01]  /*6780*/  LDL.LU R22, [R1+0x4] ;  /* 0x0000040001167983 */ /* 0x000f220000300800 */
[----:B------:R-:W-:-:S05]  /*6790*/  FMUL.FTZ R11, R17, R0 ;  /* 0x00000000110b7220 */ /* 0x000fca0000410000 */
[----:B------:R0:W-:Y:S04]  /*67a0*/  STL [R1+0xb4], R11 ;  /* 0x0000b40b01007387 */ /* 0x0001e80000100800 */
[----:B------:R-:W4:Y:S04]  /*67b0*/  LDL.LU R17, [R1+0xac] ;  /* 0x0000ac0001117983 */ /* 0x000f280000300800 */
[----:B------:R-:W4:Y:S04]  /*67c0*/  LDL.LU R16, [R1+0xa4] ;  /* 0x0000a40001107983 */ /* 0x000f280000300800 */
[----:B------:R-:W4:Y:S04]  /*67d0*/  LDL.LU R13, [R1+0xa8] ;  /* 0x0000a800010d7983 */ /* 0x000f280000300800 */
[----:B------:R-:W4:Y:S04]  /*67e0*/  LDL.LU R12, [R1+0x8] ;  /* 0x00000800010c7983 */ /* 0x000f280000300800 */
[----:B------:R-:W4:Y:S04]  /*67f0*/  LDL R19, [R1+0x1f4] ;  /* 0x0001f40001137983 */ /* 0x000f280000100800 */
[----:B------:R-:W4:Y:S01]  /*6800*/  LDL R18, [R1+0x1f8] ;  /* 0x0001f80001127983 */ /* 0x000f220000100800 */
[----:B---3--:R-:W-:-:S02]  /*6810*/  FMUL.FTZ R9, R27, R9 ;  /* 0x000000091b097220 */ /* 0x008fc40000410000 */
[----:B--2---:R-:W-:Y:S02]  /*6820*/  FMUL.FTZ R10, R26, R10 ;  /* 0x0000000a1a0a7220 */ /* 0x004fe40000410000 */
[----:B0-----:R-:W-:Y:S02]  /*6830*/  FMUL.FTZ R11, R23, R11 ;  /* 0x0000000b170b7220 */ /* 0x001fe40000410000 */
[----:B------:R-:W2:Y:S04]  /*6840*/  LDL R23, [R1+0x1f0] ;  /* 0x0001f00001177983 */ /* 0x000ea80000100800 */
[----:B------:R0:W-:Y:S02]  /*6850*/  STG.E.128 [R14.64], R8 ;  /* 0x000000080e007986 */ /* 0x0001e4000c101d04 */
[----:B0-----:R-:W-:-:S02]  /*6860*/  FFMA.FTZ R11, R20, R25, R3 ;  /* 0x00000019140b7223 */ /* 0x001fc40000010003 */
[-CC-:B------:R-:W-:Y:S01]  /*6870*/  FFMA.FTZ R10, R21, R25.reuse, R3.reuse ;  /* 0x00000019150a7223 */ /* 0x180fe20000010003 */
[----:B------:R-:W3:Y:S03]  /*6880*/  LDL.LU R20, [R1+0x16c] ;  /* 0x00016c0001147983 */ /* 0x000ee60000300800 */
[----:B----4-:R-:W-:Y:S01]  /*6890*/  FADD.FTZ R10, R22, -R10 ;  /* 0x8000000a160a7221 */ /* 0x010fe20000010000 */
[----:B------:R-:W4:Y:S04]  /*68a0*/  LDL R21, [R1+0x1fc] ;  /* 0x0001fc0001157983 */ /* 0x000f280000100800 */
[----:B------:R-:W2:Y:S04]  /*68b0*/  LDL.LU R22, [R1+0x174] ;  /* 0x0001740001167983 */ /* 0x000ea80000300800 */
[----:B------:R-:W4:Y:S01]  /*68c0*/  LDL R27, [R1+0x2c0] ;  /* 0x0002c000011b7983 */ /* 0x000f220000100800 */
[----:B------:R-:W-:-:S02]  /*68d0*/  FFMA.FTZ R9, R17, R25, R3 ;  /* 0x0000001911097223 */ /* 0x000fc40000010003 */
[----:B------:R-:W-:Y:S02]  /*68e0*/  FFMA.FTZ R8, R16, R25, R3 ;  /* 0x0000001910087223 */ /* 0x000fe40000010003 */
[----:B------:R-:W-:-:S04]  /*68f0*/  FADD.FTZ R9, R13, -R9 ;  /* 0x800000090d097221 */ /* 0x000fc80000010000 */
[C---:B------:R-:W-:Y:S02]  /*6900*/  FMUL.FTZ R16, R2.reuse, R9 ;  /* 0x0000000902107220 */ /* 0x040fe40000410000 */
[----:B------:R-:W-:Y:S02]  /*6910*/  FMUL.FTZ R13, R2, R10 ;  /* 0x0000000a020d7220 */ /* 0x000fe40000410000 */
[----:B------:R-:W-:Y:S02]  /*6920*/  @P0 FADD.FTZ R16, R18, R16 ;  /* 0x0000001012100221 */ /* 0x000fe40000010000 */
[----:B------:R-:W-:Y:S02]  /*6930*/  @P0 FADD.FTZ R13, R19, R13 ;  /* 0x0000000d130d0221 */ /* 0x000fe40000010000 */
[----:B------:R-:W-:Y:S01]  /*6940*/  FADD.FTZ R11, R24, -R11 ;  /* 0x8000000b180b7221 */ /* 0x000fe20000010000 */
[----:B---3--:R-:W-:-:S04]  /*6950*/  IADD3 R18, P4, R20, c[0x0][0x170], RZ ;  /* 0x00005c0014127a10 */ /* 0x008fc80007f9e0ff */
[----:B--2---:R-:W-:Y:S01]  /*6960*/  IADD3.X R19, R22, c[0x0][0x174], RZ, P4, !PT ;  /* 0x00005d0016137a10 */ /* 0x004fe200027fe4ff */
[----:B----4-:R-:W-:Y:S04]  /*6970*/  STL [R1+0x658], R27 ;  /* 0x0006581b01007387 */ /* 0x010fe80000100800 */
        /* <DEDUP_REMOVED lines=14> */
[----:B0-----:R-:W-:Y:S02]  /*6a60*/  IADD3 R14, P4, R20, c[0x0][0x248], RZ ;  /* 0x00009200140e7a10 */ /* 0x001fe40007f9e0ff */
[----:B--2---:R-:W-:Y:S04]  /*6a70*/  STL.64 [R1+0x10], R24 ;  /* 0x0000101801007387 */ /* 0x004fe80000100a00 */
[----:B------:R0:W-:Y:S04]  /*6a80*/  STL.64 [R1+0x18], R26 ;  /* 0x0000181a01007387 */ /* 0x0001e80000100a00 */
[----:B0-----:R-:W2:Y:S04]  /*6a90*/  LDL.LU R27, [R1+0x658] ;  /* 0x00065800011b7983 */ /* 0x001ea80000300800 */
[----:B------:R-:W3:Y:S04]  /*6aa0*/  LDL.LU R25, [R1+0x654] ;  /* 0x0006540001197983 */ /* 0x000ee80000300800 */
[----:B------:R-:W4:Y:S04]  /*6ab0*/  LDL R9, [R1+0x2c4] ;  /* 0x0002c40001097983 */ /* 0x000f280000100800 */
[----:B------:R-:W3:Y:S04]  /*6ac0*/  LDL R10, [R1+0x2c8] ;  /* 0x0002c800010a7983 */ /* 0x000ee80000100800 */
[----:B------:R-:W3:Y:S04]  /*6ad0*/  LDL R11, [R1+0x2cc] ;  /* 0x0002cc00010b7983 */ /* 0x000ee80000100800 */
[----:B------:R-:W3:Y:S04]  /*6ae0*/  LDL.LU R21, [R1+0xe8] ;  /* 0x0000e80001157983 */ /* 0x000ee80000300800 */
[----:B------:R-:W3:Y:S01]  /*6af0*/  LDL.LU R20, [R1+0xdc] ;  /* 0x0000dc0001147983 */ /* 0x000ee20000300800 */
[-C--:B------:R-:W-:Y:S01]  /*6b00*/  FMUL.FTZ R8, R12, R0.reuse ;  /* 0x000000000c087220 */ /* 0x080fe20000410000 */
[----:B------:R-:W-:Y:S01]  /*6b10*/  IADD3.X R15, R22, c[0x0][0x24c], RZ, P4, !PT ;  /* 0x00009300160f7a10 */ /* 0x000fe200027fe4ff */
[-C--:B------:R-:W-:Y:S01]  /*6b20*/  FMUL.FTZ R24, R13, R0.reuse ;  /* 0x000000000d187220 */ /* 0x080fe20000410000 */
[----:B------:R-:W3:Y:S01]  /*6b30*/  LDL.LU R19, [R1+0xe4] ;  /* 0x0000e40001137983 */ /* 0x000ee20000300800 */
[----:B------:R-:W-:-:S02]  /*6b40*/  FMUL.FTZ R23, R16, R0 ;  /* 0x0000000010177220 */ /* 0x000fc40000410000 */
[----:B------:R-:W-:Y:S01]  /*6b50*/  FMUL.FTZ R22, R17, R0 ;  /* 0x0000000011167220 */ /* 0x000fe20000410000 */
[----:B------:R-:W3:Y:S04]  /*6b60*/  LDL.LU R26, [R1+0x188] ;  /* 0x00018800011a7983 */ /* 0x000ee80000300800 */
[----:B------:R2:W-:Y:S04]  /*6b70*/  STL [R1+0xb0], R8 ;  /* 0x0000b00801007387 */ /* 0x0005e80000100800 */
[----:B------:R-:W-:Y:S04]  /*6b80*/  STL [R1+0xac], R24 ;  /* 0x0000ac1801007387 */ /* 0x000fe80000100800 */
[----:B------:R-:W3:Y:S04]  /*6b90*/  LDL.LU R18, [R1+0xd8] ;  /* 0x0000d80001127983 */ /* 0x000ee80000300800 */
[----:B------:R0:W-:Y:S04]  /*6ba0*/  STL [R1+0xa8], R23 ;  /* 0x0000a81701007387 */ /* 0x0001e80000100800 */
[----:B------:R-:W3:Y:S04]  /*6bb0*/  LDL.LU R17, [R1+0xc] ;  /* 0x00000c0001117983 */ /* 0x000ee80000300800 */
[----:B------:R1:W-:Y:S04]  /*6bc0*/  STL [R1+0xa4], R22 ;  /* 0x0000a41601007387 */ /* 0x0003e80000100800 */
[----:B------:R-:W3:Y:S04]  /*6bd0*/  LDL.LU R16, [R1+0xe0] ;  /* 0x0000e00001107983 */ /* 0x000ee80000300800 */
[----:B------:R-:W3:Y:S04]  /*6be0*/  LDL.LU R13, [R1+0xd4] ;  /* 0x0000d400010d7983 */ /* 0x000ee80000300800 */
[----:B------:R-:W3:Y:S01]  /*6bf0*/  LDL.LU R12, [R1] ;  /* 0x00000000010c7983 */ /* 0x000ee20000300800 */
[----:B--2---:R-:W-:-:S02]  /*6c00*/  FMUL.FTZ R8, R27, R8 ;  /* 0x000000081b087220 */ /* 0x004fc40000410000 */
[----:B----4-:R-:W-:Y:S02]  /*6c10*/  FMUL.FTZ R9, R9, R24 ;  /* 0x0000001809097220 */ /* 0x010fe40000410000 */
[----:B---3--:R-:W-:Y:S02]  /*6c20*/  FMUL.FTZ R10, R10, R23 ;  /* 0x000000170a0a7220 */ /* 0x008fe40000410000 */
[----:B0-----:R-:W2:Y:S01]  /*6c30*/  LDL R23, [R1+0x1e0] ;  /* 0x0001e00001177983 */ /* 0x001ea20000100800 */
[----:B------:R-:W-:-:S03]  /*6c40*/  FMUL.FTZ R11, R11, R22 ;  /* 0x000000160b0b7220 */ /* 0x000fc60000410000 */
[----:B-1----:R-:W3:Y:S04]  /*6c50*/  LDL R22, [R1+0x1e4] ;  /* 0x0001e40001167983 */ /* 0x002ee80000100800 */
[----:B------:R0:W-:Y:S02]  /*6c60*/  STG.E.128 [R14.64], R8 ;  /* 0x000000080e007986 */ /* 0x0001e4000c101d04 */
[----:B0-----:R-:W-:Y:S02]  /*6c70*/  FFMA.FTZ R11, R21, R25, R3 ;  /* 0x00000019150b7223 */ /* 0x001fe40000010003 */
[----:B------:R-:W4:Y:S02]  /*6c80*/  LDL R21, [R1+0x1e8] ;  /* 0x0001e80001157983 */ /* 0x000f240000100800 */
[----:B------:R-:W-:-:S02]  /*6c90*/  FADD.FTZ R11, R20, -R11 ;  /* 0x8000000b140b7221 */ /* 0x000fc40000010000 */
[----:B------:R-:W4:Y:S04]  /*6ca0*/  LDL R20, [R1+0x1ec] ;  /* 0x0001ec0001147983 */ /* 0x000f280000100800 */
[----:B------:R-:W4:Y:S01]  /*6cb0*/  LDL.LU R24, [R1+0x194] ;  /* 0x0001940001187983 */ /* 0x000f220000300800 */
[-CC-:B------:R-:W-:Y:S02]  /*6cc0*/  FFMA.FTZ R10, R19, R25.reuse, R3.reuse ;  /* 0x00000019130a7223 */ /* 0x180fe40000010003 */
[-CC-:B------:R-:W-:Y:S02]  /*6cd0*/  FFMA.FTZ R9, R18, R25.reuse, R3.reuse ;  /* 0x0000001912097223 */ /* 0x180fe40000010003 */
[----:B------:R-:W-:Y:S01]  /*6ce0*/  FFMA.FTZ R8, R17, R25, R3 ;  /* 0x0000001911087223 */ /* 0x000fe20000010003 */
[----:B------:R-:W-:Y:S01]  /*6cf0*/  IADD3 R18, P4, R26, c[0x0][0x170], RZ ;  /* 0x00005c001a127a10 */ /* 0x000fe20007f9e0ff */
[----:B------:R-:W-:-:S02]  /*6d00*/  FADD.FTZ R10, R16, -R10 ;  /* 0x8000000a100a7221 */ /* 0x000fc40000010000 */
[----:B------:R-:W-:Y:S02]  /*6d10*/  FADD.FTZ R9, R13, -R9 ;  /* 0x800000090d097221 */ /* 0x000fe40000010000 */
[----:B------:R-:W-:Y:S02]  /*6d20*/  FADD.FTZ R8, R12, -R8 ;  /* 0x800000080c087221 */ /* 0x000fe40000010000 */
[C---:B------:R-:W-:Y:S02]  /*6d30*/  FMUL.FTZ R12, R2.reuse, R11 ;  /* 0x0000000b020c7220 */ /* 0x040fe40000410000 */
[C---:B------:R-:W-:Y:S02]  /*6d40*/  FMUL.FTZ R13, R2.reuse, R10 ;  /* 0x0000000a020d7220 */ /* 0x040fe40000410000 */
[C---:B------:R-:W-:Y:S02]  /*6d50*/  FMUL.FTZ R16, R2.reuse, R9 ;  /* 0x0000000902107220 */ /* 0x040fe40000410000 */
[----:B------:R-:W-:-:S02]  /*6d60*/  FMUL.FTZ R17, R2, R8 ;  /* 0x0000000802117220 */ /* 0x000fc40000410000 */
[----:B--2---:R-:W-:Y:S02]  /*6d70*/  @P0 FADD.FTZ R12, R23, R12 ;  /* 0x0000000c170c0221 */ /* 0x004fe40000010000 */
[----:B---3--:R-:W-:Y:S02]  /*6d80*/  @P0 FADD.FTZ R13, R22, R13 ;  /* 0x0000000d160d0221 */ /* 0x008fe40000010000 */
[----:B----4-:R-:W-:Y:S02]  /*6d90*/  @P0 FADD.FTZ R16, R21, R16 ;  /* 0x0000001015100221 */ /* 0x010fe40000010000 */
[----:B------:R-:W-:Y:S01]  /*6da0*/  @P0 FADD.FTZ R17, R20, R17 ;  /* 0x0000001114110221 */ /* 0x000fe20000010000 */
[----:B------:R-:W-:-:S05]  /*6db0*/  IADD3.X R19, R24, c[0x0][0x174], RZ, P4, !PT ;  /* 0x00005d0018137a10 */ /* 0x000fca00027fe4ff */
[----:B------:R-:W2:Y:S01]  /*6dc0*/  LDG.E.128 R20, [R18.64] ;  /* 0x0000000412147981 */ /* 0x000ea2000c1e1d00 */
[----:B------:R-:W-:Y:S02]  /*6dd0*/  @P1 IADD3 R14, P5, R26, c[0x0][0x258], RZ ;  /* 0x000096001a0e1a10 */ /* 0x000fe40007fbe0ff */
        /* <DEDUP_REMOVED lines=8> */
[----:B--2---:R-:W-:Y:S04]  /*6e60*/  STL [R1+0x5c8], R20 ;  /* 0x0005c81401007387 */ /* 0x004fe80000100800 */
[----:B------:R0:W-:Y:S04]  /*6e70*/  STL [R1+0x5c4], R21 ;  /* 0x0005c41501007387 */ /* 0x0001e80000100800 */
[----:B------:R1:W-:Y:S04]  /*6e80*/  STL [R1+0x5c0], R22 ;  /* 0x0005c01601007387 */ /* 0x0003e80000100800 */
[----:B------:R2:W-:Y:S04]  /*6e90*/  STL [R1+0x5bc], R23 ;  /* 0x0005bc1701007387 */ /* 0x0005e80000100800 */
[----:B------:R-:W3:Y:S04]  /*6ea0*/  LDL R8, [R1+0x2b0] ;  /* 0x0002b00001087983 */ /* 0x000ee80000100800 */
[----:B------:R-:W4:Y:S04]  /*6eb0*/  LDL R9, [R1+0x2b4] ;  /* 0x0002b40001097983 */ /* 0x000f280000100800 */
[----:B------:R-:W4:Y:S04]  /*6ec0*/  LDL R10, [R1+0x2b8] ;  /* 0x0002b800010a7983 */ /* 0x000f280000100800 */
[----:B------:R-:W4:Y:S04]  /*6ed0*/  LDL R11, [R1+0x2bc] ;  /* 0x0002bc00010b7983 */ /* 0x000f280000100800 */
[----:B------:R-:W4:Y:S04]  /*6ee0*/  LDL.LU R26, [R1+0x120] ;  /* 0x00012000011a7983 */ /* 0x000f280000300800 */
[----:B------:R-:W4:Y:S04]  /*6ef0*/  LDL.LU R24, [R1+0x128] ;  /* 0x0001280001187983 */ /* 0x000f280000300800 */
[----:B------:R-:W4:Y:S04]  /*6f00*/  LDL.LU R29, [R1+0x10c] ;  /* 0x00010c00011d7983 */ /* 0x000f280000300800 */
[----:B------:R-:W4:Y:S04]  /*6f10*/  LDL.LU R28, [R1+0xf0] ;  /* 0x0000f000011c7983 */ /* 0x000f280000300800 */
[----:B------:R-:W4:Y:S01]  /*6f20*/  LDL.LU R27, [R1+0x124] ;  /* 0x00012400011b7983 */ /* 0x000f220000300800 */
[----:B0-----:R-:W-:-:S03]  /*6f30*/  FMUL.FTZ R21, R12, R0 ;  /* 0x000000000c157220 */ /* 0x001fc60000410000 */
[----:B------:R-:W4:Y:S04]  /*6f40*/  LDL.LU R19, [R1+0xf4] ;  /* 0x0000f40001137983 */ /* 0x000f280000300800 */
[----:B------:R-:W4:Y:S04]  /*6f50*/  LDL.LU R18, [R1+0xec] ;  /* 0x0000ec0001127983 */ /* 0x000f280000300800 */
[----:B-1----:R-:W4:Y:S04]  /*6f60*/  LDL.LU R22, [R1+0x240] ;  /* 0x0002400001167983 */ /* 0x002f280000300800 */
[----:B------:R-:W4:Y:S04]  /*6f70*/  LDL.LU R20, [R1+0x244] ;  /* 0x0002440001147983 */ /* 0x000f280000300800 */
[----:B------:R-:W4:Y:S01]  /*6f80*/  LDL.LU R12, [R1+0x12c] ;  /* 0x00012c00010c7983 */ /* 0x000f220000300800 */
[----:B--2---:R-:W-:-:S02]  /*6f90*/  FMUL.FTZ R23, R13, R0 ;  /* 0x000000000d177220 */ /* 0x004fc40000410000 */
[-C--:B------:R-:W-:Y:S02]  /*6fa0*/  FMUL.FTZ R16, R16, R0.reuse ;  /* 0x0000000010107220 */ /* 0x080fe40000410000 */
[----:B------:R-:W-:Y:S01]  /*6fb0*/  FMUL.FTZ R17, R17, R0 ;  /* 0x0000000011117220 */ /* 0x000fe20000410000 */
[----:B------:R0:W-:Y:S04]  /*6fc0*/  STL [R1+0x5cc], R21 ;  /* 0x0005cc1501007387 */ /* 0x0001e80000100800 */
[----:B------:R-:W-:Y:S04]  /*6fd0*/  STL [R1+0x98], R16 ;  /* 0x0000981001007387 */ /* 0x000fe80000100800 */
[----:B------:R-:W-:Y:S04]  /*6fe0*/  STL [R1+0x94], R17 ;  /* 0x0000941101007387 */ /* 0x000fe80000100800 */
[----:B------:R1:W-:Y:S01]  /*6ff0*/  STL [R1+0x5d0], R23 ;  /* 0x0005d01701007387 */ /* 0x0003e20000100800 */
[----:B---3--:R-:W-:-:S03]  /*7000*/  FMUL.FTZ R8, R8, R21 ;  /* 0x0000001508087220 */ /* 0x008fc60000410000 */
[----:B0-----:R-:W2:Y:S01]  /*7010*/  LDL R21, [R1+0x1dc] ;  /* 0x0001dc0001157983 */ /* 0x001ea20000100800 */
[----:B----4-:R-:W-:-:S03]  /*7020*/  FMUL.FTZ R9, R9, R23 ;  /* 0x0000001709097220 */ /* 0x010fc60000410000 */
[----:B-1----:R-:W3:Y:S01]  /*7030*/  LDL R23, [R1+0x1d8] ;  /* 0x0001d80001177983 */ /* 0x002ee20000100800 */
[----:B------:R-:W-:Y:S02]  /*7040*/  FMUL.FTZ R10, R10, R16 ;  /* 0x000000100a0a7220 */ /* 0x000fe40000410000 */
[----:B------:R-:W-:-:S05]  /*7050*/  FMUL.FTZ R11, R11, R17 ;  /* 0x000000110b0b7220 */ /* 0x000fca0000410000 */
[----:B------:R0:W-:Y:S02]  /*7060*/  STG.E.128 [R14.64], R8 ;  /* 0x000000080e007986 */ /* 0x0001e4000c101d04 */
[-CC-:B0-----:R-:W-:Y:S02]  /*7070*/  FFMA.FTZ R10, R26, R25.reuse, R3.reuse ;  /* 0x000000191a0a7223 */ /* 0x181fe40000010003 */
[----:B------:R-:W4:Y:S01]  /*7080*/  LDL R26, [R1+0x1d0] ;  /* 0x0001d000011a7983 */ /* 0x000f220000100800 */
[----:B------:R-:W-:-:S04]  /*7090*/  FFMA.FTZ R11, R12, R25, R3 ;  /* 0x000000190c0b7223 */ /* 0x000fc80000010003 */
[----:B------:R-:W-:Y:S02]  /*70a0*/  FADD.FTZ R11, R24, -R11 ;  /* 0x8000000b180b7221 */ /* 0x000fe40000010000 */
[----:B------:R-:W2:Y:S01]  /*70b0*/  LDL R24, [R1+0x1d4] ;  /* 0x0001d40001187983 */ /* 0x000ea20000100800 */
[-CC-:B------:R-:W-:Y:S01]  /*70c0*/  FFMA.FTZ R9, R29, R25.reuse, R3.reuse ;  /* 0x000000191d097223 */ /* 0x180fe20000010003 */
[----:B------:R-:W-:Y:S01]  /*70d0*/  IADD3 R16, P4, R22, c[0x0][0x170], RZ ;  /* 0x00005c0016107a10 */ /* 0x000fe20007f9e0ff */
[----:B------:R-:W-:Y:S02]  /*70e0*/  FFMA.FTZ R8, R28, R25, R3 ;  /* 0x000000191c087223 */ /* 0x000fe40000010003 */
[----:B------:R-:W-:Y:S01]  /*70f0*/  FADD.FTZ R10, R27, -R10 ;  /* 0x8000000a1b0a7221 */ /* 0x000fe20000010000 */
[----:B------:R-:W-:Y:S01]  /*7100*/  IADD3.X R17, R20, c[0x0][0x174], RZ, P4, !PT ;  /* 0x00005d0014117a10 */ /* 0x000fe200027fe4ff */
[----:B------:R-:W-:Y:S02]  /*7110*/  FADD.FTZ R9, R19, -R9 ;  /* 0x8000000913097221 */ /* 0x000fe40000010000 */
[----:B------:R-:W-:-:S02]  /*7120*/  FADD.FTZ R8, R18, -R8 ;  /* 0x8000000812087221 */ /* 0x000fc40000010000 */
[C---:B------:R-:W-:Y:S02]  /*7130*/  FMUL.FTZ R19, R2.reuse, R11 ;  /* 0x0000000b02137220 */ /* 0x040fe40000410000 */
[----:B------:R-:W-:Y:S01]  /*7140*/  FMUL.FTZ R18, R2, R10 ;  /* 0x0000000a02127220 */ /* 0x000fe20000410000 */
[----:B------:R0:W-:Y:S01]  /*7150*/  STL [R1+0x650], R25 ;  /* 0x0006501901007387 */ /* 0x0001e20000100800 */
[----:B----4-:R-:W-:Y:S02]  /*7160*/  @P0 FADD.FTZ R19, R26, R19 ;  /* 0x000000131a130221 */ /* 0x010fe40000010000 */
[----:B--2---:R-:W-:Y:S02]  /*7170*/  @P0 FADD.FTZ R18, R24, R18 ;  /* 0x0000001218120221 */ /* 0x004fe40000010000 */
[----:B0-----:R-:W2:Y:S01]  /*7180*/  LDG.E.128 R24, [R16.64] ;  /* 0x0000000410187981 */ /* 0x001ea2000c1e1d00 */
[C---:B------:R-:W-:Y:S02]  /*7190*/  FMUL.FTZ R13, R2.reuse, R9 ;  /* 0x00000009020d7220 */ /* 0x040fe40000410000 */
[----:B------:R-:W-:Y:S01]  /*71a0*/  FMUL.FTZ R12, R2, R8 ;  /* 0x00000008020c7220 */ /* 0x000fe20000410000 */
[----:B------:R-:W-:Y:S01]  /*71b0*/  @P1 IADD3 R14, P4, R22, c[0x0][0x258], RZ ;  /* 0x00009600160e1a10 */ /* 0x000fe20007f9e0ff */
[----:B---3--:R-:W-:-:S02]  /*71c0*/  @P0 FADD.FTZ R13, R23, R13 ;  /* 0x0000000d170d0221 */ /* 0x008fc40000010000 */
[----:B------:R-:W-:Y:S01]  /*71d0*/  @P0 FADD.FTZ R12, R21, R12 ;  /* 0x0000000c150c0221 */ /* 0x000fe20000010000 */
[----:B------:R-:W-:Y:S02]  /*71e0*/  @P1 IADD3.X R15, R20, c[0x0][0x25c], RZ, P4, !PT ;  /* 0x00009700140f1a10 */ /* 0x000fe400027fe4ff */
[----:B------:R-:W-:Y:S02]  /*71f0*/  SEL R8, R19, R4, P2 ;  /* 0x0000000413087207 */ /* 0x000fe40001000000 */
[----:B------:R-:W-:Y:S02]  /*7200*/  SEL R9, R18, R5, P2 ;  /* 0x0000000512097207 */ /* 0x000fe40001000000 */
[----:B------:R-:W-:Y:S02]  /*7210*/  SEL R10, R13, R6, P2 ;  /* 0x000000060d0a7207 */ /* 0x000fe40001000000 */
[----:B------:R-:W-:-:S05]  /*7220*/  SEL R11, R12, R7, P2 ;  /* 0x000000070c0b7207 */ /* 0x000fca0001000000 */
[----:B------:R-:W-:Y:S04]  /*7230*/  @P1 STG.E.128 [R14.64], R8 ;  /* 0x000000080e001986 */ /* 0x000fe8000c101d04 */
[----:B--2---:R0:W-:Y:S04]  /*7240*/  STL.64 [R1+0x20], R24 ;  /* 0x0000201801007387 */ /* 0x0041e80000100a00 */
[----:B------:R1:W-:Y:S04]  /*7250*/  STL.64 [R1+0x28], R26 ;  /* 0x0000281a01007387 */ /* 0x0003e80000100a00 */
[----:B0-----:R-:W2:Y:S04]  /*7260*/  LDL.LU R25, [R1+0x650] ;  /* 0x0006500001197983 */ /* 0x001ea80000300800 */
[----:B------:R-:W3:Y:S04]  /*7270*/  LDL R29, [R1+0x2a0] ;  /* 0x0002a000011d7983 */ /* 0x000ee80000100800 */
[----:B------:R-:W4:Y:S04]  /*7280*/  LDL R9, [R1+0x2a4] ;  /* 0x0002a40001097983 */ /* 0x000f280000100800 */
[----:B------:R-:W2:Y:S04]  /*7290*/  LDL R10, [R1+0x2a8] ;  /* 0x0002a800010a7983 */ /* 0x000ea80000100800 */
[----:B------:R-:W2:Y:S01]  /*72a0*/  LDL R11, [R1+0x2ac] ;  /* 0x0002ac00010b7983 */ /* 0x000ea20000100800 */
[----:B------:R-:W-:Y:S01]  /*72b0*/  IADD3 R14, P4, R22, c[0x0][0x248], RZ ;  /* 0x00009200160e7a10 */ /* 0x000fe20007f9e0ff */
[----:B------:R-:W-:-:S02]  /*72c0*/  FMUL.FTZ R8, R19, R0 ;  /* 0x0000000013087220 */ /* 0x000fc40000410000 */
[----:B------:R-:W2:Y:S01]  /*72d0*/  LDL.LU R23, [R1+0x15c] ;  /* 0x00015c0001177983 */ /* 0x000ea20000300800 */
[----:B------:R-:W-:-:S03]  /*72e0*/  FMUL.FTZ R28, R18, R0 ;  /* 0x00000000121c7220 */ /* 0x000fc60000410000 */
[----:B------:R-:W2:Y:S01]  /*72f0*/  LDL.LU R22, [R1+0x144] ;  /* 0x0001440001167983 */ /* 0x000ea20000300800 */
[----:B------:R-:W-:-:S03]  /*7300*/  IADD3.X R15, R20, c[0x0][0x24c], RZ, P4, !PT ;  /* 0x00009300140f7a10 */ /* 0x000fc600027fe4ff */
[----:B-1----:R-:W2:Y:S01]  /*7310*/  LDL.LU R27, [R1+0x14c] ;  /* 0x00014c00011b7983 */ /* 0x002ea20000300800 */
[----:B------:R-:W-:-:S03]  /*7320*/  FMUL.FTZ R13, R13, R0 ;  /* 0x000000000d0d7220 */ /* 0x000fc60000410000 */
[----:B------:R-:W2:Y:S01]  /*7330*/  LDL.LU R26, [R1+0x13c] ;  /* 0x00013c00011a7983 */ /* 0x000ea20000300800 */
[----:B------:R-:W-:-:S03]  /*7340*/  FMUL.FTZ R12, R12, R0 ;  /* 0x000000000c0c7220 */ /* 0x000fc60000410000 */
[----:B------:R-:W2:Y:S04]  /*7350*/  LDL.LU R24, [R1+0x134] ;  /* 0x0001340001187983 */ /* 0x000ea80000300800 */
[----:B------:R-:W2:Y:S04]  /*7360*/  LDL.LU R21, [R1+0x24c] ;  /* 0x00024c0001157983 */ /* 0x000ea80000300800 */
[----:B------:R-:W2:Y:S04]  /*7370*/  LDL.LU R20, [R1+0x254] ;  /* 0x0002540001147983 */ /* 0x000ea80000300800 */
[----:B------:R3:W-:Y:S04]  /*7380*/  STL [R1+0x88], R8 ;  /* 0x0000880801007387 */ /* 0x0007e80000100800 */
[----:B------:R-:W-:Y:S04]  /*7390*/  STL [R1+0x84], R28 ;  /* 0x0000841c01007387 */ /* 0x000fe80000100800 */
[----:B------:R-:W2:Y:S04]  /*73a0*/  LDL.LU R18, [R1+0x148] ;  /* 0x0001480001127983 */ /* 0x000ea80000300800 */
[----:B------:R-:W-:Y:S04]  /*73b0*/  STL [R1+0x90], R13 ;  /* 0x0000900d01007387 */ /* 0x000fe80000100800 */
[----:B------:R-:W2:Y:S04]  /*73c0*/  LDL.LU R17, [R1+0x138] ;  /* 0x0001380001117983 */ /* 0x000ea80000300800 */
[----:B------:R-:W-:Y:S04]  /*73d0*/  STL [R1+0x8c], R12 ;  /* 0x00008c0c01007387 */ /* 0x000fe80000100800 */
[----:B------:R-:W2:Y:S01]  /*73e0*/  LDL.LU R16, [R1+0x130] ;  /* 0x0001300001107983 */ /* 0x000ea20000300800 */
[----:B---3--:R-:W-:-:S02]  /*73f0*/  FMUL.FTZ R8, R29, R8 ;  /* 0x000000081d087220 */ /* 0x008fc40000410000 */
[----:B----4-:R-:W-:Y:S02]  /*7400*/  FMUL.FTZ R9, R9, R28 ;  /* 0x0000001c09097220 */ /* 0x010fe40000410000 */
[----:B--2---:R-:W-:Y:S02]  /*7410*/  FMUL.FTZ R10, R10, R13 ;  /* 0x0000000d0a0a7220 */ /* 0x004fe40000410000 */
[----:B------:R-:W-:-:S05]  /*7420*/  FMUL.FTZ R11, R11, R12 ;  /* 0x0000000c0b0b7220 */ /* 0x000fca0000410000 */
[----:B------:R0:W-:Y:S04]  /*7430*/  STG.E.128 [R14.64], R8 ;  /* 0x000000080e007986 */ /* 0x0001e8000c101d04 */
[----:B0-----:R-:W2:Y:S04]  /*7440*/  LDL R15, [R1+0x1c8] ;  /* 0x0001c800010f7983 */ /* 0x001ea80000100800 */
[----:B------:R-:W3:Y:S01]  /*7450*/  LDL R14, [R1+0x1cc] ;  /* 0x0001cc00010e7983 */ /* 0x000ee20000100800 */
[-CC-:B------:R-:W-:Y:S02]  /*7460*/  FFMA.FTZ R10, R26, R25.reuse, R3.reuse ;  /* 0x000000191a0a7223 */ /* 0x180fe40000010003 */
[-CC-:B------:R-:W-:Y:S01]  /*7470*/  FFMA.FTZ R11, R24, R25.reuse, R3.reuse ;  /* 0x00000019180b7223 */ /* 0x180fe20000010003 */
[----:B------:R-:W-:Y:S01]  /*7480*/  IADD3 R12, P4, R21, c[0x0][0x170], RZ ;  /* 0x00005c00150c7a10 */ /* 0x000fe20007f9e0ff */
[----:B------:R-:W-:-:S02]  /*7490*/  FFMA.FTZ R9, R23, R25, R3 ;  /* 0x0000001917097223 */ /* 0x000fc40000010003 */
[----:B------:R-:W-:Y:S01]  /*74a0*/  FFMA.FTZ R8, R22, R25, R3 ;  /* 0x0000001916087223 */ /* 0x000fe20000010003 */
[----:B------:R-:W4:Y:S01]  /*74b0*/  LDL R23, [R1+0x1c0] ;  /* 0x0001c00001177983 */ /* 0x000f220000100800 */
[----:B------:R-:W-:-:S03]  /*74c0*/  IADD3.X R13, R20, c[0x0][0x174], RZ, P4, !PT ;  /* 0x00005d00140d7a10 */ /* 0x000fc600027fe4ff */
[----:B------:R-:W4:Y:S01]  /*74d0*/  LDL R22, [R1+0x1c4] ;  /* 0x0001c40001167983 */ /* 0x000f220000100800 */
[----:B------:R-:W-:-:S04]  /*74e0*/  FADD.FTZ R10, R17, -R10 ;  /* 0x8000000a110a7221 */ /* 0x000fc80000010000 */
[----:B------:R-:W-:Y:S02]  /*74f0*/  FMUL.FTZ R24, R2, R10 ;  /* 0x0000000a02187220 */ /* 0x000fe40000410000 */
[----:B------:R-:W-:-:S04]  /*7500*/  FADD.FTZ R11, R16, -R11 ;  /* 0x8000000b100b7221 */ /* 0x000fc80000010000 */
[----:B------:R-:W-:Y:S02]  /*7510*/  FMUL.FTZ R25, R2, R11 ;  /* 0x0000000b02197220 */ /* 0x000fe40000410000 */
[----:B--2---:R-:W-:Y:S02]  /*7520*/  @P0 FADD.FTZ R24, R15, R24 ;  /* 0x000000180f180221 */ /* 0x004fe40000010000 */
[----:B---3--:R-:W-:Y:S02]  /*7530*/  @P0 FADD.FTZ R25, R14, R25 ;  /* 0x000000190e190221 */ /* 0x008fe40000010000 */
[----:B------:R-:W2:Y:S01]  /*7540*/  LDG.E.128 R12, [R12.64] ;  /* 0x000000040c0c7981 */ /* 0x000ea2000c1e1d00 */
[----:B------:R-:W-:Y:S02]  /*7550*/  FADD.FTZ R9, R27, -R9 ;  /* 0x800000091b097221 */ /* 0x000fe40000010000 */
[----:B------:R-:W-:Y:S02]  /*7560*/  FADD.FTZ R8, R18, -R8 ;  /* 0x8000000812087221 */ /* 0x000fe40000010000 */
[----:B------:R-:W-:-:S02]  /*7570*/  FMUL.FTZ R16, R2, R9 ;  /* 0x0000000902107220 */ /* 0x000fc40000410000 */
[----:B------:R-:W-:Y:S02]  /*7580*/  FMUL.FTZ R17, R2, R8 ;  /* 0x0000000802117220 */ /* 0x000fe40000410000 */
[----:B----4-:R-:W-:Y:S02]  /*7590*/  @P0 FADD.FTZ R16, R23, R16 ;  /* 0x0000001017100221 */ /* 0x010fe40000010000 */
[----:B------:R-:W-:Y:S01]  /*75a0*/  @P0 FADD.FTZ R17, R22, R17 ;  /* 0x0000001116110221 */ /* 0x000fe20000010000 */
[----:B------:R-:W3:Y:S04]  /*75b0*/  LDL.LU R23, [R1+0x168] ;  /* 0x0001680001177983 */ /* 0x000ee80000300800 */
[----:B------:R-:W4:Y:S04]  /*75c0*/  LDL.LU R22, [R1+0x158] ;  /* 0x0001580001167983 */ /* 0x000f280000300800 */
[----:B------:R-:W3:Y:S04]  /*75d0*/  LDL.LU R29, [R1+0x164] ;  /* 0x00016400011d7983 */ /* 0x000ee80000300800 */
[----:B------:R-:W3:Y:S04]  /*75e0*/  LDL.LU R28, [R1+0x150] ;  /* 0x00015000011c7983 */ /* 0x000ee80000300800 */
[----:B------:R-:W3:Y:S04]  /*75f0*/  LDL.LU R26, [R1+0x154] ;  /* 0x00015400011a7983 */ /* 0x000ee80000300800 */
[----:B------:R-:W3:Y:S04]  /*7600*/  LDL.LU R27, [R1+0x140] ;  /* 0x00014000011b7983 */ /* 0x000ee80000300800 */
[----:B--2---:R-:W-:Y:S04]  /*7610*/  STL [R1+0x5b0], R12 ;  /* 0x0005b00c01007387 */ /* 0x004fe80000100800 */
[----:B------:R-:W-:Y:S04]  /*7620*/  STL [R1+0x5a8], R13 ;  /* 0x0005a80d01007387 */ /* 0x000fe80000100800 */
[----:B------:R-:W-:Y:S04]  /*7630*/  STL [R1+0x5a0], R14 ;  /* 0x0005a00e01007387 */ /* 0x000fe80000100800 */
[----:B------:R0:W-:Y:S04]  /*7640*/  STL [R1+0x598], R15 ;  /* 0x0005980f01007387 */ /* 0x0001e80000100800 */
[----:B0-----:R-:W3:Y:S01]  /*7650*/  LDL.LU R15, [R1+0x80] ;  /* 0x00008000010f7983 */ /* 0x001ee20000300800 */
[----:B------:R-:W-:-:S02]  /*7660*/  @P1 IADD3 R18, P4, R21, c[0x0][0x258], RZ ;  /* 0x0000960015121a10 */ /* 0x000fc40007f9e0ff */
        /* <DEDUP_REMOVED lines=8> */
[-CC-:B---3--:R-:W-:Y:S02]  /*76f0*/  FFMA.FTZ R9, R23, R15.reuse, R3.reuse ;  /* 0x0000000f17097223 */ /* 0x188fe40000010003 */
[----:B----4-:R-:W-:Y:S01]  /*7700*/  FFMA.FTZ R8, R22, R15, R3 ;  /* 0x0000000f16087223 */ /* 0x010fe20000010003 */
[----:B------:R-:W2:Y:S04]  /*7710*/  LDL R23, [R1+0x290] ;  /* 0x0002900001177983 */ /* 0x000ea80000100800 */
[----:B------:R-:W3:Y:S04]  /*7720*/  LDL R22, [R1+0x294] ;  /* 0x0002940001167983 */ /* 0x000ee80000100800 */
[----:B------:R-:W4:Y:S04]  /*7730*/  LDL.LU R21, [R1+0x260] ;  /* 0x0002600001157983 */ /* 0x000f280000300800 */
[----:B------:R-:W4:Y:S04]  /*7740*/  LDL R10, [R1+0x298] ;  /* 0x00029800010a7983 */ /* 0x000f280000100800 */
[----:B------:R-:W4:Y:S04]  /*7750*/  LDL R11, [R1+0x29c] ;  /* 0x00029c00010b7983 */ /* 0x000f280000100800 */
[----:B------:R-:W4:Y:S04]  /*7760*/  LDL.LU R13, [R1+0x170] ;  /* 0x00017000010d7983 */ /* 0x000f280000300800 */
[----:B------:R-:W4:Y:S04]  /*7770*/  LDL.LU R12, [R1+0x160] ;  /* 0x00016000010c7983 */ /* 0x000f280000300800 */
[----:B------:R-:W4:Y:S01]  /*7780*/  LDL.LU R20, [R1+0x264] ;  /* 0x0002640001147983 */ /* 0x000f220000300800 */
[----:B------:R-:W-:-:S02]  /*7790*/  FADD.FTZ R28, R28, -R8 ;  /* 0x800000081c1c7221 */ /* 0x000fc40000010000 */
[----:B------:R-:W-:Y:S02]  /*77a0*/  FADD.FTZ R29, R29, -R9 ;  /* 0x800000091d1d7221 */ /* 0x000fe40000010000 */
[-C--:B------:R-:W-:Y:S02]  /*77b0*/  FMUL.FTZ R8, R16, R0.reuse ;  /* 0x0000000010087220 */ /* 0x080fe40000410000 */
[-C--:B------:R-:W-:Y:S02]  /*77c0*/  FMUL.FTZ R9, R17, R0.reuse ;  /* 0x0000000011097220 */ /* 0x080fe40000410000 */
[-CC-:B------:R-:W-:Y:S02]  /*77d0*/  FFMA.FTZ R26, R26, R15.reuse, R3.reuse ;  /* 0x0000000f1a1a7223 */ /* 0x180fe40000010003 */
[-C--:B------:R-:W-:Y:S02]  /*77e0*/  FMUL.FTZ R24, R24, R0.reuse ;  /* 0x0000000018187220 */ /* 0x080fe40000410000 */
[----:B------:R-:W-:Y:S01]  /*77f0*/  FMUL.FTZ R14, R25, R0 ;  /* 0x00000000190e7220 */ /* 0x000fe20000410000 */
[----:B------:R2:W-:Y:S01]  /*7800*/  STL [R1+0x7c], R8 ;  /* 0x00007c0801007387 */ /* 0x0005e20000100800 */
[----:B------:R-:W-:-:S03]  /*7810*/  FFMA.FTZ R27, R27, R15, R3 ;  /* 0x0000000f1b1b7223 */ /* 0x000fc60000010003 */
[----:B------:R3:W-:Y:S04]  /*7820*/  STL [R1+0x78], R9 ;  /* 0x0000780901007387 */ /* 0x0007e80000100800 */
[----:B------:R-:W-:Y:S01]  /*7830*/  STL [R1+0x74], R24 ;  /* 0x0000741801007387 */ /* 0x000fe20000100800 */
[----:B--2---:R-:W-:-:S03]  /*7840*/  FMUL.FTZ R8, R23, R8 ;  /* 0x0000000817087220 */ /* 0x004fc60000410000 */
[----:B------:R-:W2:Y:S01]  /*7850*/  LDL R23, [R1+0x1b8] ;  /* 0x0001b80001177983 */ /* 0x000ea20000100800 */
[----:B---3--:R-:W-:-:S03]  /*7860*/  FMUL.FTZ R9, R22, R9 ;  /* 0x0000000916097220 */ /* 0x008fc60000410000 */
[----:B------:R-:W-:Y:S04]  /*7870*/  STL [R1+0x70], R14 ;  /* 0x0000700e01007387 */ /* 0x000fe80000100800 */
[----:B------:R-:W3:Y:S01]  /*7880*/  LDL R22, [R1+0x1bc] ;  /* 0x0001bc0001167983 */ /* 0x000ee20000100800 */
[----:B----4-:R-:W-:Y:S02]  /*7890*/  FMUL.FTZ R10, R10, R24 ;  /* 0x000000180a0a7220 */ /* 0x010fe40000410000 */
[----:B------:R-:W-:Y:S02]  /*78a0*/  FMUL.FTZ R11, R11, R14 ;  /* 0x0000000e0b0b7220 */ /* 0x000fe40000410000 */
[----:B------:R-:W-:Y:S01]  /*78b0*/  FADD.FTZ R17, R13, -R26 ;  /* 0x8000001a0d117221 */ /* 0x000fe20000010000 */
[----:B------:R-:W-:-:S02]  /*78c0*/  IADD3 R26, P4, R21, c[0x0][0x170], RZ ;  /* 0x00005c00151a7a10 */ /* 0x000fc40007f9e0ff */
[----:B------:R0:W-:Y:S01]  /*78d0*/  STG.E.128 [R18.64], R8 ;  /* 0x0000000812007986 */ /* 0x0001e2000c101d04 */
[----:B------:R-:W-:-:S03]  /*78e0*/  FADD.FTZ R16, R12, -R27 ;  /* 0x8000001b0c107221 */ /* 0x000fc60000010000 */
[----:B------:R-:W4:Y:S01]  /*78f0*/  LDL.LU R12, [R1+0x268] ;  /* 0x00026800010c7983 */ /* 0x000f220000300800 */
[----:B------:R-:W-:-:S03]  /*7900*/  IADD3.X R27, R20, c[0x0][0x174], RZ, P4, !PT ;  /* 0x00005d00141b7a10 */ /* 0x000fc600027fe4ff */
[----:B0-----:R-:W4:Y:S04]  /*7910*/  LDL R18, [R1+0x1b0] ;  /* 0x0001b00001127983 */ /* 0x001f280000100800 */
[----:B------:R-:W4:Y:S04]  /*7920*/  LDL R19, [R1+0x1b4] ;  /* 0x0001b40001137983 */ /* 0x000f280000100800 */
[----:B------:R-:W4:Y:S01]  /*7930*/  LDG.E.128 R8, [R26.64] ;  /* 0x000000041a087981 */ /* 0x000f22000c1e1d00 */
[C---:B------:R-:W-:Y:S02]  /*7940*/  FMUL.FTZ R14, R2.reuse, R29 ;  /* 0x0000001d020e7220 */ /* 0x040fe40000410000 */
[----:B------:R-:W-:-:S02]  /*7950*/  FMUL.FTZ R13, R2, R28 ;  /* 0x0000001c020d7220 */ /* 0x000fc40000410000 */
[C---:B------:R-:W-:Y:S02]  /*7960*/  FMUL.FTZ R29, R2.reuse, R17 ;  /* 0x00000011021d7220 */ /* 0x040fe40000410000 */
[----:B------:R-:W-:Y:S01]  /*7970*/  FMUL.FTZ R28, R2, R16 ;  /* 0x00000010021c7220 */ /* 0x000fe20000410000 */
[----:B------:R-:W-:Y:S01]  /*7980*/  STL [R1+0x5d4], R4 ;  /* 0x0005d40401007387 */ /* 0x000fe20000100800 */
[----:B------:R-:W-:-:S03]  /*7990*/  @P1 IADD3 R24, P4, R21, c[0x0][0x258], RZ ;  /* 0x0000960015181a10 */ /* 0x000fc60007f9e0ff */
[----:B------:R-:W-:Y:S01]  /*79a0*/  STL [R1+0x5d8], R5 ;  /* 0x0005d80501007387 */ /* 0x000fe20000100800 */
[----:B------:R-:W-:-:S03]  /*79b0*/  @P1 IADD3.X R25, R20, c[0x0][0x25c], RZ, P4, !PT ;  /* 0x0000970014191a10 */ /* 0x000fc600027fe4ff */
[----:B------:R-:W-:Y:S04]  /*79c0*/  STL [R1+0x5dc], R6 ;  /* 0x0005dc0601007387 */ /* 0x000fe80000100800 */
[----:B------:R-:W-:Y:S01]  /*79d0*/  STL [R1+0x5e0], R7 ;  /* 0x0005e00701007387 */ /* 0x000fe20000100800 */
[----:B--2---:R-:W-:Y:S02]  /*79e0*/  @P0 FADD.FTZ R29, R23, R29 ;  /* 0x0000001d171d0221 */ /* 0x004fe40000010000 */
[----:B---3--:R-:W-:Y:S02]  /*79f0*/  @P0 FADD.FTZ R28, R22, R28 ;  /* 0x0000001c161c0221 */ /* 0x008fe40000010000 */
[----:B----4-:R-:W-:Y:S02]  /*7a00*/  @P0 FADD.FTZ R14, R18, R14 ;  /* 0x0000000e120e0221 */ /* 0x010fe40000010000 */
[----:B------:R-:W-:-:S03]  /*7a10*/  @P0 FADD.FTZ R13, R19, R13 ;  /* 0x0000000d130d0221 */ /* 0x000fc60000010000 */
[----:B------:R-:W-:Y:S02]  /*7a20*/  SEL R16, R14, R4, P2 ;  /* 0x000000040e107207 */ /* 0x000fe40001000000 */
[----:B------:R-:W-:Y:S01]  /*7a30*/  SEL R18, R29, R6, P2 ;  /* 0x000000061d127207 */ /* 0x000fe20001000000 */
[----:B------:R-:W-:Y:S01]  /*7a40*/  STL [R1+0x5a4], R8 ;  /* 0x0005a40801007387 */ /* 0x000fe20000100800 */
[----:B------:R-:W-:Y:S02]  /*7a50*/  SEL R17, R13, R5, P2 ;  /* 0x000000050d117207 */ /* 0x000fe40001000000 */
[----:B------:R-:W-:Y:S01]  /*7a60*/  SEL R19, R28, R7, P2 ;  /* 0x000000071c137207 */ /* 0x000fe20001000000 */
[----:B------:R-:W-:Y:S04]  /*7a70*/  STL [R1+0x59c], R9 ;  /* 0x00059c0901007387 */ /* 0x000fe80000100800 */
[----:B------:R0:W-:Y:S04]  /*7a80*/  STL [R1+0x594], R10 ;  /* 0x0005940a01007387 */ /* 0x0001e80000100800 */
[----:B------:R1:W-:Y:S04]  /*7a90*/  @P1 STG.E.128 [R24.64], R16 ;  /* 0x0000001018001986 */ /* 0x0003e8000c101d04 */
[----:B0-----:R-:W2:Y:S04]  /*7aa0*/  LDL R10, [R1+0x280] ;  /* 0x00028000010a7983 */ /* 0x001ea80000100800 */
[----:B------:R0:W-:Y:S04]  /*7ab0*/  STL [R1+0x590], R11 ;  /* 0x0005900b01007387 */ /* 0x0001e80000100800 */
[----:B------:R-:W3:Y:S04]  /*7ac0*/  LDL R8, [R1+0x284] ;  /* 0x0002840001087983 */ /* 0x000ee80000100800 */
[----:B------:R-:W4:Y:S04]  /*7ad0*/  LDL R6, [R1+0x288] ;  /* 0x0002880001067983 */ /* 0x000f280000100800 */
[----:B------:R-:W4:Y:S04]  /*7ae0*/  LDL R4, [R1+0x28c] ;  /* 0x00028c0001047983 */ /* 0x000f280000100800 */
[----:B------:R0:W-:Y:S04]  /*7af0*/  STL [R1+0x5e4], R12 ;  /* 0x0005e40c01007387 */ /* 0x0001e80000100800 */
[----:B-1----:R-:W4:Y:S01]  /*7b00*/  LDL R25, [R1+0x26c] ;  /* 0x00026c0001197983 */ /* 0x002f220000100800 */
[----:B0-----:R-:W-:-:S02]  /*7b10*/  FMUL.FTZ R11, R14, R0 ;  /* 0x000000000e0b7220 */ /* 0x001fc40000410000 */
[----:B------:R-:W-:Y:S01]  /*7b20*/  FMUL.FTZ R9, R13, R0 ;  /* 0x000000000d097220 */ /* 0x000fe20000410000 */
[----:B------:R-:W4:Y:S01]  /*7b30*/  LDL.LU R14, [R1+0x60] ;  /* 0x00006000010e7983 */ /* 0x000f220000300800 */
[----:B------:R-:W-:-:S03]  /*7b40*/  IADD3 R26, P4, R21, c[0x0][0x248], RZ ;  /* 0x00009200151a7a10 */ /* 0x000fc60007f9e0ff */
[----:B------:R0:W-:Y:S01]  /*7b50*/  STL [R1+0xc], R11 ;  /* 0x00000c0b01007387 */ /* 0x0001e20000100800 */
[----:B------:R-:W-:-:S03]  /*7b60*/  FMUL.FTZ R7, R29, R0 ;  /* 0x000000001d077220 */ /* 0x000fc60000410000 */
[----:B------:R-:W4:Y:S01]  /*7b70*/  LDL.LU R13, [R1+0x25c] ;  /* 0x00025c00010d7983 */ /* 0x000f220000300800 */
[----:B------:R-:W-:-:S03]  /*7b80*/  FMUL.FTZ R5, R28, R0 ;  /* 0x000000001c057220 */ /* 0x000fc60000410000 */
[----:B------:R1:W-:Y:S01]  /*7b90*/  STL [R1+0x8], R9 ;  /* 0x0000080901007387 */ /* 0x0003e20000100800 */
[----:B------:R-:W-:-:S03]  /*7ba0*/  IADD3.X R27, R20, c[0x0][0x24c], RZ, P4, !PT ;  /* 0x00009300141b7a10 */ /* 0x000fc600027fe4ff */
[----:B------:R-:W4:Y:S04]  /*7bb0*/  LDL.LU R23, [R1+0x258] ;  /* 0x0002580001177983 */ /* 0x000f280000300800 */
[----:B------:R-:W4:Y:S04]  /*7bc0*/  LDL.LU R21, [R1+0x64] ;  /* 0x0000640001157983 */ /* 0x000f280000300800 */
[----:B------:R-:W4:Y:S04]  /*7bd0*/  LDL.LU R22, [R1+0x250] ;  /* 0x0002500001167983 */ /* 0x000f280000300800 */
[----:B------:R-:W4:Y:S01]  /*7be0*/  LDL.LU R20, [R1+0x68] ;  /* 0x0000680001147983 */ /* 0x000f220000300800 */
[----:B------:R-:W-:-:S03]  /*7bf0*/  IADD3 R24, P5, R12, c[0x0][0x170], RZ ;  /* 0x00005c000c187a10 */ /* 0x000fc60007fbe0ff */
[----:B------:R-:W-:Y:S04]  /*7c00*/  STL [R1+0x5e8], R0 ;  /* 0x0005e80001007387 */ /* 0x000fe80000100800 */
[----:B------:R0:W-:Y:S04]  /*7c10*/  STL [R1+0x4], R7 ;  /* 0x0000040701007387 */ /* 0x0001e80000100800 */
[----:B------:R0:W-:Y:S04]  /*7c20*/  STL [R1], R5 ;  /* 0x0000000501007387 */ /* 0x0001e80000100800 */
[----:B------:R-:W4:Y:S04]  /*7c30*/  LDL.LU R28, [R1+0x19c] ;  /* 0x00019c00011c7983 */ /* 0x000f280000300800 */
[----:B------:R-:W4:Y:S01]  /*7c40*/  LDL.LU R12, [R1+0x190] ;  /* 0x00019000010c7983 */ /* 0x000f220000300800 */
[----:B--2---:R-:W-:-:S03]  /*7c50*/  FMUL.FTZ R16, R10, R11 ;  /* 0x0000000b0a107220 */ /* 0x004fc60000410000 */
[----:B0-----:R-:W2:Y:S04]  /*7c60*/  LDL.LU R11, [R1+0x184] ;  /* 0x00018400010b7983 */ /* 0x001ea80000300800 */
[----:B------:R-:W2:Y:S01]  /*7c70*/  LDL.LU R10, [R1+0x17c] ;  /* 0x00017c00010a7983 */ /* 0x000ea20000300800 */
[----:B---3--:R-:W-:-:S03]  /*7c80*/  FMUL.FTZ R17, R8, R9 ;  /* 0x0000000908117220 */ /* 0x008fc60000410000 */
[----:B-1----:R-:W3:Y:S01]  /*7c90*/  LDL.LU R9, [R1+0x198] ;  /* 0x0001980001097983 */ /* 0x002ee20000300800 */
[----:B----4-:R-:W-:-:S03]  /*7ca0*/  FMUL.FTZ R18, R6, R7 ;  /* 0x0000000706127220 */ /* 0x010fc60000410000 */
[----:B------:R-:W4:Y:S01]  /*7cb0*/  LDL.LU R8, [R1+0x18c] ;  /* 0x00018c0001087983 */ /* 0x000f220000300800 */
[----:B------:R-:W-:-:S03]  /*7cc0*/  FMUL.FTZ R19, R4, R5 ;  /* 0x0000000504137220 */ /* 0x000fc60000410000 */
[----:B------:R-:W4:Y:S04]  /*7cd0*/  LDL.LU R7, [R1+0x180] ;  /* 0x0001800001077983 */ /* 0x000f280000300800 */
[----:B------:R-:W4:Y:S01]  /*7ce0*/  LDL.LU R6, [R1+0x178] ;  /* 0x0001780001067983 */ /* 0x000f220000300800 */
[----:B------:R-:W-:-:S03]  /*7cf0*/  IADD3.X R25, R25, c[0x0][0x174], RZ, P5, !PT ;  /* 0x00005d0019197a10 */ /* 0x000fc60002ffe4ff */
[----:B------:R0:W-:Y:S04]  /*7d00*/  STG.E.128 [R26.64], R16 ;  /* 0x000000101a007986 */ /* 0x0001e8000c101d04 */
[----:B------:R-:W4:Y:S04]  /*7d10*/  LDL.LU R5, [R1+0x4f0] ;  /* 0x0004f00001057983 */ /* 0x000f280000300800 */
[----:B------:R-:W4:Y:S04]  /*7d20*/  LDL.LU R4, [R1+0x4f4] ;  /* 0x0004f40001047983 */ /* 0x000f280000300800 */
[----:B------:R-:W4:Y:S04]  /*7d30*/  LDL.LU R0, [R1+0x4f8] ;  /* 0x0004f80001007983 */ /* 0x000f280000300800 */
[----:B0-----:R0:W4:Y:S01]  /*7d40*/  LDG.E.128 R16, [R24.64] ;  /* 0x0000000418107981 */ /* 0x001122000c1e1d00 */
[----:B------:R-:W-:-:S02]  /*7d50*/  FFMA.FTZ R26, R28, R15, R3 ;  /* 0x0000000f1c1a7223 */ /* 0x000fc40000010003 */
[-CC-:B0-----:R-:W-:Y:S02]  /*7d60*/  FFMA.FTZ R25, R12, R15.reuse, R3.reuse ;  /* 0x0000000f0c197223 */ /* 0x181fe40000010003 */
[-CC-:B--2---:R-:W-:Y:S02]  /*7d70*/  FFMA.FTZ R24, R11, R15.reuse, R3.reuse ;  /* 0x0000000f0b187223 */ /* 0x184fe40000010003 */
[----:B------:R-:W-:Y:S02]  /*7d80*/  FFMA.FTZ R3, R10, R15, R3 ;  /* 0x0000000f0a037223 */ /* 0x000fe40000010003 */
[----:B---3--:R-:W-:Y:S02]  /*7d90*/  FADD.FTZ R26, R9, -R26 ;  /* 0x8000001a091a7221 */ /* 0x008fe40000010000 */
[----:B----4-:R-:W-:Y:S02]  /*7da0*/  FADD.FTZ R25, R8, -R25 ;  /* 0x8000001908197221 */ /* 0x010fe40000010000 */
[----:B------:R-:W-:-:S02]  /*7db0*/  FADD.FTZ R24, R7, -R24 ;  /* 0x8000001807187221 */ /* 0x000fc40000010000 */
[----:B------:R-:W-:Y:S02]  /*7dc0*/  FMUL.FTZ R25, R2, R25 ;  /* 0x0000001902197220 */ /* 0x000fe40000410000 */
[----:B------:R-:W-:Y:S02]  /*7dd0*/  FADD.FTZ R27, R6, -R3 ;  /* 0x80000003061b7221 */ /* 0x000fe40000010000 */
[C---:B------:R-:W-:Y:S02]  /*7de0*/  FMUL.FTZ R3, R2.reuse, R26 ;  /* 0x0000001a02037220 */ /* 0x040fe40000410000 */
[C---:B------:R-:W-:Y:S02]  /*7df0*/  FMUL.FTZ R26, R2.reuse, R24 ;  /* 0x00000018021a7220 */ /* 0x040fe40000410000 */
[----:B------:R-:W-:Y:S02]  /*7e00*/  FMUL.FTZ R27, R2, R27 ;  /* 0x0000001b021b7220 */ /* 0x000fe40000410000 */
[----:B------:R-:W-:Y:S01]  /*7e10*/  FFMA.FTZ R5, R13, R14, R5 ;  /* 0x0000000e0d057223 */ /* 0x000fe20000010005 */
        /* <DEDUP_REMOVED lines=8> */
[----:B0-----:R-:W2:Y:S04]  /*7ea0*/  LDL.LU R19, [R1+0x4fc] ;  /* 0x0004fc0001137983 */ /* 0x001ea80000300800 */
[----:B------:R-:W-:Y:S04]  /*7eb0*/  STL [R1+0x4f0], R5 ;  /* 0x0004f00501007387 */ /* 0x000fe80000100800 */
[----:B------:R-:W3:Y:S01]  /*7ec0*/  LDL.LU R14, [R1+0x500] ;  /* 0x00050000010e7983 */ /* 0x000ee20000300800 */
[----:B------:R-:W-:-:S02]  /*7ed0*/  FFMA.FTZ R4, R21, R23, R4 ;  /* 0x0000001715047223 */ /* 0x000fc40000010004 */
[----:B------:R-:W-:-:S03]  /*7ee0*/  FFMA.FTZ R0, R20, R22, R0 ;  /* 0x0000001614007223 */ /* 0x000fc60000010000 */
[----:B------:R-:W-:Y:S04]  /*7ef0*/  STL [R1+0x4f4], R4 ;  /* 0x0004f40401007387 */ /* 0x000fe80000100800 */
[----:B---3--:R0:W-:Y:S04]  /*7f00*/  STL [R1+0x648], R14 ;  /* 0x0006480e01007387 */ /* 0x0081e80000100800 */
[----:B------:R-:W-:Y:S04]  /*7f10*/  STL [R1+0x4f8], R0 ;  /* 0x0004f80001007387 */ /* 0x000fe80000100800 */
[----:B0-----:R-:W2:Y:S04]  /*7f20*/  LDL.LU R14, [R1+0x6c] ;  /* 0x00006c00010e7983 */ /* 0x001ea80000300800 */
[----:B------:R-:W3:Y:S04]  /*7f30*/  LDL.LU R3, [R1+0x58] ;  /* 0x0000580001037983 */ /* 0x000ee80000300800 */
[----:B---3--:R0:W-:Y:S04]  /*7f40*/  STL [R1+0x634], R3 ;  /* 0x0006340301007387 */ /* 0x0081e80000100800 */
[----:B0-----:R-:W3:Y:S04]  /*7f50*/  LDL.LU R3, [R1+0x504] ;  /* 0x0005040001037983 */ /* 0x001ee80000300800 */
[----:B---3--:R0:W-:Y:S04]  /*7f60*/  STL [R1+0x640], R3 ;  /* 0x0006400301007387 */ /* 0x0081e80000100800 */
[----:B0-----:R-:W3:Y:S04]  /*7f70*/  LDL.LU R3, [R1+0x108] ;  /* 0x0001080001037983 */ /* 0x001ee80000300800 */
[----:B---3--:R0:W-:Y:S04]  /*7f80*/  STL [R1+0x64c], R3 ;  /* 0x00064c0301007387 */ /* 0x0081e80000100800 */
[----:B0-----:R-:W2:Y:S04]  /*7f90*/  LDL.LU R3, [R1+0x248] ;  /* 0x0002480001037983 */ /* 0x001ea80000300800 */
[----:B------:R-:W3:Y:S04]  /*7fa0*/  LDL.LU R2, [R1+0x508] ;  /* 0x0005080001027983 */ /* 0x000ee80000300800 */
[----:B---3--:R0:W-:Y:S04]  /*7fb0*/  STL [R1+0x638], R2 ;  /* 0x0006380201007387 */ /* 0x0081e80000100800 */
[----:B0-----:R-:W3:Y:S04]  /*7fc0*/  LDL.LU R2, [R1+0x54] ;  /* 0x0000540001027983 */ /* 0x001ee80000300800 */
[----:B---3--:R0:W-:Y:S04]  /*7fd0*/  STL [R1+0x644], R2 ;  /* 0x0006440201007387 */ /* 0x0081e80000100800 */
[----:B0-----:R-:W3:Y:S04]  /*7fe0*/  LDL.LU R2, [R1+0x50] ;  /* 0x0000500001027983 */ /* 0x001ee80000300800 */
[----:B------:R-:W4:Y:S04]  /*7ff0*/  LDL.LU R11, [R1+0x50c] ;  /* 0x00050c00010b7983 */ /* 0x000f280000300800 */
[----:B----4-:R0:W-:Y:S04]  /*8000*/  STL [R1+0x630], R11 ;  /* 0x0006300b01007387 */ /* 0x0101e80000100800 */
[----:B0-----:R-:W4:Y:S04]  /*8010*/  LDL.LU R11, [R1+0x100] ;  /* 0x00010000010b7983 */ /* 0x001f280000300800 */
[----:B----4-:R0:W-:Y:S04]  /*8020*/  STL [R1+0x63c], R11 ;  /* 0x00063c0b01007387 */ /* 0x0101e80000100800 */
[----:B0-----:R-:W4:Y:S04]  /*8030*/  LDL.LU R11, [R1+0x104] ;  /* 0x00010400010b7983 */ /* 0x001f280000300800 */
[----:B------:R-:W2:Y:S04]  /*8040*/  LDL.LU R8, [R1+0xd0] ;  /* 0x0000d00001087983 */ /* 0x000ea80000300800 */
[----:B--2---:R0:W-:Y:S04]  /*8050*/  STL [R1+0x628], R8 ;  /* 0x0006280801007387 */ /* 0x0041e80000100800 */
[----:B0-----:R-:W2:Y:S04]  /*8060*/  LDL.LU R8, [R1+0x5c] ;  /* 0x00005c0001087983 */ /* 0x001ea80000300800 */
[----:B------:R-:W2:Y:S04]  /*8070*/  LDL.LU R4, [R1+0x510] ;  /* 0x0005100001047983 */ /* 0x000ea80000300800 */
[----:B--2---:R0:W-:Y:S04]  /*8080*/  STL [R1+0x62c], R4 ;  /* 0x00062c0401007387 */ /* 0x0041e80000100800 */
[----:B0-----:R-:W2:Y:S04]  /*8090*/  LDL.LU R4, [R1+0xfc] ;  /* 0x0000fc0001047983 */ /* 0x001ea80000300800 */
[----:B------:R-:W2:Y:S04]  /*80a0*/  LDL.LU R22, [R1+0x4c] ;  /* 0x00004c0001167983 */ /* 0x000ea80000300800 */
[----:B--2---:R0:W-:Y:S04]  /*80b0*/  STL [R1+0x60c], R22 ;  /* 0x00060c1601007387 */ /* 0x0041e80000100800 */
[----:B0-----:R-:W2:Y:S04]  /*80c0*/  LDL.LU R22, [R1+0x518] ;  /* 0x0005180001167983 */ /* 0x001ea80000300800 */
[----:B--2---:R0:W-:Y:S04]  /*80d0*/  STL [R1+0x618], R22 ;  /* 0x0006181601007387 */ /* 0x0041e80000100800 */
[----:B0-----:R-:W2:Y:S04]  /*80e0*/  LDL.LU R22, [R1+0x514] ;  /* 0x0005140001167983 */ /* 0x001ea80000300800 */
[----:B--2---:R0:W-:Y:S04]  /*80f0*/  STL [R1+0x624], R22 ;  /* 0x0006241601007387 */ /* 0x0041e80000100800 */
[----:B0-----:R-:W2:Y:S04]  /*8100*/  LDL.LU R22, [R1+0x40] ;  /* 0x0000400001167983 */ /* 0x001ea80000300800 */
[----:B------:R-:W2:Y:S04]  /*8110*/  LDL.LU R20, [R1+0x51c] ;  /* 0x00051c0001147983 */ /* 0x000ea80000300800 */
        /* <DEDUP_REMOVED lines=11> */
[----:B--2---:R0:W-:Y:S04]  /*81d0*/  STL [R1+0x620], R27 ;  /* 0x0006201b01007387 */ /* 0x0041e80000100800 */
[----:B0-----:R-:W2:Y:S04]  /*81e0*/  LDL.LU R27, [R1+0xcc] ;  /* 0x0000cc00011b7983 */ /* 0x001ea80000300800 */
[----:B------:R-:W2:Y:S01]  /*81f0*/  LDL.LU R17, [R1+0x34] ;  /* 0x0000340001117983 */ /* 0x000ea20000300800 */
[----:B------:R-:W-:-:S03]  /*8200*/  FFMA.FTZ R19, R14, R3, R19 ;  /* 0x000000030e137223 */ /* 0x000fc60000010013 */
[----:B--2---:R0:W-:Y:S04]  /*8210*/  STL [R1+0x604], R17 ;  /* 0x0006041101007387 */ /* 0x0041e80000100800 */
[----:B0-----:R-:W2:Y:S04]  /*8220*/  LDL.LU R17, [R1+0x30] ;  /* 0x0000300001117983 */ /* 0x001ea80000300800 */
        /* <DEDUP_REMOVED lines=18> */
[----:B------:R-:W3:Y:S04]  /*8350*/  LDL.LU R3, [R1+0x64c] ;  /* 0x00064c0001037983 */ /* 0x000ee80000300800 */
[----:B------:R-:W3:Y:S04]  /*8360*/  LDL.LU R14, [R1+0x648] ;  /* 0x00064800010e7983 */ /* 0x000ee80000300800 */
[----:B------:R0:W-:Y:S04]  /*8370*/  STL [R1+0x4fc], R19 ;  /* 0x0004fc1301007387 */ /* 0x0001e80000100800 */
[----:B0-----:R-:W2:Y:S01]  /*8380*/  LDL.LU R19, [R1+0x520] ;  /* 0x0005200001137983 */ /* 0x001ea20000300800 */
[----:B---3--:R-:W-:-:S03]  /*8390*/  FFMA.FTZ R14, R3, R2, R14 ;  /* 0x00000002030e7223 */ /* 0x008fc6000001000e */
[----:B------:R-:W4:Y:S04]  /*83a0*/  LDL.LU R2, [R1+0x644] ;  /* 0x0006440001027983 */ /* 0x000f280000300800 */
[----:B------:R-:W4:Y:S04]  /*83b0*/  LDL.LU R3, [R1+0x640] ;  /* 0x0006400001037983 */ /* 0x000f280000300800 */
[----:B------:R0:W-:Y:S04]  /*83c0*/  STL [R1+0x500], R14 ;  /* 0x0005000e01007387 */ /* 0x0001e80000100800 */
[----:B0-----:R-:W3:Y:S01]  /*83d0*/  LDL.LU R14, [R1+0x524] ;  /* 0x00052400010e7983 */ /* 0x001ee20000300800 */
[----:B----4-:R-:W-:-:S03]  /*83e0*/  FFMA.FTZ R3, R2, R11, R3 ;  /* 0x0000000b02037223 */ /* 0x010fc60000010003 */
[----:B------:R-:W4:Y:S04]  /*83f0*/  LDL.LU R11, [R1+0x63c] ;  /* 0x00063c00010b7983 */ /* 0x000f280000300800 */
[----:B------:R-:W4:Y:S04]  /*8400*/  LDL.LU R2, [R1+0x638] ;  /* 0x0006380001027983 */ /* 0x000f280000300800 */
[----:B------:R0:W-:Y:S04]  /*8410*/  STL [R1+0x504], R3 ;  /* 0x0005040301007387 */ /* 0x0001e80000100800 */
[----:B0-----:R-:W4:Y:S02]  /*8420*/  LDL.LU R3, [R1+0x634] ;  /* 0x0006340001037983 */ /* 0x001f240000300800 */
[----:B----4-:R-:W-:-:S02]  /*8430*/  FFMA.FTZ R2, R3, R11, R2 ;  /* 0x0000000b03027223 */ /* 0x010fc40000010002 */
[----:B------:R-:W4:Y:S04]  /*8440*/  LDL.LU R11, [R1+0x630] ;  /* 0x00063000010b7983 */ /* 0x000f280000300800 */
[----:B------:R-:W2:Y:S04]  /*8450*/  LDL.LU R3, [R1+0x528] ;  /* 0x0005280001037983 */ /* 0x000ea80000300800 */
[----:B------:R0:W-:Y:S04]  /*8460*/  STL [R1+0x508], R2 ;  /* 0x0005080201007387 */ /* 0x0001e80000100800 */
[----:B0-----:R-:W2:Y:S01]  /*8470*/  LDL.LU R2, [R1+0x52c] ;  /* 0x00052c0001027983 */ /* 0x001ea20000300800 */
[----:B----4-:R-:W-:-:S03]  /*8480*/  FFMA.FTZ R11, R8, R4, R11 ;  /* 0x00000004080b7223 */ /* 0x010fc6000001000b */
[----:B------:R-:W4:Y:S04]  /*8490*/  LDL.LU R4, [R1+0x62c] ;  /* 0x00062c0001047983 */ /* 0x000f280000300800 */
[----:B------:R-:W4:Y:S04]  /*84a0*/  LDL.LU R8, [R1+0x628] ;  /* 0x0006280001087983 */ /* 0x000f280000300800 */
[----:B------:R0:W-:Y:S04]  /*84b0*/  STL [R1+0x50c], R11 ;  /* 0x00050c0b01007387 */ /* 0x0001e80000100800 */
[----:B0-----:R-:W2:Y:S01]  /*84c0*/  LDL.LU R11, [R1+0x530] ;  /* 0x00053000010b7983 */ /* 0x001ea20000300800 */
[----:B----4-:R-:W-:-:S03]  /*84d0*/  FFMA.FTZ R4, R8, R22, R4 ;  /* 0x0000001608047223 */ /* 0x010fc60000010004 */
[----:B------:R-:W4:Y:S04]  /*84e0*/  LDL.LU R22, [R1+0x624] ;  /* 0x0006240001167983 */ /* 0x000f280000300800 */
[----:B------:R0:W-:Y:S04]  /*84f0*/  STL [R1+0x510], R4 ;  /* 0x0005100401007387 */ /* 0x0001e80000100800 */
[----:B0-----:R-:W2:Y:S04]  /*8500*/  LDL.LU R4, [R1+0x534] ;  /* 0x0005340001047983 */ /* 0x001ea80000300800 */
[----:B------:R-:W2:Y:S01]  /*8510*/  LDL.LU R8, [R1+0x538] ;  /* 0x0005380001087983 */ /* 0x000ea20000300800 */
[----:B----4-:R-:W-:-:S03]  /*8520*/  FFMA.FTZ R22, R20, R27, R22 ;  /* 0x0000001b14167223 */ /* 0x010fc60000010016 */
[----:B------:R-:W4:Y:S04]  /*8530*/  LDL.LU R27, [R1+0x620] ;  /* 0x00062000011b7983 */ /* 0x000f280000300800 */
[----:B------:R-:W4:Y:S04]  /*8540*/  LDL.LU R20, [R1+0x61c] ;  /* 0x00061c0001147983 */ /* 0x000f280000300800 */
[----:B------:R0:W-:Y:S04]  /*8550*/  STL [R1+0x514], R22 ;  /* 0x0005141601007387 */ /* 0x0001e80000100800 */
[----:B0-----:R-:W4:Y:S02]  /*8560*/  LDL.LU R22, [R1+0x618] ;  /* 0x0006180001167983 */ /* 0x001f240000300800 */
[----:B----4-:R-:W-:-:S02]  /*8570*/  FFMA.FTZ R22, R20, R27, R22 ;  /* 0x0000001b14167223 */ /* 0x010fc40000010016 */
[----:B------:R-:W4:Y:S04]  /*8580*/  LDL.LU R27, [R1+0x614] ;  /* 0x00061400011b7983 */ /* 0x000f280000300800 */
[----:B------:R-:W4:Y:S04]  /*8590*/  LDL.LU R20, [R1+0x610] ;  /* 0x0006100001147983 */ /* 0x000f280000300800 */
[----:B------:R0:W-:Y:S04]  /*85a0*/  STL [R1+0x518], R22 ;  /* 0x0005181601007387 */ /* 0x0001e80000100800 */
[----:B0-----:R-:W4:Y:S02]  /*85b0*/  LDL.LU R22, [R1+0x60c] ;  /* 0x00060c0001167983 */ /* 0x001f240000300800 */
[----:B----4-:R-:W-:-:S02]  /*85c0*/  FFMA.FTZ R20, R22, R27, R20 ;  /* 0x0000001b16147223 */ /* 0x010fc40000010014 */
[----:B------:R-:W2:Y:S04]  /*85d0*/  LDL.LU R27, [R1+0x608] ;  /* 0x00060800011b7983 */ /* 0x000ea80000300800 */
[----:B------:R0:W-:Y:S04]  /*85e0*/  STL [R1+0x51c], R20 ;  /* 0x00051c1401007387 */ /* 0x0001e80000100800 */
[----:B0-----:R-:W4:Y:S04]  /*85f0*/  LDL.LU R20, [R1+0x53c] ;  /* 0x00053c0001147983 */ /* 0x001f280000300800 */
[----:B------:R-:W3:Y:S01]  /*8600*/  LDL.LU R22, [R1+0x540] ;  /* 0x0005400001167983 */ /* 0x000ee20000300800 */
[----:B--2---:R-:W-:-:S03]  /*8610*/  FFMA.FTZ R19, R27, R17, R19 ;  /* 0x000000111b137223 */ /* 0x004fc60000010013 */
[----:B------:R-:W3:Y:S04]  /*8620*/  LDL.LU R17, [R1+0x604] ;  /* 0x0006040001117983 */ /* 0x000ee80000300800 */
[----:B------:R-:W3:Y:S01]  /*8630*/  LDL.LU R27, [R1+0x600] ;  /* 0x00060000011b7983 */ /* 0x000ee20000300800 */
[----:B------:R-:W-:-:S03]  /*8640*/  FFMA.FTZ R3, R25, R26, R3 ;  /* 0x0000001a19037223 */ /* 0x000fc60000010003 */
[----:B------:R0:W-:Y:S01]  /*8650*/  STL [R1+0x520], R19 ;  /* 0x0005201301007387 */ /* 0x0001e20000100800 */
[----:B------:R-:W-:-:S03]  /*8660*/  FFMA.FTZ R2, R0, R16, R2 ;  /* 0x0000001000027223 */ /* 0x000fc60000010002 */
[----:B0-----:R-:W2:Y:S01]  /*8670*/  LDL.LU R19, [R1+0x548] ;  /* 0x0005480001137983 */ /* 0x001ea20000300800 */
[----:B------:R-:W-:Y:S02]  /*8680*/  FFMA.FTZ R11, R7, R12, R11 ;  /* 0x0000000c070b7223 */ /* 0x000fe4000001000b */
[----:B------:R-:W-:Y:S02]  /*8690*/  FFMA.FTZ R4, R5, R6, R4 ;  /* 0x0000000605047223 */ /* 0x000fe40000010004 */
[----:B------:R-:W-:Y:S02]  /*86a0*/  FFMA.FTZ R8, R9, R10, R8 ;  /* 0x0000000a09087223 */ /* 0x000fe40000010008 */
[----:B----4-:R-:W-:Y:S02]  /*86b0*/  FFMA.FTZ R20, R21, R23, R20 ;  /* 0x0000001715147223 */ /* 0x010fe40000010014 */
[----:B---3--:R-:W-:Y:S02]  /*86c0*/  FFMA.FTZ R14, R17, R27, R14 ;  /* 0x0000001b110e7223 */ /* 0x008fe4000001000e */
[----:B------:R-:W3:Y:S04]  /*86d0*/  LDL.LU R27, [R1+0x5fc] ;  /* 0x0005fc00011b7983 */ /* 0x000ee80000300800 */
[----:B------:R-:W4:Y:S04]  /*86e0*/  LDL.LU R17, [R1+0x54c] ;  /* 0x00054c0001117983 */ /* 0x000f280000300800 */
[----:B------:R0:W-:Y:S04]  /*86f0*/  STL [R1+0x524], R14 ;  /* 0x0005240e01007387 */ /* 0x0001e80000100800 */
[----:B0-----:R-:W2:Y:S04]  /*8700*/  LDL.LU R14, [R1+0x550] ;  /* 0x00055000010e7983 */ /* 0x001ea80000300800 */
[----:B------:R-:W2:Y:S04]  /*8710*/  LDL.LU R26, [R1+0x5f8] ;  /* 0x0005f800011a7983 */ /* 0x000ea80000300800 */
[----:B------:R-:W2:Y:S04]  /*8720*/  LDL.LU R25, [R1+0x5f4] ;  /* 0x0005f40001197983 */ /* 0x000ea80000300800 */
        /* <DEDUP_REMOVED lines=9> */
[----:B0-----:R-:W2:Y:S04]  /*87c0*/  LDL R11, [R1+0x1a0] ;  /* 0x0001a000010b7983 */ /* 0x001ea80000100800 */
[----:B------:R-:W2:Y:S04]  /*87d0*/  LDL.LU R6, [R1+0x5dc] ;  /* 0x0005dc0001067983 */ /* 0x000ea80000300800 */
[----:B------:R-:W2:Y:S04]  /*87e0*/  LDL.LU R5, [R1+0x5d8] ;  /* 0x0005d80001057983 */ /* 0x000ea80000300800 */
[----:B------:R0:W-:Y:S04]  /*87f0*/  STL [R1+0x534], R4 ;  /* 0x0005340401007387 */ /* 0x0001e80000100800 */
[----:B0-----:R-:W2:Y:S04]  /*8800*/  LDL.LU R4, [R1+0x5d4] ;  /* 0x0005d40001047983 */ /* 0x001ea80000300800 */
[----:B------:R-:W2:Y:S04]  /*8810*/  LDL R10, [R1+0x1a4] ;  /* 0x0001a400010a7983 */ /* 0x000ea80000100800 */
[----:B------:R-:W2:Y:S04]  /*8820*/  LDL R9, [R1+0x1a8] ;  /* 0x0001a80001097983 */ /* 0x000ea80000100800 */
[----:B------:R0:W-:Y:S04]  /*8830*/  STL [R1+0x538], R8 ;  /* 0x0005380801007387 */ /* 0x0001e80000100800 */
[----:B0-----:R-:W3:Y:S04]  /*8840*/  LDL R8, [R1+0x1ac] ;  /* 0x0001ac0001087983 */ /* 0x001ee80000100800 */
[----:B------:R-:W2:Y:S04]  /*8850*/  LDL.LU R23, [R1+0x5d0] ;  /* 0x0005d00001177983 */ /* 0x000ea80000300800 */
[----:B------:R-:W2:Y:S04]  /*8860*/  LDL.LU R21, [R1+0x5cc] ;  /* 0x0005cc0001157983 */ /* 0x000ea80000300800 */
[----:B------:R0:W-:Y:S04]  /*8870*/  STL [R1+0x53c], R20 ;  /* 0x00053c1401007387 */ /* 0x0001e80000100800 */
[----:B0-----:R-:W2:Y:S02]  /*8880*/  LDL.LU R20, [R1+0x5c8] ;  /* 0x0005c80001147983 */ /* 0x001ea40000300800 */
[----:B--2---:R-:W-:-:S02]  /*8890*/  FFMA.FTZ R22, R21, R20, R22 ;  /* 0x0000001415167223 */ /* 0x004fc40000010016 */
[----:B------:R-:W2:Y:S04]  /*88a0*/  LDL.LU R21, [R1+0x5c4] ;  /* 0x0005c40001157983 */ /* 0x000ea80000300800 */
[----:B------:R0:W-:Y:S04]  /*88b0*/  STL [R1+0x540], R22 ;  /* 0x0005401601007387 */ /* 0x0001e80000100800 */
[----:B0-----:R-:W2:Y:S04]  /*88c0*/  LDL.LU R22, [R1+0x5c0] ;  /* 0x0005c00001167983 */ /* 0x001ea80000300800 */
[----:B------:R-:W2:Y:S02]  /*88d0*/  LDL.LU R20, [R1+0x544] ;  /* 0x0005440001147983 */ /* 0x000ea40000300800 */
[----:B--2---:R-:W-:-:S02]  /*88e0*/  FFMA.FTZ R20, R21, R23, R20 ;  /* 0x0000001715147223 */ /* 0x004fc40000010014 */
[----:B------:R-:W4:Y:S01]  /*88f0*/  LDL.LU R23, [R1+0x5bc] ;  /* 0x0005bc0001177983 */ /* 0x000f220000300800 */
[----:B------:R-:W-:Y:S02]  /*8900*/  FFMA.FTZ R19, R22, R24, R19 ;  /* 0x0000001816137223 */ /* 0x000fe40000010013 */
[----:B------:R-:W-:Y:S01]  /*8910*/  FFMA.FTZ R14, R15, R28, R14 ;  /* 0x0000001c0f0e7223 */ /* 0x000fe2000001000e */
[----:B------:R-:W2:Y:S01]  /*8920*/  LDL.LU R22, [R1+0x26c] ;  /* 0x00026c0001167983 */ /* 0x000ea20000300800 */
[----:B------:R-:W-:-:S03]  /*8930*/  FFMA.FTZ R2, R13, R29, R2 ;  /* 0x0000001d0d027223 */ /* 0x000fc60000010002 */
[----:B------:R-:W-:Y:S04]  /*8940*/  STL [R1+0x544], R20 ;  /* 0x0005441401007387 */ /* 0x000fe80000100800 */
[----:B------:R-:W-:Y:S04]  /*8950*/  STL [R1+0x548], R19 ;  /* 0x0005481301007387 */ /* 0x000fe80000100800 */
[----:B------:R-:W2:Y:S04]  /*8960*/  LDL.LU R15, [R1+0x90] ;  /* 0x00009000010f7983 */ /* 0x000ea80000300800 */
[----:B------:R0:W-:Y:S01]  /*8970*/  STL [R1+0x550], R14 ;  /* 0x0005500e01007387 */ /* 0x0001e20000100800 */
[----:B------:R-:W-:Y:S01]  /*8980*/  @P1 IADD3 R24, P4, R12, c[0x0][0x258], RZ ;  /* 0x000096000c181a10 */ /* 0x000fe20007f9e0ff */
[----:B----4-:R-:W-:-:S05]  /*8990*/  FFMA.FTZ R17, R23, R18, R17 ;  /* 0x0000001217117223 */ /* 0x010fca0000010011 */
[----:B------:R-:W-:Y:S04]  /*89a0*/  STL [R1+0x54c], R17 ;  /* 0x00054c1101007387 */ /* 0x000fe80000100800 */
[----:B0-----:R-:W4:Y:S04]  /*89b0*/  LDL.LU R14, [R1+0x28] ;  /* 0x00002800010e7983 */ /* 0x001f280000300800 */
[----:B------:R0:W-:Y:S01]  /*89c0*/  STL [R1+0x554], R2 ;  /* 0x0005540201007387 */ /* 0x0001e20000100800 */
[----:B------:R-:W-:-:S03]  /*89d0*/  @P0 FADD.FTZ R3, R11, R3 ;  /* 0x000000030b030221 */ /* 0x000fc60000010000 */
[----:B------:R-:W2:Y:S01]  /*89e0*/  LDL R20, [R1+0x270] ;  /* 0x0002700001147983 */ /* 0x000ea20000100800 */
[----:B------:R-:W-:-:S03]  /*89f0*/  @P0 FADD.FTZ R26, R9, R26 ;  /* 0x0000001a091a0221 */ /* 0x000fc60000010000 */
[----:B------:R-:W2:Y:S01]  /*8a00*/  LDL R21, [R1+0x274] ;  /* 0x0002740001157983 */ /* 0x000ea20000100800 */
[----:B0-----:R-:W-:-:S03]  /*8a10*/  IADD3 R2, P5, R12, c[0x0][0x248], RZ ;  /* 0x000092000c027a10 */ /* 0x001fc60007fbe0ff */
[----:B------:R-:W2:Y:S04]  /*8a20*/  LDL R12, [R1+0x27c] ;  /* 0x00027c00010c7983 */ /* 0x000ea80000100800 */
[----:B------:R-:W4:Y:S01]  /*8a30*/  LDL R13, [R1+0x278] ;  /* 0x00027800010d7983 */ /* 0x000f220000100800 */
[----:B------:R-:W-:-:S03]  /*8a40*/  @P0 FADD.FTZ R25, R10, R25 ;  /* 0x000000190a190221 */ /* 0x000fc60000010000 */
[----:B------:R-:W4:Y:S01]  /*8a50*/  LDL.LU R11, [R1+0x558] ;  /* 0x00055800010b7983 */ /* 0x000f220000300800 */
[----:B---3--:R-:W-:Y:S01]  /*8a60*/  @P0 FADD.FTZ R27, R8, R27 ;  /* 0x0000001b081b0221 */ /* 0x008fe20000010000 */
[C---:B------:R-:W-:Y:S01]  /*8a70*/  SEL R6, R26.reuse, R6, P2 ;  /* 0x000000061a067207 */ /* 0x040fe20001000000 */
[-C--:B------:R-:W-:Y:S01]  /*8a80*/  FMUL.FTZ R28, R3, R0.reuse ;  /* 0x00000000031c7220 */ /* 0x080fe20000410000 */
[----:B------:R-:W3:Y:S01]  /*8a90*/  LDL.LU R17, [R1+0x8c] ;  /* 0x00008c0001117983 */ /* 0x000ee20000300800 */
[-C--:B------:R-:W-:Y:S02]  /*8aa0*/  FMUL.FTZ R29, R25, R0.reuse ;  /* 0x00000000191d7220 */ /* 0x080fe40000410000 */
[-C--:B------:R-:W-:Y:S01]  /*8ab0*/  FMUL.FTZ R26, R26, R0.reuse ;  /* 0x000000001a1a7220 */ /* 0x080fe20000410000 */
[----:B------:R-:W3:Y:S01]  /*8ac0*/  LDL.LU R18, [R1+0x2c] ;  /* 0x00002c0001127983 */ /* 0x000ee20000300800 */
[----:B------:R-:W-:-:S03]  /*8ad0*/  FMUL.FTZ R0, R27, R0 ;  /* 0x000000001b007220 */ /* 0x000fc60000410000 */
[----:B------:R-:W3:Y:S04]  /*8ae0*/  LDL.LU R19, [R1+0x7c] ;  /* 0x00007c0001137983 */ /* 0x000ee80000300800 */
[----:B------:R-:W3:Y:S04]  /*8af0*/  LDL.LU R8, [R1+0x78] ;  /* 0x0000780001087983 */ /* 0x000ee80000300800 */
[----:B------:R-:W3:Y:S04]  /*8b00*/  LDL.LU R9, [R1+0x74] ;  /* 0x0000740001097983 */ /* 0x000ee80000300800 */
[----:B------:R-:W3:Y:S01]  /*8b10*/  LDL.LU R10, [R1+0x70] ;  /* 0x00007000010a7983 */ /* 0x000ee20000300800 */
[----:B--2---:R-:W-:-:S03]  /*8b20*/  FMUL.FTZ R23, R12, R0 ;  /* 0x000000000c177220 */ /* 0x004fc60000410000 */
[----:B------:R-:W3:Y:S01]  /*8b30*/  LDL.LU R12, [R1+0x55c] ;  /* 0x00055c00010c7983 */ /* 0x000ee20000300800 */
[----:B------:R-:W-:Y:S02]  /*8b40*/  SEL R4, R3, R4, P2 ;  /* 0x0000000403047207 */ /* 0x000fe40001000000 */
[----:B------:R-:W-:Y:S02]  /*8b50*/  SEL R5, R25, R5, P2 ;  /* 0x0000000519057207 */ /* 0x000fe40001000000 */
[----:B------:R-:W-:Y:S01]  /*8b60*/  IADD3.X R3, R22, c[0x0][0x24c], RZ, P5, !PT ;  /* 0x0000930016037a10 */ /* 0x000fe20002ffe4ff */
[----:B----4-:R-:W-:Y:S01]  /*8b70*/  FFMA.FTZ R11, R14, R15, R11 ;  /* 0x0000000f0e0b7223 */ /* 0x010fe2000001000b */
[----:B------:R-:W-:Y:S01]  /*8b80*/  @P1 IADD3.X R25, R22, c[0x0][0x25c], RZ, P4, !PT ;  /* 0x0000970016191a10 */ /* 0x000fe200027fe4ff */
[----:B------:R-:W-:Y:S01]  /*8b90*/  FMUL.FTZ R22, R13, R26 ;  /* 0x0000001a0d167220 */ /* 0x000fe20000410000 */
[----:B------:R-:W-:Y:S01]  /*8ba0*/  SEL R7, R27, R7, P2 ;  /* 0x000000071b077207 */ /* 0x000fe20001000000 */
[----:B------:R-:W2:Y:S01]  /*8bb0*/  LDL.LU R13, [R1+0x560] ;  /* 0x00056000010d7983 */ /* 0x000ea20000300800 */
[----:B------:R-:W-:-:S02]  /*8bc0*/  FMUL.FTZ R20, R20, R28 ;  /* 0x0000001c14147220 */ /* 0x000fc40000410000 */
[----:B------:R-:W-:Y:S01]  /*8bd0*/  FMUL.FTZ R21, R21, R29 ;  /* 0x0000001d15157220 */ /* 0x000fe20000410000 */
[----:B------:R-:W4:Y:S04]  /*8be0*/  LDL.LU R14, [R1+0x564] ;  /* 0x00056400010e7983 */ /* 0x000f280000300800 */
[----:B------:R-:W2:Y:S04]  /*8bf0*/  LDL.LU R15, [R1+0x568] ;  /* 0x00056800010f7983 */ /* 0x000ea80000300800 */
[----:B------:R0:W-:Y:S04]  /*8c00*/  STL [R1+0x558], R11 ;  /* 0x0005580b01007387 */ /* 0x0001e80000100800 */
[----:B------:R1:W-:Y:S04]  /*8c10*/  @P1 STG.E.128 [R24.64], R4 ;  /* 0x0000000418001986 */ /* 0x0003e8000c101d04 */
[----:B0-----:R-:W2:Y:S04]  /*8c20*/  LDL.LU R11, [R1+0x56c] ;  /* 0x00056c00010b7983 */ /* 0x001ea80000300800 */
[----:B------:R-:W2:Y:S04]  /*8c30*/  LDL.LU R27, [R1+0x58c] ;  /* 0x00058c00011b7983 */ /* 0x000ea80000300800 */
[----:B------:R0:W-:Y:S04]  /*8c40*/  STG.E.128 [R2.64], R20 ;  /* 0x0000001402007986 */ /* 0x0001e8000c101d04 */
[----:B-1----:R-:W2:Y:S04]  /*8c50*/  LDL.LU R24, [R1+0x580] ;  /* 0x0005800001187983 */ /* 0x002ea80000300800 */
[----:B------:R-:W2:Y:S04]  /*8c60*/  LDL.LU R25, [R1+0x584] ;  /* 0x0005840001197983 */ /* 0x000ea80000300800 */
[----:B0-----:R-:W2:Y:S04]  /*8c70*/  LDL.LU R2, [R1+0xf8] ;  /* 0x0000f80001027983 */ /* 0x001ea80000300800 */
[----:B------:R-:W2:Y:S04]  /*8c80*/  LDL.LU R20, [R1+0x570] ;  /* 0x0005700001147983 */ /* 0x000ea80000300800 */
[----:B------:R-:W2:Y:S04]  /*8c90*/  LDL.LU R21, [R1+0x574] ;  /* 0x0005740001157983 */ /* 0x000ea80000300800 */
[----:B------:R-:W2:Y:S04]  /*8ca0*/  LDL.LU R22, [R1+0x578] ;  /* 0x0005780001167983 */ /* 0x000ea80000300800 */
[----:B------:R-:W2:Y:S04]  /*8cb0*/  LDL.LU R23, [R1+0x57c] ;  /* 0x00057c0001177983 */ /* 0x000ea80000300800 */
[----:B------:R-:W2:Y:S01]  /*8cc0*/  LDL.LU R3, [R1+0x588] ;  /* 0x0005880001037983 */ /* 0x000ea20000300800 */
[----:B---3--:R-:W-:-:S03]  /*8cd0*/  FFMA.FTZ R12, R18, R17, R12 ;  /* 0x00000011120c7223 */ /* 0x008fc6000001000c */
[----:B------:R-:W3:Y:S04]  /*8ce0*/  LDL.LU R17, [R1+0x5b8] ;  /* 0x0005b80001117983 */ /* 0x000ee80000300800 */
[----:B------:R-:W2:Y:S04]  /*8cf0*/  LDL.LU R18, [R1+0x5b4] ;  /* 0x0005b40001127983 */ /* 0x000ea80000300800 */
[----:B------:R0:W-:Y:S04]  /*8d00*/  STL [R1+0x55c], R12 ;  /* 0x00055c0c01007387 */ /* 0x0001e80000100800 */
[----:B0-----:R-:W2:Y:S02]  /*8d10*/  LDL.LU R12, [R1+0x5b0] ;  /* 0x0005b000010c7983 */ /* 0x001ea40000300800 */
[----:B--2---:R-:W-:-:S02]  /*8d20*/  FFMA.FTZ R13, R19, R12, R13 ;  /* 0x0000000c130d7223 */ /* 0x004fc4000001000d */
[----:B------:R-:W2:Y:S04]  /*8d30*/  LDL.LU R19, [R1+0x5ac] ;  /* 0x0005ac0001137983 */ /* 0x000ea80000300800 */
[----:B------:R0:W-:Y:S04]  /*8d40*/  STL [R1+0x560], R13 ;  /* 0x0005600d01007387 */ /* 0x0001e80000100800 */
[----:B0-----:R-:W4:Y:S04]  /*8d50*/  LDL.LU R13, [R1+0x5a8] ;  /* 0x0005a800010d7983 */ /* 0x001f280000300800 */
[----:B------:R-:W2:Y:S01]  /*8d60*/  LDL.LU R12, [R1] ;  /* 0x00000000010c7983 */ /* 0x000ea20000300800 */
[----:B----4-:R-:W-:-:S03]  /*8d70*/  FFMA.FTZ R14, R13, R8, R14 ;  /* 0x000000080d0e7223 */ /* 0x010fc6000001000e */
[----:B------:R-:W4:Y:S04]  /*8d80*/  LDL.LU R8, [R1+0x5a4] ;  /* 0x0005a40001087983 */ /* 0x000f280000300800 */
[----:B------:R0:W-:Y:S04]  /*8d90*/  STL [R1+0x564], R14 ;  /* 0x0005640e01007387 */ /* 0x0001e80000100800 */
[----:B0-----:R-:W2:Y:S04]  /*8da0*/  LDL.LU R14, [R1+0x5a0] ;  /* 0x0005a000010e7983 */ /* 0x001ea80000300800 */
[----:B------:R-:W3:Y:S01]  /*8db0*/  LDL.LU R13, [R1+0x4] ;  /* 0x00000400010d7983 */ /* 0x000ee20000300800 */
[----:B--2---:R-:W-:-:S03]  /*8dc0*/  FFMA.FTZ R15, R14, R9, R15 ;  /* 0x000000090e0f7223 */ /* 0x004fc6000001000f */
[----:B------:R-:W2:Y:S04]  /*8dd0*/  LDL.LU R9, [R1+0x59c] ;  /* 0x00059c0001097983 */ /* 0x000ea80000300800 */
[----:B------:R0:W-:Y:S04]  /*8de0*/  STL [R1+0x568], R15 ;  /* 0x0005680f01007387 */ /* 0x0001e80000100800 */
[----:B0-----:R-:W2:Y:S04]  /*8df0*/  LDL.LU R15, [R1+0x598] ;  /* 0x00059800010f7983 */ /* 0x001ea80000300800 */
[----:B------:R-:W3:Y:S01]  /*8e00*/  LDL.LU R14, [R1+0x8] ;  /* 0x00000800010e7983 */ /* 0x000ee20000300800 */
[----:B--2---:R-:W-:-:S03]  /*8e10*/  FFMA.FTZ R11, R15, R10, R11 ;  /* 0x0000000a0f0b7223 */ /* 0x004fc6000001000b */
[----:B------:R-:W2:Y:S04]  /*8e20*/  LDL.LU R10, [R1+0x594] ;  /* 0x00059400010a7983 */ /* 0x000ea80000300800 */
[----:B------:R0:W-:Y:S04]  /*8e30*/  STL [R1+0x56c], R11 ;  /* 0x00056c0b01007387 */ /* 0x0001e80000100800 */
[----:B0-----:R-:W4:Y:S04]  /*8e40*/  LDL.LU R11, [R1+0x590] ;  /* 0x00059000010b7983 */ /* 0x001f280000300800 */
[----:B------:R-:W4:Y:S01]  /*8e50*/  LDL.LU R15, [R1+0xc] ;  /* 0x00000c00010f7983 */ /* 0x000f220000300800 */
[----:B------:R-:W-:Y:S01]  /*8e60*/  IADD3 R2, R2, c[0x0][0x160], RZ ;  /* 0x0000580002027a10 */ /* 0x000fe20007ffe0ff */
[----:B---3--:R-:W-:-:S03]  /*8e70*/  FFMA.FTZ R21, R9, R14, R21 ;  /* 0x0000000e09157223 */ /* 0x008fc60000010015 */
[----:B------:R-:W-:Y:S01]  /*8e80*/  ISETP.GE.AND P0, PT, R2, c[0x0][0x164], PT ;  /* 0x0000590002007a0c */ /* 0x000fe20003f06270 */
[----:B------:R-:W-:Y:S02]  /*8e90*/  FFMA.FTZ R24, R28, R16, R24 ;  /* 0x000000101c187223 */ /* 0x000fe40000010018 */
[----:B------:R-:W-:Y:S02]  /*8ea0*/  FFMA.FTZ R25, R17, R29, R25 ;  /* 0x0000001d11197223 */ /* 0x000fe40000010019 */
[----:B------:R-:W-:Y:S02]  /*8eb0*/  FFMA.FTZ R27, R19, R0, R27 ;  /* 0x00000000131b7223 */ /* 0x000fe4000001001b */
[----:B------:R-:W-:Y:S02]  /*8ec0*/  FFMA.FTZ R3, R18, R26, R3 ;  /* 0x0000001a12037223 */ /* 0x000fe40000010003 */
[----:B--2---:R-:W-:Y:S02]  /*8ed0*/  FFMA.FTZ R22, R10, R13, R22 ;  /* 0x0000000d0a167223 */ /* 0x004fe40000010016 */
[----:B----4-:R-:W-:-:S02]  /*8ee0*/  FFMA.FTZ R20, R15, R8, R20 ;  /* 0x000000080f147223 */ /* 0x010fc40000010014 */
[----:B------:R-:W-:-:S03]  /*8ef0*/  FFMA.FTZ R23, R11, R12, R23 ;  /* 0x0000000c0b177223 */ /* 0x000fc60000010017 */
[----:B------:R-:W-:Y:S04]  /*8f00*/  STL [R1+0x570], R20 ;  /* 0x0005701401007387 */ /* 0x000fe80000100800 */
[----:B------:R0:W-:Y:S04]  /*8f10*/  STL [R1+0xf8], R2 ;  /* 0x0000f80201007387 */ /* 0x0001e80000100800 */
[----:B------:R1:W-:Y:S01]  /*8f20*/  STL [R1+0x574], R21 ;  /* 0x0005741501007387 */ /* 0x0003e20000100800 */
[----:B0-----:R-:W-:-:S03]  /*8f30*/  SEL R2, RZ, 0x1, P3 ;  /* 0x00000001ff027807 */ /* 0x001fc60001800000 */
[----:B------:R1:W-:Y:S01]  /*8f40*/  STL [R1+0x578], R22 ;  /* 0x0005781601007387 */ /* 0x0003e20000100800 */
[----:B------:R-:W-:-:S03]  /*8f50*/  PRMT R0, R2, 0x7610, R0 ;  /* 0x0000761002007816 */ /* 0x000fc60000000000 */
[----:B------:R1:W-:Y:S04]  /*8f60*/  STL [R1+0x57c], R23 ;  /* 0x00057c1701007387 */ /* 0x0003e80000100800 */
[----:B------:R1:W-:Y:S04]  /*8f70*/  STL [R1+0x580], R24 ;  /* 0x0005801801007387 */ /* 0x0003e80000100800 */
[----:B------:R1:W-:Y:S04]  /*8f80*/  STL [R1+0x584], R25 ;  /* 0x0005841901007387 */ /* 0x0003e80000100800 */
[----:B------:R1:W-:Y:S04]  /*8f90*/  STL [R1+0x58c], R27 ;  /* 0x00058c1b01007387 */ /* 0x0003e80000100800 */
[----:B------:R1:W-:Y:S04]  /*8fa0*/  STL.S16 [R1+0x250], R0 ;  /* 0x0002500001007387 */ /* 0x0003e80000100600 */
[----:B------:R1:W-:Y:S02]  /*8fb0*/  STL [R1+0x588], R3 ;  /* 0x0005880301007387 */ /* 0x0003e40000100800 */
[----:B-1----:R-:W-:Y:S01]  /*8fc0*/  @P0 CALL.REL.NOINC `(.L_x_13304) ;  /* 0x0000001000000944 */ /* 0x002fe20003c00000 */
[----:B------:R-:W-:Y:S05]  /*8fd0*/  BRA `(.L_x_13305) ;  /* 0xffff834000007947 */ /* 0x000fea000383ffff */
.L_x_13304:
        /* <DEDUP_REMOVED lines=209> */
.L_x_13301:
        /* <DEDUP_REMOVED lines=19> */
[----:B------:R-:W4:Y:S04]  /*9e20*/  LDL.LU R19, [R1+0x3c] ;  /* 0x00003c0001137983 */ /* 0x000f280000300800 */
[----:B------:R-:W-:Y:S04]  /*9e30*/  STL.64 [R1+0x5a8], R22 ;  /* 0x0005a81601007387 */ /* 0x000fe80000100a00 */
[----:B------:R1:W-:Y:S04]  /*9e40*/  STL.64 [R1+0x5a0], R20 ;  /* 0x0005a01401007387 */ /* 0x0003e80000100a00 */
[----:B-1----:R-:W2:Y:S04]  /*9e50*/  LDL.LU R20, [R1+0x170] ;  /* 0x0001700001147983 */ /* 0x002ea80000300800 */
[----:B------:R-:W2:Y:S04]  /*9e60*/  LDL.LU R21, [R1+0x174] ;  /* 0x0001740001157983 */ /* 0x000ea80000300800 */
[----:B------:R-:W2:Y:S04]  /*9e70*/  LDL.LU R22, [R1+0x178] ;  /* 0x0001780001167983 */ /* 0x000ea80000300800 */
[----:B------:R-:W2:Y:S04]  /*9e80*/  LDL.LU R23, [R1+0x17c] ;  /* 0x00017c0001177983 */ /* 0x000ea80000300800 */
[----:B------:R-:W-:Y:S04]  /*9e90*/  STL.64 [R1+0x598], R26 ;  /* 0x0005981a01007387 */ /* 0x000fe80000100a00 */
[----:B------:R1:W-:Y:S04]  /*9ea0*/  STL.64 [R1+0x590], R24 ;  /* 0x0005901801007387 */ /* 0x0003e80000100a00 */
[----:B-1----:R-:W2:Y:S04]  /*9eb0*/  LDL.LU R24, [R1+0x160] ;  /* 0x0001600001187983 */ /* 0x002ea80000300800 */
[----:B------:R-:W2:Y:S04]  /*9ec0*/  LDL.LU R25, [R1+0x164] ;  /* 0x0001640001197983 */ /* 0x000ea80000300800 */
[----:B------:R-:W2:Y:S04]  /*9ed0*/  LDL.LU R26, [R1+0x168] ;  /* 0x00016800011a7983 */ /* 0x000ea80000300800 */
[----:B------:R-:W2:Y:S01]  /*9ee0*/  LDL.LU R27, [R1+0x16c] ;  /* 0x00016c00011b7983 */ /* 0x000ea20000300800 */
[----:B------:R-:W1:Y:S03]  /*9ef0*/  S2UR UR6, SR_CTAID.X ;  /* 0x00000000000679c3 */ /* 0x000e660000002500 */
[----:B0-----:R-:W1:Y:S01]  /*9f00*/  S2R R0, SR_TID.X ;  /* 0x0000000000007919 */ /* 0x001e620000002100 */
[----:B------:R-:W-:Y:S01]  /*9f10*/  HFMA2.MMA R3, -RZ, RZ, 0, 9.5367431640625e-07 ;  /* 0x00000010ff037435 */ /* 0x000fe200000001ff */
[----:B-1----:R-:W-:-:S02]  /*9f20*/  LEA.HI R2, R0, UR6, RZ, 0x19 ;  /* 0x0000000600027c11 */ /* 0x002fc4000f8fc8ff */
[----:B------:R-:W-:-:S03]  /*9f30*/  LOP3.LUT R0, R0, 0x7f, RZ, 0xc0, !PT ;  /* 0x0000007f00007812 */ /* 0x000fc600078ec0ff */
[----:B------:R-:W-:-:S05]  /*9f40*/  IMAD R2, R2, c[0x0][0x168], RZ ;  /* 0x00005a0002027a24 */ /* 0x000fca00078e02ff */
[----:B------:R-:W-:-:S05]  /*9f50*/  LEA.HI R2, R2, R0, RZ, 0x1e ;  /* 0x0000000002027211 */ /* 0x000fca00078ff0ff */
[----:B------:R-:W-:-:S04]  /*9f60*/  IMAD.WIDE.U32 R12, R2, R3, c[0x0][0x220] ;  /* 0x00008800020c7625 */ /* 0x000fc800078e0003 */
[----:B------:R-:W-:-:S04]  /*9f70*/  IMAD.WIDE.U32 R28, R2, R3, c[0x0][0x228] ;  /* 0x00008a00021c7625 */ /* 0x000fc800078e0003 */
[----:B------:R-:W-:Y:S01]  /*9f80*/  IMAD.WIDE.U32 R2, R2, R3, c[0x0][0x240] ;  /* 0x0000900002027625 */ /* 0x000fe200078e0003 */
[----:B------:R-:W-:Y:S04]  /*9f90*/  STL.64 [R1+0x180], R12 ;  /* 0x0001800c01007387 */ /* 0x000fe80000100a00 */
[----:B--2---:R-:W-:Y:S04]  /*9fa0*/  STG.E.128 [R12.64], R24 ;  /* 0x000000180c007986 */ /* 0x004fe8000c101d04 */
[----:B------:R-:W-:Y:S04]  /*9fb0*/  STG.E.128 [R28.64], R20 ;  /* 0x000000141c007986 */ /* 0x000fe8000c101d04 */
[----:B----4-:R0:W-:Y:S04]  /*9fc0*/  STG.E.128 [R2.64], R16 ;  /* 0x0000001002007986 */ /* 0x0101e8000c101d04 */
[----:B---3--:R1:W-:Y:S04]  /*9fd0*/  STG.E.128 [R12.64+0x800], R8 ;  /* 0x000800080c007986 */ /* 0x0083e8000c101d04 */
[----:B------:R2:W-:Y:S04]  /*9fe0*/  STG.E.128 [R28.64+0x800], R4 ;  /* 0x000800041c007986 */ /* 0x0005e8000c101d04 */
[----:B0-----:R-:W3:Y:S04]  /*9ff0*/  LDL.LU R16, [R1+0x80] ;  /* 0x0000800001107983 */ /* 0x001ee80000300800 */
[----:B------:R-:W3:Y:S04]  /*a000*/  LDL.LU R17, [R1+0x84] ;  /* 0x0000840001117983 */ /* 0x000ee80000300800 */
[----:B------:R-:W4:Y:S04]  /*a010*/  LDL.LU R18, [R1+0x88] ;  /* 0x0000880001127983 */ /* 0x000f280000300800 */
[----:B------:R-:W4:Y:S04]  /*a020*/  LDL.LU R19, [R1+0x8c] ;  /* 0x00008c0001137983 */ /* 0x000f280000300800 */
[----:B-1----:R-:W3:Y:S04]  /*a030*/  LDL.LU R8, [R1+0xd0] ;  /* 0x0000d00001087983 */ /* 0x002ee80000300800 */
[----:B------:R-:W3:Y:S04]  /*a040*/  LDL.LU R9, [R1+0xd4] ;  /* 0x0000d40001097983 */ /* 0x000ee80000300800 */
[----:B------:R-:W3:Y:S04]  /*a050*/  LDL.LU R10, [R1+0xd8] ;  /* 0x0000d800010a7983 */ /* 0x000ee80000300800 */
[----:B------:R-:W3:Y:S04]  /*a060*/  LDL.LU R11, [R1+0xdc] ;  /* 0x0000dc00010b7983 */ /* 0x000ee80000300800 */
[----:B--2---:R-:W2:Y:S04]  /*a070*/  LDL.LU R4, [R1+0xf0] ;  /* 0x0000f00001047983 */ /* 0x004ea80000300800 */
[----:B------:R-:W2:Y:S04]  /*a080*/  LDL.LU R5, [R1+0xf4] ;  /* 0x0000f40001057983 */ /* 0x000ea80000300800 */
[----:B------:R-:W2:Y:S04]  /*a090*/  LDL.LU R6, [R1+0xf8] ;  /* 0x0000f80001067983 */ /* 0x000ea80000300800 */
[----:B------:R-:W2:Y:S04]  /*a0a0*/  LDL.LU R7, [R1+0xfc] ;  /* 0x0000fc0001077983 */ /* 0x000ea80000300800 */
        /* <DEDUP_REMOVED lines=8> */
[----:B0-----:R-:W2:Y:S04]  /*a130*/  LDL.LU R4, [R1] ;  /* 0x0000000001047983 */ /* 0x001ea80000300800 */
        /* <DEDUP_REMOVED lines=25> */
[----:B------:R-:W-:Y:S04]  /*a2d0*/  STL.64 [R1+0x660], R6 ;  /* 0x0006600601007387 */ /* 0x000fe80000100a00 */
        /* <DEDUP_REMOVED lines=11> */
[----:B---3--:R-:W-:Y:S04]  /*a390*/  STL.64 [R1+0x600], R10 ;  /* 0x0006000a01007387 */ /* 0x008fe80000100a00 */
[----:B------:R0:W-:Y:S04]  /*a3a0*/  STL.64 [R1+0x5f8], R8 ;  /* 0x0005f80801007387 */ /* 0x0001e80000100a00 */
[----:B0-----:R-:W3:Y:S04]  /*a3b0*/  LDL.LU R8, [R1+0xc0] ;  /* 0x0000c00001087983 */ /* 0x001ee80000300800 */
[----:B------:R-:W3:Y:S04]  /*a3c0*/  LDL.LU R9, [R1+0xc4] ;  /* 0x0000c40001097983 */ /* 0x000ee80000300800 */
[----:B------:R-:W3:Y:S04]  /*a3d0*/  LDL.LU R10, [R1+0xc8] ;  /* 0x0000c800010a7983 */ /* 0x000ee80000300800 */
[----:B------:R-:W3:Y:S04]  /*a3e0*/  LDL.LU R11, [R1+0xcc] ;  /* 0x0000cc00010b7983 */ /* 0x000ee80000300800 */
[----:B----4-:R-:W-:Y:S04]  /*a3f0*/  STL.64 [R1+0x5d8], R18 ;  /* 0x0005d81201007387 */ /* 0x010fe80000100a00 */
[----:B------:R0:W-:Y:S04]  /*a400*/  STL.64 [R1+0x5d0], R16 ;  /* 0x0005d01001007387 */ /* 0x0001e80000100a00 */
[----:B0-----:R-:W4:Y:S04]  /*a410*/  LDL.LU R16, [R1+0xa0] ;  /* 0x0000a00001107983 */ /* 0x001f280000300800 */
[----:B------:R-:W4:Y:S04]  /*a420*/  LDL.LU R17, [R1+0xa4] ;  /* 0x0000a40001117983 */ /* 0x000f280000300800 */
[----:B------:R-:W4:Y:S04]  /*a430*/  LDL.LU R18, [R1+0xa8] ;  /* 0x0000a80001127983 */ /* 0x000f280000300800 */
[----:B------:R-:W4:Y:S04]  /*a440*/  LDL.LU R19, [R1+0xac] ;  /* 0x0000ac0001137983 */ /* 0x000f280000300800 */
[----:B------:R-:W2:Y:S04]  /*a450*/  LDL.LU R12, [R1+0xb0] ;  /* 0x0000b000010c7983 */ /* 0x000ea80000300800 */
[----:B------:R-:W2:Y:S04]  /*a460*/  LDL.LU R13, [R1+0xb4] ;  /* 0x0000b400010d7983 */ /* 0x000ea80000300800 */
[----:B------:R-:W-:Y:S04]  /*a470*/  STG.E.128 [R2.64+0x800], R24 ;  /* 0x0008001802007986 */ /* 0x000fe8000c101d04 */
[----:B--2---:R0:W-:Y:S04]  /*a480*/  STL.64 [R1+0x5e0], R12 ;  /* 0x0005e00c01007387 */ /* 0x0041e80000100a00 */
[----:B0-----:R-:W2:Y:S04]  /*a490*/  LDL.64 R12, [R1+0x180] ;  /* 0x00018000010c7983 */ /* 0x001ea80000100a00 */
[----:B------:R-:W2:Y:S04]  /*a4a0*/  LDL.LU R14, [R1+0xb8] ;  /* 0x0000b800010e7983 */ /* 0x000ea80000300800 */
[----:B------:R-:W2:Y:S04]  /*a4b0*/  LDL.LU R15, [R1+0xbc] ;  /* 0x0000bc00010f7983 */ /* 0x000ea80000300800 */
[----:B------:R-:W2:Y:S04]  /*a4c0*/  LDL.LU R20, [R1+0x90] ;  /* 0x0000900001147983 */ /* 0x000ea80000300800 */
[----:B------:R-:W2:Y:S04]  /*a4d0*/  LDL.LU R21, [R1+0x94] ;  /* 0x0000940001157983 */ /* 0x000ea80000300800 */
[----:B------:R-:W2:Y:S04]  /*a4e0*/  LDL.LU R22, [R1+0x98] ;  /* 0x0000980001167983 */ /* 0x000ea80000300800 */
[----:B------:R-:W2:Y:S04]  /*a4f0*/  LDL.LU R23, [R1+0x9c] ;  /* 0x00009c0001177983 */ /* 0x000ea80000300800 */
[----:B------:R-:W2:Y:S04]  /*a500*/  LDL.LU.64 R26, [R1+0x680] ;  /* 0x00068000011a7983 */ /* 0x000ea80000300a00 */
[----:B------:R-:W2:Y:S04]  /*a510*/  LDL.LU.64 R24, [R1+0x678] ;  /* 0x0006780001187983 */ /* 0x000ea80000300a00 */
[----:B--2---:R0:W-:Y:S04]  /*a520*/  STG.E.128 [R12.64+0x1000], R24 ;  /* 0x001000180c007986 */ /* 0x0041e8000c101d04 */
[----:B------:R1:W-:Y:S04]  /*a530*/  STG.E.128 [R28.64+0x1000], R4 ;  /* 0x001000041c007986 */ /* 0x0003e8000c101d04 */
[----:B0-----:R-:W2:Y:S04]  /*a540*/  LDL.LU R24, [R1+0x60] ;  /* 0x0000600001187983 */ /* 0x001ea80000300800 */
[----:B------:R-:W2:Y:S04]  /*a550*/  LDL.LU R25, [R1+0x64] ;  /* 0x0000640001197983 */ /* 0x000ea80000300800 */
[----:B------:R-:W2:Y:S04]  /*a560*/  LDL.LU R26, [R1+0x68] ;  /* 0x00006800011a7983 */ /* 0x000ea80000300800 */
[----:B------:R-:W2:Y:S04]  /*a570*/  LDL.LU R27, [R1+0x6c] ;  /* 0x00006c00011b7983 */ /* 0x000ea80000300800 */
        /* <DEDUP_REMOVED lines=21> */
[----:B---3--:R1:W-:Y:S04]  /*a6d0*/  STG.E.128 [R12.64+0x2800], R8 ;  /* 0x002800080c007986 */ /* 0x0083e8000c101d04 */
[----:B0-----:R-:W2:Y:S04]  /*a6e0*/  LDL.LU R4, [R1+0x50] ;  /* 0x0000500001047983 */ /* 0x001ea80000300800 */
[----:B------:R-:W2:Y:S04]  /*a6f0*/  LDL.LU R5, [R1+0x54] ;  /* 0x0000540001057983 */ /* 0x000ea80000300800 */
[----:B------:R-:W2:Y:S04]  /*a700*/  LDL.LU R6, [R1+0x58] ;  /* 0x0000580001067983 */ /* 0x000ea80000300800 */
[----:B------:R-:W2:Y:S04]  /*a710*/  LDL.LU R7, [R1+0x5c] ;  /* 0x00005c0001077983 */ /* 0x000ea80000300800 */
[----:B-1----:R-:W3:Y:S04]  /*a720*/  LDL.LU.64 R10, [R1+0x600] ;  /* 0x00060000010a7983 */ /* 0x002ee80000300a00 */
[----:B------:R-:W3:Y:S04]  /*a730*/  LDL.LU.64 R8, [R1+0x5f8] ;  /* 0x0005f80001087983 */ /* 0x000ee80000300a00 */
[----:B---3--:R0:W-:Y:S04]  /*a740*/  STG.E.128 [R28.64+0x2800], R8 ;  /* 0x002800081c007986 */ /* 0x0081e8000c101d04 */
[----:B0-----:R-:W3:Y:S04]  /*a750*/  LDL.LU.64 R10, [R1+0x5f0] ;  /* 0x0005f000010a7983 */ /* 0x001ee80000300a00 */
[----:B------:R-:W3:Y:S04]  /*a760*/  LDL.LU.64 R8, [R1+0x5e8] ;  /* 0x0005e80001087983 */ /* 0x000ee80000300a00 */
[----:B---3--:R0:W-:Y:S04]  /*a770*/  STG.E.128 [R2.64+0x2800], R8 ;  /* 0x0028000802007986 */ /* 0x0081e8000c101d04 */
[----:B----4-:R1:W-:Y:S04]  /*a780*/  STG.E.128 [R12.64+0x3000], R16 ;  /* 0x003000100c007986 */ /* 0x0103e8000c101d04 */
[----:B0-----:R-:W3:Y:S04]  /*a790*/  LDL.LU R8, [R1+0x40] ;  /* 0x0000400001087983 */ /* 0x001ee80000300800 */
[----:B------:R-:W3:Y:S04]  /*a7a0*/  LDL.LU R9, [R1+0x44] ;  /* 0x0000440001097983 */ /* 0x000ee80000300800 */
[----:B------:R-:W3:Y:S04]  /*a7b0*/  LDL.LU R10, [R1+0x48] ;  /* 0x00004800010a7983 */ /* 0x000ee80000300800 */
[----:B------:R-:W3:Y:S04]  /*a7c0*/  LDL.LU R11, [R1+0x4c] ;  /* 0x00004c00010b7983 */ /* 0x000ee80000300800 */
[----:B-1----:R-:W4:Y:S04]  /*a7d0*/  LDL.LU.64 R12, [R1+0x5e0] ;  /* 0x0005e000010c7983 */ /* 0x002f280000300a00 */
[----:B------:R-:W2:Y:S04]  /*a7e0*/  LDL.LU.64 R18, [R1+0x5d8] ;  /* 0x0005d80001127983 */ /* 0x000ea80000300a00 */
[----:B------:R-:W2:Y:S04]  /*a7f0*/  LDL.LU.64 R16, [R1+0x5d0] ;  /* 0x0005d00001107983 */ /* 0x000ea80000300a00 */
[----:B----4-:R0:W-:Y:S04]  /*a800*/  STG.E.128 [R28.64+0x3000], R12 ;  /* 0x0030000c1c007986 */ /* 0x0101e8000c101d04 */
[----:B0-----:R-:W4:Y:S04]  /*a810*/  LDL.LU.64 R14, [R1+0x5c8] ;  /* 0x0005c800010e7983 */ /* 0x001f280000300a00 */
[----:B------:R-:W4:Y:S04]  /*a820*/  LDL.LU.64 R12, [R1+0x5c0] ;  /* 0x0005c000010c7983 */ /* 0x000f280000300a00 */
[----:B----4-:R0:W-:Y:S04]  /*a830*/  STG.E.128 [R2.64+0x3000], R12 ;  /* 0x0030000c02007986 */ /* 0x0101e8000c101d04 */
[----:B0-----:R-:W2:Y:S04]  /*a840*/  LDL.LU.64 R14, [R1+0x180] ;  /* 0x00018000010e7983 */ /* 0x001ea80000300a00 */
[----:B--2---:R0:W-:Y:S04]  /*a850*/  STG.E.128 [R14.64+0x3800], R16 ;  /* 0x003800100e007986 */ /* 0x0041e8000c101d04 */
[----:B0-----:R-:W2:Y:S04]  /*a860*/  LDL.LU.64 R18, [R1+0x5b8] ;  /* 0x0005b80001127983 */ /* 0x001ea80000300a00 */
[----:B------:R-:W2:Y:S04]  /*a870*/  LDL.LU.64 R16, [R1+0x5b0] ;  /* 0x0005b00001107983 */ /* 0x000ea80000300a00 */
[----:B------:R0:W-:Y:S04]  /*a880*/  STG.E.128 [R28.64+0x3800], R20 ;  /* 0x003800141c007986 */ /* 0x0001e8000c101d04 */
[----:B0-----:R-:W4:Y:S04]  /*a890*/  LDL.LU.64 R22, [R1+0x5a8] ;  /* 0x0005a80001167983 */ /* 0x001f280000300a00 */
[----:B------:R-:W4:Y:S04]  /*a8a0*/  LDL.LU.64 R20, [R1+0x5a0] ;  /* 0x0005a00001147983 */ /* 0x000f280000300a00 */
[----:B--2---:R0:W-:Y:S04]  /*a8b0*/  STG.E.128 [R2.64+0x3800], R16 ;  /* 0x0038001002007986 */ /* 0x0041e8000c101d04 */
[----:B------:R1:W-:Y:S04]  /*a8c0*/  STG.E.128 [R14.64+0x4000], R24 ;  /* 0x004000180e007986 */ /* 0x0003e8000c101d04 */
[----:B0-----:R-:W2:Y:S04]  /*a8d0*/  LDL.LU R16, [R1+0x70] ;  /* 0x0000700001107983 */ /* 0x001ea80000300800 */
[----:B------:R-:W2:Y:S04]  /*a8e0*/  LDL.LU R17, [R1+0x74] ;  /* 0x0000740001117983 */ /* 0x000ea80000300800 */
[----:B------:R-:W2:Y:S04]  /*a8f0*/  LDL.LU R18, [R1+0x78] ;  /* 0x0000780001127983 */ /* 0x000ea80000300800 */
[----:B------:R-:W2:Y:S04]  /*a900*/  LDL.LU R19, [R1+0x7c] ;  /* 0x00007c0001137983 */ /* 0x000ea80000300800 */
[----:B-1----:R-:W3:Y:S04]  /*a910*/  LDL.LU.64 R26, [R1+0x598] ;  /* 0x00059800011a7983 */ /* 0x002ee80000300a00 */
[----:B------:R-:W3:Y:S04]  /*a920*/  LDL.LU.64 R24, [R1+0x590] ;  /* 0x0005900001187983 */ /* 0x000ee80000300a00 */
[----:B--2---:R-:W-:Y:S04]  /*a930*/  STG.E.128 [R28.64+0x4000], R16 ;  /* 0x004000101c007986 */ /* 0x004fe8000c101d04 */
[----:B----4-:R-:W-:Y:S04]  /*a940*/  STG.E.128 [R2.64+0x4000], R20 ;  /* 0x0040001402007986 */ /* 0x010fe8000c101d04 */
[----:B---3--:R-:W-:Y:S04]  /*a950*/  STG.E.128 [R14.64+0x4800], R8 ;  /* 0x004800080e007986 */ /* 0x008fe8000c101d04 */
[----:B------:R-:W-:Y:S04]  /*a960*/  STG.E.128 [R28.64+0x4800], R4 ;  /* 0x004800041c007986 */ /* 0x000fe8000c101d04 */
[----:B------:R-:W-:Y:S01]  /*a970*/  STG.E.128 [R2.64+0x4800], R24 ;  /* 0x0048001802007986 */ /* 0x000fe2000c101d04 */
[----:B------:R-:W-:Y:S05]  /*a980*/  EXIT ;  /* 0x000000000000794d */ /* 0x000fea0003800000 */
.L_x_13302:
[----:B-1----:R-:W-:Y:S01]  /*a990*/  HFMA2.MMA R10, -RZ, RZ, 0, 9.5367431640625e-07 ;  /* 0x00000010ff0a7435 */ /* 0x002fe200000001ff */
[----:B------:R-:W-:-:S02]  /*a9a0*/  MOV R9, R11 ;  /* 0x0000000b00097202 */ /* 0x000fc40000000f00 */
[----:B------:R-:W-:Y:S02]  /*a9b0*/  MOV R14, 0x1f ;  /* 0x0000001f000e7802 */ /* 0x000fe40000000f00 */
[----:B------:R-:W-:Y:S02]  /*a9c0*/  MOV R13, 0xffffffff ;  /* 0xffffffff000d7802 */ /* 0x000fe40000000f00 */
[----:B------:R-:W-:Y:S02]  /*a9d0*/  MOV R8, 0xa9f0 ;  /* 0x0000a9f000087802 */ /* 0x000fe40000000f00 */
[----:B-----5:R-:W-:Y:S05]  /*a9e0*/  CALL.REL.NOINC `($__internal_185_$__cuda_sm70_shflsync_down_p) ;  /* 0x0000046000007944 */ /* 0x020fea0003c00000 */
[----:B-1----:R-:W-:Y:S01]  /*a9f0*/  MOV R12, R10 ;  /* 0x0000000a000c7202 */ /* 0x002fe20000000f00 */
[----:B------:R-:W-:Y:S05]  /*aa00*/  BRA `(.L_x_13306) ;  /* 0xffffaa5000007947 */ /* 0x000fea000383ffff */
.L_x_13303:
[----:B------:R-:W-:Y:S01]  /*aa10*/  HFMA2.MMA R10, -RZ, RZ, 0, 9.5367431640625e-07 ;  /* 0x00000010ff0a7435 */ /* 0x000fe200000001ff */
[----:B------:R-:W-:Y:S02]  /*aa20*/  MOV R9, R3 ;  /* 0x0000000300097202 */ /* 0x000fe40000000f00 */
[----:B------:R-:W-:Y:S02]  /*aa30*/  MOV R14, 0x1f ;  /* 0x0000001f000e7802 */ /* 0x000fe40000000f00 */
[----:B------:R-:W-:-:S02]  /*aa40*/  MOV R13, 0xffffffff ;  /* 0xffffffff000d7802 */ /* 0x000fc40000000f00 */
[----:B------:R-:W-:Y:S02]  /*aa50*/  MOV R8, 0xaa70 ;  /* 0x0000aa7000087802 */ /* 0x000fe40000000f00 */
[----:B01---5:R-:W-:Y:S05]  /*aa60*/  CALL.REL.NOINC `($__internal_185_$__cuda_sm70_shflsync_down_p) ;  /* 0x000003e000007944 */ /* 0x023fea0003c00000 */
[----:B------:R-:W-:Y:S01]  /*aa70*/  FADD.FTZ R11, R11, R12 ;  /* 0x0000000c0b0b7221 */ /* 0x000fe20000010000 */
[----:B------:R-:W-:Y:S01]  /*aa80*/  MOV R14, 0x1f ;  /* 0x0000001f000e7802 */ /* 0x000fe20000000f00 */
[----:B-1----:R-:W-:Y:S01]  /*aa90*/  FADD.FTZ R3, R3, R10 ;  /* 0x0000000a03037221 */ /* 0x002fe20000010000 */
[----:B------:R-:W-:Y:S01]  /*aaa0*/  HFMA2.MMA R10, -RZ, RZ, 0, 4.76837158203125e-07 ;  /* 0x00000008ff0a7435 */ /* 0x000fe200000001ff */
[----:B------:R-:W-:Y:S02]  /*aab0*/  MOV R13, 0xffffffff ;  /* 0xffffffff000d7802 */ /* 0x000fe40000000f00 */
[----:B------:R-:W-:Y:S02]  /*aac0*/  MOV R9, R11 ;  /* 0x0000000b00097202 */ /* 0x000fe40000000f00 */
[----:B------:R-:W-:Y:S02]  /*aad0*/  MOV R8, 0xaaf0 ;  /* 0x0000aaf000087802 */ /* 0x000fe40000000f00 */
[----:B------:R-:W-:Y:S05]  /*aae0*/  CALL.REL.NOINC `($__internal_185_$__cuda_sm70_shflsync_down_p) ;  /* 0x0000036000007944 */ /* 0x000fea0003c00000 */
[----:B-1----:R-:W-:Y:S01]  /*aaf0*/  MOV R12, R10 ;  /* 0x0000000a000c7202 */ /* 0x002fe20000000f00 */
[----:B------:R-:W-:Y:S01]  /*ab00*/  HFMA2.MMA R10, -RZ, RZ, 0, 4.76837158203125e-07 ;  /* 0x00000008ff0a7435 */ /* 0x000fe200000001ff */
[----:B------:R-:W-:-:S02]  /*ab10*/  MOV R9, R3 ;  /* 0x0000000300097202 */ /* 0x000fc40000000f00 */
[----:B------:R-:W-:Y:S02]  /*ab20*/  MOV R14, 0x1f ;  /* 0x0000001f000e7802 */ /* 0x000fe40000000f00 */
[----:B------:R-:W-:Y:S02]  /*ab30*/  MOV R13, 0xffffffff ;  /* 0xffffffff000d7802 */ /* 0x000fe40000000f00 */
[----:B------:R-:W-:Y:S02]  /*ab40*/  MOV R8, 0xab60 ;  /* 0x0000ab6000087802 */ /* 0x000fe40000000f00 */
[----:B------:R-:W-:Y:S05]  /*ab50*/  CALL.REL.NOINC `($__internal_185_$__cuda_sm70_shflsync_down_p) ;  /* 0x000002f000007944 */ /* 0x000fea0003c00000 */
[----:B------:R-:W-:Y:S01]  /*ab60*/  FADD.FTZ R11, R12, R11 ;  /* 0x0000000b0c0b7221 */ /* 0x000fe20000010000 */
[----:B------:R-:W-:Y:S01]  /*ab70*/  MOV R14, 0x1f ;  /* 0x0000001f000e7802 */ /* 0x000fe20000000f00 */
[----:B-1----:R-:W-:Y:S01]  /*ab80*/  FADD.FTZ R3, R3, R10 ;  /* 0x0000000a03037221 */ /* 0x002fe20000010000 */
[----:B------:R-:W-:Y:S01]  /*ab90*/  HFMA2.MMA R10, -RZ, RZ, 0, 2.384185791015625e-07 ;  /* 0x00000004ff0a7435 */ /* 0x000fe200000001ff */
[----:B------:R-:W-:Y:S02]  /*aba0*/  MOV R13, 0xffffffff ;  /* 0xffffffff000d7802 */ /* 0x000fe40000000f00 */
[----:B------:R-:W-:-:S02]  /*abb0*/  MOV R9, R11 ;  /* 0x0000000b00097202 */ /* 0x000fc40000000f00 */
[----:B------:R-:W-:Y:S02]  /*abc0*/  MOV R8, 0xabe0 ;  /* 0x0000abe000087802 */ /* 0x000fe40000000f00 */
[----:B------:R-:W-:Y:S05]  /*abd0*/  CALL.REL.NOINC `($__internal_185_$__cuda_sm70_shflsync_down_p) ;  /* 0x0000027000007944 */ /* 0x000fea0003c00000 */
[----:B-1----:R-:W-:Y:S01]  /*abe0*/  MOV R12, R10 ;  /* 0x0000000a000c7202 */ /* 0x002fe20000000f00 */
[----:B------:R-:W-:Y:S01]  /*abf0*/  HFMA2.MMA R10, -RZ, RZ, 0, 2.384185791015625e-07 ;  /* 0x00000004ff0a7435 */ /* 0x000fe200000001ff */
[----:B------:R-:W-:Y:S02]  /*ac00*/  MOV R9, R3 ;  /* 0x0000000300097202 */ /* 0x000fe40000000f00 */
[----:B------:R-:W-:Y:S02]  /*ac10*/  MOV R14, 0x1f ;  /* 0x0000001f000e7802 */ /* 0x000fe40000000f00 */
[----:B------:R-:W-:Y:S02]  /*ac20*/  MOV R13, 0xffffffff ;  /* 0xffffffff000d7802 */ /* 0x000fe40000000f00 */
[----:B------:R-:W-:Y:S02]  /*ac30*/  MOV R8, 0xac50 ;  /* 0x0000ac5000087802 */ /* 0x000fe40000000f00 */
[----:B------:R-:W-:Y:S05]  /*ac40*/  CALL.REL.NOINC `($__internal_185_$__cuda_sm70_shflsync_down_p) ;  /* 0x0000020000007944 */ /* 0x000fea0003c00000 */
[----:B------:R-:W-:Y:S01]  /*ac50*/  FADD.FTZ R11, R12, R11 ;  /* 0x0000000b0c0b7221 */ /* 0x000fe20000010000 */
[----:B------:R-:W-:Y:S01]  /*ac60*/  MOV R14, 0x1f ;  /* 0x0000001f000e7802 */ /* 0x000fe20000000f00 */
[----:B-1----:R-:W-:Y:S01]  /*ac70*/  FADD.FTZ R3, R3, R10 ;  /* 0x0000000a03037221 */ /* 0x002fe20000010000 */
[----:B------:R-:W-:Y:S01]  /*ac80*/  HFMA2.MMA R10, -RZ, RZ, 0, 1.1920928955078125e-07 ;  /* 0x00000002ff0a7435 */ /* 0x000fe200000001ff */
[----:B------:R-:W-:-:S02]  /*ac90*/  MOV R13, 0xffffffff ;  /* 0xffffffff000d7802 */ /* 0x000fc40000000f00 */
[----:B------:R-:W-:Y:S02]  /*aca0*/  MOV R9, R11 ;  /* 0x0000000b00097202 */ /* 0x000fe40000000f00 */
[----:B------:R-:W-:Y:S02]  /*acb0*/  MOV R8, 0xacd0 ;  /* 0x0000acd000087802 */ /* 0x000fe40000000f00 */
[----:B------:R-:W-:Y:S05]  /*acc0*/  CALL.REL.NOINC `($__internal_185_$__cuda_sm70_shflsync_down_p) ;  /* 0x0000018000007944 */ /* 0x000fea0003c00000 */
[----:B-1----:R-:W-:Y:S01]  /*acd0*/  MOV R12, R10 ;  /* 0x0000000a000c7202 */ /* 0x002fe20000000f00 */
[----:B------:R-:W-:Y:S01]  /*ace0*/  HFMA2.MMA R10, -RZ, RZ, 0, 1.1920928955078125e-07 ;  /* 0x00000002ff0a7435 */ /* 0x000fe200000001ff */
[----:B------:R-:W-:Y:S02]  /*acf0*/  MOV R9, R3 ;  /* 0x0000000300097202 */ /* 0x000fe40000000f00 */
[----:B------:R-:W-:Y:S02]  /*ad00*/  MOV R14, 0x1f ;  /* 0x0000001f000e7802 */ /* 0x000fe40000000f00 */
[----:B------:R-:W-:Y:S02]  /*ad10*/  MOV R13, 0xffffffff ;  /* 0xffffffff000d7802 */ /* 0x000fe40000000f00 */
[----:B------:R-:W-:-:S02]  /*ad20*/  MOV R8, 0xad40 ;  /* 0x0000ad4000087802 */ /* 0x000fc40000000f00 */
[----:B------:R-:W-:Y:S05]  /*ad30*/  CALL.REL.NOINC `($__internal_185_$__cuda_sm70_shflsync_down_p) ;  /* 0x0000011000007944 */ /* 0x000fea0003c00000 */
[----:B------:R-:W-:Y:S01]  /*ad40*/  FADD.FTZ R11, R12, R11 ;  /* 0x0000000b0c0b7221 */ /* 0x000fe20000010000 */
[----:B------:R-:W-:Y:S01]  /*ad50*/  MOV R14, 0x1f ;  /* 0x0000001f000e7802 */ /* 0x000fe20000000f00 */
[----:B-1----:R-:W-:Y:S01]  /*ad60*/  FADD.FTZ R3, R3, R10 ;  /* 0x0000000a03037221 */ /* 0x002fe20000010000 */
[----:B------:R-:W-:Y:S01]  /*ad70*/  HFMA2.MMA R10, -RZ, RZ, 0, 5.9604644775390625e-08 ;  /* 0x00000001ff0a7435 */ /* 0x000fe200000001ff */
[----:B------:R-:W-:-:S02]  /*ad80*/  MOV R13, 0xffffffff ;  /* 0xffffffff000d7802 */ /* 0x000fc40000000f00 */
[----:B------:R-:W-:Y:S02]  /*ad90*/  MOV R9, R11 ;  /* 0x0000000b00097202 */ /* 0x000fe40000000f00 */
[----:B------:R-:W-:Y:S02]  /*ada0*/  MOV R8, 0xadc0 ;  /* 0x0000adc000087802 */ /* 0x000fe40000000f00 */
[----:B------:R-:W-:Y:S05]  /*adb0*/  CALL.REL.NOINC `($__internal_185_$__cuda_sm70_shflsync_down_p) ;  /* 0x0000009000007944 */ /* 0x000fea0003c00000 */
[----:B-1----:R-:W-:Y:S01]  /*adc0*/  MOV R12, R10 ;  /* 0x0000000a000c7202 */ /* 0x002fe20000000f00 */
[----:B------:R-:W-:Y:S01]  /*add0*/  HFMA2.MMA R10, -RZ, RZ, 0, 5.9604644775390625e-08 ;  /* 0x00000001ff0a7435 */ /* 0x000fe200000001ff */
[----:B------:R-:W-:Y:S02]  /*ade0*/  MOV R9, R3 ;  /* 0x0000000300097202 */ /* 0x000fe40000000f00 */
[----:B------:R-:W-:Y:S02]  /*adf0*/  MOV R14, 0x1f ;  /* 0x0000001f000e7802 */ /* 0x000fe40000000f00 */
[----:B------:R-:W-:Y:S02]  /*ae00*/  MOV R13, 0xffffffff ;  /* 0xffffffff000d7802 */ /* 0x000fe40000000f00 */
[----:B------:R-:W-:-:S02]  /*ae10*/  MOV R8, 0xae30 ;  /* 0x0000ae3000087802 */ /* 0x000fc40000000f00 */
[----:B------:R-:W-:Y:S05]  /*ae20*/  CALL.REL.NOINC `($__internal_185_$__cuda_sm70_shflsync_down_p) ;  /* 0x0000002000007944 */ /* 0x000fea0003c00000 */
[----:B-1----:R-:W-:Y:S01]  /*ae30*/  MOV R9, R10 ;  /* 0x0000000a00097202 */ /* 0x002fe20000000f00 */
[----:B------:R-:W-:Y:S05]  /*ae40*/  BRA `(.L_x_13307) ;  /* 0xffffa73000007947 */ /* 0x000fea000383ffff */
        .weak           $__internal_185_$__cuda_sm70_shflsync_down_p
        .type           $__internal_185_$__cuda_sm70_shflsync_down_p,@function
        .size           $__internal_185_$__cuda_sm70_shflsync_down_p,(.L_x_14403 - $__internal_185_$__cuda_sm70_shflsync_down_p)
$__internal_185_$__cuda_sm70_shflsync_down_p:
[----:B------:R-:W-:Y:S04]  /*ae50*/  WARPSYNC R13 ;  /* 0x0000000d00007348 */ /* 0x000fe80003800000 */
[----:B------:R0:W1:Y:S02]  /*ae60*/  SHFL.DOWN PT, R10, R9, R10, R14 ;  /* 0x0800000a090a7389 */ /* 0x00006400000e000e */
[----:B0-----:R-:W-:-:S06]  /*ae70*/  HFMA2.MMA R9, -RZ, RZ, 0, 0 ;  /* 0x00000000ff097435 */ /* 0x001fcc00000001ff */
[----:B------:R-:W-:Y:S05]  /*ae80*/  RET.REL.NODEC R8 `(_ZN10layer_norm13ln_bwd_kernelINS_13Kernel_traitsIfffffjLj5120ELj1ELj1ELj4ELj16ENS_18Kernel_traits_baseILj5120EfffffjLj128EEEEELb0ELb1ELb0ELb1EEEvNS_9BwdParamsE) ;  /* 0xffff517008007950 */ /* 0x000fea0003c3ffff */
.L_x_13308:
        /* <DEDUP_REMOVED lines=15> */
.L_x_14403:


//--------------------- .text._ZN10layer_norm13ln_bwd_kernelINS_13Kernel_traitsIfffffjLj5120ELj1ELj1ELj4ELj16ENS_18Kernel_traits_baseILj5120EfffffjLj128EEEEELb0ELb1ELb1ELb0EEEvNS_9BwdParamsE --------------------------
	.section	.text._ZN10layer_norm13ln_bwd_kernelINS_13Kernel_traitsIfffffjLj5120ELj1ELj1ELj4ELj16ENS_18Kernel_traits_baseILj5120EfffffjLj128EEEEELb0ELb1ELb1ELb0EEEvNS_9BwdParamsE,"ax",@progbits
	.sectioninfo	@"SHI_REGISTERS=255"
	.align	128
        .global         _ZN10layer_norm13ln_bwd_kernelINS_13Kernel_traitsIfffffjLj5120ELj1ELj1ELj4ELj16ENS_18Kernel_traits_baseILj5120EfffffjLj128EEEEELb0ELb1ELb1ELb0EEEvNS_9BwdParamsE
        .type           _ZN10layer_norm13ln_bwd_kernelINS_13Kernel_traitsIfffffjLj5120ELj1ELj1ELj4ELj16ENS_18Kernel_traits_baseILj5120EfffffjLj128EEEEELb0ELb1ELb1ELb0EEEvNS_9BwdParamsE,@function
        .size           _ZN10layer_norm13ln_bwd_kernelINS_13Kernel_traitsIfffffjLj5120ELj1ELj1ELj4ELj16ENS_18Kernel_traits_baseILj5120EfffffjLj128EEEEELb0ELb1ELb1ELb0EEEvNS_9BwdParamsE,(.L_x_14404 - _ZN10layer_norm13ln_bwd_kernelINS_13Kernel_traitsIfffffjLj5120ELj1ELj1ELj4ELj16ENS_18Kernel_traits_baseILj5120EfffffjLj128EEEEELb0ELb1ELb1ELb0EEEvNS_9BwdParamsE)
        .other          _ZN10layer_norm13ln_bwd_kernelINS_13Kernel_traitsIfffffjLj5120ELj1ELj1ELj4ELj16ENS_18Kernel_traits_baseILj5120EfffffjLj128EEEEELb0ELb1ELb1ELb0EEEvNS_9BwdParamsE,@"STO_CUDA_ENTRY STV_DEFAULT"
_ZN10layer_norm13ln_bwd_kernelINS_13Kernel_traitsIfffffjLj5120ELj1ELj1ELj4ELj16ENS_18Kernel_traits_baseILj5120EfffffjLj128EEEEELb0ELb1ELb1ELb0EEEvNS_9BwdParamsE:
.text._ZN10layer_norm13ln_bwd_kernelINS_13Kernel_traitsIfffffjLj5120ELj1ELj1ELj4ELj16ENS_18Kernel_traits_baseILj5120EfffffjLj128EEEEELb0ELb1ELb1ELb0EEEvNS_9BwdParamsE:
        /* <DEDUP_REMOVED lines=140> */
[----:B------:R0:W2:Y:S01]  /*08c0*/  @P3 LDG.E.128 R28, [R2.64] ;  /* 0x00000004021c3981 */ /* 0x0000a2000c1e1d00 */
        /* <DEDUP_REMOVED lines=49> */
[----:B---3--:R-:W-:Y:S04]  /*0be0*/  @P4 STL.64 [R1+0xe0], R60 ;  /* 0x0000e03c01004387 */ /* 0x008fe80000100a00 */
[----:B------:R-:W-:Y:S04]  /*0bf0*/  @P4 STL.64 [R1+0xe8], R62 ;  /* 0x0000e83e01004387 */ /* 0x000fe80000100a00 */
[----:B------:R3:W-:Y:S04]  /*0c00*/  @P2 STL.64 [R1+0x80], R36 ;  /* 0x0000802401002387 */ /* 0x0007e80000100a00 */
[----:B----4-:R-:W-:Y:S04]  /*0c10*/  @P0 STL.64 [R1+0xb0], R56 ;  /* 0x0000b03801000387 */ /* 0x010fe80000100a00 */
[----:B------:R-:W-:Y:S04]  /*0c20*/  @P0 STL.64 [R1+0xb8], R58 ;  /* 0x0000b83a01000387 */ /* 0x000fe80000100a00 */
[----:B------:R4:W-:Y:S04]  /*0c30*/  @P2 STL.64 [R1+0x88], R38 ;  /* 0x0000882601002387 */ /* 0x0009e80000100a00 */
[----:B-----5:R-:W-:Y:S04]  /*0c40*/  @P0 STL.64 [R1+0xc0], R52 ;  /* 0x0000c03401000387 */ /* 0x020fe80000100a00 */
[----:B------:R-:W-:Y:S04]  /*0c50*/  @P0 STL.64 [R1+0xc8], R54 ;  /* 0x0000c83601000387 */ /* 0x000fe80000100a00 */
[----:B------:R-:W-:Y:S04]  /*0c60*/  @P1 STL.64 [R1+0x90], R48 ;  /* 0x0000903001001387 */ /* 0x000fe80000100a00 */
[----:B------:R-:W-:Y:S04]  /*0c70*/  @P1 STL.64 [R1+0x98], R50 ;  /* 0x0000983201001387 */ /* 0x000fe80000100a00 */
[----:B------:R5:W-:Y:S01]  /*0c80*/  @P1 STL.64 [R1+0xa0], R44 ;  /* 0x0000a02c01001387 */ /* 0x000be20000100a00 */
[----:B0-----:R-:W-:-:S03]  /*0c90*/  CS2R R28, SRZ ;  /* 0x00000000001c7805 */ /* 0x001fc6000001ff00 */
[----:B------:R0:W-:Y:S01]  /*0ca0*/  @P1 STL.64 [R1+0xa8], R46 ;  /* 0x0000a82e01001387 */ /* 0x0001e20000100a00 */
[----:B--2---:R-:W-:Y:S01]  /*0cb0*/  CS2R R30, SRZ ;  /* 0x00000000001e7805 */ /* 0x004fe2000001ff00 */
[----:B------:R-:W-:Y:S02]  /*0cc0*/  CS2R R32, SRZ ;  /* 0x0000000000207805 */ /* 0x000fe4000001ff00 */
[----:B------:R2:W-:Y:S01]  /*0cd0*/  @P2 STL.64 [R1+0x70], R40 ;  /* 0x0000702801002387 */ /* 0x0005e20000100a00 */
[----:B------:R-:W-:Y:S01]  /*0ce0*/  CS2R R34, SRZ ;  /* 0x0000000000227805 */ /* 0x000fe2000001ff00 */
[----:B---3--:R-:W-:Y:S01]  /*0cf0*/  CS2R R36, SRZ ;  /* 0x0000000000247805 */ /* 0x008fe2000001ff00 */
[----:B----4-:R-:W-:Y:S01]  /*0d00*/  CS2R R38, SRZ ;  /* 0x0000000000267805 */ /* 0x010fe2000001ff00 */
[----:B------:R3:W-:Y:S01]  /*0d10*/  @P2 STL.64 [R1+0x78], R42 ;  /* 0x0000782a01002387 */ /* 0x0007e20000100a00 */
[----:B-----5:R-:W-:Y:S01]  /*0d20*/  CS2R R44, SRZ ;  /* 0x00000000002c7805 */ /* 0x020fe2000001ff00 */
[----:B------:R-:W-:Y:S01]  /*0d30*/  CS2R R48, SRZ ;  /* 0x0000000000307805 */ /* 0x000fe2000001ff00 */
[----:B------:R-:W-:Y:S01]  /*0d40*/  CS2R R50, SRZ ;  /* 0x0000000000327805 */ /* 0x000fe2000001ff00 */
        /* <DEDUP_REMOVED lines=8> */
[----:B---3--:R-:W-:Y:S01]  /*0dd0*/  CS2R R42, SRZ ;  /* 0x00000000002a7805 */ /* 0x008fe2000001ff00 */
[----:B------:R-:W-:Y:S05]  /*0de0*/  @P3 BRA `(.L_x_13309) ;  /* 0x0000656000003947 */ /* 0x000fea0003800000 */
[----:B-1----:R-:W-:Y:S01]  /*0df0*/  HFMA2.MMA R2, -RZ, RZ, 0, 5.9604644775390625e-08 ;  /* 0x00000001ff027435 */ /* 0x002fe200000001ff */
[----:B------:R-:W-:-:S06]  /*0e00*/  MOV R21, RZ ;  /* 0x000000ff00157202 */ /* 0x000fcc0000000f00 */
[----:B------:R0:W-:Y:S04]  /*0e10*/  STL.S16 [R1+0x48], R2 ;  /* 0x0000480201007387 */ /* 0x0001e80000100600 */
.L_x_13462:
[----:B------:R-:W-:-:S05]  /*0e20*/  MOV R6, 0x4 ;  /* 0x0000000400067802 */ /* 0x000fca0000000f00 */
[----:B------:R-:W-:-:S04]  /*0e30*/  IMAD.WIDE R4, R3, R6, c[0x0][0x1d8] ;  /* 0x0000760003047625 */ /* 0x000fc800078e0206 */
[CC--:B------:R-:W-:Y:S01]  /*0e40*/  IMAD.WIDE R192, R3.reuse, R6.reuse, c[0x0][0x1a8] ;  /* 0x00006a0003c07625 */ /* 0x0c0fe200078e0206 */
[----:B0-----:R0:W2:Y:S03]  /*0e50*/  LDG.E R2, [R4.64] ;  /* 0x0000000404027981 */ /* 0x0010a6000c1e1900 */
        /* <DEDUP_REMOVED lines=25> */
.L_x_13314:
[----:B------:R-:W-:Y:S02]  /*0ff0*/  IADD3 R4, R11, 0x80, RZ ;  /* 0x000000800b047810 */ /* 0x000fe40007ffe0ff */
.L_x_13313:
[----:B------:R-:W-:Y:S05]  /*1000*/  BSYNC B1 ;  /* 0x0000000000017941 */ /* 0x000fea0003800000 */
.L_x_13312:
[----:B------:R-:W-:Y:S01]  /*1010*/  ISETP.GE.U32.AND P4, PT, R0, 0x100, PT ;  /* 0x000001000000780c */ /* 0x000fe20003f86070 */
[----:B------:R-:W-:-:S12]  /*1020*/  BSSY B1, `(.L_x_13315) ;  /* 0x0000008000017945 */ /* 0x000fd80003800000 */
[----:B------:R-:W-:Y:S05]  /*1030*/  @!P4 BRA `(.L_x_13316) ;  /* 0x000000600000c947 */ /* 0x000fea0003800000 */
[----:B------:R-:W-:-:S04]  /*1040*/  ISETP.NE.U32.AND P4, PT, RZ, c[0x0][0x218], PT ;  /* 0x00008600ff007a0c */ /* 0x000fc80003f85070 */
[----:B------:R-:W-:-:S13]  /*1050*/  ISETP.NE.AND.EX P4, PT, RZ, c[0x0][0x21c], PT, P4 ;  /* 0x00008700ff007a0c */ /* 0x000fda0003f85340 */
[----:B------:R-:W-:Y:S05]  /*1060*/  @!P4 BRA `(.L_x_13317) ;  /* 0x000000200000c947 */ /* 0x000fea0003800000 */
[----:B------:R-:W-:-:S05]  /*1070*/  IMAD.WIDE.U32 R6, R4, R194, c[0x0][0x218] ;  /* 0x0000860004067625 */ /* 0x000fca00078e00c2 */
[----:B------:R2:W5:Y:S02]  /*1080*/  LDG.E.128 R136, [R6.64] ;  /* 0x0000000406887981 */ /* 0x000564000c1e1d00 */
.L_x_13317:
[----:B------:R-:W-:Y:S02]  /*1090*/  IADD3 R4, R4, 0x80, RZ ;  /* 0x0000008004047810 */ /* 0x000fe40007ffe0ff */
.L_x_13316:
[----:B------:R-:W-:Y:S05]  /*10a0*/  BSYNC B1 ;  /* 0x0000000000017941 */ /* 0x000fea0003800000 */
.L_x_13315:
[----:B------:R-:W-:Y:S01]  /*10b0*/  ISETP.GE.U32.AND P4, PT, R0, 0x180, PT ;  /* 0x000001800000780c */ /* 0x000fe20003f86070 */
[----:B------:R-:W-:-:S12]  /*10c0*/  BSSY B1, `(.L_x_13318) ;  /* 0x0000008000017945 */ /* 0x000fd80003800000 */
[----:B------:R-:W-:Y:S05]  /*10d0*/  @!P4 BRA `(.L_x_13319) ;  /* 0x000000600000c947 */ /* 0x000fea0003800000 */
[----:B------:R-:W-:-:S04]  /*10e0*/  ISETP.NE.U32.AND P4, PT, RZ, c[0x0][0x218], PT ;  /* 0x00008600ff007a0c */ /* 0x000fc80003f85070 */
[----:B------:R-:W-:-:S13]  /*10f0*/  ISETP.NE.AND.EX P4, PT, RZ, c[0x0][0x21c], PT, P4 ;  /* 0x00008700ff007a0c */ /* 0x000fda0003f85340 */
[----:B------:R-:W-:Y:S05]  /*1100*/  @!P4 BRA `(.L_x_13320) ;  /* 0x000000200000c947 */ /* 0x000fea0003800000 */
[----:B--2---:R-:W-:-:S05]  /*1110*/  IMAD.WIDE.U32 R6, R4, R194, c[0x0][0x218] ;  /* 0x0000860004067625 */ /* 0x004fca00078e00c2 */
[----:B------:R2:W5:Y:S02]  /*1120*/  LDG.E.128 R140, [R6.64] ;  /* 0x00000004068c7981 */ /* 0x000564000c1e1d00 */
.L_x_13320:
[----:B------:R-:W-:Y:S02]  /*1130*/  IADD3 R4, R4, 0x80, RZ ;  /* 0x0000008004047810 */ /* 0x000fe40007ffe0ff */
.L_x_13319:
[----:B------:R-:W-:Y:S05]  /*1140*/  BSYNC B1 ;  /* 0x0000000000017941 */ /* 0x000fea0003800000 */
.L_x_13318:
        /* <DEDUP_REMOVED lines=8> */
.L_x_13323:
[----:B------:R-:W-:Y:S02]  /*11d0*/  IADD3 R4, R4, 0x80, RZ ;  /* 0x0000008004047810 */ /* 0x000fe40007ffe0ff */
.L_x_13322:
[----:B------:R-:W-:Y:S05]  /*11e0*/  BSYNC B1 ;  /* 0x0000000000017941 */ /* 0x000fea0003800000 */
.L_x_13321:
        /* <DEDUP_REMOVED lines=8> */
.L_x_13326:
[----:B------:R-:W-:Y:S02]  /*1270*/  IADD3 R4, R4, 0x80, RZ ;  /* 0x0000008004047810 */ /* 0x000fe40007ffe0ff */
.L_x_13325:
[----:B------:R-:W-:Y:S05]  /*1280*/  BSYNC B1 ;  /* 0x0000000000017941 */ /* 0x000fea0003800000 */
.L_x_13324:
        /* <DEDUP_REMOVED lines=8> */
.L_x_13329:
[----:B------:R-:W-:Y:S02]  /*1310*/  IADD3 R4, R4, 0x80, RZ ;  /* 0x0000008004047810 */ /* 0x000fe40007ffe0ff */
.L_x_13328:
[----:B------:R-:W-:Y:S05]  /*1320*/  BSYNC B1 ;  /* 0x0000000000017941 */ /* 0x000fea0003800000 */
.L_x_13327:
[----:B------:R-:W-:Y:S01]  /*1330*/  BSSY B1, `(.L_x_13330) ;  /* 0x0000008000017945 */ /* 0x000fe20003800000 */
[----:B------:R-:W-:Y:S05]  /*1340*/  @!P0 BRA `(.L_x_13331) ;  /* 0x0000006000008947 */ /* 0x000fea0003800000 */
[----:B------:R-:W-:-:S04]  /*1350*/  ISETP.NE.U32.AND P4, PT, RZ, c[0x0][0x218], PT ;  /* 0x00008600ff007a0c */ /* 0x000fc80003f85070 */
[----:B------:R-:W-:-:S13]  /*1360*/  ISETP.NE.AND.EX P4, PT, RZ, c[0x0][0x21c], PT, P4 ;  /* 0x00008700ff007a0c */ /* 0x000fda0003f85340 */
[----:B------:R-:W-:Y:S05]  /*1370*/  @!P4 BRA `(.L_x_13332) ;  /* 0x000000200000c947 */ /* 0x000fea0003800000 */
[----:B--2---:R-:W-:-:S05]  /*1380*/  IMAD.WIDE.U32 R6, R4, R194, c[0x0][0x218] ;  /* 0x0000860004067625 */ /* 0x004fca00078e00c2 */
[----:B------:R2:W5:Y:S02]  /*1390*/  LDG.E.128 R156, [R6.64] ;  /* 0x00000004069c7981 */ /* 0x000564000c1e1d00 */
.L_x_13332:
[----:B------:R-:W-:Y:S02]  /*13a0*/  IADD3 R4, R4, 0x80, RZ ;  /* 0x0000008004047810 */ /* 0x000fe40007ffe0ff */
.L_x_13331:
[----:B------:R-:W-:Y:S05]  /*13b0*/  BSYNC B1 ;  /* 0x0000000000017941 */ /* 0x000fea0003800000 */
.L_x_13330:
[----:B------:R-:W-:Y:S01]  /*13c0*/  BSSY B1, `(.L_x_13333) ;  /* 0x0000008000017945 */ /* 0x000fe20003800000 */
[----:B------:R-:W-:Y:S05]  /*13d0*/  @!P1 BRA `(.L_x_13334) ;  /* 0x0000006000009947 */ /* 0x000fea0003800000 */
[----:B------:R-:W-:-:S04]  /*13e0*/  ISETP.NE.U32.AND P4, PT, RZ, c[0x0][0x218], PT ;  /* 0x00008600ff007a0c */ /* 0x000fc80003f85070 */
[----:B------:R-:W-:-:S13]  /*13f0*/  ISETP.NE.AND.EX P4, PT, RZ, c[0x0][0x21c], PT, P4 ;  /* 0x00008700ff007a0c */ /* 0x000fda0003f85340 */
[----:B------:R-:W-:Y:S05]  /*1400*/  @!P4 BRA `(.L_x_13335) ;  /* 0x000000200000c947 */ /* 0x000fea0003800000 */
[----:B--2---:R-:W-:-:S05]  /*1410*/  IMAD.WIDE.U32 R6, R4, R194, c[0x0][0x218] ;  /* 0x0000860004067625 */ /* 0x004fca00078e00c2 */
[----:B------:R2:W5:Y:S02]  /*1420*/  LDG.E.128 R160, [R6.64] ;  /* 0x0000000406a07981 */ /* 0x000564000c1e1d00 */
.L_x_13335:
[----:B------:R-:W-:Y:S02]  /*1430*/  IADD3 R4, R4, 0x80, RZ ;  /* 0x0000008004047810 */ /* 0x000fe40007ffe0ff */
.L_x_13334:
[----:B------:R-:W-:Y:S05]  /*1440*/  BSYNC B1 ;  /* 0x0000000000017941 */ /* 0x000fea0003800000 */
.L_x_13333:
[----:B------:R-:W-:Y:S01]  /*1450*/  BSSY B1, `(.L_x_13336) ;  /* 0x0000008000017945 */ /* 0x000fe20003800000 */
[----:B------:R-:W-:Y:S05]  /*1460*/  @!P2 BRA `(.L_x_13337) ;  /* 0x000000600000a947 */ /* 0x000fea0003800000 */
[----:B------:R-:W-:-:S04]  /*1470*/  ISETP.NE.U32.AND P4, PT, RZ, c[0x0][0x218], PT ;  /* 0x00008600ff007a0c */ /* 0x000fc80003f85070 */
[----:B------:R-:W-:-:S13]  /*1480*/  ISETP.NE.AND.EX P4, PT, RZ, c[0x0][0x21c], PT, P4 ;  /* 0x00008700ff007a0c */ /* 0x000fda0003f85340 */
[----:B------:R-:W-:Y:S05]  /*1490*/  @!P4 BRA `(.L_x_13338) ;  /* 0x000000200000c947 */ /* 0x000fea0003800000 */
[----:B--2---:R-:W-:-:S05]  /*14a0*/  IMAD.WIDE.U32 R6, R4, R194, c[0x0][0x218] ;  /* 0x0000860004067625 */ /* 0x004fca00078e00c2 */
[----:B------:R2:W5:Y:S02]  /*14b0*/  LDG.E.128 R164, [R6.64] ;  /* 0x0000000406a47981 */ /* 0x000564000c1e1d00 */
.L_x_13338:
[----:B------:R-:W-:Y:S02]  /*14c0*/  IADD3 R4, R4, 0x80, RZ ;  /* 0x0000008004047810 */ /* 0x000fe40007ffe0ff */
.L_x_13337:
[----:B------:R-:W-:Y:S05]  /*14d0*/  BSYNC B1 ;  /* 0x0000000000017941 */ /* 0x000fea0003800000 */
.L_x_13336:
[----:B------:R-:W-:Y:S01]  /*14e0*/  ISETP.NE.U32.AND P4, PT, RZ, c[0x0][0x218], PT ;  /* 0x00008600ff007a0c */ /* 0x000fe20003f85070 */
[----:B------:R-:W-:Y:S01]  /*14f0*/  HFMA2.MMA R9, -RZ, RZ, 0, 0 ;  /* 0x00000000ff097435 */ /* 0x000fe200000001ff */
[----:B------:R-:W-:Y:S02]  /*1500*/  MOV R2, RZ ;  /* 0x000000ff00027202 */ /* 0x000fe40000000f00 */
[----:B------:R-:W-:-:S04]  /*1510*/  ISETP.NE.AND.EX P4, PT, RZ, c[0x0][0x21c], PT, P4 ;  /* 0x00008700ff007a0c */ /* 0x000fc80003f85340 */
[----:B------:R-:W-:-:S13]  /*1520*/  ISETP.LT.U32.OR P4, PT, R0, 0x500, !P4 ;  /* 0x000005000000780c */ /* 0x000fda0006781470 */
[----:B------:R-:W-:Y:S05]  /*1530*/  @P4 BRA `(.L_x_13339) ;  /* 0x0000207000004947 */ /* 0x000fea0003800000 */
[----:B--2---:R-:W-:-:S05]  /*1540*/  IMAD.WIDE.U32 R6, R4, R194, c[0x0][0x218] ;  /* 0x0000860004067625 */ /* 0x004fca00078e00c2 */
[----:B------:R2:W5:Y:S01]  /*1550*/  LDG.E.128 R168, [R6.64] ;  /* 0x0000000406a87981 */ /* 0x000562000c1e1d00 */
[----:B------:R-:W-:Y:S05]  /*1560*/  BRA `(.L_x_13339) ;  /* 0x0000204000007947 */ /* 0x000fea0003800000 */
.L_x_13311:
[----:B------:R-:W-:Y:S01]  /*1570*/  IADD3 R2, R2, -0x1, RZ ;  /* 0xffffffff02027810 */ /* 0x000fe20007ffe0ff */
[----:B------:R-:W-:Y:S01]  /*1580*/  BSSY B1, `(.L_x_13340) ;  /* 0x000003c000017945 */ /* 0x000fe20003800000 */
[----:B------:R-:W-:Y:S02]  /*1590*/  LOP3.LUT P4, RZ, R0, 0xffffff80, RZ, 0xc0, !PT ;  /* 0xffffff8000ff7812 */ /* 0x000fe4000788c0ff */
[----:B------:R-:W-:Y:S01]  /*15a0*/  MOV R7, R11 ;  /* 0x0000000b00077202 */ /* 0x000fe20000000f00 */
[----:B------:R-:W-:-:S05]  /*15b0*/  IMAD R2, R2, c[0x0][0x168], RZ ;  /* 0x00005a0002027a24 */ /* 0x000fca00078e02ff */
[----:B------:R-:W-:-:S04]  /*15c0*/  SHF.R.S32.HI R6, RZ, 0x1f, R2 ;  /* 0x0000001fff067819 */ /* 0x000fc80000011402 */
[----:B------:R-:W-:-:S04]  /*15d0*/  LEA.HI R2, R6, R2, RZ, 0x2 ;  /* 0x0000000206027211 */ /* 0x000fc800078f10ff */
[----:B------:R-:W-:Y:S01]  /*15e0*/  LEA.HI.SX32 R6, R2, R9, 0x1e ;  /* 0x0000000902067211 */ /* 0x000fe200078ff2ff */
[----:B------:R-:W-:Y:S01]  /*15f0*/  HFMA2.MMA R9, -RZ, RZ, 0, 0 ;  /* 0x00000000ff097435 */ /* 0x000fe200000001ff */
[----:B------:R-:W-:Y:S01]  /*1600*/  MOV R2, RZ ;  /* 0x000000ff00027202 */ /* 0x000fe20000000f00 */
[----:B------:R-:W-:Y:S06]  /*1610*/  @!P4 BRA `(.L_x_13341) ;  /* 0x000003200000c947 */ /* 0x000fec0003800000 */
[----:B------:R-:W-:Y:S01]  /*1620*/  IMAD.WIDE.U32 R8, R11, R194, c[0x0][0x188] ;  /* 0x000062000b087625 */ /* 0x000fe200078e00c2 */
[----:B0-----:R-:W0:Y:S01]  /*1630*/  LDC.U8 R195, c[0x0][0x1f0] ;  /* 0x00007c00ffc37b82 */ /* 0x001e220000000000 */
[----:B------:R-:W-:-:S03]  /*1640*/  ISETP.NE.U32.AND P4, PT, RZ, c[0x0][0x218], PT ;  /* 0x00008600ff007a0c */ /* 0x000fc60003f85070 */
[----:B------:R1:W2:Y:S01]  /*1650*/  LDG.E.128 R196, [R8.64] ;  /* 0x0000000408c47981 */ /* 0x0002a2000c1e1d00 */
[----:B------:R-:W-:Y:S01]  /*1660*/  ISETP.NE.AND.EX P4, PT, RZ, c[0x0][0x21c], PT, P4 ;  /* 0x00008700ff007a0c */ /* 0x000fe20003f85340 */
[----:B-1----:R-:W-:-:S12]  /*1670*/  IMAD.WIDE.U32 R8, R6, R194, c[0x0][0x208] ;  /* 0x0000820006087625 */ /* 0x002fd800078e00c2 */
[----:B------:R1:W5:Y:S01]  /*1680*/  @P4 LDG.E.128 R132, [R192.64] ;  /* 0x00000004c0844981 */ /* 0x000362000c1e1d00 */
[----:B0-----:R-:W-:-:S04]  /*1690*/  ISETP.NE.AND P4, PT, R195, RZ, PT ;  /* 0x000000ffc300720c */ /* 0x001fc80003f85270 */
[----:B-----5:R-:W-:Y:S01]  /*16a0*/  FSEL R2, R4, RZ, !P4 ;  /* 0x000000ff04027208 */ /* 0x020fe20006000000 */
[----:B-1----:R2:W3:Y:S04]  /*16b0*/  LDG.E.128 R192, [R8.64] ;  /* 0x0000000408c07981 */ /* 0x0024e8000c1e1d00 */
[C---:B--2---:R-:W-:Y:S02]  /*16c0*/  FADD.FTZ R8, -R2.reuse, R197 ;  /* 0x000000c502087221 */ /* 0x044fe40000010100 */
[----:B------:R-:W2:Y:S01]  /*16d0*/  LDL R197, [R1+0x170] ;  /* 0x0001700001c57983 */ /* 0x000ea20000100800 */
[C---:B------:R-:W-:Y:S02]  /*16e0*/  FADD.FTZ R7, -R2.reuse, R198 ;  /* 0x000000c602077221 */ /* 0x040fe40000010100 */
[C---:B------:R-:W-:Y:S01]  /*16f0*/  FADD.FTZ R9, -R2.reuse, R196 ;  /* 0x000000c402097221 */ /* 0x040fe20000010100 */
[----:B------:R-:W4:Y:S04]  /*1700*/  LDL R198, [R1+0x174] ;  /* 0x0001740001c67983 */ /* 0x000f280000100800 */
[----:B------:R-:W4:Y:S01]  /*1710*/  LDL R196, [R1+0x178] ;  /* 0x0001780001c47983 */ /* 0x000f220000100800 */
[----:B------:R-:W-:-:S03]  /*1720*/  FADD.FTZ R2, -R2, R199 ;  /* 0x000000c702027221 */ /* 0x000fc60000010100 */
[----:B------:R-:W4:Y:S01]  /*1730*/  LDL R199, [R1+0x17c] ;  /* 0x00017c0001c77983 */ /* 0x000f220000100800 */
[C---:B------:R-:W-:Y:S02]  /*1740*/  FMUL.FTZ R220, R5.reuse, R9 ;  /* 0x0000000905dc7220 */ /* 0x040fe40000410000 */
[----:B------:R-:W-:Y:S02]  /*1750*/  FMUL.FTZ R9, R5, R8 ;  /* 0x0000000805097220 */ /* 0x000fe40000410000 */
[----:B---3--:R-:W-:Y:S02]  /*1760*/  FADD.FTZ R56, R56, R192 ;  /* 0x000000c038387221 */ /* 0x008fe40000010000 */
[----:B------:R-:W-:Y:S01]  /*1770*/  FFMA.FTZ R20, R192, R220, R20 ;  /* 0x000000dcc0147223 */ /* 0x000fe20000010014 */
[----:B------:R-:W-:Y:S01]  /*1780*/  STL [R1+0x44], R9 ;  /* 0x0000440901007387 */ /* 0x000fe20000100800 */
[----:B------:R-:W-:Y:S01]  /*1790*/  FFMA.FTZ R21, R193, R9, R21 ;  /* 0x00000009c1157223 */ /* 0x000fe20000010015 */
[----:B------:R-:W-:Y:S01]  /*17a0*/  IADD3 R6, R6, 0x80, RZ ;  /* 0x0000008006067810 */ /* 0x000fe20007ffe0ff */
[----:B------:R-:W-:-:S02]  /*17b0*/  FADD.FTZ R57, R57, R193 ;  /* 0x000000c139397221 */ /* 0x000fc40000010000 */
[----:B------:R-:W-:Y:S02]  /*17c0*/  FADD.FTZ R58, R58, R194 ;  /* 0x000000c23a3a7221 */ /* 0x000fe40000010000 */
[----:B------:R-:W-:Y:S02]  /*17d0*/  FADD.FTZ R59, R59, R195 ;  /* 0x000000c33b3b7221 */ /* 0x000fe40000010000 */
[----:B--2---:R-:W-:Y:S02]  /*17e0*/  FMUL.FTZ R8, R197, R192 ;  /* 0x000000c0c5087220 */ /* 0x004fe40000410000 */
[----:B------:R-:W-:Y:S02]  /*17f0*/  FMUL.FTZ R197, R5, R7 ;  /* 0x0000000705c57220 */ /* 0x000fe40000410000 */
[----:B----4-:R-:W-:Y:S02]  /*1800*/  FMUL.FTZ R192, R198, R193 ;  /* 0x000000c1c6c07220 */ /* 0x010fe40000410000 */
[----:B------:R-:W-:-:S02]  /*1810*/  FADD.FTZ R7, RZ, R8 ;  /* 0x00000008ff077221 */ /* 0x000fc40000010000 */
[----:B------:R-:W-:Y:S02]  /*1820*/  FMUL.FTZ R198, R196, R194 ;  /* 0x000000c2c4c67220 */ /* 0x000fe40000410000 */
[----:B------:R-:W-:Y:S02]  /*1830*/  FMUL.FTZ R196, R5, R2 ;  /* 0x0000000205c47220 */ /* 0x000fe40000410000 */
[----:B------:R-:W-:Y:S01]  /*1840*/  FFMA.FTZ R2, R220, R8, RZ ;  /* 0x00000008dc027223 */ /* 0x000fe200000100ff */
[----:B------:R-:W-:Y:S01]  /*1850*/  STL [R1+0x40], R197 ;  /* 0x000040c501007387 */ /* 0x000fe20000100800 */
[----:B------:R-:W-:Y:S02]  /*1860*/  FADD.FTZ R7, R7, R192 ;  /* 0x000000c007077221 */ /* 0x000fe40000010000 */
[----:B------:R-:W-:Y:S01]  /*1870*/  FFMA.FTZ R2, R9, R192, R2 ;  /* 0x000000c009027223 */ /* 0x000fe20000010002 */
[----:B------:R0:W-:Y:S04]  /*1880*/  STL [R1+0x3c], R192 ;  /* 0x00003cc001007387 */ /* 0x0001e80000100800 */
[----:B------:R1:W-:Y:S01]  /*1890*/  STL [R1+0x1c], R198 ;  /* 0x00001cc601007387 */ /* 0x0003e20000100800 */
[----:B0-----:R-:W-:-:S03]  /*18a0*/  FMUL.FTZ R192, R199, R195 ;  /* 0x000000c3c7c07220 */ /* 0x001fc60000410000 */
[----:B------:R1:W-:Y:S04]  /*18b0*/  STL [R1+0x18], R196 ;  /* 0x000018c401007387 */ /* 0x0003e80000100800 */
[----:B------:R1:W-:Y:S01]  /*18c0*/  STL [R1+0x8], R192 ;  /* 0x000008c001007387 */ /* 0x0003e20000100800 */
[----:B------:R-:W-:Y:S02]  /*18d0*/  FADD.FTZ R7, R7, R198 ;  /* 0x000000c607077221 */ /* 0x000fe40000010000 */
[----:B------:R-:W-:Y:S02]  /*18e0*/  FFMA.FTZ R2, R197, R198, R2 ;  /* 0x000000c6c5027223 */ /* 0x000fe40000010002 */
[----:B------:R-:W-:Y:S01]  /*18f0*/  FADD.FTZ R9, R7, R192 ;  /* 0x000000c007097221 */ /* 0x000fe20000010000 */
[----:B------:R-:W-:Y:S01]  /*1900*/  IADD3 R7, R11, 0x80, RZ ;  /* 0x000000800b077810 */ /* 0x000fe20007ffe0ff */
[----:B------:R-:W-:-:S02]  /*1910*/  FFMA.FTZ R22, R194, R197, R22 ;  /* 0x000000c5c2167223 */ /* 0x000fc40000010016 */
[----:B------:R-:W-:Y:S02]  /*1920*/  FFMA.FTZ R23, R195, R196, R23 ;  /* 0x000000c4c3177223 */ /* 0x000fe40000010017 */
[----:B------:R-:W-:Y:S02]  /*1930*/  FFMA.FTZ R2, R196, R192, R2 ;  /* 0x000000c0c4027223 */ /* 0x000fe40000010002 */
.L_x_13341:
[----:B-1----:R-:W-:Y:S05]  /*1940*/  BSYNC B1 ;  /* 0x0000000000017941 */ /* 0x002fea0003800000 */
.L_x_13340:
[----:B------:R-:W-:Y:S01]  /*1950*/  ISETP.GE.U32.AND P4, PT, R0, 0x100, PT ;  /* 0x000001000000780c */ /* 0x000fe20003f86070 */
[----:B------:R-:W-:-:S12]  /*1960*/  BSSY B1, `(.L_x_13342) ;  /* 0x0000032000017945 */ /* 0x000fd80003800000 */
[----:B------:R-:W-:Y:S05]  /*1970*/  @!P4 BRA `(.L_x_13343) ;  /* 0x000003000000c947 */ /* 0x000fea0003800000 */
[----:B------:R-:W-:Y:S01]  /*1980*/  ISETP.NE.U32.AND P4, PT, RZ, c[0x0][0x218], PT ;  /* 0x00008600ff007a0c */ /* 0x000fe20003f85070 */
[----:B------:R-:W-:Y:S01]  /*1990*/  HFMA2.MMA R194, -RZ, RZ, 0, 9.5367431640625e-07 ;  /* 0x00000010ffc27435 */ /* 0x000fe200000001ff */
[----:B0-----:R-:W0:Y:S01]  /*19a0*/  LDC.U8 R195, c[0x0][0x1f0] ;  /* 0x00007c00ffc37b82 */ /* 0x001e220000000000 */
[----:B------:R-:W2:Y:S01]  /*19b0*/  LDL R244, [R1+0x150] ;  /* 0x0001500001f47983 */ /* 0x000ea20000100800 */
[----:B------:R-:W-:-:S03]  /*19c0*/  ISETP.NE.AND.EX P4, PT, RZ, c[0x0][0x21c], PT, P4 ;  /* 0x00008700ff007a0c */ /* 0x000fc60003f85340 */
[----:B------:R-:W3:Y:S04]  /*19d0*/  LDL R245, [R1+0x158] ;  /* 0x0001580001f57983 */ /* 0x000ee80000100800 */
[----:B------:R-:W4:Y:S06]  /*19e0*/  LDL R227, [R1+0x15c] ;  /* 0x00015c0001e37983 */ /* 0x000f2c0000100800 */
[----:B------:R-:W-:-:S05]  /*19f0*/  @P4 IMAD.WIDE.U32 R192, R7, R194, c[0x0][0x218] ;  /* 0x0000860007c04625 */ /* 0x000fca00078e00c2 */
[----:B------:R1:W5:Y:S01]  /*1a00*/  @P4 LDG.E.128 R136, [R192.64] ;  /* 0x00000004c0884981 */ /* 0x000362000c1e1d00 */
[----:B0-----:R-:W-:Y:S01]  /*1a10*/  ISETP.NE.AND P4, PT, R195, RZ, PT ;  /* 0x000000ffc300720c */ /* 0x001fe20003f85270 */
[----:B-1----:R-:W-:-:S05]  /*1a20*/  IMAD.WIDE.U32 R192, R7, R194, c[0x0][0x188] ;  /* 0x0000620007c07625 */ /* 0x002fca00078e00c2 */
[----:B------:R0:W2:Y:S01]  /*1a30*/  LDG.E.128 R196, [R192.64] ;  /* 0x00000004c0c47981 */ /* 0x0000a2000c1e1d00 */
[----:B-----5:R-:W-:Y:S01]  /*1a40*/  FSEL R13, R4, RZ, !P4 ;  /* 0x000000ff040d7208 */ /* 0x020fe20006000000 */
[----:B0-----:R-:W-:-:S06]  /*1a50*/  IMAD.WIDE.U32 R192, R6, R194, c[0x0][0x208] ;  /* 0x0000820006c07625 */ /* 0x001fcc00078e00c2 */
[----:B------:R-:W3:Y:S01]  /*1a60*/  LDG.E.128 R192, [R192.64] ;  /* 0x00000004c0c07981 */ /* 0x000ee2000c1e1d00 */
[----:B--2---:R-:W-:-:S04]  /*1a70*/  FADD.FTZ R196, -R13, R196 ;  /* 0x000000c40dc47221 */ /* 0x004fc80000010100 */
[----:B------:R-:W-:Y:S02]  /*1a80*/  FMUL.FTZ R217, R5, R196 ;  /* 0x000000c405d97220 */ /* 0x000fe40000410000 */
[----:B------:R-:W2:Y:S01]  /*1a90*/  LDL R196, [R1+0x154] ;  /* 0x0001540001c47983 */ /* 0x000ea20000100800 */
[----:B---3--:R-:W-:-:S05]  /*1aa0*/  FMUL.FTZ R244, R244, R192 ;  /* 0x000000c0f4f47220 */ /* 0x008fca0000410000 */
[----:B------:R0:W-:Y:S01]  /*1ab0*/  STL [R1+0x38], R244 ;  /* 0x000038f401007387 */ /* 0x0001e20000100800 */
[----:B------:R-:W-:Y:S02]  /*1ac0*/  FADD.FTZ R197, -R13, R197 ;  /* 0x000000c50dc57221 */ /* 0x000fe40000010100 */
[----:B------:R-:W-:Y:S02]  /*1ad0*/  FADD.FTZ R60, R60, R192 ;  /* 0x000000c03c3c7221 */ /* 0x000fe40000010000 */
[----:B------:R-:W-:Y:S02]  /*1ae0*/  FFMA.FTZ R24, R192, R217, R24 ;  /* 0x000000d9c0187223 */ /* 0x000fe40000010018 */
[----:B------:R-:W-:Y:S02]  /*1af0*/  FADD.FTZ R9, R9, R244 ;  /* 0x000000f409097221 */ /* 0x000fe40000010000 */
[----:B------:R-:W-:Y:S02]  /*1b00*/  FADD.FTZ R198, -R13, R198 ;  /* 0x000000c60dc67221 */ /* 0x000fe40000010100 */
[----:B------:R-:W-:-:S02]  /*1b10*/  FMUL.FTZ R216, R5, R197 ;  /* 0x000000c505d87220 */ /* 0x000fc40000410000 */
[----:B------:R-:W-:Y:S02]  /*1b20*/  FFMA.FTZ R192, R217, R244, R2 ;  /* 0x000000f4d9c07223 */ /* 0x000fe40000010002 */
[----:B------:R-:W-:Y:S02]  /*1b30*/  FADD.FTZ R199, -R13, R199 ;  /* 0x000000c70dc77221 */ /* 0x000fe40000010100 */
        /* <DEDUP_REMOVED lines=20> */
.L_x_13343:
[----:B0-----:R-:W-:Y:S05]  /*1c80*/  BSYNC B1 ;  /* 0x0000000000017941 */ /* 0x001fea0003800000 */
.L_x_13342:
        /* <DEDUP_REMOVED lines=27> */
[----:B------:R-:W-:Y:S02]  /*1e40*/  FADD.FTZ R64, R64, R192 ;  /* 0x000000c040407221 */ /* 0x000fe40000010000 */
[----:B------:R-:W-:Y:S02]  /*1e50*/  FFMA.FTZ R28, R192, R213, R28 ;  /* 0x000000d5c01c7223 */ /* 0x000fe4000001001c */
[----:B------:R-:W-:-:S02]  /*1e60*/  FMUL.FTZ R252, R252, R193 ;  /* 0x000000c1fcfc7220 */ /* 0x000fc40000410000 */
[----:B------:R-:W-:Y:S02]  /*1e70*/  FADD.FTZ R9, R9, R234 ;  /* 0x000000ea09097221 */ /* 0x000fe40000010000 */
        /* <DEDUP_REMOVED lines=19> */
.L_x_13345:
[----:B------:R-:W-:Y:S05]  /*1fb0*/  BSYNC B1 ;  /* 0x0000000000017941 */ /* 0x000fea0003800000 */
.L_x_13344:
        /* <DEDUP_REMOVED lines=50> */
.L_x_13347:
[----:B------:R-:W-:Y:S05]  /*22e0*/  BSYNC B1 ;  /* 0x0000000000017941 */ /* 0x000fea0003800000 */
.L_x_13346:
        /* <DEDUP_REMOVED lines=50> */
.L_x_13349:
[----:B------:R-:W-:Y:S05]  /*2610*/  BSYNC B1 ;  /* 0x0000000000017941 */ /* 0x000fea0003800000 */
.L_x_13348:
        /* <DEDUP_REMOVED lines=50> */
.L_x_13351:
[----:B------:R-:W-:Y:S05]  /*2940*/  BSYNC B1 ;  /* 0x0000000000017941 */ /* 0x000fea0003800000 */
.L_x_13350:
        /* <DEDUP_REMOVED lines=17> */
[----:B-----5:R-:W-:Y:S02]  /*2a60*/  FSEL R18, R4, RZ, !P4 ;  /* 0x000000ff04127208 */ /* 0x020fe40006000000 */
        /* <DEDUP_REMOVED lines=31> */
.L_x_13353:
[----:B------:R-:W-:Y:S05]  /*2c60*/  BSYNC B1 ;  /* 0x0000000000017941 */ /* 0x000fea0003800000 */
.L_x_13352:
        /* <DEDUP_REMOVED lines=49> */
.L_x_13355:
[----:B------:R-:W-:Y:S05]  /*2f80*/  BSYNC B1 ;  /* 0x0000000000017941 */ /* 0x000fea0003800000 */
.L_x_13354:
[----:B------:R-:W-:Y:S01]  /*2f90*/  BSSY B1, `(.L_x_13356) ;  /* 0x0000031000017945 */ /* 0x000fe20003800000 */
        /* <DEDUP_REMOVED lines=48> */
.L_x_13357:
[----:B------:R-:W-:Y:S05]  /*32a0*/  BSYNC B1 ;  /* 0x0000000000017941 */ /* 0x000fea0003800000 */
.L_x_13356:
[----:B------:R-:W-:-:S13]  /*32b0*/  ISETP.GE.U32.AND P4, PT, R0, 0x500, PT ;  /* 0x000005000000780c */ /* 0x000fda0003f86070 */
[----:B------:R-:W-:Y:S05]  /*32c0*/  @!P4 BRA `(.L_x_13339) ;  /* 0x000002e00000c947 */ /* 0x000fea0003800000 */
[----:B------:R-:W-:Y:S01]  /*32d0*/  ISETP.NE.U32.AND P4, PT, RZ, c[0x0][0x218], PT ;  /* 0x00008600ff007a0c */ /* 0x000fe20003f85070 */
[----:B------:R-:W-:Y:S01]  /*32e0*/  HFMA2.MMA R194, -RZ, RZ, 0, 9.5367431640625e-07 ;  /* 0x00000010ffc27435 */ /* 0x000fe200000001ff */
[----:B------:R-:W0:Y:S01]  /*32f0*/  LDC.U8 R195, c[0x0][0x1f0] ;  /* 0x00007c00ffc37b82 */ /* 0x000e220000000000 */
        /* <DEDUP_REMOVED lines=9> */
[----:B------:R-:W-:Y:S01]  /*3390*/  IMAD.WIDE.U32 R6, R6, R194, c[0x0][0x208] ;  /* 0x0000820006067625 */ /* 0x000fe200078e00c2 */
[----:B-----5:R-:W-:-:S04]  /*33a0*/  FSEL R4, R4, RZ, !P4 ;  /* 0x000000ff04047208 */ /* 0x020fc80006000000 */
[----:B0-----:R2:W3:Y:S02]  /*33b0*/  LDG.E.128 R192, [R6.64] ;  /* 0x0000000406c07981 */ /* 0x0014e4000c1e1d00 */
[----:B--2---:R-:W-:Y:S02]  /*33c0*/  FADD.FTZ R7, -R4, R196 ;  /* 0x000000c404077221 */ /* 0x004fe40000010100 */
[----:B------:R-:W2:Y:S01]  /*33d0*/  LDL R196, [R1+0x54] ;  /* 0x0000540001c47983 */ /* 0x000ea20000100800 */
[----:B---3--:R-:W-:-:S05]  /*33e0*/  FMUL.FTZ R235, R235, R192 ;  /* 0x000000c0ebeb7220 */ /* 0x008fca0000410000 */
[----:B------:R0:W-:Y:S01]  /*33f0*/  STL [R1+0xc], R235 ;  /* 0x00000ceb01007387 */ /* 0x0001e20000100800 */
[C---:B------:R-:W-:Y:S02]  /*3400*/  FADD.FTZ R6, -R4.reuse, R197 ;  /* 0x000000c504067221 */ /* 0x040fe40000010100 */
[C---:B------:R-:W-:Y:S02]  /*3410*/  FMUL.FTZ R215, R5.reuse, R7 ;  /* 0x0000000705d77220 */ /* 0x040fe40000410000 */
[----:B------:R-:W-:Y:S02]  /*3420*/  FMUL.FTZ R214, R5, R6 ;  /* 0x0000000605d67220 */ /* 0x000fe40000410000 */
[----:B------:R-:W-:Y:S02]  /*3430*/  FADD.FTZ R10, -R4, R198 ;  /* 0x000000c6040a7221 */ /* 0x000fe40000010100 */
[----:B------:R-:W-:Y:S02]  /*3440*/  FADD.FTZ R6, R9, R235 ;  /* 0x000000eb09067221 */ /* 0x000fe40000010000 */
[----:B------:R-:W-:-:S02]  /*3450*/  FFMA.FTZ R2, R215, R235, R2 ;  /* 0x000000ebd7027223 */ /* 0x000fc40000010002 */
[----:B------:R-:W-:Y:S02]  /*3460*/  FADD.FTZ R4, -R4, R199 ;  /* 0x000000c704047221 */ /* 0x000fe40000010100 */
[C---:B------:R-:W-:Y:S02]  /*3470*/  FMUL.FTZ R10, R5.reuse, R10 ;  /* 0x0000000a050a7220 */ /* 0x040fe40000410000 */
[----:B------:R-:W-:Y:S02]  /*3480*/  FMUL.FTZ R236, R236, R194 ;  /* 0x000000c2ecec7220 */ /* 0x000fe40000410000 */
[----:B0-----:R-:W-:Y:S02]  /*3490*/  FMUL.FTZ R235, R5, R4 ;  /* 0x0000000405eb7220 */ /* 0x001fe40000410000 */
[----:B----4-:R-:W-:Y:S02]  /*34a0*/  FMUL.FTZ R222, R222, R195 ;  /* 0x000000c3dede7220 */ /* 0x010fe40000410000 */
        /* <DEDUP_REMOVED lines=10> */
[----:B------:R-:W-:Y:S02]  /*3550*/  FADD.FTZ R6, R6, R196 ;  /* 0x000000c406067221 */ /* 0x000fe40000010000 */
[----:B------:R-:W-:Y:S02]  /*3560*/  FFMA.FTZ R2, R214, R196, R2 ;  /* 0x000000c4d6027223 */ /* 0x000fe40000010002 */
[----:B------:R-:W-:Y:S02]  /*3570*/  FADD.FTZ R6, R6, R236 ;  /* 0x000000ec06067221 */ /* 0x000fe40000010000 */
[----:B------:R-:W-:Y:S02]  /*3580*/  FFMA.FTZ R2, R10, R236, R2 ;  /* 0x000000ec0a027223 */ /* 0x000fe40000010002 */
[----:B------:R-:W-:Y:S02]  /*3590*/  FADD.FTZ R9, R6, R222 ;  /* 0x000000de06097221 */ /* 0x000fe40000010000 */
[----:B------:R-:W-:-:S02]  /*35a0*/  FFMA.FTZ R2, R235, R222, R2 ;  /* 0x000000deeb027223 */ /* 0x000fc40000010002 */
.L_x_13339:
[----:B0-----:R-:W-:Y:S05]  /*35b0*/  BSYNC B0 ;  /* 0x0000000000007941 */ /* 0x001fea0003800000 */
.L_x_13310:
[----:B--2---:R-:W2:Y:S04]  /*35c0*/  LDL R7, [R1+0x48] ;  /* 0x0000480001077983 */ /* 0x004ea80000100800 */
[----:B------:R-:W0:Y:S02]  /*35d0*/  S2R R6, SR_TID.X ;  /* 0x0000000000067919 */ /* 0x000e240000002100 */
[----:B0-----:R-:W-:-:S04]  /*35e0*/  SHF.R.U32.HI R194, RZ, 0x5, R6 ;  /* 0x00000005ffc27819 */ /* 0x001fc80000011606 */
[----:B-----5:R-:W-:Y:S02]  /*35f0*/  LOP3.LUT R4, R194, 0x7fffffc, RZ, 0xc0, !PT ;  /* 0x07fffffcc2047812 */ /* 0x020fe400078ec0ff */
[----:B--2---:R-:W-:-:S13]  /*3600*/  LOP3.LUT P4, RZ, R7, 0xff, RZ, 0xc0, !PT ;  /* 0x000000ff07ff7812 */ /* 0x004fda000788c0ff */
[----:B------:R-:W-:Y:S02]  /*3610*/  @!P4 IADD3 R4, R4, 0x4, RZ ;  /* 0x000000040404c810 */ /* 0x000fe40007ffe0ff */
[----:B------:R-:W-:Y:S01]  /*3620*/  LOP3.LUT P4, RZ, R6, 0x1f, RZ, 0xc0, !PT ;  /* 0x0000001f06ff7812 */ /* 0x000fe2000788c0ff */
[----:B------:R-:W-:Y:S10]  /*3630*/  BRA.DIV ~URZ, `(.L_x_13358) ;  /* 0x000042f27f007947 */ /* 0x000ff4000b800000 */
[----:B-1----:R0:W1:Y:S02]  /*3640*/  SHFL.DOWN PT, R193, R9, 0x10, 0x1f ;  /* 0x0a001f0009c17f89 */ /* 0x00206400000e0000 */
.L_x_13463:
        /* <DEDUP_REMOVED lines=18> */
.L_x_13464:
[----:B--2---:R-:W2:Y:S01]  /*3770*/  LDL.LU R192, [R1+0x20] ;  /* 0x0000200001c07983 */ /* 0x004ea20000300800 */
[----:B0-----:R-:W-:Y:S01]  /*3780*/  FADD.FTZ R7, R7, R2 ;  /* 0x0000000207077221 */ /* 0x001fe20000010000 */
[----:B-1----:R-:W-:Y:S01]  /*3790*/  @!P4 LOP3.LUT R2, R194, 0x3, RZ, 0xc0, !PT ;  /* 0x00000003c202c812 */ /* 0x002fe200078ec0ff */
[----:B------:R-:W-:Y:S01]  /*37a0*/  FADD.FTZ R6, R193, R9 ;  /* 0x00000009c1067221 */ /* 0x000fe20000010000 */
[----:B------:R-:W-:Y:S01]  /*37b0*/  WARPSYNC 0xffffffff ;  /* 0xffffffff00007948 */ /* 0x000fe20003800000 */
[----:B------:R-:W-:Y:S01]  /*37c0*/  LOP3.LUT P5, RZ, R0, 0xffffff80, RZ, 0xc0, !PT ;  /* 0xffffff8000ff7812 */ /* 0x000fe200078ac0ff */
[----:B------:R-:W-:Y:S01]  /*37d0*/  BSSY B0, `(.L_x_13360) ;  /* 0x000007f000007945 */ /* 0x000fe20003800000 */
[----:B------:R-:W-:-:S05]  /*37e0*/  @!P4 IADD3 R2, R4, R2, RZ ;  /* 0x000000020402c210 */ /* 0x000fca0007ffe0ff */
[----:B------:R0:W-:Y:S04]  /*37f0*/  @!P4 STS.64 [R2.X8+0x5000], R6 ;  /* 0x005000060200c388 */ /* 0x0001e80000008a00 */
[----:B------:R-:W-:Y:S01]  /*3800*/  BAR.SYNC.DEFER_BLOCKING 0x0 ;  /* 0x0000000000007b1d */ /* 0x000fe20000010000 */
[----:B--2---:R-:W-:-:S13]  /*3810*/  ISETP.GE.AND P4, PT, R192, 0x1, PT ;  /* 0x00000001c000780c */ /* 0x004fda0003f86270 */
[----:B0-----:R-:W-:Y:S02]  /*3820*/  @P4 IADD3 R2, R192, -0x1, RZ ;  /* 0xffffffffc0024810 */ /* 0x001fe40007ffe0ff */
[----:B------:R-:W0:Y:S03]  /*3830*/  S2R R192, SR_TID.X ;  /* 0x0000000000c07919 */ /* 0x000e260000002100 */
[----:B------:R-:W-:-:S05]  /*3840*/  @P4 IMAD R2, R2, c[0x0][0x168], RZ ;  /* 0x00005a0002024a24 */ /* 0x000fca00078e02ff */
[----:B------:R-:W-:-:S04]  /*3850*/  @P4 SHF.R.S32.HI R6, RZ, 0x1f, R2 ;  /* 0x0000001fff064819 */ /* 0x000fc80000011402 */
[----:B------:R-:W-:Y:S01]  /*3860*/  @P4 LEA.HI R6, R6, R2, RZ, 0x2 ;  /* 0x0000000206064211 */ /* 0x000fe200078f10ff */
[----:B------:R-:W-:Y:S01]  /*3870*/  HFMA2.MMA R2, -RZ, RZ, 0, 0 ;  /* 0x00000000ff027435 */ /* 0x000fe200000001ff */
[----:B0-----:R-:W-:Y:S02]  /*3880*/  @P4 LOP3.LUT R7, R192, 0x7f, RZ, 0xc0, !PT ;  /* 0x0000007fc0074812 */ /* 0x001fe400078ec0ff */
[----:B------:R-:W0:Y:S03]  /*3890*/  LDS.128 R192, [R4.X8+0x5000] ;  /* 0x0050000004c07984 */ /* 0x000e260000008c00 */
        /* <DEDUP_REMOVED lines=18> */
.L_x_13363:
[----:B------:R-:W-:Y:S05]  /*39c0*/  BSYNC B1 ;  /* 0x0000000000017941 */ /* 0x000fea0003800000 */
.L_x_13362:
        /* <DEDUP_REMOVED lines=14> */
.L_x_13365:
[----:B------:R-:W-:Y:S05]  /*3ab0*/  BSYNC B1 ;  /* 0x0000000000017941 */ /* 0x000fea0003800000 */
.L_x_13364:
        /* <DEDUP_REMOVED lines=8> */
[-C--:B-----5:R-:W-:Y:S02]  /*3b40*/  @P4 FFMA.FTZ R92, R180, R7.reuse, R92 ;  /* 0x00000007b45c4223 */ /* 0x0a0fe4000001005c */
        /* <DEDUP_REMOVED lines=13> */
.L_x_13367:
[----:B------:R-:W-:Y:S05]  /*3c20*/  BSYNC B1 ;  /* 0x0000000000017941 */ /* 0x000fea0003800000 */
.L_x_13366:
        /* <DEDUP_REMOVED lines=20> */
.L_x_13369:
[----:B------:R-:W-:Y:S05]  /*3d70*/  BSYNC B1 ;  /* 0x0000000000017941 */ /* 0x000fea0003800000 */
.L_x_13368:
        /* <DEDUP_REMOVED lines=20> */
.L_x_13371:
[----:B------:R-:W-:Y:S05]  /*3ec0*/  BSYNC B1 ;  /* 0x0000000000017941 */ /* 0x000fea0003800000 */
.L_x_13370:
        /* <DEDUP_REMOVED lines=9> */
[----:B------:R0:W-:Y:S01]  /*3f60*/  @P5 STG.E.128 [R192.64], R184 ;  /* 0x000000b8c0005986 */ /* 0x0001e2000c101d04 */
[----:B--2---:R-:W-:Y:S01]  /*3f70*/  @P4 FMUL.FTZ R191, R9, R7 ;  /* 0x0000000709bf4220 */ /* 0x004fe20000410000 */
[----:B------:R-:W-:-:S05]  /*3f80*/  @P4 MOV R7, 0x10 ;  /* 0x0000001000074802 */ /* 0x000fca0000000f00 */
[C---:B0-----:R-:W-:Y:S01]  /*3f90*/  @P4 IMAD.WIDE.U32 R192, R2.reuse, R7, c[0x0][0x248] ;  /* 0x0000920002c04625 */ /* 0x041fe200078e0007 */
[----:B------:R-:W-:-:S04]  /*3fa0*/  IADD3 R2, R2, 0x80, RZ ;  /* 0x0000008002027810 */ /* 0x000fc80007ffe0ff */
[----:B------:R0:W-:Y:S03]  /*3fb0*/  @P4 STG.E.128 [R192.64], R188 ;  /* 0x000000bcc0004986 */ /* 0x0001e6000c101d04 */
.L_x_13361:
[----:B------:R-:W-:Y:S05]  /*3fc0*/  BSYNC B0 ;  /* 0x0000000000007941 */ /* 0x000fea0003800000 */
.L_x_13360:
[----:B------:R-:W-:Y:S01]  /*3fd0*/  ISETP.GE.U32.AND P5, PT, R0, 0x100, PT ;  /* 0x000001000000780c */ /* 0x000fe20003fa6070 */
[----:B------:R-:W-:-:S12]  /*3fe0*/  BSSY B0, `(.L_x_13372) ;  /* 0x000005a000007945 */ /* 0x000fd80003800000 */
[----:B------:R-:W-:Y:S05]  /*3ff0*/  @!P5 BRA `(.L_x_13373) ;  /* 0x000005800000d947 */ /* 0x000fea0003800000 */
[----:B------:R-:W-:Y:S01]  /*4000*/  @P4 MOV R7, 0x10 ;  /* 0x0000001000074802 */ /* 0x000fe20000000f00 */
[----:B------:R-:W1:Y:S04]  /*4010*/  LDC.U8 R9, c[0x0][0x1f0] ;  /* 0x00007c00ff097b82 */ /* 0x000e680000000000 */
[----:B0-----:R-:W-:-:S05]  /*4020*/  @P4 IMAD.WIDE.U32 R192, R2, R7, c[0x0][0x170] ;  /* 0x00005c0002c04625 */ /* 0x001fca00078e0007 */
[----:B------:R0:W5:Y:S01]  /*4030*/  @P4 LDG.E.128 R180, [R192.64] ;  /* 0x00000004c0b44981 */ /* 0x000162000c1e1d00 */
[----:B------:R-:W-:Y:S01]  /*4040*/  BSSY B1, `(.L_x_13374) ;  /* 0x000000e000017945 */ /* 0x000fe20003800000 */
[----:B-1----:R-:W-:-:S04]  /*4050*/  ISETP.NE.AND P5, PT, R9, RZ, PT ;  /* 0x000000ff0900720c */ /* 0x002fc80003fa5270 */
[----:B------:R-:W-:Y:S02]  /*4060*/  FSEL R7, R4, RZ, !P5 ;  /* 0x000000ff04077208 */ /* 0x000fe40006800000 */
[----:B------:R-:W-:-:S04]  /*4070*/  @!P3 ISETP.NE.U32.AND P5, PT, RZ, c[0x0][0x218], PT ;  /* 0x00008600ff00ba0c */ /* 0x000fc80003fa5070 */
[----:B------:R-:W-:-:S04]  /*4080*/  @!P3 ISETP.NE.AND.EX P5, PT, RZ, c[0x0][0x21c], PT, P5 ;  /* 0x00008700ff00ba0c */ /* 0x000fc80003fa5350 */
        /* <DEDUP_REMOVED lines=9> */
.L_x_13375:
[----:B0-----:R-:W-:Y:S05]  /*4120*/  BSYNC B1 ;  /* 0x0000000000017941 */ /* 0x001fea0003800000 */
.L_x_13374:
        /* <DEDUP_REMOVED lines=19> */
.L_x_13377:
[----:B------:R-:W-:Y:S05]  /*4260*/  BSYNC B1 ;  /* 0x0000000000017941 */ /* 0x000fea0003800000 */
.L_x_13376:
        /* <DEDUP_REMOVED lines=16> */
.L_x_13379:
[----:B------:R-:W-:Y:S05]  /*4370*/  BSYNC B1 ;  /* 0x0000000000017941 */ /* 0x000fea0003800000 */
.L_x_13378:
        /* <DEDUP_REMOVED lines=16> */
.L_x_13381:
[----:B------:R-:W-:Y:S05]  /*4480*/  BSYNC B1 ;  /* 0x0000000000017941 */ /* 0x000fea0003800000 */
.L_x_13380:
[----:B------:R-:W2:Y:S01]  /*4490*/  LDL R192, [R1+0x16c] ;  /* 0x00016c0001c07983 */ /* 0x000ea20000100800 */
[C---:B------:R-:W-:Y:S01]  /*44a0*/  SEL R187, R9.reuse, R187, P5 ;  /* 0x000000bb09bb7207 */ /* 0x040fe20002800000 */
[----:B------:R-:W-:Y:S01]  /*44b0*/  @P4 FMUL.FTZ R7, R9, c[0x0][0x1ec] ;  /* 0x00007b0009074a20 */ /* 0x000fe20000410000 */
[----:B------:R-:W-:-:S03]  /*44c0*/  ISETP.NE.U32.AND P5, PT, RZ, c[0x0][0x258], PT ;  /* 0x00009600ff007a0c */ /* 0x000fc60003fa5070 */
[-C--:B------:R-:W-:Y:S01]  /*44d0*/  @P4 FFMA.FTZ R99, R183, R7.reuse, R99 ;  /* 0x00000007b7634223 */ /* 0x080fe20000010063 */
[----:B------:R-:W-:Y:S01]  /*44e0*/  ISETP.NE.AND.EX P5, PT, RZ, c[0x0][0x25c], PT, P5 ;  /* 0x00009700ff007a0c */ /* 0x000fe20003fa5350 */
[----:B--2---:R-:W-:-:S12]  /*44f0*/  @P4 FMUL.FTZ R191, R192, R7 ;  /* 0x00000007c0bf4220 */ /* 0x004fd80000410000 */
[----:B------:R-:W-:Y:S02]  /*4500*/  @P5 MOV R192, 0x10 ;  /* 0x0000001000c05802 */ /* 0x000fe40000000f00 */
[----:B------:R-:W-:-:S03]  /*4510*/  @P4 MOV R7, 0x10 ;  /* 0x0000001000074802 */ /* 0x000fc60000000f00 */
[C---:B------:R-:W-:Y:S01]  /*4520*/  @P5 IMAD.WIDE.U32 R192, R11.reuse, R192, c[0x0][0x258] ;  /* 0x000096000bc05625 */ /* 0x040fe200078e00c0 */
[----:B------:R-:W-:-:S04]  /*4530*/  IADD3 R11, R11, 0x80, RZ ;  /* 0x000000800b0b7810 */ /* 0x000fc80007ffe0ff */
[----:B------:R0:W-:Y:S02]  /*4540*/  @P5 STG.E.128 [R192.64], R184 ;  /* 0x000000b8c0005986 */ /* 0x0001e4000c101d04 */
[C---:B0-----:R-:W-:Y:S01]  /*4550*/  @P4 IMAD.WIDE.U32 R192, R2.reuse, R7, c[0x0][0x248] ;  /* 0x0000920002c04625 */ /* 0x041fe200078e0007 */
[----:B------:R-:W-:-:S04]  /*4560*/  IADD3 R2, R2, 0x80, RZ ;  /* 0x0000008002027810 */ /* 0x000fc80007ffe0ff */
[----:B------:R0:W-:Y:S03]  /*4570*/  @P4 STG.E.128 [R192.64], R188 ;  /* 0x000000bcc0004986 */ /* 0x0001e6000c101d04 */
.L_x_13373:
[----:B------:R-:W-:Y:S05]  /*4580*/  BSYNC B0 ;  /* 0x0000000000007941 */ /* 0x000fea0003800000 */
.L_x_13372:
        /* <DEDUP_REMOVED lines=21> */
.L_x_13385:
[----:B0-----:R-:W-:Y:S05]  /*46e0*/  BSYNC B1 ;  /* 0x0000000000017941 */ /* 0x001fea0003800000 */
.L_x_13384:
        /* <DEDUP_REMOVED lines=18> */
.L_x_13387:
[----:B------:R-:W-:Y:S05]  /*4810*/  BSYNC B1 ;  /* 0x0000000000017941 */ /* 0x000fea0003800000 */
.L_x_13386:
        /* <DEDUP_REMOVED lines=16> */
.L_x_13389:
[----:B------:R-:W-:Y:S05]  /*4920*/  BSYNC B1 ;  /* 0x0000000000017941 */ /* 0x000fea0003800000 */
.L_x_13388:
        /* <DEDUP_REMOVED lines=16> */
.L_x_13391:
[----:B------:R-:W-:Y:S05]  /*4a30*/  BSYNC B1 ;  /* 0x0000000000017941 */ /* 0x000fea0003800000 */
.L_x_13390:
        /* <DEDUP_REMOVED lines=15> */
.L_x_13383:
[----:B------:R-:W-:Y:S05]  /*4b30*/  BSYNC B0 ;  /* 0x0000000000007941 */ /* 0x000fea0003800000 */
.L_x_13382:
        /* <DEDUP_REMOVED lines=21> */
.L_x_13395:
[----:B0-----:R-:W-:Y:S05]  /*4c90*/  BSYNC B1 ;  /* 0x0000000000017941 */ /* 0x001fea0003800000 */
.L_x_13394:
        /* <DEDUP_REMOVED lines=18> */
.L_x_13397:
[----:B------:R-:W-:Y:S05]  /*4dc0*/  BSYNC B1 ;  /* 0x0000000000017941 */ /* 0x000fea0003800000 */
.L_x_13396:
        /* <DEDUP_REMOVED lines=16> */
.L_x_13399:
[----:B------:R-:W-:Y:S05]  /*4ed0*/  BSYNC B1 ;  /* 0x0000000000017941 */ /* 0x000fea0003800000 */
.L_x_13398:
        /* <DEDUP_REMOVED lines=16> */
.L_x_13401:
[----:B------:R-:W-:Y:S05]  /*4fe0*/  BSYNC B1 ;  /* 0x0000000000017941 */ /* 0x000fea0003800000 */
.L_x_13400:
        /* <DEDUP_REMOVED lines=15> */
.L_x_13393:
[----:B------:R-:W-:Y:S05]  /*50e0*/  BSYNC B0 ;  /* 0x0000000000007941 */ /* 0x000fea0003800000 */
.L_x_13392:
        /* <DEDUP_REMOVED lines=21> */
.L_x_13405:
[----:B0-----:R-:W-:Y:S05]  /*5240*/  BSYNC B1 ;  /* 0x0000000000017941 */ /* 0x001fea0003800000 */
.L_x_13404:
        /* <DEDUP_REMOVED lines=18> */
.L_x_13407:
[----:B------:R-:W-:Y:S05]  /*5370*/  BSYNC B1 ;  /* 0x0000000000017941 */ /* 0x000fea0003800000 */
.L_x_13406:
        /* <DEDUP_REMOVED lines=16> */
.L_x_13409:
[----:B------:R-:W-:Y:S05]  /*5480*/  BSYNC B1 ;  /* 0x0000000000017941 */ /* 0x000fea0003800000 */
.L_x_13408:
        /* <DEDUP_REMOVED lines=16> */
.L_x_13411:
[----:B------:R-:W-:Y:S05]  /*5590*/  BSYNC B1 ;  /* 0x0000000000017941 */ /* 0x000fea0003800000 */
.L_x_13410:
        /* <DEDUP_REMOVED lines=15> */
.L_x_13403:
[----:B------:R-:W-:Y:S05]  /*5690*/  BSYNC B0 ;  /* 0x0000000000007941 */ /* 0x000fea0003800000 */
.L_x_13402:
        /* <DEDUP_REMOVED lines=21> */
.L_x_13415:
[----:B0-----:R-:W-:Y:S05]  /*57f0*/  BSYNC B1 ;  /* 0x0000000000017941 */ /* 0x001fea0003800000 */
.L_x_13414:
        /* <DEDUP_REMOVED lines=18> */
.L_x_13417:
[----:B------:R-:W-:Y:S05]  /*5920*/  BSYNC B1 ;  /* 0x0000000000017941 */ /* 0x000fea0003800000 */
.L_x_13416:
        /* <DEDUP_REMOVED lines=16> */
.L_x_13419:
[----:B------:R-:W-:Y:S05]  /*5a30*/  BSYNC B1 ;  /* 0x0000000000017941 */ /* 0x000fea0003800000 */
.L_x_13418:
        /* <DEDUP_REMOVED lines=16> */
.L_x_13421:
[----:B------:R-:W-:Y:S05]  /*5b40*/  BSYNC B1 ;  /* 0x0000000000017941 */ /* 0x000fea0003800000 */
.L_x_13420:
        /* <DEDUP_REMOVED lines=15> */
.L_x_13413:
[----:B------:R-:W-:Y:S05]  /*5c40*/  BSYNC B0 ;  /* 0x0000000000007941 */ /* 0x000fea0003800000 */
.L_x_13412:
[----:B------:R-:W-:Y:S01]  /*5c50*/  BSSY B0, `(.L_x_13422) ;  /* 0x0000059000007945 */ /* 0x000fe20003800000 */
        /* <DEDUP_REMOVED lines=19> */
.L_x_13425:
[----:B0-----:R-:W-:Y:S05]  /*5d90*/  BSYNC B1 ;  /* 0x0000000000017941 */ /* 0x001fea0003800000 */
.L_x_13424:
        /* <DEDUP_REMOVED lines=18> */
.L_x_13427:
[----:B------:R-:W-:Y:S05]  /*5ec0*/  BSYNC B1 ;  /* 0x0000000000017941 */ /* 0x000fea0003800000 */
.L_x_13426:
        /* <DEDUP_REMOVED lines=16> */
.L_x_13429:
[----:B------:R-:W-:Y:S05]  /*5fd0*/  BSYNC B1 ;  /* 0x0000000000017941 */ /* 0x000fea0003800000 */
.L_x_13428:
        /* <DEDUP_REMOVED lines=16> */
.L_x_13431:
[----:B------:R-:W-:Y:S05]  /*60e0*/  BSYNC B1 ;  /* 0x0000000000017941 */ /* 0x000fea0003800000 */
.L_x_13430:
        /* <DEDUP_REMOVED lines=15> */
.L_x_13423:
[----:B------:R-:W-:Y:S05]  /*61e0*/  BSYNC B0 ;  /* 0x0000000000007941 */ /* 0x000fea0003800000 */
.L_x_13422:
        /* <DEDUP_REMOVED lines=20> */
.L_x_13435:
[----:B0-----:R-:W-:Y:S05]  /*6330*/  BSYNC B1 ;  /* 0x0000000000017941 */ /* 0x001fea0003800000 */
.L_x_13434:
        /* <DEDUP_REMOVED lines=18> */
.L_x_13437:
[----:B------:R-:W-:Y:S05]  /*6460*/  BSYNC B1 ;  /* 0x0000000000017941 */ /* 0x000fea0003800000 */
.L_x_13436:
        /* <DEDUP_REMOVED lines=16> */
.L_x_13439:
[----:B------:R-:W-:Y:S05]  /*6570*/  BSYNC B1 ;  /* 0x0000000000017941 */ /* 0x000fea0003800000 */
.L_x_13438:
        /* <DEDUP_REMOVED lines=16> */
.L_x_13441:
[----:B------:R-:W-:Y:S05]  /*6680*/  BSYNC B1 ;  /* 0x0000000000017941 */ /* 0x000fea0003800000 */
.L_x_13440:
        /* <DEDUP_REMOVED lines=15> */
.L_x_13433:
[----:B------:R-:W-:Y:S05]  /*6780*/  BSYNC B0 ;  /* 0x0000000000007941 */ /* 0x000fea0003800000 */
.L_x_13432:
        /* <DEDUP_REMOVED lines=20> */
.L_x_13445:
[----:B0-----:R-:W-:Y:S05]  /*68d0*/  BSYNC B1 ;  /* 0x0000000000017941 */ /* 0x001fea0003800000 */
.L_x_13444:
        /* <DEDUP_REMOVED lines=18> */
.L_x_13447:
[----:B------:R-:W-:Y:S05]  /*6a00*/  BSYNC B1 ;  /* 0x0000000000017941 */ /* 0x000fea0003800000 */
.L_x_13446:
        /* <DEDUP_REMOVED lines=16> */
.L_x_13449:
[----:B------:R-:W-:Y:S05]  /*6b10*/  BSYNC B1 ;  /* 0x0000000000017941 */ /* 0x000fea0003800000 */
.L_x_13448:
        /* <DEDUP_REMOVED lines=16> */
.L_x_13451:
[----:B------:R-:W-:Y:S05]  /*6c20*/  BSYNC B1 ;  /* 0x0000000000017941 */ /* 0x000fea0003800000 */
.L_x_13450:
        /* <DEDUP_REMOVED lines=15> */
.L_x_13443:
[----:B------:R-:W-:Y:S05]  /*6d20*/  BSYNC B0 ;  /* 0x0000000000007941 */ /* 0x000fea0003800000 */
.L_x_13442:
[----:B------:R-:W-:Y:S01]  /*6d30*/  ISETP.GE.U32.AND P5, PT, R0, 0x500, PT ;  /* 0x000005000000780c */ /* 0x000fe20003fa6070 */
[----:B------:R-:W-:-:S12]  /*6d40*/  BSSY B0, `(.L_x_13452) ;  /* 0x0000058000007945 */ /* 0x000fd80003800000 */
[----:B------:R-:W-:Y:S05]  /*6d50*/  @!P5 BRA `(.L_x_13453) ;  /* 0x000005600000d947 */ /* 0x000fea0003800000 */
[----:B------:R-:W1:Y:S02]  /*6d60*/  LDC.U8 R7, c[0x0][0x1f0] ;  /* 0x00007c00ff077b82 */ /* 0x000e640000000000 */
[----:B-1----:R-:W-:Y:S02]  /*6d70*/  ISETP.NE.AND P5, PT, R7, RZ, PT ;  /* 0x000000ff0700720c */ /* 0x002fe40003fa5270 */
[----:B------:R-:W-:Y:S02]  /*6d80*/  @P4 MOV R7, 0x10 ;  /* 0x0000001000074802 */ /* 0x000fe40000000f00 */
[----:B------:R-:W-:-:S03]  /*6d90*/  FSEL R4, R4, RZ, !P5 ;  /* 0x000000ff04047208 */ /* 0x000fc60006800000 */
[----:B0-----:R-:W-:-:S05]  /*6da0*/  @P4 IMAD.WIDE.U32 R192, R2, R7, c[0x0][0x170] ;  /* 0x00005c0002c04625 */ /* 0x001fca00078e0007 */
[----:B------:R0:W5:Y:S01]  /*6db0*/  @P4 LDG.E.128 R180, [R192.64] ;  /* 0x00000004c0b44981 */ /* 0x000162000c1e1d00 */
[----:B------:R-:W-:Y:S01]  /*6dc0*/  @!P3 ISETP.NE.U32.AND P5, PT, RZ, c[0x0][0x218], PT ;  /* 0x00008600ff00ba0c */ /* 0x000fe20003fa5070 */
[----:B------:R-:W-:Y:S03]  /*6dd0*/  BSSY B1, `(.L_x_13454) ;  /* 0x000000b000017945 */ /* 0x000fe60003800000 */
        /* <DEDUP_REMOVED lines=10> */
.L_x_13455:
[----:B0-----:R-:W-:Y:S05]  /*6e80*/  BSYNC B1 ;  /* 0x0000000000017941 */ /* 0x001fea0003800000 */
.L_x_13454:
        /* <DEDUP_REMOVED lines=19> */
.L_x_13457:
[----:B------:R-:W-:Y:S05]  /*6fc0*/  BSYNC B1 ;  /* 0x0000000000017941 */ /* 0x000fea0003800000 */
.L_x_13456:
        /* <DEDUP_REMOVED lines=16> */
.L_x_13459:
[----:B------:R-:W-:Y:S05]  /*70d0*/  BSYNC B1 ;  /* 0x0000000000017941 */ /* 0x000fea0003800000 */
.L_x_13458:
        /* <DEDUP_REMOVED lines=16> */
.L_x_13461:
[----:B------:R-:W-:Y:S05]  /*71e0*/  BSYNC B1 ;  /* 0x0000000000017941 */ /* 0x000fea0003800000 */
.L_x_13460:
        /* <DEDUP_REMOVED lines=13> */
.L_x_13453:
[----:B------:R-:W-:Y:S05]  /*72c0*/  BSYNC B0 ;  /* 0x0000000000007941 */ /* 0x000fea0003800000 */
.L_x_13452:
[----:B------:R-:W2:Y:S01]  /*72d0*/  LDL.LU R2, [R1+0x48] ;  /* 0x0000480001027983 */ /* 0x000ea20000300800 */
[----:B------:R-:W-:Y:S02]  /*72e0*/  IADD3 R3, R3, c[0x0][0x160], RZ ;  /* 0x0000580003037a10 */ /* 0x000fe40007ffe0ff */
[----:B--2---:R-:W-:-:S04]  /*72f0*/  LOP3.LUT P3, RZ, R2, 0xff, RZ, 0xc0, !PT ;  /* 0x000000ff02ff7812 */ /* 0x004fc8000786c0ff */
[----:B------:R-:W-:Y:S02]  /*7300*/  SEL R2, RZ, 0x1, P3 ;  /* 0x00000001ff027807 */ /* 0x000fe40001800000 */
[----:B------:R-:W-:-:S03]  /*7310*/  ISETP.GE.AND P3, PT, R3, c[0x0][0x164], PT ;  /* 0x0000590003007a0c */ /* 0x000fc60003f66270 */
[----:B------:R1:W-:Y:S10]  /*7320*/  STL.S16 [R1+0x48], R2 ;  /* 0x0000480201007387 */ /* 0x0003f40000100600 */
[----:B01----:R-:W-:Y:S01]  /*7330*/  @P3 CALL.REL.NOINC `(.L_x_13309) ;  /* 0x0000001000003944 */ /* 0x003fe20003c00000 */
[----:B------:R-:W-:Y:S05]  /*7340*/  BRA `(.L_x_13462) ;  /* 0xffff9ad000007947 */ /* 0x000fea000383ffff */
.L_x_13309:
[----:B-1----:R-:W0:Y:S01]  /*7350*/  S2UR UR6, SR_CTAID.X ;  /* 0x00000000000679c3 */ /* 0x002e220000002500 */
[----:B------:R-:W0:Y:S01]  /*7360*/  S2R R3, SR_TID.X ;  /* 0x0000000000037919 */ /* 0x000e220000002100 */
        /* <DEDUP_REMOVED lines=92> */
.L_x_13358:
[----:B------:R-:W-:Y:S01]  /*7930*/  HFMA2.MMA R7, -RZ, RZ, 0, 9.5367431640625e-07 ;  /* 0x00000010ff077435 */ /* 0x000fe200000001ff */
[----:B-1----:R-:W-:-:S02]  /*7940*/  MOV R192, R9 ;  /* 0x0000000900c07202 */ /* 0x002fc40000000f00 */
[----:B------:R-:W-:Y:S02]  /*7950*/  MOV R196, 0x1f ;  /* 0x0000001f00c47802 */ /* 0x000fe40000000f00 */
[----:B------:R-:W-:Y:S02]  /*7960*/  MOV R195, 0xffffffff ;  /* 0xffffffff00c37802 */ /* 0x000fe40000000f00 */
[----:B------:R-:W-:Y:S02]  /*7970*/  MOV R6, 0x7990 ;  /* 0x0000799000067802 */ /* 0x000fe40000000f00 */
[----:B------:R-:W-:Y:S05]  /*7980*/  CALL.REL.NOINC `($__internal_186_$__cuda_sm70_shflsync_down_p) ;  /* 0x0000046000007944 */ /* 0x000fea0003c00000 */
[----:B-1----:R-:W-:Y:S01]  /*7990*/  MOV R193, R192 ;  /* 0x000000c000c17202 */ /* 0x002fe20000000f00 */
[----:B------:R-:W-:Y:S05]  /*79a0*/  BRA `(.L_x_13463) ;  /* 0xffffbca000007947 */ /* 0x000fea000383ffff */
.L_x_13359:
[----:B------:R-:W-:Y:S01]  /*79b0*/  HFMA2.MMA R7, -RZ, RZ, 0, 9.5367431640625e-07 ;  /* 0x00000010ff077435 */ /* 0x000fe200000001ff */
[----:B------:R-:W-:Y:S02]  /*79c0*/  MOV R192, R2 ;  /* 0x0000000200c07202 */ /* 0x000fe40000000f00 */
[----:B------:R-:W-:Y:S02]  /*79d0*/  MOV R196, 0x1f ;  /* 0x0000001f00c47802 */ /* 0x000fe40000000f00 */
[----:B------:R-:W-:-:S02]  /*79e0*/  MOV R195, 0xffffffff ;  /* 0xffffffff00c37802 */ /* 0x000fc40000000f00 */
[----:B------:R-:W-:Y:S02]  /*79f0*/  MOV R6, 0x7a10 ;  /* 0x00007a1000067802 */ /* 0x000fe40000000f00 */
[----:B01----:R-:W-:Y:S05]  /*7a00*/  CALL.REL.NOINC `($__internal_186_$__cuda_sm70_shflsync_down_p) ;  /* 0x000003e000007944 */ /* 0x003fea0003c00000 */
[----:B------:R-:W-:Y:S01]  /*7a10*/  FADD.FTZ R9, R193, R9 ;  /* 0x00000009c1097221 */ /* 0x000fe20000010000 */
[----:B------:R-:W-:Y:S01]  /*7a20*/  HFMA2.MMA R7, -RZ, RZ, 0, 4.76837158203125e-07 ;  /* 0x00000008ff077435 */ /* 0x000fe200000001ff */
[----:B-1----:R-:W-:Y:S01]  /*7a30*/  FADD.FTZ R2, R2, R192 ;  /* 0x000000c002027221 */ /* 0x002fe20000010000 */
[----:B------:R-:W-:Y:S02]  /*7a40*/  MOV R196, 0x1f ;  /* 0x0000001f00c47802 */ /* 0x000fe40000000f00 */
[----:B------:R-:W-:Y:S02]  /*7a50*/  MOV R195, 0xffffffff ;  /* 0xffffffff00c37802 */ /* 0x000fe40000000f00 */
[----:B------:R-:W-:Y:S02]  /*7a60*/  MOV R192, R9 ;  /* 0x0000000900c07202 */ /* 0x000fe40000000f00 */
[----:B------:R-:W-:Y:S02]  /*7a70*/  MOV R6, 0x7a90 ;  /* 0x00007a9000067802 */ /* 0x000fe40000000f00 */
[----:B------:R-:W-:Y:S05]  /*7a80*/  CALL.REL.NOINC `($__internal_186_$__cuda_sm70_shflsync_down_p) ;  /* 0x0000036000007944 */ /* 0x000fea0003c00000 */
[----:B------:R-:W-:Y:S01]  /*7a90*/  HFMA2.MMA R7, -RZ, RZ, 0, 4.76837158203125e-07 ;  /* 0x00000008ff077435 */ /* 0x000fe200000001ff */
[----:B-1----:R-:W-:-:S02]  /*7aa0*/  MOV R193, R192 ;  /* 0x000000c000c17202 */ /* 0x002fc40000000f00 */
[----:B------:R-:W-:Y:S02]  /*7ab0*/  MOV R192, R2 ;  /* 0x0000000200c07202 */ /* 0x000fe40000000f00 */
[----:B------:R-:W-:Y:S02]  /*7ac0*/  MOV R196, 0x1f ;  /* 0x0000001f00c47802 */ /* 0x000fe40000000f00 */
[----:B------:R-:W-:Y:S02]  /*7ad0*/  MOV R195, 0xffffffff ;  /* 0xffffffff00c37802 */ /* 0x000fe40000000f00 */
[----:B------:R-:W-:Y:S02]  /*7ae0*/  MOV R6, 0x7b00 ;  /* 0x00007b0000067802 */ /* 0x000fe40000000f00 */
[----:B------:R-:W-:Y:S05]  /*7af0*/  CALL.REL.NOINC `($__internal_186_$__cuda_sm70_shflsync_down_p) ;  /* 0x000002f000007944 */ /* 0x000fea0003c00000 */
[----:B------:R-:W-:Y:S01]  /*7b00*/  FADD.FTZ R9, R193, R9 ;  /* 0x00000009c1097221 */ /* 0x000fe20000010000 */
[----:B------:R-:W-:Y:S01]  /*7b10*/  HFMA2.MMA R7, -RZ, RZ, 0, 2.384185791015625e-07 ;  /* 0x00000004ff077435 */ /* 0x000fe200000001ff */
[----:B-1----:R-:W-:Y:S01]  /*7b20*/  FADD.FTZ R2, R2, R192 ;  /* 0x000000c002027221 */ /* 0x002fe20000010000 */
[----:B------:R-:W-:Y:S02]  /*7b30*/  MOV R196, 0x1f ;  /* 0x0000001f00c47802 */ /* 0x000fe40000000f00 */
[----:B------:R-:W-:-:S02]  /*7b40*/  MOV R195, 0xffffffff ;  /* 0xffffffff00c37802 */ /* 0x000fc40000000f00 */
[----:B------:R-:W-:Y:S02]  /*7b50*/  MOV R192, R9 ;  /* 0x0000000900c07202 */ /* 0x000fe40000000f00 */
[----:B------:R-:W-:Y:S02]  /*7b60*/  MOV R6, 0x7b80 ;  /* 0x00007b8000067802 */ /* 0x000fe40000000f00 */
[----:B------:R-:W-:Y:S05]  /*7b70*/  CALL.REL.NOINC `($__internal_186_$__cuda_sm70_shflsync_down_p) ;  /* 0x0000027000007944 */ /* 0x000fea0003c00000 */
[----:B------:R-:W-:Y:S01]  /*7b80*/  HFMA2.MMA R7, -RZ, RZ, 0, 2.384185791015625e-07 ;  /* 0x00000004ff077435 */ /* 0x000fe200000001ff */
[----:B-1----:R-:W-:Y:S02]  /*7b90*/  MOV R193, R192 ;  /* 0x000000c000c17202 */ /* 0x002fe40000000f00 */
[----:B------:R-:W-:Y:S02]  /*7ba0*/  MOV R192, R2 ;  /* 0x0000000200c07202 */ /* 0x000fe40000000f00 */
[----:B------:R-:W-:Y:S02]  /*7bb0*/  MOV R196, 0x1f ;  /* 0x0000001f00c47802 */ /* 0x000fe40000000f00 */
[----:B------:R-:W-:Y:S02]  /*7bc0*/  MOV R195, 0xffffffff ;  /* 0xffffffff00c37802 */ /* 0x000fe40000000f00 */
[----:B------:R-:W-:-:S02]  /*7bd0*/  MOV R6, 0x7bf0 ;  /* 0x00007bf000067802 */ /* 0x000fc40000000f00 */
[----:B------:R-:W-:Y:S05]  /*7be0*/  CALL.REL.NOINC `($__internal_186_$__cuda_sm70_shflsync_down_p) ;  /* 0x0000020000007944 */ /* 0x000fea0003c00000 */
[----:B------:R-:W-:Y:S01]  /*7bf0*/  FADD.FTZ R9, R193, R9 ;  /* 0x00000009c1097221 */ /* 0x000fe20000010000 */
[----:B------:R-:W-:Y:S01]  /*7c00*/  HFMA2.MMA R7, -RZ, RZ, 0, 1.1920928955078125e-07 ;  /* 0x00000002ff077435 */ /* 0x000fe200000001ff */
[----:B-1----:R-:W-:Y:S01]  /*7c10*/  FADD.FTZ R2, R2, R192 ;  /* 0x000000c002027221 */ /* 0x002fe20000010000 */
[----:B------:R-:W-:-:S02]  /*7c20*/  MOV R196, 0x1f ;  /* 0x0000001f00c47802 */ /* 0x000fc40000000f00 */
[----:B------:R-:W-:Y:S02]  /*7c30*/  MOV R195, 0xffffffff ;  /* 0xffffffff00c37802 */ /* 0x000fe40000000f00 */
[----:B------:R-:W-:Y:S02]  /*7c40*/  MOV R192, R9 ;  /* 0x0000000900c07202 */ /* 0x000fe40000000f00 */
[----:B------:R-:W-:Y:S02]  /*7c50*/  MOV R6, 0x7c70 ;  /* 0x00007c7000067802 */ /* 0x000fe40000000f00 */
[----:B------:R-:W-:Y:S05]  /*7c60*/  CALL.REL.NOINC `($__internal_186_$__cuda_sm70_shflsync_down_p) ;  /* 0x0000018000007944 */ /* 0x000fea0003c00000 */
[----:B------:R-:W-:Y:S01]  /*7c70*/  HFMA2.MMA R7, -RZ, RZ, 0, 1.1920928955078125e-07 ;  /* 0x00000002ff077435 */ /* 0x000fe200000001ff */
[----:B-1----:R-:W-:Y:S02]  /*7c80*/  MOV R193, R192 ;  /* 0x000000c000c17202 */ /* 0x002fe40000000f00 */
[----:B------:R-:W-:Y:S02]  /*7c90*/  MOV R192, R2 ;  /* 0x0000000200c07202 */ /* 0x000fe40000000f00 */
[----:B------:R-:W-:Y:S02]  /*7ca0*/  MOV R196, 0x1f ;  /* 0x0000001f00c47802 */ /* 0x000fe40000000f00 */
[----:B------:R-:W-:-:S02]  /*7cb0*/  MOV R195, 0xffffffff ;  /* 0xffffffff00c37802 */ /* 0x000fc40000000f00 */
[----:B------:R-:W-:Y:S02]  /*7cc0*/  MOV R6, 0x7ce0 ;  /* 0x00007ce000067802 */ /* 0x000fe40000000f00 */
[----:B------:R-:W-:Y:S05]  /*7cd0*/  CALL.REL.NOINC `($__internal_186_$__cuda_sm70_shflsync_down_p) ;  /* 0x0000011000007944 */ /* 0x000fea0003c00000 */
[----:B------:R-:W-:Y:S01]  /*7ce0*/  FADD.FTZ R9, R193, R9 ;  /* 0x00000009c1097221 */ /* 0x000fe20000010000 */
[----:B------:R-:W-:Y:S01]  /*7cf0*/  HFMA2.MMA R7, -RZ, RZ, 0, 5.9604644775390625e-08 ;  /* 0x00000001ff077435 */ /* 0x000fe200000001ff */
[----:B-1----:R-:W-:Y:S01]  /*7d00*/  FADD.FTZ R2, R2, R192 ;  /* 0x000000c002027221 */ /* 0x002fe20000010000 */
[----:B------:R-:W-:Y:S02]  /*7d10*/  MOV R196, 0x1f ;  /* 0x0000001f00c47802 */ /* 0x000fe40000000f00 */
[----:B------:R-:W-:Y:S02]  /*7d20*/  MOV R195, 0xffffffff ;  /* 0xffffffff00c37802 */ /* 0x000fe40000000f00 */
[----:B------:R-:W-:Y:S02]  /*7d30*/  MOV R192, R9 ;  /* 0x0000000900c07202 */ /* 0x000fe40000000f00 */
[----:B------:R-:W-:Y:S02]  /*7d40*/  MOV R6, 0x7d60 ;  /* 0x00007d6000067802 */ /* 0x000fe40000000f00 */
[----:B------:R-:W-:Y:S05]  /*7d50*/  CALL.REL.NOINC `($__internal_186_$__cuda_sm70_shflsync_down_p) ;  /* 0x0000009000007944 */ /* 0x000fea0003c00000 */
[----:B------:R-:W-:Y:S01]  /*7d60*/  HFMA2.MMA R7, -RZ, RZ, 0, 5.9604644775390625e-08 ;  /* 0x00000001ff077435 */ /* 0x000fe200000001ff */
[----:B-1----:R-:W-:-:S02]  /*7d70*/  MOV R193, R192 ;  /* 0x000000c000c17202 */ /* 0x002fc40000000f00 */
[----:B------:R-:W-:Y:S02]  /*7d80*/  MOV R192, R2 ;  /* 0x0000000200c07202 */ /* 0x000fe40000000f00 */
[----:B------:R-:W-:Y:S02]  /*7d90*/  MOV R196, 0x1f ;  /* 0x0000001f00c47802 */ /* 0x000fe40000000f00 */
[----:B------:R-:W-:Y:S02]  /*7da0*/  MOV R195, 0xffffffff ;  /* 0xffffffff00c37802 */ /* 0x000fe40000000f00 */
[----:B------:R-:W-:Y:S02]  /*7db0*/  MOV R6, 0x7dd0 ;  /* 0x00007dd000067802 */ /* 0x000fe40000000f00 */
[----:B------:R-:W-:Y:S05]  /*7dc0*/  CALL.REL.NOINC `($__internal_186_$__cuda_sm70_shflsync_down_p) ;  /* 0x0000002000007944 */ /* 0x000fea0003c00000 */
[----:B-1----:R-:W-:Y:S01]  /*7dd0*/  MOV R7, R192 ;  /* 0x000000c000077202 */ /* 0x002fe20000000f00 */
[----:B------:R-:W-:Y:S05]  /*7de0*/  BRA `(.L_x_13464) ;  /* 0xffffb98000007947 */ /* 0x000fea000383ffff */
        .weak           $__internal_186_$__cuda_sm70_shflsync_down_p
        .type           $__internal_186_$__cuda_sm70_shflsync_down_p,@function
        .size           $__internal_186_$__cuda_sm70_shflsync_down_p,(.L_x_14404 - $__internal_186_$__cuda_sm70_shflsync_down_p)
$__internal_186_$__cuda_sm70_shflsync_down_p:
[----:B------:R-:W-:Y:S04]  /*7df0*/  WARPSYNC R195 ;  /* 0x000000c300007348 */ /* 0x000fe80003800000 */
[----:B------:R0:W1:Y:S02]  /*7e00*/  SHFL.DOWN PT, R192, R192, R7, R196 ;  /* 0x08000007c0c07389 */ /* 0x00006400000e00c4 */
[----:B0-----:R-:W-:-:S06]  /*7e10*/  HFMA2.MMA R7, -RZ, RZ, 0, 0 ;  /* 0x00000000ff077435 */ /* 0x001fcc00000001ff */
[----:B------:R-:W-:Y:S05]  /*7e20*/  RET.REL.NODEC R6 `(_ZN10layer_norm13ln_bwd_kernelINS_13Kernel_traitsIfffffjLj5120ELj1ELj1ELj4ELj16ENS_18Kernel_traits_baseILj5120EfffffjLj128EEEEELb0ELb1ELb1ELb0EEEvNS_9BwdParamsE) ;  /* 0xffff81d006007950 */ /* 0x000fea0003c3ffff */
.L_x_13465:
        /* <DEDUP_REMOVED lines=13> */
.L_x_14404:


//--------------------- .text._ZN10layer_norm13ln_bwd_kernelINS_13Kernel_traitsIfffffjLj5120ELj1ELj1ELj4ELj16ENS_18Kernel_traits_baseILj5120EfffffjLj128EEEEELb0ELb1ELb1ELb1EEEvNS_9BwdParamsE --------------------------
	.section	.text._ZN10layer_norm13ln_bwd_kernelINS_13Kernel_traitsIfffffjLj5120ELj1ELj1ELj4ELj16ENS_18Kernel_traits_baseILj5120EfffffjLj128EEEEELb0ELb1ELb1ELb1EEEvNS_9BwdParamsE,"ax",@progbits
	.sectioninfo	@"SHI_REGISTERS=255"
	.align	128
        .global         _ZN10layer_norm13ln_bwd_kernelINS_13Kernel_traitsIfffffjLj5120ELj1ELj1ELj4ELj16ENS_18Kernel_traits_baseILj5120EfffffjLj128EEEEELb0ELb1ELb1ELb1EEEvNS_9BwdParamsE
        .type           _ZN10layer_norm13ln_bwd_kernelINS_13Kernel_traitsIfffffjLj5120ELj1ELj1ELj4ELj16ENS_18Kernel_traits_baseILj5120EfffffjLj128EEEEELb0ELb1ELb1ELb1EEEvNS_9BwdParamsE,@function
        .size           _ZN10layer_norm13ln_bwd_kernelINS_13Kernel_traitsIfffffjLj5120ELj1ELj1ELj4ELj16ENS_18Kernel_traits_baseILj5120EfffffjLj128EEEEELb0ELb1ELb1ELb1EEEvNS_9BwdParamsE,(.L_x_14405 - _ZN10layer_norm13ln_bwd_kernelINS_13Kernel_traitsIfffffjLj5120ELj1ELj1ELj4ELj16ENS_18Kernel_traits_baseILj5120EfffffjLj128EEEEELb0ELb1ELb1ELb1EEEvNS_9BwdParamsE)
        .other          _ZN10layer_norm13ln_bwd_kernelINS_13Kernel_traitsIfffffjLj5120ELj1ELj1ELj4ELj16ENS_18Kernel_traits_baseILj5120EfffffjLj128EEEEELb0ELb1ELb1ELb1EEEvNS_9BwdParamsE,@"STO_CUDA_ENTRY STV_DEFAULT"
_ZN10layer_norm13ln_bwd_kernelINS_13Kernel_traitsIfffffjLj5120ELj1ELj1ELj4ELj16ENS_18Kernel_traits_baseILj5120EfffffjLj128EEEEELb0ELb1ELb1ELb1EEEvNS_9BwdParamsE:
.text._ZN10layer_norm13ln_bwd_kernelINS_13Kernel_traitsIfffffjLj5120ELj1ELj1ELj4ELj16ENS_18Kernel_traits_baseILj5120EfffffjLj128EEEEELb0ELb1ELb1ELb1EEEvNS_9BwdParamsE:
        /* <DEDUP_REMOVED lines=69> */
.L_x_13466:
        /* <DEDUP_REMOVED lines=128> */
.L_x_13553:
[----:B------:R-:W-:-:S05]  /*0c50*/  MOV R196, 0x4 ;  /* 0x0000000400c47802 */ /* 0x000fca0000000f00 */
[----:B------:R-:W-:-:S05]  /*0c60*/  IMAD.WIDE R192, R252, R196, c[0x0][0x1d8] ;  /* 0x00007600fcc07625 */ /* 0x000fca00078e02c4 */
[----:B------:R1:W2:Y:S02]  /*0c70*/  LDG.E R194, [R192.64] ;  /* 0x00000004c0c27981 */ /* 0x0002a4000c1e1900 */
[----:B-1----:R-:W-:-:S05]  /*0c80*/  IMAD.WIDE R192, R252, R196, c[0x0][0x1a8] ;  /* 0x00006a00fcc07625 */ /* 0x002fca00078e02c4 */
[----:B0-----:R0:W5:Y:S02]  /*0c90*/  LDG.E R0, [R192.64] ;  /* 0x00000004c0007981 */ /* 0x001164000c1e1900 */
        /* <DEDUP_REMOVED lines=39> */
[-C--:B------:R-:W-:Y:S01]  /*0f10*/  IMAD.WIDE.U32 R156, R137, R197.reuse, c[0x0][0x218] ;  /* 0x00008600899c7625 */ /* 0x080fe200078e00c5 */
[----:B------:R-:W5:Y:S03]  /*0f20*/  LDG.E.128 R148, [R148.64] ;  /* 0x0000000494947981 */ /* 0x000f66000c1e1d00 */
[----:B------:R-:W-:Y:S01]  /*0f30*/  IMAD.WIDE.U32 R160, R136, R197, c[0x0][0x218] ;  /* 0x0000860088a07625 */ /* 0x000fe200078e00c5 */
[----:B------:R-:W5:Y:S04]  /*0f40*/  LDG.E.128 R152, [R152.64] ;  /* 0x0000000498987981 */ /* 0x000f68000c1e1d00 */
[----:B------:R1:W5:Y:S04]  /*0f50*/  LDG.E.128 R136, [R248.64] ;  /* 0x00000004f8887981 */ /* 0x000368000c1e1d00 */
[----:B------:R-:W5:Y:S04]  /*0f60*/  LDG.E.128 R156, [R156.64] ;  /* 0x000000049c9c7981 */ /* 0x000f68000c1e1d00 */
[----:B------:R-:W5:Y:S01]  /*0f70*/  LDG.E.128 R160, [R160.64] ;  /* 0x00000004a0a07981 */ /* 0x000f62000c1e1d00 */
[----:B------:R-:W-:Y:S01]  /*0f80*/  CS2R R194, SRZ ;  /* 0x0000000000c27805 */ /* 0x000fe2000001ff00 */
[----:B------:R-:W-:Y:S05]  /*0f90*/  BRA `(.L_x_13470) ;  /* 0x00001de000007947 */ /* 0x000fea0003800000 */
.L_x_13469:
        /* <DEDUP_REMOVED lines=14> */
[----:B------:R-:W-:Y:S04]  /*1080*/  STL [R1+0x1f4], R95 ;  /* 0x0001f45f01007387 */ /* 0x000fe80000100800 */
[----:B------:R-:W-:Y:S04]  /*1090*/  STL [R1+0x1f0], R94 ;  /* 0x0001f05e01007387 */ /* 0x000fe80000100800 */
[----:B------:R3:W-:Y:S04]  /*10a0*/  STL [R1+0x1ec], R93 ;  /* 0x0001ec5d01007387 */ /* 0x0007e80000100800 */
[----:B------:R4:W-:Y:S04]  /*10b0*/  STL [R1+0x1e8], R92 ;  /* 0x0001e85c01007387 */ /* 0x0009e80000100800 */
[----:B------:R0:W-:Y:S01]  /*10c0*/  STL [R1+0x1e4], R91 ;  /* 0x0001e45b01007387 */ /* 0x0001e20000100800 */
[----:B---3--:R-:W-:-:S03]  /*10d0*/  IADD3 R93, R2, 0x200, RZ ;  /* 0x00000200025d7810 */ /* 0x008fc60007ffe0ff */
[----:B------:R3:W-:Y:S01]  /*10e0*/  STL [R1+0x1e0], R90 ;  /* 0x0001e05a01007387 */ /* 0x0007e20000100800 */
[----:B----4-:R-:W-:-:S03]  /*10f0*/  IADD3 R92, R2, 0x280, RZ ;  /* 0x00000280025c7810 */ /* 0x010fc60007ffe0ff */
[----:B------:R-:W-:Y:S04]  /*1100*/  STL [R1+0x1dc], R89 ;  /* 0x0001dc5901007387 */ /* 0x000fe80000100800 */
[----:B------:R4:W-:Y:S01]  /*1110*/  STL [R1+0x1d8], R88 ;  /* 0x0001d85801007387 */ /* 0x0009e20000100800 */
[----:B------:R-:W-:-:S03]  /*1120*/  IMAD.WIDE.U32 R184, R192, R101, c[0x0][0x188] ;  /* 0x00006200c0b87625 */ /* 0x000fc600078e0065 */
[----:B------:R2:W-:Y:S01]  /*1130*/  STL [R1+0x1d4], R87 ;  /* 0x0001d45701007387 */ /* 0x0005e20000100800 */
[----:B------:R-:W-:-:S03]  /*1140*/  IMAD.WIDE.U32 R188, R93, R101, c[0x0][0x188] ;  /* 0x000062005dbc7625 */ /* 0x000fc600078e0065 */
[----:B------:R1:W-:Y:S01]  /*1150*/  STL [R1+0x1d0], R86 ;  /* 0x0001d05601007387 */ /* 0x0003e20000100800 */
[----:B------:R-:W-:-:S03]  /*1160*/  IMAD R3, R3, c[0x0][0x168], RZ ;  /* 0x00005a0003037a24 */ /* 0x000fc600078e02ff */
[----:B------:R1:W5:Y:S01]  /*1170*/  @P0 LDG.E.128 R136, [R248.64] ;  /* 0x00000004f8880981 */ /* 0x000362000c1e1d00 */
[C---:B0-----:R-:W-:Y:S02]  /*1180*/  IADD3 R91, R2.reuse, 0x300, RZ ;  /* 0x00000300025b7810 */ /* 0x041fe40007ffe0ff */
[C---:B---3--:R-:W-:Y:S01]  /*1190*/  IADD3 R90, R2.reuse, 0x380, RZ ;  /* 0x00000380025a7810 */ /* 0x048fe20007ffe0ff */
[----:B------:R0:W3:Y:S01]  /*11a0*/  LDG.E R102, [R176.64] ;  /* 0x00000004b0667981 */ /* 0x0000e2000c1e1900 */
[C---:B----4-:R-:W-:Y:S02]  /*11b0*/  IADD3 R88, R2.reuse, 0x400, RZ ;  /* 0x0000040002587810 */ /* 0x050fe40007ffe0ff */
[----:B------:R-:W-:Y:S01]  /*11c0*/  IADD3 R89, R2, 0x480, RZ ;  /* 0x0000048002597810 */ /* 0x000fe20007ffe0ff */
[----:B------:R4:W-:Y:S01]  /*11d0*/  STL [R1+0x1cc], R85 ;  /* 0x0001cc5501007387 */ /* 0x0009e20000100800 */
[----:B-1----:R-:W-:Y:S01]  /*11e0*/  @P0 IMAD.WIDE.U32 R248, R93, R101, c[0x0][0x218] ;  /* 0x000086005df80625 */ /* 0x002fe200078e0065 */
[----:B------:R-:W-:-:S02]  /*11f0*/  SHF.R.S32.HI R206, RZ, 0x1f, R3 ;  /* 0x0000001fffce7819 */ /* 0x000fc40000011403 */
[----:B------:R1:W-:Y:S01]  /*1200*/  STL [R1+0x1c8], R84 ;  /* 0x0001c85401007387 */ /* 0x0003e20000100800 */
[----:B------:R-:W-:Y:S01]  /*1210*/  IMAD.WIDE.U32 R196, R91, R101, c[0x0][0x188] ;  /* 0x000062005bc47625 */ /* 0x000fe200078e0065 */
[----:B------:R-:W-:Y:S02]  /*1220*/  LEA.HI R3, R206, R3, RZ, 0x2 ;  /* 0x00000003ce037211 */ /* 0x000fe400078f10ff */
[----:B------:R-:W3:Y:S01]  /*1230*/  LDG.E.128 R184, [R184.64] ;  /* 0x00000004b8b87981 */ /* 0x000ee2000c1e1d00 */
[----:B------:R-:W-:Y:S01]  /*1240*/  IMAD.WIDE.U32 R200, R90, R101, c[0x0][0x188] ;  /* 0x000062005ac87625 */ /* 0x000fe200078e0065 */
[----:B------:R-:W-:Y:S02]  /*1250*/  LEA.HI.SX32 R3, R3, R213, 0x1e ;  /* 0x000000d503037211 */ /* 0x000fe400078ff2ff */
[----:B------:R-:W3:Y:S01]  /*1260*/  LDG.E.128 R188, [R188.64] ;  /* 0x00000004bcbc7981 */ /* 0x000ee2000c1e1d00 */
[----:B0-----:R-:W-:-:S03]  /*1270*/  IMAD.WIDE.U32 R176, R195, R101, c[0x0][0x188] ;  /* 0x00006200c3b07625 */ /* 0x001fc600078e0065 */
[----:B------:R-:W3:Y:S01]  /*1280*/  LDG.E.128 R196, [R196.64] ;  /* 0x00000004c4c47981 */ /* 0x000ee2000c1e1d00 */
[----:B------:R-:W-:-:S03]  /*1290*/  IMAD.WIDE.U32 R204, R88, R101, c[0x0][0x188] ;  /* 0x0000620058cc7625 */ /* 0x000fc600078e0065 */
[----:B------:R-:W3:Y:S01]  /*12a0*/  LDG.E.128 R176, [R176.64] ;  /* 0x00000004b0b07981 */ /* 0x000ee2000c1e1d00 */
[----:B------:R-:W-:-:S03]  /*12b0*/  IMAD.WIDE.U32 R208, R89, R101, c[0x0][0x188] ;  /* 0x0000620059d07625 */ /* 0x000fc600078e0065 */
[----:B------:R-:W3:Y:S01]  /*12c0*/  LDG.E.128 R200, [R200.64] ;  /* 0x00000004c8c87981 */ /* 0x000ee2000c1e1d00 */
[----:B------:R-:W-:-:S03]  /*12d0*/  IMAD.WIDE.U32 R212, R3, R101, c[0x0][0x208] ;  /* 0x0000820003d47625 */ /* 0x000fc600078e0065 */
[----:B------:R-:W3:Y:S04]  /*12e0*/  LDG.E.128 R204, [R204.64] ;  /* 0x00000004cccc7981 */ /* 0x000ee8000c1e1d00 */
[----:B------:R-:W3:Y:S04]  /*12f0*/  LDG.E.128 R208, [R208.64] ;  /* 0x00000004d0d07981 */ /* 0x000ee8000c1e1d00 */
[----:B------:R-:W3:Y:S04]  /*1300*/  LDG.E.128 R212, [R212.64] ;  /* 0x00000004d4d47981 */ /* 0x000ee8000c1e1d00 */
[----:B------:R0:W5:Y:S04]  /*1310*/  @P0 LDG.E.128 R128, [R244.64] ;  /* 0x00000004f4800981 */ /* 0x000168000c1e1d00 */
[----:B------:R0:W5:Y:S04]  /*1320*/  @P0 LDG.E.128 R124, [R246.64] ;  /* 0x00000004f67c0981 */ /* 0x000168000c1e1d00 */
[----:B------:R0:W5:Y:S04]  /*1330*/  @P0 LDG.E.128 R132, [R250.64] ;  /* 0x00000004fa840981 */ /* 0x000168000c1e1d00 */
[----:B------:R0:W5:Y:S01]  /*1340*/  @P0 LDG.E.128 R140, [R248.64] ;  /* 0x00000004f88c0981 */ /* 0x000162000c1e1d00 */
[----:B--2---:R-:W-:-:S02]  /*1350*/  MOV R87, R180 ;  /* 0x000000b400577202 */ /* 0x004fc40000000f00 */
[----:B------:R-:W-:Y:S01]  /*1360*/  MOV R86, R181 ;  /* 0x000000b500567202 */ /* 0x000fe20000000f00 */
[----:B------:R-:W-:-:S04]  /*1370*/  IMAD.WIDE.U32 R180, R193, R101, c[0x0][0x188] ;  /* 0x00006200c1b47625 */ /* 0x000fc800078e0065 */
[----:B------:R-:W-:-:S04]  /*1380*/  IMAD.WIDE.U32 R192, R92, R101, c[0x0][0x188] ;  /* 0x000062005cc07625 */ /* 0x000fc800078e0065 */
[-C--:B------:R-:W-:Y:S01]  /*1390*/  @P0 IMAD.WIDE.U32 R92, R92, R101.reuse, c[0x0][0x218] ;  /* 0x000086005c5c0625 */ /* 0x080fe200078e0065 */
[----:B----4-:R-:W-:Y:S01]  /*13a0*/  MOV R85, R182 ;  /* 0x000000b600557202 */ /* 0x010fe20000000f00 */
[----:B------:R-:W2:Y:S04]  /*13b0*/  LDG.E.128 R192, [R192.64] ;  /* 0x00000004c0c07981 */ /* 0x000ea8000c1e1d00 */
[----:B------:R4:W5:Y:S02]  /*13c0*/  @P0 LDG.E.128 R144, [R92.64] ;  /* 0x000000045c900981 */ /* 0x000964000c1e1d00 */
[----:B----4-:R-:W-:-:S04]  /*13d0*/  @P0 IMAD.WIDE.U32 R92, R91, R101, c[0x0][0x218] ;  /* 0x000086005b5c0625 */ /* 0x010fc800078e0065 */
[----:B------:R-:W-:Y:S01]  /*13e0*/  @P0 IMAD.WIDE.U32 R90, R90, R101, c[0x0][0x218] ;  /* 0x000086005a5a0625 */ /* 0x000fe200078e0065 */
[----:B-1----:R-:W-:Y:S01]  /*13f0*/  MOV R84, R183 ;  /* 0x000000b700547202 */ /* 0x002fe20000000f00 */
[----:B------:R1:W5:Y:S04]  /*1400*/  @P0 LDG.E.128 R148, [R92.64] ;  /* 0x000000045c940981 */ /* 0x000368000c1e1d00 */
[----:B------:R4:W5:Y:S04]  /*1410*/  @P0 LDG.E.128 R152, [R90.64] ;  /* 0x000000045a980981 */ /* 0x000968000c1e1d00 */
[----:B------:R-:W2:Y:S04]  /*1420*/  LDG.E.128 R180, [R180.64] ;  /* 0x00000004b4b47981 */ /* 0x000ea8000c1e1d00 */
[----:B-1----:R-:W2:Y:S01]  /*1430*/  LDL R92, [R1+0x1b8] ;  /* 0x0001b800015c7983 */ /* 0x002ea20000100800 */
[----:B----4-:R-:W-:-:S05]  /*1440*/  @P0 IMAD.WIDE.U32 R90, R88, R101, c[0x0][0x218] ;  /* 0x00008600585a0625 */ /* 0x010fca00078e0065 */
[----:B------:R1:W5:Y:S02]  /*1450*/  @P0 LDG.E.128 R156, [R90.64] ;  /* 0x000000045a9c0981 */ /* 0x000364000c1e1d00 */
[----:B-1----:R-:W-:Y:S02]  /*1460*/  @P0 IMAD.WIDE.U32 R90, R89, R101, c[0x0][0x218] ;  /* 0x00008600595a0625 */ /* 0x002fe400078e0065 */
[----:B------:R-:W4:Y:S04]  /*1470*/  LDL R89, [R1+0x1c0] ;  /* 0x0001c00001597983 */ /* 0x000f280000100800 */
[----:B------:R1:W5:Y:S04]  /*1480*/  @P0 LDG.E.128 R160, [R90.64] ;  /* 0x000000045aa00981 */ /* 0x000368000c1e1d00 */
[----:B-1----:R-:W4:Y:S01]  /*1490*/  LDL R90, [R1+0x1bc] ;  /* 0x0001bc00015a7983 */ /* 0x002f220000100800 */
[----:B------:R-:W1:Y:S01]  /*14a0*/  LDC.U8 R88, c[0x0][0x1f0] ;  /* 0x00007c00ff587b82 */ /* 0x000e620000000000 */
[----:B------:R-:W-:-:S02]  /*14b0*/  IADD3 R216, R3, 0x80, RZ ;  /* 0x0000008003d87810 */ /* 0x000fc40007ffe0ff */
[C---:B------:R-:W-:Y:S02]  /*14c0*/  IADD3 R220, R3.reuse, 0x100, RZ ;  /* 0x0000010003dc7810 */ /* 0x040fe40007ffe0ff */
[C---:B------:R-:W-:Y:S02]  /*14d0*/  IADD3 R224, R3.reuse, 0x180, RZ ;  /* 0x0000018003e07810 */ /* 0x040fe40007ffe0ff */
[C---:B------:R-:W-:Y:S02]  /*14e0*/  IADD3 R228, R3.reuse, 0x200, RZ ;  /* 0x0000020003e47810 */ /* 0x040fe40007ffe0ff */
[C---:B------:R-:W-:Y:S02]  /*14f0*/  IADD3 R232, R3.reuse, 0x280, RZ ;  /* 0x0000028003e87810 */ /* 0x040fe40007ffe0ff */
[C---:B------:R-:W-:Y:S02]  /*1500*/  IADD3 R236, R3.reuse, 0x300, RZ ;  /* 0x0000030003ec7810 */ /* 0x040fe40007ffe0ff */
[----:B------:R-:W-:-:S02]  /*1510*/  IADD3 R240, R3, 0x380, RZ ;  /* 0x0000038003f07810 */ /* 0x000fc40007ffe0ff */
[C---:B0-----:R-:W-:Y:S02]  /*1520*/  IADD3 R244, R3.reuse, 0x400, RZ ;  /* 0x0000040003f47810 */ /* 0x041fe40007ffe0ff */
[----:B------:R-:W-:Y:S02]  /*1530*/  IADD3 R3, R3, 0x480, RZ ;  /* 0x0000048003037810 */ /* 0x000fe40007ffe0ff */
[----:B-1----:R-:W-:-:S03]  /*1540*/  ISETP.NE.AND P0, PT, R88, RZ, PT ;  /* 0x000000ff5800720c */ /* 0x002fc60003f05270 */
[-C--:B------:R-:W-:Y:S01]  /*1550*/  IMAD.WIDE.U32 R248, R3, R101.reuse, c[0x0][0x208] ;  /* 0x0000820003f87625 */ /* 0x080fe200078e0065 */
[----:B------:R-:W4:Y:S01]  /*1560*/  LDL R88, [R1+0x1c4] ;  /* 0x0001c40001587983 */ /* 0x000f220000100800 */
[----:B---3--:R-:W-:Y:S02]  /*1570*/  FSEL R3, R102, RZ, !P0 ;  /* 0x000000ff66037208 */ /* 0x008fe40004000000 */
[----:B------:R-:W-:Y:S02]  /*1580*/  IMAD.WIDE.U32 R216, R216, R101, c[0x0][0x208] ;  /* 0x00008200d8d87625 */ /* 0x000fe400078e0065 */
[----:B------:R-:W3:Y:S02]  /*1590*/  LDG.E.128 R248, [R248.64] ;  /* 0x00000004f8f87981 */ /* 0x000ee4000c1e1d00 */
[C---:B------:R-:W-:Y:S02]  /*15a0*/  FADD.FTZ R95, -R3.reuse, R87 ;  /* 0x00000057035f7221 */ /* 0x040fe40000010100 */
[C---:B------:R-:W-:Y:S01]  /*15b0*/  FADD.FTZ R94, -R3.reuse, R86 ;  /* 0x00000056035e7221 */ /* 0x040fe20000010100 */
[----:B------:R-:W3:Y:S01]  /*15c0*/  LDG.E.128 R216, [R216.64] ;  /* 0x00000004d8d87981 */ /* 0x000ee2000c1e1d00 */
        /* <DEDUP_REMOVED lines=30> */
[----:B------:R-:W3:Y:S01]  /*17b0*/  LDL R210, [R1+0x1b0] ;  /* 0x0001b00001d27983 */ /* 0x000ee20000100800 */
[----:B-----5:R-:W-:-:S02]  /*17c0*/  FMUL.FTZ R100, R0, R94 ;  /* 0x0000005e00647220 */ /* 0x020fc40000410000 */
[C---:B------:R-:W-:Y:S02]  /*17d0*/  FMUL.FTZ R98, R0.reuse, R93 ;  /* 0x0000005d00627220 */ /* 0x040fe40000410000 */
[----:B------:R-:W-:Y:S01]  /*17e0*/  FMUL.FTZ R96, R0, R91 ;  /* 0x0000005b00607220 */ /* 0x000fe20000410000 */
[----:B------:R-:W3:Y:S01]  /*17f0*/  LDL R93, [R1+0x1ac] ;  /* 0x0001ac00015d7983 */ /* 0x000ee20000100800 */
[----:B------:R-:W-:-:S03]  /*1800*/  IMAD.WIDE.U32 R220, R220, R101, c[0x0][0x208] ;  /* 0x00008200dcdc7625 */ /* 0x000fc600078e0065 */
[----:B------:R-:W3:Y:S01]  /*1810*/  LDL R91, [R1+0x1b4] ;  /* 0x0001b400015b7983 */ /* 0x000ee20000100800 */
[----:B------:R-:W-:-:S03]  /*1820*/  IMAD.WIDE.U32 R224, R224, R101, c[0x0][0x208] ;  /* 0x00008200e0e07625 */ /* 0x000fc600078e0065 */
[----:B------:R-:W3:Y:S01]  /*1830*/  LDG.E.128 R220, [R220.64] ;  /* 0x00000004dcdc7981 */ /* 0x000ee2000c1e1d00 */
        /* <DEDUP_REMOVED lines=10> */
[----:B--2---:R-:W-:-:S03]  /*18e0*/  FADD.FTZ R192, -R3, R192 ;  /* 0x000000c003c07221 */ /* 0x004fc60000010100 */
[----:B------:R-:W2:Y:S01]  /*18f0*/  LDG.E.128 R244, [R244.64] ;  /* 0x00000004f4f47981 */ /* 0x000ea2000c1e1d00 */
[C---:B------:R-:W-:Y:S02]  /*1900*/  FADD.FTZ R193, -R3.reuse, R193 ;  /* 0x000000c103c17221 */ /* 0x040fe40000010100 */
[C---:B------:R-:W-:Y:S02]  /*1910*/  FADD.FTZ R194, -R3.reuse, R194 ;  /* 0x000000c203c27221 */ /* 0x040fe40000010100 */
[C---:B------:R-:W-:Y:S02]  /*1920*/  FADD.FTZ R195, -R3.reuse, R195 ;  /* 0x000000c303c37221 */ /* 0x040fe40000010100 */
[C---:B------:R-:W-:Y:S02]  /*1930*/  FADD.FTZ R180, -R3.reuse, R180 ;  /* 0x000000b403b47221 */ /* 0x040fe40000010100 */
[C---:B------:R-:W-:Y:S02]  /*1940*/  FADD.FTZ R181, -R3.reuse, R181 ;  /* 0x000000b503b57221 */ /* 0x040fe40000010100 */
[----:B------:R-:W-:-:S02]  /*1950*/  FADD.FTZ R182, -R3, R182 ;  /* 0x000000b603b67221 */ /* 0x000fc40000010100 */
[----:B------:R-:W-:Y:S02]  /*1960*/  FADD.FTZ R183, -R3, R183 ;  /* 0x000000b703b77221 */ /* 0x000fe40000010100 */
[----:B------:R-:W-:Y:S02]  /*1970*/  FMUL.FTZ R3, R0, R95 ;  /* 0x0000005f00037220 */ /* 0x000fe40000410000 */
[----:B------:R-:W2:Y:S01]  /*1980*/  LDL R95, [R1+0x1a8] ;  /* 0x0001a800015f7983 */ /* 0x000ea20000100800 */
[----:B------:R-:W-:-:S03]  /*1990*/  FMUL.FTZ R102, R92, R212 ;  /* 0x000000d45c667220 */ /* 0x000fc60000410000 */
[----:B------:R0:W-:Y:S04]  /*19a0*/  STL [R1+0x30], R3 ;  /* 0x0000300301007387 */ /* 0x0001e80000100800 */
[----:B------:R-:W-:Y:S04]  /*19b0*/  STL [R1+0x60], R100 ;  /* 0x0000606401007387 */ /* 0x000fe80000100800 */
[----:B------:R-:W-:Y:S01]  /*19c0*/  STL [R1+0x5c], R98 ;  /* 0x00005c6201007387 */ /* 0x000fe20000100800 */
[----:B----4-:R-:W-:-:S03]  /*19d0*/  FMUL.FTZ R99, R89, R214 ;  /* 0x000000d659637220 */ /* 0x010fc60000410000 */
[----:B------:R-:W-:Y:S04]  /*19e0*/  STL [R1+0x58], R96 ;  /* 0x0000586001007387 */ /* 0x000fe80000100800 */
[----:B------:R1:W-:Y:S01]  /*19f0*/  STL [R1+0x28], R102 ;  /* 0x0000286601007387 */ /* 0x0003e20000100800 */
[----:B------:R-:W-:-:S05]  /*1a00*/  FMUL.FTZ R101, R90, R213 ;  /* 0x000000d55a657220 */ /* 0x000fca0000410000 */
[----:B------:R4:W-:Y:S04]  /*1a10*/  STL [R1+0x80], R101 ;  /* 0x0000806501007387 */ /* 0x0009e80000100800 */
[----:B------:R-:W4:Y:S04]  /*1a20*/  LDL R90, [R1+0x198] ;  /* 0x00019800015a7983 */ /* 0x000f280000100800 */
[----:B------:R-:W4:Y:S01]  /*1a30*/  LDL R89, [R1+0x19c] ;  /* 0x00019c0001597983 */ /* 0x000f220000100800 */
[C---:B------:R-:W-:Y:S02]  /*1a40*/  FMUL.FTZ R94, R0.reuse, R176 ;  /* 0x000000b0005e7220 */ /* 0x040fe40000410000 */
[C---:B------:R-:W-:Y:S01]  /*1a50*/  FMUL.FTZ R92, R0.reuse, R177 ;  /* 0x000000b1005c7220 */ /* 0x040fe20000410000 */
[----:B------:R-:W4:Y:S01]  /*1a60*/  LDL R211, [R1+0x1a4] ;  /* 0x0001a40001d37983 */ /* 0x000f220000100800 */
[----:B------:R-:W-:-:S02]  /*1a70*/  FMUL.FTZ R209, R0, R178 ;  /* 0x000000b200d17220 */ /* 0x000fc40000410000 */
[----:B------:R-:W-:Y:S02]  /*1a80*/  FMUL.FTZ R208, R0, R179 ;  /* 0x000000b300d07220 */ /* 0x000fe40000410000 */
[----:B------:R-:W-:Y:S02]  /*1a90*/  FMUL.FTZ R97, R88, R215 ;  /* 0x000000d758617220 */ /* 0x000fe40000410000 */
[----:B------:R-:W4:Y:S04]  /*1aa0*/  LDL R88, [R1+0x1a0] ;  /* 0x0001a00001587983 */ /* 0x000f280000100800 */
[----:B------:R0:W-:Y:S04]  /*1ab0*/  STL [R1+0x7c], R99 ;  /* 0x00007c6301007387 */ /* 0x0001e80000100800 */
[----:B------:R0:W-:Y:S04]  /*1ac0*/  STL [R1+0x78], R97 ;  /* 0x0000786101007387 */ /* 0x0001e80000100800 */
[----:B------:R-:W-:Y:S01]  /*1ad0*/  STL [R1+0x48], R94 ;  /* 0x0000485e01007387 */ /* 0x000fe20000100800 */
[----:B---3--:R-:W-:-:S03]  /*1ae0*/  FFMA.FTZ R11, R219, R208, R11 ;  /* 0x000000d0db0b7223 */ /* 0x008fc6000001000b */
[----:B------:R-:W-:Y:S01]  /*1af0*/  STL [R1+0x44], R92 ;  /* 0x0000445c01007387 */ /* 0x000fe20000100800 */
[----:B------:R-:W-:-:S03]  /*1b00*/  FADD.FTZ R51, R51, R219 ;  /* 0x000000db33337221 */ /* 0x000fc60000010000 */
[----:B------:R-:W-:Y:S01]  /*1b10*/  STL [R1+0x40], R209 ;  /* 0x000040d101007387 */ /* 0x000fe20000100800 */
[----:B------:R-:W-:-:S03]  /*1b20*/  FMUL.FTZ R178, R0, R180 ;  /* 0x000000b400b27220 */ /* 0x000fc60000410000 */
[----:B------:R-:W-:Y:S01]  /*1b30*/  STL [R1+0x3c], R208 ;  /* 0x00003cd001007387 */ /* 0x000fe20000100800 */
        /* <DEDUP_REMOVED lines=12> */
[----:B------:R-:W-:Y:S02]  /*1c00*/  FMUL.FTZ R210, R210, R218 ;  /* 0x000000dad2d27220 */ /* 0x000fe40000410000 */
[----:B------:R-:W-:Y:S02]  /*1c10*/  FMUL.FTZ R93, R93, R217 ;  /* 0x000000d95d5d7220 */ /* 0x000fe40000410000 */
[----:B------:R-:W-:Y:S02]  /*1c20*/  FMUL.FTZ R91, R91, R219 ;  /* 0x000000db5b5b7220 */ /* 0x000fe40000410000 */
[----:B------:R-:W-:Y:S02]  /*1c30*/  FMUL.FTZ R219, R0, R181 ;  /* 0x000000b500db7220 */ /* 0x000fe40000410000 */
[----:B--2---:R-:W-:-:S05]  /*1c40*/  FMUL.FTZ R95, R95, R216 ;  /* 0x000000d85f5f7220 */ /* 0x004fca0000410000 */
[----:B------:R2:W-:Y:S04]  /*1c50*/  STL [R1+0x74], R95 ;  /* 0x0000745f01007387 */ /* 0x0005e80000100800 */
[----:B------:R3:W-:Y:S04]  /*1c60*/  STL [R1+0x70], R93 ;  /* 0x0000705d01007387 */ /* 0x0007e80000100800 */
[----:B------:R-:W2:Y:S04]  /*1c70*/  LDL R212, [R1+0x188] ;  /* 0x0001880001d47983 */ /* 0x000ea80000100800 */
[----:B------:R-:W3:Y:S04]  /*1c80*/  LDL R218, [R1+0x18c] ;  /* 0x00018c0001da7983 */ /* 0x000ee80000100800 */
[----:B------:R-:W3:Y:S04]  /*1c90*/  LDL R213, [R1+0x190] ;  /* 0x0001900001d57983 */ /* 0x000ee80000100800 */
[----:B------:R-:W3:Y:S04]  /*1ca0*/  LDL R217, [R1+0x194] ;  /* 0x0001940001d97983 */ /* 0x000ee80000100800 */
[----:B------:R-:W-:Y:S04]  /*1cb0*/  STL [R1+0x6c], R210 ;  /* 0x00006cd201007387 */ /* 0x000fe80000100800 */
[----:B------:R-:W-:Y:S01]  /*1cc0*/  STL [R1+0x68], R91 ;  /* 0x0000685b01007387 */ /* 0x000fe20000100800 */
[----:B----4-:R-:W-:-:S03]  /*1cd0*/  FMUL.FTZ R90, R90, R220 ;  /* 0x000000dc5a5a7220 */ /* 0x010fc60000410000 */
[----:B------:R4:W-:Y:S01]  /*1ce0*/  STL [R1+0x24], R178 ;  /* 0x000024b201007387 */ /* 0x0009e20000100800 */
[----:B------:R-:W-:-:S03]  /*1cf0*/  FMUL.FTZ R89, R89, R221 ;  /* 0x000000dd59597220 */ /* 0x000fc60000410000 */
[----:B------:R-:W-:Y:S04]  /*1d00*/  STL [R1+0x20], R219 ;  /* 0x000020db01007387 */ /* 0x000fe80000100800 */
[----:B------:R-:W-:Y:S04]  /*1d10*/  STL [R1+0x1c], R214 ;  /* 0x00001cd601007387 */ /* 0x000fe80000100800 */
[----:B------:R-:W-:Y:S04]  /*1d20*/  STL [R1+0x18], R179 ;  /* 0x000018b301007387 */ /* 0x000fe80000100800 */
[----:B------:R0:W-:Y:S04]  /*1d30*/  STL [R1+0x64], R90 ;  /* 0x0000645a01007387 */ /* 0x0001e80000100800 */
[----:B------:R0:W-:Y:S04]  /*1d40*/  STL [R1+0x54], R89 ;  /* 0x0000545901007387 */ /* 0x0001e80000100800 */
[----:B------:R-:W4:Y:S04]  /*1d50*/  LDL R177, [R1+0x180] ;  /* 0x0001800001b17983 */ /* 0x000f280000100800 */
[----:B------:R-:W4:Y:S01]  /*1d60*/  LDL R176, [R1+0x184] ;  /* 0x0001840001b07983 */ /* 0x000f220000100800 */
[----:B------:R-:W-:-:S02]  /*1d70*/  FMUL.FTZ R88, R88, R222 ;  /* 0x000000de58587220 */ /* 0x000fc40000410000 */
[----:B------:R-:W-:Y:S02]  /*1d80*/  FMUL.FTZ R180, R211, R223 ;  /* 0x000000dfd3b47220 */ /* 0x000fe40000410000 */
[----:B------:R-:W-:Y:S02]  /*1d90*/  FMUL.FTZ R184, R0, R184 ;  /* 0x000000b800b87220 */ /* 0x000fe40000410000 */
[----:B------:R-:W-:Y:S02]  /*1da0*/  FFMA.FTZ R7, R215, R96, R7 ;  /* 0x00000060d7077223 */ /* 0x000fe40000010007 */
[----:B------:R-:W-:Y:S02]  /*1db0*/  FADD.FTZ R47, R47, R215 ;  /* 0x000000d72f2f7221 */ /* 0x000fe40000010000 */
[----:B------:R-:W-:Y:S01]  /*1dc0*/  FFMA.FTZ R8, R216, R94, R8 ;  /* 0x0000005ed8087223 */ /* 0x000fe20000010008 */
[----:B------:R-:W4:Y:S01]  /*1dd0*/  LDL R215, [R1+0x17c] ;  /* 0x00017c0001d77983 */ /* 0x000f220000100800 */
[----:B------:R-:W-:-:S02]  /*1de0*/  FADD.FTZ R48, R48, R216 ;  /* 0x000000d830307221 */ /* 0x000fc40000010000 */
[C---:B------:R-:W-:Y:S01]  /*1df0*/  FMUL.FTZ R211, R0.reuse, R185 ;  /* 0x000000b900d37220 */ /* 0x040fe20000410000 */
[----:B------:R-:W4:Y:S01]  /*1e00*/  LDL R216, [R1+0x178] ;  /* 0x0001780001d87983 */ /* 0x000f220000100800 */
[C---:B------:R-:W-:Y:S02]  /*1e10*/  FMUL.FTZ R181, R0.reuse, R186 ;  /* 0x000000ba00b57220 */ /* 0x040fe40000410000 */
[----:B------:R-:W-:Y:S01]  /*1e20*/  FMUL.FTZ R182, R0, R187 ;  /* 0x000000bb00b67220 */ /* 0x000fe20000410000 */
[----:B------:R0:W-:Y:S01]  /*1e30*/  STL [R1+0x4c], R88 ;  /* 0x00004c5801007387 */ /* 0x0001e20000100800 */
[----:B------:R-:W-:-:S03]  /*1e40*/  FFMA.FTZ R15, R223, R179, R15 ;  /* 0x000000b3df0f7223 */ /* 0x000fc6000001000f */
[----:B------:R-:W-:Y:S01]  /*1e50*/  STL [R1+0x38], R180 ;  /* 0x000038b401007387 */ /* 0x000fe20000100800 */
[----:B------:R-:W-:-:S03]  /*1e60*/  FADD.FTZ R55, R55, R223 ;  /* 0x000000df37377221 */ /* 0x000fc60000010000 */
[----:B------:R0:W-:Y:S01]  /*1e70*/  STL [R1+0xc], R184 ;  /* 0x00000cb801007387 */ /* 0x0001e20000100800 */
[----:B------:R-:W-:-:S03]  /*1e80*/  FMUL.FTZ R223, R0, R190 ;  /* 0x000000be00df7220 */ /* 0x000fc60000410000 */
[----:B------:R-:W-:Y:S01]  /*1e90*/  STL [R1+0x8], R211 ;  /* 0x000008d301007387 */ /* 0x000fe20000100800 */
[----:B------:R-:W-:-:S03]  /*1ea0*/  FFMA.FTZ R12, R220, R178, R12 ;  /* 0x000000b2dc0c7223 */ /* 0x000fc6000001000c */
[----:B------:R-:W-:Y:S01]  /*1eb0*/  STL [R1+0x4], R181 ;  /* 0x000004b501007387 */ /* 0x000fe20000100800 */
[----:B------:R-:W-:-:S03]  /*1ec0*/  FADD.FTZ R52, R52, R220 ;  /* 0x000000dc34347221 */ /* 0x000fc60000010000 */
[----:B------:R-:W-:Y:S01]  /*1ed0*/  STL [R1], R182 ;  /* 0x000000b601007387 */ /* 0x000fe20000100800 */
[----:B------:R-:W-:Y:S02]  /*1ee0*/  FFMA.FTZ R22, R230, R223, R22 ;  /* 0x000000dfe6167223 */ /* 0x000fe40000010016 */
[----:B------:R-:W-:Y:S02]  /*1ef0*/  FADD.FTZ R62, R62, R230 ;  /* 0x000000e63e3e7221 */ /* 0x000fe40000010000 */
[----:B------:R-:W-:Y:S02]  /*1f00*/  FFMA.FTZ R14, R222, R214, R14 ;  /* 0x000000d6de0e7223 */ /* 0x000fe4000001000e */
[----:B------:R-:W-:Y:S02]  /*1f10*/  FADD.FTZ R54, R54, R222 ;  /* 0x000000de36367221 */ /* 0x000fe40000010000 */
[----:B------:R-:W-:Y:S02]  /*1f20*/  FMUL.FTZ R222, R0, R191 ;  /* 0x000000bf00de7220 */ /* 0x000fe40000410000 */
[----:B------:R-:W-:-:S02]  /*1f30*/  FADD.FTZ R63, R63, R231 ;  /* 0x000000e73f3f7221 */ /* 0x000fc40000010000 */
[----:B------:R-:W-:Y:S02]  /*1f40*/  FFMA.FTZ R23, R231, R222, R23 ;  /* 0x000000dee7177223 */ /* 0x000fe40000010017 */
[----:B0-----:R-:W-:-:S04]  /*1f50*/  FFMA.FTZ R3, R3, R102, RZ ;  /* 0x0000006603037223 */ /* 0x001fc800000100ff */
[----:B------:R-:W-:Y:S02]  /*1f60*/  FFMA.FTZ R3, R100, R101, R3 ;  /* 0x0000006564037223 */ /* 0x000fe40000010003 */
[----:B--2---:R-:W-:Y:S02]  /*1f70*/  FMUL.FTZ R212, R212, R224 ;  /* 0x000000e0d4d47220 */ /* 0x004fe40000410000 */
[----:B---3--:R-:W-:-:S03]  /*1f80*/  FMUL.FTZ R186, R218, R225 ;  /* 0x000000e1daba7220 */ /* 0x008fc60000410000 */
[----:B------:R-:W-:Y:S01]  /*1f90*/  STL [R1+0x34], R212 ;  /* 0x000034d401007387 */ /* 0x000fe20000100800 */
[----:B------:R-:W-:-:S03]  /*1fa0*/  FMUL.FTZ R213, R213, R226 ;  /* 0x000000e2d5d57220 */ /* 0x000fc60000410000 */
[----:B------:R0:W-:Y:S01]  /*1fb0*/  STL [R1+0x2c], R186 ;  /* 0x00002cba01007387 */ /* 0x0001e20000100800 */
[----:B------:R-:W-:-:S03]  /*1fc0*/  FMUL.FTZ R183, R217, R227 ;  /* 0x000000e3d9b77220 */ /* 0x000fc60000410000 */
[----:B------:R-:W2:Y:S04]  /*1fd0*/  LDL R220, [R1+0x168] ;  /* 0x0001680001dc7983 */ /* 0x000ea80000100800 */
[----:B------:R-:W-:Y:S04]  /*1fe0*/  STL [R1+0x14], R213 ;  /* 0x000014d501007387 */ /* 0x000fe80000100800 */
[----:B------:R3:W-:Y:S01]  /*1ff0*/  STL [R1+0x10], R183 ;  /* 0x000010b701007387 */ /* 0x0007e20000100800 */
[----:B----4-:R-:W-:-:S03]  /*2000*/  FMUL.FTZ R230, R177, R230 ;  /* 0x000000e6b1e67220 */ /* 0x010fc60000410000 */
[----:B------:R-:W4:Y:S01]  /*2010*/  LDL R177, [R1+0x16c] ;  /* 0x00016c0001b17983 */ /* 0x000f220000100800 */
[----:B------:R-:W-:Y:S02]  /*2020*/  FMUL.FTZ R231, R176, R231 ;  /* 0x000000e7b0e77220 */ /* 0x000fe40000410000 */
[----:B------:R-:W-:Y:S02]  /*2030*/  FADD.FTZ R176, RZ, R102 ;  /* 0x00000066ffb07221 */ /* 0x000fe40000010000 */
[----:B-1----:R1:W5:Y:S02]  /*2040*/  LDL.LU R102, [R1+0x210] ;  /* 0x0002100001667983 */ /* 0x0023640000300800 */
[----:B------:R-:W-:Y:S02]  /*2050*/  FADD.FTZ R176, R176, R101 ;  /* 0x00000065b0b07221 */ /* 0x000fe40000010000 */
[----:B------:R-:W3:Y:S04]  /*2060*/  LDL R187, [R1+0x170] ;  /* 0x0001700001bb7983 */ /* 0x000ee80000100800 */
[----:B------:R1:W5:Y:S04]  /*2070*/  LDL.LU R101, [R1+0x20c] ;  /* 0x00020c0001657983 */ /* 0x0003680000300800 */
[----:B------:R1:W5:Y:S04]  /*2080*/  LDL.LU R100, [R1+0x208] ;  /* 0x0002080001647983 */ /* 0x0003680000300800 */
[----:B------:R-:W3:Y:S01]  /*2090*/  LDL R185, [R1+0x174] ;  /* 0x0001740001b97983 */ /* 0x000ee20000100800 */
[----:B------:R-:W-:-:S02]  /*20a0*/  FADD.FTZ R176, R176, R99 ;  /* 0x00000063b0b07221 */ /* 0x000fc40000010000 */
[----:B------:R-:W-:Y:S02]  /*20b0*/  FFMA.FTZ R3, R98, R99, R3 ;  /* 0x0000006362037223 */ /* 0x000fe40000010003 */
[----:B------:R-:W-:Y:S01]  /*20c0*/  FFMA.FTZ R18, R226, R181, R18 ;  /* 0x000000b5e2127223 */ /* 0x000fe20000010012 */
[----:B------:R1:W5:Y:S01]  /*20d0*/  LDL.LU R99, [R1+0x204] ;  /* 0x0002040001637983 */ /* 0x0003620000300800 */
[----:B------:R-:W-:Y:S02]  /*20e0*/  FADD.FTZ R58, R58, R226 ;  /* 0x000000e23a3a7221 */ /* 0x000fe40000010000 */
[----:B------:R-:W-:Y:S01]  /*20f0*/  FADD.FTZ R176, R176, R97 ;  /* 0x00000061b0b07221 */ /* 0x000fe20000010000 */
[----:B------:R1:W5:Y:S01]  /*2100*/  LDL.LU R98, [R1+0x200] ;  /* 0x0002000001627983 */ /* 0x0003620000300800 */
        /* <DEDUP_REMOVED lines=10> */
[----:B--2---:R-:W-:Y:S02]  /*21b0*/  FMUL.FTZ R227, R220, R232 ;  /* 0x000000e8dce37220 */ /* 0x004fe40000410000 */
[----:B----4-:R-:W-:Y:S02]  /*21c0*/  FMUL.FTZ R226, R177, R233 ;  /* 0x000000e9b1e27220 */ /* 0x010fe40000410000 */
[----:B------:R-:W-:Y:S02]  /*21d0*/  FFMA.FTZ R177, R96, R97, R3 ;  /* 0x0000006160b17223 */ /* 0x000fe40000010003 */
[----:B------:R-:W-:Y:S01]  /*21e0*/  FADD.FTZ R3, R176, R95 ;  /* 0x0000005fb0037221 */ /* 0x000fe20000010000 */
[----:B------:R1:W5:Y:S01]  /*21f0*/  LDL.LU R97, [R1+0x1fc] ;  /* 0x0001fc0001617983 */ /* 0x0003620000300800 */
[----:B------:R-:W-:-:S02]  /*2200*/  FFMA.FTZ R176, R94, R95, R177 ;  /* 0x0000005f5eb07223 */ /* 0x000fc400000100b1 */
[----:B------:R-:W-:Y:S01]  /*2210*/  FADD.FTZ R3, R3, R93 ;  /* 0x0000005d03037221 */ /* 0x000fe20000010000 */
[----:B------:R1:W5:Y:S01]  /*2220*/  LDL.LU R96, [R1+0x1f8] ;  /* 0x0001f80001607983 */ /* 0x0003620000300800 */
[----:B------:R-:W-:Y:S02]  /*2230*/  FFMA.FTZ R176, R92, R93, R176 ;  /* 0x0000005d5cb07223 */ /* 0x000fe400000100b0 */
[----:B------:R-:W-:Y:S01]  /*2240*/  FADD.FTZ R3, R3, R210 ;  /* 0x000000d203037221 */ /* 0x000fe20000010000 */
[----:B------:R1:W5:Y:S01]  /*2250*/  LDL.LU R95, [R1+0x1f4] ;  /* 0x0001f400015f7983 */ /* 0x0003620000300800 */
[----:B------:R-:W-:Y:S02]  /*2260*/  FFMA.FTZ R176, R209, R210, R176 ;  /* 0x000000d2d1b07223 */ /* 0x000fe400000100b0 */
[----:B------:R-:W-:Y:S01]  /*2270*/  FADD.FTZ R177, R3, R91 ;  /* 0x0000005b03b17221 */ /* 0x000fe20000010000 */
[----:B------:R1:W5:Y:S01]  /*2280*/  LDL.LU R94, [R1+0x1f0] ;  /* 0x0001f000015e7983 */ /* 0x0003620000300800 */
[----:B------:R-:W-:-:S02]  /*2290*/  FFMA.FTZ R176, R208, R91, R176 ;  /* 0x0000005bd0b07223 */ /* 0x000fc400000100b0 */
[----:B------:R-:W-:Y:S01]  /*22a0*/  FADD.FTZ R177, R177, R90 ;  /* 0x0000005ab1b17221 */ /* 0x000fe20000010000 */
[----:B------:R1:W5:Y:S01]  /*22b0*/  LDL.LU R93, [R1+0x1ec] ;  /* 0x0001ec00015d7983 */ /* 0x0003620000300800 */
[----:B------:R-:W-:-:S03]  /*22c0*/  FFMA.FTZ R178, R178, R90, R176 ;  /* 0x0000005ab2b27223 */ /* 0x000fc600000100b0 */
[----:B------:R1:W5:Y:S01]  /*22d0*/  LDL.LU R92, [R1+0x1e8] ;  /* 0x0001e800015c7983 */ /* 0x0003620000300800 */
[----:B---3--:R-:W-:-:S03]  /*22e0*/  FMUL.FTZ R221, R187, R234 ;  /* 0x000000eabbdd7220 */ /* 0x008fc60000410000 */
[----:B------:R-:W2:Y:S01]  /*22f0*/  LDL R189, [R1+0x148] ;  /* 0x0001480001bd7983 */ /* 0x000ea20000100800 */
[----:B------:R-:W-:-:S03]  /*2300*/  FADD.FTZ R176, R177, R89 ;  /* 0x00000059b1b07221 */ /* 0x000fc60000010000 */
[----:B------:R-:W3:Y:S01]  /*2310*/  LDL R188, [R1+0x14c] ;  /* 0x00014c0001bc7983 */ /* 0x000ee20000100800 */
[----:B------:R-:W-:-:S03]  /*2320*/  FFMA.FTZ R177, R219, R89, R178 ;  /* 0x00000059dbb17223 */ /* 0x000fc600000100b2 */
[----:B------:R1:W5:Y:S01]  /*2330*/  LDL.LU R91, [R1+0x1e4] ;  /* 0x0001e400015b7983 */ /* 0x0003620000300800 */
[----:B------:R-:W-:-:S03]  /*2340*/  FMUL.FTZ R220, R185, R235 ;  /* 0x000000ebb9dc7220 */ /* 0x000fc60000410000 */
[----:B------:R1:W5:Y:S04]  /*2350*/  LDL.LU R90, [R1+0x1e0] ;  /* 0x0001e000015a7983 */ /* 0x0003680000300800 */
[----:B------:R-:W4:Y:S04]  /*2360*/  LDL R187, [R1+0x150] ;  /* 0x0001500001bb7983 */ /* 0x000f280000100800 */
[----:B------:R1:W5:Y:S04]  /*2370*/  LDL.LU R89, [R1+0x1dc] ;  /* 0x0001dc0001597983 */ /* 0x0003680000300800 */
[----:B------:R-:W2:Y:S01]  /*2380*/  LDL R185, [R1+0x154] ;  /* 0x0001540001b97983 */ /* 0x000ea20000100800 */
[----:B------:R-:W-:-:S04]  /*2390*/  FFMA.FTZ R177, R214, R88, R177 ;  /* 0x00000058d6b17223 */ /* 0x000fc800000100b1 */
[----:B------:R-:W-:Y:S02]  /*23a0*/  FFMA.FTZ R177, R179, R180, R177 ;  /* 0x000000b4b3b17223 */ /* 0x000fe400000100b1 */
[----:B------:R-:W-:Y:S02]  /*23b0*/  FADD.FTZ R176, R176, R88 ;  /* 0x00000058b0b07221 */ /* 0x000fe40000010000 */
[----:B------:R1:W5:Y:S01]  /*23c0*/  LDL.LU R88, [R1+0x1d8] ;  /* 0x0001d80001587983 */ /* 0x0003620000300800 */
[----:B------:R-:W-:-:S03]  /*23d0*/  FFMA.FTZ R178, R184, R212, R177 ;  /* 0x000000d4b8b27223 */ /* 0x000fc600000100b1 */
[----:B------:R-:W3:Y:S01]  /*23e0*/  LDL R184, [R1+0x13c] ;  /* 0x00013c0001b87983 */ /* 0x000ee20000100800 */
[----:B------:R-:W-:-:S03]  /*23f0*/  FADD.FTZ R176, R176, R180 ;  /* 0x000000b4b0b07221 */ /* 0x000fc60000010000 */
[----:B------:R-:W3:Y:S01]  /*2400*/  LDL R180, [R1+0x138] ;  /* 0x0001380001b47983 */ /* 0x000ee20000100800 */
[----:B------:R-:W-:Y:S02]  /*2410*/  FADD.FTZ R179, R176, R212 ;  /* 0x000000d4b0b37221 */ /* 0x000fe40000010000 */
[----:B------:R-:W-:Y:S02]  /*2420*/  FFMA.FTZ R21, R229, R224, R21 ;  /* 0x000000e0e5157223 */ /* 0x000fe40000010015 */
[----:B------:R-:W-:Y:S02]  /*2430*/  FADD.FTZ R61, R61, R229 ;  /* 0x000000e53d3d7221 */ /* 0x000fe40000010000 */
[----:B------:R-:W-:Y:S02]  /*2440*/  FMUL.FTZ R218, R0, R192 ;  /* 0x000000c000da7220 */ /* 0x000fe40000410000 */
[----:B------:R-:W-:Y:S01]  /*2450*/  FMUL.FTZ R229, R215, R229 ;  /* 0x000000e5d7e57220 */ /* 0x000fe20000410000 */
[----:B------:R-:W4:Y:S01]  /*2460*/  LDL R192, [R1+0x12c] ;  /* 0x00012c0001c07983 */ /* 0x000f220000100800 */
[----:B------:R-:W-:-:S02]  /*2470*/  FADD.FTZ R179, R179, R186 ;  /* 0x000000bab3b37221 */ /* 0x000fc40000010000 */
[----:B------:R-:W-:Y:S02]  /*2480*/  FFMA.FTZ R178, R211, R186, R178 ;  /* 0x000000bad3b27223 */ /* 0x000fe400000100b2 */
[C---:B------:R-:W-:Y:S01]  /*2490*/  FMUL.FTZ R215, R0.reuse, R195 ;  /* 0x000000c300d77220 */ /* 0x040fe20000410000 */
[----:B0-----:R-:W4:Y:S04]  /*24a0*/  LDL R186, [R1+0x140] ;  /* 0x0001400001ba7983 */ /* 0x001f280000100800 */
[----:B------:R-:W4:Y:S01]  /*24b0*/  LDL R195, [R1+0x130] ;  /* 0x0001300001c37983 */ /* 0x000f220000100800 */
[----:B------:R-:W-:-:S03]  /*24c0*/  FMUL.FTZ R217, R0, R193 ;  /* 0x000000c100d97220 */ /* 0x000fc60000410000 */
[----:B------:R-:W4:Y:S01]  /*24d0*/  LDL R193, [R1+0x134] ;  /* 0x0001340001c17983 */ /* 0x000f220000100800 */
        /* <DEDUP_REMOVED lines=20> */
[----:B------:R-:W-:Y:S02]  /*2620*/  FMUL.FTZ R216, R0, R194 ;  /* 0x000000c200d87220 */ /* 0x000fe40000410000 */
[----:B------:R-:W-:Y:S01]  /*2630*/  FFMA.FTZ R183, R217, R226, R183 ;  /* 0x000000e2d9b77223 */ /* 0x000fe200000100b7 */
[----:B------:R-:W3:Y:S01]  /*2640*/  LDL R194, [R1+0x11c] ;  /* 0x00011c0001c27983 */ /* 0x000ee20000100800 */
[----:B------:R-:W-:Y:S02]  /*2650*/  FMUL.FTZ R214, R188, R237 ;  /* 0x000000edbcd67220 */ /* 0x000fe40000410000 */
[----:B------:R-:W-:Y:S01]  /*2660*/  FADD.FTZ R184, R184, R226 ;  /* 0x000000e2b8b87221 */ /* 0x000fe20000010000 */
[----:B------:R-:W3:Y:S01]  /*2670*/  LDL R188, [R1+0x128] ;  /* 0x0001280001bc7983 */ /* 0x000ee20000100800 */
[----:B------:R-:W-:-:S02]  /*2680*/  FFMA.FTZ R183, R216, R221, R183 ;  /* 0x000000ddd8b77223 */ /* 0x000fc400000100b7 */
[----:B------:R-:W-:Y:S02]  /*2690*/  FMUL.FTZ R219, R189, R236 ;  /* 0x000000ecbddb7220 */ /* 0x000fe40000410000 */
[----:B------:R-:W-:Y:S02]  /*26a0*/  FMUL.FTZ R210, R0, R196 ;  /* 0x000000c400d27220 */ /* 0x000fe40000410000 */
[----:B------:R-:W-:Y:S01]  /*26b0*/  FADD.FTZ R184, R184, R221 ;  /* 0x000000ddb8b87221 */ /* 0x000fe20000010000 */
[----:B------:R-:W3:Y:S01]  /*26c0*/  LDL R196, [R1+0x120] ;  /* 0x0001200001c47983 */ /* 0x000ee20000100800 */
[----:B------:R-:W-:Y:S02]  /*26d0*/  FFMA.FTZ R189, R215, R220, R183 ;  /* 0x000000dcd7bd7223 */ /* 0x000fe400000100b7 */
[----:B------:R-:W-:Y:S02]  /*26e0*/  FMUL.FTZ R209, R0, R197 ;  /* 0x000000c500d17220 */ /* 0x000fe40000410000 */
[----:B------:R-:W-:Y:S01]  /*26f0*/  FADD.FTZ R190, R184, R220 ;  /* 0x000000dcb8be7221 */ /* 0x000fe20000010000 */
[----:B------:R-:W3:Y:S01]  /*2700*/  LDL R197, [R1+0x118] ;  /* 0x0001180001c57983 */ /* 0x000ee20000100800 */
[----:B------:R-:W-:-:S02]  /*2710*/  FFMA.FTZ R189, R210, R219, R189 ;  /* 0x000000dbd2bd7223 */ /* 0x000fc400000100bd */
[----:B------:R-:W-:Y:S02]  /*2720*/  FMUL.FTZ R208, R0, R198 ;  /* 0x000000c600d07220 */ /* 0x000fe40000410000 */
[----:B----4-:R-:W-:Y:S02]  /*2730*/  FMUL.FTZ R212, R187, R238 ;  /* 0x000000eebbd47220 */ /* 0x010fe40000410000 */
[----:B------:R-:W-:Y:S02]  /*2740*/  FADD.FTZ R190, R190, R219 ;  /* 0x000000dbbebe7221 */ /* 0x000fe40000010000 */
[----:B------:R-:W-:Y:S02]  /*2750*/  FFMA.FTZ R189, R209, R214, R189 ;  /* 0x000000d6d1bd7223 */ /* 0x000fe400000100bd */
        /* <DEDUP_REMOVED lines=11> */
[----:B------:R-:W-:Y:S02]  /*2810*/  FMUL.FTZ R178, R0, R202 ;  /* 0x000000ca00b27220 */ /* 0x000fe40000410000 */
[----:B------:R-:W-:Y:S02]  /*2820*/  FMUL.FTZ R182, R186, R242 ;  /* 0x000000f2bab67220 */ /* 0x000fe40000410000 */
[----:B------:R-:W-:-:S02]  /*2830*/  FADD.FTZ R192, R190, R180 ;  /* 0x000000b4bec07221 */ /* 0x000fc40000010000 */
[----:B------:R-:W-:Y:S02]  /*2840*/  FFMA.FTZ R191, R177, R181, R191 ;  /* 0x000000b5b1bf7223 */ /* 0x000fe400000100bf */
[----:B------:R-:W-:Y:S02]  /*2850*/  FMUL.FTZ R190, R195, R246 ;  /* 0x000000f6c3be7220 */ /* 0x000fe40000410000 */
[----:B------:R-:W4:Y:S01]  /*2860*/  LDL R195, [R1+0x124] ;  /* 0x0001240001c37983 */ /* 0x000f220000100800 */
[----:B------:R-:W-:Y:S02]  /*2870*/  FMUL.FTZ R179, R0, R203 ;  /* 0x000000cb00b37220 */ /* 0x000fe40000410000 */
[----:B------:R-:W-:Y:S02]  /*2880*/  FFMA.FTZ R191, R178, R182, R191 ;  /* 0x000000b6b2bf7223 */ /* 0x000fe400000100bf */
[C---:B------:R-:W-:Y:S02]  /*2890*/  FMUL.FTZ R202, R0.reuse, R87 ;  /* 0x0000005700ca7220 */ /* 0x040fe40000410000 */
[----:B------:R-:W-:Y:S01]  /*28a0*/  FMUL.FTZ R203, R193, R247 ;  /* 0x000000f7c1cb7220 */ /* 0x000fe20000410000 */
[----:B------:R1:W5:Y:S01]  /*28b0*/  LDL.LU R87, [R1+0x1d4] ;  /* 0x0001d40001577983 */ /* 0x0003620000300800 */
[----:B------:R-:W-:-:S02]  /*28c0*/  FMUL.FTZ R201, R0, R86 ;  /* 0x0000005600c97220 */ /* 0x000fc40000410000 */
[----:B------:R-:W-:Y:S01]  /*28d0*/  FMUL.FTZ R200, R0, R85 ;  /* 0x0000005500c87220 */ /* 0x000fe20000410000 */
[----:B------:R1:W5:Y:S04]  /*28e0*/  LDL.LU R86, [R1+0x1d0] ;  /* 0x0001d00001567983 */ /* 0x0003680000300800 */
[----:B------:R1:W5:Y:S01]  /*28f0*/  LDL.LU R85, [R1+0x1cc] ;  /* 0x0001cc0001557983 */ /* 0x0003620000300800 */
[----:B--2---:R-:W-:-:S04]  /*2900*/  FMUL.FTZ R187, R185, R243 ;  /* 0x000000f3b9bb7220 */ /* 0x004fc80000410000 */
[----:B------:R-:W-:Y:S02]  /*2910*/  FFMA.FTZ R193, R179, R187, R191 ;  /* 0x000000bbb3c17223 */ /* 0x000fe400000100bf */
[----:B------:R-:W-:Y:S02]  /*2920*/  FMUL.FTZ R191, R0, R84 ;  /* 0x0000005400bf7220 */ /* 0x000fe40000410000 */
[----:B------:R1:W5:Y:S01]  /*2930*/  LDL.LU R84, [R1+0x1c8] ;  /* 0x0001c80001547983 */ /* 0x0003620000300800 */
[----:B------:R-:W-:-:S04]  /*2940*/  FADD.FTZ R192, R192, R181 ;  /* 0x000000b5c0c07221 */ /* 0x000fc80000010000 */
[----:B------:R-:W-:Y:S02]  /*2950*/  FADD.FTZ R192, R192, R182 ;  /* 0x000000b6c0c07221 */ /* 0x000fe40000010000 */
[----:B------:R-:W-:Y:S02]  /*2960*/  FMUL.FTZ R186, R0, R204 ;  /* 0x000000cc00ba7220 */ /* 0x000fe40000410000 */
[----:B------:R-:W-:Y:S02]  /*2970*/  FADD.FTZ R192, R192, R187 ;  /* 0x000000bbc0c07221 */ /* 0x000fe40000010000 */
[----:B------:R-:W-:Y:S02]  /*2980*/  FMUL.FTZ R185, R0, R205 ;  /* 0x000000cd00b97220 */ /* 0x000fe40000410000 */
[----:B---3--:R-:W-:-:S04]  /*2990*/  FMUL.FTZ R188, R188, R244 ;  /* 0x000000f4bcbc7220 */ /* 0x008fc80000410000 */
[----:B------:R-:W-:Y:S02]  /*29a0*/  FADD.FTZ R192, R192, R188 ;  /* 0x000000bcc0c07221 */ /* 0x000fe40000010000 */
[----:B------:R-:W-:Y:S02]  /*29b0*/  FFMA.FTZ R193, R186, R188, R193 ;  /* 0x000000bcbac17223 */ /* 0x000fe400000100c1 */
[----:B------:R-:W-:Y:S02]  /*29c0*/  FADD.FTZ R192, R192, R189 ;  /* 0x000000bdc0c07221 */ /* 0x000fe40000010000 */
[----:B------:R-:W-:Y:S02]  /*29d0*/  FMUL.FTZ R184, R0, R206 ;  /* 0x000000ce00b87220 */ /* 0x000fe40000410000 */
[----:B------:R-:W-:Y:S02]  /*29e0*/  FFMA.FTZ R193, R185, R189, R193 ;  /* 0x000000bdb9c17223 */ /* 0x000fe400000100c1 */
[----:B------:R-:W-:-:S02]  /*29f0*/  FADD.FTZ R192, R192, R190 ;  /* 0x000000bec0c07221 */ /* 0x000fc40000010000 */
[----:B------:R-:W-:Y:S02]  /*2a00*/  FMUL.FTZ R183, R0, R207 ;  /* 0x000000cf00b77220 */ /* 0x000fe40000410000 */
        /* <DEDUP_REMOVED lines=18> */
[----:B----4-:R-:W-:Y:S02]  /*2b30*/  FMUL.FTZ R207, R195, R251 ;  /* 0x000000fbc3cf7220 */ /* 0x010fe40000410000 */
        /* <DEDUP_REMOVED lines=36> */
.L_x_13470:
[----:B-1----:R-:W-:Y:S05]  /*2d80*/  BSYNC B0 ;  /* 0x0000000000007941 */ /* 0x002fea0003800000 */
.L_x_13468:
[----:B------:R-:W2:Y:S04]  /*2d90*/  LDL R193, [R1+0x84] ;  /* 0x0000840001c17983 */ /* 0x000ea80000100800 */
[----:B------:R-:W1:Y:S02]  /*2da0*/  S2R R192, SR_TID.X ;  /* 0x0000000000c07919 */ /* 0x000e640000002100 */
[----:B-1----:R-:W-:Y:S02]  /*2db0*/  SHF.R.U32.HI R199, RZ, 0x5, R192 ;  /* 0x00000005ffc77819 */ /* 0x002fe400000116c0 */
[----:B------:R-:W-:-:S02]  /*2dc0*/  LOP3.LUT P0, RZ, R192, 0x1f, RZ, 0xc0, !PT ;  /* 0x0000001fc0ff7812 */ /* 0x000fc4000780c0ff */
[----:B------:R-:W-:Y:S02]  /*2dd0*/  LOP3.LUT R196, R199, 0x7fffffc, RZ, 0xc0, !PT ;  /* 0x07fffffcc7c47812 */ /* 0x000fe400078ec0ff */
[----:B--2---:R-:W-:-:S13]  /*2de0*/  LOP3.LUT P1, RZ, R193, 0xff, RZ, 0xc0, !PT ;  /* 0x000000ffc1ff7812 */ /* 0x004fda000782c0ff */
[----:B------:R-:W-:Y:S01]  /*2df0*/  @!P1 IADD3 R196, R196, 0x4, RZ ;  /* 0x00000004c4c49810 */ /* 0x000fe20007ffe0ff */
[----:B------:R-:W-:Y:S05]  /*2e00*/  BRA.DIV ~URZ, `(.L_x_13471) ;  /* 0x000039c27f007947 */ /* 0x000fea000b800000 */
[----:B0-----:R0:W1:Y:S02]  /*2e10*/  SHFL.DOWN PT, R198, R194, 0x10, 0x1f ;  /* 0x0a001f00c2c67f89 */ /* 0x00106400000e0000 */
.L_x_13554:
        /* <DEDUP_REMOVED lines=18> */
.L_x_13555:
        /* <DEDUP_REMOVED lines=52> */
.L_x_13474:
[----:B------:R-:W-:Y:S05]  /*3280*/  BSYNC B0 ;  /* 0x0000000000007941 */ /* 0x000fea0003800000 */
.L_x_13473:
        /* <DEDUP_REMOVED lines=17> */
.L_x_13476:
[----:B------:R-:W-:Y:S05]  /*33a0*/  BSYNC B0 ;  /* 0x0000000000007941 */ /* 0x000fea0003800000 */
.L_x_13475:
        /* <DEDUP_REMOVED lines=11> */
.L_x_13478:
[----:B------:R-:W-:Y:S05]  /*3460*/  BSYNC B0 ;  /* 0x0000000000007941 */ /* 0x000fea0003800000 */
.L_x_13477:
        /* <DEDUP_REMOVED lines=12> */
.L_x_13480:
[----:B------:R-:W-:Y:S05]  /*3530*/  BSYNC B0 ;  /* 0x0000000000007941 */ /* 0x000fea0003800000 */
.L_x_13479:
[----:B------:R-:W2:Y:S04]  /*3540*/  LDL R239, [R1+0x158] ;  /* 0x0001580001ef7983 */ /* 0x000ea80000100800 */
[----:B------:R-:W3:Y:S04]  /*3550*/  LDL R238, [R1+0x15c] ;  /* 0x00015c0001ee7983 */ /* 0x000ee80000100800 */
[----:B------:R-:W4:Y:S04]  /*3560*/  LDL R237, [R1+0x160] ;  /* 0x0001600001ed7983 */ /* 0x000f280000100800 */
[----:B------:R-:W4:Y:S01]  /*3570*/  LDL R236, [R1+0x164] ;  /* 0x0001640001ec7983 */ /* 0x000f220000100800 */
[----:B------:R-:W-:Y:S01]  /*3580*/  @P3 IMAD.WIDE.U32 R198, R2, R198, c[0x0][0x258] ;  /* 0x0000960002c63625 */ /* 0x000fe200078e00c6 */
[----:B------:R-:W-:-:S02]  /*3590*/  SEL R192, R232, R168, P1 ;  /* 0x000000a8e8c07207 */ /* 0x000fc40000800000 */
[----:B------:R-:W-:Y:S02]  /*35a0*/  SEL R193, R233, R169, P1 ;  /* 0x000000a9e9c17207 */ /* 0x000fe40000800000 */
[----:B------:R-:W-:Y:S02]  /*35b0*/  SEL R194, R234, R170, P1 ;  /* 0x000000aaeac27207 */ /* 0x000fe40000800000 */
[----:B------:R-:W-:-:S05]  /*35c0*/  SEL R195, R235, R171, P1 ;  /* 0x000000abebc37207 */ /* 0x000fca0000800000 */
[----:B------:R0:W-:Y:S02]  /*35d0*/  @P3 STG.E.128 [R198.64], R192 ;  /* 0x000000c0c6003986 */ /* 0x0001e4000c101d04 */
[----:B0-----:R-:W-:Y:S01]  /*35e0*/  @P5 MOV R192, 0x10 ;  /* 0x0000001000c05802 */ /* 0x001fe20000000f00 */
[----:B------:R-:W-:Y:S01]  /*35f0*/  @P5 FMUL.FTZ R194, R232, c[0x0][0x1ec] ;  /* 0x00007b00e8c25a20 */ /* 0x000fe20000410000 */
[----:B------:R-:W-:Y:S01]  /*3600*/  IADD3 R232, R213, 0x80, RZ ;  /* 0x00000080d5e87810 */ /* 0x000fe20007ffe0ff */
[----:B------:R-:W-:Y:S02]  /*3610*/  @P5 FMUL.FTZ R195, R233, c[0x0][0x1ec] ;  /* 0x00007b00e9c35a20 */ /* 0x000fe40000410000 */
[----:B------:R-:W-:Y:S02]  /*3620*/  @P5 FMUL.FTZ R198, R234, c[0x0][0x1ec] ;  /* 0x00007b00eac65a20 */ /* 0x000fe40000410000 */
[----:B------:R-:W-:Y:S02]  /*3630*/  @P5 FMUL.FTZ R199, R235, c[0x0][0x1ec] ;  /* 0x00007b00ebc75a20 */ /* 0x000fe40000410000 */
[----:B------:R-:W-:-:S04]  /*3640*/  @P5 IMAD.WIDE.U32 R192, R213, R192, c[0x0][0x248] ;  /* 0x00009200d5c05625 */ /* 0x000fc800078e00c0 */
[----:B-----5:R-:W-:Y:S02]  /*3650*/  @P5 FFMA.FTZ R120, R164, R194, R120 ;  /* 0x000000c2a4785223 */ /* 0x020fe40000010078 */
[----:B------:R-:W-:Y:S02]  /*3660*/  @P5 FFMA.FTZ R121, R165, R195, R121 ;  /* 0x000000c3a5795223 */ /* 0x000fe40000010079 */
[----:B------:R-:W-:Y:S02]  /*3670*/  @P5 FFMA.FTZ R122, R166, R198, R122 ;  /* 0x000000c6a67a5223 */ /* 0x000fe4000001007a */
[----:B------:R-:W-:Y:S02]  /*3680*/  @P5 FFMA.FTZ R123, R167, R199, R123 ;  /* 0x000000c7a77b5223 */ /* 0x000fe4000001007b */
[----:B--2---:R-:W-:Y:S02]  /*3690*/  @P5 FMUL.FTZ R172, R239, R194 ;  /* 0x000000c2efac5220 */ /* 0x004fe40000410000 */
[----:B---3--:R-:W-:-:S02]  /*36a0*/  @P5 FMUL.FTZ R173, R238, R195 ;  /* 0x000000c3eead5220 */ /* 0x008fc40000410000 */
        /* <DEDUP_REMOVED lines=21> */
.L_x_13482:
[----:B0-----:R-:W-:Y:S05]  /*3800*/  BSYNC B0 ;  /* 0x0000000000007941 */ /* 0x001fea0003800000 */
.L_x_13481:
        /* <DEDUP_REMOVED lines=18> */
.L_x_13484:
[----:B------:R-:W-:Y:S05]  /*3930*/  BSYNC B0 ;  /* 0x0000000000007941 */ /* 0x000fea0003800000 */
.L_x_13483:
        /* <DEDUP_REMOVED lines=11> */
.L_x_13486:
[----:B------:R-:W-:Y:S05]  /*39f0*/  BSYNC B0 ;  /* 0x0000000000007941 */ /* 0x000fea0003800000 */
.L_x_13485:
        /* <DEDUP_REMOVED lines=11> */
.L_x_13488:
[----:B------:R-:W-:Y:S05]  /*3ab0*/  BSYNC B0 ;  /* 0x0000000000007941 */ /* 0x000fea0003800000 */
.L_x_13487:
[----:B------:R-:W2:Y:S04]  /*3ac0*/  LDL R240, [R1+0x108] ;  /* 0x0001080001f07983 */ /* 0x000ea80000100800 */
[----:B------:R-:W3:Y:S04]  /*3ad0*/  LDL R239, [R1+0x10c] ;  /* 0x00010c0001ef7983 */ /* 0x000ee80000100800 */
[----:B------:R-:W4:Y:S04]  /*3ae0*/  LDL R238, [R1+0x110] ;  /* 0x0001100001ee7983 */ /* 0x000f280000100800 */
[----:B------:R-:W4:Y:S01]  /*3af0*/  LDL R237, [R1+0x114] ;  /* 0x0001140001ed7983 */ /* 0x000f220000100800 */
[----:B------:R-:W-:-:S02]  /*3b00*/  SEL R192, R233, R168, P1 ;  /* 0x000000a8e9c07207 */ /* 0x000fc40000800000 */
[----:B------:R-:W-:Y:S02]  /*3b10*/  SEL R193, R234, R169, P1 ;  /* 0x000000a9eac17207 */ /* 0x000fe40000800000 */
[----:B------:R-:W-:Y:S02]  /*3b20*/  SEL R194, R235, R170, P1 ;  /* 0x000000aaebc27207 */ /* 0x000fe40000800000 */
[----:B------:R-:W-:-:S05]  /*3b30*/  SEL R195, R236, R171, P1 ;  /* 0x000000abecc37207 */ /* 0x000fca0000800000 */
[----:B------:R0:W-:Y:S02]  /*3b40*/  @P3 STG.E.128 [R198.64], R192 ;  /* 0x000000c0c6003986 */ /* 0x0001e4000c101d04 */
[----:B0-----:R-:W-:Y:S01]  /*3b50*/  @P5 MOV R192, 0x10 ;  /* 0x0000001000c05802 */ /* 0x001fe20000000f00 */
[----:B------:R-:W-:Y:S02]  /*3b60*/  @P5 FMUL.FTZ R194, R233, c[0x0][0x1ec] ;  /* 0x00007b00e9c25a20 */ /* 0x000fe40000410000 */
[----:B------:R-:W-:Y:S02]  /*3b70*/  @P5 FMUL.FTZ R195, R234, c[0x0][0x1ec] ;  /* 0x00007b00eac35a20 */ /* 0x000fe40000410000 */
[----:B------:R-:W-:Y:S02]  /*3b80*/  @P5 FMUL.FTZ R198, R235, c[0x0][0x1ec] ;  /* 0x00007b00ebc65a20 */ /* 0x000fe40000410000 */
[----:B------:R-:W-:Y:S02]  /*3b90*/  @P5 FMUL.FTZ R199, R236, c[0x0][0x1ec] ;  /* 0x00007b00ecc75a20 */ /* 0x000fe40000410000 */
[----:B------:R-:W-:Y:S01]  /*3ba0*/  @P5 IMAD.WIDE.U32 R192, R192, R232, c[0x0][0x248] ;  /* 0x00009200c0c05625 */ /* 0x000fe200078e00e8 */
[----:B------:R-:W-:-:S03]  /*3bb0*/  IADD3 R232, R213, 0x100, RZ ;  /* 0x00000100d5e87810 */ /* 0x000fc60007ffe0ff */
        /* <DEDUP_REMOVED lines=27> */
.L_x_13490:
[----:B0-----:R-:W-:Y:S05]  /*3d70*/  BSYNC B0 ;  /* 0x0000000000007941 */ /* 0x001fea0003800000 */
.L_x_13489:
        /* <DEDUP_REMOVED lines=18> */
.L_x_13492:
[----:B------:R-:W-:Y:S05]  /*3ea0*/  BSYNC B0 ;  /* 0x0000000000007941 */ /* 0x000fea0003800000 */
.L_x_13491:
        /* <DEDUP_REMOVED lines=11> */
.L_x_13494:
[----:B------:R-:W-:Y:S05]  /*3f60*/  BSYNC B0 ;  /* 0x0000000000007941 */ /* 0x000fea0003800000 */
.L_x_13493:
        /* <DEDUP_REMOVED lines=11> */
.L_x_13496:
[----:B------:R-:W-:Y:S05]  /*4020*/  BSYNC B0 ;  /* 0x0000000000007941 */ /* 0x000fea0003800000 */
.L_x_13495:
        /* <DEDUP_REMOVED lines=43> */
.L_x_13498:
[----:B0-----:R-:W-:Y:S05]  /*42e0*/  BSYNC B0 ;  /* 0x0000000000007941 */ /* 0x001fea0003800000 */
.L_x_13497:
        /* <DEDUP_REMOVED lines=18> */
.L_x_13500:
[----:B------:R-:W-:Y:S05]  /*4410*/  BSYNC B0 ;  /* 0x0000000000007941 */ /* 0x000fea0003800000 */
.L_x_13499:
        /* <DEDUP_REMOVED lines=11> */
.L_x_13502:
[----:B------:R-:W-:Y:S05]  /*44d0*/  BSYNC B0 ;  /* 0x0000000000007941 */ /* 0x000fea0003800000 */
.L_x_13501:
        /* <DEDUP_REMOVED lines=11> */
.L_x_13504:
[----:B------:R-:W-:Y:S05]  /*4590*/  BSYNC B0 ;  /* 0x0000000000007941 */ /* 0x000fea0003800000 */
.L_x_13503:
        /* <DEDUP_REMOVED lines=41> */
.L_x_13506:
[----:B0-----:R-:W-:Y:S05]  /*4830*/  BSYNC B0 ;  /* 0x0000000000007941 */ /* 0x001fea0003800000 */
.L_x_13505:
        /* <DEDUP_REMOVED lines=16> */
.L_x_13508:
[----:B------:R-:W-:Y:S05]  /*4940*/  BSYNC B0 ;  /* 0x0000000000007941 */ /* 0x000fea0003800000 */
.L_x_13507:
        /* <DEDUP_REMOVED lines=9> */
.L_x_13510:
[----:B------:R-:W-:Y:S05]  /*49e0*/  BSYNC B0 ;  /* 0x0000000000007941 */ /* 0x000fea0003800000 */
.L_x_13509:
        /* <DEDUP_REMOVED lines=9> */
.L_x_13512:
[----:B------:R-:W-:Y:S05]  /*4a80*/  BSYNC B0 ;  /* 0x0000000000007941 */ /* 0x000fea0003800000 */
.L_x_13511:
        /* <DEDUP_REMOVED lines=41> */
.L_x_13514:
[----:B0-----:R-:W-:Y:S05]  /*4d20*/  BSYNC B0 ;  /* 0x0000000000007941 */ /* 0x001fea0003800000 */
.L_x_13513:
        /* <DEDUP_REMOVED lines=16> */
.L_x_13516:
[----:B------:R-:W-:Y:S05]  /*4e30*/  BSYNC B0 ;  /* 0x0000000000007941 */ /* 0x000fea0003800000 */
.L_x_13515:
        /* <DEDUP_REMOVED lines=9> */
.L_x_13518:
[----:B------:R-:W-:Y:S05]  /*4ed0*/  BSYNC B0 ;  /* 0x0000000000007941 */ /* 0x000fea0003800000 */
.L_x_13517:
        /* <DEDUP_REMOVED lines=9> */
.L_x_13520:
[----:B------:R-:W-:Y:S05]  /*4f70*/  BSYNC B0 ;  /* 0x0000000000007941 */ /* 0x000fea0003800000 */
.L_x_13519:
        /* <DEDUP_REMOVED lines=41> */
.L_x_13522:
[----:B0-----:R-:W-:Y:S05]  /*5210*/  BSYNC B0 ;  /* 0x0000000000007941 */ /* 0x001fea0003800000 */
.L_x_13521:
        /* <DEDUP_REMOVED lines=16> */
.L_x_13524:
[----:B------:R-:W-:Y:S05]  /*5320*/  BSYNC B0 ;  /* 0x0000000000007941 */ /* 0x000fea0003800000 */
.L_x_13523:
        /* <DEDUP_REMOVED lines=9> */
.L_x_13526:
[----:B------:R-:W-:Y:S05]  /*53c0*/  BSYNC B0 ;  /* 0x0000000000007941 */ /* 0x000fea0003800000 */
.L_x_13525:
        /* <DEDUP_REMOVED lines=9> */
.L_x_13528:
[----:B------:R-:W-:Y:S05]  /*5460*/  BSYNC B0 ;  /* 0x0000000000007941 */ /* 0x000fea0003800000 */
.L_x_13527:
        /* <DEDUP_REMOVED lines=41> */
.L_x_13530:
[----:B0-----:R-:W-:Y:S05]  /*5700*/  BSYNC B0 ;  /* 0x0000000000007941 */ /* 0x001fea0003800000 */
.L_x_13529:
        /* <DEDUP_REMOVED lines=16> */
.L_x_13532:
[----:B------:R-:W-:Y:S05]  /*5810*/  BSYNC B0 ;  /* 0x0000000000007941 */ /* 0x000fea0003800000 */
.L_x_13531:
        /* <DEDUP_REMOVED lines=9> */
.L_x_13534:
[----:B------:R-:W-:Y:S05]  /*58b0*/  BSYNC B0 ;  /* 0x0000000000007941 */ /* 0x000fea0003800000 */
.L_x_13533:
        /* <DEDUP_REMOVED lines=9> */
.L_x_13536:
[----:B------:R-:W-:Y:S05]  /*5950*/  BSYNC B0 ;  /* 0x0000000000007941 */ /* 0x000fea0003800000 */
.L_x_13535:
        /* <DEDUP_REMOVED lines=41> */
.L_x_13538:
[----:B0-----:R-:W-:Y:S05]  /*5bf0*/  BSYNC B0 ;  /* 0x0000000000007941 */ /* 0x001fea0003800000 */
.L_x_13537:
        /* <DEDUP_REMOVED lines=16> */
.L_x_13540:
[----:B------:R-:W-:Y:S05]  /*5d00*/  BSYNC B0 ;  /* 0x0000000000007941 */ /* 0x000fea0003800000 */
.L_x_13539:
        /* <DEDUP_REMOVED lines=9> */
.L_x_13542:
[----:B------:R-:W-:Y:S05]  /*5da0*/  BSYNC B0 ;  /* 0x0000000000007941 */ /* 0x000fea0003800000 */
.L_x_13541:
        /* <DEDUP_REMOVED lines=9> */
.L_x_13544:
[----:B------:R-:W-:Y:S05]  /*5e40*/  BSYNC B0 ;  /* 0x0000000000007941 */ /* 0x000fea0003800000 */
.L_x_13543:
        /* <DEDUP_REMOVED lines=8> */
[----:B------:R0:W-:Y:S01]  /*5ed0*/  @P3 STG.E.128 [R198.64], R192 ;  /* 0x000000c0c6003986 */ /* 0x0001e2000c101d04 */
[----:B------:R-:W-:Y:S02]  /*5ee0*/  @!P6 ISETP.NE.U32.AND P2, PT, RZ, c[0x0][0x218], PT ;  /* 0x00008600ff00ea0c */ /* 0x000fe40003f45070 */
[----:B0-----:R-:W-:Y:S01]  /*5ef0*/  @P5 MOV R192, 0x10 ;  /* 0x0000001000c05802 */ /* 0x001fe20000000f00 */
[----:B------:R-:W-:Y:S02]  /*5f00*/  @P5 FMUL.FTZ R194, R233, c[0x0][0x1ec] ;  /* 0x00007b00e9c25a20 */ /* 0x000fe40000410000 */
[----:B------:R-:W-:Y:S02]  /*5f10*/  @P5 FMUL.FTZ R195, R234, c[0x0][0x1ec] ;  /* 0x00007b00eac35a20 */ /* 0x000fe40000410000 */
[----:B------:R-:W-:Y:S02]  /*5f20*/  @P5 FMUL.FTZ R198, R235, c[0x0][0x1ec] ;  /* 0x00007b00ebc65a20 */ /* 0x000fe40000410000 */
[----:B------:R-:W-:-:S02]  /*5f30*/  @P5 FMUL.FTZ R199, R236, c[0x0][0x1ec] ;  /* 0x00007b00ecc75a20 */ /* 0x000fc40000410000 */
[----:B------:R-:W-:-:S04]  /*5f40*/  @P5 IMAD.WIDE.U32 R192, R192, R232, c[0x0][0x248] ;  /* 0x00009200c0c05625 */ /* 0x000fc800078e00e8 */
[----:B-----5:R-:W-:Y:S01]  /*5f50*/  @P5 FFMA.FTZ R88, R164, R194, R88 ;  /* 0x000000c2a4585223 */ /* 0x020fe20000010058 */
[----:B------:R-:W-:Y:S01]  /*5f60*/  @!P6 ISETP.NE.AND.EX P2, PT, RZ, c[0x0][0x21c], PT, P2 ;  /* 0x00008700ff00ea0c */ /* 0x000fe20003f45320 */
[----:B------:R-:W-:Y:S01]  /*5f70*/  BSSY B0, `(.L_x_13545) ;  /* 0x0000017000007945 */ /* 0x000fe20003800000 */
[----:B------:R-:W-:Y:S02]  /*5f80*/  @P5 FFMA.FTZ R89, R165, R195, R89 ;  /* 0x000000c3a5595223 */ /* 0x000fe40000010059 */
[----:B------:R-:W-:Y:S02]  /*5f90*/  @P5 FFMA.FTZ R90, R166, R198, R90 ;  /* 0x000000c6a65a5223 */ /* 0x000fe4000001005a */
[----:B------:R-:W-:Y:S01]  /*5fa0*/  @P5 FFMA.FTZ R91, R167, R199, R91 ;  /* 0x000000c7a75b5223 */ /* 0x000fe2000001005b */
[----:B------:R-:W-:Y:S02]  /*5fb0*/  @!P6 ISETP.NE.U32.AND P4, PT, RZ, c[0x0][0x218], PT ;  /* 0x00008600ff00ea0c */ /* 0x000fe40003f85070 */
[----:B------:R-:W-:Y:S01]  /*5fc0*/  @!P6 ISETP.NE.U32.AND P0, PT, RZ, c[0x0][0x218], PT ;  /* 0x00008600ff00ea0c */ /* 0x000fe20003f05070 */
[----:B--2---:R-:W-:Y:S01]  /*5fd0*/  @P5 FMUL.FTZ R172, R240, R194 ;  /* 0x000000c2f0ac5220 */ /* 0x004fe20000410000 */
[----:B------:R-:W-:Y:S01]  /*5fe0*/  IADD3 R194, R213, 0x480, RZ ;  /* 0x00000480d5c27810 */ /* 0x000fe20007ffe0ff */
[----:B---3--:R-:W-:-:S02]  /*5ff0*/  @P5 FMUL.FTZ R173, R239, R195 ;  /* 0x000000c3efad5220 */ /* 0x008fc40000410000 */
[----:B----4-:R-:W-:Y:S02]  /*6000*/  @P5 FMUL.FTZ R174, R238, R198 ;  /* 0x000000c6eeae5220 */ /* 0x010fe40000410000 */
        /* <DEDUP_REMOVED lines=13> */
.L_x_13546:
[----:B------:R-:W-:Y:S05]  /*60e0*/  BSYNC B0 ;  /* 0x0000000000007941 */ /* 0x000fea0003800000 */
.L_x_13545:
        /* <DEDUP_REMOVED lines=18> */
.L_x_13548:
[----:B------:R-:W-:Y:S05]  /*6210*/  BSYNC B0 ;  /* 0x0000000000007941 */ /* 0x000fea0003800000 */
.L_x_13547:
        /* <DEDUP_REMOVED lines=11> */
.L_x_13550:
[----:B------:R-:W-:Y:S05]  /*62d0*/  BSYNC B0 ;  /* 0x0000000000007941 */ /* 0x000fea0003800000 */
.L_x_13549:
        /* <DEDUP_REMOVED lines=17> */
.L_x_13552:
[----:B------:R-:W-:Y:S05]  /*63f0*/  BSYNC B0 ;  /* 0x0000000000007941 */ /* 0x000fea0003800000 */
.L_x_13551:
[----:B------:R-:W2:Y:S04]  /*6400*/  LDL R193, [R1+0x94] ;  /* 0x0000940001c17983 */ /* 0x000ea80000100800 */
[----:B------:R-:W3:Y:S01]  /*6410*/  LDL.LU R195, [R1+0x84] ;  /* 0x0000840001c37983 */ /* 0x000ee20000300800 */
[C---:B------:R-:W-:Y:S01]  /*6420*/  SEL R171, R192.reuse, R171, P1 ;  /* 0x000000abc0ab7207 */ /* 0x040fe20000800000 */
[----:B------:R-:W-:Y:S01]  /*6430*/  @P5 FMUL.FTZ R0, R192, c[0x0][0x1ec] ;  /* 0x00007b00c0005a20 */ /* 0x000fe20000410000 */
[----:B------:R-:W-:Y:S02]  /*6440*/  @P3 IADD3 R2, R2, 0x480, RZ ;  /* 0x0000048002023810 */ /* 0x000fe40007ffe0ff */
[----:B------:R-:W-:Y:S01]  /*6450*/  @P3 MOV R192, 0x10 ;  /* 0x0000001000c03802 */ /* 0x000fe20000000f00 */
[----:B------:R-:W-:Y:S01]  /*6460*/  @P5 FFMA.FTZ R87, R167, R0, R87 ;  /* 0x00000000a7575223 */ /* 0x000fe20000010057 */
[----:B------:R-:W-:-:S04]  /*6470*/  IADD3 R252, R252, c[0x0][0x160], RZ ;  /* 0x00005800fcfc7a10 */ /* 0x000fc80007ffe0ff */
[----:B------:R-:W-:Y:S01]  /*6480*/  ISETP.GE.AND P0, PT, R252, c[0x0][0x164], PT ;  /* 0x00005900fc007a0c */ /* 0x000fe20003f06270 */
[----:B--2---:R-:W-:Y:S01]  /*6490*/  @P5 FMUL.FTZ R175, R193, R0 ;  /* 0x00000000c1af5220 */ /* 0x004fe20000410000 */
[----:B------:R-:W-:Y:S01]  /*64a0*/  @P5 MOV R0, 0x10 ;  /* 0x0000001000005802 */ /* 0x000fe20000000f00 */
[----:B------:R-:W-:Y:S01]  /*64b0*/  @P3 IMAD.WIDE.U32 R192, R2, R192, c[0x0][0x258] ;  /* 0x0000960002c03625 */ /* 0x000fe200078e00c0 */
[----:B---3--:R-:W-:-:S04]  /*64c0*/  LOP3.LUT P1, RZ, R195, 0xff, RZ, 0xc0, !PT ;  /* 0x000000ffc3ff7812 */ /* 0x008fc8000782c0ff */
[----:B------:R0:W-:Y:S02]  /*64d0*/  @P3 STG.E.128 [R192.64], R168 ;  /* 0x000000a8c0003986 */ /* 0x0001e4000c101d04 */
[----:B0-----:R-:W-:Y:S01]  /*64e0*/  @P5 IMAD.WIDE.U32 R192, R194, R0, c[0x0][0x248] ;  /* 0x00009200c2c05625 */ /* 0x001fe200078e0000 */
[----:B------:R-:W-:-:S04]  /*64f0*/  SEL R0, RZ, 0x1, P1 ;  /* 0x00000001ff007807 */ /* 0x000fc80000800000 */
[----:B------:R0:W-:Y:S04]  /*6500*/  @P5 STG.E.128 [R192.64], R172 ;  /* 0x000000acc0005986 */ /* 0x0001e8000c101d04 */
[----:B------:R0:W-:Y:S02]  /*6510*/  STL.S16 [R1+0x84], R0 ;  /* 0x0000840001007387 */ /* 0x0001e40000100600 */
[----:B0-----:R-:W-:Y:S01]  /*6520*/  @P0 CALL.REL.NOINC `(.L_x_13467) ;  /* 0x0000001000000944 */ /* 0x001fe20003c00000 */
[----:B------:R-:W-:Y:S05]  /*6530*/  BRA `(.L_x_13553) ;  /* 0xffffa71000007947 */ /* 0x000fea000383ffff */
.L_x_13467:
        /* <DEDUP_REMOVED lines=41> */
.L_x_13471:
[----:B------:R-:W-:Y:S01]  /*67d0*/  HFMA2.MMA R193, -RZ, RZ, 0, 9.5367431640625e-07 ;  /* 0x00000010ffc17435 */ /* 0x000fe200000001ff */
[----:B------:R-:W-:-:S02]  /*67e0*/  MOV R197, R194 ;  /* 0x000000c200c57202 */ /* 0x000fc40000000f00 */
[----:B------:R-:W-:Y:S02]  /*67f0*/  MOV R232, 0x1f ;  /* 0x0000001f00e87802 */ /* 0x000fe40000000f00 */
[----:B------:R-:W-:Y:S02]  /*6800*/  MOV R213, 0xffffffff ;  /* 0xffffffff00d57802 */ /* 0x000fe40000000f00 */
[----:B------:R-:W-:Y:S02]  /*6810*/  MOV R192, 0x6830 ;  /* 0x0000683000c07802 */ /* 0x000fe40000000f00 */
[----:B0----5:R-:W-:Y:S05]  /*6820*/  CALL.REL.NOINC `($__internal_187_$__cuda_sm70_shflsync_down_p) ;  /* 0x0000046000007944 */ /* 0x021fea0003c00000 */
[----:B-1----:R-:W-:Y:S01]  /*6830*/  MOV R198, R197 ;  /* 0x000000c500c67202 */ /* 0x002fe20000000f00 */
[----:B------:R-:W-:Y:S05]  /*6840*/  BRA `(.L_x_13554) ;  /* 0xffffc5d000007947 */ /* 0x000fea000383ffff */
.L_x_13472:
[----:B------:R-:W-:Y:S01]  /*6850*/  HFMA2.MMA R193, -RZ, RZ, 0, 9.5367431640625e-07 ;  /* 0x00000010ffc17435 */ /* 0x000fe200000001ff */
[----:B------:R-:W-:Y:S02]  /*6860*/  MOV R197, R195 ;  /* 0x000000c300c57202 */ /* 0x000fe40000000f00 */
[----:B------:R-:W-:Y:S02]  /*6870*/  MOV R232, 0x1f ;  /* 0x0000001f00e87802 */ /* 0x000fe40000000f00 */
[----:B------:R-:W-:-:S02]  /*6880*/  MOV R213, 0xffffffff ;  /* 0xffffffff00d57802 */ /* 0x000fc40000000f00 */
[----:B------:R-:W-:Y:S02]  /*6890*/  MOV R192, 0x68b0 ;  /* 0x000068b000c07802 */ /* 0x000fe40000000f00 */
[----:B01---5:R-:W-:Y:S05]  /*68a0*/  CALL.REL.NOINC `($__internal_187_$__cuda_sm70_shflsync_down_p) ;  /* 0x000003e000007944 */ /* 0x023fea0003c00000 */
[----:B------:R-:W-:Y:S01]  /*68b0*/  FADD.FTZ R194, R198, R194 ;  /* 0x000000c2c6c27221 */ /* 0x000fe20000010000 */
[----:B------:R-:W-:Y:S01]  /*68c0*/  HFMA2.MMA R193, -RZ, RZ, 0, 4.76837158203125e-07 ;  /* 0x00000008ffc17435 */ /* 0x000fe200000001ff */
[----:B-1----:R-:W-:Y:S01]  /*68d0*/  FADD.FTZ R195, R195, R197 ;  /* 0x000000c5c3c37221 */ /* 0x002fe20000010000 */
[----:B------:R-:W-:Y:S02]  /*68e0*/  MOV R232, 0x1f ;  /* 0x0000001f00e87802 */ /* 0x000fe40000000f00 */
[----:B------:R-:W-:Y:S02]  /*68f0*/  MOV R213, 0xffffffff ;  /* 0xffffffff00d57802 */ /* 0x000fe40000000f00 */
[----:B------:R-:W-:Y:S02]  /*6900*/  MOV R197, R194 ;  /* 0x000000c200c57202 */ /* 0x000fe40000000f00 */
[----:B------:R-:W-:Y:S02]  /*6910*/  MOV R192, 0x6930 ;  /* 0x0000693000c07802 */ /* 0x000fe40000000f00 */
[----:B------:R-:W-:Y:S05]  /*6920*/  CALL.REL.NOINC `($__internal_187_$__cuda_sm70_shflsync_down_p) ;  /* 0x0000036000007944 */ /* 0x000fea0003c00000 */
[----:B------:R-:W-:Y:S01]  /*6930*/  HFMA2.MMA R193, -RZ, RZ, 0, 4.76837158203125e-07 ;  /* 0x00000008ffc17435 */ /* 0x000fe200000001ff */
[----:B-1----:R-:W-:-:S02]  /*6940*/  MOV R198, R197 ;  /* 0x000000c500c67202 */ /* 0x002fc40000000f00 */
[----:B------:R-:W-:Y:S02]  /*6950*/  MOV R197, R195 ;  /* 0x000000c300c57202 */ /* 0x000fe40000000f00 */
[----:B------:R-:W-:Y:S02]  /*6960*/  MOV R232, 0x1f ;  /* 0x0000001f00e87802 */ /* 0x000fe40000000f00 */
[----:B------:R-:W-:Y:S02]  /*6970*/  MOV R213, 0xffffffff ;  /* 0xffffffff00d57802 */ /* 0x000fe40000000f00 */
[----:B------:R-:W-:Y:S02]  /*6980*/  MOV R192, 0x69a0 ;  /* 0x000069a000c07802 */ /* 0x000fe40000000f00 */
[----:B------:R-:W-:Y:S05]  /*6990*/  CALL.REL.NOINC `($__internal_187_$__cuda_sm70_shflsync_down_p) ;  /* 0x000002f000007944 */ /* 0x000fea0003c00000 */
[----:B------:R-:W-:Y:S01]  /*69a0*/  FADD.FTZ R194, R198, R194 ;  /* 0x000000c2c6c27221 */ /* 0x000fe20000010000 */
[----:B------:R-:W-:Y:S01]  /*69b0*/  HFMA2.MMA R193, -RZ, RZ, 0, 2.384185791015625e-07 ;  /* 0x00000004ffc17435 */ /* 0x000fe200000001ff */
[----:B-1----:R-:W-:Y:S01]  /*69c0*/  FADD.FTZ R195, R195, R197 ;  /* 0x000000c5c3c37221 */ /* 0x002fe20000010000 */
[----:B------:R-:W-:Y:S02]  /*69d0*/  MOV R232, 0x1f ;  /* 0x0000001f00e87802 */ /* 0x000fe40000000f00 */
[----:B------:R-:W-:-:S02]  /*69e0*/  MOV R213, 0xffffffff ;  /* 0xffffffff00d57802 */ /* 0x000fc40000000f00 */
[----:B------:R-:W-:Y:S02]  /*69f0*/  MOV R197, R194 ;  /* 0x000000c200c57202 */ /* 0x000fe40000000f00 */
[----:B------:R-:W-:Y:S02]  /*6a00*/  MOV R192, 0x6a20 ;  /* 0x00006a2000c07802 */ /* 0x000fe40000000f00 */
[----:B------:R-:W-:Y:S05]  /*6a10*/  CALL.REL.NOINC `($__internal_187_$__cuda_sm70_shflsync_down_p) ;  /* 0x0000027000007944 */ /* 0x000fea0003c00000 */
[----:B------:R-:W-:Y:S01]  /*6a20*/  HFMA2.MMA R193, -RZ, RZ, 0, 2.384185791015625e-07 ;  /* 0x00000004ffc17435 */ /* 0x000fe200000001ff */
[----:B-1----:R-:W-:Y:S02]  /*6a30*/  MOV R198, R197 ;  /* 0x000000c500c67202 */ /* 0x002fe40000000f00 */
[----:B------:R-:W-:Y:S02]  /*6a40*/  MOV R197, R195 ;  /* 0x000000c300c57202 */ /* 0x000fe40000000f00 */
[----:B------:R-:W-:Y:S02]  /*6a50*/  MOV R232, 0x1f ;  /* 0x0000001f00e87802 */ /* 0x000fe40000000f00 */
[----:B------:R-:W-:Y:S02]  /*6a60*/  MOV R213, 0xffffffff ;  /* 0xffffffff00d57802 */ /* 0x000fe40000000f00 */
[----:B------:R-:W-:-:S02]  /*6a70*/  MOV R192, 0x6a90 ;  /* 0x00006a9000c07802 */ /* 0x000fc40000000f00 */
[----:B------:R-:W-:Y:S05]  /*6a80*/  CALL.REL.NOINC `($__internal_187_$__cuda_sm70_shflsync_down_p) ;  /* 0x0000020000007944 */ /* 0x000fea0003c00000 */
[----:B------:R-:W-:Y:S01]  /*6a90*/  FADD.FTZ R194, R198, R194 ;  /* 0x000000c2c6c27221 */ /* 0x000fe20000010000 */
[----:B------:R-:W-:Y:S01]  /*6aa0*/  HFMA2.MMA R193, -RZ, RZ, 0, 1.1920928955078125e-07 ;  /* 0x00000002ffc17435 */ /* 0x000fe200000001ff */
[----:B-1----:R-:W-:Y:S01]  /*6ab0*/  FADD.FTZ R198, R195, R197 ;  /* 0x000000c5c3c67221 */ /* 0x002fe20000010000 */
[----:B------:R-:W-:-:S02]  /*6ac0*/  MOV R232, 0x1f ;  /* 0x0000001f00e87802 */ /* 0x000fc40000000f00 */
[----:B------:R-:W-:Y:S02]  /*6ad0*/  MOV R213, 0xffffffff ;  /* 0xffffffff00d57802 */ /* 0x000fe40000000f00 */
[----:B------:R-:W-:Y:S02]  /*6ae0*/  MOV R197, R194 ;  /* 0x000000c200c57202 */ /* 0x000fe40000000f00 */
[----:B------:R-:W-:Y:S02]  /*6af0*/  MOV R192, 0x6b10 ;  /* 0x00006b1000c07802 */ /* 0x000fe40000000f00 */
[----:B------:R-:W-:Y:S05]  /*6b00*/  CALL.REL.NOINC `($__internal_187_$__cuda_sm70_shflsync_down_p) ;  /* 0x0000018000007944 */ /* 0x000fea0003c00000 */
[----:B------:R-:W-:Y:S01]  /*6b10*/  HFMA2.MMA R193, -RZ, RZ, 0, 1.1920928955078125e-07 ;  /* 0x00000002ffc17435 */ /* 0x000fe200000001ff */
[----:B-1----:R-:W-:Y:S02]  /*6b20*/  MOV R195, R197 ;  /* 0x000000c500c37202 */ /* 0x002fe40000000f00 */
[----:B------:R-:W-:Y:S02]  /*6b30*/  MOV R197, R198 ;  /* 0x000000c600c57202 */ /* 0x000fe40000000f00 */
[----:B------:R-:W-:Y:S02]  /*6b40*/  MOV R232, 0x1f ;  /* 0x0000001f00e87802 */ /* 0x000fe40000000f00 */
[----:B------:R-:W-:-:S02]  /*6b50*/  MOV R213, 0xffffffff ;  /* 0xffffffff00d57802 */ /* 0x000fc40000000f00 */
[----:B------:R-:W-:Y:S02]  /*6b60*/  MOV R192, 0x6b80 ;  /* 0x00006b8000c07802 */ /* 0x000fe40000000f00 */
[----:B------:R-:W-:Y:S05]  /*6b70*/  CALL.REL.NOINC `($__internal_187_$__cuda_sm70_shflsync_down_p) ;  /* 0x0000011000007944 */ /* 0x000fea0003c00000 */
[----:B------:R-:W-:Y:S01]  /*6b80*/  FADD.FTZ R195, R195, R194 ;  /* 0x000000c2c3c37221 */ /* 0x000fe20000010000 */
[----:B------:R-:W-:Y:S01]  /*6b90*/  HFMA2.MMA R193, -RZ, RZ, 0, 5.9604644775390625e-08 ;  /* 0x00000001ffc17435 */ /* 0x000fe200000001ff */
[----:B-1----:R-:W-:Y:S01]  /*6ba0*/  FADD.FTZ R194, R198, R197 ;  /* 0x000000c5c6c27221 */ /* 0x002fe20000010000 */
[----:B------:R-:W-:Y:S02]  /*6bb0*/  MOV R232, 0x1f ;  /* 0x0000001f00e87802 */ /* 0x000fe40000000f00 */
[----:B------:R-:W-:Y:S02]  /*6bc0*/  MOV R213, 0xffffffff ;  /* 0xffffffff00d57802 */ /* 0x000fe40000000f00 */
[----:B------:R-:W-:Y:S02]  /*6bd0*/  MOV R197, R195 ;  /* 0x000000c300c57202 */ /* 0x000fe40000000f00 */
[----:B------:R-:W-:Y:S02]  /*6be0*/  MOV R192, 0x6c00 ;  /* 0x00006c0000c07802 */ /* 0x000fe40000000f00 */
[----:B------:R-:W-:Y:S05]  /*6bf0*/  CALL.REL.NOINC `($__internal_187_$__cuda_sm70_shflsync_down_p) ;  /* 0x0000009000007944 */ /* 0x000fea0003c00000 */
[----:B------:R-:W-:Y:S01]  /*6c00*/  HFMA2.MMA R193, -RZ, RZ, 0, 5.9604644775390625e-08 ;  /* 0x00000001ffc17435 */ /* 0x000fe200000001ff */
[----:B-1----:R-:W-:-:S02]  /*6c10*/  MOV R198, R197 ;  /* 0x000000c500c67202 */ /* 0x002fc40000000f00 */
[----:B------:R-:W-:Y:S02]  /*6c20*/  MOV R197, R194 ;  /* 0x000000c200c57202 */ /* 0x000fe40000000f00 */
[----:B------:R-:W-:Y:S02]  /*6c30*/  MOV R232, 0x1f ;  /* 0x0000001f00e87802 */ /* 0x000fe40000000f00 */
[----:B------:R-:W-:Y:S02]  /*6c40*/  MOV R213, 0xffffffff ;  /* 0xffffffff00d57802 */ /* 0x000fe40000000f00 */
[----:B------:R-:W-:Y:S02]  /*6c50*/  MOV R192, 0x6c70 ;  /* 0x00006c7000c07802 */ /* 0x000fe40000000f00 */
[----:B------:R-:W-:Y:S05]  /*6c60*/  CALL.REL.NOINC `($__internal_187_$__cuda_sm70_shflsync_down_p) ;  /* 0x0000002000007944 */ /* 0x000fea0003c00000 */
[----:B-1----:R-:W-:Y:S01]  /*6c70*/  MOV R193, R197 ;  /* 0x000000c500c17202 */ /* 0x002fe20000000f00 */
[----:B------:R-:W-:Y:S05]  /*6c80*/  BRA `(.L_x_13555) ;  /* 0xffffc2b000007947 */ /* 0x000fea000383ffff */
        .weak           $__internal_187_$__cuda_sm70_shflsync_down_p
        .type           $__internal_187_$__cuda_sm70_shflsync_down_p,@function
        .size           $__internal_187_$__cuda_sm70_shflsync_down_p,(.L_x_14405 - $__internal_187_$__cuda_sm70_shflsync_down_p)
$__internal_187_$__cuda_sm70_shflsync_down_p:
[----:B------:R-:W-:Y:S04]  /*6c90*/  WARPSYNC R213 ;  /* 0x000000d500007348 */ /* 0x000fe80003800000 */
[----:B------:R0:W1:Y:S02]  /*6ca0*/  SHFL.DOWN PT, R197, R197, R193, R232 ;  /* 0x080000c1c5c57389 */ /* 0x00006400000e00e8 */
[----:B0-----:R-:W-:-:S06]  /*6cb0*/  HFMA2.MMA R193, -RZ, RZ, 0, 0 ;  /* 0x00000000ffc17435 */ /* 0x001fcc00000001ff */
[----:B------:R-:W-:Y:S05]  /*6cc0*/  RET.REL.NODEC R192 `(_ZN10layer_norm13ln_bwd_kernelINS_13Kernel_traitsIfffffjLj5120ELj1ELj1ELj4ELj16ENS_18Kernel_traits_baseILj5120EfffffjLj128EEEEELb0ELb1ELb1ELb1EEEvNS_9BwdParamsE) ;  /* 0xffff9330c0007950 */ /* 0x000fea0003c3ffff */
.L_x_13556:
        /* <DEDUP_REMOVED lines=11> */
.L_x_14405:


//--------------------- .text._ZN10layer_norm13ln_bwd_kernelINS_13Kernel_traitsIfffffjLj5120ELj1ELj1ELj4ELj16ENS_18Kernel_traits_baseILj5120EfffffjLj128EEEEELb1ELb0ELb0ELb0EEEvNS_9BwdParamsE --------------------------
	.section	.text._ZN10layer_norm13ln_bwd_kernelINS_13Kernel_traitsIfffffjLj5120ELj1ELj1ELj4ELj16ENS_18Kernel_traits_baseILj5120EfffffjLj128EEEEELb1ELb0ELb0ELb0EEEvNS_9BwdParamsE,"ax",@progbits
	.sectioninfo	@"SHI_REGISTERS=255"
	.align	128
        .global         _ZN10layer_norm13ln_bwd_kernelINS_13Kernel_traitsIfffffjLj5120ELj1ELj1ELj4ELj16ENS_18Kernel_traits_baseILj5120EfffffjLj128EEEEELb1ELb0ELb0ELb0EEEvNS_9BwdParamsE
        .type           _ZN10layer_norm13ln_bwd_kernelINS_13Kernel_traitsIfffffjLj5120ELj1ELj1ELj4ELj16ENS_18Kernel_traits_baseILj5120EfffffjLj128EEEEELb1ELb0ELb0ELb0EEEvNS_9BwdParamsE,@function
        .size           _ZN10layer_norm13ln_bwd_kernelINS_13Kernel_traitsIfffffjLj5120ELj1ELj1ELj4ELj16ENS_18Kernel_traits_baseILj5120EfffffjLj128EEEEELb1ELb0ELb0ELb0EEEvNS_9BwdParamsE,(.L_x_14406 - _ZN10layer_norm13ln_bwd_kernelINS_13Kernel_traitsIfffffjLj5120ELj1ELj1ELj4ELj16ENS_18Kernel_traits_baseILj5120EfffffjLj128EEEEELb1ELb0ELb0ELb0EEEvNS_9BwdParamsE)
        .other          _ZN10layer_norm13ln_bwd_kernelINS_13Kernel_traitsIfffffjLj5120ELj1ELj1ELj4ELj16ENS_18Kernel_traits_baseILj5120EfffffjLj128EEEEELb1ELb0ELb0ELb0EEEvNS_9BwdParamsE,@"STO_CUDA_ENTRY STV_DEFAULT"
_ZN10layer_norm13ln_bwd_kernelINS_13Kernel_traitsIfffffjLj5120ELj1ELj1ELj4ELj16ENS_18Kernel_traits_baseILj5120EfffffjLj128EEEEELb1ELb0ELb0ELb0EEEvNS_9BwdParamsE:
.text._ZN10layer_norm13ln_bwd_kernelINS_13Kernel_traitsIfffffjLj5120ELj1ELj1ELj4ELj16ENS_18Kernel_traits_baseILj5120EfffffjLj128EEEEELb1ELb0ELb0ELb0EEEvNS_9BwdParamsE:
        /* <DEDUP_REMOVED lines=8> */
[----:B------:R-:W1:Y:S01]  /*0080*/  S2R R23, SR_TID.X ;  /* 0x0000000000177919 */ /* 0x000e620000002100 */
[----:B------:R-:W-:Y:S01]  /*0090*/  MOV R0, c[0x0][0x168] ;  /* 0x00005a0000007a02 */ /* 0x000fe20000000f00 */
[----:B------:R-:W-:-:S02]  /*00a0*/  ULDC.64 UR4, c[0x0][0x118] ;  /* 0x0000460000047ab9 */ /* 0x000fc40000000a00 */
[----:B------:R0:W4:Y:S01]  /*00b0*/  LDL.64 R24, [R1+0x18] ;  /* 0x0000180001187983 */ /* 0x0001220000100a00 */
[----:B------:R-:W-:-:S03]  /*00c0*/  SHF.R.S32.HI R0, RZ, 0x1f, R0 ;  /* 0x0000001fff007819 */ /* 0x000fc60000011400 */
[----:B------:R0:W4:Y:S01]  /*00d0*/  LDL.64 R26, [R1+0x20] ;  /* 0x00002000011a7983 */ /* 0x0001220000100a00 */
        /* <DEDUP_REMOVED lines=25> */
[----:B------:R-:W-:-:S03]  /*0270*/  @P6 IADD3 R0, R0, 0x80, RZ ;  /* 0x0000008000006810 */ /* 0x000fc60007ffe0ff */
[----:B------:R-:W-:Y:S02]  /*0280*/  @P1 MOV R15, 0x10 ;  /* 0x00000010000f1802 */ /* 0x000fe40000000f00 */
[C---:B------:R-:W-:Y:S01]  /*0290*/  @P0 IMAD.WIDE.U32 R12, R0.reuse, R13, c[0x0][0x1b0] ;  /* 0x00006c00000c0625 */ /* 0x040fe200078e000d */
[----:B------:R-:W-:Y:S02]  /*02a0*/  @P0 IADD3 R0, R0, 0x80, RZ ;  /* 0x0000008000000810 */ /* 0x000fe40007ffe0ff */
[C---:B------:R-:W-:Y:S02]  /*02b0*/  ISETP.GE.U32.AND P0, PT, R5.reuse, 0x100, PT ;  /* 0x000001000500780c */ /* 0x040fe40003f06070 */
[C---:B------:R-:W-:Y:S01]  /*02c0*/  ISETP.GE.U32.AND P6, PT, R5.reuse, 0x180, PT ;  /* 0x000001800500780c */ /* 0x040fe20003fc6070 */
[----:B--2---:R1:W2:Y:S01]  /*02d0*/  @P3 LDG.E.128 R16, [R2.64] ;  /* 0x0000000402103981 */ /* 0x0042a2000c1e1d00 */
[----:B------:R-:W-:Y:S01]  /*02e0*/  @P1 IMAD.WIDE.U32 R14, R0, R15, c[0x0][0x1b0] ;  /* 0x00006c00000e1625 */ /* 0x000fe200078e000f */
[----:B------:R-:W-:-:S02]  /*02f0*/  ISETP.GE.U32.AND P4, PT, R5, 0x480, PT ;  /* 0x000004800500780c */ /* 0x000fc40003f86070 */
[----:B------:R-:W-:Y:S02]  /*0300*/  @P1 IADD3 R0, R0, 0x80, RZ ;  /* 0x0000008000001810 */ /* 0x000fe40007ffe0ff */
[----:B------:R0:W5:Y:S01]  /*0310*/  @P1 LDG.E.128 R160, [R14.64] ;  /* 0x000000040ea01981 */ /* 0x000162000c1e1d00 */
[----:B------:R-:W0:Y:S01]  /*0320*/  S2UR UR6, SR_CTAID.X ;  /* 0x00000000000679c3 */ /* 0x000e220000002500 */
[C---:B------:R-:W-:Y:S02]  /*0330*/  ISETP.GE.U32.AND P5, PT, R5.reuse, 0x500, PT ;  /* 0x000005000500780c */ /* 0x040fe40003fa6070 */
[----:B---3--:R-:W3:Y:S05]  /*0340*/  @P0 LDG.E.128 R32, [R6.64] ;  /* 0x0000000406200981 */ /* 0x008eea000c1e1d00 */
[----:B------:R-:W-:Y:S01]  /*0350*/  @P4 MOV R21, 0x10 ;  /* 0x0000001000154802 */ /* 0x000fe20000000f00 */
[----:B----4-:R-:W4:Y:S05]  /*0360*/  @P6 LDG.E.128 R28, [R8.64] ;  /* 0x00000004081c6981 */ /* 0x010f2a000c1e1d00 */
[----:B-1----:R-:W-:Y:S01]  /*0370*/  @P5 MOV R3, 0x10 ;  /* 0x0000001000035802 */ /* 0x002fe20000000f00 */
[----:B--2---:R1:W-:Y:S04]  /*0380*/  @P3 STL.64 [R1+0x48], R16 ;  /* 0x0000481001003387 */ /* 0x0043e80000100a00 */
[----:B------:R2:W-:Y:S01]  /*0390*/  @P3 STL.64 [R1+0x50], R18 ;  /* 0x0000501201003387 */ /* 0x0005e20000100a00 */
[----:B------:R-:W-:-:S03]  /*03a0*/  ISETP.GE.U32.AND P3, PT, R5, 0x400, PT ;  /* 0x000004000500780c */ /* 0x000fc60003f66070 */
[----:B---3--:R3:W-:Y:S01]  /*03b0*/  @P0 STL.64 [R1+0x38], R32 ;  /* 0x0000382001000387 */ /* 0x0087e20000100a00 */
[----:B-1----:R-:W-:-:S03]  /*03c0*/  @P2 MOV R17, 0x10 ;  /* 0x0000001000112802 */ /* 0x002fc60000000f00 */
[----:B------:R3:W-:Y:S02]  /*03d0*/  @P0 STL.64 [R1+0x40], R34 ;  /* 0x0000402201000387 */ /* 0x0007e40000100a00 */
[C---:B------:R-:W-:Y:S02]  /*03e0*/  @P2 IMAD.WIDE.U32 R16, R0.reuse, R17, c[0x0][0x1b0] ;  /* 0x00006c0000102625 */ /* 0x040fe400078e0011 */
[----:B----4-:R3:W-:Y:S02]  /*03f0*/  @P6 STL.64 [R1+0x28], R28 ;  /* 0x0000281c01006387 */ /* 0x0107e40000100a00 */
[----:B--2---:R-:W-:Y:S02]  /*0400*/  @P3 MOV R19, 0x10 ;  /* 0x0000001000133802 */ /* 0x004fe40000000f00 */
[----:B------:R-:W-:Y:S01]  /*0410*/  @P2 IADD3 R0, R0, 0x80, RZ ;  /* 0x0000008000002810 */ /* 0x000fe20007ffe0ff */
[----:B------:R3:W-:Y:S01]  /*0420*/  @P6 STL.64 [R1+0x30], R30 ;  /* 0x0000301e01006387 */ /* 0x0007e20000100a00 */
[----:B------:R-:W-:-:S02]  /*0430*/  ISETP.NE.AND P6, PT, R22, RZ, PT ;  /* 0x000000ff1600720c */ /* 0x000fc40003fc5270 */
[----:B------:R-:W-:Y:S01]  /*0440*/  ISETP.NE.AND P0, PT, R4, RZ, PT ;  /* 0x000000ff0400720c */ /* 0x000fe20003f05270 */
[C---:B------:R-:W-:Y:S01]  /*0450*/  @P3 IMAD.WIDE.U32 R18, R0.reuse, R19, c[0x0][0x1b0] ;  /* 0x00006c0000123625 */ /* 0x040fe200078e0013 */
[----:B------:R-:W-:Y:S01]  /*0460*/  @P3 IADD3 R0, R0, 0x80, RZ ;  /* 0x0000008000003810 */ /* 0x000fe20007ffe0ff */
[----:B------:R3:W5:Y:S04]  /*0470*/  @P2 LDG.E.128 R156, [R16.64] ;  /* 0x00000004109c2981 */ /* 0x000768000c1e1d00 */
[C---:B------:R-:W-:Y:S01]  /*0480*/  @P4 IMAD.WIDE.U32 R20, R0.reuse, R21, c[0x0][0x1b0] ;  /* 0x00006c0000144625 */ /* 0x040fe200078e0015 */
[----:B------:R3:W5:Y:S01]  /*0490*/  @P3 LDG.E.128 R152, [R18.64] ;  /* 0x0000000412983981 */ /* 0x000762000c1e1d00 */
[----:B------:R-:W-:-:S03]  /*04a0*/  @P4 IADD3 R0, R0, 0x80, RZ ;  /* 0x0000008000004810 */ /* 0x000fc60007ffe0ff */
[----:B------:R-:W2:Y:S04]  /*04b0*/  @P6 LDG.E.128 R24, [R10.64] ;  /* 0x000000040a186981 */ /* 0x000ea8000c1e1d00 */
[----:B------:R3:W5:Y:S04]  /*04c0*/  @P0 LDG.E.128 R164, [R12.64] ;  /* 0x000000040ca40981 */ /* 0x000768000c1e1d00 */
        /* <DEDUP_REMOVED lines=48> */
[----:B---3--:R-:W-:Y:S01]  /*07d0*/  HFMA2.MMA R2, -RZ, RZ, 0, 5.9604644775390625e-08 ;  /* 0x00000001ff027435 */ /* 0x008fe200000001ff */
[----:B------:R-:W-:-:S06]  /*07e0*/  MOV R141, RZ ;  /* 0x000000ff008d7202 */ /* 0x000fcc0000000f00 */
[----:B------:R0:W-:Y:S04]  /*07f0*/  STL.S16 [R1+0x14], R2 ;  /* 0x0000140201007387 */ /* 0x0001e80000100600 */
.L_x_13600:
[----:B------:R-:W-:Y:S02]  /*0800*/  ISETP.NE.U32.AND P5, PT, RZ, c[0x0][0x1c0], PT ;  /* 0x00007000ff007a0c */ /* 0x000fe40003fa5070 */
[----:B0-----:R-:W-:Y:S02]  /*0810*/  SHF.R.S32.HI R2, RZ, 0x1f, R0 ;  /* 0x0000001fff027819 */ /* 0x001fe40000011400 */
[----:B------:R-:W-:-:S13]  /*0820*/  ISETP.NE.AND.EX P5, PT, RZ, c[0x0][0x1c4], PT, P5 ;  /* 0x00007100ff007a0c */ /* 0x000fda0003fa5350 */
[----:B------:R-:W-:-:S04]  /*0830*/  @P5 LEA R172, P6, R0, c[0x0][0x1c0], 0x2 ;  /* 0x0000700000ac5a11 */ /* 0x000fc800078c10ff */
[----:B------:R-:W-:Y:S02]  /*0840*/  @P5 LEA.HI.X R173, R0, c[0x0][0x1c4], R2, 0x2, P6 ;  /* 0x0000710000ad5a11 */ /* 0x000fe400030f1402 */
[----:B------:R-:W-:-:S06]  /*0850*/  MOV R2, 0x3f800000 ;  /* 0x3f80000000027802 */ /* 0x000fcc0000000f00 */
[----:B-----5:R0:W5:Y:S02]  /*0860*/  @P5 LDG.E R2, [R172.64] ;  /* 0x00000004ac025981 */ /* 0x020164000c1e1900 */
[----:B0-----:R-:W-:-:S05]  /*0870*/  MOV R172, 0x4 ;  /* 0x0000000400ac7802 */ /* 0x001fca0000000f00 */
[CC--:B------:R-:W-:Y:S01]  /*0880*/  IMAD.WIDE R174, R0.reuse, R172.reuse, c[0x0][0x1a0] ;  /* 0x0000680000ae7625 */ /* 0x0c0fe200078e02ac */
[----:B------:R-:W0:Y:S01]  /*0890*/  S2R R176, SR_TID.X ;  /* 0x0000000000b07919 */ /* 0x000e220000002100 */
[----:B------:R-:W1:Y:S02]  /*08a0*/  LDC.U8 R208, c[0x0][0x1f0] ;  /* 0x00007c00ffd07b82 */ /* 0x000e640000000000 */
[C---:B------:R-:W-:Y:S01]  /*08b0*/  IMAD.WIDE R172, R0.reuse, R172, c[0x0][0x1a8] ;  /* 0x00006a0000ac7625 */ /* 0x040fe200078e02ac */
[----:B------:R2:W5:Y:S03]  /*08c0*/  LDG.E R188, [R174.64] ;  /* 0x00000004aebc7981 */ /* 0x000566000c1e1900 */
[----:B------:R-:W-:Y:S01]  /*08d0*/  IMAD R4, R0, c[0x0][0x168], RZ ;  /* 0x00005a0000047a24 */ /* 0x000fe200078e02ff */
[----:B------:R-:W-:Y:S01]  /*08e0*/  LOP3.LUT P6, RZ, R5, 0xffffff80, RZ, 0xc0, !PT ;  /* 0xffffff8005ff7812 */ /* 0x000fe200078cc0ff */
[----:B------:R3:W5:Y:S01]  /*08f0*/  LDG.E R3, [R172.64] ;  /* 0x00000004ac037981 */ /* 0x000762000c1e1900 */
[----:B------:R-:W-:Y:S01]  /*0900*/  BSSY B0, `(.L_x_13558) ;  /* 0x000003a000007945 */ /* 0x000fe20003800000 */
[----:B------:R-:W-:Y:S01]  /*0910*/  CS2R R186, SRZ ;  /* 0x0000000000ba7805 */ /* 0x000fe2000001ff00 */
[----:B---3--:R-:W-:-:S04]  /*0920*/  SHF.R.S32.HI R172, RZ, 0x1f, R4 ;  /* 0x0000001fffac7819 */ /* 0x008fc80000011404 */
[----:B------:R-:W-:Y:S02]  /*0930*/  LEA.HI R4, R172, R4, RZ, 0x2 ;  /* 0x00000004ac047211 */ /* 0x000fe400078f10ff */
[----:B0-----:R-:W-:-:S04]  /*0940*/  LOP3.LUT R172, R176, 0x7f, RZ, 0xc0, !PT ;  /* 0x0000007fb0ac7812 */ /* 0x001fc800078ec0ff */
[----:B------:R-:W-:-:S04]  /*0950*/  LEA.HI.SX32 R4, R4, R172, 0x1e ;  /* 0x000000ac04047211 */ /* 0x000fc800078ff2ff */
[----:B------:R-:W-:Y:S01]  /*0960*/  MOV R196, R4 ;  /* 0x0000000400c47202 */ /* 0x000fe20000000f00 */
[----:B------:R-:W-:Y:S05]  /*0970*/  @!P6 BRA `(.L_x_13559) ;  /* 0x000003200000e947 */ /* 0x000fea0003800000 */
[----:B-12---:R-:W-:Y:S01]  /*0980*/  ISETP.NE.U32.AND P5, PT, RZ, c[0x0][0x218], PT ;  /* 0x00008600ff007a0c */ /* 0x006fe20003fa5070 */
[----:B------:R-:W2:Y:S03]  /*0990*/  LDL R217, [R1+0x48] ;  /* 0x0000480001d97983 */ /* 0x000ea60000100800 */
[----:B------:R-:W-:Y:S01]  /*09a0*/  ISETP.NE.AND.EX P5, PT, RZ, c[0x0][0x21c], PT, P5 ;  /* 0x00008700ff007a0c */ /* 0x000fe20003fa5350 */
[----:B------:R-:W3:Y:S04]  /*09b0*/  LDL R216, [R1+0x4c] ;  /* 0x00004c0001d87983 */ /* 0x000ee80000100800 */
[----:B------:R-:W4:Y:S04]  /*09c0*/  LDL R215, [R1+0x50] ;  /* 0x0000500001d77983 */ /* 0x000f280000100800 */
[----:B------:R-:W2:Y:S04]  /*09d0*/  LDL R209, [R1+0x54] ;  /* 0x0000540001d17983 */ /* 0x000ea80000100800 */
[----:B------:R-:W-:-:S04]  /*09e0*/  @P5 LEA R172, P6, R4, c[0x0][0x218], 0x4 ;  /* 0x0000860004ac5a11 */ /* 0x000fc800078c20ff */
[----:B------:R-:W-:-:S05]  /*09f0*/  @P5 LEA.HI.X R173, R4, c[0x0][0x21c], RZ, 0x4, P6 ;  /* 0x0000870004ad5a11 */ /* 0x000fca00030f24ff */
[----:B------:R0:W5:Y:S01]  /*0a00*/  @P5 LDG.E.128 R60, [R172.64] ;  /* 0x00000004ac3c5981 */ /* 0x000162000c1e1d00 */
[----:B------:R-:W-:-:S04]  /*0a10*/  LEA R186, P5, R4, c[0x0][0x190], 0x2 ;  /* 0x0000640004ba7a11 */ /* 0x000fc800078a10ff */
[C---:B------:R-:W-:Y:S02]  /*0a20*/  LEA.HI.X R187, R4.reuse, c[0x0][0x194], RZ, 0x2, P5 ;  /* 0x0000650004bb7a11 */ /* 0x040fe400028f14ff */
[----:B------:R-:W-:Y:S01]  /*0a30*/  LEA R174, P5, R4, c[0x0][0x188], 0x4 ;  /* 0x0000620004ae7a11 */ /* 0x000fe200078a20ff */
[----:B0-----:R-:W-:-:S03]  /*0a40*/  HFMA2.MMA R172, -RZ, RZ, 0, 9.5367431640625e-07 ;  /* 0x00000010ffac7435 */ /* 0x001fc600000001ff */
[----:B------:R-:W-:Y:S01]  /*0a50*/  LEA.HI.X R175, R4, c[0x0][0x18c], RZ, 0x4, P5 ;  /* 0x0000630004af7a11 */ /* 0x000fe200028f24ff */
[----:B------:R0:W5:Y:S01]  /*0a60*/  LDG.E R6, [R186.64] ;  /* 0x00000004ba067981 */ /* 0x000162000c1e1900 */
[----:B------:R-:W-:-:S03]  /*0a70*/  ISETP.NE.AND P5, PT, R208, RZ, PT ;  /* 0x000000ffd000720c */ /* 0x000fc60003fa5270 */
[----:B------:R1:W2:Y:S01]  /*0a80*/  LDG.E.128 R176, [R174.64] ;  /* 0x00000004aeb07981 */ /* 0x0002a2000c1e1d00 */
[----:B-----5:R-:W-:Y:S01]  /*0a90*/  FSEL R16, R188, RZ, !P5 ;  /* 0x000000ffbc107208 */ /* 0x020fe20006800000 */
[----:B------:R-:W-:-:S06]  /*0aa0*/  IMAD.WIDE.U32 R172, R4, R172, c[0x0][0x208] ;  /* 0x0000820004ac7625 */ /* 0x000fcc00078e00ac */
[----:B-1----:R-:W3:Y:S01]  /*0ab0*/  LDG.E.128 R172, [R172.64] ;  /* 0x00000004acac7981 */ /* 0x002ee2000c1e1d00 */
        /* <DEDUP_REMOVED lines=21> */
[----:B------:R-:W-:Y:S01]  /*0c10*/  FFMA.FTZ R172, R238, R217, R172 ;  /* 0x000000d9eeac7223 */ /* 0x000fe200000100ac */
[----:B------:R1:W-:Y:S01]  /*0c20*/  STL [R1+0x10], R196 ;  /* 0x000010c401007387 */ /* 0x0003e20000100800 */
[----:B------:R-:W-:Y:S02]  /*0c30*/  FADD.FTZ R102, R102, R174 ;  /* 0x000000ae66667221 */ /* 0x000fe40000010000 */
[----:B------:R-:W-:-:S02]  /*0c40*/  FFMA.FTZ R142, R174, R238, R142 ;  /* 0x000000eeae8e7223 */ /* 0x000fc4000001008e */
[----:B------:R-:W-:Y:S02]  /*0c50*/  FADD.FTZ R103, R103, R175 ;  /* 0x000000af67677221 */ /* 0x000fe40000010000 */
[----:B------:R-:W-:Y:S02]  /*0c60*/  FFMA.FTZ R143, R175, R216, R143 ;  /* 0x000000d8af8f7223 */ /* 0x000fe4000001008f */
[----:B0-----:R-:W-:Y:S01]  /*0c70*/  FADD.FTZ R187, R173, R215 ;  /* 0x000000d7adbb7221 */ /* 0x001fe20000010000 */
[----:B-1----:R-:W-:Y:S01]  /*0c80*/  IADD3 R196, R4, 0x80, RZ ;  /* 0x0000008004c47810 */ /* 0x002fe20007ffe0ff */
[----:B------:R-:W-:Y:S02]  /*0c90*/  FFMA.FTZ R186, R216, R215, R172 ;  /* 0x000000d7d8ba7223 */ /* 0x000fe400000100ac */
.L_x_13559:
[----:B-12---:R-:W-:Y:S05]  /*0ca0*/  BSYNC B0 ;  /* 0x0000000000007941 */ /* 0x006fea0003800000 */
.L_x_13558:
[----:B------:R-:W-:Y:S01]  /*0cb0*/  ISETP.GE.U32.AND P5, PT, R5, 0x100, PT ;  /* 0x000001000500780c */ /* 0x000fe20003fa6070 */
[----:B------:R-:W-:-:S12]  /*0cc0*/  BSSY B0, `(.L_x_13560) ;  /* 0x0000035000007945 */ /* 0x000fd80003800000 */
[----:B------:R-:W-:Y:S05]  /*0cd0*/  @!P5 BRA `(.L_x_13561) ;  /* 0x000003300000d947 */ /* 0x000fea0003800000 */
[----:B------:R-:W-:Y:S01]  /*0ce0*/  ISETP.NE.U32.AND P5, PT, RZ, c[0x0][0x218], PT ;  /* 0x00008600ff007a0c */ /* 0x000fe20003fa5070 */
[----:B------:R-:W2:Y:S03]  /*0cf0*/  LDL R236, [R1+0x38] ;  /* 0x0000380001ec7983 */ /* 0x000ea60000100800 */
[----:B------:R-:W-:Y:S01]  /*0d00*/  ISETP.NE.AND.EX P5, PT, RZ, c[0x0][0x21c], PT, P5 ;  /* 0x00008700ff007a0c */ /* 0x000fe20003fa5350 */
[----:B------:R-:W3:Y:S04]  /*0d10*/  LDL R218, [R1+0x3c] ;  /* 0x00003c0001da7983 */ /* 0x000ee80000100800 */
[----:B------:R-:W4:Y:S08]  /*0d20*/  LDL R209, [R1+0x44] ;  /* 0x0000440001d17983 */ /* 0x000f300000100800 */
[----:B------:R-:W-:-:S04]  /*0d30*/  @P5 LEA R172, P6, R196, c[0x0][0x218], 0x4 ;  /* 0x00008600c4ac5a11 */ /* 0x000fc800078c20ff */
[----:B------:R-:W-:-:S05]  /*0d40*/  @P5 LEA.HI.X R173, R196, c[0x0][0x21c], RZ, 0x4, P6 ;  /* 0x00008700c4ad5a11 */ /* 0x000fca00030f24ff */
[----:B------:R0:W5:Y:S01]  /*0d50*/  @P5 LDG.E.128 R56, [R172.64] ;  /* 0x00000004ac385981 */ /* 0x000162000c1e1d00 */
[C---:B------:R-:W-:Y:S02]  /*0d60*/  LEA R202, P5, R196.reuse, c[0x0][0x190], 0x2 ;  /* 0x00006400c4ca7a11 */ /* 0x040fe400078a10ff */
[----:B------:R-:W-:Y:S02]  /*0d70*/  MOV R176, 0x10 ;  /* 0x0000001000b07802 */ /* 0x000fe40000000f00 */
[----:B------:R-:W-:-:S03]  /*0d80*/  LEA.HI.X R203, R196, c[0x0][0x194], RZ, 0x2, P5 ;  /* 0x00006500c4cb7a11 */ /* 0x000fc600028f14ff */
[C---:B------:R-:W-:Y:S01]  /*0d90*/  IMAD.WIDE.U32 R176, R196.reuse, R176, c[0x0][0x208] ;  /* 0x00008200c4b07625 */ /* 0x040fe200078e00b0 */
[C---:B0-----:R-:W-:Y:S01]  /*0da0*/  LEA R172, P5, R196.reuse, c[0x0][0x188], 0x4 ;  /* 0x00006200c4ac7a11 */ /* 0x041fe200078a20ff */
[----:B------:R0:W5:Y:S03]  /*0db0*/  LDG.E R7, [R202.64] ;  /* 0x00000004ca077981 */ /* 0x000166000c1e1900 */
[----:B------:R-:W-:Y:S01]  /*0dc0*/  LEA.HI.X R173, R196, c[0x0][0x18c], RZ, 0x4, P5 ;  /* 0x00006300c4ad7a11 */ /* 0x000fe200028f24ff */
[----:B------:R-:W2:Y:S01]  /*0dd0*/  LDG.E.128 R176, [R176.64] ;  /* 0x00000004b0b07981 */ /* 0x000ea2000c1e1d00 */
[----:B------:R-:W-:-:S04]  /*0de0*/  ISETP.NE.AND P5, PT, R208, RZ, PT ;  /* 0x000000ffd000720c */ /* 0x000fc80003fa5270 */
[----:B------:R-:W3:Y:S01]  /*0df0*/  LDG.E.128 R172, [R172.64] ;  /* 0x00000004acac7981 */ /* 0x000ee2000c1e1d00 */
[----:B-----5:R-:W-:-:S03]  /*0e00*/  FSEL R182, R188, RZ, !P5 ;  /* 0x000000ffbcb67208 */ /* 0x020fc60006800000 */
[----:B0-----:R-:W4:Y:S01]  /*0e10*/  LDL R203, [R1+0x40] ;  /* 0x0000400001cb7983 */ /* 0x001f220000100800 */
[----:B------:R-:W-:Y:S01]  /*0e20*/  IADD3 R196, R196, 0x80, RZ ;  /* 0x00000080c4c47810 */ /* 0x000fe20007ffe0ff */
[----:B--2---:R-:W-:Y:S02]  /*0e30*/  FMUL.FTZ R237, R236, R176 ;  /* 0x000000b0eced7220 */ /* 0x004fe40000410000 */
[C---:B---3--:R-:W-:Y:S02]  /*0e40*/  FADD.FTZ R172, -R182.reuse, R172 ;  /* 0x000000acb6ac7221 */ /* 0x048fe40000010100 */
[C---:B------:R-:W-:Y:S02]  /*0e50*/  FADD.FTZ R173, -R182.reuse, R173 ;  /* 0x000000adb6ad7221 */ /* 0x040fe40000010100 */
[----:B------:R-:W-:Y:S02]  /*0e60*/  FMUL.FTZ R202, R3, R172 ;  /* 0x000000ac03ca7220 */ /* 0x000fe40000410000 */
[----:B------:R-:W-:-:S02]  /*0e70*/  FADD.FTZ R174, -R182, R174 ;  /* 0x000000aeb6ae7221 */ /* 0x000fc40000010100 */
[----:B------:R-:W-:Y:S02]  /*0e80*/  FADD.FTZ R175, -R182, R175 ;  /* 0x000000afb6af7221 */ /* 0x000fe40000010100 */
[----:B------:R-:W-:Y:S02]  /*0e90*/  FMUL.FTZ R182, R3, R173 ;  /* 0x000000ad03b67220 */ /* 0x000fe40000410000 */
        /* <DEDUP_REMOVED lines=9> */
[----:B------:R-:W-:Y:S01]  /*0f30*/  FFMA.FTZ R137, R177, R182, R137 ;  /* 0x000000b6b1897223 */ /* 0x000fe20000010089 */
[----:B------:R1:W-:Y:S01]  /*0f40*/  STL [R1+0x4], R182 ;  /* 0x000004b601007387 */ /* 0x0003e20000100800 */
[----:B------:R-:W-:-:S02]  /*0f50*/  FADD.FTZ R172, R172, R203 ;  /* 0x000000cbacac7221 */ /* 0x000fc40000010000 */
[----:B------:R-:W-:Y:S02]  /*0f60*/  FFMA.FTZ R173, R236, R203, R173 ;  /* 0x000000cbecad7223 */ /* 0x000fe400000100ad */
[----:B0-----:R-:W-:Y:S02]  /*0f70*/  FMUL.FTZ R202, R3, R175 ;  /* 0x000000af03ca7220 */ /* 0x001fe40000410000 */
[----:B-1----:R-:W-:Y:S02]  /*0f80*/  FMUL.FTZ R182, R209, R179 ;  /* 0x000000b3d1b67220 */ /* 0x002fe40000410000 */
        /* <DEDUP_REMOVED lines=8> */
.L_x_13561:
[----:B------:R-:W-:Y:S05]  /*1010*/  BSYNC B0 ;  /* 0x0000000000007941 */ /* 0x000fea0003800000 */
.L_x_13560:
        /* <DEDUP_REMOVED lines=9> */
[----:B------:R-:W-:Y:S01]  /*10b0*/  @P5 LEA.HI.X R173, R196, c[0x0][0x21c], RZ, 0x4, P6 ;  /* 0x00008700c4ad5a11 */ /* 0x000fe200030f24ff */
[----:B------:R-:W-:-:S04]  /*10c0*/  HFMA2.MMA R176, -RZ, RZ, 0, 9.5367431640625e-07 ;  /* 0x00000010ffb07435 */ /* 0x000fc800000001ff */
[----:B------:R0:W5:Y:S01]  /*10d0*/  @P5 LDG.E.128 R52, [R172.64] ;  /* 0x00000004ac345981 */ /* 0x000162000c1e1d00 */
[----:B------:R-:W-:-:S04]  /*10e0*/  LEA R200, P5, R196, c[0x0][0x190], 0x2 ;  /* 0x00006400c4c87a11 */ /* 0x000fc800078a10ff */
[C---:B------:R-:W-:Y:S01]  /*10f0*/  LEA.HI.X R201, R196.reuse, c[0x0][0x194], RZ, 0x2, P5 ;  /* 0x00006500c4c97a11 */ /* 0x040fe200028f14ff */
[C---:B------:R-:W-:Y:S01]  /*1100*/  IMAD.WIDE.U32 R176, R196.reuse, R176, c[0x0][0x208] ;  /* 0x00008200c4b07625 */ /* 0x040fe200078e00b0 */
[----:B0-----:R-:W-:-:S03]  /*1110*/  LEA R172, P5, R196, c[0x0][0x188], 0x4 ;  /* 0x00006200c4ac7a11 */ /* 0x001fc600078a20ff */
[----:B------:R0:W5:Y:S01]  /*1120*/  LDG.E R8, [R200.64] ;  /* 0x00000004c8087981 */ /* 0x000162000c1e1900 */
[----:B------:R-:W-:-:S03]  /*1130*/  LEA.HI.X R173, R196, c[0x0][0x18c], RZ, 0x4, P5 ;  /* 0x00006300c4ad7a11 */ /* 0x000fc600028f24ff */
[----:B------:R-:W2:Y:S01]  /*1140*/  LDG.E.128 R176, [R176.64] ;  /* 0x00000004b0b07981 */ /* 0x000ea2000c1e1d00 */
[----:B------:R-:W-:-:S03]  /*1150*/  ISETP.NE.AND P5, PT, R208, RZ, PT ;  /* 0x000000ffd000720c */ /* 0x000fc60003fa5270 */
[----:B------:R-:W3:Y:S01]  /*1160*/  LDG.E.128 R172, [R172.64] ;  /* 0x00000004acac7981 */ /* 0x000ee2000c1e1d00 */
[----:B-----5:R-:W-:-:S03]  /*1170*/  FSEL R17, R188, RZ, !P5 ;  /* 0x000000ffbc117208 */ /* 0x020fc60006800000 */
[----:B0-----:R-:W4:Y:S01]  /*1180*/  LDL R201, [R1+0x30] ;  /* 0x0000300001c97983 */ /* 0x001f220000100800 */
[----:B------:R-:W-:Y:S01]  /*1190*/  IADD3 R196, R196, 0x80, RZ ;  /* 0x00000080c4c47810 */ /* 0x000fe20007ffe0ff */
[----:B--2---:R-:W-:Y:S02]  /*11a0*/  FMUL.FTZ R235, R234, R176 ;  /* 0x000000b0eaeb7220 */ /* 0x004fe40000410000 */
[C---:B---3--:R-:W-:Y:S02]  /*11b0*/  FADD.FTZ R172, -R17.reuse, R172 ;  /* 0x000000ac11ac7221 */ /* 0x048fe40000010100 */
[----:B------:R-:W-:Y:S02]  /*11c0*/  FADD.FTZ R173, -R17, R173 ;  /* 0x000000ad11ad7221 */ /* 0x000fe40000010100 */
[C---:B------:R-:W-:Y:S02]  /*11d0*/  FMUL.FTZ R200, R3.reuse, R172 ;  /* 0x000000ac03c87220 */ /* 0x040fe40000410000 */
[----:B------:R-:W-:-:S02]  /*11e0*/  FMUL.FTZ R252, R3, R173 ;  /* 0x000000ad03fc7220 */ /* 0x000fc40000410000 */
[----:B------:R-:W-:Y:S02]  /*11f0*/  FADD.FTZ R174, -R17, R174 ;  /* 0x000000ae11ae7221 */ /* 0x000fe40000010100 */
[----:B------:R-:W-:Y:S02]  /*1200*/  FMUL.FTZ R214, R214, R177 ;  /* 0x000000b1d6d67220 */ /* 0x000fe40000410000 */
[----:B------:R-:W-:Y:S02]  /*1210*/  FADD.FTZ R172, R187, R235 ;  /* 0x000000ebbbac7221 */ /* 0x000fe40000010000 */
[----:B------:R-:W-:Y:S02]  /*1220*/  FFMA.FTZ R173, R200, R235, R186 ;  /* 0x000000ebc8ad7223 */ /* 0x000fe400000100ba */
[----:B------:R-:W-:Y:S02]  /*1230*/  FADD.FTZ R17, -R17, R175 ;  /* 0x000000af11117221 */ /* 0x000fe40000010100 */
[----:B------:R-:W-:-:S02]  /*1240*/  FMUL.FTZ R234, R3, R174 ;  /* 0x000000ae03ea7220 */ /* 0x000fc40000410000 */
[----:B----4-:R-:W-:Y:S02]  /*1250*/  FMUL.FTZ R201, R201, R178 ;  /* 0x000000b2c9c97220 */ /* 0x010fe40000410000 */
[----:B------:R-:W-:Y:S02]  /*1260*/  FADD.FTZ R172, R172, R214 ;  /* 0x000000d6acac7221 */ /* 0x000fe40000010000 */
[----:B------:R-:W-:Y:S01]  /*1270*/  FFMA.FTZ R173, R252, R214, R173 ;  /* 0x000000d6fcad7223 */ /* 0x000fe200000100ad */
[----:B------:R0:W-:Y:S01]  /*1280*/  STL [R1], R200 ;  /* 0x000000c801007387 */ /* 0x0001e20000100800 */
[----:B------:R-:W-:Y:S02]  /*1290*/  FFMA.FTZ R132, R176, R200, R132 ;  /* 0x000000c8b0847223 */ /* 0x000fe40000010084 */
[----:B------:R-:W-:Y:S02]  /*12a0*/  FADD.FTZ R172, R172, R201 ;  /* 0x000000c9acac7221 */ /* 0x000fe40000010000 */
[----:B------:R-:W-:-:S02]  /*12b0*/  FFMA.FTZ R173, R234, R201, R173 ;  /* 0x000000c9eaad7223 */ /* 0x000fc400000100ad */
[----:B0-----:R-:W-:Y:S02]  /*12c0*/  FMUL.FTZ R200, R3, R17 ;  /* 0x0000001103c87220 */ /* 0x001fe40000410000 */
[----:B------:R-:W-:Y:S02]  /*12d0*/  FMUL.FTZ R17, R209, R179 ;  /* 0x000000b3d1117220 */ /* 0x000fe40000410000 */
        /* <DEDUP_REMOVED lines=9> */
.L_x_13563:
[----:B------:R-:W-:Y:S05]  /*1370*/  BSYNC B0 ;  /* 0x0000000000007941 */ /* 0x000fea0003800000 */
.L_x_13562:
        /* <DEDUP_REMOVED lines=11> */
[----:B------:R-:W-:-:S04]  /*1430*/  LEA R198, P5, R196, c[0x0][0x190], 0x2 ;  /* 0x00006400c4c67a11 */ /* 0x000fc800078a10ff */
[C---:B------:R-:W-:Y:S02]  /*1440*/  LEA.HI.X R199, R196.reuse, c[0x0][0x194], RZ, 0x2, P5 ;  /* 0x00006500c4c77a11 */ /* 0x040fe400028f14ff */
[----:B------:R-:W-:Y:S02]  /*1450*/  MOV R176, 0x10 ;  /* 0x0000001000b07802 */ /* 0x000fe40000000f00 */
[C---:B0-----:R-:W-:Y:S01]  /*1460*/  LEA R172, P5, R196.reuse, c[0x0][0x188], 0x4 ;  /* 0x00006200c4ac7a11 */ /* 0x041fe200078a20ff */
[----:B------:R4:W5:Y:S03]  /*1470*/  LDG.E R9, [R198.64] ;  /* 0x00000004c6097981 */ /* 0x000966000c1e1900 */
[C---:B------:R-:W-:Y:S01]  /*1480*/  LEA.HI.X R173, R196.reuse, c[0x0][0x18c], RZ, 0x4, P5 ;  /* 0x00006300c4ad7a11 */ /* 0x040fe200028f24ff */
[----:B------:R-:W-:Y:S01]  /*1490*/  IMAD.WIDE.U32 R176, R196, R176, c[0x0][0x208] ;  /* 0x00008200c4b07625 */ /* 0x000fe200078e00b0 */
[----:B------:R-:W-:-:S02]  /*14a0*/  ISETP.NE.AND P5, PT, R208, RZ, PT ;  /* 0x000000ffd000720c */ /* 0x000fc40003fa5270 */
[----:B------:R-:W2:Y:S04]  /*14b0*/  LDL R208, [R1+0x24] ;  /* 0x0000240001d07983 */ /* 0x000ea80000100800 */
[----:B------:R-:W2:Y:S04]  /*14c0*/  LDG.E.128 R172, [R172.64] ;  /* 0x00000004acac7981 */ /* 0x000ea8000c1e1d00 */
[----:B------:R-:W3:Y:S01]  /*14d0*/  LDG.E.128 R176, [R176.64] ;  /* 0x00000004b0b07981 */ /* 0x000ee2000c1e1d00 */
[----:B-----5:R-:W-:Y:S02]  /*14e0*/  FSEL R18, R188, RZ, !P5 ;  /* 0x000000ffbc127208 */ /* 0x020fe40006800000 */
[----:B------:R-:W-:-:S03]  /*14f0*/  IADD3 R196, R196, 0x80, RZ ;  /* 0x00000080c4c47810 */ /* 0x000fc60007ffe0ff */
[C---:B--2---:R-:W-:Y:S02]  /*1500*/  FADD.FTZ R172, -R18.reuse, R172 ;  /* 0x000000ac12ac7221 */ /* 0x044fe40000010100 */
[----:B------:R-:W-:Y:S02]  /*1510*/  FADD.FTZ R173, -R18, R173 ;  /* 0x000000ad12ad7221 */ /* 0x000fe40000010100 */
[C---:B------:R-:W-:Y:S02]  /*1520*/  FMUL.FTZ R251, R3.reuse, R172 ;  /* 0x000000ac03fb7220 */ /* 0x040fe40000410000 */
[----:B---3--:R-:W-:Y:S02]  /*1530*/  FMUL.FTZ R233, R232, R176 ;  /* 0x000000b0e8e97220 */ /* 0x008fe40000410000 */
[----:B------:R-:W-:Y:S02]  /*1540*/  FMUL.FTZ R250, R3, R173 ;  /* 0x000000ad03fa7220 */ /* 0x000fe40000410000 */
        /* <DEDUP_REMOVED lines=23> */
.L_x_13565:
[----:B------:R-:W-:Y:S05]  /*16c0*/  BSYNC B0 ;  /* 0x0000000000007941 */ /* 0x000fea0003800000 */
.L_x_13564:
        /* <DEDUP_REMOVED lines=24> */
[----:B------:R-:W-:Y:S02]  /*1850*/  FMUL.FTZ R248, R3, R173 ;  /* 0x000000ad03f87220 */ /* 0x000fe40000410000 */
[----:B------:R-:W-:Y:S02]  /*1860*/  FADD.FTZ R174, -R19, R174 ;  /* 0x000000ae13ae7221 */ /* 0x000fe40000010100 */
[----:B------:R-:W-:Y:S02]  /*1870*/  FMUL.FTZ R210, R165, R177 ;  /* 0x000000b1a5d27220 */ /* 0x000fe40000410000 */
[----:B------:R-:W-:Y:S02]  /*1880*/  FADD.FTZ R172, R187, R231 ;  /* 0x000000e7bbac7221 */ /* 0x000fe40000010000 */
[----:B------:R-:W-:Y:S02]  /*1890*/  FFMA.FTZ R173, R249, R231, R186 ;  /* 0x000000e7f9ad7223 */ /* 0x000fe400000100ba */
[----:B------:R-:W-:-:S02]  /*18a0*/  FADD.FTZ R19, -R19, R175 ;  /* 0x000000af13137221 */ /* 0x000fc40000010100 */
[C---:B------:R-:W-:Y:S02]  /*18b0*/  FMUL.FTZ R230, R3.reuse, R174 ;  /* 0x000000ae03e67220 */ /* 0x040fe40000410000 */
        /* <DEDUP_REMOVED lines=17> */
.L_x_13567:
[----:B-1----:R-:W-:Y:S05]  /*19d0*/  BSYNC B0 ;  /* 0x0000000000007941 */ /* 0x002fea0003800000 */
.L_x_13566:
        /* <DEDUP_REMOVED lines=25> */
[C---:B------:R-:W-:Y:S02]  /*1b70*/  FADD.FTZ R174, -R20.reuse, R174 ;  /* 0x000000ae14ae7221 */ /* 0x040fe40000010100 */
        /* <DEDUP_REMOVED lines=22> */
.L_x_13569:
[----:B-1----:R-:W-:Y:S05]  /*1ce0*/  BSYNC B0 ;  /* 0x0000000000007941 */ /* 0x002fea0003800000 */
.L_x_13568:
        /* <DEDUP_REMOVED lines=48> */
.L_x_13571:
[----:B-1----:R-:W-:Y:S05]  /*1ff0*/  BSYNC B0 ;  /* 0x0000000000007941 */ /* 0x002fea0003800000 */
.L_x_13570:
        /* <DEDUP_REMOVED lines=48> */
.L_x_13573:
[----:B-1----:R-:W-:Y:S05]  /*2300*/  BSYNC B0 ;  /* 0x0000000000007941 */ /* 0x002fea0003800000 */
.L_x_13572:
        /* <DEDUP_REMOVED lines=48> */
.L_x_13575:
[----:B------:R-:W-:Y:S05]  /*2610*/  BSYNC B0 ;  /* 0x0000000000007941 */ /* 0x000fea0003800000 */
.L_x_13574:
        /* <DEDUP_REMOVED lines=14> */
[C---:B------:R-:W-:Y:S01]  /*2700*/  IMAD.WIDE.U32 R176, R196.reuse, R176, c[0x0][0x208] ;  /* 0x00008200c4b07625 */ /* 0x040fe200078e00b0 */
[----:B-1----:R-:W-:-:S03]  /*2710*/  LEA R172, P5, R196, c[0x0][0x188], 0x4 ;  /* 0x00006200c4ac7a11 */ /* 0x002fc600078a20ff */
[----:B------:R0:W5:Y:S01]  /*2720*/  LDG.E R15, [R208.64] ;  /* 0x00000004d00f7981 */ /* 0x000162000c1e1900 */
[----:B------:R-:W-:-:S03]  /*2730*/  LEA.HI.X R173, R196, c[0x0][0x18c], RZ, 0x4, P5 ;  /* 0x00006300c4ad7a11 */ /* 0x000fc600028f24ff */
[----:B------:R-:W2:Y:S04]  /*2740*/  LDG.E.128 R176, [R176.64] ;  /* 0x00000004b0b07981 */ /* 0x000ea8000c1e1d00 */
[----:B------:R-:W3:Y:S01]  /*2750*/  LDG.E.128 R172, [R172.64] ;  /* 0x00000004acac7981 */ /* 0x000ee2000c1e1d00 */
        /* <DEDUP_REMOVED lines=10> */
[----:B------:R-:W-:Y:S02]  /*2800*/  FMUL.FTZ R220, R3, R174 ;  /* 0x000000ae03dc7220 */ /* 0x000fe40000410000 */
[----:B------:R-:W-:Y:S02]  /*2810*/  FMUL.FTZ R211, R146, R178 ;  /* 0x000000b292d37220 */ /* 0x000fe40000410000 */
[----:B------:R-:W-:Y:S02]  /*2820*/  FADD.FTZ R172, R172, R212 ;  /* 0x000000d4acac7221 */ /* 0x000fe40000010000 */
[----:B------:R-:W-:Y:S01]  /*2830*/  FFMA.FTZ R173, R239, R212, R173 ;  /* 0x000000d4efad7223 */ /* 0x000fe200000100ad */
[----:B------:R1:W-:Y:S01]  /*2840*/  STL [R1+0xc], R183 ;  /* 0x00000cb701007387 */ /* 0x0003e20000100800 */
[----:B------:R-:W-:Y:S02]  /*2850*/  FFMA.FTZ R104, R176, R183, R104 ;  /* 0x000000b7b0687223 */ /* 0x000fe40000010068 */
[----:B------:R-:W-:-:S02]  /*2860*/  FMUL.FTZ R180, R147, R179 ;  /* 0x000000b393b47220 */ /* 0x000fc40000410000 */
[----:B------:R-:W-:Y:S02]  /*2870*/  FADD.FTZ R172, R172, R211 ;  /* 0x000000d3acac7221 */ /* 0x000fe40000010000 */
[----:B------:R-:W-:Y:S02]  /*2880*/  FFMA.FTZ R173, R220, R211, R173 ;  /* 0x000000d3dcad7223 */ /* 0x000fe400000100ad */
[----:B-1----:R-:W-:Y:S02]  /*2890*/  FMUL.FTZ R183, R3, R175 ;  /* 0x000000af03b77220 */ /* 0x002fe40000410000 */
        /* <DEDUP_REMOVED lines=9> */
.L_x_13577:
[----:B0-----:R-:W-:Y:S05]  /*2930*/  BSYNC B0 ;  /* 0x0000000000007941 */ /* 0x001fea0003800000 */
.L_x_13576:
        /* <DEDUP_REMOVED lines=9> */
.L_x_13601:
        /* <DEDUP_REMOVED lines=18> */
.L_x_13602:
[----:B---3--:R-:W-:Y:S01]  /*2af0*/  @!P5 LOP3.LUT R174, R179, 0x3, RZ, 0xc0, !PT ;  /* 0x00000003b3aed812 */ /* 0x008fe200078ec0ff */
[----:B------:R-:W-:Y:S01]  /*2b00*/  FADD.FTZ R172, R177, R178 ;  /* 0x000000b2b1ac7221 */ /* 0x000fe20000010000 */
[----:B------:R-:W-:Y:S01]  /*2b10*/  WARPSYNC 0xffffffff ;  /* 0xffffffff00007948 */ /* 0x000fe20003800000 */
[----:B-1----:R-:W-:Y:S01]  /*2b20*/  FADD.FTZ R173, R173, R175 ;  /* 0x000000afadad7221 */ /* 0x002fe20000010000 */
[----:B------:R-:W-:Y:S01]  /*2b30*/  @!P5 IADD3 R174, R176, R174, RZ ;  /* 0x000000aeb0aed210 */ /* 0x000fe20007ffe0ff */
[----:B0-----:R-:W0:Y:S01]  /*2b40*/  LDC.U8 R187, c[0x0][0x1f0] ;  /* 0x00007c00ffbb7b82 */ /* 0x001e220000000000 */
[----:B------:R-:W-:Y:S01]  /*2b50*/  LOP3.LUT P6, RZ, R5, 0xffffff80, RZ, 0xc0, !PT ;  /* 0xffffff8005ff7812 */ /* 0x000fe200078cc0ff */
[----:B------:R-:W-:Y:S02]  /*2b60*/  BSSY B0, `(.L_x_13580) ;  /* 0x0000041000007945 */ /* 0x000fe40003800000 */
        /* <DEDUP_REMOVED lines=45> */
[----:B------:R-:W-:-:S04]  /*2e40*/  @P5 IMAD.WIDE.U32 R172, R4, R186, c[0x0][0x258] ;  /* 0x0000960004ac5625 */ /* 0x000fc800078e00ba */
[----:B------:R-:W-:Y:S01]  /*2e50*/  FMUL.FTZ R174, R174, c[0x0][0x1e8] ;  /* 0x00007a00aeae7a20 */ /* 0x000fe20000410000 */
[----:B------:R0:W-:Y:S01]  /*2e60*/  @P5 STG.E.128 [R172.64], R168 ;  /* 0x000000a8ac005986 */ /* 0x0001e2000c101d04 */
[----:B------:R-:W-:Y:S01]  /*2e70*/  LOP3.LUT P5, RZ, R6, 0xff, RZ, 0xc0, !PT ;  /* 0x000000ff06ff7812 */ /* 0x000fe200078ac0ff */
[----:B------:R-:W-:Y:S02]  /*2e80*/  FMUL.FTZ R175, R175, c[0x0][0x1e8] ;  /* 0x00007a00afaf7a20 */ /* 0x000fe40000410000 */
[-C--:B0-----:R-:W-:Y:S02]  /*2e90*/  FMUL.FTZ R172, R177, R2.reuse ;  /* 0x00000002b1ac7220 */ /* 0x081fe40000410000 */
[----:B------:R-:W-:Y:S02]  /*2ea0*/  FMUL.FTZ R173, R176, R2 ;  /* 0x00000002b0ad7220 */ /* 0x000fe40000410000 */
[----:B------:R-:W-:Y:S02]  /*2eb0*/  FMUL.FTZ R172, R172, c[0x0][0x1e8] ;  /* 0x00007a00acac7a20 */ /* 0x000fe40000410000 */
[----:B------:R-:W-:-:S02]  /*2ec0*/  FMUL.FTZ R173, R173, c[0x0][0x1e8] ;  /* 0x00007a00adad7a20 */ /* 0x000fc40000410000 */
[----:B------:R-:W-:Y:S01]  /*2ed0*/  IMAD.WIDE.U32 R176, R4, R186, c[0x0][0x248] ;  /* 0x0000920004b07625 */ /* 0x000fe200078e00ba */
[----:B------:R-:W-:Y:S02]  /*2ee0*/  SEL R172, R172, RZ, P5 ;  /* 0x000000ffacac7207 */ /* 0x000fe40002800000 */
        /* <DEDUP_REMOVED lines=8> */
.L_x_13581:
[----:B0-----:R-:W-:Y:S05]  /*2f70*/  BSYNC B0 ;  /* 0x0000000000007941 */ /* 0x001fea0003800000 */
.L_x_13580:
        /* <DEDUP_REMOVED lines=53> */
.L_x_13583:
[----:B------:R-:W-:Y:S05]  /*32d0*/  BSYNC B0 ;  /* 0x0000000000007941 */ /* 0x000fea0003800000 */
.L_x_13582:
        /* <DEDUP_REMOVED lines=52> */
.L_x_13585:
[----:B------:R-:W-:Y:S05]  /*3620*/  BSYNC B0 ;  /* 0x0000000000007941 */ /* 0x000fea0003800000 */
.L_x_13584:
        /* <DEDUP_REMOVED lines=51> */
.L_x_13587:
[----:B------:R-:W-:Y:S05]  /*3960*/  BSYNC B0 ;  /* 0x0000000000007941 */ /* 0x000fea0003800000 */
.L_x_13586:
        /* <DEDUP_REMOVED lines=50> */
.L_x_13589:
[----:B------:R-:W-:Y:S05]  /*3c90*/  BSYNC B0 ;  /* 0x0000000000007941 */ /* 0x000fea0003800000 */
.L_x_13588:
        /* <DEDUP_REMOVED lines=50> */
.L_x_13591:
[----:B------:R-:W-:Y:S05]  /*3fc0*/  BSYNC B0 ;  /* 0x0000000000007941 */ /* 0x000fea0003800000 */
.L_x_13590:
        /* <DEDUP_REMOVED lines=50> */
.L_x_13593:
[----:B------:R-:W-:Y:S05]  /*42f0*/  BSYNC B0 ;  /* 0x0000000000007941 */ /* 0x000fea0003800000 */
.L_x_13592:
        /* <DEDUP_REMOVED lines=50> */
.L_x_13595:
[----:B------:R-:W-:Y:S05]  /*4620*/  BSYNC B0 ;  /* 0x0000000000007941 */ /* 0x000fea0003800000 */
.L_x_13594:
        /* <DEDUP_REMOVED lines=50> */
.L_x_13597:
[----:B------:R-:W-:Y:S05]  /*4950*/  BSYNC B0 ;  /* 0x0000000000007941 */ /* 0x000fea0003800000 */
.L_x_13596:
[----:B------:R-:W-:Y:S01]  /*4960*/  ISETP.GE.U32.AND P5, PT, R5, 0x500, PT ;  /* 0x000005000500780c */ /* 0x000fe20003fa6070 */
[----:B------:R-:W-:-:S12]  /*4970*/  BSSY B0, `(.L_x_13598) ;  /* 0x0000032000007945 */ /* 0x000fd80003800000 */
[----:B------:R-:W-:Y:S05]  /*4980*/  @!P5 BRA `(.L_x_13599) ;  /* 0x000003000000d947 */ /* 0x000fea0003800000 */
[----:B0-----:R-:W2:Y:S01]  /*4990*/  LDL R172, [R1+0xc] ;  /* 0x00000c0001ac7983 */ /* 0x001ea20000100800 */
[----:B------:R-:W-:Y:S02]  /*49a0*/  ISETP.NE.AND P5, PT, R187, RZ, PT ;  /* 0x000000ffbb00720c */ /* 0x000fe40003fa5270 */
[----:B------:R-:W-:Y:S02]  /*49b0*/  MOV R176, 0x10 ;  /* 0x0000001000b07802 */ /* 0x000fe40000000f00 */
        /* <DEDUP_REMOVED lines=16> */
[----:B------:R-:W-:Y:S02]  /*4ac0*/  FMUL.FTZ R3, R3, R175 ;  /* 0x000000af03037220 */ /* 0x000fe40000410000 */
        /* <DEDUP_REMOVED lines=11> */
[----:B------:R-:W-:-:S03]  /*4b80*/  SEL R171, R3, R171, P5 ;  /* 0x000000ab03ab7207 */ /* 0x000fc60002800000 */
[----:B------:R-:W-:-:S05]  /*4b90*/  @P5 IMAD.WIDE.U32 R2, R4, R176, c[0x0][0x258] ;  /* 0x0000960004025625 */ /* 0x000fca00078e00b0 */
[----:B------:R0:W-:Y:S01]  /*4ba0*/  @P5 STG.E.128 [R2.64], R168 ;  /* 0x000000a802005986 */ /* 0x0001e2000c101d04 */
[----:B------:R-:W-:Y:S01]  /*4bb0*/  LOP3.LUT P5, RZ, R15, 0xff, RZ, 0xc0, !PT ;  /* 0x000000ff0fff7812 */ /* 0x000fe200078ac0ff */
[----:B0-----:R-:W-:-:S05]  /*4bc0*/  FMUL.FTZ R2, R172, c[0x0][0x1e8] ;  /* 0x00007a00ac027a20 */ /* 0x001fca0000410000 */
[----:B------:R-:W-:Y:S01]  /*4bd0*/  SEL R172, R2, RZ, P5 ;  /* 0x000000ff02ac7207 */ /* 0x000fe20002800000 */
[----:B------:R-:W-:Y:S01]  /*4be0*/  FMUL.FTZ R2, R173, c[0x0][0x1e8] ;  /* 0x00007a00ad027a20 */ /* 0x000fe20000410000 */
[----:B------:R-:W-:-:S04]  /*4bf0*/  LOP3.LUT P5, RZ, R15, 0xff00, RZ, 0xc0, !PT ;  /* 0x0000ff000fff7812 */ /* 0x000fc800078ac0ff */
[----:B------:R-:W-:Y:S01]  /*4c00*/  SEL R173, R2, RZ, P5 ;  /* 0x000000ff02ad7207 */ /* 0x000fe20002800000 */
[----:B------:R-:W-:Y:S01]  /*4c10*/  FMUL.FTZ R2, R174, c[0x0][0x1e8] ;  /* 0x00007a00ae027a20 */ /* 0x000fe20000410000 */
[----:B------:R-:W-:-:S04]  /*4c20*/  LOP3.LUT P5, RZ, R15, 0xff0000, RZ, 0xc0, !PT ;  /* 0x00ff00000fff7812 */ /* 0x000fc800078ac0ff */
[----:B------:R-:W-:Y:S01]  /*4c30*/  SEL R174, R2, RZ, P5 ;  /* 0x000000ff02ae7207 */ /* 0x000fe20002800000 */
[----:B------:R-:W-:Y:S01]  /*4c40*/  FMUL.FTZ R2, R175, c[0x0][0x1e8] ;  /* 0x00007a00af027a20 */ /* 0x000fe20000410000 */
[----:B------:R-:W-:-:S04]  /*4c50*/  LOP3.LUT P5, RZ, R15, 0xff000000, RZ, 0xc0, !PT ;  /* 0xff0000000fff7812 */ /* 0x000fc800078ac0ff */
[----:B------:R-:W-:Y:S01]  /*4c60*/  SEL R175, R2, RZ, P5 ;  /* 0x000000ff02af7207 */ /* 0x000fe20002800000 */
[----:B------:R-:W-:-:S05]  /*4c70*/  IMAD.WIDE.U32 R2, R4, R176, c[0x0][0x248] ;  /* 0x0000920004027625 */ /* 0x000fca00078e00b0 */
[----:B------:R0:W-:Y:S03]  /*4c80*/  STG.E.128 [R2.64], R172 ;  /* 0x000000ac02007986 */ /* 0x0001e6000c101d04 */
.L_x_13599:
[----:B------:R-:W-:Y:S05]  /*4c90*/  BSYNC B0 ;  /* 0x0000000000007941 */ /* 0x000fea0003800000 */
.L_x_13598:
        /* <DEDUP_REMOVED lines=8> */
.L_x_13557:
[----:B------:R-:W0:Y:S01]  /*4d20*/  S2UR UR6, SR_CTAID.X ;  /* 0x00000000000679c3 */ /* 0x000e220000002500 */
[----:B---3--:R-:W0:Y:S01]  /*4d30*/  S2R R2, SR_TID.X ;  /* 0x0000000000027919 */ /* 0x008e220000002100 */
        /* <DEDUP_REMOVED lines=70> */
.L_x_13578:
[----:B------:R-:W-:Y:S01]  /*51a0*/  HFMA2.MMA R174, -RZ, RZ, 0, 9.5367431640625e-07 ;  /* 0x00000010ffae7435 */ /* 0x000fe200000001ff */
[----:B------:R-:W-:Y:S02]  /*51b0*/  MOV R173, R187 ;  /* 0x000000bb00ad7202 */ /* 0x000fe40000000f00 */
[----:B------:R-:W-:Y:S02]  /*51c0*/  MOV R209, 0x1f ;  /* 0x0000001f00d17802 */ /* 0x000fe40000000f00 */
[----:B-----5:R-:W-:-:S02]  /*51d0*/  MOV R188, 0xffffffff ;  /* 0xffffffff00bc7802 */ /* 0x020fc40000000f00 */
[----:B------:R-:W-:Y:S02]  /*51e0*/  MOV R172, 0x5200 ;  /* 0x0000520000ac7802 */ /* 0x000fe40000000f00 */
[----:B------:R-:W-:Y:S05]  /*51f0*/  CALL.REL.NOINC `($__internal_188_$__cuda_sm70_shflsync_down_p) ;  /* 0x0000046000007944 */ /* 0x000fea0003c00000 */
[----:B-1----:R-:W-:Y:S01]  /*5200*/  MOV R175, R174 ;  /* 0x000000ae00af7202 */ /* 0x002fe20000000f00 */
[----:B------:R-:W-:Y:S05]  /*5210*/  BRA `(.L_x_13601) ;  /* 0xffffd7b000007947 */ /* 0x000fea000383ffff */
.L_x_13579:
[----:B------:R-:W-:Y:S01]  /*5220*/  HFMA2.MMA R174, -RZ, RZ, 0, 9.5367431640625e-07 ;  /* 0x00000010ffae7435 */ /* 0x000fe200000001ff */
[----:B------:R-:W-:Y:S02]  /*5230*/  MOV R173, R186 ;  /* 0x000000ba00ad7202 */ /* 0x000fe40000000f00 */
[----:B------:R-:W-:Y:S02]  /*5240*/  MOV R209, 0x1f ;  /* 0x0000001f00d17802 */ /* 0x000fe40000000f00 */
[----:B-----5:R-:W-:Y:S02]  /*5250*/  MOV R188, 0xffffffff ;  /* 0xffffffff00bc7802 */ /* 0x020fe40000000f00 */
[----:B------:R-:W-:Y:S02]  /*5260*/  MOV R172, 0x5280 ;  /* 0x0000528000ac7802 */ /* 0x000fe40000000f00 */
[----:B01----:R-:W-:Y:S05]  /*5270*/  CALL.REL.NOINC `($__internal_188_$__cuda_sm70_shflsync_down_p) ;  /* 0x000003e000007944 */ /* 0x003fea0003c00000 */
[----:B------:R-:W-:Y:S01]  /*5280*/  FADD.FTZ R175, R175, R187 ;  /* 0x000000bbafaf7221 */ /* 0x000fe20000010000 */
[----:B------:R-:W-:Y:S01]  /*5290*/  MOV R209, 0x1f ;  /* 0x0000001f00d17802 */ /* 0x000fe20000000f00 */
[----:B-1----:R-:W-:Y:S01]  /*52a0*/  FADD.FTZ R177, R186, R174 ;  /* 0x000000aebab17221 */ /* 0x002fe20000010000 */
[----:B------:R-:W-:Y:S01]  /*52b0*/  HFMA2.MMA R174, -RZ, RZ, 0, 4.76837158203125e-07 ;  /* 0x00000008ffae7435 */ /* 0x000fe200000001ff */
[----:B------:R-:W-:-:S02]  /*52c0*/  MOV R188, 0xffffffff ;  /* 0xffffffff00bc7802 */ /* 0x000fc40000000f00 */
[----:B------:R-:W-:Y:S02]  /*52d0*/  MOV R173, R175 ;  /* 0x000000af00ad7202 */ /* 0x000fe40000000f00 */
[----:B------:R-:W-:Y:S02]  /*52e0*/  MOV R172, 0x5300 ;  /* 0x0000530000ac7802 */ /* 0x000fe40000000f00 */
[----:B------:R-:W-:Y:S05]  /*52f0*/  CALL.REL.NOINC `($__internal_188_$__cuda_sm70_shflsync_down_p) ;  /* 0x0000036000007944 */ /* 0x000fea0003c00000 */
[----:B-1----:R-:W-:Y:S01]  /*5300*/  MOV R178, R174 ;  /* 0x000000ae00b27202 */ /* 0x002fe20000000f00 */
[----:B------:R-:W-:Y:S01]  /*5310*/  HFMA2.MMA R174, -RZ, RZ, 0, 4.76837158203125e-07 ;  /* 0x00000008ffae7435 */ /* 0x000fe200000001ff */
[----:B------:R-:W-:Y:S02]  /*5320*/  MOV R173, R177 ;  /* 0x000000b100ad7202 */ /* 0x000fe40000000f00 */
[----:B------:R-:W-:Y:S02]  /*5330*/  MOV R209, 0x1f ;  /* 0x0000001f00d17802 */ /* 0x000fe40000000f00 */
[----:B------:R-:W-:Y:S02]  /*5340*/  MOV R188, 0xffffffff ;  /* 0xffffffff00bc7802 */ /* 0x000fe40000000f00 */
[----:B------:R-:W-:-:S02]  /*5350*/  MOV R172, 0x5370 ;  /* 0x0000537000ac7802 */ /* 0x000fc40000000f00 */
[----:B------:R-:W-:Y:S05]  /*5360*/  CALL.REL.NOINC `($__internal_188_$__cuda_sm70_shflsync_down_p) ;  /* 0x000002f000007944 */ /* 0x000fea0003c00000 */
[----:B------:R-:W-:Y:S01]  /*5370*/  FADD.FTZ R175, R178, R175 ;  /* 0x000000afb2af7221 */ /* 0x000fe20000010000 */
[----:B------:R-:W-:Y:S01]  /*5380*/  MOV R209, 0x1f ;  /* 0x0000001f00d17802 */ /* 0x000fe20000000f00 */
[----:B-1----:R-:W-:Y:S01]  /*5390*/  FADD.FTZ R177, R177, R174 ;  /* 0x000000aeb1b17221 */ /* 0x002fe20000010000 */
[----:B------:R-:W-:Y:S01]  /*53a0*/  HFMA2.MMA R174, -RZ, RZ, 0, 2.384185791015625e-07 ;  /* 0x00000004ffae7435 */ /* 0x000fe200000001ff */
[----:B------:R-:W-:-:S02]  /*53b0*/  MOV R188, 0xffffffff ;  /* 0xffffffff00bc7802 */ /* 0x000fc40000000f00 */
[----:B------:R-:W-:Y:S02]  /*53c0*/  MOV R173, R175 ;  /* 0x000000af00ad7202 */ /* 0x000fe40000000f00 */
[----:B------:R-:W-:Y:S02]  /*53d0*/  MOV R172, 0x53f0 ;  /* 0x000053f000ac7802 */ /* 0x000fe40000000f00 */
[----:B------:R-:W-:Y:S05]  /*53e0*/  CALL.REL.NOINC `($__internal_188_$__cuda_sm70_shflsync_down_p) ;  /* 0x0000027000007944 */ /* 0x000fea0003c00000 */
[----:B-1----:R-:W-:Y:S01]  /*53f0*/  MOV R178, R174 ;  /* 0x000000ae00b27202 */ /* 0x002fe20000000f00 */
[----:B------:R-:W-:Y:S01]  /*5400*/  HFMA2.MMA R174, -RZ, RZ, 0, 2.384185791015625e-07 ;  /* 0x00000004ffae7435 */ /* 0x000fe200000001ff */
        /* <DEDUP_REMOVED lines=8> */
[----:B------:R-:W-:Y:S01]  /*5490*/  HFMA2.MMA R174, -RZ, RZ, 0, 1.1920928955078125e-07 ;  /* 0x00000002ffae7435 */ /* 0x000fe200000001ff */
[----:B------:R-:W-:-:S02]  /*54a0*/  MOV R188, 0xffffffff ;  /* 0xffffffff00bc7802 */ /* 0x000fc40000000f00 */
[----:B------:R-:W-:Y:S02]  /*54b0*/  MOV R173, R175 ;  /* 0x000000af00ad7202 */ /* 0x000fe40000000f00 */
[----:B------:R-:W-:Y:S02]  /*54c0*/  MOV R172, 0x54e0 ;  /* 0x000054e000ac7802 */ /* 0x000fe40000000f00 */
[----:B------:R-:W-:Y:S05]  /*54d0*/  CALL.REL.NOINC `($__internal_188_$__cuda_sm70_shflsync_down_p) ;  /* 0x0000018000007944 */ /* 0x000fea0003c00000 */
[----:B-1----:R-:W-:Y:S01]  /*54e0*/  MOV R178, R174 ;  /* 0x000000ae00b27202 */ /* 0x002fe20000000f00 */
[----:B------:R-:W-:Y:S01]  /*54f0*/  HFMA2.MMA R174, -RZ, RZ, 0, 1.1920928955078125e-07 ;  /* 0x00000002ffae7435 */ /* 0x000fe200000001ff */
        /* <DEDUP_REMOVED lines=8> */
[----:B------:R-:W-:Y:S01]  /*5580*/  HFMA2.MMA R174, -RZ, RZ, 0, 5.9604644775390625e-08 ;  /* 0x00000001ffae7435 */ /* 0x000fe200000001ff */
[----:B------:R-:W-:-:S02]  /*5590*/  MOV R188, 0xffffffff ;  /* 0xffffffff00bc7802 */ /* 0x000fc40000000f00 */
[----:B------:R-:W-:Y:S02]  /*55a0*/  MOV R173, R178 ;  /* 0x000000b200ad7202 */ /* 0x000fe40000000f00 */
[----:B------:R-:W-:Y:S02]  /*55b0*/  MOV R172, 0x55d0 ;  /* 0x000055d000ac7802 */ /* 0x000fe40000000f00 */
[----:B------:R-:W-:Y:S05]  /*55c0*/  CALL.REL.NOINC `($__internal_188_$__cuda_sm70_shflsync_down_p) ;  /* 0x0000009000007944 */ /* 0x000fea0003c00000 */
[----:B-1----:R-:W-:Y:S01]  /*55d0*/  MOV R177, R174 ;  /* 0x000000ae00b17202 */ /* 0x002fe20000000f00 */
[----:B------:R-:W-:Y:S01]  /*55e0*/  HFMA2.MMA R174, -RZ, RZ, 0, 5.9604644775390625e-08 ;  /* 0x00000001ffae7435 */ /* 0x000fe200000001ff */
[----:B------:R-:W-:Y:S02]  /*55f0*/  MOV R173, R175 ;  /* 0x000000af00ad7202 */ /* 0x000fe40000000f00 */
[----:B------:R-:W-:Y:S02]  /*5600*/  MOV R209, 0x1f ;  /* 0x0000001f00d17802 */ /* 0x000fe40000000f00 */
[----:B------:R-:W-:Y:S02]  /*5610*/  MOV R188, 0xffffffff ;  /* 0xffffffff00bc7802 */ /* 0x000fe40000000f00 */
[----:B------:R-:W-:-:S02]  /*5620*/  MOV R172, 0x5640 ;  /* 0x0000564000ac7802 */ /* 0x000fc40000000f00 */
[----:B------:R-:W-:Y:S05]  /*5630*/  CALL.REL.NOINC `($__internal_188_$__cuda_sm70_shflsync_down_p) ;  /* 0x0000002000007944 */ /* 0x000fea0003c00000 */
[----:B-1----:R-:W-:Y:S01]  /*5640*/  MOV R173, R174 ;  /* 0x000000ae00ad7202 */ /* 0x002fe20000000f00 */
[----:B------:R-:W-:Y:S05]  /*5650*/  BRA `(.L_x_13602) ;  /* 0xffffd49000007947 */ /* 0x000fea000383ffff */
        .weak           $__internal_188_$__cuda_sm70_shflsync_down_p
        .type           $__internal_188_$__cuda_sm70_shflsync_down_p,@function
        .size           $__internal_188_$__cuda_sm70_shflsync_down_p,(.L_x_14406 - $__internal_188_$__cuda_sm70_shflsync_down_p)
$__internal_188_$__cuda_sm70_shflsync_down_p:
[----:B------:R-:W-:Y:S04]  /*5660*/  WARPSYNC R188 ;  /* 0x000000bc00007348 */ /* 0x000fe80003800000 */
[----:B------:R0:W1:Y:S02]  /*5670*/  SHFL.DOWN PT, R174, R173, R174, R209 ;  /* 0x080000aeadae7389 */ /* 0x00006400000e00d1 */
[----:B0-----:R-:W-:-:S06]  /*5680*/  HFMA2.MMA R173, -RZ, RZ, 0, 0 ;  /* 0x00000000ffad7435 */ /* 0x001fcc00000001ff */
[----:B------:R-:W-:Y:S05]  /*5690*/  RET.REL.NODEC R172 `(_ZN10layer_norm13ln_bwd_kernelINS_13Kernel_traitsIfffffjLj5120ELj1ELj1ELj4ELj16ENS_18Kernel_traits_baseILj5120EfffffjLj128EEEEELb1ELb0ELb0ELb0EEEvNS_9BwdParamsE) ;  /* 0xffffa960ac007950 */ /* 0x000fea0003c3ffff */
.L_x_13603:
        /* <DEDUP_REMOVED lines=14> */
.L_x_14406:


//--------------------- .text._ZN10layer_norm13ln_bwd_kernelINS_13Kernel_traitsIfffffjLj5120ELj1ELj1ELj4ELj16ENS_18Kernel_traits_baseILj5120EfffffjLj128EEEEELb1ELb0ELb0ELb1EEEvNS_9BwdParamsE --------------------------
	.section	.text._ZN10layer_norm13ln_bwd_kernelINS_13Kernel_traitsIfffffjLj5120ELj1ELj1ELj4ELj16ENS_18Kernel_traits_baseILj5120EfffffjLj128EEEEELb1ELb0ELb0ELb1EEEvNS_9BwdParamsE,"ax",@progbits
	.sectioninfo	@"SHI_REGISTERS=255"
	.align	128
        .global         _ZN10layer_norm13ln_bwd_kernelINS_13Kernel_traitsIfffffjLj5120ELj1ELj1ELj4ELj16ENS_18Kernel_traits_baseILj5120EfffffjLj128EEEEELb1ELb0ELb0ELb1EEEvNS_9BwdParamsE
        .type           _ZN10layer_norm13ln_bwd_kernelINS_13Kernel_traitsIfffffjLj5120ELj1ELj1ELj4ELj16ENS_18Kernel_traits_baseILj5120EfffffjLj128EEEEELb1ELb0ELb0ELb1EEEvNS_9BwdParamsE,@function
        .size           _ZN10layer_norm13ln_bwd_kernelINS_13Kernel_traitsIfffffjLj5120ELj1ELj1ELj4ELj16ENS_18Kernel_traits_baseILj5120EfffffjLj128EEEEELb1ELb0ELb0ELb1EEEvNS_9BwdParamsE,(.L_x_14407 - _ZN10layer_norm13ln_bwd_kernelINS_13Kernel_traitsIfffffjLj5120ELj1ELj1ELj4ELj16ENS_18Kernel_traits_baseILj5120EfffffjLj128EEEEELb1ELb0ELb0ELb1EEEvNS_9BwdParamsE)
        .other          _ZN10layer_norm13ln_bwd_kernelINS_13Kernel_traitsIfffffjLj5120ELj1ELj1ELj4ELj16ENS_18Kernel_traits_baseILj5120EfffffjLj128EEEEELb1ELb0ELb0ELb1EEEvNS_9BwdParamsE,@"STO_CUDA_ENTRY STV_DEFAULT"
_ZN10layer_norm13ln_bwd_kernelINS_13Kernel_traitsIfffffjLj5120ELj1ELj1ELj4ELj16ENS_18Kernel_traits_baseILj5120EfffffjLj128EEEEELb1ELb0ELb0ELb1EEEvNS_9BwdParamsE:
.text._ZN10layer_norm13ln_bwd_kernelINS_13Kernel_traitsIfffffjLj5120ELj1ELj1ELj4ELj16ENS_18Kernel_traits_baseILj5120EfffffjLj128EEEEELb1ELb0ELb0ELb1EEEvNS_9BwdParamsE:
        /* <DEDUP_REMOVED lines=49> */
.L_x_13604:
        /* <DEDUP_REMOVED lines=71> */
[----:B------:R-:W-:-:S03]  /*0780*/  CS2R R208, SRZ ;  /* 0x0000000000d07805 */ /* 0x000fc6000001ff00 */
[----:B------:R1:W5:Y:S04]  /*0790*/  LDG.E.128 R72, [R2.64+0x3800] ;  /* 0x0038000402487981 */ /* 0x000368000c1e1d00 */
[----:B------:R1:W5:Y:S04]  /*07a0*/  LDG.E.128 R68, [R2.64+0x4000] ;  /* 0x0040000402447981 */ /* 0x000368000c1e1d00 */
[----:B------:R1:W5:Y:S02]  /*07b0*/  LDG.E.128 R64, [R2.64+0x4800] ;  /* 0x0048000402407981 */ /* 0x000364000c1e1d00 */
[----:B01----:R-:W-:-:S02]  /*07c0*/  CS2R R2, SRZ ;  /* 0x0000000000027805 */ /* 0x003fc4000001ff00 */
.L_x_13618:
[----:B------:R-:W0:Y:S01]  /*07d0*/  S2R R6, SR_TID.X ;  /* 0x0000000000067919 */ /* 0x000e220000002100 */
[----:B------:R-:W-:Y:S01]  /*07e0*/  IMAD R4, R0, c[0x0][0x168], RZ ;  /* 0x00005a0000047a24 */ /* 0x000fe200078e02ff */
[----:B------:R-:W-:-:S04]  /*07f0*/  MOV R16, 0x4 ;  /* 0x0000000400107802 */ /* 0x000fc80000000f00 */
[----:B------:R-:W-:-:S04]  /*0800*/  SHF.R.S32.HI R5, RZ, 0x1f, R4 ;  /* 0x0000001fff057819 */ /* 0x000fc80000011404 */
[----:B------:R-:W-:Y:S01]  /*0810*/  LEA.HI R186, R5, R4, RZ, 0x2 ;  /* 0x0000000405ba7211 */ /* 0x000fe200078f10ff */
[----:B------:R-:W-:-:S05]  /*0820*/  IMAD.WIDE R4, R0, R16, c[0x0][0x1a0] ;  /* 0x0000680000047625 */ /* 0x000fca00078e0210 */
[----:B------:R1:W2:Y:S01]  /*0830*/  LDG.E R205, [R4.64] ;  /* 0x0000000404cd7981 */ /* 0x0002a2000c1e1900 */
[----:B0-----:R-:W-:-:S04]  /*0840*/  LOP3.LUT R7, R6, 0x7f, RZ, 0xc0, !PT ;  /* 0x0000007f06077812 */ /* 0x001fc800078ec0ff */
[----:B------:R-:W-:-:S04]  /*0850*/  LEA.HI.SX32 R186, R186, R7, 0x1e ;  /* 0x00000007baba7211 */ /* 0x000fc800078ff2ff */
[C---:B------:R-:W-:Y:S02]  /*0860*/  SHF.L.U32 R199, R186.reuse, 0x4, RZ ;  /* 0x00000004bac77819 */ /* 0x040fe400000006ff */
[C---:B------:R-:W-:Y:S02]  /*0870*/  IADD3 R187, R186.reuse, 0x80, RZ ;  /* 0x00000080babb7810 */ /* 0x040fe40007ffe0ff */
[----:B------:R-:W-:Y:S02]  /*0880*/  IADD3 R184, R186, 0x100, RZ ;  /* 0x00000100bab87810 */ /* 0x000fe40007ffe0ff */
[----:B------:R-:W-:Y:S02]  /*0890*/  SHF.R.U32.HI R198, RZ, 0x1c, R186 ;  /* 0x0000001cffc67819 */ /* 0x000fe400000116ba */
[----:B------:R-:W-:Y:S02]  /*08a0*/  IADD3 R108, P0, R199, c[0x0][0x188], RZ ;  /* 0x00006200c76c7a10 */ /* 0x000fe40007f1e0ff */
[----:B------:R-:W-:-:S02]  /*08b0*/  SHF.L.U32 R195, R187, 0x4, RZ ;  /* 0x00000004bbc37819 */ /* 0x000fc400000006ff */
[----:B------:R-:W-:Y:S02]  /*08c0*/  IADD3 R185, R186, 0x180, RZ ;  /* 0x00000180bab97810 */ /* 0x000fe40007ffe0ff */
[----:B------:R-:W-:Y:S02]  /*08d0*/  SHF.L.U32 R192, R184, 0x4, RZ ;  /* 0x00000004b8c07819 */ /* 0x000fe400000006ff */
[----:B------:R-:W-:Y:S02]  /*08e0*/  IADD3.X R109, R198, c[0x0][0x18c], RZ, P0, !PT ;  /* 0x00006300c66d7a10 */ /* 0x000fe400007fe4ff */
[----:B------:R-:W-:Y:S02]  /*08f0*/  IADD3 R204, R186, 0x200, RZ ;  /* 0x00000200bacc7810 */ /* 0x000fe40007ffe0ff */
[----:B------:R-:W-:Y:S02]  /*0900*/  SHF.R.U32.HI R194, RZ, 0x1c, R187 ;  /* 0x0000001cffc27819 */ /* 0x000fe400000116bb */
[----:B------:R-:W-:Y:S01]  /*0910*/  IADD3 R112, P0, R195, c[0x0][0x188], RZ ;  /* 0x00006200c3707a10 */ /* 0x000fe20007f1e0ff */
[----:B------:R-:W3:Y:S01]  /*0920*/  LDG.E.128 R108, [R108.64] ;  /* 0x000000046c6c7981 */ /* 0x000ee2000c1e1d00 */
[----:B------:R-:W-:-:S02]  /*0930*/  SHF.L.U32 R189, R185, 0x4, RZ ;  /* 0x00000004b9bd7819 */ /* 0x000fc400000006ff */
[----:B------:R-:W-:Y:S02]  /*0940*/  IADD3 R22, R186, 0x280, RZ ;  /* 0x00000280ba167810 */ /* 0x000fe40007ffe0ff */
[----:B------:R-:W-:Y:S02]  /*0950*/  SHF.R.U32.HI R191, RZ, 0x1c, R184 ;  /* 0x0000001cffbf7819 */ /* 0x000fe400000116b8 */
[----:B------:R-:W-:Y:S02]  /*0960*/  IADD3 R116, P1, R192, c[0x0][0x188], RZ ;  /* 0x00006200c0747a10 */ /* 0x000fe40007f3e0ff */
[----:B-1----:R-:W-:Y:S02]  /*0970*/  SHF.L.U32 R4, R204, 0x4, RZ ;  /* 0x00000004cc047819 */ /* 0x002fe400000006ff */
[----:B------:R-:W-:Y:S02]  /*0980*/  IADD3.X R113, R194, c[0x0][0x18c], RZ, P0, !PT ;  /* 0x00006300c2717a10 */ /* 0x000fe400007fe4ff */
[----:B------:R-:W-:-:S02]  /*0990*/  IADD3 R202, R186, 0x300, RZ ;  /* 0x00000300baca7810 */ /* 0x000fc40007ffe0ff */
[----:B------:R-:W-:Y:S02]  /*09a0*/  SHF.R.U32.HI R188, RZ, 0x1c, R185 ;  /* 0x0000001cffbc7819 */ /* 0x000fe400000116b9 */
[----:B------:R-:W-:Y:S01]  /*09b0*/  IADD3 R120, P0, R189, c[0x0][0x188], RZ ;  /* 0x00006200bd787a10 */ /* 0x000fe20007f1e0ff */
[----:B------:R-:W4:Y:S01]  /*09c0*/  LDG.E.128 R112, [R112.64] ;  /* 0x0000000470707981 */ /* 0x000f22000c1e1d00 */
[----:B------:R-:W-:Y:S02]  /*09d0*/  SHF.L.U32 R6, R22, 0x4, RZ ;  /* 0x0000000416067819 */ /* 0x000fe400000006ff */
[----:B------:R-:W-:Y:S02]  /*09e0*/  IADD3 R23, R186, 0x380, RZ ;  /* 0x00000380ba177810 */ /* 0x000fe40007ffe0ff */
[----:B------:R-:W-:Y:S02]  /*09f0*/  IADD3.X R117, R191, c[0x0][0x18c], RZ, P1, !PT ;  /* 0x00006300bf757a10 */ /* 0x000fe40000ffe4ff */
[----:B------:R-:W-:-:S02]  /*0a00*/  SHF.R.U32.HI R5, RZ, 0x1c, R204 ;  /* 0x0000001cff057819 */ /* 0x000fc400000116cc */
[----:B------:R-:W-:Y:S02]  /*0a10*/  IADD3 R124, P1, R4, c[0x0][0x188], RZ ;  /* 0x00006200047c7a10 */ /* 0x000fe40007f3e0ff */
[----:B------:R-:W-:Y:S01]  /*0a20*/  SHF.L.U32 R8, R202, 0x4, RZ ;  /* 0x00000004ca087819 */ /* 0x000fe200000006ff */
[----:B------:R-:W-:Y:S01]  /*0a30*/  IMAD.WIDE R16, R0, R16, c[0x0][0x1a8] ;  /* 0x00006a0000107625 */ /* 0x000fe200078e0210 */
[----:B------:R-:W-:Y:S02]  /*0a40*/  IADD3.X R121, R188, c[0x0][0x18c], RZ, P0, !PT ;  /* 0x00006300bc797a10 */ /* 0x000fe400007fe4ff */
[----:B------:R-:W-:Y:S01]  /*0a50*/  MOV R206, 0x10 ;  /* 0x0000001000ce7802 */ /* 0x000fe20000000f00 */
[----:B------:R-:W-:Y:S01]  /*0a60*/  ULDC.U8 UR6, c[0x0][0x1f0] ;  /* 0x00007c0000067ab9 */ /* 0x000fe20000000000 */
[----:B------:R-:W-:Y:S01]  /*0a70*/  IADD3 R203, R186, 0x400, RZ ;  /* 0x00000400bacb7810 */ /* 0x000fe20007ffe0ff */
[----:B------:R0:W2:Y:S01]  /*0a80*/  LDG.E R16, [R16.64] ;  /* 0x0000000410107981 */ /* 0x0000a2000c1e1900 */
[----:B------:R-:W-:-:S02]  /*0a90*/  SHF.R.U32.HI R7, RZ, 0x1c, R22 ;  /* 0x0000001cff077819 */ /* 0x000fc40000011616 */
[----:B------:R-:W-:Y:S01]  /*0aa0*/  IADD3 R128, P0, R6, c[0x0][0x188], RZ ;  /* 0x0000620006807a10 */ /* 0x000fe20007f1e0ff */
[----:B------:R-:W2:Y:S01]  /*0ab0*/  LDG.E.128 R120, [R120.64] ;  /* 0x0000000478787981 */ /* 0x000ea2000c1e1d00 */
[----:B------:R-:W-:Y:S02]  /*0ac0*/  SHF.L.U32 R10, R23, 0x4, RZ ;  /* 0x00000004170a7819 */ /* 0x000fe400000006ff */
[----:B------:R-:W-:Y:S01]  /*0ad0*/  IADD3.X R125, R5, c[0x0][0x18c], RZ, P1, !PT ;  /* 0x00006300057d7a10 */ /* 0x000fe20000ffe4ff */
[----:B------:R-:W2:Y:S01]  /*0ae0*/  LDG.E.128 R116, [R116.64] ;  /* 0x0000000474747981 */ /* 0x000ea2000c1e1d00 */
[----:B------:R-:W-:Y:S02]  /*0af0*/  SHF.R.U32.HI R9, RZ, 0x1c, R202 ;  /* 0x0000001cff097819 */ /* 0x000fe400000116ca */
[----:B------:R-:W-:Y:S02]  /*0b00*/  IADD3 R132, P1, R8, c[0x0][0x188], RZ ;  /* 0x0000620008847a10 */ /* 0x000fe40007f3e0ff */
[----:B------:R-:W-:Y:S01]  /*0b10*/  SHF.L.U32 R12, R203, 0x4, RZ ;  /* 0x00000004cb0c7819 */ /* 0x000fe200000006ff */
[----:B------:R-:W3:Y:S01]  /*0b20*/  LDG.E.128 R124, [R124.64] ;  /* 0x000000047c7c7981 */ /* 0x000ee2000c1e1d00 */
[----:B------:R-:W-:-:S02]  /*0b30*/  IADD3.X R129, R7, c[0x0][0x18c], RZ, P0, !PT ;  /* 0x0000630007817a10 */ /* 0x000fc400007fe4ff */
[----:B------:R-:W-:Y:S02]  /*0b40*/  SHF.R.U32.HI R11, RZ, 0x1c, R23 ;  /* 0x0000001cff0b7819 */ /* 0x000fe40000011617 */
[----:B------:R-:W-:Y:S02]  /*0b50*/  IADD3 R136, P0, R10, c[0x0][0x188], RZ ;  /* 0x000062000a887a10 */ /* 0x000fe40007f1e0ff */
[----:B------:R-:W-:Y:S01]  /*0b60*/  IADD3.X R133, R9, c[0x0][0x18c], RZ, P1, !PT ;  /* 0x0000630009857a10 */ /* 0x000fe20000ffe4ff */
[----:B------:R-:W4:Y:S01]  /*0b70*/  LDG.E.128 R128, [R128.64] ;  /* 0x0000000480807981 */ /* 0x000f22000c1e1d00 */
[----:B------:R-:W-:Y:S02]  /*0b80*/  SHF.R.U32.HI R13, RZ, 0x1c, R203 ;  /* 0x0000001cff0d7819 */ /* 0x000fe400000116cb */
[----:B------:R-:W-:Y:S02]  /*0b90*/  IADD3 R140, P1, R12, c[0x0][0x188], RZ ;  /* 0x000062000c8c7a10 */ /* 0x000fe40007f3e0ff */
[----:B------:R-:W-:-:S02]  /*0ba0*/  IADD3.X R137, R11, c[0x0][0x18c], RZ, P0, !PT ;  /* 0x000063000b897a10 */ /* 0x000fc400007fe4ff */
[----:B------:R-:W-:Y:S01]  /*0bb0*/  IADD3 R201, R186, 0x480, RZ ;  /* 0x00000480bac97810 */ /* 0x000fe20007ffe0ff */
[----:B------:R-:W-:Y:S01]  /*0bc0*/  IMAD.WIDE.U32 R168, R22, R206, c[0x0][0x208] ;  /* 0x0000820016a87625 */ /* 0x000fe200078e00ce */
[----:B------:R-:W-:Y:S01]  /*0bd0*/  IADD3.X R141, R13, c[0x0][0x18c], RZ, P1, !PT ;  /* 0x000063000d8d7a10 */ /* 0x000fe20000ffe4ff */
[----:B------:R-:W4:Y:S04]  /*0be0*/  LDG.E.128 R132, [R132.64] ;  /* 0x0000000484847981 */ /* 0x000f28000c1e1d00 */
[----:B------:R-:W4:Y:S04]  /*0bf0*/  LDG.E.128 R136, [R136.64] ;  /* 0x0000000488887981 */ /* 0x000f28000c1e1d00 */
[----:B------:R-:W4:Y:S01]  /*0c00*/  LDG.E.128 R140, [R140.64] ;  /* 0x000000048c8c7981 */ /* 0x000f22000c1e1d00 */
[----:B------:R-:W-:-:S02]  /*0c10*/  SHF.L.U32 R14, R201, 0x4, RZ ;  /* 0x00000004c90e7819 */ /* 0x000fc400000006ff */
[----:B------:R-:W-:Y:S01]  /*0c20*/  ISETP.NE.U32.AND P1, PT, RZ, c[0x0][0x1c0], PT ;  /* 0x00007000ff007a0c */ /* 0x000fe20003f25070 */
[-C--:B------:R-:W-:Y:S01]  /*0c30*/  IMAD.WIDE.U32 R176, R23, R206.reuse, c[0x0][0x208] ;  /* 0x0000820017b07625 */ /* 0x080fe200078e00ce */
[----:B------:R-:W-:Y:S01]  /*0c40*/  SHF.R.U32.HI R15, RZ, 0x1c, R201 ;  /* 0x0000001cff0f7819 */ /* 0x000fe200000116c9 */
[----:B------:R-:W4:Y:S01]  /*0c50*/  LDG.E.128 R168, [R168.64] ;  /* 0x00000004a8a87981 */ /* 0x000f22000c1e1d00 */
[----:B------:R-:W-:Y:S02]  /*0c60*/  IADD3 R144, P0, R14, c[0x0][0x188], RZ ;  /* 0x000062000e907a10 */ /* 0x000fe40007f1e0ff */
[----:B------:R-:W-:Y:S01]  /*0c70*/  ISETP.NE.AND.EX P1, PT, RZ, c[0x0][0x1c4], PT, P1 ;  /* 0x00007100ff007a0c */ /* 0x000fe20003f25310 */
[----:B------:R-:W-:Y:S01]  /*0c80*/  IMAD.WIDE.U32 R164, R204, R206, c[0x0][0x208] ;  /* 0x00008200cca47625 */ /* 0x000fe200078e00ce */
[----:B------:R-:W-:Y:S01]  /*0c90*/  IADD3.X R145, R15, c[0x0][0x18c], RZ, P0, !PT ;  /* 0x000063000f917a10 */ /* 0x000fe200007fe4ff */
[----:B------:R-:W4:Y:S01]  /*0ca0*/  LDG.E.128 R176, [R176.64] ;  /* 0x00000004b0b07981 */ /* 0x000f22000c1e1d00 */
[----:B------:R-:W-:-:S02]  /*0cb0*/  ISETP.NE.U32.AND P0, PT, RZ, c[0x0][0x218], PT ;  /* 0x00008600ff007a0c */ /* 0x000fc40003f05070 */
[----:B0-----:R-:W-:Y:S01]  /*0cc0*/  SHF.R.S32.HI R17, RZ, 0x1f, R0 ;  /* 0x0000001fff117819 */ /* 0x001fe20000011400 */
[-C--:B------:R-:W-:Y:S01]  /*0cd0*/  IMAD.WIDE.U32 R180, R203, R206.reuse, c[0x0][0x208] ;  /* 0x00008200cbb47625 */ /* 0x080fe200078e00ce */
[----:B------:R-:W-:Y:S01]  /*0ce0*/  ISETP.NE.AND.EX P0, PT, RZ, c[0x0][0x21c], PT, P0 ;  /* 0x00008700ff007a0c */ /* 0x000fe20003f05300 */
[----:B------:R-:W4:Y:S04]  /*0cf0*/  LDG.E.128 R144, [R144.64] ;  /* 0x0000000490907981 */ /* 0x000f28000c1e1d00 */
[----:B------:R-:W-:Y:S01]  /*0d00*/  @P1 LEA R18, P2, R0, c[0x0][0x1c0], 0x2 ;  /* 0x0000700000121a11 */ /* 0x000fe200078410ff */
[----:B------:R-:W-:Y:S01]  /*0d10*/  IMAD.WIDE.U32 R148, R186, R206, c[0x0][0x208] ;  /* 0x00008200ba947625 */ /* 0x000fe200078e00ce */
[----:B------:R-:W4:Y:S02]  /*0d20*/  LDG.E.128 R164, [R164.64] ;  /* 0x00000004a4a47981 */ /* 0x000f24000c1e1d00 */
[----:B------:R-:W-:-:S02]  /*0d30*/  @P1 LEA.HI.X R19, R0, c[0x0][0x1c4], R17, 0x2, P2 ;  /* 0x0000710000131a11 */ /* 0x000fc400010f1411 */
[----:B------:R-:W-:Y:S01]  /*0d40*/  MOV R17, 0x3f800000 ;  /* 0x3f80000000117802 */ /* 0x000fe20000000f00 */
[-C--:B------:R-:W-:Y:S01]  /*0d50*/  IMAD.WIDE.U32 R156, R184, R206.reuse, c[0x0][0x208] ;  /* 0x00008200b89c7625 */ /* 0x080fe200078e00ce */
[C---:B------:R-:W-:Y:S01]  /*0d60*/  @P0 LEA R20, P3, R187.reuse, c[0x0][0x218], 0x4 ;  /* 0x00008600bb140a11 */ /* 0x040fe200078620ff */
[----:B------:R-:W4:Y:S03]  /*0d70*/  LDG.E.128 R148, [R148.64] ;  /* 0x0000000494947981 */ /* 0x000f26000c1e1d00 */
[----:B------:R-:W-:Y:S01]  /*0d80*/  @P0 LEA.HI.X R21, R187, c[0x0][0x21c], RZ, 0x4, P3 ;  /* 0x00008700bb150a11 */ /* 0x000fe200018f24ff */
[----:B-----5:R0:W5:Y:S04]  /*0d90*/  @P1 LDG.E R17, [R18.64] ;  /* 0x0000000412111981 */ /* 0x020168000c1e1900 */
[----:B------:R1:W5:Y:S01]  /*0da0*/  @P0 LDG.E.128 R56, [R20.64] ;  /* 0x0000000414380981 */ /* 0x000362000c1e1d00 */
[----:B------:R-:W-:Y:S01]  /*0db0*/  @P0 LEA R172, P2, R186, c[0x0][0x218], 0x4 ;  /* 0x00008600baac0a11 */ /* 0x000fe200078420ff */
[----:B------:R-:W-:-:S02]  /*0dc0*/  IMAD.WIDE.U32 R160, R185, R206, c[0x0][0x208] ;  /* 0x00008200b9a07625 */ /* 0x000fc400078e00ce */
[----:B------:R-:W4:Y:S01]  /*0dd0*/  LDG.E.128 R156, [R156.64] ;  /* 0x000000049c9c7981 */ /* 0x000f22000c1e1d00 */
[----:B0-----:R-:W-:Y:S02]  /*0de0*/  @P0 LEA R18, P1, R184, c[0x0][0x218], 0x4 ;  /* 0x00008600b8120a11 */ /* 0x001fe400078220ff */
[----:B------:R-:W-:Y:S01]  /*0df0*/  @P0 LEA.HI.X R173, R186, c[0x0][0x21c], RZ, 0x4, P2 ;  /* 0x00008700baad0a11 */ /* 0x000fe200010f24ff */
[----:B------:R-:W-:Y:S01]  /*0e00*/  IMAD.WIDE.U32 R152, R187, R206, c[0x0][0x208] ;  /* 0x00008200bb987625 */ /* 0x000fe200078e00ce */
[----:B------:R-:W-:Y:S01]  /*0e10*/  @P0 LEA.HI.X R19, R184, c[0x0][0x21c], RZ, 0x4, P1 ;  /* 0x00008700b8130a11 */ /* 0x000fe200008f24ff */
[----:B------:R-:W4:Y:S01]  /*0e20*/  LDG.E.128 R160, [R160.64] ;  /* 0x00000004a0a07981 */ /* 0x000f22000c1e1d00 */
[----:B-1----:R-:W-:-:S03]  /*0e30*/  @P0 LEA R20, P1, R204, c[0x0][0x218], 0x4 ;  /* 0x00008600cc140a11 */ /* 0x002fc600078220ff */
[----:B------:R0:W5:Y:S01]  /*0e40*/  @P0 LDG.E.128 R52, [R18.64] ;  /* 0x0000000412340981 */ /* 0x000162000c1e1d00 */
[----:B------:R-:W-:-:S03]  /*0e50*/  @P0 LEA.HI.X R21, R204, c[0x0][0x21c], RZ, 0x4, P1 ;  /* 0x00008700cc150a11 */ /* 0x000fc600008f24ff */
[----:B------:R1:W5:Y:S04]  /*0e60*/  @P0 LDG.E.128 R60, [R172.64] ;  /* 0x00000004ac3c0981 */ /* 0x000368000c1e1d00 */
[----:B------:R1:W5:Y:S01]  /*0e70*/  @P0 LDG.E.128 R44, [R20.64] ;  /* 0x00000004142c0981 */ /* 0x000362000c1e1d00 */
[----:B0-----:R-:W-:-:S03]  /*0e80*/  @P0 LEA R18, P1, R22, c[0x0][0x218], 0x4 ;  /* 0x0000860016120a11 */ /* 0x001fc600078220ff */
[----:B------:R-:W4:Y:S01]  /*0e90*/  LDG.E.128 R152, [R152.64] ;  /* 0x0000000498987981 */ /* 0x000f22000c1e1d00 */
[----:B------:R-:W-:-:S03]  /*0ea0*/  @P0 LEA.HI.X R19, R22, c[0x0][0x21c], RZ, 0x4, P1 ;  /* 0x0000870016130a11 */ /* 0x000fc600008f24ff */
[----:B------:R-:W4:Y:S04]  /*0eb0*/  LDG.E.128 R180, [R180.64] ;  /* 0x00000004b4b47981 */ /* 0x000f28000c1e1d00 */
[----:B------:R0:W5:Y:S02]  /*0ec0*/  @P0 LDG.E.128 R40, [R18.64] ;  /* 0x0000000412280981 */ /* 0x000164000c1e1d00 */
[----:B0-----:R-:W-:-:S04]  /*0ed0*/  @P0 LEA R18, P1, R202, c[0x0][0x218], 0x4 ;  /* 0x00008600ca120a11 */ /* 0x001fc800078220ff */
[----:B------:R-:W-:-:S05]  /*0ee0*/  @P0 LEA.HI.X R19, R202, c[0x0][0x21c], RZ, 0x4, P1 ;  /* 0x00008700ca130a11 */ /* 0x000fca00008f24ff */
[----:B------:R0:W5:Y:S02]  /*0ef0*/  @P0 LDG.E.128 R36, [R18.64] ;  /* 0x0000000412240981 */ /* 0x000164000c1e1d00 */
[----:B0-----:R-:W-:-:S04]  /*0f00*/  @P0 LEA R18, P1, R23, c[0x0][0x218], 0x4 ;  /* 0x0000860017120a11 */ /* 0x001fc800078220ff */
[----:B------:R-:W-:-:S05]  /*0f10*/  @P0 LEA.HI.X R19, R23, c[0x0][0x21c], RZ, 0x4, P1 ;  /* 0x0000870017130a11 */ /* 0x000fca00008f24ff */
[----:B------:R0:W5:Y:S02]  /*0f20*/  @P0 LDG.E.128 R32, [R18.64] ;  /* 0x0000000412200981 */ /* 0x000164000c1e1d00 */
[----:B0-----:R-:W-:-:S04]  /*0f30*/  @P0 LEA R18, P1, R203, c[0x0][0x218], 0x4 ;  /* 0x00008600cb120a11 */ /* 0x001fc800078220ff */
[----:B------:R-:W-:Y:S02]  /*0f40*/  @P0 LEA.HI.X R19, R203, c[0x0][0x21c], RZ, 0x4, P1 ;  /* 0x00008700cb130a11 */ /* 0x000fe400008f24ff */
[----:B-1----:R-:W-:-:S03]  /*0f50*/  @P0 LEA R172, P2, R185, c[0x0][0x218], 0x4 ;  /* 0x00008600b9ac0a11 */ /* 0x002fc600078420ff */
[----:B------:R0:W5:Y:S01]  /*0f60*/  @P0 LDG.E.128 R28, [R18.64] ;  /* 0x00000004121c0981 */ /* 0x000162000c1e1d00 */
[----:B------:R-:W-:-:S05]  /*0f70*/  @P0 LEA.HI.X R173, R185, c[0x0][0x21c], RZ, 0x4, P2 ;  /* 0x00008700b9ad0a11 */ /* 0x000fca00010f24ff */
[----:B------:R1:W5:Y:S01]  /*0f80*/  @P0 LDG.E.128 R48, [R172.64] ;  /* 0x00000004ac300981 */ /* 0x000362000c1e1d00 */
[----:B0-----:R-:W-:-:S04]  /*0f90*/  @P0 LEA R18, P1, R201, c[0x0][0x218], 0x4 ;  /* 0x00008600c9120a11 */ /* 0x001fc800078220ff */
[----:B------:R-:W-:-:S05]  /*0fa0*/  @P0 LEA.HI.X R19, R201, c[0x0][0x21c], RZ, 0x4, P1 ;  /* 0x00008700c9130a11 */ /* 0x000fca00008f24ff */
[----:B------:R0:W5:Y:S01]  /*0fb0*/  @P0 LDG.E.128 R24, [R18.64] ;  /* 0x0000000412180981 */ /* 0x000162000c1e1d00 */
[----:B------:R-:W-:-:S04]  /*0fc0*/  LEA R20, P0, R186, c[0x0][0x190], 0x2 ;  /* 0x00006400ba147a11 */ /* 0x000fc800078010ff */
[----:B------:R-:W-:Y:S02]  /*0fd0*/  LEA.HI.X R21, R186, c[0x0][0x194], RZ, 0x2, P0 ;  /* 0x00006500ba157a11 */ /* 0x000fe400000f14ff */
[----:B0-----:R-:W-:-:S03]  /*0fe0*/  LEA R18, P1, R187, c[0x0][0x190], 0x2 ;  /* 0x00006400bb127a11 */ /* 0x001fc600078210ff */
[----:B------:R0:W5:Y:S01]  /*0ff0*/  LDG.E R197, [R20.64] ;  /* 0x0000000414c57981 */ /* 0x000162000c1e1900 */
[----:B------:R-:W-:-:S05]  /*1000*/  LEA.HI.X R19, R187, c[0x0][0x194], RZ, 0x2, P1 ;  /* 0x00006500bb137a11 */ /* 0x000fca00008f14ff */
[----:B------:R1:W5:Y:S01]  /*1010*/  LDG.E R196, [R18.64] ;  /* 0x0000000412c47981 */ /* 0x000362000c1e1900 */
[C---:B0-----:R-:W-:Y:S02]  /*1020*/  LEA R20, P0, R184.reuse, c[0x0][0x190], 0x2 ;  /* 0x00006400b8147a11 */ /* 0x041fe400078010ff */
[C---:B-1----:R-:W-:Y:S02]  /*1030*/  LEA R18, P1, R185.reuse, c[0x0][0x190], 0x2 ;  /* 0x00006400b9127a11 */ /* 0x042fe400078210ff */
[----:B------:R-:W-:Y:S02]  /*1040*/  LEA.HI.X R21, R184, c[0x0][0x194], RZ, 0x2, P0 ;  /* 0x00006500b8157a11 */ /* 0x000fe400000f14ff */
[----:B------:R-:W-:-:S03]  /*1050*/  LEA.HI.X R19, R185, c[0x0][0x194], RZ, 0x2, P1 ;  /* 0x00006500b9137a11 */ /* 0x000fc600008f14ff */
[----:B------:R0:W5:Y:S04]  /*1060*/  LDG.E R193, [R20.64] ;  /* 0x0000000414c17981 */ /* 0x000168000c1e1900 */
[----:B------:R1:W5:Y:S01]  /*1070*/  LDG.E R190, [R18.64] ;  /* 0x0000000412be7981 */ /* 0x000362000c1e1900 */
[----:B0-----:R-:W-:Y:S02]  /*1080*/  LEA R20, P1, R22, c[0x0][0x190], 0x2 ;  /* 0x0000640016147a11 */ /* 0x001fe400078210ff */
[----:B-1----:R-:W-:Y:S02]  /*1090*/  LEA R18, P0, R204, c[0x0][0x190], 0x2 ;  /* 0x00006400cc127a11 */ /* 0x002fe400078010ff */
[----:B------:R-:W-:Y:S02]  /*10a0*/  LEA.HI.X R21, R22, c[0x0][0x194], RZ, 0x2, P1 ;  /* 0x0000650016157a11 */ /* 0x000fe400008f14ff */
[----:B------:R-:W-:-:S02]  /*10b0*/  LEA.HI.X R19, R204, c[0x0][0x194], RZ, 0x2, P0 ;  /* 0x00006500cc137a11 */ /* 0x000fc400000f14ff */
[----:B------:R-:W-:-:S03]  /*10c0*/  LEA R22, P1, R23, c[0x0][0x190], 0x2 ;  /* 0x0000640017167a11 */ /* 0x000fc600078210ff */
[----:B------:R0:W5:Y:S01]  /*10d0*/  LDG.E R18, [R18.64] ;  /* 0x0000000412127981 */ /* 0x000162000c1e1900 */
[----:B------:R-:W-:-:S03]  /*10e0*/  LEA.HI.X R23, R23, c[0x0][0x194], RZ, 0x2, P1 ;  /* 0x0000650017177a11 */ /* 0x000fc600008f14ff */
[----:B0-----:R0:W5:Y:S02]  /*10f0*/  LDG.E R19, [R20.64] ;  /* 0x0000000414137981 */ /* 0x001164000c1e1900 */
[----:B0-----:R-:W-:-:S04]  /*1100*/  LEA R20, P0, R202, c[0x0][0x190], 0x2 ;  /* 0x00006400ca147a11 */ /* 0x001fc800078010ff */
[----:B------:R-:W-:-:S05]  /*1110*/  LEA.HI.X R21, R202, c[0x0][0x194], RZ, 0x2, P0 ;  /* 0x00006500ca157a11 */ /* 0x000fca00000f14ff */
[----:B------:R0:W5:Y:S04]  /*1120*/  LDG.E R20, [R20.64] ;  /* 0x0000000414147981 */ /* 0x000168000c1e1900 */
[----:B0-----:R0:W5:Y:S02]  /*1130*/  LDG.E R21, [R22.64] ;  /* 0x0000000416157981 */ /* 0x001164000c1e1900 */
[----:B0-----:R-:W-:-:S04]  /*1140*/  LEA R22, P0, R203, c[0x0][0x190], 0x2 ;  /* 0x00006400cb167a11 */ /* 0x001fc800078010ff */
[----:B------:R-:W-:Y:S02]  /*1150*/  LEA.HI.X R23, R203, c[0x0][0x194], RZ, 0x2, P0 ;  /* 0x00006500cb177a11 */ /* 0x000fe400000f14ff */
[----:B------:R-:W-:Y:S01]  /*1160*/  ISETP.NE.AND P0, PT, RZ, UR6, PT ;  /* 0x00000006ff007c0c */ /* 0x000fe2000bf05270 */
[-C--:B------:R-:W-:Y:S01]  /*1170*/  IMAD.WIDE.U32 R172, R202, R206.reuse, c[0x0][0x208] ;  /* 0x00008200caac7625 */ /* 0x080fe200078e00ce */
[----:B------:R-:W-:Y:S01]  /*1180*/  LEA R202, P1, R201, c[0x0][0x190], 0x2 ;  /* 0x00006400c9ca7a11 */ /* 0x000fe200078210ff */
[----:B------:R0:W5:Y:S01]  /*1190*/  LDG.E R22, [R22.64] ;  /* 0x0000000416167981 */ /* 0x000162000c1e1900 */
[----:B--2---:R-:W-:Y:S02]  /*11a0*/  FSEL R205, R205, RZ, !P0 ;  /* 0x000000ffcdcd7208 */ /* 0x004fe40004000000 */
[C---:B------:R-:W-:Y:S01]  /*11b0*/  LEA.HI.X R203, R201.reuse, c[0x0][0x194], RZ, 0x2, P1 ;  /* 0x00006500c9cb7a11 */ /* 0x040fe200008f14ff */
[----:B------:R-:W-:Y:S01]  /*11c0*/  IMAD.WIDE.U32 R184, R201, R206, c[0x0][0x208] ;  /* 0x00008200c9b87625 */ /* 0x000fe200078e00ce */
[----:B------:R-:W2:Y:S03]  /*11d0*/  LDG.E.128 R172, [R172.64] ;  /* 0x00000004acac7981 */ /* 0x000ea6000c1e1d00 */
[----:B---3--:R-:W-:-:S02]  /*11e0*/  FADD.FTZ R204, -R205, R108 ;  /* 0x0000006ccdcc7221 */ /* 0x008fc40000010100 */
[C---:B------:R-:W-:Y:S01]  /*11f0*/  FADD.FTZ R108, -R205.reuse, R120 ;  /* 0x00000078cd6c7221 */ /* 0x040fe20000010100 */
[----:B0-----:R0:W5:Y:S01]  /*1200*/  LDG.E R23, [R202.64] ;  /* 0x00000004ca177981 */ /* 0x001162000c1e1900 */
[C---:B------:R-:W-:Y:S02]  /*1210*/  FADD.FTZ R120, -R205.reuse, R121 ;  /* 0x00000079cd787221 */ /* 0x040fe40000010100 */
[C---:B------:R-:W-:Y:S01]  /*1220*/  FADD.FTZ R121, -R205.reuse, R122 ;  /* 0x0000007acd797221 */ /* 0x040fe20000010100 */
[----:B------:R-:W3:Y:S01]  /*1230*/  LDG.E.128 R184, [R184.64] ;  /* 0x00000004b8b87981 */ /* 0x000ee2000c1e1d00 */
[C---:B----4-:R-:W-:Y:S02]  /*1240*/  FADD.FTZ R226, -R205.reuse, R114 ;  /* 0x00000072cde27221 */ /* 0x050fe40000010100 */
[C---:B------:R-:W-:Y:S02]  /*1250*/  FADD.FTZ R220, -R205.reuse, R123 ;  /* 0x0000007bcddc7221 */ /* 0x040fe40000010100 */
[C---:B------:R-:W-:Y:S01]  /*1260*/  FADD.FTZ R122, -R205.reuse, R124 ;  /* 0x0000007ccd7a7221 */ /* 0x040fe20000010100 */
[----:B------:R-:W4:Y:S01]  /*1270*/  LDL.LU R123, [R1+0x14] ;  /* 0x00001400017b7983 */ /* 0x000f220000300800 */
[----:B------:R-:W-:-:S02]  /*1280*/  FADD.FTZ R227, -R205, R113 ;  /* 0x00000071cde37221 */ /* 0x000fc40000010100 */
[C---:B------:R-:W-:Y:S02]  /*1290*/  FADD.FTZ R114, -R205.reuse, R126 ;  /* 0x0000007ecd727221 */ /* 0x040fe40000010100 */
[C---:B------:R-:W-:Y:S02]  /*12a0*/  FADD.FTZ R201, -R205.reuse, R110 ;  /* 0x0000006ecdc97221 */ /* 0x040fe40000010100 */
[C---:B------:R-:W-:Y:S02]  /*12b0*/  FADD.FTZ R113, -R205.reuse, R127 ;  /* 0x0000007fcd717221 */ /* 0x040fe40000010100 */
[C---:B------:R-:W-:Y:S02]  /*12c0*/  FADD.FTZ R124, -R205.reuse, R136 ;  /* 0x00000088cd7c7221 */ /* 0x040fe40000010100 */
[----:B------:R-:W2:Y:S01]  /*12d0*/  LDL.LU R136, [R1+0x4] ;  /* 0x0000040001887983 */ /* 0x000ea20000300800 */
[C---:B------:R-:W-:Y:S02]  /*12e0*/  FADD.FTZ R126, -R205.reuse, R138 ;  /* 0x0000008acd7e7221 */ /* 0x040fe40000010100 */
[C---:B0-----:R-:W-:Y:S01]  /*12f0*/  FADD.FTZ R203, -R205.reuse, R111 ;  /* 0x0000006fcdcb7221 */ /* 0x041fe20000010100 */
[----:B------:R-:W3:Y:S01]  /*1300*/  LDL.LU R138, [R1+0x8] ;  /* 0x00000800018a7983 */ /* 0x000ee20000300800 */
[----:B------:R-:W-:-:S02]  /*1310*/  FADD.FTZ R110, -R205, R129 ;  /* 0x00000081cd6e7221 */ /* 0x000fc40000010100 */
[C---:B------:R-:W-:Y:S02]  /*1320*/  FADD.FTZ R127, -R205.reuse, R139 ;  /* 0x0000008bcd7f7221 */ /* 0x040fe40000010100 */
[C---:B------:R-:W-:Y:S01]  /*1330*/  FADD.FTZ R206, -R205.reuse, R112 ;  /* 0x00000070cdce7221 */ /* 0x040fe20000010100 */
[----:B------:R-:W3:Y:S01]  /*1340*/  LDL.LU R139, [R1+0x1c] ;  /* 0x00001c00018b7983 */ /* 0x000ee20000300800 */
[C---:B------:R-:W-:Y:S02]  /*1350*/  FADD.FTZ R111, -R205.reuse, R130 ;  /* 0x00000082cd6f7221 */ /* 0x040fe40000010100 */
[C---:B------:R-:W-:Y:S02]  /*1360*/  FADD.FTZ R129, -R205.reuse, R141 ;  /* 0x0000008dcd817221 */ /* 0x040fe40000010100 */
[C---:B------:R-:W-:Y:S01]  /*1370*/  FADD.FTZ R112, -R205.reuse, R131 ;  /* 0x00000083cd707221 */ /* 0x040fe20000010100 */
[----:B------:R-:W3:Y:S01]  /*1380*/  LDL.LU R141, [R1+0x10] ;  /* 0x00001000018d7983 */ /* 0x000ee20000300800 */
[----:B------:R-:W-:-:S02]  /*1390*/  FADD.FTZ R130, -R205, R142 ;  /* 0x0000008ecd827221 */ /* 0x000fc40000010100 */
[C---:B------:R-:W-:Y:S01]  /*13a0*/  FADD.FTZ R131, -R205.reuse, R143 ;  /* 0x0000008fcd837221 */ /* 0x040fe20000010100 */
[----:B------:R-:W3:Y:S04]  /*13b0*/  LDL.LU R142, [R1+0xc] ;  /* 0x00000c00018e7983 */ /* 0x000ee80000300800 */
[----:B------:R-:W3:Y:S01]  /*13c0*/  LDL.LU R143, [R1] ;  /* 0x00000000018f7983 */ /* 0x000ee20000300800 */
[C---:B------:R-:W-:Y:S02]  /*13d0*/  FADD.FTZ R202, -R205.reuse, R109 ;  /* 0x0000006dcdca7221 */ /* 0x040fe40000010100 */
[C---:B------:R-:W-:Y:S02]  /*13e0*/  FADD.FTZ R109, -R205.reuse, R128 ;  /* 0x00000080cd6d7221 */ /* 0x040fe40000010100 */
[----:B------:R-:W-:-:S02]  /*13f0*/  FADD.FTZ R128, -R205, R140 ;  /* 0x0000008ccd807221 */ /* 0x000fc40000010100 */
[----:B------:R-:W3:Y:S01]  /*1400*/  LDL.LU R140, [R1+0x18] ;  /* 0x00001800018c7983 */ /* 0x000ee20000300800 */
[C---:B------:R-:W-:Y:S02]  /*1410*/  FADD.FTZ R225, -R205.reuse, R115 ;  /* 0x00000073cde17221 */ /* 0x040fe40000010100 */
[C---:B------:R-:W-:Y:S02]  /*1420*/  FADD.FTZ R115, -R205.reuse, R125 ;  /* 0x0000007dcd737221 */ /* 0x040fe40000010100 */
[----:B------:R-:W-:Y:S02]  /*1430*/  FADD.FTZ R125, -R205, R137 ;  /* 0x00000089cd7d7221 */ /* 0x000fe40000010100 */
[----:B------:R-:W-:Y:S02]  /*1440*/  FMUL.FTZ R137, R16, R204 ;  /* 0x000000cc10897220 */ /* 0x000fe40000410000 */
[----:B------:R-:W-:Y:S02]  /*1450*/  FMUL.FTZ R204, R101, R149 ;  /* 0x0000009565cc7220 */ /* 0x000fe40000410000 */
[----:B----4-:R-:W-:-:S02]  /*1460*/  FADD.FTZ R123, R152, R123 ;  /* 0x0000007b987b7221 */ /* 0x010fc40000010000 */
[----:B--2---:R-:W-:Y:S02]  /*1470*/  FADD.FTZ R136, R148, R136 ;  /* 0x0000008894887221 */ /* 0x004fe40000010000 */
[----:B---3--:R-:W-:-:S03]  /*1480*/  FADD.FTZ R138, R151, R138 ;  /* 0x0000008a978a7221 */ /* 0x008fc60000010000 */
[----:B------:R0:W-:Y:S01]  /*1490*/  STL [R1+0x4], R136 ;  /* 0x0000048801007387 */ /* 0x0001e20000100800 */
[----:B------:R-:W-:Y:S02]  /*14a0*/  FADD.FTZ R139, R154, R139 ;  /* 0x0000008b9a8b7221 */ /* 0x000fe40000010000 */
[----:B------:R-:W-:Y:S02]  /*14b0*/  FADD.FTZ R142, R150, R142 ;  /* 0x0000008e968e7221 */ /* 0x000fe40000010000 */
[----:B------:R-:W-:Y:S02]  /*14c0*/  FADD.FTZ R143, R149, R143 ;  /* 0x0000008f958f7221 */ /* 0x000fe40000010000 */
[----:B------:R-:W-:-:S03]  /*14d0*/  FADD.FTZ R141, R153, R141 ;  /* 0x0000008d998d7221 */ /* 0x000fc60000010000 */
[----:B------:R-:W-:Y:S04]  /*14e0*/  STL [R1], R143 ;  /* 0x0000008f01007387 */ /* 0x000fe80000100800 */
[----:B------:R-:W-:Y:S01]  /*14f0*/  STL [R1+0xc], R142 ;  /* 0x00000c8e01007387 */ /* 0x000fe20000100800 */
[----:B------:R-:W-:-:S03]  /*1500*/  FADD.FTZ R140, R155, R140 ;  /* 0x0000008c9b8c7221 */ /* 0x000fc60000010000 */
[----:B------:R1:W-:Y:S01]  /*1510*/  STL [R1+0x8], R138 ;  /* 0x0000088a01007387 */ /* 0x0003e20000100800 */
[----:B0-----:R-:W-:-:S03]  /*1520*/  FMUL.FTZ R136, R16, R202 ;  /* 0x000000ca10887220 */ /* 0x001fc60000410000 */
[----:B-1----:R-:W2:Y:S04]  /*1530*/  LDL.LU R138, [R1+0x24] ;  /* 0x00002400018a7983 */ /* 0x002ea80000300800 */
[----:B------:R0:W-:Y:S01]  /*1540*/  STL [R1+0x14], R123 ;  /* 0x0000147b01007387 */ /* 0x0001e20000100800 */
[----:B------:R-:W-:-:S03]  /*1550*/  FFMA.FTZ R3, R149, R136, R3 ;  /* 0x0000008895037223 */ /* 0x000fc60000010003 */
[----:B0-----:R-:W3:Y:S04]  /*1560*/  LDL.LU R123, [R1+0x20] ;  /* 0x00002000017b7983 */ /* 0x001ee80000300800 */
[----:B------:R-:W-:Y:S04]  /*1570*/  STL [R1+0x10], R141 ;  /* 0x0000108d01007387 */ /* 0x000fe80000100800 */
[----:B------:R0:W-:Y:S04]  /*1580*/  STL [R1+0x1c], R139 ;  /* 0x00001c8b01007387 */ /* 0x0001e80000100800 */
[----:B0-----:R-:W4:Y:S04]  /*1590*/  LDL.LU R139, [R1+0x2c] ;  /* 0x00002c00018b7983 */ /* 0x001f280000300800 */
[----:B------:R0:W-:Y:S04]  /*15a0*/  STL [R1+0x18], R140 ;  /* 0x0000188c01007387 */ /* 0x0001e80000100800 */
[----:B0-----:R-:W4:Y:S04]  /*15b0*/  LDL.LU R140, [R1+0x28] ;  /* 0x00002800018c7983 */ /* 0x001f280000300800 */
[----:B------:R-:W4:Y:S04]  /*15c0*/  LDL.LU R149, [R1+0x34] ;  /* 0x0000340001957983 */ /* 0x000f280000300800 */
[----:B------:R-:W4:Y:S04]  /*15d0*/  LDL.LU R143, [R1+0x30] ;  /* 0x00003000018f7983 */ /* 0x000f280000300800 */
[----:B------:R-:W4:Y:S01]  /*15e0*/  LDL.LU R142, [R1+0x3c] ;  /* 0x00003c00018e7983 */ /* 0x000f220000300800 */
[----:B------:R-:W-:-:S02]  /*15f0*/  FADD.FTZ R221, -R205, R119 ;  /* 0x00000077cddd7221 */ /* 0x000fc40000010100 */
[C---:B------:R-:W-:Y:S02]  /*1600*/  FADD.FTZ R224, -R205.reuse, R116 ;  /* 0x00000074cde07221 */ /* 0x040fe40000010100 */
[C---:B------:R-:W-:Y:S02]  /*1610*/  FADD.FTZ R116, -R205.reuse, R132 ;  /* 0x00000084cd747221 */ /* 0x040fe40000010100 */
[----:B------:R-:W-:Y:S02]  /*1620*/  FADD.FTZ R132, -R205, R144 ;  /* 0x00000090cd847221 */ /* 0x000fe40000010100 */
[----:B------:R-:W-:Y:S02]  /*1630*/  FMUL.FTZ R144, R16, R221 ;  /* 0x000000dd10907220 */ /* 0x000fe40000410000 */
[----:B--2---:R-:W-:-:S05]  /*1640*/  FADD.FTZ R138, R156, R138 ;  /* 0x0000008a9c8a7221 */ /* 0x004fca0000010000 */
[----:B------:R0:W-:Y:S04]  /*1650*/  STL [R1+0x24], R138 ;  /* 0x0000248a01007387 */ /* 0x0001e80000100800 */
[----:B------:R-:W2:Y:S01]  /*1660*/  LDL.LU R141, [R1+0x38] ;  /* 0x00003800018d7983 */ /* 0x000ea20000300800 */
[----:B---3--:R-:W-:-:S03]  /*1670*/  FADD.FTZ R123, R157, R123 ;  /* 0x0000007b9d7b7221 */ /* 0x008fc60000010000 */
[----:B0-----:R-:W3:Y:S04]  /*1680*/  LDL.LU R138, [R1+0x44] ;  /* 0x00004400018a7983 */ /* 0x001ee80000300800 */
[----:B------:R-:W-:Y:S01]  /*1690*/  STL [R1+0x20], R123 ;  /* 0x0000207b01007387 */ /* 0x000fe20000100800 */
[----:B----4-:R-:W-:-:S05]  /*16a0*/  FADD.FTZ R139, R158, R139 ;  /* 0x0000008b9e8b7221 */ /* 0x010fca0000010000 */
[----:B------:R0:W-:Y:S01]  /*16b0*/  STL [R1+0x2c], R139 ;  /* 0x00002c8b01007387 */ /* 0x0001e20000100800 */
[----:B------:R-:W-:-:S03]  /*16c0*/  FADD.FTZ R140, R159, R140 ;  /* 0x0000008c9f8c7221 */ /* 0x000fc60000010000 */
[----:B0-----:R-:W4:Y:S01]  /*16d0*/  LDL.LU R139, [R1+0x40] ;  /* 0x00004000018b7983 */ /* 0x001f220000300800 */
[----:B------:R-:W-:-:S03]  /*16e0*/  FADD.FTZ R149, R160, R149 ;  /* 0x00000095a0957221 */ /* 0x000fc60000010000 */
[----:B------:R0:W-:Y:S01]  /*16f0*/  STL [R1+0x28], R140 ;  /* 0x0000288c01007387 */ /* 0x0001e20000100800 */
[----:B------:R-:W-:Y:S02]  /*1700*/  FADD.FTZ R143, R161, R143 ;  /* 0x0000008fa18f7221 */ /* 0x000fe40000010000 */
[----:B------:R-:W-:Y:S01]  /*1710*/  FADD.FTZ R142, R162, R142 ;  /* 0x0000008ea28e7221 */ /* 0x000fe20000010000 */
[----:B0-----:R-:W4:Y:S04]  /*1720*/  LDL.LU R140, [R1+0x4c] ;  /* 0x00004c00018c7983 */ /* 0x001f280000300800 */
[----:B------:R-:W4:Y:S04]  /*1730*/  LDL.LU R221, [R1+0x48] ;  /* 0x0000480001dd7983 */ /* 0x000f280000300800 */
[----:B------:R-:W-:Y:S04]  /*1740*/  STL [R1+0x34], R149 ;  /* 0x0000349501007387 */ /* 0x000fe80000100800 */
[----:B------:R0:W-:Y:S04]  /*1750*/  STL [R1+0x30], R143 ;  /* 0x0000308f01007387 */ /* 0x0001e80000100800 */
[----:B0-----:R-:W4:Y:S04]  /*1760*/  LDL.LU R143, [R1+0x54] ;  /* 0x00005400018f7983 */ /* 0x001f280000300800 */
[----:B------:R0:W-:Y:S04]  /*1770*/  STL [R1+0x3c], R142 ;  /* 0x00003c8e01007387 */ /* 0x0001e80000100800 */
[----:B0-----:R-:W4:Y:S01]  /*1780*/  LDL.LU R142, [R1+0x50] ;  /* 0x00005000018e7983 */ /* 0x001f220000300800 */
[----:B------:R-:W-:-:S02]  /*1790*/  FMUL.FTZ R149, R16, R220 ;  /* 0x000000dc10957220 */ /* 0x000fc40000410000 */
[----:B--2---:R-:W-:Y:S02]  /*17a0*/  FADD.FTZ R141, R163, R141 ;  /* 0x0000008da38d7221 */ /* 0x004fe40000010000 */
[----:B---3--:R-:W-:-:S03]  /*17b0*/  FADD.FTZ R138, R164, R138 ;  /* 0x0000008aa48a7221 */ /* 0x008fc60000010000 */
[----:B------:R0:W-:Y:S04]  /*17c0*/  STL [R1+0x38], R141 ;  /* 0x0000388d01007387 */ /* 0x0001e80000100800 */
[----:B0-----:R-:W2:Y:S04]  /*17d0*/  LDL.LU R141, [R1+0x5c] ;  /* 0x00005c00018d7983 */ /* 0x001ea80000300800 */
[----:B------:R-:W-:Y:S01]  /*17e0*/  STL [R1+0x44], R138 ;  /* 0x0000448a01007387 */ /* 0x000fe20000100800 */
[----:B----4-:R-:W-:-:S05]  /*17f0*/  FADD.FTZ R139, R165, R139 ;  /* 0x0000008ba58b7221 */ /* 0x010fca0000010000 */
[----:B------:R-:W-:Y:S04]  /*1800*/  STL [R1+0x40], R139 ;  /* 0x0000408b01007387 */ /* 0x000fe80000100800 */
[----:B------:R-:W3:Y:S01]  /*1810*/  LDL.LU R220, [R1+0x58] ;  /* 0x0000580001dc7983 */ /* 0x000ee20000300800 */
[----:B------:R-:W-:Y:S02]  /*1820*/  FADD.FTZ R140, R166, R140 ;  /* 0x0000008ca68c7221 */ /* 0x000fe40000010000 */
[----:B------:R-:W-:-:S03]  /*1830*/  FADD.FTZ R221, R167, R221 ;  /* 0x000000dda7dd7221 */ /* 0x000fc60000010000 */
[----:B------:R-:W-:Y:S04]  /*1840*/  STL [R1+0x4c], R140 ;  /* 0x00004c8c01007387 */ /* 0x000fe80000100800 */
[----:B------:R-:W-:Y:S01]  /*1850*/  STL [R1+0x48], R221 ;  /* 0x000048dd01007387 */ /* 0x000fe20000100800 */
[----:B------:R-:W-:-:S05]  /*1860*/  FADD.FTZ R143, R168, R143 ;  /* 0x0000008fa88f7221 */ /* 0x000fca0000010000 */
[----:B------:R0:W-:Y:S01]  /*1870*/  STL [R1+0x54], R143 ;  /* 0x0000548f01007387 */ /* 0x0001e20000100800 */
[----:B------:R-:W-:-:S03]  /*1880*/  FADD.FTZ R142, R169, R142 ;  /* 0x0000008ea98e7221 */ /* 0x000fc60000010000 */
[----:B0-----:R-:W4:Y:S04]  /*1890*/  LDL.LU R143, [R1+0x64] ;  /* 0x00006400018f7983 */ /* 0x001f280000300800 */
[----:B------:R0:W-:Y:S04]  /*18a0*/  STL [R1+0x50], R142 ;  /* 0x0000508e01007387 */ /* 0x0001e80000100800 */
[----:B0-----:R-:W4:Y:S01]  /*18b0*/  LDL.LU R142, [R1+0x60] ;  /* 0x00006000018e7983 */ /* 0x001f220000300800 */
[----:B------:R-:W-:-:S03]  /*18c0*/  FMUL.FTZ R138, R16, R115 ;  /* 0x00000073108a7220 */ /* 0x000fc60000410000 */
[----:B------:R-:W4:Y:S01]  /*18d0*/  LDL.LU R115, [R1+0x6c] ;  /* 0x00006c0001737983 */ /* 0x000f220000300800 */
[----:B------:R-:W-:Y:S02]  /*18e0*/  FMUL.FTZ R202, R100, R148 ;  /* 0x0000009464ca7220 */ /* 0x000fe40000410000 */
[----:B------:R-:W-:Y:S02]  /*18f0*/  FMUL.FTZ R139, R16, R114 ;  /* 0x00000072108b7220 */ /* 0x000fe40000410000 */
[----:B------:R-:W-:Y:S02]  /*1900*/  FADD.FTZ R114, RZ, R202 ;  /* 0x000000caff727221 */ /* 0x000fe40000010000 */
        /* <DEDUP_REMOVED lines=9> */
[----:B------:R-:W-:Y:S02]  /*19a0*/  FADD.FTZ R114, R114, R204 ;  /* 0x000000cc72727221 */ /* 0x000fe40000010000 */
        /* <DEDUP_REMOVED lines=9> */
[----:B------:R-:W-:Y:S02]  /*1a40*/  FADD.FTZ R114, R114, R152 ;  /* 0x0000009872727221 */ /* 0x000fe40000010000 */
[----:B------:R-:W-:-:S02]  /*1a50*/  FMUL.FTZ R153, R97, R153 ;  /* 0x0000009961997220 */ /* 0x000fc40000410000 */
[----:B--2---:R-:W-:-:S05]  /*1a60*/  FADD.FTZ R141, R170, R141 ;  /* 0x0000008daa8d7221 */ /* 0x004fca0000010000 */
[----:B------:R-:W-:Y:S01]  /*1a70*/  STL [R1+0x5c], R141 ;  /* 0x00005c8d01007387 */ /* 0x000fe20000100800 */
[----:B---3--:R-:W-:-:S05]  /*1a80*/  FADD.FTZ R220, R171, R220 ;  /* 0x000000dcabdc7221 */ /* 0x008fca0000010000 */
[----:B------:R0:W-:Y:S04]  /*1a90*/  STL [R1+0x58], R220 ;  /* 0x000058dc01007387 */ /* 0x0001e80000100800 */
[----:B0-----:R-:W2:Y:S01]  /*1aa0*/  LDL.LU R220, [R1+0x68] ;  /* 0x0000680001dc7983 */ /* 0x001ea20000300800 */
[----:B----4-:R-:W-:-:S05]  /*1ab0*/  FADD.FTZ R143, R172, R143 ;  /* 0x0000008fac8f7221 */ /* 0x010fca0000010000 */
[----:B------:R0:W-:Y:S01]  /*1ac0*/  STL [R1+0x64], R143 ;  /* 0x0000648f01007387 */ /* 0x0001e20000100800 */
[----:B------:R-:W-:-:S03]  /*1ad0*/  FADD.FTZ R142, R173, R142 ;  /* 0x0000008ead8e7221 */ /* 0x000fc60000010000 */
[----:B0-----:R-:W3:Y:S04]  /*1ae0*/  LDL.LU R143, [R1+0x74] ;  /* 0x00007400018f7983 */ /* 0x001ee80000300800 */
[----:B------:R0:W-:Y:S04]  /*1af0*/  STL [R1+0x60], R142 ;  /* 0x0000608e01007387 */ /* 0x0001e80000100800 */
[----:B0-----:R-:W4:Y:S01]  /*1b00*/  LDL.LU R142, [R1+0x70] ;  /* 0x00007000018e7983 */ /* 0x001f220000300800 */
[----:B------:R-:W-:Y:S02]  /*1b10*/  FADD.FTZ R115, R174, R115 ;  /* 0x00000073ae737221 */ /* 0x000fe40000010000 */
[----:B------:R-:W-:-:S03]  /*1b20*/  FMUL.FTZ R141, R16, R112 ;  /* 0x00000070108d7220 */ /* 0x000fc60000410000 */
[----:B------:R0:W-:Y:S01]  /*1b30*/  STL [R1+0x6c], R115 ;  /* 0x00006c7301007387 */ /* 0x0001e20000100800 */
[----:B------:R-:W-:-:S03]  /*1b40*/  FADD.FTZ R112, R114, R153 ;  /* 0x0000009972707221 */ /* 0x000fc60000010000 */
[----:B0-----:R-:W4:Y:S04]  /*1b50*/  LDL.LU R115, [R1+0x7c] ;  /* 0x00007c0001737983 */ /* 0x001f280000300800 */
[----:B------:R-:W4:Y:S01]  /*1b60*/  LDL.LU R114, [R1+0x78] ;  /* 0x0000780001727983 */ /* 0x000f220000300800 */
[----:B--2---:R-:W-:-:S05]  /*1b70*/  FADD.FTZ R220, R175, R220 ;  /* 0x000000dcafdc7221 */ /* 0x004fca0000010000 */
[----:B------:R-:W-:Y:S01]  /*1b80*/  STL [R1+0x68], R220 ;  /* 0x000068dc01007387 */ /* 0x000fe20000100800 */
[----:B---3--:R-:W-:-:S05]  /*1b90*/  FADD.FTZ R143, R176, R143 ;  /* 0x0000008fb08f7221 */ /* 0x008fca0000010000 */
[----:B------:R0:W-:Y:S01]  /*1ba0*/  STL [R1+0x74], R143 ;  /* 0x0000748f01007387 */ /* 0x0001e20000100800 */
[----:B----4-:R-:W-:-:S03]  /*1bb0*/  FADD.FTZ R142, R177, R142 ;  /* 0x0000008eb18e7221 */ /* 0x010fc60000010000 */
[----:B0-----:R-:W2:Y:S04]  /*1bc0*/  LDL.LU R143, [R1+0x84] ;  /* 0x00008400018f7983 */ /* 0x001ea80000300800 */
[----:B------:R0:W-:Y:S04]  /*1bd0*/  STL [R1+0x70], R142 ;  /* 0x0000708e01007387 */ /* 0x0001e80000100800 */
[----:B0-----:R-:W3:Y:S01]  /*1be0*/  LDL.LU R142, [R1+0x80] ;  /* 0x00008000018e7983 */ /* 0x001ee20000300800 */
[----:B------:R-:W-:Y:S02]  /*1bf0*/  FADD.FTZ R115, R178, R115 ;  /* 0x00000073b2737221 */ /* 0x000fe40000010000 */
[----:B------:R-:W-:-:S03]  /*1c00*/  FADD.FTZ R114, R179, R114 ;  /* 0x00000072b3727221 */ /* 0x000fc60000010000 */
[----:B------:R0:W-:Y:S04]  /*1c10*/  STL [R1+0x7c], R115 ;  /* 0x00007c7301007387 */ /* 0x0001e80000100800 */
[----:B0-----:R-:W4:Y:S04]  /*1c20*/  LDL.LU R115, [R1+0x8c] ;  /* 0x00008c0001737983 */ /* 0x001f280000300800 */
[----:B------:R0:W-:Y:S04]  /*1c30*/  STL [R1+0x78], R114 ;  /* 0x0000787201007387 */ /* 0x0001e80000100800 */
[----:B0-----:R-:W4:Y:S01]  /*1c40*/  LDL.LU R114, [R1+0x88] ;  /* 0x0000880001727983 */ /* 0x001f220000300800 */
[----:B------:R-:W-:-:S02]  /*1c50*/  FMUL.FTZ R140, R16, R113 ;  /* 0x00000071108c7220 */ /* 0x000fc40000410000 */
[----:B------:R-:W-:Y:S02]  /*1c60*/  FFMA.FTZ R113, R137, R202, RZ ;  /* 0x000000ca89717223 */ /* 0x000fe400000100ff */
[----:B------:R-:W-:Y:S02]  /*1c70*/  FMUL.FTZ R201, R16, R201 ;  /* 0x000000c910c97220 */ /* 0x000fe40000410000 */
[----:B------:R-:W-:Y:S02]  /*1c80*/  FFMA.FTZ R113, R136, R204, R113 ;  /* 0x000000cc88717223 */ /* 0x000fe40000010071 */
[----:B------:R-:W-:Y:S02]  /*1c90*/  FMUL.FTZ R203, R16, R203 ;  /* 0x000000cb10cb7220 */ /* 0x000fe40000410000 */
[----:B------:R-:W-:Y:S02]  /*1ca0*/  FFMA.FTZ R113, R201, R205, R113 ;  /* 0x000000cdc9717223 */ /* 0x000fe40000010071 */
[----:B------:R-:W-:-:S02]  /*1cb0*/  FFMA.FTZ R208, R150, R201, R208 ;  /* 0x000000c996d07223 */ /* 0x000fc400000100d0 */
[----:B------:R-:W-:Y:S02]  /*1cc0*/  FFMA.FTZ R113, R203, R206, R113 ;  /* 0x000000cecb717223 */ /* 0x000fe40000010071 */
[C---:B------:R-:W-:Y:S02]  /*1cd0*/  FMUL.FTZ R150, R16.reuse, R226 ;  /* 0x000000e210967220 */ /* 0x040fe40000410000 */
[----:B------:R-:W-:Y:S02]  /*1ce0*/  FFMA.FTZ R113, R147, R152, R113 ;  /* 0x0000009893717223 */ /* 0x000fe40000010071 */
[----:B------:R-:W-:Y:S02]  /*1cf0*/  FFMA.FTZ R207, R151, R203, R207 ;  /* 0x000000cb97cf7223 */ /* 0x000fe400000100cf */
[----:B------:R-:W-:Y:S02]  /*1d00*/  FMUL.FTZ R151, R16, R225 ;  /* 0x000000e110977220 */ /* 0x000fe40000410000 */
[----:B------:R-:W-:-:S02]  /*1d10*/  FFMA.FTZ R212, R154, R150, R212 ;  /* 0x000000969ad47223 */ /* 0x000fc400000100d4 */
[----:B------:R-:W-:Y:S02]  /*1d20*/  FMUL.FTZ R154, R98, R154 ;  /* 0x0000009a629a7220 */ /* 0x000fe40000410000 */
        /* <DEDUP_REMOVED lines=9> */
[----:B--2---:R-:W-:-:S05]  /*1dc0*/  FADD.FTZ R143, R180, R143 ;  /* 0x0000008fb48f7221 */ /* 0x004fca0000010000 */
[----:B------:R0:W-:Y:S01]  /*1dd0*/  STL [R1+0x84], R143 ;  /* 0x0000848f01007387 */ /* 0x0001e20000100800 */
[----:B---3--:R-:W-:-:S03]  /*1de0*/  FADD.FTZ R142, R181, R142 ;  /* 0x0000008eb58e7221 */ /* 0x008fc60000010000 */
[----:B0-----:R-:W2:Y:S04]  /*1df0*/  LDL.LU R143, [R1+0x94] ;  /* 0x00009400018f7983 */ /* 0x001ea80000300800 */
[----:B------:R0:W-:Y:S04]  /*1e00*/  STL [R1+0x80], R142 ;  /* 0x0000808e01007387 */ /* 0x0001e80000100800 */
[----:B0-----:R-:W3:Y:S01]  /*1e10*/  LDL.LU R142, [R1+0x90] ;  /* 0x00009000018e7983 */ /* 0x001ee20000300800 */
[----:B----4-:R-:W-:-:S05]  /*1e20*/  FADD.FTZ R115, R182, R115 ;  /* 0x00000073b6737221 */ /* 0x010fca0000010000 */
[----:B------:R0:W-:Y:S01]  /*1e30*/  STL [R1+0x8c], R115 ;  /* 0x00008c7301007387 */ /* 0x0001e20000100800 */
[----:B------:R-:W-:-:S03]  /*1e40*/  FADD.FTZ R114, R183, R114 ;  /* 0x00000072b7727221 */ /* 0x000fc60000010000 */
[----:B0-----:R-:W4:Y:S04]  /*1e50*/  LDL.LU R115, [R1+0x9c] ;  /* 0x00009c0001737983 */ /* 0x001f280000300800 */
[----:B------:R0:W-:Y:S04]  /*1e60*/  STL [R1+0x88], R114 ;  /* 0x0000887201007387 */ /* 0x0001e80000100800 */
[----:B0-----:R-:W4:Y:S01]  /*1e70*/  LDL.LU R114, [R1+0x98] ;  /* 0x0000980001727983 */ /* 0x001f220000300800 */
[----:B------:R-:W-:Y:S02]  /*1e80*/  FADD.FTZ R112, R112, R155 ;  /* 0x0000009b70707221 */ /* 0x000fe40000010000 */
[----:B------:R-:W-:-:S02]  /*1e90*/  FFMA.FTZ R113, R151, R155, R113 ;  /* 0x0000009b97717223 */ /* 0x000fc40000010071 */
[----:B------:R-:W-:Y:S02]  /*1ea0*/  FMUL.FTZ R123, R16, R222 ;  /* 0x000000de107b7220 */ /* 0x000fe40000410000 */
        /* <DEDUP_REMOVED lines=121> */
[----:B--2---:R-:W-:Y:S02]  /*2640*/  FADD.FTZ R143, R184, R143 ;  /* 0x0000008fb88f7221 */ /* 0x004fe40000010000 */
[----:B------:R-:W-:-:S03]  /*2650*/  FADD.FTZ R112, R112, R181 ;  /* 0x000000b570707221 */ /* 0x000fc60000010000 */
[----:B------:R-:W-:Y:S01]  /*2660*/  STL [R1+0x94], R143 ;  /* 0x0000948f01007387 */ /* 0x000fe20000100800 */
[----:B------:R-:W-:Y:S02]  /*2670*/  FFMA.FTZ R113, R129, R181, R113 ;  /* 0x000000b581717223 */ /* 0x000fe40000010071 */
[----:B---3--:R-:W-:-:S05]  /*2680*/  FADD.FTZ R142, R185, R142 ;  /* 0x0000008eb98e7221 */ /* 0x008fca0000010000 */
[----:B------:R0:W-:Y:S01]  /*2690*/  STL [R1+0x90], R142 ;  /* 0x0000908e01007387 */ /* 0x0001e20000100800 */
[----:B------:R-:W-:Y:S02]  /*26a0*/  FFMA.FTZ R247, R183, R131, R247 ;  /* 0x00000083b7f77223 */ /* 0x000fe400000100f7 */
[----:B------:R-:W-:Y:S02]  /*26b0*/  FMUL.FTZ R132, R16, R132 ;  /* 0x0000008410847220 */ /* 0x000fe40000410000 */
[----:B------:R-:W-:Y:S01]  /*26c0*/  FMUL.FTZ R183, R71, R183 ;  /* 0x000000b747b77220 */ /* 0x000fe20000410000 */
[----:B0-----:R-:W0:Y:S01]  /*26d0*/  S2R R142, SR_TID.X ;  /* 0x00000000008e7919 */ /* 0x001e220000002100 */
        /* <DEDUP_REMOVED lines=12> */
[C---:B----4-:R-:W-:Y:S02]  /*27a0*/  FADD.FTZ R115, R186.reuse, R115 ;  /* 0x00000073ba737221 */ /* 0x050fe40000010000 */
[----:B------:R-:W-:Y:S02]  /*27b0*/  FFMA.FTZ R252, R186, R134, R252 ;  /* 0x00000086bafc7223 */ /* 0x000fe400000100fc */
[----:B------:R-:W-:-:S02]  /*27c0*/  FMUL.FTZ R135, R16, R135 ;  /* 0x0000008710877220 */ /* 0x000fc40000410000 */
[----:B------:R-:W-:Y:S02]  /*27d0*/  FMUL.FTZ R186, R66, R186 ;  /* 0x000000ba42ba7220 */ /* 0x000fe40000410000 */
[----:B------:R-:W-:Y:S02]  /*27e0*/  FADD.FTZ R112, R112, R185 ;  /* 0x000000b970707221 */ /* 0x000fe40000010000 */
[----:B------:R-:W-:Y:S02]  /*27f0*/  FFMA.FTZ R113, R133, R185, R113 ;  /* 0x000000b985717223 */ /* 0x000fe40000010071 */
[C---:B------:R-:W-:Y:S02]  /*2800*/  FADD.FTZ R114, R187.reuse, R114 ;  /* 0x00000072bb727221 */ /* 0x040fe40000010000 */
[----:B------:R-:W-:Y:S02]  /*2810*/  FFMA.FTZ R251, R187, R135, R251 ;  /* 0x00000087bbfb7223 */ /* 0x000fe400000100fb */
[----:B------:R-:W-:-:S02]  /*2820*/  FMUL.FTZ R187, R67, R187 ;  /* 0x000000bb43bb7220 */ /* 0x000fc40000410000 */
[----:B------:R-:W-:Y:S02]  /*2830*/  FADD.FTZ R112, R112, R186 ;  /* 0x000000ba70707221 */ /* 0x000fe40000010000 */
[----:B------:R-:W-:Y:S01]  /*2840*/  FFMA.FTZ R113, R134, R186, R113 ;  /* 0x000000ba86717223 */ /* 0x000fe20000010071 */
[----:B------:R-:W-:Y:S01]  /*2850*/  STL [R1+0x9c], R115 ;  /* 0x00009c7301007387 */ /* 0x000fe20000100800 */
[----:B0-----:R-:W-:Y:S01]  /*2860*/  LOP3.LUT P1, RZ, R142, 0x1f, RZ, 0xc0, !PT ;  /* 0x0000001f8eff7812 */ /* 0x001fe2000782c0ff */
[----:B------:R-:W-:Y:S02]  /*2870*/  FADD.FTZ R142, R112, R187 ;  /* 0x000000bb708e7221 */ /* 0x000fe40000010000 */
[----:B------:R0:W-:Y:S02]  /*2880*/  STL [R1+0x98], R114 ;  /* 0x0000987201007387 */ /* 0x0001e40000100800 */
[----:B0-----:R-:W-:Y:S01]  /*2890*/  FFMA.FTZ R114, R135, R187, R113 ;  /* 0x000000bb87727223 */ /* 0x001fe20000010071 */
[----:B------:R-:W-:Y:S05]  /*28a0*/  BRA.DIV ~URZ, `(.L_x_13606) ;  /* 0x000024527f007947 */ /* 0x000fea000b800000 */
[----:B------:R0:W1:Y:S02]  /*28b0*/  SHFL.DOWN PT, R143, R142, 0x10, 0x1f ;  /* 0x0a001f008e8f7f89 */ /* 0x00006400000e0000 */
.L_x_13619:
        /* <DEDUP_REMOVED lines=18> */
.L_x_13620:
        /* <DEDUP_REMOVED lines=61> */
.L_x_13608:
        /* <DEDUP_REMOVED lines=11> */
[----:B------:R-:W-:Y:S01]  /*2e60*/  LOP3.LUT P5, RZ, R197, 0xff00, RZ, 0xc0, !PT ;  /* 0x0000ff00c5ff7812 */ /* 0x000fe200078ac0ff */
[----:B------:R-:W-:Y:S01]  /*2e70*/  FMUL.FTZ R113, R201, c[0x0][0x1e8] ;  /* 0x00007a00c9717a20 */ /* 0x000fe20000410000 */
[----:B------:R-:W-:Y:S01]  /*2e80*/  LOP3.LUT P6, RZ, R197, 0xff0000, RZ, 0xc0, !PT ;  /* 0x00ff0000c5ff7812 */ /* 0x000fe200078cc0ff */
[----:B------:R-:W-:-:S02]  /*2e90*/  FMUL.FTZ R112, R200, c[0x0][0x1e8] ;  /* 0x00007a00c8707a20 */ /* 0x000fc40000410000 */
[-CC-:B------:R-:W-:Y:S01]  /*2ea0*/  FFMA.FTZ R151, R151, R143.reuse, R142.reuse ;  /* 0x0000008f97977223 */ /* 0x180fe2000001008e */
[----:B------:R-:W-:Y:S01]  /*2eb0*/  SEL R114, R114, RZ, P6 ;  /* 0x000000ff72727207 */ /* 0x000fe20003000000 */
[-CC-:B------:R-:W-:Y:S01]  /*2ec0*/  FFMA.FTZ R147, R147, R143.reuse, R142.reuse ;  /* 0x0000008f93937223 */ /* 0x180fe2000001008e */
        /* <DEDUP_REMOVED lines=26> */
.L_x_13609:
        /* <DEDUP_REMOVED lines=45> */
.L_x_13610:
[-C--:B0-----:R-:W-:Y:S01]  /*3340*/  FMUL.FTZ R115, R144, R17.reuse ;  /* 0x0000001190737220 */ /* 0x081fe20000410000 */
[----:B------:R-:W-:Y:S01]  /*3350*/  LOP3.LUT P5, RZ, R193, 0xff000000, RZ, 0xc0, !PT ;  /* 0xff000000c1ff7812 */ /* 0x000fe200078ac0ff */
[-C--:B------:R-:W-:Y:S01]  /*3360*/  FMUL.FTZ R123, R123, R17.reuse ;  /* 0x000000117b7b7220 */ /* 0x080fe20000410000 */
[----:B------:R-:W-:Y:S01]  /*3370*/  LOP3.LUT P6, RZ, R193, 0xff00, RZ, 0xc0, !PT ;  /* 0x0000ff00c1ff7812 */ /* 0x000fe200078cc0ff */
[----:B------:R-:W-:Y:S02]  /*3380*/  FMUL.FTZ R115, R115, c[0x0][0x1e8] ;  /* 0x00007a0073737a20 */ /* 0x000fe40000410000 */
[----:B------:R-:W-:Y:S02]  /*3390*/  FMUL.FTZ R114, R123, c[0x0][0x1e8] ;  /* 0x00007a007b727a20 */ /* 0x000fe40000410000 */
[-C--:B------:R-:W-:Y:S01]  /*33a0*/  FMUL.FTZ R112, R156, R17.reuse ;  /* 0x000000119c707220 */ /* 0x080fe20000410000 */
[----:B------:R-:W-:Y:S01]  /*33b0*/  SEL R115, R115, RZ, P5 ;  /* 0x000000ff73737207 */ /* 0x000fe20002800000 */
[----:B------:R-:W-:Y:S01]  /*33c0*/  FMUL.FTZ R113, R146, R17 ;  /* 0x0000001192717220 */ /* 0x000fe20000410000 */
[----:B------:R-:W-:Y:S01]  /*33d0*/  LOP3.LUT P5, RZ, R193, 0xff0000, RZ, 0xc0, !PT ;  /* 0x00ff0000c1ff7812 */ /* 0x000fe200078ac0ff */
[----:B------:R-:W-:-:S02]  /*33e0*/  FMUL.FTZ R112, R112, c[0x0][0x1e8] ;  /* 0x00007a0070707a20 */ /* 0x000fc40000410000 */
[----:B------:R-:W-:Y:S01]  /*33f0*/  FMUL.FTZ R113, R113, c[0x0][0x1e8] ;  /* 0x00007a0071717a20 */ /* 0x000fe20000410000 */
[----:B------:R-:W-:Y:S01]  /*3400*/  SEL R114, R114, RZ, P5 ;  /* 0x000000ff72727207 */ /* 0x000fe20002800000 */
[--C-:B------:R-:W-:Y:S01]  /*3410*/  FFMA.FTZ R121, R121, R143, R142.reuse ;  /* 0x0000008f79797223 */ /* 0x100fe2000001008e */
[----:B------:R-:W-:Y:S01]  /*3420*/  IADD3 R192, P5, R192, c[0x0][0x248], RZ ;  /* 0x00009200c0c07a10 */ /* 0x000fe20007fbe0ff */
[----:B------:R-:W-:Y:S01]  /*3430*/  FMUL.FTZ R149, R16, R149 ;  /* 0x0000009510957220 */ /* 0x000fe20000410000 */
[----:B------:R-:W-:Y:S01]  /*3440*/  SEL R113, R113, RZ, P6 ;  /* 0x000000ff71717207 */ /* 0x000fe20003000000 */
[-CC-:B------:R-:W-:Y:S01]  /*3450*/  FFMA.FTZ R108, R108, R143.reuse, R142.reuse ;  /* 0x0000008f6c6c7223 */ /* 0x180fe2000001008e */
[----:B------:R-:W-:Y:S01]  /*3460*/  SEL R112, R112, RZ, P4 ;  /* 0x000000ff70707207 */ /* 0x000fe20002000000 */
[----:B------:R-:W-:Y:S01]  /*3470*/  FADD.FTZ R121, R162, -R121 ;  /* 0x80000079a2797221 */ /* 0x000fe20000010000 */
[----:B------:R-:W-:Y:S01]  /*3480*/  IADD3.X R193, R191, c[0x0][0x24c], RZ, P5, !PT ;  /* 0x00009300bfc17a10 */ /* 0x000fe20002ffe4ff */
[----:B------:R-:W-:Y:S01]  /*3490*/  FFMA.FTZ R120, R120, R143, R142 ;  /* 0x0000008f78787223 */ /* 0x000fe2000001008e */
[C---:B------:R-:W-:Y:S01]  /*34a0*/  LOP3.LUT P5, RZ, R190.reuse, 0xff000000, RZ, 0xc0, !PT ;  /* 0xff000000beff7812 */ /* 0x040fe200078ac0ff */
[----:B------:R-:W-:Y:S01]  /*34b0*/  @P0 FADD.FTZ R149, R51, R149 ;  /* 0x0000009533950221 */ /* 0x000fe20000010000 */
[----:B------:R-:W-:Y:S01]  /*34c0*/  LOP3.LUT P6, RZ, R190, 0xff, RZ, 0xc0, !PT ;  /* 0x000000ffbeff7812 */ /* 0x000fe200078cc0ff */
[----:B------:R-:W-:Y:S01]  /*34d0*/  FADD.FTZ R144, R160, -R108 ;  /* 0x8000006ca0907221 */ /* 0x000fe20000010000 */
[----:B------:R0:W-:Y:S01]  /*34e0*/  STG.E.128 [R192.64], R112 ;  /* 0x00000070c0007986 */ /* 0x0001e2000c101d04 */
[----:B------:R-:W-:Y:S01]  /*34f0*/  FMUL.FTZ R108, R16, R121 ;  /* 0x00000079106c7220 */ /* 0x000fe20000410000 */
[----:B------:R-:W-:Y:S01]  /*3500*/  LOP3.LUT P4, RZ, R190, 0xff00, RZ, 0xc0, !PT ;  /* 0x0000ff00beff7812 */ /* 0x000fe2000788c0ff */
[----:B------:R-:W-:-:S02]  /*3510*/  FFMA.FTZ R139, R139, R143, R142 ;  /* 0x0000008f8b8b7223 */ /* 0x000fc4000001008e */
[----:B------:R-:W-:Y:S02]  /*3520*/  FADD.FTZ R120, R161, -R120 ;  /* 0x80000078a1787221 */ /* 0x000fe40000010000 */
[----:B------:R-:W-:Y:S02]  /*3530*/  FMUL.FTZ R123, R149, R17 ;  /* 0x00000011957b7220 */ /* 0x000fe40000410000 */
[----:B------:R-:W-:Y:S02]  /*3540*/  @P0 FADD.FTZ R108, R50, R108 ;  /* 0x0000006c326c0221 */ /* 0x000fe40000010000 */
[----:B------:R-:W-:Y:S02]  /*3550*/  FADD.FTZ R166, R166, -R139 ;  /* 0x8000008ba6a67221 */ /* 0x000fe40000010000 */
[C---:B------:R-:W-:Y:S02]  /*3560*/  FMUL.FTZ R144, R16.reuse, R144 ;  /* 0x0000009010907220 */ /* 0x040fe40000410000 */
[----:B------:R-:W-:-:S02]  /*3570*/  FMUL.FTZ R139, R16, R120 ;  /* 0x00000078108b7220 */ /* 0x000fc40000410000 */
[----:B------:R-:W-:Y:S02]  /*3580*/  FMUL.FTZ R123, R123, c[0x0][0x1e8] ;  /* 0x00007a007b7b7a20 */ /* 0x000fe40000410000 */
[----:B------:R-:W-:Y:S02]  /*3590*/  FFMA.FTZ R137, R122, R143, R142 ;  /* 0x0000008f7a897223 */ /* 0x000fe4000001008e */
[----:B------:R-:W-:Y:S01]  /*35a0*/  FMUL.FTZ R120, R108, R17 ;  /* 0x000000116c787220 */ /* 0x000fe20000410000 */
[----:B------:R-:W-:Y:S01]  /*35b0*/  SEL R123, R123, RZ, P5 ;  /* 0x000000ff7b7b7207 */ /* 0x000fe20002800000 */
[----:B------:R-:W-:Y:S01]  /*35c0*/  @P0 FADD.FTZ R144, R48, R144 ;  /* 0x0000009030900221 */ /* 0x000fe20000010000 */
[----:B------:R-:W-:Y:S01]  /*35d0*/  LOP3.LUT P5, RZ, R190, 0xff0000, RZ, 0xc0, !PT ;  /* 0x00ff0000beff7812 */ /* 0x000fe200078ac0ff */
[----:B------:R-:W-:Y:S02]  /*35e0*/  @P0 FADD.FTZ R139, R49, R139 ;  /* 0x0000008b318b0221 */ /* 0x000fe40000010000 */
[----:B------:R-:W-:-:S02]  /*35f0*/  FFMA.FTZ R138, R138, R143, R142 ;  /* 0x0000008f8a8a7223 */ /* 0x000fc4000001008e */
[----:B------:R-:W-:Y:S02]  /*3600*/  FADD.FTZ R164, R164, -R137 ;  /* 0x80000089a4a47221 */ /* 0x000fe40000010000 */
[----:B------:R-:W-:Y:S02]  /*3610*/  FFMA.FTZ R140, R140, R143, R142 ;  /* 0x0000008f8c8c7223 */ /* 0x000fe4000001008e */
[----:B------:R-:W-:Y:S02]  /*3620*/  FMUL.FTZ R122, R120, c[0x0][0x1e8] ;  /* 0x00007a00787a7a20 */ /* 0x000fe40000410000 */
[-C--:B------:R-:W-:Y:S02]  /*3630*/  FMUL.FTZ R137, R139, R17.reuse ;  /* 0x000000118b897220 */ /* 0x080fe40000410000 */
[----:B------:R-:W-:Y:S01]  /*3640*/  FMUL.FTZ R121, R144, R17 ;  /* 0x0000001190797220 */ /* 0x000fe20000410000 */
[----:B------:R-:W-:Y:S01]  /*3650*/  SEL R122, R122, RZ, P5 ;  /* 0x000000ff7a7a7207 */ /* 0x000fe20002800000 */
[----:B------:R-:W-:Y:S01]  /*3660*/  FADD.FTZ R165, R165, -R138 ;  /* 0x8000008aa5a57221 */ /* 0x000fe20000010000 */
[----:B------:R-:W-:Y:S01]  /*3670*/  IADD3 R136, P5, R189, c[0x0][0x248], RZ ;  /* 0x00009200bd887a10 */ /* 0x000fe20007fbe0ff */
[----:B------:R-:W-:-:S02]  /*3680*/  FADD.FTZ R167, R167, -R140 ;  /* 0x8000008ca7a77221 */ /* 0x000fc40000010000 */
[----:B------:R-:W-:Y:S02]  /*3690*/  FFMA.FTZ R120, R141, R143, R142 ;  /* 0x0000008f8d787223 */ /* 0x000fe4000001008e */
[----:B------:R-:W-:Y:S01]  /*36a0*/  FMUL.FTZ R140, R137, c[0x0][0x1e8] ;  /* 0x00007a00898c7a20 */ /* 0x000fe20000410000 */
[----:B------:R-:W-:Y:S01]  /*36b0*/  IADD3.X R137, R188, c[0x0][0x24c], RZ, P5, !PT ;  /* 0x00009300bc897a10 */ /* 0x000fe20002ffe4ff */
[----:B------:R-:W-:Y:S02]  /*36c0*/  FMUL.FTZ R138, R121, c[0x0][0x1e8] ;  /* 0x00007a00798a7a20 */ /* 0x000fe40000410000 */
[----:B------:R-:W-:Y:S01]  /*36d0*/  FADD.FTZ R171, R171, -R120 ;  /* 0x80000078abab7221 */ /* 0x000fe20000010000 */
[----:B------:R-:W-:Y:S02]  /*36e0*/  SEL R121, R140, RZ, P4 ;  /* 0x000000ff8c797207 */ /* 0x000fe40002000000 */
[----:B------:R-:W-:Y:S01]  /*36f0*/  SEL R120, R138, RZ, P6 ;  /* 0x000000ff8a787207 */ /* 0x000fe20003000000 */
        /* <DEDUP_REMOVED lines=8> */
.L_x_13611:
[----:B0-----:R0:W-:Y:S01]  /*3780*/  STG.E.128 [R136.64], R120 ;  /* 0x0000007888007986 */ /* 0x0011e2000c101d04 */
[----:B------:R-:W-:Y:S01]  /*3790*/  FMUL.FTZ R139, R16, R164 ;  /* 0x000000a4108b7220 */ /* 0x000fe20000410000 */
        /* <DEDUP_REMOVED lines=9> */
[----:B0-----:R-:W-:Y:S02]  /*3830*/  IADD3 R120, P4, R4, c[0x0][0x258], RZ ;  /* 0x0000960004787a10 */ /* 0x001fe40007f9e0ff */
[----:B------:R-:W-:Y:S02]  /*3840*/  SEL R115, R138, R107, P1 ;  /* 0x0000006b8a737207 */ /* 0x000fe40000800000 */
[----:B------:R-:W-:Y:S02]  /*3850*/  SEL R114, R141, R106, P1 ;  /* 0x0000006a8d727207 */ /* 0x000fe40000800000 */
[----:B------:R-:W-:Y:S02]  /*3860*/  SEL R113, R108, R105, P1 ;  /* 0x000000696c717207 */ /* 0x000fe40000800000 */
[----:B------:R-:W-:-:S02]  /*3870*/  IADD3.X R121, R5, c[0x0][0x25c], RZ, P4, !PT ;  /* 0x0000970005797a10 */ /* 0x000fc400027fe4ff */
[----:B------:R-:W-:-:S05]  /*3880*/  SEL R112, R139, R104, P1 ;  /* 0x000000688b707207 */ /* 0x000fca0000800000 */
[----:B------:R0:W-:Y:S02]  /*3890*/  STG.E.128 [R120.64], R112 ;  /* 0x0000007078007986 */ /* 0x0001e4000c101d04 */
.L_x_13612:
[-C--:B------:R-:W-:Y:S01]  /*38a0*/  FMUL.FTZ R138, R138, R17.reuse ;  /* 0x000000118a8a7220 */ /* 0x080fe20000410000 */
[C---:B------:R-:W-:Y:S01]  /*38b0*/  LOP3.LUT P5, RZ, R18.reuse, 0xff000000, RZ, 0xc0, !PT ;  /* 0xff00000012ff7812 */ /* 0x040fe200078ac0ff */
[----:B------:R-:W-:Y:S01]  /*38c0*/  FMUL.FTZ R141, R141, R17 ;  /* 0x000000118d8d7220 */ /* 0x000fe20000410000 */
[----:B------:R-:W-:Y:S01]  /*38d0*/  LOP3.LUT P4, RZ, R18, 0xff00, RZ, 0xc0, !PT ;  /* 0x0000ff0012ff7812 */ /* 0x000fe2000788c0ff */
[----:B0-----:R-:W-:Y:S02]  /*38e0*/  FMUL.FTZ R115, R138, c[0x0][0x1e8] ;  /* 0x00007a008a737a20 */ /* 0x001fe40000410000 */
[----:B------:R-:W-:Y:S02]  /*38f0*/  FMUL.FTZ R120, R16, R171 ;  /* 0x000000ab10787220 */ /* 0x000fe40000410000 */
[-C--:B------:R-:W-:Y:S01]  /*3900*/  FMUL.FTZ R139, R139, R17.reuse ;  /* 0x000000118b8b7220 */ /* 0x080fe20000410000 */
[----:B------:R-:W-:Y:S01]  /*3910*/  SEL R115, R115, RZ, P5 ;  /* 0x000000ff73737207 */ /* 0x000fe20002800000 */
[----:B------:R-:W-:Y:S01]  /*3920*/  FMUL.FTZ R114, R141, c[0x0][0x1e8] ;  /* 0x00007a008d727a20 */ /* 0x000fe20000410000 */
[----:B------:R-:W-:Y:S01]  /*3930*/  LOP3.LUT P5, RZ, R18, 0xff0000, RZ, 0xc0, !PT ;  /* 0x00ff000012ff7812 */ /* 0x000fe200078ac0ff */
[----:B------:R-:W-:-:S02]  /*3940*/  FMUL.FTZ R108, R108, R17 ;  /* 0x000000116c6c7220 */ /* 0x000fc40000410000 */
[----:B------:R-:W-:Y:S01]  /*3950*/  @P0 FADD.FTZ R120, R43, R120 ;  /* 0x000000782b780221 */ /* 0x000fe20000010000 */
[----:B------:R-:W-:Y:S01]  /*3960*/  SEL R114, R114, RZ, P5 ;  /* 0x000000ff72727207 */ /* 0x000fe20002800000 */
[----:B------:R-:W-:Y:S01]  /*3970*/  FMUL.FTZ R112, R139, c[0x0][0x1e8] ;  /* 0x00007a008b707a20 */ /* 0x000fe20000410000 */
[----:B------:R-:W-:Y:S01]  /*3980*/  IADD3 R4, P5, R4, c[0x0][0x248], RZ ;  /* 0x0000920004047a10 */ /* 0x000fe20007fbe0ff */
[----:B------:R-:W-:Y:S02]  /*3990*/  FMUL.FTZ R108, R108, c[0x0][0x1e8] ;  /* 0x00007a006c6c7a20 */ /* 0x000fe40000410000 */
[----:B------:R-:W-:Y:S01]  /*39a0*/  FMUL.FTZ R18, R120, R17 ;  /* 0x0000001178127220 */ /* 0x000fe20000410000 */
[----:B------:R-:W-:Y:S01]  /*39b0*/  SEL R112, R112, RZ, P6 ;  /* 0x000000ff70707207 */ /* 0x000fe20003000000 */
[-CC-:B------:R-:W-:Y:S01]  /*39c0*/  FFMA.FTZ R121, R111, R143.reuse, R142.reuse ;  /* 0x0000008f6f797223 */ /* 0x180fe2000001008e */
[----:B------:R-:W-:Y:S01]  /*39d0*/  SEL R113, R108, RZ, P4 ;  /* 0x000000ff6c717207 */ /* 0x000fe20002000000 */
[----:B------:R-:W-:Y:S01]  /*39e0*/  FMUL.FTZ R18, R18, c[0x0][0x1e8] ;  /* 0x00007a0012127a20 */ /* 0x000fe20000410000 */
[----:B------:R-:W-:Y:S01]  /*39f0*/  LOP3.LUT P6, RZ, R19, 0xff000000, RZ, 0xc0, !PT ;  /* 0xff00000013ff7812 */ /* 0x000fe200078cc0ff */
[----:B------:R-:W-:Y:S01]  /*3a00*/  FADD.FTZ R121, R170, -R121 ;  /* 0x80000079aa797221 */ /* 0x000fe20000010000 */
[----:B------:R-:W-:Y:S01]  /*3a10*/  IADD3.X R5, R5, c[0x0][0x24c], RZ, P5, !PT ;  /* 0x0000930005057a10 */ /* 0x000fe20002ffe4ff */
[-CC-:B------:R-:W-:Y:S01]  /*3a20*/  FFMA.FTZ R110, R110, R143.reuse, R142.reuse ;  /* 0x0000008f6e6e7223 */ /* 0x180fe2000001008e */
[----:B------:R-:W-:Y:S01]  /*3a30*/  SEL R111, R18, RZ, P6 ;  /* 0x000000ff126f7207 */ /* 0x000fe20003000000 */
[----:B------:R-:W-:Y:S01]  /*3a40*/  FFMA.FTZ R109, R109, R143, R142 ;  /* 0x0000008f6d6d7223 */ /* 0x000fe2000001008e */
[C---:B------:R-:W-:Y:S01]  /*3a50*/  LOP3.LUT P4, RZ, R19.reuse, 0xff, RZ, 0xc0, !PT ;  /* 0x000000ff13ff7812 */ /* 0x040fe2000788c0ff */
[----:B------:R-:W-:Y:S01]  /*3a60*/  FMUL.FTZ R121, R16, R121 ;  /* 0x0000007910797220 */ /* 0x000fe20000410000 */
[----:B------:R-:W-:Y:S01]  /*3a70*/  LOP3.LUT P5, RZ, R19, 0xff00, RZ, 0xc0, !PT ;  /* 0x0000ff0013ff7812 */ /* 0x000fe200078ac0ff */
[----:B------:R-:W-:Y:S01]  /*3a80*/  FADD.FTZ R169, R169, -R110 ;  /* 0x8000006ea9a97221 */ /* 0x000fe20000010000 */
[----:B------:R-:W-:Y:S01]  /*3a90*/  LOP3.LUT P6, RZ, R19, 0xff0000, RZ, 0xc0, !PT ;  /* 0x00ff000013ff7812 */ /* 0x000fe200078cc0ff */
[----:B------:R-:W-:Y:S01]  /*3aa0*/  FADD.FTZ R109, R168, -R109 ;  /* 0x8000006da86d7221 */ /* 0x000fe20000010000 */
[----:B------:R0:W-:Y:S01]  /*3ab0*/  STG.E.128 [R4.64], R112 ;  /* 0x0000007004007986 */ /* 0x0001e2000c101d04 */
[----:B------:R-:W-:-:S02]  /*3ac0*/  FFMA.FTZ R19, R116, R143, R142 ;  /* 0x0000008f74137223 */ /* 0x000fc4000001008e */
[----:B------:R-:W-:Y:S02]  /*3ad0*/  FFMA.FTZ R18, R117, R143, R142 ;  /* 0x0000008f75127223 */ /* 0x000fe4000001008e */
[----:B------:R-:W-:Y:S02]  /*3ae0*/  @P0 FADD.FTZ R121, R42, R121 ;  /* 0x000000792a790221 */ /* 0x000fe40000010000 */
[C---:B------:R-:W-:Y:S02]  /*3af0*/  FMUL.FTZ R116, R16.reuse, R169 ;  /* 0x000000a910747220 */ /* 0x040fe40000410000 */
[----:B------:R-:W-:Y:S02]  /*3b00*/  FMUL.FTZ R117, R16, R109 ;  /* 0x0000006d10757220 */ /* 0x000fe40000410000 */
[----:B------:R-:W-:Y:S02]  /*3b10*/  FADD.FTZ R123, R172, -R19 ;  /* 0x80000013ac7b7221 */ /* 0x000fe40000010000 */
[----:B------:R-:W-:-:S02]  /*3b20*/  FADD.FTZ R173, R173, -R18 ;  /* 0x80000012adad7221 */ /* 0x000fc40000010000 */
[----:B------:R-:W-:Y:S02]  /*3b30*/  FMUL.FTZ R18, R121, R17 ;  /* 0x0000001179127220 */ /* 0x000fe40000410000 */
[----:B------:R-:W-:Y:S02]  /*3b40*/  FFMA.FTZ R19, R118, R143, R142 ;  /* 0x0000008f76137223 */ /* 0x000fe4000001008e */
[----:B------:R-:W-:Y:S02]  /*3b50*/  @P0 FADD.FTZ R116, R41, R116 ;  /* 0x0000007429740221 */ /* 0x000fe40000010000 */
[----:B------:R-:W-:Y:S02]  /*3b60*/  @P0 FADD.FTZ R117, R40, R117 ;  /* 0x0000007528750221 */ /* 0x000fe40000010000 */
[----:B------:R-:W-:Y:S02]  /*3b70*/  FMUL.FTZ R18, R18, c[0x0][0x1e8] ;  /* 0x00007a0012127a20 */ /* 0x000fe40000410000 */
[----:B------:R-:W-:-:S02]  /*3b80*/  FADD.FTZ R137, R174, -R19 ;  /* 0x80000013ae897221 */ /* 0x000fc40000010000 */
[-C--:B------:R-:W-:Y:S01]  /*3b90*/  FMUL.FTZ R108, R116, R17.reuse ;  /* 0x00000011746c7220 */ /* 0x080fe20000410000 */
[----:B------:R-:W-:Y:S01]  /*3ba0*/  SEL R110, R18, RZ, P6 ;  /* 0x000000ff126e7207 */ /* 0x000fe20003000000 */
[----:B------:R-:W-:Y:S01]  /*3bb0*/  FMUL.FTZ R19, R117, R17 ;  /* 0x0000001175137220 */ /* 0x000fe20000410000 */
[----:B------:R-:W-:Y:S01]  /*3bc0*/  IADD3 R18, P6, R6, c[0x0][0x248], RZ ;  /* 0x0000920006127a10 */ /* 0x000fe20007fde0ff */
[----:B------:R-:W-:Y:S02]  /*3bd0*/  FFMA.FTZ R118, R119, R143, R142 ;  /* 0x0000008f77767223 */ /* 0x000fe4000001008e */
[----:B------:R-:W-:Y:S02]  /*3be0*/  FMUL.FTZ R109, R108, c[0x0][0x1e8] ;  /* 0x00007a006c6d7a20 */ /* 0x000fe40000410000 */
[----:B------:R-:W-:Y:S01]  /*3bf0*/  FMUL.FTZ R108, R19, c[0x0][0x1e8] ;  /* 0x00007a00136c7a20 */ /* 0x000fe20000410000 */
[----:B------:R-:W-:Y:S01]  /*3c00*/  IADD3.X R19, R7, c[0x0][0x24c], RZ, P6, !PT ;  /* 0x0000930007137a10 */ /* 0x000fe200037fe4ff */
[----:B------:R-:W-:Y:S01]  /*3c10*/  FADD.FTZ R175, R175, -R118 ;  /* 0x80000076afaf7221 */ /* 0x000fe20000010000 */
[----:B------:R-:W-:-:S02]  /*3c20*/  SEL R109, R109, RZ, P5 ;  /* 0x000000ff6d6d7207 */ /* 0x000fc40002800000 */
[----:B------:R-:W-:Y:S01]  /*3c30*/  SEL R108, R108, RZ, P4 ;  /* 0x000000ff6c6c7207 */ /* 0x000fe20002000000 */
[----:B------:R-:W-:Y:S01]  /*3c40*/  FMUL.FTZ R118, R16, R175 ;  /* 0x000000af10767220 */ /* 0x000fe20000410000 */
        /* <DEDUP_REMOVED lines=8> */
.L_x_13613:
        /* <DEDUP_REMOVED lines=19> */
.L_x_13614:
[-CC-:B0-----:R-:W-:Y:S01]  /*3e00*/  FFMA.FTZ R5, R124, R143.reuse, R142.reuse ;  /* 0x0000008f7c057223 */ /* 0x181fe2000001008e */
[C---:B------:R-:W-:Y:S01]  /*3e10*/  LOP3.LUT P5, RZ, R20.reuse, 0xff000000, RZ, 0xc0, !PT ;  /* 0xff00000014ff7812 */ /* 0x040fe200078ac0ff */
[----:B------:R-:W-:Y:S01]  /*3e20*/  FFMA.FTZ R4, R125, R143, R142 ;  /* 0x0000008f7d047223 */ /* 0x000fe2000001008e */
[----:B------:R-:W-:Y:S01]  /*3e30*/  LOP3.LUT P4, RZ, R20, 0xff00, RZ, 0xc0, !PT ;  /* 0x0000ff0014ff7812 */ /* 0x000fe2000788c0ff */
[----:B------:R-:W-:Y:S01]  /*3e40*/  FMUL.FTZ R137, R137, R17 ;  /* 0x0000001189897220 */ /* 0x000fe20000410000 */
[----:B------:R-:W-:Y:S01]  /*3e50*/  SEL R7, R113, RZ, P5 ;  /* 0x000000ff71077207 */ /* 0x000fe20002800000 */
[----:B------:R-:W-:Y:S01]  /*3e60*/  FADD.FTZ R109, R176, -R5 ;  /* 0x80000005b06d7221 */ /* 0x000fe20000010000 */
[----:B------:R-:W-:Y:S01]  /*3e70*/  LOP3.LUT P5, RZ, R20, 0xff0000, RZ, 0xc0, !PT ;  /* 0x00ff000014ff7812 */ /* 0x000fe200078ac0ff */
[----:B------:R-:W-:Y:S02]  /*3e80*/  FADD.FTZ R177, R177, -R4 ;  /* 0x80000004b1b17221 */ /* 0x000fe40000010000 */
[----:B------:R-:W-:-:S02]  /*3e90*/  FFMA.FTZ R5, R126, R143, R142 ;  /* 0x0000008f7e057223 */ /* 0x000fc4000001008e */
        /* <DEDUP_REMOVED lines=8> */
[----:B------:R-:W-:Y:S01]  /*3f20*/  FMUL.FTZ R5, R112, c[0x0][0x1e8] ;  /* 0x00007a0070057a20 */ /* 0x000fe20000410000 */
[----:B------:R-:W-:Y:S01]  /*3f30*/  IADD3.X R19, R9, c[0x0][0x24c], RZ, P5, !PT ;  /* 0x0000930009137a10 */ /* 0x000fe20002ffe4ff */
[----:B------:R-:W-:Y:S01]  /*3f40*/  FMUL.FTZ R4, R123, c[0x0][0x1e8] ;  /* 0x00007a007b047a20 */ /* 0x000fe20000410000 */
[----:B------:R-:W-:Y:S01]  /*3f50*/  LOP3.LUT P5, RZ, R21, 0xff000000, RZ, 0xc0, !PT ;  /* 0xff00000015ff7812 */ /* 0x000fe200078ac0ff */
[C---:B------:R-:W-:Y:S01]  /*3f60*/  FMUL.FTZ R112, R16.reuse, R179 ;  /* 0x000000b310707220 */ /* 0x040fe20000410000 */
[----:B------:R-:W-:Y:S01]  /*3f70*/  SEL R5, R5, RZ, P4 ;  /* 0x000000ff05057207 */ /* 0x000fe20002000000 */
[----:B------:R-:W-:Y:S01]  /*3f80*/  FMUL.FTZ R115, R16, R111 ;  /* 0x0000006f10737220 */ /* 0x000fe20000410000 */
[----:B------:R-:W-:Y:S01]  /*3f90*/  SEL R4, R4, RZ, P6 ;  /* 0x000000ff04047207 */ /* 0x000fe20003000000 */
[----:B------:R-:W-:Y:S01]  /*3fa0*/  @P0 FADD.FTZ R112, R35, R112 ;  /* 0x0000007023700221 */ /* 0x000fe20000010000 */
[C---:B------:R-:W-:Y:S01]  /*3fb0*/  LOP3.LUT P6, RZ, R21.reuse, 0xff0000, RZ, 0xc0, !PT ;  /* 0x00ff000015ff7812 */ /* 0x040fe200078cc0ff */
[----:B------:R-:W-:Y:S01]  /*3fc0*/  @P0 FADD.FTZ R115, R34, R115 ;  /* 0x0000007322730221 */ /* 0x000fe20000010000 */
[----:B------:R-:W-:Y:S01]  /*3fd0*/  LOP3.LUT P4, RZ, R21, 0xff00, RZ, 0xc0, !PT ;  /* 0x0000ff0015ff7812 */ /* 0x000fe2000788c0ff */
[----:B------:R0:W-:Y:S01]  /*3fe0*/  STG.E.128 [R18.64], R4 ;  /* 0x0000000412007986 */ /* 0x0001e2000c101d04 */
[----:B------:R-:W-:-:S02]  /*3ff0*/  FMUL.FTZ R113, R16, R109 ;  /* 0x0000006d10717220 */ /* 0x000fc40000410000 */
[----:B------:R-:W-:Y:S02]  /*4000*/  FMUL.FTZ R20, R16, R177 ;  /* 0x000000b110147220 */ /* 0x000fe40000410000 */
[-C--:B------:R-:W-:Y:S02]  /*4010*/  FMUL.FTZ R9, R112, R17.reuse ;  /* 0x0000001170097220 */ /* 0x080fe40000410000 */
[----:B------:R-:W-:Y:S02]  /*4020*/  FMUL.FTZ R8, R115, R17 ;  /* 0x0000001173087220 */ /* 0x000fe40000410000 */
[----:B------:R-:W-:Y:S02]  /*4030*/  @P0 FADD.FTZ R113, R32, R113 ;  /* 0x0000007120710221 */ /* 0x000fe40000010000 */
[----:B------:R-:W-:Y:S02]  /*4040*/  @P0 FADD.FTZ R20, R33, R20 ;  /* 0x0000001421140221 */ /* 0x000fe40000010000 */
[----:B------:R-:W-:-:S02]  /*4050*/  FMUL.FTZ R111, R9, c[0x0][0x1e8] ;  /* 0x00007a00096f7a20 */ /* 0x000fc40000410000 */
        /* <DEDUP_REMOVED lines=8> */
[----:B------:R-:W-:Y:S02]  /*40e0*/  LOP3.LUT P6, RZ, R21, 0xff, RZ, 0xc0, !PT ;  /* 0x000000ff15ff7812 */ /* 0x000fe400078cc0ff */
[----:B------:R-:W-:-:S02]  /*40f0*/  IADD3.X R9, R11, c[0x0][0x24c], RZ, P5, !PT ;  /* 0x000093000b097a10 */ /* 0x000fc40002ffe4ff */
[----:B------:R-:W-:Y:S02]  /*4100*/  SEL R109, R109, RZ, P4 ;  /* 0x000000ff6d6d7207 */ /* 0x000fe40002000000 */
[----:B------:R-:W-:Y:S01]  /*4110*/  SEL R108, R108, RZ, P6 ;  /* 0x000000ff6c6c7207 */ /* 0x000fe20003000000 */
        /* <DEDUP_REMOVED lines=8> */
.L_x_13615:
        /* <DEDUP_REMOVED lines=25> */
.L_x_13616:
[-CC-:B0-----:R-:W-:Y:S01]  /*4330*/  FFMA.FTZ R7, R132, R143.reuse, R142.reuse ;  /* 0x0000008f84077223 */ /* 0x181fe2000001008e */
[C---:B------:R-:W-:Y:S01]  /*4340*/  LOP3.LUT P5, RZ, R22.reuse, 0xff00, RZ, 0xc0, !PT ;  /* 0x0000ff0016ff7812 */ /* 0x040fe200078ac0ff */
        /* <DEDUP_REMOVED lines=12> */
[C---:B------:R-:W-:Y:S02]  /*4410*/  FMUL.FTZ R8, R16.reuse, R185 ;  /* 0x000000b910087220 */ /* 0x040fe40000410000 */
[----:B------:R-:W-:Y:S02]  /*4420*/  FMUL.FTZ R21, R16, R21 ;  /* 0x0000001510157220 */ /* 0x000fe40000410000 */
[----:B------:R-:W-:-:S02]  /*4430*/  FMUL.FTZ R10, R10, R17 ;  /* 0x000000110a0a7220 */ /* 0x000fc40000410000 */
[----:B------:R-:W-:Y:S02]  /*4440*/  FMUL.FTZ R19, R19, R17 ;  /* 0x0000001113137220 */ /* 0x000fe40000410000 */
[----:B------:R-:W-:Y:S02]  /*4450*/  FMUL.FTZ R16, R16, R187 ;  /* 0x000000bb10107220 */ /* 0x000fe40000410000 */
[----:B------:R-:W-:Y:S02]  /*4460*/  @P0 FADD.FTZ R9, R24, R9 ;  /* 0x0000000918090221 */ /* 0x000fe40000010000 */
[----:B------:R-:W-:Y:S02]  /*4470*/  FMUL.FTZ R5, R10, c[0x0][0x1e8] ;  /* 0x00007a000a057a20 */ /* 0x000fe40000410000 */
[----:B------:R-:W-:Y:S01]  /*4480*/  FMUL.FTZ R6, R19, c[0x0][0x1e8] ;  /* 0x00007a0013067a20 */ /* 0x000fe20000410000 */
[----:B------:R-:W-:Y:S01]  /*4490*/  SEL R104, R9, R104, P1 ;  /* 0x0000006809687207 */ /* 0x000fe20000800000 */
[----:B------:R-:W-:Y:S01]  /*44a0*/  @P0 FADD.FTZ R21, R26, R21 ;  /* 0x000000151a150221 */ /* 0x000fe20000010000 */
[----:B------:R-:W-:Y:S01]  /*44b0*/  SEL R5, R5, RZ, P5 ;  /* 0x000000ff05057207 */ /* 0x000fe20002800000 */
[----:B------:R-:W-:Y:S01]  /*44c0*/  @P0 FADD.FTZ R16, R27, R16 ;  /* 0x000000101b100221 */ /* 0x000fe20000010000 */
[----:B------:R-:W-:Y:S01]  /*44d0*/  SEL R6, R6, RZ, P4 ;  /* 0x000000ff06067207 */ /* 0x000fe20002000000 */
[-C--:B------:R-:W-:Y:S01]  /*44e0*/  FMUL.FTZ R18, R18, R17.reuse ;  /* 0x0000001112127220 */ /* 0x080fe20000410000 */
[----:B------:R-:W-:Y:S01]  /*44f0*/  SEL R106, R21, R106, P1 ;  /* 0x0000006a156a7207 */ /* 0x000fe20000800000 */
[----:B------:R-:W-:Y:S01]  /*4500*/  FMUL.FTZ R11, R11, R17 ;  /* 0x000000110b0b7220 */ /* 0x000fe20000410000 */
[----:B------:R-:W-:Y:S01]  /*4510*/  SEL R107, R16, R107, P1 ;  /* 0x0000006b106b7207 */ /* 0x000fe20000800000 */
[----:B------:R-:W-:Y:S01]  /*4520*/  @P0 FADD.FTZ R8, R25, R8 ;  /* 0x0000000819080221 */ /* 0x000fe20000010000 */
[----:B------:R-:W-:Y:S01]  /*4530*/  LOP3.LUT P5, RZ, R22, 0xff000000, RZ, 0xc0, !PT ;  /* 0xff00000016ff7812 */ /* 0x000fe200078ac0ff */
[----:B------:R-:W-:Y:S01]  /*4540*/  FMUL.FTZ R9, R9, R17 ;  /* 0x0000001109097220 */ /* 0x000fe20000410000 */
[----:B------:R-:W-:Y:S01]  /*4550*/  IADD3 R12, P4, R12, c[0x0][0x248], RZ ;  /* 0x000092000c0c7a10 */ /* 0x000fe20007f9e0ff */
[----:B------:R-:W-:Y:S01]  /*4560*/  FMUL.FTZ R7, R18, c[0x0][0x1e8] ;  /* 0x00007a0012077a20 */ /* 0x000fe20000410000 */
[----:B------:R-:W-:Y:S01]  /*4570*/  @P2 IADD3 R18, P0, R14, c[0x0][0x258], RZ ;  /* 0x000096000e122a10 */ /* 0x000fe20007f1e0ff */
[----:B------:R-:W-:Y:S01]  /*4580*/  FMUL.FTZ R4, R11, c[0x0][0x1e8] ;  /* 0x00007a000b047a20 */ /* 0x000fe20000410000 */
[C---:B------:R-:W-:Y:S01]  /*4590*/  SEL R105, R8.reuse, R105, P1 ;  /* 0x0000006908697207 */ /* 0x040fe20000800000 */
        /* <DEDUP_REMOVED lines=11> */
[C---:B------:R-:W-:Y:S01]  /*4650*/  LOP3.LUT P6, RZ, R23.reuse, 0xff00, RZ, 0xc0, !PT ;  /* 0x0000ff0017ff7812 */ /* 0x040fe200078cc0ff */
        /* <DEDUP_REMOVED lines=15> */
.L_x_13617:
        /* <DEDUP_REMOVED lines=61> */
.L_x_13605:
        /* <DEDUP_REMOVED lines=9> */
[----:B-----5:R-:W-:Y:S04]  /*4bb0*/  STG.E.128 [R2.64], R4 ;  /* 0x0000000402007986 */ /* 0x020fe8000c101d04 */
        /* <DEDUP_REMOVED lines=20> */
.L_x_13606:
[----:B------:R-:W-:Y:S01]  /*4d00*/  HFMA2.MMA R115, -RZ, RZ, 0, 9.5367431640625e-07 ;  /* 0x00000010ff737435 */ /* 0x000fe200000001ff */
[----:B------:R-:W-:-:S02]  /*4d10*/  MOV R113, R142 ;  /* 0x0000008e00717202 */ /* 0x000fc40000000f00 */
[----:B------:R-:W-:Y:S02]  /*4d20*/  MOV R222, 0x1f ;  /* 0x0000001f00de7802 */ /* 0x000fe40000000f00 */
[----:B------:R-:W-:Y:S02]  /*4d30*/  MOV R220, 0xffffffff ;  /* 0xffffffff00dc7802 */ /* 0x000fe40000000f00 */
[----:B------:R-:W-:Y:S02]  /*4d40*/  MOV R112, 0x4d60 ;  /* 0x00004d6000707802 */ /* 0x000fe40000000f00 */
[----:B-----5:R-:W-:Y:S05]  /*4d50*/  CALL.REL.NOINC `($__internal_189_$__cuda_sm70_shflsync_down_p) ;  /* 0x0000046000007944 */ /* 0x020fea0003c00000 */
[----:B-1----:R-:W-:Y:S01]  /*4d60*/  MOV R143, R115 ;  /* 0x00000073008f7202 */ /* 0x002fe20000000f00 */
[----:B------:R-:W-:Y:S05]  /*4d70*/  BRA `(.L_x_13619) ;  /* 0xffffdb4000007947 */ /* 0x000fea000383ffff */
.L_x_13607:
[----:B------:R-:W-:Y:S01]  /*4d80*/  HFMA2.MMA R115, -RZ, RZ, 0, 9.5367431640625e-07 ;  /* 0x00000010ff737435 */ /* 0x000fe200000001ff */
[----:B------:R-:W-:Y:S02]  /*4d90*/  MOV R113, R114 ;  /* 0x0000007200717202 */ /* 0x000fe40000000f00 */
[----:B------:R-:W-:Y:S02]  /*4da0*/  MOV R222, 0x1f ;  /* 0x0000001f00de7802 */ /* 0x000fe40000000f00 */
[----:B------:R-:W-:-:S02]  /*4db0*/  MOV R220, 0xffffffff ;  /* 0xffffffff00dc7802 */ /* 0x000fc40000000f00 */
[----:B------:R-:W-:Y:S02]  /*4dc0*/  MOV R112, 0x4de0 ;  /* 0x00004de000707802 */ /* 0x000fe40000000f00 */
[----:B01---5:R-:W-:Y:S05]  /*4dd0*/  CALL.REL.NOINC `($__internal_189_$__cuda_sm70_shflsync_down_p) ;  /* 0x000003e000007944 */ /* 0x023fea0003c00000 */
[----:B------:R-:W-:Y:S01]  /*4de0*/  FADD.FTZ R142, R142, R143 ;  /* 0x0000008f8e8e7221 */ /* 0x000fe20000010000 */
[----:B------:R-:W-:Y:S01]  /*4df0*/  MOV R222, 0x1f ;  /* 0x0000001f00de7802 */ /* 0x000fe20000000f00 */
[----:B-1----:R-:W-:Y:S01]  /*4e00*/  FADD.FTZ R114, R114, R115 ;  /* 0x0000007372727221 */ /* 0x002fe20000010000 */
[----:B------:R-:W-:Y:S01]  /*4e10*/  HFMA2.MMA R115, -RZ, RZ, 0, 4.76837158203125e-07 ;  /* 0x00000008ff737435 */ /* 0x000fe200000001ff */
[----:B------:R-:W-:Y:S02]  /*4e20*/  MOV R220, 0xffffffff ;  /* 0xffffffff00dc7802 */ /* 0x000fe40000000f00 */
[----:B------:R-:W-:Y:S02]  /*4e30*/  MOV R113, R142 ;  /* 0x0000008e00717202 */ /* 0x000fe40000000f00 */
[----:B------:R-:W-:Y:S02]  /*4e40*/  MOV R112, 0x4e60 ;  /* 0x00004e6000707802 */ /* 0x000fe40000000f00 */
[----:B------:R-:W-:Y:S05]  /*4e50*/  CALL.REL.NOINC `($__internal_189_$__cuda_sm70_shflsync_down_p) ;  /* 0x0000036000007944 */ /* 0x000fea0003c00000 */
[----:B-1----:R-:W-:Y:S01]  /*4e60*/  MOV R143, R115 ;  /* 0x00000073008f7202 */ /* 0x002fe20000000f00 */
[----:B------:R-:W-:Y:S01]  /*4e70*/  HFMA2.MMA R115, -RZ, RZ, 0, 4.76837158203125e-07 ;  /* 0x00000008ff737435 */ /* 0x000fe200000001ff */
[----:B------:R-:W-:-:S02]  /*4e80*/  MOV R113, R114 ;  /* 0x0000007200717202 */ /* 0x000fc40000000f00 */
[----:B------:R-:W-:Y:S02]  /*4e90*/  MOV R222, 0x1f ;  /* 0x0000001f00de7802 */ /* 0x000fe40000000f00 */
[----:B------:R-:W-:Y:S02]  /*4ea0*/  MOV R220, 0xffffffff ;  /* 0xffffffff00dc7802 */ /* 0x000fe40000000f00 */
[----:B------:R-:W-:Y:S02]  /*4eb0*/  MOV R112, 0x4ed0 ;  /* 0x00004ed000707802 */ /* 0x000fe40000000f00 */
[----:B------:R-:W-:Y:S05]  /*4ec0*/  CALL.REL.NOINC `($__internal_189_$__cuda_sm70_shflsync_down_p) ;  /* 0x000002f000007944 */ /* 0x000fea0003c00000 */
[----:B------:R-:W-:Y:S01]  /*4ed0*/  FADD.FTZ R142, R143, R142 ;  /* 0x0000008e8f8e7221 */ /* 0x000fe20000010000 */
[----:B------:R-:W-:Y:S01]  /*4ee0*/  MOV R222, 0x1f ;  /* 0x0000001f00de7802 */ /* 0x000fe20000000f00 */
[----:B-1----:R-:W-:Y:S01]  /*4ef0*/  FADD.FTZ R114, R114, R115 ;  /* 0x0000007372727221 */ /* 0x002fe20000010000 */
[----:B------:R-:W-:Y:S01]  /*4f00*/  HFMA2.MMA R115, -RZ, RZ, 0, 2.384185791015625e-07 ;  /* 0x00000004ff737435 */ /* 0x000fe200000001ff */
[----:B------:R-:W-:Y:S02]  /*4f10*/  MOV R220, 0xffffffff ;  /* 0xffffffff00dc7802 */ /* 0x000fe40000000f00 */
[----:B------:R-:W-:-:S02]  /*4f20*/  MOV R113, R142 ;  /* 0x0000008e00717202 */ /* 0x000fc40000000f00 */
[----:B------:R-:W-:Y:S02]  /*4f30*/  MOV R112, 0x4f50 ;  /* 0x00004f5000707802 */ /* 0x000fe40000000f00 */
[----:B------:R-:W-:Y:S05]  /*4f40*/  CALL.REL.NOINC `($__internal_189_$__cuda_sm70_shflsync_down_p) ;  /* 0x0000027000007944 */ /* 0x000fea0003c00000 */
[----:B-1----:R-:W-:Y:S01]  /*4f50*/  MOV R143, R115 ;  /* 0x00000073008f7202 */ /* 0x002fe20000000f00 */
[----:B------:R-:W-:Y:S01]  /*4f60*/  HFMA2.MMA R115, -RZ, RZ, 0, 2.384185791015625e-07 ;  /* 0x00000004ff737435 */ /* 0x000fe200000001ff */
[----:B------:R-:W-:Y:S02]  /*4f70*/  MOV R113, R114 ;  /* 0x0000007200717202 */ /* 0x000fe40000000f00 */
[----:B------:R-:W-:Y:S02]  /*4f80*/  MOV R222, 0x1f ;  /* 0x0000001f00de7802 */ /* 0x000fe40000000f00 */
[----:B------:R-:W-:Y:S02]  /*4f90*/  MOV R220, 0xffffffff ;  /* 0xffffffff00dc7802 */ /* 0x000fe40000000f00 */
[----:B------:R-:W-:Y:S02]  /*4fa0*/  MOV R112, 0x4fc0 ;  /* 0x00004fc000707802 */ /* 0x000fe40000000f00 */
[----:B------:R-:W-:Y:S05]  /*4fb0*/  CALL.REL.NOINC `($__internal_189_$__cuda_sm70_shflsync_down_p) ;  /* 0x0000020000007944 */ /* 0x000fea0003c00000 */
[----:B------:R-:W-:Y:S01]  /*4fc0*/  FADD.FTZ R142, R143, R142 ;  /* 0x0000008e8f8e7221 */ /* 0x000fe20000010000 */
[----:B------:R-:W-:Y:S01]  /*4fd0*/  MOV R222, 0x1f ;  /* 0x0000001f00de7802 */ /* 0x000fe20000000f00 */
[----:B-1----:R-:W-:Y:S01]  /*4fe0*/  FADD.FTZ R114, R114, R115 ;  /* 0x0000007372727221 */ /* 0x002fe20000010000 */
[----:B------:R-:W-:Y:S01]  /*4ff0*/  HFMA2.MMA R115, -RZ, RZ, 0, 1.1920928955078125e-07 ;  /* 0x00000002ff737435 */ /* 0x000fe200000001ff */
[----:B------:R-:W-:-:S02]  /*5000*/  MOV R220, 0xffffffff ;  /* 0xffffffff00dc7802 */ /* 0x000fc40000000f00 */
[----:B------:R-:W-:Y:S02]  /*5010*/  MOV R113, R142 ;  /* 0x0000008e00717202 */ /* 0x000fe40000000f00 */
[----:B------:R-:W-:Y:S02]  /*5020*/  MOV R112, 0x5040 ;  /* 0x0000504000707802 */ /* 0x000fe40000000f00 */
[----:B------:R-:W-:Y:S05]  /*5030*/  CALL.REL.NOINC `($__internal_189_$__cuda_sm70_shflsync_down_p) ;  /* 0x0000018000007944 */ /* 0x000fea0003c00000 */
[----:B-1----:R-:W-:Y:S01]  /*5040*/  MOV R143, R115 ;  /* 0x00000073008f7202 */ /* 0x002fe20000000f00 */
[----:B------:R-:W-:Y:S01]  /*5050*/  HFMA2.MMA R115, -RZ, RZ, 0, 1.1920928955078125e-07 ;  /* 0x00000002ff737435 */ /* 0x000fe200000001ff */
[----:B------:R-:W-:Y:S02]  /*5060*/  MOV R113, R114 ;  /* 0x0000007200717202 */ /* 0x000fe40000000f00 */
[----:B------:R-:W-:Y:S02]  /*5070*/  MOV R222, 0x1f ;  /* 0x0000001f00de7802 */ /* 0x000fe40000000f00 */
[----:B------:R-:W-:Y:S02]  /*5080*/  MOV R220, 0xffffffff ;  /* 0xffffffff00dc7802 */ /* 0x000fe40000000f00 */
[----:B------:R-:W-:-:S02]  /*5090*/  MOV R112, 0x50b0 ;  /* 0x000050b000707802 */ /* 0x000fc40000000f00 */
[----:B------:R-:W-:Y:S05]  /*50a0*/  CALL.REL.NOINC `($__internal_189_$__cuda_sm70_shflsync_down_p) ;  /* 0x0000011000007944 */ /* 0x000fea0003c00000 */
[----:B------:R-:W-:Y:S01]  /*50b0*/  FADD.FTZ R142, R143, R142 ;  /* 0x0000008e8f8e7221 */ /* 0x000fe20000010000 */
[----:B------:R-:W-:Y:S01]  /*50c0*/  MOV R222, 0x1f ;  /* 0x0000001f00de7802 */ /* 0x000fe20000000f00 */
[----:B-1----:R-:W-:Y:S01]  /*50d0*/  FADD.FTZ R114, R114, R115 ;  /* 0x0000007372727221 */ /* 0x002fe20000010000 */
[----:B------:R-:W-:Y:S01]  /*50e0*/  HFMA2.MMA R115, -RZ, RZ, 0, 5.9604644775390625e-08 ;  /* 0x00000001ff737435 */ /* 0x000fe200000001ff */
[----:B------:R-:W-:-:S02]  /*50f0*/  MOV R220, 0xffffffff ;  /* 0xffffffff00dc7802 */ /* 0x000fc40000000f00 */
[----:B------:R-:W-:Y:S02]  /*5100*/  MOV R113, R142 ;  /* 0x0000008e00717202 */ /* 0x000fe40000000f00 */
[----:B------:R-:W-:Y:S02]  /*5110*/  MOV R112, 0x5130 ;  /* 0x0000513000707802 */ /* 0x000fe40000000f00 */
[----:B------:R-:W-:Y:S05]  /*5120*/  CALL.REL.NOINC `($__internal_189_$__cuda_sm70_shflsync_down_p) ;  /* 0x0000009000007944 */ /* 0x000fea0003c00000 */
[----:B-1----:R-:W-:Y:S01]  /*5130*/  MOV R143, R115 ;  /* 0x00000073008f7202 */ /* 0x002fe20000000f00 */
[----:B------:R-:W-:Y:S01]  /*5140*/  HFMA2.MMA R115, -RZ, RZ, 0, 5.9604644775390625e-08 ;  /* 0x00000001ff737435 */ /* 0x000fe200000001ff */
[----:B------:R-:W-:Y:S02]  /*5150*/  MOV R113, R114 ;  /* 0x0000007200717202 */ /* 0x000fe40000000f00 */
[----:B------:R-:W-:Y:S02]  /*5160*/  MOV R222, 0x1f ;  /* 0x0000001f00de7802 */ /* 0x000fe40000000f00 */
[----:B------:R-:W-:Y:S02]  /*5170*/  MOV R220, 0xffffffff ;  /* 0xffffffff00dc7802 */ /* 0x000fe40000000f00 */
[----:B------:R-:W-:-:S02]  /*5180*/  MOV R112, 0x51a0 ;  /* 0x000051a000707802 */ /* 0x000fc40000000f00 */
[----:B------:R-:W-:Y:S05]  /*5190*/  CALL.REL.NOINC `($__internal_189_$__cuda_sm70_shflsync_down_p) ;  /* 0x0000002000007944 */ /* 0x000fea0003c00000 */
[----:B-1----:R-:W-:Y:S01]  /*51a0*/  MOV R113, R115 ;  /* 0x0000007300717202 */ /* 0x002fe20000000f00 */
[----:B------:R-:W-:Y:S05]  /*51b0*/  BRA `(.L_x_13620) ;  /* 0xffffd82000007947 */ /* 0x000fea000383ffff */
        .weak           $__internal_189_$__cuda_sm70_shflsync_down_p
        .type           $__internal_189_$__cuda_sm70_shflsync_down_p,@function
        .size           $__internal_189_$__cuda_sm70_shflsync_down_p,(.L_x_14407 - $__internal_189_$__cuda_sm70_shflsync_down_p)
$__internal_189_$__cuda_sm70_shflsync_down_p:
[----:B------:R-:W-:Y:S04]  /*51c0*/  WARPSYNC R220 ;  /* 0x000000dc00007348 */ /* 0x000fe80003800000 */
[----:B------:R0:W1:Y:S02]  /*51d0*/  SHFL.DOWN PT, R115, R113, R115, R222 ;  /* 0x0800007371737389 */ /* 0x00006400000e00de */
[----:B0-----:R-:W-:-:S06]  /*51e0*/  HFMA2.MMA R113, -RZ, RZ, 0, 0 ;  /* 0x00000000ff717435 */ /* 0x001fcc00000001ff */
[----:B------:R-:W-:Y:S05]  /*51f0*/  RET.REL.NODEC R112 `(_ZN10layer_norm13ln_bwd_kernelINS_13Kernel_traitsIfffffjLj5120ELj1ELj1ELj4ELj16ENS_18Kernel_traits_baseILj5120EfffffjLj128EEEEELb1ELb0ELb0ELb1EEEvNS_9BwdParamsE) ;  /* 0xffffae0070007950 */ /* 0x000fea0003c3ffff */
.L_x_13621:
        /* <DEDUP_REMOVED lines=16> */
.L_x_14407:


//--------------------- .text._ZN10layer_norm22ln_bwd_finalize_kernelINS_22Kernel_traits_finalizeILj5120EfffffjLb0ELj1024ELj4ENS_18Kernel_traits_baseILj5120EfffffjLj1024EEEEELb0ELb0EEEvNS_9BwdParamsE --------------------------
	.section	.text._ZN10layer_norm22ln_bwd_finalize_kernelINS_22Kernel_traits_finalizeILj5120EfffffjLb0ELj1024ELj4ENS_18Kernel_traits_baseILj5120EfffffjLj1024EEEEELb0ELb0EEEvNS_9BwdParamsE,"ax",@progbits
	.sectioninfo	@"SHI_REGISTERS=30"
	.align	128
        .global         _ZN10layer_norm22ln_bwd_finalize_kernelINS_22Kernel_traits_finalizeILj5120EfffffjLb0ELj1024ELj4ENS_18Kernel_traits_baseILj5120EfffffjLj1024EEEEELb0ELb0EEEvNS_9BwdParamsE
        .type           _ZN10layer_norm22ln_bwd_finalize_kernelINS_22Kernel_traits_finalizeILj5120EfffffjLb0ELj1024ELj4ENS_18Kernel_traits_baseILj5120EfffffjLj1024EEEEELb0ELb0EEEvNS_9BwdParamsE,@function
        .size           _ZN10layer_norm22ln_bwd_finalize_kernelINS_22Kernel_traits_finalizeILj5120EfffffjLb0ELj1024ELj4ENS_18Kernel_traits_baseILj5120EfffffjLj1024EEEEELb0ELb0EEEvNS_9BwdParamsE,(.L_x_14408 - _ZN10layer_norm22ln_bwd_finalize_kernelINS_22Kernel_traits_finalizeILj5120EfffffjLb0ELj1024ELj4ENS_18Kernel_traits_baseILj5120EfffffjLj1024EEEEELb0ELb0EEEvNS_9BwdParamsE)
        .other          _ZN10layer_norm22ln_bwd_finalize_kernelINS_22Kernel_traits_finalizeILj5120EfffffjLb0ELj1024ELj4ENS_18Kernel_traits_baseILj5120EfffffjLj1024EEEEELb0ELb0EEEvNS_9BwdParamsE,@"STO_CUDA_ENTRY STV_DEFAULT"
_ZN10layer_norm22ln_bwd_finalize_kernelINS_22Kernel_traits_finalizeILj5120EfffffjLb0ELj1024ELj4ENS_18Kernel_traits_baseILj5120EfffffjLj1024EEEEELb0ELb0EEEvNS_9BwdParamsE:
.text._ZN10layer_norm22ln_bwd_finalize_kernelINS_22Kernel_traits_finalizeILj5120EfffffjLb0ELj1024ELj4ENS_18Kernel_traits_baseILj5120EfffffjLj1024EEEEELb0ELb0EEEvNS_9BwdParamsE:
        /* <DEDUP_REMOVED lines=19> */
.L_x_13635:
        /* <DEDUP_REMOVED lines=28> */
.L_x_13626:
        /* <DEDUP_REMOVED lines=35> */
.L_x_13625:
[----:B------:R-:W-:Y:S05]  /*0520*/  BSYNC B1 ;  /* 0x0000000000017941 */ /* 0x000fea0003800000 */
.L_x_13624:
        /* <DEDUP_REMOVED lines=23> */
.L_x_13628:
[----:B------:R-:W-:Y:S05]  /*06a0*/  BSYNC B1 ;  /* 0x0000000000017941 */ /* 0x000fea0003800000 */
.L_x_13627:
        /* <DEDUP_REMOVED lines=11> */
.L_x_13629:
[----:B------:R-:W-:Y:S05]  /*0760*/  BSYNC B1 ;  /* 0x0000000000017941 */ /* 0x000fea0003800000 */
.L_x_13623:
[----:B------:R-:W-:Y:S05]  /*0770*/  BSYNC B0 ;  /* 0x0000000000007941 */ /* 0x000fea0003800000 */
.L_x_13622:
        /* <DEDUP_REMOVED lines=11> */
.L_x_13636:
        /* <DEDUP_REMOVED lines=18> */
.L_x_13637:
[----:B---3--:R-:W-:Y:S02]  /*0950*/  FADD.FTZ R4, R4, R9 ;  /* 0x0000000904047221 */ /* 0x008fe40000010000 */
[----:B-12---:R-:W-:-:S03]  /*0960*/  FADD.FTZ R6, R5, R6 ;  /* 0x0000000605067221 */ /* 0x006fc60000010000 */
[----:B------:R1:W-:Y:S04]  /*0970*/  @!P1 STS [R17.X4+0x2000], R4 ;  /* 0x0020000411009388 */ /* 0x0003e80000004800 */
[----:B------:R1:W-:Y:S02]  /*0980*/  @!P1 STS [R17.X4+0x2080], R6 ;  /* 0x0020800611009388 */ /* 0x0003e40000004800 */
.L_x_13630:
        /* <DEDUP_REMOVED lines=15> */
.L_x_13634:
[----:B------:R-:W-:Y:S05]  /*0a80*/  BSYNC B0 ;  /* 0x0000000000007941 */ /* 0x000fea0003800000 */
.L_x_13633:
[C---:B------:R-:W-:Y:S02]  /*0a90*/  ISETP.GT.U32.AND P1, PT, R18.reuse, -0x1401, PT ;  /* 0xffffebff1200780c */ /* 0x040fe40003f24070 */
[----:B------:R-:W-:Y:S02]  /*0aa0*/  IADD3 R18, R18, 0x1400, RZ ;  /* 0x0000140012127810 */ /* 0x000fe40007ffe0ff */
[----:B------:R-:W-:-:S09]  /*0ab0*/  IADD3 R19, R19, 0xa00, RZ ;  /* 0x00000a0013137810 */ /* 0x000fd20007ffe0ff */
[----:B01----:R-:W-:Y:S05]  /*0ac0*/  @P1 BRA `(.L_x_13635) ;  /* 0xfffff66000001947 */ /* 0x003fea000383ffff */
[----:B------:R-:W-:Y:S05]  /*0ad0*/  EXIT ;  /* 0x000000000000794d */ /* 0x000fea0003800000 */
.L_x_13631:
[----:B--2---:R-:W-:Y:S01]  /*0ae0*/  IMAD.MOV.U32 R9, RZ, RZ, R5 ;  /* 0x000000ffff097224 */ /* 0x004fe200078e0005 */
[----:B------:R-:W-:Y:S01]  /*0af0*/  MOV R8, 0x1 ;  /* 0x0000000100087802 */ /* 0x000fe20000000f00 */
[----:B------:R-:W-:Y:S01]  /*0b00*/  IMAD.MOV.U32 R7, RZ, RZ, 0x1f ;  /* 0x0000001fff077424 */ /* 0x000fe200078e00ff */
[----:B------:R-:W-:Y:S02]  /*0b10*/  MOV R10, 0xffffffff ;  /* 0xffffffff000a7802 */ /* 0x000fe40000000f00 */
[----:B------:R-:W-:Y:S02]  /*0b20*/  MOV R2, 0xb40 ;  /* 0x00000b4000027802 */ /* 0x000fe40000000f00 */
[----:B01----:R-:W-:Y:S05]  /*0b30*/  CALL.REL.NOINC `($__internal_190_$__cuda_sm70_shflsync_bfly_p) ;  /* 0x000003b000007944 */ /* 0x003fea0003c00000 */
[----:B-1----:R-:W-:Y:S01]  /*0b40*/  IMAD.MOV.U32 R2, RZ, RZ, R7 ;  /* 0x000000ffff027224 */ /* 0x002fe200078e0007 */
[----:B0-----:R-:W-:Y:S05]  /*0b50*/  BRA `(.L_x_13636) ;  /* 0xfffffcd000007947 */ /* 0x001fea000383ffff */
.L_x_13632:
[----:B------:R-:W-:Y:S01]  /*0b60*/  HFMA2.MMA R8, -RZ, RZ, 0, 1.1920928955078125e-07 ;  /* 0x00000002ff087435 */ /* 0x000fe200000001ff */
[----:B------:R-:W-:Y:S01]  /*0b70*/  MOV R7, 0x1f ;  /* 0x0000001f00077802 */ /* 0x000fe20000000f00 */
[----:B------:R-:W-:Y:S01]  /*0b80*/  IMAD.MOV.U32 R10, RZ, RZ, -0x1 ;  /* 0xffffffffff0a7424 */ /* 0x000fe200078e00ff */
[----:B------:R-:W-:-:S03]  /*0b90*/  MOV R2, 0xbb0 ;  /* 0x00000bb000027802 */ /* 0x000fc60000000f00 */
[----:B012---:R-:W-:Y:S05]  /*0ba0*/  CALL.REL.NOINC `($__internal_190_$__cuda_sm70_shflsync_bfly_p) ;  /* 0x0000034000007944 */ /* 0x007fea0003c00000 */
[----:B0-----:R-:W-:Y:S01]  /*0bb0*/  HFMA2.MMA R8, -RZ, RZ, 0, 2.384185791015625e-07 ;  /* 0x00000004ff087435 */ /* 0x001fe200000001ff */
[----:B-1----:R-:W-:Y:S01]  /*0bc0*/  FADD.FTZ R9, R9, R7 ;  /* 0x0000000709097221 */ /* 0x002fe20000010000 */
[----:B------:R-:W-:Y:S01]  /*0bd0*/  MOV R7, 0x1f ;  /* 0x0000001f00077802 */ /* 0x000fe20000000f00 */
[----:B------:R-:W-:Y:S01]  /*0be0*/  IMAD.MOV.U32 R10, RZ, RZ, -0x1 ;  /* 0xffffffffff0a7424 */ /* 0x000fe200078e00ff */
[----:B------:R-:W-:-:S02]  /*0bf0*/  MOV R2, 0xc10 ;  /* 0x00000c1000027802 */ /* 0x000fc40000000f00 */
[----:B------:R-:W-:Y:S05]  /*0c00*/  CALL.REL.NOINC `($__internal_190_$__cuda_sm70_shflsync_bfly_p) ;  /* 0x000002e000007944 */ /* 0x000fea0003c00000 */
[----:B0-----:R-:W-:Y:S01]  /*0c10*/  HFMA2.MMA R8, -RZ, RZ, 0, 4.76837158203125e-07 ;  /* 0x00000008ff087435 */ /* 0x001fe200000001ff */
[----:B-1----:R-:W-:Y:S01]  /*0c20*/  FADD.FTZ R9, R9, R7 ;  /* 0x0000000709097221 */ /* 0x002fe20000010000 */
[----:B------:R-:W-:Y:S01]  /*0c30*/  MOV R7, 0x1f ;  /* 0x0000001f00077802 */ /* 0x000fe20000000f00 */
[----:B------:R-:W-:Y:S01]  /*0c40*/  IMAD.MOV.U32 R10, RZ, RZ, -0x1 ;  /* 0xffffffffff0a7424 */ /* 0x000fe200078e00ff */
[----:B------:R-:W-:-:S02]  /*0c50*/  MOV R2, 0xc70 ;  /* 0x00000c7000027802 */ /* 0x000fc40000000f00 */
[----:B------:R-:W-:Y:S05]  /*0c60*/  CALL.REL.NOINC `($__internal_190_$__cuda_sm70_shflsync_bfly_p) ;  /* 0x0000028000007944 */ /* 0x000fea0003c00000 */
[----:B-1----:R-:W-:Y:S01]  /*0c70*/  FADD.FTZ R6, R9, R7 ;  /* 0x0000000709067221 */ /* 0x002fe20000010000 */
[----:B0-----:R-:W-:Y:S01]  /*0c80*/  HFMA2.MMA R8, -RZ, RZ, 0, 9.5367431640625e-07 ;  /* 0x00000010ff087435 */ /* 0x001fe200000001ff */
[----:B------:R-:W-:Y:S01]  /*0c90*/  MOV R7, 0x1f ;  /* 0x0000001f00077802 */ /* 0x000fe20000000f00 */
[----:B------:R-:W-:Y:S01]  /*0ca0*/  IMAD.MOV.U32 R10, RZ, RZ, -0x1 ;  /* 0xffffffffff0a7424 */ /* 0x000fe200078e00ff */
[----:B------:R-:W-:-:S02]  /*0cb0*/  MOV R2, 0xce0 ;  /* 0x00000ce000027802 */ /* 0x000fc40000000f00 */
[----:B------:R-:W-:Y:S02]  /*0cc0*/  MOV R9, R6 ;  /* 0x0000000600097202 */ /* 0x000fe40000000f00 */
[----:B------:R-:W-:Y:S05]  /*0cd0*/  CALL.REL.NOINC `($__internal_190_$__cuda_sm70_shflsync_bfly_p) ;  /* 0x0000021000007944 */ /* 0x000fea0003c00000 */
[----:B0-----:R-:W-:Y:S01]  /*0ce0*/  HFMA2.MMA R8, -RZ, RZ, 0, 5.9604644775390625e-08 ;  /* 0x00000001ff087435 */ /* 0x001fe200000001ff */
[----:B-1----:R-:W-:Y:S01]  /*0cf0*/  MOV R5, R7 ;  /* 0x0000000700057202 */ /* 0x002fe20000000f00 */
[----:B------:R-:W-:Y:S01]  /*0d00*/  IMAD.MOV.U32 R9, RZ, RZ, R4 ;  /* 0x000000ffff097224 */ /* 0x000fe200078e0004 */
[----:B------:R-:W-:Y:S01]  /*0d10*/  MOV R7, 0x1f ;  /* 0x0000001f00077802 */ /* 0x000fe20000000f00 */
[----:B------:R-:W-:Y:S01]  /*0d20*/  IMAD.MOV.U32 R10, RZ, RZ, -0x1 ;  /* 0xffffffffff0a7424 */ /* 0x000fe200078e00ff */
[----:B------:R-:W-:Y:S02]  /*0d30*/  MOV R2, 0xd50 ;  /* 0x00000d5000027802 */ /* 0x000fe40000000f00 */
[----:B------:R-:W-:Y:S05]  /*0d40*/  CALL.REL.NOINC `($__internal_190_$__cuda_sm70_shflsync_bfly_p) ;  /* 0x000001a000007944 */ /* 0x000fea0003c00000 */
[----:B0-----:R-:W-:Y:S01]  /*0d50*/  HFMA2.MMA R8, -RZ, RZ, 0, 1.1920928955078125e-07 ;  /* 0x00000002ff087435 */ /* 0x001fe200000001ff */
[----:B-1----:R-:W-:Y:S01]  /*0d60*/  FADD.FTZ R9, R4, R7 ;  /* 0x0000000704097221 */ /* 0x002fe20000010000 */
[----:B------:R-:W-:Y:S01]  /*0d70*/  MOV R7, 0x1f ;  /* 0x0000001f00077802 */ /* 0x000fe20000000f00 */
[----:B------:R-:W-:Y:S01]  /*0d80*/  IMAD.MOV.U32 R10, RZ, RZ, -0x1 ;  /* 0xffffffffff0a7424 */ /* 0x000fe200078e00ff */
[----:B------:R-:W-:Y:S02]  /*0d90*/  MOV R2, 0xdb0 ;  /* 0x00000db000027802 */ /* 0x000fe40000000f00 */
[----:B------:R-:W-:Y:S05]  /*0da0*/  CALL.REL.NOINC `($__internal_190_$__cuda_sm70_shflsync_bfly_p) ;  /* 0x0000014000007944 */ /* 0x000fea0003c00000 */
        /* <DEDUP_REMOVED lines=12> */
[----:B0-----:R-:W-:Y:S01]  /*0e70*/  HFMA2.MMA R8, -RZ, RZ, 0, 9.5367431640625e-07 ;  /* 0x00000010ff087435 */ /* 0x001fe200000001ff */
[----:B-1----:R-:W-:Y:S01]  /*0e80*/  FADD.FTZ R9, R9, R7 ;  /* 0x0000000709097221 */ /* 0x002fe20000010000 */
[----:B------:R-:W-:Y:S01]  /*0e90*/  MOV R7, 0x1f ;  /* 0x0000001f00077802 */ /* 0x000fe20000000f00 */
[----:B------:R-:W-:Y:S01]  /*0ea0*/  IMAD.MOV.U32 R10, RZ, RZ, -0x1 ;  /* 0xffffffffff0a7424 */ /* 0x000fe200078e00ff */
[----:B------:R-:W-:-:S02]  /*0eb0*/  MOV R2, 0xed0 ;  /* 0x00000ed000027802 */ /* 0x000fc40000000f00 */
[----:B------:R-:W-:Y:S05]  /*0ec0*/  CALL.REL.NOINC `($__internal_190_$__cuda_sm70_shflsync_bfly_p) ;  /* 0x0000002000007944 */ /* 0x000fea0003c00000 */
[----:B-1----:R-:W-:Y:S01]  /*0ed0*/  MOV R4, R7 ;  /* 0x0000000700047202 */ /* 0x002fe20000000f00 */
[----:B0-----:R-:W-:Y:S05]  /*0ee0*/  BRA `(.L_x_13637) ;  /* 0xfffffa6000007947 */ /* 0x001fea000383ffff */
        .weak           $__internal_190_$__cuda_sm70_shflsync_bfly_p
        .type           $__internal_190_$__cuda_sm70_shflsync_bfly_p,@function
        .size           $__internal_190_$__cuda_sm70_shflsync_bfly_p,(.L_x_14408 - $__internal_190_$__cuda_sm70_shflsync_bfly_p)
$__internal_190_$__cuda_sm70_shflsync_bfly_p:
[----:B------:R-:W-:Y:S01]  /*0ef0*/  HFMA2.MMA R3, -RZ, RZ, 0, 0 ;  /* 0x00000000ff037435 */ /* 0x000fe200000001ff */
[----:B------:R-:W-:Y:S04]  /*0f00*/  WARPSYNC R10 ;  /* 0x0000000a00007348 */ /* 0x000fe80003800000 */
[----:B------:R0:W1:Y:S01]  /*0f10*/  SHFL.BFLY PT, R7, R9, R8, R7 ;  /* 0x0c00000809077389 */ /* 0x00006200000e0007 */
[----:B------:R-:W-:Y:S05]  /*0f20*/  RET.REL.NODEC R2 `(_ZN10layer_norm22ln_bwd_finalize_kernelINS_22Kernel_traits_finalizeILj5120EfffffjLb0ELj1024ELj4ENS_18Kernel_traits_baseILj5120EfffffjLj1024EEEEELb0ELb0EEEvNS_9BwdParamsE) ;  /* 0xfffff0d002007950 */ /* 0x000fea0003c3ffff */
.L_x_13638:
        /* <DEDUP_REMOVED lines=13> */
.L_x_14408:


//--------------------- .text._ZN10layer_norm13ln_bwd_kernelINS_13Kernel_traitsIfffffjLj5120ELj1ELj1ELj4ELj16ENS_18Kernel_traits_baseILj5120EfffffjLj128EEEEELb1ELb0ELb1ELb0EEEvNS_9BwdParamsE --------------------------
	.section	.text._ZN10layer_norm13ln_bwd_kernelINS_13Kernel_traitsIfffffjLj5120ELj1ELj1ELj4ELj16ENS_18Kernel_traits_baseILj5120EfffffjLj128EEEEELb1ELb0ELb1ELb0EEEvNS_9BwdParamsE,"ax",@progbits
	.sectioninfo	@"SHI_REGISTERS=255"
	.align	128
        .global         _ZN10layer_norm13ln_bwd_kernelINS_13Kernel_traitsIfffffjLj5120ELj1ELj1ELj4ELj16ENS_18Kernel_traits_baseILj5120EfffffjLj128EEEEELb1ELb0ELb1ELb0EEEvNS_9BwdParamsE
        .type           _ZN10layer_norm13ln_bwd_kernelINS_13Kernel_traitsIfffffjLj5120ELj1ELj1ELj4ELj16ENS_18Kernel_traits_baseILj5120EfffffjLj128EEEEELb1ELb0ELb1ELb0EEEvNS_9BwdParamsE,@function
        .size           _ZN10layer_norm13ln_bwd_kernelINS_13Kernel_traitsIfffffjLj5120ELj1ELj1ELj4ELj16ENS_18Kernel_traits_baseILj5120EfffffjLj128EEEEELb1ELb0ELb1ELb0EEEvNS_9BwdParamsE,(.L_x_14409 - _ZN10layer_norm13ln_bwd_kernelINS_13Kernel_traitsIfffffjLj5120ELj1ELj1ELj4ELj16ENS_18Kernel_traits_baseILj5120EfffffjLj128EEEEELb1ELb0ELb1ELb0EEEvNS_9BwdParamsE)
        .other          _ZN10layer_norm13ln_bwd_kernelINS_13Kernel_traitsIfffffjLj5120ELj1ELj1ELj4ELj16ENS_18Kernel_traits_baseILj5120EfffffjLj128EEEEELb1ELb0ELb1ELb0EEEvNS_9BwdParamsE,@"STO_CUDA_ENTRY STV_DEFAULT"
_ZN10layer_norm13ln_bwd_kernelINS_13Kernel_traitsIfffffjLj5120ELj1ELj1ELj4ELj16ENS_18Kernel_traits_baseILj5120EfffffjLj128EEEEELb1ELb0ELb1ELb0EEEvNS_9BwdParamsE:
.text._ZN10layer_norm13ln_bwd_kernelINS_13Kernel_traitsIfffffjLj5120ELj1ELj1ELj4ELj16ENS_18Kernel_traits_baseILj5120EfffffjLj128EEEEELb1ELb0ELb1ELb0EEEvNS_9BwdParamsE:
        /* <DEDUP_REMOVED lines=14> */
[----:B------:R-:W-:-:S03]  /*00e0*/  LEA.HI R0, R0, c[0x0][0x168], RZ, 0x2 ;  /* 0x00005a0000007a11 */ /* 0x000fc600078f10ff */
[----:B------:R0:W4:Y:S04]  /*00f0*/  LDL.64 R48, [R1+0x30] ;  /* 0x0000300001307983 */ /* 0x0001280000100a00 */
[----:B------:R0:W4:Y:S01]  /*0100*/  LDL.64 R50, [R1+0x38] ;  /* 0x0000380001327983 */ /* 0x0001220000100a00 */
[----:B-1----:R-:W-:-:S04]  /*0110*/  LOP3.LUT R3, R23, 0x7f, RZ, 0xc, !PT ;  /* 0x0000007f17037812 */ /* 0x002fc800078e0cff */
[----:B------:R-:W-:-:S04]  /*0120*/  LEA.HI.SX32 R12, R0, R3, 0x1e ;  /* 0x00000003000c7211 */ /* 0x000fc800078ff2ff */
[C---:B------:R-:W-:Y:S02]  /*0130*/  LOP3.LUT P1, RZ, R12.reuse, 0xffffff80, RZ, 0xc0, !PT ;  /* 0xffffff800cff7812 */ /* 0x040fe4000782c0ff */
[C---:B------:R-:W-:Y:S02]  /*0140*/  ISETP.GE.U32.AND P2, PT, R12.reuse, 0x100, PT ;  /* 0x000001000c00780c */ /* 0x040fe40003f46070 */
[C---:B------:R-:W-:Y:S02]  /*0150*/  ISETP.GE.U32.AND P0, PT, R12.reuse, 0x180, PT ;  /* 0x000001800c00780c */ /* 0x040fe40003f06070 */
[----:B------:R-:W-:Y:S02]  /*0160*/  LOP3.LUT R0, R23, 0x7f, RZ, 0xc0, !PT ;  /* 0x0000007f17007812 */ /* 0x000fe400078ec0ff */
[----:B------:R-:W-:-:S05]  /*0170*/  ISETP.GE.U32.AND P6, PT, R12, 0x200, PT ;  /* 0x000002000c00780c */ /* 0x000fca0003fc6070 */
[----:B------:R-:W-:Y:S02]  /*0180*/  @P1 IMAD.MOV.U32 R3, RZ, RZ, 0x10 ;  /* 0x00000010ff031424 */ /* 0x000fe400078e00ff */
[----:B------:R-:W-:Y:S02]  /*0190*/  @P2 MOV R5, 0x10 ;  /* 0x0000001000052802 */ /* 0x000fe40000000f00 */
[C---:B------:R-:W-:Y:S01]  /*01a0*/  @P1 IMAD.WIDE.U32 R2, R0.reuse, R3, c[0x0][0x1b0] ;  /* 0x00006c0000021625 */ /* 0x040fe200078e0003 */
[----:B------:R-:W-:Y:S02]  /*01b0*/  @P1 LOP3.LUT R0, R0, 0x80, RZ, 0xfc, !PT ;  /* 0x0000008000001812 */ /* 0x000fe400078efcff */
[----:B------:R-:W-:Y:S02]  /*01c0*/  ISETP.GE.U32.AND P5, PT, R12, 0x280, PT ;  /* 0x000002800c00780c */ /* 0x000fe40003fa6070 */
[----:B------:R-:W-:Y:S01]  /*01d0*/  @P0 MOV R7, 0x10 ;  /* 0x0000001000070802 */ /* 0x000fe20000000f00 */
[C---:B------:R-:W-:Y:S01]  /*01e0*/  @P2 IMAD.WIDE.U32 R4, R0.reuse, R5, c[0x0][0x1b0] ;  /* 0x00006c0000042625 */ /* 0x040fe200078e0005 */
[----:B------:R-:W-:-:S03]  /*01f0*/  @P2 IADD3 R0, R0, 0x80, RZ ;  /* 0x0000008000002810 */ /* 0x000fc60007ffe0ff */
[----:B------:R-:W-:Y:S02]  /*0200*/  @P6 IMAD.MOV.U32 R9, RZ, RZ, 0x10 ;  /* 0x00000010ff096424 */ /* 0x000fe400078e00ff */
[C---:B------:R-:W-:Y:S01]  /*0210*/  @P0 IMAD.WIDE.U32 R6, R0.reuse, R7, c[0x0][0x1b0] ;  /* 0x00006c0000060625 */ /* 0x040fe200078e0007 */
[----:B------:R-:W-:-:S03]  /*0220*/  @P0 IADD3 R0, R0, 0x80, RZ ;  /* 0x0000008000000810 */ /* 0x000fc60007ffe0ff */
[----:B------:R-:W-:Y:S02]  /*0230*/  @P5 MOV R11, 0x10 ;  /* 0x00000010000b5802 */ /* 0x000fe40000000f00 */
[C---:B------:R-:W-:Y:S01]  /*0240*/  @P6 IMAD.WIDE.U32 R8, R0.reuse, R9, c[0x0][0x1b0] ;  /* 0x00006c0000086625 */ /* 0x040fe200078e0009 */
[----:B------:R-:W-:Y:S02]  /*0250*/  @P6 IADD3 R0, R0, 0x80, RZ ;  /* 0x0000008000006810 */ /* 0x000fe40007ffe0ff */
[----:B------:R-:W-:-:S03]  /*0260*/  P2R R13, PR, RZ, 0x20 ;  /* 0x00000020ff0d7803 */ /* 0x000fc60000000000 */
[C---:B------:R-:W-:Y:S01]  /*0270*/  @P5 IMAD.WIDE.U32 R10, R0.reuse, R11, c[0x0][0x1b0] ;  /* 0x00006c00000a5625 */ /* 0x040fe200078e000b */
[----:B------:R-:W-:Y:S02]  /*0280*/  @P5 IADD3 R0, R0, 0x80, RZ ;  /* 0x0000008000005810 */ /* 0x000fe40007ffe0ff */
[C---:B------:R-:W-:Y:S02]  /*0290*/  ISETP.GE.U32.AND P5, PT, R12.reuse, 0x100, PT ;  /* 0x000001000c00780c */ /* 0x040fe40003fa6070 */
[----:B------:R-:W-:Y:S02]  /*02a0*/  P2R R22, PR, RZ, 0x40 ;  /* 0x00000040ff167803 */ /* 0x000fe40000000000 */
[C---:B------:R-:W-:Y:S01]  /*02b0*/  ISETP.GE.U32.AND P6, PT, R12.reuse, 0x180, PT ;  /* 0x000001800c00780c */ /* 0x040fe20003fc6070 */
[----:B--2---:R-:W2:Y:S08]  /*02c0*/  @P1 LDG.E.128 R16, [R2.64] ;  /* 0x0000000402101981 */ /* 0x004eb0000c1e1d00 */
[----:B---3--:R-:W3:Y:S04]  /*02d0*/  @P5 LDG.E.128 R56, [R4.64] ;  /* 0x0000000404385981 */ /* 0x008ee8000c1e1d00 */
[----:B----4-:R-:W4:Y:S01]  /*02e0*/  @P6 LDG.E.128 R52, [R6.64] ;  /* 0x0000000406346981 */ /* 0x010f22000c1e1d00 */
[----:B------:R-:W-:-:S02]  /*02f0*/  ISETP.GE.U32.AND P4, PT, R12, 0x300, PT ;  /* 0x000003000c00780c */ /* 0x000fc40003f86070 */
[C---:B------:R-:W-:Y:S02]  /*0300*/  ISETP.GE.U32.AND P0, PT, R12.reuse, 0x380, PT ;  /* 0x000003800c00780c */ /* 0x040fe40003f06070 */
[----:B------:R-:W-:-:S09]  /*0310*/  ISETP.GE.U32.AND P2, PT, R12, 0x480, PT ;  /* 0x000004800c00780c */ /* 0x000fd20003f46070 */
[----:B------:R-:W-:-:S05]  /*0320*/  @P4 MOV R15, 0x10 ;  /* 0x00000010000f4802 */ /* 0x000fca0000000f00 */
[C---:B------:R-:W-:Y:S01]  /*0330*/  @P4 IMAD.WIDE.U32 R14, R0.reuse, R15, c[0x0][0x1b0] ;  /* 0x00006c00000e4625 */ /* 0x040fe200078e000f */
[----:B------:R-:W-:Y:S02]  /*0340*/  @P4 IADD3 R0, R0, 0x80, RZ ;  /* 0x0000008000004810 */ /* 0x000fe40007ffe0ff */
[----:B------:R-:W-:Y:S01]  /*0350*/  @P2 MOV R21, 0x10 ;  /* 0x0000001000152802 */ /* 0x000fe20000000f00 */
[----:B------:R-:W1:Y:S01]  /*0360*/  S2UR UR6, SR_CTAID.X ;  /* 0x00000000000679c3 */ /* 0x000e620000002500 */
[C---:B------:R-:W-:Y:S01]  /*0370*/  ISETP.GE.U32.AND P3, PT, R12.reuse, 0x500, PT ;  /* 0x000005000c00780c */ /* 0x040fe20003f66070 */
[----:B------:R1:W5:Y:S04]  /*0380*/  @P4 LDG.E.128 R24, [R14.64] ;  /* 0x000000040e184981 */ /* 0x000368000c1e1d00 */
[----:B--2---:R2:W-:Y:S04]  /*0390*/  @P1 STL.64 [R1+0x60], R16 ;  /* 0x0000601001001387 */ /* 0x0045e80000100a00 */
[----:B------:R0:W-:Y:S01]  /*03a0*/  @P1 STL.64 [R1+0x68], R18 ;  /* 0x0000681201001387 */ /* 0x0001e20000100a00 */
[----:B------:R-:W-:-:S03]  /*03b0*/  ISETP.GE.U32.AND P1, PT, R12, 0x400, PT ;  /* 0x000004000c00780c */ /* 0x000fc60003f26070 */
[----:B---3--:R-:W-:Y:S04]  /*03c0*/  @P5 STL.64 [R1+0x50], R56 ;  /* 0x0000503801005387 */ /* 0x008fe80000100a00 */
[----:B------:R-:W-:Y:S01]  /*03d0*/  @P5 STL.64 [R1+0x58], R58 ;  /* 0x0000583a01005387 */ /* 0x000fe20000100a00 */
[----:B--2---:R-:W-:Y:S01]  /*03e0*/  @P0 IMAD.MOV.U32 R17, RZ, RZ, 0x10 ;  /* 0x00000010ff110424 */ /* 0x004fe200078e00ff */
[----:B------:R-:W-:Y:S02]  /*03f0*/  ISETP.NE.AND P5, PT, R13, RZ, PT ;  /* 0x000000ff0d00720c */ /* 0x000fe40003fa5270 */
[----:B----4-:R2:W-:Y:S01]  /*0400*/  @P6 STL.64 [R1+0x40], R52 ;  /* 0x0000403401006387 */ /* 0x0105e20000100a00 */
[----:B------:R-:W-:-:S03]  /*0410*/  @P0 IMAD.WIDE.U32 R16, R0, R17, c[0x0][0x1b0] ;  /* 0x00006c0000100625 */ /* 0x000fc600078e0011 */
[----:B------:R3:W-:Y:S01]  /*0420*/  @P6 STL.64 [R1+0x48], R54 ;  /* 0x0000483601006387 */ /* 0x0007e20000100a00 */
[----:B------:R-:W-:Y:S02]  /*0430*/  ISETP.NE.AND P6, PT, R22, RZ, PT ;  /* 0x000000ff1600720c */ /* 0x000fe40003fc5270 */
[----:B0-----:R-:W-:Y:S01]  /*0440*/  @P1 MOV R19, 0x10 ;  /* 0x0000001000131802 */ /* 0x001fe20000000f00 */
[----:B------:R0:W5:Y:S01]  /*0450*/  @P0 LDG.E.128 R28, [R16.64] ;  /* 0x00000004101c0981 */ /* 0x000162000c1e1d00 */
[----:B------:R-:W-:-:S03]  /*0460*/  @P0 IADD3 R0, R0, 0x80, RZ ;  /* 0x0000008000000810 */ /* 0x000fc60007ffe0ff */
[----:B------:R-:W4:Y:S02]  /*0470*/  @P5 LDG.E.128 R44, [R10.64] ;  /* 0x000000040a2c5981 */ /* 0x000f24000c1e1d00 */
[C---:B------:R-:W-:Y:S01]  /*0480*/  @P1 IMAD.WIDE.U32 R18, R0.reuse, R19, c[0x0][0x1b0] ;  /* 0x00006c0000121625 */ /* 0x040fe200078e0013 */
[----:B------:R-:W-:-:S03]  /*0490*/  @P1 IADD3 R0, R0, 0x80, RZ ;  /* 0x0000008000001810 */ /* 0x000fc60007ffe0ff */
[----:B------:R-:W4:Y:S02]  /*04a0*/  @P6 LDG.E.128 R48, [R8.64] ;  /* 0x0000000408306981 */ /* 0x000f24000c1e1d00 */
[C---:B------:R-:W-:Y:S02]  /*04b0*/  @P2 IMAD.WIDE.U32 R20, R0.reuse, R21, c[0x0][0x1b0] ;  /* 0x00006c0000142625 */ /* 0x040fe400078e0015 */
[----:B------:R0:W5:Y:S04]  /*04c0*/  @P1 LDG.E.128 R32, [R18.64] ;  /* 0x0000000412201981 */ /* 0x000168000c1e1d00 */
[----:B------:R0:W5:Y:S01]  /*04d0*/  @P2 LDG.E.128 R36, [R20.64] ;  /* 0x0000000414242981 */ /* 0x000162000c1e1d00 */
[----:B------:R-:W-:Y:S01]  /*04e0*/  @P2 IADD3 R0, R0, 0x80, RZ ;  /* 0x0000008000002810 */ /* 0x000fe20007ffe0ff */
[----:B------:R-:W-:Y:S01]  /*04f0*/  @P3 IMAD.MOV.U32 R3, RZ, RZ, 0x10 ;  /* 0x00000010ff033424 */ /* 0x000fe200078e00ff */
[----:B-1----:R-:W-:-:S03]  /*0500*/  LEA.HI R15, R23, UR6, RZ, 0x19 ;  /* 0x00000006170f7c11 */ /* 0x002fc6000f8fc8ff */
[----:B------:R-:W-:-:S05]  /*0510*/  @P3 IMAD.WIDE.U32 R2, R0, R3, c[0x0][0x1b0] ;  /* 0x00006c0000023625 */ /* 0x000fca00078e0003 */
[----:B------:R0:W5:Y:S01]  /*0520*/  @P3 LDG.E.128 R40, [R2.64] ;  /* 0x0000000402283981 */ /* 0x000162000c1e1d00 */
[----:B------:R-:W-:Y:S01]  /*0530*/  ISETP.GE.AND P3, PT, R15, c[0x0][0x164], PT ;  /* 0x000059000f007a0c */ /* 0x000fe20003f66270 */
[----:B--2---:R-:W-:Y:S01]  /*0540*/  CS2R R52, SRZ ;  /* 0x0000000000347805 */ /* 0x004fe2000001ff00 */
        /* <DEDUP_REMOVED lines=37> */
[----:B------:R3:W-:Y:S04]  /*07a0*/  @P6 STL.64 [R1+0x30], R48 ;  /* 0x0000303001006387 */ /* 0x0007e80000100a00 */
[----:B------:R4:W-:Y:S01]  /*07b0*/  @P6 STL.64 [R1+0x38], R50 ;  /* 0x0000383201006387 */ /* 0x0009e20000100a00 */
[----:B-1----:R-:W-:Y:S01]  /*07c0*/  CS2R R44, SRZ ;  /* 0x00000000002c7805 */ /* 0x002fe2000001ff00 */
[----:B--2---:R-:W-:Y:S01]  /*07d0*/  CS2R R46, SRZ ;  /* 0x00000000002e7805 */ /* 0x004fe2000001ff00 */
[----:B---3--:R-:W-:Y:S01]  /*07e0*/  CS2R R48, SRZ ;  /* 0x0000000000307805 */ /* 0x008fe2000001ff00 */
[----:B----4-:R-:W-:Y:S01]  /*07f0*/  CS2R R50, SRZ ;  /* 0x0000000000327805 */ /* 0x010fe2000001ff00 */
[----:B------:R-:W-:Y:S05]  /*0800*/  @P3 BRA `(.L_x_13639) ;  /* 0x000064c000003947 */ /* 0x000fea0003800000 */
[----:B0-----:R-:W-:Y:S01]  /*0810*/  HFMA2.MMA R0, -RZ, RZ, 0, 5.9604644775390625e-08 ;  /* 0x00000001ff007435 */ /* 0x001fe200000001ff */
[----:B------:R-:W-:-:S06]  /*0820*/  MOV R45, RZ ;  /* 0x000000ff002d7202 */ /* 0x000fcc0000000f00 */
[----:B------:R0:W-:Y:S04]  /*0830*/  STL.S16 [R1+0x1c], R0 ;  /* 0x00001c0001007387 */ /* 0x0001e80000100600 */
.L_x_13781:
[----:B------:R-:W-:-:S04]  /*0840*/  IMAD.MOV.U32 R206, RZ, RZ, 0x4 ;  /* 0x00000004ffce7424 */ /* 0x000fc800078e00ff */
[----:B------:R-:W-:-:S05]  /*0850*/  IMAD.WIDE R172, R15, R206, c[0x0][0x1d8] ;  /* 0x000076000fac7625 */ /* 0x000fca00078e02ce */
[----:B0-----:R0:W2:Y:S04]  /*0860*/  LDG.E R0, [R172.64] ;  /* 0x00000004ac007981 */ /* 0x0010a8000c1e1900 */
[----:B------:R-:W1:Y:S01]  /*0870*/  S2R R174, SR_TID.X ;  /* 0x0000000000ae7919 */ /* 0x000e620000002100 */
[----:B0-----:R-:W-:-:S05]  /*0880*/  IMAD.WIDE R172, R15, R206, c[0x0][0x1a0] ;  /* 0x000068000fac7625 */ /* 0x001fca00078e02ce */
[----:B-----5:R0:W5:Y:S01]  /*0890*/  LDG.E R187, [R172.64] ;  /* 0x00000004acbb7981 */ /* 0x020162000c1e1900 */
[C---:B------:R-:W-:Y:S02]  /*08a0*/  IMAD R16, R15.reuse, c[0x0][0x168], RZ ;  /* 0x00005a000f107a24 */ /* 0x040fe400078e02ff */
[----:B0-----:R-:W-:-:S05]  /*08b0*/  IMAD.WIDE R172, R15, R206, c[0x0][0x1a8] ;  /* 0x00006a000fac7625 */ /* 0x001fca00078e02ce */
[----:B------:R0:W5:Y:S02]  /*08c0*/  LDG.E R14, [R172.64] ;  /* 0x00000004ac0e7981 */ /* 0x000164000c1e1900 */
[----:B0-----:R-:W-:-:S05]  /*08d0*/  IMAD.WIDE R172, R15, R206, c[0x0][0x1d0] ;  /* 0x000074000fac7625 */ /* 0x001fca00078e02ce */
[----:B------:R0:W5:Y:S01]  /*08e0*/  LDG.E R13, [R172.64] ;  /* 0x00000004ac0d7981 */ /* 0x000162000c1e1900 */
[----:B-1----:R-:W-:Y:S01]  /*08f0*/  LOP3.LUT R176, R174, 0x7f, RZ, 0xc0, !PT ;  /* 0x0000007faeb07812 */ /* 0x002fe200078ec0ff */
[----:B------:R-:W-:Y:S01]  /*0900*/  BSSY B0, `(.L_x_13640) ;  /* 0x000028f000007945 */ /* 0x000fe20003800000 */
[----:B------:R-:W-:Y:S02]  /*0910*/  MOV R207, 0x10 ;  /* 0x0000001000cf7802 */ /* 0x000fe40000000f00 */
[----:B0-----:R-:W-:-:S04]  /*0920*/  SHF.R.S32.HI R172, RZ, 0x1f, R16 ;  /* 0x0000001fffac7819 */ /* 0x001fc80000011410 */
        /* <DEDUP_REMOVED lines=13> */
[----:B------:R-:W-:Y:S01]  /*0a00*/  @P4 LEA.HI.SX32 R0, R174, R176, 0x1e ;  /* 0x000000b0ae004211 */ /* 0x000fe200078ff2ff */
[----:B------:R-:W-:Y:S01]  /*0a10*/  IMAD.MOV.U32 R174, RZ, RZ, R16 ;  /* 0x000000ffffae7224 */ /* 0x000fe200078e0010 */
[----:B------:R-:W-:Y:S05]  /*0a20*/  @!P5 BRA `(.L_x_13643) ;  /* 0x000000700000d947 */ /* 0x000fea0003800000 */
[----:B------:R-:W-:-:S04]  /*0a30*/  ISETP.NE.U32.AND P4, PT, RZ, c[0x0][0x218], PT ;  /* 0x00008600ff007a0c */ /* 0x000fc80003f85070 */
[----:B------:R-:W-:-:S13]  /*0a40*/  ISETP.NE.AND.EX P4, PT, RZ, c[0x0][0x21c], PT, P4 ;  /* 0x00008700ff007a0c */ /* 0x000fda0003f85340 */
[----:B------:R0:W5:Y:S02]  /*0a50*/  @P4 LDG.E.128 R116, [R172.64] ;  /* 0x00000004ac744981 */ /* 0x000164000c1e1d00 */
[----:B0-----:R-:W-:-:S05]  /*0a60*/  IMAD.WIDE.U32 R172, R0, R206, c[0x0][0x190] ;  /* 0x0000640000ac7625 */ /* 0x001fca00078e00ce */
[----:B------:R0:W5:Y:S01]  /*0a70*/  LDG.E R11, [R172.64] ;  /* 0x00000004ac0b7981 */ /* 0x000162000c1e1900 */
[----:B------:R-:W-:Y:S02]  /*0a80*/  IADD3 R0, R0, 0x80, RZ ;  /* 0x0000008000007810 */ /* 0x000fe40007ffe0ff */
[----:B------:R-:W-:Y:S02]  /*0a90*/  IADD3 R174, R16, 0x80, RZ ;  /* 0x0000008010ae7810 */ /* 0x000fe40007ffe0ff */
.L_x_13643:
[----:B------:R-:W-:Y:S05]  /*0aa0*/  BSYNC B1 ;  /* 0x0000000000017941 */ /* 0x000fea0003800000 */
.L_x_13642:
[----:B------:R-:W-:Y:S01]  /*0ab0*/  ISETP.GE.U32.AND P4, PT, R12, 0x100, PT ;  /* 0x000001000c00780c */ /* 0x000fe20003f86070 */
[----:B------:R-:W-:-:S12]  /*0ac0*/  BSSY B1, `(.L_x_13644) ;  /* 0x000000a000017945 */ /* 0x000fd80003800000 */
[----:B------:R-:W-:Y:S05]  /*0ad0*/  @!P4 BRA `(.L_x_13645) ;  /* 0x000000800000c947 */ /* 0x000fea0003800000 */
[----:B------:R-:W-:-:S04]  /*0ae0*/  ISETP.NE.U32.AND P4, PT, RZ, c[0x0][0x218], PT ;  /* 0x00008600ff007a0c */ /* 0x000fc80003f85070 */
[----:B------:R-:W-:-:S13]  /*0af0*/  ISETP.NE.AND.EX P4, PT, RZ, c[0x0][0x21c], PT, P4 ;  /* 0x00008700ff007a0c */ /* 0x000fda0003f85340 */
[----:B0-----:R-:W-:-:S05]  /*0b00*/  @P4 IMAD.WIDE.U32 R172, R174, R207, c[0x0][0x218] ;  /* 0x00008600aeac4625 */ /* 0x001fca00078e00cf */
[----:B------:R0:W5:Y:S02]  /*0b10*/  @P4 LDG.E.128 R120, [R172.64] ;  /* 0x00000004ac784981 */ /* 0x000164000c1e1d00 */
[----:B0-----:R-:W-:-:S05]  /*0b20*/  IMAD.WIDE.U32 R172, R0, R206, c[0x0][0x190] ;  /* 0x0000640000ac7625 */ /* 0x001fca00078e00ce */
[----:B------:R0:W5:Y:S01]  /*0b30*/  LDG.E R10, [R172.64] ;  /* 0x00000004ac0a7981 */ /* 0x000162000c1e1900 */
[----:B------:R-:W-:Y:S02]  /*0b40*/  IADD3 R0, R0, 0x80, RZ ;  /* 0x0000008000007810 */ /* 0x000fe40007ffe0ff */
[----:B------:R-:W-:Y:S02]  /*0b50*/  IADD3 R174, R174, 0x80, RZ ;  /* 0x00000080aeae7810 */ /* 0x000fe40007ffe0ff */
.L_x_13645:
[----:B------:R-:W-:Y:S05]  /*0b60*/  BSYNC B1 ;  /* 0x0000000000017941 */ /* 0x000fea0003800000 */
.L_x_13644:
        /* <DEDUP_REMOVED lines=11> */
.L_x_13647:
[----:B------:R-:W-:Y:S05]  /*0c20*/  BSYNC B1 ;  /* 0x0000000000017941 */ /* 0x000fea0003800000 */
.L_x_13646:
        /* <DEDUP_REMOVED lines=11> */
.L_x_13649:
[----:B------:R-:W-:Y:S05]  /*0ce0*/  BSYNC B1 ;  /* 0x0000000000017941 */ /* 0x000fea0003800000 */
.L_x_13648:
        /* <DEDUP_REMOVED lines=11> */
.L_x_13651:
[----:B------:R-:W-:Y:S05]  /*0da0*/  BSYNC B1 ;  /* 0x0000000000017941 */ /* 0x000fea0003800000 */
.L_x_13650:
        /* <DEDUP_REMOVED lines=11> */
.L_x_13653:
[----:B------:R-:W-:Y:S05]  /*0e60*/  BSYNC B1 ;  /* 0x0000000000017941 */ /* 0x000fea0003800000 */
.L_x_13652:
[----:B------:R-:W-:Y:S01]  /*0e70*/  BSSY B1, `(.L_x_13654) ;  /* 0x000000a000017945 */ /* 0x000fe20003800000 */
        /* <DEDUP_REMOVED lines=9> */
.L_x_13655:
[----:B------:R-:W-:Y:S05]  /*0f10*/  BSYNC B1 ;  /* 0x0000000000017941 */ /* 0x000fea0003800000 */
.L_x_13654:
        /* <DEDUP_REMOVED lines=10> */
.L_x_13657:
[----:B------:R-:W-:Y:S05]  /*0fc0*/  BSYNC B1 ;  /* 0x0000000000017941 */ /* 0x000fea0003800000 */
.L_x_13656:
        /* <DEDUP_REMOVED lines=10> */
.L_x_13659:
[----:B------:R-:W-:Y:S05]  /*1070*/  BSYNC B1 ;  /* 0x0000000000017941 */ /* 0x000fea0003800000 */
.L_x_13658:
[----:B------:R-:W-:Y:S01]  /*1080*/  ISETP.GE.U32.AND P4, PT, R12, 0x500, PT ;  /* 0x000005000c00780c */ /* 0x000fe20003f86070 */
[----:B------:R-:W-:Y:S01]  /*1090*/  HFMA2.MMA R185, -RZ, RZ, 0, 0 ;  /* 0x00000000ffb97435 */ /* 0x000fe200000001ff */
[----:B------:R-:W-:-:S11]  /*10a0*/  MOV R186, RZ ;  /* 0x000000ff00ba7202 */ /* 0x000fd60000000f00 */
[----:B------:R-:W-:Y:S05]  /*10b0*/  @!P4 BRA `(.L_x_13660) ;  /* 0x000021300000c947 */ /* 0x000fea0003800000 */
[----:B------:R-:W-:-:S04]  /*10c0*/  ISETP.NE.U32.AND P4, PT, RZ, c[0x0][0x218], PT ;  /* 0x00008600ff007a0c */ /* 0x000fc80003f85070 */
[----:B------:R-:W-:-:S13]  /*10d0*/  ISETP.NE.AND.EX P4, PT, RZ, c[0x0][0x21c], PT, P4 ;  /* 0x00008700ff007a0c */ /* 0x000fda0003f85340 */
[----:B0-----:R-:W-:-:S05]  /*10e0*/  @P4 IMAD.WIDE.U32 R172, R174, R207, c[0x0][0x218] ;  /* 0x00008600aeac4625 */ /* 0x001fca00078e00cf */
[----:B------:R0:W5:Y:S02]  /*10f0*/  @P4 LDG.E.128 R152, [R172.64] ;  /* 0x00000004ac984981 */ /* 0x000164000c1e1d00 */
[----:B0-----:R-:W-:-:S05]  /*1100*/  IMAD.WIDE.U32 R172, R0, R206, c[0x0][0x190] ;  /* 0x0000640000ac7625 */ /* 0x001fca00078e00ce */
[----:B------:R0:W5:Y:S01]  /*1110*/  LDG.E R2, [R172.64] ;  /* 0x00000004ac027981 */ /* 0x000162000c1e1900 */
[----:B------:R-:W-:Y:S01]  /*1120*/  IMAD.MOV.U32 R185, RZ, RZ, RZ ;  /* 0x000000ffffb97224 */ /* 0x000fe200078e00ff */
[----:B------:R-:W-:Y:S05]  /*1130*/  BRA `(.L_x_13660) ;  /* 0x000020b000007947 */ /* 0x000fea0003800000 */
.L_x_13641:
[----:B------:R-:W-:Y:S01]  /*1140*/  IADD3 R0, R0, -0x1, RZ ;  /* 0xffffffff00007810 */ /* 0x000fe20007ffe0ff */
[----:B------:R-:W-:Y:S01]  /*1150*/  BSSY B1, `(.L_x_13661) ;  /* 0x0000045000017945 */ /* 0x000fe20003800000 */
[----:B-----5:R-:W-:Y:S01]  /*1160*/  ISETP.GE.AND P4, PT, R13, 0x1, PT ;  /* 0x000000010d00780c */ /* 0x020fe20003f86270 */
[----:B------:R-:W-:Y:S01]  /*1170*/  HFMA2.MMA R186, -RZ, RZ, 0, 0 ;  /* 0x00000000ffba7435 */ /* 0x000fe200000001ff */
[----:B------:R-:W-:Y:S01]  /*1180*/  LOP3.LUT P5, RZ, R12, 0xffffff80, RZ, 0xc0, !PT ;  /* 0xffffff800cff7812 */ /* 0x000fe200078ac0ff */
[----:B------:R-:W-:Y:S01]  /*1190*/  IMAD R0, R0, c[0x0][0x168], RZ ;  /* 0x00005a0000007a24 */ /* 0x000fe200078e02ff */
[----:B------:R-:W-:Y:S01]  /*11a0*/  MOV R195, R16 ;  /* 0x0000001000c37202 */ /* 0x000fe20000000f00 */
[----:B------:R-:W-:-:S03]  /*11b0*/  IMAD.MOV.U32 R185, RZ, RZ, RZ ;  /* 0x000000ffffb97224 */ /* 0x000fc600078e00ff */
        /* <DEDUP_REMOVED lines=19> */
[----:B-1----:R-:W-:-:S05]  /*12f0*/  IMAD.WIDE.U32 R172, R16, R207, c[0x0][0x188] ;  /* 0x0000620010ac7625 */ /* 0x002fca00078e00cf */
[----:B------:R0:W2:Y:S02]  /*1300*/  LDG.E.128 R176, [R172.64] ;  /* 0x00000004acb07981 */ /* 0x0000a4000c1e1d00 */
[----:B0-----:R-:W-:-:S06]  /*1310*/  IMAD.WIDE.U32 R172, R184, R207, c[0x0][0x208] ;  /* 0x00008200b8ac7625 */ /* 0x001fcc00078e00cf */
[----:B------:R-:W3:Y:S01]  /*1320*/  LDG.E.128 R172, [R172.64] ;  /* 0x00000004acac7981 */ /* 0x000ee2000c1e1d00 */
[----:B------:R-:W-:Y:S01]  /*1330*/  FSEL R17, R187, RZ, !P4 ;  /* 0x000000ffbb117208 */ /* 0x000fe20006000000 */
[----:B------:R-:W-:-:S05]  /*1340*/  IMAD.WIDE.U32 R206, R0, R206, c[0x0][0x190] ;  /* 0x0000640000ce7625 */ /* 0x000fca00078e00ce */
[----:B------:R0:W5:Y:S01]  /*1350*/  LDG.E R11, [R206.64] ;  /* 0x00000004ce0b7981 */ /* 0x000162000c1e1900 */
[----:B------:R-:W-:Y:S02]  /*1360*/  IADD3 R0, R0, 0x80, RZ ;  /* 0x0000008000007810 */ /* 0x000fe40007ffe0ff */
[----:B------:R-:W-:Y:S01]  /*1370*/  IADD3 R184, R184, 0x80, RZ ;  /* 0x00000080b8b87810 */ /* 0x000fe20007ffe0ff */
[C---:B--2---:R-:W-:Y:S02]  /*1380*/  FADD.FTZ R176, -R17.reuse, R176 ;  /* 0x000000b011b07221 */ /* 0x044fe40000010100 */
[C---:B------:R-:W-:Y:S02]  /*1390*/  FADD.FTZ R177, -R17.reuse, R177 ;  /* 0x000000b111b17221 */ /* 0x040fe40000010100 */
[C---:B------:R-:W-:Y:S02]  /*13a0*/  FADD.FTZ R178, -R17.reuse, R178 ;  /* 0x000000b211b27221 */ /* 0x040fe40000010100 */
[----:B------:R-:W-:-:S02]  /*13b0*/  FADD.FTZ R179, -R17, R179 ;  /* 0x000000b311b37221 */ /* 0x000fc40000010100 */
[C---:B------:R-:W-:Y:S02]  /*13c0*/  FMUL.FTZ R209, R14.reuse, R176 ;  /* 0x000000b00ed17220 */ /* 0x040fe40000410000 */
[----:B0-----:R-:W-:Y:S02]  /*13d0*/  FMUL.FTZ R207, R14, R177 ;  /* 0x000000b10ecf7220 */ /* 0x001fe40000410000 */
[----:B---3--:R-:W-:Y:S02]  /*13e0*/  FMUL.FTZ R17, R186, R172 ;  /* 0x000000acba117220 */ /* 0x008fe40000410000 */
[----:B------:R-:W-:Y:S02]  /*13f0*/  FADD.FTZ R80, R80, R172 ;  /* 0x000000ac50507221 */ /* 0x000fe40000010000 */
[----:B------:R-:W-:Y:S02]  /*1400*/  FFMA.FTZ R44, R172, R209, R44 ;  /* 0x000000d1ac2c7223 */ /* 0x000fe4000001002c */
[----:B------:R-:W-:-:S02]  /*1410*/  FADD.FTZ R81, R81, R173 ;  /* 0x000000ad51517221 */ /* 0x000fc40000010000 */
[----:B------:R-:W-:Y:S02]  /*1420*/  FFMA.FTZ R45, R173, R207, R45 ;  /* 0x000000cfad2d7223 */ /* 0x000fe4000001002d */
[----:B------:R-:W-:Y:S02]  /*1430*/  FMUL.FTZ R206, R195, R173 ;  /* 0x000000adc3ce7220 */ /* 0x000fe40000410000 */
[----:B------:R-:W-:Y:S02]  /*1440*/  FADD.FTZ R172, RZ, R17 ;  /* 0x00000011ffac7221 */ /* 0x000fe40000010000 */
[----:B------:R-:W-:Y:S02]  /*1450*/  FFMA.FTZ R173, R209, R17, RZ ;  /* 0x00000011d1ad7223 */ /* 0x000fe400000100ff */
[----:B------:R-:W-:Y:S02]  /*1460*/  FMUL.FTZ R186, R14, R178 ;  /* 0x000000b20eba7220 */ /* 0x000fe40000410000 */
[----:B----4-:R-:W-:-:S02]  /*1470*/  FMUL.FTZ R195, R185, R174 ;  /* 0x000000aeb9c37220 */ /* 0x010fc40000410000 */
[----:B------:R-:W-:Y:S02]  /*1480*/  FADD.FTZ R172, R172, R206 ;  /* 0x000000ceacac7221 */ /* 0x000fe40000010000 */
[----:B------:R-:W-:Y:S01]  /*1490*/  FFMA.FTZ R173, R207, R206, R173 ;  /* 0x000000cecfad7223 */ /* 0x000fe200000100ad */
[----:B------:R-:W-:Y:S01]  /*14a0*/  STL [R1+0x18], R207 ;  /* 0x000018cf01007387 */ /* 0x000fe20000100800 */
[----:B------:R-:W-:Y:S02]  /*14b0*/  FMUL.FTZ R185, R14, R179 ;  /* 0x000000b30eb97220 */ /* 0x000fe40000410000 */
[----:B------:R-:W-:Y:S01]  /*14c0*/  FMUL.FTZ R245, R245, R175 ;  /* 0x000000aff5f57220 */ /* 0x000fe20000410000 */
[----:B------:R0:W-:Y:S01]  /*14d0*/  STL [R1+0x14], R186 ;  /* 0x000014ba01007387 */ /* 0x0001e20000100800 */
[----:B------:R-:W-:Y:S02]  /*14e0*/  FADD.FTZ R172, R172, R195 ;  /* 0x000000c3acac7221 */ /* 0x000fe40000010000 */
[----:B------:R-:W-:Y:S01]  /*14f0*/  FFMA.FTZ R173, R186, R195, R173 ;  /* 0x000000c3baad7223 */ /* 0x000fe200000100ad */
[----:B------:R-:W-:Y:S01]  /*1500*/  STL [R1+0x10], R206 ;  /* 0x000010ce01007387 */ /* 0x000fe20000100800 */
[----:B------:R-:W-:-:S02]  /*1510*/  FFMA.FTZ R46, R174, R186, R46 ;  /* 0x000000baae2e7223 */ /* 0x000fc4000001002e */
[----:B------:R-:W-:Y:S01]  /*1520*/  FFMA.FTZ R47, R175, R185, R47 ;  /* 0x000000b9af2f7223 */ /* 0x000fe2000001002f */
[----:B------:R1:W-:Y:S01]  /*1530*/  STL [R1+0xc], R195 ;  /* 0x00000cc301007387 */ /* 0x0003e20000100800 */
[----:B------:R-:W-:Y:S02]  /*1540*/  FADD.FTZ R82, R82, R174 ;  /* 0x000000ae52527221 */ /* 0x000fe40000010000 */
[----:B------:R-:W-:Y:S01]  /*1550*/  FADD.FTZ R83, R83, R175 ;  /* 0x000000af53537221 */ /* 0x000fe20000010000 */
[----:B------:R2:W-:Y:S01]  /*1560*/  STL [R1], R185 ;  /* 0x000000b901007387 */ /* 0x0005e20000100800 */
[----:B0-----:R-:W-:Y:S01]  /*1570*/  FADD.FTZ R186, R172, R245 ;  /* 0x000000f5acba7221 */ /* 0x001fe20000010000 */
[----:B-1----:R-:W-:Y:S01]  /*1580*/  IADD3 R195, R16, 0x80, RZ ;  /* 0x0000008010c37810 */ /* 0x002fe20007ffe0ff */
[----:B--2---:R-:W-:Y:S02]  /*1590*/  FFMA.FTZ R185, R185, R245, R173 ;  /* 0x000000f5b9b97223 */ /* 0x004fe400000100ad */
.L_x_13662:
[----:B------:R-:W-:Y:S05]  /*15a0*/  BSYNC B1 ;  /* 0x0000000000017941 */ /* 0x000fea0003800000 */
.L_x_13661:
[----:B------:R-:W-:Y:S01]  /*15b0*/  ISETP.GE.U32.AND P4, PT, R12, 0x100, PT ;  /* 0x000001000c00780c */ /* 0x000fe20003f86070 */
[----:B------:R-:W-:Y:S01]  /*15c0*/  BSSY B1, `(.L_x_13663) ;  /* 0x0000035000017945 */ /* 0x000fe20003800000 */
[----:B------:R-:W-:Y:S01]  /*15d0*/  HFMA2.MMA R206, -RZ, RZ, 0, 2.384185791015625e-07 ;  /* 0x00000004ffce7435 */ /* 0x000fe200000001ff */
[----:B------:R-:W-:-:S10]  /*15e0*/  IMAD.MOV.U32 R207, RZ, RZ, 0x10 ;  /* 0x00000010ffcf7424 */ /* 0x000fd400078e00ff */
[----:B------:R-:W-:Y:S05]  /*15f0*/  @!P4 BRA `(.L_x_13664) ;  /* 0x000003100000c947 */ /* 0x000fea0003800000 */
[----:B------:R-:W-:Y:S01]  /*1600*/  ISETP.NE.U32.AND P4, PT, RZ, c[0x0][0x218], PT ;  /* 0x00008600ff007a0c */ /* 0x000fe20003f85070 */
[----:B------:R-:W0:Y:S01]  /*1610*/  LDC.U8 R174, c[0x0][0x1f0] ;  /* 0x00007c00ffae7b82 */ /* 0x000e220000000000 */
[----:B------:R-:W2:Y:S02]  /*1620*/  LDL R244, [R1+0x50] ;  /* 0x0000500001f47983 */ /* 0x000ea40000100800 */
[----:B------:R-:W-:Y:S01]  /*1630*/  ISETP.NE.AND.EX P4, PT, RZ, c[0x0][0x21c], PT, P4 ;  /* 0x00008700ff007a0c */ /* 0x000fe20003f85340 */
[-C--:B------:R-:W-:Y:S01]  /*1640*/  IMAD.WIDE.U32 R176, R184, R207.reuse, c[0x0][0x208] ;  /* 0x00008200b8b07625 */ /* 0x080fe200078e00cf */
[----:B------:R-:W3:Y:S04]  /*1650*/  LDL R235, [R1+0x54] ;  /* 0x0000540001eb7983 */ /* 0x000ee80000100800 */
[----:B------:R-:W4:Y:S04]  /*1660*/  LDL R234, [R1+0x58] ;  /* 0x0000580001ea7983 */ /* 0x000f280000100800 */
[----:B------:R-:W2:Y:S03]  /*1670*/  LDG.E.128 R176, [R176.64] ;  /* 0x00000004b0b07981 */ /* 0x000ea6000c1e1d00 */
[CC--:B------:R-:W-:Y:S01]  /*1680*/  @P4 IMAD.WIDE.U32 R172, R195.reuse, R207.reuse, c[0x0][0x218] ;  /* 0x00008600c3ac4625 */ /* 0x0c0fe200078e00cf */
[----:B------:R-:W3:Y:S04]  /*1690*/  LDL R217, [R1+0x5c] ;  /* 0x00005c0001d97983 */ /* 0x000ee80000100800 */
[----:B------:R1:W5:Y:S01]  /*16a0*/  @P4 LDG.E.128 R120, [R172.64] ;  /* 0x00000004ac784981 */ /* 0x000362000c1e1d00 */
[----:B0-----:R-:W-:Y:S01]  /*16b0*/  ISETP.NE.AND P4, PT, R174, RZ, PT ;  /* 0x000000ffae00720c */ /* 0x001fe20003f85270 */
[----:B-1----:R-:W-:-:S06]  /*16c0*/  IMAD.WIDE.U32 R172, R195, R207, c[0x0][0x188] ;  /* 0x00006200c3ac7625 */ /* 0x002fcc00078e00cf */
[----:B------:R-:W4:Y:S01]  /*16d0*/  LDG.E.128 R172, [R172.64] ;  /* 0x00000004acac7981 */ /* 0x000f22000c1e1d00 */
[----:B------:R-:W-:Y:S01]  /*16e0*/  FSEL R182, R187, RZ, !P4 ;  /* 0x000000ffbbb67208 */ /* 0x000fe20006000000 */
[----:B------:R-:W-:-:S05]  /*16f0*/  IMAD.WIDE.U32 R202, R0, R206, c[0x0][0x190] ;  /* 0x0000640000ca7625 */ /* 0x000fca00078e00ce */
[----:B------:R0:W5:Y:S01]  /*1700*/  LDG.E R10, [R202.64] ;  /* 0x00000004ca0a7981 */ /* 0x000162000c1e1900 */
[----:B------:R-:W-:Y:S02]  /*1710*/  IADD3 R0, R0, 0x80, RZ ;  /* 0x0000008000007810 */ /* 0x000fe40007ffe0ff */
[----:B------:R-:W-:Y:S02]  /*1720*/  IADD3 R184, R184, 0x80, RZ ;  /* 0x00000080b8b87810 */ /* 0x000fe40007ffe0ff */
[----:B------:R-:W-:Y:S01]  /*1730*/  IADD3 R195, R195, 0x80, RZ ;  /* 0x00000080c3c37810 */ /* 0x000fe20007ffe0ff */
[----:B--2---:R-:W-:Y:S02]  /*1740*/  FADD.FTZ R84, R84, R176 ;  /* 0x000000b054547221 */ /* 0x004fe40000010000 */
[----:B---3--:R-:W-:Y:S02]  /*1750*/  FMUL.FTZ R217, R217, R179 ;  /* 0x000000b3d9d97220 */ /* 0x008fe40000410000 */
[----:B----4-:R-:W-:-:S02]  /*1760*/  FADD.FTZ R173, -R182, R173 ;  /* 0x000000adb6ad7221 */ /* 0x010fc40000010100 */
[----:B------:R-:W-:Y:S02]  /*1770*/  FADD.FTZ R172, -R182, R172 ;  /* 0x000000acb6ac7221 */ /* 0x000fe40000010100 */
[----:B0-----:R-:W-:Y:S02]  /*1780*/  FMUL.FTZ R202, R14, R173 ;  /* 0x000000ad0eca7220 */ /* 0x001fe40000410000 */
[----:B------:R-:W-:Y:S02]  /*1790*/  FMUL.FTZ R173, R244, R176 ;  /* 0x000000b0f4ad7220 */ /* 0x000fe40000410000 */
[----:B------:R-:W-:Y:S02]  /*17a0*/  FMUL.FTZ R203, R14, R172 ;  /* 0x000000ac0ecb7220 */ /* 0x000fe40000410000 */
[----:B------:R-:W-:Y:S01]  /*17b0*/  FADD.FTZ R172, R186, R173 ;  /* 0x000000adbaac7221 */ /* 0x000fe20000010000 */
[----:B------:R0:W-:Y:S01]  /*17c0*/  STL [R1+0x4], R173 ;  /* 0x000004ad01007387 */ /* 0x0001e20000100800 */
[----:B------:R-:W-:-:S02]  /*17d0*/  FADD.FTZ R174, -R182, R174 ;  /* 0x000000aeb6ae7221 */ /* 0x000fc40000010100 */
[----:B------:R-:W-:Y:S02]  /*17e0*/  FMUL.FTZ R244, R235, R177 ;  /* 0x000000b1ebf47220 */ /* 0x000fe40000410000 */
[----:B------:R-:W-:Y:S02]  /*17f0*/  FADD.FTZ R175, -R182, R175 ;  /* 0x000000afb6af7221 */ /* 0x000fe40000010100 */
[----:B0-----:R-:W-:Y:S02]  /*1800*/  FFMA.FTZ R173, R203, R173, R185 ;  /* 0x000000adcbad7223 */ /* 0x001fe400000100b9 */
        /* <DEDUP_REMOVED lines=16> */
.L_x_13664:
[----:B------:R-:W-:Y:S05]  /*1910*/  BSYNC B1 ;  /* 0x0000000000017941 */ /* 0x000fea0003800000 */
.L_x_13663:
        /* <DEDUP_REMOVED lines=10> */
[----:B------:R-:W-:-:S05]  /*19c0*/  @P4 IMAD.WIDE.U32 R172, R195, R207, c[0x0][0x218] ;  /* 0x00008600c3ac4625 */ /* 0x000fca00078e00cf */
        /* <DEDUP_REMOVED lines=10> */
[----:B------:R-:W-:Y:S02]  /*1a70*/  IADD3 R184, R184, 0x80, RZ ;  /* 0x00000080b8b87810 */ /* 0x000fe40007ffe0ff */
[----:B------:R-:W-:Y:S01]  /*1a80*/  IADD3 R195, R195, 0x80, RZ ;  /* 0x00000080c3c37810 */ /* 0x000fe20007ffe0ff */
[C---:B--2---:R-:W-:Y:S02]  /*1a90*/  FADD.FTZ R176, -R18.reuse, R176 ;  /* 0x000000b012b07221 */ /* 0x044fe40000010100 */
[----:B------:R-:W-:Y:S02]  /*1aa0*/  FADD.FTZ R177, -R18, R177 ;  /* 0x000000b112b17221 */ /* 0x000fe40000010100 */
[----:B0-----:R-:W-:-:S02]  /*1ab0*/  FMUL.FTZ R201, R14, R176 ;  /* 0x000000b00ec97220 */ /* 0x001fc40000410000 */
[----:B------:R-:W-:Y:S02]  /*1ac0*/  FMUL.FTZ R200, R14, R177 ;  /* 0x000000b10ec87220 */ /* 0x000fe40000410000 */
[----:B------:R-:W-:Y:S02]  /*1ad0*/  FADD.FTZ R178, -R18, R178 ;  /* 0x000000b212b27221 */ /* 0x000fe40000010100 */
[----:B---3--:R-:W-:Y:S02]  /*1ae0*/  FMUL.FTZ R252, R243, R172 ;  /* 0x000000acf3fc7220 */ /* 0x008fe40000410000 */
[----:B------:R-:W-:Y:S02]  /*1af0*/  FADD.FTZ R88, R88, R172 ;  /* 0x000000ac58587221 */ /* 0x000fe40000010000 */
[----:B------:R-:W-:Y:S02]  /*1b00*/  FFMA.FTZ R52, R172, R201, R52 ;  /* 0x000000c9ac347223 */ /* 0x000fe40000010034 */
[----:B------:R-:W-:-:S02]  /*1b10*/  FADD.FTZ R89, R89, R173 ;  /* 0x000000ad59597221 */ /* 0x000fc40000010000 */
[----:B------:R-:W-:Y:S02]  /*1b20*/  FFMA.FTZ R53, R173, R200, R53 ;  /* 0x000000c8ad357223 */ /* 0x000fe40000010035 */
[----:B------:R-:W-:Y:S02]  /*1b30*/  FMUL.FTZ R243, R233, R173 ;  /* 0x000000ade9f37220 */ /* 0x000fe40000410000 */
[----:B------:R-:W-:Y:S02]  /*1b40*/  FADD.FTZ R172, R186, R252 ;  /* 0x000000fcbaac7221 */ /* 0x000fe40000010000 */
[----:B------:R-:W-:Y:S02]  /*1b50*/  FFMA.FTZ R173, R201, R252, R185 ;  /* 0x000000fcc9ad7223 */ /* 0x000fe400000100b9 */
[----:B------:R-:W-:Y:S02]  /*1b60*/  FADD.FTZ R179, -R18, R179 ;  /* 0x000000b312b37221 */ /* 0x000fe40000010100 */
[----:B------:R-:W-:-:S02]  /*1b70*/  FMUL.FTZ R18, R14, R178 ;  /* 0x000000b20e127220 */ /* 0x000fc40000410000 */
        /* <DEDUP_REMOVED lines=13> */
.L_x_13666:
[----:B------:R-:W-:Y:S05]  /*1c50*/  BSYNC B1 ;  /* 0x0000000000017941 */ /* 0x000fea0003800000 */
.L_x_13665:
        /* <DEDUP_REMOVED lines=51> */
.L_x_13668:
[----:B------:R-:W-:Y:S05]  /*1f90*/  BSYNC B1 ;  /* 0x0000000000017941 */ /* 0x000fea0003800000 */
.L_x_13667:
        /* <DEDUP_REMOVED lines=51> */
.L_x_13670:
[----:B------:R-:W-:Y:S05]  /*22d0*/  BSYNC B1 ;  /* 0x0000000000017941 */ /* 0x000fea0003800000 */
.L_x_13669:
[----:B------:R-:W-:Y:S01]  /*22e0*/  ISETP.GE.U32.AND P4, PT, R12, 0x300, PT ;  /* 0x000003000c00780c */ /* 0x000fe20003f86070 */
[----:B------:R-:W-:-:S12]  /*22f0*/  BSSY B1, `(.L_x_13671) ;  /* 0x000002e000017945 */ /* 0x000fd80003800000 */
[----:B------:R-:W-:Y:S05]  /*2300*/  @!P4 BRA `(.L_x_13672) ;  /* 0x000002c00000c947 */ /* 0x000fea0003800000 */
[----:B------:R-:W-:Y:S01]  /*2310*/  ISETP.NE.U32.AND P4, PT, RZ, c[0x0][0x218], PT ;  /* 0x00008600ff007a0c */ /* 0x000fe20003f85070 */
[----:B------:R-:W0:Y:S03]  /*2320*/  LDC.U8 R174, c[0x0][0x1f0] ;  /* 0x00007c00ffae7b82 */ /* 0x000e260000000000 */
[----:B------:R-:W-:-:S13]  /*2330*/  ISETP.NE.AND.EX P4, PT, RZ, c[0x0][0x21c], PT, P4 ;  /* 0x00008700ff007a0c */ /* 0x000fda0003f85340 */
[----:B------:R-:W-:-:S05]  /*2340*/  @P4 IMAD.WIDE.U32 R172, R195, R207, c[0x0][0x218] ;  /* 0x00008600c3ac4625 */ /* 0x000fca00078e00cf */
[----:B------:R1:W5:Y:S01]  /*2350*/  @P4 LDG.E.128 R136, [R172.64] ;  /* 0x00000004ac884981 */ /* 0x000362000c1e1d00 */
[----:B0-----:R-:W-:-:S04]  /*2360*/  ISETP.NE.AND P4, PT, R174, RZ, PT ;  /* 0x000000ffae00720c */ /* 0x001fc80003f85270 */
[----:B------:R-:W-:Y:S01]  /*2370*/  FSEL R21, R187, RZ, !P4 ;  /* 0x000000ffbb157208 */ /* 0x000fe20006000000 */
[----:B-1----:R-:W-:-:S05]  /*2380*/  IMAD.WIDE.U32 R172, R195, R207, c[0x0][0x188] ;  /* 0x00006200c3ac7625 */ /* 0x002fca00078e00cf */
[----:B------:R0:W2:Y:S02]  /*2390*/  LDG.E.128 R176, [R172.64] ;  /* 0x00000004acb07981 */ /* 0x0000a4000c1e1d00 */
[----:B0-----:R-:W-:-:S06]  /*23a0*/  IMAD.WIDE.U32 R172, R184, R207, c[0x0][0x208] ;  /* 0x00008200b8ac7625 */ /* 0x001fcc00078e00cf */
        /* <DEDUP_REMOVED lines=9> */
[C---:B------:R-:W-:Y:S02]  /*2440*/  FMUL.FTZ R193, R14.reuse, R177 ;  /* 0x000000b10ec17220 */ /* 0x040fe40000410000 */
[C---:B------:R-:W-:Y:S02]  /*2450*/  FADD.FTZ R178, -R21.reuse, R178 ;  /* 0x000000b215b27221 */ /* 0x040fe40000010100 */
[----:B------:R-:W-:Y:S02]  /*2460*/  FADD.FTZ R179, -R21, R179 ;  /* 0x000000b315b37221 */ /* 0x000fe40000010100 */
[C---:B------:R-:W-:Y:S02]  /*2470*/  FMUL.FTZ R21, R14.reuse, R178 ;  /* 0x000000b20e157220 */ /* 0x040fe40000410000 */
[----:B------:R-:W-:Y:S02]  /*2480*/  FMUL.FTZ R221, R14, R179 ;  /* 0x000000b30edd7220 */ /* 0x000fe40000410000 */
[----:B---3--:R-:W-:-:S02]  /*2490*/  FMUL.FTZ R249, R24, R172 ;  /* 0x000000ac18f97220 */ /* 0x008fc40000410000 */
        /* <DEDUP_REMOVED lines=19> */
.L_x_13672:
[----:B0-----:R-:W-:Y:S05]  /*25d0*/  BSYNC B1 ;  /* 0x0000000000017941 */ /* 0x001fea0003800000 */
.L_x_13671:
        /* <DEDUP_REMOVED lines=8> */
[----:B------:R-:W-:Y:S01]  /*2660*/  HFMA2.MMA R206, -RZ, RZ, 0, 2.384185791015625e-07 ;  /* 0x00000004ffce7435 */ /* 0x000fe200000001ff */
        /* <DEDUP_REMOVED lines=14> */
[----:B------:R-:W-:Y:S02]  /*2750*/  FMUL.FTZ R191, R14, R177 ;  /* 0x000000b10ebf7220 */ /* 0x000fe40000410000 */
        /* <DEDUP_REMOVED lines=24> */
.L_x_13674:
[----:B0-----:R-:W-:Y:S05]  /*28e0*/  BSYNC B1 ;  /* 0x0000000000017941 */ /* 0x001fea0003800000 */
.L_x_13673:
[----:B------:R-:W-:Y:S01]  /*28f0*/  BSSY B1, `(.L_x_13675) ;  /* 0x0000030000017945 */ /* 0x000fe20003800000 */
[----:B------:R-:W-:Y:S05]  /*2900*/  @!P1 BRA `(.L_x_13676) ;  /* 0x000002e000009947 */ /* 0x000fea0003800000 */
[----:B------:R-:W-:Y:S01]  /*2910*/  ISETP.NE.U32.AND P4, PT, RZ, c[0x0][0x218], PT ;  /* 0x00008600ff007a0c */ /* 0x000fe20003f85070 */
[----:B------:R-:W0:Y:S01]  /*2920*/  LDC.U8 R175, c[0x0][0x1f0] ;  /* 0x00007c00ffaf7b82 */ /* 0x000e220000000000 */
[----:B------:R-:W-:Y:S02]  /*2930*/  IMAD.MOV.U32 R174, RZ, RZ, 0x10 ;  /* 0x00000010ffae7424 */ /* 0x000fe400078e00ff */
        /* <DEDUP_REMOVED lines=43> */
.L_x_13676:
[----:B0-----:R-:W-:Y:S05]  /*2bf0*/  BSYNC B1 ;  /* 0x0000000000017941 */ /* 0x001fea0003800000 */
.L_x_13675:
[----:B------:R-:W-:Y:S01]  /*2c00*/  BSSY B1, `(.L_x_13677) ;  /* 0x0000030000017945 */ /* 0x000fe20003800000 */
[----:B------:R-:W-:Y:S05]  /*2c10*/  @!P2 BRA `(.L_x_13678) ;  /* 0x000002e00000a947 */ /* 0x000fea0003800000 */
[----:B------:R-:W-:Y:S01]  /*2c20*/  ISETP.NE.U32.AND P4, PT, RZ, c[0x0][0x218], PT ;  /* 0x00008600ff007a0c */ /* 0x000fe20003f85070 */
[----:B------:R-:W0:Y:S01]  /*2c30*/  LDC.U8 R174, c[0x0][0x1f0] ;  /* 0x00007c00ffae7b82 */ /* 0x000e220000000000 */
[----:B------:R-:W-:Y:S02]  /*2c40*/  MOV R176, 0x10 ;  /* 0x0000001000b07802 */ /* 0x000fe40000000f00 */
[----:B------:R-:W-:-:S13]  /*2c50*/  ISETP.NE.AND.EX P4, PT, RZ, c[0x0][0x21c], PT, P4 ;  /* 0x00008700ff007a0c */ /* 0x000fda0003f85340 */
[----:B------:R-:W-:-:S05]  /*2c60*/  @P4 IMAD.WIDE.U32 R172, R195, R176, c[0x0][0x218] ;  /* 0x00008600c3ac4625 */ /* 0x000fca00078e00b0 */
[----:B------:R1:W5:Y:S01]  /*2c70*/  @P4 LDG.E.128 R148, [R172.64] ;  /* 0x00000004ac944981 */ /* 0x000362000c1e1d00 */
[----:B------:R-:W-:Y:S01]  /*2c80*/  IMAD.MOV.U32 R206, RZ, RZ, 0x4 ;  /* 0x00000004ffce7424 */ /* 0x000fe200078e00ff */
[----:B0-----:R-:W-:Y:S01]  /*2c90*/  ISETP.NE.AND P4, PT, R174, RZ, PT ;  /* 0x000000ffae00720c */ /* 0x001fe20003f85270 */
[----:B-1----:R-:W-:-:S03]  /*2ca0*/  IMAD.WIDE.U32 R172, R195, R176, c[0x0][0x188] ;  /* 0x00006200c3ac7625 */ /* 0x002fc600078e00b0 */
[----:B------:R-:W-:Y:S01]  /*2cb0*/  FSEL R180, R187, RZ, !P4 ;  /* 0x000000ffbbb47208 */ /* 0x000fe20006000000 */
[----:B------:R-:W-:Y:S02]  /*2cc0*/  IMAD.WIDE.U32 R176, R184, R176, c[0x0][0x208] ;  /* 0x00008200b8b07625 */ /* 0x000fe400078e00b0 */
[----:B------:R-:W2:Y:S04]  /*2cd0*/  LDG.E.128 R172, [R172.64] ;  /* 0x00000004acac7981 */ /* 0x000ea8000c1e1d00 */
        /* <DEDUP_REMOVED lines=9> */
[----:B---3--:R-:W-:Y:S02]  /*2d70*/  FMUL.FTZ R246, R36, R176 ;  /* 0x000000b024f67220 */ /* 0x008fe40000410000 */
        /* <DEDUP_REMOVED lines=24> */
.L_x_13678:
[----:B0-----:R-:W-:Y:S05]  /*2f00*/  BSYNC B1 ;  /* 0x0000000000017941 */ /* 0x001fea0003800000 */
.L_x_13677:
[----:B------:R-:W-:-:S13]  /*2f10*/  ISETP.GE.U32.AND P4, PT, R12, 0x500, PT ;  /* 0x000005000c00780c */ /* 0x000fda0003f86070 */
[----:B------:R-:W-:Y:S05]  /*2f20*/  @!P4 BRA `(.L_x_13660) ;  /* 0x000002c00000c947 */ /* 0x000fea0003800000 */
[----:B------:R-:W-:Y:S01]  /*2f30*/  ISETP.NE.U32.AND P4, PT, RZ, c[0x0][0x218], PT ;  /* 0x00008600ff007a0c */ /* 0x000fe20003f85070 */
[----:B------:R-:W0:Y:S01]  /*2f40*/  LDC.U8 R175, c[0x0][0x1f0] ;  /* 0x00007c00ffaf7b82 */ /* 0x000e220000000000 */
[----:B------:R-:W-:Y:S02]  /*2f50*/  HFMA2.MMA R174, -RZ, RZ, 0, 9.5367431640625e-07 ;  /* 0x00000010ffae7435 */ /* 0x000fe400000001ff */
[----:B------:R-:W-:-:S08]  /*2f60*/  ISETP.NE.AND.EX P4, PT, RZ, c[0x0][0x21c], PT, P4 ;  /* 0x00008700ff007a0c */ /* 0x000fd00003f85340 */
[----:B------:R-:W-:-:S05]  /*2f70*/  IMAD.WIDE.U32 R176, R184, R174, c[0x0][0x208] ;  /* 0x00008200b8b07625 */ /* 0x000fca00078e00ae */
[----:B------:R-:W-:Y:S01]  /*2f80*/  @P4 IMAD.WIDE.U32 R172, R195, R174, c[0x0][0x218] ;  /* 0x00008600c3ac4625 */ /* 0x000fe200078e00ae */
[----:B------:R-:W2:Y:S04]  /*2f90*/  LDG.E.128 R176, [R176.64] ;  /* 0x00000004b0b07981 */ /* 0x000ea8000c1e1d00 */
[----:B------:R1:W5:Y:S01]  /*2fa0*/  @P4 LDG.E.128 R152, [R172.64] ;  /* 0x00000004ac984981 */ /* 0x000362000c1e1d00 */
[----:B------:R-:W-:Y:S01]  /*2fb0*/  HFMA2.MMA R206, -RZ, RZ, 0, 2.384185791015625e-07 ;  /* 0x00000004ffce7435 */ /* 0x000fe200000001ff */
[----:B0-----:R-:W-:-:S04]  /*2fc0*/  ISETP.NE.AND P4, PT, R175, RZ, PT ;  /* 0x000000ffaf00720c */ /* 0x001fc80003f85270 */
[----:B------:R-:W-:Y:S01]  /*2fd0*/  FSEL R181, R187, RZ, !P4 ;  /* 0x000000ffbbb57208 */ /* 0x000fe20006000000 */
[----:B-1----:R-:W-:-:S06]  /*2fe0*/  IMAD.WIDE.U32 R172, R195, R174, c[0x0][0x188] ;  /* 0x00006200c3ac7625 */ /* 0x002fcc00078e00ae */
[----:B------:R-:W3:Y:S01]  /*2ff0*/  LDG.E.128 R172, [R172.64] ;  /* 0x00000004acac7981 */ /* 0x000ee2000c1e1d00 */
[----:B------:R-:W-:-:S05]  /*3000*/  IMAD.WIDE.U32 R206, R0, R206, c[0x0][0x190] ;  /* 0x0000640000ce7625 */ /* 0x000fca00078e00ce */
[----:B------:R0:W5:Y:S01]  /*3010*/  LDG.E R2, [R206.64] ;  /* 0x00000004ce027981 */ /* 0x000162000c1e1900 */
[----:B--2---:R-:W-:-:S05]  /*3020*/  FMUL.FTZ R184, R40, R176 ;  /* 0x000000b028b87220 */ /* 0x004fca0000410000 */
[----:B------:R0:W-:Y:S01]  /*3030*/  STL [R1+0x8], R184 ;  /* 0x000008b801007387 */ /* 0x0001e20000100800 */
[----:B------:R-:W-:Y:S02]  /*3040*/  FMUL.FTZ R236, R41, R177 ;  /* 0x000000b129ec7220 */ /* 0x000fe40000410000 */
[----:B------:R-:W-:Y:S02]  /*3050*/  FMUL.FTZ R226, R42, R178 ;  /* 0x000000b22ae27220 */ /* 0x000fe40000410000 */
[C---:B---3--:R-:W-:Y:S02]  /*3060*/  FADD.FTZ R172, -R181.reuse, R172 ;  /* 0x000000acb5ac7221 */ /* 0x048fe40000010100 */
[C---:B------:R-:W-:Y:S02]  /*3070*/  FADD.FTZ R173, -R181.reuse, R173 ;  /* 0x000000adb5ad7221 */ /* 0x040fe40000010100 */
[----:B------:R-:W-:Y:S02]  /*3080*/  FMUL.FTZ R211, R14, R172 ;  /* 0x000000ac0ed37220 */ /* 0x000fe40000410000 */
[----:B------:R-:W-:-:S02]  /*3090*/  FADD.FTZ R0, -R181, R175 ;  /* 0x000000afb5007221 */ /* 0x000fc40000010100 */
[----:B------:R-:W-:Y:S02]  /*30a0*/  FMUL.FTZ R210, R14, R173 ;  /* 0x000000ad0ed27220 */ /* 0x000fe40000410000 */
[----:B------:R-:W-:Y:S02]  /*30b0*/  FADD.FTZ R174, -R181, R174 ;  /* 0x000000aeb5ae7221 */ /* 0x000fe40000010100 */
[----:B------:R-:W-:Y:S02]  /*30c0*/  FADD.FTZ R172, R186, R184 ;  /* 0x000000b8baac7221 */ /* 0x000fe40000010000 */
[----:B------:R-:W-:Y:S02]  /*30d0*/  FFMA.FTZ R173, R211, R184, R185 ;  /* 0x000000b8d3ad7223 */ /* 0x000fe400000100b9 */
[C---:B------:R-:W-:Y:S02]  /*30e0*/  FMUL.FTZ R225, R14.reuse, R0 ;  /* 0x000000000ee17220 */ /* 0x040fe40000410000 */
        /* <DEDUP_REMOVED lines=16> */
.L_x_13660:
[----:B0-----:R-:W-:Y:S05]  /*31f0*/  BSYNC B0 ;  /* 0x0000000000007941 */ /* 0x001fea0003800000 */
.L_x_13640:
        /* <DEDUP_REMOVED lines=9> */
.L_x_13782:
        /* <DEDUP_REMOVED lines=18> */
.L_x_13783:
[----:B-1-3--:R-:W-:Y:S01]  /*33b0*/  FADD.FTZ R173, R0, R175 ;  /* 0x000000af00ad7221 */ /* 0x00afe20000010000 */
[----:B------:R-:W-:Y:S01]  /*33c0*/  @!P4 LOP3.LUT R0, R178, 0x3, RZ, 0xc0, !PT ;  /* 0x00000003b200c812 */ /* 0x000fe200078ec0ff */
[----:B------:R-:W-:Y:S01]  /*33d0*/  FADD.FTZ R172, R177, R174 ;  /* 0x000000aeb1ac7221 */ /* 0x000fe20000010000 */
[----:B------:R-:W1:Y:S01]  /*33e0*/  S2R R179, SR_TID.X ;  /* 0x0000000000b37919 */ /* 0x000e620000002100 */
        /* <DEDUP_REMOVED lines=8> */
[----:B-1----:R-:W-:-:S03]  /*3470*/  @P4 LOP3.LUT R172, R179, 0x7f, RZ, 0xc0, !PT ;  /* 0x0000007fb3ac4812 */ /* 0x002fc600078ec0ff */
[----:B------:R-:W-:-:S05]  /*3480*/  @P4 IMAD R0, R0, c[0x0][0x168], RZ ;  /* 0x00005a0000004a24 */ /* 0x000fca00078e02ff */
[----:B------:R-:W-:-:S04]  /*3490*/  @P4 SHF.R.S32.HI R13, RZ, 0x1f, R0 ;  /* 0x0000001fff0d4819 */ /* 0x000fc80000011400 */
[----:B------:R-:W-:Y:S02]  /*34a0*/  @P4 LEA.HI R13, R13, R0, RZ, 0x2 ;  /* 0x000000000d0d4211 */ /* 0x000fe400078f10ff */
[----:B------:R-:W-:Y:S02]  /*34b0*/  MOV R0, RZ ;  /* 0x000000ff00007202 */ /* 0x000fe40000000f00 */
[----:B------:R-:W-:Y:S02]  /*34c0*/  @P4 LEA.HI.SX32 R0, R13, R172, 0x1e ;  /* 0x000000ac0d004211 */ /* 0x000fe400078ff2ff */
[----:B--2---:R-:W1:Y:S02]  /*34d0*/  LDS.128 R172, [R176.X8+0x5000] ;  /* 0x00500000b0ac7984 */ /* 0x004e640000008c00 */
        /* <DEDUP_REMOVED lines=11> */
[----:B------:R-:W-:Y:S05]  /*3590*/  @!P5 BRA `(.L_x_13682) ;  /* 0x000005e00000d947 */ /* 0x000fea0003800000 */
[----:B------:R-:W1:Y:S01]  /*35a0*/  LDC.U8 R179, c[0x0][0x1f0] ;  /* 0x00007c00ffb37b82 */ /* 0x000e620000000000 */
[----:B------:R-:W-:Y:S01]  /*35b0*/  @!P3 ISETP.NE.U32.AND P5, PT, RZ, c[0x0][0x218], PT ;  /* 0x00008600ff00ba0c */ /* 0x000fe20003fa5070 */
[----:B------:R-:W-:Y:S03]  /*35c0*/  BSSY B1, `(.L_x_13683) ;  /* 0x000000c000017945 */ /* 0x000fe60003800000 */
[----:B------:R-:W-:-:S04]  /*35d0*/  @!P3 ISETP.NE.AND.EX P5, PT, RZ, c[0x0][0x21c], PT, P5 ;  /* 0x00008700ff00ba0c */ /* 0x000fc80003fa5350 */
[----:B-----5:R-:W-:Y:S01]  /*35e0*/  @!P3 FSEL R172, R116, RZ, P5 ;  /* 0x000000ff74acb208 */ /* 0x020fe20002800000 */
        /* <DEDUP_REMOVED lines=9> */
.L_x_13684:
[----:B------:R-:W-:Y:S05]  /*3680*/  BSYNC B1 ;  /* 0x0000000000017941 */ /* 0x000fea0003800000 */
.L_x_13683:
        /* <DEDUP_REMOVED lines=12> */
[----:B------:R-:W2:Y:S04]  /*3750*/  LDL R175, [R1+0x18] ;  /* 0x0000180001af7983 */ /* 0x000ea80000100800 */
[----:B------:R-:W3:Y:S01]  /*3760*/  LDL R173, [R1+0x10] ;  /* 0x0000100001ad7983 */ /* 0x000ee20000100800 */
[----:B-1----:R-:W-:-:S04]  /*3770*/  ISETP.NE.AND P6, PT, R179, RZ, PT ;  /* 0x000000ffb300720c */ /* 0x002fc80003fc5270 */
[----:B------:R-:W-:Y:S02]  /*3780*/  FSEL R172, R13, RZ, !P6 ;  /* 0x000000ff0dac7208 */ /* 0x000fe40007000000 */
[----:B------:R-:W-:-:S04]  /*3790*/  ISETP.NE.U32.AND P6, PT, RZ, c[0x0][0x218], PT ;  /* 0x00008600ff007a0c */ /* 0x000fc80003fc5070 */
[----:B------:R-:W-:Y:S01]  /*37a0*/  ISETP.NE.AND.EX P6, PT, RZ, c[0x0][0x21c], PT, P6 ;  /* 0x00008700ff007a0c */ /* 0x000fe20003fc5360 */
[----:B--2---:R-:W-:-:S04]  /*37b0*/  FFMA.FTZ R172, R175, R174, R172 ;  /* 0x000000aeafac7223 */ /* 0x004fc800000100ac */
[----:B---3--:R-:W-:-:S04]  /*37c0*/  FADD.FTZ R172, R173, -R172 ;  /* 0x800000acadac7221 */ /* 0x008fc80000010000 */
[----:B------:R-:W-:-:S04]  /*37d0*/  FMUL.FTZ R172, R14, R172 ;  /* 0x000000ac0eac7220 */ /* 0x000fc80000410000 */
[----:B------:R-:W-:Y:S02]  /*37e0*/  @P6 FADD.FTZ R172, R117, R172 ;  /* 0x000000ac75ac6221 */ /* 0x000fe40000010000 */
.L_x_13686:
[----:B------:R-:W-:Y:S05]  /*37f0*/  BSYNC B1 ;  /* 0x0000000000017941 */ /* 0x000fea0003800000 */
.L_x_13685:
        /* <DEDUP_REMOVED lines=20> */
.L_x_13688:
[----:B------:R-:W-:Y:S05]  /*3940*/  BSYNC B1 ;  /* 0x0000000000017941 */ /* 0x000fea0003800000 */
.L_x_13687:
        /* <DEDUP_REMOVED lines=10> */
[----:B------:R-:W2:Y:S01]  /*39f0*/  LDL R173, [R1] ;  /* 0x0000000001ad7983 */ /* 0x000ea20000100800 */
[----:B-1----:R-:W-:-:S04]  /*3a00*/  ISETP.NE.AND P6, PT, R179, RZ, PT ;  /* 0x000000ffb300720c */ /* 0x002fc80003fc5270 */
[----:B------:R-:W-:Y:S02]  /*3a10*/  FSEL R172, R13, RZ, !P6 ;  /* 0x000000ff0dac7208 */ /* 0x000fe40007000000 */
[----:B------:R-:W-:-:S04]  /*3a20*/  ISETP.NE.U32.AND P6, PT, RZ, c[0x0][0x218], PT ;  /* 0x00008600ff007a0c */ /* 0x000fc80003fc5070 */
[----:B------:R-:W-:Y:S01]  /*3a30*/  ISETP.NE.AND.EX P6, PT, RZ, c[0x0][0x21c], PT, P6 ;  /* 0x00008700ff007a0c */ /* 0x000fe20003fc5360 */
[----:B--2---:R-:W-:-:S04]  /*3a40*/  FFMA.FTZ R172, R173, R174, R172 ;  /* 0x000000aeadac7223 */ /* 0x004fc800000100ac */
[----:B------:R-:W-:-:S04]  /*3a50*/  FADD.FTZ R172, R245, -R172 ;  /* 0x800000acf5ac7221 */ /* 0x000fc80000010000 */
[----:B------:R-:W-:-:S04]  /*3a60*/  FMUL.FTZ R172, R14, R172 ;  /* 0x000000ac0eac7220 */ /* 0x000fc80000410000 */
[----:B------:R-:W-:Y:S02]  /*3a70*/  @P6 FADD.FTZ R172, R119, R172 ;  /* 0x000000ac77ac6221 */ /* 0x000fe40000010000 */
.L_x_13690:
[----:B------:R-:W-:Y:S05]  /*3a80*/  BSYNC B1 ;  /* 0x0000000000017941 */ /* 0x000fea0003800000 */
.L_x_13689:
[C---:B------:R-:W-:Y:S01]  /*3a90*/  SEL R167, R172.reuse, R167, P5 ;  /* 0x000000a7aca77207 */ /* 0x040fe20002800000 */
[----:B------:R-:W-:Y:S01]  /*3aa0*/  @P4 FMUL.FTZ R172, R172, c[0x0][0x1ec] ;  /* 0x00007b00acac4a20 */ /* 0x000fe20000410000 */
[----:B------:R-:W-:-:S03]  /*3ab0*/  @P4 LOP3.LUT P5, RZ, R11, 0xff000000, RZ, 0xc0, !PT ;  /* 0xff0000000bff4812 */ /* 0x000fc600078ac0ff */
[----:B------:R-:W-:-:S05]  /*3ac0*/  @P4 FMUL.FTZ R172, R172, c[0x0][0x1e8] ;  /* 0x00007a00acac4a20 */ /* 0x000fca0000410000 */
[----:B------:R-:W-:Y:S02]  /*3ad0*/  @P4 SEL R171, R172, RZ, P5 ;  /* 0x000000ffacab4207 */ /* 0x000fe40002800000 */
[----:B------:R-:W-:-:S04]  /*3ae0*/  ISETP.NE.U32.AND P5, PT, RZ, c[0x0][0x258], PT ;  /* 0x00009600ff007a0c */ /* 0x000fc80003fa5070 */
[----:B------:R-:W-:-:S13]  /*3af0*/  ISETP.NE.AND.EX P5, PT, RZ, c[0x0][0x25c], PT, P5 ;  /* 0x00009700ff007a0c */ /* 0x000fda0003fa5350 */
        /* <DEDUP_REMOVED lines=8> */
.L_x_13682:
[----:B------:R-:W-:Y:S05]  /*3b80*/  BSYNC B0 ;  /* 0x0000000000007941 */ /* 0x000fea0003800000 */
.L_x_13681:
        /* <DEDUP_REMOVED lines=18> */
.L_x_13694:
[----:B------:R-:W-:Y:S05]  /*3cb0*/  BSYNC B1 ;  /* 0x0000000000017941 */ /* 0x000fea0003800000 */
.L_x_13693:
        /* <DEDUP_REMOVED lines=18> */
.L_x_13696:
[----:B------:R-:W-:Y:S05]  /*3de0*/  BSYNC B1 ;  /* 0x0000000000017941 */ /* 0x000fea0003800000 */
.L_x_13695:
        /* <DEDUP_REMOVED lines=16> */
.L_x_13698:
[----:B------:R-:W-:Y:S05]  /*3ef0*/  BSYNC B1 ;  /* 0x0000000000017941 */ /* 0x000fea0003800000 */
.L_x_13697:
        /* <DEDUP_REMOVED lines=16> */
.L_x_13700:
[----:B------:R-:W-:Y:S05]  /*4000*/  BSYNC B1 ;  /* 0x0000000000017941 */ /* 0x000fea0003800000 */
.L_x_13699:
        /* <DEDUP_REMOVED lines=15> */
.L_x_13692:
[----:B------:R-:W-:Y:S05]  /*4100*/  BSYNC B0 ;  /* 0x0000000000007941 */ /* 0x000fea0003800000 */
.L_x_13691:
        /* <DEDUP_REMOVED lines=17> */
.L_x_13704:
[----:B------:R-:W-:Y:S05]  /*4220*/  BSYNC B1 ;  /* 0x0000000000017941 */ /* 0x000fea0003800000 */
.L_x_13703:
        /* <DEDUP_REMOVED lines=18> */
.L_x_13706:
[----:B------:R-:W-:Y:S05]  /*4350*/  BSYNC B1 ;  /* 0x0000000000017941 */ /* 0x000fea0003800000 */
.L_x_13705:
        /* <DEDUP_REMOVED lines=16> */
.L_x_13708:
[----:B------:R-:W-:Y:S05]  /*4460*/  BSYNC B1 ;  /* 0x0000000000017941 */ /* 0x000fea0003800000 */
.L_x_13707:
        /* <DEDUP_REMOVED lines=16> */
.L_x_13710:
[----:B------:R-:W-:Y:S05]  /*4570*/  BSYNC B1 ;  /* 0x0000000000017941 */ /* 0x000fea0003800000 */
.L_x_13709:
        /* <DEDUP_REMOVED lines=15> */
.L_x_13702:
[----:B------:R-:W-:Y:S05]  /*4670*/  BSYNC B0 ;  /* 0x0000000000007941 */ /* 0x000fea0003800000 */
.L_x_13701:
        /* <DEDUP_REMOVED lines=17> */
.L_x_13714:
[----:B------:R-:W-:Y:S05]  /*4790*/  BSYNC B1 ;  /* 0x0000000000017941 */ /* 0x000fea0003800000 */
.L_x_13713:
        /* <DEDUP_REMOVED lines=18> */
.L_x_13716:
[----:B------:R-:W-:Y:S05]  /*48c0*/  BSYNC B1 ;  /* 0x0000000000017941 */ /* 0x000fea0003800000 */
.L_x_13715:
        /* <DEDUP_REMOVED lines=16> */
.L_x_13718:
[----:B------:R-:W-:Y:S05]  /*49d0*/  BSYNC B1 ;  /* 0x0000000000017941 */ /* 0x000fea0003800000 */
.L_x_13717:
        /* <DEDUP_REMOVED lines=16> */
.L_x_13720:
[----:B------:R-:W-:Y:S05]  /*4ae0*/  BSYNC B1 ;  /* 0x0000000000017941 */ /* 0x000fea0003800000 */
.L_x_13719:
        /* <DEDUP_REMOVED lines=15> */
.L_x_13712:
[----:B------:R-:W-:Y:S05]  /*4be0*/  BSYNC B0 ;  /* 0x0000000000007941 */ /* 0x000fea0003800000 */
.L_x_13711:
        /* <DEDUP_REMOVED lines=17> */
.L_x_13724:
[----:B------:R-:W-:Y:S05]  /*4d00*/  BSYNC B1 ;  /* 0x0000000000017941 */ /* 0x000fea0003800000 */
.L_x_13723:
        /* <DEDUP_REMOVED lines=18> */
.L_x_13726:
[----:B------:R-:W-:Y:S05]  /*4e30*/  BSYNC B1 ;  /* 0x0000000000017941 */ /* 0x000fea0003800000 */
.L_x_13725:
        /* <DEDUP_REMOVED lines=16> */
.L_x_13728:
[----:B------:R-:W-:Y:S05]  /*4f40*/  BSYNC B1 ;  /* 0x0000000000017941 */ /* 0x000fea0003800000 */
.L_x_13727:
        /* <DEDUP_REMOVED lines=16> */
.L_x_13730:
[----:B------:R-:W-:Y:S05]  /*5050*/  BSYNC B1 ;  /* 0x0000000000017941 */ /* 0x000fea0003800000 */
.L_x_13729:
        /* <DEDUP_REMOVED lines=15> */
.L_x_13722:
[----:B------:R-:W-:Y:S05]  /*5150*/  BSYNC B0 ;  /* 0x0000000000007941 */ /* 0x000fea0003800000 */
.L_x_13721:
        /* <DEDUP_REMOVED lines=17> */
.L_x_13734:
[----:B------:R-:W-:Y:S05]  /*5270*/  BSYNC B1 ;  /* 0x0000000000017941 */ /* 0x000fea0003800000 */
.L_x_13733:
        /* <DEDUP_REMOVED lines=18> */
.L_x_13736:
[----:B------:R-:W-:Y:S05]  /*53a0*/  BSYNC B1 ;  /* 0x0000000000017941 */ /* 0x000fea0003800000 */
.L_x_13735:
        /* <DEDUP_REMOVED lines=16> */
.L_x_13738:
[----:B------:R-:W-:Y:S05]  /*54b0*/  BSYNC B1 ;  /* 0x0000000000017941 */ /* 0x000fea0003800000 */
.L_x_13737:
        /* <DEDUP_REMOVED lines=16> */
.L_x_13740:
[----:B------:R-:W-:Y:S05]  /*55c0*/  BSYNC B1 ;  /* 0x0000000000017941 */ /* 0x000fea0003800000 */
.L_x_13739:
        /* <DEDUP_REMOVED lines=15> */
.L_x_13732:
[----:B------:R-:W-:Y:S05]  /*56c0*/  BSYNC B0 ;  /* 0x0000000000007941 */ /* 0x000fea0003800000 */
.L_x_13731:
        /* <DEDUP_REMOVED lines=16> */
.L_x_13744:
[----:B------:R-:W-:Y:S05]  /*57d0*/  BSYNC B1 ;  /* 0x0000000000017941 */ /* 0x000fea0003800000 */
.L_x_13743:
        /* <DEDUP_REMOVED lines=18> */
.L_x_13746:
[----:B------:R-:W-:Y:S05]  /*5900*/  BSYNC B1 ;  /* 0x0000000000017941 */ /* 0x000fea0003800000 */
.L_x_13745:
        /* <DEDUP_REMOVED lines=16> */
.L_x_13748:
[----:B------:R-:W-:Y:S05]  /*5a10*/  BSYNC B1 ;  /* 0x0000000000017941 */ /* 0x000fea0003800000 */
.L_x_13747:
        /* <DEDUP_REMOVED lines=16> */
.L_x_13750:
[----:B------:R-:W-:Y:S05]  /*5b20*/  BSYNC B1 ;  /* 0x0000000000017941 */ /* 0x000fea0003800000 */
.L_x_13749:
        /* <DEDUP_REMOVED lines=15> */
.L_x_13742:
[----:B------:R-:W-:Y:S05]  /*5c20*/  BSYNC B0 ;  /* 0x0000000000007941 */ /* 0x000fea0003800000 */
.L_x_13741:
        /* <DEDUP_REMOVED lines=16> */
.L_x_13754:
[----:B------:R-:W-:Y:S05]  /*5d30*/  BSYNC B1 ;  /* 0x0000000000017941 */ /* 0x000fea0003800000 */
.L_x_13753:
        /* <DEDUP_REMOVED lines=18> */
.L_x_13756:
[----:B------:R-:W-:Y:S05]  /*5e60*/  BSYNC B1 ;  /* 0x0000000000017941 */ /* 0x000fea0003800000 */
.L_x_13755:
        /* <DEDUP_REMOVED lines=16> */
.L_x_13758:
[----:B------:R-:W-:Y:S05]  /*5f70*/  BSYNC B1 ;  /* 0x0000000000017941 */ /* 0x000fea0003800000 */
.L_x_13757:
        /* <DEDUP_REMOVED lines=16> */
.L_x_13760:
[----:B------:R-:W-:Y:S05]  /*6080*/  BSYNC B1 ;  /* 0x0000000000017941 */ /* 0x000fea0003800000 */
.L_x_13759:
        /* <DEDUP_REMOVED lines=15> */
.L_x_13752:
[----:B------:R-:W-:Y:S05]  /*6180*/  BSYNC B0 ;  /* 0x0000000000007941 */ /* 0x000fea0003800000 */
.L_x_13751:
        /* <DEDUP_REMOVED lines=16> */
.L_x_13764:
[----:B------:R-:W-:Y:S05]  /*6290*/  BSYNC B1 ;  /* 0x0000000000017941 */ /* 0x000fea0003800000 */
.L_x_13763:
        /* <DEDUP_REMOVED lines=18> */
.L_x_13766:
[----:B------:R-:W-:Y:S05]  /*63c0*/  BSYNC B1 ;  /* 0x0000000000017941 */ /* 0x000fea0003800000 */
.L_x_13765:
        /* <DEDUP_REMOVED lines=16> */
.L_x_13768:
[----:B------:R-:W-:Y:S05]  /*64d0*/  BSYNC B1 ;  /* 0x0000000000017941 */ /* 0x000fea0003800000 */
.L_x_13767:
        /* <DEDUP_REMOVED lines=16> */
.L_x_13770:
[----:B------:R-:W-:Y:S05]  /*65e0*/  BSYNC B1 ;  /* 0x0000000000017941 */ /* 0x000fea0003800000 */
.L_x_13769:
        /* <DEDUP_REMOVED lines=15> */
.L_x_13762:
[----:B------:R-:W-:Y:S05]  /*66e0*/  BSYNC B0 ;  /* 0x0000000000007941 */ /* 0x000fea0003800000 */
.L_x_13761:
        /* <DEDUP_REMOVED lines=18> */
.L_x_13774:
[----:B------:R-:W-:Y:S05]  /*6810*/  BSYNC B1 ;  /* 0x0000000000017941 */ /* 0x000fea0003800000 */
.L_x_13773:
        /* <DEDUP_REMOVED lines=18> */
.L_x_13776:
[----:B------:R-:W-:Y:S05]  /*6940*/  BSYNC B1 ;  /* 0x0000000000017941 */ /* 0x000fea0003800000 */
.L_x_13775:
        /* <DEDUP_REMOVED lines=16> */
.L_x_13778:
[----:B------:R-:W-:Y:S05]  /*6a50*/  BSYNC B1 ;  /* 0x0000000000017941 */ /* 0x000fea0003800000 */
.L_x_13777:
        /* <DEDUP_REMOVED lines=16> */
.L_x_13780:
[----:B------:R-:W-:Y:S05]  /*6b60*/  BSYNC B1 ;  /* 0x0000000000017941 */ /* 0x000fea0003800000 */
.L_x_13779:
[----:B------:R-:W-:Y:S01]  /*6b70*/  @P4 FMUL.FTZ R13, R172, c[0x0][0x1ec] ;  /* 0x00007b00ac0d4a20 */ /* 0x000fe20000410000 */
[----:B------:R-:W-:Y:S02]  /*6b80*/  @P4 LOP3.LUT P3, RZ, R2, 0xff000000, RZ, 0xc0, !PT ;  /* 0xff00000002ff4812 */ /* 0x000fe4000786c0ff */
[----:B------:R-:W-:Y:S01]  /*6b90*/  SEL R167, R172, R167, P5 ;  /* 0x000000a7aca77207 */ /* 0x000fe20002800000 */
[----:B------:R-:W-:-:S05]  /*6ba0*/  @P4 FMUL.FTZ R13, R13, c[0x0][0x1e8] ;  /* 0x00007a000d0d4a20 */ /* 0x000fca0000410000 */
[----:B------:R-:W-:Y:S02]  /*6bb0*/  @P4 SEL R171, R13, RZ, P3 ;  /* 0x000000ff0dab4207 */ /* 0x000fe40001800000 */
[----:B------:R-:W-:-:S04]  /*6bc0*/  ISETP.NE.U32.AND P3, PT, RZ, c[0x0][0x258], PT ;  /* 0x00009600ff007a0c */ /* 0x000fc80003f65070 */
[----:B------:R-:W-:-:S13]  /*6bd0*/  ISETP.NE.AND.EX P3, PT, RZ, c[0x0][0x25c], PT, P3 ;  /* 0x00009700ff007a0c */ /* 0x000fda0003f65330 */
[----:B------:R-:W-:-:S05]  /*6be0*/  @P3 MOV R13, 0x10 ;  /* 0x00000010000d3802 */ /* 0x000fca0000000f00 */
[----:B------:R-:W-:-:S04]  /*6bf0*/  @P3 IMAD.WIDE.U32 R172, R16, R13, c[0x0][0x258] ;  /* 0x0000960010ac3625 */ /* 0x000fc800078e000d */
[----:B------:R-:W-:Y:S01]  /*6c00*/  @P4 IMAD.MOV.U32 R13, RZ, RZ, 0x10 ;  /* 0x00000010ff0d4424 */ /* 0x000fe200078e00ff */
[----:B------:R2:W-:Y:S03]  /*6c10*/  @P3 STG.E.128 [R172.64], R164 ;  /* 0x000000a4ac003986 */ /* 0x0005e6000c101d04 */
[----:B--2---:R-:W-:-:S05]  /*6c20*/  @P4 IMAD.WIDE.U32 R172, R0, R13, c[0x0][0x248] ;  /* 0x0000920000ac4625 */ /* 0x004fca00078e000d */
[----:B------:R2:W-:Y:S02]  /*6c30*/  @P4 STG.E.128 [R172.64], R168 ;  /* 0x000000a8ac004986 */ /* 0x0005e4000c101d04 */
.L_x_13772:
[----:B------:R-:W-:Y:S05]  /*6c40*/  BSYNC B0 ;  /* 0x0000000000007941 */ /* 0x000fea0003800000 */
.L_x_13771:
[----:B------:R-:W3:Y:S01]  /*6c50*/  LDL.LU R0, [R1+0x1c] ;  /* 0x00001c0001007983 */ /* 0x000ee20000300800 */
[----:B------:R-:W-:Y:S02]  /*6c60*/  IADD3 R15, R15, c[0x0][0x160], RZ ;  /* 0x000058000f0f7a10 */ /* 0x000fe40007ffe0ff */
[----:B---3--:R-:W-:-:S04]  /*6c70*/  LOP3.LUT P3, RZ, R0, 0xff, RZ, 0xc0, !PT ;  /* 0x000000ff00ff7812 */ /* 0x008fc8000786c0ff */
[----:B------:R-:W-:Y:S02]  /*6c80*/  SEL R0, RZ, 0x1, P3 ;  /* 0x00000001ff007807 */ /* 0x000fe40001800000 */
[----:B------:R-:W-:-:S03]  /*6c90*/  ISETP.GE.AND P3, PT, R15, c[0x0][0x164], PT ;  /* 0x000059000f007a0c */ /* 0x000fc60003f66270 */
[----:B------:R3:W-:Y:S10]  /*6ca0*/  STL.S16 [R1+0x1c], R0 ;  /* 0x00001c0001007387 */ /* 0x0007f40000100600 */
[----:B0123-5:R-:W-:Y:S01]  /*6cb0*/  @P3 CALL.REL.NOINC `(.L_x_13639) ;  /* 0x0000001000003944 */ /* 0x02ffe20003c00000 */
[----:B------:R-:W-:Y:S05]  /*6cc0*/  BRA `(.L_x_13781) ;  /* 0xffff9b7000007947 */ /* 0x000fea000383ffff */
.L_x_13639:
[----:B0-----:R-:W0:Y:S01]  /*6cd0*/  S2UR UR6, SR_CTAID.X ;  /* 0x00000000000679c3 */ /* 0x001e220000002500 */
[----:B------:R-:W0:Y:S01]  /*6ce0*/  S2R R2, SR_TID.X ;  /* 0x0000000000027919 */ /* 0x000e220000002100 */
[----:B------:R-:W-:-:S02]  /*6cf0*/  LOP3.LUT P3, RZ, R12, 0xffffff80, RZ, 0xc0, !PT ;  /* 0xffffff800cff7812 */ /* 0x000fc4000786c0ff */
[C---:B------:R-:W-:Y:S02]  /*6d00*/  ISETP.GE.U32.AND P4, PT, R12.reuse, 0x100, PT ;  /* 0x000001000c00780c */ /* 0x040fe40003f86070 */
[----:B------:R-:W-:Y:S02]  /*6d10*/  ISETP.GE.U32.AND P5, PT, R12, 0x200, PT ;  /* 0x000002000c00780c */ /* 0x000fe40003fa6070 */
        /* <DEDUP_REMOVED lines=19> */
[----:B------:R-:W-:Y:S01]  /*6e50*/  ISETP.GE.U32.AND P4, PT, R12, 0x280, PT ;  /* 0x000002800c00780c */ /* 0x000fe20003f86070 */
[----:B------:R-:W-:-:S04]  /*6e60*/  @P3 IMAD.MOV.U32 R13, RZ, RZ, 0x10 ;  /* 0x00000010ff0d3424 */ /* 0x000fc800078e00ff */
[----:B------:R-:W-:-:S04]  /*6e70*/  @P3 IMAD.WIDE.U32 R10, R0, R13, c[0x0][0x220] ;  /* 0x00008800000a3625 */ /* 0x000fc800078e000d */
[C---:B0-----:R-:W-:Y:S01]  /*6e80*/  @P3 IMAD.WIDE.U32 R2, R0.reuse, R13, c[0x0][0x228] ;  /* 0x00008a0000023625 */ /* 0x041fe200078e000d */
[----:B------:R-:W-:Y:S01]  /*6e90*/  @P3 STG.E.128 [R10.64], R88 ;  /* 0x000000580a003986 */ /* 0x000fe2000c101d04 */
[----:B------:R-:W-:Y:S02]  /*6ea0*/  @P3 IADD3 R0, R0, 0x80, RZ ;  /* 0x0000008000003810 */ /* 0x000fe40007ffe0ff */
[----:B------:R-:W-:Y:S01]  /*6eb0*/  @P5 MOV R13, 0x10 ;  /* 0x00000010000d5802 */ /* 0x000fe20000000f00 */
[----:B------:R0:W-:Y:S01]  /*6ec0*/  @P3 STG.E.128 [R2.64], R52 ;  /* 0x0000003402003986 */ /* 0x0001e2000c101d04 */
[----:B------:R-:W-:Y:S02]  /*6ed0*/  ISETP.GE.U32.AND P3, PT, R12, 0x300, PT ;  /* 0x000003000c00780c */ /* 0x000fe40003f66070 */
[----:B------:R-:W-:Y:S01]  /*6ee0*/  @P4 MOV R15, 0x10 ;  /* 0x00000010000f4802 */ /* 0x000fe20000000f00 */
        /* <DEDUP_REMOVED lines=10> */
[----:B------:R3:W-:Y:S02]  /*6f90*/  @P4 STG.E.128 [R14.64], R60 ;  /* 0x0000003c0e004986 */ /* 0x0007e4000c101d04 */
[----:B0-----:R-:W-:-:S04]  /*6fa0*/  @P3 IMAD.WIDE.U32 R2, R0, R13, c[0x0][0x220] ;  /* 0x0000880000023625 */ /* 0x001fc800078e000d */
[C---:B------:R-:W-:Y:S01]  /*6fb0*/  @P3 IMAD.WIDE.U32 R10, R0.reuse, R13, c[0x0][0x228] ;  /* 0x00008a00000a3625 */ /* 0x040fe200078e000d */
[----:B------:R-:W-:Y:S01]  /*6fc0*/  @P3 IADD3 R0, R0, 0x80, RZ ;  /* 0x0000008000003810 */ /* 0x000fe20007ffe0ff */
[----:B------:R3:W-:Y:S02]  /*6fd0*/  @P3 STG.E.128 [R2.64], R100 ;  /* 0x0000006402003986 */ /* 0x0007e4000c101d04 */
[----:B------:R-:W-:Y:S02]  /*6fe0*/  @P2 IMAD.MOV.U32 R13, RZ, RZ, 0x10 ;  /* 0x00000010ff0d2424 */ /* 0x000fe400078e00ff */
[-C--:B------:R-:W-:Y:S01]  /*6ff0*/  @P0 IMAD.WIDE.U32 R16, R0, R19.reuse, c[0x0][0x220] ;  /* 0x0000880000100625 */ /* 0x080fe200078e0013 */
[----:B------:R3:W-:Y:S01]  /*7000*/  @P3 STG.E.128 [R10.64], R64 ;  /* 0x000000400a003986 */ /* 0x0007e2000c101d04 */
[----:B------:R-:W-:Y:S02]  /*7010*/  ISETP.GE.U32.AND P3, PT, R12, 0x500, PT ;  /* 0x000005000c00780c */ /* 0x000fe40003f66070 */
        /* <DEDUP_REMOVED lines=21> */
.L_x_13679:
[----:B------:R-:W-:Y:S01]  /*7170*/  HFMA2.MMA R184, -RZ, RZ, 0, 1.847743988037109375e-06 ;  /* 0x0000001fffb87435 */ /* 0x000fe200000001ff */
[----:B------:R-:W-:Y:S01]  /*7180*/  MOV R173, R186 ;  /* 0x000000ba00ad7202 */ /* 0x000fe20000000f00 */
[----:B------:R-:W-:Y:S01]  /*7190*/  IMAD.MOV.U32 R0, RZ, RZ, 0x10 ;  /* 0x00000010ff007424 */ /* 0x000fe200078e00ff */
[----:B------:R-:W-:Y:S02]  /*71a0*/  MOV R179, 0xffffffff ;  /* 0xffffffff00b37802 */ /* 0x000fe40000000f00 */
[----:B------:R-:W-:-:S02]  /*71b0*/  MOV R172, 0x71d0 ;  /* 0x000071d000ac7802 */ /* 0x000fc40000000f00 */
[----:B-----5:R-:W-:Y:S05]  /*71c0*/  CALL.REL.NOINC `($__internal_191_$__cuda_sm70_shflsync_down_p) ;  /* 0x0000045000007944 */ /* 0x020fea0003c00000 */
[----:B-1----:R-:W-:Y:S01]  /*71d0*/  IMAD.MOV.U32 R174, RZ, RZ, R0 ;  /* 0x000000ffffae7224 */ /* 0x002fe200078e0000 */
[----:B------:R-:W-:Y:S05]  /*71e0*/  BRA `(.L_x_13782) ;  /* 0xffffc0a000007947 */ /* 0x000fea000383ffff */
.L_x_13680:
[----:B------:R-:W-:Y:S01]  /*71f0*/  HFMA2.MMA R0, -RZ, RZ, 0, 9.5367431640625e-07 ;  /* 0x00000010ff007435 */ /* 0x000fe200000001ff */
[----:B------:R-:W-:Y:S01]  /*7200*/  MOV R173, R185 ;  /* 0x000000b900ad7202 */ /* 0x000fe20000000f00 */
[----:B------:R-:W-:Y:S01]  /*7210*/  IMAD.MOV.U32 R184, RZ, RZ, 0x1f ;  /* 0x0000001fffb87424 */ /* 0x000fe200078e00ff */
[----:B------:R-:W-:-:S02]  /*7220*/  MOV R179, 0xffffffff ;  /* 0xffffffff00b37802 */ /* 0x000fc40000000f00 */
[----:B------:R-:W-:Y:S02]  /*7230*/  MOV R172, 0x7250 ;  /* 0x0000725000ac7802 */ /* 0x000fe40000000f00 */
[----:B01---5:R-:W-:Y:S05]  /*7240*/  CALL.REL.NOINC `($__internal_191_$__cuda_sm70_shflsync_down_p) ;  /* 0x000003d000007944 */ /* 0x023fea0003c00000 */
[----:B------:R-:W-:Y:S01]  /*7250*/  FADD.FTZ R174, R174, R186 ;  /* 0x000000baaeae7221 */ /* 0x000fe20000010000 */
[----:B------:R-:W-:Y:S01]  /*7260*/  MOV R179, 0xffffffff ;  /* 0xffffffff00b37802 */ /* 0x000fe20000000f00 */
[----:B-1----:R-:W-:Y:S01]  /*7270*/  FADD.FTZ R175, R185, R0 ;  /* 0x00000000b9af7221 */ /* 0x002fe20000010000 */
[----:B------:R-:W-:Y:S01]  /*7280*/  HFMA2.MMA R0, -RZ, RZ, 0, 4.76837158203125e-07 ;  /* 0x00000008ff007435 */ /* 0x000fe200000001ff */
[----:B------:R-:W-:Y:S01]  /*7290*/  IMAD.MOV.U32 R184, RZ, RZ, 0x1f ;  /* 0x0000001fffb87424 */ /* 0x000fe200078e00ff */
[----:B------:R-:W-:Y:S02]  /*72a0*/  MOV R173, R174 ;  /* 0x000000ae00ad7202 */ /* 0x000fe40000000f00 */
[----:B------:R-:W-:Y:S02]  /*72b0*/  MOV R172, 0x72d0 ;  /* 0x000072d000ac7802 */ /* 0x000fe40000000f00 */
[----:B------:R-:W-:Y:S05]  /*72c0*/  CALL.REL.NOINC `($__internal_191_$__cuda_sm70_shflsync_down_p) ;  /* 0x0000035000007944 */ /* 0x000fea0003c00000 */
[----:B-1----:R-:W-:Y:S01]  /*72d0*/  IMAD.MOV.U32 R177, RZ, RZ, R0 ;  /* 0x000000ffffb17224 */ /* 0x002fe200078e0000 */
[----:B------:R-:W-:Y:S01]  /*72e0*/  HFMA2.MMA R0, -RZ, RZ, 0, 4.76837158203125e-07 ;  /* 0x00000008ff007435 */ /* 0x000fe200000001ff */
[----:B------:R-:W-:Y:S01]  /*72f0*/  MOV R173, R175 ;  /* 0x000000af00ad7202 */ /* 0x000fe20000000f00 */
[----:B------:R-:W-:Y:S01]  /*7300*/  IMAD.MOV.U32 R184, RZ, RZ, 0x1f ;  /* 0x0000001fffb87424 */ /* 0x000fe200078e00ff */
[----:B------:R-:W-:-:S02]  /*7310*/  MOV R179, 0xffffffff ;  /* 0xffffffff00b37802 */ /* 0x000fc40000000f00 */
[----:B------:R-:W-:Y:S02]  /*7320*/  MOV R172, 0x7340 ;  /* 0x0000734000ac7802 */ /* 0x000fe40000000f00 */
[----:B------:R-:W-:Y:S05]  /*7330*/  CALL.REL.NOINC `($__internal_191_$__cuda_sm70_shflsync_down_p) ;  /* 0x000002e000007944 */ /* 0x000fea0003c00000 */
[----:B------:R-:W-:Y:S01]  /*7340*/  FADD.FTZ R174, R177, R174 ;  /* 0x000000aeb1ae7221 */ /* 0x000fe20000010000 */
[----:B------:R-:W-:Y:S01]  /*7350*/  MOV R179, 0xffffffff ;  /* 0xffffffff00b37802 */ /* 0x000fe20000000f00 */
[----:B-1----:R-:W-:Y:S01]  /*7360*/  FADD.FTZ R175, R175, R0 ;  /* 0x00000000afaf7221 */ /* 0x002fe20000010000 */
[----:B------:R-:W-:Y:S01]  /*7370*/  HFMA2.MMA R0, -RZ, RZ, 0, 2.384185791015625e-07 ;  /* 0x00000004ff007435 */ /* 0x000fe200000001ff */
[----:B------:R-:W-:Y:S01]  /*7380*/  IMAD.MOV.U32 R184, RZ, RZ, 0x1f ;  /* 0x0000001fffb87424 */ /* 0x000fe200078e00ff */
[----:B------:R-:W-:Y:S02]  /*7390*/  MOV R173, R174 ;  /* 0x000000ae00ad7202 */ /* 0x000fe40000000f00 */
[----:B------:R-:W-:Y:S02]  /*73a0*/  MOV R172, 0x73c0 ;  /* 0x000073c000ac7802 */ /* 0x000fe40000000f00 */
[----:B------:R-:W-:Y:S05]  /*73b0*/  CALL.REL.NOINC `($__internal_191_$__cuda_sm70_shflsync_down_p) ;  /* 0x0000026000007944 */ /* 0x000fea0003c00000 */
[----:B-1----:R-:W-:Y:S01]  /*73c0*/  IMAD.MOV.U32 R177, RZ, RZ, R0 ;  /* 0x000000ffffb17224 */ /* 0x002fe200078e0000 */
[----:B------:R-:W-:Y:S01]  /*73d0*/  HFMA2.MMA R0, -RZ, RZ, 0, 2.384185791015625e-07 ;  /* 0x00000004ff007435 */ /* 0x000fe200000001ff */
        /* <DEDUP_REMOVED lines=8> */
[----:B------:R-:W-:Y:S01]  /*7460*/  HFMA2.MMA R0, -RZ, RZ, 0, 1.1920928955078125e-07 ;  /* 0x00000002ff007435 */ /* 0x000fe200000001ff */
[----:B------:R-:W-:Y:S01]  /*7470*/  IMAD.MOV.U32 R184, RZ, RZ, 0x1f ;  /* 0x0000001fffb87424 */ /* 0x000fe200078e00ff */
[----:B------:R-:W-:Y:S02]  /*7480*/  MOV R173, R174 ;  /* 0x000000ae00ad7202 */ /* 0x000fe40000000f00 */
[----:B------:R-:W-:Y:S02]  /*7490*/  MOV R172, 0x74b0 ;  /* 0x000074b000ac7802 */ /* 0x000fe40000000f00 */
[----:B------:R-:W-:Y:S05]  /*74a0*/  CALL.REL.NOINC `($__internal_191_$__cuda_sm70_shflsync_down_p) ;  /* 0x0000017000007944 */ /* 0x000fea0003c00000 */
[----:B-1----:R-:W-:Y:S01]  /*74b0*/  IMAD.MOV.U32 R177, RZ, RZ, R0 ;  /* 0x000000ffffb17224 */ /* 0x002fe200078e0000 */
[----:B------:R-:W-:Y:S01]  /*74c0*/  HFMA2.MMA R0, -RZ, RZ, 0, 1.1920928955078125e-07 ;  /* 0x00000002ff007435 */ /* 0x000fe200000001ff */
        /* <DEDUP_REMOVED lines=8> */
[----:B------:R-:W-:Y:S01]  /*7550*/  HFMA2.MMA R0, -RZ, RZ, 0, 5.9604644775390625e-08 ;  /* 0x00000001ff007435 */ /* 0x000fe200000001ff */
[----:B------:R-:W-:Y:S01]  /*7560*/  IMAD.MOV.U32 R179, RZ, RZ, -0x1 ;  /* 0xffffffffffb37424 */ /* 0x000fe200078e00ff */
[----:B------:R-:W-:Y:S02]  /*7570*/  MOV R173, R174 ;  /* 0x000000ae00ad7202 */ /* 0x000fe40000000f00 */
[----:B------:R-:W-:Y:S02]  /*7580*/  MOV R172, 0x75a0 ;  /* 0x000075a000ac7802 */ /* 0x000fe40000000f00 */
[----:B------:R-:W-:Y:S05]  /*7590*/  CALL.REL.NOINC `($__internal_191_$__cuda_sm70_shflsync_down_p) ;  /* 0x0000008000007944 */ /* 0x000fea0003c00000 */
[----:B------:R-:W-:Y:S01]  /*75a0*/  HFMA2.MMA R184, -RZ, RZ, 0, 1.847743988037109375e-06 ;  /* 0x0000001fffb87435 */ /* 0x000fe200000001ff */
[----:B-1----:R-:W-:Y:S01]  /*75b0*/  MOV R177, R0 ;  /* 0x0000000000b17202 */ /* 0x002fe20000000f00 */
[----:B------:R-:W-:Y:S01]  /*75c0*/  IMAD.MOV.U32 R0, RZ, RZ, 0x1 ;  /* 0x00000001ff007424 */ /* 0x000fe200078e00ff */
[----:B------:R-:W-:-:S02]  /*75d0*/  MOV R173, R175 ;  /* 0x000000af00ad7202 */ /* 0x000fc40000000f00 */
[----:B------:R-:W-:Y:S02]  /*75e0*/  MOV R179, 0xffffffff ;  /* 0xffffffff00b37802 */ /* 0x000fe40000000f00 */
[----:B------:R-:W-:Y:S02]  /*75f0*/  MOV R172, 0x7610 ;  /* 0x0000761000ac7802 */ /* 0x000fe40000000f00 */
[----:B------:R-:W-:Y:S05]  /*7600*/  CALL.REL.NOINC `($__internal_191_$__cuda_sm70_shflsync_down_p) ;  /* 0x0000001000007944 */ /* 0x000fea0003c00000 */
[----:B-1----:R-:W-:Y:S05]  /*7610*/  BRA `(.L_x_13783) ;  /* 0xffffbd9000007947 */ /* 0x002fea000383ffff */
        .weak           $__internal_191_$__cuda_sm70_shflsync_down_p
        .type           $__internal_191_$__cuda_sm70_shflsync_down_p,@function
        .size           $__internal_191_$__cuda_sm70_shflsync_down_p,(.L_x_14409 - $__internal_191_$__cuda_sm70_shflsync_down_p)
$__internal_191_$__cuda_sm70_shflsync_down_p:
[----:B------:R-:W-:Y:S04]  /*7620*/  WARPSYNC R179 ;  /* 0x000000b300007348 */ /* 0x000fe80003800000 */
[----:B------:R0:W1:Y:S02]  /*7630*/  SHFL.DOWN PT, R0, R173, R0, R184 ;  /* 0x08000000ad007389 */ /* 0x00006400000e00b8 */
[----:B0-----:R-:W-:-:S06]  /*7640*/  HFMA2.MMA R173, -RZ, RZ, 0, 0 ;  /* 0x00000000ffad7435 */ /* 0x001fcc00000001ff */
[----:B------:R-:W-:Y:S05]  /*7650*/  RET.REL.NODEC R172 `(_ZN10layer_norm13ln_bwd_kernelINS_13Kernel_traitsIfffffjLj5120ELj1ELj1ELj4ELj16ENS_18Kernel_traits_baseILj5120EfffffjLj128EEEEELb1ELb0ELb1ELb0EEEvNS_9BwdParamsE) ;  /* 0xffff89a0ac007950 */ /* 0x000fea0003c3ffff */
.L_x_13784:
        /* <DEDUP_REMOVED lines=10> */
.L_x_14409:


//--------------------- .text._ZN10layer_norm22ln_bwd_finalize_kernelINS_22Kernel_traits_finalizeILj5120EfffffjLb0ELj1024ELj4ENS_18Kernel_traits_baseILj5120EfffffjLj1024EEEEELb0ELb1EEEvNS_9BwdParamsE --------------------------
	.section	.text._ZN10layer_norm22ln_bwd_finalize_kernelINS_22Kernel_traits_finalizeILj5120EfffffjLb0ELj1024ELj4ENS_18Kernel_traits_baseILj5120EfffffjLj1024EEEEELb0ELb1EEEvNS_9BwdParamsE,"ax",@progbits
	.sectioninfo	@"SHI_REGISTERS=32"
	.align	128
        .global         _ZN10layer_norm22ln_bwd_finalize_kernelINS_22Kernel_traits_finalizeILj5120EfffffjLb0ELj1024ELj4ENS_18Kernel_traits_baseILj5120EfffffjLj1024EEEEELb0ELb1EEEvNS_9BwdParamsE
        .type           _ZN10layer_norm22ln_bwd_finalize_kernelINS_22Kernel_traits_finalizeILj5120EfffffjLb0ELj1024ELj4ENS_18Kernel_traits_baseILj5120EfffffjLj1024EEEEELb0ELb1EEEvNS_9BwdParamsE,@function
        .size           _ZN10layer_norm22ln_bwd_finalize_kernelINS_22Kernel_traits_finalizeILj5120EfffffjLb0ELj1024ELj4ENS_18Kernel_traits_baseILj5120EfffffjLj1024EEEEELb0ELb1EEEvNS_9BwdParamsE,(.L_x_14410 - _ZN10layer_norm22ln_bwd_finalize_kernelINS_22Kernel_traits_finalizeILj5120EfffffjLb0ELj1024ELj4ENS_18Kernel_traits_baseILj5120EfffffjLj1024EEEEELb0ELb1EEEvNS_9BwdParamsE)
        .other          _ZN10layer_norm22ln_bwd_finalize_kernelINS_22Kernel_traits_finalizeILj5120EfffffjLb0ELj1024ELj4ENS_18Kernel_traits_baseILj5120EfffffjLj1024EEEEELb0ELb1EEEvNS_9BwdParamsE,@"STO_CUDA_ENTRY STV_DEFAULT"
_ZN10layer_norm22ln_bwd_finalize_kernelINS_22Kernel_traits_finalizeILj5120EfffffjLb0ELj1024ELj4ENS_18Kernel_traits_baseILj5120EfffffjLj1024EEEEELb0ELb1EEEvNS_9BwdParamsE:
.text._ZN10layer_norm22ln_bwd_finalize_kernelINS_22Kernel_traits_finalizeILj5120EfffffjLb0ELj1024ELj4ENS_18Kernel_traits_baseILj5120EfffffjLj1024EEEEELb0ELb1EEEvNS_9BwdParamsE:
        /* <DEDUP_REMOVED lines=19> */
.L_x_13795:
        /* <DEDUP_REMOVED lines=27> */
.L_x_13789:
        /* <DEDUP_REMOVED lines=35> */
.L_x_13788:
[----:B------:R-:W-:Y:S05]  /*0510*/  BSYNC B1 ;  /* 0x0000000000017941 */ /* 0x000fea0003800000 */
.L_x_13787:
        /* <DEDUP_REMOVED lines=23> */
.L_x_13791:
[----:B------:R-:W-:Y:S05]  /*0690*/  BSYNC B1 ;  /* 0x0000000000017941 */ /* 0x000fea0003800000 */
.L_x_13790:
        /* <DEDUP_REMOVED lines=10> */
.L_x_13786:
[----:B------:R-:W-:Y:S05]  /*0740*/  BSYNC B0 ;  /* 0x0000000000007941 */ /* 0x000fea0003800000 */
.L_x_13785:
        /* <DEDUP_REMOVED lines=11> */
.L_x_13796:
        /* <DEDUP_REMOVED lines=18> */
.L_x_13797:
[----:B------:R-:W-:Y:S01]  /*0920*/  @!P1 SHF.R.U32.HI R2, RZ, 0x3, R0 ;  /* 0x00000003ff029819 */ /* 0x000fe20000011600 */
[----:B---3--:R-:W-:Y:S02]  /*0930*/  FADD.FTZ R5, R5, R10 ;  /* 0x0000000a05057221 */ /* 0x008fe40000010000 */
[----:B--2---:R-:W-:Y:S01]  /*0940*/  FADD.FTZ R7, R7, R4 ;  /* 0x0000000407077221 */ /* 0x004fe20000010000 */
[----:B------:R-:W-:-:S05]  /*0950*/  @!P1 LOP3.LUT R2, R2, 0x1ffffffc, RZ, 0xc0, !PT ;  /* 0x1ffffffc02029812 */ /* 0x000fca00078ec0ff */
[----:B------:R2:W-:Y:S04]  /*0960*/  @!P1 STS [R2+0x2000], R5 ;  /* 0x0020000502009388 */ /* 0x0005e80000000800 */
[----:B------:R2:W-:Y:S02]  /*0970*/  @!P1 STS [R2+0x2080], R7 ;  /* 0x0020800702009388 */ /* 0x0005e40000000800 */
.L_x_13792:
        /* <DEDUP_REMOVED lines=14> */
.L_x_13793:
[----:B------:R-:W-:Y:S01]  /*0a60*/  HFMA2.MMA R9, -RZ, RZ, 0, 5.9604644775390625e-08 ;  /* 0x00000001ff097435 */ /* 0x000fe200000001ff */
[----:B--2---:R-:W-:Y:S01]  /*0a70*/  IMAD.MOV.U32 R10, RZ, RZ, R4 ;  /* 0x000000ffff0a7224 */ /* 0x004fe200078e0004 */
[----:B------:R-:W-:Y:S01]  /*0a80*/  MOV R11, 0xffffffff ;  /* 0xffffffff000b7802 */ /* 0x000fe20000000f00 */
[----:B------:R-:W-:Y:S01]  /*0a90*/  IMAD.MOV.U32 R6, RZ, RZ, 0x1f ;  /* 0x0000001fff067424 */ /* 0x000fe200078e00ff */
[----:B------:R-:W-:-:S02]  /*0aa0*/  MOV R2, 0xac0 ;  /* 0x00000ac000027802 */ /* 0x000fc40000000f00 */
[----:B01----:R-:W-:Y:S05]  /*0ab0*/  CALL.REL.NOINC `($__internal_192_$__cuda_sm70_shflsync_bfly_p) ;  /* 0x000003c000007944 */ /* 0x003fea0003c00000 */
[----:B-1----:R-:W-:Y:S01]  /*0ac0*/  MOV R3, R6 ;  /* 0x0000000600037202 */ /* 0x002fe20000000f00 */
[----:B0-----:R-:W-:Y:S05]  /*0ad0*/  BRA `(.L_x_13796) ;  /* 0xfffffd2000007947 */ /* 0x001fea000383ffff */
.L_x_13794:
[----:B------:R-:W-:Y:S01]  /*0ae0*/  HFMA2.MMA R9, -RZ, RZ, 0, 1.1920928955078125e-07 ;  /* 0x00000002ff097435 */ /* 0x000fe200000001ff */
[----:B------:R-:W-:Y:S01]  /*0af0*/  IMAD.MOV.U32 R10, RZ, RZ, R13 ;  /* 0x000000ffff0a7224 */ /* 0x000fe200078e000d */
[----:B------:R-:W-:Y:S01]  /*0b00*/  MOV R6, 0x1f ;  /* 0x0000001f00067802 */ /* 0x000fe20000000f00 */
[----:B------:R-:W-:Y:S01]  /*0b10*/  IMAD.MOV.U32 R11, RZ, RZ, -0x1 ;  /* 0xffffffffff0b7424 */ /* 0x000fe200078e00ff */
[----:B------:R-:W-:-:S02]  /*0b20*/  MOV R2, 0xb40 ;  /* 0x00000b4000027802 */ /* 0x000fc40000000f00 */
[----:B012---:R-:W-:Y:S05]  /*0b30*/  CALL.REL.NOINC `($__internal_192_$__cuda_sm70_shflsync_bfly_p) ;  /* 0x0000034000007944 */ /* 0x007fea0003c00000 */
[----:B0-----:R-:W-:Y:S01]  /*0b40*/  HFMA2.MMA R9, -RZ, RZ, 0, 2.384185791015625e-07 ;  /* 0x00000004ff097435 */ /* 0x001fe200000001ff */
[----:B-1----:R-:W-:Y:S01]  /*0b50*/  FADD.FTZ R10, R13, R6 ;  /* 0x000000060d0a7221 */ /* 0x002fe20000010000 */
[----:B------:R-:W-:Y:S01]  /*0b60*/  MOV R6, 0x1f ;  /* 0x0000001f00067802 */ /* 0x000fe20000000f00 */
[----:B------:R-:W-:Y:S01]  /*0b70*/  IMAD.MOV.U32 R11, RZ, RZ, -0x1 ;  /* 0xffffffffff0b7424 */ /* 0x000fe200078e00ff */
[----:B------:R-:W-:-:S02]  /*0b80*/  MOV R2, 0xba0 ;  /* 0x00000ba000027802 */ /* 0x000fc40000000f00 */
[----:B------:R-:W-:Y:S05]  /*0b90*/  CALL.REL.NOINC `($__internal_192_$__cuda_sm70_shflsync_bfly_p) ;  /* 0x000002e000007944 */ /* 0x000fea0003c00000 */
[----:B0-----:R-:W-:Y:S01]  /*0ba0*/  HFMA2.MMA R9, -RZ, RZ, 0, 4.76837158203125e-07 ;  /* 0x00000008ff097435 */ /* 0x001fe200000001ff */
[----:B-1----:R-:W-:Y:S01]  /*0bb0*/  FADD.FTZ R10, R10, R6 ;  /* 0x000000060a0a7221 */ /* 0x002fe20000010000 */
[----:B------:R-:W-:Y:S01]  /*0bc0*/  MOV R6, 0x1f ;  /* 0x0000001f00067802 */ /* 0x000fe20000000f00 */
[----:B------:R-:W-:Y:S01]  /*0bd0*/  IMAD.MOV.U32 R11, RZ, RZ, -0x1 ;  /* 0xffffffffff0b7424 */ /* 0x000fe200078e00ff */
[----:B------:R-:W-:-:S02]  /*0be0*/  MOV R2, 0xc00 ;  /* 0x00000c0000027802 */ /* 0x000fc40000000f00 */
[----:B------:R-:W-:Y:S05]  /*0bf0*/  CALL.REL.NOINC `($__internal_192_$__cuda_sm70_shflsync_bfly_p) ;  /* 0x0000028000007944 */ /* 0x000fea0003c00000 */
[----:B-1----:R-:W-:Y:S01]  /*0c00*/  FADD.FTZ R4, R10, R6 ;  /* 0x000000060a047221 */ /* 0x002fe20000010000 */
[----:B0-----:R-:W-:Y:S01]  /*0c10*/  HFMA2.MMA R9, -RZ, RZ, 0, 9.5367431640625e-07 ;  /* 0x00000010ff097435 */ /* 0x001fe200000001ff */
[----:B------:R-:W-:Y:S01]  /*0c20*/  MOV R6, 0x1f ;  /* 0x0000001f00067802 */ /* 0x000fe20000000f00 */
[----:B------:R-:W-:Y:S01]  /*0c30*/  IMAD.MOV.U32 R11, RZ, RZ, -0x1 ;  /* 0xffffffffff0b7424 */ /* 0x000fe200078e00ff */
[----:B------:R-:W-:-:S02]  /*0c40*/  MOV R2, 0xc70 ;  /* 0x00000c7000027802 */ /* 0x000fc40000000f00 */
[----:B------:R-:W-:Y:S02]  /*0c50*/  MOV R10, R4 ;  /* 0x00000004000a7202 */ /* 0x000fe40000000f00 */
[----:B------:R-:W-:Y:S05]  /*0c60*/  CALL.REL.NOINC `($__internal_192_$__cuda_sm70_shflsync_bfly_p) ;  /* 0x0000021000007944 */ /* 0x000fea0003c00000 */
[----:B0-----:R-:W-:Y:S01]  /*0c70*/  HFMA2.MMA R9, -RZ, RZ, 0, 5.9604644775390625e-08 ;  /* 0x00000001ff097435 */ /* 0x001fe200000001ff */
[----:B-1----:R-:W-:Y:S01]  /*0c80*/  MOV R7, R6 ;  /* 0x0000000600077202 */ /* 0x002fe20000000f00 */
[----:B------:R-:W-:Y:S01]  /*0c90*/  IMAD.MOV.U32 R10, RZ, RZ, R5 ;  /* 0x000000ffff0a7224 */ /* 0x000fe200078e0005 */
[----:B------:R-:W-:Y:S01]  /*0ca0*/  MOV R6, 0x1f ;  /* 0x0000001f00067802 */ /* 0x000fe20000000f00 */
[----:B------:R-:W-:Y:S01]  /*0cb0*/  IMAD.MOV.U32 R11, RZ, RZ, -0x1 ;  /* 0xffffffffff0b7424 */ /* 0x000fe200078e00ff */
[----:B------:R-:W-:Y:S02]  /*0cc0*/  MOV R2, 0xce0 ;  /* 0x00000ce000027802 */ /* 0x000fe40000000f00 */
[----:B------:R-:W-:Y:S05]  /*0cd0*/  CALL.REL.NOINC `($__internal_192_$__cuda_sm70_shflsync_bfly_p) ;  /* 0x000001a000007944 */ /* 0x000fea0003c00000 */
[----:B0-----:R-:W-:Y:S01]  /*0ce0*/  HFMA2.MMA R9, -RZ, RZ, 0, 1.1920928955078125e-07 ;  /* 0x00000002ff097435 */ /* 0x001fe200000001ff */
[----:B-1----:R-:W-:Y:S01]  /*0cf0*/  FADD.FTZ R10, R5, R6 ;  /* 0x00000006050a7221 */ /* 0x002fe20000010000 */
[----:B------:R-:W-:Y:S01]  /*0d00*/  MOV R6, 0x1f ;  /* 0x0000001f00067802 */ /* 0x000fe20000000f00 */
[----:B------:R-:W-:Y:S01]  /*0d10*/  IMAD.MOV.U32 R11, RZ, RZ, -0x1 ;  /* 0xffffffffff0b7424 */ /* 0x000fe200078e00ff */
[----:B------:R-:W-:Y:S02]  /*0d20*/  MOV R2, 0xd40 ;  /* 0x00000d4000027802 */ /* 0x000fe40000000f00 */
[----:B------:R-:W-:Y:S05]  /*0d30*/  CALL.REL.NOINC `($__internal_192_$__cuda_sm70_shflsync_bfly_p) ;  /* 0x0000014000007944 */ /* 0x000fea0003c00000 */
        /* <DEDUP_REMOVED lines=12> */
[----:B0-----:R-:W-:Y:S01]  /*0e00*/  HFMA2.MMA R9, -RZ, RZ, 0, 9.5367431640625e-07 ;  /* 0x00000010ff097435 */ /* 0x001fe200000001ff */
[----:B-1----:R-:W-:Y:S01]  /*0e10*/  FADD.FTZ R10, R10, R6 ;  /* 0x000000060a0a7221 */ /* 0x002fe20000010000 */
[----:B------:R-:W-:Y:S01]  /*0e20*/  MOV R6, 0x1f ;  /* 0x0000001f00067802 */ /* 0x000fe20000000f00 */
[----:B------:R-:W-:Y:S01]  /*0e30*/  IMAD.MOV.U32 R11, RZ, RZ, -0x1 ;  /* 0xffffffffff0b7424 */ /* 0x000fe200078e00ff */
[----:B------:R-:W-:-:S02]  /*0e40*/  MOV R2, 0xe60 ;  /* 0x00000e6000027802 */ /* 0x000fc40000000f00 */
[----:B------:R-:W-:Y:S05]  /*0e50*/  CALL.REL.NOINC `($__internal_192_$__cuda_sm70_shflsync_bfly_p) ;  /* 0x0000002000007944 */ /* 0x000fea0003c00000 */
[----:B-1----:R-:W-:Y:S01]  /*0e60*/  MOV R5, R6 ;  /* 0x0000000600057202 */ /* 0x002fe20000000f00 */
[----:B0-----:R-:W-:Y:S05]  /*0e70*/  BRA `(.L_x_13797) ;  /* 0xfffffaa000007947 */ /* 0x001fea000383ffff */
        .weak           $__internal_192_$__cuda_sm70_shflsync_bfly_p
        .type           $__internal_192_$__cuda_sm70_shflsync_bfly_p,@function
        .size           $__internal_192_$__cuda_sm70_shflsync_bfly_p,(.L_x_14410 - $__internal_192_$__cuda_sm70_shflsync_bfly_p)
$__internal_192_$__cuda_sm70_shflsync_bfly_p:
[----:B------:R-:W-:Y:S01]  /*0e80*/  HFMA2.MMA R3, -RZ, RZ, 0, 0 ;  /* 0x00000000ff037435 */ /* 0x000fe200000001ff */
[----:B------:R-:W-:Y:S04]  /*0e90*/  WARPSYNC R11 ;  /* 0x0000000b00007348 */ /* 0x000fe80003800000 */
[----:B------:R0:W1:Y:S01]  /*0ea0*/  SHFL.BFLY PT, R6, R10, R9, R6 ;  /* 0x0c0000090a067389 */ /* 0x00006200000e0006 */
[----:B------:R-:W-:Y:S05]  /*0eb0*/  RET.REL.NODEC R2 `(_ZN10layer_norm22ln_bwd_finalize_kernelINS_22Kernel_traits_finalizeILj5120EfffffjLb0ELj1024ELj4ENS_18Kernel_traits_baseILj5120EfffffjLj1024EEEEELb0ELb1EEEvNS_9BwdParamsE) ;  /* 0xfffff14002007950 */ /* 0x000fea0003c3ffff */
.L_x_13798:
        /* <DEDUP_REMOVED lines=12> */
.L_x_14410:


//--------------------- .text._ZN10layer_norm13ln_bwd_kernelINS_13Kernel_traitsIfffffjLj5120ELj1ELj1ELj4ELj16ENS_18Kernel_traits_baseILj5120EfffffjLj128EEEEELb1ELb0ELb1ELb1EEEvNS_9BwdParamsE --------------------------
	.section	.text._ZN10layer_norm13ln_bwd_kernelINS_13Kernel_traitsIfffffjLj5120ELj1ELj1ELj4ELj16ENS_18Kernel_traits_baseILj5120EfffffjLj128EEEEELb1ELb0ELb1ELb1EEEvNS_9BwdParamsE,"ax",@progbits
	.sectioninfo	@"SHI_REGISTERS=255"
	.align	128
        .global         _ZN10layer_norm13ln_bwd_kernelINS_13Kernel_traitsIfffffjLj5120ELj1ELj1ELj4ELj16ENS_18Kernel_traits_baseILj5120EfffffjLj128EEEEELb1ELb0ELb1ELb1EEEvNS_9BwdParamsE
        .type           _ZN10layer_norm13ln_bwd_kernelINS_13Kernel_traitsIfffffjLj5120ELj1ELj1ELj4ELj16ENS_18Kernel_traits_baseILj5120EfffffjLj128EEEEELb1ELb0ELb1ELb1EEEvNS_9BwdParamsE,@function
        .size           _ZN10layer_norm13ln_bwd_kernelINS_13Kernel_traitsIfffffjLj5120ELj1ELj1ELj4ELj16ENS_18Kernel_traits_baseILj5120EfffffjLj128EEEEELb1ELb0ELb1ELb1EEEvNS_9BwdParamsE,(.L_x_14411 - _ZN10layer_norm13ln_bwd_kernelINS_13Kernel_traitsIfffffjLj5120ELj1ELj1ELj4ELj16ENS_18Kernel_traits_baseILj5120EfffffjLj128EEEEELb1ELb0ELb1ELb1EEEvNS_9BwdParamsE)
        .other          _ZN10layer_norm13ln_bwd_kernelINS_13Kernel_traitsIfffffjLj5120ELj1ELj1ELj4ELj16ENS_18Kernel_traits_baseILj5120EfffffjLj128EEEEELb1ELb0ELb1ELb1EEEvNS_9BwdParamsE,@"STO_CUDA_ENTRY STV_DEFAULT"
_ZN10layer_norm13ln_bwd_kernelINS_13Kernel_traitsIfffffjLj5120ELj1ELj1ELj4ELj16ENS_18Kernel_traits_baseILj5120EfffffjLj128EEEEELb1ELb0ELb1ELb1EEEvNS_9BwdParamsE:
.text._ZN10layer_norm13ln_bwd_kernelINS_13Kernel_traitsIfffffjLj5120ELj1ELj1ELj4ELj16ENS_18Kernel_traits_baseILj5120EfffffjLj128EEEEELb1ELb0ELb1ELb1EEEvNS_9BwdParamsE:
        /* <DEDUP_REMOVED lines=49> */
.L_x_13799:
        /* <DEDUP_REMOVED lines=8> */
[----:B------:R-:W4:Y:S04]  /*0390*/  LDG.E.128 R12, [R2.64+0x2000] ;  /* 0x00200004020c7981 */ /* 0x000f28000c1e1d00 */
[----:B------:R-:W4:Y:S04]  /*03a0*/  LDG.E.128 R8, [R2.64+0x2800] ;  /* 0x0028000402087981 */ /* 0x000f28000c1e1d00 */
        /* <DEDUP_REMOVED lines=58> */
.L_x_13886:
[----:B------:R-:W-:-:S05]  /*0750*/  MOV R197, 0x4 ;  /* 0x0000000400c57802 */ /* 0x000fca0000000f00 */
        /* <DEDUP_REMOVED lines=8> */
[----:B------:R-:W-:Y:S01]  /*07e0*/  IMAD.WIDE R168, R4, R197, c[0x0][0x1a0] ;  /* 0x0000680004a87625 */ /* 0x000fe200078e02c5 */
[----:B-1----:R-:W-:Y:S01]  /*07f0*/  LOP3.LUT R235, R171, 0x7f, RZ, 0xc0, !PT ;  /* 0x0000007fabeb7812 */ /* 0x002fe200078ec0ff */
[----:B------:R-:W-:Y:S01]  /*0800*/  BSSY B0, `(.L_x_13801) ;  /* 0x000021c000007945 */ /* 0x000fe20003800000 */
[----:B------:R-:W-:-:S02]  /*0810*/  MOV R234, 0x10 ;  /* 0x0000001000ea7802 */ /* 0x000fc40000000f00 */
[----:B------:R-:W-:Y:S02]  /*0820*/  IADD3 R4, R4, c[0x0][0x160], RZ ;  /* 0x0000580004047a10 */ /* 0x000fe40007ffe0ff */
[----:B0-----:R-:W-:Y:S02]  /*0830*/  SHF.R.S32.HI R6, RZ, 0x1f, R0 ;  /* 0x0000001fff067819 */ /* 0x001fe40000011400 */
        /* <DEDUP_REMOVED lines=16> */
[----:B------:R0:W5:Y:S01]  /*0940*/  @P0 LDG.E.128 R40, [R222.64] ;  /* 0x00000004de280981 */ /* 0x000162000c1e1d00 */
[----:B------:R-:W-:Y:S02]  /*0950*/  @P1 IADD3 R168, R2, -0x1, RZ ;  /* 0xffffffff02a81810 */ /* 0x000fe40007ffe0ff */
[----:B------:R-:W-:Y:S01]  /*0960*/  MOV R194, RZ ;  /* 0x000000ff00c27202 */ /* 0x000fe20000000f00 */
[----:B------:R0:W5:Y:S02]  /*0970*/  @P0 LDG.E.128 R36, [R220.64] ;  /* 0x00000004dc240981 */ /* 0x000164000c1e1d00 */
[----:B------:R-:W-:-:S02]  /*0980*/  @P1 IMAD R168, R168, c[0x0][0x168], RZ ;  /* 0x00005a00a8a81a24 */ /* 0x000fc400078e02ff */
[----:B------:R1:W5:Y:S03]  /*0990*/  @P0 LDG.E.128 R32, [R6.64] ;  /* 0x0000000406200981 */ /* 0x000366000c1e1d00 */
[----:B------:R-:W-:-:S04]  /*09a0*/  @P1 SHF.R.S32.HI R169, RZ, 0x1f, R168 ;  /* 0x0000001fffa91819 */ /* 0x000fc800000114a8 */
[----:B------:R-:W-:Y:S02]  /*09b0*/  @P1 LEA.HI R169, R169, R168, RZ, 0x2 ;  /* 0x000000a8a9a91211 */ /* 0x000fe400078f10ff */
[----:B-1----:R-:W-:Y:S02]  /*09c0*/  @P0 IADD3 R6, R0, 0x200, RZ ;  /* 0x0000020000060810 */ /* 0x002fe40007ffe0ff */
[----:B------:R-:W-:-:S03]  /*09d0*/  @P1 LEA.HI.SX32 R194, R169, R235, 0x1e ;  /* 0x000000eba9c21211 */ /* 0x000fc600078ff2ff */
[----:B------:R-:W-:-:S05]  /*09e0*/  @P0 IMAD.WIDE.U32 R6, R6, R234, c[0x0][0x218] ;  /* 0x0000860006060625 */ /* 0x000fca00078e00ea */
[----:B------:R1:W5:Y:S02]  /*09f0*/  @P0 LDG.E.128 R28, [R6.64] ;  /* 0x00000004061c0981 */ /* 0x000364000c1e1d00 */
[----:B-1----:R-:W-:-:S05]  /*0a00*/  @P0 IADD3 R6, R0, 0x280, RZ ;  /* 0x0000028000060810 */ /* 0x002fca0007ffe0ff */
        /* <DEDUP_REMOVED lines=14> */
[----:B-1----:R-:W-:-:S05]  /*0af0*/  IMAD.WIDE.U32 R6, R194, R197, c[0x0][0x190] ;  /* 0x00006400c2067625 */ /* 0x002fca00078e00c5 */
[----:B------:R1:W5:Y:S02]  /*0b00*/  LDG.E R240, [R6.64] ;  /* 0x0000000406f07981 */ /* 0x000364000c1e1900 */
[C---:B-1----:R-:W-:Y:S02]  /*0b10*/  IADD3 R7, R194.reuse, 0x80, RZ ;  /* 0x00000080c2077810 */ /* 0x042fe40007ffe0ff */
[----:B------:R-:W-:-:S03]  /*0b20*/  IADD3 R6, R194, 0x100, RZ ;  /* 0x00000100c2067810 */ /* 0x000fc60007ffe0ff */
[----:B------:R-:W-:-:S04]  /*0b30*/  IMAD.WIDE.U32 R168, R7, R197, c[0x0][0x190] ;  /* 0x0000640007a87625 */ /* 0x000fc800078e00c5 */
[----:B------:R-:W-:Y:S01]  /*0b40*/  IMAD.WIDE.U32 R6, R6, R197, c[0x0][0x190] ;  /* 0x0000640006067625 */ /* 0x000fe200078e00c5 */
[----:B------:R1:W5:Y:S04]  /*0b50*/  LDG.E R235, [R168.64] ;  /* 0x00000004a8eb7981 */ /* 0x000368000c1e1900 */
[----:B------:R2:W5:Y:S02]  /*0b60*/  LDG.E R234, [R6.64] ;  /* 0x0000000406ea7981 */ /* 0x000564000c1e1900 */
[C---:B--2---:R-:W-:Y:S02]  /*0b70*/  IADD3 R7, R194.reuse, 0x180, RZ ;  /* 0x00000180c2077810 */ /* 0x044fe40007ffe0ff */
[----:B------:R-:W-:-:S03]  /*0b80*/  IADD3 R6, R194, 0x200, RZ ;  /* 0x00000200c2067810 */ /* 0x000fc60007ffe0ff */
[----:B-1----:R-:W-:-:S04]  /*0b90*/  IMAD.WIDE.U32 R168, R7, R197, c[0x0][0x190] ;  /* 0x0000640007a87625 */ /* 0x002fc800078e00c5 */
[----:B------:R-:W-:Y:S01]  /*0ba0*/  IMAD.WIDE.U32 R6, R6, R197, c[0x0][0x190] ;  /* 0x0000640006067625 */ /* 0x000fe200078e00c5 */
[----:B------:R1:W5:Y:S04]  /*0bb0*/  LDG.E R233, [R168.64] ;  /* 0x00000004a8e97981 */ /* 0x000368000c1e1900 */
[----:B------:R2:W5:Y:S01]  /*0bc0*/  LDG.E R232, [R6.64] ;  /* 0x0000000406e87981 */ /* 0x000562000c1e1900 */
[C---:B-1----:R-:W-:Y:S02]  /*0bd0*/  IADD3 R168, R194.reuse, 0x300, RZ ;  /* 0x00000300c2a87810 */ /* 0x042fe40007ffe0ff */
[----:B--2---:R-:W-:-:S03]  /*0be0*/  IADD3 R6, R194, 0x280, RZ ;  /* 0x00000280c2067810 */ /* 0x004fc60007ffe0ff */
[----:B------:R-:W-:-:S04]  /*0bf0*/  IMAD.WIDE.U32 R168, R168, R197, c[0x0][0x190] ;  /* 0x00006400a8a87625 */ /* 0x000fc800078e00c5 */
[----:B------:R-:W-:-:S06]  /*0c00*/  IMAD.WIDE.U32 R6, R6, R197, c[0x0][0x190] ;  /* 0x0000640006067625 */ /* 0x000fcc00078e00c5 */
[----:B------:R1:W5:Y:S01]  /*0c10*/  LDG.E R7, [R6.64] ;  /* 0x0000000406077981 */ /* 0x000362000c1e1900 */
[----:B------:R-:W-:-:S03]  /*0c20*/  IADD3 R170, R194, 0x380, RZ ;  /* 0x00000380c2aa7810 */ /* 0x000fc60007ffe0ff */
[----:B-1----:R1:W5:Y:S02]  /*0c30*/  LDG.E R6, [R168.64] ;  /* 0x00000004a8067981 */ /* 0x002364000c1e1900 */
[----:B-1----:R-:W-:-:S05]  /*0c40*/  IADD3 R168, R194, 0x400, RZ ;  /* 0x00000400c2a87810 */ /* 0x002fca0007ffe0ff */
[----:B------:R-:W-:-:S04]  /*0c50*/  IMAD.WIDE.U32 R168, R168, R197, c[0x0][0x190] ;  /* 0x00006400a8a87625 */ /* 0x000fc800078e00c5 */
[----:B------:R-:W-:Y:S01]  /*0c60*/  IMAD.WIDE.U32 R170, R170, R197, c[0x0][0x190] ;  /* 0x00006400aaaa7625 */ /* 0x000fe200078e00c5 */
[----:B------:R1:W5:Y:S04]  /*0c70*/  LDG.E R238, [R168.64] ;  /* 0x00000004a8ee7981 */ /* 0x000368000c1e1900 */
[----:B------:R2:W5:Y:S01]  /*0c80*/  LDG.E R236, [R170.64] ;  /* 0x00000004aaec7981 */ /* 0x000562000c1e1900 */
[----:B-1----:R-:W-:Y:S01]  /*0c90*/  IADD3 R168, R194, 0x480, RZ ;  /* 0x00000480c2a87810 */ /* 0x002fe20007ffe0ff */
[----:B--2---:R-:W-:-:S04]  /*0ca0*/  CS2R R170, SRZ ;  /* 0x0000000000aa7805 */ /* 0x004fc8000001ff00 */
[----:B------:R-:W-:Y:S01]  /*0cb0*/  IMAD.WIDE.U32 R168, R168, R197, c[0x0][0x190] ;  /* 0x00006400a8a87625 */ /* 0x000fe200078e00c5 */
[----:B------:R-:W-:Y:S05]  /*0cc0*/  BRA `(.L_x_13803) ;  /* 0x00001cf000007947 */ /* 0x000fea0003800000 */
.L_x_13802:
[----:B------:R-:W-:Y:S01]  /*0cd0*/  IADD3 R5, R170, -0x1, RZ ;  /* 0xffffffffaa057810 */ /* 0x000fe20007ffe0ff */
[----:B------:R0:W2:Y:S04]  /*0ce0*/  LDG.E R241, [R168.64] ;  /* 0x00000004a8f17981 */ /* 0x0000a8000c1e1900 */
[----:B------:R-:W-:Y:S01]  /*0cf0*/  IMAD R5, R5, c[0x0][0x168], RZ ;  /* 0x00005a0005057a24 */ /* 0x000fe200078e02ff */
[----:B------:R1:W-:Y:S04]  /*0d00*/  STL [R1+0xd8], R107 ;  /* 0x0000d86b01007387 */ /* 0x0003e80000100800 */
[----:B------:R-:W-:Y:S01]  /*0d10*/  SHF.R.S32.HI R186, RZ, 0x1f, R5 ;  /* 0x0000001fffba7819 */ /* 0x000fe20000011405 */
[CC--:B------:R-:W-:Y:S01]  /*0d20*/  IMAD.WIDE.U32 R152, R0.reuse, R234.reuse, c[0x0][0x188] ;  /* 0x0000620000987625 */ /* 0x0c0fe200078e00ea */
[----:B------:R-:W-:Y:S01]  /*0d30*/  IADD3 R226, R0, 0x200, RZ ;  /* 0x0000020000e27810 */ /* 0x000fe20007ffe0ff */
[----:B------:R-:W-:Y:S01]  /*0d40*/  STL [R1+0xd4], R51 ;  /* 0x0000d43301007387 */ /* 0x000fe20000100800 */
[----:B------:R-:W-:Y:S01]  /*0d50*/  LEA.HI R228, R186, R5, RZ, 0x2 ;  /* 0x00000005bae47211 */ /* 0x000fe200078f10ff */
[-C--:B------:R-:W-:Y:S01]  /*0d60*/  IMAD.WIDE.U32 R156, R195, R234.reuse, c[0x0][0x188] ;  /* 0x00006200c39c7625 */ /* 0x080fe200078e00ea */
[----:B------:R-:W-:Y:S01]  /*0d70*/  IADD3 R227, R0, 0x280, RZ ;  /* 0x0000028000e37810 */ /* 0x000fe20007ffe0ff */
[----:B------:R-:W-:Y:S01]  /*0d80*/  STL [R1+0xd0], R151 ;  /* 0x0000d09701007387 */ /* 0x000fe20000100800 */
[----:B------:R-:W-:Y:S01]  /*0d90*/  LEA.HI.SX32 R228, R228, R235, 0x1e ;  /* 0x000000ebe4e47211 */ /* 0x000fe200078ff2ff */
[-C--:B------:R-:W-:Y:S01]  /*0da0*/  IMAD.WIDE.U32 R160, R194, R234.reuse, c[0x0][0x188] ;  /* 0x00006200c2a07625 */ /* 0x080fe200078e00ea */
[C---:B------:R-:W-:Y:S01]  /*0db0*/  IADD3 R232, R0.reuse, 0x300, RZ ;  /* 0x0000030000e87810 */ /* 0x040fe20007ffe0ff */
[----:B------:R-:W-:Y:S01]  /*0dc0*/  STL [R1+0xcc], R150 ;  /* 0x0000cc9601007387 */ /* 0x000fe20000100800 */
[C---:B------:R-:W-:Y:S01]  /*0dd0*/  IADD3 R231, R0.reuse, 0x380, RZ ;  /* 0x0000038000e77810 */ /* 0x040fe20007ffe0ff */
[-C--:B------:R-:W-:Y:S01]  /*0de0*/  IMAD.WIDE.U32 R164, R171, R234.reuse, c[0x0][0x188] ;  /* 0x00006200aba47625 */ /* 0x080fe200078e00ea */
[C---:B------:R-:W-:Y:S01]  /*0df0*/  IADD3 R229, R0.reuse, 0x400, RZ ;  /* 0x0000040000e57810 */ /* 0x040fe20007ffe0ff */
[----:B------:R3:W-:Y:S01]  /*0e00*/  STL [R1+0xc8], R149 ;  /* 0x0000c89501007387 */ /* 0x0007e20000100800 */
[----:B------:R-:W-:Y:S01]  /*0e10*/  IADD3 R230, R0, 0x480, RZ ;  /* 0x0000048000e67810 */ /* 0x000fe20007ffe0ff */
[----:B------:R-:W-:-:S02]  /*0e20*/  IMAD.WIDE.U32 R180, R226, R234, c[0x0][0x188] ;  /* 0x00006200e2b47625 */ /* 0x000fc400078e00ea */
[----:B------:R-:W4:Y:S02]  /*0e30*/  LDG.E.128 R152, [R152.64] ;  /* 0x0000000498987981 */ /* 0x000f24000c1e1d00 */
[-C--:B------:R-:W-:Y:S02]  /*0e40*/  IMAD.WIDE.U32 R172, R227, R234.reuse, c[0x0][0x188] ;  /* 0x00006200e3ac7625 */ /* 0x080fe400078e00ea */
[----:B------:R-:W-:Y:S02]  /*0e50*/  STL [R1+0xc4], R148 ;  /* 0x0000c49401007387 */ /* 0x000fe40000100800 */
[-C--:B------:R-:W-:Y:S02]  /*0e60*/  IMAD.WIDE.U32 R192, R228, R234.reuse, c[0x0][0x208] ;  /* 0x00008200e4c07625 */ /* 0x080fe400078e00ea */
[----:B------:R-:W-:Y:S02]  /*0e70*/  STL [R1+0xc0], R147 ;  /* 0x0000c09301007387 */ /* 0x000fe40000100800 */
[----:B------:R-:W-:-:S02]  /*0e80*/  IMAD.WIDE.U32 R176, R232, R234, c[0x0][0x188] ;  /* 0x00006200e8b07625 */ /* 0x000fc400078e00ea */
[----:B------:R0:W-:Y:S02]  /*0e90*/  STL [R1+0xbc], R146 ;  /* 0x0000bc9201007387 */ /* 0x0001e40000100800 */
[-C--:B------:R-:W-:Y:S02]  /*0ea0*/  IMAD.WIDE.U32 R182, R231, R234.reuse, c[0x0][0x188] ;  /* 0x00006200e7b67625 */ /* 0x080fe400078e00ea */
[----:B------:R-:W2:Y:S02]  /*0eb0*/  LDG.E.128 R156, [R156.64] ;  /* 0x000000049c9c7981 */ /* 0x000ea4000c1e1d00 */
[-C--:B------:R-:W-:Y:S02]  /*0ec0*/  IMAD.WIDE.U32 R184, R229, R234.reuse, c[0x0][0x188] ;  /* 0x00006200e5b87625 */ /* 0x080fe400078e00ea */
[----:B------:R-:W-:Y:S02]  /*0ed0*/  STL [R1+0xb8], R145 ;  /* 0x0000b89101007387 */ /* 0x000fe40000100800 */
[----:B------:R-:W-:-:S02]  /*0ee0*/  IMAD.WIDE.U32 R188, R230, R234, c[0x0][0x188] ;  /* 0x00006200e6bc7625 */ /* 0x000fc400078e00ea */
[----:B------:R-:W2:Y:S04]  /*0ef0*/  LDG.E.128 R160, [R160.64] ;  /* 0x00000004a0a07981 */ /* 0x000ea8000c1e1d00 */
[----:B------:R0:W-:Y:S04]  /*0f00*/  STL [R1+0xb4], R144 ;  /* 0x0000b49001007387 */ /* 0x0001e80000100800 */
[----:B------:R-:W2:Y:S04]  /*0f10*/  LDG.E.128 R164, [R164.64] ;  /* 0x00000004a4a47981 */ /* 0x000ea8000c1e1d00 */
[----:B------:R1:W-:Y:S04]  /*0f20*/  STL [R1+0xb0], R4 ;  /* 0x0000b00401007387 */ /* 0x0003e80000100800 */
[----:B0-----:R0:W4:Y:S04]  /*0f30*/  LDG.E.128 R168, [R180.64] ;  /* 0x00000004b4a87981 */ /* 0x001128000c1e1d00 */
[----:B------:R-:W4:Y:S04]  /*0f40*/  LDG.E.128 R172, [R172.64] ;  /* 0x00000004acac7981 */ /* 0x000f28000c1e1d00 */
[----:B------:R-:W4:Y:S04]  /*0f50*/  LDG.E.128 R192, [R192.64] ;  /* 0x00000004c0c07981 */ /* 0x000f28000c1e1d00 */
[----:B-1----:R-:W4:Y:S04]  /*0f60*/  LDL R107, [R1+0xa4] ;  /* 0x0000a400016b7983 */ /* 0x002f280000100800 */
[----:B------:R-:W4:Y:S04]  /*0f70*/  LDG.E.128 R176, [R176.64] ;  /* 0x00000004b0b07981 */ /* 0x000f28000c1e1d00 */
[----:B0-----:R-:W4:Y:S04]  /*0f80*/  LDG.E.128 R180, [R182.64] ;  /* 0x00000004b6b47981 */ /* 0x001f28000c1e1d00 */
[----:B------:R-:W4:Y:S04]  /*0f90*/  LDG.E.128 R184, [R184.64] ;  /* 0x00000004b8b87981 */ /* 0x000f28000c1e1d00 */
[----:B------:R-:W4:Y:S01]  /*0fa0*/  LDG.E.128 R188, [R188.64] ;  /* 0x00000004bcbc7981 */ /* 0x000f22000c1e1d00 */
[----:B------:R-:W-:-:S02]  /*0fb0*/  ISETP.NE.U32.AND P0, PT, RZ, c[0x0][0x218], PT ;  /* 0x00008600ff007a0c */ /* 0x000fc40003f05070 */
[----:B-----5:R-:W-:Y:S01]  /*0fc0*/  ISETP.GE.AND P1, PT, R2, 0x1, PT ;  /* 0x000000010200780c */ /* 0x020fe20003f26270 */
[----:B---3--:R-:W3:Y:S01]  /*0fd0*/  LDL R149, [R1+0xa0] ;  /* 0x0000a00001957983 */ /* 0x008ee20000100800 */
[----:B------:R-:W-:Y:S02]  /*0fe0*/  ISETP.NE.AND.EX P0, PT, RZ, c[0x0][0x21c], PT, P0 ;  /* 0x00008700ff007a0c */ /* 0x000fe40003f05300 */
[----:B------:R-:W-:Y:S01]  /*0ff0*/  IADD3 R5, R228, 0x300, RZ ;  /* 0x00000300e4057810 */ /* 0x000fe20007ffe0ff */
[----:B------:R-:W3:Y:S04]  /*1000*/  LDL R146, [R1+0xa8] ;  /* 0x0000a80001927983 */ /* 0x000ee80000100800 */
[----:B------:R-:W-:Y:S01]  /*1010*/  IMAD.WIDE.U32 R216, R5, R234, c[0x0][0x208] ;  /* 0x0000820005d87625 */ /* 0x000fe200078e00ea */
[----:B------:R-:W-:Y:S01]  /*1020*/  MOV R244, 0x4 ;  /* 0x0000000400f47802 */ /* 0x000fe20000000f00 */
[----:B------:R-:W3:Y:S04]  /*1030*/  LDL R144, [R1+0xac] ;  /* 0x0000ac0001907983 */ /* 0x000ee80000100800 */
[----:B------:R0:W5:Y:S01]  /*1040*/  @P0 LDG.E.128 R32, [R6.64] ;  /* 0x0000000406200981 */ /* 0x000162000c1e1d00 */
[----:B------:R-:W-:-:S02]  /*1050*/  @P1 IADD3 R5, R2, -0x1, RZ ;  /* 0xffffffff02051810 */ /* 0x000fc40007ffe0ff */
[C---:B------:R-:W-:Y:S01]  /*1060*/  IADD3 R197, R228.reuse, 0x80, RZ ;  /* 0x00000080e4c57810 */ /* 0x040fe20007ffe0ff */
[----:B------:R1:W5:Y:S01]  /*1070*/  @P0 LDG.E.128 R44, [R224.64] ;  /* 0x00000004e02c0981 */ /* 0x000362000c1e1d00 */
[C---:B------:R-:W-:Y:S02]  /*1080*/  IADD3 R201, R228.reuse, 0x100, RZ ;  /* 0x00000100e4c97810 */ /* 0x040fe40007ffe0ff */
[----:B------:R-:W-:Y:S01]  /*1090*/  IADD3 R205, R228, 0x180, RZ ;  /* 0x00000180e4cd7810 */ /* 0x000fe20007ffe0ff */
[----:B------:R1:W5:Y:S01]  /*10a0*/  @P0 LDG.E.128 R40, [R222.64] ;  /* 0x00000004de280981 */ /* 0x000362000c1e1d00 */
[-C--:B0-----:R-:W-:Y:S01]  /*10b0*/  @P0 IMAD.WIDE.U32 R6, R226, R234.reuse, c[0x0][0x218] ;  /* 0x00008600e2060625 */ /* 0x081fe200078e00ea */
[C---:B------:R-:W-:Y:S02]  /*10c0*/  IADD3 R209, R228.reuse, 0x200, RZ ;  /* 0x00000200e4d17810 */ /* 0x040fe40007ffe0ff */
[----:B------:R0:W5:Y:S04]  /*10d0*/  @P0 LDG.E.128 R36, [R220.64] ;  /* 0x00000004dc240981 */ /* 0x000168000c1e1d00 */
[----:B------:R0:W5:Y:S01]  /*10e0*/  @P0 LDG.E.128 R28, [R6.64] ;  /* 0x00000004061c0981 */ /* 0x000162000c1e1d00 */
[----:B------:R-:W-:Y:S01]  /*10f0*/  @P1 IMAD R5, R5, c[0x0][0x168], RZ ;  /* 0x00005a0005051a24 */ /* 0x000fe200078e02ff */
[----:B------:R-:W-:Y:S01]  /*1100*/  IADD3 R212, R228, 0x280, RZ ;  /* 0x00000280e4d47810 */ /* 0x000fe20007ffe0ff */
[----:B------:R-:W1:Y:S01]  /*1110*/  LDC.U8 R243, c[0x0][0x1f0] ;  /* 0x00007c00fff37b82 */ /* 0x000e620000000000 */
[----:B------:R-:W3:Y:S04]  /*1120*/  LDL R147, [R1+0x90] ;  /* 0x0000900001937983 */ /* 0x000ee80000100800 */
[----:B------:R-:W3:Y:S01]  /*1130*/  LDL R145, [R1+0x94] ;  /* 0x0000940001917983 */ /* 0x000ee20000100800 */
[----:B0-----:R-:W-:-:S03]  /*1140*/  @P0 IMAD.WIDE.U32 R6, R227, R234, c[0x0][0x218] ;  /* 0x00008600e3060625 */ /* 0x001fc600078e00ea */
[----:B------:R-:W3:Y:S04]  /*1150*/  LDL R242, [R1+0x9c] ;  /* 0x00009c0001f27983 */ /* 0x000ee80000100800 */
[----:B------:R0:W5:Y:S01]  /*1160*/  @P0 LDG.E.128 R24, [R6.64] ;  /* 0x0000000406180981 */ /* 0x000162000c1e1d00 */
[----:B------:R-:W-:-:S03]  /*1170*/  @P1 SHF.R.S32.HI R233, RZ, 0x1f, R5 ;  /* 0x0000001fffe91819 */ /* 0x000fc60000011405 */
[----:B------:R-:W3:Y:S01]  /*1180*/  LDG.E.128 R216, [R216.64] ;  /* 0x00000004d8d87981 */ /* 0x000ee2000c1e1d00 */
[----:B0-----:R-:W-:Y:S01]  /*1190*/  @P0 IMAD.WIDE.U32 R6, R232, R234, c[0x0][0x218] ;  /* 0x00008600e8060625 */ /* 0x001fe200078e00ea */
[----:B------:R-:W-:-:S04]  /*11a0*/  @P1 LEA.HI R233, R233, R5, RZ, 0x2 ;  /* 0x00000005e9e91211 */ /* 0x000fc800078f10ff */
[----:B------:R0:W5:Y:S01]  /*11b0*/  @P0 LDG.E.128 R20, [R6.64] ;  /* 0x0000000406140981 */ /* 0x000162000c1e1d00 */
[----:B------:R-:W-:Y:S01]  /*11c0*/  HFMA2.MMA R5, -RZ, RZ, 0, 0 ;  /* 0x00000000ff057435 */ /* 0x000fe200000001ff */
[----:B0-----:R-:W-:-:S05]  /*11d0*/  @P0 IMAD.WIDE.U32 R6, R231, R234, c[0x0][0x218] ;  /* 0x00008600e7060625 */ /* 0x001fca00078e00ea */
[----:B------:R-:W-:Y:S01]  /*11e0*/  @P1 LEA.HI.SX32 R5, R233, R235, 0x1e ;  /* 0x000000ebe9051211 */ /* 0x000fe200078ff2ff */
[----:B------:R0:W5:Y:S02]  /*11f0*/  @P0 LDG.E.128 R16, [R6.64] ;  /* 0x0000000406100981 */ /* 0x000164000c1e1d00 */
[----:B0-----:R-:W-:Y:S01]  /*1200*/  @P0 IMAD.WIDE.U32 R6, R229, R234, c[0x0][0x218] ;  /* 0x00008600e5060625 */ /* 0x001fe200078e00ea */
[----:B------:R-:W-:-:S04]  /*1210*/  IADD3 R229, R5, 0x80, RZ ;  /* 0x0000008005e57810 */ /* 0x000fc80007ffe0ff */
[----:B------:R0:W5:Y:S02]  /*1220*/  @P0 LDG.E.128 R12, [R6.64] ;  /* 0x00000004060c0981 */ /* 0x000164000c1e1d00 */
[----:B0-----:R-:W-:-:S05]  /*1230*/  @P0 IMAD.WIDE.U32 R6, R230, R234, c[0x0][0x218] ;  /* 0x00008600e6060625 */ /* 0x001fca00078e00ea */
[----:B------:R0:W5:Y:S02]  /*1240*/  @P0 LDG.E.128 R8, [R6.64] ;  /* 0x0000000406080981 */ /* 0x000164000c1e1d00 */
[----:B0-----:R-:W-:-:S05]  /*1250*/  IMAD.WIDE.U32 R6, R229, R244, c[0x0][0x190] ;  /* 0x00006400e5067625 */ /* 0x001fca00078e00f4 */
[----:B------:R0:W5:Y:S01]  /*1260*/  LDG.E R235, [R6.64] ;  /* 0x0000000406eb7981 */ /* 0x000162000c1e1900 */
[C---:B-1----:R-:W-:Y:S01]  /*1270*/  IADD3 R222, R228.reuse, 0x380, RZ ;  /* 0x00000380e4de7810 */ /* 0x042fe20007ffe0ff */
[CC--:B------:R-:W-:Y:S01]  /*1280*/  IMAD.WIDE.U32 R230, R5.reuse, R244.reuse, c[0x0][0x190] ;  /* 0x0000640005e67625 */ /* 0x0c0fe200078e00f4 */
[C---:B------:R-:W-:Y:S02]  /*1290*/  IADD3 R224, R228.reuse, 0x400, RZ ;  /* 0x00000400e4e07810 */ /* 0x040fe40007ffe0ff */
[C---:B------:R-:W-:Y:S02]  /*12a0*/  IADD3 R232, R5.reuse, 0x180, RZ ;  /* 0x0000018005e87810 */ /* 0x040fe40007ffe0ff */
[C---:B0-----:R-:W-:Y:S02]  /*12b0*/  IADD3 R7, R5.reuse, 0x100, RZ ;  /* 0x0000010005077810 */ /* 0x041fe40007ffe0ff */
[----:B------:R-:W-:Y:S02]  /*12c0*/  IADD3 R6, R228, 0x480, RZ ;  /* 0x00000480e4067810 */ /* 0x000fe40007ffe0ff */
[----:B------:R-:W-:Y:S01]  /*12d0*/  IADD3 R236, R5, 0x200, RZ ;  /* 0x0000020005ec7810 */ /* 0x000fe20007ffe0ff */
[----:B------:R-:W-:Y:S01]  /*12e0*/  IMAD.WIDE.U32 R228, R7, R244, c[0x0][0x190] ;  /* 0x0000640007e47625 */ /* 0x000fe200078e00f4 */
[----:B------:R0:W5:Y:S03]  /*12f0*/  LDG.E R240, [R230.64] ;  /* 0x00000004e6f07981 */ /* 0x000166000c1e1900 */
[----:B------:R-:W-:-:S04]  /*1300*/  IMAD.WIDE.U32 R6, R6, R234, c[0x0][0x208] ;  /* 0x0000820006067625 */ /* 0x000fc800078e00ea */
[----:B------:R-:W-:-:S04]  /*1310*/  IMAD.WIDE.U32 R196, R197, R234, c[0x0][0x208] ;  /* 0x00008200c5c47625 */ /* 0x000fc800078e00ea */
[-C--:B------:R-:W-:Y:S02]  /*1320*/  IMAD.WIDE.U32 R200, R201, R234.reuse, c[0x0][0x208] ;  /* 0x00008200c9c87625 */ /* 0x080fe400078e00ea */
[----:B------:R-:W3:Y:S02]  /*1330*/  LDG.E.128 R196, [R196.64] ;  /* 0x00000004c4c47981 */ /* 0x000ee4000c1e1d00 */
[----:B------:R-:W-:-:S04]  /*1340*/  IMAD.WIDE.U32 R204, R205, R234, c[0x0][0x208] ;  /* 0x00008200cdcc7625 */ /* 0x000fc800078e00ea */
[----:B------:R-:W-:-:S04]  /*1350*/  IMAD.WIDE.U32 R208, R209, R234, c[0x0][0x208] ;  /* 0x00008200d1d07625 */ /* 0x000fc800078e00ea */
[-C--:B------:R-:W-:Y:S01]  /*1360*/  IMAD.WIDE.U32 R212, R212, R234.reuse, c[0x0][0x208] ;  /* 0x00008200d4d47625 */ /* 0x080fe200078e00ea */
[----:B------:R-:W-:Y:S01]  /*1370*/  ISETP.NE.AND P0, PT, R243, RZ, PT ;  /* 0x000000fff300720c */ /* 0x000fe20003f05270 */
[----:B------:R-:W3:Y:S02]  /*1380*/  LDG.E.128 R200, [R200.64] ;  /* 0x00000004c8c87981 */ /* 0x000ee4000c1e1d00 */
[-C--:B------:R-:W-:Y:S01]  /*1390*/  IMAD.WIDE.U32 R220, R222, R234.reuse, c[0x0][0x208] ;  /* 0x00008200dedc7625 */ /* 0x080fe200078e00ea */
[----:B------:R-:W-:Y:S01]  /*13a0*/  IADD3 R238, R5, 0x400, RZ ;  /* 0x0000040005ee7810 */ /* 0x000fe20007ffe0ff */
[----:B------:R-:W3:Y:S02]  /*13b0*/  LDL R243, [R1+0x98] ;  /* 0x0000980001f37983 */ /* 0x000ee40000100800 */
[----:B------:R-:W-:Y:S02]  /*13c0*/  IMAD.WIDE.U32 R224, R224, R234, c[0x0][0x208] ;  /* 0x00008200e0e07625 */ /* 0x000fe400078e00ea */
[----:B------:R0:W5:Y:S02]  /*13d0*/  LDG.E R234, [R228.64] ;  /* 0x00000004e4ea7981 */ /* 0x000164000c1e1900 */
[----:B------:R-:W-:-:S02]  /*13e0*/  IMAD.WIDE.U32 R232, R232, R244, c[0x0][0x190] ;  /* 0x00006400e8e87625 */ /* 0x000fc400078e00f4 */
[----:B------:R-:W3:Y:S04]  /*13f0*/  LDG.E.128 R204, [R204.64] ;  /* 0x00000004cccc7981 */ /* 0x000ee8000c1e1d00 */
[----:B------:R1:W5:Y:S04]  /*1400*/  LDG.E R233, [R232.64] ;  /* 0x00000004e8e97981 */ /* 0x000368000c1e1900 */
[----:B0-----:R0:W3:Y:S01]  /*1410*/  LDG.E.128 R228, [R6.64] ;  /* 0x0000000406e47981 */ /* 0x0010e2000c1e1d00 */
[----:B------:R-:W-:-:S03]  /*1420*/  IMAD.WIDE.U32 R238, R238, R244, c[0x0][0x190] ;  /* 0x00006400eeee7625 */ /* 0x000fc600078e00f4 */
[----:B------:R-:W3:Y:S04]  /*1430*/  LDG.E.128 R212, [R212.64] ;  /* 0x00000004d4d47981 */ /* 0x000ee8000c1e1d00 */
[----:B------:R2:W5:Y:S01]  /*1440*/  LDG.E R238, [R238.64] ;  /* 0x00000004eeee7981 */ /* 0x000562000c1e1900 */
[-C--:B0-----:R-:W-:Y:S01]  /*1450*/  IMAD.WIDE.U32 R6, R236, R244.reuse, c[0x0][0x190] ;  /* 0x00006400ec067625 */ /* 0x081fe200078e00f4 */
[----:B------:R-:W-:Y:S02]  /*1460*/  IADD3 R236, R5, 0x300, RZ ;  /* 0x0000030005ec7810 */ /* 0x000fe40007ffe0ff */
[----:B------:R-:W3:Y:S04]  /*1470*/  LDG.E.128 R208, [R208.64] ;  /* 0x00000004d0d07981 */ /* 0x000ee8000c1e1d00 */
[----:B-1----:R0:W5:Y:S01]  /*1480*/  LDG.E R232, [R6.64] ;  /* 0x0000000406e87981 */ /* 0x002162000c1e1900 */
[----:B------:R-:W-:-:S03]  /*1490*/  IMAD.WIDE.U32 R236, R236, R244, c[0x0][0x190] ;  /* 0x00006400ecec7625 */ /* 0x000fc600078e00f4 */
[----:B------:R-:W3:Y:S04]  /*14a0*/  LDG.E.128 R220, [R220.64] ;  /* 0x00000004dcdc7981 */ /* 0x000ee8000c1e1d00 */
[----:B------:R-:W3:Y:S01]  /*14b0*/  LDG.E.128 R224, [R224.64] ;  /* 0x00000004e0e07981 */ /* 0x000ee2000c1e1d00 */
[----:B0-----:R-:W-:-:S05]  /*14c0*/  IADD3 R6, R5, 0x280, RZ ;  /* 0x0000028005067810 */ /* 0x001fca0007ffe0ff */
[----:B------:R-:W-:-:S06]  /*14d0*/  IMAD.WIDE.U32 R6, R6, R244, c[0x0][0x190] ;  /* 0x0000640006067625 */ /* 0x000fcc00078e00f4 */
[----:B------:R0:W5:Y:S04]  /*14e0*/  LDG.E R7, [R6.64] ;  /* 0x0000000406077981 */ /* 0x000168000c1e1900 */
[----:B0-----:R0:W5:Y:S02]  /*14f0*/  LDG.E R6, [R236.64] ;  /* 0x00000004ec067981 */ /* 0x001164000c1e1900 */
[----:B0-----:R-:W-:-:S05]  /*1500*/  IADD3 R236, R5, 0x380, RZ ;  /* 0x0000038005ec7810 */ /* 0x001fca0007ffe0ff */
[----:B------:R-:W-:-:S06]  /*1510*/  IMAD.WIDE.U32 R236, R236, R244, c[0x0][0x190] ;  /* 0x00006400ecec7625 */ /* 0x000fcc00078e00f4 */
[----:B------:R2:W5:Y:S02]  /*1520*/  LDG.E R236, [R236.64] ;  /* 0x00000004ecec7981 */ /* 0x000564000c1e1900 */
[----:B--2---:R-:W-:-:S05]  /*1530*/  FSEL R237, R241, RZ, !P0 ;  /* 0x000000fff1ed7208 */ /* 0x004fca0004000000 */
[C---:B----4-:R-:W-:Y:S02]  /*1540*/  FADD.FTZ R241, -R237.reuse, R153 ;  /* 0x00000099edf17221 */ /* 0x050fe40000010100 */
[C---:B------:R-:W-:Y:S02]  /*1550*/  FADD.FTZ R154, -R237.reuse, R154 ;  /* 0x0000009aed9a7221 */ /* 0x040fe40000010100 */
[C---:B------:R-:W-:Y:S02]  /*1560*/  FADD.FTZ R155, -R237.reuse, R155 ;  /* 0x0000009bed9b7221 */ /* 0x040fe40000010100 */
[C---:B------:R-:W-:Y:S02]  /*1570*/  FADD.FTZ R153, -R237.reuse, R159 ;  /* 0x0000009fed997221 */ /* 0x040fe40000010100 */
[----:B------:R-:W-:Y:S02]  /*1580*/  FADD.FTZ R159, -R237, R162 ;  /* 0x000000a2ed9f7221 */ /* 0x000fe40000010100 */
[----:B------:R-:W-:-:S02]  /*1590*/  FMUL.FTZ R51, R3, R241 ;  /* 0x000000f103337220 */ /* 0x000fc40000410000 */
[----:B------:R-:W-:Y:S02]  /*15a0*/  FADD.FTZ R162, -R237, R167 ;  /* 0x000000a7eda27221 */ /* 0x000fe40000010100 */
[----:B------:R-:W-:Y:S02]  /*15b0*/  FMUL.FTZ R150, R3, R154 ;  /* 0x0000009a03967220 */ /* 0x000fe40000410000 */
[C---:B------:R-:W-:Y:S02]  /*15c0*/  FADD.FTZ R239, -R237.reuse, R152 ;  /* 0x00000098edef7221 */ /* 0x040fe40000010100 */
[----:B------:R-:W-:Y:S02]  /*15d0*/  FADD.FTZ R167, -R237, R170 ;  /* 0x000000aaeda77221 */ /* 0x000fe40000010100 */
[----:B------:R-:W-:Y:S02]  /*15e0*/  FMUL.FTZ R148, R3, R155 ;  /* 0x0000009b03947220 */ /* 0x000fe40000410000 */
[----:B------:R-:W-:-:S02]  /*15f0*/  FADD.FTZ R152, -R237, R158 ;  /* 0x0000009eed987221 */ /* 0x000fc40000010100 */
[----:B------:R-:W-:Y:S02]  /*1600*/  FADD.FTZ R170, -R237, R175 ;  /* 0x000000afedaa7221 */ /* 0x000fe40000010100 */
[----:B------:R-:W-:Y:S01]  /*1610*/  FMUL.FTZ R107, R107, R193 ;  /* 0x000000c16b6b7220 */ /* 0x000fe20000410000 */
[----:B------:R-:W-:Y:S01]  /*1620*/  STL [R1+0x2c], R51 ;  /* 0x00002c3301007387 */ /* 0x000fe20000100800 */
[C---:B------:R-:W-:Y:S02]  /*1630*/  FADD.FTZ R158, -R237.reuse, R163 ;  /* 0x000000a3ed9e7221 */ /* 0x040fe40000010100 */
[C---:B------:R-:W-:Y:S01]  /*1640*/  FADD.FTZ R175, -R237.reuse, R178 ;  /* 0x000000b2edaf7221 */ /* 0x040fe20000010100 */
[----:B------:R-:W-:Y:S01]  /*1650*/  STL [R1+0x28], R150 ;  /* 0x0000289601007387 */ /* 0x000fe20000100800 */
[C---:B------:R-:W-:Y:S02]  /*1660*/  FADD.FTZ R163, -R237.reuse, R166 ;  /* 0x000000a6eda37221 */ /* 0x040fe40000010100 */
[C---:B------:R-:W-:Y:S01]  /*1670*/  FADD.FTZ R178, -R237.reuse, R183 ;  /* 0x000000b7edb27221 */ /* 0x040fe20000010100 */
[----:B------:R-:W-:Y:S01]  /*1680*/  STL [R1+0x24], R148 ;  /* 0x0000249401007387 */ /* 0x000fe20000100800 */
[----:B------:R-:W-:-:S02]  /*1690*/  FADD.FTZ R166, -R237, R171 ;  /* 0x000000abeda67221 */ /* 0x000fc40000010100 */
[C---:B------:R-:W-:Y:S01]  /*16a0*/  FADD.FTZ R183, -R237.reuse, R187 ;  /* 0x000000bbedb77221 */ /* 0x040fe20000010100 */
[----:B------:R0:W-:Y:S01]  /*16b0*/  STL [R1+0x44], R107 ;  /* 0x0000446b01007387 */ /* 0x0001e20000100800 */
[C---:B------:R-:W-:Y:S02]  /*16c0*/  FADD.FTZ R171, -R237.reuse, R174 ;  /* 0x000000aeedab7221 */ /* 0x040fe40000010100 */
[C---:B------:R-:W-:Y:S01]  /*16d0*/  FADD.FTZ R187, -R237.reuse, R188 ;  /* 0x000000bcedbb7221 */ /* 0x040fe20000010100 */
[----:B------:R-:W2:Y:S01]  /*16e0*/  LDL R155, [R1+0x88] ;  /* 0x00008800019b7983 */ /* 0x000ea20000100800 */
[C---:B------:R-:W-:Y:S02]  /*16f0*/  FADD.FTZ R174, -R237.reuse, R179 ;  /* 0x000000b3edae7221 */ /* 0x040fe40000010100 */
[C---:B------:R-:W-:Y:S01]  /*1700*/  FADD.FTZ R188, -R237.reuse, R189 ;  /* 0x000000bdedbc7221 */ /* 0x040fe20000010100 */
[----:B------:R-:W4:Y:S01]  /*1710*/  LDL R154, [R1+0x8c] ;  /* 0x00008c00019a7983 */ /* 0x000f220000100800 */
[----:B------:R-:W-:-:S03]  /*1720*/  FADD.FTZ R179, -R237, R182 ;  /* 0x000000b6edb37221 */ /* 0x000fc60000010100 */
[----:B------:R-:W2:Y:S04]  /*1730*/  LDL R189, [R1+0x80] ;  /* 0x0000800001bd7983 */ /* 0x000ea80000100800 */
[----:B------:R-:W4:Y:S01]  /*1740*/  LDL R182, [R1+0x84] ;  /* 0x0000840001b67983 */ /* 0x000f220000100800 */
[C---:B------:R-:W-:Y:S02]  /*1750*/  FADD.FTZ R156, -R237.reuse, R156 ;  /* 0x0000009ced9c7221 */ /* 0x040fe40000010100 */
[----:B------:R-:W-:Y:S02]  /*1760*/  FADD.FTZ R157, -R237, R157 ;  /* 0x0000009ded9d7221 */ /* 0x000fe40000010100 */
[----:B---3--:R-:W-:Y:S02]  /*1770*/  FMUL.FTZ R249, R149, R192 ;  /* 0x000000c095f97220 */ /* 0x008fe40000410000 */
[----:B------:R-:W-:-:S02]  /*1780*/  FMUL.FTZ R151, R146, R194 ;  /* 0x000000c292977220 */ /* 0x000fc40000410000 */
[----:B------:R-:W-:Y:S02]  /*1790*/  FMUL.FTZ R149, R144, R195 ;  /* 0x000000c390957220 */ /* 0x000fe40000410000 */
[----:B------:R-:W-:Y:S02]  /*17a0*/  FMUL.FTZ R146, R3, R156 ;  /* 0x0000009c03927220 */ /* 0x000fe40000410000 */
[----:B------:R-:W-:Y:S02]  /*17b0*/  FFMA.FTZ R67, R195, R148, R67 ;  /* 0x00000094c3437223 */ /* 0x000fe40000010043 */
[----:B------:R-:W-:Y:S02]  /*17c0*/  FADD.FTZ R143, R143, R195 ;  /* 0x000000c38f8f7221 */ /* 0x000fe40000010000 */
[----:B------:R-:W-:Y:S01]  /*17d0*/  FMUL.FTZ R144, R3, R157 ;  /* 0x0000009d03907220 */ /* 0x000fe20000410000 */
[----:B------:R1:W-:Y:S01]  /*17e0*/  STL [R1+0x40], R151 ;  /* 0x0000409701007387 */ /* 0x0003e20000100800 */
[----:B------:R-:W-:-:S02]  /*17f0*/  FFMA.FTZ R65, R193, R51, R65 ;  /* 0x00000033c1417223 */ /* 0x000fc40000010041 */
[----:B------:R-:W-:Y:S02]  /*1800*/  FADD.FTZ R141, R141, R193 ;  /* 0x000000c18d8d7221 */ /* 0x000fe40000010000 */
[C---:B------:R-:W-:Y:S01]  /*1810*/  FMUL.FTZ R195, R3.reuse, R152 ;  /* 0x0000009803c37220 */ /* 0x040fe20000410000 */
[----:B------:R3:W-:Y:S01]  /*1820*/  STL [R1+0x3c], R149 ;  /* 0x00003c9501007387 */ /* 0x0007e20000100800 */
[----:B------:R-:W-:-:S03]  /*1830*/  FMUL.FTZ R193, R3, R153 ;  /* 0x0000009903c17220 */ /* 0x000fc60000410000 */
[----:B------:R-:W-:Y:S04]  /*1840*/  STL [R1+0x14], R146 ;  /* 0x0000149201007387 */ /* 0x000fe80000100800 */
[----:B------:R-:W-:Y:S04]  /*1850*/  STL [R1+0x10], R144 ;  /* 0x0000109001007387 */ /* 0x000fe80000100800 */
[----:B------:R-:W-:Y:S04]  /*1860*/  STL [R1+0xc], R195 ;  /* 0x00000cc301007387 */ /* 0x000fe80000100800 */
[----:B------:R-:W-:Y:S01]  /*1870*/  STL [R1+0x8], R193 ;  /* 0x000008c101007387 */ /* 0x000fe20000100800 */
[----:B------:R-:W-:-:S02]  /*1880*/  FMUL.FTZ R251, R3, R239 ;  /* 0x000000ef03fb7220 */ /* 0x000fc40000410000 */
[----:B------:R-:W-:Y:S02]  /*1890*/  FFMA.FTZ R66, R194, R150, R66 ;  /* 0x00000096c2427223 */ /* 0x000fe40000010042 */
[----:B------:R-:W-:Y:S02]  /*18a0*/  FADD.FTZ R142, R142, R194 ;  /* 0x000000c28e8e7221 */ /* 0x000fe40000010000 */
[----:B------:R-:W-:Y:S02]  /*18b0*/  FFMA.FTZ R64, R192, R251, R64 ;  /* 0x000000fbc0407223 */ /* 0x000fe40000010040 */
[----:B------:R-:W-:Y:S02]  /*18c0*/  FADD.FTZ R140, R140, R192 ;  /* 0x000000c08c8c7221 */ /* 0x000fe40000010000 */
[----:B------:R-:W-:Y:S02]  /*18d0*/  FADD.FTZ R4, -R237, R190 ;  /* 0x000000beed047221 */ /* 0x000fe40000010100 */
[----:B------:R-:W-:-:S02]  /*18e0*/  FMUL.FTZ R245, R3, R158 ;  /* 0x0000009e03f57220 */ /* 0x000fc40000410000 */
[----:B------:R-:W-:Y:S02]  /*18f0*/  FADD.FTZ R160, -R237, R160 ;  /* 0x000000a0eda07221 */ /* 0x000fe40000010100 */
[C---:B------:R-:W-:Y:S02]  /*1900*/  FMUL.FTZ R246, R3.reuse, R159 ;  /* 0x0000009f03f67220 */ /* 0x040fe40000410000 */
[----:B------:R-:W-:Y:S02]  /*1910*/  FMUL.FTZ R248, R3, R160 ;  /* 0x000000a003f87220 */ /* 0x000fe40000410000 */
[----:B------:R-:W-:Y:S02]  /*1920*/  FMUL.FTZ R147, R147, R196 ;  /* 0x000000c493937220 */ /* 0x000fe40000410000 */
[----:B------:R-:W-:-:S03]  /*1930*/  FMUL.FTZ R145, R145, R197 ;  /* 0x000000c591917220 */ /* 0x000fc60000410000 */
[----:B------:R0:W-:Y:S04]  /*1940*/  STL [R1+0x38], R147 ;  /* 0x0000389301007387 */ /* 0x0001e80000100800 */
[----:B------:R0:W-:Y:S04]  /*1950*/  STL [R1+0x34], R145 ;  /* 0x0000349101007387 */ /* 0x0001e80000100800 */
[----:B------:R-:W3:Y:S04]  /*1960*/  LDL R157, [R1+0x78] ;  /* 0x00007800019d7983 */ /* 0x000ee80000100800 */
[----:B------:R-:W3:Y:S01]  /*1970*/  LDL R156, [R1+0x7c] ;  /* 0x00007c00019c7983 */ /* 0x000ee20000100800 */
[----:B------:R-:W-:-:S02]  /*1980*/  FFMA.FTZ R69, R197, R144, R69 ;  /* 0x00000090c5457223 */ /* 0x000fc40000010045 */
[----:B------:R-:W-:Y:S02]  /*1990*/  FADD.FTZ R137, R137, R197 ;  /* 0x000000c589897221 */ /* 0x000fe40000010000 */
[----:B------:R-:W-:Y:S02]  /*19a0*/  FMUL.FTZ R197, R243, R198 ;  /* 0x000000c6f3c57220 */ /* 0x000fe40000410000 */
[----:B------:R-:W-:Y:S02]  /*19b0*/  FMUL.FTZ R194, R242, R199 ;  /* 0x000000c7f2c27220 */ /* 0x000fe40000410000 */
[----:B------:R-:W-:Y:S02]  /*19c0*/  FFMA.FTZ R68, R196, R146, R68 ;  /* 0x00000092c4447223 */ /* 0x000fe40000010044 */
[----:B------:R-:W-:Y:S02]  /*19d0*/  FADD.FTZ R136, R136, R196 ;  /* 0x000000c488887221 */ /* 0x000fe40000010000 */
[----:B------:R-:W-:Y:S01]  /*19e0*/  FFMA.FTZ R70, R198, R195, R70 ;  /* 0x000000c3c6467223 */ /* 0x000fe20000010046 */
[----:B------:R-:W3:Y:S01]  /*19f0*/  LDL R196, [R1+0x74] ;  /* 0x0000740001c47983 */ /* 0x000ee20000100800 */
[----:B------:R-:W-:-:S03]  /*1a00*/  FADD.FTZ R138, R138, R198 ;  /* 0x000000c68a8a7221 */ /* 0x000fc60000010000 */
[----:B------:R-:W3:Y:S04]  /*1a10*/  LDL R198, [R1+0x70] ;  /* 0x0000700001c67983 */ /* 0x000ee80000100800 */
[----:B------:R-:W-:Y:S04]  /*1a20*/  STL [R1+0x30], R197 ;  /* 0x000030c501007387 */ /* 0x000fe80000100800 */
[----:B------:R-:W-:Y:S01]  /*1a30*/  STL [R1+0x20], R194 ;  /* 0x000020c201007387 */ /* 0x000fe20000100800 */
[----:B--2---:R-:W-:Y:S02]  /*1a40*/  FMUL.FTZ R192, R189, R200 ;  /* 0x000000c8bdc07220 */ /* 0x004fe40000410000 */
[----:B----4-:R-:W-:-:S03]  /*1a50*/  FMUL.FTZ R190, R182, R201 ;  /* 0x000000c9b6be7220 */ /* 0x010fc60000410000 */
[----:B------:R-:W-:Y:S01]  /*1a60*/  STL [R1+0x1c], R192 ;  /* 0x00001cc001007387 */ /* 0x000fe20000100800 */
[----:B------:R-:W-:Y:S02]  /*1a70*/  FMUL.FTZ R189, R155, R202 ;  /* 0x000000ca9bbd7220 */ /* 0x000fe40000410000 */
[----:B------:R-:W-:Y:S01]  /*1a80*/  FMUL.FTZ R182, R154, R203 ;  /* 0x000000cb9ab67220 */ /* 0x000fe20000410000 */
[----:B------:R-:W-:Y:S04]  /*1a90*/  STL [R1+0x18], R190 ;  /* 0x000018be01007387 */ /* 0x000fe80000100800 */
[----:B------:R-:W2:Y:S04]  /*1aa0*/  LDL R158, [R1+0x50] ;  /* 0x00005000019e7983 */ /* 0x000ea80000100800 */
[----:B------:R-:W4:Y:S04]  /*1ab0*/  LDL R155, [R1+0x60] ;  /* 0x00006000019b7983 */ /* 0x000f280000100800 */
[----:B------:R-:W4:Y:S04]  /*1ac0*/  LDL R154, [R1+0x64] ;  /* 0x00006400019a7983 */ /* 0x000f280000100800 */
[----:B------:R-:W4:Y:S04]  /*1ad0*/  LDL R153, [R1+0x68] ;  /* 0x0000680001997983 */ /* 0x000f280000100800 */
[----:B------:R-:W4:Y:S04]  /*1ae0*/  LDL R152, [R1+0x6c] ;  /* 0x00006c0001987983 */ /* 0x000f280000100800 */
[----:B------:R0:W-:Y:S04]  /*1af0*/  STL [R1+0x4], R189 ;  /* 0x000004bd01007387 */ /* 0x0001e80000100800 */
[----:B------:R0:W-:Y:S04]  /*1b00*/  STL [R1], R182 ;  /* 0x000000b601007387 */ /* 0x0001e80000100800 */
[----:B------:R-:W4:Y:S04]  /*1b10*/  LDL R159, [R1+0x54] ;  /* 0x00005400019f7983 */ /* 0x000f280000100800 */
[----:B------:R-:W4:Y:S01]  /*1b20*/  LDL R160, [R1+0x58] ;  /* 0x0000580001a07983 */ /* 0x000f220000100800 */
[----:B------:R-:W-:-:S04]  /*1b30*/  FADD.FTZ R161, -R237, R161 ;  /* 0x000000a1eda17221 */ /* 0x000fc80000010100 */
[----:B------:R-:W-:Y:S02]  /*1b40*/  FMUL.FTZ R247, R3, R161 ;  /* 0x000000a103f77220 */ /* 0x000fe40000410000 */
[----:B------:R-:W-:Y:S02]  /*1b50*/  FFMA.FTZ R75, R203, R245, R75 ;  /* 0x000000f5cb4b7223 */ /* 0x000fe4000001004b */
[----:B------:R-:W-:Y:S02]  /*1b60*/  FADD.FTZ R135, R135, R203 ;  /* 0x000000cb87877221 */ /* 0x000fe40000010000 */
[----:B------:R-:W-:Y:S02]  /*1b70*/  FMUL.FTZ R239, R3, R163 ;  /* 0x000000a303ef7220 */ /* 0x000fe40000410000 */
[C---:B------:R-:W-:Y:S02]  /*1b80*/  FADD.FTZ R164, -R237.reuse, R164 ;  /* 0x000000a4eda47221 */ /* 0x040fe40000010100 */
[----:B------:R-:W-:-:S02]  /*1b90*/  FADD.FTZ R165, -R237, R165 ;  /* 0x000000a5eda57221 */ /* 0x000fc40000010100 */
[C---:B------:R-:W-:Y:S02]  /*1ba0*/  FMUL.FTZ R242, R3.reuse, R164 ;  /* 0x000000a403f27220 */ /* 0x040fe40000410000 */
[----:B------:R-:W-:Y:S02]  /*1bb0*/  FMUL.FTZ R241, R3, R165 ;  /* 0x000000a503f17220 */ /* 0x000fe40000410000 */
[----:B---3--:R-:W-:Y:S02]  /*1bc0*/  FMUL.FTZ R244, R157, R206 ;  /* 0x000000ce9df47220 */ /* 0x008fe40000410000 */
[----:B------:R-:W-:Y:S02]  /*1bd0*/  FADD.FTZ R157, RZ, R249 ;  /* 0x000000f9ff9d7221 */ /* 0x000fe40000010000 */
[----:B------:R-:W-:Y:S02]  /*1be0*/  FMUL.FTZ R243, R156, R207 ;  /* 0x000000cf9cf37220 */ /* 0x000fe40000410000 */
[----:B------:R-:W-:-:S02]  /*1bf0*/  FFMA.FTZ R156, R251, R249, RZ ;  /* 0x000000f9fb9c7223 */ /* 0x000fc400000100ff */
[----:B------:R-:W-:Y:S02]  /*1c00*/  FADD.FTZ R157, R157, R107 ;  /* 0x0000006b9d9d7221 */ /* 0x000fe40000010000 */
[----:B------:R-:W-:Y:S02]  /*1c10*/  FFMA.FTZ R156, R51, R107, R156 ;  /* 0x0000006b339c7223 */ /* 0x000fe4000001009c */
[----:B0-----:R-:W3:Y:S04]  /*1c20*/  LDL.LU R107, [R1+0xd8] ;  /* 0x0000d800016b7983 */ /* 0x001ee80000300800 */
[----:B------:R-:W3:Y:S04]  /*1c30*/  LDL.LU R51, [R1+0xd4] ;  /* 0x0000d40001337983 */ /* 0x000ee80000300800 */
[----:B------:R-:W3:Y:S01]  /*1c40*/  LDL R161, [R1+0x5c] ;  /* 0x00005c0001a17983 */ /* 0x000ee20000100800 */
[----:B------:R-:W-:-:S02]  /*1c50*/  FMUL.FTZ R250, R196, R205 ;  /* 0x000000cdc4fa7220 */ /* 0x000fc40000410000 */
[----:B------:R-:W-:Y:S02]  /*1c60*/  FMUL.FTZ R196, R3, R166 ;  /* 0x000000a603c47220 */ /* 0x000fe40000410000 */
[----:B--2---:R-:W-:Y:S02]  /*1c70*/  FMUL.FTZ R203, R158, R212 ;  /* 0x000000d49ecb7220 */ /* 0x004fe40000410000 */
[----:B------:R-:W-:Y:S02]  /*1c80*/  FADD.FTZ R158, R157, R151 ;  /* 0x000000979d9e7221 */ /* 0x000fe40000010000 */
[----:B------:R-:W-:Y:S02]  /*1c90*/  FFMA.FTZ R157, R150, R151, R156 ;  /* 0x00000097969d7223 */ /* 0x000fe4000001009c */
[----:B------:R-:W-:Y:S01]  /*1ca0*/  FADD.FTZ R158, R158, R149 ;  /* 0x000000959e9e7221 */ /* 0x000fe20000010000 */
[----:B-1----:R0:W5:Y:S03]  /*1cb0*/  LDL.LU R151, [R1+0xd0] ;  /* 0x0000d00001977983 */ /* 0x0021660000300800 */
[----:B------:R-:W-:Y:S01]  /*1cc0*/  FADD.FTZ R158, R158, R147 ;  /* 0x000000939e9e7221 */ /* 0x000fe20000010000 */
[----:B------:R0:W5:Y:S01]  /*1cd0*/  LDL.LU R150, [R1+0xcc] ;  /* 0x0000cc0001967983 */ /* 0x0001620000300800 */
[----:B----4-:R-:W-:-:S02]  /*1ce0*/  FMUL.FTZ R156, R159, R213 ;  /* 0x000000d59f9c7220 */ /* 0x010fc40000410000 */
[----:B------:R-:W-:Y:S02]  /*1cf0*/  FFMA.FTZ R159, R148, R149, R157 ;  /* 0x00000095949f7223 */ /* 0x000fe4000001009d */
[----:B------:R-:W-:Y:S01]  /*1d00*/  FMUL.FTZ R157, R160, R214 ;  /* 0x000000d6a09d7220 */ /* 0x000fe20000410000 */
        /* <DEDUP_REMOVED lines=17> */
[----:B------:R-:W-:Y:S02]  /*1e20*/  FADD.FTZ R166, R165, R189 ;  /* 0x000000bda5a67221 */ /* 0x000fe40000010000 */
[----:B------:R-:W-:Y:S02]  /*1e30*/  FFMA.FTZ R165, R246, R189, R164 ;  /* 0x000000bdf6a57223 */ /* 0x000fe400000100a4 */
[C---:B------:R-:W-:Y:S02]  /*1e40*/  FMUL.FTZ R189, R3.reuse, R187 ;  /* 0x000000bb03bd7220 */ /* 0x040fe40000410000 */
[----:B------:R-:W-:Y:S02]  /*1e50*/  FMUL.FTZ R187, R3, R4 ;  /* 0x0000000403bb7220 */ /* 0x000fe40000410000 */
[----:B------:R0:W5:Y:S01]  /*1e60*/  LDL.LU R4, [R1+0xb0] ;  /* 0x0000b00001047983 */ /* 0x0001620000300800 */
[----:B------:R-:W-:Y:S02]  /*1e70*/  FFMA.FTZ R72, R200, R248, R72 ;  /* 0x000000f8c8487223 */ /* 0x000fe40000010048 */
[----:B------:R-:W-:-:S02]  /*1e80*/  FADD.FTZ R132, R132, R200 ;  /* 0x000000c884847221 */ /* 0x000fc40000010000 */
[----:B------:R-:W-:Y:S02]  /*1e90*/  FADD.FTZ R168, -R237, R168 ;  /* 0x000000a8eda87221 */ /* 0x000fe40000010100 */
[----:B------:R-:W-:Y:S02]  /*1ea0*/  FMUL.FTZ R252, R198, R204 ;  /* 0x000000ccc6fc7220 */ /* 0x000fe40000410000 */
        /* <DEDUP_REMOVED lines=23> */
[----:B------:R-:W-:Y:S02]  /*2020*/  FFMA.FTZ R166, R239, R244, R166 ;  /* 0x000000f4efa67223 */ /* 0x000fe400000100a6 */
[----:B------:R-:W-:Y:S02]  /*2030*/  FFMA.FTZ R73, R201, R247, R73 ;  /* 0x000000f7c9497223 */ /* 0x000fe40000010049 */
[----:B------:R-:W-:Y:S02]  /*2040*/  FADD.FTZ R133, R133, R201 ;  /* 0x000000c985857221 */ /* 0x000fe40000010000 */
[----:B------:R-:W-:Y:S02]  /*2050*/  FFMA.FTZ R79, R207, R237, R79 ;  /* 0x000000edcf4f7223 */ /* 0x000fe4000001004f */
[----:B------:R-:W-:-:S02]  /*2060*/  FADD.FTZ R131, R131, R207 ;  /* 0x000000cf83837221 */ /* 0x000fc40000010000 */
[----:B------:R-:W-:Y:S02]  /*2070*/  FMUL.FTZ R201, R3, R169 ;  /* 0x000000a903c97220 */ /* 0x000fe40000410000 */
        /* <DEDUP_REMOVED lines=25> */
[----:B------:R-:W-:Y:S02]  /*2210*/  FADD.FTZ R169, R169, R156 ;  /* 0x0000009ca9a97221 */ /* 0x000fe40000010000 */
[----:B------:R-:W-:Y:S02]  /*2220*/  FMUL.FTZ R153, R3, R171 ;  /* 0x000000ab03997220 */ /* 0x000fe40000410000 */
[----:B------:R-:W-:Y:S02]  /*2230*/  FFMA.FTZ R168, R154, R156, R168 ;  /* 0x0000009c9aa87223 */ /* 0x000fe400000100a8 */
[----:B---3--:R-:W-:-:S02]  /*2240*/  FMUL.FTZ R162, R161, R215 ;  /* 0x000000d7a1a27220 */ /* 0x008fc40000410000 */
[----:B------:R-:W-:Y:S02]  /*2250*/  FADD.FTZ R169, R169, R157 ;  /* 0x0000009da9a97221 */ /* 0x000fe40000010000 */
[----:B------:R-:W-:Y:S02]  /*2260*/  FFMA.FTZ R168, R153, R157, R168 ;  /* 0x0000009d99a87223 */ /* 0x000fe400000100a8 */
[----:B------:R-:W-:Y:S02]  /*2270*/  FMUL.FTZ R163, R60, R216 ;  /* 0x000000d83ca37220 */ /* 0x000fe40000410000 */
[----:B------:R-:W-:Y:S02]  /*2280*/  FADD.FTZ R169, R169, R162 ;  /* 0x000000a2a9a97221 */ /* 0x000fe40000010000 */
[----:B------:R-:W-:Y:S02]  /*2290*/  FMUL.FTZ R161, R3, R176 ;  /* 0x000000b003a17220 */ /* 0x000fe40000410000 */
[----:B------:R-:W-:-:S02]  /*22a0*/  FFMA.FTZ R168, R152, R162, R168 ;  /* 0x000000a298a87223 */ /* 0x000fc400000100a8 */
[----:B------:R-:W-:Y:S02]  /*22b0*/  FMUL.FTZ R164, R61, R217 ;  /* 0x000000d93da47220 */ /* 0x000fe40000410000 */
[----:B------:R-:W-:Y:S02]  /*22c0*/  FADD.FTZ R169, R169, R163 ;  /* 0x000000a3a9a97221 */ /* 0x000fe40000010000 */
[----:B------:R-:W-:Y:S02]  /*22d0*/  FMUL.FTZ R160, R3, R177 ;  /* 0x000000b103a07220 */ /* 0x000fe40000410000 */
[----:B------:R-:W-:Y:S02]  /*22e0*/  FFMA.FTZ R168, R161, R163, R168 ;  /* 0x000000a3a1a87223 */ /* 0x000fe400000100a8 */
[----:B------:R-:W-:Y:S02]  /*22f0*/  FMUL.FTZ R165, R62, R218 ;  /* 0x000000da3ea57220 */ /* 0x000fe40000410000 */
[----:B------:R-:W-:-:S02]  /*2300*/  FADD.FTZ R169, R169, R164 ;  /* 0x000000a4a9a97221 */ /* 0x000fc40000010000 */
[C---:B------:R-:W-:Y:S02]  /*2310*/  FMUL.FTZ R159, R3.reuse, R175 ;  /* 0x000000af039f7220 */ /* 0x040fe40000410000 */
[----:B------:R-:W-:Y:S02]  /*2320*/  FFMA.FTZ R168, R160, R164, R168 ;  /* 0x000000a4a0a87223 */ /* 0x000fe400000100a8 */
[----:B------:R-:W-:Y:S02]  /*2330*/  FMUL.FTZ R158, R3, R174 ;  /* 0x000000ae039e7220 */ /* 0x000fe40000410000 */
[----:B------:R-:W-:Y:S02]  /*2340*/  FMUL.FTZ R174, R63, R219 ;  /* 0x000000db3fae7220 */ /* 0x000fe40000410000 */
[----:B------:R-:W-:Y:S02]  /*2350*/  FADD.FTZ R169, R169, R165 ;  /* 0x000000a5a9a97221 */ /* 0x000fe40000010000 */
[----:B------:R-:W-:-:S02]  /*2360*/  FFMA.FTZ R168, R159, R165, R168 ;  /* 0x000000a59fa87223 */ /* 0x000fc400000100a8 */
[----:B------:R-:W-:Y:S02]  /*2370*/  FMUL.FTZ R175, R56, R220 ;  /* 0x000000dc38af7220 */ /* 0x000fe40000410000 */
[----:B------:R-:W-:Y:S02]  /*2380*/  FADD.FTZ R169, R169, R174 ;  /* 0x000000aea9a97221 */ /* 0x000fe40000010000 */
[----:B------:R-:W-:Y:S02]  /*2390*/  FMUL.FTZ R173, R3, R180 ;  /* 0x000000b403ad7220 */ /* 0x000fe40000410000 */
[----:B------:R-:W-:Y:S02]  /*23a0*/  FFMA.FTZ R168, R158, R174, R168 ;  /* 0x000000ae9ea87223 */ /* 0x000fe400000100a8 */
[----:B------:R-:W-:Y:S02]  /*23b0*/  FMUL.FTZ R176, R57, R221 ;  /* 0x000000dd39b07220 */ /* 0x000fe40000410000 */
[----:B------:R-:W-:-:S02]  /*23c0*/  FADD.FTZ R169, R169, R175 ;  /* 0x000000afa9a97221 */ /* 0x000fc40000010000 */
[----:B------:R-:W-:Y:S02]  /*23d0*/  FMUL.FTZ R172, R3, R181 ;  /* 0x000000b503ac7220 */ /* 0x000fe40000410000 */
        /* <DEDUP_REMOVED lines=10> */
[----:B------:R-:W-:-:S02]  /*2480*/  FMUL.FTZ R183, R52, R224 ;  /* 0x000000e034b77220 */ /* 0x000fc40000410000 */
[----:B------:R-:W-:Y:S02]  /*2490*/  FADD.FTZ R170, R170, R182 ;  /* 0x000000b6aaaa7221 */ /* 0x000fe40000010000 */
[----:B------:R-:W-:Y:S02]  /*24a0*/  FMUL.FTZ R181, R3, R184 ;  /* 0x000000b803b57220 */ /* 0x000fe40000410000 */
[----:B------:R-:W-:Y:S01]  /*24b0*/  FFMA.FTZ R169, R166, R182, R169 ;  /* 0x000000b6a6a97223 */ /* 0x000fe200000100a9 */
[----:B------:R-:W-:Y:S01]  /*24c0*/  IADD3 R168, R5, 0x480, RZ ;  /* 0x0000048005a87810 */ /* 0x000fe20007ffe0ff */
[----:B------:R-:W-:Y:S02]  /*24d0*/  FADD.FTZ R5, R170, R183 ;  /* 0x000000b7aa057221 */ /* 0x000fe40000010000 */
[----:B------:R-:W-:Y:S02]  /*24e0*/  FMUL.FTZ R180, R3, R185 ;  /* 0x000000b903b47220 */ /* 0x000fe40000410000 */
[----:B------:R-:W-:-:S02]  /*24f0*/  FMUL.FTZ R184, R53, R225 ;  /* 0x000000e135b87220 */ /* 0x000fc40000410000 */
        /* <DEDUP_REMOVED lines=13> */
[----:B------:R-:W-:Y:S02]  /*25d0*/  FMUL.FTZ R191, R49, R229 ;  /* 0x000000e531bf7220 */ /* 0x000fe40000410000 */
[----:B------:R-:W-:Y:S02]  /*25e0*/  FADD.FTZ R171, R169, R5 ;  /* 0x00000005a9ab7221 */ /* 0x000fe40000010000 */
[----:B------:R-:W-:Y:S01]  /*25f0*/  FFMA.FTZ R170, R189, R5, R170 ;  /* 0x00000005bdaa7223 */ /* 0x000fe200000100aa */
[----:B------:R-:W-:Y:S01]  /*2600*/  HFMA2.MMA R194, -RZ, RZ, 0, 2.384185791015625e-07 ;  /* 0x00000004ffc27435 */ /* 0x000fe200000001ff */
        /* <DEDUP_REMOVED lines=56> */
[----:B------:R-:W-:-:S04]  /*2990*/  IMAD.WIDE.U32 R168, R168, R194, c[0x0][0x190] ;  /* 0x00006400a8a87625 */ /* 0x000fc800078e00c2 */
[----:B------:R-:W-:Y:S02]  /*29a0*/  FADD.FTZ R171, R171, R193 ;  /* 0x000000c1abab7221 */ /* 0x000fe40000010000 */
[----:B------:R-:W-:Y:S02]  /*29b0*/  FFMA.FTZ R170, R186, R193, R170 ;  /* 0x000000c1baaa7223 */ /* 0x000fe400000100aa */
.L_x_13803:
[----:B0-----:R-:W-:Y:S05]  /*29c0*/  BSYNC B0 ;  /* 0x0000000000007941 */ /* 0x001fea0003800000 */
.L_x_13801:
[----:B------:R-:W2:Y:S04]  /*29d0*/  LDL R195, [R1+0x48] ;  /* 0x0000480001c37983 */ /* 0x000ea80000100800 */
[----:B------:R0:W5:Y:S04]  /*29e0*/  LDG.E R197, [R168.64] ;  /* 0x00000004a8c57981 */ /* 0x000168000c1e1900 */
[----:B------:R-:W1:Y:S02]  /*29f0*/  S2R R194, SR_TID.X ;  /* 0x0000000000c27919 */ /* 0x000e640000002100 */
[----:B-1----:R-:W-:-:S02]  /*2a00*/  SHF.R.U32.HI R199, RZ, 0x5, R194 ;  /* 0x00000005ffc77819 */ /* 0x002fc400000116c2 */
[----:B------:R-:W-:Y:S02]  /*2a10*/  LOP3.LUT P0, RZ, R194, 0x1f, RZ, 0xc0, !PT ;  /* 0x0000001fc2ff7812 */ /* 0x000fe4000780c0ff */
[----:B------:R-:W-:Y:S02]  /*2a20*/  LOP3.LUT R194, R199, 0x7fffffc, RZ, 0xc0, !PT ;  /* 0x07fffffcc7c27812 */ /* 0x000fe400078ec0ff */
[----:B--2---:R-:W-:-:S13]  /*2a30*/  LOP3.LUT P1, RZ, R195, 0xff, RZ, 0xc0, !PT ;  /* 0x000000ffc3ff7812 */ /* 0x004fda000782c0ff */
[----:B------:R-:W-:Y:S01]  /*2a40*/  @!P1 IADD3 R194, R194, 0x4, RZ ;  /* 0x00000004c2c29810 */ /* 0x000fe20007ffe0ff */
[----:B------:R-:W-:Y:S05]  /*2a50*/  BRA.DIV ~URZ, `(.L_x_13804) ;  /* 0x000036227f007947 */ /* 0x000fea000b800000 */
[----:B0-----:R0:W1:Y:S02]  /*2a60*/  SHFL.DOWN PT, R198, R171, 0x10, 0x1f ;  /* 0x0a001f00abc67f89 */ /* 0x00106400000e0000 */
.L_x_13887:
        /* <DEDUP_REMOVED lines=18> */
.L_x_13888:
[----:B0-2---:R-:W-:Y:S01]  /*2b90*/  FADD.FTZ R169, R169, R170 ;  /* 0x000000aaa9a97221 */ /* 0x005fe20000010000 */
[----:B-1----:R-:W-:Y:S01]  /*2ba0*/  @!P0 LOP3.LUT R170, R199, 0x3, RZ, 0xc0, !PT ;  /* 0x00000003c7aa8812 */ /* 0x002fe200078ec0ff */
[----:B------:R-:W-:Y:S01]  /*2bb0*/  FADD.FTZ R168, R198, R171 ;  /* 0x000000abc6a87221 */ /* 0x000fe20000010000 */
[----:B------:R-:W-:Y:S01]  /*2bc0*/  ISETP.GE.AND P5, PT, R2, 0x1, PT ;  /* 0x000000010200780c */ /* 0x000fe20003fa6270 */
[----:B------:R-:W0:Y:S01]  /*2bd0*/  S2R R195, SR_TID.X ;  /* 0x0000000000c37919 */ /* 0x000e220000002100 */
[----:B------:R-:W-:Y:S01]  /*2be0*/  @!P0 IADD3 R170, R194, R170, RZ ;  /* 0x000000aac2aa8210 */ /* 0x000fe20007ffe0ff */
[----:B------:R-:W-:Y:S01]  /*2bf0*/  WARPSYNC 0xffffffff ;  /* 0xffffffff00007948 */ /* 0x000fe20003800000 */
[----:B------:R-:W1:Y:S01]  /*2c00*/  LDC.U8 R208, c[0x0][0x1f0] ;  /* 0x00007c00ffd07b82 */ /* 0x000e620000000000 */
[----:B------:R-:W-:Y:S02]  /*2c10*/  BSSY B0, `(.L_x_13806) ;  /* 0x0000022000007945 */ /* 0x000fe40003800000 */
[----:B------:R2:W-:Y:S04]  /*2c20*/  @!P0 STS.64 [R170.X8+0x5000], R168 ;  /* 0x005000a8aa008388 */ /* 0x0005e80000008a00 */
[----:B------:R-:W-:Y:S01]  /*2c30*/  BAR.SYNC.DEFER_BLOCKING 0x0 ;  /* 0x0000000000007b1d */ /* 0x000fe20000010000 */
[----:B------:R-:W-:-:S02]  /*2c40*/  @!P4 ISETP.NE.U32.AND P0, PT, RZ, c[0x0][0x218], PT ;  /* 0x00008600ff00ca0c */ /* 0x000fc40003f05070 */
[----:B------:R-:W-:Y:S02]  /*2c50*/  @P5 IADD3 R2, R2, -0x1, RZ ;  /* 0xffffffff02025810 */ /* 0x000fe40007ffe0ff */
[----:B------:R-:W-:-:S03]  /*2c60*/  @!P4 ISETP.NE.AND.EX P0, PT, RZ, c[0x0][0x21c], PT, P0 ;  /* 0x00008700ff00ca0c */ /* 0x000fc60003f05300 */
[----:B------:R-:W-:-:S05]  /*2c70*/  @P5 IMAD R2, R2, c[0x0][0x168], RZ ;  /* 0x00005a0002025a24 */ /* 0x000fca00078e02ff */
[----:B--2---:R-:W-:Y:S02]  /*2c80*/  @P5 SHF.R.S32.HI R168, RZ, 0x1f, R2 ;  /* 0x0000001fffa85819 */ /* 0x004fe40000011402 */
[----:B0-----:R-:W-:Y:S02]  /*2c90*/  @P5 LOP3.LUT R169, R195, 0x7f, RZ, 0xc0, !PT ;  /* 0x0000007fc3a95812 */ /* 0x001fe400078ec0ff */
[----:B------:R-:W-:Y:S02]  /*2ca0*/  @P5 LEA.HI R168, R168, R2, RZ, 0x2 ;  /* 0x00000002a8a85211 */ /* 0x000fe400078f10ff */
[----:B------:R-:W-:Y:S02]  /*2cb0*/  MOV R2, RZ ;  /* 0x000000ff00027202 */ /* 0x000fe40000000f00 */
[----:B------:R-:W-:Y:S02]  /*2cc0*/  @P5 LEA.HI.SX32 R2, R168, R169, 0x1e ;  /* 0x000000a9a8025211 */ /* 0x000fe400078ff2ff */
[----:B-1----:R-:W-:Y:S01]  /*2cd0*/  ISETP.NE.AND P1, PT, R208, RZ, PT ;  /* 0x000000ffd000720c */ /* 0x002fe20003f25270 */
        /* <DEDUP_REMOVED lines=21> */
.L_x_13807:
[----:B------:R-:W-:Y:S05]  /*2e30*/  BSYNC B0 ;  /* 0x0000000000007941 */ /* 0x000fea0003800000 */
.L_x_13806:
        /* <DEDUP_REMOVED lines=17> */
.L_x_13809:
[----:B------:R-:W-:Y:S05]  /*2f50*/  BSYNC B0 ;  /* 0x0000000000007941 */ /* 0x000fea0003800000 */
.L_x_13808:
        /* <DEDUP_REMOVED lines=17> */
.L_x_13811:
[----:B------:R-:W-:Y:S05]  /*3070*/  BSYNC B0 ;  /* 0x0000000000007941 */ /* 0x000fea0003800000 */
.L_x_13810:
[----:B------:R-:W-:Y:S01]  /*3080*/  @P5 FMUL.FTZ R171, R170, c[0x0][0x1ec] ;  /* 0x00007b00aaab5a20 */ /* 0x000fe20000410000 */
[C---:B------:R-:W-:Y:S01]  /*3090*/  @P5 LOP3.LUT P0, RZ, R240.reuse, 0xff0000, RZ, 0xc0, !PT ;  /* 0x00ff0000f0ff5812 */ /* 0x040fe2000780c0ff */
        /* <DEDUP_REMOVED lines=18> */
.L_x_13813:
[----:B------:R-:W-:Y:S05]  /*31c0*/  BSYNC B0 ;  /* 0x0000000000007941 */ /* 0x000fea0003800000 */
.L_x_13812:
        /* <DEDUP_REMOVED lines=28> */
.L_x_13815:
[----:B------:R-:W-:Y:S05]  /*3390*/  BSYNC B0 ;  /* 0x0000000000007941 */ /* 0x000fea0003800000 */
.L_x_13814:
        /* <DEDUP_REMOVED lines=17> */
.L_x_13817:
[----:B------:R-:W-:Y:S05]  /*34b0*/  BSYNC B0 ;  /* 0x0000000000007941 */ /* 0x000fea0003800000 */
.L_x_13816:
        /* <DEDUP_REMOVED lines=17> */
.L_x_13819:
[----:B------:R-:W-:Y:S05]  /*35d0*/  BSYNC B0 ;  /* 0x0000000000007941 */ /* 0x000fea0003800000 */
.L_x_13818:
        /* <DEDUP_REMOVED lines=18> */
.L_x_13821:
[----:B------:R-:W-:Y:S05]  /*3700*/  BSYNC B0 ;  /* 0x0000000000007941 */ /* 0x000fea0003800000 */
.L_x_13820:
        /* <DEDUP_REMOVED lines=27> */
.L_x_13823:
[----:B------:R-:W-:Y:S05]  /*38c0*/  BSYNC B0 ;  /* 0x0000000000007941 */ /* 0x000fea0003800000 */
.L_x_13822:
        /* <DEDUP_REMOVED lines=16> */
.L_x_13825:
[----:B------:R-:W-:Y:S05]  /*39d0*/  BSYNC B0 ;  /* 0x0000000000007941 */ /* 0x000fea0003800000 */
.L_x_13824:
        /* <DEDUP_REMOVED lines=16> */
.L_x_13827:
[----:B------:R-:W-:Y:S05]  /*3ae0*/  BSYNC B0 ;  /* 0x0000000000007941 */ /* 0x000fea0003800000 */
.L_x_13826:
        /* <DEDUP_REMOVED lines=17> */
.L_x_13829:
[----:B------:R-:W-:Y:S05]  /*3c00*/  BSYNC B0 ;  /* 0x0000000000007941 */ /* 0x000fea0003800000 */
.L_x_13828:
        /* <DEDUP_REMOVED lines=11> */
[----:B------:R-:W-:Y:S01]  /*3cc0*/  @P0 IMAD.WIDE.U32 R194, R194, R195, c[0x0][0x258] ;  /* 0x00009600c2c20625 */ /* 0x000fe200078e00c3 */
[----:B------:R-:W-:Y:S02]  /*3cd0*/  @!P4 ISETP.NE.U32.AND P2, PT, RZ, c[0x0][0x218], PT ;  /* 0x00008600ff00ca0c */ /* 0x000fe40003f45070 */
[----:B------:R-:W-:Y:S02]  /*3ce0*/  @!P4 ISETP.NE.AND.EX P6, PT, RZ, c[0x0][0x21c], PT, P6 ;  /* 0x00008700ff00ca0c */ /* 0x000fe40003fc5360 */
[----:B------:R0:W-:Y:S01]  /*3cf0*/  @P0 STG.E.128 [R194.64], R168 ;  /* 0x000000a8c2000986 */ /* 0x0001e2000c101d04 */
        /* <DEDUP_REMOVED lines=13> */
.L_x_13831:
[----:B------:R-:W-:Y:S05]  /*3dd0*/  BSYNC B0 ;  /* 0x0000000000007941 */ /* 0x000fea0003800000 */
.L_x_13830:
        /* <DEDUP_REMOVED lines=9> */
.L_x_13833:
[----:B------:R-:W-:Y:S05]  /*3e70*/  BSYNC B0 ;  /* 0x0000000000007941 */ /* 0x000fea0003800000 */
.L_x_13832:
        /* <DEDUP_REMOVED lines=20> */
.L_x_13835:
[----:B------:R-:W-:Y:S05]  /*3fc0*/  BSYNC B0 ;  /* 0x0000000000007941 */ /* 0x000fea0003800000 */
.L_x_13834:
        /* <DEDUP_REMOVED lines=11> */
.L_x_13837:
[----:B------:R-:W-:Y:S05]  /*4080*/  BSYNC B0 ;  /* 0x0000000000007941 */ /* 0x000fea0003800000 */
.L_x_13836:
[----:B------:R-:W-:Y:S01]  /*4090*/  @P5 FMUL.FTZ R195, R170, c[0x0][0x1ec] ;  /* 0x00007b00aac35a20 */ /* 0x000fe20000410000 */
[----:B------:R-:W-:Y:S01]  /*40a0*/  @P5 LOP3.LUT P2, RZ, R233, 0xff000000, RZ, 0xc0, !PT ;  /* 0xff000000e9ff5812 */ /* 0x000fe2000784c0ff */
[----:B------:R-:W-:Y:S01]  /*40b0*/  @P5 FMUL.FTZ R194, R171, c[0x0][0x1ec] ;  /* 0x00007b00abc25a20 */ /* 0x000fe20000410000 */
[----:B------:R-:W-:Y:S01]  /*40c0*/  SEL R168, R168, R148, P1 ;  /* 0x00000094a8a87207 */ /* 0x000fe20000800000 */
[----:B------:R-:W-:Y:S01]  /*40d0*/  @P5 FMUL.FTZ R195, R195, c[0x0][0x1e8] ;  /* 0x00007a00c3c35a20 */ /* 0x000fe20000410000 */
[----:B------:R-:W-:Y:S01]  /*40e0*/  SEL R169, R169, R149, P1 ;  /* 0x00000095a9a97207 */ /* 0x000fe20000800000 */
[----:B------:R-:W-:Y:S01]  /*40f0*/  @P5 FMUL.FTZ R194, R194, c[0x0][0x1e8] ;  /* 0x00007a00c2c25a20 */ /* 0x000fe20000410000 */
[----:B------:R-:W-:Y:S01]  /*4100*/  SEL R170, R170, R150, P1 ;  /* 0x00000096aaaa7207 */ /* 0x000fe20000800000 */
[----:B------:R-:W-:Y:S01]  /*4110*/  BSSY B0, `(.L_x_13838) ;  /* 0x0000016000007945 */ /* 0x000fe20003800000 */
[----:B------:R-:W-:Y:S02]  /*4120*/  @P5 SEL R146, R195, RZ, P6 ;  /* 0x000000ffc3925207 */ /* 0x000fe40003000000 */
[----:B------:R-:W-:-:S02]  /*4130*/  @P5 SEL R147, R194, RZ, P2 ;  /* 0x000000ffc2935207 */ /* 0x000fc40001000000 */
[----:B------:R-:W-:Y:S02]  /*4140*/  @P0 IADD3 R194, R0, 0x180, RZ ;  /* 0x0000018000c20810 */ /* 0x000fe40007ffe0ff */
[----:B------:R-:W-:Y:S02]  /*4150*/  @P0 MOV R195, 0x10 ;  /* 0x0000001000c30802 */ /* 0x000fe40000000f00 */
        /* <DEDUP_REMOVED lines=17> */
.L_x_13839:
[----:B------:R-:W-:Y:S05]  /*4270*/  BSYNC B0 ;  /* 0x0000000000007941 */ /* 0x000fea0003800000 */
.L_x_13838:
        /* <DEDUP_REMOVED lines=15> */
.L_x_13841:
[----:B------:R-:W-:Y:S05]  /*4370*/  BSYNC B0 ;  /* 0x0000000000007941 */ /* 0x000fea0003800000 */
.L_x_13840:
        /* <DEDUP_REMOVED lines=15> */
.L_x_13843:
[----:B------:R-:W-:Y:S05]  /*4470*/  BSYNC B0 ;  /* 0x0000000000007941 */ /* 0x000fea0003800000 */
.L_x_13842:
[----:B------:R-:W-:Y:S01]  /*4480*/  @P5 FMUL.FTZ R171, R170, c[0x0][0x1ec] ;  /* 0x00007b00aaab5a20 */ /* 0x000fe20000410000 */
[C---:B------:R-:W-:Y:S01]  /*4490*/  @P5 LOP3.LUT P2, RZ, R232.reuse, 0xff0000, RZ, 0xc0, !PT ;  /* 0x00ff0000e8ff5812 */ /* 0x040fe2000784c0ff */
        /* <DEDUP_REMOVED lines=20> */
.L_x_13845:
[----:B------:R-:W-:Y:S05]  /*45e0*/  BSYNC B0 ;  /* 0x0000000000007941 */ /* 0x000fea0003800000 */
.L_x_13844:
[----:B------:R-:W-:Y:S01]  /*45f0*/  SEL R171, R208, R151, P1 ;  /* 0x00000097d0ab7207 */ /* 0x000fe20000800000 */
[----:B------:R-:W-:Y:S01]  /*4600*/  BSSY B0, `(.L_x_13846) ;  /* 0x0000015000007945 */ /* 0x000fe20003800000 */
[----:B------:R-:W-:-:S03]  /*4610*/  @!P4 ISETP.NE.U32.AND P2, PT, RZ, c[0x0][0x218], PT ;  /* 0x00008600ff00ca0c */ /* 0x000fc60003f45070 */
[----:B------:R0:W-:Y:S01]  /*4620*/  @P0 STG.E.128 [R194.64], R168 ;  /* 0x000000a8c2000986 */ /* 0x0001e2000c101d04 */
[----:B------:R-:W-:Y:S01]  /*4630*/  @!P4 ISETP.NE.AND.EX P2, PT, RZ, c[0x0][0x21c], PT, P2 ;  /* 0x00008700ff00ca0c */ /* 0x000fe20003f45320 */
[----:B0-----:R-:W-:Y:S01]  /*4640*/  @P5 FMUL.FTZ R168, R208, c[0x0][0x1ec] ;  /* 0x00007b00d0a85a20 */ /* 0x001fe20000410000 */
[----:B------:R-:W-:-:S03]  /*4650*/  @P5 IADD3 R169, R2, 0x200, RZ ;  /* 0x0000020002a95810 */ /* 0x000fc60007ffe0ff */
[----:B------:R-:W-:-:S05]  /*4660*/  @P5 FMUL.FTZ R168, R168, c[0x0][0x1e8] ;  /* 0x00007a00a8a85a20 */ /* 0x000fca0000410000 */
[----:B------:R-:W-:Y:S02]  /*4670*/  @P5 SEL R147, R168, RZ, P6 ;  /* 0x000000ffa8935207 */ /* 0x000fe40003000000 */
[----:B------:R-:W-:Y:S02]  /*4680*/  @P5 MOV R168, 0x10 ;  /* 0x0000001000a85802 */ /* 0x000fe40000000f00 */
[----:B------:R-:W-:-:S03]  /*4690*/  @!P4 ISETP.NE.U32.AND P6, PT, RZ, c[0x0][0x218], PT ;  /* 0x00008600ff00ca0c */ /* 0x000fc60003fc5070 */
[----:B------:R-:W-:Y:S01]  /*46a0*/  @P5 IMAD.WIDE.U32 R168, R169, R168, c[0x0][0x248] ;  /* 0x00009200a9a85625 */ /* 0x000fe200078e00a8 */
[----:B------:R-:W-:-:S04]  /*46b0*/  @!P4 ISETP.NE.AND.EX P6, PT, RZ, c[0x0][0x21c], PT, P6 ;  /* 0x00008700ff00ca0c */ /* 0x000fc80003fc5360 */
        /* <DEDUP_REMOVED lines=9> */
.L_x_13847:
[----:B------:R-:W-:Y:S05]  /*4750*/  BSYNC B0 ;  /* 0x0000000000007941 */ /* 0x000fea0003800000 */
.L_x_13846:
        /* <DEDUP_REMOVED lines=9> */
.L_x_13849:
[----:B------:R-:W-:Y:S05]  /*47f0*/  BSYNC B0 ;  /* 0x0000000000007941 */ /* 0x000fea0003800000 */
.L_x_13848:
        /* <DEDUP_REMOVED lines=20> */
.L_x_13851:
[----:B------:R-:W-:Y:S05]  /*4940*/  BSYNC B0 ;  /* 0x0000000000007941 */ /* 0x000fea0003800000 */
.L_x_13850:
        /* <DEDUP_REMOVED lines=11> */
.L_x_13853:
[----:B------:R-:W-:Y:S05]  /*4a00*/  BSYNC B0 ;  /* 0x0000000000007941 */ /* 0x000fea0003800000 */
.L_x_13852:
[----:B------:R-:W-:Y:S01]  /*4a10*/  @P5 LOP3.LUT P2, RZ, R7, 0xff000000, RZ, 0xc0, !PT ;  /* 0xff00000007ff5812 */ /* 0x000fe2000784c0ff */
[----:B------:R-:W-:Y:S01]  /*4a20*/  BSSY B0, `(.L_x_13854) ;  /* 0x000001f000007945 */ /* 0x000fe20003800000 */
[----:B------:R-:W-:Y:S02]  /*4a30*/  @P0 IADD3 R7, R0, 0x280, RZ ;  /* 0x0000028000070810 */ /* 0x000fe40007ffe0ff */
[----:B------:R-:W-:Y:S02]  /*4a40*/  @P0 MOV R170, 0x10 ;  /* 0x0000001000aa0802 */ /* 0x000fe40000000f00 */
[----:B------:R-:W-:Y:S02]  /*4a50*/  SEL R168, R168, R148, P1 ;  /* 0x00000094a8a87207 */ /* 0x000fe40000800000 */
[----:B------:R-:W-:Y:S01]  /*4a60*/  SEL R169, R169, R149, P1 ;  /* 0x00000095a9a97207 */ /* 0x000fe20000800000 */
[----:B------:R-:W-:Y:S01]  /*4a70*/  @P0 IMAD.WIDE.U32 R194, R7, R170, c[0x0][0x258] ;  /* 0x0000960007c20625 */ /* 0x000fe200078e00aa */
[----:B------:R-:W-:-:S02]  /*4a80*/  SEL R170, R208, R150, P1 ;  /* 0x00000096d0aa7207 */ /* 0x000fc40000800000 */
[----:B------:R-:W-:Y:S01]  /*4a90*/  SEL R171, R209, R151, P1 ;  /* 0x00000097d1ab7207 */ /* 0x000fe20000800000 */
[----:B------:R-:W-:-:S04]  /*4aa0*/  @P5 FMUL.FTZ R7, R208, c[0x0][0x1ec] ;  /* 0x00007b00d0075a20 */ /* 0x000fc80000410000 */
[----:B------:R0:W-:Y:S01]  /*4ab0*/  @P0 STG.E.128 [R194.64], R168 ;  /* 0x000000a8c2000986 */ /* 0x0001e2000c101d04 */
[----:B------:R-:W-:-:S05]  /*4ac0*/  @P5 FMUL.FTZ R7, R7, c[0x0][0x1e8] ;  /* 0x00007a0007075a20 */ /* 0x000fca0000410000 */
[----:B------:R-:W-:Y:S02]  /*4ad0*/  @P5 SEL R146, R7, RZ, P6 ;  /* 0x000000ff07925207 */ /* 0x000fe40003000000 */
[----:B------:R-:W-:Y:S02]  /*4ae0*/  @P5 MOV R7, 0x10 ;  /* 0x0000001000075802 */ /* 0x000fe40000000f00 */
[----:B------:R-:W-:-:S04]  /*4af0*/  @!P4 ISETP.NE.U32.AND P6, PT, RZ, c[0x0][0x218], PT ;  /* 0x00008600ff00ca0c */ /* 0x000fc80003fc5070 */
[----:B------:R-:W-:Y:S01]  /*4b00*/  @!P4 ISETP.NE.AND.EX P6, PT, RZ, c[0x0][0x21c], PT, P6 ;  /* 0x00008700ff00ca0c */ /* 0x000fe20003fc5360 */
[----:B0-----:R-:W-:-:S04]  /*4b10*/  @P5 FMUL.FTZ R168, R209, c[0x0][0x1ec] ;  /* 0x00007b00d1a85a20 */ /* 0x001fc80000410000 */
[----:B------:R-:W-:-:S05]  /*4b20*/  @P5 FMUL.FTZ R168, R168, c[0x0][0x1e8] ;  /* 0x00007a00a8a85a20 */ /* 0x000fca0000410000 */
[----:B------:R-:W-:Y:S02]  /*4b30*/  @P5 SEL R147, R168, RZ, P2 ;  /* 0x000000ffa8935207 */ /* 0x000fe40001000000 */
[----:B------:R-:W-:Y:S02]  /*4b40*/  @P5 IADD3 R168, R2, 0x280, RZ ;  /* 0x0000028002a85810 */ /* 0x000fe40007ffe0ff */
        /* <DEDUP_REMOVED lines=12> */
.L_x_13855:
[----:B------:R-:W-:Y:S05]  /*4c10*/  BSYNC B0 ;  /* 0x0000000000007941 */ /* 0x000fea0003800000 */
.L_x_13854:
        /* <DEDUP_REMOVED lines=9> */
.L_x_13857:
[----:B------:R-:W-:Y:S05]  /*4cb0*/  BSYNC B0 ;  /* 0x0000000000007941 */ /* 0x000fea0003800000 */
.L_x_13856:
        /* <DEDUP_REMOVED lines=9> */
[----:B------:R-:W-:-:S02]  /*4d50*/  @P5 SEL R144, R170, RZ, P2 ;  /* 0x000000ffaa905207 */ /* 0x000fc40001000000 */
[----:B------:R-:W-:Y:S02]  /*4d60*/  @!P4 ISETP.NE.U32.AND P6, PT, RZ, c[0x0][0x218], PT ;  /* 0x00008600ff00ca0c */ /* 0x000fe40003fc5070 */
[----:B------:R-:W-:Y:S02]  /*4d70*/  @P0 IADD3 R169, R0, 0x300, RZ ;  /* 0x0000030000a90810 */ /* 0x000fe40007ffe0ff */
[----:B------:R-:W-:Y:S02]  /*4d80*/  @P0 MOV R170, 0x10 ;  /* 0x0000001000aa0802 */ /* 0x000fe40000000f00 */
[----:B------:R-:W-:Y:S02]  /*4d90*/  @!P4 ISETP.NE.U32.AND P2, PT, RZ, c[0x0][0x218], PT ;  /* 0x00008600ff00ca0c */ /* 0x000fe40003f45070 */
[----:B------:R-:W-:Y:S01]  /*4da0*/  @!P4 ISETP.NE.AND.EX P6, PT, RZ, c[0x0][0x21c], PT, P6 ;  /* 0x00008700ff00ca0c */ /* 0x000fe20003fc5360 */
[----:B------:R-:W-:Y:S01]  /*4db0*/  @P0 IMAD.WIDE.U32 R194, R169, R170, c[0x0][0x258] ;  /* 0x00009600a9c20625 */ /* 0x000fe200078e00aa */
[----:B------:R-:W-:-:S02]  /*4dc0*/  SEL R169, R7, R149, P1 ;  /* 0x0000009507a97207 */ /* 0x000fc40000800000 */
        /* <DEDUP_REMOVED lines=9> */
.L_x_13859:
[----:B------:R-:W-:Y:S05]  /*4e60*/  BSYNC B0 ;  /* 0x0000000000007941 */ /* 0x000fea0003800000 */
.L_x_13858:
        /* <DEDUP_REMOVED lines=9> */
.L_x_13861:
[----:B------:R-:W-:Y:S05]  /*4f00*/  BSYNC B0 ;  /* 0x0000000000007941 */ /* 0x000fea0003800000 */
.L_x_13860:
[C---:B------:R-:W-:Y:S01]  /*4f10*/  SEL R170, R7.reuse, R150, P1 ;  /* 0x0000009607aa7207 */ /* 0x040fe20000800000 */
[----:B------:R-:W-:Y:S01]  /*4f20*/  @P5 FMUL.FTZ R7, R7, c[0x0][0x1ec] ;  /* 0x00007b0007075a20 */ /* 0x000fe20000410000 */
[C---:B------:R-:W-:Y:S01]  /*4f30*/  @P5 LOP3.LUT P2, RZ, R6.reuse, 0xff0000, RZ, 0xc0, !PT ;  /* 0x00ff000006ff5812 */ /* 0x040fe2000784c0ff */
[----:B------:R-:W-:Y:S01]  /*4f40*/  BSSY B0, `(.L_x_13862) ;  /* 0x0000017000007945 */ /* 0x000fe20003800000 */
[----:B------:R-:W-:Y:S01]  /*4f50*/  @P5 LOP3.LUT P6, RZ, R6, 0xff000000, RZ, 0xc0, !PT ;  /* 0xff00000006ff5812 */ /* 0x000fe200078cc0ff */
[C---:B------:R-:W-:Y:S01]  /*4f60*/  @P5 FMUL.FTZ R6, R208.reuse, c[0x0][0x1ec] ;  /* 0x00007b00d0065a20 */ /* 0x040fe20000410000 */
[----:B------:R-:W-:Y:S01]  /*4f70*/  SEL R171, R208, R151, P1 ;  /* 0x00000097d0ab7207 */ /* 0x000fe20000800000 */
[----:B------:R-:W-:Y:S02]  /*4f80*/  @P5 FMUL.FTZ R7, R7, c[0x0][0x1e8] ;  /* 0x00007a0007075a20 */ /* 0x000fe40000410000 */
[----:B------:R-:W-:Y:S02]  /*4f90*/  @P5 FMUL.FTZ R6, R6, c[0x0][0x1e8] ;  /* 0x00007a0006065a20 */ /* 0x000fe40000410000 */
[----:B------:R0:W-:Y:S01]  /*4fa0*/  @P0 STG.E.128 [R194.64], R168 ;  /* 0x000000a8c2000986 */ /* 0x0001e2000c101d04 */
[----:B------:R-:W-:-:S02]  /*4fb0*/  @P5 SEL R146, R7, RZ, P2 ;  /* 0x000000ff07925207 */ /* 0x000fc40001000000 */
[----:B------:R-:W-:Y:S02]  /*4fc0*/  @P5 SEL R147, R6, RZ, P6 ;  /* 0x000000ff06935207 */ /* 0x000fe40003000000 */
[----:B------:R-:W-:Y:S02]  /*4fd0*/  @P5 MOV R6, 0x10 ;  /* 0x0000001000065802 */ /* 0x000fe40000000f00 */
[----:B------:R-:W-:Y:S02]  /*4fe0*/  @P5 IADD3 R7, R2, 0x300, RZ ;  /* 0x0000030002075810 */ /* 0x000fe40007ffe0ff */
[----:B------:R-:W-:-:S03]  /*4ff0*/  @!P4 ISETP.NE.U32.AND P2, PT, RZ, c[0x0][0x218], PT ;  /* 0x00008600ff00ca0c */ /* 0x000fc60003f45070 */
[----:B------:R-:W-:Y:S01]  /*5000*/  @P5 IMAD.WIDE.U32 R6, R7, R6, c[0x0][0x248] ;  /* 0x0000920007065625 */ /* 0x000fe200078e0006 */
[----:B------:R-:W-:-:S04]  /*5010*/  @!P4 ISETP.NE.AND.EX P2, PT, RZ, c[0x0][0x21c], PT, P2 ;  /* 0x00008700ff00ca0c */ /* 0x000fc80003f45320 */
[----:B------:R1:W-:Y:S01]  /*5020*/  @P5 STG.E.128 [R6.64], R144 ;  /* 0x0000009006005986 */ /* 0x0003e2000c101d04 */
[----:B0-----:R-:W-:Y:S01]  /*5030*/  @!P4 FSEL R168, R16, RZ, P2 ;  /* 0x000000ff10a8c208 */ /* 0x001fe20001000000 */
[----:B------:R-:W-:Y:S05]  /*5040*/  @!P4 BRA `(.L_x_13863) ;  /* 0x000000600000c947 */ /* 0x000fea0003800000 */
[----:B------:R-:W-:Y:S01]  /*5050*/  ISETP.NE.U32.AND P2, PT, RZ, c[0x0][0x218], PT ;  /* 0x00008600ff007a0c */ /* 0x000fe20003f45070 */
[----:B-1----:R-:W-:-:S03]  /*5060*/  FFMA.FTZ R6, R173, R199, R198 ;  /* 0x000000c7ad067223 */ /* 0x002fc600000100c6 */
[----:B------:R-:W-:Y:S01]  /*5070*/  ISETP.NE.AND.EX P2, PT, RZ, c[0x0][0x21c], PT, P2 ;  /* 0x00008700ff007a0c */ /* 0x000fe20003f45320 */
[----:B------:R-:W-:-:S04]  /*5080*/  FADD.FTZ R6, R175, -R6 ;  /* 0x80000006af067221 */ /* 0x000fc80000010000 */
[----:B------:R-:W-:-:S08]  /*5090*/  FMUL.FTZ R168, R3, R6 ;  /* 0x0000000603a87220 */ /* 0x000fd00000410000 */
[----:B------:R-:W-:Y:S02]  /*50a0*/  @P2 FADD.FTZ R168, R16, R168 ;  /* 0x000000a810a82221 */ /* 0x000fe40000010000 */
.L_x_13863:
[----:B------:R-:W-:Y:S05]  /*50b0*/  BSYNC B0 ;  /* 0x0000000000007941 */ /* 0x000fea0003800000 */
.L_x_13862:
[----:B-1----:R-:W-:Y:S01]  /*50c0*/  @P5 FMUL.FTZ R6, R168, c[0x0][0x1ec] ;  /* 0x00007b00a8065a20 */ /* 0x002fe20000410000 */
        /* <DEDUP_REMOVED lines=15> */
.L_x_13865:
[----:B------:R-:W-:Y:S05]  /*51c0*/  BSYNC B0 ;  /* 0x0000000000007941 */ /* 0x000fea0003800000 */
.L_x_13864:
        /* <DEDUP_REMOVED lines=16> */
.L_x_13867:
[----:B------:R-:W-:Y:S05]  /*52d0*/  BSYNC B0 ;  /* 0x0000000000007941 */ /* 0x000fea0003800000 */
.L_x_13866:
        /* <DEDUP_REMOVED lines=9> */
.L_x_13869:
[----:B------:R-:W-:Y:S05]  /*5370*/  BSYNC B0 ;  /* 0x0000000000007941 */ /* 0x000fea0003800000 */
.L_x_13868:
[----:B------:R-:W-:Y:S01]  /*5380*/  SEL R169, R194, R149, P1 ;  /* 0x00000095c2a97207 */ /* 0x000fe20000800000 */
[----:B------:R-:W-:Y:S01]  /*5390*/  BSSY B0, `(.L_x_13870) ;  /* 0x000001f000007945 */ /* 0x000fe20003800000 */
[----:B------:R-:W-:Y:S02]  /*53a0*/  SEL R170, R195, R150, P1 ;  /* 0x00000096c3aa7207 */ /* 0x000fe40000800000 */
[----:B------:R-:W-:Y:S02]  /*53b0*/  SEL R171, R208, R151, P1 ;  /* 0x00000097d0ab7207 */ /* 0x000fe40000800000 */
[C---:B------:R-:W-:Y:S02]  /*53c0*/  @P5 LOP3.LUT P2, RZ, R236.reuse, 0xff00, RZ, 0xc0, !PT ;  /* 0x0000ff00ecff5812 */ /* 0x040fe4000784c0ff */
[----:B------:R-:W-:Y:S01]  /*53d0*/  @P5 LOP3.LUT P6, RZ, R236, 0xff000000, RZ, 0xc0, !PT ;  /* 0xff000000ecff5812 */ /* 0x000fe200078cc0ff */
[----:B------:R0:W-:Y:S02]  /*53e0*/  @P0 STG.E.128 [R6.64], R168 ;  /* 0x000000a806000986 */ /* 0x0001e4000c101d04 */
[----:B0-----:R-:W-:-:S02]  /*53f0*/  @P5 FMUL.FTZ R6, R194, c[0x0][0x1ec] ;  /* 0x00007b00c2065a20 */ /* 0x001fc40000410000 */
[----:B------:R-:W-:Y:S02]  /*5400*/  @P5 FMUL.FTZ R7, R208, c[0x0][0x1ec] ;  /* 0x00007b00d0075a20 */ /* 0x000fe40000410000 */
[----:B------:R-:W-:Y:S02]  /*5410*/  @P5 FMUL.FTZ R6, R6, c[0x0][0x1e8] ;  /* 0x00007a0006065a20 */ /* 0x000fe40000410000 */
[----:B------:R-:W-:-:S03]  /*5420*/  @P5 FMUL.FTZ R7, R7, c[0x0][0x1e8] ;  /* 0x00007a0007075a20 */ /* 0x000fc60000410000 */
[----:B------:R-:W-:Y:S01]  /*5430*/  @P5 SEL R145, R6, RZ, P2 ;  /* 0x000000ff06915207 */ /* 0x000fe20001000000 */
[----:B------:R-:W-:Y:S01]  /*5440*/  @P5 FMUL.FTZ R6, R195, c[0x0][0x1ec] ;  /* 0x00007b00c3065a20 */ /* 0x000fe20000410000 */
[----:B------:R-:W-:Y:S02]  /*5450*/  @P5 LOP3.LUT P2, RZ, R236, 0xff0000, RZ, 0xc0, !PT ;  /* 0x00ff0000ecff5812 */ /* 0x000fe4000784c0ff */
[----:B------:R-:W-:Y:S01]  /*5460*/  @P5 SEL R147, R7, RZ, P6 ;  /* 0x000000ff07935207 */ /* 0x000fe20003000000 */
[----:B------:R-:W-:Y:S01]  /*5470*/  @P5 FMUL.FTZ R6, R6, c[0x0][0x1e8] ;  /* 0x00007a0006065a20 */ /* 0x000fe20000410000 */
[----:B------:R-:W-:Y:S02]  /*5480*/  @P5 IADD3 R7, R2, 0x380, RZ ;  /* 0x0000038002075810 */ /* 0x000fe40007ffe0ff */
[----:B------:R-:W-:Y:S02]  /*5490*/  @!P4 ISETP.NE.U32.AND P6, PT, RZ, c[0x0][0x218], PT ;  /* 0x00008600ff00ca0c */ /* 0x000fe40003fc5070 */
[----:B------:R-:W-:-:S02]  /*54a0*/  @P5 SEL R146, R6, RZ, P2 ;  /* 0x000000ff06925207 */ /* 0x000fc40001000000 */
[----:B------:R-:W-:Y:S02]  /*54b0*/  @P5 MOV R6, 0x10 ;  /* 0x0000001000065802 */ /* 0x000fe40000000f00 */
[----:B------:R-:W-:-:S03]  /*54c0*/  @!P4 ISETP.NE.U32.AND P2, PT, RZ, c[0x0][0x218], PT ;  /* 0x00008600ff00ca0c */ /* 0x000fc60003f45070 */
[----:B------:R-:W-:Y:S01]  /*54d0*/  @P5 IMAD.WIDE.U32 R6, R7, R6, c[0x0][0x248] ;  /* 0x0000920007065625 */ /* 0x000fe200078e0006 */
[----:B------:R-:W-:-:S04]  /*54e0*/  @!P4 ISETP.NE.AND.EX P2, PT, RZ, c[0x0][0x21c], PT, P2 ;  /* 0x00008700ff00ca0c */ /* 0x000fc80003f45320 */
        /* <DEDUP_REMOVED lines=9> */
.L_x_13871:
[----:B------:R-:W-:Y:S05]  /*5580*/  BSYNC B0 ;  /* 0x0000000000007941 */ /* 0x000fea0003800000 */
.L_x_13870:
        /* <DEDUP_REMOVED lines=11> */
.L_x_13873:
[----:B------:R-:W-:Y:S05]  /*5640*/  BSYNC B0 ;  /* 0x0000000000007941 */ /* 0x000fea0003800000 */
.L_x_13872:
[----:B------:R-:W-:Y:S01]  /*5650*/  @!P4 ISETP.NE.U32.AND P6, PT, RZ, c[0x0][0x218], PT ;  /* 0x00008600ff00ca0c */ /* 0x000fe20003fc5070 */
[----:B------:R-:W-:Y:S01]  /*5660*/  BSSY B0, `(.L_x_13874) ;  /* 0x000000e000007945 */ /* 0x000fe20003800000 */
[----:B0-----:R-:W-:Y:S02]  /*5670*/  @P0 IADD3 R6, R0, 0x400, RZ ;  /* 0x0000040000060810 */ /* 0x001fe40007ffe0ff */
[----:B------:R-:W-:Y:S02]  /*5680*/  @P0 MOV R7, 0x10 ;  /* 0x0000001000070802 */ /* 0x000fe40000000f00 */
        /* <DEDUP_REMOVED lines=11> */
.L_x_13875:
[----:B------:R-:W-:Y:S05]  /*5740*/  BSYNC B0 ;  /* 0x0000000000007941 */ /* 0x000fea0003800000 */
.L_x_13874:
        /* <DEDUP_REMOVED lines=9> */
.L_x_13877:
[----:B------:R-:W-:Y:S05]  /*57e0*/  BSYNC B0 ;  /* 0x0000000000007941 */ /* 0x000fea0003800000 */
.L_x_13876:
[----:B------:R-:W-:Y:S01]  /*57f0*/  SEL R168, R194, R148, P1 ;  /* 0x00000094c2a87207 */ /* 0x000fe20000800000 */
[----:B------:R-:W-:Y:S01]  /*5800*/  BSSY B0, `(.L_x_13878) ;  /* 0x0000025000007945 */ /* 0x000fe20003800000 */
[----:B------:R-:W-:Y:S02]  /*5810*/  SEL R169, R195, R149, P1 ;  /* 0x00000095c3a97207 */ /* 0x000fe40000800000 */
        /* <DEDUP_REMOVED lines=11> */
[----:B------:R-:W-:Y:S01]  /*58d0*/  @P5 SEL R145, R7, RZ, P6 ;  /* 0x000000ff07915207 */ /* 0x000fe20003000000 */
[----:B------:R-:W-:Y:S01]  /*58e0*/  @P5 FMUL.FTZ R7, R209, c[0x0][0x1ec] ;  /* 0x00007b00d1075a20 */ /* 0x000fe20000410000 */
[----:B------:R-:W-:Y:S01]  /*58f0*/  @P5 LOP3.LUT P2, RZ, R238, 0xff0000, RZ, 0xc0, !PT ;  /* 0x00ff0000eeff5812 */ /* 0x000fe2000784c0ff */
[----:B------:R-:W-:Y:S01]  /*5900*/  @P5 FMUL.FTZ R6, R6, c[0x0][0x1e8] ;  /* 0x00007a0006065a20 */ /* 0x000fe20000410000 */
[----:B------:R-:W-:Y:S01]  /*5910*/  @P5 LOP3.LUT P6, RZ, R238, 0xff000000, RZ, 0xc0, !PT ;  /* 0xff000000eeff5812 */ /* 0x000fe200078cc0ff */
[----:B------:R-:W-:-:S03]  /*5920*/  @P5 FMUL.FTZ R7, R7, c[0x0][0x1e8] ;  /* 0x00007a0007075a20 */ /* 0x000fc60000410000 */
[----:B------:R-:W-:Y:S02]  /*5930*/  @P5 SEL R146, R6, RZ, P2 ;  /* 0x000000ff06925207 */ /* 0x000fe40001000000 */
[----:B------:R-:W-:Y:S02]  /*5940*/  @P5 SEL R147, R7, RZ, P6 ;  /* 0x000000ff07935207 */ /* 0x000fe40003000000 */
[----:B------:R-:W-:Y:S02]  /*5950*/  @P5 MOV R6, 0x10 ;  /* 0x0000001000065802 */ /* 0x000fe40000000f00 */
[----:B------:R-:W-:Y:S02]  /*5960*/  @P5 IADD3 R7, R2, 0x400, RZ ;  /* 0x0000040002075810 */ /* 0x000fe40007ffe0ff */
[----:B------:R-:W-:Y:S02]  /*5970*/  @!P4 ISETP.NE.U32.AND P6, PT, RZ, c[0x0][0x218], PT ;  /* 0x00008600ff00ca0c */ /* 0x000fe40003fc5070 */
[----:B------:R-:W-:Y:S01]  /*5980*/  @!P4 ISETP.NE.U32.AND P2, PT, RZ, c[0x0][0x218], PT ;  /* 0x00008600ff00ca0c */ /* 0x000fe20003f45070 */
[----:B------:R-:W-:Y:S01]  /*5990*/  @P5 IMAD.WIDE.U32 R6, R7, R6, c[0x0][0x248] ;  /* 0x0000920007065625 */ /* 0x000fe200078e0006 */
[----:B------:R-:W-:-:S02]  /*59a0*/  @!P4 ISETP.NE.AND.EX P6, PT, RZ, c[0x0][0x21c], PT, P6 ;  /* 0x00008700ff00ca0c */ /* 0x000fc40003fc5360 */
[----:B------:R-:W-:Y:S02]  /*59b0*/  @!P4 ISETP.NE.AND.EX P2, PT, RZ, c[0x0][0x21c], PT, P2 ;  /* 0x00008700ff00ca0c */ /* 0x000fe40003f45320 */
        /* <DEDUP_REMOVED lines=9> */
.L_x_13879:
[----:B------:R-:W-:Y:S05]  /*5a50*/  BSYNC B0 ;  /* 0x0000000000007941 */ /* 0x000fea0003800000 */
.L_x_13878:
        /* <DEDUP_REMOVED lines=9> */
.L_x_13881:
[----:B------:R-:W-:Y:S05]  /*5af0*/  BSYNC B0 ;  /* 0x0000000000007941 */ /* 0x000fea0003800000 */
.L_x_13880:
        /* <DEDUP_REMOVED lines=21> */
.L_x_13883:
[----:B------:R-:W-:Y:S05]  /*5c50*/  BSYNC B0 ;  /* 0x0000000000007941 */ /* 0x000fea0003800000 */
.L_x_13882:
        /* <DEDUP_REMOVED lines=16> */
.L_x_13885:
[----:B------:R-:W-:Y:S05]  /*5d60*/  BSYNC B0 ;  /* 0x0000000000007941 */ /* 0x000fea0003800000 */
.L_x_13884:
[----:B------:R-:W2:Y:S01]  /*5d70*/  LDL.LU R168, [R1+0x48] ;  /* 0x0000480001a87983 */ /* 0x000ea20000300800 */
[C---:B------:R-:W-:Y:S01]  /*5d80*/  @P5 FMUL.FTZ R3, R6.reuse, c[0x0][0x1ec] ;  /* 0x00007b0006035a20 */ /* 0x040fe20000410000 */
[----:B------:R-:W-:Y:S02]  /*5d90*/  SEL R151, R6, R151, P1 ;  /* 0x0000009706977207 */ /* 0x000fe40000800000 */
[----:B------:R-:W-:Y:S01]  /*5da0*/  @P5 LOP3.LUT P1, RZ, R197, 0xff000000, RZ, 0xc0, !PT ;  /* 0xff000000c5ff5812 */ /* 0x000fe2000782c0ff */
[----:B------:R-:W-:Y:S01]  /*5db0*/  @P5 FMUL.FTZ R3, R3, c[0x0][0x1e8] ;  /* 0x00007a0003035a20 */ /* 0x000fe20000410000 */
[----:B------:R-:W-:Y:S02]  /*5dc0*/  @P0 IADD3 R0, R0, 0x480, RZ ;  /* 0x0000048000000810 */ /* 0x000fe40007ffe0ff */
[----:B------:R-:W-:Y:S02]  /*5dd0*/  @P5 IADD3 R2, R2, 0x480, RZ ;  /* 0x0000048002025810 */ /* 0x000fe40007ffe0ff */
[----:B------:R-:W-:-:S02]  /*5de0*/  @P5 SEL R147, R3, RZ, P1 ;  /* 0x000000ff03935207 */ /* 0x000fc40000800000 */
[----:B------:R-:W-:-:S05]  /*5df0*/  @P0 MOV R3, 0x10 ;  /* 0x0000001000030802 */ /* 0x000fca0000000f00 */
[----:B------:R-:W-:Y:S01]  /*5e00*/  @P0 IMAD.WIDE.U32 R6, R0, R3, c[0x0][0x258] ;  /* 0x0000960000060625 */ /* 0x000fe200078e0003 */
[----:B------:R-:W-:-:S04]  /*5e10*/  @P5 MOV R3, 0x10 ;  /* 0x0000001000035802 */ /* 0x000fc80000000f00 */
[----:B------:R0:W-:Y:S01]  /*5e20*/  @P0 STG.E.128 [R6.64], R148 ;  /* 0x0000009406000986 */ /* 0x0001e2000c101d04 */
[----:B------:R-:W-:-:S05]  /*5e30*/  @P5 IMAD.WIDE.U32 R2, R2, R3, c[0x0][0x248] ;  /* 0x0000920002025625 */ /* 0x000fca00078e0003 */
[----:B------:R0:W-:Y:S01]  /*5e40*/  @P5 STG.E.128 [R2.64], R144 ;  /* 0x0000009002005986 */ /* 0x0001e2000c101d04 */
[----:B--2---:R-:W-:-:S04]  /*5e50*/  LOP3.LUT P0, RZ, R168, 0xff, RZ, 0xc0, !PT ;  /* 0x000000ffa8ff7812 */ /* 0x004fc8000780c0ff */
[----:B------:R-:W-:-:S05]  /*5e60*/  SEL R0, RZ, 0x1, P0 ;  /* 0x00000001ff007807 */ /* 0x000fca0000000000 */
[----:B------:R0:W-:Y:S02]  /*5e70*/  STL.S16 [R1+0x48], R0 ;  /* 0x0000480001007387 */ /* 0x0001e40000100600 */
[----:B0-----:R-:W-:Y:S01]  /*5e80*/  @P3 CALL.REL.NOINC `(.L_x_13800) ;  /* 0x0000001000003944 */ /* 0x001fe20003c00000 */
[----:B------:R-:W-:Y:S05]  /*5e90*/  BRA `(.L_x_13886) ;  /* 0xffffa8b000007947 */ /* 0x000fea000383ffff */
.L_x_13800:
        /* <DEDUP_REMOVED lines=30> */
.L_x_13804:
[----:B0-----:R-:W-:Y:S01]  /*6080*/  HFMA2.MMA R169, -RZ, RZ, 0, 9.5367431640625e-07 ;  /* 0x00000010ffa97435 */ /* 0x001fe200000001ff */
[----:B------:R-:W-:-:S02]  /*6090*/  MOV R195, R171 ;  /* 0x000000ab00c37202 */ /* 0x000fc40000000f00 */
[----:B------:R-:W-:Y:S02]  /*60a0*/  MOV R209, 0x1f ;  /* 0x0000001f00d17802 */ /* 0x000fe40000000f00 */
[----:B------:R-:W-:Y:S02]  /*60b0*/  MOV R208, 0xffffffff ;  /* 0xffffffff00d07802 */ /* 0x000fe40000000f00 */
[----:B------:R-:W-:Y:S02]  /*60c0*/  MOV R168, 0x60e0 ;  /* 0x000060e000a87802 */ /* 0x000fe40000000f00 */
[----:B-----5:R-:W-:Y:S05]  /*60d0*/  CALL.REL.NOINC `($__internal_193_$__cuda_sm70_shflsync_down_p) ;  /* 0x0000046000007944 */ /* 0x020fea0003c00000 */
[----:B-1----:R-:W-:Y:S01]  /*60e0*/  MOV R198, R195 ;  /* 0x000000c300c67202 */ /* 0x002fe20000000f00 */
[----:B------:R-:W-:Y:S05]  /*60f0*/  BRA `(.L_x_13887) ;  /* 0xffffc97000007947 */ /* 0x000fea000383ffff */
.L_x_13805:
[----:B------:R-:W-:Y:S01]  /*6100*/  HFMA2.MMA R169, -RZ, RZ, 0, 9.5367431640625e-07 ;  /* 0x00000010ffa97435 */ /* 0x000fe200000001ff */
[----:B------:R-:W-:Y:S02]  /*6110*/  MOV R195, R170 ;  /* 0x000000aa00c37202 */ /* 0x000fe40000000f00 */
[----:B------:R-:W-:Y:S02]  /*6120*/  MOV R209, 0x1f ;  /* 0x0000001f00d17802 */ /* 0x000fe40000000f00 */
[----:B------:R-:W-:-:S02]  /*6130*/  MOV R208, 0xffffffff ;  /* 0xffffffff00d07802 */ /* 0x000fc40000000f00 */
[----:B------:R-:W-:Y:S02]  /*6140*/  MOV R168, 0x6160 ;  /* 0x0000616000a87802 */ /* 0x000fe40000000f00 */
[----:B01---5:R-:W-:Y:S05]  /*6150*/  CALL.REL.NOINC `($__internal_193_$__cuda_sm70_shflsync_down_p) ;  /* 0x000003e000007944 */ /* 0x023fea0003c00000 */
[----:B------:R-:W-:Y:S01]  /*6160*/  FADD.FTZ R171, R198, R171 ;  /* 0x000000abc6ab7221 */ /* 0x000fe20000010000 */
[----:B------:R-:W-:Y:S01]  /*6170*/  HFMA2.MMA R169, -RZ, RZ, 0, 4.76837158203125e-07 ;  /* 0x00000008ffa97435 */ /* 0x000fe200000001ff */
[----:B-1----:R-:W-:Y:S01]  /*6180*/  FADD.FTZ R170, R170, R195 ;  /* 0x000000c3aaaa7221 */ /* 0x002fe20000010000 */
[----:B------:R-:W-:Y:S02]  /*6190*/  MOV R209, 0x1f ;  /* 0x0000001f00d17802 */ /* 0x000fe40000000f00 */
[----:B------:R-:W-:Y:S02]  /*61a0*/  MOV R208, 0xffffffff ;  /* 0xffffffff00d07802 */ /* 0x000fe40000000f00 */
[----:B------:R-:W-:Y:S02]  /*61b0*/  MOV R195, R171 ;  /* 0x000000ab00c37202 */ /* 0x000fe40000000f00 */
[----:B------:R-:W-:Y:S02]  /*61c0*/  MOV R168, 0x61e0 ;  /* 0x000061e000a87802 */ /* 0x000fe40000000f00 */
[----:B------:R-:W-:Y:S05]  /*61d0*/  CALL.REL.NOINC `($__internal_193_$__cuda_sm70_shflsync_down_p) ;  /* 0x0000036000007944 */ /* 0x000fea0003c00000 */
[----:B------:R-:W-:Y:S01]  /*61e0*/  HFMA2.MMA R169, -RZ, RZ, 0, 4.76837158203125e-07 ;  /* 0x00000008ffa97435 */ /* 0x000fe200000001ff */
[----:B-1----:R-:W-:-:S02]  /*61f0*/  MOV R198, R195 ;  /* 0x000000c300c67202 */ /* 0x002fc40000000f00 */
[----:B------:R-:W-:Y:S02]  /*6200*/  MOV R195, R170 ;  /* 0x000000aa00c37202 */ /* 0x000fe40000000f00 */
[----:B------:R-:W-:Y:S02]  /*6210*/  MOV R209, 0x1f ;  /* 0x0000001f00d17802 */ /* 0x000fe40000000f00 */
[----:B------:R-:W-:Y:S02]  /*6220*/  MOV R208, 0xffffffff ;  /* 0xffffffff00d07802 */ /* 0x000fe40000000f00 */
[----:B------:R-:W-:Y:S02]  /*6230*/  MOV R168, 0x6250 ;  /* 0x0000625000a87802 */ /* 0x000fe40000000f00 */
[----:B------:R-:W-:Y:S05]  /*6240*/  CALL.REL.NOINC `($__internal_193_$__cuda_sm70_shflsync_down_p) ;  /* 0x000002f000007944 */ /* 0x000fea0003c00000 */
[----:B------:R-:W-:Y:S01]  /*6250*/  FADD.FTZ R171, R198, R171 ;  /* 0x000000abc6ab7221 */ /* 0x000fe20000010000 */
[----:B------:R-:W-:Y:S01]  /*6260*/  HFMA2.MMA R169, -RZ, RZ, 0, 2.384185791015625e-07 ;  /* 0x00000004ffa97435 */ /* 0x000fe200000001ff */
[----:B-1----:R-:W-:Y:S01]  /*6270*/  FADD.FTZ R170, R170, R195 ;  /* 0x000000c3aaaa7221 */ /* 0x002fe20000010000 */
[----:B------:R-:W-:Y:S02]  /*6280*/  MOV R209, 0x1f ;  /* 0x0000001f00d17802 */ /* 0x000fe40000000f00 */
[----:B------:R-:W-:-:S02]  /*6290*/  MOV R208, 0xffffffff ;  /* 0xffffffff00d07802 */ /* 0x000fc40000000f00 */
[----:B------:R-:W-:Y:S02]  /*62a0*/  MOV R195, R171 ;  /* 0x000000ab00c37202 */ /* 0x000fe40000000f00 */
[----:B------:R-:W-:Y:S02]  /*62b0*/  MOV R168, 0x62d0 ;  /* 0x000062d000a87802 */ /* 0x000fe40000000f00 */
[----:B------:R-:W-:Y:S05]  /*62c0*/  CALL.REL.NOINC `($__internal_193_$__cuda_sm70_shflsync_down_p) ;  /* 0x0000027000007944 */ /* 0x000fea0003c00000 */
[----:B------:R-:W-:Y:S01]  /*62d0*/  HFMA2.MMA R169, -RZ, RZ, 0, 2.384185791015625e-07 ;  /* 0x00000004ffa97435 */ /* 0x000fe200000001ff */
[----:B-1----:R-:W-:Y:S02]  /*62e0*/  MOV R198, R195 ;  /* 0x000000c300c67202 */ /* 0x002fe40000000f00 */
[----:B------:R-:W-:Y:S02]  /*62f0*/  MOV R195, R170 ;  /* 0x000000aa00c37202 */ /* 0x000fe40000000f00 */
[----:B------:R-:W-:Y:S02]  /*6300*/  MOV R209, 0x1f ;  /* 0x0000001f00d17802 */ /* 0x000fe40000000f00 */
[----:B------:R-:W-:Y:S02]  /*6310*/  MOV R208, 0xffffffff ;  /* 0xffffffff00d07802 */ /* 0x000fe40000000f00 */
[----:B------:R-:W-:-:S02]  /*6320*/  MOV R168, 0x6340 ;  /* 0x0000634000a87802 */ /* 0x000fc40000000f00 */
[----:B------:R-:W-:Y:S05]  /*6330*/  CALL.REL.NOINC `($__internal_193_$__cuda_sm70_shflsync_down_p) ;  /* 0x0000020000007944 */ /* 0x000fea0003c00000 */
[----:B------:R-:W-:Y:S01]  /*6340*/  FADD.FTZ R171, R198, R171 ;  /* 0x000000abc6ab7221 */ /* 0x000fe20000010000 */
[----:B------:R-:W-:Y:S01]  /*6350*/  HFMA2.MMA R169, -RZ, RZ, 0, 1.1920928955078125e-07 ;  /* 0x00000002ffa97435 */ /* 0x000fe200000001ff */
[----:B-1----:R-:W-:Y:S01]  /*6360*/  FADD.FTZ R170, R170, R195 ;  /* 0x000000c3aaaa7221 */ /* 0x002fe20000010000 */
[----:B------:R-:W-:-:S02]  /*6370*/  MOV R209, 0x1f ;  /* 0x0000001f00d17802 */ /* 0x000fc40000000f00 */
[----:B------:R-:W-:Y:S02]  /*6380*/  MOV R208, 0xffffffff ;  /* 0xffffffff00d07802 */ /* 0x000fe40000000f00 */
[----:B------:R-:W-:Y:S02]  /*6390*/  MOV R195, R171 ;  /* 0x000000ab00c37202 */ /* 0x000fe40000000f00 */
[----:B------:R-:W-:Y:S02]  /*63a0*/  MOV R168, 0x63c0 ;  /* 0x000063c000a87802 */ /* 0x000fe40000000f00 */
[----:B------:R-:W-:Y:S05]  /*63b0*/  CALL.REL.NOINC `($__internal_193_$__cuda_sm70_shflsync_down_p) ;  /* 0x0000018000007944 */ /* 0x000fea0003c00000 */
[----:B------:R-:W-:Y:S01]  /*63c0*/  HFMA2.MMA R169, -RZ, RZ, 0, 1.1920928955078125e-07 ;  /* 0x00000002ffa97435 */ /* 0x000fe200000001ff */
[----:B-1----:R-:W-:Y:S02]  /*63d0*/  MOV R198, R195 ;  /* 0x000000c300c67202 */ /* 0x002fe40000000f00 */
[----:B------:R-:W-:Y:S02]  /*63e0*/  MOV R195, R170 ;  /* 0x000000aa00c37202 */ /* 0x000fe40000000f00 */
[----:B------:R-:W-:Y:S02]  /*63f0*/  MOV R209, 0x1f ;  /* 0x0000001f00d17802 */ /* 0x000fe40000000f00 */
[----:B------:R-:W-:-:S02]  /*6400*/  MOV R208, 0xffffffff ;  /* 0xffffffff00d07802 */ /* 0x000fc40000000f00 */
[----:B------:R-:W-:Y:S02]  /*6410*/  MOV R168, 0x6430 ;  /* 0x0000643000a87802 */ /* 0x000fe40000000f00 */
[----:B------:R-:W-:Y:S05]  /*6420*/  CALL.REL.NOINC `($__internal_193_$__cuda_sm70_shflsync_down_p) ;  /* 0x0000011000007944 */ /* 0x000fea0003c00000 */
[----:B------:R-:W-:Y:S01]  /*6430*/  FADD.FTZ R171, R198, R171 ;  /* 0x000000abc6ab7221 */ /* 0x000fe20000010000 */
[----:B------:R-:W-:Y:S01]  /*6440*/  HFMA2.MMA R169, -RZ, RZ, 0, 5.9604644775390625e-08 ;  /* 0x00000001ffa97435 */ /* 0x000fe200000001ff */
[----:B-1----:R-:W-:Y:S01]  /*6450*/  FADD.FTZ R170, R170, R195 ;  /* 0x000000c3aaaa7221 */ /* 0x002fe20000010000 */
[----:B------:R-:W-:Y:S02]  /*6460*/  MOV R209, 0x1f ;  /* 0x0000001f00d17802 */ /* 0x000fe40000000f00 */
[----:B------:R-:W-:Y:S02]  /*6470*/  MOV R208, 0xffffffff ;  /* 0xffffffff00d07802 */ /* 0x000fe40000000f00 */
[----:B------:R-:W-:Y:S02]  /*6480*/  MOV R195, R171 ;  /* 0x000000ab00c37202 */ /* 0x000fe40000000f00 */
[----:B------:R-:W-:Y:S02]  /*6490*/  MOV R168, 0x64b0 ;  /* 0x000064b000a87802 */ /* 0x000fe40000000f00 */
[----:B------:R-:W-:Y:S05]  /*64a0*/  CALL.REL.NOINC `($__internal_193_$__cuda_sm70_shflsync_down_p) ;  /* 0x0000009000007944 */ /* 0x000fea0003c00000 */
[----:B------:R-:W-:Y:S01]  /*64b0*/  HFMA2.MMA R169, -RZ, RZ, 0, 5.9604644775390625e-08 ;  /* 0x00000001ffa97435 */ /* 0x000fe200000001ff */
[----:B-1----:R-:W-:-:S02]  /*64c0*/  MOV R198, R195 ;  /* 0x000000c300c67202 */ /* 0x002fc40000000f00 */
[----:B------:R-:W-:Y:S02]  /*64d0*/  MOV R195, R170 ;  /* 0x000000aa00c37202 */ /* 0x000fe40000000f00 */
[----:B------:R-:W-:Y:S02]  /*64e0*/  MOV R209, 0x1f ;  /* 0x0000001f00d17802 */ /* 0x000fe40000000f00 */
[----:B------:R-:W-:Y:S02]  /*64f0*/  MOV R208, 0xffffffff ;  /* 0xffffffff00d07802 */ /* 0x000fe40000000f00 */
[----:B------:R-:W-:Y:S02]  /*6500*/  MOV R168, 0x6520 ;  /* 0x0000652000a87802 */ /* 0x000fe40000000f00 */
[----:B------:R-:W-:Y:S05]  /*6510*/  CALL.REL.NOINC `($__internal_193_$__cuda_sm70_shflsync_down_p) ;  /* 0x0000002000007944 */ /* 0x000fea0003c00000 */
[----:B-1----:R-:W-:Y:S01]  /*6520*/  MOV R169, R195 ;  /* 0x000000c300a97202 */ /* 0x002fe20000000f00 */
[----:B------:R-:W-:Y:S05]  /*6530*/  BRA `(.L_x_13888) ;  /* 0xffffc65000007947 */ /* 0x000fea000383ffff */
        .weak           $__internal_193_$__cuda_sm70_shflsync_down_p
        .type           $__internal_193_$__cuda_sm70_shflsync_down_p,@function
        .size           $__internal_193_$__cuda_sm70_shflsync_down_p,(.L_x_14411 - $__internal_193_$__cuda_sm70_shflsync_down_p)
$__internal_193_$__cuda_sm70_shflsync_down_p:
[----:B------:R-:W-:Y:S04]  /*6540*/  WARPSYNC R208 ;  /* 0x000000d000007348 */ /* 0x000fe80003800000 */
[----:B------:R0:W1:Y:S02]  /*6550*/  SHFL.DOWN PT, R195, R195, R169, R209 ;  /* 0x080000a9c3c37389 */ /* 0x00006400000e00d1 */
[----:B0-----:R-:W-:-:S06]  /*6560*/  HFMA2.MMA R169, -RZ, RZ, 0, 0 ;  /* 0x00000000ffa97435 */ /* 0x001fcc00000001ff */
[----:B------:R-:W-:Y:S05]  /*6570*/  RET.REL.NODEC R168 `(_ZN10layer_norm13ln_bwd_kernelINS_13Kernel_traitsIfffffjLj5120ELj1ELj1ELj4ELj16ENS_18Kernel_traits_baseILj5120EfffffjLj128EEEEELb1ELb0ELb1ELb1EEEvNS_9BwdParamsE) ;  /* 0xffff9a80a8007950 */ /* 0x000fea0003c3ffff */
.L_x_13889:
        /* <DEDUP_REMOVED lines=16> */
.L_x_14411:


//--------------------- .text._ZN10layer_norm13ln_bwd_kernelINS_13Kernel_traitsIfffffjLj5120ELj1ELj1ELj4ELj16ENS_18Kernel_traits_baseILj5120EfffffjLj128EEEEELb1ELb1ELb0ELb0EEEvNS_9BwdParamsE --------------------------
	.section	.text._ZN10layer_norm13ln_bwd_kernelINS_13Kernel_traitsIfffffjLj5120ELj1ELj1ELj4ELj16ENS_18Kernel_traits_baseILj5120EfffffjLj128EEEEELb1ELb1ELb0ELb0EEEvNS_9BwdParamsE,"ax",@progbits
	.sectioninfo	@"SHI_REGISTERS=255"
	.align	128
        .global         _ZN10layer_norm13ln_bwd_kernelINS_13Kernel_traitsIfffffjLj5120ELj1ELj1ELj4ELj16ENS_18Kernel_traits_baseILj5120EfffffjLj128EEEEELb1ELb1ELb0ELb0EEEvNS_9BwdParamsE
        .type           _ZN10layer_norm13ln_bwd_kernelINS_13Kernel_traitsIfffffjLj5120ELj1ELj1ELj4ELj16ENS_18Kernel_traits_baseILj5120EfffffjLj128EEEEELb1ELb1ELb0ELb0EEEvNS_9BwdParamsE,@function
        .size           _ZN10layer_norm13ln_bwd_kernelINS_13Kernel_traitsIfffffjLj5120ELj1ELj1ELj4ELj16ENS_18Kernel_traits_baseILj5120EfffffjLj128EEEEELb1ELb1ELb0ELb0EEEvNS_9BwdParamsE,(.L_x_14412 - _ZN10layer_norm13ln_bwd_kernelINS_13Kernel_traitsIfffffjLj5120ELj1ELj1ELj4ELj16ENS_18Kernel_traits_baseILj5120EfffffjLj128EEEEELb1ELb1ELb0ELb0EEEvNS_9BwdParamsE)
        .other          _ZN10layer_norm13ln_bwd_kernelINS_13Kernel_traitsIfffffjLj5120ELj1ELj1ELj4ELj16ENS_18Kernel_traits_baseILj5120EfffffjLj128EEEEELb1ELb1ELb0ELb0EEEvNS_9BwdParamsE,@"STO_CUDA_ENTRY STV_DEFAULT"
_ZN10layer_norm13ln_bwd_kernelINS_13Kernel_traitsIfffffjLj5120ELj1ELj1ELj4ELj16ENS_18Kernel_traits_baseILj5120EfffffjLj128EEEEELb1ELb1ELb0ELb0EEEvNS_9BwdParamsE:
.text._ZN10layer_norm13ln_bwd_kernelINS_13Kernel_traitsIfffffjLj5120ELj1ELj1ELj4ELj16ENS_18Kernel_traits_baseILj5120EfffffjLj128EEEEELb1ELb1ELb0ELb0EEEvNS_9BwdParamsE:
        /* <DEDUP_REMOVED lines=23> */
[----:B------:R-:W-:Y:S01]  /*0170*/  MOV R0, c[0x0][0x168] ;  /* 0x00005a0000007a02 */ /* 0x000fe20000000f00 */
[----:B------:R-:W-:-:S02]  /*0180*/  ULDC.64 UR4, c[0x0][0x118] ;  /* 0x0000460000047ab9 */ /* 0x000fc40000000a00 */
[----:B------:R0:W5:Y:S01]  /*0190*/  LDL.64 R28, [R1+0xd8] ;  /* 0x0000d800011c7983 */ /* 0x0001620000100a00 */
[----:B------:R-:W-:-:S03]  /*01a0*/  SHF.R.S32.HI R0, RZ, 0x1f, R0 ;  /* 0x0000001fff007819 */ /* 0x000fc60000011400 */
[----:B------:R0:W5:Y:S01]  /*01b0*/  LDL.64 R30, [R1+0xe0] ;  /* 0x0000e000011e7983 */ /* 0x0001620000100a00 */
[----:B------:R-:W-:Y:S02]  /*01c0*/  LEA.HI R0, R0, c[0x0][0x168], RZ, 0x2 ;  /* 0x00005a0000007a11 */ /* 0x000fe400078f10ff */
[----:B-1----:R-:W-:-:S04]  /*01d0*/  LOP3.LUT R7, R128, 0x7f, RZ, 0xc, !PT ;  /* 0x0000007f80077812 */ /* 0x002fc800078e0cff */
[----:B------:R-:W-:-:S04]  /*01e0*/  LEA.HI.SX32 R7, R0, R7, 0x1e ;  /* 0x0000000700077211 */ /* 0x000fc800078ff2ff */
[C---:B------:R-:W-:Y:S02]  /*01f0*/  LOP3.LUT P3, RZ, R7.reuse, 0xffffff80, RZ, 0xc0, !PT ;  /* 0xffffff8007ff7812 */ /* 0x040fe4000786c0ff */
[C---:B------:R-:W-:Y:S02]  /*0200*/  ISETP.GE.U32.AND P5, PT, R7.reuse, 0x100, PT ;  /* 0x000001000700780c */ /* 0x040fe40003fa6070 */
[----:B------:R-:W-:Y:S02]  /*0210*/  LOP3.LUT R0, R128, 0x7f, RZ, 0xc0, !PT ;  /* 0x0000007f80007812 */ /* 0x000fe400078ec0ff */
[----:B------:R-:W-:-:S07]  /*0220*/  ISETP.GE.U32.AND P2, PT, R7, 0x180, PT ;  /* 0x000001800700780c */ /* 0x000fce0003f46070 */
[----:B------:R-:W-:Y:S02]  /*0230*/  @P3 MOV R5, 0x10 ;  /* 0x0000001000053802 */ /* 0x000fe40000000f00 */
[----:B------:R-:W-:-:S03]  /*0240*/  @P5 MOV R11, 0x10 ;  /* 0x00000010000b5802 */ /* 0x000fc60000000f00 */
[----:B------:R-:W-:Y:S01]  /*0250*/  @P3 IMAD.WIDE.U32 R2, R0, R5, c[0x0][0x1b0] ;  /* 0x00006c0000023625 */ /* 0x000fe200078e0005 */
[----:B------:R-:W-:-:S03]  /*0260*/  ISETP.GE.U32.AND P1, PT, R7, 0x200, PT ;  /* 0x000002000700780c */ /* 0x000fc60003f26070 */
[C---:B------:R-:W-:Y:S01]  /*0270*/  @P3 IMAD.WIDE.U32 R4, R0.reuse, R5, c[0x0][0x1c8] ;  /* 0x0000720000043625 */ /* 0x040fe200078e0005 */
[----:B------:R-:W-:Y:S02]  /*0280*/  @P3 LOP3.LUT R0, R0, 0x80, RZ, 0xfc, !PT ;  /* 0x0000008000003812 */ /* 0x000fe400078efcff */
        /* <DEDUP_REMOVED lines=15> */
[----:B--2---:R-:W2:Y:S04]  /*0380*/  @P3 LDG.E.128 R24, [R4.64] ;  /* 0x0000000404183981 */ /* 0x004ea8000c1e1d00 */
[----:B---3--:R-:W3:Y:S04]  /*0390*/  @P3 LDG.E.128 R64, [R2.64] ;  /* 0x0000000402403981 */ /* 0x008ee8000c1e1d00 */
[----:B----4-:R-:W4:Y:S04]  /*03a0*/  @P5 LDG.E.128 R60, [R8.64] ;  /* 0x00000004083c5981 */ /* 0x010f28000c1e1d00 */
[----:B-----5:R-:W5:Y:S04]  /*03b0*/  @P5 LDG.E.128 R56, [R10.64] ;  /* 0x000000040a385981 */ /* 0x020f68000c1e1d00 */
[----:B------:R-:W5:Y:S04]  /*03c0*/  @P2 LDG.E.128 R52, [R12.64] ;  /* 0x000000040c342981 */ /* 0x000f68000c1e1d00 */
[----:B------:R-:W5:Y:S04]  /*03d0*/  @P2 LDG.E.128 R48, [R14.64] ;  /* 0x000000040e302981 */ /* 0x000f68000c1e1d00 */
[----:B------:R-:W5:Y:S04]  /*03e0*/  @P1 LDG.E.128 R44, [R16.64] ;  /* 0x00000004102c1981 */ /* 0x000f68000c1e1d00 */
[----:B------:R-:W5:Y:S04]  /*03f0*/  @P1 LDG.E.128 R40, [R18.64] ;  /* 0x0000000412281981 */ /* 0x000f68000c1e1d00 */
[----:B------:R-:W5:Y:S04]  /*0400*/  @P0 LDG.E.128 R36, [R20.64] ;  /* 0x0000000414240981 */ /* 0x000f68000c1e1d00 */
[----:B------:R-:W5:Y:S01]  /*0410*/  @P0 LDG.E.128 R32, [R22.64] ;  /* 0x0000000416200981 */ /* 0x000f62000c1e1d00 */
[----:B------:R-:W-:-:S02]  /*0420*/  ISETP.GE.U32.AND P4, PT, R7, 0x300, PT ;  /* 0x000003000700780c */ /* 0x000fc40003f86070 */
[----:B------:R-:W-:Y:S01]  /*0430*/  @P0 IADD3 R0, R0, 0x80, RZ ;  /* 0x0000008000000810 */ /* 0x000fe20007ffe0ff */
[----:B--2---:R1:W-:Y:S04]  /*0440*/  @P3 STL.64 [R1+0x178], R24 ;  /* 0x0001781801003387 */ /* 0x0043e80000100a00 */
[----:B------:R-:W-:Y:S04]  /*0450*/  @P3 STL.64 [R1+0x180], R26 ;  /* 0x0001801a01003387 */ /* 0x000fe80000100a00 */
[----:B---3--:R-:W-:Y:S02]  /*0460*/  @P3 STL.64 [R1+0x188], R64 ;  /* 0x0001884001003387 */ /* 0x008fe40000100a00 */
[----:B-1----:R-:W-:-:S02]  /*0470*/  @P4 MOV R25, 0x10 ;  /* 0x0000001000194802 */ /* 0x002fc40000000f00 */
[----:B------:R-:W-:Y:S03]  /*0480*/  @P3 STL.64 [R1+0x190], R66 ;  /* 0x0001904201003387 */ /* 0x000fe60000100a00 */
[----:B------:R-:W-:Y:S01]  /*0490*/  @P4 IMAD.WIDE.U32 R2, R0, R25, c[0x0][0x1b0] ;  /* 0x00006c0000024625 */ /* 0x000fe200078e0019 */
[----:B----4-:R1:W-:Y:S04]  /*04a0*/  @P5 STL.64 [R1+0x158], R60 ;  /* 0x0001583c01005387 */ /* 0x0103e80000100a00 */
[----:B------:R2:W-:Y:S04]  /*04b0*/  @P5 STL.64 [R1+0x160], R62 ;  /* 0x0001603e01005387 */ /* 0x0005e80000100a00 */
[----:B------:R3:W4:Y:S04]  /*04c0*/  @P4 LDG.E.128 R28, [R2.64] ;  /* 0x00000004021c4981 */ /* 0x000728000c1e1d00 */
[----:B-1----:R0:W4:Y:S04]  /*04d0*/  LDL.64 R60, [R1+0xe8] ;  /* 0x0000e800013c7983 */ /* 0x0021280000100a00 */
[----:B--2---:R0:W2:Y:S04]  /*04e0*/  LDL.64 R62, [R1+0xf0] ;  /* 0x0000f000013e7983 */ /* 0x0040a80000100a00 */
[----:B-----5:R1:W-:Y:S04]  /*04f0*/  @P5 STL.64 [R1+0x168], R56 ;  /* 0x0001683801005387 */ /* 0x0203e80000100a00 */
[----:B------:R5:W-:Y:S04]  /*0500*/  @P5 STL.64 [R1+0x170], R58 ;  /* 0x0001703a01005387 */ /* 0x000be80000100a00 */
[----:B-1----:R0:W2:Y:S04]  /*0510*/  LDL.64 R56, [R1+0xb8] ;  /* 0x0000b80001387983 */ /* 0x0020a80000100a00 */
[----:B-----5:R0:W5:Y:S04]  /*0520*/  LDL.64 R58, [R1+0xc0] ;  /* 0x0000c000013a7983 */ /* 0x0201680000100a00 */
[----:B------:R1:W-:Y:S04]  /*0530*/  @P2 STL.64 [R1+0x138], R52 ;  /* 0x0001383401002387 */ /* 0x0003e80000100a00 */
[----:B------:R0:W-:Y:S04]  /*0540*/  @P2 STL.64 [R1+0x140], R54 ;  /* 0x0001403601002387 */ /* 0x0001e80000100a00 */
[----:B-1----:R1:W5:Y:S04]  /*0550*/  LDL.64 R52, [R1+0xc8] ;  /* 0x0000c80001347983 */ /* 0x0023680000100a00 */
[----:B0-----:R1:W5:Y:S04]  /*0560*/  LDL.64 R54, [R1+0xd0] ;  /* 0x0000d00001367983 */ /* 0x0013680000100a00 */
[----:B------:R0:W-:Y:S04]  /*0570*/  @P2 STL.64 [R1+0x148], R48 ;  /* 0x0001483001002387 */ /* 0x0001e80000100a00 */
[----:B------:R1:W-:Y:S04]  /*0580*/  @P2 STL.64 [R1+0x150], R50 ;  /* 0x0001503201002387 */ /* 0x0003e80000100a00 */
[----:B0-----:R0:W5:Y:S04]  /*0590*/  LDL.64 R48, [R1+0x98] ;  /* 0x0000980001307983 */ /* 0x0011680000100a00 */
[----:B-1----:R0:W5:Y:S04]  /*05a0*/  LDL.64 R50, [R1+0xa0] ;  /* 0x0000a00001327983 */ /* 0x0021680000100a00 */
        /* <DEDUP_REMOVED lines=14> */
[----:B------:R1:W5:Y:S04]  /*0690*/  LDL.64 R20, [R1+0x58] ;  /* 0x0000580001147983 */ /* 0x0003680000100a00 */
[----:B------:R1:W5:Y:S04]  /*06a0*/  LDL.64 R22, [R1+0x60] ;  /* 0x0000600001167983 */ /* 0x0003680000100a00 */
[----:B0-----:R1:W5:Y:S04]  /*06b0*/  LDL.64 R32, [R1+0x68] ;  /* 0x0000680001207983 */ /* 0x0013680000100a00 */
[----:B------:R1:W5:Y:S01]  /*06c0*/  LDL.64 R34, [R1+0x70] ;  /* 0x0000700001227983 */ /* 0x0003620000100a00 */
[----:B------:R-:W-:-:S02]  /*06d0*/  ISETP.GE.U32.AND P3, PT, R7, 0x380, PT ;  /* 0x000003800700780c */ /* 0x000fc40003f66070 */
[C---:B------:R-:W-:Y:S01]  /*06e0*/  ISETP.GE.U32.AND P2, PT, R7.reuse, 0x400, PT ;  /* 0x000004000700780c */ /* 0x040fe20003f46070 */
[C---:B------:R-:W-:Y:S01]  /*06f0*/  @P4 IMAD.WIDE.U32 R8, R0.reuse, R25, c[0x0][0x1c8] ;  /* 0x0000720000084625 */ /* 0x040fe200078e0019 */
[----:B------:R-:W-:Y:S02]  /*0700*/  ISETP.GE.U32.AND P0, PT, R7, 0x480, PT ;  /* 0x000004800700780c */ /* 0x000fe40003f06070 */
[----:B------:R-:W-:-:S07]  /*0710*/  @P4 IADD3 R0, R0, 0x80, RZ ;  /* 0x0000008000004810 */ /* 0x000fce0007ffe0ff */
[----:B------:R-:W-:Y:S02]  /*0720*/  @P3 MOV R5, 0x10 ;  /* 0x0000001000053802 */ /* 0x000fe40000000f00 */
[----:B------:R-:W-:Y:S02]  /*0730*/  @P2 MOV R25, 0x10 ;  /* 0x0000001000192802 */ /* 0x000fe40000000f00 */
[----:B------:R-:W-:Y:S01]  /*0740*/  ISETP.GE.U32.AND P1, PT, R7, 0x500, PT ;  /* 0x000005000700780c */ /* 0x000fe20003f26070 */
[----:B------:R-:W-:-:S04]  /*0750*/  @P3 IMAD.WIDE.U32 R10, R0, R5, c[0x0][0x1b0] ;  /* 0x00006c00000a3625 */ /* 0x000fc800078e0005 */
[C---:B------:R-:W-:Y:S01]  /*0760*/  @P3 IMAD.WIDE.U32 R12, R0.reuse, R5, c[0x0][0x1c8] ;  /* 0x00007200000c3625 */ /* 0x040fe200078e0005 */
[----:B------:R-:W-:-:S05]  /*0770*/  @P3 IADD3 R0, R0, 0x80, RZ ;  /* 0x0000008000003810 */ /* 0x000fca0007ffe0ff */
[----:B------:R-:W-:-:S04]  /*0780*/  @P2 IMAD.WIDE.U32 R14, R0, R25, c[0x0][0x1b0] ;  /* 0x00006c00000e2625 */ /* 0x000fc800078e0019 */
[C---:B------:R-:W-:Y:S01]  /*0790*/  @P2 IMAD.WIDE.U32 R16, R0.reuse, R25, c[0x0][0x1c8] ;  /* 0x0000720000102625 */ /* 0x040fe200078e0019 */
[----:B------:R-:W-:Y:S02]  /*07a0*/  @P2 IADD3 R0, R0, 0x80, RZ ;  /* 0x0000008000002810 */ /* 0x000fe40007ffe0ff */
[----:B---3--:R-:W-:Y:S01]  /*07b0*/  @P1 MOV R3, 0x10 ;  /* 0x0000001000031802 */ /* 0x008fe20000000f00 */
[----:B----4-:R0:W-:Y:S04]  /*07c0*/  @P4 STL.64 [R1+0xd8], R28 ;  /* 0x0000d81c01004387 */ /* 0x0101e80000100a00 */
[----:B--2---:R-:W2:Y:S01]  /*07d0*/  @P4 LDG.E.128 R60, [R8.64] ;  /* 0x00000004083c4981 */ /* 0x004ea2000c1e1d00 */
[----:B0-----:R-:W-:-:S05]  /*07e0*/  @P0 MOV R29, 0x10 ;  /* 0x00000010001d0802 */ /* 0x001fca0000000f00 */
[----:B------:R-:W-:-:S04]  /*07f0*/  @P0 IMAD.WIDE.U32 R18, R0, R29, c[0x0][0x1b0] ;  /* 0x00006c0000120625 */ /* 0x000fc800078e001d */
[C---:B------:R-:W-:Y:S01]  /*0800*/  @P0 IMAD.WIDE.U32 R28, R0.reuse, R29, c[0x0][0x1c8] ;  /* 0x00007200001c0625 */ /* 0x040fe200078e001d */
[----:B------:R-:W-:-:S05]  /*0810*/  @P0 IADD3 R0, R0, 0x80, RZ ;  /* 0x0000008000000810 */ /* 0x000fca0007ffe0ff */
[CC--:B------:R-:W-:Y:S01]  /*0820*/  @P1 IMAD.WIDE.U32 R4, R0.reuse, R3.reuse, c[0x0][0x1c8] ;  /* 0x0000720000041625 */ /* 0x0c0fe200078e0003 */
[----:B-----5:R-:W3:Y:S03]  /*0830*/  @P3 LDG.E.128 R56, [R10.64] ;  /* 0x000000040a383981 */ /* 0x020ee6000c1e1d00 */
[----:B------:R-:W-:Y:S01]  /*0840*/  @P1 IMAD.WIDE.U32 R2, R0, R3, c[0x0][0x1b0] ;  /* 0x00006c0000021625 */ /* 0x000fe200078e0003 */
[----:B------:R-:W4:Y:S04]  /*0850*/  @P3 LDG.E.128 R52, [R12.64] ;  /* 0x000000040c343981 */ /* 0x000f28000c1e1d00 */
[----:B------:R-:W5:Y:S04]  /*0860*/  @P2 LDG.E.128 R48, [R14.64] ;  /* 0x000000040e302981 */ /* 0x000f68000c1e1d00 */
[----:B------:R-:W2:Y:S04]  /*0870*/  @P2 LDG.E.128 R44, [R16.64] ;  /* 0x00000004102c2981 */ /* 0x000ea8000c1e1d00 */
[----:B------:R-:W2:Y:S04]  /*0880*/  @P0 LDG.E.128 R40, [R18.64] ;  /* 0x0000000412280981 */ /* 0x000ea8000c1e1d00 */
[----:B------:R0:W2:Y:S04]  /*0890*/  @P0 LDG.E.128 R36, [R28.64] ;  /* 0x000000041c240981 */ /* 0x0000a8000c1e1d00 */
[----:B------:R0:W2:Y:S04]  /*08a0*/  @P1 LDG.E.128 R20, [R2.64] ;  /* 0x0000000402141981 */ /* 0x0000a8000c1e1d00 */
[----:B------:R-:W3:Y:S01]  /*08b0*/  @P1 LDG.E.128 R32, [R4.64] ;  /* 0x0000000404201981 */ /* 0x000ee2000c1e1d00 */
[----:B------:R-:W0:Y:S03]  /*08c0*/  S2UR UR6, SR_CTAID.X ;  /* 0x00000000000679c3 */ /* 0x000e260000002500 */
[----:B------:R0:W-:Y:S01]  /*08d0*/  @P4 STL.64 [R1+0xe0], R30 ;  /* 0x0000e01e01004387 */ /* 0x0001e20000100a00 */
        /* <DEDUP_REMOVED lines=47> */
[----:B------:R-:W-:-:S03]  /*0bd0*/  ISETP.GE.AND P1, PT, R3, c[0x0][0x164], PT ;  /* 0x0000590003007a0c */ /* 0x000fc60003f26270 */
[----:B------:R-:W-:Y:S04]  /*0be0*/  @P4 STL.64 [R1+0xe8], R60 ;  /* 0x0000e83c01004387 */ /* 0x000fe80000100a00 */
[----:B------:R-:W-:Y:S04]  /*0bf0*/  @P4 STL.64 [R1+0xf0], R62 ;  /* 0x0000f03e01004387 */ /* 0x000fe80000100a00 */
[----:B------:R-:W-:Y:S04]  /*0c00*/  @P3 STL.64 [R1+0xb8], R56 ;  /* 0x0000b83801003387 */ /* 0x000fe80000100a00 */
        /* <DEDUP_REMOVED lines=11> */
[----:B---3--:R-:W-:Y:S02]  /*0cc0*/  CS2R R32, SRZ ;  /* 0x0000000000207805 */ /* 0x008fe4000001ff00 */
[----:B------:R2:W-:Y:S01]  /*0cd0*/  @P0 STL.64 [R1+0x78], R40 ;  /* 0x0000782801000387 */ /* 0x0005e20000100a00 */
[----:B------:R-:W-:Y:S01]  /*0ce0*/  CS2R R34, SRZ ;  /* 0x0000000000227805 */ /* 0x000fe2000001ff00 */
[----:B----4-:R-:W-:Y:S01]  /*0cf0*/  CS2R R36, SRZ ;  /* 0x0000000000247805 */ /* 0x010fe2000001ff00 */
[----:B-----5:R-:W-:Y:S01]  /*0d00*/  CS2R R38, SRZ ;  /* 0x0000000000267805 */ /* 0x020fe2000001ff00 */
[----:B------:R3:W-:Y:S01]  /*0d10*/  @P0 STL.64 [R1+0x80], R42 ;  /* 0x0000802a01000387 */ /* 0x0007e20000100a00 */
[----:B-1----:R-:W-:Y:S01]  /*0d20*/  CS2R R44, SRZ ;  /* 0x00000000002c7805 */ /* 0x002fe2000001ff00 */
        /* <DEDUP_REMOVED lines=12> */
[----:B------:R-:W-:Y:S01]  /*0df0*/  HFMA2.MMA R0, -RZ, RZ, 0, 5.9604644775390625e-08 ;  /* 0x00000001ff007435 */ /* 0x000fe200000001ff */
[----:B------:R-:W-:-:S06]  /*0e00*/  MOV R21, RZ ;  /* 0x000000ff00157202 */ /* 0x000fcc0000000f00 */
[----:B------:R0:W-:Y:S04]  /*0e10*/  STL.S16 [R1+0x54], R0 ;  /* 0x0000540001007387 */ /* 0x0001e80000100600 */
.L_x_13933:
[----:B------:R-:W-:Y:S02]  /*0e20*/  ISETP.NE.U32.AND P1, PT, RZ, c[0x0][0x1c0], PT ;  /* 0x00007000ff007a0c */ /* 0x000fe40003f25070 */
[----:B------:R-:W-:Y:S02]  /*0e30*/  SHF.R.S32.HI R4, RZ, 0x1f, R3 ;  /* 0x0000001fff047819 */ /* 0x000fe40000011403 */
        /* <DEDUP_REMOVED lines=9> */
[----:B------:R1:W5:Y:S01]  /*0ed0*/  LDG.E R5, [R184.64] ;  /* 0x00000004b8057981 */ /* 0x000362000c1e1900 */
[----:B------:R-:W-:Y:S01]  /*0ee0*/  IMAD R6, R3, c[0x0][0x168], RZ ;  /* 0x00005a0003067a24 */ /* 0x000fe200078e02ff */
[----:B------:R-:W-:Y:S01]  /*0ef0*/  LOP3.LUT P3, RZ, R7, 0xffffff80, RZ, 0xc0, !PT ;  /* 0xffffff8007ff7812 */ /* 0x000fe2000786c0ff */
[----:B------:R-:W-:Y:S01]  /*0f00*/  BSSY B0, `(.L_x_13891) ;  /* 0x000003f000007945 */ /* 0x000fe20003800000 */
[----:B------:R-:W2:Y:S01]  /*0f10*/  S2R R188, SR_TID.X ;  /* 0x0000000000bc7919 */ /* 0x000ea20000002100 */
[----:B------:R-:W-:-:S02]  /*0f20*/  MOV R192, RZ ;  /* 0x000000ff00c07202 */ /* 0x000fc40000000f00 */
[----:B------:R-:W-:-:S04]  /*0f30*/  SHF.R.S32.HI R19, RZ, 0x1f, R6 ;  /* 0x0000001fff137819 */ /* 0x000fc80000011406 */
[----:B------:R-:W-:Y:S02]  /*0f40*/  LEA.HI R6, R19, R6, RZ, 0x2 ;  /* 0x0000000613067211 */ /* 0x000fe400078f10ff */
[----:B--2---:R-:W-:-:S04]  /*0f50*/  LOP3.LUT R19, R188, 0x7f, RZ, 0xc0, !PT ;  /* 0x0000007fbc137812 */ /* 0x004fc800078ec0ff */
[----:B------:R-:W-:Y:S02]  /*0f60*/  LEA.HI.SX32 R6, R6, R19, 0x1e ;  /* 0x0000001306067211 */ /* 0x000fe400078ff2ff */
[----:B------:R-:W-:Y:S02]  /*0f70*/  MOV R19, RZ ;  /* 0x000000ff00137202 */ /* 0x000fe40000000f00 */
[----:B------:R-:W-:Y:S01]  /*0f80*/  MOV R196, R6 ;  /* 0x0000000600c47202 */ /* 0x000fe20000000f00 */
[----:B------:R-:W-:Y:S05]  /*0f90*/  @!P3 BRA `(.L_x_13892) ;  /* 0x000003500000b947 */ /* 0x000fea0003800000 */
[----:B-1----:R-:W-:Y:S01]  /*0fa0*/  ISETP.NE.U32.AND P1, PT, RZ, c[0x0][0x218], PT ;  /* 0x00008600ff007a0c */ /* 0x002fe20003f25070 */
[----:B------:R-:W1:Y:S01]  /*0fb0*/  LDC.U8 R188, c[0x0][0x1f0] ;  /* 0x00007c00ffbc7b82 */ /* 0x000e620000000000 */
        /* <DEDUP_REMOVED lines=8> */
[----:B------:R0:W5:Y:S02]  /*1040*/  @P1 LDG.E.128 R132, [R8.64] ;  /* 0x0000000408841981 */ /* 0x000164000c1e1d00 */
[----:B0-----:R-:W-:-:S04]  /*1050*/  LEA R8, P1, R6, c[0x0][0x190], 0x2 ;  /* 0x0000640006087a11 */ /* 0x001fc800078210ff */
[C---:B------:R-:W-:Y:S02]  /*1060*/  LEA.HI.X R9, R6.reuse, c[0x0][0x194], RZ, 0x2, P1 ;  /* 0x0000650006097a11 */ /* 0x040fe400008f14ff */
[C---:B------:R-:W-:Y:S01]  /*1070*/  LEA R186, P1, R6.reuse, c[0x0][0x188], 0x4 ;  /* 0x0000620006ba7a11 */ /* 0x040fe200078220ff */
[C---:B------:R-:W-:Y:S02]  /*1080*/  IMAD.WIDE.U32 R184, R6.reuse, R184, c[0x0][0x208] ;  /* 0x0000820006b87625 */ /* 0x040fe400078e00b8 */
[----:B------:R0:W5:Y:S01]  /*1090*/  LDG.E R8, [R8.64] ;  /* 0x0000000408087981 */ /* 0x000162000c1e1900 */
[----:B------:R-:W-:Y:S02]  /*10a0*/  LEA.HI.X R187, R6, c[0x0][0x18c], RZ, 0x4, P1 ;  /* 0x0000630006bb7a11 */ /* 0x000fe400008f24ff */
[----:B-1----:R-:W-:-:S03]  /*10b0*/  ISETP.NE.AND P1, PT, R188, RZ, PT ;  /* 0x000000ffbc00720c */ /* 0x002fc60003f25270 */
[----:B------:R1:W0:Y:S04]  /*10c0*/  LDG.E.128 R188, [R186.64] ;  /* 0x00000004babc7981 */ /* 0x000228000c1e1d00 */
[----:B-1----:R-:W2:Y:S01]  /*10d0*/  LDG.E.128 R184, [R184.64] ;  /* 0x00000004b8b87981 */ /* 0x002ea2000c1e1d00 */
[----:B-----5:R-:W-:-:S05]  /*10e0*/  FSEL R10, R194, RZ, !P1 ;  /* 0x000000ffc20a7208 */ /* 0x020fca0004800000 */
[C---:B0-----:R-:W-:Y:S02]  /*10f0*/  FADD.FTZ R9, -R10.reuse, R188 ;  /* 0x000000bc0a097221 */ /* 0x041fe40000010100 */
[C---:B------:R-:W-:Y:S02]  /*1100*/  FADD.FTZ R189, -R10.reuse, R189 ;  /* 0x000000bd0abd7221 */ /* 0x040fe40000010100 */
[C---:B------:R-:W-:Y:S02]  /*1110*/  FADD.FTZ R190, -R10.reuse, R190 ;  /* 0x000000be0abe7221 */ /* 0x040fe40000010100 */
[----:B------:R-:W-:Y:S02]  /*1120*/  FADD.FTZ R19, -R10, R191 ;  /* 0x000000bf0a137221 */ /* 0x000fe40000010100 */
[----:B------:R-:W-:Y:S02]  /*1130*/  FMUL.FTZ R9, R5, R9 ;  /* 0x0000000905097220 */ /* 0x000fe40000410000 */
[----:B--2---:R-:W-:-:S02]  /*1140*/  FMUL.FTZ R10, R220, R184 ;  /* 0x000000b8dc0a7220 */ /* 0x004fc40000410000 */
[C---:B------:R-:W-:Y:S02]  /*1150*/  FMUL.FTZ R196, R5.reuse, R19 ;  /* 0x0000001305c47220 */ /* 0x040fe40000410000 */
[----:B------:R-:W-:Y:S02]  /*1160*/  FADD.FTZ R56, R56, R184 ;  /* 0x000000b838387221 */ /* 0x000fe40000010000 */
[----:B------:R-:W-:Y:S02]  /*1170*/  FMUL.FTZ R221, R5, R189 ;  /* 0x000000bd05dd7220 */ /* 0x000fe40000410000 */
[----:B------:R-:W-:Y:S02]  /*1180*/  FFMA.FTZ R20, R184, R9, R20 ;  /* 0x00000009b8147223 */ /* 0x000fe40000010014 */
[----:B---3--:R-:W-:Y:S02]  /*1190*/  FMUL.FTZ R215, R215, R185 ;  /* 0x000000b9d7d77220 */ /* 0x008fe40000410000 */
[----:B------:R-:W-:-:S02]  /*11a0*/  FFMA.FTZ R19, R9, R10, RZ ;  /* 0x0000000a09137223 */ /* 0x000fc400000100ff */
[----:B------:R-:W-:Y:S02]  /*11b0*/  FADD.FTZ R184, RZ, R10 ;  /* 0x0000000affb87221 */ /* 0x000fe40000010000 */
[----:B------:R-:W-:Y:S02]  /*11c0*/  FMUL.FTZ R220, R5, R190 ;  /* 0x000000be05dc7220 */ /* 0x000fe40000410000 */
[----:B----4-:R-:W-:Y:S02]  /*11d0*/  FMUL.FTZ R192, R231, R186 ;  /* 0x000000bae7c07220 */ /* 0x010fe40000410000 */
[----:B------:R-:W-:Y:S02]  /*11e0*/  FFMA.FTZ R19, R221, R215, R19 ;  /* 0x000000d7dd137223 */ /* 0x000fe40000010013 */
[----:B------:R-:W-:Y:S02]  /*11f0*/  FADD.FTZ R184, R184, R215 ;  /* 0x000000d7b8b87221 */ /* 0x000fe40000010000 */
[----:B------:R-:W-:-:S02]  /*1200*/  FMUL.FTZ R231, R214, R187 ;  /* 0x000000bbd6e77220 */ /* 0x000fc40000410000 */
[----:B------:R-:W-:Y:S01]  /*1210*/  FFMA.FTZ R19, R220, R192, R19 ;  /* 0x000000c0dc137223 */ /* 0x000fe20000010013 */
[----:B------:R-:W-:Y:S01]  /*1220*/  STL [R1+0x20], R215 ;  /* 0x000020d701007387 */ /* 0x000fe20000100800 */
[----:B------:R-:W-:Y:S02]  /*1230*/  FADD.FTZ R184, R184, R192 ;  /* 0x000000c0b8b87221 */ /* 0x000fe40000010000 */
[----:B------:R-:W-:Y:S01]  /*1240*/  FFMA.FTZ R23, R187, R196, R23 ;  /* 0x000000c4bb177223 */ /* 0x000fe20000010017 */
[----:B------:R0:W-:Y:S01]  /*1250*/  STL [R1+0x1c], R192 ;  /* 0x00001cc001007387 */ /* 0x0001e20000100800 */
[----:B------:R-:W-:Y:S02]  /*1260*/  FFMA.FTZ R19, R196, R231, R19 ;  /* 0x000000e7c4137223 */ /* 0x000fe40000010013 */
[----:B------:R-:W-:Y:S01]  /*1270*/  FADD.FTZ R57, R57, R185 ;  /* 0x000000b939397221 */ /* 0x000fe20000010000 */
[----:B------:R1:W-:Y:S01]  /*1280*/  STL [R1+0x18], R196 ;  /* 0x000018c401007387 */ /* 0x0003e20000100800 */
[----:B------:R-:W-:-:S02]  /*1290*/  FFMA.FTZ R21, R185, R221, R21 ;  /* 0x000000ddb9157223 */ /* 0x000fc40000010015 */
[----:B------:R-:W-:Y:S02]  /*12a0*/  FADD.FTZ R58, R58, R186 ;  /* 0x000000ba3a3a7221 */ /* 0x000fe40000010000 */
[----:B------:R-:W-:Y:S02]  /*12b0*/  FFMA.FTZ R22, R186, R220, R22 ;  /* 0x000000dcba167223 */ /* 0x000fe40000010016 */
[----:B------:R-:W-:Y:S02]  /*12c0*/  FADD.FTZ R59, R59, R187 ;  /* 0x000000bb3b3b7221 */ /* 0x000fe40000010000 */
[----:B0-----:R-:W-:Y:S01]  /*12d0*/  FADD.FTZ R192, R184, R231 ;  /* 0x000000e7b8c07221 */ /* 0x001fe20000010000 */
[----:B-1----:R-:W-:Y:S02]  /*12e0*/  IADD3 R196, R6, 0x80, RZ ;  /* 0x0000008006c47810 */ /* 0x002fe40007ffe0ff */
.L_x_13892:
[----:B-1----:R-:W-:Y:S05]  /*12f0*/  BSYNC B0 ;  /* 0x0000000000007941 */ /* 0x002fea0003800000 */
.L_x_13891:
[----:B------:R-:W-:Y:S01]  /*1300*/  ISETP.GE.U32.AND P1, PT, R7, 0x100, PT ;  /* 0x000001000700780c */ /* 0x000fe20003f26070 */
[----:B------:R-:W-:-:S12]  /*1310*/  BSSY B0, `(.L_x_13893) ;  /* 0x0000036000007945 */ /* 0x000fd80003800000 */
[----:B------:R-:W-:Y:S05]  /*1320*/  @!P1 BRA `(.L_x_13894) ;  /* 0x0000034000009947 */ /* 0x000fea0003800000 */
[----:B------:R-:W-:Y:S01]  /*1330*/  ISETP.NE.U32.AND P1, PT, RZ, c[0x0][0x218], PT ;  /* 0x00008600ff007a0c */ /* 0x000fe20003f25070 */
[----:B------:R-:W1:Y:S01]  /*1340*/  LDC.U8 R186, c[0x0][0x1f0] ;  /* 0x00007c00ffba7b82 */ /* 0x000e620000000000 */
[----:B------:R-:W2:Y:S02]  /*1350*/  LDL R248, [R1+0x158] ;  /* 0x0001580001f87983 */ /* 0x000ea40000100800 */
[----:B------:R-:W-:Y:S01]  /*1360*/  ISETP.NE.AND.EX P1, PT, RZ, c[0x0][0x21c], PT, P1 ;  /* 0x00008700ff007a0c */ /* 0x000fe20003f25310 */
[----:B------:R-:W-:Y:S01]  /*1370*/  HFMA2.MMA R188, -RZ, RZ, 0, 9.5367431640625e-07 ;  /* 0x00000010ffbc7435 */ /* 0x000fe200000001ff */
[----:B------:R-:W3:Y:S04]  /*1380*/  LDL R249, [R1+0x160] ;  /* 0x0001600001f97983 */ /* 0x000ee80000100800 */
[----:B------:R-:W4:Y:S07]  /*1390*/  LDL R230, [R1+0x164] ;  /* 0x0001640001e67983 */ /* 0x000f2e0000100800 */
[----:B------:R-:W-:-:S04]  /*13a0*/  @P1 LEA R184, P2, R196, c[0x0][0x218], 0x4 ;  /* 0x00008600c4b81a11 */ /* 0x000fc800078420ff */
[C---:B------:R-:W-:Y:S01]  /*13b0*/  @P1 LEA.HI.X R185, R196.reuse, c[0x0][0x21c], RZ, 0x4, P2 ;  /* 0x00008700c4b91a11 */ /* 0x040fe200010f24ff */
[----:B------:R-:W-:-:S04]  /*13c0*/  IMAD.WIDE.U32 R188, R196, R188, c[0x0][0x208] ;  /* 0x00008200c4bc7625 */ /* 0x000fc800078e00bc */
[----:B------:R0:W5:Y:S01]  /*13d0*/  @P1 LDG.E.128 R136, [R184.64] ;  /* 0x00000004b8881981 */ /* 0x000162000c1e1d00 */
[----:B------:R-:W-:-:S03]  /*13e0*/  LEA R214, P1, R196, c[0x0][0x190], 0x2 ;  /* 0x00006400c4d67a11 */ /* 0x000fc600078210ff */
[----:B------:R-:W2:Y:S01]  /*13f0*/  LDG.E.128 R188, [R188.64] ;  /* 0x00000004bcbc7981 */ /* 0x000ea2000c1e1d00 */
[C---:B------:R-:W-:Y:S02]  /*1400*/  LEA.HI.X R215, R196.reuse, c[0x0][0x194], RZ, 0x2, P1 ;  /* 0x00006500c4d77a11 */ /* 0x040fe400008f14ff */
[----:B0-----:R-:W-:-:S03]  /*1410*/  LEA R184, P1, R196, c[0x0][0x188], 0x4 ;  /* 0x00006200c4b87a11 */ /* 0x001fc600078220ff */
[----:B------:R0:W5:Y:S01]  /*1420*/  LDG.E R11, [R214.64] ;  /* 0x00000004d60b7981 */ /* 0x000162000c1e1900 */
[----:B------:R-:W-:Y:S02]  /*1430*/  LEA.HI.X R185, R196, c[0x0][0x18c], RZ, 0x4, P1 ;  /* 0x00006300c4b97a11 */ /* 0x000fe400008f24ff */
[----:B-1----:R-:W-:-:S04]  /*1440*/  ISETP.NE.AND P1, PT, R186, RZ, PT ;  /* 0x000000ffba00720c */ /* 0x002fc80003f25270 */
[----:B------:R-:W3:Y:S04]  /*1450*/  LDG.E.128 R184, [R184.64] ;  /* 0x00000004b8b87981 */ /* 0x000ee8000c1e1d00 */
[----:B0-----:R-:W3:Y:S01]  /*1460*/  LDL R215, [R1+0x15c] ;  /* 0x00015c0001d77983 */ /* 0x001ee20000100800 */
[----:B-----5:R-:W-:Y:S02]  /*1470*/  FSEL R201, R194, RZ, !P1 ;  /* 0x000000ffc2c97208 */ /* 0x020fe40004800000 */
[----:B------:R-:W-:Y:S01]  /*1480*/  IADD3 R196, R196, 0x80, RZ ;  /* 0x00000080c4c47810 */ /* 0x000fe20007ffe0ff */
[----:B--2---:R-:W-:-:S05]  /*1490*/  FMUL.FTZ R248, R248, R188 ;  /* 0x000000bcf8f87220 */ /* 0x004fca0000410000 */
[----:B------:R0:W-:Y:S01]  /*14a0*/  STL [R1+0x48], R248 ;  /* 0x000048f801007387 */ /* 0x0001e20000100800 */
[----:B---3--:R-:W-:Y:S02]  /*14b0*/  FMUL.FTZ R215, R215, R189 ;  /* 0x000000bdd7d77220 */ /* 0x008fe40000410000 */
[----:B------:R-:W-:-:S03]  /*14c0*/  FADD.FTZ R184, -R201, R184 ;  /* 0x000000b8c9b87221 */ /* 0x000fc60000010100 */
[----:B------:R1:W-:Y:S01]  /*14d0*/  STL [R1+0x10], R215 ;  /* 0x000010d701007387 */ /* 0x0003e20000100800 */
[----:B------:R-:W-:Y:S02]  /*14e0*/  FADD.FTZ R185, -R201, R185 ;  /* 0x000000b9c9b97221 */ /* 0x000fe40000010100 */
        /* <DEDUP_REMOVED lines=10> */
[----:B0-----:R-:W-:-:S02]  /*1590*/  FMUL.FTZ R248, R5, R187 ;  /* 0x000000bb05f87220 */ /* 0x001fc40000410000 */
[----:B----4-:R-:W-:Y:S02]  /*15a0*/  FMUL.FTZ R230, R230, R191 ;  /* 0x000000bfe6e67220 */ /* 0x010fe40000410000 */
        /* <DEDUP_REMOVED lines=12> */
.L_x_13894:
[----:B-1----:R-:W-:Y:S05]  /*1670*/  BSYNC B0 ;  /* 0x0000000000007941 */ /* 0x002fea0003800000 */
.L_x_13893:
        /* <DEDUP_REMOVED lines=30> */
[C---:B------:R-:W-:Y:S02]  /*1860*/  FADD.FTZ R185, -R200.reuse, R185 ;  /* 0x000000b9c8b97221 */ /* 0x040fe40000010100 */
[C---:B------:R-:W-:Y:S02]  /*1870*/  FMUL.FTZ R218, R5.reuse, R184 ;  /* 0x000000b805da7220 */ /* 0x040fe40000410000 */
        /* <DEDUP_REMOVED lines=23> */
.L_x_13896:
[----:B-1----:R-:W-:Y:S05]  /*19f0*/  BSYNC B0 ;  /* 0x0000000000007941 */ /* 0x002fea0003800000 */
.L_x_13895:
        /* <DEDUP_REMOVED lines=55> */
.L_x_13898:
[----:B-1----:R-:W-:Y:S05]  /*1d70*/  BSYNC B0 ;  /* 0x0000000000007941 */ /* 0x002fea0003800000 */
.L_x_13897:
        /* <DEDUP_REMOVED lines=55> */
.L_x_13900:
[----:B-1----:R-:W-:Y:S05]  /*20f0*/  BSYNC B0 ;  /* 0x0000000000007941 */ /* 0x002fea0003800000 */
.L_x_13899:
[----:B------:R-:W1:Y:S01]  /*2100*/  LDC.U8 R214, c[0x0][0x1f0] ;  /* 0x00007c00ffd67b82 */ /* 0x000e620000000000 */
[----:B------:R-:W-:Y:S01]  /*2110*/  ISETP.GE.U32.AND P1, PT, R7, 0x300, PT ;  /* 0x000003000700780c */ /* 0x000fe20003f26070 */
[----:B------:R-:W-:-:S12]  /*2120*/  BSSY B0, `(.L_x_13901) ;  /* 0x0000035000007945 */ /* 0x000fd80003800000 */
[----:B------:R-:W-:Y:S05]  /*2130*/  @!P1 BRA `(.L_x_13902) ;  /* 0x0000033000009947 */ /* 0x000fea0003800000 */
[----:B------:R-:W-:Y:S01]  /*2140*/  ISETP.NE.U32.AND P1, PT, RZ, c[0x0][0x218], PT ;  /* 0x00008600ff007a0c */ /* 0x000fe20003f25070 */
[----:B------:R-:W2:Y:S03]  /*2150*/  LDL R240, [R1+0xd8] ;  /* 0x0000d80001f07983 */ /* 0x000ea60000100800 */
[----:B------:R-:W-:Y:S01]  /*2160*/  ISETP.NE.AND.EX P1, PT, RZ, c[0x0][0x21c], PT, P1 ;  /* 0x00008700ff007a0c */ /* 0x000fe20003f25310 */
[----:B------:R-:W3:Y:S04]  /*2170*/  LDL R226, [R1+0xdc] ;  /* 0x0000dc0001e27983 */ /* 0x000ee80000100800 */
[----:B------:R-:W4:Y:S04]  /*2180*/  LDL R241, [R1+0xe0] ;  /* 0x0000e00001f17983 */ /* 0x000f280000100800 */
[----:B------:R-:W2:Y:S04]  /*2190*/  LDL R215, [R1+0xe4] ;  /* 0x0000e40001d77983 */ /* 0x000ea80000100800 */
        /* <DEDUP_REMOVED lines=11> */
[----:B-1----:R-:W-:-:S03]  /*2250*/  ISETP.NE.AND P1, PT, R214, RZ, PT ;  /* 0x000000ffd600720c */ /* 0x002fc60003f25270 */
[----:B------:R-:W3:Y:S01]  /*2260*/  LDG.E.128 R184, [R184.64] ;  /* 0x00000004b8b87981 */ /* 0x000ee2000c1e1d00 */
[----:B-----5:R-:W-:Y:S02]  /*2270*/  FSEL R197, R194, RZ, !P1 ;  /* 0x000000ffc2c57208 */ /* 0x020fe40004800000 */
[----:B------:R-:W-:Y:S01]  /*2280*/  IADD3 R196, R196, 0x80, RZ ;  /* 0x00000080c4c47810 */ /* 0x000fe20007ffe0ff */
[----:B--2---:R-:W-:Y:S02]  /*2290*/  FMUL.FTZ R240, R240, R188 ;  /* 0x000000bcf0f07220 */ /* 0x004fe40000410000 */
[C---:B---3--:R-:W-:Y:S02]  /*22a0*/  FADD.FTZ R184, -R197.reuse, R184 ;  /* 0x000000b8c5b87221 */ /* 0x048fe40000010100 */
[----:B------:R-:W-:Y:S02]  /*22b0*/  FADD.FTZ R185, -R197, R185 ;  /* 0x000000b9c5b97221 */ /* 0x000fe40000010100 */
[----:B0-----:R-:W-:-:S02]  /*22c0*/  FMUL.FTZ R209, R5, R184 ;  /* 0x000000b805d17220 */ /* 0x001fc40000410000 */
[----:B------:R-:W-:Y:S02]  /*22d0*/  FADD.FTZ R186, -R197, R186 ;  /* 0x000000bac5ba7221 */ /* 0x000fe40000010100 */
[----:B------:R-:W-:Y:S02]  /*22e0*/  FMUL.FTZ R208, R5, R185 ;  /* 0x000000b905d07220 */ /* 0x000fe40000410000 */
[----:B------:R-:W-:Y:S02]  /*22f0*/  FMUL.FTZ R226, R226, R189 ;  /* 0x000000bde2e27220 */ /* 0x000fe40000410000 */
[----:B------:R-:W-:Y:S02]  /*2300*/  FADD.FTZ R184, R192, R240 ;  /* 0x000000f0c0b87221 */ /* 0x000fe40000010000 */
[----:B------:R-:W-:Y:S02]  /*2310*/  FFMA.FTZ R19, R209, R240, R19 ;  /* 0x000000f0d1137223 */ /* 0x000fe40000010013 */
[----:B------:R-:W-:-:S02]  /*2320*/  FADD.FTZ R187, -R197, R187 ;  /* 0x000000bbc5bb7221 */ /* 0x000fc40000010100 */
[----:B------:R-:W-:Y:S02]  /*2330*/  FMUL.FTZ R197, R5, R186 ;  /* 0x000000ba05c57220 */ /* 0x000fe40000410000 */
[----:B----4-:R-:W-:Y:S02]  /*2340*/  FMUL.FTZ R241, R241, R190 ;  /* 0x000000bef1f17220 */ /* 0x010fe40000410000 */
[----:B------:R-:W-:Y:S02]  /*2350*/  FADD.FTZ R184, R184, R226 ;  /* 0x000000e2b8b87221 */ /* 0x000fe40000010000 */
[----:B------:R-:W-:Y:S01]  /*2360*/  FFMA.FTZ R19, R208, R226, R19 ;  /* 0x000000e2d0137223 */ /* 0x000fe20000010013 */
[----:B------:R0:W-:Y:S01]  /*2370*/  STL [R1+0x38], R240 ;  /* 0x000038f001007387 */ /* 0x0001e20000100800 */
[----:B------:R-:W-:Y:S02]  /*2380*/  FADD.FTZ R184, R184, R241 ;  /* 0x000000f1b8b87221 */ /* 0x000fe40000010000 */
[----:B------:R-:W-:Y:S01]  /*2390*/  FFMA.FTZ R19, R197, R241, R19 ;  /* 0x000000f1c5137223 */ /* 0x000fe20000010013 */
[----:B------:R1:W-:Y:S01]  /*23a0*/  STL [R1], R226 ;  /* 0x000000e201007387 */ /* 0x0003e20000100800 */
[----:B------:R-:W-:-:S02]  /*23b0*/  FADD.FTZ R72, R72, R188 ;  /* 0x000000bc48487221 */ /* 0x000fc40000010000 */
[----:B0-----:R-:W-:Y:S02]  /*23c0*/  FMUL.FTZ R240, R5, R187 ;  /* 0x000000bb05f07220 */ /* 0x001fe40000410000 */
[----:B-1----:R-:W-:Y:S02]  /*23d0*/  FMUL.FTZ R226, R215, R191 ;  /* 0x000000bfd7e27220 */ /* 0x002fe40000410000 */
        /* <DEDUP_REMOVED lines=9> */
.L_x_13902:
[----:B------:R-:W-:Y:S05]  /*2470*/  BSYNC B0 ;  /* 0x0000000000007941 */ /* 0x000fea0003800000 */
.L_x_13901:
        /* <DEDUP_REMOVED lines=20> */
[----:B-1----:R-:W-:-:S04]  /*25c0*/  ISETP.NE.AND P1, PT, R214, RZ, PT ;  /* 0x000000ffd600720c */ /* 0x002fc80003f25270 */
        /* <DEDUP_REMOVED lines=13> */
[C---:B------:R-:W-:Y:S02]  /*26a0*/  FMUL.FTZ R195, R5.reuse, R186 ;  /* 0x000000ba05c37220 */ /* 0x040fe40000410000 */
[----:B----4-:R-:W-:Y:S02]  /*26b0*/  FMUL.FTZ R239, R238, R190 ;  /* 0x000000beeeef7220 */ /* 0x010fe40000410000 */
[----:B------:R-:W-:Y:S02]  /*26c0*/  FADD.FTZ R184, R184, R252 ;  /* 0x000000fcb8b87221 */ /* 0x000fe40000010000 */
[----:B------:R-:W-:Y:S01]  /*26d0*/  FFMA.FTZ R19, R206, R252, R19 ;  /* 0x000000fcce137223 */ /* 0x000fe20000010013 */
[----:B------:R0:W-:Y:S01]  /*26e0*/  STL [R1+0x34], R225 ;  /* 0x000034e101007387 */ /* 0x0001e20000100800 */
[----:B------:R-:W-:Y:S02]  /*26f0*/  FMUL.FTZ R238, R5, R187 ;  /* 0x000000bb05ee7220 */ /* 0x000fe40000410000 */
[----:B------:R-:W-:-:S02]  /*2700*/  FADD.FTZ R184, R184, R239 ;  /* 0x000000efb8b87221 */ /* 0x000fc40000010000 */
[----:B------:R-:W-:Y:S02]  /*2710*/  FFMA.FTZ R19, R195, R239, R19 ;  /* 0x000000efc3137223 */ /* 0x000fe40000010013 */
[----:B0-----:R-:W-:Y:S02]  /*2720*/  FMUL.FTZ R225, R215, R191 ;  /* 0x000000bfd7e17220 */ /* 0x001fe40000410000 */
        /* <DEDUP_REMOVED lines=10> */
.L_x_13904:
[----:B------:R-:W-:Y:S05]  /*27d0*/  BSYNC B0 ;  /* 0x0000000000007941 */ /* 0x000fea0003800000 */
.L_x_13903:
        /* <DEDUP_REMOVED lines=53> */
.L_x_13906:
[----:B------:R-:W-:Y:S05]  /*2b30*/  BSYNC B0 ;  /* 0x0000000000007941 */ /* 0x000fea0003800000 */
.L_x_13905:
[----:B------:R-:W-:Y:S01]  /*2b40*/  BSSY B0, `(.L_x_13907) ;  /* 0x0000034000007945 */ /* 0x000fe20003800000 */
        /* <DEDUP_REMOVED lines=12> */
[C---:B------:R-:W-:Y:S02]  /*2c10*/  LEA R186, P1, R196.reuse, c[0x0][0x188], 0x4 ;  /* 0x00006200c4ba7a11 */ /* 0x040fe400078220ff */
[----:B0-----:R-:W-:Y:S01]  /*2c20*/  MOV R184, 0x10 ;  /* 0x0000001000b87802 */ /* 0x001fe20000000f00 */
[----:B------:R0:W5:Y:S01]  /*2c30*/  LDG.E R2, [R202.64] ;  /* 0x00000004ca027981 */ /* 0x000162000c1e1900 */
[----:B------:R-:W-:Y:S02]  /*2c40*/  LEA.HI.X R187, R196, c[0x0][0x18c], RZ, 0x4, P1 ;  /* 0x00006300c4bb7a11 */ /* 0x000fe400008f24ff */
[----:B-1----:R-:W-:Y:S01]  /*2c50*/  ISETP.NE.AND P1, PT, R214, RZ, PT ;  /* 0x000000ffd600720c */ /* 0x002fe20003f25270 */
[----:B------:R-:W-:Y:S02]  /*2c60*/  IMAD.WIDE.U32 R184, R196, R184, c[0x0][0x208] ;  /* 0x00008200c4b87625 */ /* 0x000fe400078e00b8 */
[----:B------:R1:W2:Y:S01]  /*2c70*/  LDG.E.128 R188, [R186.64] ;  /* 0x00000004babc7981 */ /* 0x0002a2000c1e1d00 */
[----:B-----5:R-:W-:-:S03]  /*2c80*/  FSEL R0, R194, RZ, !P1 ;  /* 0x000000ffc2007208 */ /* 0x020fc60004800000 */
[----:B-1----:R-:W3:Y:S01]  /*2c90*/  LDG.E.128 R184, [R184.64] ;  /* 0x00000004b8b87981 */ /* 0x002ee2000c1e1d00 */
[----:B------:R-:W-:Y:S01]  /*2ca0*/  IADD3 R196, R196, 0x80, RZ ;  /* 0x00000080c4c47810 */ /* 0x000fe20007ffe0ff */
[C---:B--2---:R-:W-:Y:S02]  /*2cb0*/  FADD.FTZ R188, -R0.reuse, R188 ;  /* 0x000000bc00bc7221 */ /* 0x044fe40000010100 */
[C---:B------:R-:W-:Y:S02]  /*2cc0*/  FADD.FTZ R189, -R0.reuse, R189 ;  /* 0x000000bd00bd7221 */ /* 0x040fe40000010100 */
[----:B0-----:R-:W-:Y:S02]  /*2cd0*/  FMUL.FTZ R203, R5, R188 ;  /* 0x000000bc05cb7220 */ /* 0x001fe40000410000 */
[----:B------:R-:W-:Y:S02]  /*2ce0*/  FADD.FTZ R190, -R0, R190 ;  /* 0x000000be00be7221 */ /* 0x000fe40000010100 */
[----:B---3--:R-:W-:-:S02]  /*2cf0*/  FMUL.FTZ R223, R223, R184 ;  /* 0x000000b8dfdf7220 */ /* 0x008fc40000410000 */
[----:B------:R-:W-:Y:S02]  /*2d00*/  FADD.FTZ R84, R84, R184 ;  /* 0x000000b854547221 */ /* 0x000fe40000010000 */
[----:B------:R-:W-:Y:S02]  /*2d10*/  FFMA.FTZ R48, R184, R203, R48 ;  /* 0x000000cbb8307223 */ /* 0x000fe40000010030 */
[----:B------:R-:W-:Y:S02]  /*2d20*/  FMUL.FTZ R202, R5, R189 ;  /* 0x000000bd05ca7220 */ /* 0x000fe40000410000 */
[----:B------:R-:W-:Y:S02]  /*2d30*/  FMUL.FTZ R250, R235, R185 ;  /* 0x000000b9ebfa7220 */ /* 0x000fe40000410000 */
[----:B------:R-:W-:Y:S02]  /*2d40*/  FADD.FTZ R184, R192, R223 ;  /* 0x000000dfc0b87221 */ /* 0x000fe40000010000 */
[----:B------:R-:W-:-:S02]  /*2d50*/  FFMA.FTZ R19, R203, R223, R19 ;  /* 0x000000dfcb137223 */ /* 0x000fc40000010013 */
[----:B------:R-:W-:Y:S02]  /*2d60*/  FADD.FTZ R191, -R0, R191 ;  /* 0x000000bf00bf7221 */ /* 0x000fe40000010100 */
[C---:B------:R-:W-:Y:S02]  /*2d70*/  FMUL.FTZ R0, R5.reuse, R190 ;  /* 0x000000be05007220 */ /* 0x040fe40000410000 */
[----:B----4-:R-:W-:Y:S02]  /*2d80*/  FMUL.FTZ R235, R234, R186 ;  /* 0x000000baeaeb7220 */ /* 0x010fe40000410000 */
[----:B------:R-:W-:Y:S02]  /*2d90*/  FADD.FTZ R184, R184, R250 ;  /* 0x000000fab8b87221 */ /* 0x000fe40000010000 */
[----:B------:R-:W-:Y:S01]  /*2da0*/  FFMA.FTZ R19, R202, R250, R19 ;  /* 0x000000faca137223 */ /* 0x000fe20000010013 */
[----:B------:R0:W-:Y:S01]  /*2db0*/  STL [R1+0x2c], R223 ;  /* 0x00002cdf01007387 */ /* 0x0001e20000100800 */
[----:B------:R-:W-:-:S02]  /*2dc0*/  FMUL.FTZ R234, R5, R191 ;  /* 0x000000bf05ea7220 */ /* 0x000fc40000410000 */
[----:B------:R-:W-:Y:S02]  /*2dd0*/  FADD.FTZ R184, R184, R235 ;  /* 0x000000ebb8b87221 */ /* 0x000fe40000010000 */
[----:B------:R-:W-:Y:S02]  /*2de0*/  FFMA.FTZ R19, R0, R235, R19 ;  /* 0x000000eb00137223 */ /* 0x000fe40000010013 */
[----:B0-----:R-:W-:Y:S02]  /*2df0*/  FMUL.FTZ R223, R215, R187 ;  /* 0x000000bbd7df7220 */ /* 0x001fe40000410000 */
        /* <DEDUP_REMOVED lines=8> */
.L_x_13908:
[----:B------:R-:W-:Y:S05]  /*2e80*/  BSYNC B0 ;  /* 0x0000000000007941 */ /* 0x000fea0003800000 */
.L_x_13907:
[----:B------:R-:W-:Y:S01]  /*2e90*/  ISETP.GE.U32.AND P1, PT, R7, 0x500, PT ;  /* 0x000005000700780c */ /* 0x000fe20003f26070 */
[----:B------:R-:W-:-:S12]  /*2ea0*/  BSSY B0, `(.L_x_13909) ;  /* 0x0000037000007945 */ /* 0x000fd80003800000 */
[----:B------:R-:W-:Y:S05]  /*2eb0*/  @!P1 BRA `(.L_x_13910) ;  /* 0x0000035000009947 */ /* 0x000fea0003800000 */
[----:B------:R-:W-:Y:S01]  /*2ec0*/  ISETP.NE.U32.AND P1, PT, RZ, c[0x0][0x218], PT ;  /* 0x00008600ff007a0c */ /* 0x000fe20003f25070 */
[----:B------:R-:W2:Y:S03]  /*2ed0*/  LDL R233, [R1+0x60] ;  /* 0x0000600001e97983 */ /* 0x000ea60000100800 */
[----:B------:R-:W-:Y:S01]  /*2ee0*/  ISETP.NE.AND.EX P1, PT, RZ, c[0x0][0x21c], PT, P1 ;  /* 0x00008700ff007a0c */ /* 0x000fe20003f25310 */
[----:B------:R-:W3:-:S12]  /*2ef0*/  LDL R222, [R1+0x64] ;  /* 0x0000640001de7983 */ /* 0x000ed80000100800 */
[----:B------:R-:W-:-:S04]  /*2f00*/  @P1 LEA R184, P2, R196, c[0x0][0x218], 0x4 ;  /* 0x00008600c4b81a11 */ /* 0x000fc800078420ff */
[----:B------:R-:W-:-:S05]  /*2f10*/  @P1 LEA.HI.X R185, R196, c[0x0][0x21c], RZ, 0x4, P2 ;  /* 0x00008700c4b91a11 */ /* 0x000fca00010f24ff */
[----:B------:R4:W5:Y:S01]  /*2f20*/  @P1 LDG.E.128 R176, [R184.64] ;  /* 0x00000004b8b01981 */ /* 0x000962000c1e1d00 */
[----:B-1----:R-:W-:-:S04]  /*2f30*/  ISETP.NE.AND P1, PT, R214, RZ, PT ;  /* 0x000000ffd600720c */ /* 0x002fc80003f25270 */
[----:B-----5:R-:W-:Y:S02]  /*2f40*/  FSEL R194, R194, RZ, !P1 ;  /* 0x000000ffc2c27208 */ /* 0x020fe40004800000 */
[----:B------:R-:W-:Y:S01]  /*2f50*/  LEA R214, P1, R196, c[0x0][0x190], 0x2 ;  /* 0x00006400c4d67a11 */ /* 0x000fe200078210ff */
[----:B------:R-:W-:-:S03]  /*2f60*/  HFMA2.MMA R188, -RZ, RZ, 0, 9.5367431640625e-07 ;  /* 0x00000010ffbc7435 */ /* 0x000fc600000001ff */
[C---:B------:R-:W-:Y:S02]  /*2f70*/  LEA.HI.X R215, R196.reuse, c[0x0][0x194], RZ, 0x2, P1 ;  /* 0x00006500c4d77a11 */ /* 0x040fe400008f14ff */
[----:B----4-:R-:W-:-:S03]  /*2f80*/  LEA R184, P1, R196, c[0x0][0x188], 0x4 ;  /* 0x00006200c4b87a11 */ /* 0x010fc600078220ff */
[----:B------:R1:W5:Y:S01]  /*2f90*/  LDG.E R18, [R214.64] ;  /* 0x00000004d6127981 */ /* 0x000362000c1e1900 */
[C---:B------:R-:W-:Y:S01]  /*2fa0*/  LEA.HI.X R185, R196.reuse, c[0x0][0x18c], RZ, 0x4, P1 ;  /* 0x00006300c4b97a11 */ /* 0x040fe200008f24ff */
[----:B------:R-:W-:Y:S02]  /*2fb0*/  IMAD.WIDE.U32 R188, R196, R188, c[0x0][0x208] ;  /* 0x00008200c4bc7625 */ /* 0x000fe400078e00bc */
[----:B------:R-:W4:Y:S04]  /*2fc0*/  LDL R196, [R1+0x58] ;  /* 0x0000580001c47983 */ /* 0x000f280000100800 */
[----:B------:R-:W2:Y:S04]  /*2fd0*/  LDG.E.128 R184, [R184.64] ;  /* 0x00000004b8b87981 */ /* 0x000ea8000c1e1d00 */
[----:B------:R-:W4:Y:S04]  /*2fe0*/  LDG.E.128 R188, [R188.64] ;  /* 0x00000004bcbc7981 */ /* 0x000f28000c1e1d00 */
[----:B-1----:R-:W3:Y:S01]  /*2ff0*/  LDL R214, [R1+0x5c] ;  /* 0x00005c0001d67983 */ /* 0x002ee20000100800 */
[----:B--2---:R-:W-:-:S02]  /*3000*/  FADD.FTZ R184, -R194, R184 ;  /* 0x000000b8c2b87221 */ /* 0x004fc40000010100 */
[C---:B------:R-:W-:Y:S02]  /*3010*/  FADD.FTZ R185, -R194.reuse, R185 ;  /* 0x000000b9c2b97221 */ /* 0x040fe40000010100 */
[C---:B------:R-:W-:Y:S02]  /*3020*/  FADD.FTZ R186, -R194.reuse, R186 ;  /* 0x000000bac2ba7221 */ /* 0x040fe40000010100 */
[C---:B------:R-:W-:Y:S02]  /*3030*/  FMUL.FTZ R232, R5.reuse, R184 ;  /* 0x000000b805e87220 */ /* 0x040fe40000410000 */
[----:B------:R-:W-:Y:S02]  /*3040*/  FADD.FTZ R187, -R194, R187 ;  /* 0x000000bbc2bb7221 */ /* 0x000fe40000010100 */
[----:B------:R-:W-:Y:S02]  /*3050*/  FMUL.FTZ R215, R5, R185 ;  /* 0x000000b905d77220 */ /* 0x000fe40000410000 */
[----:B----4-:R-:W-:-:S02]  /*3060*/  FMUL.FTZ R194, R196, R188 ;  /* 0x000000bcc4c27220 */ /* 0x010fc40000410000 */
        /* <DEDUP_REMOVED lines=9> */
[----:B------:R-:W-:Y:S02]  /*3100*/  FMUL.FTZ R233, R233, R190 ;  /* 0x000000bee9e97220 */ /* 0x000fe40000410000 */
[----:B------:R-:W-:Y:S02]  /*3110*/  FADD.FTZ R184, R184, R214 ;  /* 0x000000d6b8b87221 */ /* 0x000fe40000010000 */
[----:B------:R-:W-:Y:S02]  /*3120*/  FFMA.FTZ R19, R215, R214, R19 ;  /* 0x000000d6d7137223 */ /* 0x000fe40000010013 */
[----:B------:R-:W-:Y:S02]  /*3130*/  FFMA.FTZ R52, R188, R232, R52 ;  /* 0x000000e8bc347223 */ /* 0x000fe40000010034 */
[----:B-1----:R-:W-:-:S02]  /*3140*/  FMUL.FTZ R232, R5, R187 ;  /* 0x000000bb05e87220 */ /* 0x002fc40000410000 */
[----:B------:R-:W-:Y:S02]  /*3150*/  FMUL.FTZ R222, R222, R191 ;  /* 0x000000bfdede7220 */ /* 0x000fe40000410000 */
        /* <DEDUP_REMOVED lines=11> */
.L_x_13910:
[----:B--2---:R-:W-:Y:S05]  /*3210*/  BSYNC B0 ;  /* 0x0000000000007941 */ /* 0x004fea0003800000 */
.L_x_13909:
[----:B------:R-:W2:Y:S04]  /*3220*/  LDL R185, [R1+0x54] ;  /* 0x0000540001b97983 */ /* 0x000ea80000100800 */
[----:B------:R-:W3:Y:S02]  /*3230*/  S2R R184, SR_TID.X ;  /* 0x0000000000b87919 */ /* 0x000ee40000002100 */
[----:B---3--:R-:W-:-:S04]  /*3240*/  SHF.R.U32.HI R190, RZ, 0x5, R184 ;  /* 0x00000005ffbe7819 */ /* 0x008fc800000116b8 */
[----:B------:R-:W-:Y:S02]  /*3250*/  LOP3.LUT R188, R190, 0x7fffffc, RZ, 0xc0, !PT ;  /* 0x07fffffcbebc7812 */ /* 0x000fe400078ec0ff */
[----:B--2---:R-:W-:-:S13]  /*3260*/  LOP3.LUT P1, RZ, R185, 0xff, RZ, 0xc0, !PT ;  /* 0x000000ffb9ff7812 */ /* 0x004fda000782c0ff */
[----:B------:R-:W-:Y:S02]  /*3270*/  @!P1 IADD3 R188, R188, 0x4, RZ ;  /* 0x00000004bcbc9810 */ /* 0x000fe40007ffe0ff */
[----:B------:R-:W-:Y:S01]  /*3280*/  LOP3.LUT P1, RZ, R184, 0x1f, RZ, 0xc0, !PT ;  /* 0x0000001fb8ff7812 */ /* 0x000fe2000782c0ff */
[----:B------:R-:W-:Y:S10]  /*3290*/  BRA.DIV ~URZ, `(.L_x_13911) ;  /* 0x00003ac27f007947 */ /* 0x000ff4000b800000 */
[----:B------:R2:W3:Y:S02]  /*32a0*/  SHFL.DOWN PT, R187, R192, 0x10, 0x1f ;  /* 0x0a001f00c0bb7f89 */ /* 0x0004e400000e0000 */
.L_x_13934:
        /* <DEDUP_REMOVED lines=10> */
[----:B------:R-:W3:Y:S02]  /*3350*/  SHFL.DOWN PT, R184, R19, 0x4, 0x1f ;  /* 0x08801f0013b87f89 */ /* 0x000ee400000e0000 */
[----:B---3--:R-:W-:Y:S02]  /*3360*/  FADD.FTZ R19, R19, R184 ;  /* 0x000000b813137221 */ /* 0x008fe40000010000 */
[----:B------:R-:W3:Y:S02]  /*3370*/  SHFL.DOWN PT, R184, R187, 0x2, 0x1f ;  /* 0x08401f00bbb87f89 */ /* 0x000ee400000e0000 */
[----:B---3--:R-:W-:Y:S02]  /*3380*/  FADD.FTZ R187, R187, R184 ;  /* 0x000000b8bbbb7221 */ /* 0x008fe40000010000 */
[----:B------:R-:W3:Y:S04]  /*3390*/  SHFL.DOWN PT, R184, R19, 0x2, 0x1f ;  /* 0x08401f0013b87f89 */ /* 0x000ee800000e0000 */
[----:B------:R4:W0:Y:S01]  /*33a0*/  SHFL.DOWN PT, R189, R187, 0x1, 0x1f ;  /* 0x08201f00bbbd7f89 */ /* 0x00082200000e0000 */
[----:B---3--:R-:W-:-:S05]  /*33b0*/  FADD.FTZ R19, R19, R184 ;  /* 0x000000b813137221 */ /* 0x008fca0000010000 */
[----:B------:R4:W3:Y:S02]  /*33c0*/  SHFL.DOWN PT, R185, R19, 0x1, 0x1f ;  /* 0x08201f0013b97f89 */ /* 0x0008e400000e0000 */
.L_x_13935:
[----:B0--3--:R-:W-:Y:S01]  /*33d0*/  FADD.FTZ R185, R185, R19 ;  /* 0x00000013b9b97221 */ /* 0x009fe20000010000 */
[----:B----4-:R-:W-:Y:S01]  /*33e0*/  @!P1 LOP3.LUT R19, R190, 0x3, RZ, 0xc0, !PT ;  /* 0x00000003be139812 */ /* 0x010fe200078ec0ff */
        /* <DEDUP_REMOVED lines=8> */
[----:B------:R-:W3:Y:S02]  /*3470*/  LDS.128 R184, [R188.X8+0x5000] ;  /* 0x00500000bcb87984 */ /* 0x000ee40000008c00 */
[----:B---3--:R-:W-:-:S02]  /*3480*/  FADD.FTZ R185, RZ, R185 ;  /* 0x000000b9ffb97221 */ /* 0x008fc40000010000 */
[----:B------:R-:W-:Y:S02]  /*3490*/  FADD.FTZ R19, RZ, R184 ;  /* 0x000000b8ff137221 */ /* 0x000fe40000010000 */
[----:B------:R-:W-:Y:S02]  /*34a0*/  FADD.FTZ R189, R187, R185 ;  /* 0x000000b9bbbd7221 */ /* 0x000fe40000010000 */
[----:B------:R-:W-:Y:S02]  /*34b0*/  FADD.FTZ R19, R186, R19 ;  /* 0x00000013ba137221 */ /* 0x000fe40000010000 */
[----:B------:R-:W3:Y:S02]  /*34c0*/  LDS.128 R184, [R188.X8+0x5010] ;  /* 0x00501000bcb87984 */ /* 0x000ee40000008c00 */
[----:B---3--:R-:W-:Y:S02]  /*34d0*/  FADD.FTZ R19, R19, R184 ;  /* 0x000000b813137221 */ /* 0x008fe40000010000 */
[----:B------:R-:W-:-:S02]  /*34e0*/  FADD.FTZ R185, R189, R185 ;  /* 0x000000b9bdb97221 */ /* 0x000fc40000010000 */
[----:B------:R-:W-:Y:S02]  /*34f0*/  FADD.FTZ R19, R186, R19 ;  /* 0x00000013ba137221 */ /* 0x000fe40000010000 */
[----:B------:R-:W-:Y:S02]  /*3500*/  FADD.FTZ R184, R187, R185 ;  /* 0x000000b9bbb87221 */ /* 0x000fe40000010000 */
[----:B------:R-:W-:Y:S02]  /*3510*/  FMUL.FTZ R19, R19, c[0x0][0x1e0] ;  /* 0x0000780013137a20 */ /* 0x000fe40000410000 */
[----:B------:R-:W-:Y:S01]  /*3520*/  FMUL.FTZ R184, R184, c[0x0][0x1e0] ;  /* 0x00007800b8b87a20 */ /* 0x000fe20000410000 */
[----:B------:R-:W-:Y:S05]  /*3530*/  @!P2 BRA `(.L_x_13914) ;  /* 0x000004b00000a947 */ /* 0x000fea0003800000 */
[----:B01----:R-:W-:Y:S01]  /*3540*/  HFMA2.MMA R214, -RZ, RZ, 0, 9.5367431640625e-07 ;  /* 0x00000010ffd67435 */ /* 0x003fe200000001ff */
[----:B-----5:R-:W3:Y:S04]  /*3550*/  LDL R194, [R1+0x20] ;  /* 0x0000200001c27983 */ /* 0x020ee80000100800 */
[----:B--2---:R-:W2:Y:S01]  /*3560*/  LDL R192, [R1+0x18] ;  /* 0x0000180001c07983 */ /* 0x004ea20000100800 */
[----:B------:R-:W-:-:S04]  /*3570*/  ISETP.NE.AND P1, PT, R215, RZ, PT ;  /* 0x000000ffd700720c */ /* 0x000fc80003f25270 */
[----:B------:R-:W-:Y:S01]  /*3580*/  IMAD.WIDE.U32 R186, R6, R214, c[0x0][0x170] ;  /* 0x00005c0006ba7625 */ /* 0x000fe200078e00d6 */
[----:B------:R-:W-:-:S04]  /*3590*/  FSEL R185, R19, RZ, !P1 ;  /* 0x000000ff13b97208 */ /* 0x000fc80004800000 */
[----:B------:R0:W4:Y:S04]  /*35a0*/  LDG.E.128 R188, [R186.64] ;  /* 0x00000004babc7981 */ /* 0x000128000c1e1d00 */
[----:B0-----:R-:W2:Y:S01]  /*35b0*/  LDL R187, [R1+0x1c] ;  /* 0x00001c0001bb7983 */ /* 0x001ea20000100800 */
[----:B------:R-:W-:Y:S01]  /*35c0*/  ISETP.NE.U32.AND P4, PT, RZ, c[0x0][0x218], PT ;  /* 0x00008600ff007a0c */ /* 0x000fe20003f85070 */
[----:B------:R-:W-:Y:S01]  /*35d0*/  FFMA.FTZ R186, R9, R184, R185 ;  /* 0x000000b809ba7223 */ /* 0x000fe200000100b9 */
[----:B------:R-:W-:Y:S02]  /*35e0*/  ISETP.NE.U32.AND P5, PT, RZ, c[0x0][0x258], PT ;  /* 0x00009600ff007a0c */ /* 0x000fe40003fa5070 */
[----:B------:R-:W-:Y:S01]  /*35f0*/  ISETP.NE.AND.EX P4, PT, RZ, c[0x0][0x21c], PT, P4 ;  /* 0x00008700ff007a0c */ /* 0x000fe20003f85340 */
[----:B------:R-:W-:Y:S01]  /*3600*/  FADD.FTZ R186, R10, -R186 ;  /* 0x800000ba0aba7221 */ /* 0x000fe20000010000 */
[----:B------:R-:W-:-:S02]  /*3610*/  ISETP.NE.AND.EX P5, PT, RZ, c[0x0][0x25c], PT, P5 ;  /* 0x00009700ff007a0c */ /* 0x000fc40003fa5350 */
[C---:B------:R-:W-:Y:S01]  /*3620*/  LOP3.LUT P3, RZ, R8.reuse, 0xff, RZ, 0xc0, !PT ;  /* 0x000000ff08ff7812 */ /* 0x040fe2000786c0ff */
[----:B------:R-:W-:Y:S01]  /*3630*/  FMUL.FTZ R186, R5, R186 ;  /* 0x000000ba05ba7220 */ /* 0x000fe20000410000 */
[----:B------:R-:W-:-:S07]  /*3640*/  LOP3.LUT P2, RZ, R8, 0xff00, RZ, 0xc0, !PT ;  /* 0x0000ff0008ff7812 */ /* 0x000fce000784c0ff */
[----:B------:R-:W-:-:S05]  /*3650*/  @P4 FADD.FTZ R186, R132, R186 ;  /* 0x000000ba84ba4221 */ /* 0x000fca0000010000 */
[C---:B------:R-:W-:Y:S01]  /*3660*/  SEL R180, R186.reuse, R180, P5 ;  /* 0x000000b4bab47207 */ /* 0x040fe20002800000 */
[----:B------:R-:W-:-:S04]  /*3670*/  FMUL.FTZ R186, R186, R4 ;  /* 0x00000004baba7220 */ /* 0x000fc80000410000 */
[----:B------:R-:W-:Y:S01]  /*3680*/  FMUL.FTZ R196, R186, c[0x0][0x1e8] ;  /* 0x00007a00bac47a20 */ /* 0x000fe20000410000 */
[----:B------:R-:W-:-:S03]  /*3690*/  LOP3.LUT P1, RZ, R8, 0xff0000, RZ, 0xc0, !PT ;  /* 0x00ff000008ff7812 */ /* 0x000fc6000782c0ff */
[----:B----4-:R-:W-:Y:S02]  /*36a0*/  FMUL.FTZ R186, R196, R188 ;  /* 0x000000bcc4ba7220 */ /* 0x010fe40000410000 */
[----:B------:R-:W4:Y:S03]  /*36b0*/  LDL R188, [R1+0x178] ;  /* 0x0001780001bc7983 */ /* 0x000f260000100800 */
[----:B------:R-:W-:-:S05]  /*36c0*/  FSEL R186, R186, RZ, P3 ;  /* 0x000000ffbaba7208 */ /* 0x000fca0001800000 */
[----:B------:R-:W-:Y:S02]  /*36d0*/  FADD.FTZ R92, R92, R186 ;  /* 0x000000ba5c5c7221 */ /* 0x000fe40000010000 */
[----:B------:R-:W-:-:S04]  /*36e0*/  FFMA.FTZ R186, R221, R184, R185 ;  /* 0x000000b8ddba7223 */ /* 0x000fc800000100b9 */
[----:B---3--:R-:W-:-:S04]  /*36f0*/  FADD.FTZ R186, R194, -R186 ;  /* 0x800000bac2ba7221 */ /* 0x008fc80000010000 */
[----:B------:R-:W-:-:S04]  /*3700*/  FMUL.FTZ R186, R5, R186 ;  /* 0x000000ba05ba7220 */ /* 0x000fc80000410000 */
[----:B------:R-:W-:-:S05]  /*3710*/  @P4 FADD.FTZ R186, R133, R186 ;  /* 0x000000ba85ba4221 */ /* 0x000fca0000010000 */
[C---:B------:R-:W-:Y:S01]  /*3720*/  SEL R181, R186.reuse, R181, P5 ;  /* 0x000000b5bab57207 */ /* 0x040fe20002800000 */
[----:B------:R-:W-:-:S04]  /*3730*/  FMUL.FTZ R186, R186, R4 ;  /* 0x00000004baba7220 */ /* 0x000fc80000410000 */
[----:B------:R-:W-:-:S04]  /*3740*/  FMUL.FTZ R194, R186, c[0x0][0x1e8] ;  /* 0x00007a00bac27a20 */ /* 0x000fc80000410000 */
[----:B------:R-:W-:Y:S02]  /*3750*/  FMUL.FTZ R186, R189, R194 ;  /* 0x000000c2bdba7220 */ /* 0x000fe40000410000 */
[----:B------:R-:W3:Y:S03]  /*3760*/  LDL R189, [R1+0x17c] ;  /* 0x00017c0001bd7983 */ /* 0x000ee60000100800 */
[----:B------:R-:W-:-:S05]  /*3770*/  FSEL R186, R186, RZ, P2 ;  /* 0x000000ffbaba7208 */ /* 0x000fca0001000000 */
[----:B------:R-:W-:Y:S02]  /*3780*/  FADD.FTZ R93, R93, R186 ;  /* 0x000000ba5d5d7221 */ /* 0x000fe40000010000 */
[-CC-:B------:R-:W-:Y:S02]  /*3790*/  FFMA.FTZ R186, R220, R184.reuse, R185.reuse ;  /* 0x000000b8dcba7223 */ /* 0x180fe400000100b9 */
[----:B--2---:R-:W-:Y:S02]  /*37a0*/  FFMA.FTZ R185, R192, R184, R185 ;  /* 0x000000b8c0b97223 */ /* 0x004fe400000100b9 */
[----:B------:R-:W-:-:S04]  /*37b0*/  FADD.FTZ R186, R187, -R186 ;  /* 0x800000babbba7221 */ /* 0x000fc80000010000 */
[----:B------:R-:W-:-:S04]  /*37c0*/  FMUL.FTZ R186, R5, R186 ;  /* 0x000000ba05ba7220 */ /* 0x000fc80000410000 */
[----:B------:R-:W-:Y:S02]  /*37d0*/  @P4 FADD.FTZ R186, R134, R186 ;  /* 0x000000ba86ba4221 */ /* 0x000fe40000010000 */
[----:B------:R-:W-:-:S03]  /*37e0*/  FADD.FTZ R185, R231, -R185 ;  /* 0x800000b9e7b97221 */ /* 0x000fc60000010000 */
[C---:B------:R-:W-:Y:S01]  /*37f0*/  SEL R182, R186.reuse, R182, P5 ;  /* 0x000000b6bab67207 */ /* 0x040fe20002800000 */
[----:B------:R-:W-:Y:S02]  /*3800*/  FMUL.FTZ R186, R186, R4 ;  /* 0x00000004baba7220 */ /* 0x000fe40000410000 */
[----:B------:R-:W-:Y:S02]  /*3810*/  FMUL.FTZ R185, R5, R185 ;  /* 0x000000b905b97220 */ /* 0x000fe40000410000 */
[----:B------:R-:W-:Y:S02]  /*3820*/  FMUL.FTZ R192, R186, c[0x0][0x1e8] ;  /* 0x00007a00bac07a20 */ /* 0x000fe40000410000 */
[----:B------:R-:W-:Y:S02]  /*3830*/  @P4 FADD.FTZ R185, R135, R185 ;  /* 0x000000b987b94221 */ /* 0x000fe40000010000 */
[----:B------:R-:W-:Y:S02]  /*3840*/  FMUL.FTZ R186, R190, R192 ;  /* 0x000000c0beba7220 */ /* 0x000fe40000410000 */
[----:B------:R-:W2:Y:S01]  /*3850*/  LDL R190, [R1+0x180] ;  /* 0x0001800001be7983 */ /* 0x000ea20000100800 */
[C---:B------:R-:W-:Y:S01]  /*3860*/  SEL R183, R185.reuse, R183, P5 ;  /* 0x000000b7b9b77207 */ /* 0x040fe20002800000 */
[----:B------:R-:W-:Y:S01]  /*3870*/  FMUL.FTZ R185, R185, R4 ;  /* 0x00000004b9b97220 */ /* 0x000fe20000410000 */
[----:B------:R-:W-:-:S03]  /*3880*/  FSEL R186, R186, RZ, P1 ;  /* 0x000000ffbaba7208 */ /* 0x000fc60000800000 */
[----:B------:R-:W-:Y:S02]  /*3890*/  FMUL.FTZ R185, R185, c[0x0][0x1e8] ;  /* 0x00007a00b9b97a20 */ /* 0x000fe40000410000 */
[----:B------:R-:W-:Y:S02]  /*38a0*/  FADD.FTZ R94, R94, R186 ;  /* 0x000000ba5e5e7221 */ /* 0x000fe40000010000 */
[----:B------:R-:W-:Y:S02]  /*38b0*/  FMUL.FTZ R186, R191, R185 ;  /* 0x000000b9bfba7220 */ /* 0x000fe40000410000 */
[----:B------:R-:W2:Y:S01]  /*38c0*/  LDL R191, [R1+0x184] ;  /* 0x0001840001bf7983 */ /* 0x000ea20000100800 */
[----:B------:R-:W-:-:S04]  /*38d0*/  ISETP.NE.U32.AND P5, PT, RZ, c[0x0][0x258], PT ;  /* 0x00009600ff007a0c */ /* 0x000fc80003fa5070 */
[----:B------:R-:W-:Y:S02]  /*38e0*/  ISETP.NE.AND.EX P5, PT, RZ, c[0x0][0x25c], PT, P5 ;  /* 0x00009700ff007a0c */ /* 0x000fe40003fa5350 */
[----:B------:R-:W-:-:S04]  /*38f0*/  LOP3.LUT P4, RZ, R8, 0xff000000, RZ, 0xc0, !PT ;  /* 0xff00000008ff7812 */ /* 0x000fc8000788c0ff */
[----:B------:R-:W-:-:S05]  /*3900*/  FSEL R186, R186, RZ, P4 ;  /* 0x000000ffbaba7208 */ /* 0x000fca0002000000 */
[----:B------:R-:W-:Y:S02]  /*3910*/  FADD.FTZ R95, R95, R186 ;  /* 0x000000ba5f5f7221 */ /* 0x000fe40000010000 */
[----:B------:R-:W-:-:S05]  /*3920*/  @P5 IMAD.WIDE.U32 R186, R6, R214, c[0x0][0x258] ;  /* 0x0000960006ba5625 */ /* 0x000fca00078e00d6 */
[----:B------:R4:W-:Y:S02]  /*3930*/  @P5 STG.E.128 [R186.64], R180 ;  /* 0x000000b4ba005986 */ /* 0x0009e4000c101d04 */
[----:B----4-:R-:W-:-:S05]  /*3940*/  FMUL.FTZ R186, R188, R196 ;  /* 0x000000c4bcba7220 */ /* 0x010fca0000410000 */
[----:B------:R-:W-:Y:S01]  /*3950*/  SEL R188, R186, RZ, P3 ;  /* 0x000000ffbabc7207 */ /* 0x000fe20001800000 */
[----:B---3--:R-:W-:-:S05]  /*3960*/  FMUL.FTZ R186, R189, R194 ;  /* 0x000000c2bdba7220 */ /* 0x008fca0000410000 */
[----:B------:R-:W-:Y:S01]  /*3970*/  SEL R189, R186, RZ, P2 ;  /* 0x000000ffbabd7207 */ /* 0x000fe20001000000 */
[----:B--2---:R-:W-:-:S05]  /*3980*/  FMUL.FTZ R186, R190, R192 ;  /* 0x000000c0beba7220 */ /* 0x004fca0000410000 */
[----:B------:R-:W-:Y:S01]  /*3990*/  SEL R190, R186, RZ, P1 ;  /* 0x000000ffbabe7207 */ /* 0x000fe20000800000 */
[----:B------:R-:W-:-:S04]  /*39a0*/  IMAD.WIDE.U32 R186, R6, R214, c[0x0][0x248] ;  /* 0x0000920006ba7625 */ /* 0x000fc800078e00d6 */
[----:B------:R-:W-:-:S05]  /*39b0*/  FMUL.FTZ R185, R191, R185 ;  /* 0x000000b9bfb97220 */ /* 0x000fca0000410000 */
[----:B------:R-:W-:-:S05]  /*39c0*/  SEL R191, R185, RZ, P4 ;  /* 0x000000ffb9bf7207 */ /* 0x000fca0002000000 */
[----:B------:R0:W-:Y:S01]  /*39d0*/  STG.E.128 [R186.64], R188 ;  /* 0x000000bcba007986 */ /* 0x0001e2000c101d04 */
[----:B------:R-:W-:-:S03]  /*39e0*/  IADD3 R6, R6, 0x80, RZ ;  /* 0x0000008006067810 */ /* 0x000fc60007ffe0ff */
.L_x_13914:
[----:B0-----:R-:W-:Y:S05]  /*39f0*/  BSYNC B0 ;  /* 0x0000000000007941 */ /* 0x001fea0003800000 */
.L_x_13913:
[----:B------:R-:W-:Y:S01]  /*3a00*/  ISETP.GE.U32.AND P1, PT, R7, 0x100, PT ;  /* 0x000001000700780c */ /* 0x000fe20003f26070 */
[----:B------:R-:W-:-:S12]  /*3a10*/  BSSY B0, `(.L_x_13915) ;  /* 0x000004e000007945 */ /* 0x000fd80003800000 */
[----:B------:R-:W-:Y:S05]  /*3a20*/  @!P1 BRA `(.L_x_13916) ;  /* 0x000004c000009947 */ /* 0x000fea0003800000 */
[----:B-----5:R-:W3:Y:S01]  /*3a30*/  LDL R194, [R1+0x48] ;  /* 0x0000480001c27983 */ /* 0x020ee20000100800 */
[----:B------:R-:W-:-:S03]  /*3a40*/  MOV R186, 0x10 ;  /* 0x0000001000ba7802 */ /* 0x000fc60000000f00 */
[----:B--2---:R-:W2:Y:S01]  /*3a50*/  LDL R192, [R1+0x10] ;  /* 0x0000100001c07983 */ /* 0x004ea20000100800 */
[----:B------:R-:W-:Y:S01]  /*3a60*/  ISETP.NE.AND P1, PT, R215, RZ, PT ;  /* 0x000000ffd700720c */ /* 0x000fe20003f25270 */
[----:B------:R-:W-:Y:S01]  /*3a70*/  IMAD.WIDE.U32 R186, R6, R186, c[0x0][0x170] ;  /* 0x00005c0006ba7625 */ /* 0x000fe200078e00ba */
[----:B------:R-:W-:Y:S01]  /*3a80*/  ISETP.NE.U32.AND P4, PT, RZ, c[0x0][0x218], PT ;  /* 0x00008600ff007a0c */ /* 0x000fe20003f85070 */
[----:B-1----:R-:W4:Y:S01]  /*3a90*/  LDL R214, [R1+0x174] ;  /* 0x0001740001d67983 */ /* 0x002f220000100800 */
[----:B------:R-:W-:-:S03]  /*3aa0*/  FSEL R185, R19, RZ, !P1 ;  /* 0x000000ff13b97208 */ /* 0x000fc60004800000 */
[----:B------:R0:W2:Y:S01]  /*3ab0*/  LDG.E.128 R188, [R186.64] ;  /* 0x00000004babc7981 */ /* 0x0000a2000c1e1d00 */
[----:B------:R-:W-:Y:S02]  /*3ac0*/  ISETP.NE.AND.EX P4, PT, RZ, c[0x0][0x21c], PT, P4 ;  /* 0x00008700ff007a0c */ /* 0x000fe40003f85340 */
[----:B------:R-:W-:Y:S02]  /*3ad0*/  ISETP.NE.U32.AND P5, PT, RZ, c[0x0][0x258], PT ;  /* 0x00009600ff007a0c */ /* 0x000fe40003fa5070 */
[----:B------:R-:W-:Y:S02]  /*3ae0*/  LOP3.LUT P1, RZ, R11, 0xff, RZ, 0xc0, !PT ;  /* 0x000000ff0bff7812 */ /* 0x000fe4000782c0ff */
[----:B------:R-:W-:Y:S01]  /*3af0*/  ISETP.NE.AND.EX P5, PT, RZ, c[0x0][0x25c], PT, P5 ;  /* 0x00009700ff007a0c */ /* 0x000fe20003fa5350 */
[----:B0-----:R-:W-:Y:S01]  /*3b00*/  FFMA.FTZ R186, R219, R184, R185 ;  /* 0x000000b8dbba7223 */ /* 0x001fe200000100b9 */
[----:B------:R-:W-:-:S03]  /*3b10*/  LOP3.LUT P2, RZ, R11, 0xff00, RZ, 0xc0, !PT ;  /* 0x0000ff000bff7812 */ /* 0x000fc6000784c0ff */
[----:B---3--:R-:W-:-:S04]  /*3b20*/  FADD.FTZ R186, R194, -R186 ;  /* 0x800000bac2ba7221 */ /* 0x008fc80000010000 */
[----:B------:R-:W-:-:S04]  /*3b30*/  FMUL.FTZ R186, R5, R186 ;  /* 0x000000ba05ba7220 */ /* 0x000fc80000410000 */
[----:B------:R-:W-:-:S05]  /*3b40*/  @P4 FADD.FTZ R186, R136, R186 ;  /* 0x000000ba88ba4221 */ /* 0x000fca0000010000 */
[C---:B------:R-:W-:Y:S01]  /*3b50*/  SEL R180, R186.reuse, R180, P5 ;  /* 0x000000b4bab47207 */ /* 0x040fe20002800000 */
[----:B------:R-:W-:-:S04]  /*3b60*/  FMUL.FTZ R186, R186, R4 ;  /* 0x00000004baba7220 */ /* 0x000fc80000410000 */
[----:B------:R-:W-:-:S04]  /*3b70*/  FMUL.FTZ R196, R186, c[0x0][0x1e8] ;  /* 0x00007a00bac47a20 */ /* 0x000fc80000410000 */
[----:B--2---:R-:W-:Y:S02]  /*3b80*/  FMUL.FTZ R186, R196, R188 ;  /* 0x000000bcc4ba7220 */ /* 0x004fe40000410000 */
[----:B------:R-:W2:Y:S03]  /*3b90*/  LDL R188, [R1+0x168] ;  /* 0x0001680001bc7983 */ /* 0x000ea60000100800 */
[----:B------:R-:W-:-:S05]  /*3ba0*/  FSEL R186, R186, RZ, P1 ;  /* 0x000000ffbaba7208 */ /* 0x000fca0000800000 */
[----:B------:R-:W-:Y:S02]  /*3bb0*/  FADD.FTZ R96, R96, R186 ;  /* 0x000000ba60607221 */ /* 0x000fe40000010000 */
[----:B------:R-:W-:-:S04]  /*3bc0*/  FFMA.FTZ R186, R213, R184, R185 ;  /* 0x000000b8d5ba7223 */ /* 0x000fc800000100b9 */
[----:B------:R-:W-:-:S04]  /*3bd0*/  FADD.FTZ R186, R192, -R186 ;  /* 0x800000bac0ba7221 */ /* 0x000fc80000010000 */
        /* <DEDUP_REMOVED lines=17> */
[----:B------:R-:W3:Y:S01]  /*3cf0*/  LDL R190, [R1+0x170] ;  /* 0x0001700001be7983 */ /* 0x000ee20000100800 */
[----:B------:R-:W-:-:S04]  /*3d00*/  FFMA.FTZ R185, R248, R184, R185 ;  /* 0x000000b8f8b97223 */ /* 0x000fc800000100b9 */
[----:B------:R-:W-:-:S04]  /*3d10*/  FADD.FTZ R185, R230, -R185 ;  /* 0x800000b9e6b97221 */ /* 0x000fc80000010000 */
[----:B------:R-:W-:-:S04]  /*3d20*/  FMUL.FTZ R185, R5, R185 ;  /* 0x000000b905b97220 */ /* 0x000fc80000410000 */
[----:B------:R-:W-:Y:S01]  /*3d30*/  @P4 FADD.FTZ R185, R139, R185 ;  /* 0x000000b98bb94221 */ /* 0x000fe20000010000 */
[----:B------:R-:W-:-:S04]  /*3d40*/  LOP3.LUT P3, RZ, R11, 0xff0000, RZ, 0xc0, !PT ;  /* 0x00ff00000bff7812 */ /* 0x000fc8000786c0ff */
[C---:B------:R-:W-:Y:S01]  /*3d50*/  SEL R183, R185.reuse, R183, P5 ;  /* 0x000000b7b9b77207 */ /* 0x040fe20002800000 */
[----:B------:R-:W-:Y:S01]  /*3d60*/  FMUL.FTZ R185, R185, R4 ;  /* 0x00000004b9b97220 */ /* 0x000fe20000410000 */
[----:B------:R-:W-:Y:S02]  /*3d70*/  FSEL R186, R186, RZ, P3 ;  /* 0x000000ffbaba7208 */ /* 0x000fe40001800000 */
[----:B------:R-:W-:Y:S01]  /*3d80*/  ISETP.NE.U32.AND P5, PT, RZ, c[0x0][0x258], PT ;  /* 0x00009600ff007a0c */ /* 0x000fe20003fa5070 */
[----:B------:R-:W-:Y:S02]  /*3d90*/  FMUL.FTZ R185, R185, c[0x0][0x1e8] ;  /* 0x00007a00b9b97a20 */ /* 0x000fe40000410000 */
[----:B------:R-:W-:Y:S01]  /*3da0*/  FADD.FTZ R98, R98, R186 ;  /* 0x000000ba62627221 */ /* 0x000fe20000010000 */
[----:B------:R-:W-:Y:S01]  /*3db0*/  ISETP.NE.AND.EX P5, PT, RZ, c[0x0][0x25c], PT, P5 ;  /* 0x00009700ff007a0c */ /* 0x000fe20003fa5350 */
[----:B------:R-:W-:Y:S01]  /*3dc0*/  FMUL.FTZ R186, R191, R185 ;  /* 0x000000b9bfba7220 */ /* 0x000fe20000410000 */
[----:B------:R-:W-:-:S04]  /*3dd0*/  LOP3.LUT P4, RZ, R11, 0xff000000, RZ, 0xc0, !PT ;  /* 0xff0000000bff7812 */ /* 0x000fc8000788c0ff */
[----:B------:R-:W-:-:S05]  /*3de0*/  FSEL R186, R186, RZ, P4 ;  /* 0x000000ffbaba7208 */ /* 0x000fca0002000000 */
[----:B------:R-:W-:Y:S02]  /*3df0*/  FADD.FTZ R99, R99, R186 ;  /* 0x000000ba63637221 */ /* 0x000fe40000010000 */
[----:B------:R-:W-:-:S04]  /*3e00*/  @P5 LEA R186, P6, R6, c[0x0][0x258], 0x4 ;  /* 0x0000960006ba5a11 */ /* 0x000fc800078c20ff */
[----:B------:R-:W-:-:S05]  /*3e10*/  @P5 LEA.HI.X R187, R6, c[0x0][0x25c], RZ, 0x4, P6 ;  /* 0x0000970006bb5a11 */ /* 0x000fca00030f24ff */
[----:B------:R2:W-:Y:S01]  /*3e20*/  @P5 STG.E.128 [R186.64], R180 ;  /* 0x000000b4ba005986 */ /* 0x0005e2000c101d04 */
[----:B----4-:R-:W-:-:S05]  /*3e30*/  FMUL.FTZ R185, R214, R185 ;  /* 0x000000b9d6b97220 */ /* 0x010fca0000410000 */
[----:B------:R-:W-:Y:S01]  /*3e40*/  SEL R191, R185, RZ, P4 ;  /* 0x000000ffb9bf7207 */ /* 0x000fe20002000000 */
[----:B--2---:R-:W-:-:S05]  /*3e50*/  FMUL.FTZ R186, R188, R196 ;  /* 0x000000c4bcba7220 */ /* 0x004fca0000410000 */
[----:B------:R-:W-:Y:S01]  /*3e60*/  SEL R188, R186, RZ, P1 ;  /* 0x000000ffbabc7207 */ /* 0x000fe20000800000 */
[----:B---3--:R-:W-:-:S05]  /*3e70*/  FMUL.FTZ R186, R189, R194 ;  /* 0x000000c2bdba7220 */ /* 0x008fca0000410000 */
[----:B------:R-:W-:Y:S01]  /*3e80*/  SEL R189, R186, RZ, P2 ;  /* 0x000000ffbabd7207 */ /* 0x000fe20001000000 */
[----:B------:R-:W-:-:S05]  /*3e90*/  FMUL.FTZ R186, R190, R192 ;  /* 0x000000c0beba7220 */ /* 0x000fca0000410000 */
[----:B------:R-:W-:Y:S02]  /*3ea0*/  SEL R190, R186, RZ, P3 ;  /* 0x000000ffbabe7207 */ /* 0x000fe40001800000 */
[----:B------:R-:W-:-:S04]  /*3eb0*/  LEA R186, P1, R6, c[0x0][0x248], 0x4 ;  /* 0x0000920006ba7a11 */ /* 0x000fc800078220ff */
[----:B------:R-:W-:-:S05]  /*3ec0*/  LEA.HI.X R187, R6, c[0x0][0x24c], RZ, 0x4, P1 ;  /* 0x0000930006bb7a11 */ /* 0x000fca00008f24ff */
[----:B------:R0:W-:Y:S01]  /*3ed0*/  STG.E.128 [R186.64], R188 ;  /* 0x000000bcba007986 */ /* 0x0001e2000c101d04 */
[----:B------:R-:W-:-:S03]  /*3ee0*/  IADD3 R6, R6, 0x80, RZ ;  /* 0x0000008006067810 */ /* 0x000fc60007ffe0ff */
.L_x_13916:
[----:B------:R-:W-:Y:S05]  /*3ef0*/  BSYNC B0 ;  /* 0x0000000000007941 */ /* 0x000fea0003800000 */
.L_x_13915:
[----:B------:R-:W-:Y:S01]  /*3f00*/  ISETP.GE.U32.AND P1, PT, R7, 0x180, PT ;  /* 0x000001800700780c */ /* 0x000fe20003f26070 */
[----:B------:R-:W-:-:S12]  /*3f10*/  BSSY B0, `(.L_x_13917) ;  /* 0x000004e000007945 */ /* 0x000fd80003800000 */
[----:B------:R-:W-:Y:S05]  /*3f20*/  @!P1 BRA `(.L_x_13918) ;  /* 0x000004c000009947 */ /* 0x000fea0003800000 */
[----:B-----5:R-:W3:Y:S01]  /*3f30*/  LDL R194, [R1+0x44] ;  /* 0x0000440001c27983 */ /* 0x020ee20000100800 */
[----:B0-----:R-:W-:-:S03]  /*3f40*/  HFMA2.MMA R186, -RZ, RZ, 0, 9.5367431640625e-07 ;  /* 0x00000010ffba7435 */ /* 0x001fc600000001ff */
[----:B--2---:R-:W2:Y:S01]  /*3f50*/  LDL R192, [R1+0xc] ;  /* 0x00000c0001c07983 */ /* 0x004ea20000100800 */
[----:B------:R-:W-:Y:S02]  /*3f60*/  ISETP.NE.AND P1, PT, R215, RZ, PT ;  /* 0x000000ffd700720c */ /* 0x000fe40003f25270 */
[----:B------:R-:W-:Y:S01]  /*3f70*/  ISETP.NE.U32.AND P4, PT, RZ, c[0x0][0x218], PT ;  /* 0x00008600ff007a0c */ /* 0x000fe20003f85070 */
[----:B-1----:R-:W4:Y:S01]  /*3f80*/  LDL R214, [R1+0x154] ;  /* 0x0001540001d67983 */ /* 0x002f220000100800 */
[----:B------:R-:W-:Y:S02]  /*3f90*/  FSEL R185, R19, RZ, !P1 ;  /* 0x000000ff13b97208 */ /* 0x000fe40004800000 */
[----:B------:R-:W-:-:S05]  /*3fa0*/  IMAD.WIDE.U32 R186, R6, R186, c[0x0][0x170] ;  /* 0x00005c0006ba7625 */ /* 0x000fca00078e00ba */
        /* <DEDUP_REMOVED lines=68> */
.L_x_13918:
[----:B------:R-:W-:Y:S05]  /*43f0*/  BSYNC B0 ;  /* 0x0000000000007941 */ /* 0x000fea0003800000 */
.L_x_13917:
[----:B------:R-:W-:Y:S01]  /*4400*/  ISETP.GE.U32.AND P1, PT, R7, 0x200, PT ;  /* 0x000002000700780c */ /* 0x000fe20003f26070 */
[----:B------:R-:W-:-:S12]  /*4410*/  BSSY B0, `(.L_x_13919) ;  /* 0x000004e000007945 */ /* 0x000fd80003800000 */
[----:B------:R-:W-:Y:S05]  /*4420*/  @!P1 BRA `(.L_x_13920) ;  /* 0x000004c000009947 */ /* 0x000fea0003800000 */
[----:B-----5:R-:W3:Y:S01]  /*4430*/  LDL R194, [R1+0x40] ;  /* 0x0000400001c27983 */ /* 0x020ee20000100800 */
[----:B0-----:R-:W-:-:S03]  /*4440*/  MOV R186, 0x10 ;  /* 0x0000001000ba7802 */ /* 0x001fc60000000f00 */
        /* <DEDUP_REMOVED lines=74> */
.L_x_13920:
[----:B------:R-:W-:Y:S05]  /*48f0*/  BSYNC B0 ;  /* 0x0000000000007941 */ /* 0x000fea0003800000 */
.L_x_13919:
        /* <DEDUP_REMOVED lines=79> */
.L_x_13922:
[----:B------:R-:W-:Y:S05]  /*4df0*/  BSYNC B0 ;  /* 0x0000000000007941 */ /* 0x000fea0003800000 */
.L_x_13921:
[----:B------:R-:W-:Y:S01]  /*4e00*/  ISETP.GE.U32.AND P1, PT, R7, 0x300, PT ;  /* 0x000003000700780c */ /* 0x000fe20003f26070 */
[----:B------:R-:W-:-:S12]  /*4e10*/  BSSY B0, `(.L_x_13923) ;  /* 0x000004e000007945 */ /* 0x000fd80003800000 */
[----:B------:R-:W-:Y:S05]  /*4e20*/  @!P1 BRA `(.L_x_13924) ;  /* 0x000004c000009947 */ /* 0x000fea0003800000 */
[----:B-----5:R-:W3:Y:S01]  /*4e30*/  LDL R194, [R1+0x38] ;  /* 0x0000380001c27983 */ /* 0x020ee20000100800 */
[----:B0-----:R-:W-:-:S03]  /*4e40*/  MOV R186, 0x10 ;  /* 0x0000001000ba7802 */ /* 0x001fc60000000f00 */
[----:B--2---:R-:W2:Y:S01]  /*4e50*/  LDL R192, [R1] ;  /* 0x0000000001c07983 */ /* 0x004ea20000100800 */
        /* <DEDUP_REMOVED lines=73> */
.L_x_13924:
[----:B------:R-:W-:Y:S05]  /*52f0*/  BSYNC B0 ;  /* 0x0000000000007941 */ /* 0x000fea0003800000 */
.L_x_13923:
[----:B------:R-:W-:Y:S01]  /*5300*/  ISETP.GE.U32.AND P1, PT, R7, 0x380, PT ;  /* 0x000003800700780c */ /* 0x000fe20003f26070 */
[----:B------:R-:W-:-:S12]  /*5310*/  BSSY B0, `(.L_x_13925) ;  /* 0x000004d000007945 */ /* 0x000fd80003800000 */
[----:B------:R-:W-:Y:S05]  /*5320*/  @!P1 BRA `(.L_x_13926) ;  /* 0x000004b000009947 */ /* 0x000fea0003800000 */
[----:B--2---:R-:W2:Y:S01]  /*5330*/  LDL R192, [R1+0x34] ;  /* 0x0000340001c07983 */ /* 0x004ea20000100800 */
[----:B0-----:R-:W-:Y:S01]  /*5340*/  HFMA2.MMA R186, -RZ, RZ, 0, 9.5367431640625e-07 ;  /* 0x00000010ffba7435 */ /* 0x001fe200000001ff */
[----:B------:R-:W-:Y:S02]  /*5350*/  ISETP.NE.AND P1, PT, R215, RZ, PT ;  /* 0x000000ffd700720c */ /* 0x000fe40003f25270 */
[----:B------:R-:W-:Y:S01]  /*5360*/  ISETP.NE.U32.AND P4, PT, RZ, c[0x0][0x218], PT ;  /* 0x00008600ff007a0c */ /* 0x000fe20003f85070 */
[----:B-1----:R-:W3:Y:S01]  /*5370*/  LDL R214, [R1+0xd4] ;  /* 0x0000d40001d67983 */ /* 0x002ee20000100800 */
[----:B------:R-:W-:-:S05]  /*5380*/  FSEL R185, R19, RZ, !P1 ;  /* 0x000000ff13b97208 */ /* 0x000fca0004800000 */
[----:B------:R-:W-:-:S05]  /*5390*/  IMAD.WIDE.U32 R186, R6, R186, c[0x0][0x170] ;  /* 0x00005c0006ba7625 */ /* 0x000fca00078e00ba */
[----:B------:R0:W4:Y:S01]  /*53a0*/  LDG.E.128 R188, [R186.64] ;  /* 0x00000004babc7981 */ /* 0x000122000c1e1d00 */
[----:B------:R-:W-:Y:S01]  /*53b0*/  ISETP.NE.AND.EX P4, PT, RZ, c[0x0][0x21c], PT, P4 ;  /* 0x00008700ff007a0c */ /* 0x000fe20003f85340 */
[----:B0-----:R-:W-:Y:S01]  /*53c0*/  FFMA.FTZ R186, R207, R184, R185 ;  /* 0x000000b8cfba7223 */ /* 0x001fe200000100b9 */
[----:B------:R-:W-:-:S04]  /*53d0*/  ISETP.NE.U32.AND P5, PT, RZ, c[0x0][0x258], PT ;  /* 0x00009600ff007a0c */ /* 0x000fc80003fa5070 */
[----:B------:R-:W-:Y:S02]  /*53e0*/  ISETP.NE.AND.EX P5, PT, RZ, c[0x0][0x25c], PT, P5 ;  /* 0x00009700ff007a0c */ /* 0x000fe40003fa5350 */
[C---:B------:R-:W-:Y:S02]  /*53f0*/  LOP3.LUT P1, RZ, R16.reuse, 0xff, RZ, 0xc0, !PT ;  /* 0x000000ff10ff7812 */ /* 0x040fe4000782c0ff */
[----:B------:R-:W-:Y:S01]  /*5400*/  LOP3.LUT P2, RZ, R16, 0xff00, RZ, 0xc0, !PT ;  /* 0x0000ff0010ff7812 */ /* 0x000fe2000784c0ff */
[----:B--2---:R-:W-:-:S04]  /*5410*/  FADD.FTZ R186, R192, -R186 ;  /* 0x800000bac0ba7221 */ /* 0x004fc80000010000 */
[----:B-----5:R-:W-:-:S04]  /*5420*/  FMUL.FTZ R186, R5, R186 ;  /* 0x000000ba05ba7220 */ /* 0x020fc80000410000 */
[----:B------:R-:W-:-:S05]  /*5430*/  @P4 FADD.FTZ R186, R164, R186 ;  /* 0x000000baa4ba4221 */ /* 0x000fca0000010000 */
[C---:B------:R-:W-:Y:S01]  /*5440*/  SEL R180, R186.reuse, R180, P5 ;  /* 0x000000b4bab47207 */ /* 0x040fe20002800000 */
[----:B------:R-:W-:-:S04]  /*5450*/  FMUL.FTZ R186, R186, R4 ;  /* 0x00000004baba7220 */ /* 0x000fc80000410000 */
[----:B------:R-:W-:-:S04]  /*5460*/  FMUL.FTZ R196, R186, c[0x0][0x1e8] ;  /* 0x00007a00bac47a20 */ /* 0x000fc80000410000 */
[----:B----4-:R-:W-:Y:S02]  /*5470*/  FMUL.FTZ R186, R196, R188 ;  /* 0x000000bcc4ba7220 */ /* 0x010fe40000410000 */
        /* <DEDUP_REMOVED lines=11> */
[----:B------:R-:W4:Y:S03]  /*5530*/  LDL R189, [R1+0xcc] ;  /* 0x0000cc0001bd7983 */ /* 0x000f260000100800 */
        /* <DEDUP_REMOVED lines=10> */
[----:B------:R-:W4:Y:S01]  /*55e0*/  LDL R190, [R1+0xd0] ;  /* 0x0000d00001be7983 */ /* 0x000f220000100800 */
        /* <DEDUP_REMOVED lines=19> */
[----:B---3--:R-:W-:-:S05]  /*5720*/  FMUL.FTZ R185, R214, R185 ;  /* 0x000000b9d6b97220 */ /* 0x008fca0000410000 */
[----:B------:R-:W-:Y:S01]  /*5730*/  SEL R191, R185, RZ, P4 ;  /* 0x000000ffb9bf7207 */ /* 0x000fe20002000000 */
[----:B--2---:R-:W-:-:S05]  /*5740*/  FMUL.FTZ R186, R188, R196 ;  /* 0x000000c4bcba7220 */ /* 0x004fca0000410000 */
[----:B------:R-:W-:Y:S01]  /*5750*/  SEL R188, R186, RZ, P1 ;  /* 0x000000ffbabc7207 */ /* 0x000fe20000800000 */
[----:B----4-:R-:W-:-:S05]  /*5760*/  FMUL.FTZ R186, R189, R194 ;  /* 0x000000c2bdba7220 */ /* 0x010fca0000410000 */
[----:B------:R-:W-:Y:S01]  /*5770*/  SEL R189, R186, RZ, P2 ;  /* 0x000000ffbabd7207 */ /* 0x000fe20001000000 */
[----:B------:R-:W-:-:S05]  /*5780*/  FMUL.FTZ R186, R190, R192 ;  /* 0x000000c0beba7220 */ /* 0x000fca0000410000 */
[----:B------:R-:W-:Y:S02]  /*5790*/  SEL R190, R186, RZ, P3 ;  /* 0x000000ffbabe7207 */ /* 0x000fe40001800000 */
[----:B------:R-:W-:-:S04]  /*57a0*/  LEA R186, P1, R6, c[0x0][0x248], 0x4 ;  /* 0x0000920006ba7a11 */ /* 0x000fc800078220ff */
[----:B------:R-:W-:-:S05]  /*57b0*/  LEA.HI.X R187, R6, c[0x0][0x24c], RZ, 0x4, P1 ;  /* 0x0000930006bb7a11 */ /* 0x000fca00008f24ff */
[----:B------:R0:W-:Y:S01]  /*57c0*/  STG.E.128 [R186.64], R188 ;  /* 0x000000bcba007986 */ /* 0x0001e2000c101d04 */
[----:B------:R-:W-:-:S03]  /*57d0*/  IADD3 R6, R6, 0x80, RZ ;  /* 0x0000008006067810 */ /* 0x000fc60007ffe0ff */
.L_x_13926:
[----:B------:R-:W-:Y:S05]  /*57e0*/  BSYNC B0 ;  /* 0x0000000000007941 */ /* 0x000fea0003800000 */
.L_x_13925:
[----:B------:R-:W-:Y:S01]  /*57f0*/  ISETP.GE.U32.AND P1, PT, R7, 0x400, PT ;  /* 0x000004000700780c */ /* 0x000fe20003f26070 */
[----:B------:R-:W-:-:S12]  /*5800*/  BSSY B0, `(.L_x_13927) ;  /* 0x000004d000007945 */ /* 0x000fd80003800000 */
[----:B------:R-:W-:Y:S05]  /*5810*/  @!P1 BRA `(.L_x_13928) ;  /* 0x000004b000009947 */ /* 0x000fea0003800000 */
[----:B--2---:R-:W2:Y:S01]  /*5820*/  LDL R192, [R1+0x30] ;  /* 0x0000300001c07983 */ /* 0x004ea20000100800 */
[----:B0-----:R-:W-:Y:S02]  /*5830*/  MOV R186, 0x10 ;  /* 0x0000001000ba7802 */ /* 0x001fe40000000f00 */
[----:B------:R-:W-:Y:S01]  /*5840*/  ISETP.NE.AND P1, PT, R215, RZ, PT ;  /* 0x000000ffd700720c */ /* 0x000fe20003f25270 */
[----:B-1----:R-:W3:Y:S02]  /*5850*/  LDL R214, [R1+0xb4] ;  /* 0x0000b40001d67983 */ /* 0x002ee40000100800 */
[----:B------:R-:W-:Y:S01]  /*5860*/  IMAD.WIDE.U32 R186, R6, R186, c[0x0][0x170] ;  /* 0x00005c0006ba7625 */ /* 0x000fe200078e00ba */
[----:B------:R-:W-:-:S04]  /*5870*/  FSEL R185, R19, RZ, !P1 ;  /* 0x000000ff13b97208 */ /* 0x000fc80004800000 */
[----:B------:R0:W4:Y:S01]  /*5880*/  LDG.E.128 R188, [R186.64] ;  /* 0x00000004babc7981 */ /* 0x000122000c1e1d00 */
[----:B------:R-:W-:-:S04]  /*5890*/  ISETP.NE.U32.AND P4, PT, RZ, c[0x0][0x218], PT ;  /* 0x00008600ff007a0c */ /* 0x000fc80003f85070 */
        /* <DEDUP_REMOVED lines=67> */
.L_x_13928:
[----:B------:R-:W-:Y:S05]  /*5cd0*/  BSYNC B0 ;  /* 0x0000000000007941 */ /* 0x000fea0003800000 */
.L_x_13927:
[----:B------:R-:W-:Y:S01]  /*5ce0*/  BSSY B0, `(.L_x_13929) ;  /* 0x000004d000007945 */ /* 0x000fe20003800000 */
        /* <DEDUP_REMOVED lines=76> */
.L_x_13930:
[----:B------:R-:W-:Y:S05]  /*61b0*/  BSYNC B0 ;  /* 0x0000000000007941 */ /* 0x000fea0003800000 */
.L_x_13929:
[----:B------:R-:W-:Y:S01]  /*61c0*/  ISETP.GE.U32.AND P1, PT, R7, 0x500, PT ;  /* 0x000005000700780c */ /* 0x000fe20003f26070 */
[----:B------:R-:W-:-:S12]  /*61d0*/  BSSY B0, `(.L_x_13931) ;  /* 0x0000050000007945 */ /* 0x000fd80003800000 */
[----:B------:R-:W-:Y:S05]  /*61e0*/  @!P1 BRA `(.L_x_13932) ;  /* 0x000004e000009947 */ /* 0x000fea0003800000 */
[----:B0-----:R-:W3:Y:S04]  /*61f0*/  LDL R186, [R1+0x50] ;  /* 0x0000500001ba7983 */ /* 0x001ee80000100800 */
[----:B------:R-:W4:Y:S04]  /*6200*/  LDL R185, [R1+0x4c] ;  /* 0x00004c0001b97983 */ /* 0x000f280000100800 */
[----:B--2---:R-:W2:Y:S04]  /*6210*/  LDL R190, [R1+0x24] ;  /* 0x0000240001be7983 */ /* 0x004ea80000100800 */
[----:B------:R-:W2:Y:S04]  /*6220*/  LDL R189, [R1+0x28] ;  /* 0x0000280001bd7983 */ /* 0x000ea80000100800 */
[----:B------:R-:W2:Y:S01]  /*6230*/  LDL R188, [R1+0x14] ;  /* 0x0000140001bc7983 */ /* 0x000ea20000100800 */
[----:B------:R-:W-:-:S03]  /*6240*/  ISETP.NE.AND P1, PT, R215, RZ, PT ;  /* 0x000000ffd700720c */ /* 0x000fc60003f25270 */
[----:B------:R-:W2:Y:S01]  /*6250*/  LDL R196, [R1+0x68] ;  /* 0x0000680001c47983 */ /* 0x000ea20000100800 */
[----:B------:R-:W-:-:S03]  /*6260*/  FSEL R187, R19, RZ, !P1 ;  /* 0x000000ff13bb7208 */ /* 0x000fc60004800000 */
[----:B-----5:R-:W2:Y:S04]  /*6270*/  LDL R194, [R1+0x6c] ;  /* 0x00006c0001c27983 */ /* 0x020ea80000100800 */
[----:B------:R-:W2:Y:S04]  /*6280*/  LDL R192, [R1+0x70] ;  /* 0x0000700001c07983 */ /* 0x000ea80000100800 */
[----:B------:R-:W2:Y:S01]  /*6290*/  LDL R191, [R1+0x74] ;  /* 0x0000740001bf7983 */ /* 0x000ea20000100800 */
[-CC-:B---3--:R-:W-:Y:S02]  /*62a0*/  FFMA.FTZ R186, R186, R184.reuse, R187.reuse ;  /* 0x000000b8baba7223 */ /* 0x188fe400000100bb */
[----:B----4-:R-:W-:-:S02]  /*62b0*/  FFMA.FTZ R185, R185, R184, R187 ;  /* 0x000000b8b9b97223 */ /* 0x010fc400000100bb */
[-CC-:B--2---:R-:W-:Y:S02]  /*62c0*/  FFMA.FTZ R19, R190, R184.reuse, R187.reuse ;  /* 0x000000b8be137223 */ /* 0x184fe400000100bb */
        /* <DEDUP_REMOVED lines=8> */
[----:B------:R-:W-:Y:S01]  /*6350*/  FMUL.FTZ R5, R5, R184 ;  /* 0x000000b805057220 */ /* 0x000fe20000410000 */
[----:B------:R-:W-:-:S05]  /*6360*/  MOV R184, 0x10 ;  /* 0x0000001000b87802 */ /* 0x000fca0000000f00 */
[----:B------:R-:W-:-:S06]  /*6370*/  IMAD.WIDE.U32 R184, R6, R184, c[0x0][0x170] ;  /* 0x00005c0006b87625 */ /* 0x000fcc00078e00b8 */
[----:B------:R-:W2:Y:S01]  /*6380*/  LDG.E.128 R184, [R184.64] ;  /* 0x00000004b8b87981 */ /* 0x000ea2000c1e1d00 */
[----:B------:R-:W-:-:S04]  /*6390*/  ISETP.NE.U32.AND P3, PT, RZ, c[0x0][0x218], PT ;  /* 0x00008600ff007a0c */ /* 0x000fc80003f65070 */
[----:B------:R-:W-:Y:S02]  /*63a0*/  ISETP.NE.AND.EX P3, PT, RZ, c[0x0][0x21c], PT, P3 ;  /* 0x00008700ff007a0c */ /* 0x000fe40003f65330 */
[----:B------:R-:W-:-:S04]  /*63b0*/  ISETP.NE.U32.AND P4, PT, RZ, c[0x0][0x258], PT ;  /* 0x00009600ff007a0c */ /* 0x000fc80003f85070 */
[----:B------:R-:W-:-:S07]  /*63c0*/  ISETP.NE.AND.EX P4, PT, RZ, c[0x0][0x25c], PT, P4 ;  /* 0x00009700ff007a0c */ /* 0x000fce0003f85340 */
[----:B------:R-:W-:Y:S02]  /*63d0*/  @P3 FADD.FTZ R188, R176, R188 ;  /* 0x000000bcb0bc3221 */ /* 0x000fe40000010000 */
[----:B------:R-:W-:Y:S02]  /*63e0*/  @P3 FADD.FTZ R189, R177, R189 ;  /* 0x000000bdb1bd3221 */ /* 0x000fe40000010000 */
[-C--:B------:R-:W-:Y:S02]  /*63f0*/  FMUL.FTZ R190, R188, R4.reuse ;  /* 0x00000004bcbe7220 */ /* 0x080fe40000410000 */
[----:B------:R-:W-:Y:S02]  /*6400*/  @P3 FADD.FTZ R19, R178, R19 ;  /* 0x00000013b2133221 */ /* 0x000fe40000010000 */
[----:B------:R-:W-:Y:S01]  /*6410*/  @P3 FADD.FTZ R5, R179, R5 ;  /* 0x00000005b3053221 */ /* 0x000fe20000010000 */
[----:B------:R-:W-:Y:S01]  /*6420*/  ISETP.NE.U32.AND P3, PT, RZ, c[0x0][0x258], PT ;  /* 0x00009600ff007a0c */ /* 0x000fe20003f65070 */
[----:B------:R-:W-:Y:S01]  /*6430*/  FMUL.FTZ R190, R190, c[0x0][0x1e8] ;  /* 0x00007a00bebe7a20 */ /* 0x000fe20000410000 */
[C---:B------:R-:W-:Y:S01]  /*6440*/  SEL R181, R189.reuse, R181, P4 ;  /* 0x000000b5bdb57207 */ /* 0x040fe20002000000 */
[----:B------:R-:W-:Y:S01]  /*6450*/  FMUL.FTZ R189, R189, R4 ;  /* 0x00000004bdbd7220 */ /* 0x000fe20000410000 */
[----:B------:R-:W-:-:S02]  /*6460*/  ISETP.NE.AND.EX P3, PT, RZ, c[0x0][0x25c], PT, P3 ;  /* 0x00009700ff007a0c */ /* 0x000fc40003f65330 */
[C---:B------:R-:W-:Y:S01]  /*6470*/  LOP3.LUT P2, RZ, R18.reuse, 0xff, RZ, 0xc0, !PT ;  /* 0x000000ff12ff7812 */ /* 0x040fe2000784c0ff */
[----:B------:R-:W-:Y:S01]  /*6480*/  FMUL.FTZ R189, R189, c[0x0][0x1e8] ;  /* 0x00007a00bdbd7a20 */ /* 0x000fe20000410000 */
[----:B------:R-:W-:Y:S02]  /*6490*/  LOP3.LUT P1, RZ, R18, 0xff00, RZ, 0xc0, !PT ;  /* 0x0000ff0012ff7812 */ /* 0x000fe4000782c0ff */
[----:B------:R-:W-:Y:S02]  /*64a0*/  SEL R180, R188, R180, P4 ;  /* 0x000000b4bcb47207 */ /* 0x000fe40002000000 */
[----:B------:R-:W-:Y:S02]  /*64b0*/  SEL R182, R19, R182, P4 ;  /* 0x000000b613b67207 */ /* 0x000fe40002000000 */
[----:B------:R-:W-:Y:S01]  /*64c0*/  SEL R183, R5, R183, P4 ;  /* 0x000000b705b77207 */ /* 0x000fe20002000000 */
[-C--:B------:R-:W-:Y:S02]  /*64d0*/  FMUL.FTZ R19, R19, R4.reuse ;  /* 0x0000000413137220 */ /* 0x080fe40000410000 */
[----:B------:R-:W-:-:S02]  /*64e0*/  FMUL.FTZ R188, R5, R4 ;  /* 0x0000000405bc7220 */ /* 0x000fc40000410000 */
[----:B--2---:R-:W-:Y:S02]  /*64f0*/  FMUL.FTZ R184, R190, R184 ;  /* 0x000000b8beb87220 */ /* 0x004fe40000410000 */
[----:B------:R-:W-:-:S03]  /*6500*/  FMUL.FTZ R185, R185, R189 ;  /* 0x000000bdb9b97220 */ /* 0x000fc60000410000 */
[----:B------:R-:W-:Y:S02]  /*6510*/  FSEL R184, R184, RZ, P2 ;  /* 0x000000ffb8b87208 */ /* 0x000fe40001000000 */
[----:B------:R-:W-:-:S03]  /*6520*/  FSEL R185, R185, RZ, P1 ;  /* 0x000000ffb9b97208 */ /* 0x000fc60000800000 */
[----:B------:R-:W-:Y:S01]  /*6530*/  FADD.FTZ R128, R128, R184 ;  /* 0x000000b880807221 */ /* 0x000fe20000010000 */
[----:B------:R-:W-:Y:S01]  /*6540*/  @P3 LEA R184, P4, R6, c[0x0][0x258], 0x4 ;  /* 0x0000960006b83a11 */ /* 0x000fe200078820ff */
[----:B------:R-:W-:-:S03]  /*6550*/  FADD.FTZ R129, R129, R185 ;  /* 0x000000b981817221 */ /* 0x000fc60000010000 */
[----:B------:R-:W-:-:S05]  /*6560*/  @P3 LEA.HI.X R185, R6, c[0x0][0x25c], RZ, 0x4, P4 ;  /* 0x0000970006b93a11 */ /* 0x000fca00020f24ff */
[----:B------:R0:W-:Y:S01]  /*6570*/  @P3 STG.E.128 [R184.64], R180 ;  /* 0x000000b4b8003986 */ /* 0x0001e2000c101d04 */
[----:B------:R-:W-:-:S04]  /*6580*/  LEA R4, P3, R6, c[0x0][0x248], 0x4 ;  /* 0x0000920006047a11 */ /* 0x000fc800078620ff */
[----:B------:R-:W-:Y:S01]  /*6590*/  LEA.HI.X R5, R6, c[0x0][0x24c], RZ, 0x4, P3 ;  /* 0x0000930006057a11 */ /* 0x000fe200018f24ff */
[----:B------:R-:W-:-:S05]  /*65a0*/  FMUL.FTZ R6, R196, R190 ;  /* 0x000000bec4067220 */ /* 0x000fca0000410000 */
[----:B0-----:R-:W-:Y:S01]  /*65b0*/  SEL R184, R6, RZ, P2 ;  /* 0x000000ff06b87207 */ /* 0x001fe20001000000 */
[----:B------:R-:W-:-:S05]  /*65c0*/  FMUL.FTZ R6, R194, R189 ;  /* 0x000000bdc2067220 */ /* 0x000fca0000410000 */
[----:B------:R-:W-:Y:S01]  /*65d0*/  SEL R185, R6, RZ, P1 ;  /* 0x000000ff06b97207 */ /* 0x000fe20000800000 */
[----:B------:R-:W-:Y:S01]  /*65e0*/  FMUL.FTZ R6, R19, c[0x0][0x1e8] ;  /* 0x00007a0013067a20 */ /* 0x000fe20000410000 */
[----:B------:R-:W-:-:S03]  /*65f0*/  LOP3.LUT P1, RZ, R18, 0xff0000, RZ, 0xc0, !PT ;  /* 0x00ff000012ff7812 */ /* 0x000fc6000782c0ff */
[-C--:B------:R-:W-:Y:S02]  /*6600*/  FMUL.FTZ R19, R186, R6.reuse ;  /* 0x00000006ba137220 */ /* 0x080fe40000410000 */
[----:B------:R-:W-:-:S03]  /*6610*/  FMUL.FTZ R186, R192, R6 ;  /* 0x00000006c0ba7220 */ /* 0x000fc60000410000 */
[----:B------:R-:W-:Y:S01]  /*6620*/  FSEL R6, R19, RZ, P1 ;  /* 0x000000ff13067208 */ /* 0x000fe20000800000 */
[----:B------:R-:W-:Y:S01]  /*6630*/  FMUL.FTZ R19, R188, c[0x0][0x1e8] ;  /* 0x00007a00bc137a20 */ /* 0x000fe20000410000 */
[----:B------:R-:W-:-:S03]  /*6640*/  SEL R186, R186, RZ, P1 ;  /* 0x000000ffbaba7207 */ /* 0x000fc60000800000 */
[-C--:B------:R-:W-:Y:S01]  /*6650*/  FMUL.FTZ R188, R187, R19.reuse ;  /* 0x00000013bbbc7220 */ /* 0x080fe20000410000 */
[----:B------:R-:W-:Y:S01]  /*6660*/  LOP3.LUT P1, RZ, R18, 0xff000000, RZ, 0xc0, !PT ;  /* 0xff00000012ff7812 */ /* 0x000fe2000782c0ff */
[----:B------:R-:W-:-:S05]  /*6670*/  FMUL.FTZ R19, R191, R19 ;  /* 0x00000013bf137220 */ /* 0x000fca0000410000 */
[----:B------:R-:W-:-:S05]  /*6680*/  SEL R187, R19, RZ, P1 ;  /* 0x000000ff13bb7207 */ /* 0x000fca0000800000 */
[----:B------:R0:W-:Y:S01]  /*6690*/  STG.E.128 [R4.64], R184 ;  /* 0x000000b804007986 */ /* 0x0001e2000c101d04 */
[----:B------:R-:W-:Y:S01]  /*66a0*/  FSEL R19, R188, RZ, P1 ;  /* 0x000000ffbc137208 */ /* 0x000fe20000800000 */
[----:B------:R-:W-:-:S04]  /*66b0*/  FADD.FTZ R130, R130, R6 ;  /* 0x0000000682827221 */ /* 0x000fc80000010000 */
[----:B------:R-:W-:Y:S02]  /*66c0*/  FADD.FTZ R131, R131, R19 ;  /* 0x0000001383837221 */ /* 0x000fe40000010000 */
.L_x_13932:
[----:B------:R-:W-:Y:S05]  /*66d0*/  BSYNC B0 ;  /* 0x0000000000007941 */ /* 0x000fea0003800000 */
.L_x_13931:
[----:B0----5:R-:W3:Y:S01]  /*66e0*/  LDL.LU R4, [R1+0x54] ;  /* 0x0000540001047983 */ /* 0x021ee20000300800 */
[----:B------:R-:W-:Y:S02]  /*66f0*/  IADD3 R3, R3, c[0x0][0x160], RZ ;  /* 0x0000580003037a10 */ /* 0x000fe40007ffe0ff */
[----:B---3--:R-:W-:-:S04]  /*6700*/  LOP3.LUT P1, RZ, R4, 0xff, RZ, 0xc0, !PT ;  /* 0x000000ff04ff7812 */ /* 0x008fc8000782c0ff */
[----:B------:R-:W-:Y:S02]  /*6710*/  SEL R4, RZ, 0x1, P1 ;  /* 0x00000001ff047807 */ /* 0x000fe40000800000 */
[----:B------:R-:W-:-:S03]  /*6720*/  ISETP.GE.AND P1, PT, R3, c[0x0][0x164], PT ;  /* 0x0000590003007a0c */ /* 0x000fc60003f26270 */
[----:B------:R0:W-:Y:S10]  /*6730*/  STL.S16 [R1+0x54], R4 ;  /* 0x0000540401007387 */ /* 0x0001f40000100600 */
[----:B012---:R-:W-:Y:S01]  /*6740*/  @P1 CALL.REL.NOINC `(.L_x_13890) ;  /* 0x0000001000001944 */ /* 0x007fe20003c00000 */
[----:B------:R-:W-:Y:S05]  /*6750*/  BRA `(.L_x_13933) ;  /* 0xffffa6c000007947 */ /* 0x000fea000383ffff */
.L_x_13890:
[----:B------:R-:W0:Y:S01]  /*6760*/  S2UR UR6, SR_CTAID.X ;  /* 0x00000000000679c3 */ /* 0x000e220000002500 */
[----:B------:R-:W0:Y:S01]  /*6770*/  S2R R2, SR_TID.X ;  /* 0x0000000000027919 */ /* 0x000e220000002100 */
[----:B------:R-:W-:-:S02]  /*6780*/  LOP3.LUT P1, RZ, R7, 0xffffff80, RZ, 0xc0, !PT ;  /* 0xffffff8007ff7812 */ /* 0x000fc4000782c0ff */
[C---:B------:R-:W-:Y:S02]  /*6790*/  ISETP.GE.U32.AND P2, PT, R7.reuse, 0x100, PT ;  /* 0x000001000700780c */ /* 0x040fe40003f46070 */
[C---:B------:R-:W-:Y:S02]  /*67a0*/  ISETP.GE.U32.AND P5, PT, R7.reuse, 0x200, PT ;  /* 0x000002000700780c */ /* 0x040fe40003fa6070 */
[C---:B------:R-:W-:Y:S02]  /*67b0*/  ISETP.GE.U32.AND P4, PT, R7.reuse, 0x280, PT ;  /* 0x000002800700780c */ /* 0x040fe40003f86070 */
[----:B------:R-:W-:-:S05]  /*67c0*/  ISETP.GE.U32.AND P3, PT, R7, 0x300, PT ;  /* 0x000003000700780c */ /* 0x000fca0003f66070 */
[----:B------:R-:W-:Y:S02]  /*67d0*/  @P1 MOV R9, 0x10 ;  /* 0x0000001000091802 */ /* 0x000fe40000000f00 */
[----:B------:R-:W-:-:S04]  /*67e0*/  @P2 MOV R15, 0x10 ;  /* 0x00000010000f2802 */ /* 0x000fc80000000f00 */
        /* <DEDUP_REMOVED lines=11> */
[----:B------:R-:W-:Y:S01]  /*68a0*/  @P1 STG.E.128 [R8.64], R92 ;  /* 0x0000005c08001986 */ /* 0x000fe2000c101d04 */
[----:B------:R-:W-:Y:S01]  /*68b0*/  ISETP.GE.U32.AND P1, PT, R7, 0x180, PT ;  /* 0x000001800700780c */ /* 0x000fe20003f26070 */
[----:B------:R-:W-:-:S04]  /*68c0*/  @P2 IMAD.WIDE.U32 R10, R0, R15, c[0x0][0x220] ;  /* 0x00008800000a2625 */ /* 0x000fc800078e000f */
[CC--:B------:R-:W-:Y:S01]  /*68d0*/  @P2 IMAD.WIDE.U32 R12, R0.reuse, R15.reuse, c[0x0][0x228] ;  /* 0x00008a00000c2625 */ /* 0x0c0fe200078e000f */
[----:B------:R2:W-:Y:S03]  /*68e0*/  @P2 STG.E.128 [R10.64], R60 ;  /* 0x0000003c0a002986 */ /* 0x0005e6000c101d04 */
[C---:B------:R-:W-:Y:S01]  /*68f0*/  @P2 IMAD.WIDE.U32 R14, R0.reuse, R15, c[0x0][0x240] ;  /* 0x00009000000e2625 */ /* 0x040fe200078e000f */
[----:B------:R-:W-:Y:S01]  /*6900*/  @P2 IADD3 R0, R0, 0x80, RZ ;  /* 0x0000008000002810 */ /* 0x000fe20007ffe0ff */
[----:B------:R3:W-:Y:S02]  /*6910*/  @P2 STG.E.128 [R12.64], R24 ;  /* 0x000000180c002986 */ /* 0x0007e4000c101d04 */
[----:B------:R-:W-:Y:S02]  /*6920*/  @P1 MOV R17, 0x10 ;  /* 0x0000001000111802 */ /* 0x000fe40000000f00 */
[----:B------:R4:W-:Y:S01]  /*6930*/  @P2 STG.E.128 [R14.64], R96 ;  /* 0x000000600e002986 */ /* 0x0009e2000c101d04 */
[----:B------:R-:W-:-:S02]  /*6940*/  ISETP.GE.U32.AND P2, PT, R7, 0x380, PT ;  /* 0x000003800700780c */ /* 0x000fc40003f46070 */
[----:B0-----:R-:W-:Y:S01]  /*6950*/  @P1 IMAD.WIDE.U32 R2, R0, R17, c[0x0][0x220] ;  /* 0x0000880000021625 */ /* 0x001fe200078e0011 */
[----:B-1----:R-:W-:-:S03]  /*6960*/  @P3 MOV R21, 0x10 ;  /* 0x0000001000153802 */ /* 0x002fc60000000f00 */
[CC--:B------:R-:W-:Y:S01]  /*6970*/  @P1 IMAD.WIDE.U32 R4, R0.reuse, R17.reuse, c[0x0][0x228] ;  /* 0x00008a0000041625 */ /* 0x0c0fe200078e0011 */
[----:B------:R0:W-:Y:S01]  /*6980*/  @P1 STG.E.128 [R2.64], R144 ;  /* 0x0000009002001986 */ /* 0x0001e2000c101d04 */
[----:B--2---:R-:W-:Y:S02]  /*6990*/  @P0 MOV R63, 0x10 ;  /* 0x00000010003f0802 */ /* 0x004fe40000000f00 */
[C---:B------:R-:W-:Y:S01]  /*69a0*/  @P1 IMAD.WIDE.U32 R8, R0.reuse, R17, c[0x0][0x240] ;  /* 0x0000900000081625 */ /* 0x040fe200078e0011 */
[----:B------:R-:W-:Y:S01]  /*69b0*/  @P1 IADD3 R0, R0, 0x80, RZ ;  /* 0x0000008000001810 */ /* 0x000fe20007ffe0ff */
[----:B------:R1:W-:Y:S01]  /*69c0*/  @P1 STG.E.128 [R4.64], R148 ;  /* 0x0000009404001986 */ /* 0x0003e2000c101d04 */
[----:B------:R-:W-:Y:S02]  /*69d0*/  @P5 MOV R17, 0x10 ;  /* 0x0000001000115802 */ /* 0x000fe40000000f00 */
[----:B---3--:R-:W-:Y:S01]  /*69e0*/  @P2 MOV R27, 0x10 ;  /* 0x00000010001b2802 */ /* 0x008fe20000000f00 */
[----:B------:R2:W-:Y:S01]  /*69f0*/  @P1 STG.E.128 [R8.64], R100 ;  /* 0x0000006408001986 */ /* 0x0005e2000c101d04 */
[----:B------:R-:W-:Y:S01]  /*6a00*/  ISETP.GE.U32.AND P1, PT, R7, 0x400, PT ;  /* 0x000004000700780c */ /* 0x000fe20003f26070 */
[----:B------:R-:W-:-:S04]  /*6a10*/  @P5 IMAD.WIDE.U32 R10, R0, R17, c[0x0][0x220] ;  /* 0x00008800000a5625 */ /* 0x000fc800078e0011 */
[CC--:B------:R-:W-:Y:S01]  /*6a20*/  @P5 IMAD.WIDE.U32 R12, R0.reuse, R17.reuse, c[0x0][0x228] ;  /* 0x00008a00000c5625 */ /* 0x0c0fe200078e0011 */
[----:B------:R3:W-:Y:S03]  /*6a30*/  @P5 STG.E.128 [R10.64], R64 ;  /* 0x000000400a005986 */ /* 0x0007e6000c101d04 */
[C---:B----4-:R-:W-:Y:S01]  /*6a40*/  @P5 IMAD.WIDE.U32 R14, R0.reuse, R17, c[0x0][0x240] ;  /* 0x00009000000e5625 */ /* 0x050fe200078e0011 */
[----:B------:R-:W-:Y:S01]  /*6a50*/  @P5 IADD3 R0, R0, 0x80, RZ ;  /* 0x0000008000005810 */ /* 0x000fe20007ffe0ff */
[----:B------:R4:W-:Y:S02]  /*6a60*/  @P5 STG.E.128 [R12.64], R28 ;  /* 0x0000001c0c005986 */ /* 0x0009e4000c101d04 */
[----:B------:R-:W-:Y:S02]  /*6a70*/  @P1 MOV R61, 0x10 ;  /* 0x00000010003d1802 */ /* 0x000fe40000000f00 */
[CC--:B------:R-:W-:Y:S01]  /*6a80*/  @P4 IMAD.WIDE.U32 R16, R0.reuse, R19.reuse, c[0x0][0x220] ;  /* 0x0000880000104625 */ /* 0x0c0fe200078e0013 */
[----:B------:R5:W-:Y:S03]  /*6a90*/  @P5 STG.E.128 [R14.64], R104 ;  /* 0x000000680e005986 */ /* 0x000be6000c101d04 */
[CC--:B0-----:R-:W-:Y:S01]  /*6aa0*/  @P4 IMAD.WIDE.U32 R2, R0.reuse, R19.reuse, c[0x0][0x228] ;  /* 0x00008a0000024625 */ /* 0x0c1fe200078e0013 */
[----:B------:R0:W-:Y:S03]  /*6ab0*/  @P4 STG.E.128 [R16.64], R68 ;  /* 0x0000004410004986 */ /* 0x0001e6000c101d04 */
[C---:B-1----:R-:W-:Y:S01]  /*6ac0*/  @P4 IMAD.WIDE.U32 R4, R0.reuse, R19, c[0x0][0x240] ;  /* 0x0000900000044625 */ /* 0x042fe200078e0013 */
        /* <DEDUP_REMOVED lines=21> */
[----:B------:R0:W-:Y:S01]  /*6c20*/  @P1 STG.E.128 [R58.64], R44 ;  /* 0x0000002c3a001986 */ /* 0x0001e2000c101d04 */
[----:B------:R-:W-:-:S03]  /*6c30*/  @P1 IADD3 R0, R0, 0x80, RZ ;  /* 0x0000008000001810 */ /* 0x000fc60007ffe0ff */
[----:B------:R0:W-:Y:S01]  /*6c40*/  @P1 STG.E.128 [R60.64], R120 ;  /* 0x000000783c001986 */ /* 0x0001e2000c101d04 */
[----:B------:R-:W-:Y:S01]  /*6c50*/  ISETP.GE.U32.AND P1, PT, R7, 0x500, PT ;  /* 0x000005000700780c */ /* 0x000fe20003f26070 */
[----:B---3--:R-:W-:-:S04]  /*6c60*/  @P0 IMAD.WIDE.U32 R10, R0, R63, c[0x0][0x220] ;  /* 0x00008800000a0625 */ /* 0x008fc800078e003f */
[CC--:B----4-:R-:W-:Y:S01]  /*6c70*/  @P0 IMAD.WIDE.U32 R12, R0.reuse, R63.reuse, c[0x0][0x228] ;  /* 0x00008a00000c0625 */ /* 0x0d0fe200078e003f */
[----:B------:R0:W-:Y:S03]  /*6c80*/  @P0 STG.E.128 [R10.64], R84 ;  /* 0x000000540a000986 */ /* 0x0001e6000c101d04 */
[C---:B-----5:R-:W-:Y:S01]  /*6c90*/  @P0 IMAD.WIDE.U32 R14, R0.reuse, R63, c[0x0][0x240] ;  /* 0x00009000000e0625 */ /* 0x060fe200078e003f */
        /* <DEDUP_REMOVED lines=12> */
.L_x_13911:
[----:B------:R-:W-:Y:S01]  /*6d60*/  HFMA2.MMA R186, -RZ, RZ, 0, 9.5367431640625e-07 ;  /* 0x00000010ffba7435 */ /* 0x000fe200000001ff */
[----:B------:R-:W-:-:S02]  /*6d70*/  MOV R185, R192 ;  /* 0x000000c000b97202 */ /* 0x000fc40000000f00 */
[----:B-----5:R-:W-:Y:S02]  /*6d80*/  MOV R194, 0x1f ;  /* 0x0000001f00c27802 */ /* 0x020fe40000000f00 */
[----:B------:R-:W-:Y:S02]  /*6d90*/  MOV R191, 0xffffffff ;  /* 0xffffffff00bf7802 */ /* 0x000fe40000000f00 */
[----:B------:R-:W-:Y:S02]  /*6da0*/  MOV R184, 0x6dc0 ;  /* 0x00006dc000b87802 */ /* 0x000fe40000000f00 */
[----:B01----:R-:W-:Y:S05]  /*6db0*/  CALL.REL.NOINC `($__internal_194_$__cuda_sm70_shflsync_down_p) ;  /* 0x0000046000007944 */ /* 0x003fea0003c00000 */
[----:B-1----:R-:W-:Y:S01]  /*6dc0*/  MOV R187, R186 ;  /* 0x000000ba00bb7202 */ /* 0x002fe20000000f00 */
[----:B------:R-:W-:Y:S05]  /*6dd0*/  BRA `(.L_x_13934) ;  /* 0xffffc4d000007947 */ /* 0x000fea000383ffff */
.L_x_13912:
[----:B------:R-:W-:Y:S01]  /*6de0*/  HFMA2.MMA R186, -RZ, RZ, 0, 9.5367431640625e-07 ;  /* 0x00000010ffba7435 */ /* 0x000fe200000001ff */
[----:B------:R-:W-:Y:S02]  /*6df0*/  MOV R185, R19 ;  /* 0x0000001300b97202 */ /* 0x000fe40000000f00 */
[----:B-----5:R-:W-:Y:S02]  /*6e00*/  MOV R194, 0x1f ;  /* 0x0000001f00c27802 */ /* 0x020fe40000000f00 */
[----:B------:R-:W-:-:S02]  /*6e10*/  MOV R191, 0xffffffff ;  /* 0xffffffff00bf7802 */ /* 0x000fc40000000f00 */
[----:B------:R-:W-:Y:S02]  /*6e20*/  MOV R184, 0x6e40 ;  /* 0x00006e4000b87802 */ /* 0x000fe40000000f00 */
[----:B0123--:R-:W-:Y:S05]  /*6e30*/  CALL.REL.NOINC `($__internal_194_$__cuda_sm70_shflsync_down_p) ;  /* 0x000003e000007944 */ /* 0x00ffea0003c00000 */
[----:B------:R-:W-:Y:S01]  /*6e40*/  FADD.FTZ R187, R187, R192 ;  /* 0x000000c0bbbb7221 */ /* 0x000fe20000010000 */
[----:B------:R-:W-:Y:S01]  /*6e50*/  MOV R194, 0x1f ;  /* 0x0000001f00c27802 */ /* 0x000fe20000000f00 */
[----:B-1----:R-:W-:Y:S01]  /*6e60*/  FADD.FTZ R19, R19, R186 ;  /* 0x000000ba13137221 */ /* 0x002fe20000010000 */
[----:B------:R-:W-:Y:S01]  /*6e70*/  HFMA2.MMA R186, -RZ, RZ, 0, 4.76837158203125e-07 ;  /* 0x00000008ffba7435 */ /* 0x000fe200000001ff */
[----:B------:R-:W-:Y:S02]  /*6e80*/  MOV R191, 0xffffffff ;  /* 0xffffffff00bf7802 */ /* 0x000fe40000000f00 */
[----:B------:R-:W-:Y:S02]  /*6e90*/  MOV R185, R187 ;  /* 0x000000bb00b97202 */ /* 0x000fe40000000f00 */
[----:B------:R-:W-:Y:S02]  /*6ea0*/  MOV R184, 0x6ec0 ;  /* 0x00006ec000b87802 */ /* 0x000fe40000000f00 */
[----:B------:R-:W-:Y:S05]  /*6eb0*/  CALL.REL.NOINC `($__internal_194_$__cuda_sm70_shflsync_down_p) ;  /* 0x0000036000007944 */ /* 0x000fea0003c00000 */
[----:B-1----:R-:W-:Y:S01]  /*6ec0*/  MOV R189, R186 ;  /* 0x000000ba00bd7202 */ /* 0x002fe20000000f00 */
[----:B------:R-:W-:Y:S01]  /*6ed0*/  HFMA2.MMA R186, -RZ, RZ, 0, 4.76837158203125e-07 ;  /* 0x00000008ffba7435 */ /* 0x000fe200000001ff */
[----:B------:R-:W-:-:S02]  /*6ee0*/  MOV R185, R19 ;  /* 0x0000001300b97202 */ /* 0x000fc40000000f00 */
[----:B------:R-:W-:Y:S02]  /*6ef0*/  MOV R194, 0x1f ;  /* 0x0000001f00c27802 */ /* 0x000fe40000000f00 */
[----:B------:R-:W-:Y:S02]  /*6f00*/  MOV R191, 0xffffffff ;  /* 0xffffffff00bf7802 */ /* 0x000fe40000000f00 */
[----:B------:R-:W-:Y:S02]  /*6f10*/  MOV R184, 0x6f30 ;  /* 0x00006f3000b87802 */ /* 0x000fe40000000f00 */
[----:B------:R-:W-:Y:S05]  /*6f20*/  CALL.REL.NOINC `($__internal_194_$__cuda_sm70_shflsync_down_p) ;  /* 0x000002f000007944 */ /* 0x000fea0003c00000 */
[----:B------:R-:W-:Y:S01]  /*6f30*/  FADD.FTZ R187, R189, R187 ;  /* 0x000000bbbdbb7221 */ /* 0x000fe20000010000 */
[----:B------:R-:W-:Y:S01]  /*6f40*/  MOV R194, 0x1f ;  /* 0x0000001f00c27802 */ /* 0x000fe20000000f00 */
[----:B-1----:R-:W-:Y:S01]  /*6f50*/  FADD.FTZ R19, R19, R186 ;  /* 0x000000ba13137221 */ /* 0x002fe20000010000 */
[----:B------:R-:W-:Y:S01]  /*6f60*/  HFMA2.MMA R186, -RZ, RZ, 0, 2.384185791015625e-07 ;  /* 0x00000004ffba7435 */ /* 0x000fe200000001ff */
[----:B------:R-:W-:Y:S02]  /*6f70*/  MOV R191, 0xffffffff ;  /* 0xffffffff00bf7802 */ /* 0x000fe40000000f00 */
[----:B------:R-:W-:-:S02]  /*6f80*/  MOV R185, R187 ;  /* 0x000000bb00b97202 */ /* 0x000fc40000000f00 */
[----:B------:R-:W-:Y:S02]  /*6f90*/  MOV R184, 0x6fb0 ;  /* 0x00006fb000b87802 */ /* 0x000fe40000000f00 */
[----:B------:R-:W-:Y:S05]  /*6fa0*/  CALL.REL.NOINC `($__internal_194_$__cuda_sm70_shflsync_down_p) ;  /* 0x0000027000007944 */ /* 0x000fea0003c00000 */
[----:B-1----:R-:W-:Y:S01]  /*6fb0*/  MOV R189, R186 ;  /* 0x000000ba00bd7202 */ /* 0x002fe20000000f00 */
[----:B------:R-:W-:Y:S01]  /*6fc0*/  HFMA2.MMA R186, -RZ, RZ, 0, 2.384185791015625e-07 ;  /* 0x00000004ffba7435 */ /* 0x000fe200000001ff */
[----:B------:R-:W-:Y:S02]  /*6fd0*/  MOV R185, R19 ;  /* 0x0000001300b97202 */ /* 0x000fe40000000f00 */
[----:B------:R-:W-:Y:S02]  /*6fe0*/  MOV R194, 0x1f ;  /* 0x0000001f00c27802 */ /* 0x000fe40000000f00 */
[----:B------:R-:W-:Y:S02]  /*6ff0*/  MOV R191, 0xffffffff ;  /* 0xffffffff00bf7802 */ /* 0x000fe40000000f00 */
[----:B------:R-:W-:Y:S02]  /*7000*/  MOV R184, 0x7020 ;  /* 0x0000702000b87802 */ /* 0x000fe40000000f00 */
[----:B------:R-:W-:Y:S05]  /*7010*/  CALL.REL.NOINC `($__internal_194_$__cuda_sm70_shflsync_down_p) ;  /* 0x0000020000007944 */ /* 0x000fea0003c00000 */
[----:B------:R-:W-:Y:S01]  /*7020*/  FADD.FTZ R187, R189, R187 ;  /* 0x000000bbbdbb7221 */ /* 0x000fe20000010000 */
[----:B------:R-:W-:Y:S01]  /*7030*/  MOV R194, 0x1f ;  /* 0x0000001f00c27802 */ /* 0x000fe20000000f00 */
[----:B-1----:R-:W-:Y:S01]  /*7040*/  FADD.FTZ R19, R19, R186 ;  /* 0x000000ba13137221 */ /* 0x002fe20000010000 */
[----:B------:R-:W-:Y:S01]  /*7050*/  HFMA2.MMA R186, -RZ, RZ, 0, 1.1920928955078125e-07 ;  /* 0x00000002ffba7435 */ /* 0x000fe200000001ff */
[----:B------:R-:W-:-:S02]  /*7060*/  MOV R191, 0xffffffff ;  /* 0xffffffff00bf7802 */ /* 0x000fc40000000f00 */
[----:B------:R-:W-:Y:S02]  /*7070*/  MOV R185, R187 ;  /* 0x000000bb00b97202 */ /* 0x000fe40000000f00 */
[----:B------:R-:W-:Y:S02]  /*7080*/  MOV R184, 0x70a0 ;  /* 0x000070a000b87802 */ /* 0x000fe40000000f00 */
[----:B------:R-:W-:Y:S05]  /*7090*/  CALL.REL.NOINC `($__internal_194_$__cuda_sm70_shflsync_down_p) ;  /* 0x0000018000007944 */ /* 0x000fea0003c00000 */
[----:B-1----:R-:W-:Y:S01]  /*70a0*/  MOV R189, R186 ;  /* 0x000000ba00bd7202 */ /* 0x002fe20000000f00 */
[----:B------:R-:W-:Y:S01]  /*70b0*/  HFMA2.MMA R186, -RZ, RZ, 0, 1.1920928955078125e-07 ;  /* 0x00000002ffba7435 */ /* 0x000fe200000001ff */
[----:B------:R-:W-:Y:S02]  /*70c0*/  MOV R185, R19 ;  /* 0x0000001300b97202 */ /* 0x000fe40000000f00 */
[----:B------:R-:W-:Y:S02]  /*70d0*/  MOV R194, 0x1f ;  /* 0x0000001f00c27802 */ /* 0x000fe40000000f00 */
[----:B------:R-:W-:Y:S02]  /*70e0*/  MOV R191, 0xffffffff ;  /* 0xffffffff00bf7802 */ /* 0x000fe40000000f00 */
[----:B------:R-:W-:-:S02]  /*70f0*/  MOV R184, 0x7110 ;  /* 0x0000711000b87802 */ /* 0x000fc40000000f00 */
[----:B------:R-:W-:Y:S05]  /*7100*/  CALL.REL.NOINC `($__internal_194_$__cuda_sm70_shflsync_down_p) ;  /* 0x0000011000007944 */ /* 0x000fea0003c00000 */
[----:B------:R-:W-:Y:S01]  /*7110*/  FADD.FTZ R187, R189, R187 ;  /* 0x000000bbbdbb7221 */ /* 0x000fe20000010000 */
[----:B------:R-:W-:Y:S01]  /*7120*/  MOV R194, 0x1f ;  /* 0x0000001f00c27802 */ /* 0x000fe20000000f00 */
[----:B-1----:R-:W-:Y:S01]  /*7130*/  FADD.FTZ R19, R19, R186 ;  /* 0x000000ba13137221 */ /* 0x002fe20000010000 */
[----:B------:R-:W-:Y:S01]  /*7140*/  HFMA2.MMA R186, -RZ, RZ, 0, 5.9604644775390625e-08 ;  /* 0x00000001ffba7435 */ /* 0x000fe200000001ff */
[----:B------:R-:W-:-:S02]  /*7150*/  MOV R191, 0xffffffff ;  /* 0xffffffff00bf7802 */ /* 0x000fc40000000f00 */
[----:B------:R-:W-:Y:S02]  /*7160*/  MOV R185, R187 ;  /* 0x000000bb00b97202 */ /* 0x000fe40000000f00 */
[----:B------:R-:W-:Y:S02]  /*7170*/  MOV R184, 0x7190 ;  /* 0x0000719000b87802 */ /* 0x000fe40000000f00 */
[----:B------:R-:W-:Y:S05]  /*7180*/  CALL.REL.NOINC `($__internal_194_$__cuda_sm70_shflsync_down_p) ;  /* 0x0000009000007944 */ /* 0x000fea0003c00000 */
[----:B-1----:R-:W-:Y:S01]  /*7190*/  MOV R189, R186 ;  /* 0x000000ba00bd7202 */ /* 0x002fe20000000f00 */
[----:B------:R-:W-:Y:S01]  /*71a0*/  HFMA2.MMA R186, -RZ, RZ, 0, 5.9604644775390625e-08 ;  /* 0x00000001ffba7435 */ /* 0x000fe200000001ff */
[----:B------:R-:W-:Y:S02]  /*71b0*/  MOV R185, R19 ;  /* 0x0000001300b97202 */ /* 0x000fe40000000f00 */
[----:B------:R-:W-:Y:S02]  /*71c0*/  MOV R194, 0x1f ;  /* 0x0000001f00c27802 */ /* 0x000fe40000000f00 */
[----:B------:R-:W-:Y:S02]  /*71d0*/  MOV R191, 0xffffffff ;  /* 0xffffffff00bf7802 */ /* 0x000fe40000000f00 */
[----:B------:R-:W-:-:S02]  /*71e0*/  MOV R184, 0x7200 ;  /* 0x0000720000b87802 */ /* 0x000fc40000000f00 */
[----:B------:R-:W-:Y:S05]  /*71f0*/  CALL.REL.NOINC `($__internal_194_$__cuda_sm70_shflsync_down_p) ;  /* 0x0000002000007944 */ /* 0x000fea0003c00000 */
[----:B-1----:R-:W-:Y:S01]  /*7200*/  MOV R185, R186 ;  /* 0x000000ba00b97202 */ /* 0x002fe20000000f00 */
[----:B------:R-:W-:Y:S05]  /*7210*/  BRA `(.L_x_13935) ;  /* 0xffffc1b000007947 */ /* 0x000fea000383ffff */
        .weak           $__internal_194_$__cuda_sm70_shflsync_down_p
        .type           $__internal_194_$__cuda_sm70_shflsync_down_p,@function
        .size           $__internal_194_$__cuda_sm70_shflsync_down_p,(.L_x_14412 - $__internal_194_$__cuda_sm70_shflsync_down_p)
$__internal_194_$__cuda_sm70_shflsync_down_p:
[----:B------:R-:W-:Y:S04]  /*7220*/  WARPSYNC R191 ;  /* 0x000000bf00007348 */ /* 0x000fe80003800000 */
[----:B------:R0:W1:Y:S02]  /*7230*/  SHFL.DOWN PT, R186, R185, R186, R194 ;  /* 0x080000bab9ba7389 */ /* 0x00006400000e00c2 */
[----:B0-----:R-:W-:-:S06]  /*7240*/  HFMA2.MMA R185, -RZ, RZ, 0, 0 ;  /* 0x00000000ffb97435 */ /* 0x001fcc00000001ff */
[----:B------:R-:W-:Y:S05]  /*7250*/  RET.REL.NODEC R184 `(_ZN10layer_norm13ln_bwd_kernelINS_13Kernel_traitsIfffffjLj5120ELj1ELj1ELj4ELj16ENS_18Kernel_traits_baseILj5120EfffffjLj128EEEEELb1ELb1ELb0ELb0EEEvNS_9BwdParamsE) ;  /* 0xffff8da0b8007950 */ /* 0x000fea0003c3ffff */
.L_x_13936:
        /* <DEDUP_REMOVED lines=10> */
.L_x_14412:


//--------------------- .text._ZN10layer_norm13ln_bwd_kernelINS_13Kernel_traitsIfffffjLj5120ELj1ELj1ELj4ELj16ENS_18Kernel_traits_baseILj5120EfffffjLj128EEEEELb1ELb1ELb0ELb1EEEvNS_9BwdParamsE --------------------------
	.section	.text._ZN10layer_norm13ln_bwd_kernelINS_13Kernel_traitsIfffffjLj5120ELj1ELj1ELj4ELj16ENS_18Kernel_traits_baseILj5120EfffffjLj128EEEEELb1ELb1ELb0ELb1EEEvNS_9BwdParamsE,"ax",@progbits
	.sectioninfo	@"SHI_REGISTERS=255"
	.align	128
        .global         _ZN10layer_norm13ln_bwd_kernelINS_13Kernel_traitsIfffffjLj5120ELj1ELj1ELj4ELj16ENS_18Kernel_traits_baseILj5120EfffffjLj128EEEEELb1ELb1ELb0ELb1EEEvNS_9BwdParamsE
        .type           _ZN10layer_norm13ln_bwd_kernelINS_13Kernel_traitsIfffffjLj5120ELj1ELj1ELj4ELj16ENS_18Kernel_traits_baseILj5120EfffffjLj128EEEEELb1ELb1ELb0ELb1EEEvNS_9BwdParamsE,@function
        .size           _ZN10layer_norm13ln_bwd_kernelINS_13Kernel_traitsIfffffjLj5120ELj1ELj1ELj4ELj16ENS_18Kernel_traits_baseILj5120EfffffjLj128EEEEELb1ELb1ELb0ELb1EEEvNS_9BwdParamsE,(.L_x_14413 - _ZN10layer_norm13ln_bwd_kernelINS_13Kernel_traitsIfffffjLj5120ELj1ELj1ELj4ELj16ENS_18Kernel_traits_baseILj5120EfffffjLj128EEEEELb1ELb1ELb0ELb1EEEvNS_9BwdParamsE)
        .other          _ZN10layer_norm13ln_bwd_kernelINS_13Kernel_traitsIfffffjLj5120ELj1ELj1ELj4ELj16ENS_18Kernel_traits_baseILj5120EfffffjLj128EEEEELb1ELb1ELb0ELb1EEEvNS_9BwdParamsE,@"STO_CUDA_ENTRY STV_DEFAULT"
_ZN10layer_norm13ln_bwd_kernelINS_13Kernel_traitsIfffffjLj5120ELj1ELj1ELj4ELj16ENS_18Kernel_traits_baseILj5120EfffffjLj128EEEEELb1ELb1ELb0ELb1EEEvNS_9BwdParamsE:
.text._ZN10layer_norm13ln_bwd_kernelINS_13Kernel_traitsIfffffjLj5120ELj1ELj1ELj4ELj16ENS_18Kernel_traits_baseILj5120EfffffjLj128EEEEELb1ELb1ELb0ELb1EEEvNS_9BwdParamsE:
        /* <DEDUP_REMOVED lines=69> */
.L_x_13937:
        /* <DEDUP_REMOVED lines=26> */
[----:B------:R-:W-:-:S03]  /*05f0*/  HFMA2.MMA R226, -RZ, RZ, 0, 5.9604644775390625e-08 ;  /* 0x00000001ffe27435 */ /* 0x000fc600000001ff */
[----:B------:R0:W-:Y:S04]  /*0600*/  STL [R1+0x22c], RZ ;  /* 0x00022cff01007387 */ /* 0x0001e80000100800 */
[----:B------:R0:W-:Y:S04]  /*0610*/  STL [R1+0x228], RZ ;  /* 0x000228ff01007387 */ /* 0x0001e80000100800 */
[----:B------:R0:W-:Y:S04]  /*0620*/  STL [R1+0x224], RZ ;  /* 0x000224ff01007387 */ /* 0x0001e80000100800 */
[----:B------:R0:W-:Y:S04]  /*0630*/  STL [R1+0x220], RZ ;  /* 0x000220ff01007387 */ /* 0x0001e80000100800 */
[----:B------:R0:W-:Y:S04]  /*0640*/  STL [R1+0x21c], RZ ;  /* 0x00021cff01007387 */ /* 0x0001e80000100800 */
        /* <DEDUP_REMOVED lines=124> */
[----:B------:R0:W-:Y:S02]  /*0e10*/  STL [R1+0x50], RZ ;  /* 0x000050ff01007387 */ /* 0x0001e40000100800 */
.L_x_13942:
[----:B0-----:R-:W0:Y:S01]  /*0e20*/  S2R R2, SR_TID.X ;  /* 0x0000000000027919 */ /* 0x001e220000002100 */
[----:B------:R-:W-:Y:S01]  /*0e30*/  IMAD R0, R4, c[0x0][0x168], RZ ;  /* 0x00005a0004007a24 */ /* 0x000fe200078e02ff */
[----:B------:R-:W-:-:S02]  /*0e40*/  MOV R134, 0x4 ;  /* 0x0000000400867802 */ /* 0x000fc40000000f00 */
[----:B------:R-:W2:Y:S02]  /*0e50*/  LDL.LU R205, [R1+0xf4] ;  /* 0x0000f40001cd7983 */ /* 0x000ea40000300800 */
[----:B------:R-:W-:Y:S02]  /*0e60*/  SHF.R.S32.HI R3, RZ, 0x1f, R0 ;  /* 0x0000001fff037819 */ /* 0x000fe40000011400 */
[----:B0-----:R-:W-:Y:S01]  /*0e70*/  LOP3.LUT R171, R2, 0x7f, RZ, 0xc0, !PT ;  /* 0x0000007f02ab7812 */ /* 0x001fe200078ec0ff */
[----:B------:R-:W-:Y:S01]  /*0e80*/  IMAD.WIDE R182, R4, R134, c[0x0][0x1a0] ;  /* 0x0000680004b67625 */ /* 0x000fe200078e0286 */
[----:B------:R-:W-:Y:S01]  /*0e90*/  LEA.HI R0, R3, R0, RZ, 0x2 ;  /* 0x0000000003007211 */ /* 0x000fe200078f10ff */
[----:B------:R-:W4:Y:S03]  /*0ea0*/  LDL.LU R204, [R1+0x54] ;  /* 0x0000540001cc7983 */ /* 0x000f260000300800 */
[----:B------:R-:W-:Y:S01]  /*0eb0*/  LEA.HI.SX32 R171, R0, R171, 0x1e ;  /* 0x000000ab00ab7211 */ /* 0x000fe200078ff2ff */
[----:B------:R-:W4:Y:S03]  /*0ec0*/  LDG.E R182, [R182.64] ;  /* 0x00000004b6b67981 */ /* 0x000f26000c1e1900 */
[C---:B------:R-:W-:Y:S01]  /*0ed0*/  SHF.L.U32 R177, R171.reuse, 0x4, RZ ;  /* 0x00000004abb17819 */ /* 0x040fe200000006ff */
[----:B------:R-:W-:Y:S01]  /*0ee0*/  IMAD.WIDE R134, R4, R134, c[0x0][0x1a8] ;  /* 0x00006a0004867625 */ /* 0x000fe200078e0286 */
[----:B------:R-:W-:Y:S01]  /*0ef0*/  IADD3 R169, R171, 0x80, RZ ;  /* 0x00000080aba97810 */ /* 0x000fe20007ffe0ff */
[----:B------:R-:W2:Y:S01]  /*0f00*/  LDL R195, [R1+0x40] ;  /* 0x0000400001c37983 */ /* 0x000ea20000100800 */
[----:B------:R-:W-:-:S02]  /*0f10*/  SHF.R.U32.HI R176, RZ, 0x1c, R171 ;  /* 0x0000001cffb07819 */ /* 0x000fc400000116ab */
[----:B------:R-:W-:Y:S01]  /*0f20*/  IADD3 R92, P0, R177, c[0x0][0x188], RZ ;  /* 0x00006200b15c7a10 */ /* 0x000fe20007f1e0ff */
[----:B------:R0:W2:Y:S01]  /*0f30*/  LDG.E R11, [R134.64] ;  /* 0x00000004860b7981 */ /* 0x0000a2000c1e1900 */
[----:B------:R-:W-:Y:S02]  /*0f40*/  IADD3 R25, R171, 0x100, RZ ;  /* 0x00000100ab197810 */ /* 0x000fe40007ffe0ff */
[----:B------:R-:W-:Y:S01]  /*0f50*/  SHF.L.U32 R174, R169, 0x4, RZ ;  /* 0x00000004a9ae7819 */ /* 0x000fe200000006ff */
[----:B------:R-:W2:Y:S01]  /*0f60*/  LDL.LU R194, [R1+0xf0] ;  /* 0x0000f00001c27983 */ /* 0x000ea20000300800 */
[----:B------:R-:W-:Y:S02]  /*0f70*/  IADD3 R22, R171, 0x180, RZ ;  /* 0x00000180ab167810 */ /* 0x000fe40007ffe0ff */
[----:B------:R-:W-:Y:S01]  /*0f80*/  IADD3.X R93, R176, c[0x0][0x18c], RZ, P0, !PT ;  /* 0x00006300b05d7a10 */ /* 0x000fe200007fe4ff */
[----:B------:R-:W2:Y:S01]  /*0f90*/  LDL.LU R193, [R1+0x50] ;  /* 0x0000500001c17983 */ /* 0x000ea20000300800 */
[----:B------:R-:W-:-:S02]  /*0fa0*/  SHF.R.U32.HI R173, RZ, 0x1c, R169 ;  /* 0x0000001cffad7819 */ /* 0x000fc400000116a9 */
[----:B------:R-:W-:Y:S01]  /*0fb0*/  SHF.L.U32 R27, R25, 0x4, RZ ;  /* 0x00000004191b7819 */ /* 0x000fe200000006ff */
[----:B------:R-:W2:Y:S01]  /*0fc0*/  LDL R186, [R1+0x44] ;  /* 0x0000440001ba7983 */ /* 0x000ea20000100800 */
[----:B------:R-:W-:Y:S02]  /*0fd0*/  IADD3 R96, P0, R174, c[0x0][0x188], RZ ;  /* 0x00006200ae607a10 */ /* 0x000fe40007f1e0ff */
[C---:B------:R-:W-:Y:S01]  /*0fe0*/  IADD3 R19, R171.reuse, 0x200, RZ ;  /* 0x00000200ab137810 */ /* 0x040fe20007ffe0ff */
[----:B------:R-:W2:Y:S01]  /*0ff0*/  LDG.E.128 R92, [R92.64] ;  /* 0x000000045c5c7981 */ /* 0x000ea2000c1e1d00 */
[----:B------:R-:W-:Y:S02]  /*1000*/  SHF.L.U32 R24, R22, 0x4, RZ ;  /* 0x0000000416187819 */ /* 0x000fe400000006ff */
[----:B------:R-:W-:Y:S01]  /*1010*/  IADD3 R21, R171, 0x280, RZ ;  /* 0x00000280ab157810 */ /* 0x000fe20007ffe0ff */
[----:B------:R-:W2:Y:S01]  /*1020*/  LDL.LU R185, [R1+0xfc] ;  /* 0x0000fc0001b97983 */ /* 0x000ea20000300800 */
[----:B------:R-:W-:-:S02]  /*1030*/  SHF.R.U32.HI R26, RZ, 0x1c, R25 ;  /* 0x0000001cff1a7819 */ /* 0x000fc40000011619 */
[----:B------:R-:W-:Y:S02]  /*1040*/  IADD3 R100, P1, R27, c[0x0][0x188], RZ ;  /* 0x000062001b647a10 */ /* 0x000fe40007f3e0ff */
[----:B------:R-:W-:Y:S01]  /*1050*/  MOV R178, 0x10 ;  /* 0x0000001000b27802 */ /* 0x000fe20000000f00 */
[----:B------:R-:W-:Y:S01]  /*1060*/  ULDC.U8 UR6, c[0x0][0x1f0] ;  /* 0x00007c0000067ab9 */ /* 0x000fe20000000000 */
[----:B------:R-:W-:Y:S01]  /*1070*/  IADD3.X R97, R173, c[0x0][0x18c], RZ, P0, !PT ;  /* 0x00006300ad617a10 */ /* 0x000fe200007fe4ff */
[----:B------:R-:W2:Y:S01]  /*1080*/  LDL.LU R192, [R1+0x5c] ;  /* 0x00005c0001c07983 */ /* 0x000ea20000300800 */
[----:B------:R-:W-:Y:S02]  /*1090*/  SHF.R.U32.HI R23, RZ, 0x1c, R22 ;  /* 0x0000001cff177819 */ /* 0x000fe40000011616 */
[----:B------:R-:W-:Y:S02]  /*10a0*/  SHF.L.U32 R10, R19, 0x4, RZ ;  /* 0x00000004130a7819 */ /* 0x000fe400000006ff */
[----:B------:R-:W-:-:S02]  /*10b0*/  IADD3 R17, R171, 0x300, RZ ;  /* 0x00000300ab117810 */ /* 0x000fc40007ffe0ff */
[----:B------:R-:W-:Y:S02]  /*10c0*/  SHF.L.U32 R9, R21, 0x4, RZ ;  /* 0x0000000415097819 */ /* 0x000fe400000006ff */
[C---:B------:R-:W-:Y:S02]  /*10d0*/  IADD3 R15, R171.reuse, 0x380, RZ ;  /* 0x00000380ab0f7810 */ /* 0x040fe40007ffe0ff */
[----:B------:R-:W-:Y:S02]  /*10e0*/  IADD3.X R101, R26, c[0x0][0x18c], RZ, P1, !PT ;  /* 0x000063001a657a10 */ /* 0x000fe40000ffe4ff */
[----:B------:R-:W-:Y:S02]  /*10f0*/  SHF.R.U32.HI R20, RZ, 0x1c, R19 ;  /* 0x0000001cff147819 */ /* 0x000fe40000011613 */
[----:B------:R-:W-:Y:S02]  /*1100*/  SHF.R.U32.HI R18, RZ, 0x1c, R21 ;  /* 0x0000001cff127819 */ /* 0x000fe40000011615 */
[----:B------:R-:W-:-:S02]  /*1110*/  IADD3 R13, R171, 0x400, RZ ;  /* 0x00000400ab0d7810 */ /* 0x000fc40007ffe0ff */
[C---:B------:R-:W-:Y:S01]  /*1120*/  IADD3 R5, R171.reuse, 0x480, RZ ;  /* 0x00000480ab057810 */ /* 0x040fe20007ffe0ff */
[----:B------:R-:W-:Y:S01]  /*1130*/  IMAD.WIDE.U32 R132, R171, R178, c[0x0][0x208] ;  /* 0x00008200ab847625 */ /* 0x000fe200078e00b2 */
[----:B------:R-:W-:Y:S01]  /*1140*/  IADD3 R104, P0, R24, c[0x0][0x188], RZ ;  /* 0x0000620018687a10 */ /* 0x000fe20007f1e0ff */
[----:B------:R-:W2:Y:S01]  /*1150*/  LDL R191, [R1+0x48] ;  /* 0x0000480001bf7983 */ /* 0x000ea20000100800 */
[----:B------:R-:W-:Y:S02]  /*1160*/  IADD3 R108, P1, R10, c[0x0][0x188], RZ ;  /* 0x000062000a6c7a10 */ /* 0x000fe40007f3e0ff */
[----:B------:R-:W-:Y:S01]  /*1170*/  IADD3.X R105, R23, c[0x0][0x18c], RZ, P0, !PT ;  /* 0x0000630017697a10 */ /* 0x000fe200007fe4ff */
[----:B0-----:R-:W2:Y:S01]  /*1180*/  LDG.E.128 R132, [R132.64] ;  /* 0x0000000484847981 */ /* 0x001ea2000c1e1d00 */
[----:B------:R-:W-:Y:S02]  /*1190*/  SHF.L.U32 R8, R17, 0x4, RZ ;  /* 0x0000000411087819 */ /* 0x000fe400000006ff */
[----:B------:R-:W-:-:S02]  /*11a0*/  IADD3 R112, P0, R9, c[0x0][0x188], RZ ;  /* 0x0000620009707a10 */ /* 0x000fc40007f1e0ff */
[----:B------:R-:W-:Y:S01]  /*11b0*/  SHF.R.S32.HI R3, RZ, 0x1f, R4 ;  /* 0x0000001fff037819 */ /* 0x000fe20000011404 */
[-C--:B------:R-:W-:Y:S01]  /*11c0*/  IMAD.WIDE.U32 R136, R169, R178.reuse, c[0x0][0x208] ;  /* 0x00008200a9887625 */ /* 0x080fe200078e00b2 */
[----:B------:R-:W-:Y:S01]  /*11d0*/  SHF.L.U32 R7, R15, 0x4, RZ ;  /* 0x000000040f077819 */ /* 0x000fe200000006ff */
[----:B------:R-:W4:Y:S01]  /*11e0*/  LDL.LU R190, [R1+0xf8] ;  /* 0x0000f80001be7983 */ /* 0x000f220000300800 */
[----:B------:R-:W-:Y:S02]  /*11f0*/  IADD3.X R109, R20, c[0x0][0x18c], RZ, P1, !PT ;  /* 0x00006300146d7a10 */ /* 0x000fe40000ffe4ff */
[----:B------:R-:W-:Y:S01]  /*1200*/  SHF.R.U32.HI R16, RZ, 0x1c, R17 ;  /* 0x0000001cff107819 */ /* 0x000fe20000011611 */
[----:B------:R-:W-:Y:S01]  /*1210*/  IMAD.WIDE.U32 R144, R22, R178, c[0x0][0x208] ;  /* 0x0000820016907625 */ /* 0x000fe200078e00b2 */
[----:B------:R-:W-:Y:S01]  /*1220*/  IADD3 R116, P1, R8, c[0x0][0x188], RZ ;  /* 0x0000620008747a10 */ /* 0x000fe20007f3e0ff */
[----:B------:R-:W4:Y:S01]  /*1230*/  LDG.E.128 R96, [R96.64] ;  /* 0x0000000460607981 */ /* 0x000f22000c1e1d00 */
[----:B------:R-:W-:-:S02]  /*1240*/  IADD3.X R113, R18, c[0x0][0x18c], RZ, P0, !PT ;  /* 0x0000630012717a10 */ /* 0x000fc400007fe4ff */
[----:B------:R-:W-:Y:S01]  /*1250*/  SHF.R.U32.HI R14, RZ, 0x1c, R15 ;  /* 0x0000001cff0e7819 */ /* 0x000fe2000001160f */
[----:B------:R-:W-:Y:S01]  /*1260*/  IMAD.WIDE.U32 R140, R25, R178, c[0x0][0x208] ;  /* 0x00008200198c7625 */ /* 0x000fe200078e00b2 */
[----:B------:R-:W-:Y:S01]  /*1270*/  SHF.L.U32 R2, R13, 0x4, RZ ;  /* 0x000000040d027819 */ /* 0x000fe200000006ff */
[----:B------:R-:W4:Y:S01]  /*1280*/  LDG.E.128 R100, [R100.64] ;  /* 0x0000000464647981 */ /* 0x000f22000c1e1d00 */
[----:B------:R-:W-:Y:S02]  /*1290*/  IADD3 R120, P0, R7, c[0x0][0x188], RZ ;  /* 0x0000620007787a10 */ /* 0x000fe40007f1e0ff */
[----:B------:R-:W-:Y:S01]  /*12a0*/  SHF.L.U32 R0, R5, 0x4, RZ ;  /* 0x0000000405007819 */ /* 0x000fe200000006ff */
[----:B------:R-:W4:Y:S01]  /*12b0*/  LDG.E.128 R104, [R104.64] ;  /* 0x0000000468687981 */ /* 0x000f22000c1e1d00 */
[----:B------:R-:W-:Y:S02]  /*12c0*/  IADD3.X R117, R16, c[0x0][0x18c], RZ, P1, !PT ;  /* 0x0000630010757a10 */ /* 0x000fe40000ffe4ff */
[----:B------:R-:W-:Y:S01]  /*12d0*/  SHF.R.U32.HI R12, RZ, 0x1c, R13 ;  /* 0x0000001cff0c7819 */ /* 0x000fe2000001160d */
[----:B------:R-:W4:Y:S01]  /*12e0*/  LDG.E.128 R108, [R108.64] ;  /* 0x000000046c6c7981 */ /* 0x000f22000c1e1d00 */
[----:B------:R-:W-:-:S02]  /*12f0*/  IADD3 R124, P1, R2, c[0x0][0x188], RZ ;  /* 0x00006200027c7a10 */ /* 0x000fc40007f3e0ff */
[----:B------:R-:W-:Y:S01]  /*1300*/  IADD3.X R121, R14, c[0x0][0x18c], RZ, P0, !PT ;  /* 0x000063000e797a10 */ /* 0x000fe200007fe4ff */
[----:B------:R-:W4:Y:S01]  /*1310*/  LDG.E.128 R112, [R112.64] ;  /* 0x0000000470707981 */ /* 0x000f22000c1e1d00 */
[----:B------:R-:W-:Y:S02]  /*1320*/  SHF.R.U32.HI R6, RZ, 0x1c, R5 ;  /* 0x0000001cff067819 */ /* 0x000fe40000011605 */
[----:B------:R-:W-:Y:S01]  /*1330*/  IADD3 R128, P0, R0, c[0x0][0x188], RZ ;  /* 0x0000620000807a10 */ /* 0x000fe20007f1e0ff */
[----:B------:R-:W4:Y:S01]  /*1340*/  LDG.E.128 R116, [R116.64] ;  /* 0x0000000474747981 */ /* 0x000f22000c1e1d00 */
[----:B------:R-:W-:Y:S02]  /*1350*/  IADD3.X R125, R12, c[0x0][0x18c], RZ, P1, !PT ;  /* 0x000063000c7d7a10 */ /* 0x000fe40000ffe4ff */
[----:B------:R-:W-:Y:S01]  /*1360*/  IADD3.X R129, R6, c[0x0][0x18c], RZ, P0, !PT ;  /* 0x0000630006817a10 */ /* 0x000fe200007fe4ff */
[----:B------:R-:W4:Y:S04]  /*1370*/  LDG.E.128 R120, [R120.64] ;  /* 0x0000000478787981 */ /* 0x000f28000c1e1d00 */
[----:B------:R-:W4:Y:S04]  /*1380*/  LDG.E.128 R124, [R124.64] ;  /* 0x000000047c7c7981 */ /* 0x000f28000c1e1d00 */
[----:B------:R-:W4:Y:S01]  /*1390*/  LDG.E.128 R128, [R128.64] ;  /* 0x0000000480807981 */ /* 0x000f22000c1e1d00 */
[----:B------:R-:W-:-:S03]  /*13a0*/  ISETP.NE.U32.AND P1, PT, RZ, c[0x0][0x1c0], PT ;  /* 0x00007000ff007a0c */ /* 0x000fc60003f25070 */
[----:B------:R-:W4:Y:S01]  /*13b0*/  LDL.LU R189, [R1+0x58] ;  /* 0x0000580001bd7983 */ /* 0x000f220000300800 */
[----:B------:R-:W-:Y:S02]  /*13c0*/  ISETP.NE.AND.EX P1, PT, RZ, c[0x0][0x1c4], PT, P1 ;  /* 0x00007100ff007a0c */ /* 0x000fe40003f25310 */
[----:B------:R-:W-:Y:S01]  /*13d0*/  ISETP.NE.U32.AND P0, PT, RZ, c[0x0][0x218], PT ;  /* 0x00008600ff007a0c */ /* 0x000fe20003f05070 */
[----:B------:R-:W4:Y:S03]  /*13e0*/  LDL R188, [R1+0x4c] ;  /* 0x00004c0001bc7983 */ /* 0x000f260000100800 */
[----:B------:R-:W-:Y:S01]  /*13f0*/  ISETP.NE.AND.EX P0, PT, RZ, c[0x0][0x21c], PT, P0 ;  /* 0x00008700ff007a0c */ /* 0x000fe20003f05300 */
[----:B------:R-:W4:Y:S04]  /*1400*/  LDL.LU R187, [R1+0x104] ;  /* 0x0001040001bb7983 */ /* 0x000f280000300800 */
[----:B------:R-:W4:Y:S02]  /*1410*/  LDG.E.128 R136, [R136.64] ;  /* 0x0000000488887981 */ /* 0x000f24000c1e1d00 */
[----:B------:R-:W-:-:S02]  /*1420*/  @P1 LEA R150, P2, R4, c[0x0][0x1c0], 0x2 ;  /* 0x0000700004961a11 */ /* 0x000fc400078410ff */
[----:B------:R-:W4:Y:S02]  /*1430*/  LDG.E.128 R140, [R140.64] ;  /* 0x000000048c8c7981 */ /* 0x000f24000c1e1d00 */
[----:B------:R-:W-:Y:S02]  /*1440*/  @P1 LEA.HI.X R151, R4, c[0x0][0x1c4], R3, 0x2, P2 ;  /* 0x0000710004971a11 */ /* 0x000fe400010f1403 */
[----:B------:R-:W-:Y:S01]  /*1450*/  MOV R3, 0x3f800000 ;  /* 0x3f80000000037802 */ /* 0x000fe20000000f00 */
[----:B------:R-:W4:Y:S05]  /*1460*/  LDG.E.128 R144, [R144.64] ;  /* 0x0000000490907981 */ /* 0x000f2a000c1e1d00 */
[----:B-----5:R0:W5:Y:S01]  /*1470*/  @P1 LDG.E R3, [R150.64] ;  /* 0x0000000496031981 */ /* 0x020162000c1e1900 */
[----:B------:R-:W-:-:S04]  /*1480*/  @P0 LEA R154, P1, R169, c[0x0][0x218], 0x4 ;  /* 0x00008600a99a0a11 */ /* 0x000fc800078220ff */
[----:B------:R-:W-:-:S05]  /*1490*/  @P0 LEA.HI.X R155, R169, c[0x0][0x21c], RZ, 0x4, P1 ;  /* 0x00008700a99b0a11 */ /* 0x000fca00008f24ff */
[----:B------:R1:W5:Y:S02]  /*14a0*/  @P0 LDG.E.128 R52, [R154.64] ;  /* 0x000000049a340981 */ /* 0x000364000c1e1d00 */
[----:B-1----:R-:W-:-:S04]  /*14b0*/  @P0 LEA R154, P1, R22, c[0x0][0x218], 0x4 ;  /* 0x00008600169a0a11 */ /* 0x002fc800078220ff */
[----:B------:R-:W-:Y:S02]  /*14c0*/  @P0 LEA.HI.X R155, R22, c[0x0][0x21c], RZ, 0x4, P1 ;  /* 0x00008700169b0a11 */ /* 0x000fe400008f24ff */
[----:B------:R-:W-:Y:S02]  /*14d0*/  @P0 LEA R156, P1, R19, c[0x0][0x218], 0x4 ;  /* 0x00008600139c0a11 */ /* 0x000fe400078220ff */
[----:B------:R-:W-:Y:S01]  /*14e0*/  @P0 LEA R148, P2, R171, c[0x0][0x218], 0x4 ;  /* 0x00008600ab940a11 */ /* 0x000fe200078420ff */
[----:B------:R1:W5:Y:S01]  /*14f0*/  @P0 LDG.E.128 R60, [R154.64] ;  /* 0x000000049a3c0981 */ /* 0x000362000c1e1d00 */
[----:B------:R-:W-:-:S05]  /*1500*/  @P0 LEA.HI.X R157, R19, c[0x0][0x21c], RZ, 0x4, P1 ;  /* 0x00008700139d0a11 */ /* 0x000fca00008f24ff */
[----:B------:R0:W5:Y:S02]  /*1510*/  @P0 LDG.E.128 R64, [R156.64] ;  /* 0x000000049c400981 */ /* 0x000164000c1e1d00 */
[----:B0-----:R-:W-:-:S04]  /*1520*/  @P0 LEA R156, P1, R21, c[0x0][0x218], 0x4 ;  /* 0x00008600159c0a11 */ /* 0x001fc800078220ff */
[----:B------:R-:W-:Y:S02]  /*1530*/  @P0 LEA.HI.X R157, R21, c[0x0][0x21c], RZ, 0x4, P1 ;  /* 0x00008700159d0a11 */ /* 0x000fe400008f24ff */
[----:B------:R-:W-:Y:S02]  /*1540*/  @P0 LEA R160, P1, R17, c[0x0][0x218], 0x4 ;  /* 0x0000860011a00a11 */ /* 0x000fe400078220ff */
[----:B------:R-:W-:Y:S01]  /*1550*/  @P0 LEA.HI.X R149, R171, c[0x0][0x21c], RZ, 0x4, P2 ;  /* 0x00008700ab950a11 */ /* 0x000fe200010f24ff */
[----:B------:R0:W5:Y:S01]  /*1560*/  @P0 LDG.E.128 R68, [R156.64] ;  /* 0x000000049c440981 */ /* 0x000162000c1e1d00 */
[----:B------:R-:W-:Y:S02]  /*1570*/  @P0 LEA.HI.X R161, R17, c[0x0][0x21c], RZ, 0x4, P1 ;  /* 0x0000870011a10a11 */ /* 0x000fe400008f24ff */
[----:B------:R-:W-:Y:S01]  /*1580*/  @P0 LEA R152, P2, R25, c[0x0][0x218], 0x4 ;  /* 0x0000860019980a11 */ /* 0x000fe200078420ff */
[----:B------:R0:W5:Y:S04]  /*1590*/  @P0 LDG.E.128 R48, [R148.64] ;  /* 0x0000000494300981 */ /* 0x000168000c1e1d00 */
[----:B------:R0:W5:Y:S02]  /*15a0*/  @P0 LDG.E.128 R72, [R160.64] ;  /* 0x00000004a0480981 */ /* 0x000164000c1e1d00 */
[----:B0-----:R-:W-:-:S04]  /*15b0*/  @P0 LEA R160, P1, R15, c[0x0][0x218], 0x4 ;  /* 0x000086000fa00a11 */ /* 0x001fc800078220ff */
[----:B------:R-:W-:Y:S02]  /*15c0*/  @P0 LEA.HI.X R161, R15, c[0x0][0x21c], RZ, 0x4, P1 ;  /* 0x000087000fa10a11 */ /* 0x000fe400008f24ff */
[----:B------:R-:W-:Y:S02]  /*15d0*/  @P0 LEA R164, P1, R13, c[0x0][0x218], 0x4 ;  /* 0x000086000da40a11 */ /* 0x000fe400078220ff */
[----:B------:R-:W-:Y:S01]  /*15e0*/  @P0 LEA.HI.X R153, R25, c[0x0][0x21c], RZ, 0x4, P2 ;  /* 0x0000870019990a11 */ /* 0x000fe200010f24ff */
[----:B------:R0:W5:Y:S01]  /*15f0*/  @P0 LDG.E.128 R76, [R160.64] ;  /* 0x00000004a04c0981 */ /* 0x000162000c1e1d00 */
[----:B------:R-:W-:-:S03]  /*1600*/  @P0 LEA.HI.X R165, R13, c[0x0][0x21c], RZ, 0x4, P1 ;  /* 0x000087000da50a11 */ /* 0x000fc600008f24ff */
[----:B------:R0:W5:Y:S04]  /*1610*/  @P0 LDG.E.128 R56, [R152.64] ;  /* 0x0000000498380981 */ /* 0x000168000c1e1d00 */
[----:B------:R0:W5:Y:S02]  /*1620*/  @P0 LDG.E.128 R80, [R164.64] ;  /* 0x00000004a4500981 */ /* 0x000164000c1e1d00 */
[----:B0-----:R-:W-:-:S04]  /*1630*/  @P0 LEA R164, P1, R5, c[0x0][0x218], 0x4 ;  /* 0x0000860005a40a11 */ /* 0x001fc800078220ff */
[----:B------:R-:W-:Y:S02]  /*1640*/  @P0 LEA.HI.X R165, R5, c[0x0][0x21c], RZ, 0x4, P1 ;  /* 0x0000870005a50a11 */ /* 0x000fe400008f24ff */
[----:B------:R-:W-:-:S03]  /*1650*/  LEA R168, P1, R169, c[0x0][0x190], 0x2 ;  /* 0x00006400a9a87a11 */ /* 0x000fc600078210ff */
[----:B------:R0:W5:Y:S01]  /*1660*/  @P0 LDG.E.128 R84, [R164.64] ;  /* 0x00000004a4540981 */ /* 0x000162000c1e1d00 */
[----:B------:R-:W-:Y:S02]  /*1670*/  LEA R170, P0, R171, c[0x0][0x190], 0x2 ;  /* 0x00006400abaa7a11 */ /* 0x000fe400078010ff */
[----:B------:R-:W-:Y:S02]  /*1680*/  LEA.HI.X R169, R169, c[0x0][0x194], RZ, 0x2, P1 ;  /* 0x00006500a9a97a11 */ /* 0x000fe400008f14ff */
[----:B------:R-:W-:-:S03]  /*1690*/  LEA.HI.X R171, R171, c[0x0][0x194], RZ, 0x2, P0 ;  /* 0x00006500abab7a11 */ /* 0x000fc600000f14ff */
[----:B------:R0:W5:Y:S04]  /*16a0*/  LDG.E R172, [R168.64] ;  /* 0x00000004a8ac7981 */ /* 0x000168000c1e1900 */
[----:B------:R1:W5:Y:S01]  /*16b0*/  LDG.E R175, [R170.64] ;  /* 0x00000004aaaf7981 */ /* 0x000362000c1e1900 */
[C---:B0-----:R-:W-:Y:S02]  /*16c0*/  LEA R168, P1, R22.reuse, c[0x0][0x190], 0x2 ;  /* 0x0000640016a87a11 */ /* 0x041fe400078210ff */
[C---:B-1----:R-:W-:Y:S02]  /*16d0*/  LEA R170, P0, R25.reuse, c[0x0][0x190], 0x2 ;  /* 0x0000640019aa7a11 */ /* 0x042fe400078010ff */
[----:B------:R-:W-:Y:S02]  /*16e0*/  LEA.HI.X R169, R22, c[0x0][0x194], RZ, 0x2, P1 ;  /* 0x0000650016a97a11 */ /* 0x000fe400008f14ff */
[----:B------:R-:W-:-:S02]  /*16f0*/  LEA.HI.X R171, R25, c[0x0][0x194], RZ, 0x2, P0 ;  /* 0x0000650019ab7a11 */ /* 0x000fc400000f14ff */
[C---:B------:R-:W-:Y:S01]  /*1700*/  LEA R180, P0, R19.reuse, c[0x0][0x190], 0x2 ;  /* 0x0000640013b47a11 */ /* 0x040fe200078010ff */
[----:B------:R0:W5:Y:S01]  /*1710*/  LDG.E R22, [R168.64] ;  /* 0x00000004a8167981 */ /* 0x000162000c1e1900 */
[CC--:B------:R-:W-:Y:S02]  /*1720*/  IMAD.WIDE.U32 R150, R19.reuse, R178.reuse, c[0x0][0x208] ;  /* 0x0000820013967625 */ /* 0x0c0fe400078e00b2 */
[----:B------:R-:W-:Y:S01]  /*1730*/  LEA.HI.X R181, R19, c[0x0][0x194], RZ, 0x2, P0 ;  /* 0x0000650013b57a11 */ /* 0x000fe200000f14ff */
[----:B------:R1:W5:Y:S01]  /*1740*/  LDG.E R25, [R170.64] ;  /* 0x00000004aa197981 */ /* 0x000362000c1e1900 */
        /* <DEDUP_REMOVED lines=8> */
[----:B0-----:R-:W-:Y:S01]  /*17d0*/  IMAD.WIDE.U32 R168, R5, R178, c[0x0][0x208] ;  /* 0x0000820005a87625 */ /* 0x001fe200078e00b2 */
[C---:B------:R-:W-:Y:S02]  /*17e0*/  LEA R178, P1, R21.reuse, c[0x0][0x190], 0x2 ;  /* 0x0000640015b27a11 */ /* 0x040fe400078210ff */
[----:B------:R-:W3:Y:S02]  /*17f0*/  LDG.E.128 R164, [R164.64] ;  /* 0x00000004a4a47981 */ /* 0x000ee4000c1e1d00 */
[----:B------:R-:W-:Y:S02]  /*1800*/  LEA.HI.X R179, R21, c[0x0][0x194], RZ, 0x2, P1 ;  /* 0x0000650015b37a11 */ /* 0x000fe400008f14ff */
[----:B------:R0:W5:Y:S04]  /*1810*/  LDG.E R21, [R180.64] ;  /* 0x00000004b4157981 */ /* 0x000168000c1e1900 */
[----:B------:R2:W5:Y:S04]  /*1820*/  LDG.E R19, [R178.64] ;  /* 0x00000004b2137981 */ /* 0x000568000c1e1900 */
[----:B-1----:R-:W3:Y:S01]  /*1830*/  LDG.E.128 R168, [R168.64] ;  /* 0x00000004a8a87981 */ /* 0x002ee2000c1e1d00 */
[----:B0-----:R-:W-:-:S04]  /*1840*/  LEA R180, P0, R17, c[0x0][0x190], 0x2 ;  /* 0x0000640011b47a11 */ /* 0x001fc800078010ff */
[----:B------:R-:W-:-:S05]  /*1850*/  LEA.HI.X R181, R17, c[0x0][0x194], RZ, 0x2, P0 ;  /* 0x0000650011b57a11 */ /* 0x000fca00000f14ff */
[----:B------:R0:W5:Y:S02]  /*1860*/  LDG.E R17, [R180.64] ;  /* 0x00000004b4117981 */ /* 0x000164000c1e1900 */
[----:B0-----:R-:W-:-:S04]  /*1870*/  LEA R180, P0, R13, c[0x0][0x190], 0x2 ;  /* 0x000064000db47a11 */ /* 0x001fc800078010ff */
[----:B------:R-:W-:Y:S02]  /*1880*/  LEA.HI.X R181, R13, c[0x0][0x194], RZ, 0x2, P0 ;  /* 0x000065000db57a11 */ /* 0x000fe400000f14ff */
[----:B------:R-:W-:Y:S01]  /*1890*/  ISETP.NE.AND P0, PT, RZ, UR6, PT ;  /* 0x00000006ff007c0c */ /* 0x000fe2000bf05270 */
[----:B--2---:R-:W-:-:S03]  /*18a0*/  FADD.FTZ R205, R132, R205 ;  /* 0x000000cd84cd7221 */ /* 0x004fc60000010000 */
[----:B----4-:R-:W-:Y:S01]  /*18b0*/  FSEL R182, R182, RZ, !P0 ;  /* 0x000000ffb6b67208 */ /* 0x010fe20004000000 */
[----:B------:R-:W-:Y:S02]  /*18c0*/  FADD.FTZ R194, R133, R194 ;  /* 0x000000c285c27221 */ /* 0x000fe40000010000 */
[----:B------:R-:W-:Y:S02]  /*18d0*/  FADD.FTZ R185, R134, R185 ;  /* 0x000000b986b97221 */ /* 0x000fe40000010000 */
[----:B------:R-:W-:Y:S01]  /*18e0*/  FMUL.FTZ R223, R186, R133 ;  /* 0x00000085badf7220 */ /* 0x000fe20000410000 */
[----:B------:R-:W-:Y:S01]  /*18f0*/  LEA R178, P1, R15, c[0x0][0x190], 0x2 ;  /* 0x000064000fb27a11 */ /* 0x000fe200078210ff */
[----:B------:R-:W-:Y:S01]  /*1900*/  FADD.FTZ R92, -R182, R92 ;  /* 0x0000005cb65c7221 */ /* 0x000fe20000010100 */
[----:B------:R0:W5:Y:S03]  /*1910*/  LDG.E R13, [R180.64] ;  /* 0x00000004b40d7981 */ /* 0x000166000c1e1900 */
[----:B------:R-:W-:-:S02]  /*1920*/  FMUL.FTZ R211, R11, R92 ;  /* 0x0000005c0bd37220 */ /* 0x000fc40000410000 */
[----:B------:R-:W2:Y:S01]  /*1930*/  LDL.LU R92, [R1+0x64] ;  /* 0x00006400015c7983 */ /* 0x000ea20000300800 */
[----:B------:R-:W-:Y:S02]  /*1940*/  FADD.FTZ R93, -R182, R93 ;  /* 0x0000005db65d7221 */ /* 0x000fe40000010100 */
[----:B------:R-:W-:Y:S01]  /*1950*/  FFMA.FTZ R204, R132, R211, R204 ;  /* 0x000000d384cc7223 */ /* 0x000fe200000100cc */
[----:B------:R-:W-:Y:S01]  /*1960*/  STL [R1+0xf4], R205 ;  /* 0x0000f4cd01007387 */ /* 0x000fe20000100800 */
[----:B------:R-:W-:-:S04]  /*1970*/  FMUL.FTZ R210, R11, R93 ;  /* 0x0000005d0bd27220 */ /* 0x000fc80000410000 */
[----:B------:R-:W-:Y:S02]  /*1980*/  FFMA.FTZ R193, R133, R210, R193 ;  /* 0x000000d285c17223 */ /* 0x000fe400000100c1 */
[----:B------:R-:W-:-:S04]  /*1990*/  FADD.FTZ R95, -R182, R95 ;  /* 0x0000005fb65f7221 */ /* 0x000fc80000010100 */
[----:B------:R-:W-:Y:S02]  /*19a0*/  FMUL.FTZ R222, R11, R95 ;  /* 0x0000005f0bde7220 */ /* 0x000fe40000410000 */
[C---:B------:R-:W-:Y:S02]  /*19b0*/  FADD.FTZ R184, -R182.reuse, R127 ;  /* 0x0000007fb6b87221 */ /* 0x040fe40000010100 */
[C---:B------:R-:W-:Y:S02]  /*19c0*/  FADD.FTZ R127, -R182.reuse, R129 ;  /* 0x00000081b67f7221 */ /* 0x040fe40000010100 */
[----:B------:R-:W4:Y:S04]  /*19d0*/  LDL R129, [R1+0x30] ;  /* 0x0000300001817983 */ /* 0x000f280000100800 */
[----:B------:R-:W-:Y:S04]  /*19e0*/  STL [R1+0x54], R204 ;  /* 0x000054cc01007387 */ /* 0x000fe80000100800 */
[----:B------:R-:W3:Y:S01]  /*19f0*/  LDL.LU R93, [R1+0x100] ;  /* 0x00010000015d7983 */ /* 0x000ee20000300800 */
[----:B------:R-:W-:-:S02]  /*1a00*/  FADD.FTZ R227, -R182, R120 ;  /* 0x00000078b6e37221 */ /* 0x000fc40000010100 */
[C---:B------:R-:W-:Y:S01]  /*1a10*/  FADD.FTZ R120, -R182.reuse, R128 ;  /* 0x00000080b6787221 */ /* 0x040fe20000010100 */
[----:B------:R-:W-:Y:S04]  /*1a20*/  STL [R1+0xf0], R194 ;  /* 0x0000f0c201007387 */ /* 0x000fe80000100800 */
[----:B------:R-:W4:Y:S04]  /*1a30*/  LDL.LU R128, [R1+0x60] ;  /* 0x0000600001807983 */ /* 0x000f280000300800 */
[----:B------:R-:W-:Y:S04]  /*1a40*/  STL [R1+0x50], R193 ;  /* 0x000050c101007387 */ /* 0x000fe80000100800 */
[----:B------:R-:W4:Y:S04]  /*1a50*/  LDL R186, [R1+0x34] ;  /* 0x0000340001ba7983 */ /* 0x000f280000100800 */
[----:B------:R1:W-:Y:S04]  /*1a60*/  STL [R1+0xfc], R185 ;  /* 0x0000fcb901007387 */ /* 0x0003e80000100800 */
[----:B-1----:R-:W4:Y:S04]  /*1a70*/  LDL.LU R185, [R1+0x10c] ;  /* 0x00010c0001b97983 */ /* 0x002f280000300800 */
[----:B------:R-:W4:Y:S01]  /*1a80*/  LDL.LU R95, [R1+0x6c] ;  /* 0x00006c00015f7983 */ /* 0x000f220000300800 */
[----:B------:R-:W-:Y:S01]  /*1a90*/  FADD.FTZ R94, -R182, R94 ;  /* 0x0000005eb65e7221 */ /* 0x000fe20000010100 */
[----:B------:R-:W-:-:S03]  /*1aa0*/  LEA.HI.X R179, R15, c[0x0][0x194], RZ, 0x2, P1 ;  /* 0x000065000fb37a11 */ /* 0x000fc600008f14ff */
[----:B------:R-:W-:Y:S02]  /*1ab0*/  FMUL.FTZ R220, R11, R94 ;  /* 0x0000005e0bdc7220 */ /* 0x000fe40000410000 */
[----:B------:R1:W5:Y:S02]  /*1ac0*/  LDG.E R15, [R178.64] ;  /* 0x00000004b20f7981 */ /* 0x000364000c1e1900 */
[----:B------:R-:W-:Y:S02]  /*1ad0*/  FFMA.FTZ R192, R134, R220, R192 ;  /* 0x000000dc86c07223 */ /* 0x000fe400000100c0 */
[C---:B------:R-:W-:Y:S02]  /*1ae0*/  FADD.FTZ R252, -R182.reuse, R121 ;  /* 0x00000079b6fc7221 */ /* 0x040fe40000010100 */
[C---:B------:R-:W-:Y:S02]  /*1af0*/  FADD.FTZ R121, -R182.reuse, R123 ;  /* 0x0000007bb6797221 */ /* 0x040fe40000010100 */
[----:B------:R-:W-:Y:S01]  /*1b00*/  FADD.FTZ R190, R135, R190 ;  /* 0x000000be87be7221 */ /* 0x000fe20000010000 */
[C---:B-1----:R-:W-:Y:S01]  /*1b10*/  LEA R178, P1, R5.reuse, c[0x0][0x190], 0x2 ;  /* 0x0000640005b27a11 */ /* 0x042fe200078210ff */
[C---:B------:R-:W-:Y:S01]  /*1b20*/  FADD.FTZ R96, -R182.reuse, R96 ;  /* 0x00000060b6607221 */ /* 0x040fe20000010100 */
[----:B------:R-:W-:Y:S01]  /*1b30*/  STL [R1+0x5c], R192 ;  /* 0x00005cc001007387 */ /* 0x000fe20000100800 */
[C---:B------:R-:W-:Y:S01]  /*1b40*/  FADD.FTZ R123, -R182.reuse, R124 ;  /* 0x0000007cb67b7221 */ /* 0x040fe20000010100 */
[----:B------:R-:W-:Y:S01]  /*1b50*/  LEA.HI.X R179, R5, c[0x0][0x194], RZ, 0x2, P1 ;  /* 0x0000650005b37a11 */ /* 0x000fe200008f14ff */
[C---:B------:R-:W-:Y:S01]  /*1b60*/  FADD.FTZ R124, -R182.reuse, R130 ;  /* 0x00000082b67c7221 */ /* 0x040fe20000010100 */
[----:B------:R-:W4:Y:S01]  /*1b70*/  LDL R183, [R1+0x38] ;  /* 0x0000380001b77983 */ /* 0x000f220000100800 */
[----:B------:R-:W-:-:S02]  /*1b80*/  FADD.FTZ R97, -R182, R97 ;  /* 0x00000061b6617221 */ /* 0x000fc40000010100 */
[C---:B------:R-:W-:Y:S01]  /*1b90*/  FADD.FTZ R98, -R182.reuse, R98 ;  /* 0x00000062b6627221 */ /* 0x040fe20000010100 */
[----:B------:R1:W5:Y:S01]  /*1ba0*/  LDG.E R5, [R178.64] ;  /* 0x00000004b2057981 */ /* 0x000362000c1e1900 */
        /* <DEDUP_REMOVED lines=25> */
[----:B------:R-:W4:Y:S01]  /*1d40*/  LDL.LU R182, [R1+0x108] ;  /* 0x0001080001b67983 */ /* 0x000f220000300800 */
[----:B------:R-:W-:Y:S02]  /*1d50*/  FFMA.FTZ R189, R135, R222, R189 ;  /* 0x000000de87bd7223 */ /* 0x000fe400000100bd */
[----:B------:R-:W-:Y:S01]  /*1d60*/  FMUL.FTZ R194, R11, R96 ;  /* 0x000000600bc27220 */ /* 0x000fe20000410000 */
[----:B------:R-:W-:Y:S01]  /*1d70*/  STL [R1+0xf8], R190 ;  /* 0x0000f8be01007387 */ /* 0x000fe20000100800 */
[----:B------:R-:W-:-:S03]  /*1d80*/  FADD.FTZ R187, R136, R187 ;  /* 0x000000bb88bb7221 */ /* 0x000fc60000010000 */
[----:B0-----:R-:W4:Y:S01]  /*1d90*/  LDL.LU R181, [R1+0x68] ;  /* 0x0000680001b57983 */ /* 0x001f220000300800 */
[----:B------:R-:W-:-:S03]  /*1da0*/  FMUL.FTZ R224, R191, R134 ;  /* 0x00000086bfe07220 */ /* 0x000fc60000410000 */
[----:B------:R-:W4:Y:S04]  /*1db0*/  LDL R180, [R1+0x3c] ;  /* 0x00003c0001b47983 */ /* 0x000f280000100800 */
[----:B-1----:R-:W4:Y:S04]  /*1dc0*/  LDL.LU R179, [R1+0x114] ;  /* 0x0001140001b37983 */ /* 0x002f280000300800 */
[----:B------:R-:W-:Y:S04]  /*1dd0*/  STL [R1+0x58], R189 ;  /* 0x000058bd01007387 */ /* 0x000fe80000100800 */
[----:B------:R-:W4:Y:S04]  /*1de0*/  LDL.LU R178, [R1+0x74] ;  /* 0x0000740001b27983 */ /* 0x000f280000300800 */
[----:B------:R-:W4:Y:S04]  /*1df0*/  LDL R134, [R1+0x20] ;  /* 0x0000200001867983 */ /* 0x000f280000100800 */
[----:B------:R-:W4:Y:S04]  /*1e00*/  LDL.LU R133, [R1+0x110] ;  /* 0x0001100001857983 */ /* 0x000f280000300800 */
[----:B------:R-:W-:Y:S01]  /*1e10*/  STL [R1+0x104], R187 ;  /* 0x000104bb01007387 */ /* 0x000fe20000100800 */
[----:B------:R-:W-:-:S02]  /*1e20*/  FMUL.FTZ R221, R195, R132 ;  /* 0x00000084c3dd7220 */ /* 0x000fc40000410000 */
[C---:B------:R-:W-:Y:S02]  /*1e30*/  FMUL.FTZ R195, R11.reuse, R97 ;  /* 0x000000610bc37220 */ /* 0x040fe40000410000 */
[C---:B------:R-:W-:Y:S02]  /*1e40*/  FMUL.FTZ R204, R11.reuse, R98 ;  /* 0x000000620bcc7220 */ /* 0x040fe40000410000 */
[----:B------:R-:W-:Y:S02]  /*1e50*/  FMUL.FTZ R206, R11, R99 ;  /* 0x000000630bce7220 */ /* 0x000fe40000410000 */
[----:B--2---:R-:W-:-:S05]  /*1e60*/  FFMA.FTZ R92, R136, R194, R92 ;  /* 0x000000c2885c7223 */ /* 0x004fca000001005c */
[----:B------:R0:W-:Y:S04]  /*1e70*/  STL [R1+0x64], R92 ;  /* 0x0000645c01007387 */ /* 0x0001e80000100800 */
[----:B0-----:R-:W2:Y:S04]  /*1e80*/  LDL.LU R92, [R1+0x70] ;  /* 0x00007000015c7983 */ /* 0x001ea80000300800 */
[----:B------:R-:W2:Y:S04]  /*1e90*/  LDL R132, [R1+0x24] ;  /* 0x0000240001847983 */ /* 0x000ea80000100800 */
[----:B------:R-:W2:Y:S01]  /*1ea0*/  LDL.LU R94, [R1+0x11c] ;  /* 0x00011c00015e7983 */ /* 0x000ea20000300800 */
[----:B---3--:R-:W-:-:S05]  /*1eb0*/  FADD.FTZ R93, R137, R93 ;  /* 0x0000005d895d7221 */ /* 0x008fca0000010000 */
[----:B------:R0:W-:Y:S01]  /*1ec0*/  STL [R1+0x100], R93 ;  /* 0x0001005d01007387 */ /* 0x0001e20000100800 */
[----:B----4-:R-:W-:Y:S02]  /*1ed0*/  FFMA.FTZ R128, R137, R195, R128 ;  /* 0x000000c389807223 */ /* 0x010fe40000010080 */
[----:B------:R-:W-:Y:S01]  /*1ee0*/  FMUL.FTZ R205, R129, R136 ;  /* 0x0000008881cd7220 */ /* 0x000fe20000410000 */
[----:B0-----:R-:W3:Y:S04]  /*1ef0*/  LDL.LU R93, [R1+0x7c] ;  /* 0x00007c00015d7983 */ /* 0x001ee80000300800 */
[----:B------:R-:W4:Y:S04]  /*1f00*/  LDL R131, [R1+0x28] ;  /* 0x0000280001837983 */ /* 0x000f280000100800 */
[----:B------:R-:W4:Y:S04]  /*1f10*/  LDL.LU R129, [R1+0x118] ;  /* 0x0001180001817983 */ /* 0x000f280000300800 */
[----:B------:R0:W-:Y:S01]  /*1f20*/  STL [R1+0x60], R128 ;  /* 0x0000608001007387 */ /* 0x0001e20000100800 */
[----:B------:R-:W-:-:S02]  /*1f30*/  FADD.FTZ R185, R138, R185 ;  /* 0x000000b98ab97221 */ /* 0x000fc40000010000 */
[----:B------:R-:W-:Y:S01]  /*1f40*/  FFMA.FTZ R95, R138, R204, R95 ;  /* 0x000000cc8a5f7223 */ /* 0x000fe2000001005f */
[----:B0-----:R-:W4:Y:S04]  /*1f50*/  LDL.LU R128, [R1+0x78] ;  /* 0x0000780001807983 */ /* 0x001f280000300800 */
[----:B------:R-:W4:Y:S04]  /*1f60*/  LDL R96, [R1+0x2c] ;  /* 0x00002c0001607983 */ /* 0x000f280000100800 */
[----:B------:R-:W-:Y:S04]  /*1f70*/  STL [R1+0x10c], R185 ;  /* 0x00010cb901007387 */ /* 0x000fe80000100800 */
[----:B------:R0:W-:Y:S04]  /*1f80*/  STL [R1+0x6c], R95 ;  /* 0x00006c5f01007387 */ /* 0x0001e80000100800 */
[----:B0-----:R-:W4:Y:S04]  /*1f90*/  LDL.LU R95, [R1+0x124] ;  /* 0x00012400015f7983 */ /* 0x001f280000300800 */
[----:B------:R-:W4:Y:S01]  /*1fa0*/  LDL.LU R99, [R1+0x84] ;  /* 0x0000840001637983 */ /* 0x000f220000300800 */
[----:B------:R-:W-:-:S02]  /*1fb0*/  FMUL.FTZ R207, R186, R137 ;  /* 0x00000089bacf7220 */ /* 0x000fc40000410000 */
[C---:B------:R-:W-:Y:S02]  /*1fc0*/  FMUL.FTZ R186, R11.reuse, R100 ;  /* 0x000000640bba7220 */ /* 0x040fe40000410000 */
[C---:B------:R-:W-:Y:S02]  /*1fd0*/  FMUL.FTZ R187, R11.reuse, R101 ;  /* 0x000000650bbb7220 */ /* 0x040fe40000410000 */
[C---:B------:R-:W-:Y:S02]  /*1fe0*/  FMUL.FTZ R189, R11.reuse, R102 ;  /* 0x000000660bbd7220 */ /* 0x040fe40000410000 */
[----:B------:R-:W-:Y:S02]  /*1ff0*/  FMUL.FTZ R191, R11, R103 ;  /* 0x000000670bbf7220 */ /* 0x000fe40000410000 */
[----:B------:R-:W-:Y:S02]  /*2000*/  FMUL.FTZ R225, R188, R135 ;  /* 0x00000087bce17220 */ /* 0x000fe40000410000 */
[----:B------:R-:W-:-:S02]  /*2010*/  FADD.FTZ R182, R139, R182 ;  /* 0x000000b68bb67221 */ /* 0x000fc40000010000 */
[----:B------:R-:W-:-:S03]  /*2020*/  FFMA.FTZ R181, R139, R206, R181 ;  /* 0x000000ce8bb57223 */ /* 0x000fc600000100b5 */
[----:B------:R-:W-:Y:S04]  /*2030*/  STL [R1+0x108], R182 ;  /* 0x000108b601007387 */ /* 0x000fe80000100800 */
[----:B------:R-:W-:Y:S01]  /*2040*/  STL [R1+0x68], R181 ;  /* 0x000068b501007387 */ /* 0x000fe20000100800 */
[----:B------:R-:W-:-:S03]  /*2050*/  FADD.FTZ R179, R140, R179 ;  /* 0x000000b38cb37221 */ /* 0x000fc60000010000 */
[----:B------:R-:W4:Y:S04]  /*2060*/  LDL R98, [R1+0x10] ;  /* 0x0000100001627983 */ /* 0x000f280000100800 */
[----:B------:R-:W-:Y:S01]  /*2070*/  STL [R1+0x114], R179 ;  /* 0x000114b301007387 */ /* 0x000fe20000100800 */
[----:B------:R-:W-:-:S03]  /*2080*/  FFMA.FTZ R178, R140, R186, R178 ;  /* 0x000000ba8cb27223 */ /* 0x000fc600000100b2 */
[----:B------:R-:W4:Y:S04]  /*2090*/  LDL.LU R97, [R1+0x120] ;  /* 0x0001200001617983 */ /* 0x000f280000300800 */
[----:B------:R0:W-:Y:S01]  /*20a0*/  STL [R1+0x74], R178 ;  /* 0x000074b201007387 */ /* 0x0001e20000100800 */
[----:B------:R-:W-:Y:S02]  /*20b0*/  FADD.FTZ R133, R141, R133 ;  /* 0x000000858d857221 */ /* 0x000fe40000010000 */
[----:B------:R-:W-:Y:S02]  /*20c0*/  FMUL.FTZ R188, R134, R140 ;  /* 0x0000008c86bc7220 */ /* 0x000fe40000410000 */
[C---:B0-----:R-:W-:Y:S02]  /*20d0*/  FMUL.FTZ R178, R11.reuse, R104 ;  /* 0x000000680bb27220 */ /* 0x041fe40000410000 */
[----:B------:R-:W-:-:S02]  /*20e0*/  FMUL.FTZ R179, R11, R105 ;  /* 0x000000690bb37220 */ /* 0x000fc40000410000 */
[----:B--2---:R-:W-:-:S05]  /*20f0*/  FFMA.FTZ R92, R141, R187, R92 ;  /* 0x000000bb8d5c7223 */ /* 0x004fca000001005c */
[----:B------:R0:W-:Y:S04]  /*2100*/  STL [R1+0x70], R92 ;  /* 0x0000705c01007387 */ /* 0x0001e80000100800 */
[----:B------:R-:W-:Y:S01]  /*2110*/  STL [R1+0x110], R133 ;  /* 0x0001108501007387 */ /* 0x000fe20000100800 */
[----:B------:R-:W-:-:S03]  /*2120*/  FADD.FTZ R94, R142, R94 ;  /* 0x0000005e8e5e7221 */ /* 0x000fc60000010000 */
[----:B0-----:R-:W2:Y:S04]  /*2130*/  LDL.LU R92, [R1+0x80] ;  /* 0x00008000015c7983 */ /* 0x001ea80000300800 */
[----:B------:R0:W-:Y:S01]  /*2140*/  STL [R1+0x11c], R94 ;  /* 0x00011c5e01007387 */ /* 0x0001e20000100800 */
[----:B------:R-:W-:-:S03]  /*2150*/  FMUL.FTZ R190, R132, R141 ;  /* 0x0000008d84be7220 */ /* 0x000fc60000410000 */
[----:B0-----:R-:W2:Y:S01]  /*2160*/  LDL R94, [R1+0x14] ;  /* 0x00001400015e7983 */ /* 0x001ea20000100800 */
[----:B---3--:R-:W-:-:S05]  /*2170*/  FFMA.FTZ R93, R142, R189, R93 ;  /* 0x000000bd8e5d7223 */ /* 0x008fca000001005d */
[----:B------:R0:W-:Y:S01]  /*2180*/  STL [R1+0x7c], R93 ;  /* 0x00007c5d01007387 */ /* 0x0001e20000100800 */
[----:B----4-:R-:W-:-:S03]  /*2190*/  FADD.FTZ R129, R143, R129 ;  /* 0x000000818f817221 */ /* 0x010fc60000010000 */
[----:B0-----:R-:W3:Y:S04]  /*21a0*/  LDL.LU R93, [R1+0x12c] ;  /* 0x00012c00015d7983 */ /* 0x001ee80000300800 */
[----:B------:R-:W4:Y:S01]  /*21b0*/  LDL.LU R134, [R1+0x8c] ;  /* 0x00008c0001867983 */ /* 0x000f220000300800 */
[----:B------:R-:W-:-:S03]  /*21c0*/  FFMA.FTZ R128, R143, R191, R128 ;  /* 0x000000bf8f807223 */ /* 0x000fc60000010080 */
[----:B------:R-:W-:Y:S01]  /*21d0*/  STL [R1+0x118], R129 ;  /* 0x0001188101007387 */ /* 0x000fe20000100800 */
[----:B------:R-:W-:-:S03]  /*21e0*/  FMUL.FTZ R192, R131, R142 ;  /* 0x0000008e83c07220 */ /* 0x000fc60000410000 */
[----:B------:R-:W4:Y:S01]  /*21f0*/  LDL R133, [R1+0x18] ;  /* 0x0000180001857983 */ /* 0x000f220000100800 */
[----:B------:R-:W-:-:S03]  /*2200*/  FMUL.FTZ R193, R96, R143 ;  /* 0x0000008f60c17220 */ /* 0x000fc60000410000 */
[----:B------:R-:W4:Y:S04]  /*2210*/  LDL.LU R132, [R1+0x128] ;  /* 0x0001280001847983 */ /* 0x000f280000300800 */
[----:B------:R-:W-:Y:S04]  /*2220*/  STL [R1+0x78], R128 ;  /* 0x0000788001007387 */ /* 0x000fe80000100800 */
[----:B------:R-:W4:Y:S04]  /*2230*/  LDL.LU R96, [R1+0x88] ;  /* 0x0000880001607983 */ /* 0x000f280000300800 */
[----:B------:R-:W4:Y:S01]  /*2240*/  LDL R131, [R1+0x1c] ;  /* 0x00001c0001837983 */ /* 0x000f220000100800 */
[----:B------:R-:W-:-:S02]  /*2250*/  FADD.FTZ R95, R144, R95 ;  /* 0x0000005f905f7221 */ /* 0x000fc40000010000 */
[----:B------:R-:W-:-:S03]  /*2260*/  FFMA.FTZ R99, R144, R178, R99 ;  /* 0x000000b290637223 */ /* 0x000fc60000010063 */
[----:B------:R0:W-:Y:S04]  /*2270*/  STL [R1+0x124], R95 ;  /* 0x0001245f01007387 */ /* 0x0001e80000100800 */
[----:B0-----:R-:W4:Y:S04]  /*2280*/  LDL.LU R95, [R1+0x134] ;  /* 0x00013400015f7983 */ /* 0x001f280000300800 */
[----:B------:R-:W4:Y:S04]  /*2290*/  LDL.LU R129, [R1+0x94] ;  /* 0x0000940001817983 */ /* 0x000f280000300800 */
[----:B------:R-:W4:Y:S04]  /*22a0*/  LDL R105, [R1] ;  /* 0x0000000001697983 */ /* 0x000f280000100800 */
[----:B------:R-:W4:Y:S04]  /*22b0*/  LDL.LU R104, [R1+0x130] ;  /* 0x0001300001687983 */ /* 0x000f280000300800 */
[----:B------:R0:W-:Y:S04]  /*22c0*/  STL [R1+0x84], R99 ;  /* 0x0000846301007387 */ /* 0x0001e80000100800 */
[----:B------:R-:W4:Y:S04]  /*22d0*/  LDL.LU R101, [R1+0x90] ;  /* 0x0000900001657983 */ /* 0x000f280000300800 */
[----:B------:R-:W4:Y:S04]  /*22e0*/  LDL R103, [R1+0x4] ;  /* 0x0000040001677983 */ /* 0x000f280000100800 */
[----:B0-----:R-:W4:Y:S01]  /*22f0*/  LDL.LU R99, [R1+0x13c] ;  /* 0x00013c0001637983 */ /* 0x001f220000300800 */
[----:B------:R-:W-:-:S02]  /*2300*/  FMUL.FTZ R209, R180, R139 ;  /* 0x0000008bb4d17220 */ /* 0x000fc40000410000 */
[----:B------:R-:W-:Y:S02]  /*2310*/  FMUL.FTZ R208, R183, R138 ;  /* 0x0000008ab7d07220 */ /* 0x000fe40000410000 */
[C---:B------:R-:W-:Y:S02]  /*2320*/  FMUL.FTZ R181, R11.reuse, R106 ;  /* 0x0000006a0bb57220 */ /* 0x040fe40000410000 */
[C---:B------:R-:W-:Y:S02]  /*2330*/  FMUL.FTZ R183, R11.reuse, R107 ;  /* 0x0000006b0bb77220 */ /* 0x040fe40000410000 */
[----:B------:R-:W-:Y:S02]  /*2340*/  FMUL.FTZ R142, R11, R108 ;  /* 0x0000006c0b8e7220 */ /* 0x000fe40000410000 */
[----:B------:R-:W-:-:S05]  /*2350*/  FADD.FTZ R97, R145, R97 ;  /* 0x0000006191617221 */ /* 0x000fca0000010000 */
[----:B------:R-:W-:Y:S04]  /*2360*/  STL [R1+0x120], R97 ;  /* 0x0001206101007387 */ /* 0x000fe80000100800 */
[----:B------:R-:W4:Y:S04]  /*2370*/  LDL.LU R102, [R1+0x9c] ;  /* 0x00009c0001667983 */ /* 0x000f280000300800 */
[----:B------:R-:W4:Y:S01]  /*2380*/  LDL R100, [R1+0x8] ;  /* 0x0000080001647983 */ /* 0x000f220000100800 */
[----:B------:R-:W-:Y:S02]  /*2390*/  FMUL.FTZ R180, R98, R144 ;  /* 0x0000009062b47220 */ /* 0x000fe40000410000 */
[----:B--2---:R-:W-:-:S05]  /*23a0*/  FFMA.FTZ R92, R145, R179, R92 ;  /* 0x000000b3915c7223 */ /* 0x004fca000001005c */
[----:B------:R0:W-:Y:S04]  /*23b0*/  STL [R1+0x80], R92 ;  /* 0x0000805c01007387 */ /* 0x0001e80000100800 */
[----:B0-----:R-:W2:Y:S01]  /*23c0*/  LDL.LU R92, [R1+0x138] ;  /* 0x00013800015c7983 */ /* 0x001ea20000300800 */
[----:B------:R-:W-:-:S03]  /*23d0*/  FMUL.FTZ R182, R94, R145 ;  /* 0x000000915eb67220 */ /* 0x000fc60000410000 */
[----:B------:R-:W2:Y:S04]  /*23e0*/  LDL.LU R98, [R1+0x98] ;  /* 0x0000980001627983 */ /* 0x000ea80000300800 */
[----:B------:R-:W2:Y:S04]  /*23f0*/  LDL R97, [R1+0xc] ;  /* 0x00000c0001617983 */ /* 0x000ea80000100800 */
[----:B------:R-:W2:Y:S01]  /*2400*/  LDL.LU R94, [R1+0x144] ;  /* 0x00014400015e7983 */ /* 0x000ea20000300800 */
[----:B------:R-:W-:Y:S02]  /*2410*/  FMUL.FTZ R145, R11, R109 ;  /* 0x0000006d0b917220 */ /* 0x000fe40000410000 */
[----:B---3--:R-:W-:-:S05]  /*2420*/  FADD.FTZ R93, R146, R93 ;  /* 0x0000005d925d7221 */ /* 0x008fca0000010000 */
[----:B------:R0:W-:Y:S01]  /*2430*/  STL [R1+0x12c], R93 ;  /* 0x00012c5d01007387 */ /* 0x0001e20000100800 */
[----:B----4-:R-:W-:-:S03]  /*2440*/  FFMA.FTZ R134, R146, R181, R134 ;  /* 0x000000b592867223 */ /* 0x010fc60000010086 */
[----:B0-----:R-:W3:Y:S01]  /*2450*/  LDL.LU R93, [R1+0xa4] ;  /* 0x0000a400015d7983 */ /* 0x001ee20000300800 */
[----:B------:R-:W-:-:S03]  /*2460*/  FADD.FTZ R132, R147, R132 ;  /* 0x0000008493847221 */ /* 0x000fc60000010000 */
[----:B------:R-:W-:Y:S01]  /*2470*/  STL [R1+0x8c], R134 ;  /* 0x00008c8601007387 */ /* 0x000fe20000100800 */
[----:B------:R-:W-:-:S05]  /*2480*/  FFMA.FTZ R96, R147, R183, R96 ;  /* 0x000000b793607223 */ /* 0x000fca0000010060 */
[----:B------:R0:W-:Y:S04]  /*2490*/  STL [R1+0x88], R96 ;  /* 0x0000886001007387 */ /* 0x0001e80000100800 */
[----:B------:R-:W-:Y:S04]  /*24a0*/  STL [R1+0x128], R132 ;  /* 0x0001288401007387 */ /* 0x000fe80000100800 */
[----:B0-----:R-:W4:Y:S01]  /*24b0*/  LDL.LU R96, [R1+0x140] ;  /* 0x0001400001607983 */ /* 0x001f220000300800 */
[C---:B------:R-:W-:Y:S02]  /*24c0*/  FADD.FTZ R95, R148.reuse, R95 ;  /* 0x0000005f945f7221 */ /* 0x040fe40000010000 */
[----:B------:R-:W-:-:S03]  /*24d0*/  FFMA.FTZ R129, R148, R142, R129 ;  /* 0x0000008e94817223 */ /* 0x000fc60000010081 */
[----:B------:R0:W-:Y:S01]  /*24e0*/  STL [R1+0x134], R95 ;  /* 0x0001345f01007387 */ /* 0x0001e20000100800 */
[----:B------:R-:W-:-:S03]  /*24f0*/  FADD.FTZ R104, R149, R104 ;  /* 0x0000006895687221 */ /* 0x000fc60000010000 */
[----:B0-----:R-:W4:Y:S01]  /*2500*/  LDL.LU R95, [R1+0xa0] ;  /* 0x0000a000015f7983 */ /* 0x001f220000300800 */
[----:B------:R-:W-:-:S03]  /*2510*/  FFMA.FTZ R101, R149, R145, R101 ;  /* 0x0000009195657223 */ /* 0x000fc60000010065 */
[----:B------:R-:W-:Y:S04]  /*2520*/  STL [R1+0x94], R129 ;  /* 0x0000948101007387 */ /* 0x000fe80000100800 */
[----:B------:R0:W-:Y:S04]  /*2530*/  STL [R1+0x90], R101 ;  /* 0x0000906501007387 */ /* 0x0001e80000100800 */
[----:B------:R-:W-:Y:S04]  /*2540*/  STL [R1+0x130], R104 ;  /* 0x0001306801007387 */ /* 0x000fe80000100800 */
[----:B0-----:R-:W4:Y:S01]  /*2550*/  LDL.LU R101, [R1+0x14c] ;  /* 0x00014c0001657983 */ /* 0x001f220000300800 */
[----:B------:R-:W-:-:S02]  /*2560*/  FADD.FTZ R99, R150, R99 ;  /* 0x0000006396637221 */ /* 0x000fc40000010000 */
[----:B------:R-:W-:Y:S02]  /*2570*/  FMUL.FTZ R185, R131, R147 ;  /* 0x0000009383b97220 */ /* 0x000fe40000410000 */
[----:B------:R-:W-:Y:S01]  /*2580*/  FMUL.FTZ R147, R11, R110 ;  /* 0x0000006e0b937220 */ /* 0x000fe20000410000 */
[----:B------:R0:W-:Y:S01]  /*2590*/  STL [R1+0x13c], R99 ;  /* 0x00013c6301007387 */ /* 0x0001e20000100800 */
[----:B------:R-:W-:Y:S01]  /*25a0*/  MOV R128, R184 ;  /* 0x000000b800807202 */ /* 0x000fe20000000f00 */
[----:B------:R-:W-:Y:S02]  /*25b0*/  FMUL.FTZ R184, R133, R146 ;  /* 0x0000009285b87220 */ /* 0x000fe40000410000 */
[----:B------:R-:W-:Y:S01]  /*25c0*/  FMUL.FTZ R146, R105, R148 ;  /* 0x0000009469927220 */ /* 0x000fe20000410000 */
[----:B0-----:R-:W4:Y:S01]  /*25d0*/  LDL.LU R99, [R1+0xac] ;  /* 0x0000ac0001637983 */ /* 0x001f220000300800 */
[----:B------:R-:W-:Y:S02]  /*25e0*/  FMUL.FTZ R148, R11, R111 ;  /* 0x0000006f0b947220 */ /* 0x000fe40000410000 */
[----:B------:R-:W-:-:S02]  /*25f0*/  FMUL.FTZ R149, R103, R149 ;  /* 0x0000009567957220 */ /* 0x000fc40000410000 */
[----:B------:R-:W-:Y:S02]  /*2600*/  FFMA.FTZ R102, R150, R147, R102 ;  /* 0x0000009396667223 */ /* 0x000fe40000010066 */
[----:B------:R-:W-:Y:S02]  /*2610*/  FMUL.FTZ R150, R100, R150 ;  /* 0x0000009664967220 */ /* 0x000fe40000410000 */
[----:B--2---:R-:W-:-:S05]  /*2620*/  FADD.FTZ R92, R151, R92 ;  /* 0x0000005c975c7221 */ /* 0x004fca0000010000 */
[----:B------:R0:W-:Y:S01]  /*2630*/  STL [R1+0x138], R92 ;  /* 0x0001385c01007387 */ /* 0x0001e20000100800 */
[----:B------:R-:W-:-:S03]  /*2640*/  FFMA.FTZ R98, R151, R148, R98 ;  /* 0x0000009497627223 */ /* 0x000fc60000010062 */
[----:B------:R1:W-:Y:S01]  /*2650*/  STL [R1+0x9c], R102 ;  /* 0x00009c6601007387 */ /* 0x0003e20000100800 */
[C---:B------:R-:W-:Y:S02]  /*2660*/  FADD.FTZ R94, R152.reuse, R94 ;  /* 0x0000005e985e7221 */ /* 0x040fe40000010000 */
[----:B0-----:R-:W-:Y:S01]  /*2670*/  FMUL.FTZ R92, R11, R112 ;  /* 0x000000700b5c7220 */ /* 0x001fe20000410000 */
[----:B-1----:R-:W2:Y:S04]  /*2680*/  LDL.LU R102, [R1+0x148] ;  /* 0x0001480001667983 */ /* 0x002ea80000300800 */
[----:B------:R-:W-:Y:S04]  /*2690*/  STL [R1+0x98], R98 ;  /* 0x0000986201007387 */ /* 0x000fe80000100800 */
[----:B------:R-:W2:Y:S04]  /*26a0*/  LDL.LU R100, [R1+0xa8] ;  /* 0x0000a80001647983 */ /* 0x000ea80000300800 */
[----:B------:R-:W2:Y:S04]  /*26b0*/  LDL.LU R104, [R1+0x154] ;  /* 0x0001540001687983 */ /* 0x000ea80000300800 */
[----:B------:R0:W-:Y:S01]  /*26c0*/  STL [R1+0x144], R94 ;  /* 0x0001445e01007387 */ /* 0x0001e20000100800 */
[----:B---3--:R-:W-:-:S05]  /*26d0*/  FFMA.FTZ R93, R152, R92, R93 ;  /* 0x0000005c985d7223 */ /* 0x008fca000001005d */
[----:B------:R-:W-:Y:S04]  /*26e0*/  STL [R1+0xa4], R93 ;  /* 0x0000a45d01007387 */ /* 0x000fe80000100800 */
[----:B------:R-:W3:Y:S01]  /*26f0*/  LDL.LU R103, [R1+0xb4] ;  /* 0x0000b40001677983 */ /* 0x000ee20000300800 */
[----:B0-----:R-:W-:Y:S02]  /*2700*/  FMUL.FTZ R94, R11, R113 ;  /* 0x000000710b5e7220 */ /* 0x001fe40000410000 */
[----:B----4-:R-:W-:-:S05]  /*2710*/  FADD.FTZ R96, R153, R96 ;  /* 0x0000006099607221 */ /* 0x010fca0000010000 */
[----:B------:R-:W-:Y:S04]  /*2720*/  STL [R1+0x140], R96 ;  /* 0x0001406001007387 */ /* 0x000fe80000100800 */
[----:B------:R-:W4:Y:S04]  /*2730*/  LDL.LU R109, [R1+0x150] ;  /* 0x00015000016d7983 */ /* 0x000f280000300800 */
[----:B------:R-:W4:Y:S01]  /*2740*/  LDL.LU R108, [R1+0xb0] ;  /* 0x0000b000016c7983 */ /* 0x000f220000300800 */
[----:B------:R-:W-:-:S05]  /*2750*/  FFMA.FTZ R95, R153, R94, R95 ;  /* 0x0000005e995f7223 */ /* 0x000fca000001005f */
[----:B------:R0:W-:Y:S01]  /*2760*/  STL [R1+0xa0], R95 ;  /* 0x0000a05f01007387 */ /* 0x0001e20000100800 */
[----:B------:R-:W-:-:S05]  /*2770*/  FADD.FTZ R101, R154, R101 ;  /* 0x000000659a657221 */ /* 0x000fca0000010000 */
[----:B------:R1:W-:Y:S04]  /*2780*/  STL [R1+0x14c], R101 ;  /* 0x00014c6501007387 */ /* 0x0003e80000100800 */
[----:B------:R-:W4:Y:S04]  /*2790*/  LDL.LU R107, [R1+0x15c] ;  /* 0x00015c00016b7983 */ /* 0x000f280000300800 */
[----:B------:R-:W4:Y:S01]  /*27a0*/  LDL.LU R106, [R1+0xbc] ;  /* 0x0000bc00016a7983 */ /* 0x000f220000300800 */
[----:B------:R-:W-:Y:S02]  /*27b0*/  FMUL.FTZ R151, R97, R151 ;  /* 0x0000009761977220 */ /* 0x000fe40000410000 */
[----:B------:R-:W-:-:S02]  /*27c0*/  FADD.FTZ R98, RZ, R221 ;  /* 0x000000ddff627221 */ /* 0x000fc40000010000 */
[----:B------:R-:W-:Y:S02]  /*27d0*/  FFMA.FTZ R97, R211, R221, RZ ;  /* 0x000000ddd3617223 */ /* 0x000fe400000100ff */
[----:B0-----:R-:W-:Y:S02]  /*27e0*/  FMUL.FTZ R95, R11, R114 ;  /* 0x000000720b5f7220 */ /* 0x001fe40000410000 */
[----:B------:R-:W-:Y:S02]  /*27f0*/  FADD.FTZ R98, R98, R223 ;  /* 0x000000df62627221 */ /* 0x000fe40000010000 */
[----:B------:R-:W-:Y:S02]  /*2800*/  FFMA.FTZ R97, R210, R223, R97 ;  /* 0x000000dfd2617223 */ /* 0x000fe40000010061 */
[----:B------:R-:W-:Y:S02]  /*2810*/  FFMA.FTZ R99, R154, R95, R99 ;  /* 0x0000005f9a637223 */ /* 0x000fe40000010063 */
[----:B------:R-:W-:-:S02]  /*2820*/  FADD.FTZ R98, R98, R224 ;  /* 0x000000e062627221 */ /* 0x000fc40000010000 */
[----:B------:R-:W-:Y:S01]  /*2830*/  FFMA.FTZ R97, R220, R224, R97 ;  /* 0x000000e0dc617223 */ /* 0x000fe20000010061 */
[----:B------:R0:W-:Y:S01]  /*2840*/  STL [R1+0xac], R99 ;  /* 0x0000ac6301007387 */ /* 0x0001e20000100800 */
[----:B------:R-:W-:-:S04]  /*2850*/  FADD.FTZ R98, R98, R225 ;  /* 0x000000e162627221 */ /* 0x000fc80000010000 */
[----:B-1----:R-:W-:Y:S02]  /*2860*/  FADD.FTZ R101, R98, R205 ;  /* 0x000000cd62657221 */ /* 0x002fe40000010000 */
[----:B0-----:R-:W-:Y:S02]  /*2870*/  FFMA.FTZ R99, R222, R225, R97 ;  /* 0x000000e1de637223 */ /* 0x001fe40000010061 */
[----:B------:R-:W-:Y:S02]  /*2880*/  FMUL.FTZ R98, R11, R115 ;  /* 0x000000730b627220 */ /* 0x000fe40000410000 */
[----:B------:R-:W-:Y:S02]  /*2890*/  FFMA.FTZ R99, R194, R205, R99 ;  /* 0x000000cdc2637223 */ /* 0x000fe40000010063 */
[----:B------:R-:W-:-:S04]  /*28a0*/  FADD.FTZ R101, R101, R207 ;  /* 0x000000cf65657221 */ /* 0x000fc80000010000 */
[----:B------:R-:W-:Y:S02]  /*28b0*/  FADD.FTZ R101, R101, R208 ;  /* 0x000000d065657221 */ /* 0x000fe40000010000 */
[----:B--2---:R-:W-:-:S05]  /*28c0*/  FADD.FTZ R102, R155, R102 ;  /* 0x000000669b667221 */ /* 0x004fca0000010000 */
[----:B------:R0:W-:Y:S01]  /*28d0*/  STL [R1+0x148], R102 ;  /* 0x0001486601007387 */ /* 0x0001e20000100800 */
[----:B------:R-:W-:Y:S02]  /*28e0*/  FFMA.FTZ R100, R155, R98, R100 ;  /* 0x000000629b647223 */ /* 0x000fe40000010064 */
[----:B0-----:R-:W-:Y:S02]  /*28f0*/  FFMA.FTZ R102, R195, R207, R99 ;  /* 0x000000cfc3667223 */ /* 0x001fe40000010063 */
[----:B------:R-:W-:Y:S02]  /*2900*/  FMUL.FTZ R99, R11, R116 ;  /* 0x000000740b637220 */ /* 0x000fe40000410000 */
[----:B------:R-:W-:Y:S01]  /*2910*/  FADD.FTZ R104, R156, R104 ;  /* 0x000000689c687221 */ /* 0x000fe20000010000 */
[----:B------:R-:W-:Y:S01]  /*2920*/  STL [R1+0xa8], R100 ;  /* 0x0000a86401007387 */ /* 0x000fe20000100800 */
[----:B------:R-:W-:-:S03]  /*2930*/  FFMA.FTZ R102, R204, R208, R102 ;  /* 0x000000d0cc667223 */ /* 0x000fc60000010066 */
[----:B------:R-:W2:Y:S04]  /*2940*/  LDL.LU R111, [R1+0x158] ;  /* 0x00015800016f7983 */ /* 0x000ea80000300800 */
[----:B------:R-:W2:Y:S01]  /*2950*/  LDL.LU R110, [R1+0xb8] ;  /* 0x0000b800016e7983 */ /* 0x000ea20000300800 */
[----:B---3--:R-:W-:-:S03]  /*2960*/  FFMA.FTZ R103, R156, R99, R103 ;  /* 0x000000639c677223 */ /* 0x008fc60000010067 */
[----:B------:R0:W-:Y:S04]  /*2970*/  STL [R1+0x154], R104 ;  /* 0x0001546801007387 */ /* 0x0001e80000100800 */
[----:B------:R1:W-:Y:S01]  /*2980*/  STL [R1+0xb4], R103 ;  /* 0x0000b46701007387 */ /* 0x0003e20000100800 */
[----:B0-----:R-:W-:Y:S02]  /*2990*/  FFMA.FTZ R104, R206, R209, R102 ;  /* 0x000000d1ce687223 */ /* 0x001fe40000010066 */
[----:B-1----:R-:W-:Y:S02]  /*29a0*/  FADD.FTZ R103, R101, R209 ;  /* 0x000000d165677221 */ /* 0x002fe40000010000 */
[----:B------:R-:W-:Y:S02]  /*29b0*/  FMUL.FTZ R102, R11, R117 ;  /* 0x000000750b667220 */ /* 0x000fe40000410000 */
[----:B------:R-:W-:-:S02]  /*29c0*/  FADD.FTZ R103, R103, R188 ;  /* 0x000000bc67677221 */ /* 0x000fc40000010000 */
[----:B------:R-:W-:Y:S02]  /*29d0*/  FFMA.FTZ R105, R186, R188, R104 ;  /* 0x000000bcba697223 */ /* 0x000fe40000010068 */
[----:B------:R-:W-:Y:S02]  /*29e0*/  FADD.FTZ R104, R103, R190 ;  /* 0x000000be67687221 */ /* 0x000fe40000010000 */
[----:B----4-:R-:W-:Y:S02]  /*29f0*/  FADD.FTZ R109, R157, R109 ;  /* 0x0000006d9d6d7221 */ /* 0x010fe40000010000 */
[----:B------:R-:W-:Y:S02]  /*2a00*/  FMUL.FTZ R103, R11, R118 ;  /* 0x000000760b677220 */ /* 0x000fe40000410000 */
[----:B------:R-:W-:Y:S01]  /*2a10*/  FFMA.FTZ R108, R157, R102, R108 ;  /* 0x000000669d6c7223 */ /* 0x000fe2000001006c */
[----:B------:R0:W-:Y:S04]  /*2a20*/  STL [R1+0x150], R109 ;  /* 0x0001506d01007387 */ /* 0x0001e80000100800 */
[----:B0-----:R-:W3:Y:S04]  /*2a30*/  LDL.LU R109, [R1+0x164] ;  /* 0x00016400016d7983 */ /* 0x001ee80000300800 */
[----:B------:R0:W-:Y:S04]  /*2a40*/  STL [R1+0xb0], R108 ;  /* 0x0000b06c01007387 */ /* 0x0001e80000100800 */
[----:B0-----:R-:W4:Y:S01]  /*2a50*/  LDL.LU R108, [R1+0xc4] ;  /* 0x0000c400016c7983 */ /* 0x001f220000300800 */
[----:B------:R-:W-:-:S02]  /*2a60*/  FADD.FTZ R107, R158, R107 ;  /* 0x0000006b9e6b7221 */ /* 0x000fc40000010000 */
[----:B------:R-:W-:-:S03]  /*2a70*/  FFMA.FTZ R106, R158, R103, R106 ;  /* 0x000000679e6a7223 */ /* 0x000fc6000001006a */
[----:B------:R0:W-:Y:S04]  /*2a80*/  STL [R1+0x15c], R107 ;  /* 0x00015c6b01007387 */ /* 0x0001e80000100800 */
[----:B0-----:R-:W4:Y:S04]  /*2a90*/  LDL.LU R107, [R1+0x160] ;  /* 0x00016000016b7983 */ /* 0x001f280000300800 */
[----:B------:R0:W-:Y:S04]  /*2aa0*/  STL [R1+0xbc], R106 ;  /* 0x0000bc6a01007387 */ /* 0x0001e80000100800 */
[----:B0-----:R-:W4:Y:S01]  /*2ab0*/  LDL.LU R106, [R1+0xc0] ;  /* 0x0000c000016a7983 */ /* 0x001f220000300800 */
[C---:B------:R-:W-:Y:S01]  /*2ac0*/  FMUL.FTZ R118, R11.reuse, R119 ;  /* 0x000000770b767220 */ /* 0x040fe20000410000 */
[----:B------:R-:W-:Y:S01]  /*2ad0*/  MOV R132, R128 ;  /* 0x0000008000847202 */ /* 0x000fe20000000f00 */
[----:B------:R-:W-:Y:S01]  /*2ae0*/  FMUL.FTZ R119, R11, R227 ;  /* 0x000000e30b777220 */ /* 0x000fe20000410000 */
[----:B------:R-:W-:-:S02]  /*2af0*/  MOV R128, R123 ;  /* 0x0000007b00807202 */ /* 0x000fc40000000f00 */
[----:B------:R-:W-:Y:S01]  /*2b00*/  MOV R123, R122 ;  /* 0x0000007a007b7202 */ /* 0x000fe20000000f00 */
[----:B------:R-:W-:Y:S02]  /*2b10*/  FMUL.FTZ R122, R11, R252 ;  /* 0x000000fc0b7a7220 */ /* 0x000fe40000410000 */
[C---:B--2---:R-:W-:Y:S02]  /*2b20*/  FADD.FTZ R111, R159.reuse, R111 ;  /* 0x0000006f9f6f7221 */ /* 0x044fe40000010000 */
[----:B------:R-:W-:-:S03]  /*2b30*/  FFMA.FTZ R110, R159, R118, R110 ;  /* 0x000000769f6e7223 */ /* 0x000fc6000001006e */
[----:B------:R0:W-:Y:S04]  /*2b40*/  STL [R1+0x158], R111 ;  /* 0x0001586f01007387 */ /* 0x0001e80000100800 */
[----:B0-----:R-:W2:Y:S04]  /*2b50*/  LDL.LU R111, [R1+0x16c] ;  /* 0x00016c00016f7983 */ /* 0x001ea80000300800 */
[----:B------:R0:W-:Y:S04]  /*2b60*/  STL [R1+0xb8], R110 ;  /* 0x0000b86e01007387 */ /* 0x0001e80000100800 */
[----:B0-----:R-:W2:Y:S01]  /*2b70*/  LDL.LU R110, [R1+0xcc] ;  /* 0x0000cc00016e7983 */ /* 0x001ea20000300800 */
[----:B---3--:R-:W-:-:S05]  /*2b80*/  FADD.FTZ R109, R160, R109 ;  /* 0x0000006da06d7221 */ /* 0x008fca0000010000 */
[----:B------:R0:W-:Y:S01]  /*2b90*/  STL [R1+0x164], R109 ;  /* 0x0001646d01007387 */ /* 0x0001e20000100800 */
[----:B----4-:R-:W-:-:S03]  /*2ba0*/  FFMA.FTZ R108, R160, R119, R108 ;  /* 0x00000077a06c7223 */ /* 0x010fc6000001006c */
[----:B0-----:R-:W3:Y:S04]  /*2bb0*/  LDL.LU R109, [R1+0x168] ;  /* 0x00016800016d7983 */ /* 0x001ee80000300800 */
[----:B------:R0:W-:Y:S04]  /*2bc0*/  STL [R1+0xc4], R108 ;  /* 0x0000c46c01007387 */ /* 0x0001e80000100800 */
[----:B0-----:R-:W4:Y:S01]  /*2bd0*/  LDL.LU R108, [R1+0xc8] ;  /* 0x0000c800016c7983 */ /* 0x001f220000300800 */
[----:B------:R-:W-:-:S05]  /*2be0*/  FADD.FTZ R107, R161, R107 ;  /* 0x0000006ba16b7221 */ /* 0x000fca0000010000 */
[----:B------:R0:W-:Y:S01]  /*2bf0*/  STL [R1+0x160], R107 ;  /* 0x0001606b01007387 */ /* 0x0001e20000100800 */
[----:B------:R-:W-:-:S05]  /*2c00*/  FFMA.FTZ R106, R161, R122, R106 ;  /* 0x0000007aa16a7223 */ /* 0x000fca000001006a */
[----:B------:R1:W-:Y:S04]  /*2c10*/  STL [R1+0xc0], R106 ;  /* 0x0000c06a01007387 */ /* 0x0003e80000100800 */
[----:B0-----:R-:W4:Y:S04]  /*2c20*/  LDL.LU R107, [R1+0x174] ;  /* 0x00017400016b7983 */ /* 0x001f280000300800 */
[----:B-1----:R-:W4:Y:S01]  /*2c30*/  LDL.LU R106, [R1+0xd4] ;  /* 0x0000d400016a7983 */ /* 0x002f220000300800 */
[----:B------:R-:W-:Y:S01]  /*2c40*/  MOV R131, R126 ;  /* 0x0000007e00837202 */ /* 0x000fe20000000f00 */
[----:B------:R-:W-:Y:S01]  /*2c50*/  FMUL.FTZ R123, R11, R123 ;  /* 0x0000007b0b7b7220 */ /* 0x000fe20000410000 */
[----:B------:R-:W-:-:S05]  /*2c60*/  MOV R126, R121 ;  /* 0x00000079007e7202 */ /* 0x000fca0000000f00 */
[C---:B------:R-:W-:Y:S02]  /*2c70*/  FMUL.FTZ R126, R11.reuse, R126 ;  /* 0x0000007e0b7e7220 */ /* 0x040fe40000410000 */
[----:B------:R-:W-:Y:S02]  /*2c80*/  FMUL.FTZ R128, R11, R128 ;  /* 0x000000800b807220 */ /* 0x000fe40000410000 */
[----:B--2---:R-:W-:-:S05]  /*2c90*/  FADD.FTZ R111, R162, R111 ;  /* 0x0000006fa26f7221 */ /* 0x004fca0000010000 */
[----:B------:R0:W-:Y:S01]  /*2ca0*/  STL [R1+0x16c], R111 ;  /* 0x00016c6f01007387 */ /* 0x0001e20000100800 */
[----:B------:R-:W-:-:S03]  /*2cb0*/  FFMA.FTZ R110, R162, R123, R110 ;  /* 0x0000007ba26e7223 */ /* 0x000fc6000001006e */
        /* <DEDUP_REMOVED lines=9> */
[C---:B------:R-:W-:Y:S02]  /*2d50*/  FADD.FTZ R107, R164.reuse, R107 ;  /* 0x0000006ba46b7221 */ /* 0x040fe40000010000 */
[----:B------:R-:W-:-:S03]  /*2d60*/  FFMA.FTZ R106, R164, R128, R106 ;  /* 0x00000080a46a7223 */ /* 0x000fc6000001006a */
[----:B------:R0:W-:Y:S04]  /*2d70*/  STL [R1+0x174], R107 ;  /* 0x0001746b01007387 */ /* 0x0001e80000100800 */
[----:B0-----:R-:W4:Y:S04]  /*2d80*/  LDL.LU R107, [R1+0x178] ;  /* 0x00017800016b7983 */ /* 0x001f280000300800 */
[----:B------:R0:W-:Y:S04]  /*2d90*/  STL [R1+0xd4], R106 ;  /* 0x0000d46a01007387 */ /* 0x0001e80000100800 */
[----:B0-----:R-:W4:Y:S01]  /*2da0*/  LDL.LU R106, [R1+0xd8] ;  /* 0x0000d800016a7983 */ /* 0x001f220000300800 */
[----:B------:R-:W-:-:S02]  /*2db0*/  MOV R129, R120 ;  /* 0x0000007800817202 */ /* 0x000fc40000000f00 */
[----:B------:R-:W-:Y:S01]  /*2dc0*/  MOV R134, R132 ;  /* 0x0000008400867202 */ /* 0x000fe20000000f00 */
[----:B------:R-:W-:Y:S01]  /*2dd0*/  FMUL.FTZ R131, R11, R131 ;  /* 0x000000830b837220 */ /* 0x000fe20000410000 */
[----:B------:R-:W-:Y:S01]  /*2de0*/  MOV R132, R129 ;  /* 0x0000008100847202 */ /* 0x000fe20000000f00 */
[----:B------:R-:W4:Y:S01]  /*2df0*/  LDL.LU R113, [R1+0x184] ;  /* 0x0001840001717983 */ /* 0x000f220000300800 */
[----:B------:R-:W-:-:S05]  /*2e00*/  MOV R129, R125 ;  /* 0x0000007d00817202 */ /* 0x000fca0000000f00 */
[C---:B------:R-:W-:Y:S02]  /*2e10*/  FMUL.FTZ R129, R11.reuse, R129 ;  /* 0x000000810b817220 */ /* 0x040fe40000410000 */
[----:B------:R-:W-:Y:S02]  /*2e20*/  FMUL.FTZ R134, R11, R134 ;  /* 0x000000860b867220 */ /* 0x000fe40000410000 */
[----:B--2---:R-:W-:-:S05]  /*2e30*/  FADD.FTZ R111, R165, R111 ;  /* 0x0000006fa56f7221 */ /* 0x004fca0000010000 */
[----:B------:R0:W-:Y:S04]  /*2e40*/  STL [R1+0x170], R111 ;  /* 0x0001706f01007387 */ /* 0x0001e80000100800 */
[----:B------:R-:W2:Y:S01]  /*2e50*/  LDL.LU R112, [R1+0xe4] ;  /* 0x0000e40001707983 */ /* 0x000ea20000300800 */
[----:B------:R-:W-:-:S05]  /*2e60*/  FFMA.FTZ R110, R165, R129, R110 ;  /* 0x00000081a56e7223 */ /* 0x000fca000001006e */
[----:B------:R1:W-:Y:S04]  /*2e70*/  STL [R1+0xd0], R110 ;  /* 0x0000d06e01007387 */ /* 0x0003e80000100800 */
[----:B0-----:R-:W2:Y:S04]  /*2e80*/  LDL.LU R111, [R1+0x180] ;  /* 0x00018000016f7983 */ /* 0x001ea80000300800 */
[----:B-1----:R-:W2:Y:S01]  /*2e90*/  LDL.LU R110, [R1+0xe0] ;  /* 0x0000e000016e7983 */ /* 0x002ea20000300800 */
[----:B---3--:R-:W-:-:S05]  /*2ea0*/  FADD.FTZ R109, R166, R109 ;  /* 0x0000006da66d7221 */ /* 0x008fca0000010000 */
[----:B------:R0:W-:Y:S01]  /*2eb0*/  STL [R1+0x17c], R109 ;  /* 0x00017c6d01007387 */ /* 0x0001e20000100800 */
[----:B----4-:R-:W-:-:S05]  /*2ec0*/  FFMA.FTZ R108, R166, R131, R108 ;  /* 0x00000083a66c7223 */ /* 0x010fca000001006c */
[----:B------:R1:W-:Y:S04]  /*2ed0*/  STL [R1+0xdc], R108 ;  /* 0x0000dc6c01007387 */ /* 0x0003e80000100800 */
[----:B0-----:R-:W3:Y:S04]  /*2ee0*/  LDL.LU R109, [R1+0x18c] ;  /* 0x00018c00016d7983 */ /* 0x001ee80000300800 */
[----:B-1----:R-:W4:Y:S01]  /*2ef0*/  LDL.LU R108, [R1+0xec] ;  /* 0x0000ec00016c7983 */ /* 0x002f220000300800 */
[----:B------:R-:W-:-:S05]  /*2f00*/  FADD.FTZ R107, R167, R107 ;  /* 0x0000006ba76b7221 */ /* 0x000fca0000010000 */
[----:B------:R0:W-:Y:S01]  /*2f10*/  STL [R1+0x178], R107 ;  /* 0x0001786b01007387 */ /* 0x0001e20000100800 */
[----:B------:R-:W-:-:S03]  /*2f20*/  FFMA.FTZ R106, R167, R134, R106 ;  /* 0x00000086a76a7223 */ /* 0x000fc6000001006a */
[----:B0-----:R-:W4:Y:S04]  /*2f30*/  LDL.LU R107, [R1+0x188] ;  /* 0x00018800016b7983 */ /* 0x001f280000300800 */
[----:B------:R0:W-:Y:S04]  /*2f40*/  STL [R1+0xd8], R106 ;  /* 0x0000d86a01007387 */ /* 0x0001e80000100800 */
[----:B0-----:R-:W4:Y:S01]  /*2f50*/  LDL.LU R106, [R1+0xe8] ;  /* 0x0000e800016a7983 */ /* 0x001f220000300800 */
        /* <DEDUP_REMOVED lines=45> */
[----:B------:R-:W-:Y:S01]  /*3230*/  FFMA.FTZ R105, R118, R120, R105 ;  /* 0x0000007876697223 */ /* 0x000fe20000010069 */
[----:B------:R-:W-:Y:S01]  /*3240*/  MOV R133, R124 ;  /* 0x0000007c00857202 */ /* 0x000fe20000000f00 */
[----:B------:R-:W-:Y:S01]  /*3250*/  FMUL.FTZ R124, R241, R161 ;  /* 0x000000a1f17c7220 */ /* 0x000fe20000410000 */
[----:B------:R-:W-:Y:S01]  /*3260*/  MOV R136, R132 ;  /* 0x0000008400887202 */ /* 0x000fe20000000f00 */
[----:B------:R-:W-:Y:S01]  /*3270*/  FADD.FTZ R104, R104, R121 ;  /* 0x0000007968687221 */ /* 0x000fe20000010000 */
[----:B------:R-:W-:Y:S01]  /*3280*/  MOV R135, R130 ;  /* 0x0000008200877202 */ /* 0x000fe20000000f00 */
[----:B------:R-:W-:Y:S01]  /*3290*/  FFMA.FTZ R105, R119, R121, R105 ;  /* 0x0000007977697223 */ /* 0x000fe20000010069 */
[----:B------:R-:W-:Y:S01]  /*32a0*/  MOV R137, R127 ;  /* 0x0000007f00897202 */ /* 0x000fe20000000f00 */
[----:B------:R-:W-:Y:S01]  /*32b0*/  FMUL.FTZ R125, R242, R162 ;  /* 0x000000a2f27d7220 */ /* 0x000fe20000410000 */
[----:B------:R-:W-:Y:S01]  /*32c0*/  MOV R139, R133 ;  /* 0x00000085008b7202 */ /* 0x000fe20000000f00 */
[----:B------:R-:W-:Y:S01]  /*32d0*/  FADD.FTZ R104, R104, R124 ;  /* 0x0000007c68687221 */ /* 0x000fe20000010000 */
[----:B------:R-:W-:Y:S01]  /*32e0*/  MOV R141, R135 ;  /* 0x00000087008d7202 */ /* 0x000fe20000000f00 */
[----:B------:R-:W-:-:S02]  /*32f0*/  FFMA.FTZ R105, R122, R124, R105 ;  /* 0x0000007c7a697223 */ /* 0x000fc40000010069 */
[C---:B------:R-:W-:Y:S02]  /*3300*/  FMUL.FTZ R136, R11.reuse, R136 ;  /* 0x000000880b887220 */ /* 0x040fe40000410000 */
[----:B------:R-:W-:Y:S02]  /*3310*/  FMUL.FTZ R137, R11, R137 ;  /* 0x000000890b897220 */ /* 0x000fe40000410000 */
[----:B------:R-:W-:Y:S02]  /*3320*/  FADD.FTZ R113, R168, R113 ;  /* 0x00000071a8717221 */ /* 0x000fe40000010000 */
[----:B------:R-:W-:Y:S02]  /*3330*/  FMUL.FTZ R127, R243, R163 ;  /* 0x000000a3f37f7220 */ /* 0x000fe40000410000 */
[----:B------:R-:W-:Y:S02]  /*3340*/  FADD.FTZ R104, R104, R125 ;  /* 0x0000007d68687221 */ /* 0x000fe40000010000 */
[----:B------:R-:W-:-:S02]  /*3350*/  FFMA.FTZ R105, R123, R125, R105 ;  /* 0x0000007d7b697223 */ /* 0x000fc40000010069 */
[C---:B------:R-:W-:Y:S02]  /*3360*/  FMUL.FTZ R139, R11.reuse, R139 ;  /* 0x0000008b0b8b7220 */ /* 0x040fe40000410000 */
[----:B------:R-:W-:Y:S01]  /*3370*/  FMUL.FTZ R141, R11, R141 ;  /* 0x0000008d0b8d7220 */ /* 0x000fe20000410000 */
[----:B------:R-:W-:Y:S01]  /*3380*/  STL [R1+0x184], R113 ;  /* 0x0001847101007387 */ /* 0x000fe20000100800 */
        /* <DEDUP_REMOVED lines=18> */
[----:B--2---:R-:W-:-:S05]  /*34b0*/  FFMA.FTZ R112, R168, R136, R112 ;  /* 0x00000088a8707223 */ /* 0x004fca0000010070 */
[----:B------:R-:W-:Y:S01]  /*34c0*/  STL [R1+0xe4], R112 ;  /* 0x0000e47001007387 */ /* 0x000fe20000100800 */
[C---:B------:R-:W-:Y:S02]  /*34d0*/  FADD.FTZ R111, R169.reuse, R111 ;  /* 0x0000006fa96f7221 */ /* 0x040fe40000010000 */
[----:B------:R-:W-:-:S03]  /*34e0*/  FFMA.FTZ R110, R169, R137, R110 ;  /* 0x00000089a96e7223 */ /* 0x000fc6000001006e */
[----:B------:R-:W-:Y:S04]  /*34f0*/  STL [R1+0x180], R111 ;  /* 0x0001806f01007387 */ /* 0x000fe80000100800 */
[----:B------:R-:W-:Y:S01]  /*3500*/  STL [R1+0xe0], R110 ;  /* 0x0000e06e01007387 */ /* 0x000fe20000100800 */
[----:B------:R-:W-:Y:S02]  /*3510*/  FMUL.FTZ R143, R234, R170 ;  /* 0x000000aaea8f7220 */ /* 0x000fe40000410000 */
[----:B------:R-:W-:Y:S02]  /*3520*/  FADD.FTZ R104, R104, R140 ;  /* 0x0000008c68687221 */ /* 0x000fe40000010000 */
[----:B------:R-:W-:Y:S02]  /*3530*/  FFMA.FTZ R105, R137, R140, R105 ;  /* 0x0000008c89697223 */ /* 0x000fe40000010069 */
[----:B------:R-:W-:-:S02]  /*3540*/  FMUL.FTZ R144, R235, R171 ;  /* 0x000000abeb907220 */ /* 0x000fc40000410000 */
[----:B------:R-:W-:Y:S02]  /*3550*/  FADD.FTZ R104, R104, R143 ;  /* 0x0000008f68687221 */ /* 0x000fe40000010000 */
[C---:B---3--:R-:W-:Y:S02]  /*3560*/  FADD.FTZ R109, R170.reuse, R109 ;  /* 0x0000006daa6d7221 */ /* 0x048fe40000010000 */
[----:B----4-:R-:W-:-:S03]  /*3570*/  FFMA.FTZ R108, R170, R139, R108 ;  /* 0x0000008baa6c7223 */ /* 0x010fc6000001006c */
[----:B------:R-:W-:Y:S04]  /*3580*/  STL [R1+0x18c], R109 ;  /* 0x00018c6d01007387 */ /* 0x000fe80000100800 */
[----:B------:R-:W-:Y:S01]  /*3590*/  STL [R1+0xec], R108 ;  /* 0x0000ec6c01007387 */ /* 0x000fe20000100800 */
[----:B------:R-:W-:Y:S02]  /*35a0*/  FFMA.FTZ R105, R139, R143, R105 ;  /* 0x0000008f8b697223 */ /* 0x000fe40000010069 */
[C---:B------:R-:W-:Y:S02]  /*35b0*/  FADD.FTZ R107, R171.reuse, R107 ;  /* 0x0000006bab6b7221 */ /* 0x040fe40000010000 */
[----:B------:R-:W-:-:S05]  /*35c0*/  FFMA.FTZ R106, R171, R141, R106 ;  /* 0x0000008dab6a7223 */ /* 0x000fca000001006a */
[----:B------:R0:W-:Y:S04]  /*35d0*/  STL [R1+0xe8], R106 ;  /* 0x0000e86a01007387 */ /* 0x0001e80000100800 */
[----:B------:R1:W-:Y:S04]  /*35e0*/  STL [R1+0x188], R107 ;  /* 0x0001886b01007387 */ /* 0x0003e80000100800 */
[----:B0-----:R-:W0:Y:S01]  /*35f0*/  S2R R106, SR_TID.X ;  /* 0x00000000006a7919 */ /* 0x001e220000002100 */
[----:B------:R-:W-:Y:S01]  /*3600*/  FADD.FTZ R108, R104, R144 ;  /* 0x00000090686c7221 */ /* 0x000fe20000010000 */
[----:B0-----:R-:W-:Y:S01]  /*3610*/  LOP3.LUT P1, RZ, R106, 0x1f, RZ, 0xc0, !PT ;  /* 0x0000001f6aff7812 */ /* 0x001fe2000782c0ff */
[----:B------:R-:W-:Y:S01]  /*3620*/  FFMA.FTZ R106, R141, R144, R105 ;  /* 0x000000908d6a7223 */ /* 0x000fe20000010069 */
[----:B------:R-:W-:Y:S09]  /*3630*/  BRA.DIV ~URZ, `(.L_x_13939) ;  /* 0x000039027f007947 */ /* 0x000ff2000b800000 */
[----:B-1----:R0:W1:Y:S02]  /*3640*/  SHFL.DOWN PT, R109, R108, 0x10, 0x1f ;  /* 0x0a001f006c6d7f89 */ /* 0x00206400000e0000 */
.L_x_13943:
        /* <DEDUP_REMOVED lines=18> */
.L_x_13944:
[----:B--2---:R-:W2:Y:S01]  /*3770*/  S2R R107, SR_TID.X ;  /* 0x00000000006b7919 */ /* 0x004ea20000002100 */
[----:B------:R-:W-:Y:S01]  /*3780*/  LOP3.LUT P3, RZ, R226, 0xff, RZ, 0xc0, !PT ;  /* 0x000000ffe2ff7812 */ /* 0x000fe2000786c0ff */
[----:B------:R-:W-:Y:S01]  /*3790*/  FADD.FTZ R104, R109, R108 ;  /* 0x0000006c6d687221 */ /* 0x000fe20000010000 */
[----:B------:R-:W-:Y:S01]  /*37a0*/  PLOP3.LUT P0, PT, PT, PT, PT, 0x80, 0x0 ;  /* 0x000000000000781c */ /* 0x000fe20003f0f070 */
[----:B------:R-:W3:Y:S01]  /*37b0*/  LDL.LU R252, [R1+0x224] ;  /* 0x0002240001fc7983 */ /* 0x000ee20000300800 */
[----:B------:R-:W-:Y:S01]  /*37c0*/  @!P1 PLOP3.LUT P0, PT, P3, PT, PT, 0x80, 0x0 ;  /* 0x000000000000981c */ /* 0x000fe20001f0f070 */
[----:B0-----:R-:W-:Y:S01]  /*37d0*/  FADD.FTZ R105, R105, R106 ;  /* 0x0000006a69697221 */ /* 0x001fe20000010000 */
[----:B------:R-:W-:Y:S01]  /*37e0*/  ULDC.U8 UR6, c[0x0][0x1f0] ;  /* 0x00007c0000067ab9 */ /* 0x000fe20000000000 */
[----:B------:R-:W-:Y:S01]  /*37f0*/  ISETP.NE.U32.AND P2, PT, RZ, c[0x0][0x258], PT ;  /* 0x00009600ff007a0c */ /* 0x000fe20003f45070 */
[----:B------:R-:W4:Y:S01]  /*3800*/  LDL.LU R227, [R1+0x220] ;  /* 0x0002200001e37983 */ /* 0x000f220000300800 */
[----:B--2---:R-:W-:-:S03]  /*3810*/  SHF.R.U32.HI R112, RZ, 0x5, R107 ;  /* 0x00000005ff707819 */ /* 0x004fc6000001166b */
[----:B------:R-:W2:Y:S01]  /*3820*/  LDL.LU R171, [R1+0x22c] ;  /* 0x00022c0001ab7983 */ /* 0x000ea20000300800 */
[----:B------:R-:W-:-:S03]  /*3830*/  @!P1 LOP3.LUT R107, R112, 0x7fffffc, RZ, 0xc0, !PT ;  /* 0x07fffffc706b9812 */ /* 0x000fc600078ec0ff */
[----:B------:R-:W2:Y:S01]  /*3840*/  LDL.LU R170, [R1+0x228] ;  /* 0x0002280001aa7983 */ /* 0x000ea20000300800 */
[----:B------:R-:W-:-:S04]  /*3850*/  @!P0 IADD3 R107, R107, 0x4, RZ ;  /* 0x000000046b6b8810 */ /* 0x000fc80007ffe0ff */
[----:B------:R-:W-:-:S05]  /*3860*/  @!P1 LOP3.LUT R107, R107, 0x3, R112, 0xf8, !PT ;  /* 0x000000036b6b9812 */ /* 0x000fca00078ef870 */
[----:B------:R0:W-:Y:S02]  /*3870*/  @!P1 STS.64 [R107.X8+0x5000], R104 ;  /* 0x005000686b009388 */ /* 0x0001e40000008a00 */
[----:B0-----:R-:W-:-:S04]  /*3880*/  IADD3 R104, P0, R177, c[0x0][0x170], RZ ;  /* 0x00005c00b1687a10 */ /* 0x001fc80007f1e0ff */
[----:B------:R-:W-:Y:S02]  /*3890*/  IADD3.X R105, R176, c[0x0][0x174], RZ, P0, !PT ;  /* 0x00005d00b0697a10 */ /* 0x000fe400007fe4ff */
[----:B------:R-:W-:Y:S01]  /*38a0*/  ISETP.NE.AND P0, PT, RZ, UR6, PT ;  /* 0x00000006ff007c0c */ /* 0x000fe2000bf05270 */
[----:B------:R-:W-:Y:S01]  /*38b0*/  WARPSYNC 0xffffffff ;  /* 0xffffffff00007948 */ /* 0x000fe20003800000 */
[----:B------:R-:W-:Y:S06]  /*38c0*/  BAR.SYNC.DEFER_BLOCKING 0x0 ;  /* 0x0000000000007b1d */ /* 0x000fec0000010000 */
[----:B-1----:R-:W2:Y:S01]  /*38d0*/  LDG.E.128 R104, [R104.64] ;  /* 0x0000000468687981 */ /* 0x002ea2000c1e1d00 */
[----:B------:R-:W-:-:S04]  /*38e0*/  LOP3.LUT R112, R112, 0x7fffffc, RZ, 0xc0, !PT ;  /* 0x07fffffc70707812 */ /* 0x000fc800078ec0ff */
[----:B------:R-:W-:-:S04]  /*38f0*/  @!P3 IADD3 R112, R112, 0x4, RZ ;  /* 0x000000047070b810 */ /* 0x000fc80007ffe0ff */
[----:B------:R-:W-:-:S05]  /*3900*/  SHF.L.U32 R112, R112, 0x3, RZ ;  /* 0x0000000370707819 */ /* 0x000fca00000006ff */
        /* <DEDUP_REMOVED lines=22> */
[----:B------:R-:W-:Y:S01]  /*3a70*/  FADD.FTZ R210, R223, -R210 ;  /* 0x800000d2dfd27221 */ /* 0x000fe20000010000 */
[----:B------:R-:W-:Y:S01]  /*3a80*/  ISETP.NE.AND.EX P2, PT, RZ, c[0x0][0x25c], PT, P2 ;  /* 0x00009700ff007a0c */ /* 0x000fe20003f45320 */
[----:B------:R-:W-:Y:S01]  /*3a90*/  FADD.FTZ R220, R224, -R220 ;  /* 0x800000dce0dc7221 */ /* 0x000fe20000010000 */
[----:B------:R-:W-:Y:S01]  /*3aa0*/  @P1 IADD3 R112, P4, R177, c[0x0][0x258], RZ ;  /* 0x00009600b1701a10 */ /* 0x000fe20007f9e0ff */
[----:B------:R-:W-:Y:S01]  /*3ab0*/  FADD.FTZ R158, R225, -R158 ;  /* 0x8000009ee19e7221 */ /* 0x000fe20000010000 */
[----:B-----5:R-:W-:Y:S01]  /*3ac0*/  LOP3.LUT P5, RZ, R175, 0xff00, RZ, 0xc0, !PT ;  /* 0x0000ff00afff7812 */ /* 0x020fe200078ac0ff */
[C---:B------:R-:W-:Y:S01]  /*3ad0*/  FMUL.FTZ R114, R11.reuse, R211 ;  /* 0x000000d30b727220 */ /* 0x040fe20000410000 */
[----:B------:R-:W3:Y:S01]  /*3ae0*/  LDL.LU R221, [R1+0x218] ;  /* 0x0002180001dd7983 */ /* 0x000ee20000300800 */
[----:B------:R-:W-:-:S02]  /*3af0*/  FMUL.FTZ R156, R11, R210 ;  /* 0x000000d20b9c7220 */ /* 0x000fc40000410000 */
[C---:B------:R-:W-:Y:S01]  /*3b00*/  FMUL.FTZ R157, R11.reuse, R220 ;  /* 0x000000dc0b9d7220 */ /* 0x040fe20000410000 */
[----:B------:R-:W-:Y:S01]  /*3b10*/  @P1 IADD3.X R113, R176, c[0x0][0x25c], RZ, P4, !PT ;  /* 0x00009700b0711a10 */ /* 0x000fe200027fe4ff */
[----:B------:R-:W-:Y:S01]  /*3b20*/  FMUL.FTZ R158, R11, R158 ;  /* 0x0000009e0b9e7220 */ /* 0x000fe20000410000 */
[----:B------:R-:W3:Y:S01]  /*3b30*/  LDL.LU R223, [R1+0x21c] ;  /* 0x00021c0001df7983 */ /* 0x000ee20000300800 */
[----:B------:R-:W-:Y:S02]  /*3b40*/  @P0 FADD.FTZ R114, R48, R114 ;  /* 0x0000007230720221 */ /* 0x000fe40000010000 */
[----:B------:R-:W-:Y:S02]  /*3b50*/  @P0 FADD.FTZ R156, R49, R156 ;  /* 0x0000009c319c0221 */ /* 0x000fe40000010000 */
[----:B------:R-:W-:Y:S02]  /*3b60*/  @P0 FADD.FTZ R157, R50, R157 ;  /* 0x0000009d329d0221 */ /* 0x000fe40000010000 */
        /* <DEDUP_REMOVED lines=9> */
[----:B------:R-:W-:Y:S01]  /*3c00*/  LOP3.LUT P4, RZ, R175, 0xff, RZ, 0xc0, !PT ;  /* 0x000000ffafff7812 */ /* 0x000fe2000788c0ff */
[----:B------:R-:W-:Y:S01]  /*3c10*/  FFMA.FTZ R186, R186, R153, R152 ;  /* 0x00000099baba7223 */ /* 0x000fe20000010098 */
[----:B------:R-:W3:Y:S04]  /*3c20*/  LDL.LU R224, [R1+0x210] ;  /* 0x0002100001e07983 */ /* 0x000ee80000300800 */
[----:B------:R0:W-:Y:S01]  /*3c30*/  @P1 STG.E.128 [R112.64], R108 ;  /* 0x0000006c70001986 */ /* 0x0001e2000c101d04 */
[----:B------:R-:W-:-:S02]  /*3c40*/  FADD.FTZ R194, R205, -R194 ;  /* 0x800000c2cdc27221 */ /* 0x000fc40000010000 */
[----:B------:R-:W-:Y:S01]  /*3c50*/  FADD.FTZ R195, R207, -R195 ;  /* 0x800000c3cfc37221 */ /* 0x000fe20000010000 */
[----:B------:R-:W3:Y:S01]  /*3c60*/  LDL.LU R222, [R1+0x214] ;  /* 0x0002140001de7983 */ /* 0x000ee20000300800 */
[----:B0-----:R-:W-:Y:S01]  /*3c70*/  FMUL.FTZ R108, R114, R3 ;  /* 0x00000003726c7220 */ /* 0x001fe20000410000 */
[----:B------:R-:W-:Y:S01]  /*3c80*/  IADD3 R112, P6, R177, c[0x0][0x248], RZ ;  /* 0x00009200b1707a10 */ /* 0x000fe20007fde0ff */
[----:B------:R-:W-:Y:S01]  /*3c90*/  FMUL.FTZ R161, R11, R194 ;  /* 0x000000c20ba17220 */ /* 0x000fe20000410000 */
[----:B------:R-:W3:Y:S01]  /*3ca0*/  LDL.LU R225, [R1+0x208] ;  /* 0x0002080001e17983 */ /* 0x000ee20000300800 */
[----:B------:R-:W-:Y:S01]  /*3cb0*/  FMUL.FTZ R108, R108, c[0x0][0x1e8] ;  /* 0x00007a006c6c7a20 */ /* 0x000fe20000410000 */
[----:B------:R-:W-:Y:S02]  /*3cc0*/  IADD3.X R113, R176, c[0x0][0x24c], RZ, P6, !PT ;  /* 0x00009300b0717a10 */ /* 0x000fe400037fe4ff */
[----:B------:R-:W-:Y:S01]  /*3cd0*/  IADD3 R114, P6, R174, c[0x0][0x170], RZ ;  /* 0x00005c00ae727a10 */ /* 0x000fe20007fde0ff */
[----:B------:R-:W-:Y:S01]  /*3ce0*/  FADD.FTZ R159, R208, -R159 ;  /* 0x8000009fd09f7221 */ /* 0x000fe20000010000 */
[----:B------:R-:W3:Y:S02]  /*3cf0*/  LDL.LU R211, [R1+0x20c] ;  /* 0x00020c0001d37983 */ /* 0x000ee40000300800 */
[----:B------:R-:W-:-:S02]  /*3d00*/  IADD3.X R115, R173, c[0x0][0x174], RZ, P6, !PT ;  /* 0x00005d00ad737a10 */ /* 0x000fc400037fe4ff */
[----:B------:R-:W-:Y:S01]  /*3d10*/  LOP3.LUT P6, RZ, R175, 0xff0000, RZ, 0xc0, !PT ;  /* 0x00ff0000afff7812 */ /* 0x000fe200078cc0ff */
[----:B--2---:R-:W-:Y:S01]  /*3d20*/  FMUL.FTZ R104, R108, R104 ;  /* 0x000000686c687220 */ /* 0x004fe20000410000 */
[----:B------:R-:W2:Y:S01]  /*3d30*/  LDL.LU R210, [R1+0x200] ;  /* 0x0002000001d27983 */ /* 0x000ea20000300800 */
[----:B------:R-:W-:-:S03]  /*3d40*/  FMUL.FTZ R108, R228, R108 ;  /* 0x0000006ce46c7220 */ /* 0x000fc60000410000 */
[----:B------:R-:W-:Y:S01]  /*3d50*/  FSEL R166, R104, RZ, P4 ;  /* 0x000000ff68a67208 */ /* 0x000fe20002000000 */
[-C--:B------:R-:W-:Y:S01]  /*3d60*/  FMUL.FTZ R104, R156, R3.reuse ;  /* 0x000000039c687220 */ /* 0x080fe20000410000 */
[----:B------:R-:W2:Y:S01]  /*3d70*/  LDL.LU R220, [R1+0x204] ;  /* 0x0002040001dc7983 */ /* 0x000ea20000300800 */
[-C--:B------:R-:W-:Y:S02]  /*3d80*/  FMUL.FTZ R156, R157, R3.reuse ;  /* 0x000000039d9c7220 */ /* 0x080fe40000410000 */
[----:B------:R-:W-:Y:S01]  /*3d90*/  FMUL.FTZ R157, R158, R3 ;  /* 0x000000039e9d7220 */ /* 0x000fe20000410000 */
[----:B------:R-:W-:Y:S01]  /*3da0*/  SEL R108, R108, RZ, P4 ;  /* 0x000000ff6c6c7207 */ /* 0x000fe20002000000 */
[----:B------:R-:W-:Y:S01]  /*3db0*/  FMUL.FTZ R104, R104, c[0x0][0x1e8] ;  /* 0x00007a0068687a20 */ /* 0x000fe20000410000 */
[----:B------:R-:W-:Y:S01]  /*3dc0*/  @P1 IADD3 R154, P4, R174, c[0x0][0x258], RZ ;  /* 0x00009600ae9a1a10 */ /* 0x000fe20007f9e0ff */
[----:B------:R-:W-:Y:S01]  /*3dd0*/  FMUL.FTZ R156, R156, c[0x0][0x1e8] ;  /* 0x00007a009c9c7a20 */ /* 0x000fe20000410000 */
[----:B------:R-:W2:Y:S01]  /*3de0*/  LDL.LU R177, [R1+0x1f8] ;  /* 0x0001f80001b17983 */ /* 0x000ea20000300800 */
[----:B------:R-:W-:Y:S01]  /*3df0*/  FMUL.FTZ R157, R157, c[0x0][0x1e8] ;  /* 0x00007a009d9d7a20 */ /* 0x000fe20000410000 */
[----:B------:R-:W-:Y:S01]  /*3e00*/  @P1 IADD3.X R155, R173, c[0x0][0x25c], RZ, P4, !PT ;  /* 0x00009700ad9b1a10 */ /* 0x000fe200027fe4ff */
[----:B------:R-:W-:Y:S01]  /*3e10*/  FMUL.FTZ R109, R229, R104 ;  /* 0x00000068e56d7220 */ /* 0x000fe20000410000 */
[----:B------:R-:W-:Y:S01]  /*3e20*/  LOP3.LUT P4, RZ, R175, 0xff000000, RZ, 0xc0, !PT ;  /* 0xff000000afff7812 */ /* 0x000fe2000788c0ff */
[----:B------:R-:W-:Y:S01]  /*3e30*/  FMUL.FTZ R110, R230, R156 ;  /* 0x0000009ce66e7220 */ /* 0x000fe20000410000 */
[----:B------:R-:W2:Y:S01]  /*3e40*/  LDL.LU R176, [R1+0x1fc] ;  /* 0x0001fc0001b07983 */ /* 0x000ea20000300800 */
[----:B------:R-:W-:Y:S01]  /*3e50*/  FMUL.FTZ R111, R231, R157 ;  /* 0x0000009de76f7220 */ /* 0x000fe20000410000 */
[----:B------:R-:W-:-:S02]  /*3e60*/  SEL R109, R109, RZ, P5 ;  /* 0x000000ff6d6d7207 */ /* 0x000fc40002800000 */
[----:B------:R-:W-:Y:S01]  /*3e70*/  SEL R110, R110, RZ, P6 ;  /* 0x000000ff6e6e7207 */ /* 0x000fe20003000000 */
[----:B------:R-:W-:Y:S01]  /*3e80*/  FADD.FTZ R206, R209, -R206 ;  /* 0x800000ced1ce7221 */ /* 0x000fe20000010000 */
[----:B------:R-:W-:Y:S01]  /*3e90*/  SEL R111, R111, RZ, P4 ;  /* 0x000000ff6f6f7207 */ /* 0x000fe20002000000 */
[----:B------:R-:W-:Y:S01]  /*3ea0*/  @P0 FADD.FTZ R161, R52, R161 ;  /* 0x000000a134a10221 */ /* 0x000fe20000010000 */
[----:B------:R-:W2:Y:S04]  /*3eb0*/  LDL.LU R175, [R1+0x1f0] ;  /* 0x0001f00001af7983 */ /* 0x000ea80000300800 */
[----:B------:R0:W-:Y:S01]  /*3ec0*/  STG.E.128 [R112.64], R108 ;  /* 0x0000006c70007986 */ /* 0x0001e2000c101d04 */
[C---:B------:R-:W-:Y:S02]  /*3ed0*/  FMUL.FTZ R158, R11.reuse, R195 ;  /* 0x000000c30b9e7220 */ /* 0x040fe40000410000 */
[C---:B------:R-:W-:Y:S01]  /*3ee0*/  FMUL.FTZ R159, R11.reuse, R159 ;  /* 0x0000009f0b9f7220 */ /* 0x040fe20000410000 */
[----:B------:R-:W2:Y:S04]  /*3ef0*/  LDL.LU R205, [R1+0x1f4] ;  /* 0x0001f40001cd7983 */ /* 0x000ea80000300800 */
[----:B0-----:R0:W2:Y:S01]  /*3f00*/  LDG.E.128 R108, [R114.64] ;  /* 0x00000004726c7981 */ /* 0x0010a2000c1e1d00 */
[----:B------:R-:W-:-:S02]  /*3f10*/  FMUL.FTZ R160, R11, R206 ;  /* 0x000000ce0ba07220 */ /* 0x000fc40000410000 */
[----:B------:R-:W-:Y:S02]  /*3f20*/  FMUL.FTZ R105, R105, R104 ;  /* 0x0000006869697220 */ /* 0x000fe40000410000 */
[----:B------:R-:W-:Y:S01]  /*3f30*/  FMUL.FTZ R106, R106, R156 ;  /* 0x0000009c6a6a7220 */ /* 0x000fe20000410000 */
[C---:B------:R-:W-:Y:S01]  /*3f40*/  SEL R112, R161.reuse, R88, P2 ;  /* 0x00000058a1707207 */ /* 0x040fe20001000000 */
[----:B------:R-:W-:Y:S01]  /*3f50*/  FMUL.FTZ R104, R161, R3 ;  /* 0x00000003a1687220 */ /* 0x000fe20000410000 */
[----:B------:R-:W3:Y:S01]  /*3f60*/  LDL.LU R207, [R1+0x1e8] ;  /* 0x0001e80001cf7983 */ /* 0x000ee20000300800 */
[----:B------:R-:W-:Y:S02]  /*3f70*/  @P0 FADD.FTZ R158, R53, R158 ;  /* 0x0000009e359e0221 */ /* 0x000fe40000010000 */
[----:B------:R-:W-:Y:S02]  /*3f80*/  @P0 FADD.FTZ R159, R54, R159 ;  /* 0x0000009f369f0221 */ /* 0x000fe40000010000 */
[----:B------:R-:W-:-:S02]  /*3f90*/  @P0 FADD.FTZ R160, R55, R160 ;  /* 0x000000a037a00221 */ /* 0x000fc40000010000 */
[----:B------:R-:W-:Y:S01]  /*3fa0*/  FMUL.FTZ R104, R104, c[0x0][0x1e8] ;  /* 0x00007a0068687a20 */ /* 0x000fe20000410000 */
[----:B------:R-:W-:Y:S01]  /*3fb0*/  SEL R113, R158, R89, P2 ;  /* 0x000000599e717207 */ /* 0x000fe20001000000 */
[----:B------:R-:W-:Y:S01]  /*3fc0*/  FMUL.FTZ R107, R107, R157 ;  /* 0x0000009d6b6b7220 */ /* 0x000fe20000410000 */
[----:B0-----:R-:W-:Y:S01]  /*3fd0*/  SEL R114, R159, R90, P2 ;  /* 0x0000005a9f727207 */ /* 0x001fe20001000000 */
[--C-:B------:R-:W-:Y:S01]  /*3fe0*/  FFMA.FTZ R187, R187, R153, R152.reuse ;  /* 0x00000099bbbb7223 */ /* 0x100fe20000010098 */
[----:B------:R-:W-:Y:S02]  /*3ff0*/  SEL R115, R160, R91, P2 ;  /* 0x0000005ba0737207 */ /* 0x000fe40001000000 */
[----:B------:R-:W-:Y:S01]  /*4000*/  FSEL R164, R106, RZ, P6 ;  /* 0x000000ff6aa47208 */ /* 0x000fe20003000000 */
[----:B------:R-:W-:Y:S01]  /*4010*/  FFMA.FTZ R168, R189, R153, R152 ;  /* 0x00000099bda87223 */ /* 0x000fe20000010098 */
[----:B------:R-:W-:Y:S01]  /*4020*/  LOP3.LUT P6, RZ, R172, 0xff, RZ, 0xc0, !PT ;  /* 0x000000ffacff7812 */ /* 0x000fe200078cc0ff */
[----:B------:R0:W-:Y:S01]  /*4030*/  @P1 STG.E.128 [R154.64], R112 ;  /* 0x000000709a001986 */ /* 0x0001e2000c101d04 */
[----:B------:R-:W-:Y:S01]  /*4040*/  FSEL R165, R105, RZ, P5 ;  /* 0x000000ff69a57208 */ /* 0x000fe20002800000 */
[----:B------:R-:W-:-:S02]  /*4050*/  FMUL.FTZ R156, R159, R3 ;  /* 0x000000039f9c7220 */ /* 0x000fc40000410000 */
[----:B------:R-:W-:Y:S01]  /*4060*/  FMUL.FTZ R157, R160, R3 ;  /* 0x00000003a09d7220 */ /* 0x000fe20000410000 */
[----:B------:R-:W3:Y:S01]  /*4070*/  LDL.LU R204, [R1+0x1ec] ;  /* 0x0001ec0001cc7983 */ /* 0x000ee20000300800 */
[----:B------:R-:W-:Y:S02]  /*4080*/  FMUL.FTZ R156, R156, c[0x0][0x1e8] ;  /* 0x00007a009c9c7a20 */ /* 0x000fe40000410000 */
[----:B------:R-:W-:Y:S01]  /*4090*/  FMUL.FTZ R157, R157, c[0x0][0x1e8] ;  /* 0x00007a009d9d7a20 */ /* 0x000fe20000410000 */
[----:B------:R-:W-:Y:S02]  /*40a0*/  FSEL R163, R107, RZ, P4 ;  /* 0x000000ff6ba37208 */ /* 0x000fe40002000000 */
[----:B0-----:R-:W-:Y:S01]  /*40b0*/  IADD3 R112, P5, R174, c[0x0][0x248], RZ ;  /* 0x00009200ae707a10 */ /* 0x001fe20007fbe0ff */
[----:B--2---:R-:W-:Y:S01]  /*40c0*/  FMUL.FTZ R108, R104, R108 ;  /* 0x0000006c686c7220 */ /* 0x004fe20000410000 */
[----:B------:R-:W2:Y:S01]  /*40d0*/  LDL.LU R208, [R1+0x1e0] ;  /* 0x0001e00001d07983 */ /* 0x000ea20000300800 */
[----:B------:R-:W-:-:S03]  /*40e0*/  FMUL.FTZ R104, R216, R104 ;  /* 0x00000068d8687220 */ /* 0x000fc60000410000 */
[----:B------:R-:W-:Y:S01]  /*40f0*/  FSEL R162, R108, RZ, P6 ;  /* 0x000000ff6ca27208 */ /* 0x000fe20003000000 */
[----:B------:R-:W-:Y:S01]  /*4100*/  FMUL.FTZ R108, R158, R3 ;  /* 0x000000039e6c7220 */ /* 0x000fe20000410000 */
[----:B------:R-:W-:Y:S01]  /*4110*/  IADD3.X R113, R173, c[0x0][0x24c], RZ, P5, !PT ;  /* 0x00009300ad717a10 */ /* 0x000fe20002ffe4ff */
[----:B------:R-:W-:Y:S01]  /*4120*/  FMUL.FTZ R106, R218, R156 ;  /* 0x0000009cda6a7220 */ /* 0x000fe20000410000 */
[----:B------:R-:W-:Y:S01]  /*4130*/  SEL R104, R104, RZ, P6 ;  /* 0x000000ff68687207 */ /* 0x000fe20003000000 */
[----:B------:R-:W-:Y:S01]  /*4140*/  FMUL.FTZ R108, R108, c[0x0][0x1e8] ;  /* 0x00007a006c6c7a20 */ /* 0x000fe20000410000 */
[----:B------:R-:W-:Y:S01]  /*4150*/  IADD3 R114, P5, R27, c[0x0][0x170], RZ ;  /* 0x00005c001b727a10 */ /* 0x000fe20007fbe0ff */
[----:B------:R-:W-:Y:S01]  /*4160*/  FMUL.FTZ R107, R219, R157 ;  /* 0x0000009ddb6b7220 */ /* 0x000fe20000410000 */
[----:B------:R-:W-:Y:S01]  /*4170*/  @P1 IADD3 R154, P6, R27, c[0x0][0x258], RZ ;  /* 0x000096001b9a1a10 */ /* 0x000fe20007fde0ff */
[----:B------:R-:W-:Y:S01]  /*4180*/  FMUL.FTZ R105, R217, R108 ;  /* 0x0000006cd9697220 */ /* 0x000fe20000410000 */
[C---:B------:R-:W-:Y:S01]  /*4190*/  IADD3.X R115, R26.reuse, c[0x0][0x174], RZ, P5, !PT ;  /* 0x00005d001a737a10 */ /* 0x040fe20002ffe4ff */
[----:B------:R-:W-:Y:S01]  /*41a0*/  FFMA.FTZ R191, R191, R153, R152 ;  /* 0x00000099bfbf7223 */ /* 0x000fe20000010098 */
[----:B------:R-:W-:Y:S01]  /*41b0*/  @P1 IADD3.X R155, R26, c[0x0][0x25c], RZ, P6, !PT ;  /* 0x000097001a9b1a10 */ /* 0x000fe200037fe4ff */
[----:B------:R-:W-:Y:S01]  /*41c0*/  FADD.FTZ R186, R188, -R186 ;  /* 0x800000babcba7221 */ /* 0x000fe20000010000 */
[----:B------:R-:W-:Y:S01]  /*41d0*/  LOP3.LUT P4, RZ, R172, 0xff00, RZ, 0xc0, !PT ;  /* 0x0000ff00acff7812 */ /* 0x000fe2000788c0ff */
[----:B------:R-:W-:Y:S01]  /*41e0*/  FADD.FTZ R187, R190, -R187 ;  /* 0x800000bbbebb7221 */ /* 0x000fe20000010000 */
[----:B------:R-:W-:Y:S01]  /*41f0*/  LOP3.LUT P5, RZ, R172, 0xff0000, RZ, 0xc0, !PT ;  /* 0x00ff0000acff7812 */ /* 0x000fe200078ac0ff */
[----:B------:R-:W-:Y:S01]  /*4200*/  FADD.FTZ R168, R192, -R168 ;  /* 0x800000a8c0a87221 */ /* 0x000fe20000010000 */
[----:B------:R-:W-:Y:S01]  /*4210*/  LOP3.LUT P6, RZ, R172, 0xff000000, RZ, 0xc0, !PT ;  /* 0xff000000acff7812 */ /* 0x000fe200078cc0ff */
[----:B------:R-:W-:Y:S01]  /*4220*/  FMUL.FTZ R110, R110, R156 ;  /* 0x0000009c6e6e7220 */ /* 0x000fe20000410000 */
[----:B------:R-:W-:Y:S01]  /*4230*/  SEL R105, R105, RZ, P4 ;  /* 0x000000ff69697207 */ /* 0x000fe20002000000 */
[----:B------:R-:W-:Y:S01]  /*4240*/  FMUL.FTZ R111, R111, R157 ;  /* 0x0000009d6f6f7220 */ /* 0x000fe20000410000 */
[----:B------:R-:W-:Y:S01]  /*4250*/  SEL R106, R106, RZ, P5 ;  /* 0x000000ff6a6a7207 */ /* 0x000fe20002800000 */
[-CC-:B------:R-:W-:Y:S01]  /*4260*/  FFMA.FTZ R178, R178, R153.reuse, R152.reuse ;  /* 0x00000099b2b27223 */ /* 0x180fe20000010098 */
[----:B------:R-:W-:Y:S01]  /*4270*/  SEL R107, R107, RZ, P6 ;  /* 0x000000ff6b6b7207 */ /* 0x000fe20003000000 */
[----:B------:R-:W-:Y:S01]  /*4280*/  FFMA.FTZ R179, R179, R153, R152 ;  /* 0x00000099b3b37223 */ /* 0x000fe20000010098 */
[----:B------:R-:W2:Y:S04]  /*4290*/  LDL.LU R209, [R1+0x1e4] ;  /* 0x0001e40001d17983 */ /* 0x000ea80000300800 */
[----:B------:R0:W-:Y:S01]  /*42a0*/  STG.E.128 [R112.64], R104 ;  /* 0x0000006870007986 */ /* 0x0001e2000c101d04 */
[----:B------:R-:W-:-:S02]  /*42b0*/  FADD.FTZ R191, R193, -R191 ;  /* 0x800000bfc1bf7221 */ /* 0x000fc40000010000 */
[C---:B------:R-:W-:Y:S02]  /*42c0*/  FMUL.FTZ R158, R11.reuse, R186 ;  /* 0x000000ba0b9e7220 */ /* 0x040fe40000410000 */
[C---:B------:R-:W-:Y:S02]  /*42d0*/  FMUL.FTZ R167, R11.reuse, R187 ;  /* 0x000000bb0ba77220 */ /* 0x040fe40000410000 */
[----:B------:R-:W-:Y:S02]  /*42e0*/  FMUL.FTZ R168, R11, R168 ;  /* 0x000000a80ba87220 */ /* 0x000fe40000410000 */
[----:B------:R-:W-:Y:S01]  /*42f0*/  FMUL.FTZ R109, R109, R108 ;  /* 0x0000006c6d6d7220 */ /* 0x000fe20000410000 */
[----:B------:R-:W-:Y:S02]  /*4300*/  FSEL R160, R110, RZ, P5 ;  /* 0x000000ff6ea07208 */ /* 0x000fe40002800000 */
[----:B------:R-:W-:Y:S01]  /*4310*/  FSEL R159, R111, RZ, P6 ;  /* 0x000000ff6f9f7208 */ /* 0x000fe20003000000 */
[----:B------:R-:W-:Y:S01]  /*4320*/  FADD.FTZ R178, R180, -R178 ;  /* 0x800000b2b4b27221 */ /* 0x000fe20000010000 */
[----:B------:R-:W2:Y:S04]  /*4330*/  LDL.LU R194, [R1+0x1d8] ;  /* 0x0001d80001c27983 */ /* 0x000ea80000300800 */
[----:B0-----:R0:W2:Y:S01]  /*4340*/  LDG.E.128 R104, [R114.64] ;  /* 0x0000000472687981 */ /* 0x0010a2000c1e1d00 */
[----:B------:R-:W-:-:S02]  /*4350*/  FMUL.FTZ R169, R11, R191 ;  /* 0x000000bf0ba97220 */ /* 0x000fc40000410000 */
[----:B------:R-:W-:Y:S02]  /*4360*/  @P0 FADD.FTZ R158, R56, R158 ;  /* 0x0000009e389e0221 */ /* 0x000fe40000010000 */
[----:B------:R-:W-:Y:S02]  /*4370*/  @P0 FADD.FTZ R167, R57, R167 ;  /* 0x000000a739a70221 */ /* 0x000fe40000010000 */
[----:B------:R-:W-:Y:S01]  /*4380*/  @P0 FADD.FTZ R168, R58, R168 ;  /* 0x000000a83aa80221 */ /* 0x000fe20000010000 */
[----:B------:R-:W-:Y:S01]  /*4390*/  FSEL R161, R109, RZ, P4 ;  /* 0x000000ff6da17208 */ /* 0x000fe20002000000 */
[----:B------:R-:W-:Y:S01]  /*43a0*/  @P0 FADD.FTZ R169, R59, R169 ;  /* 0x000000a93ba90221 */ /* 0x000fe20000010000 */
[C---:B------:R-:W-:Y:S01]  /*43b0*/  SEL R112, R158.reuse, R88, P2 ;  /* 0x000000589e707207 */ /* 0x040fe20001000000 */
[----:B------:R-:W-:Y:S01]  /*43c0*/  FMUL.FTZ R108, R158, R3 ;  /* 0x000000039e6c7220 */ /* 0x000fe20000410000 */
[----:B------:R-:W-:Y:S01]  /*43d0*/  SEL R113, R167, R89, P2 ;  /* 0x00000059a7717207 */ /* 0x000fe20001000000 */
[-CC-:B------:R-:W-:Y:S01]  /*43e0*/  FFMA.FTZ R181, R181, R153.reuse, R152.reuse ;  /* 0x00000099b5b57223 */ /* 0x180fe20000010098 */
[----:B0-----:R-:W-:Y:S01]  /*43f0*/  SEL R114, R168, R90, P2 ;  /* 0x0000005aa8727207 */ /* 0x001fe20001000000 */
[----:B------:R-:W-:Y:S01]  /*4400*/  FFMA.FTZ R183, R183, R153, R152 ;  /* 0x00000099b7b77223 */ /* 0x000fe20000010098 */
[----:B------:R-:W-:Y:S01]  /*4410*/  SEL R115, R169, R91, P2 ;  /* 0x0000005ba9737207 */ /* 0x000fe20001000000 */
[----:B------:R-:W-:Y:S01]  /*4420*/  FMUL.FTZ R108, R108, c[0x0][0x1e8] ;  /* 0x00007a006c6c7a20 */ /* 0x000fe20000410000 */
[----:B------:R-:W-:Y:S01]  /*4430*/  LOP3.LUT P5, RZ, R25, 0xff, RZ, 0xc0, !PT ;  /* 0x000000ff19ff7812 */ /* 0x000fe200078ac0ff */
[----:B------:R-:W-:Y:S01]  /*4440*/  FADD.FTZ R179, R182, -R179 ;  /* 0x800000b3b6b37221 */ /* 0x000fe20000010000 */
[----:B------:R-:W3:Y:S04]  /*4450*/  LDL.LU R195, [R1+0x1dc] ;  /* 0x0001dc0001c37983 */ /* 0x000ee80000300800 */
[----:B------:R0:W-:Y:S01]  /*4460*/  @P1 STG.E.128 [R154.64], R112 ;  /* 0x000000709a001986 */ /* 0x0001e2000c101d04 */
[----:B------:R-:W-:-:S02]  /*4470*/  FADD.FTZ R181, R184, -R181 ;  /* 0x800000b5b8b57221 */ /* 0x000fc40000010000 */
[----:B------:R-:W-:Y:S01]  /*4480*/  FADD.FTZ R183, R185, -R183 ;  /* 0x800000b7b9b77221 */ /* 0x000fe20000010000 */
[----:B------:R-:W3:Y:S01]  /*4490*/  LDL.LU R206, [R1+0x1d0] ;  /* 0x0001d00001ce7983 */ /* 0x000ee20000300800 */
[-CC-:B------:R-:W-:Y:S02]  /*44a0*/  FFMA.FTZ R142, R142, R153.reuse, R152.reuse ;  /* 0x000000998e8e7223 */ /* 0x180fe40000010098 */
[----:B------:R-:W-:Y:S01]  /*44b0*/  FFMA.FTZ R145, R145, R153, R152 ;  /* 0x0000009991917223 */ /* 0x000fe20000010098 */
[----:B------:R-:W3:Y:S01]  /*44c0*/  LDL.LU R174, [R1+0x1d4] ;  /* 0x0001d40001ae7983 */ /* 0x000ee20000300800 */
[----:B0-----:R-:W-:Y:S02]  /*44d0*/  IADD3 R112, P4, R27, c[0x0][0x248], RZ ;  /* 0x000092001b707a10 */ /* 0x001fe40007f9e0ff */
[----:B------:R-:W-:Y:S01]  /*44e0*/  IADD3 R114, P6, R24, c[0x0][0x170], RZ ;  /* 0x00005c0018727a10 */ /* 0x000fe20007fde0ff */
[----:B------:R-:W-:Y:S01]  /*44f0*/  FMUL.FTZ R154, R167, R3 ;  /* 0x00000003a79a7220 */ /* 0x000fe20000410000 */
[----:B------:R-:W-:Y:S01]  /*4500*/  IADD3.X R113, R26, c[0x0][0x24c], RZ, P4, !PT ;  /* 0x000093001a717a10 */ /* 0x000fe200027fe4ff */
[----:B--2---:R-:W-:Y:S01]  /*4510*/  FMUL.FTZ R104, R108, R104 ;  /* 0x000000686c687220 */ /* 0x004fe20000410000 */
[----:B------:R-:W-:Y:S01]  /*4520*/  @P1 IADD3 R26, P4, R24, c[0x0][0x258], RZ ;  /* 0x00009600181a1a10 */ /* 0x000fe20007f9e0ff */
[----:B------:R-:W-:Y:S01]  /*4530*/  FMUL.FTZ R108, R212, R108 ;  /* 0x0000006cd46c7220 */ /* 0x000fe20000410000 */
[----:B------:R-:W-:Y:S01]  /*4540*/  IADD3.X R115, R23, c[0x0][0x174], RZ, P6, !PT ;  /* 0x00005d0017737a10 */ /* 0x000fe200037fe4ff */
[----:B------:R-:W-:Y:S01]  /*4550*/  FADD.FTZ R142, R146, -R142 ;  /* 0x8000008e928e7221 */ /* 0x000fe20000010000 */
[----:B------:R-:W-:Y:S01]  /*4560*/  FSEL R158, R104, RZ, P5 ;  /* 0x000000ff689e7208 */ /* 0x000fe20002800000 */
[-CC-:B------:R-:W-:Y:S01]  /*4570*/  FFMA.FTZ R147, R147, R153.reuse, R152.reuse ;  /* 0x0000009993937223 */ /* 0x180fe20000010098 */
[----:B------:R-:W-:Y:S01]  /*4580*/  SEL R108, R108, RZ, P5 ;  /* 0x000000ff6c6c7207 */ /* 0x000fe20002800000 */
[--C-:B------:R-:W-:Y:S01]  /*4590*/  FFMA.FTZ R148, R148, R153, R152.reuse ;  /* 0x0000009994947223 */ /* 0x100fe20000010098 */
[----:B------:R-:W-:Y:S01]  /*45a0*/  @P1 IADD3.X R27, R23, c[0x0][0x25c], RZ, P4, !PT ;  /* 0x00009700171b1a10 */ /* 0x000fe200027fe4ff */
[----:B------:R-:W-:Y:S01]  /*45b0*/  FMUL.FTZ R104, R169, R3 ;  /* 0x00000003a9687220 */ /* 0x000fe20000410000 */
[----:B------:R-:W-:Y:S01]  /*45c0*/  LOP3.LUT P5, RZ, R25, 0xff00, RZ, 0xc0, !PT ;  /* 0x0000ff0019ff7812 */ /* 0x000fe200078ac0ff */
[----:B------:R-:W-:Y:S01]  /*45d0*/  FADD.FTZ R149, R149, -R145 ;  /* 0x8000009195957221 */ /* 0x000fe20000010000 */
[C---:B------:R-:W-:Y:S01]  /*45e0*/  LOP3.LUT P6, RZ, R25.reuse, 0xff0000, RZ, 0xc0, !PT ;  /* 0x00ff000019ff7812 */ /* 0x040fe200078cc0ff */
[----:B------:R-:W-:Y:S01]  /*45f0*/  FFMA.FTZ R92, R92, R153, R152 ;  /* 0x000000995c5c7223 */ /* 0x000fe20000010098 */
[----:B------:R-:W-:Y:S01]  /*4600*/  LOP3.LUT P4, RZ, R25, 0xff000000, RZ, 0xc0, !PT ;  /* 0xff00000019ff7812 */ /* 0x000fe2000788c0ff */
[----:B------:R-:W-:Y:S01]  /*4610*/  FMUL.FTZ R25, R168, R3 ;  /* 0x00000003a8197220 */ /* 0x000fe20000410000 */
[----:B------:R-:W2:Y:S01]  /*4620*/  LDL.LU R173, [R1+0x1c8] ;  /* 0x0001c80001ad7983 */ /* 0x000ea20000300800 */
[----:B------:R-:W-:-:S02]  /*4630*/  FMUL.FTZ R154, R154, c[0x0][0x1e8] ;  /* 0x00007a009a9a7a20 */ /* 0x000fc40000410000 */
[----:B------:R-:W-:Y:S01]  /*4640*/  FMUL.FTZ R25, R25, c[0x0][0x1e8] ;  /* 0x00007a0019197a20 */ /* 0x000fe20000410000 */
[----:B------:R-:W2:Y:S01]  /*4650*/  LDL.LU R172, [R1+0x1cc] ;  /* 0x0001cc0001ac7983 */ /* 0x000ea20000300800 */
[----:B------:R-:W-:Y:S02]  /*4660*/  FMUL.FTZ R104, R104, c[0x0][0x1e8] ;  /* 0x00007a0068687a20 */ /* 0x000fe40000410000 */
[----:B------:R-:W-:Y:S01]  /*4670*/  FMUL.FTZ R109, R213, R154 ;  /* 0x0000009ad56d7220 */ /* 0x000fe20000410000 */
[----:B------:R-:W2:Y:S01]  /*4680*/  LDL.LU R188, [R1+0x1c0] ;  /* 0x0001c00001bc7983 */ /* 0x000ea20000300800 */
[----:B------:R-:W-:Y:S02]  /*4690*/  FMUL.FTZ R110, R214, R25 ;  /* 0x00000019d66e7220 */ /* 0x000fe40000410000 */
[----:B------:R-:W-:Y:S01]  /*46a0*/  FMUL.FTZ R111, R215, R104 ;  /* 0x00000068d76f7220 */ /* 0x000fe20000410000 */
[----:B------:R-:W-:Y:S01]  /*46b0*/  SEL R109, R109, RZ, P5 ;  /* 0x000000ff6d6d7207 */ /* 0x000fe20002800000 */
[----:B------:R-:W-:Y:S01]  /*46c0*/  FMUL.FTZ R105, R105, R154 ;  /* 0x0000009a69697220 */ /* 0x000fe20000410000 */
[----:B------:R-:W-:Y:S01]  /*46d0*/  SEL R110, R110, RZ, P6 ;  /* 0x000000ff6e6e7207 */ /* 0x000fe20003000000 */
[----:B------:R-:W-:Y:S01]  /*46e0*/  FMUL.FTZ R167, R11, R179 ;  /* 0x000000b30ba77220 */ /* 0x000fe20000410000 */
[----:B------:R-:W-:Y:S01]  /*46f0*/  SEL R111, R111, RZ, P4 ;  /* 0x000000ff6f6f7207 */ /* 0x000fe20002000000 */
[C---:B------:R-:W-:Y:S01]  /*4700*/  FMUL.FTZ R168, R11.reuse, R181 ;  /* 0x000000b50ba87220 */ /* 0x040fe20000410000 */
[----:B------:R-:W2:Y:S04]  /*4710*/  LDL.LU R190, [R1+0x1c4] ;  /* 0x0001c40001be7983 */ /* 0x000ea80000300800 */
[----:B------:R0:W-:Y:S01]  /*4720*/  STG.E.128 [R112.64], R108 ;  /* 0x0000006c70007986 */ /* 0x0001e2000c101d04 */
[----:B------:R-:W-:-:S02]  /*4730*/  FMUL.FTZ R169, R11, R183 ;  /* 0x000000b70ba97220 */ /* 0x000fc40000410000 */
[----:B------:R-:W-:Y:S02]  /*4740*/  @P0 FADD.FTZ R167, R61, R167 ;  /* 0x000000a73da70221 */ /* 0x000fe40000010000 */
[----:B------:R-:W-:Y:S01]  /*4750*/  FMUL.FTZ R107, R107, R104 ;  /* 0x000000686b6b7220 */ /* 0x000fe20000410000 */
[----:B------:R-:W-:Y:S01]  /*4760*/  FSEL R157, R105, RZ, P5 ;  /* 0x000000ff699d7208 */ /* 0x000fe20002800000 */
[----:B------:R-:W-:Y:S01]  /*4770*/  @P0 FADD.FTZ R168, R62, R168 ;  /* 0x000000a83ea80221 */ /* 0x000fe20000010000 */
[----:B------:R-:W2:Y:S04]  /*4780*/  LDL.LU R189, [R1+0x1b8] ;  /* 0x0001b80001bd7983 */ /* 0x000ea80000300800 */
[----:B0-----:R0:W2:Y:S01]  /*4790*/  LDG.E.128 R108, [R114.64] ;  /* 0x00000004726c7981 */ /* 0x0010a2000c1e1d00 */
[----:B------:R-:W-:-:S02]  /*47a0*/  FMUL.FTZ R112, R11, R178 ;  /* 0x000000b20b707220 */ /* 0x000fc40000410000 */
[----:B------:R-:W-:Y:S01]  /*47b0*/  @P0 FADD.FTZ R169, R63, R169 ;  /* 0x000000a93fa90221 */ /* 0x000fe20000010000 */
[----:B------:R-:W-:Y:S01]  /*47c0*/  SEL R113, R167, R89, P2 ;  /* 0x00000059a7717207 */ /* 0x000fe20001000000 */
[----:B------:R-:W-:Y:S01]  /*47d0*/  @P0 FADD.FTZ R112, R60, R112 ;  /* 0x000000703c700221 */ /* 0x000fe20000010000 */
[----:B------:R-:W-:Y:S01]  /*47e0*/  FSEL R155, R107, RZ, P4 ;  /* 0x000000ff6b9b7208 */ /* 0x000fe20002000000 */
[----:B------:R-:W-:Y:S01]  /*47f0*/  FMUL.FTZ R106, R106, R25 ;  /* 0x000000196a6a7220 */ /* 0x000fe20000410000 */
[----:B------:R-:W-:Y:S01]  /*4800*/  LOP3.LUT P5, RZ, R22, 0xff, RZ, 0xc0, !PT ;  /* 0x000000ff16ff7812 */ /* 0x000fe200078ac0ff */
[----:B------:R-:W-:Y:S01]  /*4810*/  FMUL.FTZ R154, R112, R3 ;  /* 0x00000003709a7220 */ /* 0x000fe20000410000 */
[----:B------:R-:W3:Y:S03]  /*4820*/  LDL.LU R192, [R1+0x1bc] ;  /* 0x0001bc0001c07983 */ /* 0x000ee60000300800 */
[----:B------:R-:W-:Y:S01]  /*4830*/  FMUL.FTZ R154, R154, c[0x0][0x1e8] ;  /* 0x00007a009a9a7a20 */ /* 0x000fe20000410000 */
[----:B------:R-:W-:Y:S01]  /*4840*/  SEL R112, R112, R88, P2 ;  /* 0x0000005870707207 */ /* 0x000fe20001000000 */
[----:B------:R-:W-:Y:S01]  /*4850*/  FADD.FTZ R150, R150, -R147 ;  /* 0x8000009396967221 */ /* 0x000fe20000010000 */
[----:B0-----:R-:W-:-:S02]  /*4860*/  SEL R114, R168, R90, P2 ;  /* 0x0000005aa8727207 */ /* 0x001fc40001000000 */
[----:B------:R-:W-:Y:S02]  /*4870*/  SEL R115, R169, R91, P2 ;  /* 0x0000005ba9737207 */ /* 0x000fe40001000000 */
[----:B------:R-:W-:Y:S01]  /*4880*/  IADD3 R104, P4, R24, c[0x0][0x248], RZ ;  /* 0x0000920018687a10 */ /* 0x000fe20007f9e0ff */
[----:B------:R-:W-:Y:S01]  /*4890*/  FMUL.FTZ R25, R200, R154 ;  /* 0x0000009ac8197220 */ /* 0x000fe20000410000 */
[----:B------:R-:W-:Y:S01]  /*48a0*/  FSEL R156, R106, RZ, P6 ;  /* 0x000000ff6a9c7208 */ /* 0x000fe20003000000 */
[----:B------:R0:W-:Y:S01]  /*48b0*/  @P1 STG.E.128 [R26.64], R112 ;  /* 0x000000701a001986 */ /* 0x0001e2000c101d04 */
[----:B------:R-:W-:Y:S01]  /*48c0*/  IADD3.X R105, R23, c[0x0][0x24c], RZ, P4, !PT ;  /* 0x0000930017697a10 */ /* 0x000fe200027fe4ff */
[----:B------:R-:W-:Y:S01]  /*48d0*/  FMUL.FTZ R23, R167, R3 ;  /* 0x00000003a7177220 */ /* 0x000fe20000410000 */
[----:B------:R-:W-:Y:S01]  /*48e0*/  IADD3 R106, P4, R10, c[0x0][0x170], RZ ;  /* 0x00005c000a6a7a10 */ /* 0x000fe20007f9e0ff */
[----:B------:R-:W-:Y:S01]  /*48f0*/  FADD.FTZ R151, R151, -R148 ;  /* 0x8000009497977221 */ /* 0x000fe20000010000 */
[----:B------:R-:W3:Y:S01]  /*4900*/  LDL.LU R193, [R1+0x1b0] ;  /* 0x0001b00001c17983 */ /* 0x000ee20000300800 */
[----:B------:R-:W-:Y:S01]  /*4910*/  FMUL.FTZ R23, R23, c[0x0][0x1e8] ;  /* 0x00007a0017177a20 */ /* 0x000fe20000410000 */
[----:B------:R-:W-:-:S02]  /*4920*/  SEL R24, R25, RZ, P5 ;  /* 0x000000ff19187207 */ /* 0x000fc40002800000 */
[----:B------:R-:W-:Y:S01]  /*4930*/  IADD3.X R107, R20, c[0x0][0x174], RZ, P4, !PT ;  /* 0x00005d00146b7a10 */ /* 0x000fe200027fe4ff */
[----:B------:R-:W-:Y:S02]  /*4940*/  FMUL.FTZ R25, R201, R23 ;  /* 0x00000017c9197220 */ /* 0x000fe40000410000 */
[-C--:B0-----:R-:W-:Y:S01]  /*4950*/  FMUL.FTZ R112, R169, R3.reuse ;  /* 0x00000003a9707220 */ /* 0x081fe20000410000 */
[----:B------:R-:W-:Y:S01]  /*4960*/  LOP3.LUT P6, RZ, R22, 0xff00, RZ, 0xc0, !PT ;  /* 0x0000ff0016ff7812 */ /* 0x000fe200078cc0ff */
[----:B--2---:R-:W-:Y:S01]  /*4970*/  FMUL.FTZ R108, R154, R108 ;  /* 0x0000006c9a6c7220 */ /* 0x004fe20000410000 */
[----:B------:R-:W2:Y:S04]  /*4980*/  LDL.LU R186, [R1+0x1b4] ;  /* 0x0001b40001ba7983 */ /* 0x000ea80000300800 */
[----:B------:R-:W-:Y:S01]  /*4990*/  FSEL R154, R108, RZ, P5 ;  /* 0x000000ff6c9a7208 */ /* 0x000fe20002800000 */
[----:B------:R-:W-:-:S02]  /*49a0*/  FMUL.FTZ R108, R168, R3 ;  /* 0x00000003a86c7220 */ /* 0x000fc40000410000 */
[----:B------:R-:W-:Y:S01]  /*49b0*/  FMUL.FTZ R112, R112, c[0x0][0x1e8] ;  /* 0x00007a0070707a20 */ /* 0x000fe20000410000 */
[----:B------:R-:W-:Y:S01]  /*49c0*/  LOP3.LUT P4, RZ, R22, 0xff000000, RZ, 0xc0, !PT ;  /* 0xff00000016ff7812 */ /* 0x000fe2000788c0ff */
[----:B------:R-:W-:Y:S01]  /*49d0*/  FMUL.FTZ R108, R108, c[0x0][0x1e8] ;  /* 0x00007a006c6c7a20 */ /* 0x000fe20000410000 */
[----:B------:R-:W-:Y:S01]  /*49e0*/  LOP3.LUT P5, RZ, R22, 0xff0000, RZ, 0xc0, !PT ;  /* 0x00ff000016ff7812 */ /* 0x000fe200078ac0ff */
[----:B------:R-:W-:Y:S01]  /*49f0*/  FMUL.FTZ R27, R203, R112 ;  /* 0x00000070cb1b7220 */ /* 0x000fe20000410000 */
[----:B------:R-:W-:Y:S01]  /*4a00*/  SEL R25, R25, RZ, P6 ;  /* 0x000000ff19197207 */ /* 0x000fe20003000000 */
[----:B------:R-:W-:Y:S01]  /*4a10*/  FMUL.FTZ R26, R202, R108 ;  /* 0x0000006cca1a7220 */ /* 0x000fe20000410000 */
[----:B------:R-:W2:Y:S02]  /*4a20*/  LDL.LU R187, [R1+0x1a8] ;  /* 0x0001a80001bb7983 */ /* 0x000ea40000300800 */
[----:B------:R-:W-:Y:S02]  /*4a30*/  SEL R27, R27, RZ, P4 ;  /* 0x000000ff1b1b7207 */ /* 0x000fe40002000000 */
[----:B------:R-:W-:Y:S01]  /*4a40*/  SEL R26, R26, RZ, P5 ;  /* 0x000000ff1a1a7207 */ /* 0x000fe20002800000 */
[----:B------:R-:W-:Y:S01]  /*4a50*/  FMUL.FTZ R22, R11, R142 ;  /* 0x0000008e0b167220 */ /* 0x000fe20000410000 */
[----:B------:R-:W2:Y:S04]  /*4a60*/  LDL.LU R191, [R1+0x1ac] ;  /* 0x0001ac0001bf7983 */ /* 0x000ea80000300800 */
[----:B------:R0:W-:Y:S01]  /*4a70*/  STG.E.128 [R104.64], R24 ;  /* 0x0000001868007986 */ /* 0x0001e2000c101d04 */
[----:B------:R-:W-:-:S02]  /*4a80*/  @P0 FADD.FTZ R22, R64, R22 ;  /* 0x0000001640160221 */ /* 0x000fc40000010000 */
[----:B------:R-:W-:Y:S01]  /*4a90*/  FMUL.FTZ R109, R109, R23 ;  /* 0x000000176d6d7220 */ /* 0x000fe20000410000 */
[----:B------:R-:W2:Y:S04]  /*4aa0*/  LDL.LU R180, [R1+0x1a0] ;  /* 0x0001a00001b47983 */ /* 0x000ea80000300800 */
[----:B0-----:R0:W2:Y:S01]  /*4ab0*/  LDG.E.128 R24, [R106.64] ;  /* 0x000000046a187981 */ /* 0x0010a2000c1e1d00 */
[----:B------:R-:W-:Y:S02]  /*4ac0*/  FMUL.FTZ R104, R22, R3 ;  /* 0x0000000316687220 */ /* 0x000fe40000410000 */
[----:B------:R-:W-:Y:S02]  /*4ad0*/  FMUL.FTZ R110, R110, R108 ;  /* 0x0000006c6e6e7220 */ /* 0x000fe40000410000 */
[----:B------:R-:W-:-:S02]  /*4ae0*/  FMUL.FTZ R111, R111, R112 ;  /* 0x000000706f6f7220 */ /* 0x000fc40000410000 */
[C---:B------:R-:W-:Y:S02]  /*4af0*/  FMUL.FTZ R149, R11.reuse, R149 ;  /* 0x000000950b957220 */ /* 0x040fe40000410000 */
[C---:B------:R-:W-:Y:S02]  /*4b00*/  FMUL.FTZ R150, R11.reuse, R150 ;  /* 0x000000960b967220 */ /* 0x040fe40000410000 */
[----:B------:R-:W-:Y:S01]  /*4b10*/  FMUL.FTZ R23, R11, R151 ;  /* 0x000000970b177220 */ /* 0x000fe20000410000 */
[----:B------:R-:W-:Y:S01]  /*4b20*/  FSEL R114, R109, RZ, P6 ;  /* 0x000000ff6d727208 */ /* 0x000fe20003000000 */
[----:B------:R-:W-:Y:S01]  /*4b30*/  FMUL.FTZ R104, R104, c[0x0][0x1e8] ;  /* 0x00007a0068687a20 */ /* 0x000fe20000410000 */
[----:B------:R-:W-:Y:S01]  /*4b40*/  LOP3.LUT P6, RZ, R21, 0xff, RZ, 0xc0, !PT ;  /* 0x000000ff15ff7812 */ /* 0x000fe200078cc0ff */
[----:B------:R-:W-:Y:S01]  /*4b50*/  @P0 FADD.FTZ R149, R65, R149 ;  /* 0x0000009541950221 */ /* 0x000fe20000010000 */
[----:B------:R-:W-:Y:S01]  /*4b60*/  FSEL R142, R110, RZ, P5 ;  /* 0x000000ff6e8e7208 */ /* 0x000fe20002800000 */
[----:B------:R-:W-:Y:S01]  /*4b70*/  @P0 FADD.FTZ R150, R66, R150 ;  /* 0x0000009642960221 */ /* 0x000fe20000010000 */
[----:B------:R-:W-:Y:S01]  /*4b80*/  FSEL R115, R111, RZ, P4 ;  /* 0x000000ff6f737208 */ /* 0x000fe20002000000 */
[----:B------:R-:W-:Y:S01]  /*4b90*/  @P0 FADD.FTZ R23, R67, R23 ;  /* 0x0000001743170221 */ /* 0x000fe20000010000 */
[C---:B------:R-:W-:Y:S01]  /*4ba0*/  IADD3 R108, P5, R10.reuse, c[0x0][0x248], RZ ;  /* 0x000092000a6c7a10 */ /* 0x040fe20007fbe0ff */
[----:B------:R-:W-:Y:S01]  /*4bb0*/  FADD.FTZ R92, R93, -R92 ;  /* 0x8000005c5d5c7221 */ /* 0x000fe20000010000 */
[----:B------:R-:W-:Y:S01]  /*4bc0*/  @P1 IADD3 R110, P4, R10, c[0x0][0x258], RZ ;  /* 0x000096000a6e1a10 */ /* 0x000fe20007f9e0ff */
[-C--:B------:R-:W-:Y:S01]  /*4bd0*/  FMUL.FTZ R145, R150, R3.reuse ;  /* 0x0000000396917220 */ /* 0x080fe20000410000 */
[----:B------:R-:W3:Y:S01]  /*4be0*/  LDL.LU R182, [R1+0x1a4] ;  /* 0x0001a40001b67983 */ /* 0x000ee20000300800 */
[----:B------:R-:W-:Y:S01]  /*4bf0*/  FMUL.FTZ R146, R23, R3 ;  /* 0x0000000317927220 */ /* 0x000fe20000410000 */
[----:B------:R-:W-:Y:S01]  /*4c00*/  IADD3.X R109, R20, c[0x0][0x24c], RZ, P5, !PT ;  /* 0x00009300146d7a10 */ /* 0x000fe20002ffe4ff */
[----:B------:R-:W-:Y:S01]  /*4c10*/  FMUL.FTZ R145, R145, c[0x0][0x1e8] ;  /* 0x00007a0091917a20 */ /* 0x000fe20000410000 */
[----:B------:R-:W-:Y:S01]  /*4c20*/  IADD3 R112, P5, R9, c[0x0][0x170], RZ ;  /* 0x00005c0009707a10 */ /* 0x000fe20007fbe0ff */
[----:B------:R-:W-:Y:S01]  /*4c30*/  FMUL.FTZ R146, R146, c[0x0][0x1e8] ;  /* 0x00007a0092927a20 */ /* 0x000fe20000410000 */
[----:B------:R-:W-:Y:S01]  /*4c40*/  @P1 IADD3.X R111, R20, c[0x0][0x25c], RZ, P4, !PT ;  /* 0x00009700146f1a10 */ /* 0x000fe200027fe4ff */
[----:B0-----:R-:W-:Y:S01]  /*4c50*/  FMUL.FTZ R106, R198, R145 ;  /* 0x00000091c66a7220 */ /* 0x001fe20000410000 */
[----:B------:R-:W-:Y:S01]  /*4c60*/  IADD3.X R113, R18, c[0x0][0x174], RZ, P5, !PT ;  /* 0x00005d0012717a10 */ /* 0x000fe20002ffe4ff */
[----:B------:R-:W-:Y:S01]  /*4c70*/  FMUL.FTZ R107, R199, R146 ;  /* 0x00000092c76b7220 */ /* 0x000fe20000410000 */
[----:B------:R-:W-:Y:S01]  /*4c80*/  LOP3.LUT P4, RZ, R21, 0xff0000, RZ, 0xc0, !PT ;  /* 0x00ff000015ff7812 */ /* 0x000fe2000788c0ff */
[----:B--2---:R-:W-:Y:S01]  /*4c90*/  FMUL.FTZ R24, R104, R24 ;  /* 0x0000001868187220 */ /* 0x004fe20000410000 */
[----:B------:R-:W2:Y:S04]  /*4ca0*/  LDL.LU R184, [R1+0x198] ;  /* 0x0001980001b87983 */ /* 0x000ea80000300800 */
[----:B------:R-:W-:Y:S01]  /*4cb0*/  FSEL R10, R24, RZ, P6 ;  /* 0x000000ff180a7208 */ /* 0x000fe20003000000 */
[----:B------:R-:W-:Y:S01]  /*4cc0*/  FMUL.FTZ R24, R149, R3 ;  /* 0x0000000395187220 */ /* 0x000fe20000410000 */
[----:B------:R-:W-:Y:S01]  /*4cd0*/  LOP3.LUT P5, RZ, R21, 0xff000000, RZ, 0xc0, !PT ;  /* 0xff00000015ff7812 */ /* 0x000fe200078ac0ff */
[----:B------:R-:W-:Y:S01]  /*4ce0*/  FMUL.FTZ R104, R196, R104 ;  /* 0x00000068c4687220 */ /* 0x000fe20000410000 */
[----:B------:R-:W-:Y:S01]  /*4cf0*/  SEL R20, R22, R88, P2 ;  /* 0x0000005816147207 */ /* 0x000fe20001000000 */
[----:B------:R-:W-:Y:S01]  /*4d00*/  FMUL.FTZ R24, R24, c[0x0][0x1e8] ;  /* 0x00007a0018187a20 */ /* 0x000fe20000410000 */
[----:B------:R-:W-:Y:S01]  /*4d10*/  SEL R23, R23, R91, P2 ;  /* 0x0000005b17177207 */ /* 0x000fe20001000000 */
[----:B------:R-:W-:Y:S01]  /*4d20*/  FMUL.FTZ R92, R11, R92 ;  /* 0x0000005c0b5c7220 */ /* 0x000fe20000410000 */
[----:B------:R-:W-:Y:S01]  /*4d30*/  SEL R104, R104, RZ, P6 ;  /* 0x000000ff68687207 */ /* 0x000fe20003000000 */
[----:B------:R-:W-:Y:S01]  /*4d40*/  FMUL.FTZ R105, R197, R24 ;  /* 0x00000018c5697220 */ /* 0x000fe20000410000 */
[----:B------:R-:W-:Y:S01]  /*4d50*/  LOP3.LUT P6, RZ, R21, 0xff00, RZ, 0xc0, !PT ;  /* 0x0000ff0015ff7812 */ /* 0x000fe200078cc0ff */
[--C-:B------:R-:W-:Y:S01]  /*4d60*/  FFMA.FTZ R93, R94, R153, R152.reuse ;  /* 0x000000995e5d7223 */ /* 0x100fe20000010098 */
[----:B------:R-:W-:Y:S01]  /*4d70*/  SEL R21, R149, R89, P2 ;  /* 0x0000005995157207 */ /* 0x000fe20001000000 */
[----:B------:R-:W-:Y:S01]  /*4d80*/  FMUL.FTZ R26, R26, R145 ;  /* 0x000000911a1a7220 */ /* 0x000fe20000410000 */
[----:B------:R-:W-:Y:S01]  /*4d90*/  SEL R22, R150, R90, P2 ;  /* 0x0000005a96167207 */ /* 0x000fe20001000000 */
[-CC-:B------:R-:W-:Y:S01]  /*4da0*/  FFMA.FTZ R98, R98, R153.reuse, R152.reuse ;  /* 0x0000009962627223 */ /* 0x180fe20000010098 */
[----:B------:R-:W-:Y:S01]  /*4db0*/  SEL R105, R105, RZ, P6 ;  /* 0x000000ff69697207 */ /* 0x000fe20003000000 */
[----:B------:R-:W-:Y:S01]  /*4dc0*/  FMUL.FTZ R27, R27, R146 ;  /* 0x000000921b1b7220 */ /* 0x000fe20000410000 */
[----:B------:R-:W-:Y:S01]  /*4dd0*/  SEL R106, R106, RZ, P4 ;  /* 0x000000ff6a6a7207 */ /* 0x000fe20002000000 */
[-CC-:B------:R-:W-:Y:S01]  /*4de0*/  FFMA.FTZ R99, R99, R153.reuse, R152.reuse ;  /* 0x0000009963637223 */ /* 0x180fe20000010098 */
[----:B------:R-:W-:Y:S01]  /*4df0*/  SEL R107, R107, RZ, P5 ;  /* 0x000000ff6b6b7207 */ /* 0x000fe20002800000 */
[----:B------:R0:W-:Y:S04]  /*4e00*/  @P1 STG.E.128 [R110.64], R20 ;  /* 0x000000146e001986 */ /* 0x0001e8000c101d04 */
[----:B------:R1:W-:Y:S01]  /*4e10*/  STG.E.128 [R108.64], R104 ;  /* 0x000000686c007986 */ /* 0x0003e2000c101d04 */
[----:B------:R-:W-:-:S02]  /*4e20*/  FFMA.FTZ R102, R102, R153, R152 ;  /* 0x0000009966667223 */ /* 0x000fc40000010098 */
[-C--:B------:R-:W-:Y:S01]  /*4e30*/  FFMA.FTZ R103, R103, R153.reuse, R152 ;  /* 0x0000009967677223 */ /* 0x080fe20000010098 */
[----:B------:R-:W2:Y:S04]  /*4e40*/  LDL.LU R185, [R1+0x19c] ;  /* 0x00019c0001b97983 */ /* 0x000ea80000300800 */
[----:B0-----:R-:W2:Y:S01]  /*4e50*/  LDG.E.128 R20, [R112.64] ;  /* 0x0000000470147981 */ /* 0x001ea2000c1e1d00 */
[----:B------:R-:W-:Y:S02]  /*4e60*/  @P0 FADD.FTZ R92, R68, R92 ;  /* 0x0000005c445c0221 */ /* 0x000fe40000010000 */
[----:B------:R-:W-:Y:S01]  /*4e70*/  FFMA.FTZ R94, R95, R153, R152 ;  /* 0x000000995f5e7223 */ /* 0x000fe20000010098 */
[----:B-1----:R-:W-:Y:S01]  /*4e80*/  FSEL R108, R26, RZ, P4 ;  /* 0x000000ff1a6c7208 */ /* 0x002fe20002000000 */
[----:B------:R-:W-:Y:S01]  /*4e90*/  FMUL.FTZ R95, R92, R3 ;  /* 0x000000035c5f7220 */ /* 0x000fe20000410000 */
[----:B------:R-:W3:Y:S01]  /*4ea0*/  LDL.LU R178, [R1+0x190] ;  /* 0x0001900001b27983 */ /* 0x000ee20000300800 */
[----:B------:R-:W-:-:S02]  /*4eb0*/  FMUL.FTZ R24, R25, R24 ;  /* 0x0000001819187220 */ /* 0x000fc40000410000 */
[----:B------:R-:W-:Y:S01]  /*4ec0*/  FADD.FTZ R93, R96, -R93 ;  /* 0x8000005d605d7221 */ /* 0x000fe20000010000 */
[----:B------:R-:W-:Y:S01]  /*4ed0*/  IADD3 R96, P4, R9, c[0x0][0x248], RZ ;  /* 0x0000920009607a10 */ /* 0x000fe20007f9e0ff */
[----:B------:R-:W-:Y:S01]  /*4ee0*/  FADD.FTZ R94, R97, -R94 ;  /* 0x8000005e615e7221 */ /* 0x000fe20000010000 */
[----:B------:R-:W-:Y:S01]  /*4ef0*/  SEL R92, R92, R88, P2 ;  /* 0x000000585c5c7207 */ /* 0x000fe20001000000 */
[----:B------:R-:W-:Y:S02]  /*4f00*/  FADD.FTZ R25, R100, -R98 ;  /* 0x8000006264197221 */ /* 0x000fe40000010000 */
[----:B------:R-:W-:Y:S01]  /*4f10*/  FMUL.FTZ R95, R95, c[0x0][0x1e8] ;  /* 0x00007a005f5f7a20 */ /* 0x000fe20000410000 */
[----:B------:R-:W-:Y:S01]  /*4f20*/  FSEL R98, R24, RZ, P6 ;  /* 0x000000ff18627208 */ /* 0x000fe20003000000 */
[----:B------:R-:W-:Y:S01]  /*4f30*/  FMUL.FTZ R93, R11, R93 ;  /* 0x0000005d0b5d7220 */ /* 0x000fe20000410000 */
[----:B------:R-:W-:Y:S01]  /*4f40*/  FSEL R100, R27, RZ, P5 ;  /* 0x000000ff1b647208 */ /* 0x000fe20002800000 */
[C---:B------:R-:W-:Y:S01]  /*4f50*/  FMUL.FTZ R94, R11.reuse, R94 ;  /* 0x0000005e0b5e7220 */ /* 0x040fe20000410000 */
[----:B------:R-:W-:Y:S01]  /*4f60*/  IADD3.X R97, R18, c[0x0][0x24c], RZ, P4, !PT ;  /* 0x0000930012617a10 */ /* 0x000fe200027fe4ff */
[----:B------:R-:W-:Y:S01]  /*4f70*/  FMUL.FTZ R25, R11, R25 ;  /* 0x000000190b197220 */ /* 0x000fe20000410000 */
[----:B------:R-:W-:Y:S01]  /*4f80*/  LOP3.LUT P6, RZ, R19, 0xff, RZ, 0xc0, !PT ;  /* 0x000000ff13ff7812 */ /* 0x000fe200078cc0ff */
[----:B------:R-:W-:Y:S01]  /*4f90*/  FMUL.FTZ R24, R44, R95 ;  /* 0x0000005f2c187220 */ /* 0x000fe20000410000 */
[----:B------:R-:W-:Y:S01]  /*4fa0*/  @P1 IADD3 R104, P5, R9, c[0x0][0x258], RZ ;  /* 0x0000960009681a10 */ /* 0x000fe20007fbe0ff */
[----:B------:R-:W-:Y:S01]  /*4fb0*/  FADD.FTZ R99, R101, -R99 ;  /* 0x8000006365637221 */ /* 0x000fe20000010000 */
[----:B------:R-:W-:Y:S01]  /*4fc0*/  IADD3 R106, P4, R8, c[0x0][0x170], RZ ;  /* 0x00005c00086a7a10 */ /* 0x000fe20007f9e0ff */
[----:B------:R-:W-:Y:S01]  /*4fd0*/  @P0 FADD.FTZ R93, R69, R93 ;  /* 0x0000005d455d0221 */ /* 0x000fe20000010000 */
[----:B------:R-:W3:Y:S01]  /*4fe0*/  LDL.LU R179, [R1+0x194] ;  /* 0x0001940001b37983 */ /* 0x000ee20000300800 */
[----:B------:R-:W-:-:S02]  /*4ff0*/  @P0 FADD.FTZ R94, R70, R94 ;  /* 0x0000005e465e0221 */ /* 0x000fc40000010000 */
[----:B------:R-:W-:Y:S01]  /*5000*/  @P0 FADD.FTZ R25, R71, R25 ;  /* 0x0000001947190221 */ /* 0x000fe20000010000 */
[----:B------:R-:W-:Y:S02]  /*5010*/  SEL R24, R24, RZ, P6 ;  /* 0x000000ff18187207 */ /* 0x000fe40003000000 */
[----:B------:R-:W-:Y:S02]  /*5020*/  @P1 IADD3.X R105, R18, c[0x0][0x25c], RZ, P5, !PT ;  /* 0x0000970012691a10 */ /* 0x000fe40002ffe4ff */
[----:B------:R-:W-:Y:S01]  /*5030*/  IADD3.X R107, R16, c[0x0][0x174], RZ, P4, !PT ;  /* 0x00005d00106b7a10 */ /* 0x000fe200027fe4ff */
[----:B------:R-:W-:Y:S01]  /*5040*/  FMUL.FTZ R18, R93, R3 ;  /* 0x000000035d127220 */ /* 0x000fe20000410000 */
[C---:B------:R-:W-:Y:S02]  /*5050*/  LOP3.LUT P5, RZ, R19.reuse, 0xff0000, RZ, 0xc0, !PT ;  /* 0x00ff000013ff7812 */ /* 0x040fe400078ac0ff */
[----:B------:R-:W-:Y:S01]  /*5060*/  LOP3.LUT P4, RZ, R19, 0xff000000, RZ, 0xc0, !PT ;  /* 0xff00000013ff7812 */ /* 0x000fe2000788c0ff */
[----:B------:R-:W-:-:S04]  /*5070*/  FMUL.FTZ R18, R18, c[0x0][0x1e8] ;  /* 0x00007a0012127a20 */ /* 0x000fc80000410000 */
[----:B------:R-:W-:Y:S01]  /*5080*/  FMUL.FTZ R109, R45, R18 ;  /* 0x000000122d6d7220 */ /* 0x000fe20000410000 */
[----:B------:R-:W-:Y:S01]  /*5090*/  SEL R93, R93, R89, P2 ;  /* 0x000000595d5d7207 */ /* 0x000fe20001000000 */
[----:B--2---:R-:W-:-:S05]  /*50a0*/  FMUL.FTZ R20, R95, R20 ;  /* 0x000000145f147220 */ /* 0x004fca0000410000 */
[----:B------:R-:W-:Y:S01]  /*50b0*/  FSEL R9, R20, RZ, P6 ;  /* 0x000000ff14097208 */ /* 0x000fe20003000000 */
[-C--:B------:R-:W-:Y:S01]  /*50c0*/  FMUL.FTZ R20, R25, R3.reuse ;  /* 0x0000000319147220 */ /* 0x080fe20000410000 */
[----:B------:R-:W-:Y:S01]  /*50d0*/  LOP3.LUT P6, RZ, R19, 0xff00, RZ, 0xc0, !PT ;  /* 0x0000ff0013ff7812 */ /* 0x000fe200078cc0ff */
[----:B------:R-:W-:Y:S02]  /*50e0*/  FMUL.FTZ R19, R94, R3 ;  /* 0x000000035e137220 */ /* 0x000fe40000410000 */
[----:B------:R-:W-:Y:S02]  /*50f0*/  FMUL.FTZ R20, R20, c[0x0][0x1e8] ;  /* 0x00007a0014147a20 */ /* 0x000fe40000410000 */
[----:B------:R-:W-:Y:S02]  /*5100*/  FMUL.FTZ R19, R19, c[0x0][0x1e8] ;  /* 0x00007a0013137a20 */ /* 0x000fe40000410000 */
[----:B------:R-:W-:Y:S02]  /*5110*/  FMUL.FTZ R27, R47, R20 ;  /* 0x000000142f1b7220 */ /* 0x000fe40000410000 */
[----:B------:R-:W-:Y:S01]  /*5120*/  FMUL.FTZ R26, R46, R19 ;  /* 0x000000132e1a7220 */ /* 0x000fe20000410000 */
[----:B------:R-:W-:-:S02]  /*5130*/  SEL R94, R94, R90, P2 ;  /* 0x0000005a5e5e7207 */ /* 0x000fc40001000000 */
[----:B------:R-:W-:Y:S02]  /*5140*/  SEL R95, R25, R91, P2 ;  /* 0x0000005b195f7207 */ /* 0x000fe40001000000 */
[----:B------:R-:W-:Y:S02]  /*5150*/  SEL R25, R109, RZ, P6 ;  /* 0x000000ff6d197207 */ /* 0x000fe40003000000 */
[----:B------:R-:W-:Y:S02]  /*5160*/  SEL R26, R26, RZ, P5 ;  /* 0x000000ff1a1a7207 */ /* 0x000fe40002800000 */
[----:B------:R-:W-:Y:S01]  /*5170*/  SEL R27, R27, RZ, P4 ;  /* 0x000000ff1b1b7207 */ /* 0x000fe20002000000 */
[----:B------:R-:W-:Y:S04]  /*5180*/  @P1 STG.E.128 [R104.64], R92 ;  /* 0x0000005c68001986 */ /* 0x000fe8000c101d04 */
[----:B------:R0:W-:Y:S04]  /*5190*/  STG.E.128 [R96.64], R24 ;  /* 0x0000001860007986 */ /* 0x0001e8000c101d04 */
[----:B0-----:R-:W2:Y:S01]  /*51a0*/  LDG.E.128 R24, [R106.64] ;  /* 0x000000046a187981 */ /* 0x001ea2000c1e1d00 */
[----:B------:R-:W-:-:S04]  /*51b0*/  FMUL.FTZ R104, R11, R99 ;  /* 0x000000630b687220 */ /* 0x000fc80000410000 */
[----:B------:R-:W-:-:S04]  /*51c0*/  @P0 FADD.FTZ R104, R72, R104 ;  /* 0x0000006848680221 */ /* 0x000fc80000010000 */
[----:B------:R-:W-:Y:S02]  /*51d0*/  FMUL.FTZ R92, R104, R3 ;  /* 0x00000003685c7220 */ /* 0x000fe40000410000 */
[----:B------:R-:W-:Y:S02]  /*51e0*/  FMUL.FTZ R22, R22, R19 ;  /* 0x0000001316167220 */ /* 0x000fe40000410000 */
[----:B------:R-:W-:Y:S02]  /*51f0*/  FFMA.FTZ R118, R118, R153, R152 ;  /* 0x0000009976767223 */ /* 0x000fe40000010098 */
[----:B------:R-:W-:Y:S02]  /*5200*/  FMUL.FTZ R92, R92, c[0x0][0x1e8] ;  /* 0x00007a005c5c7a20 */ /* 0x000fe40000410000 */
[----:B------:R-:W-:Y:S01]  /*5210*/  FADD.FTZ R116, R116, -R102 ;  /* 0x8000006674747221 */ /* 0x000fe20000010000 */
[----:B------:R-:W-:Y:S01]  /*5220*/  FSEL R102, R22, RZ, P5 ;  /* 0x000000ff16667208 */ /* 0x000fe20002800000 */
[----:B------:R-:W-:-:S02]  /*5230*/  FMUL.FTZ R23, R23, R20 ;  /* 0x0000001417177220 */ /* 0x000fc40000410000 */
[----:B------:R-:W-:Y:S02]  /*5240*/  FADD.FTZ R117, R117, -R103 ;  /* 0x8000006775757221 */ /* 0x000fe40000010000 */
[----:B------:R-:W-:Y:S02]  /*5250*/  FMUL.FTZ R21, R21, R18 ;  /* 0x0000001215157220 */ /* 0x000fe40000410000 */
[----:B------:R-:W-:Y:S02]  /*5260*/  FADD.FTZ R120, R120, -R118 ;  /* 0x8000007678787221 */ /* 0x000fe40000010000 */
[----:B------:R-:W-:Y:S01]  /*5270*/  FMUL.FTZ R20, R40, R92 ;  /* 0x0000005c28147220 */ /* 0x000fe20000410000 */
[----:B------:R-:W-:Y:S01]  /*5280*/  FSEL R99, R21, RZ, P6 ;  /* 0x000000ff15637208 */ /* 0x000fe20003000000 */
[----:B------:R-:W-:Y:S01]  /*5290*/  FMUL.FTZ R116, R11, R116 ;  /* 0x000000740b747220 */ /* 0x000fe20000410000 */
[----:B------:R-:W-:Y:S01]  /*52a0*/  FSEL R101, R23, RZ, P4 ;  /* 0x000000ff17657208 */ /* 0x000fe20002000000 */
[----:B------:R-:W-:-:S02]  /*52b0*/  FMUL.FTZ R18, R11, R117 ;  /* 0x000000750b127220 */ /* 0x000fc40000410000 */
[----:B------:R-:W-:Y:S01]  /*52c0*/  FMUL.FTZ R19, R11, R120 ;  /* 0x000000780b137220 */ /* 0x000fe20000410000 */
[----:B------:R-:W-:Y:S02]  /*52d0*/  LOP3.LUT P6, RZ, R17, 0xff, RZ, 0xc0, !PT ;  /* 0x000000ff11ff7812 */ /* 0x000fe400078cc0ff */
[----:B------:R-:W-:Y:S01]  /*52e0*/  @P1 IADD3 R94, P4, R8, c[0x0][0x258], RZ ;  /* 0x00009600085e1a10 */ /* 0x000fe20007f9e0ff */
[----:B------:R-:W-:Y:S02]  /*52f0*/  @P0 FADD.FTZ R116, R73, R116 ;  /* 0x0000007449740221 */ /* 0x000fe40000010000 */
[----:B------:R-:W-:Y:S02]  /*5300*/  @P0 FADD.FTZ R18, R74, R18 ;  /* 0x000000124a120221 */ /* 0x000fe40000010000 */
[----:B------:R-:W-:Y:S01]  /*5310*/  @P0 FADD.FTZ R19, R75, R19 ;  /* 0x000000134b130221 */ /* 0x000fe20000010000 */
[----:B------:R-:W-:Y:S02]  /*5320*/  SEL R20, R20, RZ, P6 ;  /* 0x000000ff14147207 */ /* 0x000fe40003000000 */
[----:B------:R-:W-:Y:S01]  /*5330*/  @P1 IADD3.X R95, R16, c[0x0][0x25c], RZ, P4, !PT ;  /* 0x00009700105f1a10 */ /* 0x000fe200027fe4ff */
[----:B------:R-:W-:Y:S01]  /*5340*/  FMUL.FTZ R103, R18, R3 ;  /* 0x0000000312677220 */ /* 0x000fe20000410000 */
[----:B------:R-:W-:-:S03]  /*5350*/  LOP3.LUT P4, RZ, R17, 0xff0000, RZ, 0xc0, !PT ;  /* 0x00ff000011ff7812 */ /* 0x000fc6000788c0ff */
[----:B------:R-:W-:-:S04]  /*5360*/  FMUL.FTZ R103, R103, c[0x0][0x1e8] ;  /* 0x00007a0067677a20 */ /* 0x000fc80000410000 */
[----:B------:R-:W-:Y:S01]  /*5370*/  FMUL.FTZ R22, R42, R103 ;  /* 0x000000672a167220 */ /* 0x000fe20000410000 */
[----:B------:R-:W-:-:S04]  /*5380*/  SEL R18, R18, R90, P2 ;  /* 0x0000005a12127207 */ /* 0x000fc80001000000 */
[----:B------:R-:W-:Y:S01]  /*5390*/  SEL R22, R22, RZ, P4 ;  /* 0x000000ff16167207 */ /* 0x000fe20002000000 */
[----:B--2---:R-:W-:Y:S01]  /*53a0*/  FMUL.FTZ R24, R92, R24 ;  /* 0x000000185c187220 */ /* 0x004fe20000410000 */
[----:B------:R-:W-:-:S04]  /*53b0*/  IADD3 R92, P5, R8, c[0x0][0x248], RZ ;  /* 0x00009200085c7a10 */ /* 0x000fc80007fbe0ff */
[----:B------:R-:W-:Y:S02]  /*53c0*/  IADD3.X R93, R16, c[0x0][0x24c], RZ, P5, !PT ;  /* 0x00009300105d7a10 */ /* 0x000fe40002ffe4ff */
[----:B------:R-:W-:Y:S02]  /*53d0*/  IADD3 R96, P5, R7, c[0x0][0x170], RZ ;  /* 0x00005c0007607a10 */ /* 0x000fe40007fbe0ff */
[----:B------:R-:W-:Y:S02]  /*53e0*/  FSEL R8, R24, RZ, P6 ;  /* 0x000000ff18087208 */ /* 0x000fe40003000000 */
[----:B------:R-:W-:Y:S01]  /*53f0*/  IADD3.X R97, R14, c[0x0][0x174], RZ, P5, !PT ;  /* 0x00005d000e617a10 */ /* 0x000fe20002ffe4ff */
[-C--:B------:R-:W-:Y:S01]  /*5400*/  FMUL.FTZ R24, R116, R3.reuse ;  /* 0x0000000374187220 */ /* 0x080fe20000410000 */
[C---:B------:R-:W-:Y:S02]  /*5410*/  LOP3.LUT P6, RZ, R17.reuse, 0xff00, RZ, 0xc0, !PT ;  /* 0x0000ff0011ff7812 */ /* 0x040fe400078cc0ff */
[----:B------:R-:W-:Y:S01]  /*5420*/  LOP3.LUT P5, RZ, R17, 0xff000000, RZ, 0xc0, !PT ;  /* 0xff00000011ff7812 */ /* 0x000fe200078ac0ff */
[----:B------:R-:W-:Y:S01]  /*5430*/  FMUL.FTZ R17, R19, R3 ;  /* 0x0000000313117220 */ /* 0x000fe20000410000 */
[----:B------:R-:W-:Y:S01]  /*5440*/  SEL R16, R104, R88, P2 ;  /* 0x0000005868107207 */ /* 0x000fe20001000000 */
[----:B------:R-:W-:-:S02]  /*5450*/  FMUL.FTZ R24, R24, c[0x0][0x1e8] ;  /* 0x00007a0018187a20 */ /* 0x000fc40000410000 */
[----:B------:R-:W-:Y:S02]  /*5460*/  FMUL.FTZ R104, R17, c[0x0][0x1e8] ;  /* 0x00007a0011687a20 */ /* 0x000fe40000410000 */
[----:B------:R-:W-:Y:S02]  /*5470*/  FMUL.FTZ R21, R41, R24 ;  /* 0x0000001829157220 */ /* 0x000fe40000410000 */
[----:B------:R-:W-:Y:S01]  /*5480*/  FMUL.FTZ R23, R43, R104 ;  /* 0x000000682b177220 */ /* 0x000fe20000410000 */
[----:B------:R-:W-:Y:S02]  /*5490*/  SEL R17, R116, R89, P2 ;  /* 0x0000005974117207 */ /* 0x000fe40001000000 */
[----:B------:R-:W-:Y:S02]  /*54a0*/  SEL R19, R19, R91, P2 ;  /* 0x0000005b13137207 */ /* 0x000fe40001000000 */
[----:B------:R-:W-:Y:S02]  /*54b0*/  SEL R21, R21, RZ, P6 ;  /* 0x000000ff15157207 */ /* 0x000fe40003000000 */
[----:B------:R-:W-:Y:S01]  /*54c0*/  SEL R23, R23, RZ, P5 ;  /* 0x000000ff17177207 */ /* 0x000fe20002800000 */
[----:B------:R0:W-:Y:S04]  /*54d0*/  @P1 STG.E.128 [R94.64], R16 ;  /* 0x000000105e001986 */ /* 0x0001e8000c101d04 */
[----:B------:R1:W-:Y:S04]  /*54e0*/  STG.E.128 [R92.64], R20 ;  /* 0x000000145c007986 */ /* 0x0003e8000c101d04 */
[----:B0-----:R0:W2:Y:S01]  /*54f0*/  LDG.E.128 R16, [R96.64] ;  /* 0x0000000460107981 */ /* 0x0010a2000c1e1d00 */
[----:B------:R-:W-:-:S04]  /*5500*/  FFMA.FTZ R119, R119, R153, R152 ;  /* 0x0000009977777223 */ /* 0x000fc80000010098 */
[----:B------:R-:W-:-:S04]  /*5510*/  FADD.FTZ R119, R121, -R119 ;  /* 0x8000007779777221 */ /* 0x000fc80000010000 */
[----:B-1----:R-:W-:-:S04]  /*5520*/  FMUL.FTZ R21, R11, R119 ;  /* 0x000000770b157220 */ /* 0x002fc80000410000 */
[----:B------:R-:W-:Y:S02]  /*5530*/  @P0 FADD.FTZ R21, R76, R21 ;  /* 0x000000154c150221 */ /* 0x000fe40000010000 */
[----:B------:R-:W-:Y:S02]  /*5540*/  FMUL.FTZ R26, R26, R103 ;  /* 0x000000671a1a7220 */ /* 0x000fe40000410000 */
[-CC-:B------:R-:W-:Y:S02]  /*5550*/  FFMA.FTZ R122, R122, R153.reuse, R152.reuse ;  /* 0x000000997a7a7223 */ /* 0x180fe40000010098 */
[-CC-:B------:R-:W-:Y:S02]  /*5560*/  FFMA.FTZ R123, R123, R153.reuse, R152.reuse ;  /* 0x000000997b7b7223 */ /* 0x180fe40000010098 */
[----:B------:R-:W-:Y:S02]  /*5570*/  FFMA.FTZ R126, R126, R153, R152 ;  /* 0x000000997e7e7223 */ /* 0x000fe40000010098 */
[----:B------:R-:W-:-:S02]  /*5580*/  FMUL.FTZ R20, R21, R3 ;  /* 0x0000000315147220 */ /* 0x000fc40000410000 */
[----:B------:R-:W-:Y:S01]  /*5590*/  FMUL.FTZ R25, R25, R24 ;  /* 0x0000001819197220 */ /* 0x000fe20000410000 */
[----:B------:R-:W-:Y:S01]  /*55a0*/  FSEL R105, R26, RZ, P4 ;  /* 0x000000ff1a697208 */ /* 0x000fe20002000000 */
[----:B------:R-:W-:Y:S01]  /*55b0*/  FADD.FTZ R124, R124, -R122 ;  /* 0x8000007a7c7c7221 */ /* 0x000fe20000010000 */
[----:B------:R-:W-:Y:S01]  /*55c0*/  IADD3 R92, P4, R7, c[0x0][0x248], RZ ;  /* 0x00009200075c7a10 */ /* 0x000fe20007f9e0ff */
[----:B------:R-:W-:Y:S02]  /*55d0*/  FADD.FTZ R125, R125, -R123 ;  /* 0x8000007b7d7d7221 */ /* 0x000fe40000010000 */
[----:B------:R-:W-:Y:S02]  /*55e0*/  FADD.FTZ R127, R127, -R126 ;  /* 0x8000007e7f7f7221 */ /* 0x000fe40000010000 */
[----:B------:R-:W-:Y:S02]  /*55f0*/  FMUL.FTZ R20, R20, c[0x0][0x1e8] ;  /* 0x00007a0014147a20 */ /* 0x000fe40000410000 */
[----:B------:R-:W-:Y:S01]  /*5600*/  FMUL.FTZ R104, R27, R104 ;  /* 0x000000681b687220 */ /* 0x000fe20000410000 */
[----:B------:R-:W-:Y:S01]  /*5610*/  FSEL R103, R25, RZ, P6 ;  /* 0x000000ff19677208 */ /* 0x000fe20003000000 */
[C---:B------:R-:W-:Y:S01]  /*5620*/  FMUL.FTZ R25, R11.reuse, R124 ;  /* 0x0000007c0b197220 */ /* 0x040fe20000410000 */
[----:B------:R-:W-:Y:S01]  /*5630*/  IADD3.X R93, R14, c[0x0][0x24c], RZ, P4, !PT ;  /* 0x000093000e5d7a10 */ /* 0x000fe200027fe4ff */
[C---:B------:R-:W-:Y:S01]  /*5640*/  FMUL.FTZ R26, R11.reuse, R125 ;  /* 0x0000007d0b1a7220 */ /* 0x040fe20000410000 */
[----:B------:R-:W-:Y:S01]  /*5650*/  FSEL R104, R104, RZ, P5 ;  /* 0x000000ff68687208 */ /* 0x000fe20002800000 */
[----:B------:R-:W-:Y:S01]  /*5660*/  FMUL.FTZ R27, R11, R127 ;  /* 0x0000007f0b1b7220 */ /* 0x000fe20000410000 */
[----:B------:R-:W-:-:S02]  /*5670*/  LOP3.LUT P6, RZ, R15, 0xff, RZ, 0xc0, !PT ;  /* 0x000000ff0fff7812 */ /* 0x000fc400078cc0ff */
[----:B------:R-:W-:Y:S02]  /*5680*/  @P1 IADD3 R94, P5, R7, c[0x0][0x258], RZ ;  /* 0x00009600075e1a10 */ /* 0x000fe40007fbe0ff */
[----:B0-----:R-:W-:Y:S01]  /*5690*/  IADD3 R96, P4, R2, c[0x0][0x170], RZ ;  /* 0x00005c0002607a10 */ /* 0x001fe20007f9e0ff */
[----:B------:R-:W-:Y:S02]  /*56a0*/  @P0 FADD.FTZ R25, R77, R25 ;  /* 0x000000194d190221 */ /* 0x000fe40000010000 */
[----:B------:R-:W-:Y:S02]  /*56b0*/  @P0 FADD.FTZ R26, R78, R26 ;  /* 0x0000001a4e1a0221 */ /* 0x000fe40000010000 */
[----:B------:R-:W-:Y:S01]  /*56c0*/  @P0 FADD.FTZ R27, R79, R27 ;  /* 0x0000001b4f1b0221 */ /* 0x000fe20000010000 */
[----:B------:R-:W-:Y:S02]  /*56d0*/  @P1 IADD3.X R95, R14, c[0x0][0x25c], RZ, P5, !PT ;  /* 0x000097000e5f1a10 */ /* 0x000fe40002ffe4ff */
[----:B------:R-:W-:Y:S01]  /*56e0*/  IADD3.X R97, R12, c[0x0][0x174], RZ, P4, !PT ;  /* 0x00005d000c617a10 */ /* 0x000fe200027fe4ff */
[----:B------:R-:W-:Y:S01]  /*56f0*/  FMUL.FTZ R14, R25, R3 ;  /* 0x00000003190e7220 */ /* 0x000fe20000410000 */
[----:B------:R-:W-:-:S02]  /*5700*/  LOP3.LUT P5, RZ, R15, 0xff0000, RZ, 0xc0, !PT ;  /* 0x00ff00000fff7812 */ /* 0x000fc400078ac0ff */
[----:B------:R-:W-:Y:S01]  /*5710*/  LOP3.LUT P4, RZ, R15, 0xff000000, RZ, 0xc0, !PT ;  /* 0xff0000000fff7812 */ /* 0x000fe2000788c0ff */
[----:B------:R-:W-:Y:S01]  /*5720*/  FMUL.FTZ R14, R14, c[0x0][0x1e8] ;  /* 0x00007a000e0e7a20 */ /* 0x000fe20000410000 */
[----:B------:R-:W-:-:S03]  /*5730*/  SEL R24, R21, R88, P2 ;  /* 0x0000005815187207 */ /* 0x000fc60001000000 */
[----:B------:R-:W-:Y:S01]  /*5740*/  FMUL.FTZ R21, R37, R14 ;  /* 0x0000000e25157220 */ /* 0x000fe20000410000 */
[----:B------:R-:W-:Y:S01]  /*5750*/  SEL R25, R25, R89, P2 ;  /* 0x0000005919197207 */ /* 0x000fe20001000000 */
[----:B--2---:R-:W-:Y:S02]  /*5760*/  FMUL.FTZ R16, R20, R16 ;  /* 0x0000001014107220 */ /* 0x004fe40000410000 */
[----:B------:R-:W-:-:S03]  /*5770*/  FMUL.FTZ R20, R36, R20 ;  /* 0x0000001424147220 */ /* 0x000fc60000410000 */
[----:B------:R-:W-:Y:S02]  /*5780*/  FSEL R7, R16, RZ, P6 ;  /* 0x000000ff10077208 */ /* 0x000fe40003000000 */
[----:B------:R-:W-:Y:S01]  /*5790*/  SEL R20, R20, RZ, P6 ;  /* 0x000000ff14147207 */ /* 0x000fe20003000000 */
[-C--:B------:R-:W-:Y:S01]  /*57a0*/  FMUL.FTZ R16, R27, R3.reuse ;  /* 0x000000031b107220 */ /* 0x080fe20000410000 */
[----:B------:R-:W-:Y:S01]  /*57b0*/  LOP3.LUT P6, RZ, R15, 0xff00, RZ, 0xc0, !PT ;  /* 0x0000ff000fff7812 */ /* 0x000fe200078cc0ff */
[----:B------:R-:W-:Y:S02]  /*57c0*/  FMUL.FTZ R15, R26, R3 ;  /* 0x000000031a0f7220 */ /* 0x000fe40000410000 */
[----:B------:R-:W-:Y:S02]  /*57d0*/  FMUL.FTZ R16, R16, c[0x0][0x1e8] ;  /* 0x00007a0010107a20 */ /* 0x000fe40000410000 */
[----:B------:R-:W-:Y:S02]  /*57e0*/  FMUL.FTZ R15, R15, c[0x0][0x1e8] ;  /* 0x00007a000f0f7a20 */ /* 0x000fe40000410000 */
[----:B------:R-:W-:-:S02]  /*57f0*/  FMUL.FTZ R23, R39, R16 ;  /* 0x0000001027177220 */ /* 0x000fc40000410000 */
[----:B------:R-:W-:Y:S01]  /*5800*/  FMUL.FTZ R22, R38, R15 ;  /* 0x0000000f26167220 */ /* 0x000fe20000410000 */
[----:B------:R-:W-:Y:S02]  /*5810*/  SEL R26, R26, R90, P2 ;  /* 0x0000005a1a1a7207 */ /* 0x000fe40001000000 */
[----:B------:R-:W-:Y:S02]  /*5820*/  SEL R27, R27, R91, P2 ;  /* 0x0000005b1b1b7207 */ /* 0x000fe40001000000 */
[----:B------:R-:W-:Y:S02]  /*5830*/  SEL R21, R21, RZ, P6 ;  /* 0x000000ff15157207 */ /* 0x000fe40003000000 */
[----:B------:R-:W-:Y:S02]  /*5840*/  SEL R22, R22, RZ, P5 ;  /* 0x000000ff16167207 */ /* 0x000fe40002800000 */
[----:B------:R-:W-:Y:S01]  /*5850*/  SEL R23, R23, RZ, P4 ;  /* 0x000000ff17177207 */ /* 0x000fe20002000000 */
[----:B------:R-:W-:Y:S04]  /*5860*/  @P1 STG.E.128 [R94.64], R24 ;  /* 0x000000185e001986 */ /* 0x000fe8000c101d04 */
[----:B------:R0:W-:Y:S04]  /*5870*/  STG.E.128 [R92.64], R20 ;  /* 0x000000145c007986 */ /* 0x0001e8000c101d04 */
[----:B0-----:R0:W2:Y:S01]  /*5880*/  LDG.E.128 R20, [R96.64] ;  /* 0x0000000460147981 */ /* 0x0010a2000c1e1d00 */
[----:B------:R-:W-:-:S04]  /*5890*/  FFMA.FTZ R128, R128, R153, R152 ;  /* 0x0000009980807223 */ /* 0x000fc80000010098 */
[----:B------:R-:W-:-:S04]  /*58a0*/  FADD.FTZ R128, R130, -R128 ;  /* 0x8000008082807221 */ /* 0x000fc80000010000 */
[----:B------:R-:W-:-:S04]  /*58b0*/  FMUL.FTZ R94, R11, R128 ;  /* 0x000000800b5e7220 */ /* 0x000fc80000410000 */
[----:B------:R-:W-:-:S04]  /*58c0*/  @P0 FADD.FTZ R94, R80, R94 ;  /* 0x0000005e505e0221 */ /* 0x000fc80000010000 */
[----:B------:R-:W-:Y:S02]  /*58d0*/  FMUL.FTZ R24, R94, R3 ;  /* 0x000000035e187220 */ /* 0x000fe40000410000 */
[----:B------:R-:W-:Y:S02]  /*58e0*/  FMUL.FTZ R18, R18, R15 ;  /* 0x0000000f12127220 */ /* 0x000fe40000410000 */
[-CC-:B------:R-:W-:Y:S02]  /*58f0*/  FFMA.FTZ R129, R129, R153.reuse, R152.reuse ;  /* 0x0000009981817223 */ /* 0x180fe40000010098 */
[-CC-:B------:R-:W-:Y:S02]  /*5900*/  FFMA.FTZ R131, R131, R153.reuse, R152.reuse ;  /* 0x0000009983837223 */ /* 0x180fe40000010098 */
[----:B------:R-:W-:Y:S02]  /*5910*/  FFMA.FTZ R134, R134, R153, R152 ;  /* 0x0000009986867223 */ /* 0x000fe40000010098 */
[----:B------:R-:W-:Y:S01]  /*5920*/  FMUL.FTZ R24, R24, c[0x0][0x1e8] ;  /* 0x00007a0018187a20 */ /* 0x000fe20000410000 */
[----:B0-----:R-:W-:Y:S01]  /*5930*/  FSEL R97, R18, RZ, P5 ;  /* 0x000000ff12617208 */ /* 0x001fe20002800000 */
[----:B------:R-:W-:-:S02]  /*5940*/  FMUL.FTZ R19, R19, R16 ;  /* 0x0000001013137220 */ /* 0x000fc40000410000 */
[----:B------:R-:W-:Y:S02]  /*5950*/  FADD.FTZ R132, R132, -R129 ;  /* 0x8000008184847221 */ /* 0x000fe40000010000 */
[----:B------:R-:W-:Y:S02]  /*5960*/  FADD.FTZ R133, R133, -R131 ;  /* 0x8000008385857221 */ /* 0x000fe40000010000 */
[----:B------:R-:W-:Y:S02]  /*5970*/  FMUL.FTZ R17, R17, R14 ;  /* 0x0000000e11117220 */ /* 0x000fe40000410000 */
[----:B------:R-:W-:Y:S02]  /*5980*/  FADD.FTZ R135, R135, -R134 ;  /* 0x8000008687877221 */ /* 0x000fe40000010000 */
[----:B------:R-:W-:Y:S01]  /*5990*/  FMUL.FTZ R16, R32, R24 ;  /* 0x0000001820107220 */ /* 0x000fe20000410000 */
[----:B------:R-:W-:Y:S01]  /*59a0*/  FSEL R95, R17, RZ, P6 ;  /* 0x000000ff115f7208 */ /* 0x000fe20003000000 */
[----:B------:R-:W-:-:S02]  /*59b0*/  FMUL.FTZ R132, R11, R132 ;  /* 0x000000840b847220 */ /* 0x000fc40000410000 */
[C---:B------:R-:W-:Y:S02]  /*59c0*/  FMUL.FTZ R14, R11.reuse, R133 ;  /* 0x000000850b0e7220 */ /* 0x040fe40000410000 */
[----:B------:R-:W-:Y:S01]  /*59d0*/  FMUL.FTZ R15, R11, R135 ;  /* 0x000000870b0f7220 */ /* 0x000fe20000410000 */
[----:B------:R-:W-:Y:S01]  /*59e0*/  LOP3.LUT P6, RZ, R13, 0xff, RZ, 0xc0, !PT ;  /* 0x000000ff0dff7812 */ /* 0x000fe200078cc0ff */
[----:B------:R-:W-:Y:S02]  /*59f0*/  @P0 FADD.FTZ R132, R81, R132 ;  /* 0x0000008451840221 */ /* 0x000fe40000010000 */
[----:B------:R-:W-:Y:S02]  /*5a00*/  @P0 FADD.FTZ R14, R82, R14 ;  /* 0x0000000e520e0221 */ /* 0x000fe40000010000 */
[----:B------:R-:W-:Y:S01]  /*5a10*/  @P0 FADD.FTZ R15, R83, R15 ;  /* 0x0000000f530f0221 */ /* 0x000fe20000010000 */
[----:B------:R-:W-:-:S03]  /*5a20*/  SEL R16, R16, RZ, P6 ;  /* 0x000000ff10107207 */ /* 0x000fc60003000000 */
[----:B------:R-:W-:-:S04]  /*5a30*/  FMUL.FTZ R106, R15, R3 ;  /* 0x000000030f6a7220 */ /* 0x000fc80000410000 */
[----:B------:R-:W-:Y:S01]  /*5a40*/  FMUL.FTZ R106, R106, c[0x0][0x1e8] ;  /* 0x00007a006a6a7a20 */ /* 0x000fe20000410000 */
[----:B------:R-:W-:Y:S01]  /*5a50*/  SEL R15, R15, R91, P2 ;  /* 0x0000005b0f0f7207 */ /* 0x000fe20001000000 */
[----:B--2---:R-:W-:Y:S01]  /*5a60*/  FMUL.FTZ R96, R24, R20 ;  /* 0x0000001418607220 */ /* 0x004fe20000410000 */
[----:B------:R-:W-:Y:S02]  /*5a70*/  IADD3 R24, P5, R2, c[0x0][0x248], RZ ;  /* 0x0000920002187a10 */ /* 0x000fe40007fbe0ff */
[----:B------:R-:W-:Y:S02]  /*5a80*/  FSEL R20, R19, RZ, P4 ;  /* 0x000000ff13147208 */ /* 0x000fe40002000000 */
[----:B------:R-:W-:Y:S02]  /*5a90*/  IADD3.X R25, R12, c[0x0][0x24c], RZ, P5, !PT ;  /* 0x000093000c197a10 */ /* 0x000fe40002ffe4ff */
[----:B------:R-:W-:Y:S02]  /*5aa0*/  @P1 IADD3 R26, P4, R2, c[0x0][0x258], RZ ;  /* 0x00009600021a1a10 */ /* 0x000fe40007f9e0ff */
[----:B------:R-:W-:-:S02]  /*5ab0*/  IADD3 R92, P5, R0, c[0x0][0x170], RZ ;  /* 0x00005c00005c7a10 */ /* 0x000fc40007fbe0ff */
[----:B------:R-:W-:Y:S02]  /*5ac0*/  FSEL R96, R96, RZ, P6 ;  /* 0x000000ff60607208 */ /* 0x000fe40003000000 */
[----:B------:R-:W-:Y:S02]  /*5ad0*/  @P1 IADD3.X R27, R12, c[0x0][0x25c], RZ, P4, !PT ;  /* 0x000097000c1b1a10 */ /* 0x000fe400027fe4ff */
[----:B------:R-:W-:Y:S01]  /*5ae0*/  IADD3.X R93, R6, c[0x0][0x174], RZ, P5, !PT ;  /* 0x00005d00065d7a10 */ /* 0x000fe20002ffe4ff */
[-C--:B------:R-:W-:Y:S01]  /*5af0*/  FMUL.FTZ R2, R132, R3.reuse ;  /* 0x0000000384027220 */ /* 0x080fe20000410000 */
[C---:B------:R-:W-:Y:S02]  /*5b00*/  LOP3.LUT P6, RZ, R13.reuse, 0xff00, RZ, 0xc0, !PT ;  /* 0x0000ff000dff7812 */ /* 0x040fe400078cc0ff */
[C---:B------:R-:W-:Y:S02]  /*5b10*/  LOP3.LUT P4, RZ, R13.reuse, 0xff0000, RZ, 0xc0, !PT ;  /* 0x00ff00000dff7812 */ /* 0x040fe4000788c0ff */
[----:B------:R-:W-:Y:S01]  /*5b20*/  LOP3.LUT P5, RZ, R13, 0xff000000, RZ, 0xc0, !PT ;  /* 0xff0000000dff7812 */ /* 0x000fe200078ac0ff */
[----:B------:R-:W-:Y:S01]  /*5b30*/  FMUL.FTZ R13, R14, R3 ;  /* 0x000000030e0d7220 */ /* 0x000fe20000410000 */
[----:B------:R-:W-:Y:S01]  /*5b40*/  SEL R12, R94, R88, P2 ;  /* 0x000000585e0c7207 */ /* 0x000fe20001000000 */
[----:B------:R-:W-:-:S02]  /*5b50*/  FMUL.FTZ R2, R2, c[0x0][0x1e8] ;  /* 0x00007a0002027a20 */ /* 0x000fc40000410000 */
[----:B------:R-:W-:Y:S02]  /*5b60*/  FMUL.FTZ R94, R13, c[0x0][0x1e8] ;  /* 0x00007a000d5e7a20 */ /* 0x000fe40000410000 */
[----:B------:R-:W-:Y:S02]  /*5b70*/  FMUL.FTZ R17, R33, R2 ;  /* 0x0000000221117220 */ /* 0x000fe40000410000 */
[----:B------:R-:W-:Y:S02]  /*5b80*/  FMUL.FTZ R18, R34, R94 ;  /* 0x0000005e22127220 */ /* 0x000fe40000410000 */
[----:B------:R-:W-:Y:S01]  /*5b90*/  FMUL.FTZ R19, R35, R106 ;  /* 0x0000006a23137220 */ /* 0x000fe20000410000 */
[----:B------:R-:W-:Y:S02]  /*5ba0*/  SEL R13, R132, R89, P2 ;  /* 0x00000059840d7207 */ /* 0x000fe40001000000 */
[----:B------:R-:W-:Y:S02]  /*5bb0*/  SEL R14, R14, R90, P2 ;  /* 0x0000005a0e0e7207 */ /* 0x000fe40001000000 */
[----:B------:R-:W-:-:S02]  /*5bc0*/  SEL R17, R17, RZ, P6 ;  /* 0x000000ff11117207 */ /* 0x000fc40003000000 */
[----:B------:R-:W-:Y:S02]  /*5bd0*/  SEL R18, R18, RZ, P4 ;  /* 0x000000ff12127207 */ /* 0x000fe40002000000 */
[----:B------:R-:W-:Y:S01]  /*5be0*/  SEL R19, R19, RZ, P5 ;  /* 0x000000ff13137207 */ /* 0x000fe20002800000 */
[----:B------:R0:W-:Y:S04]  /*5bf0*/  @P1 STG.E.128 [R26.64], R12 ;  /* 0x0000000c1a001986 */ /* 0x0001e8000c101d04 */
[----:B------:R1:W-:Y:S04]  /*5c00*/  STG.E.128 [R24.64], R16 ;  /* 0x0000001018007986 */ /* 0x0003e8000c101d04 */
[----:B0-----:R-:W2:Y:S01]  /*5c10*/  LDG.E.128 R12, [R92.64] ;  /* 0x000000045c0c7981 */ /* 0x001ea2000c1e1d00 */
[----:B------:R-:W-:-:S02]  /*5c20*/  FFMA.FTZ R136, R136, R153, R152 ;  /* 0x0000009988887223 */ /* 0x000fc40000010098 */
[----:B---3--:R-:W-:Y:S02]  /*5c30*/  FADD.FTZ R179, R166, R179 ;  /* 0x000000b3a6b37221 */ /* 0x008fe40000010000 */
[-C--:B------:R-:W-:Y:S02]  /*5c40*/  FFMA.FTZ R137, R137, R153.reuse, R152 ;  /* 0x0000009989897223 */ /* 0x080fe40000010098 */
[----:B------:R-:W-:Y:S02]  /*5c50*/  FADD.FTZ R178, R165, R178 ;  /* 0x000000b2a5b27221 */ /* 0x000fe40000010000 */
[----:B------:R-:W-:Y:S02]  /*5c60*/  FADD.FTZ R185, R164, R185 ;  /* 0x000000b9a4b97221 */ /* 0x000fe40000010000 */
[-C--:B------:R-:W-:Y:S02]  /*5c70*/  FFMA.FTZ R139, R139, R153.reuse, R152 ;  /* 0x000000998b8b7223 */ /* 0x080fe40000010098 */
        /* <DEDUP_REMOVED lines=18> */
[----:B------:R-:W-:Y:S02]  /*5da0*/  FMUL.FTZ R137, R11, R137 ;  /* 0x000000890b897220 */ /* 0x000fe40000410000 */
[----:B------:R-:W-:Y:S01]  /*5db0*/  FADD.FTZ R193, R157, R193 ;  /* 0x000000c19dc17221 */ /* 0x000fe20000010000 */
[----:B------:R0:W-:Y:S01]  /*5dc0*/  STL [R1+0x1ac], R191 ;  /* 0x0001acbf01007387 */ /* 0x0001e20000100800 */
[----:B------:R-:W-:-:S02]  /*5dd0*/  FADD.FTZ R192, R156, R192 ;  /* 0x000000c09cc07221 */ /* 0x000fc40000010000 */
[----:B------:R-:W-:Y:S01]  /*5de0*/  FMUL.FTZ R139, R11, R139 ;  /* 0x0000008b0b8b7220 */ /* 0x000fe20000410000 */
[----:B------:R0:W-:Y:S01]  /*5df0*/  STL [R1+0x1a8], R187 ;  /* 0x0001a8bb01007387 */ /* 0x0001e20000100800 */
[----:B------:R-:W-:Y:S02]  /*5e00*/  FADD.FTZ R189, R155, R189 ;  /* 0x000000bd9bbd7221 */ /* 0x000fe40000010000 */
[----:B------:R-:W-:Y:S01]  /*5e10*/  FMUL.FTZ R11, R11, R141 ;  /* 0x0000008d0b0b7220 */ /* 0x000fe20000410000 */
[----:B------:R0:W-:Y:S01]  /*5e20*/  STL [R1+0x1b4], R186 ;  /* 0x0001b4ba01007387 */ /* 0x0001e20000100800 */
[----:B------:R-:W-:Y:S02]  /*5e30*/  @P0 FADD.FTZ R136, R84, R136 ;  /* 0x0000008854880221 */ /* 0x000fe40000010000 */
[----:B------:R-:W-:Y:S01]  /*5e40*/  FADD.FTZ R190, R154, R190 ;  /* 0x000000be9abe7221 */ /* 0x000fe20000010000 */
[----:B------:R0:W-:Y:S01]  /*5e50*/  STL [R1+0x1b0], R193 ;  /* 0x0001b0c101007387 */ /* 0x0001e20000100800 */
[----:B------:R-:W-:-:S02]  /*5e60*/  FMUL.FTZ R21, R21, R2 ;  /* 0x0000000215157220 */ /* 0x000fc40000410000 */
[----:B-1----:R-:W-:Y:S02]  /*5e70*/  FMUL.FTZ R18, R22, R94 ;  /* 0x0000005e16127220 */ /* 0x002fe40000410000 */
[----:B------:R-:W-:Y:S02]  /*5e80*/  FMUL.FTZ R19, R23, R106 ;  /* 0x0000006a17137220 */ /* 0x000fe40000410000 */
[----:B------:R-:W-:Y:S02]  /*5e90*/  @P0 FADD.FTZ R137, R85, R137 ;  /* 0x0000008955890221 */ /* 0x000fe40000010000 */
[----:B------:R-:W-:Y:S01]  /*5ea0*/  FADD.FTZ R188, R114, R188 ;  /* 0x000000bc72bc7221 */ /* 0x000fe20000010000 */
[----:B------:R0:W-:Y:S01]  /*5eb0*/  STL [R1+0x1bc], R192 ;  /* 0x0001bcc001007387 */ /* 0x0001e20000100800 */
[----:B------:R-:W-:Y:S02]  /*5ec0*/  FADD.FTZ R172, R142, R172 ;  /* 0x000000ac8eac7221 */ /* 0x000fe40000010000 */
[----:B------:R-:W-:Y:S01]  /*5ed0*/  @P0 FADD.FTZ R139, R86, R139 ;  /* 0x0000008b568b0221 */ /* 0x000fe20000010000 */
[----:B------:R0:W-:Y:S01]  /*5ee0*/  STL [R1+0x1b8], R189 ;  /* 0x0001b8bd01007387 */ /* 0x0001e20000100800 */
[----:B------:R-:W-:Y:S01]  /*5ef0*/  FADD.FTZ R173, R115, R173 ;  /* 0x000000ad73ad7221 */ /* 0x000fe20000010000 */
[----:B------:R-:W-:Y:S01]  /*5f00*/  SEL R88, R136, R88, P2 ;  /* 0x0000005888587207 */ /* 0x000fe20001000000 */
[----:B------:R-:W-:Y:S01]  /*5f10*/  @P0 FADD.FTZ R11, R87, R11 ;  /* 0x0000000b570b0221 */ /* 0x000fe20000010000 */
[----:B------:R0:W-:Y:S01]  /*5f20*/  STL [R1+0x1c4], R190 ;  /* 0x0001c4be01007387 */ /* 0x0001e20000100800 */
[----:B------:R-:W-:Y:S01]  /*5f30*/  FADD.FTZ R174, R10, R174 ;  /* 0x000000ae0aae7221 */ /* 0x000fe20000010000 */
[----:B------:R-:W-:Y:S01]  /*5f40*/  FSEL R21, R21, RZ, P6 ;  /* 0x000000ff15157208 */ /* 0x000fe20003000000 */
[----:B------:R-:W-:Y:S01]  /*5f50*/  FADD.FTZ R206, R98, R206 ;  /* 0x000000ce62ce7221 */ /* 0x000fe20000010000 */
[----:B------:R-:W-:Y:S01]  /*5f60*/  FSEL R18, R18, RZ, P4 ;  /* 0x000000ff12127208 */ /* 0x000fe20002000000 */
[----:B------:R0:W-:Y:S01]  /*5f70*/  STL [R1+0x1c0], R188 ;  /* 0x0001c0bc01007387 */ /* 0x0001e20000100800 */
[----:B------:R-:W-:Y:S01]  /*5f80*/  FSEL R19, R19, RZ, P5 ;  /* 0x000000ff13137208 */ /* 0x000fe20002800000 */
[----:B------:R-:W-:Y:S01]  /*5f90*/  FADD.FTZ R195, R108, R195 ;  /* 0x000000c36cc37221 */ /* 0x000fe20000010000 */
[----:B------:R-:W-:Y:S01]  /*5fa0*/  SEL R89, R137, R89, P2 ;  /* 0x0000005989597207 */ /* 0x000fe20001000000 */
[-C--:B------:R-:W-:Y:S01]  /*5fb0*/  FMUL.FTZ R136, R136, R3.reuse ;  /* 0x0000000388887220 */ /* 0x080fe20000410000 */
[C---:B------:R-:W-:Y:S01]  /*5fc0*/  LOP3.LUT P6, RZ, R5.reuse, 0xff, RZ, 0xc0, !PT ;  /* 0x000000ff05ff7812 */ /* 0x040fe200078cc0ff */
[----:B------:R0:W-:Y:S01]  /*5fd0*/  STL [R1+0x1cc], R172 ;  /* 0x0001ccac01007387 */ /* 0x0001e20000100800 */
[C---:B------:R-:W-:Y:S01]  /*5fe0*/  LOP3.LUT P4, RZ, R5.reuse, 0xff00, RZ, 0xc0, !PT ;  /* 0x0000ff0005ff7812 */ /* 0x040fe2000788c0ff */
[----:B------:R-:W-:Y:S01]  /*5ff0*/  FADD.FTZ R194, R100, R194 ;  /* 0x000000c264c27221 */ /* 0x000fe20000010000 */
[----:B------:R-:W-:Y:S01]  /*6000*/  LOP3.LUT P5, RZ, R5, 0xff0000, RZ, 0xc0, !PT ;  /* 0x00ff000005ff7812 */ /* 0x000fe200078ac0ff */
[-C--:B------:R-:W-:Y:S01]  /*6010*/  FMUL.FTZ R137, R137, R3.reuse ;  /* 0x0000000389897220 */ /* 0x080fe20000410000 */
[----:B------:R-:W-:Y:S01]  /*6020*/  LOP3.LUT P0, RZ, R5, 0xff000000, RZ, 0xc0, !PT ;  /* 0xff00000005ff7812 */ /* 0x000fe2000780c0ff */
[----:B------:R0:W-:Y:S01]  /*6030*/  STL [R1+0x1c8], R173 ;  /* 0x0001c8ad01007387 */ /* 0x0001e20000100800 */
[----:B------:R-:W-:Y:S01]  /*6040*/  FADD.FTZ R209, R9, R209 ;  /* 0x000000d109d17221 */ /* 0x000fe20000010000 */
[----:B------:R-:W-:Y:S01]  /*6050*/  SEL R90, R139, R90, P2 ;  /* 0x0000005a8b5a7207 */ /* 0x000fe20001000000 */
[----:B------:R-:W-:Y:S01]  /*6060*/  FMUL.FTZ R5, R11, R3 ;  /* 0x000000030b057220 */ /* 0x000fe20000410000 */
[----:B------:R0:W-:Y:S01]  /*6070*/  STL [R1+0x1d4], R174 ;  /* 0x0001d4ae01007387 */ /* 0x0001e20000100800 */
[----:B------:R-:W-:-:S02]  /*6080*/  FADD.FTZ R208, R99, R208 ;  /* 0x000000d063d07221 */ /* 0x000fc40000010000 */
[----:B------:R-:W-:Y:S01]  /*6090*/  FMUL.FTZ R139, R139, R3 ;  /* 0x000000038b8b7220 */ /* 0x000fe20000410000 */
[----:B------:R0:W-:Y:S01]  /*60a0*/  STL [R1+0x1d0], R206 ;  /* 0x0001d0ce01007387 */ /* 0x0001e20000100800 */
[----:B------:R-:W-:Y:S02]  /*60b0*/  FADD.FTZ R204, R102, R204 ;  /* 0x000000cc66cc7221 */ /* 0x000fe40000010000 */
[----:B------:R-:W-:Y:S01]  /*60c0*/  FMUL.FTZ R136, R136, c[0x0][0x1e8] ;  /* 0x00007a0088887a20 */ /* 0x000fe20000410000 */
[----:B------:R0:W-:Y:S01]  /*60d0*/  STL [R1+0x1dc], R195 ;  /* 0x0001dcc301007387 */ /* 0x0001e20000100800 */
[----:B------:R-:W-:Y:S02]  /*60e0*/  FADD.FTZ R207, R101, R207 ;  /* 0x000000cf65cf7221 */ /* 0x000fe40000010000 */
[----:B------:R-:W-:Y:S01]  /*60f0*/  FMUL.FTZ R137, R137, c[0x0][0x1e8] ;  /* 0x00007a0089897a20 */ /* 0x000fe20000410000 */
[----:B------:R0:W-:Y:S01]  /*6100*/  STL [R1+0x1d8], R194 ;  /* 0x0001d8c201007387 */ /* 0x0001e20000100800 */
[----:B------:R-:W-:-:S02]  /*6110*/  FADD.FTZ R205, R8, R205 ;  /* 0x000000cd08cd7221 */ /* 0x000fc40000010000 */
[----:B------:R-:W-:Y:S01]  /*6120*/  FMUL.FTZ R5, R5, c[0x0][0x1e8] ;  /* 0x00007a0005057a20 */ /* 0x000fe20000410000 */
[----:B------:R0:W-:Y:S01]  /*6130*/  STL [R1+0x1e4], R209 ;  /* 0x0001e4d101007387 */ /* 0x0001e20000100800 */
[----:B------:R-:W-:Y:S02]  /*6140*/  FADD.FTZ R175, R103, R175 ;  /* 0x000000af67af7221 */ /* 0x000fe40000010000 */
[----:B------:R-:W-:Y:S01]  /*6150*/  FMUL.FTZ R139, R139, c[0x0][0x1e8] ;  /* 0x00007a008b8b7a20 */ /* 0x000fe20000410000 */
[----:B------:R0:W-:Y:S01]  /*6160*/  STL [R1+0x1e0], R208 ;  /* 0x0001e0d001007387 */ /* 0x0001e20000100800 */
[----:B------:R-:W-:Y:S02]  /*6170*/  FADD.FTZ R176, R105, R176 ;  /* 0x000000b069b07221 */ /* 0x000fe40000010000 */
[----:B------:R-:W-:Y:S01]  /*6180*/  FADD.FTZ R177, R104, R177 ;  /* 0x000000b168b17221 */ /* 0x000fe20000010000 */
[----:B------:R0:W-:Y:S01]  /*6190*/  STL [R1+0x1ec], R204 ;  /* 0x0001eccc01007387 */ /* 0x0001e20000100800 */
[----:B------:R-:W-:Y:S01]  /*61a0*/  FADD.FTZ R220, R7, R220 ;  /* 0x000000dc07dc7221 */ /* 0x000fe20000010000 */
[----:B------:R-:W-:Y:S01]  /*61b0*/  SEL R91, R11, R91, P2 ;  /* 0x0000005b0b5b7207 */ /* 0x000fe20001000000 */
[----:B------:R-:W-:Y:S01]  /*61c0*/  FADD.FTZ R210, R95, R210 ;  /* 0x000000d25fd27221 */ /* 0x000fe20000010000 */
[----:B------:R0:W-:Y:S01]  /*61d0*/  STL [R1+0x1e8], R207 ;  /* 0x0001e8cf01007387 */ /* 0x0001e20000100800 */
[----:B------:R-:W-:Y:S01]  /*61e0*/  FADD.FTZ R211, R97, R211 ;  /* 0x000000d361d37221 */ /* 0x000fe20000010000 */
[----:B------:R-:W-:-:S02]  /*61f0*/  @P1 IADD3 R2, P2, R0, c[0x0][0x258], RZ ;  /* 0x0000960000021a10 */ /* 0x000fc40007f5e0ff */
[----:B------:R0:W-:Y:S01]  /*6200*/  STL [R1+0x1f4], R205 ;  /* 0x0001f4cd01007387 */ /* 0x0001e20000100800 */
[----:B------:R-:W-:-:S03]  /*6210*/  FADD.FTZ R225, R20, R225 ;  /* 0x000000e114e17221 */ /* 0x000fc60000010000 */
[----:B------:R0:W-:Y:S01]  /*6220*/  STL [R1+0x1f0], R175 ;  /* 0x0001f0af01007387 */ /* 0x0001e20000100800 */
[----:B------:R-:W-:-:S03]  /*6230*/  FADD.FTZ R222, R96, R222 ;  /* 0x000000de60de7221 */ /* 0x000fc60000010000 */
[----:B------:R0:W-:Y:S01]  /*6240*/  STL [R1+0x1fc], R176 ;  /* 0x0001fcb001007387 */ /* 0x0001e20000100800 */
[----:B------:R-:W-:Y:S01]  /*6250*/  FADD.FTZ R224, R21, R224 ;  /* 0x000000e015e07221 */ /* 0x000fe20000010000 */
[----:B------:R-:W-:Y:S02]  /*6260*/  @P1 IADD3.X R3, R6, c[0x0][0x25c], RZ, P2, !PT ;  /* 0x0000970006031a10 */ /* 0x000fe400017fe4ff */
[----:B------:R0:W-:Y:S01]  /*6270*/  STL [R1+0x1f8], R177 ;  /* 0x0001f8b101007387 */ /* 0x0001e20000100800 */
[----:B------:R-:W-:Y:S01]  /*6280*/  FMUL.FTZ R8, R28, R136 ;  /* 0x000000881c087220 */ /* 0x000fe20000410000 */
[----:B------:R-:W-:Y:S01]  /*6290*/  IADD3 R16, P2, R0, c[0x0][0x248], RZ ;  /* 0x0000920000107a10 */ /* 0x000fe20007f5e0ff */
[----:B------:R-:W-:Y:S01]  /*62a0*/  FMUL.FTZ R9, R29, R137 ;  /* 0x000000891d097220 */ /* 0x000fe20000410000 */
[----:B------:R0:W-:Y:S01]  /*62b0*/  STL [R1+0x204], R220 ;  /* 0x000204dc01007387 */ /* 0x0001e20000100800 */
[----:B------:R-:W-:Y:S02]  /*62c0*/  FMUL.FTZ R10, R30, R139 ;  /* 0x0000008b1e0a7220 */ /* 0x000fe40000410000 */
[----:B------:R-:W-:Y:S01]  /*62d0*/  FMUL.FTZ R11, R31, R5 ;  /* 0x000000051f0b7220 */ /* 0x000fe20000410000 */
[----:B------:R0:W-:Y:S01]  /*62e0*/  STL [R1+0x200], R210 ;  /* 0x000200d201007387 */ /* 0x0001e20000100800 */
[----:B------:R-:W-:-:S02]  /*62f0*/  FADD.FTZ R223, R18, R223 ;  /* 0x000000df12df7221 */ /* 0x000fc40000010000 */
[----:B------:R-:W-:Y:S01]  /*6300*/  FADD.FTZ R221, R19, R221 ;  /* 0x000000dd13dd7221 */ /* 0x000fe20000010000 */
[----:B------:R0:W-:Y:S01]  /*6310*/  STL [R1+0x20c], R211 ;  /* 0x00020cd301007387 */ /* 0x0001e20000100800 */
[----:B------:R-:W-:-:S03]  /*6320*/  IADD3.X R17, R6, c[0x0][0x24c], RZ, P2, !PT ;  /* 0x0000930006117a10 */ /* 0x000fc600017fe4ff */
[----:B------:R0:W-:Y:S01]  /*6330*/  STL [R1+0x208], R225 ;  /* 0x000208e101007387 */ /* 0x0001e20000100800 */
[----:B------:R-:W-:-:S03]  /*6340*/  SEL R8, R8, RZ, P6 ;  /* 0x000000ff08087207 */ /* 0x000fc60003000000 */
[----:B------:R0:W-:Y:S01]  /*6350*/  STL [R1+0x214], R222 ;  /* 0x000214de01007387 */ /* 0x0001e20000100800 */
[----:B------:R-:W-:Y:S02]  /*6360*/  SEL R9, R9, RZ, P4 ;  /* 0x000000ff09097207 */ /* 0x000fe40002000000 */
[----:B------:R-:W-:Y:S01]  /*6370*/  SEL R10, R10, RZ, P5 ;  /* 0x000000ff0a0a7207 */ /* 0x000fe20002800000 */
[----:B------:R0:W-:Y:S01]  /*6380*/  STL [R1+0x210], R224 ;  /* 0x000210e001007387 */ /* 0x0001e20000100800 */
[----:B------:R-:W-:-:S03]  /*6390*/  SEL R11, R11, RZ, P0 ;  /* 0x000000ff0b0b7207 */ /* 0x000fc60000000000 */
[----:B------:R0:W-:Y:S04]  /*63a0*/  STL [R1+0x21c], R223 ;  /* 0x00021cdf01007387 */ /* 0x0001e80000100800 */
[----:B------:R0:W-:Y:S01]  /*63b0*/  STL [R1+0x218], R221 ;  /* 0x000218dd01007387 */ /* 0x0001e20000100800 */
[----:B------:R-:W-:-:S03]  /*63c0*/  IADD3 R4, R4, c[0x0][0x160], RZ ;  /* 0x0000580004047a10 */ /* 0x000fc60007ffe0ff */
[----:B------:R0:W-:Y:S04]  /*63d0*/  @P1 STG.E.128 [R2.64], R88 ;  /* 0x0000005802001986 */ /* 0x0001e8000c101d04 */
[----:B------:R0:W-:Y:S01]  /*63e0*/  STG.E.128 [R16.64], R8 ;  /* 0x0000000810007986 */ /* 0x0001e2000c101d04 */
[----:B------:R-:W-:Y:S02]  /*63f0*/  ISETP.GE.AND P1, PT, R4, c[0x0][0x164], PT ;  /* 0x0000590004007a0c */ /* 0x000fe40003f26270 */
[----:B------:R-:W-:Y:S01]  /*6400*/  SEL R226, RZ, 0x1, P3 ;  /* 0x00000001ffe27807 */ /* 0x000fe20001800000 */
[----:B--2---:R-:W-:Y:S02]  /*6410*/  FMUL.FTZ R12, R136, R12 ;  /* 0x0000000c880c7220 */ /* 0x004fe40000410000 */
[----:B------:R-:W-:-:S02]  /*6420*/  FMUL.FTZ R13, R13, R137 ;  /* 0x000000890d0d7220 */ /* 0x000fc40000410000 */
[----:B------:R-:W-:Y:S02]  /*6430*/  FMUL.FTZ R15, R15, R5 ;  /* 0x000000050f0f7220 */ /* 0x000fe40000410000 */
[----:B------:R-:W-:Y:S01]  /*6440*/  FMUL.FTZ R14, R14, R139 ;  /* 0x0000008b0e0e7220 */ /* 0x000fe20000410000 */
[----:B------:R-:W-:Y:S02]  /*6450*/  FSEL R12, R12, RZ, P6 ;  /* 0x000000ff0c0c7208 */ /* 0x000fe40003000000 */
[----:B------:R-:W-:Y:S02]  /*6460*/  FSEL R13, R13, RZ, P4 ;  /* 0x000000ff0d0d7208 */ /* 0x000fe40002000000 */
[----:B------:R-:W-:Y:S02]  /*6470*/  FSEL R15, R15, RZ, P0 ;  /* 0x000000ff0f0f7208 */ /* 0x000fe40000000000 */
[----:B------:R-:W-:Y:S01]  /*6480*/  FSEL R14, R14, RZ, P5 ;  /* 0x000000ff0e0e7208 */ /* 0x000fe20002800000 */
[----:B------:R-:W-:-:S02]  /*6490*/  FADD.FTZ R252, R12, R252 ;  /* 0x000000fc0cfc7221 */ /* 0x000fc40000010000 */
[----:B----4-:R-:W-:Y:S02]  /*64a0*/  FADD.FTZ R227, R13, R227 ;  /* 0x000000e30de37221 */ /* 0x010fe40000010000 */
[----:B------:R-:W-:Y:S02]  /*64b0*/  FADD.FTZ R170, R15, R170 ;  /* 0x000000aa0faa7221 */ /* 0x000fe40000010000 */
[----:B------:R-:W-:Y:S01]  /*64c0*/  FADD.FTZ R171, R14, R171 ;  /* 0x000000ab0eab7221 */ /* 0x000fe20000010000 */
[----:B------:R0:W-:Y:S04]  /*64d0*/  STL [R1+0x224], R252 ;  /* 0x000224fc01007387 */ /* 0x0001e80000100800 */
[----:B------:R0:W-:Y:S04]  /*64e0*/  STL [R1+0x220], R227 ;  /* 0x000220e301007387 */ /* 0x0001e80000100800 */
[----:B------:R0:W-:Y:S04]  /*64f0*/  STL [R1+0x228], R170 ;  /* 0x000228aa01007387 */ /* 0x0001e80000100800 */
[----:B------:R0:W-:Y:S02]  /*6500*/  STL [R1+0x22c], R171 ;  /* 0x00022cab01007387 */ /* 0x0001e40000100800 */
[----:B0-----:R-:W-:Y:S01]  /*6510*/  @P1 CALL.REL.NOINC `(.L_x_13941) ;  /* 0x0000001000001944 */ /* 0x001fe20003c00000 */
[----:B------:R-:W-:Y:S05]  /*6520*/  BRA `(.L_x_13942) ;  /* 0xffffa8f000007947 */ /* 0x000fea000383ffff */
.L_x_13941:
        /* <DEDUP_REMOVED lines=120> */
.L_x_13938:
        /* <DEDUP_REMOVED lines=41> */
.L_x_13939:
[----:B-1----:R-:W-:Y:S01]  /*6f40*/  HFMA2.MMA R107, -RZ, RZ, 0, 9.5367431640625e-07 ;  /* 0x00000010ff6b7435 */ /* 0x002fe200000001ff */
[----:B------:R-:W-:-:S02]  /*6f50*/  MOV R105, R108 ;  /* 0x0000006c00697202 */ /* 0x000fc40000000f00 */
[----:B------:R-:W-:Y:S02]  /*6f60*/  MOV R112, 0x1f ;  /* 0x0000001f00707802 */ /* 0x000fe40000000f00 */
[----:B------:R-:W-:Y:S02]  /*6f70*/  MOV R110, 0xffffffff ;  /* 0xffffffff006e7802 */ /* 0x000fe40000000f00 */
[----:B------:R-:W-:Y:S02]  /*6f80*/  MOV R104, 0x6fa0 ;  /* 0x00006fa000687802 */ /* 0x000fe40000000f00 */
[----:B-----5:R-:W-:Y:S05]  /*6f90*/  CALL.REL.NOINC `($__internal_195_$__cuda_sm70_shflsync_down_p) ;  /* 0x0000046000007944 */ /* 0x020fea0003c00000 */
[----:B-1----:R-:W-:Y:S01]  /*6fa0*/  MOV R109, R107 ;  /* 0x0000006b006d7202 */ /* 0x002fe20000000f00 */
[----:B------:R-:W-:Y:S05]  /*6fb0*/  BRA `(.L_x_13943) ;  /* 0xffffc69000007947 */ /* 0x000fea000383ffff */
.L_x_13940:
[----:B------:R-:W-:Y:S01]  /*6fc0*/  HFMA2.MMA R107, -RZ, RZ, 0, 9.5367431640625e-07 ;  /* 0x00000010ff6b7435 */ /* 0x000fe200000001ff */
[----:B------:R-:W-:Y:S02]  /*6fd0*/  MOV R105, R106 ;  /* 0x0000006a00697202 */ /* 0x000fe40000000f00 */
[----:B------:R-:W-:Y:S02]  /*6fe0*/  MOV R112, 0x1f ;  /* 0x0000001f00707802 */ /* 0x000fe40000000f00 */
[----:B------:R-:W-:-:S02]  /*6ff0*/  MOV R110, 0xffffffff ;  /* 0xffffffff006e7802 */ /* 0x000fc40000000f00 */
[----:B------:R-:W-:Y:S02]  /*7000*/  MOV R104, 0x7020 ;  /* 0x0000702000687802 */ /* 0x000fe40000000f00 */
[----:B01---5:R-:W-:Y:S05]  /*7010*/  CALL.REL.NOINC `($__internal_195_$__cuda_sm70_shflsync_down_p) ;  /* 0x000003e000007944 */ /* 0x023fea0003c00000 */
[----:B------:R-:W-:Y:S01]  /*7020*/  FADD.FTZ R108, R108, R109 ;  /* 0x0000006d6c6c7221 */ /* 0x000fe20000010000 */
[----:B------:R-:W-:Y:S01]  /*7030*/  MOV R112, 0x1f ;  /* 0x0000001f00707802 */ /* 0x000fe20000000f00 */
[----:B-1----:R-:W-:Y:S01]  /*7040*/  FADD.FTZ R106, R106, R107 ;  /* 0x0000006b6a6a7221 */ /* 0x002fe20000010000 */
[----:B------:R-:W-:Y:S01]  /*7050*/  HFMA2.MMA R107, -RZ, RZ, 0, 4.76837158203125e-07 ;  /* 0x00000008ff6b7435 */ /* 0x000fe200000001ff */
[----:B------:R-:W-:Y:S02]  /*7060*/  MOV R110, 0xffffffff ;  /* 0xffffffff006e7802 */ /* 0x000fe40000000f00 */
[----:B------:R-:W-:Y:S02]  /*7070*/  MOV R105, R108 ;  /* 0x0000006c00697202 */ /* 0x000fe40000000f00 */
[----:B------:R-:W-:Y:S02]  /*7080*/  MOV R104, 0x70a0 ;  /* 0x000070a000687802 */ /* 0x000fe40000000f00 */
[----:B------:R-:W-:Y:S05]  /*7090*/  CALL.REL.NOINC `($__internal_195_$__cuda_sm70_shflsync_down_p) ;  /* 0x0000036000007944 */ /* 0x000fea0003c00000 */
[----:B-1----:R-:W-:Y:S01]  /*70a0*/  MOV R109, R107 ;  /* 0x0000006b006d7202 */ /* 0x002fe20000000f00 */
[----:B------:R-:W-:Y:S01]  /*70b0*/  HFMA2.MMA R107, -RZ, RZ, 0, 4.76837158203125e-07 ;  /* 0x00000008ff6b7435 */ /* 0x000fe200000001ff */
[----:B------:R-:W-:-:S02]  /*70c0*/  MOV R105, R106 ;  /* 0x0000006a00697202 */ /* 0x000fc40000000f00 */
[----:B------:R-:W-:Y:S02]  /*70d0*/  MOV R112, 0x1f ;  /* 0x0000001f00707802 */ /* 0x000fe40000000f00 */
[----:B------:R-:W-:Y:S02]  /*70e0*/  MOV R110, 0xffffffff ;  /* 0xffffffff006e7802 */ /* 0x000fe40000000f00 */
[----:B------:R-:W-:Y:S02]  /*70f0*/  MOV R104, 0x7110 ;  /* 0x0000711000687802 */ /* 0x000fe40000000f00 */
[----:B------:R-:W-:Y:S05]  /*7100*/  CALL.REL.NOINC `($__internal_195_$__cuda_sm70_shflsync_down_p) ;  /* 0x000002f000007944 */ /* 0x000fea0003c00000 */
[----:B------:R-:W-:Y:S01]  /*7110*/  FADD.FTZ R108, R109, R108 ;  /* 0x0000006c6d6c7221 */ /* 0x000fe20000010000 */
[----:B------:R-:W-:Y:S01]  /*7120*/  MOV R112, 0x1f ;  /* 0x0000001f00707802 */ /* 0x000fe20000000f00 */
[----:B-1----:R-:W-:Y:S01]  /*7130*/  FADD.FTZ R106, R106, R107 ;  /* 0x0000006b6a6a7221 */ /* 0x002fe20000010000 */
[----:B------:R-:W-:Y:S01]  /*7140*/  HFMA2.MMA R107, -RZ, RZ, 0, 2.384185791015625e-07 ;  /* 0x00000004ff6b7435 */ /* 0x000fe200000001ff */
[----:B------:R-:W-:Y:S02]  /*7150*/  MOV R110, 0xffffffff ;  /* 0xffffffff006e7802 */ /* 0x000fe40000000f00 */
[----:B------:R-:W-:-:S02]  /*7160*/  MOV R105, R108 ;  /* 0x0000006c00697202 */ /* 0x000fc40000000f00 */
[----:B------:R-:W-:Y:S02]  /*7170*/  MOV R104, 0x7190 ;  /* 0x0000719000687802 */ /* 0x000fe40000000f00 */
[----:B------:R-:W-:Y:S05]  /*7180*/  CALL.REL.NOINC `($__internal_195_$__cuda_sm70_shflsync_down_p) ;  /* 0x0000027000007944 */ /* 0x000fea0003c00000 */
[----:B-1----:R-:W-:Y:S01]  /*7190*/  MOV R109, R107 ;  /* 0x0000006b006d7202 */ /* 0x002fe20000000f00 */
[----:B------:R-:W-:Y:S01]  /*71a0*/  HFMA2.MMA R107, -RZ, RZ, 0, 2.384185791015625e-07 ;  /* 0x00000004ff6b7435 */ /* 0x000fe200000001ff */
[----:B------:R-:W-:Y:S02]  /*71b0*/  MOV R105, R106 ;  /* 0x0000006a00697202 */ /* 0x000fe40000000f00 */
[----:B------:R-:W-:Y:S02]  /*71c0*/  MOV R112, 0x1f ;  /* 0x0000001f00707802 */ /* 0x000fe40000000f00 */
[----:B------:R-:W-:Y:S02]  /*71d0*/  MOV R110, 0xffffffff ;  /* 0xffffffff006e7802 */ /* 0x000fe40000000f00 */
[----:B------:R-:W-:Y:S02]  /*71e0*/  MOV R104, 0x7200 ;  /* 0x0000720000687802 */ /* 0x000fe40000000f00 */
[----:B------:R-:W-:Y:S05]  /*71f0*/  CALL.REL.NOINC `($__internal_195_$__cuda_sm70_shflsync_down_p) ;  /* 0x0000020000007944 */ /* 0x000fea0003c00000 */
[----:B------:R-:W-:Y:S01]  /*7200*/  FADD.FTZ R108, R109, R108 ;  /* 0x0000006c6d6c7221 */ /* 0x000fe20000010000 */
[----:B------:R-:W-:Y:S01]  /*7210*/  MOV R112, 0x1f ;  /* 0x0000001f00707802 */ /* 0x000fe20000000f00 */
[----:B-1----:R-:W-:Y:S01]  /*7220*/  FADD.FTZ R106, R106, R107 ;  /* 0x0000006b6a6a7221 */ /* 0x002fe20000010000 */
[----:B------:R-:W-:Y:S01]  /*7230*/  HFMA2.MMA R107, -RZ, RZ, 0, 1.1920928955078125e-07 ;  /* 0x00000002ff6b7435 */ /* 0x000fe200000001ff */
[----:B------:R-:W-:-:S02]  /*7240*/  MOV R110, 0xffffffff ;  /* 0xffffffff006e7802 */ /* 0x000fc40000000f00 */
[----:B------:R-:W-:Y:S02]  /*7250*/  MOV R105, R108 ;  /* 0x0000006c00697202 */ /* 0x000fe40000000f00 */
[----:B------:R-:W-:Y:S02]  /*7260*/  MOV R104, 0x7280 ;  /* 0x0000728000687802 */ /* 0x000fe40000000f00 */
[----:B------:R-:W-:Y:S05]  /*7270*/  CALL.REL.NOINC `($__internal_195_$__cuda_sm70_shflsync_down_p) ;  /* 0x0000018000007944 */ /* 0x000fea0003c00000 */
[----:B-1----:R-:W-:Y:S01]  /*7280*/  MOV R109, R107 ;  /* 0x0000006b006d7202 */ /* 0x002fe20000000f00 */
[----:B------:R-:W-:Y:S01]  /*7290*/  HFMA2.MMA R107, -RZ, RZ, 0, 1.1920928955078125e-07 ;  /* 0x00000002ff6b7435 */ /* 0x000fe200000001ff */
[----:B------:R-:W-:Y:S02]  /*72a0*/  MOV R105, R106 ;  /* 0x0000006a00697202 */ /* 0x000fe40000000f00 */
[----:B------:R-:W-:Y:S02]  /*72b0*/  MOV R112, 0x1f ;  /* 0x0000001f00707802 */ /* 0x000fe40000000f00 */
[----:B------:R-:W-:Y:S02]  /*72c0*/  MOV R110, 0xffffffff ;  /* 0xffffffff006e7802 */ /* 0x000fe40000000f00 */
[----:B------:R-:W-:-:S02]  /*72d0*/  MOV R104, 0x72f0 ;  /* 0x000072f000687802 */ /* 0x000fc40000000f00 */
[----:B------:R-:W-:Y:S05]  /*72e0*/  CALL.REL.NOINC `($__internal_195_$__cuda_sm70_shflsync_down_p) ;  /* 0x0000011000007944 */ /* 0x000fea0003c00000 */
[----:B------:R-:W-:Y:S01]  /*72f0*/  FADD.FTZ R108, R109, R108 ;  /* 0x0000006c6d6c7221 */ /* 0x000fe20000010000 */
[----:B------:R-:W-:Y:S01]  /*7300*/  MOV R112, 0x1f ;  /* 0x0000001f00707802 */ /* 0x000fe20000000f00 */
[----:B-1----:R-:W-:Y:S01]  /*7310*/  FADD.FTZ R106, R106, R107 ;  /* 0x0000006b6a6a7221 */ /* 0x002fe20000010000 */
[----:B------:R-:W-:Y:S01]  /*7320*/  HFMA2.MMA R107, -RZ, RZ, 0, 5.9604644775390625e-08 ;  /* 0x00000001ff6b7435 */ /* 0x000fe200000001ff */
[----:B------:R-:W-:-:S02]  /*7330*/  MOV R110, 0xffffffff ;  /* 0xffffffff006e7802 */ /* 0x000fc40000000f00 */
[----:B------:R-:W-:Y:S02]  /*7340*/  MOV R105, R108 ;  /* 0x0000006c00697202 */ /* 0x000fe40000000f00 */
[----:B------:R-:W-:Y:S02]  /*7350*/  MOV R104, 0x7370 ;  /* 0x0000737000687802 */ /* 0x000fe40000000f00 */
[----:B------:R-:W-:Y:S05]  /*7360*/  CALL.REL.NOINC `($__internal_195_$__cuda_sm70_shflsync_down_p) ;  /* 0x0000009000007944 */ /* 0x000fea0003c00000 */
[----:B-1----:R-:W-:Y:S01]  /*7370*/  MOV R109, R107 ;  /* 0x0000006b006d7202 */ /* 0x002fe20000000f00 */
[----:B------:R-:W-:Y:S01]  /*7380*/  HFMA2.MMA R107, -RZ, RZ, 0, 5.9604644775390625e-08 ;  /* 0x00000001ff6b7435 */ /* 0x000fe200000001ff */
[----:B------:R-:W-:Y:S02]  /*7390*/  MOV R105, R106 ;  /* 0x0000006a00697202 */ /* 0x000fe40000000f00 */
[----:B------:R-:W-:Y:S02]  /*73a0*/  MOV R112, 0x1f ;  /* 0x0000001f00707802 */ /* 0x000fe40000000f00 */
[----:B------:R-:W-:Y:S02]  /*73b0*/  MOV R110, 0xffffffff ;  /* 0xffffffff006e7802 */ /* 0x000fe40000000f00 */
[----:B------:R-:W-:-:S02]  /*73c0*/  MOV R104, 0x73e0 ;  /* 0x000073e000687802 */ /* 0x000fc40000000f00 */
[----:B------:R-:W-:Y:S05]  /*73d0*/  CALL.REL.NOINC `($__internal_195_$__cuda_sm70_shflsync_down_p) ;  /* 0x0000002000007944 */ /* 0x000fea0003c00000 */
[----:B-1----:R-:W-:Y:S01]  /*73e0*/  MOV R105, R107 ;  /* 0x0000006b00697202 */ /* 0x002fe20000000f00 */
[----:B------:R-:W-:Y:S05]  /*73f0*/  BRA `(.L_x_13944) ;  /* 0xffffc37000007947 */ /* 0x000fea000383ffff */
        .weak           $__internal_195_$__cuda_sm70_shflsync_down_p
        .type           $__internal_195_$__cuda_sm70_shflsync_down_p,@function
        .size           $__internal_195_$__cuda_sm70_shflsync_down_p,(.L_x_14413 - $__internal_195_$__cuda_sm70_shflsync_down_p)
$__internal_195_$__cuda_sm70_shflsync_down_p:
[----:B------:R-:W-:Y:S04]  /*7400*/  WARPSYNC R110 ;  /* 0x0000006e00007348 */ /* 0x000fe80003800000 */
[----:B------:R0:W1:Y:S02]  /*7410*/  SHFL.DOWN PT, R107, R105, R107, R112 ;  /* 0x0800006b696b7389 */ /* 0x00006400000e0070 */
[----:B0-----:R-:W-:-:S06]  /*7420*/  HFMA2.MMA R105, -RZ, RZ, 0, 0 ;  /* 0x00000000ff697435 */ /* 0x001fcc00000001ff */
[----:B------:R-:W-:Y:S05]  /*7430*/  RET.REL.NODEC R104 `(_ZN10layer_norm13ln_bwd_kernelINS_13Kernel_traitsIfffffjLj5120ELj1ELj1ELj4ELj16ENS_18Kernel_traits_baseILj5120EfffffjLj128EEEEELb1ELb1ELb0ELb1EEEvNS_9BwdParamsE) ;  /* 0xffff8bc068007950 */ /* 0x000fea0003c3ffff */
.L_x_13945:
        /* <DEDUP_REMOVED lines=12> */
.L_x_14413:


//--------------------- .text._ZN10layer_norm22ln_bwd_finalize_kernelINS_22Kernel_traits_finalizeILj5120EfffffjLb1ELj1024ELj4ENS_18Kernel_traits_baseILj5120EfffffjLj1024EEEEELb1ELb0EEEvNS_9BwdParamsE --------------------------
	.section	.text._ZN10layer_norm22ln_bwd_finalize_kernelINS_22Kernel_traits_finalizeILj5120EfffffjLb1ELj1024ELj4ENS_18Kernel_traits_baseILj5120EfffffjLj1024EEEEELb1ELb0EEEvNS_9BwdParamsE,"ax",@progbits
	.sectioninfo	@"SHI_REGISTERS=32"
	.align	128
        .global         _ZN10layer_norm22ln_bwd_finalize_kernelINS_22Kernel_traits_finalizeILj5120EfffffjLb1ELj1024ELj4ENS_18Kernel_traits_baseILj5120EfffffjLj1024EEEEELb1ELb0EEEvNS_9BwdParamsE
        .type           _ZN10layer_norm22ln_bwd_finalize_kernelINS_22Kernel_traits_finalizeILj5120EfffffjLb1ELj1024ELj4ENS_18Kernel_traits_baseILj5120EfffffjLj1024EEEEELb1ELb0EEEvNS_9BwdParamsE,@function
        .size           _ZN10layer_norm22ln_bwd_finalize_kernelINS_22Kernel_traits_finalizeILj5120EfffffjLb1ELj1024ELj4ENS_18Kernel_traits_baseILj5120EfffffjLj1024EEEEELb1ELb0EEEvNS_9BwdParamsE,(.L_x_14414 - _ZN10layer_norm22ln_bwd_finalize_kernelINS_22Kernel_traits_finalizeILj5120EfffffjLb1ELj1024ELj4ENS_18Kernel_traits_baseILj5120EfffffjLj1024EEEEELb1ELb0EEEvNS_9BwdParamsE)
        .other          _ZN10layer_norm22ln_bwd_finalize_kernelINS_22Kernel_traits_finalizeILj5120EfffffjLb1ELj1024ELj4ENS_18Kernel_traits_baseILj5120EfffffjLj1024EEEEELb1ELb0EEEvNS_9BwdParamsE,@"STO_CUDA_ENTRY STV_DEFAULT"
_ZN10layer_norm22ln_bwd_finalize_kernelINS_22Kernel_traits_finalizeILj5120EfffffjLb1ELj1024ELj4ENS_18Kernel_traits_baseILj5120EfffffjLj1024EEEEELb1ELb0EEEvNS_9BwdParamsE:
.text._ZN10layer_norm22ln_bwd_finalize_kernelINS_22Kernel_traits_finalizeILj5120EfffffjLb1ELj1024ELj4ENS_18Kernel_traits_baseILj5120EfffffjLj1024EEEEELb1ELb0EEEvNS_9BwdParamsE:
        /* <DEDUP_REMOVED lines=19> */
.L_x_13959:
        /* <DEDUP_REMOVED lines=33> */
.L_x_13950:
        /* <DEDUP_REMOVED lines=47> */
.L_x_13949:
[----:B------:R-:W-:Y:S05]  /*0630*/  BSYNC B1 ;  /* 0x0000000000017941 */ /* 0x000fea0003800000 */
.L_x_13948:
        /* <DEDUP_REMOVED lines=29> */
.L_x_13952:
[----:B------:R-:W-:Y:S05]  /*0810*/  BSYNC B1 ;  /* 0x0000000000017941 */ /* 0x000fea0003800000 */
.L_x_13951:
        /* <DEDUP_REMOVED lines=14> */
.L_x_13953:
[----:B------:R-:W-:Y:S05]  /*0900*/  BSYNC B1 ;  /* 0x0000000000017941 */ /* 0x000fea0003800000 */
.L_x_13947:
[----:B------:R-:W-:Y:S05]  /*0910*/  BSYNC B0 ;  /* 0x0000000000007941 */ /* 0x000fea0003800000 */
.L_x_13946:
        /* <DEDUP_REMOVED lines=12> */
.L_x_13960:
        /* <DEDUP_REMOVED lines=27> */
.L_x_13961:
        /* <DEDUP_REMOVED lines=9> */
.L_x_13954:
        /* <DEDUP_REMOVED lines=18> */
.L_x_13958:
[----:B------:R-:W-:Y:S05]  /*0d40*/  BSYNC B0 ;  /* 0x0000000000007941 */ /* 0x000fea0003800000 */
.L_x_13957:
[C---:B------:R-:W-:Y:S02]  /*0d50*/  ISETP.GT.U32.AND P1, PT, R4.reuse, -0x1401, PT ;  /* 0xffffebff0400780c */ /* 0x040fe40003f24070 */
[----:B------:R-:W-:-:S02]  /*0d60*/  IADD3 R4, R4, 0x1400, RZ ;  /* 0x0000140004047810 */ /* 0x000fc40007ffe0ff */
[----:B------:R-:W-:-:S09]  /*0d70*/  IADD3 R5, R5, 0xa00, RZ ;  /* 0x00000a0005057810 */ /* 0x000fd20007ffe0ff */
[----:B01----:R-:W-:Y:S05]  /*0d80*/  @P1 BRA `(.L_x_13959) ;  /* 0xfffff3a000001947 */ /* 0x003fea000383ffff */
[----:B------:R-:W-:Y:S05]  /*0d90*/  EXIT ;  /* 0x000000000000794d */ /* 0x000fea0003800000 */
.L_x_13955:
[----:B------:R-:W-:Y:S01]  /*0da0*/  HFMA2.MMA R17, -RZ, RZ, 0, 5.9604644775390625e-08 ;  /* 0x00000001ff117435 */ /* 0x000fe200000001ff */
[----:B---3--:R-:W-:Y:S01]  /*0db0*/  MOV R18, R10 ;  /* 0x0000000a00127202 */ /* 0x008fe20000000f00 */
[----:B------:R-:W-:Y:S01]  /*0dc0*/  IMAD.MOV.U32 R14, RZ, RZ, 0x1f ;  /* 0x0000001fff0e7424 */ /* 0x000fe200078e00ff */
[----:B------:R-:W-:Y:S02]  /*0dd0*/  MOV R19, 0xffffffff ;  /* 0xffffffff00137802 */ /* 0x000fe40000000f00 */
[----:B------:R-:W-:Y:S02]  /*0de0*/  MOV R8, 0xe00 ;  /* 0x00000e0000087802 */ /* 0x000fe40000000f00 */
[----:B012---:R-:W-:Y:S05]  /*0df0*/  CALL.REL.NOINC `($__internal_196_$__cuda_sm70_shflsync_bfly_p) ;  /* 0x0000059000007944 */ /* 0x007fea0003c00000 */
[----:B01----:R-:W-:Y:S05]  /*0e00*/  BRA `(.L_x_13960) ;  /* 0xfffffbd000007947 */ /* 0x003fea000383ffff */
.L_x_13956:
[----:B------:R-:W-:Y:S01]  /*0e10*/  HFMA2.MMA R17, -RZ, RZ, 0, 1.1920928955078125e-07 ;  /* 0x00000002ff117435 */ /* 0x000fe200000001ff */
[----:B------:R-:W-:Y:S01]  /*0e20*/  IMAD.MOV.U32 R14, RZ, RZ, 0x1f ;  /* 0x0000001fff0e7424 */ /* 0x000fe200078e00ff */
[----:B------:R-:W-:Y:S02]  /*0e30*/  MOV R19, 0xffffffff ;  /* 0xffffffff00137802 */ /* 0x000fe40000000f00 */
[----:B------:R-:W-:Y:S02]  /*0e40*/  MOV R8, 0xe60 ;  /* 0x00000e6000087802 */ /* 0x000fe40000000f00 */
[----:B0123--:R-:W-:Y:S05]  /*0e50*/  CALL.REL.NOINC `($__internal_196_$__cuda_sm70_shflsync_bfly_p) ;  /* 0x0000053000007944 */ /* 0x00ffea0003c00000 */
[----:B0-----:R-:W-:Y:S01]  /*0e60*/  HFMA2.MMA R17, -RZ, RZ, 0, 2.384185791015625e-07 ;  /* 0x00000004ff117435 */ /* 0x001fe200000001ff */
[----:B-1----:R-:W-:Y:S01]  /*0e70*/  FADD.FTZ R18, R18, R14 ;  /* 0x0000000e12127221 */ /* 0x002fe20000010000 */
[----:B------:R-:W-:Y:S01]  /*0e80*/  MOV R19, 0xffffffff ;  /* 0xffffffff00137802 */ /* 0x000fe20000000f00 */
[----:B------:R-:W-:Y:S01]  /*0e90*/  IMAD.MOV.U32 R14, RZ, RZ, 0x1f ;  /* 0x0000001fff0e7424 */ /* 0x000fe200078e00ff */
[----:B------:R-:W-:-:S02]  /*0ea0*/  MOV R8, 0xec0 ;  /* 0x00000ec000087802 */ /* 0x000fc40000000f00 */
[----:B------:R-:W-:Y:S05]  /*0eb0*/  CALL.REL.NOINC `($__internal_196_$__cuda_sm70_shflsync_bfly_p) ;  /* 0x000004d000007944 */ /* 0x000fea0003c00000 */
[----:B0-----:R-:W-:Y:S01]  /*0ec0*/  HFMA2.MMA R17, -RZ, RZ, 0, 4.76837158203125e-07 ;  /* 0x00000008ff117435 */ /* 0x001fe200000001ff */
[----:B-1----:R-:W-:Y:S01]  /*0ed0*/  FADD.FTZ R18, R18, R14 ;  /* 0x0000000e12127221 */ /* 0x002fe20000010000 */
[----:B------:R-:W-:Y:S01]  /*0ee0*/  MOV R19, 0xffffffff ;  /* 0xffffffff00137802 */ /* 0x000fe20000000f00 */
[----:B------:R-:W-:Y:S01]  /*0ef0*/  IMAD.MOV.U32 R14, RZ, RZ, 0x1f ;  /* 0x0000001fff0e7424 */ /* 0x000fe200078e00ff */
[----:B------:R-:W-:-:S02]  /*0f00*/  MOV R8, 0xf20 ;  /* 0x00000f2000087802 */ /* 0x000fc40000000f00 */
[----:B------:R-:W-:Y:S05]  /*0f10*/  CALL.REL.NOINC `($__internal_196_$__cuda_sm70_shflsync_bfly_p) ;  /* 0x0000047000007944 */ /* 0x000fea0003c00000 */
[----:B-1----:R-:W-:Y:S01]  /*0f20*/  FADD.FTZ R10, R18, R14 ;  /* 0x0000000e120a7221 */ /* 0x002fe20000010000 */
[----:B0-----:R-:W-:Y:S01]  /*0f30*/  HFMA2.MMA R17, -RZ, RZ, 0, 9.5367431640625e-07 ;  /* 0x00000010ff117435 */ /* 0x001fe200000001ff */
[----:B------:R-:W-:Y:S01]  /*0f40*/  IMAD.MOV.U32 R14, RZ, RZ, 0x1f ;  /* 0x0000001fff0e7424 */ /* 0x000fe200078e00ff */
[----:B------:R-:W-:-:S02]  /*0f50*/  MOV R19, 0xffffffff ;  /* 0xffffffff00137802 */ /* 0x000fc40000000f00 */
[----:B------:R-:W-:Y:S02]  /*0f60*/  MOV R18, R10 ;  /* 0x0000000a00127202 */ /* 0x000fe40000000f00 */
[----:B------:R-:W-:Y:S02]  /*0f70*/  MOV R8, 0xf90 ;  /* 0x00000f9000087802 */ /* 0x000fe40000000f00 */
[----:B------:R-:W-:Y:S05]  /*0f80*/  CALL.REL.NOINC `($__internal_196_$__cuda_sm70_shflsync_bfly_p) ;  /* 0x0000040000007944 */ /* 0x000fea0003c00000 */
[----:B0-----:R-:W-:Y:S01]  /*0f90*/  HFMA2.MMA R17, -RZ, RZ, 0, 5.9604644775390625e-08 ;  /* 0x00000001ff117435 */ /* 0x001fe200000001ff */
[----:B-1----:R-:W-:Y:S01]  /*0fa0*/  IMAD.MOV.U32 R13, RZ, RZ, R14 ;  /* 0x000000ffff0d7224 */ /* 0x002fe200078e000e */
[----:B------:R-:W-:Y:S01]  /*0fb0*/  MOV R18, R15 ;  /* 0x0000000f00127202 */ /* 0x000fe20000000f00 */
[----:B------:R-:W-:Y:S01]  /*0fc0*/  IMAD.MOV.U32 R14, RZ, RZ, 0x1f ;  /* 0x0000001fff0e7424 */ /* 0x000fe200078e00ff */
[----:B------:R-:W-:Y:S02]  /*0fd0*/  MOV R19, 0xffffffff ;  /* 0xffffffff00137802 */ /* 0x000fe40000000f00 */
[----:B------:R-:W-:Y:S02]  /*0fe0*/  MOV R8, 0x1000 ;  /* 0x0000100000087802 */ /* 0x000fe40000000f00 */
[----:B------:R-:W-:Y:S05]  /*0ff0*/  CALL.REL.NOINC `($__internal_196_$__cuda_sm70_shflsync_bfly_p) ;  /* 0x0000039000007944 */ /* 0x000fea0003c00000 */
[----:B0-----:R-:W-:Y:S01]  /*1000*/  HFMA2.MMA R17, -RZ, RZ, 0, 1.1920928955078125e-07 ;  /* 0x00000002ff117435 */ /* 0x001fe200000001ff */
[----:B-1----:R-:W-:Y:S01]  /*1010*/  FADD.FTZ R18, R15, R14 ;  /* 0x0000000e0f127221 */ /* 0x002fe20000010000 */
[----:B------:R-:W-:Y:S01]  /*1020*/  MOV R19, 0xffffffff ;  /* 0xffffffff00137802 */ /* 0x000fe20000000f00 */
[----:B------:R-:W-:Y:S01]  /*1030*/  IMAD.MOV.U32 R14, RZ, RZ, 0x1f ;  /* 0x0000001fff0e7424 */ /* 0x000fe200078e00ff */
[----:B------:R-:W-:-:S02]  /*1040*/  MOV R8, 0x1060 ;  /* 0x0000106000087802 */ /* 0x000fc40000000f00 */
[----:B------:R-:W-:Y:S05]  /*1050*/  CALL.REL.NOINC `($__internal_196_$__cuda_sm70_shflsync_bfly_p) ;  /* 0x0000033000007944 */ /* 0x000fea0003c00000 */
        /* <DEDUP_REMOVED lines=14> */
[----:B------:R-:W-:Y:S01]  /*1140*/  MOV R14, 0x1f ;  /* 0x0000001f000e7802 */ /* 0x000fe20000000f00 */
[----:B------:R-:W-:Y:S01]  /*1150*/  IMAD.MOV.U32 R19, RZ, RZ, -0x1 ;  /* 0xffffffffff137424 */ /* 0x000fe200078e00ff */
[----:B------:R-:W-:-:S02]  /*1160*/  MOV R8, 0x1190 ;  /* 0x0000119000087802 */ /* 0x000fc40000000f00 */
[----:B------:R-:W-:Y:S02]  /*1170*/  MOV R18, R12 ;  /* 0x0000000c00127202 */ /* 0x000fe40000000f00 */
[----:B------:R-:W-:Y:S05]  /*1180*/  CALL.REL.NOINC `($__internal_196_$__cuda_sm70_shflsync_bfly_p) ;  /* 0x0000020000007944 */ /* 0x000fea0003c00000 */
[----:B-1----:R-:W-:Y:S01]  /*1190*/  MOV R15, R14 ;  /* 0x0000000e000f7202 */ /* 0x002fe20000000f00 */
[----:B------:R-:W-:Y:S01]  /*11a0*/  HFMA2.MMA R14, -RZ, RZ, 0, 1.847743988037109375e-06 ;  /* 0x0000001fff0e7435 */ /* 0x000fe200000001ff */
[----:B0-----:R-:W-:Y:S01]  /*11b0*/  MOV R18, R11 ;  /* 0x0000000b00127202 */ /* 0x001fe20000000f00 */
        /* <DEDUP_REMOVED lines=13> */
[----:B------:R-:W-:Y:S01]  /*1290*/  IMAD.MOV.U32 R19, RZ, RZ, -0x1 ;  /* 0xffffffffff137424 */ /* 0x000fe200078e00ff */
[----:B------:R-:W-:-:S02]  /*12a0*/  MOV R8, 0x12c0 ;  /* 0x000012c000087802 */ /* 0x000fc40000000f00 */
[----:B------:R-:W-:Y:S05]  /*12b0*/  CALL.REL.NOINC `($__internal_196_$__cuda_sm70_shflsync_bfly_p) ;  /* 0x000000d000007944 */ /* 0x000fea0003c00000 */
[----:B0-----:R-:W-:Y:S01]  /*12c0*/  HFMA2.MMA R17, -RZ, RZ, 0, 4.76837158203125e-07 ;  /* 0x00000008ff117435 */ /* 0x001fe200000001ff */
[----:B-1----:R-:W-:Y:S01]  /*12d0*/  FADD.FTZ R18, R18, R14 ;  /* 0x0000000e12127221 */ /* 0x002fe20000010000 */
[----:B------:R-:W-:-:S02]  /*12e0*/  MOV R14, 0x1f ;  /* 0x0000001f000e7802 */ /* 0x000fc40000000f00 */
[----:B------:R-:W-:Y:S02]  /*12f0*/  MOV R19, 0xffffffff ;  /* 0xffffffff00137802 */ /* 0x000fe40000000f00 */
[----:B------:R-:W-:Y:S02]  /*1300*/  MOV R8, 0x1320 ;  /* 0x0000132000087802 */ /* 0x000fe40000000f00 */
[----:B------:R-:W-:Y:S05]  /*1310*/  CALL.REL.NOINC `($__internal_196_$__cuda_sm70_shflsync_bfly_p) ;  /* 0x0000007000007944 */ /* 0x000fea0003c00000 */
[----:B01----:R-:W-:Y:S01]  /*1320*/  FADD.FTZ R18, R18, R14 ;  /* 0x0000000e12127221 */ /* 0x003fe20000010000 */
[----:B------:R-:W-:Y:S01]  /*1330*/  HFMA2.MMA R14, -RZ, RZ, 0, 1.847743988037109375e-06 ;  /* 0x0000001fff0e7435 */ /* 0x000fe200000001ff */
[----:B------:R-:W-:Y:S01]  /*1340*/  IMAD.MOV.U32 R17, RZ, RZ, 0x10 ;  /* 0x00000010ff117424 */ /* 0x000fe200078e00ff */
[----:B------:R-:W-:Y:S02]  /*1350*/  MOV R19, 0xffffffff ;  /* 0xffffffff00137802 */ /* 0x000fe40000000f00 */
[----:B------:R-:W-:Y:S02]  /*1360*/  MOV R8, 0x1380 ;  /* 0x0000138000087802 */ /* 0x000fe40000000f00 */
[----:B------:R-:W-:Y:S05]  /*1370*/  CALL.REL.NOINC `($__internal_196_$__cuda_sm70_shflsync_bfly_p) ;  /* 0x0000001000007944 */ /* 0x000fea0003c00000 */
[----:B01----:R-:W-:Y:S05]  /*1380*/  BRA `(.L_x_13961) ;  /* 0xfffff80000007947 */ /* 0x003fea000383ffff */
        .weak           $__internal_196_$__cuda_sm70_shflsync_bfly_p
        .type           $__internal_196_$__cuda_sm70_shflsync_bfly_p,@function
        .size           $__internal_196_$__cuda_sm70_shflsync_bfly_p,(.L_x_14414 - $__internal_196_$__cuda_sm70_shflsync_bfly_p)
$__internal_196_$__cuda_sm70_shflsync_bfly_p:
[----:B------:R-:W-:Y:S01]  /*1390*/  HFMA2.MMA R9, -RZ, RZ, 0, 0 ;  /* 0x00000000ff097435 */ /* 0x000fe200000001ff */
[----:B------:R-:W-:Y:S04]  /*13a0*/  WARPSYNC R19 ;  /* 0x0000001300007348 */ /* 0x000fe80003800000 */
[----:B------:R0:W1:Y:S01]  /*13b0*/  SHFL.BFLY PT, R14, R18, R17, R14 ;  /* 0x0c000011120e7389 */ /* 0x00006200000e000e */
[----:B------:R-:W-:Y:S05]  /*13c0*/  RET.REL.NODEC R8 `(_ZN10layer_norm22ln_bwd_finalize_kernelINS_22Kernel_traits_finalizeILj5120EfffffjLb1ELj1024ELj4ENS_18Kernel_traits_baseILj5120EfffffjLj1024EEEEELb1ELb0EEEvNS_9BwdParamsE) ;  /* 0xffffec3008007950 */ /* 0x000fea0003c3ffff */
.L_x_13962:
        /* <DEDUP_REMOVED lines=11> */
.L_x_14414:


//--------------------- .text._ZN10layer_norm13ln_bwd_kernelINS_13Kernel_traitsIfffffjLj5120ELj1ELj1ELj4ELj16ENS_18Kernel_traits_baseILj5120EfffffjLj128EEEEELb1ELb1ELb1ELb0EEEvNS_9BwdParamsE --------------------------
	.section	.text._ZN10layer_norm13ln_bwd_kernelINS_13Kernel_traitsIfffffjLj5120ELj1ELj1ELj4ELj16ENS_18Kernel_traits_baseILj5120EfffffjLj128EEEEELb1ELb1ELb1ELb0EEEvNS_9BwdParamsE,"ax",@progbits
	.sectioninfo	@"SHI_REGISTERS=32"
	.align	128
        .global         _ZN10layer_norm13ln_bwd_kernelINS_13Kernel_traitsIfffffjLj5120ELj1ELj1ELj4ELj16ENS_18Kernel_traits_baseILj5120EfffffjLj128EEEEELb1ELb1ELb1ELb0EEEvNS_9BwdParamsE
        .type           _ZN10layer_norm13ln_bwd_kernelINS_13Kernel_traitsIfffffjLj5120ELj1ELj1ELj4ELj16ENS_18Kernel_traits_baseILj5120EfffffjLj128EEEEELb1ELb1ELb1ELb0EEEvNS_9BwdParamsE,@function
        .size           _ZN10layer_norm13ln_bwd_kernelINS_13Kernel_traitsIfffffjLj5120ELj1ELj1ELj4ELj16ENS_18Kernel_traits_baseILj5120EfffffjLj128EEEEELb1ELb1ELb1ELb0EEEvNS_9BwdParamsE,(.L_x_14415 - _ZN10layer_norm13ln_bwd_kernelINS_13Kernel_traitsIfffffjLj5120ELj1ELj1ELj4ELj16ENS_18Kernel_traits_baseILj5120EfffffjLj128EEEEELb1ELb1ELb1ELb0EEEvNS_9BwdParamsE)
        .other          _ZN10layer_norm13ln_bwd_kernelINS_13Kernel_traitsIfffffjLj5120ELj1ELj1ELj4ELj16ENS_18Kernel_traits_baseILj5120EfffffjLj128EEEEELb1ELb1ELb1ELb0EEEvNS_9BwdParamsE,@"STO_CUDA_ENTRY STV_DEFAULT"
_ZN10layer_norm13ln_bwd_kernelINS_13Kernel_traitsIfffffjLj5120ELj1ELj1ELj4ELj16ENS_18Kernel_traits_baseILj5120EfffffjLj128EEEEELb1ELb1ELb1ELb0EEEvNS_9BwdParamsE:
.text._ZN10layer_norm13ln_bwd_kernelINS_13Kernel_traitsIfffffjLj5120ELj1ELj1ELj4ELj16ENS_18Kernel_traits_baseILj5120EfffffjLj128EEEEELb1ELb1ELb1ELb0EEEvNS_9BwdParamsE:
[----:B------:R-:W-:-:S04]  /*0000*/  MOV R1, c[0x0][0x28] ;  /* 0x00000a0000017a02 */ /* 0x000fc80000000f00 */
[----:B------:R-:W-:-:S05]  /*0010*/  IADD3 R1, R1, -0x608, RZ ;  /* 0xfffff9f801017810 */ /* 0x000fca0007ffe0ff */
[----:B------:R0:W2:Y:S04]  /*0020*/  LDL.64 R24, [R1+0x520] ;  /* 0x0005200001187983 */ /* 0x0000a80000100a00 */
[----:B------:R0:W2:Y:S01]  /*0030*/  LDL.64 R26, [R1+0x528] ;  /* 0x00052800011a7983 */ /* 0x0000a20000100a00 */
[----:B------:R-:W-:-:S03]  /*0040*/  MOV R28, c[0x0][0x168] ;  /* 0x00005a00001c7a02 */ /* 0x000fc60000000f00 */
        /* <DEDUP_REMOVED lines=8> */
[C---:B------:R-:W-:Y:S01]  /*00d0*/  ISETP.GE.U32.AND P3, PT, R28.reuse, 0x180, PT ;  /* 0x000001801c00780c */ /* 0x040fe20003f66070 */
[----:B------:R-:W-:Y:S01]  /*00e0*/  ULDC.64 UR4, c[0x0][0x118] ;  /* 0x0000460000047ab9 */ /* 0x000fe20000000a00 */
[----:B------:R-:W-:-:S02]  /*00f0*/  ISETP.GE.U32.AND P2, PT, R28, 0x200, PT ;  /* 0x000002001c00780c */ /* 0x000fc40003f46070 */
[C---:B------:R-:W-:Y:S02]  /*0100*/  ISETP.GE.U32.AND P1, PT, R28.reuse, 0x280, PT ;  /* 0x000002801c00780c */ /* 0x040fe40003f26070 */
[----:B------:R-:W-:-:S03]  /*0110*/  ISETP.GE.U32.AND P4, PT, R28, 0x300, PT ;  /* 0x000003001c00780c */ /* 0x000fc60003f86070 */
[----:B------:R-:W-:Y:S02]  /*0120*/  @P0 MOV R10, 0x10 ;  /* 0x00000010000a0802 */ /* 0x000fe40000000f00 */
[----:B------:R-:W-:Y:S02]  /*0130*/  @P5 MOV R12, 0x10 ;  /* 0x00000010000c5802 */ /* 0x000fe40000000f00 */
[----:B------:R-:W-:Y:S01]  /*0140*/  @P3 MOV R4, 0x10 ;  /* 0x0000001000043802 */ /* 0x000fe20000000f00 */
[----:B------:R-:W-:Y:S01]  /*0150*/  @P0 IMAD.WIDE.U32 R8, R0, R10, c[0x0][0x1b0] ;  /* 0x00006c0000080625 */ /* 0x000fe200078e000a */
[----:B------:R-:W-:-:S03]  /*0160*/  @P2 MOV R16, 0x10 ;  /* 0x0000001000102802 */ /* 0x000fc60000000f00 */
[C---:B------:R-:W-:Y:S01]  /*0170*/  @P0 IMAD.WIDE.U32 R10, R0.reuse, R10, c[0x0][0x1c8] ;  /* 0x00007200000a0625 */ /* 0x040fe200078e000a */
[----:B------:R-:W-:-:S05]  /*0180*/  @P0 LOP3.LUT R0, R0, 0x80, RZ, 0xfc, !PT ;  /* 0x0000008000000812 */ /* 0x000fca00078efcff */
[----:B------:R-:W-:-:S04]  /*0190*/  @P5 IMAD.WIDE.U32 R14, R0, R12, c[0x0][0x1b0] ;  /* 0x00006c00000e5625 */ /* 0x000fc800078e000c */
[C---:B------:R-:W-:Y:S01]  /*01a0*/  @P5 IMAD.WIDE.U32 R12, R0.reuse, R12, c[0x0][0x1c8] ;  /* 0x00007200000c5625 */ /* 0x040fe200078e000c */
[----:B------:R-:W-:-:S05]  /*01b0*/  @P5 IADD3 R0, R0, 0x80, RZ ;  /* 0x0000008000005810 */ /* 0x000fca0007ffe0ff */
[----:B------:R-:W-:-:S04]  /*01c0*/  @P3 IMAD.WIDE.U32 R6, R0, R4, c[0x0][0x1b0] ;  /* 0x00006c0000063625 */ /* 0x000fc800078e0004 */
[C---:B------:R-:W-:Y:S01]  /*01d0*/  @P3 IMAD.WIDE.U32 R4, R0.reuse, R4, c[0x0][0x1c8] ;  /* 0x0000720000043625 */ /* 0x040fe200078e0004 */
[----:B------:R1:W-:Y:S04]  /*01e0*/  STL.64 [R1+0x5d0], R6 ;  /* 0x0005d00601007387 */ /* 0x0003e80000100a00 */
[----:B------:R3:W-:Y:S04]  /*01f0*/  STL.64 [R1+0x5c8], R4 ;  /* 0x0005c80401007387 */ /* 0x0007e80000100a00 */
[----:B-1----:R0:W4:Y:S04]  /*0200*/  LDL.64 R6, [R1+0x538] ;  /* 0x0005380001067983 */ /* 0x0021280000100a00 */
[----:B---3--:R0:W4:Y:S04]  /*0210*/  LDL.64 R4, [R1+0x530] ;  /* 0x0005300001047983 */ /* 0x0081280000100a00 */
[----:B--2---:R-:W2:Y:S01]  /*0220*/  @P0 LDG.E.128 R24, [R8.64] ;  /* 0x0000000408180981 */ /* 0x004ea2000c1e1d00 */
[----:B------:R-:W-:-:S05]  /*0230*/  @P3 IADD3 R0, R0, 0x80, RZ ;  /* 0x0000008000003810 */ /* 0x000fca0007ffe0ff */
[----:B------:R-:W-:-:S04]  /*0240*/  @P2 IMAD.WIDE.U32 R18, R0, R16, c[0x0][0x1b0] ;  /* 0x00006c0000122625 */ /* 0x000fc800078e0010 */
[----:B------:R-:W-:Y:S01]  /*0250*/  @P2 IMAD.WIDE.U32 R16, R0, R16, c[0x0][0x1c8] ;  /* 0x0000720000102625 */ /* 0x000fe200078e0010 */
[----:B------:R-:W-:Y:S04]  /*0260*/  STL.64 [R1+0x5b0], R18 ;  /* 0x0005b01201007387 */ /* 0x000fe80000100a00 */
[----:B------:R-:W-:Y:S04]  /*0270*/  STL.64 [R1+0x5a8], R16 ;  /* 0x0005a81001007387 */ /* 0x000fe80000100a00 */
[----:B----4-:R-:W3:Y:S04]  /*0280*/  @P0 LDG.E.128 R4, [R10.64] ;  /* 0x000000040a040981 */ /* 0x010ee8000c1e1d00 */
[----:B--2---:R1:W-:Y:S04]  /*0290*/  @P0 STL.64 [R1+0x520], R24 ;  /* 0x0005201801000387 */ /* 0x0043e80000100a00 */
[----:B------:R2:W-:Y:S04]  /*02a0*/  @P0 STL.64 [R1+0x528], R26 ;  /* 0x0005281a01000387 */ /* 0x0005e80000100a00 */
[----:B-1----:R-:W4:Y:S04]  /*02b0*/  LDL.64 R24, [R1+0x480] ;  /* 0x0004800001187983 */ /* 0x002f280000100a00 */
[----:B--2---:R-:W2:Y:S04]  /*02c0*/  LDL.64 R26, [R1+0x488] ;  /* 0x00048800011a7983 */ /* 0x004ea80000100a00 */
[----:B--2---:R-:W-:Y:S04]  /*02d0*/  STL.64 [R1+0x590], R26 ;  /* 0x0005901a01007387 */ /* 0x004fe80000100a00 */
[----:B----4-:R-:W-:Y:S04]  /*02e0*/  STL.64 [R1+0x588], R24 ;  /* 0x0005881801007387 */ /* 0x010fe80000100a00 */
[----:B---3--:R1:W-:Y:S04]  /*02f0*/  @P0 STL.64 [R1+0x530], R4 ;  /* 0x0005300401000387 */ /* 0x0083e80000100a00 */
[----:B------:R2:W-:Y:S04]  /*0300*/  @P0 STL.64 [R1+0x538], R6 ;  /* 0x0005380601000387 */ /* 0x0005e80000100a00 */
[----:B-1----:R-:W3:Y:S04]  /*0310*/  LDL.64 R4, [R1+0x510] ;  /* 0x0005100001047983 */ /* 0x002ee80000100a00 */
[----:B--2---:R-:W2:Y:S04]  /*0320*/  LDL.64 R6, [R1+0x518] ;  /* 0x0005180001067983 */ /* 0x004ea80000100a00 */
[----:B--2---:R-:W-:Y:S04]  /*0330*/  STL.64 [R1+0x5e0], R6 ;  /* 0x0005e00601007387 */ /* 0x004fe80000100a00 */
[----:B---3--:R1:W-:Y:S04]  /*0340*/  STL.64 [R1+0x5d8], R4 ;  /* 0x0005d80401007387 */ /* 0x0083e80000100a00 */
[----:B------:R-:W2:Y:S04]  /*0350*/  LDL.64 R18, [R1+0x4f8] ;  /* 0x0004f80001127983 */ /* 0x000ea80000100a00 */
[----:B------:R-:W3:Y:S04]  /*0360*/  LDL.64 R16, [R1+0x4f0] ;  /* 0x0004f00001107983 */ /* 0x000ee80000100a00 */
[----:B-1----:R0:W4:Y:S04]  /*0370*/  LDL.64 R4, [R1+0x500] ;  /* 0x0005000001047983 */ /* 0x0021280000100a00 */
[----:B------:R0:W4:Y:S04]  /*0380*/  LDL.64 R6, [R1+0x508] ;  /* 0x0005080001067983 */ /* 0x0001280000100a00 */
[----:B--2---:R-:W-:Y:S04]  /*0390*/  STL.64 [R1+0x5c0], R18 ;  /* 0x0005c01201007387 */ /* 0x004fe80000100a00 */
[----:B---3--:R1:W-:Y:S04]  /*03a0*/  STL.64 [R1+0x5b8], R16 ;  /* 0x0005b81001007387 */ /* 0x0083e80000100a00 */
[----:B------:R-:W2:Y:S04]  /*03b0*/  LDL.64 R26, [R1+0x4d8] ;  /* 0x0004d800011a7983 */ /* 0x000ea80000100a00 */
[----:B------:R-:W3:Y:S04]  /*03c0*/  LDL.64 R24, [R1+0x4d0] ;  /* 0x0004d00001187983 */ /* 0x000ee80000100a00 */
[----:B----4-:R-:W4:Y:S01]  /*03d0*/  @P5 LDG.E.128 R4, [R14.64] ;  /* 0x000000040e045981 */ /* 0x010f22000c1e1d00 */
[----:B------:R-:W-:-:S02]  /*03e0*/  @P1 MOV R20, 0x10 ;  /* 0x0000001000141802 */ /* 0x000fc40000000f00 */
[----:B------:R-:W-:Y:S01]  /*03f0*/  @P2 IADD3 R0, R0, 0x80, RZ ;  /* 0x0000008000002810 */ /* 0x000fe20007ffe0ff */
[----:B-1----:R0:W5:Y:S04]  /*0400*/  LDL.64 R16, [R1+0x4e0] ;  /* 0x0004e00001107983 */ /* 0x0021680000100a00 */
[----:B------:R0:W5:Y:S01]  /*0410*/  LDL.64 R18, [R1+0x4e8] ;  /* 0x0004e80001127983 */ /* 0x0001620000100a00 */
[----:B------:R-:W-:-:S04]  /*0420*/  @P1 IMAD.WIDE.U32 R8, R0, R20, c[0x0][0x1b0] ;  /* 0x00006c0000081625 */ /* 0x000fc800078e0014 */
[----:B------:R-:W-:Y:S01]  /*0430*/  @P1 IMAD.WIDE.U32 R10, R0, R20, c[0x0][0x1c8] ;  /* 0x00007200000a1625 */ /* 0x000fe200078e0014 */
[----:B--2---:R1:W-:Y:S04]  /*0440*/  STL.64 [R1+0x5a0], R26 ;  /* 0x0005a01a01007387 */ /* 0x0043e80000100a00 */
[----:B---3--:R2:W-:Y:S04]  /*0450*/  STL.64 [R1+0x598], R24 ;  /* 0x0005981801007387 */ /* 0x0085e80000100a00 */
[----:B-1----:R0:W3:Y:S04]  /*0460*/  LDL.64 R26, [R1+0x4c8] ;  /* 0x0004c800011a7983 */ /* 0x0020e80000100a00 */
[----:B--2---:R0:W3:Y:S04]  /*0470*/  LDL.64 R24, [R1+0x4c0] ;  /* 0x0004c00001187983 */ /* 0x0040e80000100a00 */
[----:B------:R1:W-:Y:S04]  /*0480*/  STL [R1+0x540], R21 ;  /* 0x0005401501007387 */ /* 0x0003e80000100800 */
[----:B------:R0:W2:Y:S04]  /*0490*/  LDL.64 R22, [R1+0x4b8] ;  /* 0x0004b80001167983 */ /* 0x0000a80000100a00 */
[----:B-1----:R0:W2:Y:S04]  /*04a0*/  LDL.64 R20, [R1+0x4b0] ;  /* 0x0004b00001147983 */ /* 0x0020a80000100a00 */
[----:B----4-:R-:W-:Y:S04]  /*04b0*/  @P5 STL.64 [R1+0x500], R4 ;  /* 0x0005000401005387 */ /* 0x010fe80000100a00 */
[----:B------:R1:W-:Y:S04]  /*04c0*/  @P5 STL.64 [R1+0x508], R6 ;  /* 0x0005080601005387 */ /* 0x0003e80000100a00 */
[----:B-1----:R0:W4:Y:S04]  /*04d0*/  LDL.LU.64 R6, [R1+0x5e0] ;  /* 0x0005e00001067983 */ /* 0x0021280000300a00 */
[----:B------:R0:W4:Y:S04]  /*04e0*/  LDL.LU.64 R4, [R1+0x5d8] ;  /* 0x0005d80001047983 */ /* 0x0001280000300a00 */
[----:B--2---:R-:W2:Y:S04]  /*04f0*/  @P1 LDG.E.128 R20, [R10.64] ;  /* 0x000000040a141981 */ /* 0x004ea8000c1e1d00 */
[----:B----4-:R-:W4:Y:S04]  /*0500*/  @P5 LDG.E.128 R4, [R12.64] ;  /* 0x000000040c045981 */ /* 0x010f28000c1e1d00 */
[----:B----4-:R-:W-:Y:S04]  /*0510*/  @P5 STL.64 [R1+0x510], R4 ;  /* 0x0005100401005387 */ /* 0x010fe80000100a00 */
[----:B------:R1:W-:Y:S04]  /*0520*/  @P5 STL.64 [R1+0x518], R6 ;  /* 0x0005180601005387 */ /* 0x0003e80000100a00 */
[----:B-1----:R-:W5:Y:S04]  /*0530*/  LDL.LU.64 R6, [R1+0x5d0] ;  /* 0x0005d00001067983 */ /* 0x002f680000300a00 */
[----:B------:R-:W4:Y:S04]  /*0540*/  LDL.LU.64 R4, [R1+0x5c8] ;  /* 0x0005c80001047983 */ /* 0x000f280000300a00 */
[----:B------:R0:W2:Y:S04]  /*0550*/  LDL.64 R12, [R1+0x4a0] ;  /* 0x0004a000010c7983 */ /* 0x0000a80000100a00 */
[----:B------:R0:W2:Y:S04]  /*0560*/  LDL.64 R14, [R1+0x4a8] ;  /* 0x0004a800010e7983 */ /* 0x0000a80000100a00 */
[----:B-----5:R-:W5:Y:S01]  /*0570*/  @P3 LDG.E.128 R16, [R6.64] ;  /* 0x0000000406103981 */ /* 0x020f62000c1e1d00 */
[----:B------:R-:W-:-:S02]  /*0580*/  @P4 MOV R3, 0x10 ;  /* 0x0000001000034802 */ /* 0x000fc40000000f00 */
[----:B------:R-:W-:Y:S01]  /*0590*/  @P1 IADD3 R0, R0, 0x80, RZ ;  /* 0x0000008000001810 */ /* 0x000fe20007ffe0ff */
[----:B--2---:R-:W2:Y:S04]  /*05a0*/  @P1 LDG.E.128 R12, [R8.64] ;  /* 0x00000004080c1981 */ /* 0x004ea8000c1e1d00 */
[----:B-----5:R-:W-:Y:S04]  /*05b0*/  @P3 STL.64 [R1+0x4e0], R16 ;  /* 0x0004e01001003387 */ /* 0x020fe80000100a00 */
[----:B------:R1:W-:Y:S04]  /*05c0*/  @P3 STL.64 [R1+0x4e8], R18 ;  /* 0x0004e81201003387 */ /* 0x0003e80000100a00 */
[----:B-1----:R0:W4:Y:S04]  /*05d0*/  LDL.LU.64 R18, [R1+0x5c0] ;  /* 0x0005c00001127983 */ /* 0x0021280000300a00 */
[----:B------:R0:W4:Y:S04]  /*05e0*/  LDL.LU.64 R16, [R1+0x5b8] ;  /* 0x0005b80001107983 */ /* 0x0001280000300a00 */
[----:B----4-:R-:W4:Y:S04]  /*05f0*/  @P3 LDG.E.128 R16, [R4.64] ;  /* 0x0000000404103981 */ /* 0x010f28000c1e1d00 */
[----:B----4-:R-:W-:Y:S04]  /*0600*/  @P3 STL.64 [R1+0x4f0], R16 ;  /* 0x0004f01001003387 */ /* 0x010fe80000100a00 */
[----:B------:R1:W-:Y:S04]  /*0610*/  @P3 STL.64 [R1+0x4f8], R18 ;  /* 0x0004f81201003387 */ /* 0x0003e80000100a00 */
[----:B-1----:R-:W3:Y:S04]  /*0620*/  LDL.LU.64 R18, [R1+0x5b0] ;  /* 0x0005b00001127983 */ /* 0x002ee80000300a00 */
[----:B------:R-:W4:Y:S04]  /*0630*/  LDL.LU.64 R16, [R1+0x5a8] ;  /* 0x0005a80001107983 */ /* 0x000f280000300a00 */
[----:B---3--:R-:W3:Y:S04]  /*0640*/  @P2 LDG.E.128 R24, [R18.64] ;  /* 0x0000000412182981 */ /* 0x008ee8000c1e1d00 */
[----:B---3--:R-:W-:Y:S04]  /*0650*/  @P2 STL.64 [R1+0x4c0], R24 ;  /* 0x0004c01801002387 */ /* 0x008fe80000100a00 */
[----:B------:R1:W-:Y:S04]  /*0660*/  @P2 STL.64 [R1+0x4c8], R26 ;  /* 0x0004c81a01002387 */ /* 0x0003e80000100a00 */
[----:B-1----:R0:W4:Y:S04]  /*0670*/  LDL.LU.64 R26, [R1+0x5a0] ;  /* 0x0005a000011a7983 */ /* 0x0021280000300a00 */
[----:B------:R0:W4:Y:S04]  /*0680*/  LDL.LU.64 R24, [R1+0x598] ;  /* 0x0005980001187983 */ /* 0x0001280000300a00 */
[----:B----4-:R-:W3:Y:S04]  /*0690*/  @P2 LDG.E.128 R24, [R16.64] ;  /* 0x0000000410182981 */ /* 0x010ee8000c1e1d00 */
[----:B---3--:R-:W-:Y:S04]  /*06a0*/  @P2 STL.64 [R1+0x4d0], R24 ;  /* 0x0004d01801002387 */ /* 0x008fe80000100a00 */
[----:B------:R1:W-:Y:S04]  /*06b0*/  @P2 STL.64 [R1+0x4d8], R26 ;  /* 0x0004d81a01002387 */ /* 0x0003e80000100a00 */
[----:B-1----:R0:W3:Y:S04]  /*06c0*/  LDL.LU.64 R26, [R1+0x590] ;  /* 0x00059000011a7983 */ /* 0x0020e80000300a00 */
[----:B------:R0:W3:Y:S04]  /*06d0*/  LDL.LU.64 R24, [R1+0x588] ;  /* 0x0005880001187983 */ /* 0x0000e80000300a00 */
[----:B------:R1:W-:Y:S04]  /*06e0*/  @P1 STL.64 [R1+0x4b0], R20 ;  /* 0x0004b01401001387 */ /* 0x0003e80000100a00 */
[----:B------:R4:W-:Y:S04]  /*06f0*/  @P1 STL.64 [R1+0x4b8], R22 ;  /* 0x0004b81601001387 */ /* 0x0009e80000100a00 */
[----:B-1----:R-:W5:Y:S04]  /*0700*/  LDL.64 R20, [R1+0x420] ;  /* 0x0004200001147983 */ /* 0x002f680000100a00 */
[----:B----4-:R-:W4:Y:S04]  /*0710*/  LDL.64 R22, [R1+0x428] ;  /* 0x0004280001167983 */ /* 0x010f280000100a00 */
[----:B----4-:R1:W-:Y:S04]  /*0720*/  STL.64 [R1+0x550], R22 ;  /* 0x0005501601007387 */ /* 0x0103e80000100a00 */
[----:B-----5:R4:W-:Y:S04]  /*0730*/  STL.64 [R1+0x548], R20 ;  /* 0x0005481401007387 */ /* 0x0209e80000100a00 */
[----:B-1----:R-:W5:Y:S04]  /*0740*/  LDL.64 R22, [R1+0x458] ;  /* 0x0004580001167983 */ /* 0x002f680000100a00 */
[----:B----4-:R-:W4:Y:S04]  /*0750*/  LDL.64 R20, [R1+0x450] ;  /* 0x0004500001147983 */ /* 0x010f280000100a00 */
[----:B-----5:R1:W-:Y:S04]  /*0760*/  STL.64 [R1+0x560], R22 ;  /* 0x0005601601007387 */ /* 0x0203e80000100a00 */
[----:B----4-:R4:W-:Y:S04]  /*0770*/  STL.64 [R1+0x558], R20 ;  /* 0x0005581401007387 */ /* 0x0109e80000100a00 */
[----:B-1----:R-:W5:Y:S04]  /*0780*/  LDL.64 R22, [R1+0x478] ;  /* 0x0004780001167983 */ /* 0x002f680000100a00 */
[----:B----4-:R-:W4:Y:S04]  /*0790*/  LDL.64 R20, [R1+0x470] ;  /* 0x0004700001147983 */ /* 0x010f280000100a00 */
[----:B-----5:R1:W-:Y:S04]  /*07a0*/  STL.64 [R1+0x570], R22 ;  /* 0x0005701601007387 */ /* 0x0203e80000100a00 */
[----:B----4-:R4:W-:Y:S04]  /*07b0*/  STL.64 [R1+0x568], R20 ;  /* 0x0005681401007387 */ /* 0x0109e80000100a00 */
[----:B-1----:R-:W5:Y:S04]  /*07c0*/  LDL.64 R22, [R1+0x468] ;  /* 0x0004680001167983 */ /* 0x002f680000100a00 */
[----:B----4-:R-:W4:Y:S01]  /*07d0*/  LDL.64 R20, [R1+0x460] ;  /* 0x0004600001147983 */ /* 0x010f220000100a00 */
[----:B------:R-:W-:-:S05]  /*07e0*/  @P4 IMAD.WIDE.U32 R4, R0, R3, c[0x0][0x1b0] ;  /* 0x00006c0000044625 */ /* 0x000fca00078e0003 */
[----:B---3--:R1:W3:Y:S04]  /*07f0*/  @P4 LDG.E.128 R24, [R4.64] ;  /* 0x0000000404184981 */ /* 0x0082e8000c1e1d00 */
[----:B-----5:R5:W-:Y:S04]  /*0800*/  STL.64 [R1+0x580], R22 ;  /* 0x0005801601007387 */ /* 0x020be80000100a00 */
[----:B----4-:R4:W-:Y:S04]  /*0810*/  STL.64 [R1+0x578], R20 ;  /* 0x0005781401007387 */ /* 0x0109e80000100a00 */
[----:B-----5:R0:W5:Y:S04]  /*0820*/  LDL.64 R22, [R1+0x498] ;  /* 0x0004980001167983 */ /* 0x0201680000100a00 */
[----:B----4-:R0:W5:Y:S01]  /*0830*/  LDL.64 R20, [R1+0x490] ;  /* 0x0004900001147983 */ /* 0x0101620000100a00 */
[----:B-1----:R-:W-:-:S03]  /*0840*/  @P4 IMAD.WIDE.U32 R4, R0, R3, c[0x0][0x1c8] ;  /* 0x0000720000044625 */ /* 0x002fc600078e0003 */
[----:B---3--:R1:W-:Y:S04]  /*0850*/  @P4 STL.64 [R1+0x480], R24 ;  /* 0x0004801801004387 */ /* 0x0083e80000100a00 */
[----:B-----5:R-:W3:Y:S04]  /*0860*/  @P4 LDG.E.128 R20, [R4.64] ;  /* 0x0000000404144981 */ /* 0x020ee8000c1e1d00 */
[----:B------:R4:W-:Y:S04]  /*0870*/  @P4 STL.64 [R1+0x488], R26 ;  /* 0x0004881a01004387 */ /* 0x0009e80000100a00 */
[----:B-1----:R0:W5:Y:S04]  /*0880*/  LDL.64 R24, [R1+0x400] ;  /* 0x0004000001187983 */ /* 0x0021680000100a00 */
[----:B----4-:R0:W5:Y:S04]  /*0890*/  LDL.64 R26, [R1+0x408] ;  /* 0x00040800011a7983 */ /* 0x0101680000100a00 */
[----:B--2---:R-:W-:Y:S04]  /*08a0*/  @P1 STL.64 [R1+0x4a0], R12 ;  /* 0x0004a00c01001387 */ /* 0x004fe80000100a00 */
[----:B------:R-:W-:Y:S04]  /*08b0*/  @P1 STL.64 [R1+0x4a8], R14 ;  /* 0x0004a80e01001387 */ /* 0x000fe80000100a00 */
[----:B---3--:R-:W-:Y:S04]  /*08c0*/  @P4 STL.64 [R1+0x490], R20 ;  /* 0x0004901401004387 */ /* 0x008fe80000100a00 */
[----:B------:R1:W-:Y:S04]  /*08d0*/  @P4 STL.64 [R1+0x498], R22 ;  /* 0x0004981601004387 */ /* 0x0003e80000100a00 */
[----:B-1----:R0:W2:Y:S04]  /*08e0*/  LDL.LU.64 R22, [R1+0x580] ;  /* 0x0005800001167983 */ /* 0x0020a80000300a00 */
[----:B------:R0:W2:Y:S01]  /*08f0*/  LDL.LU.64 R20, [R1+0x578] ;  /* 0x0005780001147983 */ /* 0x0000a20000300a00 */
[----:B------:R-:W-:-:S02]  /*0900*/  ISETP.GE.U32.AND P0, PT, R28, 0x380, PT ;  /* 0x000003801c00780c */ /* 0x000fc40003f06070 */
[----:B------:R-:W-:-:S11]  /*0910*/  @P4 IADD3 R0, R0, 0x80, RZ ;  /* 0x0000008000004810 */ /* 0x000fd60007ffe0ff */
[----:B------:R-:W-:-:S05]  /*0920*/  @P0 MOV R8, 0x10 ;  /* 0x0000001000080802 */ /* 0x000fca0000000f00 */
[----:B------:R-:W-:-:S05]  /*0930*/  @P0 IMAD.WIDE.U32 R6, R0, R8, c[0x0][0x1b0] ;  /* 0x00006c0000060625 */ /* 0x000fca00078e0008 */
[----:B--2---:R-:W2:Y:S01]  /*0940*/  @P0 LDG.E.128 R20, [R6.64] ;  /* 0x0000000406140981 */ /* 0x004ea2000c1e1d00 */
[----:B------:R-:W-:-:S03]  /*0950*/  @P0 IMAD.WIDE.U32 R8, R0, R8, c[0x0][0x1c8] ;  /* 0x0000720000080625 */ /* 0x000fc600078e0008 */
[----:B--2---:R-:W-:Y:S04]  /*0960*/  @P0 STL.64 [R1+0x460], R20 ;  /* 0x0004601401000387 */ /* 0x004fe80000100a00 */
[----:B------:R1:W-:Y:S04]  /*0970*/  @P0 STL.64 [R1+0x468], R22 ;  /* 0x0004681601000387 */ /* 0x0003e80000100a00 */
[----:B-1----:R0:W2:Y:S04]  /*0980*/  LDL.LU.64 R22, [R1+0x570] ;  /* 0x0005700001167983 */ /* 0x0020a80000300a00 */
[----:B------:R0:W2:Y:S04]  /*0990*/  LDL.LU.64 R20, [R1+0x568] ;  /* 0x0005680001147983 */ /* 0x0000a80000300a00 */
[----:B------:R0:W3:Y:S04]  /*09a0*/  LDL.64 R4, [R1+0x440] ;  /* 0x0004400001047983 */ /* 0x0000e80000100a00 */
[----:B------:R0:W3:Y:S04]  /*09b0*/  LDL.64 R6, [R1+0x448] ;  /* 0x0004480001067983 */ /* 0x0000e80000100a00 */
[----:B--2---:R-:W2:Y:S01]  /*09c0*/  @P0 LDG.E.128 R20, [R8.64] ;  /* 0x0000000408140981 */ /* 0x004ea2000c1e1d00 */
[----:B------:R-:W-:-:S02]  /*09d0*/  ISETP.GE.U32.AND P1, PT, R28, 0x400, PT ;  /* 0x000004001c00780c */ /* 0x000fc40003f26070 */
[----:B------:R-:W-:Y:S01]  /*09e0*/  @P0 IADD3 R0, R0, 0x80, RZ ;  /* 0x0000008000000810 */ /* 0x000fe20007ffe0ff */
[----:B--2---:R-:W-:Y:S04]  /*09f0*/  @P0 STL.64 [R1+0x470], R20 ;  /* 0x0004701401000387 */ /* 0x004fe80000100a00 */
[----:B------:R1:W-:Y:S04]  /*0a00*/  @P0 STL.64 [R1+0x478], R22 ;  /* 0x0004781601000387 */ /* 0x0003e80000100a00 */
[----:B-1----:R0:W2:Y:S04]  /*0a10*/  LDL.LU.64 R22, [R1+0x560] ;  /* 0x0005600001167983 */ /* 0x0020a80000300a00 */
[----:B------:R0:W2:Y:S01]  /*0a20*/  LDL.LU.64 R20, [R1+0x558] ;  /* 0x0005580001147983 */ /* 0x0000a20000300a00 */
[----:B------:R-:W-:-:S02]  /*0a30*/  @P1 MOV R14, 0x10 ;  /* 0x00000010000e1802 */ /* 0x000fc40000000f00 */
[----:B------:R-:W-:Y:S01]  /*0a40*/  ISETP.GE.U32.AND P2, PT, R28, 0x480, PT ;  /* 0x000004801c00780c */ /* 0x000fe20003f46070 */
[----:B------:R0:W4:Y:S02]  /*0a50*/  LDL.64 R8, [R1+0x410] ;  /* 0x0004100001087983 */ /* 0x0001240000100a00 */
[----:B------:R-:W-:-:S04]  /*0a60*/  @P1 IMAD.WIDE.U32 R10, R0, R14, c[0x0][0x1b0] ;  /* 0x00006c00000a1625 */ /* 0x000fc800078e000e */
[----:B------:R-:W-:Y:S01]  /*0a70*/  @P1 IMAD.WIDE.U32 R14, R0, R14, c[0x0][0x1c8] ;  /* 0x00007200000e1625 */ /* 0x000fe200078e000e */
[----:B---3--:R1:W3:Y:S01]  /*0a80*/  @P1 LDG.E.128 R4, [R10.64] ;  /* 0x000000040a041981 */ /* 0x0082e2000c1e1d00 */
[----:B------:R-:W-:Y:S02]  /*0a90*/  ISETP.GE.U32.AND P3, PT, R28, 0x500, PT ;  /* 0x000005001c00780c */ /* 0x000fe40003f66070 */
[----:B------:R-:W-:Y:S02]  /*0aa0*/  @P1 IADD3 R0, R0, 0x80, RZ ;  /* 0x0000008000001810 */ /* 0x000fe40007ffe0ff */
[----:B------:R-:W-:Y:S01]  /*0ab0*/  @P2 MOV R3, 0x10 ;  /* 0x0000001000032802 */ /* 0x000fe20000000f00 */
[----:B--2---:R-:W2:Y:S04]  /*0ac0*/  @P1 LDG.E.128 R20, [R14.64] ;  /* 0x000000040e141981 */ /* 0x004ea8000c1e1d00 */
[----:B------:R-:W-:-:S04]  /*0ad0*/  @P2 IMAD.WIDE.U32 R12, R0, R3, c[0x0][0x1b0] ;  /* 0x00006c00000c2625 */ /* 0x000fc800078e0003 */
[----:B------:R-:W-:Y:S01]  /*0ae0*/  @P3 MOV R16, 0x10 ;  /* 0x0000001000103802 */ /* 0x000fe20000000f00 */
[----:B-1----:R0:W4:Y:S01]  /*0af0*/  LDL.64 R10, [R1+0x418] ;  /* 0x00041800010a7983 */ /* 0x0021220000100a00 */
[C---:B------:R-:W-:Y:S01]  /*0b00*/  @P2 IMAD.WIDE.U32 R2, R0.reuse, R3, c[0x0][0x1c8] ;  /* 0x0000720000022625 */ /* 0x040fe200078e0003 */
[----:B------:R-:W-:Y:S02]  /*0b10*/  @P2 IADD3 R0, R0, 0x80, RZ ;  /* 0x0000008000002810 */ /* 0x000fe40007ffe0ff */
[----:B---3--:R1:W-:Y:S04]  /*0b20*/  @P1 STL.64 [R1+0x440], R4 ;  /* 0x0004400401001387 */ /* 0x0083e80000100a00 */
[----:B------:R3:W-:Y:S04]  /*0b30*/  @P1 STL.64 [R1+0x448], R6 ;  /* 0x0004480601001387 */ /* 0x0007e80000100a00 */
[----:B------:R0:W4:Y:S01]  /*0b40*/  LDL.64 R18, [R1+0x438] ;  /* 0x0004380001127983 */ /* 0x0001220000100a00 */
[----:B-1----:R-:W-:-:S04]  /*0b50*/  @P3 IMAD.WIDE.U32 R4, R0, R16, c[0x0][0x1c8] ;  /* 0x0000720000043625 */ /* 0x002fc800078e0010 */
[----:B---3--:R-:W-:Y:S02]  /*0b60*/  @P3 IMAD.WIDE.U32 R6, R0, R16, c[0x0][0x1b0] ;  /* 0x00006c0000063625 */ /* 0x008fe400078e0010 */
[----:B------:R0:W3:Y:S04]  /*0b70*/  LDL.64 R16, [R1+0x430] ;  /* 0x0004300001107983 */ /* 0x0000e80000100a00 */
[----:B-----5:R-:W5:Y:S04]  /*0b80*/  @P3 LDG.E.128 R24, [R6.64] ;  /* 0x0000000406183981 */ /* 0x020f68000c1e1d00 */
[----:B--2---:R-:W-:Y:S04]  /*0b90*/  @P1 STL.64 [R1+0x450], R20 ;  /* 0x0004501401001387 */ /* 0x004fe80000100a00 */
[----:B------:R1:W-:Y:S04]  /*0ba0*/  @P1 STL.64 [R1+0x458], R22 ;  /* 0x0004581601001387 */ /* 0x0003e80000100a00 */
[----:B----4-:R-:W2:Y:S04]  /*0bb0*/  @P3 LDG.E.128 R8, [R4.64] ;  /* 0x0000000404083981 */ /* 0x010ea8000c1e1d00 */
[----:B-1----:R0:W4:Y:S04]  /*0bc0*/  LDL.LU.64 R22, [R1+0x550] ;  /* 0x0005500001167983 */ /* 0x0021280000300a00 */
[----:B------:R0:W4:Y:S04]  /*0bd0*/  LDL.LU.64 R20, [R1+0x548] ;  /* 0x0005480001147983 */ /* 0x0001280000300a00 */
[----:B---3--:R-:W3:Y:S04]  /*0be0*/  @P2 LDG.E.128 R16, [R2.64] ;  /* 0x0000000402102981 */ /* 0x008ee8000c1e1d00 */
[----:B----4-:R-:W4:Y:S01]  /*0bf0*/  @P2 LDG.E.128 R20, [R12.64] ;  /* 0x000000040c142981 */ /* 0x010f22000c1e1d00 */
[----:B------:R-:W1:Y:S03]  /*0c00*/  S2UR UR6, SR_CTAID.X ;  /* 0x00000000000679c3 */ /* 0x000e660000002500 */
[----:B----4-:R4:W-:Y:S04]  /*0c10*/  @P2 STL.64 [R1+0x420], R20 ;  /* 0x0004201401002387 */ /* 0x0109e80000100a00 */
[----:B------:R0:W-:Y:S04]  /*0c20*/  @P2 STL.64 [R1+0x428], R22 ;  /* 0x0004281601002387 */ /* 0x0001e80000100a00 */
[----:B----4-:R-:W1:Y:S04]  /*0c30*/  LDL.LU R21, [R1+0x540] ;  /* 0x0005400001157983 */ /* 0x010e680000300800 */
        /* <DEDUP_REMOVED lines=14> */
[----:B---3--:R0:W-:Y:S04]  /*0d20*/  @P2 STL.64 [R1+0x430], R16 ;  /* 0x0004301001002387 */ /* 0x0081e80000100a00 */
[----:B------:R0:W-:Y:S04]  /*0d30*/  @P2 STL.64 [R1+0x438], R18 ;  /* 0x0004381201002387 */ /* 0x0001e80000100a00 */
[----:B--2---:R0:W-:Y:S04]  /*0d40*/  @P3 STL.64 [R1+0x410], R8 ;  /* 0x0004100801003387 */ /* 0x0041e80000100a00 */
        /* <DEDUP_REMOVED lines=112> */
[----:B0-----:R-:W-:Y:S01]  /*1450*/  HFMA2.MMA R2, -RZ, RZ, 0, 5.9604644775390625e-08 ;  /* 0x00000001ff027435 */ /* 0x001fe200000001ff */
[----:B------:R0:W-:Y:S04]  /*1460*/  STL [R1+0xb0], R0 ;  /* 0x0000b00001007387 */ /* 0x0001e80000100800 */
[----:B------:R1:W-:Y:S05]  /*1470*/  STL [R1+0xe4], RZ ;  /* 0x0000e4ff01007387 */ /* 0x0003ea0000100800 */
[----:B0-----:R-:W-:-:S05]  /*1480*/  PRMT R0, R2, 0x7610, R0 ;  /* 0x0000761002007816 */ /* 0x001fca0000000000 */
[----:B------:R1:W-:Y:S02]  /*1490*/  STL.S16 [R1+0x3fc], R0 ;  /* 0x0003fc0001007387 */ /* 0x0003e40000100600 */
.L_x_14107:
[----:B------:R-:W2:Y:S01]  /*14a0*/  LDL R17, [R1+0xb0] ;  /* 0x0000b00001117983 */ /* 0x000ea20000100800 */
[----:B------:R-:W-:-:S05]  /*14b0*/  MOV R19, 0x4 ;  /* 0x0000000400137802 */ /* 0x000fca0000000f00 */
[----:B--2---:R-:W-:-:S05]  /*14c0*/  IMAD.WIDE R2, R17, R19, c[0x0][0x1d8] ;  /* 0x0000760011027625 */ /* 0x004fca00078e0213 */
[----:B------:R0:W2:Y:S02]  /*14d0*/  LDG.E R18, [R2.64] ;  /* 0x0000000402127981 */ /* 0x0000a4000c1e1900 */
[----:B0-----:R-:W-:-:S05]  /*14e0*/  IMAD.WIDE R2, R17, R19, c[0x0][0x1a0] ;  /* 0x0000680011027625 */ /* 0x001fca00078e0213 */
[----:B------:R0:W3:Y:S02]  /*14f0*/  LDG.E R29, [R2.64] ;  /* 0x00000004021d7981 */ /* 0x0000e4000c1e1900 */
[----:B0-----:R-:W-:-:S05]  /*1500*/  IMAD.WIDE R2, R17, R19, c[0x0][0x1a8] ;  /* 0x00006a0011027625 */ /* 0x001fca00078e0213 */
[----:B-1----:R0:W5:Y:S02]  /*1510*/  LDG.E R0, [R2.64] ;  /* 0x0000000402007981 */ /* 0x002164000c1e1900 */
        /* <DEDUP_REMOVED lines=38> */
.L_x_13967:
[----:B------:R-:W-:Y:S05]  /*1780*/  BSYNC B1 ;  /* 0x0000000000017941 */ /* 0x000fea0003800000 */
.L_x_13966:
        /* <DEDUP_REMOVED lines=16> */
.L_x_13969:
[----:B------:R-:W-:Y:S05]  /*1890*/  BSYNC B1 ;  /* 0x0000000000017941 */ /* 0x000fea0003800000 */
.L_x_13968:
        /* <DEDUP_REMOVED lines=16> */
.L_x_13971:
[----:B------:R-:W-:Y:S05]  /*19a0*/  BSYNC B1 ;  /* 0x0000000000017941 */ /* 0x000fea0003800000 */
.L_x_13970:
        /* <DEDUP_REMOVED lines=16> */
.L_x_13973:
[----:B------:R-:W-:Y:S05]  /*1ab0*/  BSYNC B1 ;  /* 0x0000000000017941 */ /* 0x000fea0003800000 */
.L_x_13972:
        /* <DEDUP_REMOVED lines=16> */
.L_x_13975:
[----:B------:R-:W-:Y:S05]  /*1bc0*/  BSYNC B1 ;  /* 0x0000000000017941 */ /* 0x000fea0003800000 */
.L_x_13974:
        /* <DEDUP_REMOVED lines=16> */
.L_x_13977:
[----:B------:R-:W-:Y:S05]  /*1cd0*/  BSYNC B1 ;  /* 0x0000000000017941 */ /* 0x000fea0003800000 */
.L_x_13976:
        /* <DEDUP_REMOVED lines=15> */
.L_x_13979:
[----:B------:R-:W-:Y:S05]  /*1dd0*/  BSYNC B1 ;  /* 0x0000000000017941 */ /* 0x000fea0003800000 */
.L_x_13978:
        /* <DEDUP_REMOVED lines=15> */
.L_x_13981:
[----:B------:R-:W-:Y:S05]  /*1ed0*/  BSYNC B1 ;  /* 0x0000000000017941 */ /* 0x000fea0003800000 */
.L_x_13980:
        /* <DEDUP_REMOVED lines=15> */
.L_x_13983:
[----:B------:R-:W-:Y:S05]  /*1fd0*/  BSYNC B1 ;  /* 0x0000000000017941 */ /* 0x000fea0003800000 */
.L_x_13982:
        /* <DEDUP_REMOVED lines=16> */
.L_x_13965:
        /* <DEDUP_REMOVED lines=14> */
[----:B------:R-:W-:Y:S02]  /*21c0*/  LEA.HI.SX32 R24, R2, R24, 0x1e ;  /* 0x0000001802187211 */ /* 0x000fe400078ff2ff */
[----:B------:R-:W-:Y:S01]  /*21d0*/  MOV R2, R3 ;  /* 0x0000000300027202 */ /* 0x000fe20000000f00 */
[----:B------:R-:W-:Y:S05]  /*21e0*/  @!P5 BRA `(.L_x_13986) ;  /* 0x000005900000d947 */ /* 0x000fea0003800000 */
[----:B------:R-:W-:Y:S04]  /*21f0*/  STL [R1+0x550], R8 ;  /* 0x0005500801007387 */ /* 0x000fe80000100800 */
        /* <DEDUP_REMOVED lines=11> */
[----:B----4-:R2:W3:Y:S01]  /*22b0*/  @P4 LDG.E.128 R4, [R16.64] ;  /* 0x0000000410044981 */ /* 0x0104e2000c1e1d00 */
[----:B------:R-:W-:Y:S01]  /*22c0*/  HFMA2.MMA R26, -RZ, RZ, 0, 2.384185791015625e-07 ;  /* 0x00000004ff1a7435 */ /* 0x000fe200000001ff */
[----:B--2---:R-:W-:-:S09]  /*22d0*/  IMAD.WIDE.U32 R16, R3, R20, c[0x0][0x188] ;  /* 0x0000620003107625 */ /* 0x004fd200078e0014 */
[----:B------:R-:W-:Y:S01]  /*22e0*/  IMAD.WIDE.U32 R26, R25, R26, c[0x0][0x190] ;  /* 0x00006400191a7625 */ /* 0x000fe200078e001a */
[----:B------:R-:W2:Y:S05]  /*22f0*/  LDG.E.128 R16, [R16.64] ;  /* 0x0000000410107981 */ /* 0x000eaa000c1e1d00 */
[----:B------:R4:W2:Y:S04]  /*2300*/  LDG.E R26, [R26.64] ;  /* 0x000000041a1a7981 */ /* 0x0008a8000c1e1900 */
[----:B---3--:R3:W-:Y:S04]  /*2310*/  @P4 STL.64 [R1+0xa0], R4 ;  /* 0x0000a00401004387 */ /* 0x0087e80000100a00 */
[----:B------:R1:W-:Y:S01]  /*2320*/  @P4 STL.64 [R1+0xa8], R6 ;  /* 0x0000a80601004387 */ /* 0x0003e20000100a00 */
[----:B0-----:R-:W-:Y:S01]  /*2330*/  ISETP.NE.AND P4, PT, R21, RZ, PT ;  /* 0x000000ff1500720c */ /* 0x001fe20003f85270 */
[----:B------:R-:W-:-:S02]  /*2340*/  IMAD.WIDE.U32 R20, R24, R20, c[0x0][0x208] ;  /* 0x0000820018147625 */ /* 0x000fc400078e0014 */
[----:B---3--:R-:W3:Y:S04]  /*2350*/  LDL.LU R4, [R1+0x220] ;  /* 0x0002200001047983 */ /* 0x008ee80000300800 */
[----:B------:R-:W3:Y:S04]  /*2360*/  LDG.E.128 R20, [R20.64] ;  /* 0x0000000414147981 */ /* 0x000ee8000c1e1d00 */
[----:B------:R-:W3:Y:S04]  /*2370*/  LDL.LU R8, [R1+0xe0] ;  /* 0x0000e00001087983 */ /* 0x000ee80000300800 */
[----:B------:R-:W3:Y:S04]  /*2380*/  LDL R5, [R1+0x520] ;  /* 0x0005200001057983 */ /* 0x000ee80000100800 */
[----:B----4-:R-:W4:Y:S01]  /*2390*/  LDL.LU R27, [R1+0x224] ;  /* 0x00022400011b7983 */ /* 0x010f220000300800 */
[----:B------:R-:W-:-:S03]  /*23a0*/  FSEL R2, R29, RZ, !P4 ;  /* 0x000000ff1d027208 */ /* 0x000fc60006000000 */
[----:B-1----:R-:W4:Y:S02]  /*23b0*/  LDL.LU R7, [R1+0xe4] ;  /* 0x0000e40001077983 */ /* 0x002f240000300800 */
[C---:B--2---:R-:W-:Y:S02]  /*23c0*/  FADD.FTZ R16, -R2.reuse, R16 ;  /* 0x0000001002107221 */ /* 0x044fe40000010100 */
[----:B------:R-:W2:Y:S01]  /*23d0*/  LDL.LU R6, [R1+0x228] ;  /* 0x0002280001067983 */ /* 0x000ea20000300800 */
[----:B------:R-:W-:Y:S02]  /*23e0*/  FADD.FTZ R17, -R2, R17 ;  /* 0x0000001102117221 */ /* 0x000fe40000010100 */
[----:B-----5:R-:W-:Y:S01]  /*23f0*/  FMUL.FTZ R16, R0, R16 ;  /* 0x0000001000107220 */ /* 0x020fe20000410000 */
[----:B------:R0:W-:Y:S01]  /*2400*/  STL [R1+0xd8], R26 ;  /* 0x0000d81a01007387 */ /* 0x0001e20000100800 */
[C---:B------:R-:W-:Y:S02]  /*2410*/  FADD.FTZ R18, -R2.reuse, R18 ;  /* 0x0000001202127221 */ /* 0x040fe40000010100 */
[----:B------:R-:W-:Y:S01]  /*2420*/  FADD.FTZ R2, -R2, R19 ;  /* 0x0000001302027221 */ /* 0x000fe20000010100 */
[----:B0-----:R-:W2:Y:S04]  /*2430*/  LDL R26, [R1+0x528] ;  /* 0x00052800011a7983 */ /* 0x001ea80000100800 */
[----:B------:R-:W2:Y:S01]  /*2440*/  LDL.LU R19, [R1+0xe8] ;  /* 0x0000e80001137983 */ /* 0x000ea20000300800 */
[----:B---3--:R-:W-:-:S02]  /*2450*/  FADD.FTZ R4, R4, R20 ;  /* 0x0000001404047221 */ /* 0x008fc40000010000 */
[----:B------:R-:W-:-:S03]  /*2460*/  FFMA.FTZ R8, R20, R16, R8 ;  /* 0x0000001014087223 */ /* 0x000fc60000010008 */
[----:B------:R0:W-:Y:S01]  /*2470*/  STL [R1+0x220], R4 ;  /* 0x0002200401007387 */ /* 0x0001e20000100800 */
[----:B------:R-:W-:Y:S02]  /*2480*/  FMUL.FTZ R5, R5, R20 ;  /* 0x0000001405057220 */ /* 0x000fe40000410000 */
[----:B----4-:R-:W-:Y:S02]  /*2490*/  FADD.FTZ R27, R27, R21 ;  /* 0x000000151b1b7221 */ /* 0x010fe40000010000 */
[C---:B0-----:R-:W-:Y:S02]  /*24a0*/  FMUL.FTZ R4, R0.reuse, R17 ;  /* 0x0000001100047220 */ /* 0x041fe40000410000 */
[----:B------:R-:W3:Y:S04]  /*24b0*/  LDL R17, [R1+0x52c] ;  /* 0x00052c0001117983 */ /* 0x000ee80000100800 */
[----:B------:R-:W-:Y:S04]  /*24c0*/  STL [R1+0x32c], R16 ;  /* 0x00032c1001007387 */ /* 0x000fe80000100800 */
[----:B------:R0:W-:Y:S04]  /*24d0*/  STL [R1+0xe0], R8 ;  /* 0x0000e00801007387 */ /* 0x0001e80000100800 */
[----:B0-----:R0:W5:Y:S04]  /*24e0*/  LDL.LU R8, [R1+0x550] ;  /* 0x0005500001087983 */ /* 0x0011680000300800 */
[----:B------:R-:W-:Y:S04]  /*24f0*/  STL [R1+0x3f8], R4 ;  /* 0x0003f80401007387 */ /* 0x000fe80000100800 */
[----:B------:R-:W4:Y:S04]  /*2500*/  LDL.LU R20, [R1+0xec] ;  /* 0x0000ec0001147983 */ /* 0x000f280000300800 */
        /* <DEDUP_REMOVED lines=17> */
[----:B---3--:R-:W-:-:S02]  /*2620*/  FMUL.FTZ R17, R17, R23 ;  /* 0x0000001711117220 */ /* 0x008fc40000410000 */
[----:B-1----:R-:W-:Y:S02]  /*2630*/  FMUL.FTZ R19, R26, R22 ;  /* 0x000000161a137220 */ /* 0x002fe40000410000 */
[----:B------:R-:W-:Y:S02]  /*2640*/  FMUL.FTZ R26, R0, R2 ;  /* 0x00000002001a7220 */ /* 0x000fe40000410000 */
[----:B------:R-:W-:Y:S02]  /*2650*/  FADD.FTZ R2, RZ, R5 ;  /* 0x00000005ff027221 */ /* 0x000fe40000010000 */
[----:B------:R0:W5:Y:S01]  /*2660*/  LDL.LU R5, [R1+0x544] ;  /* 0x0005440001057983 */ /* 0x0001620000300800 */
[----:B----4-:R-:W-:-:S03]  /*2670*/  FFMA.FTZ R20, R23, R26, R20 ;  /* 0x0000001a17147223 */ /* 0x010fc60000010014 */
[----:B------:R-:W-:Y:S01]  /*2680*/  STL [R1+0x3c8], R19 ;  /* 0x0003c81301007387 */ /* 0x000fe20000100800 */
[----:B------:R-:W-:-:S03]  /*2690*/  FFMA.FTZ R16, R4, R18, R16 ;  /* 0x0000001204107223 */ /* 0x000fc60000010010 */
[----:B------:R1:W-:Y:S01]  /*26a0*/  STL [R1+0x3c4], R26 ;  /* 0x0003c41a01007387 */ /* 0x0003e20000100800 */
[----:B------:R-:W-:Y:S02]  /*26b0*/  FADD.FTZ R2, R2, R18 ;  /* 0x0000001202027221 */ /* 0x000fe40000010000 */
[----:B------:R-:W-:Y:S02]  /*26c0*/  FFMA.FTZ R16, R27, R19, R16 ;  /* 0x000000131b107223 */ /* 0x000fe40000010010 */
[----:B------:R-:W-:Y:S01]  /*26d0*/  FADD.FTZ R2, R2, R19 ;  /* 0x0000001302027221 */ /* 0x000fe20000010000 */
[----:B------:R-:W-:Y:S02]  /*26e0*/  IADD3 R25, R25, 0x80, RZ ;  /* 0x0000008019197810 */ /* 0x000fe40007ffe0ff */
[----:B------:R-:W-:Y:S01]  /*26f0*/  IADD3 R24, R24, 0x80, RZ ;  /* 0x0000008018187810 */ /* 0x000fe20007ffe0ff */
[----:B------:R-:W-:Y:S01]  /*2700*/  FADD.FTZ R27, R2, R17 ;  /* 0x00000011021b7221 */ /* 0x000fe20000010000 */
[----:B------:R-:W-:Y:S01]  /*2710*/  IADD3 R2, R3, 0x80, RZ ;  /* 0x0000008003027810 */ /* 0x000fe20007ffe0ff */
[----:B-1----:R-:W-:-:S02]  /*2720*/  FFMA.FTZ R26, R26, R17, R16 ;  /* 0x000000111a1a7223 */ /* 0x002fc40000010010 */
[----:B--2---:R-:W-:-:S05]  /*2730*/  FADD.FTZ R21, R21, R23 ;  /* 0x0000001715157221 */ /* 0x004fca0000010000 */
[----:B------:R0:W-:Y:S04]  /*2740*/  STL [R1+0x22c], R21 ;  /* 0x00022c1501007387 */ /* 0x0001e80000100800 */
[----:B------:R0:W5:Y:S04]  /*2750*/  LDL.LU R4, [R1+0x540] ;  /* 0x0005400001047983 */ /* 0x0001680000300800 */
[----:B------:R0:W-:Y:S04]  /*2760*/  STL [R1+0xec], R20 ;  /* 0x0000ec1401007387 */ /* 0x0001e80000100800 */
[----:B------:R0:W-:Y:S02]  /*2770*/  STL [R1+0x354], R17 ;  /* 0x0003541101007387 */ /* 0x0001e40000100800 */
.L_x_13986:
[----:B------:R-:W-:Y:S05]  /*2780*/  BSYNC B1 ;  /* 0x0000000000017941 */ /* 0x000fea0003800000 */
.L_x_13985:
        /* <DEDUP_REMOVED lines=13> */
[----:B0-----:R-:W-:-:S11]  /*2860*/  MOV R20, 0x10 ;  /* 0x0000001000147802 */ /* 0x001fd60000000f00 */
[----:B------:R-:W-:-:S05]  /*2870*/  @P4 IMAD.WIDE.U32 R16, R2, R20, c[0x0][0x218] ;  /* 0x0000860002104625 */ /* 0x000fca00078e0014 */
[----:B----4-:R0:W2:Y:S01]  /*2880*/  @P4 LDG.E.128 R4, [R16.64] ;  /* 0x0000000410044981 */ /* 0x0100a2000c1e1d00 */
[----:B------:R-:W3:Y:S03]  /*2890*/  LDC.U8 R18, c[0x0][0x1f0] ;  /* 0x00007c00ff127b82 */ /* 0x000ee60000000000 */
[----:B------:R4:W-:Y:S01]  /*28a0*/  STL [R1+0x540], R3 ;  /* 0x0005400301007387 */ /* 0x0009e20000100800 */
[----:B0-----:R-:W-:-:S04]  /*28b0*/  IMAD.WIDE.U32 R16, R2, R20, c[0x0][0x188] ;  /* 0x0000620002107625 */ /* 0x001fc800078e0014 */
[----:B------:R-:W-:-:S06]  /*28c0*/  IMAD.WIDE.U32 R20, R24, R20, c[0x0][0x208] ;  /* 0x0000820018147625 */ /* 0x000fcc00078e0014 */
[----:B------:R-:W4:Y:S04]  /*28d0*/  LDG.E.128 R20, [R20.64] ;  /* 0x0000000414147981 */ /* 0x000f28000c1e1d00 */
[----:B--2---:R-:W-:Y:S04]  /*28e0*/  @P4 STL.64 [R1+0x90], R4 ;  /* 0x0000900401004387 */ /* 0x004fe80000100a00 */
[----:B------:R0:W-:Y:S01]  /*28f0*/  @P4 STL.64 [R1+0x98], R6 ;  /* 0x0000980601004387 */ /* 0x0001e20000100a00 */
[----:B---3--:R-:W-:-:S03]  /*2900*/  ISETP.NE.AND P4, PT, R18, RZ, PT ;  /* 0x000000ff1200720c */ /* 0x008fc60003f85270 */
[----:B------:R-:W2:Y:S04]  /*2910*/  LDG.E.128 R16, [R16.64] ;  /* 0x0000000410107981 */ /* 0x000ea8000c1e1d00 */
[----:B----4-:R-:W3:Y:S01]  /*2920*/  LDL.LU R3, [R1+0x210] ;  /* 0x0002100001037983 */ /* 0x010ee20000300800 */
[----:B0-----:R-:W-:Y:S01]  /*2930*/  HFMA2.MMA R6, -RZ, RZ, 0, 2.384185791015625e-07 ;  /* 0x00000004ff067435 */ /* 0x001fe200000001ff */
[----:B------:R-:W-:Y:S02]  /*2940*/  FSEL R29, R29, RZ, !P4 ;  /* 0x000000ff1d1d7208 */ /* 0x000fe40006000000 */
[----:B------:R-:W4:Y:S07]  /*2950*/  LDL.LU R7, [R1+0x2b0] ;  /* 0x0002b00001077983 */ /* 0x000f2e0000300800 */
[----:B------:R-:W-:-:S02]  /*2960*/  IMAD.WIDE.U32 R4, R25, R6, c[0x0][0x190] ;  /* 0x0000640019047625 */ /* 0x000fc400078e0006 */
[----:B------:R-:W4:Y:S04]  /*2970*/  LDL.LU R6, [R1+0x2b4] ;  /* 0x0002b40001067983 */ /* 0x000f280000300800 */
[----:B------:R0:W4:Y:S04]  /*2980*/  LDG.E R5, [R4.64] ;  /* 0x0000000404057981 */ /* 0x000128000c1e1900 */
[----:B0-----:R-:W4:Y:S01]  /*2990*/  LDL R4, [R1+0x504] ;  /* 0x0005040001047983 */ /* 0x001f220000100800 */
[C---:B--2---:R-:W-:Y:S02]  /*29a0*/  FADD.FTZ R16, -R29.reuse, R16 ;  /* 0x000000101d107221 */ /* 0x044fe40000010100 */
[----:B------:R-:W-:-:S02]  /*29b0*/  FADD.FTZ R17, -R29, R17 ;  /* 0x000000111d117221 */ /* 0x000fc40000010100 */
[C---:B------:R-:W-:Y:S02]  /*29c0*/  FADD.FTZ R18, -R29.reuse, R18 ;  /* 0x000000121d127221 */ /* 0x040fe40000010100 */
[----:B------:R-:W-:Y:S02]  /*29d0*/  FADD.FTZ R19, -R29, R19 ;  /* 0x000000131d137221 */ /* 0x000fe40000010100 */
[----:B---3--:R-:W-:Y:S01]  /*29e0*/  FADD.FTZ R3, R3, R20 ;  /* 0x0000001403037221 */ /* 0x008fe20000010000 */
[----:B------:R-:W2:Y:S04]  /*29f0*/  LDL R29, [R1+0x508] ;  /* 0x00050800011d7983 */ /* 0x000ea80000100800 */
[----:B----4-:R0:W-:Y:S02]  /*2a00*/  STL [R1+0xd4], R5 ;  /* 0x0000d40501007387 */ /* 0x0101e40000100800 */
[----:B0-----:R-:W-:-:S02]  /*2a10*/  FMUL.FTZ R5, R0, R16 ;  /* 0x0000001000057220 */ /* 0x001fc40000410000 */
[----:B------:R-:W3:Y:S04]  /*2a20*/  LDL.LU R16, [R1+0x2b8] ;  /* 0x0002b80001107983 */ /* 0x000ee80000300800 */
[----:B------:R0:W-:Y:S02]  /*2a30*/  STL [R1+0x210], R3 ;  /* 0x0002100301007387 */ /* 0x0001e40000100800 */
[----:B0-----:R-:W-:Y:S02]  /*2a40*/  FMUL.FTZ R3, R0, R17 ;  /* 0x0000001100037220 */ /* 0x001fe40000410000 */
[----:B------:R-:W4:Y:S01]  /*2a50*/  LDL R17, [R1+0x500] ;  /* 0x0005000001117983 */ /* 0x000f220000100800 */
[----:B------:R-:W-:-:S03]  /*2a60*/  FFMA.FTZ R7, R20, R5, R7 ;  /* 0x0000000514077223 */ /* 0x000fc60000010007 */
[----:B------:R-:W-:Y:S04]  /*2a70*/  STL [R1+0x328], R5 ;  /* 0x0003280501007387 */ /* 0x000fe80000100800 */
[----:B------:R0:W-:Y:S04]  /*2a80*/  STL [R1+0x2b0], R7 ;  /* 0x0002b00701007387 */ /* 0x0001e80000100800 */
[----:B0-----:R1:W5:Y:S01]  /*2a90*/  LDL.LU R7, [R1+0x550] ;  /* 0x0005500001077983 */ /* 0x0013620000300800 */
[----:B----4-:R-:W-:-:S03]  /*2aa0*/  FMUL.FTZ R17, R17, R20 ;  /* 0x0000001411117220 */ /* 0x010fc60000410000 */
[----:B------:R-:W4:Y:S01]  /*2ab0*/  LDL.LU R20, [R1+0x214] ;  /* 0x0002140001147983 */ /* 0x000f220000300800 */
[----:B------:R-:W-:-:S03]  /*2ac0*/  FFMA.FTZ R6, R21, R3, R6 ;  /* 0x0000000315067223 */ /* 0x000fc60000010006 */
[----:B------:R-:W-:Y:S01]  /*2ad0*/  STL [R1+0x304], R3 ;  /* 0x0003040301007387 */ /* 0x000fe20000100800 */
[----:B------:R-:W-:Y:S02]  /*2ae0*/  FMUL.FTZ R4, R4, R21 ;  /* 0x0000001504047220 */ /* 0x000fe40000410000 */
[----:B----4-:R-:W-:-:S05]  /*2af0*/  FADD.FTZ R20, R20, R21 ;  /* 0x0000001514147221 */ /* 0x010fca0000010000 */
[----:B------:R0:W-:Y:S04]  /*2b00*/  STL [R1+0x214], R20 ;  /* 0x0002141401007387 */ /* 0x0001e80000100800 */
[----:B------:R-:W-:Y:S01]  /*2b10*/  STL [R1+0x3ec], R17 ;  /* 0x0003ec1101007387 */ /* 0x000fe20000100800 */
[----:B0-----:R-:W-:-:S03]  /*2b20*/  FMUL.FTZ R20, R0, R18 ;  /* 0x0000001200147220 */ /* 0x001fc60000410000 */
[----:B------:R-:W4:Y:S04]  /*2b30*/  LDL R18, [R1+0x50c] ;  /* 0x00050c0001127983 */ /* 0x000f280000100800 */
[----:B------:R0:W-:Y:S04]  /*2b40*/  STL [R1+0x2b4], R6 ;  /* 0x0002b40601007387 */ /* 0x0001e80000100800 */
[----:B0-----:R1:W5:Y:S04]  /*2b50*/  LDL.LU R6, [R1+0x54c] ;  /* 0x00054c0001067983 */ /* 0x0013680000300800 */
[----:B------:R-:W2:Y:S01]  /*2b60*/  LDL.LU R21, [R1+0x218] ;  /* 0x0002180001157983 */ /* 0x000ea20000300800 */
[----:B---3--:R-:W-:-:S03]  /*2b70*/  FFMA.FTZ R16, R22, R20, R16 ;  /* 0x0000001416107223 */ /* 0x008fc60000010010 */
[----:B------:R-:W-:Y:S04]  /*2b80*/  STL [R1+0x2e0], R20 ;  /* 0x0002e01401007387 */ /* 0x000fe80000100800 */
[----:B------:R-:W-:Y:S01]  /*2b90*/  STL [R1+0x3c0], R4 ;  /* 0x0003c00401007387 */ /* 0x000fe20000100800 */
[----:B--2---:R-:W-:-:S05]  /*2ba0*/  FADD.FTZ R21, R21, R22 ;  /* 0x0000001615157221 */ /* 0x004fca0000010000 */
[----:B------:R0:W-:Y:S02]  /*2bb0*/  STL [R1+0x218], R21 ;  /* 0x0002181501007387 */ /* 0x0001e40000100800 */
[----:B0-----:R-:W-:Y:S02]  /*2bc0*/  FMUL.FTZ R21, R29, R22 ;  /* 0x000000161d157220 */ /* 0x001fe40000410000 */
[----:B------:R-:W2:Y:S04]  /*2bd0*/  LDL.LU R22, [R1+0x2bc] ;  /* 0x0002bc0001167983 */ /* 0x000ea80000300800 */
[----:B------:R0:W-:Y:S02]  /*2be0*/  STL [R1+0x2b8], R16 ;  /* 0x0002b81001007387 */ /* 0x0001e40000100800 */
[----:B0-----:R-:W-:-:S02]  /*2bf0*/  FADD.FTZ R16, R27, R17 ;  /* 0x000000111b107221 */ /* 0x001fc40000010000 */
[----:B------:R-:W3:Y:S01]  /*2c00*/  LDL.LU R27, [R1+0x21c] ;  /* 0x00021c00011b7983 */ /* 0x000ee20000300800 */
[----:B------:R-:W-:Y:S02]  /*2c10*/  FMUL.FTZ R29, R0, R19 ;  /* 0x00000013001d7220 */ /* 0x000fe40000410000 */
[----:B------:R-:W-:Y:S02]  /*2c20*/  FFMA.FTZ R17, R5, R17, R26 ;  /* 0x0000001105117223 */ /* 0x000fe4000001001a */
[----:B------:R1:W5:Y:S01]  /*2c30*/  LDL.LU R5, [R1+0x548] ;  /* 0x0005480001057983 */ /* 0x0003620000300800 */
[----:B----4-:R-:W-:-:S03]  /*2c40*/  FMUL.FTZ R18, R18, R23 ;  /* 0x0000001712127220 */ /* 0x010fc60000410000 */
        /* <DEDUP_REMOVED lines=18> */
.L_x_13988:
[----:B------:R-:W-:Y:S05]  /*2d70*/  BSYNC B1 ;  /* 0x0000000000017941 */ /* 0x000fea0003800000 */
.L_x_13987:
[----:B------:R-:W-:Y:S01]  /*2d80*/  ISETP.GE.U32.AND P4, PT, R28, 0x180, PT ;  /* 0x000001801c00780c */ /* 0x000fe20003f86070 */
[----:B------:R-:W-:-:S12]  /*2d90*/  BSSY B1, `(.L_x_13989) ;  /* 0x000005e000017945 */ /* 0x000fd80003800000 */
[----:B------:R-:W-:Y:S05]  /*2da0*/  @!P4 BRA `(.L_x_13990) ;  /* 0x000005c00000c947 */ /* 0x000fea0003800000 */
[----:B-1----:R-:W2:Y:S04]  /*2db0*/  LDL R18, [R1+0x8] ;  /* 0x0000080001127983 */ /* 0x002ea80000100800 */
[----:B-----5:R-:W-:Y:S04]  /*2dc0*/  STL [R1+0x550], R7 ;  /* 0x0005500701007387 */ /* 0x020fe80000100800 */
[----:B------:R1:W-:Y:S04]  /*2dd0*/  STL [R1+0x54c], R6 ;  /* 0x00054c0601007387 */ /* 0x0003e80000100800 */
[----:B------:R3:W-:Y:S04]  /*2de0*/  STL [R1+0x548], R5 ;  /* 0x0005480501007387 */ /* 0x0007e80000100800 */
[----:B------:R4:W-:Y:S04]  /*2df0*/  STL [R1+0x544], R4 ;  /* 0x0005440401007387 */ /* 0x0009e80000100800 */
[----:B-1----:R1:W2:Y:S04]  /*2e00*/  LDL R6, [R1+0x88] ;  /* 0x0000880001067983 */ /* 0x0022a80000100800 */
[----:B---3--:R1:W2:Y:S04]  /*2e10*/  LDL R5, [R1+0x84] ;  /* 0x0000840001057983 */ /* 0x0082a80000100800 */
[----:B----4-:R1:W2:Y:S04]  /*2e20*/  LDL R4, [R1+0x80] ;  /* 0x0000800001047983 */ /* 0x0102a80000100800 */
[----:B------:R1:W2:Y:S01]  /*2e30*/  LDL R7, [R1+0x8c] ;  /* 0x00008c0001077983 */ /* 0x0002a20000100800 */
[----:B------:R-:W-:-:S04]  /*2e40*/  ISETP.NE.U32.AND P4, PT, RZ, c[0x0][0x218], PT ;  /* 0x00008600ff007a0c */ /* 0x000fc80003f85070 */
[----:B------:R-:W-:Y:S02]  /*2e50*/  ISETP.NE.AND.EX P4, PT, RZ, c[0x0][0x21c], PT, P4 ;  /* 0x00008700ff007a0c */ /* 0x000fe40003f85340 */
[----:B0-----:R-:W-:-:S11]  /*2e60*/  MOV R20, 0x10 ;  /* 0x0000001000147802 */ /* 0x001fd60000000f00 */
[----:B------:R-:W-:-:S05]  /*2e70*/  @P4 IMAD.WIDE.U32 R16, R2, R20, c[0x0][0x218] ;  /* 0x0000860002104625 */ /* 0x000fca00078e0014 */
[----:B--2---:R0:W2:Y:S01]  /*2e80*/  @P4 LDG.E.128 R4, [R16.64] ;  /* 0x0000000410044981 */ /* 0x0040a2000c1e1d00 */
        /* <DEDUP_REMOVED lines=8> */
[----:B----4-:R-:W2:Y:S01]  /*2f10*/  LDL.LU R3, [R1+0x200] ;  /* 0x0002000001037983 */ /* 0x010ea20000300800 */
[----:B0-----:R-:W-:Y:S01]  /*2f20*/  HFMA2.MMA R6, -RZ, RZ, 0, 2.384185791015625e-07 ;  /* 0x00000004ff067435 */ /* 0x001fe200000001ff */
[----:B------:R-:W-:Y:S02]  /*2f30*/  FSEL R29, R18, RZ, !P4 ;  /* 0x000000ff121d7208 */ /* 0x000fe40006000000 */
[----:B------:R-:W3:Y:S04]  /*2f40*/  LDL.LU R7, [R1+0x2a0] ;  /* 0x0002a00001077983 */ /* 0x000ee80000300800 */
[----:B------:R-:W4:Y:S03]  /*2f50*/  LDG.E.128 R16, [R16.64] ;  /* 0x0000000410107981 */ /* 0x000f26000c1e1d00 */
[----:B------:R-:W-:-:S02]  /*2f60*/  IMAD.WIDE.U32 R4, R25, R6, c[0x0][0x190] ;  /* 0x0000640019047625 */ /* 0x000fc400078e0006 */
[----:B------:R-:W3:Y:S04]  /*2f70*/  LDL.LU R6, [R1+0x2a4] ;  /* 0x0002a40001067983 */ /* 0x000ee80000300800 */
[----:B------:R0:W3:Y:S04]  /*2f80*/  LDG.E R5, [R4.64] ;  /* 0x0000000404057981 */ /* 0x0000e8000c1e1900 */
[----:B0-----:R-:W3:Y:S01]  /*2f90*/  LDL R4, [R1+0x4e4] ;  /* 0x0004e40001047983 */ /* 0x001ee20000100800 */
[----:B--2---:R-:W-:Y:S02]  /*2fa0*/  FADD.FTZ R3, R3, R20 ;  /* 0x0000001403037221 */ /* 0x004fe40000010000 */
[----:B----4-:R-:W-:-:S02]  /*2fb0*/  FADD.FTZ R16, -R29, R16 ;  /* 0x000000101d107221 */ /* 0x010fc40000010100 */
[C---:B------:R-:W-:Y:S02]  /*2fc0*/  FADD.FTZ R17, -R29.reuse, R17 ;  /* 0x000000111d117221 */ /* 0x040fe40000010100 */
[C---:B------:R-:W-:Y:S02]  /*2fd0*/  FADD.FTZ R18, -R29.reuse, R18 ;  /* 0x000000121d127221 */ /* 0x040fe40000010100 */
[----:B------:R-:W-:Y:S02]  /*2fe0*/  FADD.FTZ R19, -R29, R19 ;  /* 0x000000131d137221 */ /* 0x000fe40000010100 */
[----:B------:R-:W2:Y:S04]  /*2ff0*/  LDL R29, [R1+0x4e8] ;  /* 0x0004e800011d7983 */ /* 0x000ea80000100800 */
[----:B---3--:R0:W-:Y:S02]  /*3000*/  STL [R1+0xd0], R5 ;  /* 0x0000d00501007387 */ /* 0x0081e40000100800 */
        /* <DEDUP_REMOVED lines=54> */
.L_x_13990:
[----:B------:R-:W-:Y:S05]  /*3370*/  BSYNC B1 ;  /* 0x0000000000017941 */ /* 0x000fea0003800000 */
.L_x_13989:
        /* <DEDUP_REMOVED lines=95> */
.L_x_13992:
[----:B------:R-:W-:Y:S05]  /*3970*/  BSYNC B1 ;  /* 0x0000000000017941 */ /* 0x000fea0003800000 */
.L_x_13991:
        /* <DEDUP_REMOVED lines=95> */
.L_x_13994:
[----:B------:R-:W-:Y:S05]  /*3f70*/  BSYNC B1 ;  /* 0x0000000000017941 */ /* 0x000fea0003800000 */
.L_x_13993:
        /* <DEDUP_REMOVED lines=95> */
.L_x_13996:
[----:B------:R-:W-:Y:S05]  /*4570*/  BSYNC B1 ;  /* 0x0000000000017941 */ /* 0x000fea0003800000 */
.L_x_13995:
[----:B------:R-:W-:Y:S01]  /*4580*/  BSSY B1, `(.L_x_13997) ;  /* 0x000005e000017945 */ /* 0x000fe20003800000 */
        /* <DEDUP_REMOVED lines=93> */
.L_x_13998:
[----:B------:R-:W-:Y:S05]  /*4b60*/  BSYNC B1 ;  /* 0x0000000000017941 */ /* 0x000fea0003800000 */
.L_x_13997:
        /* <DEDUP_REMOVED lines=94> */
.L_x_14000:
[----:B------:R-:W-:Y:S05]  /*5150*/  BSYNC B1 ;  /* 0x0000000000017941 */ /* 0x000fea0003800000 */
.L_x_13999:
        /* <DEDUP_REMOVED lines=94> */
.L_x_14002:
[----:B------:R-:W-:Y:S05]  /*5740*/  BSYNC B1 ;  /* 0x0000000000017941 */ /* 0x000fea0003800000 */
.L_x_14001:
[----:B------:R-:W-:-:S13]  /*5750*/  ISETP.GE.U32.AND P4, PT, R28, 0x500, PT ;  /* 0x000005001c00780c */ /* 0x000fda0003f86070 */
[----:B------:R-:W-:Y:S05]  /*5760*/  @!P4 BRA `(.L_x_13984) ;  /* 0x000005b00000c947 */ /* 0x000fea0003800000 */
[----:B------:R2:W-:Y:S04]  /*5770*/  STL.64 [R1+0x558], R10 ;  /* 0x0005580a01007387 */ /* 0x0005e80000100a00 */
[----:B-----5:R3:W-:Y:S04]  /*5780*/  STL.64 [R1+0x550], R8 ;  /* 0x0005500801007387 */ /* 0x0207e80000100a00 */
[----:B--2---:R2:W4:Y:S04]  /*5790*/  LDL R10, [R1+0x18] ;  /* 0x00001800010a7983 */ /* 0x0045280000100800 */
[----:B---3--:R2:W4:Y:S04]  /*57a0*/  LDL R8, [R1+0x10] ;  /* 0x0000100001087983 */ /* 0x0085280000100800 */
[----:B------:R2:W4:Y:S04]  /*57b0*/  LDL R9, [R1+0x14] ;  /* 0x0000140001097983 */ /* 0x0005280000100800 */
[----:B------:R2:W4:Y:S01]  /*57c0*/  LDL R11, [R1+0x1c] ;  /* 0x00001c00010b7983 */ /* 0x0005220000100800 */
[----:B------:R-:W-:-:S02]  /*57d0*/  ISETP.NE.U32.AND P4, PT, RZ, c[0x0][0x218], PT ;  /* 0x00008600ff007a0c */ /* 0x000fc40003f85070 */
[----:B-1----:R-:W-:Y:S01]  /*57e0*/  MOV R18, 0x10 ;  /* 0x0000001000127802 */ /* 0x002fe20000000f00 */
[----:B------:R-:W3:Y:S01]  /*57f0*/  LDL.LU R19, [R1+0x8] ;  /* 0x0000080001137983 */ /* 0x000ee20000300800 */
[----:B------:R-:W-:-:S13]  /*5800*/  ISETP.NE.AND.EX P4, PT, RZ, c[0x0][0x21c], PT, P4 ;  /* 0x00008700ff007a0c */ /* 0x000fda0003f85340 */
[----:B0-----:R-:W-:Y:S01]  /*5810*/  @P4 IMAD.WIDE.U32 R16, R2, R18, c[0x0][0x218] ;  /* 0x0000860002104625 */ /* 0x001fe200078e0012 */
[----:B------:R-:W0:Y:S04]  /*5820*/  LDC.U8 R20, c[0x0][0x1f0] ;  /* 0x00007c00ff147b82 */ /* 0x000e280000000000 */
[----:B----4-:R1:W4:Y:S04]  /*5830*/  @P4 LDG.E.128 R8, [R16.64] ;  /* 0x0000000410084981 */ /* 0x010328000c1e1d00 */
[----:B------:R0:W-:Y:S04]  /*5840*/  STL [R1+0x54c], R6 ;  /* 0x00054c0601007387 */ /* 0x0001e80000100800 */
[----:B------:R-:W-:Y:S01]  /*5850*/  STL [R1+0x548], R5 ;  /* 0x0005480501007387 */ /* 0x000fe20000100800 */
[----:B0-----:R-:W-:-:S03]  /*5860*/  HFMA2.MMA R6, -RZ, RZ, 0, 2.384185791015625e-07 ;  /* 0x00000004ff067435 */ /* 0x001fc600000001ff */
[----:B------:R-:W-:Y:S04]  /*5870*/  STL [R1+0x544], R4 ;  /* 0x0005440401007387 */ /* 0x000fe80000100800 */
        /* <DEDUP_REMOVED lines=14> */
[----:B------:R-:W3:Y:S04]  /*5960*/  LDL.LU R6, [R1+0x230] ;  /* 0x0002300001067983 */ /* 0x000ee80000300800 */
[----:B-1----:R-:W3:Y:S04]  /*5970*/  LDL.LU R25, [R1+0x194] ;  /* 0x0001940001197983 */ /* 0x002ee80000300800 */
[----:B------:R-:W3:Y:S04]  /*5980*/  LDL.LU R5, [R1+0x234] ;  /* 0x0002340001057983 */ /* 0x000ee80000300800 */
[----:B------:R-:W3:Y:S04]  /*5990*/  LDL.LU R4, [R1+0x198] ;  /* 0x0001980001047983 */ /* 0x000ee80000300800 */
[----:B------:R-:W3:Y:S04]  /*59a0*/  LDL R24, [R1+0x408] ;  /* 0x0004080001187983 */ /* 0x000ee80000100800 */
[----:B----4-:R2:W-:Y:S02]  /*59b0*/  STL [R1+0xb4], R2 ;  /* 0x0000b40201007387 */ /* 0x0105e40000100800 */
[----:B--2---:R-:W-:-:S02]  /*59c0*/  FADD.FTZ R2, -R29, R17 ;  /* 0x000000111d027221 */ /* 0x004fc40000010100 */
[----:B------:R-:W2:Y:S01]  /*59d0*/  LDL R17, [R1+0x400] ;  /* 0x0004000001117983 */ /* 0x000ea20000100800 */
[----:B------:R-:W-:Y:S02]  /*59e0*/  FADD.FTZ R16, -R29, R16 ;  /* 0x000000101d107221 */ /* 0x000fe40000010100 */
[----:B---3--:R-:W-:Y:S02]  /*59f0*/  FADD.FTZ R3, R3, R20 ;  /* 0x0000001403037221 */ /* 0x008fe40000010000 */
[----:B------:R-:W-:Y:S02]  /*5a00*/  FMUL.FTZ R16, R0, R16 ;  /* 0x0000001000107220 */ /* 0x000fe40000410000 */
[C---:B------:R-:W-:Y:S02]  /*5a10*/  FADD.FTZ R18, -R29.reuse, R18 ;  /* 0x000000121d127221 */ /* 0x040fe40000010100 */
[----:B------:R-:W-:Y:S02]  /*5a20*/  FADD.FTZ R19, -R29, R19 ;  /* 0x000000131d137221 */ /* 0x000fe40000010100 */
[----:B------:R-:W3:Y:S01]  /*5a30*/  LDL R29, [R1+0x40c] ;  /* 0x00040c00011d7983 */ /* 0x000ee20000100800 */
[----:B------:R-:W-:-:S03]  /*5a40*/  FFMA.FTZ R6, R20, R16, R6 ;  /* 0x0000001014067223 */ /* 0x000fc60000010006 */
[----:B------:R1:W-:Y:S01]  /*5a50*/  STL [R1+0x190], R3 ;  /* 0x0001900301007387 */ /* 0x0003e20000100800 */
[----:B------:R-:W-:Y:S02]  /*5a60*/  FADD.FTZ R25, R25, R21 ;  /* 0x0000001519197221 */ /* 0x000fe40000010000 */
[----:B-1----:R-:W-:Y:S02]  /*5a70*/  FMUL.FTZ R3, R0, R2 ;  /* 0x0000000200037220 */ /* 0x002fe40000410000 */
[----:B------:R-:W4:Y:S04]  /*5a80*/  LDL.LU R2, [R1+0x238] ;  /* 0x0002380001027983 */ /* 0x000f280000300800 */
[----:B------:R-:W-:Y:S04]  /*5a90*/  STL [R1+0x324], R16 ;  /* 0x0003241001007387 */ /* 0x000fe80000100800 */
[----:B------:R1:W-:Y:S04]  /*5aa0*/  STL [R1+0x230], R6 ;  /* 0x0002300601007387 */ /* 0x0003e80000100800 */
[----:B-1----:R0:W5:Y:S01]  /*5ab0*/  LDL.LU R6, [R1+0x54c] ;  /* 0x00054c0001067983 */ /* 0x0021620000300800 */
[----:B--2---:R-:W-:-:S03]  /*5ac0*/  FMUL.FTZ R17, R17, R20 ;  /* 0x0000001411117220 */ /* 0x004fc60000410000 */
[----:B------:R-:W2:Y:S04]  /*5ad0*/  LDL.LU R20, [R1+0x23c] ;  /* 0x00023c0001147983 */ /* 0x000ea80000300800 */
[----:B------:R-:W-:Y:S04]  /*5ae0*/  STL [R1+0x300], R3 ;  /* 0x0003000301007387 */ /* 0x000fe80000100800 */
        /* <DEDUP_REMOVED lines=10> */
[----:B----4-:R-:W-:-:S03]  /*5b90*/  FFMA.FTZ R2, R22, R25, R2 ;  /* 0x0000001916027223 */ /* 0x010fc60000010002 */
[----:B------:R1:W-:Y:S01]  /*5ba0*/  STL [R1+0x198], R4 ;  /* 0x0001980401007387 */ /* 0x0003e20000100800 */
[----:B------:R-:W-:Y:S02]  /*5bb0*/  FFMA.FTZ R16, R16, R17, R26 ;  /* 0x0000001110107223 */ /* 0x000fe4000001001a */
[----:B------:R-:W-:Y:S01]  /*5bc0*/  FMUL.FTZ R24, R24, R22 ;  /* 0x0000001618187220 */ /* 0x000fe20000410000 */
[----:B-1----:R0:W5:Y:S04]  /*5bd0*/  LDL.LU R4, [R1+0x544] ;  /* 0x0005440001047983 */ /* 0x0021680000300800 */
[----:B------:R-:W-:Y:S04]  /*5be0*/  STL [R1+0x2dc], R25 ;  /* 0x0002dc1901007387 */ /* 0x000fe80000100800 */
[----:B------:R-:W-:Y:S04]  /*5bf0*/  STL [R1+0x3a0], R18 ;  /* 0x0003a01201007387 */ /* 0x000fe80000100800 */
[----:B------:R1:W-:Y:S01]  /*5c00*/  STL [R1+0x238], R2 ;  /* 0x0002380201007387 */ /* 0x0003e20000100800 */
[----:B------:R-:W-:-:S03]  /*5c10*/  FFMA.FTZ R16, R3, R18, R16 ;  /* 0x0000001203107223 */ /* 0x000fc60000010010 */
[----:B------:R0:W-:Y:S04]  /*5c20*/  STL [R1+0x37c], R24 ;  /* 0x00037c1801007387 */ /* 0x0001e80000100800 */
[----:B------:R0:W5:Y:S01]  /*5c30*/  LDL.LU R3, [R1+0x540] ;  /* 0x0005400001037983 */ /* 0x0001620000300800 */
[----:B-1----:R-:W-:Y:S02]  /*5c40*/  FADD.FTZ R2, R27, R17 ;  /* 0x000000111b027221 */ /* 0x002fe40000010000 */
[----:B------:R-:W-:Y:S02]  /*5c50*/  FMUL.FTZ R17, R0, R19 ;  /* 0x0000001300117220 */ /* 0x000fe40000410000 */
[----:B------:R-:W-:Y:S02]  /*5c60*/  FADD.FTZ R2, R2, R18 ;  /* 0x0000001202027221 */ /* 0x000fe40000010000 */
[----:B------:R-:W-:-:S02]  /*5c70*/  FFMA.FTZ R20, R23, R17, R20 ;  /* 0x0000001117147223 */ /* 0x000fc40000010014 */
[----:B---3--:R-:W-:Y:S02]  /*5c80*/  FMUL.FTZ R18, R29, R23 ;  /* 0x000000171d127220 */ /* 0x008fe40000410000 */
        /* <DEDUP_REMOVED lines=9> */
.L_x_13984:
[----:B------:R-:W-:Y:S05]  /*5d20*/  BSYNC B0 ;  /* 0x0000000000007941 */ /* 0x000fea0003800000 */
.L_x_13964:
        /* <DEDUP_REMOVED lines=9> */
.L_x_14108:
        /* <DEDUP_REMOVED lines=18> */
.L_x_14109:
        /* <DEDUP_REMOVED lines=37> */
.L_x_14008:
[----:B------:R-:W-:Y:S05]  /*6130*/  BSYNC B1 ;  /* 0x0000000000017941 */ /* 0x000fea0003800000 */
.L_x_14007:
[----:B------:R-:W2:Y:S01]  /*6140*/  LDL R18, [R1+0xa0] ;  /* 0x0000a00001127983 */ /* 0x000ea20000100800 */
[----:B------:R-:W1:Y:S01]  /*6150*/  LDC.U8 R24, c[0x0][0x1f0] ;  /* 0x00007c00ff187b82 */ /* 0x000e620000000000 */
[----:B------:R-:W-:Y:S01]  /*6160*/  @!P3 ISETP.NE.U32.AND P5, PT, RZ, c[0x0][0x218], PT ;  /* 0x00008600ff00ba0c */ /* 0x000fe20003fa5070 */
[----:B------:R-:W-:Y:S03]  /*6170*/  BSSY B1, `(.L_x_14009) ;  /* 0x000000e000017945 */ /* 0x000fe60003800000 */
[----:B------:R-:W-:-:S04]  /*6180*/  @!P3 ISETP.NE.AND.EX P5, PT, RZ, c[0x0][0x21c], PT, P5 ;  /* 0x00008700ff00ba0c */ /* 0x000fc80003fa5350 */
[----:B--2---:R-:W-:Y:S01]  /*6190*/  @!P3 FSEL R17, R18, RZ, P5 ;  /* 0x000000ff1211b208 */ /* 0x004fe20002800000 */
[----:B------:R-:W-:Y:S05]  /*61a0*/  @!P3 BRA `(.L_x_14010) ;  /* 0x000000a00000b947 */ /* 0x000fea0003800000 */
[----:B-1----:R-:W2:Y:S04]  /*61b0*/  LDL R21, [R1+0x32c] ;  /* 0x00032c0001157983 */ /* 0x002ea80000100800 */
[----:B------:R-:W3:Y:S01]  /*61c0*/  LDL R19, [R1+0xdc] ;  /* 0x0000dc0001137983 */ /* 0x000ee20000100800 */
[----:B------:R-:W-:-:S04]  /*61d0*/  ISETP.NE.AND P5, PT, R24, RZ, PT ;  /* 0x000000ff1800720c */ /* 0x000fc80003fa5270 */
[----:B------:R-:W-:Y:S02]  /*61e0*/  FSEL R17, R2, RZ, !P5 ;  /* 0x000000ff02117208 */ /* 0x000fe40006800000 */
[----:B------:R-:W-:-:S04]  /*61f0*/  ISETP.NE.U32.AND P5, PT, RZ, c[0x0][0x218], PT ;  /* 0x00008600ff007a0c */ /* 0x000fc80003fa5070 */
[----:B------:R-:W-:Y:S01]  /*6200*/  ISETP.NE.AND.EX P5, PT, RZ, c[0x0][0x21c], PT, P5 ;  /* 0x00008700ff007a0c */ /* 0x000fe20003fa5350 */
[----:B--2---:R-:W-:-:S04]  /*6210*/  FFMA.FTZ R17, R21, R16, R17 ;  /* 0x0000001015117223 */ /* 0x004fc80000010011 */
[----:B---3--:R-:W-:-:S04]  /*6220*/  FADD.FTZ R17, R19, -R17 ;  /* 0x8000001113117221 */ /* 0x008fc80000010000 */
[----:B-----5:R-:W-:-:S04]  /*6230*/  FMUL.FTZ R17, R0, R17 ;  /* 0x0000001100117220 */ /* 0x020fc80000410000 */
[----:B------:R-:W-:Y:S02]  /*6240*/  @P5 FADD.FTZ R17, R18, R17 ;  /* 0x0000001112115221 */ /* 0x000fe40000010000 */
.L_x_14010:
[----:B-1----:R-:W-:Y:S05]  /*6250*/  BSYNC B1 ;  /* 0x0000000000017941 */ /* 0x002fea0003800000 */
.L_x_14009:
[----:B------:R-:W2:Y:S04]  /*6260*/  LDL R19, [R1+0xd8] ;  /* 0x0000d80001137983 */ /* 0x000ea80000100800 */
[----:B------:R-:W3:Y:S04]  /*6270*/  LDL R23, [R1+0x180] ;  /* 0x0001800001177983 */ /* 0x000ee80000100800 */
[----:B------:R-:W4:Y:S04]  /*6280*/  LDL R22, [R1+0x530] ;  /* 0x0005300001167983 */ /* 0x000f280000100800 */
[----:B------:R-:W4:Y:S01]  /*6290*/  LDL R21, [R1+0xa4] ;  /* 0x0000a40001157983 */ /* 0x000f220000100800 */
[----:B------:R-:W-:-:S04]  /*62a0*/  ISETP.NE.U32.AND P5, PT, RZ, c[0x0][0x258], PT ;  /* 0x00009600ff007a0c */ /* 0x000fc80003fa5070 */
[----:B------:R-:W-:-:S04]  /*62b0*/  ISETP.NE.AND.EX P5, PT, RZ, c[0x0][0x25c], PT, P5 ;  /* 0x00009700ff007a0c */ /* 0x000fc80003fa5350 */
[C---:B-----5:R-:W-:Y:S01]  /*62c0*/  SEL R8, R17.reuse, R8, P5 ;  /* 0x0000000811087207 */ /* 0x060fe20002800000 */
[----:B------:R-:W-:-:S04]  /*62d0*/  @P4 FMUL.FTZ R17, R17, c[0x0][0x1ec] ;  /* 0x00007b0011114a20 */ /* 0x000fc80000410000 */
[----:B------:R-:W-:-:S04]  /*62e0*/  @P4 FMUL.FTZ R17, R17, c[0x0][0x1e8] ;  /* 0x00007a0011114a20 */ /* 0x000fc80000410000 */
[----:B------:R-:W-:Y:S01]  /*62f0*/  @P4 FMUL.FTZ R18, R4, R17 ;  /* 0x0000001104124220 */ /* 0x000fe20000410000 */
[----:B------:R-:W-:Y:S01]  /*6300*/  BSSY B1, `(.L_x_14011) ;  /* 0x0000015000017945 */ /* 0x000fe20003800000 */
[----:B--2---:R-:W-:-:S04]  /*6310*/  @P4 LOP3.LUT P6, RZ, R19, 0xff, RZ, 0xc0, !PT ;  /* 0x000000ff13ff4812 */ /* 0x004fc800078cc0ff */
[----:B------:R-:W-:-:S05]  /*6320*/  @P4 FSEL R18, R18, RZ, P6 ;  /* 0x000000ff12124208 */ /* 0x000fca0003000000 */
[----:B---3--:R-:W-:-:S05]  /*6330*/  @P4 FADD.FTZ R23, R23, R18 ;  /* 0x0000001217174221 */ /* 0x008fca0000010000 */
[----:B------:R1:W-:Y:S01]  /*6340*/  @P4 STL [R1+0x180], R23 ;  /* 0x0001801701004387 */ /* 0x0003e20000100800 */
[----:B----4-:R-:W-:-:S05]  /*6350*/  @P4 FMUL.FTZ R17, R22, R17 ;  /* 0x0000001116114220 */ /* 0x010fca0000410000 */
[----:B------:R-:W-:Y:S02]  /*6360*/  @P4 SEL R12, R17, RZ, P6 ;  /* 0x000000ff110c4207 */ /* 0x000fe40003000000 */
[----:B------:R-:W-:-:S04]  /*6370*/  @!P3 ISETP.NE.U32.AND P6, PT, RZ, c[0x0][0x218], PT ;  /* 0x00008600ff00ba0c */ /* 0x000fc80003fc5070 */
[----:B------:R-:W-:-:S04]  /*6380*/  @!P3 ISETP.NE.AND.EX P6, PT, RZ, c[0x0][0x21c], PT, P6 ;  /* 0x00008700ff00ba0c */ /* 0x000fc80003fc5360 */
[----:B------:R-:W-:Y:S01]  /*6390*/  @!P3 FSEL R17, R21, RZ, P6 ;  /* 0x000000ff1511b208 */ /* 0x000fe20003000000 */
        /* <DEDUP_REMOVED lines=9> */
[----:B------:R-:W-:-:S04]  /*6430*/  FMUL.FTZ R17, R0, R17 ;  /* 0x0000001100117220 */ /* 0x000fc80000410000 */
[----:B------:R-:W-:Y:S02]  /*6440*/  @P6 FADD.FTZ R17, R21, R17 ;  /* 0x0000001115116221 */ /* 0x000fe40000010000 */
.L_x_14012:
[----:B-1----:R-:W-:Y:S05]  /*6450*/  BSYNC B1 ;  /* 0x0000000000017941 */ /* 0x002fea0003800000 */
.L_x_14011:
[----:B------:R-:W2:Y:S04]  /*6460*/  LDL R23, [R1+0x184] ;  /* 0x0001840001177983 */ /* 0x000ea80000100800 */
[----:B------:R-:W3:Y:S04]  /*6470*/  LDL R22, [R1+0x534] ;  /* 0x0005340001167983 */ /* 0x000ee80000100800 */
[----:B------:R-:W4:Y:S01]  /*6480*/  LDL R21, [R1+0xa8] ;  /* 0x0000a80001157983 */ /* 0x000f220000100800 */
[C---:B------:R-:W-:Y:S01]  /*6490*/  SEL R9, R17.reuse, R9, P5 ;  /* 0x0000000911097207 */ /* 0x040fe20002800000 */
[----:B------:R-:W-:Y:S01]  /*64a0*/  @P4 FMUL.FTZ R17, R17, c[0x0][0x1ec] ;  /* 0x00007b0011114a20 */ /* 0x000fe20000410000 */
[----:B------:R-:W-:Y:S01]  /*64b0*/  @P4 LOP3.LUT P6, RZ, R19, 0xff00, RZ, 0xc0, !PT ;  /* 0x0000ff0013ff4812 */ /* 0x000fe200078cc0ff */
[----:B------:R-:W-:Y:S02]  /*64c0*/  BSSY B1, `(.L_x_14013) ;  /* 0x0000016000017945 */ /* 0x000fe40003800000 */
[----:B------:R-:W-:-:S04]  /*64d0*/  @P4 FMUL.FTZ R17, R17, c[0x0][0x1e8] ;  /* 0x00007a0011114a20 */ /* 0x000fc80000410000 */
[----:B------:R-:W-:-:S05]  /*64e0*/  @P4 FMUL.FTZ R18, R5, R17 ;  /* 0x0000001105124220 */ /* 0x000fca0000410000 */
[----:B------:R-:W-:-:S05]  /*64f0*/  @P4 FSEL R18, R18, RZ, P6 ;  /* 0x000000ff12124208 */ /* 0x000fca0003000000 */
[----:B--2---:R-:W-:Y:S02]  /*6500*/  @P4 FADD.FTZ R23, R23, R18 ;  /* 0x0000001217174221 */ /* 0x004fe40000010000 */
[----:B---3--:R-:W-:-:S03]  /*6510*/  @P4 FMUL.FTZ R17, R22, R17 ;  /* 0x0000001116114220 */ /* 0x008fc60000410000 */
[----:B------:R1:W-:Y:S02]  /*6520*/  @P4 STL [R1+0x184], R23 ;  /* 0x0001841701004387 */ /* 0x0003e40000100800 */
[----:B------:R-:W-:Y:S02]  /*6530*/  @P4 SEL R13, R17, RZ, P6 ;  /* 0x000000ff110d4207 */ /* 0x000fe40003000000 */
[----:B------:R-:W-:-:S04]  /*6540*/  @!P3 ISETP.NE.U32.AND P6, PT, RZ, c[0x0][0x218], PT ;  /* 0x00008600ff00ba0c */ /* 0x000fc80003fc5070 */
[----:B------:R-:W-:-:S04]  /*6550*/  @!P3 ISETP.NE.AND.EX P6, PT, RZ, c[0x0][0x21c], PT, P6 ;  /* 0x00008700ff00ba0c */ /* 0x000fc80003fc5360 */
[----:B----4-:R-:W-:Y:S01]  /*6560*/  @!P3 FSEL R17, R21, RZ, P6 ;  /* 0x000000ff1511b208 */ /* 0x010fe20003000000 */
        /* <DEDUP_REMOVED lines=11> */
.L_x_14014:
[----:B-1----:R-:W-:Y:S05]  /*6620*/  BSYNC B1 ;  /* 0x0000000000017941 */ /* 0x002fea0003800000 */
.L_x_14013:
        /* <DEDUP_REMOVED lines=28> */
.L_x_14016:
[----:B-1----:R-:W-:Y:S05]  /*67f0*/  BSYNC B1 ;  /* 0x0000000000017941 */ /* 0x002fea0003800000 */
.L_x_14015:
[----:B------:R-:W2:Y:S04]  /*6800*/  LDL R18, [R1+0x53c] ;  /* 0x00053c0001127983 */ /* 0x000ea80000100800 */
[----:B------:R-:W3:Y:S01]  /*6810*/  LDL R21, [R1+0x18c] ;  /* 0x00018c0001157983 */ /* 0x000ee20000100800 */
[----:B------:R-:W-:Y:S02]  /*6820*/  ISETP.NE.U32.AND P6, PT, RZ, c[0x0][0x258], PT ;  /* 0x00009600ff007a0c */ /* 0x000fe40003fc5070 */
[C---:B------:R-:W-:Y:S01]  /*6830*/  SEL R11, R17.reuse, R11, P5 ;  /* 0x0000000b110b7207 */ /* 0x040fe20002800000 */
[----:B------:R-:W-:Y:S01]  /*6840*/  @P4 FMUL.FTZ R17, R17, c[0x0][0x1ec] ;  /* 0x00007b0011114a20 */ /* 0x000fe20000410000 */
[----:B------:R-:W-:Y:S02]  /*6850*/  ISETP.NE.AND.EX P6, PT, RZ, c[0x0][0x25c], PT, P6 ;  /* 0x00009700ff007a0c */ /* 0x000fe40003fc5360 */
[----:B------:R-:W-:Y:S01]  /*6860*/  @P4 LOP3.LUT P5, RZ, R19, 0xff000000, RZ, 0xc0, !PT ;  /* 0xff00000013ff4812 */ /* 0x000fe200078ac0ff */
[----:B------:R-:W-:-:S04]  /*6870*/  @P4 FMUL.FTZ R17, R17, c[0x0][0x1e8] ;  /* 0x00007a0011114a20 */ /* 0x000fc80000410000 */
[-C--:B--2---:R-:W-:Y:S02]  /*6880*/  @P4 FMUL.FTZ R18, R18, R17.reuse ;  /* 0x0000001112124220 */ /* 0x084fe40000410000 */
[----:B------:R-:W-:-:S03]  /*6890*/  @P4 FMUL.FTZ R17, R7, R17 ;  /* 0x0000001107114220 */ /* 0x000fc60000410000 */
[----:B------:R-:W-:Y:S02]  /*68a0*/  @P4 SEL R15, R18, RZ, P5 ;  /* 0x000000ff120f4207 */ /* 0x000fe40002800000 */
[----:B------:R-:W-:Y:S02]  /*68b0*/  @P6 MOV R18, 0x10 ;  /* 0x0000001000126802 */ /* 0x000fe40000000f00 */
[----:B------:R-:W-:-:S03]  /*68c0*/  @P4 FSEL R17, R17, RZ, P5 ;  /* 0x000000ff11114208 */ /* 0x000fc60002800000 */
[C---:B------:R-:W-:Y:S01]  /*68d0*/  @P6 IMAD.WIDE.U32 R18, R3.reuse, R18, c[0x0][0x258] ;  /* 0x0000960003126625 */ /* 0x040fe200078e0012 */
[----:B------:R-:W-:-:S03]  /*68e0*/  IADD3 R3, R3, 0x80, RZ ;  /* 0x0000008003037810 */ /* 0x000fc60007ffe0ff */
[----:B---3--:R-:W-:Y:S01]  /*68f0*/  @P4 FADD.FTZ R21, R21, R17 ;  /* 0x0000001115154221 */ /* 0x008fe20000010000 */
[----:B------:R1:W-:Y:S04]  /*6900*/  @P6 STG.E.128 [R18.64], R8 ;  /* 0x0000000812006986 */ /* 0x0003e8000c101d04 */
[----:B------:R2:W-:Y:S01]  /*6910*/  @P4 STL [R1+0x18c], R21 ;  /* 0x00018c1501004387 */ /* 0x0005e20000100800 */
[----:B-1----:R-:W-:-:S05]  /*6920*/  @P4 MOV R18, 0x10 ;  /* 0x0000001000124802 */ /* 0x002fca0000000f00 */
[C---:B------:R-:W-:Y:S01]  /*6930*/  @P4 IMAD.WIDE.U32 R18, R20.reuse, R18, c[0x0][0x248] ;  /* 0x0000920014124625 */ /* 0x040fe200078e0012 */
[----:B------:R-:W-:-:S04]  /*6940*/  IADD3 R20, R20, 0x80, RZ ;  /* 0x0000008014147810 */ /* 0x000fc80007ffe0ff */
[----:B------:R2:W-:Y:S03]  /*6950*/  @P4 STG.E.128 [R18.64], R12 ;  /* 0x0000000c12004986 */ /* 0x0005e6000c101d04 */
.L_x_14006:
[----:B------:R-:W-:Y:S05]  /*6960*/  BSYNC B0 ;  /* 0x0000000000007941 */ /* 0x000fea0003800000 */
.L_x_14005:
[----:B------:R-:W-:Y:S01]  /*6970*/  ISETP.GE.U32.AND P5, PT, R28, 0x100, PT ;  /* 0x000001001c00780c */ /* 0x000fe20003fa6070 */
[----:B------:R-:W-:-:S12]  /*6980*/  BSSY B0, `(.L_x_14017) ;  /* 0x0000081000007945 */ /* 0x000fd80003800000 */
[----:B------:R-:W-:Y:S05]  /*6990*/  @!P5 BRA `(.L_x_14018) ;  /* 0x000007f00000d947 */ /* 0x000fea0003800000 */
[----:B--2---:R-:W2:Y:S01]  /*69a0*/  LDL R21, [R1+0x90] ;  /* 0x0000900001157983 */ /* 0x004ea20000100800 */
[----:B------:R-:W1:Y:S01]  /*69b0*/  LDC.U8 R17, c[0x0][0x1f0] ;  /* 0x00007c00ff117b82 */ /* 0x000e620000000000 */
[----:B------:R-:W-:Y:S01]  /*69c0*/  @P4 MOV R18, 0x10 ;  /* 0x0000001000124802 */ /* 0x000fe20000000f00 */
[----:B------:R-:W-:Y:S04]  /*69d0*/  BSSY B1, `(.L_x_14019) ;  /* 0x0000011000017945 */ /* 0x000fe80003800000 */
[----:B------:R-:W-:-:S05]  /*69e0*/  @P4 IMAD.WIDE.U32 R18, R20, R18, c[0x0][0x170] ;  /* 0x00005c0014124625 */ /* 0x000fca00078e0012 */
[----:B-----5:R2:W5:Y:S01]  /*69f0*/  @P4 LDG.E.128 R4, [R18.64] ;  /* 0x0000000412044981 */ /* 0x020562000c1e1d00 */
[----:B-1----:R-:W-:-:S04]  /*6a00*/  ISETP.NE.AND P5, PT, R17, RZ, PT ;  /* 0x000000ff1100720c */ /* 0x002fc80003fa5270 */
        /* <DEDUP_REMOVED lines=13> */
.L_x_14020:
[----:B------:R-:W-:Y:S05]  /*6ae0*/  BSYNC B1 ;  /* 0x0000000000017941 */ /* 0x000fea0003800000 */
.L_x_14019:
[----:B------:R-:W2:Y:S04]  /*6af0*/  LDL R22, [R1+0xd4] ;  /* 0x0000d40001167983 */ /* 0x000ea80000100800 */
[----:B------:R-:W3:Y:S04]  /*6b00*/  LDL R24, [R1+0x170] ;  /* 0x0001700001187983 */ /* 0x000ee80000100800 */
[----:B------:R-:W4:Y:S04]  /*6b10*/  LDL R23, [R1+0x510] ;  /* 0x0005100001177983 */ /* 0x000f280000100800 */
[----:B------:R-:W4:Y:S01]  /*6b20*/  LDL R21, [R1+0x94] ;  /* 0x0000940001157983 */ /* 0x000f220000100800 */
[----:B------:R-:W-:-:S04]  /*6b30*/  ISETP.NE.U32.AND P5, PT, RZ, c[0x0][0x258], PT ;  /* 0x00009600ff007a0c */ /* 0x000fc80003fa5070 */
[----:B------:R-:W-:-:S04]  /*6b40*/  ISETP.NE.AND.EX P5, PT, RZ, c[0x0][0x25c], PT, P5 ;  /* 0x00009700ff007a0c */ /* 0x000fc80003fa5350 */
[C---:B------:R-:W-:Y:S01]  /*6b50*/  SEL R8, R18.reuse, R8, P5 ;  /* 0x0000000812087207 */ /* 0x040fe20002800000 */
[----:B------:R-:W-:-:S04]  /*6b60*/  @P4 FMUL.FTZ R18, R18, c[0x0][0x1ec] ;  /* 0x00007b0012124a20 */ /* 0x000fc80000410000 */
[----:B------:R-:W-:-:S04]  /*6b70*/  @P4 FMUL.FTZ R18, R18, c[0x0][0x1e8] ;  /* 0x00007a0012124a20 */ /* 0x000fc80000410000 */
[----:B-----5:R-:W-:Y:S01]  /*6b80*/  @P4 FMUL.FTZ R19, R4, R18 ;  /* 0x0000001204134220 */ /* 0x020fe20000410000 */
        /* <DEDUP_REMOVED lines=13> */
[----:B------:R-:W-:-:S04]  /*6c60*/  ISETP.NE.U32.AND P6, PT, RZ, c[0x0][0x218], PT ;  /* 0x00008600ff007a0c */ /* 0x000fc80003fc5070 */
[----:B------:R-:W-:Y:S01]  /*6c70*/  ISETP.NE.AND.EX P6, PT, RZ, c[0x0][0x21c], PT, P6 ;  /* 0x00008700ff007a0c */ /* 0x000fe20003fc5360 */
[----:B--2---:R-:W-:-:S04]  /*6c80*/  FFMA.FTZ R18, R24, R16, R17 ;  /* 0x0000001018127223 */ /* 0x004fc80000010011 */
[----:B---3--:R-:W-:-:S04]  /*6c90*/  FADD.FTZ R18, R23, -R18 ;  /* 0x8000001217127221 */ /* 0x008fc80000010000 */
[----:B------:R-:W-:-:S04]  /*6ca0*/  FMUL.FTZ R18, R0, R18 ;  /* 0x0000001200127220 */ /* 0x000fc80000410000 */
[----:B------:R-:W-:Y:S02]  /*6cb0*/  @P6 FADD.FTZ R18, R21, R18 ;  /* 0x0000001215126221 */ /* 0x000fe40000010000 */
.L_x_14022:
[----:B-1----:R-:W-:Y:S05]  /*6cc0*/  BSYNC B1 ;  /* 0x0000000000017941 */ /* 0x002fea0003800000 */
.L_x_14021:
        /* <DEDUP_REMOVED lines=26> */
.L_x_14024:
[----:B-1----:R-:W-:Y:S05]  /*6e70*/  BSYNC B1 ;  /* 0x0000000000017941 */ /* 0x002fea0003800000 */
.L_x_14023:
        /* <DEDUP_REMOVED lines=26> */
.L_x_14026:
[----:B-1----:R-:W-:Y:S05]  /*7020*/  BSYNC B1 ;  /* 0x0000000000017941 */ /* 0x002fea0003800000 */
.L_x_14025:
[----:B------:R-:W2:Y:S04]  /*7030*/  LDL R19, [R1+0x51c] ;  /* 0x00051c0001137983 */ /* 0x000ea80000100800 */
[----:B------:R-:W3:Y:S01]  /*7040*/  LDL R21, [R1+0x17c] ;  /* 0x00017c0001157983 */ /* 0x000ee20000100800 */
[----:B------:R-:W-:Y:S01]  /*7050*/  ISETP.NE.U32.AND P6, PT, RZ, c[0x0][0x258], PT ;  /* 0x00009600ff007a0c */ /* 0x000fe20003fc5070 */
[C---:B------:R-:W-:Y:S01]  /*7060*/  @P4 FMUL.FTZ R17, R18.reuse, c[0x0][0x1ec] ;  /* 0x00007b0012114a20 */ /* 0x040fe20000410000 */
[----:B------:R-:W-:Y:S02]  /*7070*/  SEL R11, R18, R11, P5 ;  /* 0x0000000b120b7207 */ /* 0x000fe40002800000 */
[----:B------:R-:W-:Y:S01]  /*7080*/  ISETP.NE.AND.EX P6, PT, RZ, c[0x0][0x25c], PT, P6 ;  /* 0x00009700ff007a0c */ /* 0x000fe20003fc5360 */
[----:B------:R-:W-:Y:S01]  /*7090*/  @P4 FMUL.FTZ R17, R17, c[0x0][0x1e8] ;  /* 0x00007a0011114a20 */ /* 0x000fe20000410000 */
[----:B------:R-:W-:-:S03]  /*70a0*/  @P4 LOP3.LUT P5, RZ, R22, 0xff000000, RZ, 0xc0, !PT ;  /* 0xff00000016ff4812 */ /* 0x000fc600078ac0ff */
[-C--:B--2---:R-:W-:Y:S02]  /*70b0*/  @P4 FMUL.FTZ R18, R19, R17.reuse ;  /* 0x0000001113124220 */ /* 0x084fe40000410000 */
[----:B------:R-:W-:-:S03]  /*70c0*/  @P4 FMUL.FTZ R17, R7, R17 ;  /* 0x0000001107114220 */ /* 0x000fc60000410000 */
[----:B------:R-:W-:-:S03]  /*70d0*/  @P4 SEL R15, R18, RZ, P5 ;  /* 0x000000ff120f4207 */ /* 0x000fc60002800000 */
        /* <DEDUP_REMOVED lines=11> */
.L_x_14018:
[----:B------:R-:W-:Y:S05]  /*7190*/  BSYNC B0 ;  /* 0x0000000000007941 */ /* 0x000fea0003800000 */
.L_x_14017:
        /* <DEDUP_REMOVED lines=23> */
.L_x_14030:
[----:B------:R-:W-:Y:S05]  /*7310*/  BSYNC B1 ;  /* 0x0000000000017941 */ /* 0x000fea0003800000 */
.L_x_14029:
        /* <DEDUP_REMOVED lines=29> */
.L_x_14032:
[----:B-1----:R-:W-:Y:S05]  /*74f0*/  BSYNC B1 ;  /* 0x0000000000017941 */ /* 0x002fea0003800000 */
.L_x_14031:
        /* <DEDUP_REMOVED lines=26> */
.L_x_14034:
[----:B-1----:R-:W-:Y:S05]  /*76a0*/  BSYNC B1 ;  /* 0x0000000000017941 */ /* 0x002fea0003800000 */
.L_x_14033:
        /* <DEDUP_REMOVED lines=26> */
.L_x_14036:
[----:B-1----:R-:W-:Y:S05]  /*7850*/  BSYNC B1 ;  /* 0x0000000000017941 */ /* 0x002fea0003800000 */
.L_x_14035:
        /* <DEDUP_REMOVED lines=22> */
.L_x_14028:
[----:B------:R-:W-:Y:S05]  /*79c0*/  BSYNC B0 ;  /* 0x0000000000007941 */ /* 0x000fea0003800000 */
.L_x_14027:
        /* <DEDUP_REMOVED lines=23> */
.L_x_14040:
[----:B------:R-:W-:Y:S05]  /*7b40*/  BSYNC B1 ;  /* 0x0000000000017941 */ /* 0x000fea0003800000 */
.L_x_14039:
        /* <DEDUP_REMOVED lines=29> */
.L_x_14042:
[----:B-1----:R-:W-:Y:S05]  /*7d20*/  BSYNC B1 ;  /* 0x0000000000017941 */ /* 0x002fea0003800000 */
.L_x_14041:
        /* <DEDUP_REMOVED lines=26> */
.L_x_14044:
[----:B-1----:R-:W-:Y:S05]  /*7ed0*/  BSYNC B1 ;  /* 0x0000000000017941 */ /* 0x002fea0003800000 */
.L_x_14043:
        /* <DEDUP_REMOVED lines=26> */
.L_x_14046:
[----:B-1----:R-:W-:Y:S05]  /*8080*/  BSYNC B1 ;  /* 0x0000000000017941 */ /* 0x002fea0003800000 */
.L_x_14045:
        /* <DEDUP_REMOVED lines=22> */
.L_x_14038:
[----:B------:R-:W-:Y:S05]  /*81f0*/  BSYNC B0 ;  /* 0x0000000000007941 */ /* 0x000fea0003800000 */
.L_x_14037:
        /* <DEDUP_REMOVED lines=23> */
.L_x_14050:
[----:B------:R-:W-:Y:S05]  /*8370*/  BSYNC B1 ;  /* 0x0000000000017941 */ /* 0x000fea0003800000 */
.L_x_14049:
        /* <DEDUP_REMOVED lines=29> */
.L_x_14052:
[----:B-1----:R-:W-:Y:S05]  /*8550*/  BSYNC B1 ;  /* 0x0000000000017941 */ /* 0x002fea0003800000 */
.L_x_14051:
        /* <DEDUP_REMOVED lines=26> */
.L_x_14054:
[----:B-1----:R-:W-:Y:S05]  /*8700*/  BSYNC B1 ;  /* 0x0000000000017941 */ /* 0x002fea0003800000 */
.L_x_14053:
        /* <DEDUP_REMOVED lines=26> */
.L_x_14056:
[----:B-1----:R-:W-:Y:S05]  /*88b0*/  BSYNC B1 ;  /* 0x0000000000017941 */ /* 0x002fea0003800000 */
.L_x_14055:
        /* <DEDUP_REMOVED lines=22> */
.L_x_14048:
[----:B------:R-:W-:Y:S05]  /*8a20*/  BSYNC B0 ;  /* 0x0000000000007941 */ /* 0x000fea0003800000 */
.L_x_14047:
        /* <DEDUP_REMOVED lines=23> */
.L_x_14060:
[----:B------:R-:W-:Y:S05]  /*8ba0*/  BSYNC B1 ;  /* 0x0000000000017941 */ /* 0x000fea0003800000 */
.L_x_14059:
        /* <DEDUP_REMOVED lines=29> */
.L_x_14062:
[----:B-1----:R-:W-:Y:S05]  /*8d80*/  BSYNC B1 ;  /* 0x0000000000017941 */ /* 0x002fea0003800000 */
.L_x_14061:
        /* <DEDUP_REMOVED lines=26> */
.L_x_14064:
[----:B-1----:R-:W-:Y:S05]  /*8f30*/  BSYNC B1 ;  /* 0x0000000000017941 */ /* 0x002fea0003800000 */
.L_x_14063:
        /* <DEDUP_REMOVED lines=26> */
.L_x_14066:
[----:B-1----:R-:W-:Y:S05]  /*90e0*/  BSYNC B1 ;  /* 0x0000000000017941 */ /* 0x002fea0003800000 */
.L_x_14065:
        /* <DEDUP_REMOVED lines=22> */
.L_x_14058:
[----:B------:R-:W-:Y:S05]  /*9250*/  BSYNC B0 ;  /* 0x0000000000007941 */ /* 0x000fea0003800000 */
.L_x_14057:
[----:B------:R-:W-:Y:S01]  /*9260*/  BSSY B0, `(.L_x_14067) ;  /* 0x0000081000007945 */ /* 0x000fe20003800000 */
        /* <DEDUP_REMOVED lines=21> */
.L_x_14070:
[----:B------:R-:W-:Y:S05]  /*93c0*/  BSYNC B1 ;  /* 0x0000000000017941 */ /* 0x000fea0003800000 */
.L_x_14069:
        /* <DEDUP_REMOVED lines=29> */
.L_x_14072:
[----:B-1----:R-:W-:Y:S05]  /*95a0*/  BSYNC B1 ;  /* 0x0000000000017941 */ /* 0x002fea0003800000 */
.L_x_14071:
        /* <DEDUP_REMOVED lines=26> */
.L_x_14074:
[----:B-1----:R-:W-:Y:S05]  /*9750*/  BSYNC B1 ;  /* 0x0000000000017941 */ /* 0x002fea0003800000 */
.L_x_14073:
        /* <DEDUP_REMOVED lines=26> */
.L_x_14076:
[----:B-1----:R-:W-:Y:S05]  /*9900*/  BSYNC B1 ;  /* 0x0000000000017941 */ /* 0x002fea0003800000 */
.L_x_14075:
        /* <DEDUP_REMOVED lines=22> */
.L_x_14068:
[----:B------:R-:W-:Y:S05]  /*9a70*/  BSYNC B0 ;  /* 0x0000000000007941 */ /* 0x000fea0003800000 */
.L_x_14067:
        /* <DEDUP_REMOVED lines=22> */
.L_x_14080:
[----:B------:R-:W-:Y:S05]  /*9be0*/  BSYNC B1 ;  /* 0x0000000000017941 */ /* 0x000fea0003800000 */
.L_x_14079:
        /* <DEDUP_REMOVED lines=29> */
.L_x_14082:
[----:B-1----:R-:W-:Y:S05]  /*9dc0*/  BSYNC B1 ;  /* 0x0000000000017941 */ /* 0x002fea0003800000 */
.L_x_14081:
        /* <DEDUP_REMOVED lines=26> */
.L_x_14084:
[----:B-1----:R-:W-:Y:S05]  /*9f70*/  BSYNC B1 ;  /* 0x0000000000017941 */ /* 0x002fea0003800000 */
.L_x_14083:
        /* <DEDUP_REMOVED lines=26> */
.L_x_14086:
[----:B-1----:R-:W-:Y:S05]  /*a120*/  BSYNC B1 ;  /* 0x0000000000017941 */ /* 0x002fea0003800000 */
.L_x_14085:
        /* <DEDUP_REMOVED lines=22> */
.L_x_14078:
[----:B------:R-:W-:Y:S05]  /*a290*/  BSYNC B0 ;  /* 0x0000000000007941 */ /* 0x000fea0003800000 */
.L_x_14077:
        /* <DEDUP_REMOVED lines=22> */
.L_x_14090:
[----:B------:R-:W-:Y:S05]  /*a400*/  BSYNC B1 ;  /* 0x0000000000017941 */ /* 0x000fea0003800000 */
.L_x_14089:
        /* <DEDUP_REMOVED lines=29> */
.L_x_14092:
[----:B-1----:R-:W-:Y:S05]  /*a5e0*/  BSYNC B1 ;  /* 0x0000000000017941 */ /* 0x002fea0003800000 */
.L_x_14091:
        /* <DEDUP_REMOVED lines=26> */
.L_x_14094:
[----:B-1----:R-:W-:Y:S05]  /*a790*/  BSYNC B1 ;  /* 0x0000000000017941 */ /* 0x002fea0003800000 */
.L_x_14093:
        /* <DEDUP_REMOVED lines=26> */
.L_x_14096:
[----:B-1----:R-:W-:Y:S05]  /*a940*/  BSYNC B1 ;  /* 0x0000000000017941 */ /* 0x002fea0003800000 */
.L_x_14095:
        /* <DEDUP_REMOVED lines=22> */
.L_x_14088:
[----:B------:R-:W-:Y:S05]  /*aab0*/  BSYNC B0 ;  /* 0x0000000000007941 */ /* 0x000fea0003800000 */
.L_x_14087:
[----:B------:R-:W-:Y:S01]  /*aac0*/  ISETP.GE.U32.AND P5, PT, R28, 0x500, PT ;  /* 0x000005001c00780c */ /* 0x000fe20003fa6070 */
[----:B------:R-:W-:-:S12]  /*aad0*/  BSSY B0, `(.L_x_14097) ;  /* 0x000007f000007945 */ /* 0x000fd80003800000 */
[----:B------:R-:W-:Y:S05]  /*aae0*/  @!P5 BRA `(.L_x_14098) ;  /* 0x000007d00000d947 */ /* 0x000fea0003800000 */
[----:B--2---:R-:W-:Y:S01]  /*aaf0*/  @P4 MOV R18, 0x10 ;  /* 0x0000001000124802 */ /* 0x004fe20000000f00 */
        /* <DEDUP_REMOVED lines=19> */
.L_x_14100:
[----:B---3--:R-:W-:Y:S05]  /*ac30*/  BSYNC B1 ;  /* 0x0000000000017941 */ /* 0x008fea0003800000 */
.L_x_14099:
        /* <DEDUP_REMOVED lines=29> */
.L_x_14102:
[----:B-1----:R-:W-:Y:S05]  /*ae10*/  BSYNC B1 ;  /* 0x0000000000017941 */ /* 0x002fea0003800000 */
.L_x_14101:
        /* <DEDUP_REMOVED lines=26> */
.L_x_14104:
[----:B-1----:R-:W-:Y:S05]  /*afc0*/  BSYNC B1 ;  /* 0x0000000000017941 */ /* 0x002fea0003800000 */
.L_x_14103:
        /* <DEDUP_REMOVED lines=26> */
.L_x_14106:
[----:B-1----:R-:W-:Y:S05]  /*b170*/  BSYNC B1 ;  /* 0x0000000000017941 */ /* 0x002fea0003800000 */
.L_x_14105:
[----:B------:R-:W2:Y:S04]  /*b180*/  LDL R0, [R1+0x41c] ;  /* 0x00041c0001007983 */ /* 0x000ea80000100800 */
[----:B------:R-:W3:Y:S01]  /*b190*/  LDL R16, [R1+0xfc] ;  /* 0x0000fc0001107983 */ /* 0x000ee20000100800 */
[----:B------:R-:W-:Y:S02]  /*b1a0*/  ISETP.NE.U32.AND P3, PT, RZ, c[0x0][0x258], PT ;  /* 0x00009600ff007a0c */ /* 0x000fe40003f65070 */
[----:B------:R-:W-:Y:S02]  /*b1b0*/  SEL R11, R17, R11, P5 ;  /* 0x0000000b110b7207 */ /* 0x000fe40002800000 */
[----:B------:R-:W-:-:S13]  /*b1c0*/  ISETP.NE.AND.EX P3, PT, RZ, c[0x0][0x25c], PT, P3 ;  /* 0x00009700ff007a0c */ /* 0x000fda0003f65330 */
[----:B------:R-:W-:-:S05]  /*b1d0*/  @P3 MOV R2, 0x10 ;  /* 0x0000001000023802 */ /* 0x000fca0000000f00 */
[----:B------:R-:W-:-:S05]  /*b1e0*/  @P3 IMAD.WIDE.U32 R2, R3, R2, c[0x0][0x258] ;  /* 0x0000960003023625 */ /* 0x000fca00078e0002 */
[----:B------:R1:W-:Y:S01]  /*b1f0*/  @P3 STG.E.128 [R2.64], R8 ;  /* 0x0000000802003986 */ /* 0x0003e2000c101d04 */
[----:B------:R-:W-:Y:S01]  /*b200*/  @P4 LOP3.LUT P3, RZ, R19, 0xff000000, RZ, 0xc0, !PT ;  /* 0xff00000013ff4812 */ /* 0x000fe2000786c0ff */
[----:B-1----:R-:W-:-:S04]  /*b210*/  @P4 FMUL.FTZ R2, R17, c[0x0][0x1ec] ;  /* 0x00007b0011024a20 */ /* 0x002fc80000410000 */
[----:B------:R-:W-:-:S04]  /*b220*/  @P4 FMUL.FTZ R2, R2, c[0x0][0x1e8] ;  /* 0x00007a0002024a20 */ /* 0x000fc80000410000 */
[-C--:B--2---:R-:W-:Y:S02]  /*b230*/  @P4 FMUL.FTZ R0, R0, R2.reuse ;  /* 0x0000000200004220 */ /* 0x084fe40000410000 */
[----:B------:R-:W-:-:S03]  /*b240*/  @P4 FMUL.FTZ R2, R7, R2 ;  /* 0x0000000207024220 */ /* 0x000fc60000410000 */
[----:B------:R-:W-:Y:S02]  /*b250*/  @P4 SEL R15, R0, RZ, P3 ;  /* 0x000000ff000f4207 */ /* 0x000fe40001800000 */
[----:B------:R-:W-:Y:S02]  /*b260*/  @P4 FSEL R0, R2, RZ, P3 ;  /* 0x000000ff02004208 */ /* 0x000fe40001800000 */
[----:B------:R-:W-:-:S03]  /*b270*/  @P4 MOV R2, 0x10 ;  /* 0x0000001000024802 */ /* 0x000fc60000000f00 */
[----:B---3--:R-:W-:Y:S02]  /*b280*/  @P4 FADD.FTZ R16, R16, R0 ;  /* 0x0000000010104221 */ /* 0x008fe40000010000 */
[----:B------:R-:W-:-:S03]  /*b290*/  @P4 IMAD.WIDE.U32 R2, R20, R2, c[0x0][0x248] ;  /* 0x0000920014024625 */ /* 0x000fc600078e0002 */
[----:B------:R1:W-:Y:S04]  /*b2a0*/  @P4 STL [R1+0xfc], R16 ;  /* 0x0000fc1001004387 */ /* 0x0003e80000100800 */
[----:B------:R1:W-:Y:S02]  /*b2b0*/  @P4 STG.E.128 [R2.64], R12 ;  /* 0x0000000c02004986 */ /* 0x0003e4000c101d04 */
.L_x_14098:
[----:B------:R-:W-:Y:S05]  /*b2c0*/  BSYNC B0 ;  /* 0x0000000000007941 */ /* 0x000fea0003800000 */
.L_x_14097:
[----:B-----5:R-:W3:Y:S04]  /*b2d0*/  LDL.LU R0, [R1+0x3fc] ;  /* 0x0003fc0001007983 */ /* 0x020ee80000300800 */
[----:B-1----:R-:W4:Y:S01]  /*b2e0*/  LDL.LU R2, [R1+0xb0] ;  /* 0x0000b00001027983 */ /* 0x002f220000300800 */
[----:B---3--:R-:W-:Y:S02]  /*b2f0*/  LOP3.LUT P3, RZ, R0, 0xff, RZ, 0xc0, !PT ;  /* 0x000000ff00ff7812 */ /* 0x008fe4000786c0ff */
[----:B----4-:R-:W-:-:S02]  /*b300*/  IADD3 R2, R2, c[0x0][0x160], RZ ;  /* 0x0000580002027a10 */ /* 0x010fc40007ffe0ff */
[----:B------:R-:W-:Y:S02]  /*b310*/  SEL R0, RZ, 0x1, P3 ;  /* 0x00000001ff007807 */ /* 0x000fe40001800000 */
[----:B------:R-:W-:Y:S01]  /*b320*/  ISETP.GE.AND P3, PT, R2, c[0x0][0x164], PT ;  /* 0x0000590002007a0c */ /* 0x000fe20003f66270 */
[----:B------:R1:W-:Y:S04]  /*b330*/  STL [R1+0xb0], R2 ;  /* 0x0000b00201007387 */ /* 0x0003e80000100800 */
[----:B------:R1:W-:Y:S08]  /*b340*/  STL.S16 [R1+0x3fc], R0 ;  /* 0x0003fc0001007387 */ /* 0x0003f00000100600 */
[----:B012---:R-:W-:Y:S01]  /*b350*/  @P3 CALL.REL.NOINC `(.L_x_13963) ;  /* 0x0000001000003944 */ /* 0x007fe20003c00000 */
[----:B------:R-:W-:Y:S05]  /*b360*/  BRA `(.L_x_14107) ;  /* 0xffff613000007947 */ /* 0x000fea000383ffff */
.L_x_13963:
[----:B0-----:R-:W2:Y:S04]  /*b370*/  LDL.LU R12, [R1+0x180] ;  /* 0x00018000010c7983 */ /* 0x001ea80000300800 */
[----:B------:R-:W2:Y:S04]  /*b380*/  LDL.LU R13, [R1+0x184] ;  /* 0x00018400010d7983 */ /* 0x000ea80000300800 */
[----:B------:R-:W3:Y:S04]  /*b390*/  LDL.LU R14, [R1+0x188] ;  /* 0x00018800010e7983 */ /* 0x000ee80000300800 */
[----:B------:R-:W3:Y:S01]  /*b3a0*/  LDL.LU R15, [R1+0x18c] ;  /* 0x00018c00010f7983 */ /* 0x000ee20000300800 */
[----:B------:R-:W0:Y:S03]  /*b3b0*/  S2UR UR6, SR_CTAID.X ;  /* 0x00000000000679c3 */ /* 0x000e260000002500 */
[----:B------:R-:W0:Y:S01]  /*b3c0*/  S2R R2, SR_TID.X ;  /* 0x0000000000027919 */ /* 0x000e220000002100 */
        /* <DEDUP_REMOVED lines=26> */
[----:B------:R-:W5:Y:S04]  /*b570*/  LDL.LU.64 R24, [R1+0x2b0] ;  /* 0x0002b00001187983 */ /* 0x000f680000300a00 */
[----:B------:R-:W5:Y:S01]  /*b580*/  LDL.LU.64 R26, [R1+0x2b8] ;  /* 0x0002b800011a7983 */ /* 0x000f620000300a00 */
        /* <DEDUP_REMOVED lines=20> */
[----:B-----5:R-:W-:Y:S01]  /*b6d0*/  @P4 STG.E.128 [R4.64], R24 ;  /* 0x0000001804004986 */ /* 0x020fe2000c101d04 */
        /* <DEDUP_REMOVED lines=83> */
[----:B------:R-:W5:Y:S04]  /*bc10*/  LDL.LU.64 R8, [R1+0x1b0] ;  /* 0x0001b00001087983 */ /* 0x000f680000300a00 */
[----:B------:R-:W2:Y:S04]  /*bc20*/  LDL.LU.64 R10, [R1+0x1b8] ;  /* 0x0001b800010a7983 */ /* 0x000ea80000300a00 */
[----:B--2---:R-:W-:Y:S04]  /*bc30*/  STL.64 [R1+0x568], R10 ;  /* 0x0005680a01007387 */ /* 0x004fe80000100a00 */
[----:B-----5:R0:W-:Y:S04]  /*bc40*/  STL.64 [R1+0x560], R8 ;  /* 0x0005600801007387 */ /* 0x0201e80000100a00 */
[----:B0-----:R-:W2:Y:S04]  /*bc50*/  LDL.LU R8, [R1+0x120] ;  /* 0x0001200001087983 */ /* 0x001ea80000300800 */
[----:B------:R-:W2:Y:S04]  /*bc60*/  LDL.LU R9, [R1+0x124] ;  /* 0x0001240001097983 */ /* 0x000ea80000300800 */
[----:B------:R-:W5:Y:S04]  /*bc70*/  LDL.LU R10, [R1+0x128] ;  /* 0x00012800010a7983 */ /* 0x000f680000300800 */
[----:B------:R-:W5:Y:S04]  /*bc80*/  LDL.LU R11, [R1+0x12c] ;  /* 0x00012c00010b7983 */ /* 0x000f680000300800 */
        /* <DEDUP_REMOVED lines=12> */
[----:B-----5:R-:W-:Y:S04]  /*bd50*/  STL.64 [R1+0x578], R10 ;  /* 0x0005780a01007387 */ /* 0x020fe80000100a00 */
[----:B------:R0:W-:Y:S04]  /*bd60*/  STL.64 [R1+0x570], R8 ;  /* 0x0005700801007387 */ /* 0x0001e80000100a00 */
[----:B------:R1:W-:Y:S04]  /*bd70*/  @P3 STG.E.128 [R14.64], R4 ;  /* 0x000000040e003986 */ /* 0x0003e8000c101d04 */
[----:B0-----:R-:W5:Y:S04]  /*bd80*/  LDL.LU.64 R8, [R1+0x260] ;  /* 0x0002600001087983 */ /* 0x001f680000300a00 */
[----:B------:R-:W5:Y:S04]  /*bd90*/  LDL.LU.64 R10, [R1+0x268] ;  /* 0x00026800010a7983 */ /* 0x000f680000300a00 */
        /* <DEDUP_REMOVED lines=15> */
[----:B------:R-:W5:Y:S04]  /*be90*/  LDL.LU.64 R26, [R1+0x588] ;  /* 0x00058800011a7983 */ /* 0x000f680000300a00 */
[----:B------:R-:W2:Y:S04]  /*bea0*/  LDL.LU.64 R24, [R1+0x580] ;  /* 0x0005800001187983 */ /* 0x000ea80000300a00 */
[----:B-----5:R0:W-:Y:S04]  /*beb0*/  @P0 STG.E.128 [R26.64], R8 ;  /* 0x000000081a000986 */ /* 0x0201e8000c101d04 */
[----:B0-----:R-:W2:Y:S04]  /*bec0*/  LDL.LU.64 R10, [R1+0x578] ;  /* 0x00057800010a7983 */ /* 0x001ea80000300a00 */
[----:B------:R-:W2:Y:S04]  /*bed0*/  LDL.LU.64 R8, [R1+0x570] ;  /* 0x0005700001087983 */ /* 0x000ea80000300a00 */
[----:B--2---:R0:W-:Y:S04]  /*bee0*/  @P0 STG.E.128 [R24.64], R8 ;  /* 0x0000000818000986 */ /* 0x0041e8000c101d04 */
[----:B0-----:R-:W2:Y:S04]  /*bef0*/  LDL.LU.64 R10, [R1+0x568] ;  /* 0x00056800010a7983 */ /* 0x001ea80000300a00 */
[----:B------:R-:W2:Y:S04]  /*bf00*/  LDL.LU.64 R8, [R1+0x560] ;  /* 0x0005600001087983 */ /* 0x000ea80000300a00 */
[----:B------:R-:W5:Y:S04]  /*bf10*/  LDL.LU.64 R24, [R1+0x1a0] ;  /* 0x0001a00001187983 */ /* 0x000f680000300a00 */
[----:B------:R-:W5:Y:S04]  /*bf20*/  LDL.LU.64 R26, [R1+0x1a8] ;  /* 0x0001a800011a7983 */ /* 0x000f680000300a00 */
        /* <DEDUP_REMOVED lines=12> */
[----:B---3--:R-:W-:-:S03]  /*bff0*/  ISETP.GE.U32.AND P3, PT, R28, 0x500, PT ;  /* 0x000005001c00780c */ /* 0x008fc60003f66070 */
[CC--:B------:R-:W-:Y:S01]  /*c000*/  @P2 IMAD.WIDE.U32 R6, R0.reuse, R2.reuse, c[0x0][0x220] ;  /* 0x0000880000062625 */ /* 0x0c0fe200078e0002 */
[----:B--2---:R0:W-:Y:S03]  /*c010*/  @P1 STG.E.128 [R8.64], R12 ;  /* 0x0000000c08001986 */ /* 0x0041e6000c101d04 */
[CC--:B------:R-:W-:Y:S01]  /*c020*/  @P2 IMAD.WIDE.U32 R4, R0.reuse, R2.reuse, c[0x0][0x228] ;  /* 0x00008a0000042625 */ /* 0x0c0fe200078e0002 */
[----:B-----5:R0:W-:Y:S03]  /*c030*/  @P2 STG.E.128 [R6.64], R24 ;  /* 0x0000001806002986 */ /* 0x0201e6000c101d04 */
        /* <DEDUP_REMOVED lines=21> */
.L_x_14003:
[----:B------:R-:W-:Y:S01]  /*c190*/  HFMA2.MMA R16, -RZ, RZ, 0, 9.5367431640625e-07 ;  /* 0x00000010ff107435 */ /* 0x000fe200000001ff */
[----:B------:R-:W-:-:S02]  /*c1a0*/  MOV R19, R27 ;  /* 0x0000001b00137202 */ /* 0x000fc40000000f00 */
[----:B------:R-:W-:Y:S02]  /*c1b0*/  MOV R24, 0x1f ;  /* 0x0000001f00187802 */ /* 0x000fe40000000f00 */
[----:B------:R-:W-:Y:S02]  /*c1c0*/  MOV R23, 0xffffffff ;  /* 0xffffffff00177802 */ /* 0x000fe40000000f00 */
[----:B------:R-:W-:Y:S02]  /*c1d0*/  MOV R18, 0xc1f0 ;  /* 0x0000c1f000127802 */ /* 0x000fe40000000f00 */
[----:B-----5:R-:W-:Y:S05]  /*c1e0*/  CALL.REL.NOINC `($__internal_197_$__cuda_sm70_shflsync_down_p) ;  /* 0x0000046000007944 */ /* 0x020fea0003c00000 */
[----:B-1----:R-:W-:Y:S01]  /*c1f0*/  MOV R17, R16 ;  /* 0x0000001000117202 */ /* 0x002fe20000000f00 */
[----:B------:R-:W-:Y:S05]  /*c200*/  BRA `(.L_x_14108) ;  /* 0xffff9bb000007947 */ /* 0x000fea000383ffff */
.L_x_14004:
[----:B------:R-:W-:Y:S01]  /*c210*/  HFMA2.MMA R16, -RZ, RZ, 0, 9.5367431640625e-07 ;  /* 0x00000010ff107435 */ /* 0x000fe200000001ff */
[----:B------:R-:W-:Y:S02]  /*c220*/  MOV R19, R26 ;  /* 0x0000001a00137202 */ /* 0x000fe40000000f00 */
[----:B------:R-:W-:Y:S02]  /*c230*/  MOV R24, 0x1f ;  /* 0x0000001f00187802 */ /* 0x000fe40000000f00 */
[----:B------:R-:W-:-:S02]  /*c240*/  MOV R23, 0xffffffff ;  /* 0xffffffff00177802 */ /* 0x000fc40000000f00 */
[----:B------:R-:W-:Y:S02]  /*c250*/  MOV R18, 0xc270 ;  /* 0x0000c27000127802 */ /* 0x000fe40000000f00 */
[----:B01---5:R-:W-:Y:S05]  /*c260*/  CALL.REL.NOINC `($__internal_197_$__cuda_sm70_shflsync_down_p) ;  /* 0x000003e000007944 */ /* 0x023fea0003c00000 */
[----:B------:R-:W-:Y:S01]  /*c270*/  FADD.FTZ R17, R17, R27 ;  /* 0x0000001b11117221 */ /* 0x000fe20000010000 */
[----:B------:R-:W-:Y:S01]  /*c280*/  MOV R24, 0x1f ;  /* 0x0000001f00187802 */ /* 0x000fe20000000f00 */
[----:B-1----:R-:W-:Y:S01]  /*c290*/  FADD.FTZ R20, R26, R16 ;  /* 0x000000101a147221 */ /* 0x002fe20000010000 */
[----:B------:R-:W-:Y:S01]  /*c2a0*/  HFMA2.MMA R16, -RZ, RZ, 0, 4.76837158203125e-07 ;  /* 0x00000008ff107435 */ /* 0x000fe200000001ff */
[----:B------:R-:W-:Y:S02]  /*c2b0*/  MOV R23, 0xffffffff ;  /* 0xffffffff00177802 */ /* 0x000fe40000000f00 */
[----:B------:R-:W-:Y:S02]  /*c2c0*/  MOV R19, R17 ;  /* 0x0000001100137202 */ /* 0x000fe40000000f00 */
[----:B------:R-:W-:Y:S02]  /*c2d0*/  MOV R18, 0xc2f0 ;  /* 0x0000c2f000127802 */ /* 0x000fe40000000f00 */
[----:B------:R-:W-:Y:S05]  /*c2e0*/  CALL.REL.NOINC `($__internal_197_$__cuda_sm70_shflsync_down_p) ;  /* 0x0000036000007944 */ /* 0x000fea0003c00000 */
[----:B-1----:R-:W-:Y:S01]  /*c2f0*/  MOV R21, R16 ;  /* 0x0000001000157202 */ /* 0x002fe20000000f00 */
[----:B------:R-:W-:Y:S01]  /*c300*/  HFMA2.MMA R16, -RZ, RZ, 0, 4.76837158203125e-07 ;  /* 0x00000008ff107435 */ /* 0x000fe200000001ff */
[----:B------:R-:W-:-:S02]  /*c310*/  MOV R19, R20 ;  /* 0x0000001400137202 */ /* 0x000fc40000000f00 */
[----:B------:R-:W-:Y:S02]  /*c320*/  MOV R24, 0x1f ;  /* 0x0000001f00187802 */ /* 0x000fe40000000f00 */
[----:B------:R-:W-:Y:S02]  /*c330*/  MOV R23, 0xffffffff ;  /* 0xffffffff00177802 */ /* 0x000fe40000000f00 */
[----:B------:R-:W-:Y:S02]  /*c340*/  MOV R18, 0xc360 ;  /* 0x0000c36000127802 */ /* 0x000fe40000000f00 */
[----:B------:R-:W-:Y:S05]  /*c350*/  CALL.REL.NOINC `($__internal_197_$__cuda_sm70_shflsync_down_p) ;  /* 0x000002f000007944 */ /* 0x000fea0003c00000 */
[----:B------:R-:W-:Y:S01]  /*c360*/  FADD.FTZ R17, R21, R17 ;  /* 0x0000001115117221 */ /* 0x000fe20000010000 */
[----:B------:R-:W-:Y:S01]  /*c370*/  MOV R24, 0x1f ;  /* 0x0000001f00187802 */ /* 0x000fe20000000f00 */
[----:B-1----:R-:W-:Y:S01]  /*c380*/  FADD.FTZ R20, R20, R16 ;  /* 0x0000001014147221 */ /* 0x002fe20000010000 */
[----:B------:R-:W-:Y:S01]  /*c390*/  HFMA2.MMA R16, -RZ, RZ, 0, 2.384185791015625e-07 ;  /* 0x00000004ff107435 */ /* 0x000fe200000001ff */
[----:B------:R-:W-:Y:S02]  /*c3a0*/  MOV R23, 0xffffffff ;  /* 0xffffffff00177802 */ /* 0x000fe40000000f00 */
[----:B------:R-:W-:-:S02]  /*c3b0*/  MOV R19, R17 ;  /* 0x0000001100137202 */ /* 0x000fc40000000f00 */
[----:B------:R-:W-:Y:S02]  /*c3c0*/  MOV R18, 0xc3e0 ;  /* 0x0000c3e000127802 */ /* 0x000fe40000000f00 */
[----:B------:R-:W-:Y:S05]  /*c3d0*/  CALL.REL.NOINC `($__internal_197_$__cuda_sm70_shflsync_down_p) ;  /* 0x0000027000007944 */ /* 0x000fea0003c00000 */
[----:B-1----:R-:W-:Y:S01]  /*c3e0*/  MOV R21, R16 ;  /* 0x0000001000157202 */ /* 0x002fe20000000f00 */
[----:B------:R-:W-:Y:S01]  /*c3f0*/  HFMA2.MMA R16, -RZ, RZ, 0, 2.384185791015625e-07 ;  /* 0x00000004ff107435 */ /* 0x000fe200000001ff */
[----:B------:R-:W-:Y:S02]  /*c400*/  MOV R19, R20 ;  /* 0x0000001400137202 */ /* 0x000fe40000000f00 */
[----:B------:R-:W-:Y:S02]  /*c410*/  MOV R24, 0x1f ;  /* 0x0000001f00187802 */ /* 0x000fe40000000f00 */
[----:B------:R-:W-:Y:S02]  /*c420*/  MOV R23, 0xffffffff ;  /* 0xffffffff00177802 */ /* 0x000fe40000000f00 */
[----:B------:R-:W-:Y:S02]  /*c430*/  MOV R18, 0xc450 ;  /* 0x0000c45000127802 */ /* 0x000fe40000000f00 */
[----:B------:R-:W-:Y:S05]  /*c440*/  CALL.REL.NOINC `($__internal_197_$__cuda_sm70_shflsync_down_p) ;  /* 0x0000020000007944 */ /* 0x000fea0003c00000 */
[----:B------:R-:W-:Y:S01]  /*c450*/  FADD.FTZ R17, R21, R17 ;  /* 0x0000001115117221 */ /* 0x000fe20000010000 */
[----:B------:R-:W-:Y:S01]  /*c460*/  MOV R24, 0x1f ;  /* 0x0000001f00187802 */ /* 0x000fe20000000f00 */
[----:B-1----:R-:W-:Y:S01]  /*c470*/  FADD.FTZ R20, R20, R16 ;  /* 0x0000001014147221 */ /* 0x002fe20000010000 */
[----:B------:R-:W-:Y:S01]  /*c480*/  HFMA2.MMA R16, -RZ, RZ, 0, 1.1920928955078125e-07 ;  /* 0x00000002ff107435 */ /* 0x000fe200000001ff */
[----:B------:R-:W-:-:S02]  /*c490*/  MOV R23, 0xffffffff ;  /* 0xffffffff00177802 */ /* 0x000fc40000000f00 */
[----:B------:R-:W-:Y:S02]  /*c4a0*/  MOV R19, R17 ;  /* 0x0000001100137202 */ /* 0x000fe40000000f00 */
[----:B------:R-:W-:Y:S02]  /*c4b0*/  MOV R18, 0xc4d0 ;  /* 0x0000c4d000127802 */ /* 0x000fe40000000f00 */
[----:B------:R-:W-:Y:S05]  /*c4c0*/  CALL.REL.NOINC `($__internal_197_$__cuda_sm70_shflsync_down_p) ;  /* 0x0000018000007944 */ /* 0x000fea0003c00000 */
[----:B-1----:R-:W-:Y:S01]  /*c4d0*/  MOV R21, R16 ;  /* 0x0000001000157202 */ /* 0x002fe20000000f00 */
[----:B------:R-:W-:Y:S01]  /*c4e0*/  HFMA2.MMA R16, -RZ, RZ, 0, 1.1920928955078125e-07 ;  /* 0x00000002ff107435 */ /* 0x000fe200000001ff */
[----:B------:R-:W-:Y:S02]  /*c4f0*/  MOV R19, R20 ;  /* 0x0000001400137202 */ /* 0x000fe40000000f00 */
[----:B------:R-:W-:Y:S02]  /*c500*/  MOV R24, 0x1f ;  /* 0x0000001f00187802 */ /* 0x000fe40000000f00 */
[----:B------:R-:W-:Y:S02]  /*c510*/  MOV R23, 0xffffffff ;  /* 0xffffffff00177802 */ /* 0x000fe40000000f00 */
[----:B------:R-:W-:-:S02]  /*c520*/  MOV R18, 0xc540 ;  /* 0x0000c54000127802 */ /* 0x000fc40000000f00 */
[----:B------:R-:W-:Y:S05]  /*c530*/  CALL.REL.NOINC `($__internal_197_$__cuda_sm70_shflsync_down_p) ;  /* 0x0000011000007944 */ /* 0x000fea0003c00000 */
[----:B------:R-:W-:Y:S01]  /*c540*/  FADD.FTZ R17, R21, R17 ;  /* 0x0000001115117221 */ /* 0x000fe20000010000 */
[----:B------:R-:W-:Y:S01]  /*c550*/  MOV R24, 0x1f ;  /* 0x0000001f00187802 */ /* 0x000fe20000000f00 */
[----:B-1----:R-:W-:Y:S01]  /*c560*/  FADD.FTZ R20, R20, R16 ;  /* 0x0000001014147221 */ /* 0x002fe20000010000 */
[----:B------:R-:W-:Y:S01]  /*c570*/  HFMA2.MMA R16, -RZ, RZ, 0, 5.9604644775390625e-08 ;  /* 0x00000001ff107435 */ /* 0x000fe200000001ff */
[----:B------:R-:W-:-:S02]  /*c580*/  MOV R23, 0xffffffff ;  /* 0xffffffff00177802 */ /* 0x000fc40000000f00 */
[----:B------:R-:W-:Y:S02]  /*c590*/  MOV R19, R17 ;  /* 0x0000001100137202 */ /* 0x000fe40000000f00 */
[----:B------:R-:W-:Y:S02]  /*c5a0*/  MOV R18, 0xc5c0 ;  /* 0x0000c5c000127802 */ /* 0x000fe40000000f00 */
[----:B------:R-:W-:Y:S05]  /*c5b0*/  CALL.REL.NOINC `($__internal_197_$__cuda_sm70_shflsync_down_p) ;  /* 0x0000009000007944 */ /* 0x000fea0003c00000 */
[----:B-1----:R-:W-:Y:S01]  /*c5c0*/  MOV R21, R16 ;  /* 0x0000001000157202 */ /* 0x002fe20000000f00 */
[----:B------:R-:W-:Y:S01]  /*c5d0*/  HFMA2.MMA R16, -RZ, RZ, 0, 5.9604644775390625e-08 ;  /* 0x00000001ff107435 */ /* 0x000fe200000001ff */
[----:B------:R-:W-:Y:S02]  /*c5e0*/  MOV R19, R20 ;  /* 0x0000001400137202 */ /* 0x000fe40000000f00 */
[----:B------:R-:W-:Y:S02]  /*c5f0*/  MOV R24, 0x1f ;  /* 0x0000001f00187802 */ /* 0x000fe40000000f00 */
[----:B------:R-:W-:Y:S02]  /*c600*/  MOV R23, 0xffffffff ;  /* 0xffffffff00177802 */ /* 0x000fe40000000f00 */
[----:B------:R-:W-:-:S02]  /*c610*/  MOV R18, 0xc630 ;  /* 0x0000c63000127802 */ /* 0x000fc40000000f00 */
[----:B------:R-:W-:Y:S05]  /*c620*/  CALL.REL.NOINC `($__internal_197_$__cuda_sm70_shflsync_down_p) ;  /* 0x0000002000007944 */ /* 0x000fea0003c00000 */
[----:B-1----:R-:W-:Y:S01]  /*c630*/  MOV R18, R16 ;  /* 0x0000001000127202 */ /* 0x002fe20000000f00 */
[----:B------:R-:W-:Y:S05]  /*c640*/  BRA `(.L_x_14109) ;  /* 0xffff989000007947 */ /* 0x000fea000383ffff */
        .weak           $__internal_197_$__cuda_sm70_shflsync_down_p
        .type           $__internal_197_$__cuda_sm70_shflsync_down_p,@function
        .size           $__internal_197_$__cuda_sm70_shflsync_down_p,(.L_x_14415 - $__internal_197_$__cuda_sm70_shflsync_down_p)
$__internal_197_$__cuda_sm70_shflsync_down_p:
[----:B------:R-:W-:Y:S04]  /*c650*/  WARPSYNC R23 ;  /* 0x0000001700007348 */ /* 0x000fe80003800000 */
[----:B------:R0:W1:Y:S02]  /*c660*/  SHFL.DOWN PT, R16, R19, R16, R24 ;  /* 0x0800001013107389 */ /* 0x00006400000e0018 */
[----:B0-----:R-:W-:-:S06]  /*c670*/  HFMA2.MMA R19, -RZ, RZ, 0, 0 ;  /* 0x00000000ff137435 */ /* 0x001fcc00000001ff */
[----:B------:R-:W-:Y:S05]  /*c680*/  RET.REL.NODEC R18 `(_ZN10layer_norm13ln_bwd_kernelINS_13Kernel_traitsIfffffjLj5120ELj1ELj1ELj4ELj16ENS_18Kernel_traits_baseILj5120EfffffjLj128EEEEELb1ELb1ELb1ELb0EEEvNS_9BwdParamsE) ;  /* 0xffff397012007950 */ /* 0x000fea0003c3ffff */
.L_x_14110:
        /* <DEDUP_REMOVED lines=15> */
.L_x_14415:


//--------------------- .text._ZN10layer_norm22ln_bwd_finalize_kernelINS_22Kernel_traits_finalizeILj5120EfffffjLb1ELj1024ELj4ENS_18Kernel_traits_baseILj5120EfffffjLj1024EEEEELb1ELb1EEEvNS_9BwdParamsE --------------------------
	.section	.text._ZN10layer_norm22ln_bwd_finalize_kernelINS_22Kernel_traits_finalizeILj5120EfffffjLb1ELj1024ELj4ENS_18Kernel_traits_baseILj5120EfffffjLj1024EEEEELb1ELb1EEEvNS_9BwdParamsE,"ax",@progbits
	.sectioninfo	@"SHI_REGISTERS=32"
	.align	128
        .global         _ZN10layer_norm22ln_bwd_finalize_kernelINS_22Kernel_traits_finalizeILj5120EfffffjLb1ELj1024ELj4ENS_18Kernel_traits_baseILj5120EfffffjLj1024EEEEELb1ELb1EEEvNS_9BwdParamsE
        .type           _ZN10layer_norm22ln_bwd_finalize_kernelINS_22Kernel_traits_finalizeILj5120EfffffjLb1ELj1024ELj4ENS_18Kernel_traits_baseILj5120EfffffjLj1024EEEEELb1ELb1EEEvNS_9BwdParamsE,@function
        .size           _ZN10layer_norm22ln_bwd_finalize_kernelINS_22Kernel_traits_finalizeILj5120EfffffjLb1ELj1024ELj4ENS_18Kernel_traits_baseILj5120EfffffjLj1024EEEEELb1ELb1EEEvNS_9BwdParamsE,(.L_x_14416 - _ZN10layer_norm22ln_bwd_finalize_kernelINS_22Kernel_traits_finalizeILj5120EfffffjLb1ELj1024ELj4ENS_18Kernel_traits_baseILj5120EfffffjLj1024EEEEELb1ELb1EEEvNS_9BwdParamsE)
        .other          _ZN10layer_norm22ln_bwd_finalize_kernelINS_22Kernel_traits_finalizeILj5120EfffffjLb1ELj1024ELj4ENS_18Kernel_traits_baseILj5120EfffffjLj1024EEEEELb1ELb1EEEvNS_9BwdParamsE,@"STO_CUDA_ENTRY STV_DEFAULT"
_ZN10layer_norm22ln_bwd_finalize_kernelINS_22Kernel_traits_finalizeILj5120EfffffjLb1ELj1024ELj4ENS_18Kernel_traits_baseILj5120EfffffjLj1024EEEEELb1ELb1EEEvNS_9BwdParamsE:
.text._ZN10layer_norm22ln_bwd_finalize_kernelINS_22Kernel_traits_finalizeILj5120EfffffjLb1ELj1024ELj4ENS_18Kernel_traits_baseILj5120EfffffjLj1024EEEEELb1ELb1EEEvNS_9BwdParamsE:
        /* <DEDUP_REMOVED lines=19> */
.L_x_14123:
        /* <DEDUP_REMOVED lines=32> */
.L_x_14115:
        /* <DEDUP_REMOVED lines=47> */
.L_x_14114:
[----:B------:R-:W-:Y:S05]  /*0620*/  BSYNC B1 ;  /* 0x0000000000017941 */ /* 0x000fea0003800000 */
.L_x_14113:
        /* <DEDUP_REMOVED lines=29> */
.L_x_14117:
[----:B------:R-:W-:Y:S05]  /*0800*/  BSYNC B1 ;  /* 0x0000000000017941 */ /* 0x000fea0003800000 */
.L_x_14116:
        /* <DEDUP_REMOVED lines=13> */
.L_x_14112:
[----:B------:R-:W-:Y:S05]  /*08e0*/  BSYNC B0 ;  /* 0x0000000000007941 */ /* 0x000fea0003800000 */
.L_x_14111:
        /* <DEDUP_REMOVED lines=12> */
.L_x_14124:
        /* <DEDUP_REMOVED lines=27> */
.L_x_14125:
        /* <DEDUP_REMOVED lines=9> */
.L_x_14118:
        /* <DEDUP_REMOVED lines=16> */
.L_x_14122:
[----:B------:R-:W-:Y:S05]  /*0cf0*/  BSYNC B0 ;  /* 0x0000000000007941 */ /* 0x000fea0003800000 */
.L_x_14121:
[C---:B------:R-:W-:Y:S02]  /*0d00*/  ISETP.GT.U32.AND P1, PT, R4.reuse, -0x1401, PT ;  /* 0xffffebff0400780c */ /* 0x040fe40003f24070 */
[----:B------:R-:W-:-:S02]  /*0d10*/  IADD3 R4, R4, 0x1400, RZ ;  /* 0x0000140004047810 */ /* 0x000fc40007ffe0ff */
[----:B------:R-:W-:-:S09]  /*0d20*/  IADD3 R5, R5, 0xa00, RZ ;  /* 0x00000a0005057810 */ /* 0x000fd20007ffe0ff */
[----:B012---:R-:W-:Y:S05]  /*0d30*/  @P1 BRA `(.L_x_14123) ;  /* 0xfffff3f000001947 */ /* 0x007fea000383ffff */
[----:B------:R-:W-:Y:S05]  /*0d40*/  EXIT ;  /* 0x000000000000794d */ /* 0x000fea0003800000 */
.L_x_14119:
[----:B------:R-:W-:Y:S01]  /*0d50*/  HFMA2.MMA R14, -RZ, RZ, 0, 1.847743988037109375e-06 ;  /* 0x0000001fff0e7435 */ /* 0x000fe200000001ff */
[----:B---3--:R-:W-:Y:S01]  /*0d60*/  IMAD.MOV.U32 R18, RZ, RZ, R10 ;  /* 0x000000ffff127224 */ /* 0x008fe200078e000a */
[----:B------:R-:W-:Y:S01]  /*0d70*/  MOV R17, 0x1 ;  /* 0x0000000100117802 */ /* 0x000fe20000000f00 */
[----:B------:R-:W-:Y:S01]  /*0d80*/  IMAD.MOV.U32 R19, RZ, RZ, -0x1 ;  /* 0xffffffffff137424 */ /* 0x000fe200078e00ff */
[----:B------:R-:W-:Y:S02]  /*0d90*/  MOV R8, 0xdb0 ;  /* 0x00000db000087802 */ /* 0x000fe40000000f00 */
[----:B012---:R-:W-:Y:S05]  /*0da0*/  CALL.REL.NOINC `($__internal_198_$__cuda_sm70_shflsync_bfly_p) ;  /* 0x0000059000007944 */ /* 0x007fea0003c00000 */
[----:B01----:R-:W-:Y:S05]  /*0db0*/  BRA `(.L_x_14124) ;  /* 0xfffffbf000007947 */ /* 0x003fea000383ffff */
.L_x_14120:
[----:B------:R-:W-:Y:S01]  /*0dc0*/  HFMA2.MMA R14, -RZ, RZ, 0, 1.847743988037109375e-06 ;  /* 0x0000001fff0e7435 */ /* 0x000fe200000001ff */
[----:B------:R-:W-:Y:S01]  /*0dd0*/  MOV R17, 0x2 ;  /* 0x0000000200117802 */ /* 0x000fe20000000f00 */
[----:B------:R-:W-:Y:S01]  /*0de0*/  IMAD.MOV.U32 R19, RZ, RZ, -0x1 ;  /* 0xffffffffff137424 */ /* 0x000fe200078e00ff */
[----:B------:R-:W-:-:S03]  /*0df0*/  MOV R8, 0xe10 ;  /* 0x00000e1000087802 */ /* 0x000fc60000000f00 */
[----:B0123--:R-:W-:Y:S05]  /*0e00*/  CALL.REL.NOINC `($__internal_198_$__cuda_sm70_shflsync_bfly_p) ;  /* 0x0000053000007944 */ /* 0x00ffea0003c00000 */
[----:B01----:R-:W-:Y:S01]  /*0e10*/  FADD.FTZ R18, R18, R14 ;  /* 0x0000000e12127221 */ /* 0x003fe20000010000 */
[----:B------:R-:W-:Y:S01]  /*0e20*/  HFMA2.MMA R14, -RZ, RZ, 0, 1.847743988037109375e-06 ;  /* 0x0000001fff0e7435 */ /* 0x000fe200000001ff */
[----:B------:R-:W-:Y:S01]  /*0e30*/  MOV R17, 0x4 ;  /* 0x0000000400117802 */ /* 0x000fe20000000f00 */
[----:B------:R-:W-:Y:S01]  /*0e40*/  IMAD.MOV.U32 R19, RZ, RZ, -0x1 ;  /* 0xffffffffff137424 */ /* 0x000fe200078e00ff */
[----:B------:R-:W-:-:S03]  /*0e50*/  MOV R8, 0xe70 ;  /* 0x00000e7000087802 */ /* 0x000fc60000000f00 */
[----:B------:R-:W-:Y:S05]  /*0e60*/  CALL.REL.NOINC `($__internal_198_$__cuda_sm70_shflsync_bfly_p) ;  /* 0x000004d000007944 */ /* 0x000fea0003c00000 */
[----:B01----:R-:W-:Y:S01]  /*0e70*/  FADD.FTZ R18, R18, R14 ;  /* 0x0000000e12127221 */ /* 0x003fe20000010000 */
[----:B------:R-:W-:Y:S01]  /*0e80*/  HFMA2.MMA R14, -RZ, RZ, 0, 1.847743988037109375e-06 ;  /* 0x0000001fff0e7435 */ /* 0x000fe200000001ff */
[----:B------:R-:W-:-:S02]  /*0e90*/  MOV R17, 0x8 ;  /* 0x0000000800117802 */ /* 0x000fc40000000f00 */
[----:B------:R-:W-:Y:S02]  /*0ea0*/  MOV R19, 0xffffffff ;  /* 0xffffffff00137802 */ /* 0x000fe40000000f00 */
[----:B------:R-:W-:Y:S02]  /*0eb0*/  MOV R8, 0xed0 ;  /* 0x00000ed000087802 */ /* 0x000fe40000000f00 */
[----:B------:R-:W-:Y:S05]  /*0ec0*/  CALL.REL.NOINC `($__internal_198_$__cuda_sm70_shflsync_bfly_p) ;  /* 0x0000047000007944 */ /* 0x000fea0003c00000 */
[----:B-1----:R-:W-:Y:S01]  /*0ed0*/  FADD.FTZ R10, R18, R14 ;  /* 0x0000000e120a7221 */ /* 0x002fe20000010000 */
[----:B------:R-:W-:Y:S01]  /*0ee0*/  HFMA2.MMA R14, -RZ, RZ, 0, 1.847743988037109375e-06 ;  /* 0x0000001fff0e7435 */ /* 0x000fe200000001ff */
[----:B0-----:R-:W-:Y:S01]  /*0ef0*/  IMAD.MOV.U32 R17, RZ, RZ, 0x10 ;  /* 0x00000010ff117424 */ /* 0x001fe200078e00ff */
[----:B------:R-:W-:Y:S02]  /*0f00*/  MOV R19, 0xffffffff ;  /* 0xffffffff00137802 */ /* 0x000fe40000000f00 */
[----:B------:R-:W-:Y:S02]  /*0f10*/  MOV R18, R10 ;  /* 0x0000000a00127202 */ /* 0x000fe40000000f00 */
[----:B------:R-:W-:Y:S02]  /*0f20*/  MOV R8, 0xf40 ;  /* 0x00000f4000087802 */ /* 0x000fe40000000f00 */
[----:B------:R-:W-:Y:S05]  /*0f30*/  CALL.REL.NOINC `($__internal_198_$__cuda_sm70_shflsync_bfly_p) ;  /* 0x0000040000007944 */ /* 0x000fea0003c00000 */
[----:B0-----:R-:W-:Y:S01]  /*0f40*/  HFMA2.MMA R17, -RZ, RZ, 0, 5.9604644775390625e-08 ;  /* 0x00000001ff117435 */ /* 0x001fe200000001ff */
[----:B-1----:R-:W-:Y:S01]  /*0f50*/  IMAD.MOV.U32 R13, RZ, RZ, R14 ;  /* 0x000000ffff0d7224 */ /* 0x002fe200078e000e */
[----:B------:R-:W-:Y:S01]  /*0f60*/  MOV R18, R15 ;  /* 0x0000000f00127202 */ /* 0x000fe20000000f00 */
[----:B------:R-:W-:Y:S01]  /*0f70*/  IMAD.MOV.U32 R19, RZ, RZ, -0x1 ;  /* 0xffffffffff137424 */ /* 0x000fe200078e00ff */
[----:B------:R-:W-:-:S02]  /*0f80*/  MOV R14, 0x1f ;  /* 0x0000001f000e7802 */ /* 0x000fc40000000f00 */
[----:B------:R-:W-:Y:S02]  /*0f90*/  MOV R8, 0xfb0 ;  /* 0x00000fb000087802 */ /* 0x000fe40000000f00 */
[----:B------:R-:W-:Y:S05]  /*0fa0*/  CALL.REL.NOINC `($__internal_198_$__cuda_sm70_shflsync_bfly_p) ;  /* 0x0000039000007944 */ /* 0x000fea0003c00000 */
[----:B0-----:R-:W-:Y:S01]  /*0fb0*/  HFMA2.MMA R17, -RZ, RZ, 0, 1.1920928955078125e-07 ;  /* 0x00000002ff117435 */ /* 0x001fe200000001ff */
[----:B-1----:R-:W-:Y:S01]  /*0fc0*/  FADD.FTZ R18, R15, R14 ;  /* 0x0000000e0f127221 */ /* 0x002fe20000010000 */
[----:B------:R-:W-:Y:S02]  /*0fd0*/  MOV R14, 0x1f ;  /* 0x0000001f000e7802 */ /* 0x000fe40000000f00 */
[----:B------:R-:W-:Y:S02]  /*0fe0*/  MOV R19, 0xffffffff ;  /* 0xffffffff00137802 */ /* 0x000fe40000000f00 */
[----:B------:R-:W-:Y:S02]  /*0ff0*/  MOV R8, 0x1010 ;  /* 0x0000101000087802 */ /* 0x000fe40000000f00 */
[----:B------:R-:W-:Y:S05]  /*1000*/  CALL.REL.NOINC `($__internal_198_$__cuda_sm70_shflsync_bfly_p) ;  /* 0x0000033000007944 */ /* 0x000fea0003c00000 */
[----:B01----:R-:W-:Y:S01]  /*1010*/  FADD.FTZ R18, R18, R14 ;  /* 0x0000000e12127221 */ /* 0x003fe20000010000 */
[----:B------:R-:W-:Y:S01]  /*1020*/  HFMA2.MMA R14, -RZ, RZ, 0, 1.847743988037109375e-06 ;  /* 0x0000001fff0e7435 */ /* 0x000fe200000001ff */
[----:B------:R-:W-:Y:S01]  /*1030*/  IMAD.MOV.U32 R17, RZ, RZ, 0x4 ;  /* 0x00000004ff117424 */ /* 0x000fe200078e00ff */
[----:B------:R-:W-:Y:S02]  /*1040*/  MOV R19, 0xffffffff ;  /* 0xffffffff00137802 */ /* 0x000fe40000000f00 */
[----:B------:R-:W-:-:S02]  /*1050*/  MOV R8, 0x1070 ;  /* 0x0000107000087802 */ /* 0x000fc40000000f00 */
[----:B------:R-:W-:Y:S05]  /*1060*/  CALL.REL.NOINC `($__internal_198_$__cuda_sm70_shflsync_bfly_p) ;  /* 0x000002d000007944 */ /* 0x000fea0003c00000 */
[----:B0-----:R-:W-:Y:S01]  /*1070*/  HFMA2.MMA R17, -RZ, RZ, 0, 4.76837158203125e-07 ;  /* 0x00000008ff117435 */ /* 0x001fe200000001ff */
[----:B-1----:R-:W-:Y:S01]  /*1080*/  FADD.FTZ R18, R18, R14 ;  /* 0x0000000e12127221 */ /* 0x002fe20000010000 */
[----:B------:R-:W-:Y:S01]  /*1090*/  MOV R19, 0xffffffff ;  /* 0xffffffff00137802 */ /* 0x000fe20000000f00 */
[----:B------:R-:W-:Y:S01]  /*10a0*/  IMAD.MOV.U32 R14, RZ, RZ, 0x1f ;  /* 0x0000001fff0e7424 */ /* 0x000fe200078e00ff */
[----:B------:R-:W-:-:S02]  /*10b0*/  MOV R8, 0x10d0 ;  /* 0x000010d000087802 */ /* 0x000fc40000000f00 */
[----:B------:R-:W-:Y:S05]  /*10c0*/  CALL.REL.NOINC `($__internal_198_$__cuda_sm70_shflsync_bfly_p) ;  /* 0x0000027000007944 */ /* 0x000fea0003c00000 */
[----:B-1----:R-:W-:Y:S01]  /*10d0*/  FADD.FTZ R12, R18, R14 ;  /* 0x0000000e120c7221 */ /* 0x002fe20000010000 */
[----:B0-----:R-:W-:Y:S01]  /*10e0*/  HFMA2.MMA R17, -RZ, RZ, 0, 9.5367431640625e-07 ;  /* 0x00000010ff117435 */ /* 0x001fe200000001ff */
[----:B------:R-:W-:Y:S01]  /*10f0*/  MOV R14, 0x1f ;  /* 0x0000001f000e7802 */ /* 0x000fe20000000f00 */
[----:B------:R-:W-:Y:S01]  /*1100*/  IMAD.MOV.U32 R19, RZ, RZ, -0x1 ;  /* 0xffffffffff137424 */ /* 0x000fe200078e00ff */
[----:B------:R-:W-:-:S02]  /*1110*/  MOV R8, 0x1140 ;  /* 0x0000114000087802 */ /* 0x000fc40000000f00 */
[----:B------:R-:W-:Y:S02]  /*1120*/  MOV R18, R12 ;  /* 0x0000000c00127202 */ /* 0x000fe40000000f00 */
[----:B------:R-:W-:Y:S05]  /*1130*/  CALL.REL.NOINC `($__internal_198_$__cuda_sm70_shflsync_bfly_p) ;  /* 0x0000020000007944 */ /* 0x000fea0003c00000 */
[----:B-1----:R-:W-:Y:S01]  /*1140*/  MOV R15, R14 ;  /* 0x0000000e000f7202 */ /* 0x002fe20000000f00 */
[----:B------:R-:W-:Y:S01]  /*1150*/  HFMA2.MMA R14, -RZ, RZ, 0, 1.847743988037109375e-06 ;  /* 0x0000001fff0e7435 */ /* 0x000fe200000001ff */
[----:B0-----:R-:W-:Y:S01]  /*1160*/  MOV R18, R11 ;  /* 0x0000000b00127202 */ /* 0x001fe20000000f00 */
[----:B------:R-:W-:Y:S01]  /*1170*/  IMAD.MOV.U32 R17, RZ, RZ, 0x1 ;  /* 0x00000001ff117424 */ /* 0x000fe200078e00ff */
[----:B------:R-:W-:Y:S02]  /*1180*/  MOV R19, 0xffffffff ;  /* 0xffffffff00137802 */ /* 0x000fe40000000f00 */
[----:B------:R-:W-:Y:S02]  /*1190*/  MOV R8, 0x11b0 ;  /* 0x000011b000087802 */ /* 0x000fe40000000f00 */
[----:B------:R-:W-:Y:S05]  /*11a0*/  CALL.REL.NOINC `($__internal_198_$__cuda_sm70_shflsync_bfly_p) ;  /* 0x0000019000007944 */ /* 0x000fea0003c00000 */
[----:B0-----:R-:W-:Y:S01]  /*11b0*/  HFMA2.MMA R17, -RZ, RZ, 0, 1.1920928955078125e-07 ;  /* 0x00000002ff117435 */ /* 0x001fe200000001ff */
[----:B-1----:R-:W-:Y:S01]  /*11c0*/  FADD.FTZ R18, R11, R14 ;  /* 0x0000000e0b127221 */ /* 0x002fe20000010000 */
[----:B------:R-:W-:Y:S01]  /*11d0*/  MOV R19, 0xffffffff ;  /* 0xffffffff00137802 */ /* 0x000fe20000000f00 */
[----:B------:R-:W-:Y:S01]  /*11e0*/  IMAD.MOV.U32 R14, RZ, RZ, 0x1f ;  /* 0x0000001fff0e7424 */ /* 0x000fe200078e00ff */
[----:B------:R-:W-:-:S02]  /*11f0*/  MOV R8, 0x1210 ;  /* 0x0000121000087802 */ /* 0x000fc40000000f00 */
[----:B------:R-:W-:Y:S05]  /*1200*/  CALL.REL.NOINC `($__internal_198_$__cuda_sm70_shflsync_bfly_p) ;  /* 0x0000013000007944 */ /* 0x000fea0003c00000 */
[----:B0-----:R-:W-:Y:S01]  /*1210*/  HFMA2.MMA R17, -RZ, RZ, 0, 2.384185791015625e-07 ;  /* 0x00000004ff117435 */ /* 0x001fe200000001ff */
[----:B-1----:R-:W-:Y:S01]  /*1220*/  FADD.FTZ R18, R18, R14 ;  /* 0x0000000e12127221 */ /* 0x002fe20000010000 */
[----:B------:R-:W-:Y:S01]  /*1230*/  MOV R14, 0x1f ;  /* 0x0000001f000e7802 */ /* 0x000fe20000000f00 */
[----:B------:R-:W-:Y:S01]  /*1240*/  IMAD.MOV.U32 R19, RZ, RZ, -0x1 ;  /* 0xffffffffff137424 */ /* 0x000fe200078e00ff */
[----:B------:R-:W-:-:S02]  /*1250*/  MOV R8, 0x1270 ;  /* 0x0000127000087802 */ /* 0x000fc40000000f00 */
[----:B------:R-:W-:Y:S05]  /*1260*/  CALL.REL.NOINC `($__internal_198_$__cuda_sm70_shflsync_bfly_p) ;  /* 0x000000d000007944 */ /* 0x000fea0003c00000 */
[----:B0-----:R-:W-:Y:S01]  /*1270*/  HFMA2.MMA R17, -RZ, RZ, 0, 4.76837158203125e-07 ;  /* 0x00000008ff117435 */ /* 0x001fe200000001ff */
[----:B-1----:R-:W-:Y:S01]  /*1280*/  FADD.FTZ R18, R18, R14 ;  /* 0x0000000e12127221 */ /* 0x002fe20000010000 */
[----:B------:R-:W-:-:S02]  /*1290*/  MOV R14, 0x1f ;  /* 0x0000001f000e7802 */ /* 0x000fc40000000f00 */
[----:B------:R-:W-:Y:S02]  /*12a0*/  MOV R19, 0xffffffff ;  /* 0xffffffff00137802 */ /* 0x000fe40000000f00 */
[----:B------:R-:W-:Y:S02]  /*12b0*/  MOV R8, 0x12d0 ;  /* 0x000012d000087802 */ /* 0x000fe40000000f00 */
[----:B------:R-:W-:Y:S05]  /*12c0*/  CALL.REL.NOINC `($__internal_198_$__cuda_sm70_shflsync_bfly_p) ;  /* 0x0000007000007944 */ /* 0x000fea0003c00000 */
[----:B01----:R-:W-:Y:S01]  /*12d0*/  FADD.FTZ R18, R18, R14 ;  /* 0x0000000e12127221 */ /* 0x003fe20000010000 */
[----:B------:R-:W-:Y:S01]  /*12e0*/  HFMA2.MMA R14, -RZ, RZ, 0, 1.847743988037109375e-06 ;  /* 0x0000001fff0e7435 */ /* 0x000fe200000001ff */
[----:B------:R-:W-:Y:S01]  /*12f0*/  IMAD.MOV.U32 R17, RZ, RZ, 0x10 ;  /* 0x00000010ff117424 */ /* 0x000fe200078e00ff */
[----:B------:R-:W-:Y:S02]  /*1300*/  MOV R19, 0xffffffff ;  /* 0xffffffff00137802 */ /* 0x000fe40000000f00 */
[----:B------:R-:W-:Y:S02]  /*1310*/  MOV R8, 0x1330 ;  /* 0x0000133000087802 */ /* 0x000fe40000000f00 */
[----:B------:R-:W-:Y:S05]  /*1320*/  CALL.REL.NOINC `($__internal_198_$__cuda_sm70_shflsync_bfly_p) ;  /* 0x0000001000007944 */ /* 0x000fea0003c00000 */
[----:B01----:R-:W-:Y:S05]  /*1330*/  BRA `(.L_x_14125) ;  /* 0xfffff82000007947 */ /* 0x003fea000383ffff */
        .weak           $__internal_198_$__cuda_sm70_shflsync_bfly_p
        .type           $__internal_198_$__cuda_sm70_shflsync_bfly_p,@function
        .size           $__internal_198_$__cuda_sm70_shflsync_bfly_p,(.L_x_14416 - $__internal_198_$__cuda_sm70_shflsync_bfly_p)
$__internal_198_$__cuda_sm70_shflsync_bfly_p:
[----:B------:R-:W-:Y:S01]  /*1340*/  HFMA2.MMA R9, -RZ, RZ, 0, 0 ;  /* 0x00000000ff097435 */ /* 0x000fe200000001ff */
[----:B------:R-:W-:Y:S04]  /*1350*/  WARPSYNC R19 ;  /* 0x0000001300007348 */ /* 0x000fe80003800000 */
[----:B------:R0:W1:Y:S01]  /*1360*/  SHFL.BFLY PT, R14, R18, R17, R14 ;  /* 0x0c000011120e7389 */ /* 0x00006200000e000e */
[----:B------:R-:W-:Y:S05]  /*1370*/  RET.REL.NODEC R8 `(_ZN10layer_norm22ln_bwd_finalize_kernelINS_22Kernel_traits_finalizeILj5120EfffffjLb1ELj1024ELj4ENS_18Kernel_traits_baseILj5120EfffffjLj1024EEEEELb1ELb1EEEvNS_9BwdParamsE) ;  /* 0xffffec8008007950 */ /* 0x000fea0003c3ffff */
.L_x_14126:
        /* <DEDUP_REMOVED lines=16> */
.L_x_14416:


//--------------------- .text._ZN10layer_norm13ln_bwd_kernelINS_13Kernel_traitsIfffffjLj5120ELj1ELj1ELj4ELj16ENS_18Kernel_traits_baseILj5120EfffffjLj128EEEEELb1ELb1ELb1ELb1EEEvNS_9BwdParamsE --------------------------
	.section	.text._ZN10layer_norm13ln_bwd_kernelINS_13Kernel_traitsIfffffjLj5120ELj1ELj1ELj4ELj16ENS_18Kernel_traits_baseILj5120EfffffjLj128EEEEELb1ELb1ELb1ELb1EEEvNS_9BwdParamsE,"ax",@progbits
	.sectioninfo	@"SHI_REGISTERS=255"
	.align	128
        .global         _ZN10layer_norm13ln_bwd_kernelINS_13Kernel_traitsIfffffjLj5120ELj1ELj1ELj4ELj16ENS_18Kernel_traits_baseILj5120EfffffjLj128EEEEELb1ELb1ELb1ELb1EEEvNS_9BwdParamsE
        .type           _ZN10layer_norm13ln_bwd_kernelINS_13Kernel_traitsIfffffjLj5120ELj1ELj1ELj4ELj16ENS_18Kernel_traits_baseILj5120EfffffjLj128EEEEELb1ELb1ELb1ELb1EEEvNS_9BwdParamsE,@function
        .size           _ZN10layer_norm13ln_bwd_kernelINS_13Kernel_traitsIfffffjLj5120ELj1ELj1ELj4ELj16ENS_18Kernel_traits_baseILj5120EfffffjLj128EEEEELb1ELb1ELb1ELb1EEEvNS_9BwdParamsE,(.L_x_14417 - _ZN10layer_norm13ln_bwd_kernelINS_13Kernel_traitsIfffffjLj5120ELj1ELj1ELj4ELj16ENS_18Kernel_traits_baseILj5120EfffffjLj128EEEEELb1ELb1ELb1ELb1EEEvNS_9BwdParamsE)
        .other          _ZN10layer_norm13ln_bwd_kernelINS_13Kernel_traitsIfffffjLj5120ELj1ELj1ELj4ELj16ENS_18Kernel_traits_baseILj5120EfffffjLj128EEEEELb1ELb1ELb1ELb1EEEvNS_9BwdParamsE,@"STO_CUDA_ENTRY STV_DEFAULT"
_ZN10layer_norm13ln_bwd_kernelINS_13Kernel_traitsIfffffjLj5120ELj1ELj1ELj4ELj16ENS_18Kernel_traits_baseILj5120EfffffjLj128EEEEELb1ELb1ELb1ELb1EEEvNS_9BwdParamsE:
.text._ZN10layer_norm13ln_bwd_kernelINS_13Kernel_traitsIfffffjLj5120ELj1ELj1ELj4ELj16ENS_18Kernel_traits_baseILj5120EfffffjLj128EEEEELb1ELb1ELb1ELb1EEEvNS_9BwdParamsE:
        /* <DEDUP_REMOVED lines=70> */
.L_x_14127:
        /* <DEDUP_REMOVED lines=128> */
.L_x_14214:
[----:B------:R-:W2:Y:S01]  /*0c60*/  LDL.LU R186, [R1+0x10] ;  /* 0x0000100001ba7983 */ /* 0x000ea20000300800 */
[----:B------:R-:W-:-:S05]  /*0c70*/  MOV R190, 0x4 ;  /* 0x0000000400be7802 */ /* 0x000fca0000000f00 */
[----:B--2---:R-:W-:-:S05]  /*0c80*/  IMAD.WIDE R184, R186, R190, c[0x0][0x1d8] ;  /* 0x00007600bab87625 */ /* 0x004fca00078e02be */
        /* <DEDUP_REMOVED lines=13> */
[----:B------:R-:W-:Y:S01]  /*0d60*/  ISETP.GE.AND P0, PT, R186, c[0x0][0x164], PT ;  /* 0x00005900ba007a0c */ /* 0x000fe20003f06270 */
[----:B------:R0:W-:Y:S01]  /*0d70*/  STL [R1+0x10], R186 ;  /* 0x000010ba01007387 */ /* 0x0001e20000100800 */
[----:B-1----:R-:W-:Y:S02]  /*0d80*/  LOP3.LUT R205, R187, 0x7f, RZ, 0xc0, !PT ;  /* 0x0000007fbbcd7812 */ /* 0x002fe400078ec0ff */
[----:B0-----:R-:W-:Y:S02]  /*0d90*/  P2R R186, PR, RZ, 0x1 ;  /* 0x00000001ffba7803 */ /* 0x001fe40000000000 */
[----:B------:R-:W-:-:S03]  /*0da0*/  LEA.HI.SX32 R2, R2, R205, 0x1e ;  /* 0x000000cd02027211 */ /* 0x000fc600078ff2ff */
[----:B------:R0:W-:Y:S01]  /*0db0*/  STL [R1+0xb0], R186 ;  /* 0x0000b0ba01007387 */ /* 0x0001e20000100800 */
[C---:B------:R-:W-:Y:S01]  /*0dc0*/  IADD3 R189, R2.reuse, 0x80, RZ ;  /* 0x0000008002bd7810 */ /* 0x040fe20007ffe0ff */
[C---:B------:R-:W-:Y:S01]  /*0dd0*/  IMAD.WIDE.U32 R240, R2.reuse, R191, c[0x0][0x218] ;  /* 0x0000860002f07625 */ /* 0x040fe200078e00bf */
[----:B------:R-:W-:-:S03]  /*0de0*/  IADD3 R187, R2, 0x100, RZ ;  /* 0x0000010002bb7810 */ /* 0x000fc60007ffe0ff */
[----:B------:R-:W-:Y:S01]  /*0df0*/  IMAD.WIDE.U32 R238, R189, R191, c[0x0][0x218] ;  /* 0x00008600bdee7625 */ /* 0x000fe200078e00bf */
[----:B0-----:R-:W-:-:S03]  /*0e00*/  IADD3 R186, R2, 0x180, RZ ;  /* 0x0000018002ba7810 */ /* 0x001fc60007ffe0ff */
        /* <DEDUP_REMOVED lines=35> */
[----:B------:R3:W5:Y:S01]  /*1040*/  @P0 LDG.E.128 R160, [R184.64] ;  /* 0x00000004b8a00981 */ /* 0x000762000c1e1d00 */
[C---:B------:R-:W-:Y:S01]  /*1050*/  IADD3 R186, R188.reuse, 0x80, RZ ;  /* 0x00000080bcba7810 */ /* 0x040fe20007ffe0ff */
[----:B---3--:R-:W-:-:S05]  /*1060*/  IMAD.WIDE.U32 R184, R188, R190, c[0x0][0x190] ;  /* 0x00006400bcb87625 */ /* 0x008fca00078e00be */
[----:B-1----:R1:W3:Y:S01]  /*1070*/  LDG.E R236, [R184.64] ;  /* 0x00000004b8ec7981 */ /* 0x0022e2000c1e1900 */
[----:B------:R-:W-:-:S05]  /*1080*/  IMAD.WIDE.U32 R186, R186, R190, c[0x0][0x190] ;  /* 0x00006400baba7625 */ /* 0x000fca00078e00be */
[----:B------:R4:W2:Y:S01]  /*1090*/  LDG.E R235, [R186.64] ;  /* 0x00000004baeb7981 */ /* 0x0008a2000c1e1900 */
[----:B-1----:R-:W-:-:S05]  /*10a0*/  IADD3 R184, R188, 0x100, RZ ;  /* 0x00000100bcb87810 */ /* 0x002fca0007ffe0ff */
[----:B------:R-:W-:Y:S01]  /*10b0*/  IMAD.WIDE.U32 R184, R184, R190, c[0x0][0x190] ;  /* 0x00006400b8b87625 */ /* 0x000fe200078e00be */
[----:B----4-:R-:W-:-:S04]  /*10c0*/  IADD3 R186, R188, 0x180, RZ ;  /* 0x00000180bcba7810 */ /* 0x010fc80007ffe0ff */
[----:B0-----:R0:W4:Y:S01]  /*10d0*/  LDG.E R234, [R184.64] ;  /* 0x00000004b8ea7981 */ /* 0x001122000c1e1900 */
[----:B------:R-:W-:-:S05]  /*10e0*/  IMAD.WIDE.U32 R186, R186, R190, c[0x0][0x190] ;  /* 0x00006400baba7625 */ /* 0x000fca00078e00be */
[----:B------:R1:W2:Y:S01]  /*10f0*/  LDG.E R233, [R186.64] ;  /* 0x00000004bae97981 */ /* 0x0002a2000c1e1900 */
[----:B0-----:R-:W-:-:S05]  /*1100*/  IADD3 R184, R188, 0x200, RZ ;  /* 0x00000200bcb87810 */ /* 0x001fca0007ffe0ff */
[----:B------:R-:W-:Y:S01]  /*1110*/  IMAD.WIDE.U32 R184, R184, R190, c[0x0][0x190] ;  /* 0x00006400b8b87625 */ /* 0x000fe200078e00be */
[----:B-1----:R-:W-:-:S04]  /*1120*/  IADD3 R186, R188, 0x280, RZ ;  /* 0x00000280bcba7810 */ /* 0x002fc80007ffe0ff */
[----:B------:R0:W2:Y:S01]  /*1130*/  LDG.E R232, [R184.64] ;  /* 0x00000004b8e87981 */ /* 0x0000a2000c1e1900 */
        /* <DEDUP_REMOVED lines=9> */
[----:B------:R-:W-:-:S05]  /*11d0*/  IMAD.WIDE.U32 R184, R184, R190, c[0x0][0x190] ;  /* 0x00006400b8b87625 */ /* 0x000fca00078e00be */
[----:B------:R0:W2:Y:S01]  /*11e0*/  LDG.E R189, [R184.64] ;  /* 0x00000004b8bd7981 */ /* 0x0000a2000c1e1900 */
[----:B-1----:R-:W-:Y:S01]  /*11f0*/  CS2R R186, SRZ ;  /* 0x0000000000ba7805 */ /* 0x002fe2000001ff00 */
[----:B0-----:R-:W-:-:S05]  /*1200*/  IADD3 R184, R188, 0x480, RZ ;  /* 0x00000480bcb87810 */ /* 0x001fca0007ffe0ff */
[----:B------:R-:W-:Y:S01]  /*1210*/  IMAD.WIDE.U32 R184, R184, R190, c[0x0][0x190] ;  /* 0x00006400b8b87625 */ /* 0x000fe200078e00be */
[----:B--2---:R0:W-:Y:S04]  /*1220*/  STL [R1+0x1c], R189 ;  /* 0x00001cbd01007387 */ /* 0x0041e80000100800 */
[----:B------:R0:W-:Y:S04]  /*1230*/  STL [R1+0x20], R191 ;  /* 0x000020bf01007387 */ /* 0x0001e80000100800 */
[----:B---3--:R0:W-:Y:S04]  /*1240*/  STL [R1+0x18], R236 ;  /* 0x000018ec01007387 */ /* 0x0081e80000100800 */
[----:B------:R0:W-:Y:S04]  /*1250*/  STL [R1+0x24], R205 ;  /* 0x000024cd01007387 */ /* 0x0001e80000100800 */
[----:B------:R0:W-:Y:S04]  /*1260*/  STL [R1+0x28], R206 ;  /* 0x000028ce01007387 */ /* 0x0001e80000100800 */
[----:B------:R0:W-:Y:S04]  /*1270*/  STL [R1+0x2c], R232 ;  /* 0x00002ce801007387 */ /* 0x0001e80000100800 */
[----:B------:R0:W-:Y:S04]  /*1280*/  STL [R1+0x30], R233 ;  /* 0x000030e901007387 */ /* 0x0001e80000100800 */
[----:B----4-:R0:W-:Y:S04]  /*1290*/  STL [R1+0x34], R234 ;  /* 0x000034ea01007387 */ /* 0x0101e80000100800 */
[----:B------:R0:W-:Y:S01]  /*12a0*/  STL [R1+0x38], R235 ;  /* 0x000038eb01007387 */ /* 0x0001e20000100800 */
[----:B------:R-:W-:Y:S05]  /*12b0*/  BRA `(.L_x_14131) ;  /* 0x0000210000007947 */ /* 0x000fea0003800000 */
.L_x_14130:
[----:B------:R-:W1:Y:S01]  /*12c0*/  S2R R232, SR_TID.X ;  /* 0x0000000000e87919 */ /* 0x000e620000002100 */
[----:B------:R-:W-:Y:S01]  /*12d0*/  IADD3 R3, R188, -0x1, RZ ;  /* 0xffffffffbc037810 */ /* 0x000fe20007ffe0ff */
[----:B------:R-:W-:-:S02]  /*12e0*/  HFMA2.MMA R252, -RZ, RZ, 0, 9.5367431640625e-07 ;  /* 0x00000010fffc7435 */ /* 0x000fc400000001ff */
[----:B------:R-:W-:Y:S02]  /*12f0*/  STL [R1+0x240], R102 ;  /* 0x0002406601007387 */ /* 0x000fe40000100800 */
[----:B------:R-:W-:Y:S02]  /*1300*/  IMAD R3, R3, c[0x0][0x168], RZ ;  /* 0x00005a0003037a24 */ /* 0x000fe400078e02ff */
[----:B------:R1:W-:Y:S03]  /*1310*/  STL [R1+0x23c], R101 ;  /* 0x00023c6501007387 */ /* 0x0003e60000100800 */
[----:B------:R-:W-:Y:S02]  /*1320*/  SHF.R.S32.HI R206, RZ, 0x1f, R3 ;  /* 0x0000001fffce7819 */ /* 0x000fe40000011403 */
[----:B------:R-:W-:Y:S02]  /*1330*/  ISETP.GE.AND P1, PT, R234, 0x1, PT ;  /* 0x00000001ea00780c */ /* 0x000fe40003f26270 */
[----:B------:R-:W-:Y:S01]  /*1340*/  ISETP.NE.U32.AND P0, PT, RZ, c[0x0][0x218], PT ;  /* 0x00008600ff007a0c */ /* 0x000fe20003f05070 */
[----:B------:R-:W-:Y:S01]  /*1350*/  IMAD.WIDE.U32 R178, R2, R252, c[0x0][0x188] ;  /* 0x0000620002b27625 */ /* 0x000fe200078e00fc */
[----:B------:R-:W-:Y:S01]  /*1360*/  LEA.HI R3, R206, R3, RZ, 0x2 ;  /* 0x00000003ce037211 */ /* 0x000fe200078f10ff */
[----:B------:R-:W-:Y:S01]  /*1370*/  STL [R1+0x238], R100 ;  /* 0x0002386401007387 */ /* 0x000fe20000100800 */
[----:B------:R-:W-:-:S02]  /*1380*/  IADD3 R244, R2, 0x200, RZ ;  /* 0x0000020002f47810 */ /* 0x000fc40007ffe0ff */
[----:B------:R-:W-:Y:S01]  /*1390*/  IADD3 R245, R2, 0x280, RZ ;  /* 0x0000028002f57810 */ /* 0x000fe20007ffe0ff */
[----:B------:R2:W3:Y:S01]  /*13a0*/  LDG.E.128 R180, [R178.64] ;  /* 0x00000004b2b47981 */ /* 0x0004e2000c1e1d00 */
[----:B-1----:R-:W-:Y:S02]  /*13b0*/  LOP3.LUT R101, R232, 0x7f, RZ, 0xc0, !PT ;  /* 0x0000007fe8657812 */ /* 0x002fe400078ec0ff */
[----:B------:R-:W-:Y:S01]  /*13c0*/  ISETP.NE.AND.EX P0, PT, RZ, c[0x0][0x21c], PT, P0 ;  /* 0x00008700ff007a0c */ /* 0x000fe20003f05300 */
[----:B------:R-:W-:Y:S01]  /*13d0*/  STL [R1+0x234], R99 ;  /* 0x0002346301007387 */ /* 0x000fe20000100800 */
[----:B------:R-:W-:Y:S02]  /*13e0*/  LEA.HI.SX32 R248, R3, R101, 0x1e ;  /* 0x0000006503f87211 */ /* 0x000fe400078ff2ff */
[----:B------:R-:W-:Y:S01]  /*13f0*/  IADD3 R247, R2, 0x380, RZ ;  /* 0x0000038002f77810 */ /* 0x000fe20007ffe0ff */
[-C--:B------:R-:W-:Y:S01]  /*1400*/  IMAD.WIDE.U32 R190, R244, R252.reuse, c[0x0][0x188] ;  /* 0x00006200f4be7625 */ /* 0x080fe200078e00fc */
[C---:B------:R-:W-:Y:S01]  /*1410*/  IADD3 R3, R248.reuse, 0x80, RZ ;  /* 0x00000080f8037810 */ /* 0x040fe20007ffe0ff */
[----:B------:R-:W-:Y:S04]  /*1420*/  STL [R1+0x230], R98 ;  /* 0x0002306201007387 */ /* 0x000fe80000100800 */
[-C--:B------:R-:W-:Y:S01]  /*1430*/  IMAD.WIDE.U32 R216, R3, R252.reuse, c[0x0][0x208] ;  /* 0x0000820003d87625 */ /* 0x080fe200078e00fc */
[C---:B------:R-:W-:Y:S01]  /*1440*/  IADD3 R3, R248.reuse, 0x100, RZ ;  /* 0x00000100f8037810 */ /* 0x040fe20007ffe0ff */
[----:B------:R1:W5:Y:S04]  /*1450*/  @P0 LDG.E.128 R124, [R240.64] ;  /* 0x00000004f07c0981 */ /* 0x000368000c1e1d00 */
[-C--:B------:R-:W-:Y:S01]  /*1460*/  IMAD.WIDE.U32 R220, R3, R252.reuse, c[0x0][0x208] ;  /* 0x0000820003dc7625 */ /* 0x080fe200078e00fc */
[C---:B------:R-:W-:Y:S01]  /*1470*/  IADD3 R3, R248.reuse, 0x180, RZ ;  /* 0x00000180f8037810 */ /* 0x040fe20007ffe0ff */
[----:B------:R-:W-:Y:S04]  /*1480*/  STL [R1+0x22c], R97 ;  /* 0x00022c6101007387 */ /* 0x000fe80000100800 */
[-C--:B------:R-:W-:Y:S01]  /*1490*/  IMAD.WIDE.U32 R224, R3, R252.reuse, c[0x0][0x208] ;  /* 0x0000820003e07625 */ /* 0x080fe200078e00fc */
[C---:B------:R-:W-:Y:S01]  /*14a0*/  IADD3 R3, R248.reuse, 0x200, RZ ;  /* 0x00000200f8037810 */ /* 0x040fe20007ffe0ff */
[----:B------:R4:W-:Y:S04]  /*14b0*/  STL [R1+0x228], R96 ;  /* 0x0002286001007387 */ /* 0x0009e80000100800 */
[-C--:B------:R-:W-:Y:S01]  /*14c0*/  IMAD.WIDE.U32 R228, R3, R252.reuse, c[0x0][0x208] ;  /* 0x0000820003e47625 */ /* 0x080fe200078e00fc */
[----:B------:R-:W-:Y:S01]  /*14d0*/  IADD3 R3, R248, 0x280, RZ ;  /* 0x00000280f8037810 */ /* 0x000fe20007ffe0ff */
[----:B------:R-:W-:Y:S04]  /*14e0*/  STL [R1+0x224], R95 ;  /* 0x0002245f01007387 */ /* 0x000fe80000100800 */
[-C--:B------:R-:W-:Y:S01]  /*14f0*/  IMAD.WIDE.U32 R232, R3, R252.reuse, c[0x0][0x208] ;  /* 0x0000820003e87625 */ /* 0x080fe200078e00fc */
[----:B------:R-:W-:Y:S01]  /*1500*/  @P1 IADD3 R3, R234, -0x1, RZ ;  /* 0xffffffffea031810 */ /* 0x000fe20007ffe0ff */
[----:B------:R-:W-:Y:S02]  /*1510*/  STL [R1+0x220], R94 ;  /* 0x0002205e01007387 */ /* 0x000fe40000100800 */
[----:B-1----:R-:W-:Y:S01]  /*1520*/  @P0 IMAD.WIDE.U32 R240, R244, R252, c[0x0][0x218] ;  /* 0x00008600f4f00625 */ /* 0x002fe200078e00fc */
[----:B------:R-:W-:Y:S01]  /*1530*/  IADD3 R249, R2, 0x400, RZ ;  /* 0x0000040002f97810 */ /* 0x000fe20007ffe0ff */
[----:B------:R-:W-:Y:S02]  /*1540*/  STL [R1+0x21c], R93 ;  /* 0x00021c5d01007387 */ /* 0x000fe40000100800 */
[----:B------:R-:W-:-:S02]  /*1550*/  @P1 IMAD R3, R3, c[0x0][0x168], RZ ;  /* 0x00005a0003031a24 */ /* 0x000fc400078e02ff */
[----:B------:R1:W5:Y:S03]  /*1560*/  @P0 LDG.E.128 R140, [R240.64] ;  /* 0x00000004f08c0981 */ /* 0x000366000c1e1d00 */
[----:B------:R-:W-:Y:S01]  /*1570*/  @P1 SHF.R.S32.HI R251, RZ, 0x1f, R3 ;  /* 0x0000001ffffb1819 */ /* 0x000fe20000011403 */
[-C--:B------:R-:W-:Y:S01]  /*1580*/  IMAD.WIDE.U32 R192, R245, R252.reuse, c[0x0][0x188] ;  /* 0x00006200f5c07625 */ /* 0x080fe200078e00fc */
[----:B------:R-:W-:Y:S01]  /*1590*/  IADD3 R250, R2, 0x480, RZ ;  /* 0x0000048002fa7810 */ /* 0x000fe20007ffe0ff */
[----:B------:R-:W-:Y:S01]  /*15a0*/  STL [R1+0x218], R92 ;  /* 0x0002185c01007387 */ /* 0x000fe20000100800 */
[----:B------:R-:W-:Y:S01]  /*15b0*/  @P1 LEA.HI R251, R251, R3, RZ, 0x2 ;  /* 0x00000003fbfb1211 */ /* 0x000fe200078f10ff */
[----:B------:R-:W-:Y:S01]  /*15c0*/  HFMA2.MMA R3, -RZ, RZ, 0, 0 ;  /* 0x00000000ff037435 */ /* 0x000fe200000001ff */
[-C--:B-1----:R-:W-:Y:S01]  /*15d0*/  @P0 IMAD.WIDE.U32 R240, R245, R252.reuse, c[0x0][0x218] ;  /* 0x00008600f5f00625 */ /* 0x082fe200078e00fc */
[----:B------:R-:W-:Y:S03]  /*15e0*/  STL [R1+0x214], R91 ;  /* 0x0002145b01007387 */ /* 0x000fe60000100800 */
[----:B------:R-:W-:Y:S01]  /*15f0*/  @P0 IMAD.WIDE.U32 R244, R247, R252, c[0x0][0x218] ;  /* 0x00008600f7f40625 */ /* 0x000fe200078e00fc */
[----:B------:R-:W-:Y:S01]  /*1600*/  @P1 LEA.HI.SX32 R3, R251, R101, 0x1e ;  /* 0x00000065fb031211 */ /* 0x000fe200078ff2ff */
[----:B------:R-:W-:Y:S01]  /*1610*/  STL [R1+0x210], R90 ;  /* 0x0002105a01007387 */ /* 0x000fe20000100800 */
[----:B------:R-:W-:-:S03]  /*1620*/  MOV R101, 0x4 ;  /* 0x0000000400657802 */ /* 0x000fc60000000f00 */
[----:B------:R1:W5:Y:S01]  /*1630*/  @P0 LDG.E.128 R152, [R244.64] ;  /* 0x00000004f4980981 */ /* 0x000362000c1e1d00 */
[----:B------:R-:W-:-:S03]  /*1640*/  IMAD.WIDE.U32 R208, R250, R252, c[0x0][0x188] ;  /* 0x00006200fad07625 */ /* 0x000fc600078e00fc */
[----:B------:R-:W-:Y:S01]  /*1650*/  STL [R1+0x20c], R89 ;  /* 0x00020c5901007387 */ /* 0x000fe20000100800 */
[----:B------:R-:W-:-:S03]  /*1660*/  IMAD.WIDE.U32 R204, R249, R252, c[0x0][0x188] ;  /* 0x00006200f9cc7625 */ /* 0x000fc600078e00fc */
[----:B------:R0:W-:Y:S01]  /*1670*/  STL [R1+0x208], R88 ;  /* 0x0002085801007387 */ /* 0x0001e20000100800 */
[-C--:B-1----:R-:W-:Y:S01]  /*1680*/  @P0 IMAD.WIDE.U32 R244, R249, R252.reuse, c[0x0][0x218] ;  /* 0x00008600f9f40625 */ /* 0x082fe200078e00fc */
[----:B------:R-:W-:Y:S02]  /*1690*/  IADD3 R246, R2, 0x300, RZ ;  /* 0x0000030002f67810 */ /* 0x000fe40007ffe0ff */
[----:B------:R1:W5:Y:S04]  /*16a0*/  @P0 LDG.E.128 R144, [R240.64] ;  /* 0x00000004f0900981 */ /* 0x000368000c1e1d00 */
[----:B------:R0:W5:Y:S04]  /*16b0*/  @P0 LDG.E.128 R156, [R244.64] ;  /* 0x00000004f49c0981 */ /* 0x000168000c1e1d00 */
[----:B------:R1:W5:Y:S04]  /*16c0*/  @P0 LDG.E.128 R132, [R236.64] ;  /* 0x00000004ec840981 */ /* 0x000368000c1e1d00 */
[----:B------:R1:W5:Y:S01]  /*16d0*/  @P0 LDG.E.128 R136, [R242.64] ;  /* 0x00000004f2880981 */ /* 0x000362000c1e1d00 */
[----:B0-----:R-:W-:-:S03]  /*16e0*/  @P0 IMAD.WIDE.U32 R244, R250, R252, c[0x0][0x218] ;  /* 0x00008600faf40625 */ /* 0x001fc600078e00fc */
[----:B------:R3:W-:Y:S01]  /*16f0*/  STL [R1+0x204], R87 ;  /* 0x0002045701007387 */ /* 0x0007e20000100800 */
[CC--:B------:R-:W-:Y:S01]  /*1700*/  IMAD.WIDE.U32 R250, R3.reuse, R101.reuse, c[0x0][0x190] ;  /* 0x0000640003fa7625 */ /* 0x0c0fe200078e0065 */
[----:B------:R-:W-:Y:S02]  /*1710*/  IADD3 R249, R3, 0x80, RZ ;  /* 0x0000008003f97810 */ /* 0x000fe40007ffe0ff */
[----:B------:R0:W5:Y:S04]  /*1720*/  @P0 LDG.E.128 R160, [R244.64] ;  /* 0x00000004f4a00981 */ /* 0x000168000c1e1d00 */
[----:B----4-:R4:W3:Y:S01]  /*1730*/  LDG.E R96, [R250.64] ;  /* 0x00000004fa607981 */ /* 0x0108e2000c1e1900 */
[----:B------:R-:W-:Y:S01]  /*1740*/  IMAD.WIDE.U32 R88, R249, R101, c[0x0][0x190] ;  /* 0x00006400f9587625 */ /* 0x000fe200078e0065 */
[----:B-1----:R-:W-:-:S02]  /*1750*/  IADD3 R236, R248, 0x300, RZ ;  /* 0x00000300f8ec7810 */ /* 0x002fc40007ffe0ff */
[----:B------:R-:W-:Y:S01]  /*1760*/  IADD3 R242, R248, 0x380, RZ ;  /* 0x00000380f8f27810 */ /* 0x000fe20007ffe0ff */
[-C--:B------:R-:W-:Y:S01]  /*1770*/  @P0 IMAD.WIDE.U32 R240, R246, R252.reuse, c[0x0][0x218] ;  /* 0x00008600f6f00625 */ /* 0x080fe200078e00fc */
[----:B------:R1:W3:Y:S01]  /*1780*/  LDG.E R95, [R88.64] ;  /* 0x00000004585f7981 */ /* 0x0002e2000c1e1900 */
[C---:B0-----:R-:W-:Y:S02]  /*1790*/  IADD3 R244, R248.reuse, 0x400, RZ ;  /* 0x00000400f8f47810 */ /* 0x041fe40007ffe0ff */
[----:B----4-:R-:W-:Y:S01]  /*17a0*/  IADD3 R250, R248, 0x480, RZ ;  /* 0x00000480f8fa7810 */ /* 0x010fe20007ffe0ff */
[----:B------:R0:W-:Y:S01]  /*17b0*/  STL [R1+0x200], R86 ;  /* 0x0002005601007387 */ /* 0x0001e20000100800 */
[----:B------:R-:W-:-:S03]  /*17c0*/  IMAD.WIDE.U32 R176, R189, R252, c[0x0][0x188] ;  /* 0x00006200bdb07625 */ /* 0x000fc600078e00fc */
[----:B------:R4:W5:Y:S01]  /*17d0*/  @P0 LDG.E.128 R148, [R240.64] ;  /* 0x00000004f0940981 */ /* 0x000962000c1e1d00 */
[----:B-1----:R-:W-:Y:S01]  /*17e0*/  IADD3 R88, R3, 0x200, RZ ;  /* 0x0000020003587810 */ /* 0x002fe20007ffe0ff */
[-C--:B------:R-:W-:Y:S02]  /*17f0*/  IMAD.WIDE.U32 R196, R246, R252.reuse, c[0x0][0x188] ;  /* 0x00006200f6c47625 */ /* 0x080fe400078e00fc */
[----:B------:R1:W3:Y:S02]  /*1800*/  LDG.E R102, [R184.64] ;  /* 0x00000004b8667981 */ /* 0x0002e4000c1e1900 */
[----:B------:R-:W-:Y:S02]  /*1810*/  IMAD.WIDE.U32 R88, R88, R101, c[0x0][0x190] ;  /* 0x0000640058587625 */ /* 0x000fe400078e0065 */
[----:B------:R0:W5:Y:S02]  /*1820*/  @P0 LDG.E.128 R128, [R238.64] ;  /* 0x00000004ee800981 */ /* 0x000164000c1e1d00 */
[----:B------:R-:W-:-:S02]  /*1830*/  IMAD.WIDE.U32 R200, R247, R252, c[0x0][0x188] ;  /* 0x00006200f7c87625 */ /* 0x000fc400078e00fc */
[----:B------:R0:W3:Y:S02]  /*1840*/  LDG.E R99, [R88.64] ;  /* 0x0000000458637981 */ /* 0x0000e4000c1e1900 */
[-C--:B------:R-:W-:Y:S01]  /*1850*/  IMAD.WIDE.U32 R212, R248, R252.reuse, c[0x0][0x208] ;  /* 0x00008200f8d47625 */ /* 0x080fe200078e00fc */
[C---:B------:R-:W-:Y:S01]  /*1860*/  IADD3 R249, R3.reuse, 0x100, RZ ;  /* 0x0000010003f97810 */ /* 0x040fe20007ffe0ff */
[----:B------:R1:W-:Y:S02]  /*1870*/  STL [R1+0x1fc], R85 ;  /* 0x0001fc5501007387 */ /* 0x0003e40000100800 */
[-C--:B------:R-:W-:Y:S02]  /*1880*/  IMAD.WIDE.U32 R236, R236, R252.reuse, c[0x0][0x208] ;  /* 0x00008200ecec7625 */ /* 0x080fe400078e00fc */
[----:B------:R1:W-:Y:S02]  /*1890*/  STL [R1+0x1f8], R84 ;  /* 0x0001f85401007387 */ /* 0x0003e40000100800 */
[-C--:B----4-:R-:W-:Y:S01]  /*18a0*/  IMAD.WIDE.U32 R240, R242, R252.reuse, c[0x0][0x208] ;  /* 0x00008200f2f07625 */ /* 0x090fe200078e00fc */
[----:B0-----:R-:W-:Y:S01]  /*18b0*/  IADD3 R88, R3, 0x300, RZ ;  /* 0x0000030003587810 */ /* 0x001fe20007ffe0ff */
[----:B--2---:R-:W2:Y:S02]  /*18c0*/  LDG.E.128 R176, [R176.64] ;  /* 0x00000004b0b07981 */ /* 0x004ea4000c1e1d00 */
[----:B------:R-:W-:-:S02]  /*18d0*/  IMAD.WIDE.U32 R244, R244, R252, c[0x0][0x208] ;  /* 0x00008200f4f47625 */ /* 0x000fc400078e00fc */
[----:B------:R-:W4:Y:S02]  /*18e0*/  LDG.E.128 R188, [R190.64] ;  /* 0x00000004bebc7981 */ /* 0x000f24000c1e1d00 */
[----:B------:R-:W-:Y:S02]  /*18f0*/  IMAD.WIDE.U32 R250, R250, R252, c[0x0][0x208] ;  /* 0x00008200fafa7625 */ /* 0x000fe400078e00fc */
[----:B------:R-:W2:Y:S02]  /*1900*/  LDG.E.128 R192, [R192.64] ;  /* 0x00000004c0c07981 */ /* 0x000ea4000c1e1d00 */
[-C--:B------:R-:W-:Y:S02]  /*1910*/  IMAD.WIDE.U32 R88, R88, R101.reuse, c[0x0][0x190] ;  /* 0x0000640058587625 */ /* 0x080fe400078e0065 */
[----:B------:R-:W2:Y:S02]  /*1920*/  LDG.E.128 R196, [R196.64] ;  /* 0x00000004c4c47981 */ /* 0x000ea4000c1e1d00 */
[----:B------:R-:W-:-:S02]  /*1930*/  IMAD.WIDE.U32 R248, R249, R101, c[0x0][0x190] ;  /* 0x00006400f9f87625 */ /* 0x000fc400078e0065 */
[----:B------:R0:W2:Y:S04]  /*1940*/  LDG.E R97, [R88.64] ;  /* 0x0000000458617981 */ /* 0x0000a8000c1e1900 */
[----:B------:R1:W2:Y:S04]  /*1950*/  LDG.E R94, [R248.64] ;  /* 0x00000004f85e7981 */ /* 0x0002a8000c1e1900 */
[----:B------:R-:W4:Y:S01]  /*1960*/  LDG.E.128 R200, [R200.64] ;  /* 0x00000004c8c87981 */ /* 0x000f22000c1e1d00 */
[----:B0-----:R-:W-:-:S03]  /*1970*/  IADD3 R89, R3, 0x400, RZ ;  /* 0x0000040003597810 */ /* 0x001fc60007ffe0ff */
[----:B------:R-:W4:Y:S04]  /*1980*/  LDG.E.128 R212, [R212.64] ;  /* 0x00000004d4d47981 */ /* 0x000f28000c1e1d00 */
[----:B------:R-:W4:Y:S04]  /*1990*/  LDG.E.128 R208, [R208.64] ;  /* 0x00000004d0d07981 */ /* 0x000f28000c1e1d00 */
[----:B------:R-:W4:Y:S04]  /*19a0*/  LDG.E.128 R216, [R216.64] ;  /* 0x00000004d8d87981 */ /* 0x000f28000c1e1d00 */
[----:B------:R-:W4:Y:S04]  /*19b0*/  LDG.E.128 R204, [R204.64] ;  /* 0x00000004cccc7981 */ /* 0x000f28000c1e1d00 */
[----:B------:R-:W4:Y:S04]  /*19c0*/  LDG.E.128 R220, [R220.64] ;  /* 0x00000004dcdc7981 */ /* 0x000f28000c1e1d00 */
[----:B------:R-:W4:Y:S04]  /*19d0*/  LDG.E.128 R224, [R224.64] ;  /* 0x00000004e0e07981 */ /* 0x000f28000c1e1d00 */
[----:B------:R-:W4:Y:S04]  /*19e0*/  LDG.E.128 R228, [R228.64] ;  /* 0x00000004e4e47981 */ /* 0x000f28000c1e1d00 */
[----:B------:R-:W4:Y:S04]  /*19f0*/  LDG.E.128 R232, [R232.64] ;  /* 0x00000004e8e87981 */ /* 0x000f28000c1e1d00 */
[----:B------:R-:W4:Y:S01]  /*1a00*/  LDG.E.128 R236, [R236.64] ;  /* 0x00000004ecec7981 */ /* 0x000f22000c1e1d00 */
[----:B---3--:R-:W-:-:S02]  /*1a10*/  MOV R87, R180 ;  /* 0x000000b400577202 */ /* 0x008fc40000000f00 */
[----:B------:R-:W-:Y:S01]  /*1a20*/  MOV R86, R181 ;  /* 0x000000b500567202 */ /* 0x000fe20000000f00 */
[-C--:B------:R-:W-:Y:S01]  /*1a30*/  IMAD.WIDE.U32 R180, R187, R252.reuse, c[0x0][0x188] ;  /* 0x00006200bbb47625 */ /* 0x080fe200078e00fc */
[----:B------:R0:W-:Y:S03]  /*1a40*/  STL [R1+0x18], R96 ;  /* 0x0000186001007387 */ /* 0x0001e60000100800 */
[----:B------:R-:W-:Y:S01]  /*1a50*/  IMAD.WIDE.U32 R186, R186, R252, c[0x0][0x188] ;  /* 0x00006200baba7625 */ /* 0x000fe200078e00fc */
[C---:B------:R-:W-:Y:S01]  /*1a60*/  IADD3 R252, R3.reuse, 0x180, RZ ;  /* 0x0000018003fc7810 */ /* 0x040fe20007ffe0ff */
[----:B------:R-:W3:Y:S01]  /*1a70*/  LDC.U8 R88, c[0x0][0x1f0] ;  /* 0x00007c00ff587b82 */ /* 0x000ee20000000000 */
[----:B-1----:R-:W-:Y:S01]  /*1a80*/  MOV R85, R182 ;  /* 0x000000b600557202 */ /* 0x002fe20000000f00 */
[----:B------:R-:W4:Y:S02]  /*1a90*/  LDG.E.128 R240, [R240.64] ;  /* 0x00000004f0f07981 */ /* 0x000f24000c1e1d00 */
[----:B------:R-:W-:Y:S01]  /*1aa0*/  IMAD.WIDE.U32 R90, R252, R101, c[0x0][0x190] ;  /* 0x00006400fc5a7625 */ /* 0x000fe200078e0065 */
[----:B------:R-:W-:Y:S01]  /*1ab0*/  IADD3 R252, R3, 0x280, RZ ;  /* 0x0000028003fc7810 */ /* 0x000fe20007ffe0ff */
[----:B------:R-:W4:Y:S04]  /*1ac0*/  LDG.E.128 R184, [R186.64] ;  /* 0x00000004bab87981 */ /* 0x000f28000c1e1d00 */
[----:B------:R1:W4:Y:S01]  /*1ad0*/  LDG.E R100, [R90.64] ;  /* 0x000000045a647981 */ /* 0x000322000c1e1900 */
[----:B------:R-:W-:-:S03]  /*1ae0*/  MOV R84, R183 ;  /* 0x000000b700547202 */ /* 0x000fc60000000f00 */
[----:B------:R-:W-:Y:S04]  /*1af0*/  STL [R1+0x38], R95 ;  /* 0x0000385f01007387 */ /* 0x000fe80000100800 */
[----:B------:R-:W4:Y:S01]  /*1b00*/  LDG.E.128 R180, [R180.64] ;  /* 0x00000004b4b47981 */ /* 0x000f22000c1e1d00 */
[-C--:B-1----:R-:W-:Y:S01]  /*1b10*/  IMAD.WIDE.U32 R90, R252, R101.reuse, c[0x0][0x190] ;  /* 0x00006400fc5a7625 */ /* 0x082fe200078e0065 */
[----:B------:R-:W-:Y:S02]  /*1b20*/  IADD3 R252, R3, 0x380, RZ ;  /* 0x0000038003fc7810 */ /* 0x000fe40007ffe0ff */
[----:B------:R-:W4:Y:S04]  /*1b30*/  LDG.E.128 R244, [R244.64] ;  /* 0x00000004f4f47981 */ /* 0x000f28000c1e1d00 */
[----:B------:R1:W4:Y:S01]  /*1b40*/  LDG.E R98, [R90.64] ;  /* 0x000000045a627981 */ /* 0x000322000c1e1900 */
[----:B------:R-:W-:-:S03]  /*1b50*/  IMAD.WIDE.U32 R92, R252, R101, c[0x0][0x190] ;  /* 0x00006400fc5c7625 */ /* 0x000fc600078e0065 */
[----:B------:R-:W4:Y:S04]  /*1b60*/  LDG.E.128 R248, [R250.64] ;  /* 0x00000004faf87981 */ /* 0x000f28000c1e1d00 */
[----:B0-----:R0:W4:Y:S01]  /*1b70*/  LDG.E R96, [R92.64] ;  /* 0x000000045c607981 */ /* 0x001122000c1e1900 */
[----:B-1----:R-:W-:-:S05]  /*1b80*/  IMAD.WIDE.U32 R90, R89, R101, c[0x0][0x190] ;  /* 0x00006400595a7625 */ /* 0x002fca00078e0065 */
[----:B------:R-:W4:Y:S01]  /*1b90*/  LDG.E R89, [R90.64] ;  /* 0x000000045a597981 */ /* 0x000f22000c1e1900 */
[----:B---3--:R-:W-:-:S04]  /*1ba0*/  ISETP.NE.AND P0, PT, R88, RZ, PT ;  /* 0x000000ff5800720c */ /* 0x008fc80003f05270 */
[----:B------:R-:W-:Y:S01]  /*1bb0*/  FSEL R252, R102, RZ, !P0 ;  /* 0x000000ff66fc7208 */ /* 0x000fe20004000000 */
[----:B--2---:R1:W-:Y:S04]  /*1bc0*/  STL [R1+0x34], R94 ;  /* 0x0000345e01007387 */ /* 0x0043e80000100800 */
[C---:B0-----:R-:W-:Y:S02]  /*1bd0*/  FADD.FTZ R93, -R252.reuse, R176 ;  /* 0x000000b0fc5d7221 */ /* 0x041fe40000010100 */
[C---:B------:R-:W-:Y:S02]  /*1be0*/  FADD.FTZ R92, -R252.reuse, R86 ;  /* 0x00000056fc5c7221 */ /* 0x040fe40000010100 */
[C---:B-1----:R-:W-:Y:S01]  /*1bf0*/  FADD.FTZ R94, -R252.reuse, R179 ;  /* 0x000000b3fc5e7221 */ /* 0x042fe20000010100 */
[----:B----4-:R0:W-:Y:S04]  /*1c00*/  STL [R1+0x30], R100 ;  /* 0x0000306401007387 */ /* 0x0101e80000100800 */
[----:B------:R-:W-:Y:S04]  /*1c10*/  STL [R1+0x2c], R99 ;  /* 0x00002c6301007387 */ /* 0x000fe80000100800 */
[----:B------:R1:W-:Y:S04]  /*1c20*/  STL [R1+0x28], R98 ;  /* 0x0000286201007387 */ /* 0x0003e80000100800 */
[----:B------:R-:W-:Y:S04]  /*1c30*/  STL [R1+0x24], R97 ;  /* 0x0000246101007387 */ /* 0x000fe80000100800 */
[----:B------:R2:W-:Y:S04]  /*1c40*/  STL [R1+0x20], R96 ;  /* 0x0000206001007387 */ /* 0x0005e80000100800 */
[----:B------:R3:W-:Y:S04]  /*1c50*/  STL [R1+0x1c], R89 ;  /* 0x00001c5901007387 */ /* 0x0007e80000100800 */
[----:B------:R-:W4:Y:S04]  /*1c60*/  LDL R102, [R1+0x1e8] ;  /* 0x0001e80001667983 */ /* 0x000f280000100800 */
[----:B0-----:R-:W4:Y:S04]  /*1c70*/  LDL R100, [R1+0x1ec] ;  /* 0x0001ec0001647983 */ /* 0x001f280000100800 */
[----:B-1----:R-:W4:Y:S04]  /*1c80*/  LDL R98, [R1+0x1f0] ;  /* 0x0001f00001627983 */ /* 0x002f280000100800 */
[----:B--2---:R-:W2:Y:S01]  /*1c90*/  LDL R96, [R1+0x1f4] ;  /* 0x0001f40001607983 */ /* 0x004ea20000100800 */
[----:B------:R-:W-:-:S02]  /*1ca0*/  FADD.FTZ R176, -R252, R187 ;  /* 0x000000bbfcb07221 */ /* 0x000fc40000010100 */
[C---:B------:R-:W-:Y:S02]  /*1cb0*/  FADD.FTZ R187, -R252.reuse, R188 ;  /* 0x000000bcfcbb7221 */ /* 0x040fe40000010100 */
[C---:B------:R-:W-:Y:S02]  /*1cc0*/  FADD.FTZ R188, -R252.reuse, R195 ;  /* 0x000000c3fcbc7221 */ /* 0x040fe40000010100 */
[C---:B------:R-:W-:Y:S02]  /*1cd0*/  FADD.FTZ R195, -R252.reuse, R196 ;  /* 0x000000c4fcc37221 */ /* 0x040fe40000010100 */
[----:B------:R-:W-:Y:S01]  /*1ce0*/  FADD.FTZ R196, -R252, R200 ;  /* 0x000000c8fcc47221 */ /* 0x000fe20000010100 */
[----:B------:R-:W-:Y:S01]  /*1cf0*/  MOV R200, R94 ;  /* 0x0000005e00c87202 */ /* 0x000fe20000000f00 */
[----:B-----5:R-:W-:Y:S01]  /*1d00*/  FMUL.FTZ R99, R0, R92 ;  /* 0x0000005c00637220 */ /* 0x020fe20000410000 */
[----:B------:R-:W2:Y:S04]  /*1d10*/  LDL R94, [R1+0x1d8] ;  /* 0x0001d800015e7983 */ /* 0x000ea80000100800 */
[----:B------:R-:W2:Y:S01]  /*1d20*/  LDL R92, [R1+0x1dc] ;  /* 0x0001dc00015c7983 */ /* 0x000ea20000100800 */
[----:B------:R-:W-:-:S02]  /*1d30*/  FADD.FTZ R95, -R252, R87 ;  /* 0x00000057fc5f7221 */ /* 0x000fc40000010100 */
[C---:B------:R-:W-:Y:S02]  /*1d40*/  FADD.FTZ R91, -R252.reuse, R85 ;  /* 0x00000055fc5b7221 */ /* 0x040fe40000010100 */
[----:B------:R-:W-:Y:S02]  /*1d50*/  FADD.FTZ R90, -R252, R84 ;  /* 0x00000054fc5a7221 */ /* 0x000fe40000010100 */
[C---:B------:R-:W-:Y:S02]  /*1d60*/  FMUL.FTZ R101, R0.reuse, R95 ;  /* 0x0000005f00657220 */ /* 0x040fe40000410000 */
[C---:B------:R-:W-:Y:S02]  /*1d70*/  FMUL.FTZ R97, R0.reuse, R91 ;  /* 0x0000005b00617220 */ /* 0x040fe40000410000 */
[----:B------:R-:W-:Y:S01]  /*1d80*/  FMUL.FTZ R95, R0, R90 ;  /* 0x0000005a005f7220 */ /* 0x000fe20000410000 */
[----:B------:R-:W2:Y:S04]  /*1d90*/  LDL R91, [R1+0x1e0] ;  /* 0x0001e000015b7983 */ /* 0x000ea80000100800 */
[----:B------:R-:W2:Y:S04]  /*1da0*/  LDL R90, [R1+0x1e4] ;  /* 0x0001e400015a7983 */ /* 0x000ea80000100800 */
[----:B------:R-:W-:Y:S04]  /*1db0*/  STL [R1+0x48], R101 ;  /* 0x0000486501007387 */ /* 0x000fe80000100800 */
[----:B------:R-:W-:Y:S04]  /*1dc0*/  STL [R1+0x8c], R99 ;  /* 0x00008c6301007387 */ /* 0x000fe80000100800 */
[----:B------:R-:W-:Y:S04]  /*1dd0*/  STL [R1+0x88], R97 ;  /* 0x0000886101007387 */ /* 0x000fe80000100800 */
[----:B------:R-:W-:Y:S01]  /*1de0*/  STL [R1+0x84], R95 ;  /* 0x0000845f01007387 */ /* 0x000fe20000100800 */
[----:B------:R-:W-:-:S02]  /*1df0*/  FFMA.FTZ R7, R215, R95, R7 ;  /* 0x0000005fd7077223 */ /* 0x000fc40000010007 */
[----:B------:R-:W-:Y:S02]  /*1e00*/  FADD.FTZ R47, R47, R215 ;  /* 0x000000d72f2f7221 */ /* 0x000fe40000010000 */
        /* <DEDUP_REMOVED lines=14> */
[C---:B------:R-:W-:Y:S01]  /*1ef0*/  FADD.FTZ R198, -R252.reuse, R201 ;  /* 0x000000c9fcc67221 */ /* 0x040fe20000010100 */
[----:B------:R-:W-:Y:S01]  /*1f00*/  MOV R201, R85 ;  /* 0x0000005500c97202 */ /* 0x000fe20000000f00 */
[----:B------:R-:W-:Y:S02]  /*1f10*/  FADD.FTZ R84, -R252, R211 ;  /* 0x000000d3fc547221 */ /* 0x000fe40000010100 */
[----:B------:R-:W-:Y:S02]  /*1f20*/  FMUL.FTZ R93, R0, R93 ;  /* 0x0000005d005d7220 */ /* 0x000fe40000410000 */
[----:B------:R-:W-:-:S02]  /*1f30*/  FADD.FTZ R86, -R252, R209 ;  /* 0x000000d1fc567221 */ /* 0x000fc40000010100 */
[----:B------:R-:W-:Y:S02]  /*1f40*/  FMUL.FTZ R211, R0, R202 ;  /* 0x000000ca00d37220 */ /* 0x000fe40000410000 */
[----:B------:R-:W-:Y:S02]  /*1f50*/  FADD.FTZ R87, -R252, R208 ;  /* 0x000000d0fc577221 */ /* 0x000fe40000010100 */
[C---:B------:R-:W-:Y:S02]  /*1f60*/  FMUL.FTZ R209, R0.reuse, R201 ;  /* 0x000000c900d17220 */ /* 0x040fe40000410000 */
[----:B------:R-:W-:Y:S02]  /*1f70*/  FMUL.FTZ R208, R0, R200 ;  /* 0x000000c800d07220 */ /* 0x000fe40000410000 */
[C---:B------:R-:W-:Y:S02]  /*1f80*/  FADD.FTZ R179, -R252.reuse, R184 ;  /* 0x000000b8fcb37221 */ /* 0x040fe40000010100 */
[----:B------:R-:W-:-:S02]  /*1f90*/  FADD.FTZ R184, -R252, R191 ;  /* 0x000000bffcb87221 */ /* 0x000fc40000010100 */
[C---:B------:R-:W-:Y:S02]  /*1fa0*/  FADD.FTZ R191, -R252.reuse, R192 ;  /* 0x000000c0fcbf7221 */ /* 0x040fe40000010100 */
[C---:B------:R-:W-:Y:S02]  /*1fb0*/  FADD.FTZ R192, -R252.reuse, R199 ;  /* 0x000000c7fcc07221 */ /* 0x040fe40000010100 */
[C---:B---3--:R-:W-:Y:S02]  /*1fc0*/  FADD.FTZ R89, -R252.reuse, R204 ;  /* 0x000000ccfc597221 */ /* 0x048fe40000010100 */
[----:B------:R-:W-:Y:S02]  /*1fd0*/  FADD.FTZ R199, -R252, R203 ;  /* 0x000000cbfcc77221 */ /* 0x000fe40000010100 */
[----:B----4-:R-:W-:Y:S02]  /*1fe0*/  FMUL.FTZ R102, R102, R212 ;  /* 0x000000d466667220 */ /* 0x010fe40000410000 */
[----:B------:R-:W-:-:S03]  /*1ff0*/  FMUL.FTZ R100, R100, R213 ;  /* 0x000000d564647220 */ /* 0x000fc60000410000 */
[----:B------:R0:W-:Y:S01]  /*2000*/  STL [R1+0x3c], R102 ;  /* 0x00003c6601007387 */ /* 0x0001e20000100800 */
[----:B------:R-:W-:-:S03]  /*2010*/  FMUL.FTZ R98, R98, R214 ;  /* 0x000000d662627220 */ /* 0x000fc60000410000 */
[----:B------:R1:W-:Y:S01]  /*2020*/  STL [R1+0xa8], R100 ;  /* 0x0000a86401007387 */ /* 0x0003e20000100800 */
[----:B--2---:R-:W-:-:S03]  /*2030*/  FMUL.FTZ R96, R96, R215 ;  /* 0x000000d760607220 */ /* 0x004fc60000410000 */
[----:B------:R2:W-:Y:S04]  /*2040*/  STL [R1+0xa4], R98 ;  /* 0x0000a46201007387 */ /* 0x0005e80000100800 */
[----:B------:R3:W-:Y:S04]  /*2050*/  STL [R1+0xa0], R96 ;  /* 0x0000a06001007387 */ /* 0x0007e80000100800 */
[----:B------:R-:W4:Y:S04]  /*2060*/  LDL R215, [R1+0x1c8] ;  /* 0x0001c80001d77983 */ /* 0x000f280000100800 */
[----:B------:R-:W2:Y:S01]  /*2070*/  LDL R213, [R1+0x1cc] ;  /* 0x0001cc0001d57983 */ /* 0x000ea20000100800 */
[----:B------:R-:W-:-:S02]  /*2080*/  FMUL.FTZ R94, R94, R216 ;  /* 0x000000d85e5e7220 */ /* 0x000fc40000410000 */
[----:B------:R-:W-:Y:S01]  /*2090*/  FMUL.FTZ R92, R92, R217 ;  /* 0x000000d95c5c7220 */ /* 0x000fe20000410000 */
[----:B------:R-:W3:Y:S04]  /*20a0*/  LDL R202, [R1+0x1d0] ;  /* 0x0001d00001ca7983 */ /* 0x000ee80000100800 */
[----:B------:R-:W3:Y:S04]  /*20b0*/  LDL R200, [R1+0x1d4] ;  /* 0x0001d40001c87983 */ /* 0x000ee80000100800 */
[----:B------:R-:W-:Y:S04]  /*20c0*/  STL [R1+0x74], R93 ;  /* 0x0000745d01007387 */ /* 0x000fe80000100800 */
[----:B------:R-:W-:Y:S04]  /*20d0*/  STL [R1+0x6c], R211 ;  /* 0x00006cd301007387 */ /* 0x000fe80000100800 */
[----:B------:R-:W-:Y:S04]  /*20e0*/  STL [R1+0x68], R209 ;  /* 0x000068d101007387 */ /* 0x000fe80000100800 */
[----:B------:R-:W-:Y:S04]  /*20f0*/  STL [R1+0x64], R208 ;  /* 0x000064d001007387 */ /* 0x000fe80000100800 */
[----:B------:R0:W-:Y:S04]  /*2100*/  STL [R1+0x9c], R94 ;  /* 0x00009c5e01007387 */ /* 0x0001e80000100800 */
[----:B------:R0:W-:Y:S04]  /*2110*/  STL [R1+0x98], R92 ;  /* 0x0000985c01007387 */ /* 0x0001e80000100800 */
[----:B------:R-:W3:Y:S04]  /*2120*/  LDL R204, [R1+0x1b8] ;  /* 0x0001b80001cc7983 */ /* 0x000ee80000100800 */
[----:B------:R-:W3:Y:S01]  /*2130*/  LDL R203, [R1+0x1bc] ;  /* 0x0001bc0001cb7983 */ /* 0x000ee20000100800 */
[----:B------:R-:W-:-:S02]  /*2140*/  FADD.FTZ R180, -R252, R180 ;  /* 0x000000b4fcb47221 */ /* 0x000fc40000010100 */
[C---:B------:R-:W-:Y:S01]  /*2150*/  FADD.FTZ R85, -R252.reuse, R210 ;  /* 0x000000d2fc557221 */ /* 0x040fe20000010100 */
[----:B------:R-:W3:Y:S01]  /*2160*/  LDL R201, [R1+0x1c0] ;  /* 0x0001c00001c97983 */ /* 0x000ee20000100800 */
[C---:B------:R-:W-:Y:S02]  /*2170*/  FADD.FTZ R181, -R252.reuse, R181 ;  /* 0x000000b5fcb57221 */ /* 0x040fe40000010100 */
[----:B------:R-:W-:Y:S02]  /*2180*/  FMUL.FTZ R210, R91, R218 ;  /* 0x000000da5bd27220 */ /* 0x000fe40000410000 */
[----:B------:R-:W-:Y:S02]  /*2190*/  FADD.FTZ R182, -R252, R182 ;  /* 0x000000b6fcb67221 */ /* 0x000fe40000010100 */
[----:B------:R-:W-:Y:S02]  /*21a0*/  FMUL.FTZ R91, R90, R219 ;  /* 0x000000db5a5b7220 */ /* 0x000fe40000410000 */
[----:B------:R-:W-:-:S02]  /*21b0*/  FADD.FTZ R183, -R252, R183 ;  /* 0x000000b7fcb77221 */ /* 0x000fc40000010100 */
[----:B------:R-:W-:Y:S02]  /*21c0*/  FMUL.FTZ R90, R0, R180 ;  /* 0x000000b4005a7220 */ /* 0x000fe40000410000 */
[----:B------:R-:W-:Y:S02]  /*21d0*/  FFMA.FTZ R6, R214, R97, R6 ;  /* 0x00000061d6067223 */ /* 0x000fe40000010006 */
[----:B------:R-:W-:Y:S02]  /*21e0*/  FADD.FTZ R46, R46, R214 ;  /* 0x000000d62e2e7221 */ /* 0x000fe40000010000 */
[----:B------:R-:W-:Y:S02]  /*21f0*/  FFMA.FTZ R4, R212, R101, R4 ;  /* 0x00000065d4047223 */ /* 0x000fe40000010004 */
[----:B------:R-:W-:Y:S02]  /*2200*/  FADD.FTZ R44, R44, R212 ;  /* 0x000000d42c2c7221 */ /* 0x000fe40000010000 */
[----:B------:R-:W-:-:S02]  /*2210*/  FFMA.FTZ R9, R217, R211, R9 ;  /* 0x000000d3d9097223 */ /* 0x000fc40000010009 */
[----:B------:R-:W-:Y:S02]  /*2220*/  FADD.FTZ R49, R49, R217 ;  /* 0x000000d931317221 */ /* 0x000fe40000010000 */
[----:B------:R-:W-:Y:S01]  /*2230*/  FMUL.FTZ R214, R0, R181 ;  /* 0x000000b500d67220 */ /* 0x000fe20000410000 */
[----:B------:R-:W3:Y:S01]  /*2240*/  LDL R217, [R1+0x1c4] ;  /* 0x0001c40001d97983 */ /* 0x000ee20000100800 */
[----:B------:R-:W-:Y:S02]  /*2250*/  FADD.FTZ R88, -R252, R207 ;  /* 0x000000cffc587221 */ /* 0x000fe40000010100 */
[C---:B------:R-:W-:Y:S01]  /*2260*/  FMUL.FTZ R212, R0.reuse, R182 ;  /* 0x000000b600d47220 */ /* 0x040fe20000410000 */
[----:B------:R-:W-:Y:S01]  /*2270*/  STL [R1+0x94], R210 ;  /* 0x000094d201007387 */ /* 0x000fe20000100800 */
[----:B------:R-:W-:Y:S02]  /*2280*/  FMUL.FTZ R207, R0, R183 ;  /* 0x000000b700cf7220 */ /* 0x000fe40000410000 */
[----:B------:R-:W-:Y:S01]  /*2290*/  FFMA.FTZ R12, R220, R90, R12 ;  /* 0x0000005adc0c7223 */ /* 0x000fe2000001000c */
[----:B------:R0:W-:Y:S01]  /*22a0*/  STL [R1+0x90], R91 ;  /* 0x0000905b01007387 */ /* 0x0001e20000100800 */
[----:B------:R-:W-:-:S02]  /*22b0*/  FADD.FTZ R52, R52, R220 ;  /* 0x000000dc34347221 */ /* 0x000fc40000010000 */
[----:B------:R-:W-:Y:S01]  /*22c0*/  FFMA.FTZ R11, R219, R208, R11 ;  /* 0x000000d0db0b7223 */ /* 0x000fe2000001000b */
[----:B------:R0:W-:Y:S01]  /*22d0*/  STL [R1+0x50], R90 ;  /* 0x0000505a01007387 */ /* 0x0001e20000100800 */
[----:B------:R-:W-:-:S03]  /*22e0*/  FADD.FTZ R51, R51, R219 ;  /* 0x000000db33337221 */ /* 0x000fc60000010000 */
[----:B------:R-:W-:Y:S04]  /*22f0*/  STL [R1+0x4c], R214 ;  /* 0x00004cd601007387 */ /* 0x000fe80000100800 */
[----:B------:R-:W-:Y:S04]  /*2300*/  STL [R1+0x44], R212 ;  /* 0x000044d401007387 */ /* 0x000fe80000100800 */
[----:B------:R-:W-:Y:S01]  /*2310*/  STL [R1+0x40], R207 ;  /* 0x000040cf01007387 */ /* 0x000fe20000100800 */
[----:B------:R-:W-:Y:S02]  /*2320*/  FMUL.FTZ R179, R0, R179 ;  /* 0x000000b300b37220 */ /* 0x000fe40000410000 */
[----:B------:R-:W-:-:S02]  /*2330*/  FFMA.FTZ R8, R216, R93, R8 ;  /* 0x0000005dd8087223 */ /* 0x000fc40000010008 */
[----:B------:R-:W-:Y:S02]  /*2340*/  FADD.FTZ R48, R48, R216 ;  /* 0x000000d830307221 */ /* 0x000fe40000010000 */
[----:B----4-:R-:W-:Y:S02]  /*2350*/  FMUL.FTZ R220, R215, R220 ;  /* 0x000000dcd7dc7220 */ /* 0x010fe40000410000 */
[----:B--2---:R-:W-:-:S03]  /*2360*/  FMUL.FTZ R219, R213, R221 ;  /* 0x000000ddd5db7220 */ /* 0x004fc60000410000 */
[----:B------:R-:W-:Y:S04]  /*2370*/  STL [R1+0x80], R220 ;  /* 0x000080dc01007387 */ /* 0x000fe80000100800 */
[----:B------:R-:W-:Y:S04]  /*2380*/  STL [R1+0x7c], R219 ;  /* 0x00007cdb01007387 */ /* 0x000fe80000100800 */
[----:B------:R-:W2:Y:S04]  /*2390*/  LDL R182, [R1+0x1a8] ;  /* 0x0001a80001b67983 */ /* 0x000ea80000100800 */
[----:B------:R-:W4:Y:S01]  /*23a0*/  LDL R181, [R1+0x1b4] ;  /* 0x0001b40001b57983 */ /* 0x000f220000100800 */
[----:B---3--:R-:W-:-:S02]  /*23b0*/  FMUL.FTZ R213, R202, R222 ;  /* 0x000000decad57220 */ /* 0x008fc40000410000 */
[----:B------:R-:W-:Y:S01]  /*23c0*/  FMUL.FTZ R180, R200, R223 ;  /* 0x000000dfc8b47220 */ /* 0x000fe20000410000 */
[----:B------:R-:W3:Y:S01]  /*23d0*/  LDL R216, [R1+0x1ac] ;  /* 0x0001ac0001d87983 */ /* 0x000ee20000100800 */
[C---:B------:R-:W-:Y:S02]  /*23e0*/  FMUL.FTZ R202, R0.reuse, R178 ;  /* 0x000000b200ca7220 */ /* 0x040fe40000410000 */
[----:B------:R-:W-:Y:S01]  /*23f0*/  FMUL.FTZ R200, R0, R177 ;  /* 0x000000b100c87220 */ /* 0x000fe20000410000 */
[----:B------:R-:W3:Y:S04]  /*2400*/  LDL R215, [R1+0x1b0] ;  /* 0x0001b00001d77983 */ /* 0x000ee80000100800 */
[----:B------:R-:W-:Y:S04]  /*2410*/  STL [R1+0x78], R213 ;  /* 0x000078d501007387 */ /* 0x000fe80000100800 */
[----:B------:R-:W-:Y:S04]  /*2420*/  STL [R1+0x70], R180 ;  /* 0x000070b401007387 */ /* 0x000fe80000100800 */
[----:B------:R0:W-:Y:S01]  /*2430*/  STL [R1+0x8], R179 ;  /* 0x000008b301007387 */ /* 0x0001e20000100800 */
[----:B------:R-:W-:-:S03]  /*2440*/  FMUL.FTZ R204, R204, R224 ;  /* 0x000000e0cccc7220 */ /* 0x000fc60000410000 */
[----:B------:R-:W-:Y:S01]  /*2450*/  STL [R1+0x4], R202 ;  /* 0x000004ca01007387 */ /* 0x000fe20000100800 */
[----:B------:R-:W-:-:S03]  /*2460*/  FMUL.FTZ R203, R203, R225 ;  /* 0x000000e1cbcb7220 */ /* 0x000fc60000410000 */
[----:B------:R-:W-:Y:S04]  /*2470*/  STL [R1], R200 ;  /* 0x000000c801007387 */ /* 0x000fe80000100800 */
[----:B------:R-:W-:Y:S04]  /*2480*/  STL [R1+0x60], R204 ;  /* 0x000060cc01007387 */ /* 0x000fe80000100800 */
[----:B------:R-:W-:Y:S04]  /*2490*/  STL [R1+0x5c], R203 ;  /* 0x00005ccb01007387 */ /* 0x000fe80000100800 */
[----:B------:R-:W3:Y:S01]  /*24a0*/  LDL R178, [R1+0x198] ;  /* 0x0001980001b27983 */ /* 0x000ee20000100800 */
[----:B------:R-:W-:-:S02]  /*24b0*/  FMUL.FTZ R201, R201, R226 ;  /* 0x000000e2c9c97220 */ /* 0x000fc40000410000 */
[----:B------:R-:W-:Y:S02]  /*24c0*/  FFMA.FTZ R14, R222, R212, R14 ;  /* 0x000000d4de0e7223 */ /* 0x000fe4000001000e */
[----:B------:R-:W-:Y:S02]  /*24d0*/  FADD.FTZ R54, R54, R222 ;  /* 0x000000de36367221 */ /* 0x000fe40000010000 */
[----:B------:R-:W-:Y:S01]  /*24e0*/  FMUL.FTZ R222, R0, R184 ;  /* 0x000000b800de7220 */ /* 0x000fe20000410000 */
[----:B------:R-:W-:Y:S01]  /*24f0*/  STL [R1+0x58], R201 ;  /* 0x000058c901007387 */ /* 0x000fe20000100800 */
[----:B------:R-:W-:Y:S02]  /*2500*/  FADD.FTZ R63, R63, R231 ;  /* 0x000000e73f3f7221 */ /* 0x000fe40000010000 */
[----:B------:R-:W-:Y:S02]  /*2510*/  FFMA.FTZ R23, R231, R222, R23 ;  /* 0x000000dee7177223 */ /* 0x000fe40000010017 */
[----:B------:R-:W-:-:S05]  /*2520*/  FMUL.FTZ R183, R217, R227 ;  /* 0x000000e3d9b77220 */ /* 0x000fca0000410000 */
[----:B------:R0:W-:Y:S01]  /*2530*/  STL [R1+0x54], R183 ;  /* 0x000054b701007387 */ /* 0x0001e20000100800 */
[C---:B------:R-:W-:Y:S02]  /*2540*/  FADD.FTZ R205, -R252.reuse, R205 ;  /* 0x000000cdfccd7221 */ /* 0x040fe40000010100 */
[----:B------:R-:W-:Y:S02]  /*2550*/  FADD.FTZ R206, -R252, R206 ;  /* 0x000000cefcce7221 */ /* 0x000fe40000010100 */
[----:B------:R-:W-:Y:S02]  /*2560*/  FMUL.FTZ R252, R0, R176 ;  /* 0x000000b000fc7220 */ /* 0x000fe40000410000 */
[----:B------:R-:W-:Y:S02]  /*2570*/  FFMA.FTZ R17, R225, R202, R17 ;  /* 0x000000cae1117223 */ /* 0x000fe40000010011 */
[----:B------:R-:W-:Y:S02]  /*2580*/  FADD.FTZ R57, R57, R225 ;  /* 0x000000e139397221 */ /* 0x000fe40000010000 */
[----:B------:R-:W-:-:S02]  /*2590*/  FADD.FTZ R177, RZ, R102 ;  /* 0x00000066ffb17221 */ /* 0x000fc40000010000 */
[----:B------:R-:W-:Y:S02]  /*25a0*/  FFMA.FTZ R176, R101, R102, RZ ;  /* 0x0000006665b07223 */ /* 0x000fe400000100ff */
[----:B------:R-:W-:Y:S02]  /*25b0*/  FMUL.FTZ R225, R0, R187 ;  /* 0x000000bb00e17220 */ /* 0x000fe40000410000 */
[----:B------:R-:W-:Y:S02]  /*25c0*/  FADD.FTZ R177, R177, R100 ;  /* 0x00000064b1b17221 */ /* 0x000fe40000010000 */
[----:B------:R-:W-:Y:S02]  /*25d0*/  FFMA.FTZ R176, R99, R100, R176 ;  /* 0x0000006463b07223 */ /* 0x000fe400000100b0 */
[----:B------:R-:W-:Y:S02]  /*25e0*/  FFMA.FTZ R20, R228, R225, R20 ;  /* 0x000000e1e4147223 */ /* 0x000fe40000010014 */
[----:B------:R-:W-:-:S02]  /*25f0*/  FADD.FTZ R60, R60, R228 ;  /* 0x000000e43c3c7221 */ /* 0x000fc40000010000 */
[----:B--2---:R-:W-:Y:S02]  /*2600*/  FMUL.FTZ R182, R182, R228 ;  /* 0x000000e4b6b67220 */ /* 0x004fe40000410000 */
[----:B----4-:R-:W-:-:S03]  /*2610*/  FMUL.FTZ R231, R181, R231 ;  /* 0x000000e7b5e77220 */ /* 0x010fc60000410000 */
[----:B------:R2:W-:Y:S04]  /*2620*/  STL [R1+0xc], R182 ;  /* 0x00000cb601007387 */ /* 0x0005e80000100800 */
[----:B------:R-:W4:Y:S04]  /*2630*/  LDL R181, [R1+0x1a0] ;  /* 0x0001a00001b57983 */ /* 0x000f280000100800 */
[----:B------:R-:W2:Y:S04]  /*2640*/  LDL R184, [R1+0x19c] ;  /* 0x00019c0001b87983 */ /* 0x000ea80000100800 */
[----:B0-----:R0:W5:Y:S04]  /*2650*/  LDL.LU R102, [R1+0x240] ;  /* 0x0002400001667983 */ /* 0x0011680000300800 */
[----:B------:R0:W5:Y:S04]  /*2660*/  LDL.LU R101, [R1+0x23c] ;  /* 0x00023c0001657983 */ /* 0x0001680000300800 */
[----:B-1----:R0:W5:Y:S04]  /*2670*/  LDL.LU R100, [R1+0x238] ;  /* 0x0002380001647983 */ /* 0x0021680000300800 */
[----:B------:R0:W5:Y:S01]  /*2680*/  LDL.LU R99, [R1+0x234] ;  /* 0x0002340001637983 */ /* 0x0001620000300800 */
[----:B---3--:R-:W-:-:S03]  /*2690*/  FMUL.FTZ R228, R178, R232 ;  /* 0x000000e8b2e47220 */ /* 0x008fc60000410000 */
[----:B------:R-:W3:Y:S01]  /*26a0*/  LDL R178, [R1+0x1a4] ;  /* 0x0001a40001b27983 */ /* 0x000ee20000100800 */
[----:B------:R-:W-:Y:S02]  /*26b0*/  FADD.FTZ R177, R177, R98 ;  /* 0x00000062b1b17221 */ /* 0x000fe40000010000 */
[----:B------:R-:W-:Y:S02]  /*26c0*/  FFMA.FTZ R176, R97, R98, R176 ;  /* 0x0000006261b07223 */ /* 0x000fe400000100b0 */
[----:B------:R-:W-:Y:S01]  /*26d0*/  FADD.FTZ R177, R177, R96 ;  /* 0x00000060b1b17221 */ /* 0x000fe20000010000 */
[----:B------:R0:W5:Y:S01]  /*26e0*/  LDL.LU R98, [R1+0x230] ;  /* 0x0002300001627983 */ /* 0x0001620000300800 */
[----:B------:R-:W-:Y:S02]  /*26f0*/  FFMA.FTZ R176, R95, R96, R176 ;  /* 0x000000605fb07223 */ /* 0x000fe400000100b0 */
        /* <DEDUP_REMOVED lines=12> */
[----:B------:R-:W-:-:S04]  /*27c0*/  FFMA.FTZ R176, R209, R210, R176 ;  /* 0x000000d2d1b07223 */ /* 0x000fc800000100b0 */
[----:B------:R-:W-:Y:S02]  /*27d0*/  FFMA.FTZ R176, R208, R91, R176 ;  /* 0x0000005bd0b07223 */ /* 0x000fe400000100b0 */
[----:B------:R-:W-:Y:S02]  /*27e0*/  FADD.FTZ R177, R177, R210 ;  /* 0x000000d2b1b17221 */ /* 0x000fe40000010000 */
[----:B------:R-:W-:Y:S02]  /*27f0*/  FFMA.FTZ R176, R90, R220, R176 ;  /* 0x000000dc5ab07223 */ /* 0x000fe400000100b0 */
[----:B------:R-:W-:Y:S02]  /*2800*/  FFMA.FTZ R15, R223, R207, R15 ;  /* 0x000000cfdf0f7223 */ /* 0x000fe4000001000f */
[----:B------:R-:W-:Y:S02]  /*2810*/  FADD.FTZ R55, R55, R223 ;  /* 0x000000df37377221 */ /* 0x000fe40000010000 */
[----:B------:R-:W-:-:S02]  /*2820*/  FFMA.FTZ R176, R214, R219, R176 ;  /* 0x000000dbd6b07223 */ /* 0x000fc400000100b0 */
[----:B------:R-:W-:Y:S02]  /*2830*/  FMUL.FTZ R223, R0, R185 ;  /* 0x000000b900df7220 */ /* 0x000fe40000410000 */
[----:B------:R-:W-:Y:S01]  /*2840*/  FFMA.FTZ R19, R227, R252, R19 ;  /* 0x000000fce3137223 */ /* 0x000fe20000010013 */
[----:B------:R-:W3:Y:S01]  /*2850*/  LDL R185, [R1+0x188] ;  /* 0x0001880001b97983 */ /* 0x000ee20000100800 */
[----:B------:R-:W-:Y:S02]  /*2860*/  FADD.FTZ R59, R59, R227 ;  /* 0x000000e33b3b7221 */ /* 0x000fe40000010000 */
[----:B------:R-:W-:Y:S02]  /*2870*/  FADD.FTZ R177, R177, R91 ;  /* 0x0000005bb1b17221 */ /* 0x000fe40000010000 */
[----:B------:R-:W-:-:S04]  /*2880*/  FFMA.FTZ R176, R212, R213, R176 ;  /* 0x000000d5d4b07223 */ /* 0x000fc800000100b0 */
[----:B------:R-:W-:Y:S02]  /*2890*/  FFMA.FTZ R176, R207, R180, R176 ;  /* 0x000000b4cfb07223 */ /* 0x000fe400000100b0 */
[----:B------:R-:W-:Y:S02]  /*28a0*/  FFMA.FTZ R13, R221, R214, R13 ;  /* 0x000000d6dd0d7223 */ /* 0x000fe4000001000d */
[----:B------:R-:W-:Y:S02]  /*28b0*/  FADD.FTZ R53, R53, R221 ;  /* 0x000000dd35357221 */ /* 0x000fe40000010000 */
[----:B------:R-:W-:Y:S02]  /*28c0*/  FFMA.FTZ R16, R224, R179, R16 ;  /* 0x000000b3e0107223 */ /* 0x000fe40000010010 */
[----:B------:R-:W-:Y:S02]  /*28d0*/  FFMA.FTZ R176, R179, R204, R176 ;  /* 0x000000ccb3b07223 */ /* 0x000fe400000100b0 */
[----:B----4-:R-:W-:-:S02]  /*28e0*/  FMUL.FTZ R226, R181, R234 ;  /* 0x000000eab5e27220 */ /* 0x010fc40000410000 */
[----:B------:R-:W4:Y:S01]  /*28f0*/  LDL R181, [R1+0x18c] ;  /* 0x00018c0001b57983 */ /* 0x000f220000100800 */
[----:B--2---:R-:W-:-:S03]  /*2900*/  FMUL.FTZ R227, R184, R233 ;  /* 0x000000e9b8e37220 */ /* 0x004fc60000410000 */
[----:B------:R0:W5:Y:S04]  /*2910*/  LDL.LU R91, [R1+0x214] ;  /* 0x00021400015b7983 */ /* 0x0001680000300800 */
[----:B------:R-:W2:Y:S04]  /*2920*/  LDL R184, [R1+0x190] ;  /* 0x0001900001b87983 */ /* 0x000ea80000100800 */
[----:B------:R0:W5:Y:S04]  /*2930*/  LDL.LU R90, [R1+0x210] ;  /* 0x00021000015a7983 */ /* 0x0001680000300800 */
[----:B------:R-:W2:Y:S01]  /*2940*/  LDL R179, [R1+0x180] ;  /* 0x0001800001b37983 */ /* 0x000ea20000100800 */
[----:B---3--:R-:W-:-:S03]  /*2950*/  FMUL.FTZ R221, R178, R235 ;  /* 0x000000ebb2dd7220 */ /* 0x008fc60000410000 */
[----:B------:R-:W3:Y:S01]  /*2960*/  LDL R178, [R1+0x194] ;  /* 0x0001940001b27983 */ /* 0x000ee20000100800 */
[----:B------:R-:W-:-:S04]  /*2970*/  FADD.FTZ R177, R177, R220 ;  /* 0x000000dcb1b17221 */ /* 0x000fc80000010000 */
[----:B------:R-:W-:-:S04]  /*2980*/  FADD.FTZ R177, R177, R219 ;  /* 0x000000dbb1b17221 */ /* 0x000fc80000010000 */
[----:B------:R-:W-:-:S04]  /*2990*/  FADD.FTZ R177, R177, R213 ;  /* 0x000000d5b1b17221 */ /* 0x000fc80000010000 */
[----:B------:R-:W-:Y:S02]  /*29a0*/  FADD.FTZ R177, R177, R180 ;  /* 0x000000b4b1b17221 */ /* 0x000fe40000010000 */
[----:B------:R-:W-:Y:S01]  /*29b0*/  FFMA.FTZ R176, R202, R203, R176 ;  /* 0x000000cbcab07223 */ /* 0x000fe200000100b0 */
[----:B------:R-:W3:Y:S01]  /*29c0*/  LDL R180, [R1+0x17c] ;  /* 0x00017c0001b47983 */ /* 0x000ee20000100800 */
[----:B------:R-:W-:-:S04]  /*29d0*/  FADD.FTZ R177, R177, R204 ;  /* 0x000000ccb1b17221 */ /* 0x000fc80000010000 */
[----:B------:R-:W-:Y:S02]  /*29e0*/  FADD.FTZ R177, R177, R203 ;  /* 0x000000cbb1b17221 */ /* 0x000fe40000010000 */
[----:B------:R-:W-:Y:S02]  /*29f0*/  FFMA.FTZ R176, R200, R201, R176 ;  /* 0x000000c9c8b07223 */ /* 0x000fe400000100b0 */
[----:B------:R-:W-:Y:S02]  /*2a00*/  FADD.FTZ R177, R177, R201 ;  /* 0x000000c9b1b17221 */ /* 0x000fe40000010000 */
[----:B------:R-:W-:Y:S02]  /*2a10*/  FADD.FTZ R56, R56, R224 ;  /* 0x000000e038387221 */ /* 0x000fe40000010000 */
[----:B------:R-:W-:Y:S02]  /*2a20*/  FMUL.FTZ R224, R0, R186 ;  /* 0x000000ba00e07220 */ /* 0x000fe40000410000 */
[----:B------:R-:W-:-:S02]  /*2a30*/  FFMA.FTZ R176, R252, R183, R176 ;  /* 0x000000b7fcb07223 */ /* 0x000fc400000100b0 */
[----:B------:R-:W-:Y:S02]  /*2a40*/  FADD.FTZ R177, R177, R183 ;  /* 0x000000b7b1b17221 */ /* 0x000fe40000010000 */
[----:B------:R-:W-:Y:S01]  /*2a50*/  FFMA.FTZ R21, R229, R224, R21 ;  /* 0x000000e0e5157223 */ /* 0x000fe20000010015 */
[----:B------:R-:W3:Y:S01]  /*2a60*/  LDL R183, [R1+0x16c] ;  /* 0x00016c0001b77983 */ /* 0x000ee20000100800 */
[----:B------:R-:W-:Y:S02]  /*2a70*/  FADD.FTZ R61, R61, R229 ;  /* 0x000000e53d3d7221 */ /* 0x000fe40000010000 */
[----:B------:R-:W-:Y:S02]  /*2a80*/  FMUL.FTZ R229, R216, R229 ;  /* 0x000000e5d8e57220 */ /* 0x000fe40000410000 */
[----:B------:R-:W-:Y:S02]  /*2a90*/  FFMA.FTZ R176, R225, R182, R176 ;  /* 0x000000b6e1b07223 */ /* 0x000fe400000100b0 */
[----:B------:R-:W-:-:S02]  /*2aa0*/  FADD.FTZ R177, R177, R182 ;  /* 0x000000b6b1b17221 */ /* 0x000fc40000010000 */
[----:B------:R-:W3:Y:S01]  /*2ab0*/  LDL R182, [R1+0x168] ;  /* 0x0001680001b67983 */ /* 0x000ee20000100800 */
[----:B------:R-:W-:Y:S02]  /*2ac0*/  FFMA.FTZ R22, R230, R223, R22 ;  /* 0x000000dfe6167223 */ /* 0x000fe40000010016 */
[----:B------:R-:W-:Y:S02]  /*2ad0*/  FADD.FTZ R62, R62, R230 ;  /* 0x000000e63e3e7221 */ /* 0x000fe40000010000 */
[----:B------:R-:W-:Y:S02]  /*2ae0*/  FMUL.FTZ R230, R215, R230 ;  /* 0x000000e6d7e67220 */ /* 0x000fe40000410000 */
[----:B------:R-:W-:-:S04]  /*2af0*/  FFMA.FTZ R176, R224, R229, R176 ;  /* 0x000000e5e0b07223 */ /* 0x000fc800000100b0 */
[----:B------:R-:W-:Y:S02]  /*2b00*/  FFMA.FTZ R176, R223, R230, R176 ;  /* 0x000000e6dfb07223 */ /* 0x000fe400000100b0 */
[----:B------:R-:W-:Y:S02]  /*2b10*/  FFMA.FTZ R10, R218, R209, R10 ;  /* 0x000000d1da0a7223 */ /* 0x000fe4000001000a */
[----:B------:R-:W-:Y:S02]  /*2b20*/  FADD.FTZ R50, R50, R218 ;  /* 0x000000da32327221 */ /* 0x000fe40000010000 */
[----:B------:R-:W-:Y:S02]  /*2b30*/  FMUL.FTZ R218, R0, R191 ;  /* 0x000000bf00da7220 */ /* 0x000fe40000410000 */
[----:B------:R-:W-:Y:S02]  /*2b40*/  FFMA.FTZ R176, R222, R231, R176 ;  /* 0x000000e7deb07223 */ /* 0x000fe400000100b0 */
[----:B------:R-:W-:-:S02]  /*2b50*/  FMUL.FTZ R217, R0, R190 ;  /* 0x000000be00d97220 */ /* 0x000fc40000410000 */
[----:B------:R-:W-:Y:S02]  /*2b60*/  FFMA.FTZ R176, R218, R228, R176 ;  /* 0x000000e4dab07223 */ /* 0x000fe400000100b0 */
[----:B------:R-:W-:Y:S02]  /*2b70*/  FMUL.FTZ R220, R185, R236 ;  /* 0x000000ecb9dc7220 */ /* 0x000fe40000410000 */
[----:B----4-:R-:W-:Y:S02]  /*2b80*/  FMUL.FTZ R219, R181, R237 ;  /* 0x000000edb5db7220 */ /* 0x010fe40000410000 */
[----:B------:R-:W4:Y:S01]  /*2b90*/  LDL R181, [R1+0x178] ;  /* 0x0001780001b57983 */ /* 0x000f220000100800 */
[----:B--2---:R-:W-:-:S03]  /*2ba0*/  FMUL.FTZ R214, R184, R238 ;  /* 0x000000eeb8d67220 */ /* 0x004fc60000410000 */
[----:B------:R-:W2:Y:S01]  /*2bb0*/  LDL R184, [R1+0x170] ;  /* 0x0001700001b87983 */ /* 0x000ea20000100800 */
[----:B------:R-:W-:Y:S02]  /*2bc0*/  FMUL.FTZ R204, R179, R242 ;  /* 0x000000f2b3cc7220 */ /* 0x000fe40000410000 */
[----:B------:R-:W-:Y:S02]  /*2bd0*/  FFMA.FTZ R179, R217, R227, R176 ;  /* 0x000000e3d9b37223 */ /* 0x000fe400000100b0 */
[----:B------:R-:W-:Y:S02]  /*2be0*/  FMUL.FTZ R176, R0, R89 ;  /* 0x0000005900b07220 */ /* 0x000fe40000410000 */
[----:B---3--:R-:W-:Y:S02]  /*2bf0*/  FMUL.FTZ R213, R178, R239 ;  /* 0x000000efb2d57220 */ /* 0x008fe40000410000 */
[----:B------:R-:W3:Y:S04]  /*2c00*/  LDL R178, [R1+0x184] ;  /* 0x0001840001b27983 */ /* 0x000ee80000100800 */
[----:B------:R0:W5:Y:S04]  /*2c10*/  LDL.LU R89, [R1+0x20c] ;  /* 0x00020c0001597983 */ /* 0x0001680000300800 */
[----:B------:R-:W3:Y:S01]  /*2c20*/  LDL R185, [R1+0x174] ;  /* 0x0001740001b97983 */ /* 0x000ee20000100800 */
[----:B------:R-:W-:-:S04]  /*2c30*/  FADD.FTZ R177, R177, R229 ;  /* 0x000000e5b1b17221 */ /* 0x000fc80000010000 */
[----:B------:R-:W-:-:S04]  /*2c40*/  FADD.FTZ R177, R177, R230 ;  /* 0x000000e6b1b17221 */ /* 0x000fc80000010000 */
[----:B------:R-:W-:-:S04]  /*2c50*/  FADD.FTZ R177, R177, R231 ;  /* 0x000000e7b1b17221 */ /* 0x000fc80000010000 */
[----:B------:R-:W-:Y:S02]  /*2c60*/  FADD.FTZ R177, R177, R228 ;  /* 0x000000e4b1b17221 */ /* 0x000fe40000010000 */
[C---:B------:R-:W-:Y:S02]  /*2c70*/  FMUL.FTZ R216, R0.reuse, R189 ;  /* 0x000000bd00d87220 */ /* 0x040fe40000410000 */
[----:B------:R-:W-:Y:S02]  /*2c80*/  FADD.FTZ R177, R177, R227 ;  /* 0x000000e3b1b17221 */ /* 0x000fe40000010000 */
[----:B------:R-:W-:Y:S02]  /*2c90*/  FMUL.FTZ R215, R0, R188 ;  /* 0x000000bc00d77220 */ /* 0x000fe40000410000 */
[----:B------:R-:W-:Y:S02]  /*2ca0*/  FFMA.FTZ R179, R216, R226, R179 ;  /* 0x000000e2d8b37223 */ /* 0x000fe400000100b3 */
[----:B------:R-:W-:-:S02]  /*2cb0*/  FMUL.FTZ R207, R180, R241 ;  /* 0x000000f1b4cf7220 */ /* 0x000fc40000410000 */
[C---:B------:R-:W-:Y:S02]  /*2cc0*/  FMUL.FTZ R211, R0.reuse, R195 ;  /* 0x000000c300d37220 */ /* 0x040fe40000410000 */
[----:B------:R-:W-:Y:S02]  /*2cd0*/  FFMA.FTZ R180, R215, R221, R179 ;  /* 0x000000ddd7b47223 */ /* 0x000fe400000100b3 */
[C---:B------:R-:W-:Y:S02]  /*2ce0*/  FMUL.FTZ R210, R0.reuse, R194 ;  /* 0x000000c200d27220 */ /* 0x040fe40000410000 */
[----:B------:R-:W-:Y:S02]  /*2cf0*/  FFMA.FTZ R180, R211, R220, R180 ;  /* 0x000000dcd3b47223 */ /* 0x000fe400000100b4 */
[----:B------:R-:W-:Y:S02]  /*2d00*/  FMUL.FTZ R209, R0, R193 ;  /* 0x000000c100d17220 */ /* 0x000fe40000410000 */
[----:B------:R-:W-:-:S02]  /*2d10*/  FFMA.FTZ R180, R210, R219, R180 ;  /* 0x000000dbd2b47223 */ /* 0x000fc400000100b4 */
[----:B------:R-:W-:Y:S02]  /*2d20*/  FMUL.FTZ R201, R0, R198 ;  /* 0x000000c600c97220 */ /* 0x000fe40000410000 */
[----:B------:R-:W-:Y:S02]  /*2d30*/  FMUL.FTZ R198, R182, R244 ;  /* 0x000000f4b6c67220 */ /* 0x000fe40000410000 */
[C---:B------:R-:W-:Y:S02]  /*2d40*/  FMUL.FTZ R179, R0.reuse, R88 ;  /* 0x0000005800b37220 */ /* 0x040fe40000410000 */
[C---:B------:R-:W-:Y:S01]  /*2d50*/  FMUL.FTZ R208, R0.reuse, R192 ;  /* 0x000000c000d07220 */ /* 0x040fe20000410000 */
[----:B------:R0:W5:Y:S01]  /*2d60*/  LDL.LU R88, [R1+0x208] ;  /* 0x0002080001587983 */ /* 0x0001620000300800 */
[----:B------:R-:W-:-:S03]  /*2d70*/  FMUL.FTZ R202, R0, R196 ;  /* 0x000000c400ca7220 */ /* 0x000fc60000410000 */
[----:B------:R-:W3:Y:S04]  /*2d80*/  LDL R190, [R1+0x158] ;  /* 0x0001580001be7983 */ /* 0x000ee80000100800 */
[----:B------:R-:W3:Y:S01]  /*2d90*/  LDL R187, [R1+0x15c] ;  /* 0x00015c0001bb7983 */ /* 0x000ee20000100800 */
[----:B------:R-:W-:-:S03]  /*2da0*/  FMUL.FTZ R200, R0, R197 ;  /* 0x000000c500c87220 */ /* 0x000fc60000410000 */
[----:B------:R-:W3:Y:S01]  /*2db0*/  LDL R189, [R1+0x160] ;  /* 0x0001600001bd7983 */ /* 0x000ee20000100800 */
[----:B------:R-:W-:-:S03]  /*2dc0*/  FMUL.FTZ R193, R0, R87 ;  /* 0x0000005700c17220 */ /* 0x000fc60000410000 */
[----:B------:R0:W5:Y:S01]  /*2dd0*/  LDL.LU R87, [R1+0x204] ;  /* 0x0002040001577983 */ /* 0x0001620000300800 */
[----:B------:R-:W-:-:S03]  /*2de0*/  FMUL.FTZ R199, R0, R199 ;  /* 0x000000c700c77220 */ /* 0x000fc60000410000 */
[----:B------:R-:W3:Y:S01]  /*2df0*/  LDL R188, [R1+0x164] ;  /* 0x0001640001bc7983 */ /* 0x000ee20000100800 */
[----:B------:R-:W-:-:S03]  /*2e00*/  FMUL.FTZ R192, R0, R86 ;  /* 0x0000005600c07220 */ /* 0x000fc60000410000 */
[----:B------:R0:W5:Y:S01]  /*2e10*/  LDL.LU R86, [R1+0x200] ;  /* 0x0002000001567983 */ /* 0x0001620000300800 */
[----:B----4-:R-:W-:Y:S02]  /*2e20*/  FMUL.FTZ R212, R181, R240 ;  /* 0x000000f0b5d47220 */ /* 0x010fe40000410000 */
[----:B------:R-:W-:-:S04]  /*2e30*/  FADD.FTZ R181, R177, R226 ;  /* 0x000000e2b1b57221 */ /* 0x000fc80000010000 */
[----:B------:R-:W-:-:S04]  /*2e40*/  FADD.FTZ R181, R181, R221 ;  /* 0x000000ddb5b57221 */ /* 0x000fc80000010000 */
[----:B------:R-:W-:-:S04]  /*2e50*/  FADD.FTZ R181, R181, R220 ;  /* 0x000000dcb5b57221 */ /* 0x000fc80000010000 */
[----:B------:R-:W-:-:S04]  /*2e60*/  FADD.FTZ R181, R181, R219 ;  /* 0x000000dbb5b57221 */ /* 0x000fc80000010000 */
[----:B------:R-:W-:Y:S02]  /*2e70*/  FADD.FTZ R182, R181, R214 ;  /* 0x000000d6b5b67221 */ /* 0x000fe40000010000 */
[----:B------:R-:W-:Y:S02]  /*2e80*/  FFMA.FTZ R181, R209, R214, R180 ;  /* 0x000000d6d1b57223 */ /* 0x000fe400000100b4 */
[----:B------:R-:W-:Y:S02]  /*2e90*/  FMUL.FTZ R180, R183, R245 ;  /* 0x000000f5b7b47220 */ /* 0x000fe40000410000 */
[----:B------:R-:W-:Y:S02]  /*2ea0*/  FADD.FTZ R182, R182, R213 ;  /* 0x000000d5b6b67221 */ /* 0x000fe40000010000 */
[----:B------:R-:W-:Y:S02]  /*2eb0*/  FFMA.FTZ R183, R208, R213, R181 ;  /* 0x000000d5d0b77223 */ /* 0x000fe400000100b5 */
[----:B--2---:R-:W-:-:S02]  /*2ec0*/  FMUL.FTZ R181, R184, R246 ;  /* 0x000000f6b8b57220 */ /* 0x004fc40000410000 */
[----:B------:R-:W-:Y:S02]  /*2ed0*/  FADD.FTZ R182, R182, R212 ;  /* 0x000000d4b6b67221 */ /* 0x000fe40000010000 */
[----:B------:R-:W-:Y:S02]  /*2ee0*/  FFMA.FTZ R184, R202, R212, R183 ;  /* 0x000000d4cab87223 */ /* 0x000fe400000100b7 */
[----:B------:R-:W-:Y:S02]  /*2ef0*/  FADD.FTZ R183, R182, R207 ;  /* 0x000000cfb6b77221 */ /* 0x000fe40000010000 */
[----:B------:R-:W-:Y:S02]  /*2f00*/  FFMA.FTZ R182, R201, R207, R184 ;  /* 0x000000cfc9b67223 */ /* 0x000fe400000100b8 */
[----:B---3--:R-:W-:Y:S02]  /*2f10*/  FMUL.FTZ R203, R178, R243 ;  /* 0x000000f3b2cb7220 */ /* 0x008fe40000410000 */
[----:B------:R-:W-:-:S02]  /*2f20*/  FFMA.FTZ R182, R200, R204, R182 ;  /* 0x000000ccc8b67223 */ /* 0x000fc400000100b6 */
[----:B------:R-:W-:Y:S02]  /*2f30*/  FADD.FTZ R186, R183, R204 ;  /* 0x000000ccb7ba7221 */ /* 0x000fe40000010000 */
[C---:B------:R-:W-:Y:S02]  /*2f40*/  FMUL.FTZ R183, R0.reuse, R85 ;  /* 0x0000005500b77220 */ /* 0x040fe40000410000 */
[----:B------:R-:W-:Y:S01]  /*2f50*/  FMUL.FTZ R194, R185, R247 ;  /* 0x000000f7b9c27220 */ /* 0x000fe20000410000 */
[----:B------:R0:W5:Y:S01]  /*2f60*/  LDL.LU R85, [R1+0x1fc] ;  /* 0x0001fc0001557983 */ /* 0x0001620000300800 */
[----:B------:R-:W-:Y:S02]  /*2f70*/  FFMA.FTZ R185, R199, R203, R182 ;  /* 0x000000cbc7b97223 */ /* 0x000fe400000100b6 */
[----:B------:R-:W-:Y:S02]  /*2f80*/  FMUL.FTZ R182, R0, R84 ;  /* 0x0000005400b67220 */ /* 0x000fe40000410000 */
[----:B------:R0:W5:Y:S01]  /*2f90*/  LDL.LU R84, [R1+0x1f8] ;  /* 0x0001f80001547983 */ /* 0x0001620000300800 */
[----:B------:R-:W-:Y:S01]  /*2fa0*/  FADD.FTZ R186, R186, R203 ;  /* 0x000000cbbaba7221 */ /* 0x000fe20000010000 */
[----:B------:R-:W-:Y:S01]  /*2fb0*/  IADD3 R184, R3, 0x480, RZ ;  /* 0x0000048003b87810 */ /* 0x000fe20007ffe0ff */
[----:B------:R-:W-:-:S02]  /*2fc0*/  FMUL.FTZ R177, R0, R205 ;  /* 0x000000cd00b17220 */ /* 0x000fc40000410000 */
[----:B------:R-:W-:Y:S02]  /*2fd0*/  FADD.FTZ R3, R186, R198 ;  /* 0x000000c6ba037221 */ /* 0x000fe40000010000 */
[----:B------:R-:W-:Y:S02]  /*2fe0*/  FFMA.FTZ R185, R176, R198, R185 ;  /* 0x000000c6b0b97223 */ /* 0x000fe400000100b9 */
[----:B------:R-:W-:Y:S02]  /*2ff0*/  FADD.FTZ R186, R3, R180 ;  /* 0x000000b403ba7221 */ /* 0x000fe40000010000 */
[----:B------:R-:W-:Y:S02]  /*3000*/  FMUL.FTZ R178, R0, R206 ;  /* 0x000000ce00b27220 */ /* 0x000fe40000410000 */
[----:B------:R-:W-:Y:S02]  /*3010*/  FFMA.FTZ R185, R177, R180, R185 ;  /* 0x000000b4b1b97223 */ /* 0x000fe400000100b9 */
[----:B------:R-:W-:-:S02]  /*3020*/  FADD.FTZ R186, R186, R181 ;  /* 0x000000b5baba7221 */ /* 0x000fc40000010000 */
[----:B------:R-:W-:Y:S02]  /*3030*/  FFMA.FTZ R185, R178, R181, R185 ;  /* 0x000000b5b2b97223 */ /* 0x000fe400000100b9 */
[----:B------:R-:W-:Y:S02]  /*3040*/  FADD.FTZ R186, R186, R194 ;  /* 0x000000c2baba7221 */ /* 0x000fe40000010000 */
[----:B------:R-:W-:Y:S01]  /*3050*/  FFMA.FTZ R185, R179, R194, R185 ;  /* 0x000000c2b3b97223 */ /* 0x000fe200000100b9 */
[----:B------:R-:W-:Y:S01]  /*3060*/  HFMA2.MMA R191, -RZ, RZ, 0, 2.384185791015625e-07 ;  /* 0x00000004ffbf7435 */ /* 0x000fe200000001ff */
[----:B------:R-:W-:Y:S02]  /*3070*/  FFMA.FTZ R24, R232, R218, R24 ;  /* 0x000000dae8187223 */ /* 0x000fe40000010018 */
[----:B------:R-:W-:Y:S02]  /*3080*/  FMUL.FTZ R3, R190, R248 ;  /* 0x000000f8be037220 */ /* 0x000fe40000410000 */
        /* <DEDUP_REMOVED lines=48> */
[----:B------:R-:W-:-:S04]  /*3390*/  IMAD.WIDE.U32 R184, R184, R191, c[0x0][0x190] ;  /* 0x00006400b8b87625 */ /* 0x000fc800078e00bf */
[----:B------:R-:W-:Y:S02]  /*33a0*/  FADD.FTZ R187, R187, R197 ;  /* 0x000000c5bbbb7221 */ /* 0x000fe40000010000 */
[----:B------:R-:W-:Y:S02]  /*33b0*/  FFMA.FTZ R186, R182, R197, R186 ;  /* 0x000000c5b6ba7223 */ /* 0x000fe400000100ba */
.L_x_14131:
[----:B0-----:R-:W-:Y:S05]  /*33c0*/  BSYNC B0 ;  /* 0x0000000000007941 */ /* 0x001fea0003800000 */
.L_x_14129:
        /* <DEDUP_REMOVED lines=10> */
.L_x_14215:
        /* <DEDUP_REMOVED lines=18> */
.L_x_14216:
[----:B--2---:R-:W2:Y:S01]  /*3590*/  LDL.LU R189, [R1+0x14] ;  /* 0x0000140001bd7983 */ /* 0x004ea20000300800 */
[----:B------:R-:W-:Y:S01]  /*35a0*/  FADD.FTZ R184, R190, R187 ;  /* 0x000000bbbeb87221 */ /* 0x000fe20000010000 */
[----:B-1----:R-:W-:Y:S01]  /*35b0*/  @!P0 LOP3.LUT R187, R191, 0x3, RZ, 0xc0, !PT ;  /* 0x00000003bfbb8812 */ /* 0x002fe200078ec0ff */
[----:B0-----:R-:W-:Y:S01]  /*35c0*/  FADD.FTZ R185, R185, R186 ;  /* 0x000000bab9b97221 */ /* 0x001fe20000010000 */
[----:B------:R-:W-:Y:S01]  /*35d0*/  WARPSYNC 0xffffffff ;  /* 0xffffffff00007948 */ /* 0x000fe20003800000 */
[----:B------:R-:W-:Y:S02]  /*35e0*/  MOV R206, RZ ;  /* 0x000000ff00ce7202 */ /* 0x000fe40000000f00 */
        /* <DEDUP_REMOVED lines=9> */
[----:B-1----:R-:W-:Y:S02]  /*3680*/  ISETP.NE.AND P4, PT, R232, RZ, PT ;  /* 0x000000ffe800720c */ /* 0x002fe40003f85270 */
[----:B-----5:R-:W-:Y:S02]  /*3690*/  @!P3 FSEL R232, R124, RZ, P0 ;  /* 0x000000ff7ce8b208 */ /* 0x020fe40000000000 */
        /* <DEDUP_REMOVED lines=34> */
.L_x_14135:
[----:B------:R-:W-:Y:S05]  /*38c0*/  BSYNC B0 ;  /* 0x0000000000007941 */ /* 0x000fea0003800000 */
.L_x_14134:
[----:B------:R-:W-:Y:S01]  /*38d0*/  @!P3 ISETP.NE.AND.EX P5, PT, RZ, c[0x0][0x21c], PT, P5 ;  /* 0x00008700ff00ba0c */ /* 0x000fe20003fa5350 */
[----:B------:R-:W-:Y:S01]  /*38e0*/  BSSY B0, `(.L_x_14136) ;  /* 0x000000c000007945 */ /* 0x000fe20003800000 */
[----:B------:R-:W-:Y:S02]  /*38f0*/  ISETP.NE.U32.AND P0, PT, RZ, c[0x0][0x258], PT ;  /* 0x00009600ff007a0c */ /* 0x000fe40003f05070 */
        /* <DEDUP_REMOVED lines=10> */
.L_x_14137:
[----:B------:R-:W-:Y:S05]  /*39a0*/  BSYNC B0 ;  /* 0x0000000000007941 */ /* 0x000fea0003800000 */
.L_x_14136:
[----:B------:R-:W-:Y:S01]  /*39b0*/  @!P3 ISETP.NE.U32.AND P5, PT, RZ, c[0x0][0x218], PT ;  /* 0x00008600ff00ba0c */ /* 0x000fe20003fa5070 */
[----:B------:R-:W-:Y:S01]  /*39c0*/  BSSY B0, `(.L_x_14138) ;  /* 0x000000f000007945 */ /* 0x000fe20003800000 */
[----:B------:R-:W-:Y:S02]  /*39d0*/  ISETP.NE.AND.EX P1, PT, RZ, c[0x0][0x25c], PT, P1 ;  /* 0x00009700ff007a0c */ /* 0x000fe40003f25310 */
[----:B------:R-:W-:Y:S02]  /*39e0*/  @!P3 ISETP.NE.AND.EX P5, PT, RZ, c[0x0][0x21c], PT, P5 ;  /* 0x00008700ff00ba0c */ /* 0x000fe40003fa5350 */
[----:B------:R-:W-:Y:S02]  /*39f0*/  @!P3 ISETP.NE.AND.EX P4, PT, RZ, c[0x0][0x21c], PT, P4 ;  /* 0x00008700ff00ba0c */ /* 0x000fe40003f85340 */
[----:B------:R-:W-:Y:S02]  /*3a00*/  ISETP.NE.AND.EX P0, PT, RZ, c[0x0][0x25c], PT, P0 ;  /* 0x00009700ff007a0c */ /* 0x000fe40003f05300 */
        /* <DEDUP_REMOVED lines=10> */
.L_x_14139:
[----:B------:R-:W-:Y:S05]  /*3ab0*/  BSYNC B0 ;  /* 0x0000000000007941 */ /* 0x000fea0003800000 */
.L_x_14138:
        /* <DEDUP_REMOVED lines=12> */
.L_x_14141:
[----:B------:R-:W-:Y:S05]  /*3b80*/  BSYNC B0 ;  /* 0x0000000000007941 */ /* 0x000fea0003800000 */
.L_x_14140:
[----:B------:R-:W2:Y:S04]  /*3b90*/  LDL R240, [R1+0xc8] ;  /* 0x0000c80001f07983 */ /* 0x000ea80000100800 */
[----:B------:R-:W3:Y:S04]  /*3ba0*/  LDL R238, [R1+0xcc] ;  /* 0x0000cc0001ee7983 */ /* 0x000ee80000100800 */
[----:B------:R-:W4:Y:S04]  /*3bb0*/  LDL.LU R239, [R1+0x18] ;  /* 0x0000180001ef7983 */ /* 0x000f280000300800 */
[----:B------:R-:W3:Y:S04]  /*3bc0*/  LDL R237, [R1+0xd0] ;  /* 0x0000d00001ed7983 */ /* 0x000ee80000100800 */
[----:B------:R-:W3:Y:S01]  /*3bd0*/  LDL R236, [R1+0xd4] ;  /* 0x0000d40001ec7983 */ /* 0x000ee20000100800 */
[----:B------:R-:W-:Y:S01]  /*3be0*/  @P0 IMAD.WIDE.U32 R188, R2, R185, c[0x0][0x258] ;  /* 0x0000960002bc0625 */ /* 0x000fe200078e00b9 */
[----:B------:R-:W-:-:S02]  /*3bf0*/  SEL R184, R232, R168, P1 ;  /* 0x000000a8e8b87207 */ /* 0x000fc40000800000 */
[----:B------:R-:W-:Y:S02]  /*3c00*/  SEL R185, R233, R169, P1 ;  /* 0x000000a9e9b97207 */ /* 0x000fe40000800000 */
[----:B------:R-:W-:Y:S02]  /*3c10*/  SEL R186, R234, R170, P1 ;  /* 0x000000aaeaba7207 */ /* 0x000fe40000800000 */
[----:B------:R-:W-:-:S05]  /*3c20*/  SEL R187, R235, R171, P1 ;  /* 0x000000abebbb7207 */ /* 0x000fca0000800000 */
[----:B------:R0:W-:Y:S02]  /*3c30*/  @P0 STG.E.128 [R188.64], R184 ;  /* 0x000000b8bc000986 */ /* 0x0001e4000c101d04 */
[----:B0-----:R-:W-:Y:S02]  /*3c40*/  @P2 FMUL.FTZ R184, R232, c[0x0][0x1ec] ;  /* 0x00007b00e8b82a20 */ /* 0x001fe40000410000 */
[----:B------:R-:W-:Y:S02]  /*3c50*/  @P2 FMUL.FTZ R187, R234, c[0x0][0x1ec] ;  /* 0x00007b00eabb2a20 */ /* 0x000fe40000410000 */
[----:B------:R-:W-:Y:S02]  /*3c60*/  @P2 FMUL.FTZ R184, R184, c[0x0][0x1e8] ;  /* 0x00007a00b8b82a20 */ /* 0x000fe40000410000 */
[----:B------:R-:W-:Y:S02]  /*3c70*/  @P2 FMUL.FTZ R187, R187, c[0x0][0x1e8] ;  /* 0x00007a00bbbb2a20 */ /* 0x000fe40000410000 */
[----:B--2---:R-:W-:-:S02]  /*3c80*/  @P2 FMUL.FTZ R185, R240, R184 ;  /* 0x000000b8f0b92220 */ /* 0x004fc40000410000 */
[----:B-----5:R-:W-:Y:S01]  /*3c90*/  @P2 FMUL.FTZ R184, R164, R184 ;  /* 0x000000b8a4b82220 */ /* 0x020fe20000410000 */
[C---:B----4-:R-:W-:Y:S02]  /*3ca0*/  @P2 LOP3.LUT P4, RZ, R239.reuse, 0xff, RZ, 0xc0, !PT ;  /* 0x000000ffefff2812 */ /* 0x050fe4000788c0ff */
[----:B------:R-:W-:Y:S02]  /*3cb0*/  @P2 LOP3.LUT P5, RZ, R239, 0xff00, RZ, 0xc0, !PT ;  /* 0x0000ff00efff2812 */ /* 0x000fe400078ac0ff */
[----:B------:R-:W-:Y:S01]  /*3cc0*/  @P2 SEL R172, R185, RZ, P4 ;  /* 0x000000ffb9ac2207 */ /* 0x000fe20002000000 */
[----:B------:R-:W-:Y:S01]  /*3cd0*/  @P2 FMUL.FTZ R185, R233, c[0x0][0x1ec] ;  /* 0x00007b00e9b92a20 */ /* 0x000fe20000410000 */
[----:B------:R-:W-:Y:S02]  /*3ce0*/  @P2 FSEL R240, R184, RZ, P4 ;  /* 0x000000ffb8f02208 */ /* 0x000fe40002000000 */
[----:B------:R-:W-:Y:S01]  /*3cf0*/  @!P3 ISETP.NE.U32.AND P4, PT, RZ, c[0x0][0x218], PT ;  /* 0x00008600ff00ba0c */ /* 0x000fe20003f85070 */
[----:B------:R-:W-:-:S03]  /*3d00*/  @P2 FMUL.FTZ R185, R185, c[0x0][0x1e8] ;  /* 0x00007a00b9b92a20 */ /* 0x000fc60000410000 */
[----:B------:R-:W-:Y:S01]  /*3d10*/  @!P3 ISETP.NE.AND.EX P4, PT, RZ, c[0x0][0x21c], PT, P4 ;  /* 0x00008700ff00ba0c */ /* 0x000fe20003f85340 */
[-C--:B------:R-:W-:Y:S02]  /*3d20*/  @P2 FMUL.FTZ R184, R165, R185.reuse ;  /* 0x000000b9a5b82220 */ /* 0x080fe40000410000 */
[----:B---3--:R-:W-:Y:S01]  /*3d30*/  @P2 FMUL.FTZ R185, R238, R185 ;  /* 0x000000b9eeb92220 */ /* 0x008fe20000410000 */
[----:B------:R-:W-:Y:S02]  /*3d40*/  @!P3 FSEL R186, R128, RZ, P4 ;  /* 0x000000ff80bab208 */ /* 0x000fe40002000000 */
[----:B------:R-:W-:Y:S01]  /*3d50*/  @P2 FSEL R238, R184, RZ, P5 ;  /* 0x000000ffb8ee2208 */ /* 0x000fe20002800000 */
[-C--:B------:R-:W-:Y:S01]  /*3d60*/  @P2 FMUL.FTZ R184, R237, R187.reuse ;  /* 0x000000bbedb82220 */ /* 0x080fe20000410000 */
[----:B------:R-:W-:Y:S01]  /*3d70*/  @P2 SEL R173, R185, RZ, P5 ;  /* 0x000000ffb9ad2207 */ /* 0x000fe20002800000 */
[----:B------:R-:W-:Y:S01]  /*3d80*/  @P2 FMUL.FTZ R185, R235, c[0x0][0x1ec] ;  /* 0x00007b00ebb92a20 */ /* 0x000fe20000410000 */
[C---:B------:R-:W-:Y:S01]  /*3d90*/  @P2 LOP3.LUT P5, RZ, R239.reuse, 0xff0000, RZ, 0xc0, !PT ;  /* 0x00ff0000efff2812 */ /* 0x040fe200078ac0ff */
[----:B------:R-:W-:Y:S01]  /*3da0*/  @P2 FMUL.FTZ R187, R166, R187 ;  /* 0x000000bba6bb2220 */ /* 0x000fe20000410000 */
[----:B------:R-:W-:Y:S01]  /*3db0*/  @P2 LOP3.LUT P4, RZ, R239, 0xff000000, RZ, 0xc0, !PT ;  /* 0xff000000efff2812 */ /* 0x000fe2000788c0ff */
[----:B------:R-:W-:Y:S01]  /*3dc0*/  @P2 FMUL.FTZ R188, R185, c[0x0][0x1e8] ;  /* 0x00007a00b9bc2a20 */ /* 0x000fe20000410000 */
[----:B------:R-:W-:-:S02]  /*3dd0*/  @P2 SEL R174, R184, RZ, P5 ;  /* 0x000000ffb8ae2207 */ /* 0x000fc40002800000 */
[----:B------:R-:W-:Y:S01]  /*3de0*/  @P2 MOV R185, 0x10 ;  /* 0x0000001000b92802 */ /* 0x000fe20000000f00 */
[-C--:B------:R-:W-:Y:S02]  /*3df0*/  @P2 FMUL.FTZ R184, R236, R188.reuse ;  /* 0x000000bcecb82220 */ /* 0x080fe40000410000 */
[----:B------:R-:W-:-:S03]  /*3e00*/  @P2 FMUL.FTZ R188, R167, R188 ;  /* 0x000000bca7bc2220 */ /* 0x000fc60000410000 */
[----:B------:R-:W-:Y:S01]  /*3e10*/  @P2 SEL R175, R184, RZ, P4 ;  /* 0x000000ffb8af2207 */ /* 0x000fe20002000000 */
[----:B------:R-:W-:-:S05]  /*3e20*/  @P2 IMAD.WIDE.U32 R184, R206, R185, c[0x0][0x248] ;  /* 0x00009200ceb82625 */ /* 0x000fca00078e00b9 */
[----:B------:R0:W-:Y:S02]  /*3e30*/  @P2 STG.E.128 [R184.64], R172 ;  /* 0x000000acb8002986 */ /* 0x0001e4000c101d04 */
[----:B0-----:R-:W-:Y:S02]  /*3e40*/  @P2 MOV R184, 0x10 ;  /* 0x0000001000b82802 */ /* 0x001fe40000000f00 */
[----:B------:R-:W-:-:S05]  /*3e50*/  @P2 IADD3 R185, R206, 0x80, RZ ;  /* 0x00000080ceb92810 */ /* 0x000fca0007ffe0ff */
[----:B------:R-:W-:-:S05]  /*3e60*/  @P2 IMAD.WIDE.U32 R184, R185, R184, c[0x0][0x170] ;  /* 0x00005c00b9b82625 */ /* 0x000fca00078e00b8 */
[----:B------:R0:W5:Y:S01]  /*3e70*/  @P2 LDG.E.128 R164, [R184.64] ;  /* 0x00000004b8a42981 */ /* 0x000162000c1e1d00 */
[----:B------:R-:W-:Y:S01]  /*3e80*/  BSSY B0, `(.L_x_14142) ;  /* 0x000000a000007945 */ /* 0x000fe20003800000 */
[----:B------:R-:W-:Y:S05]  /*3e90*/  @!P3 BRA `(.L_x_14143) ;  /* 0x000000800000b947 */ /* 0x000fea0003800000 */
[----:B------:R-:W2:Y:S04]  /*3ea0*/  LDL R237, [R1+0x74] ;  /* 0x0000740001ed7983 */ /* 0x000ea80000100800 */
[----:B------:R-:W3:Y:S01]  /*3eb0*/  LDL R236, [R1+0x9c] ;  /* 0x00009c0001ec7983 */ /* 0x000ee20000100800 */
[----:B------:R-:W-:-:S04]  /*3ec0*/  ISETP.NE.U32.AND P6, PT, RZ, c[0x0][0x218], PT ;  /* 0x00008600ff007a0c */ /* 0x000fc80003fc5070 */
[----:B------:R-:W-:Y:S01]  /*3ed0*/  ISETP.NE.AND.EX P6, PT, RZ, c[0x0][0x21c], PT, P6 ;  /* 0x00008700ff007a0c */ /* 0x000fe20003fc5360 */
[----:B0-2---:R-:W-:-:S04]  /*3ee0*/  FFMA.FTZ R184, R237, R191, R190 ;  /* 0x000000bfedb87223 */ /* 0x005fc800000100be */
[----:B---3--:R-:W-:-:S04]  /*3ef0*/  FADD.FTZ R184, R236, -R184 ;  /* 0x800000b8ecb87221 */ /* 0x008fc80000010000 */
[----:B------:R-:W-:-:S04]  /*3f00*/  FMUL.FTZ R186, R0, R184 ;  /* 0x000000b800ba7220 */ /* 0x000fc80000410000 */
[----:B------:R-:W-:Y:S02]  /*3f10*/  @P6 FADD.FTZ R186, R128, R186 ;  /* 0x000000ba80ba6221 */ /* 0x000fe40000010000 */
.L_x_14143:
[----:B------:R-:W-:Y:S05]  /*3f20*/  BSYNC B0 ;  /* 0x0000000000007941 */ /* 0x000fea0003800000 */
.L_x_14142:
[----:B------:R-:W2:Y:S04]  /*3f30*/  LDL R189, [R1+0xb8] ;  /* 0x0000b80001bd7983 */ /* 0x000ea80000100800 */
[----:B------:R-:W3:Y:S01]  /*3f40*/  LDL R241, [R1+0x38] ;  /* 0x0000380001f17983 */ /* 0x000ee20000100800 */
[----:B------:R-:W-:Y:S01]  /*3f50*/  @P2 FSEL R237, R187, RZ, P5 ;  /* 0x000000ffbbed2208 */ /* 0x000fe20002800000 */
[----:B0-----:R-:W-:Y:S01]  /*3f60*/  @P2 FMUL.FTZ R184, R186, c[0x0][0x1ec] ;  /* 0x00007b00bab82a20 */ /* 0x001fe20000410000 */
[----:B------:R-:W-:Y:S01]  /*3f70*/  @!P3 ISETP.NE.U32.AND P5, PT, RZ, c[0x0][0x218], PT ;  /* 0x00008600ff00ba0c */ /* 0x000fe20003fa5070 */
[----:B------:R-:W-:Y:S02]  /*3f80*/  BSSY B0, `(.L_x_14144) ;  /* 0x0000010000007945 */ /* 0x000fe40003800000 */
[----:B------:R-:W-:Y:S01]  /*3f90*/  @P2 FMUL.FTZ R184, R184, c[0x0][0x1e8] ;  /* 0x00007a00b8b82a20 */ /* 0x000fe20000410000 */
[----:B------:R-:W-:-:S04]  /*3fa0*/  @!P3 ISETP.NE.AND.EX P5, PT, RZ, c[0x0][0x21c], PT, P5 ;  /* 0x00008700ff00ba0c */ /* 0x000fc80003fa5350 */
[----:B------:R-:W-:Y:S01]  /*3fb0*/  @!P3 FSEL R185, R129, RZ, P5 ;  /* 0x000000ff81b9b208 */ /* 0x000fe20002800000 */
[----:B--2---:R-:W-:Y:S01]  /*3fc0*/  @P2 FMUL.FTZ R187, R189, R184 ;  /* 0x000000b8bdbb2220 */ /* 0x004fe20000410000 */
[----:B---3--:R-:W-:-:S04]  /*3fd0*/  @P2 LOP3.LUT P5, RZ, R241, 0xff, RZ, 0xc0, !PT ;  /* 0x000000fff1ff2812 */ /* 0x008fc800078ac0ff */
[----:B------:R-:W-:Y:S01]  /*3fe0*/  @P2 SEL R172, R187, RZ, P5 ;  /* 0x000000ffbbac2207 */ /* 0x000fe20002800000 */
        /* <DEDUP_REMOVED lines=9> */
.L_x_14145:
[----:B------:R-:W-:Y:S05]  /*4080*/  BSYNC B0 ;  /* 0x0000000000007941 */ /* 0x000fea0003800000 */
.L_x_14144:
[----:B------:R-:W2:Y:S01]  /*4090*/  LDL R189, [R1+0xbc] ;  /* 0x0000bc0001bd7983 */ /* 0x000ea20000100800 */
[----:B------:R-:W-:Y:S01]  /*40a0*/  @P2 FMUL.FTZ R187, R185, c[0x0][0x1ec] ;  /* 0x00007b00b9bb2a20 */ /* 0x000fe20000410000 */
[----:B------:R-:W-:Y:S01]  /*40b0*/  @P2 FSEL R244, R188, RZ, P4 ;  /* 0x000000ffbcf42208 */ /* 0x000fe20002000000 */
[----:B-----5:R-:W-:Y:S01]  /*40c0*/  @P2 FMUL.FTZ R184, R164, R184 ;  /* 0x000000b8a4b82220 */ /* 0x020fe20000410000 */
[----:B------:R-:W-:Y:S01]  /*40d0*/  @!P3 ISETP.NE.U32.AND P4, PT, RZ, c[0x0][0x218], PT ;  /* 0x00008600ff00ba0c */ /* 0x000fe20003f85070 */
[----:B------:R-:W-:Y:S01]  /*40e0*/  @P2 FMUL.FTZ R232, R187, c[0x0][0x1e8] ;  /* 0x00007a00bbe82a20 */ /* 0x000fe20000410000 */
[----:B------:R-:W-:Y:S02]  /*40f0*/  BSSY B0, `(.L_x_14146) ;  /* 0x0000010000007945 */ /* 0x000fe40003800000 */
[----:B------:R-:W-:Y:S02]  /*4100*/  @P2 FSEL R242, R184, RZ, P5 ;  /* 0x000000ffb8f22208 */ /* 0x000fe40002800000 */
[----:B------:R-:W-:-:S02]  /*4110*/  @P2 LOP3.LUT P5, RZ, R241, 0xff00, RZ, 0xc0, !PT ;  /* 0x0000ff00f1ff2812 */ /* 0x000fc400078ac0ff */
[----:B------:R-:W-:-:S04]  /*4120*/  @!P3 ISETP.NE.AND.EX P4, PT, RZ, c[0x0][0x21c], PT, P4 ;  /* 0x00008700ff00ba0c */ /* 0x000fc80003f85340 */
[----:B------:R-:W-:Y:S01]  /*4130*/  @!P3 FSEL R233, R130, RZ, P4 ;  /* 0x000000ff82e9b208 */ /* 0x000fe20002000000 */
[----:B--2---:R-:W-:-:S05]  /*4140*/  @P2 FMUL.FTZ R184, R189, R232 ;  /* 0x000000e8bdb82220 */ /* 0x004fca0000410000 */
        /* <DEDUP_REMOVED lines=10> */
.L_x_14147:
[----:B------:R-:W-:Y:S05]  /*41f0*/  BSYNC B0 ;  /* 0x0000000000007941 */ /* 0x000fea0003800000 */
.L_x_14146:
[----:B------:R-:W-:Y:S01]  /*4200*/  @!P3 ISETP.NE.U32.AND P4, PT, RZ, c[0x0][0x218], PT ;  /* 0x00008600ff00ba0c */ /* 0x000fe20003f85070 */
[----:B------:R-:W-:Y:S01]  /*4210*/  BSSY B0, `(.L_x_14148) ;  /* 0x0000011000007945 */ /* 0x000fe20003800000 */
[----:B------:R-:W-:Y:S02]  /*4220*/  @P0 IADD3 R184, R2, 0x80, RZ ;  /* 0x0000008002b80810 */ /* 0x000fe40007ffe0ff */
[----:B------:R-:W-:Y:S02]  /*4230*/  @P0 MOV R187, 0x10 ;  /* 0x0000001000bb0802 */ /* 0x000fe40000000f00 */
[----:B------:R-:W-:Y:S02]  /*4240*/  @!P3 ISETP.NE.AND.EX P4, PT, RZ, c[0x0][0x21c], PT, P4 ;  /* 0x00008700ff00ba0c */ /* 0x000fe40003f85340 */
[----:B------:R-:W-:Y:S01]  /*4250*/  SEL R185, R185, R169, P1 ;  /* 0x000000a9b9b97207 */ /* 0x000fe20000800000 */
[----:B------:R-:W-:Y:S01]  /*4260*/  @P0 IMAD.WIDE.U32 R188, R184, R187, c[0x0][0x258] ;  /* 0x00009600b8bc0625 */ /* 0x000fe200078e00bb */
[----:B------:R-:W-:-:S02]  /*4270*/  SEL R184, R186, R168, P1 ;  /* 0x000000a8bab87207 */ /* 0x000fc40000800000 */
        /* <DEDUP_REMOVED lines=10> */
.L_x_14149:
[----:B------:R-:W-:Y:S05]  /*4320*/  BSYNC B0 ;  /* 0x0000000000007941 */ /* 0x000fea0003800000 */
.L_x_14148:
[----:B------:R-:W2:Y:S04]  /*4330*/  LDL R236, [R1+0xc0] ;  /* 0x0000c00001ec7983 */ /* 0x000ea80000100800 */
[----:B------:R-:W3:Y:S01]  /*4340*/  LDL R235, [R1+0xc4] ;  /* 0x0000c40001eb7983 */ /* 0x000ee20000100800 */
[----:B------:R-:W-:Y:S02]  /*4350*/  SEL R186, R233, R170, P1 ;  /* 0x000000aae9ba7207 */ /* 0x000fe40000800000 */
[----:B------:R-:W-:Y:S02]  /*4360*/  SEL R187, R234, R171, P1 ;  /* 0x000000abeabb7207 */ /* 0x000fe40000800000 */
[----:B------:R-:W-:-:S03]  /*4370*/  @!P3 ISETP.NE.U32.AND P4, PT, RZ, c[0x0][0x218], PT ;  /* 0x00008600ff00ba0c */ /* 0x000fc60003f85070 */
[----:B------:R0:W-:Y:S01]  /*4380*/  @P0 STG.E.128 [R188.64], R184 ;  /* 0x000000b8bc000986 */ /* 0x0001e2000c101d04 */
[----:B------:R-:W-:Y:S01]  /*4390*/  @!P3 ISETP.NE.AND.EX P4, PT, RZ, c[0x0][0x21c], PT, P4 ;  /* 0x00008700ff00ba0c */ /* 0x000fe20003f85340 */
[----:B0-----:R-:W-:-:S03]  /*43a0*/  @P2 FMUL.FTZ R187, R233, c[0x0][0x1ec] ;  /* 0x00007b00e9bb2a20 */ /* 0x001fc60000410000 */
[----:B------:R-:W-:Y:S01]  /*43b0*/  @!P3 FSEL R186, R132, RZ, P4 ;  /* 0x000000ff84bab208 */ /* 0x000fe20002000000 */
[----:B------:R-:W-:Y:S01]  /*43c0*/  @P2 FMUL.FTZ R184, R165, R232 ;  /* 0x000000e8a5b82220 */ /* 0x000fe20000410000 */
[----:B------:R-:W-:Y:S01]  /*43d0*/  @P2 LOP3.LUT P4, RZ, R241, 0xff000000, RZ, 0xc0, !PT ;  /* 0xff000000f1ff2812 */ /* 0x000fe2000788c0ff */
[----:B------:R-:W-:Y:S01]  /*43e0*/  @P2 FMUL.FTZ R187, R187, c[0x0][0x1e8] ;  /* 0x00007a00bbbb2a20 */ /* 0x000fe20000410000 */
[----:B------:R-:W-:Y:S01]  /*43f0*/  @P2 IADD3 R189, R206, 0x80, RZ ;  /* 0x00000080cebd2810 */ /* 0x000fe20007ffe0ff */
[----:B------:R-:W-:Y:S01]  /*4400*/  @P2 FMUL.FTZ R185, R234, c[0x0][0x1ec] ;  /* 0x00007b00eab92a20 */ /* 0x000fe20000410000 */
[----:B------:R-:W-:Y:S02]  /*4410*/  @P2 FSEL R239, R184, RZ, P5 ;  /* 0x000000ffb8ef2208 */ /* 0x000fe40002800000 */
[----:B------:R-:W-:Y:S01]  /*4420*/  @P2 LOP3.LUT P5, RZ, R241, 0xff0000, RZ, 0xc0, !PT ;  /* 0x00ff0000f1ff2812 */ /* 0x000fe200078ac0ff */
[----:B------:R-:W-:Y:S02]  /*4430*/  @P2 FMUL.FTZ R188, R185, c[0x0][0x1e8] ;  /* 0x00007a00b9bc2a20 */ /* 0x000fe40000410000 */
[----:B--2---:R-:W-:-:S02]  /*4440*/  @P2 FMUL.FTZ R184, R236, R187 ;  /* 0x000000bbecb82220 */ /* 0x004fc40000410000 */
[----:B---3--:R-:W-:-:S03]  /*4450*/  @P2 FMUL.FTZ R185, R235, R188 ;  /* 0x000000bcebb92220 */ /* 0x008fc60000410000 */
[----:B------:R-:W-:Y:S02]  /*4460*/  @P2 SEL R174, R184, RZ, P5 ;  /* 0x000000ffb8ae2207 */ /* 0x000fe40002800000 */
[----:B------:R-:W-:Y:S02]  /*4470*/  @P2 MOV R184, 0x10 ;  /* 0x0000001000b82802 */ /* 0x000fe40000000f00 */
[----:B------:R-:W-:Y:S02]  /*4480*/  @P2 SEL R175, R185, RZ, P4 ;  /* 0x000000ffb9af2207 */ /* 0x000fe40002000000 */
[----:B------:R-:W-:Y:S01]  /*4490*/  IADD3 R235, R206, 0x100, RZ ;  /* 0x00000100ceeb7810 */ /* 0x000fe20007ffe0ff */
[----:B------:R-:W-:-:S04]  /*44a0*/  @P2 IMAD.WIDE.U32 R184, R189, R184, c[0x0][0x248] ;  /* 0x00009200bdb82625 */ /* 0x000fc800078e00b8 */
[----:B------:R-:W-:Y:S01]  /*44b0*/  @P2 FMUL.FTZ R189, R166, R187 ;  /* 0x000000bba6bd2220 */ /* 0x000fe20000410000 */
[----:B------:R0:W-:Y:S01]  /*44c0*/  @P2 STG.E.128 [R184.64], R172 ;  /* 0x000000acb8002986 */ /* 0x0001e2000c101d04 */
[----:B------:R-:W-:Y:S01]  /*44d0*/  @P2 FMUL.FTZ R187, R167, R188 ;  /* 0x000000bca7bb2220 */ /* 0x000fe20000410000 */
[----:B0-----:R-:W-:-:S05]  /*44e0*/  @P2 MOV R184, 0x10 ;  /* 0x0000001000b82802 */ /* 0x001fca0000000f00 */
        /* <DEDUP_REMOVED lines=12> */
.L_x_14151:
[----:B------:R-:W-:Y:S05]  /*45b0*/  BSYNC B0 ;  /* 0x0000000000007941 */ /* 0x000fea0003800000 */
.L_x_14150:
[----:B------:R-:W2:Y:S01]  /*45c0*/  LDL R232, [R1+0x34] ;  /* 0x0000340001e87983 */ /* 0x000ea20000100800 */
[----:B------:R-:W-:Y:S01]  /*45d0*/  @P2 FSEL R245, R189, RZ, P5 ;  /* 0x000000ffbdf52208 */ /* 0x000fe20002800000 */
[----:B------:R-:W-:Y:S01]  /*45e0*/  BSSY B0, `(.L_x_14152) ;  /* 0x000000e000007945 */ /* 0x000fe20003800000 */
[----:B------:R-:W-:-:S04]  /*45f0*/  @!P3 ISETP.NE.U32.AND P5, PT, RZ, c[0x0][0x218], PT ;  /* 0x00008600ff00ba0c */ /* 0x000fc80003fa5070 */
[----:B------:R-:W-:-:S04]  /*4600*/  @!P3 ISETP.NE.AND.EX P5, PT, RZ, c[0x0][0x21c], PT, P5 ;  /* 0x00008700ff00ba0c */ /* 0x000fc80003fa5350 */
[----:B0-----:R-:W-:Y:S02]  /*4610*/  @!P3 FSEL R185, R133, RZ, P5 ;  /* 0x000000ff85b9b208 */ /* 0x001fe40002800000 */
[----:B--2---:R-:W-:Y:S01]  /*4620*/  @P2 LOP3.LUT P5, RZ, R232, 0xff, RZ, 0xc0, !PT ;  /* 0x000000ffe8ff2812 */ /* 0x004fe200078ac0ff */
        /* <DEDUP_REMOVED lines=9> */
.L_x_14153:
[----:B------:R-:W-:Y:S05]  /*46c0*/  BSYNC B0 ;  /* 0x0000000000007941 */ /* 0x000fea0003800000 */
.L_x_14152:
[----:B------:R-:W2:Y:S04]  /*46d0*/  LDL R189, [R1+0x13c] ;  /* 0x00013c0001bd7983 */ /* 0x000ea80000100800 */
[----:B------:R-:W3:Y:S01]  /*46e0*/  LDL R233, [R1+0x138] ;  /* 0x0001380001e97983 */ /* 0x000ee20000100800 */
[----:B------:R-:W-:-:S04]  /*46f0*/  @P2 FMUL.FTZ R184, R185, c[0x0][0x1ec] ;  /* 0x00007b00b9b82a20 */ /* 0x000fc80000410000 */
[----:B------:R-:W-:Y:S01]  /*4700*/  @P2 FMUL.FTZ R184, R184, c[0x0][0x1e8] ;  /* 0x00007a00b8b82a20 */ /* 0x000fe20000410000 */
[----:B------:R-:W-:Y:S01]  /*4710*/  @P2 FSEL R243, R187, RZ, P4 ;  /* 0x000000ffbbf32208 */ /* 0x000fe20002000000 */
[----:B------:R-:W-:Y:S01]  /*4720*/  @P2 FMUL.FTZ R188, R186, c[0x0][0x1ec] ;  /* 0x00007b00babc2a20 */ /* 0x000fe20000410000 */
[----:B------:R-:W-:-:S03]  /*4730*/  @P2 LOP3.LUT P4, RZ, R232, 0xff00, RZ, 0xc0, !PT ;  /* 0x0000ff00e8ff2812 */ /* 0x000fc6000788c0ff */
[----:B------:R-:W-:Y:S01]  /*4740*/  @P2 FMUL.FTZ R188, R188, c[0x0][0x1e8] ;  /* 0x00007a00bcbc2a20 */ /* 0x000fe20000410000 */
[----:B------:R-:W-:Y:S03]  /*4750*/  BSSY B0, `(.L_x_14154) ;  /* 0x0000016000007945 */ /* 0x000fe60003800000 */
[----:B-----5:R-:W-:Y:S01]  /*4760*/  @P2 FMUL.FTZ R187, R164, R188 ;  /* 0x000000bca4bb2220 */ /* 0x020fe20000410000 */
[----:B------:R-:W-:-:S04]  /*4770*/  @!P3 ISETP.NE.U32.AND P6, PT, RZ, c[0x0][0x218], PT ;  /* 0x00008600ff00ba0c */ /* 0x000fc80003fc5070 */
[----:B------:R-:W-:Y:S01]  /*4780*/  @P2 FSEL R241, R187, RZ, P5 ;  /* 0x000000ffbbf12208 */ /* 0x000fe20002800000 */
[-C--:B--2---:R-:W-:Y:S02]  /*4790*/  @P2 FMUL.FTZ R189, R189, R184.reuse ;  /* 0x000000b8bdbd2220 */ /* 0x084fe40000410000 */
[----:B------:R-:W-:-:S03]  /*47a0*/  @P2 FMUL.FTZ R184, R165, R184 ;  /* 0x000000b8a5b82220 */ /* 0x000fc60000410000 */
[----:B------:R-:W-:Y:S02]  /*47b0*/  @P2 SEL R173, R189, RZ, P4 ;  /* 0x000000ffbdad2207 */ /* 0x000fe40002000000 */
[----:B------:R-:W-:Y:S02]  /*47c0*/  @P2 FSEL R246, R184, RZ, P4 ;  /* 0x000000ffb8f62208 */ /* 0x000fe40002000000 */
[----:B------:R-:W-:Y:S01]  /*47d0*/  @!P3 ISETP.NE.U32.AND P4, PT, RZ, c[0x0][0x218], PT ;  /* 0x00008600ff00ba0c */ /* 0x000fe20003f85070 */
[----:B---3--:R-:W-:-:S03]  /*47e0*/  @P2 FMUL.FTZ R188, R233, R188 ;  /* 0x000000bce9bc2220 */ /* 0x008fc60000410000 */
[----:B------:R-:W-:Y:S02]  /*47f0*/  @!P3 ISETP.NE.AND.EX P4, PT, RZ, c[0x0][0x21c], PT, P4 ;  /* 0x00008700ff00ba0c */ /* 0x000fe40003f85340 */
        /* <DEDUP_REMOVED lines=11> */
.L_x_14155:
[----:B------:R-:W-:Y:S05]  /*48b0*/  BSYNC B0 ;  /* 0x0000000000007941 */ /* 0x000fea0003800000 */
.L_x_14154:
        /* <DEDUP_REMOVED lines=14> */
.L_x_14157:
[----:B------:R-:W-:Y:S05]  /*49a0*/  BSYNC B0 ;  /* 0x0000000000007941 */ /* 0x000fea0003800000 */
.L_x_14156:
[----:B------:R-:W2:Y:S04]  /*49b0*/  LDL R234, [R1+0x140] ;  /* 0x0001400001ea7983 */ /* 0x000ea80000100800 */
[----:B------:R-:W3:Y:S01]  /*49c0*/  LDL R189, [R1+0x144] ;  /* 0x0001440001bd7983 */ /* 0x000ee20000100800 */
[----:B------:R-:W-:Y:S01]  /*49d0*/  @P2 FMUL.FTZ R184, R236, c[0x0][0x1ec] ;  /* 0x00007b00ecb82a20 */ /* 0x000fe20000410000 */
[C---:B------:R-:W-:Y:S01]  /*49e0*/  @P2 LOP3.LUT P4, RZ, R232.reuse, 0xff0000, RZ, 0xc0, !PT ;  /* 0x00ff0000e8ff2812 */ /* 0x040fe2000788c0ff */
[----:B------:R-:W-:Y:S01]  /*49f0*/  @P2 FMUL.FTZ R188, R187, c[0x0][0x1ec] ;  /* 0x00007b00bbbc2a20 */ /* 0x000fe20000410000 */
[----:B------:R-:W-:Y:S01]  /*4a00*/  @P2 LOP3.LUT P5, RZ, R232, 0xff000000, RZ, 0xc0, !PT ;  /* 0xff000000e8ff2812 */ /* 0x000fe200078ac0ff */
[----:B------:R-:W-:Y:S01]  /*4a10*/  @P2 FMUL.FTZ R233, R184, c[0x0][0x1e8] ;  /* 0x00007a00b8e92a20 */ /* 0x000fe20000410000 */
[----:B------:R-:W-:Y:S01]  /*4a20*/  SEL R185, R185, R169, P1 ;  /* 0x000000a9b9b97207 */ /* 0x000fe20000800000 */
[----:B------:R-:W-:Y:S01]  /*4a30*/  @P2 FADD.FTZ R120, R120, R240 ;  /* 0x000000f078782221 */ /* 0x000fe20000010000 */
[----:B------:R-:W-:Y:S01]  /*4a40*/  SEL R187, R187, R171, P1 ;  /* 0x000000abbbbb7207 */ /* 0x000fe20000800000 */
[----:B------:R-:W-:Y:S01]  /*4a50*/  BSSY B0, `(.L_x_14158) ;  /* 0x0000021000007945 */ /* 0x000fe20003800000 */
[----:B------:R-:W-:Y:S01]  /*4a60*/  @!P3 FSEL R232, R136, RZ, P6 ;  /* 0x000000ff88e8b208 */ /* 0x000fe20003000000 */
[----:B------:R-:W-:-:S02]  /*4a70*/  @P2 FADD.FTZ R121, R121, R238 ;  /* 0x000000ee79792221 */ /* 0x000fc40000010000 */
[----:B------:R-:W-:Y:S02]  /*4a80*/  @P2 FADD.FTZ R122, R122, R237 ;  /* 0x000000ed7a7a2221 */ /* 0x000fe40000010000 */
[----:B--2---:R-:W-:Y:S02]  /*4a90*/  @P2 FMUL.FTZ R184, R234, R233 ;  /* 0x000000e9eab82220 */ /* 0x004fe40000410000 */
[----:B------:R-:W-:Y:S01]  /*4aa0*/  @P2 FMUL.FTZ R234, R188, c[0x0][0x1e8] ;  /* 0x00007a00bcea2a20 */ /* 0x000fe20000410000 */
[----:B------:R-:W-:Y:S02]  /*4ab0*/  @P0 MOV R188, 0x10 ;  /* 0x0000001000bc0802 */ /* 0x000fe40000000f00 */
[----:B------:R-:W-:Y:S01]  /*4ac0*/  @P2 SEL R174, R184, RZ, P4 ;  /* 0x000000ffb8ae2207 */ /* 0x000fe20002000000 */
[----:B---3--:R-:W-:-:S05]  /*4ad0*/  @P2 FMUL.FTZ R184, R189, R234 ;  /* 0x000000eabdb82220 */ /* 0x008fca0000410000 */
[----:B------:R-:W-:Y:S02]  /*4ae0*/  @P2 SEL R175, R184, RZ, P5 ;  /* 0x000000ffb8af2207 */ /* 0x000fe40002800000 */
[----:B------:R-:W-:-:S05]  /*4af0*/  @P0 IADD3 R184, R2, 0x100, RZ ;  /* 0x0000010002b80810 */ /* 0x000fca0007ffe0ff */
[----:B------:R-:W-:Y:S01]  /*4b00*/  @P0 IMAD.WIDE.U32 R188, R184, R188, c[0x0][0x258] ;  /* 0x00009600b8bc0625 */ /* 0x000fe200078e00bc */
[----:B------:R-:W-:Y:S02]  /*4b10*/  SEL R184, R186, R168, P1 ;  /* 0x000000a8bab87207 */ /* 0x000fe40000800000 */
[----:B------:R-:W-:-:S05]  /*4b20*/  SEL R186, R236, R170, P1 ;  /* 0x000000aaecba7207 */ /* 0x000fca0000800000 */
[----:B------:R0:W-:Y:S02]  /*4b30*/  @P0 STG.E.128 [R188.64], R184 ;  /* 0x000000b8bc000986 */ /* 0x0001e4000c101d04 */
[----:B0-----:R-:W-:Y:S01]  /*4b40*/  @P2 MOV R184, 0x10 ;  /* 0x0000001000b82802 */ /* 0x001fe20000000f00 */
[----:B------:R-:W-:Y:S02]  /*4b50*/  @P2 FMUL.FTZ R187, R166, R233 ;  /* 0x000000e9a6bb2220 */ /* 0x000fe40000410000 */
[----:B------:R-:W-:Y:S02]  /*4b60*/  @P2 FMUL.FTZ R186, R167, R234 ;  /* 0x000000eaa7ba2220 */ /* 0x000fe40000410000 */
[----:B------:R-:W-:Y:S01]  /*4b70*/  @P2 IMAD.WIDE.U32 R184, R235, R184, c[0x0][0x248] ;  /* 0x00009200ebb82625 */ /* 0x000fe200078e00b8 */
[----:B------:R-:W-:-:S04]  /*4b80*/  IADD3 R235, R206, 0x180, RZ ;  /* 0x00000180ceeb7810 */ /* 0x000fc80007ffe0ff */
[----:B------:R0:W-:Y:S02]  /*4b90*/  @P2 STG.E.128 [R184.64], R172 ;  /* 0x000000acb8002986 */ /* 0x0001e4000c101d04 */
[----:B0-----:R-:W-:-:S05]  /*4ba0*/  @P2 MOV R184, 0x10 ;  /* 0x0000001000b82802 */ /* 0x001fca0000000f00 */
[----:B------:R-:W-:-:S05]  /*4bb0*/  @P2 IMAD.WIDE.U32 R184, R235, R184, c[0x0][0x170] ;  /* 0x00005c00ebb82625 */ /* 0x000fca00078e00b8 */
[----:B------:R0:W5:Y:S01]  /*4bc0*/  @P2 LDG.E.128 R164, [R184.64] ;  /* 0x00000004b8a42981 */ /* 0x000162000c1e1d00 */
        /* <DEDUP_REMOVED lines=9> */
.L_x_14159:
[----:B------:R-:W-:Y:S05]  /*4c60*/  BSYNC B0 ;  /* 0x0000000000007941 */ /* 0x000fea0003800000 */
.L_x_14158:
        /* <DEDUP_REMOVED lines=16> */
.L_x_14161:
[----:B------:R-:W-:Y:S05]  /*4d70*/  BSYNC B0 ;  /* 0x0000000000007941 */ /* 0x000fea0003800000 */
.L_x_14160:
[----:B------:R-:W2:Y:S04]  /*4d80*/  LDL R234, [R1+0x128] ;  /* 0x0001280001ea7983 */ /* 0x000ea80000100800 */
[----:B------:R-:W3:Y:S01]  /*4d90*/  LDL R189, [R1+0x12c] ;  /* 0x00012c0001bd7983 */ /* 0x000ee20000100800 */
[----:B------:R-:W-:Y:S01]  /*4da0*/  @P2 FMUL.FTZ R184, R232, c[0x0][0x1ec] ;  /* 0x00007b00e8b82a20 */ /* 0x000fe20000410000 */
[----:B------:R-:W-:Y:S01]  /*4db0*/  @P2 FSEL R238, R186, RZ, P5 ;  /* 0x000000ffbaee2208 */ /* 0x000fe20002800000 */
[----:B------:R-:W-:Y:S01]  /*4dc0*/  @P2 FMUL.FTZ R187, R185, c[0x0][0x1ec] ;  /* 0x00007b00b9bb2a20 */ /* 0x000fe20000410000 */
[----:B------:R-:W-:Y:S01]  /*4dd0*/  @P2 LOP3.LUT P5, RZ, R233, 0xff00, RZ, 0xc0, !PT ;  /* 0x0000ff00e9ff2812 */ /* 0x000fe200078ac0ff */
[----:B------:R-:W-:Y:S01]  /*4de0*/  @P2 FMUL.FTZ R184, R184, c[0x0][0x1e8] ;  /* 0x00007a00b8b82a20 */ /* 0x000fe20000410000 */
[----:B------:R-:W-:Y:S01]  /*4df0*/  BSSY B0, `(.L_x_14162) ;  /* 0x0000017000007945 */ /* 0x000fe20003800000 */
[----:B------:R-:W-:Y:S01]  /*4e00*/  @P2 FMUL.FTZ R188, R187, c[0x0][0x1e8] ;  /* 0x00007a00bbbc2a20 */ /* 0x000fe20000410000 */
[----:B------:R-:W-:Y:S01]  /*4e10*/  @!P3 ISETP.NE.U32.AND P6, PT, RZ, c[0x0][0x218], PT ;  /* 0x00008600ff00ba0c */ /* 0x000fe20003fc5070 */
[----:B-----5:R-:W-:-:S05]  /*4e20*/  @P2 FMUL.FTZ R187, R164, R184 ;  /* 0x000000b8a4bb2220 */ /* 0x020fca0000410000 */
[----:B------:R-:W-:Y:S01]  /*4e30*/  @P2 FSEL R251, R187, RZ, P4 ;  /* 0x000000ffbbfb2208 */ /* 0x000fe20002000000 */
[----:B--2---:R-:W-:Y:S02]  /*4e40*/  @P2 FMUL.FTZ R184, R234, R184 ;  /* 0x000000b8eab82220 */ /* 0x004fe40000410000 */
[----:B---3--:R-:W-:-:S03]  /*4e50*/  @P2 FMUL.FTZ R186, R189, R188 ;  /* 0x000000bcbdba2220 */ /* 0x008fc60000410000 */
[----:B------:R-:W-:Y:S01]  /*4e60*/  @P2 SEL R172, R184, RZ, P4 ;  /* 0x000000ffb8ac2207 */ /* 0x000fe20002000000 */
[----:B------:R-:W-:Y:S01]  /*4e70*/  @P2 FMUL.FTZ R188, R165, R188 ;  /* 0x000000bca5bc2220 */ /* 0x000fe20000410000 */
[----:B------:R-:W-:Y:S02]  /*4e80*/  @!P3 ISETP.NE.U32.AND P4, PT, RZ, c[0x0][0x218], PT ;  /* 0x00008600ff00ba0c */ /* 0x000fe40003f85070 */
[----:B------:R-:W-:Y:S02]  /*4e90*/  @P2 SEL R173, R186, RZ, P5 ;  /* 0x000000ffbaad2207 */ /* 0x000fe40002800000 */
[----:B------:R-:W-:Y:S02]  /*4ea0*/  @!P3 ISETP.NE.AND.EX P4, PT, RZ, c[0x0][0x21c], PT, P4 ;  /* 0x00008700ff00ba0c */ /* 0x000fe40003f85340 */
[----:B------:R-:W-:Y:S02]  /*4eb0*/  @P2 FSEL R248, R188, RZ, P5 ;  /* 0x000000ffbcf82208 */ /* 0x000fe40002800000 */
        /* <DEDUP_REMOVED lines=10> */
.L_x_14163:
[----:B------:R-:W-:Y:S05]  /*4f60*/  BSYNC B0 ;  /* 0x0000000000007941 */ /* 0x000fea0003800000 */
.L_x_14162:
[----:B------:R-:W-:Y:S01]  /*4f70*/  @!P3 ISETP.NE.U32.AND P4, PT, RZ, c[0x0][0x218], PT ;  /* 0x00008600ff00ba0c */ /* 0x000fe20003f85070 */
[----:B------:R-:W-:Y:S01]  /*4f80*/  BSSY B0, `(.L_x_14164) ;  /* 0x000000c000007945 */ /* 0x000fe20003800000 */
[----:B------:R-:W-:Y:S02]  /*4f90*/  @!P3 ISETP.NE.AND.EX P6, PT, RZ, c[0x0][0x21c], PT, P6 ;  /* 0x00008700ff00ba0c */ /* 0x000fe40003fc5360 */
        /* <DEDUP_REMOVED lines=10> */
.L_x_14165:
[----:B------:R-:W-:Y:S05]  /*5040*/  BSYNC B0 ;  /* 0x0000000000007941 */ /* 0x000fea0003800000 */
.L_x_14164:
[----:B------:R-:W2:Y:S04]  /*5050*/  LDL R236, [R1+0x130] ;  /* 0x0001300001ec7983 */ /* 0x000ea80000100800 */
[----:B------:R-:W3:Y:S01]  /*5060*/  LDL R189, [R1+0x134] ;  /* 0x0001340001bd7983 */ /* 0x000ee20000100800 */
[----:B------:R-:W-:Y:S01]  /*5070*/  @P2 FMUL.FTZ R184, R186, c[0x0][0x1ec] ;  /* 0x00007b00bab82a20 */ /* 0x000fe20000410000 */
[----:B------:R-:W-:Y:S01]  /*5080*/  @P2 LOP3.LUT P4, RZ, R233, 0xff0000, RZ, 0xc0, !PT ;  /* 0x00ff0000e9ff2812 */ /* 0x000fe2000788c0ff */
[----:B------:R-:W-:Y:S01]  /*5090*/  @P2 FMUL.FTZ R188, R187, c[0x0][0x1ec] ;  /* 0x00007b00bbbc2a20 */ /* 0x000fe20000410000 */
[----:B------:R-:W-:Y:S01]  /*50a0*/  @P2 LOP3.LUT P5, RZ, R233, 0xff000000, RZ, 0xc0, !PT ;  /* 0xff000000e9ff2812 */ /* 0x000fe200078ac0ff */
[----:B------:R-:W-:Y:S01]  /*50b0*/  @P2 FMUL.FTZ R234, R184, c[0x0][0x1e8] ;  /* 0x00007a00b8ea2a20 */ /* 0x000fe20000410000 */
[----:B------:R-:W-:Y:S01]  /*50c0*/  SEL R185, R185, R169, P1 ;  /* 0x000000a9b9b97207 */ /* 0x000fe20000800000 */
[----:B------:R-:W-:Y:S01]  /*50d0*/  @P2 FADD.FTZ R123, R123, R244 ;  /* 0x000000f47b7b2221 */ /* 0x000fe20000010000 */
[----:B------:R-:W-:Y:S01]  /*50e0*/  SEL R186, R186, R170, P1 ;  /* 0x000000aababa7207 */ /* 0x000fe20000800000 */
[----:B------:R-:W-:Y:S01]  /*50f0*/  @P2 FADD.FTZ R116, R116, R242 ;  /* 0x000000f274742221 */ /* 0x000fe20000010000 */
[----:B------:R-:W-:Y:S01]  /*5100*/  SEL R187, R187, R171, P1 ;  /* 0x000000abbbbb7207 */ /* 0x000fe20000800000 */
[----:B------:R-:W-:Y:S01]  /*5110*/  BSSY B0, `(.L_x_14166) ;  /* 0x000001e000007945 */ /* 0x000fe20003800000 */
[----:B------:R-:W-:Y:S01]  /*5120*/  @!P3 FSEL R233, R140, RZ, P6 ;  /* 0x000000ff8ce9b208 */ /* 0x000fe20003000000 */
[----:B------:R-:W-:-:S02]  /*5130*/  @P2 FADD.FTZ R117, R117, R239 ;  /* 0x000000ef75752221 */ /* 0x000fc40000010000 */
        /* <DEDUP_REMOVED lines=20> */
[----:B------:R-:W2:Y:S01]  /*5280*/  LDL R237, [R1+0xc] ;  /* 0x00000c0001ed7983 */ /* 0x000ea20000100800 */
[----:B------:R-:W-:Y:S01]  /*5290*/  ISETP.NE.U32.AND P6, PT, RZ, c[0x0][0x218], PT ;  /* 0x00008600ff007a0c */ /* 0x000fe20003fc5070 */
[----:B0-----:R-:W-:-:S03]  /*52a0*/  FFMA.FTZ R184, R225, R191, R190 ;  /* 0x000000bfe1b87223 */ /* 0x001fc600000100be */
[----:B------:R-:W-:Y:S01]  /*52b0*/  ISETP.NE.AND.EX P6, PT, RZ, c[0x0][0x21c], PT, P6 ;  /* 0x00008700ff007a0c */ /* 0x000fe20003fc5360 */
[----:B--2---:R-:W-:-:S04]  /*52c0*/  FADD.FTZ R184, R237, -R184 ;  /* 0x800000b8edb87221 */ /* 0x004fc80000010000 */
[----:B------:R-:W-:-:S08]  /*52d0*/  FMUL.FTZ R233, R0, R184 ;  /* 0x000000b800e97220 */ /* 0x000fd00000410000 */
[----:B------:R-:W-:Y:S02]  /*52e0*/  @P6 FADD.FTZ R233, R140, R233 ;  /* 0x000000e98ce96221 */ /* 0x000fe40000010000 */
.L_x_14167:
[----:B------:R-:W-:Y:S05]  /*52f0*/  BSYNC B0 ;  /* 0x0000000000007941 */ /* 0x000fea0003800000 */
.L_x_14166:
        /* <DEDUP_REMOVED lines=8> */
[----:B------:R-:W-:Y:S01]  /*5380*/  ISETP.NE.U32.AND P6, PT, RZ, c[0x0][0x218], PT ;  /* 0x00008600ff007a0c */ /* 0x000fe20003fc5070 */
[----:B------:R-:W-:-:S03]  /*5390*/  FFMA.FTZ R184, R224, R191, R190 ;  /* 0x000000bfe0b87223 */ /* 0x000fc600000100be */
[----:B------:R-:W-:Y:S01]  /*53a0*/  ISETP.NE.AND.EX P6, PT, RZ, c[0x0][0x21c], PT, P6 ;  /* 0x00008700ff007a0c */ /* 0x000fe20003fc5360 */
[----:B------:R-:W-:-:S04]  /*53b0*/  FADD.FTZ R184, R229, -R184 ;  /* 0x800000b8e5b87221 */ /* 0x000fc80000010000 */
[----:B------:R-:W-:-:S08]  /*53c0*/  FMUL.FTZ R185, R0, R184 ;  /* 0x000000b800b97220 */ /* 0x000fd00000410000 */
[----:B------:R-:W-:Y:S02]  /*53d0*/  @P6 FADD.FTZ R185, R141, R185 ;  /* 0x000000b98db96221 */ /* 0x000fe40000010000 */
.L_x_14169:
[----:B------:R-:W-:Y:S05]  /*53e0*/  BSYNC B0 ;  /* 0x0000000000007941 */ /* 0x000fea0003800000 */
.L_x_14168:
        /* <DEDUP_REMOVED lines=8> */
[----:B------:R0:W-:Y:S01]  /*5470*/  @P2 STL [R1+0x18], R186 ;  /* 0x000018ba01002387 */ /* 0x0001e20000100800 */
[----:B------:R-:W-:Y:S01]  /*5480*/  @P2 FMUL.FTZ R184, R184, c[0x0][0x1e8] ;  /* 0x00007a00b8b82a20 */ /* 0x000fe20000410000 */
[----:B------:R-:W-:Y:S01]  /*5490*/  @!P3 ISETP.NE.U32.AND P6, PT, RZ, c[0x0][0x218], PT ;  /* 0x00008600ff00ba0c */ /* 0x000fe20003fc5070 */
[----:B0----5:R-:W-:-:S05]  /*54a0*/  @P2 FMUL.FTZ R186, R164, R187 ;  /* 0x000000bba4ba2220 */ /* 0x021fca0000410000 */
        /* <DEDUP_REMOVED lines=17> */
.L_x_14171:
[----:B------:R-:W-:Y:S05]  /*55c0*/  BSYNC B0 ;  /* 0x0000000000007941 */ /* 0x000fea0003800000 */
.L_x_14170:
        /* <DEDUP_REMOVED lines=12> */
.L_x_14173:
[----:B------:R-:W-:Y:S05]  /*5690*/  BSYNC B0 ;  /* 0x0000000000007941 */ /* 0x000fea0003800000 */
.L_x_14172:
        /* <DEDUP_REMOVED lines=35> */
[----:B------:R-:W-:Y:S01]  /*58d0*/  ISETP.NE.U32.AND P6, PT, RZ, c[0x0][0x218], PT ;  /* 0x00008600ff007a0c */ /* 0x000fe20003fc5070 */
[----:B0-----:R-:W-:-:S03]  /*58e0*/  FFMA.FTZ R184, R218, R191, R190 ;  /* 0x000000bfdab87223 */ /* 0x001fc600000100be */
[----:B------:R-:W-:Y:S01]  /*58f0*/  ISETP.NE.AND.EX P6, PT, RZ, c[0x0][0x21c], PT, P6 ;  /* 0x00008700ff007a0c */ /* 0x000fe20003fc5360 */
[----:B------:R-:W-:-:S04]  /*5900*/  FADD.FTZ R184, R228, -R184 ;  /* 0x800000b8e4b87221 */ /* 0x000fc80000010000 */
[----:B------:R-:W-:-:S08]  /*5910*/  FMUL.FTZ R232, R0, R184 ;  /* 0x000000b800e87220 */ /* 0x000fd00000410000 */
[----:B------:R-:W-:Y:S02]  /*5920*/  @P6 FADD.FTZ R232, R144, R232 ;  /* 0x000000e890e86221 */ /* 0x000fe40000010000 */
.L_x_14175:
[----:B------:R-:W-:Y:S05]  /*5930*/  BSYNC B0 ;  /* 0x0000000000007941 */ /* 0x000fea0003800000 */
.L_x_14174:
[----:B------:R-:W2:Y:S01]  /*5940*/  LDL R233, [R1+0x28] ;  /* 0x0000280001e97983 */ /* 0x000ea20000100800 */
[----:B0-----:R-:W-:Y:S01]  /*5950*/  @P2 FSEL R184, R187, RZ, P4 ;  /* 0x000000ffbbb82208 */ /* 0x001fe20002000000 */
[----:B------:R-:W-:Y:S01]  /*5960*/  BSSY B0, `(.L_x_14176) ;  /* 0x000000d000007945 */ /* 0x000fe20003800000 */
[----:B------:R-:W-:-:S03]  /*5970*/  @!P3 ISETP.NE.U32.AND P4, PT, RZ, c[0x0][0x218], PT ;  /* 0x00008600ff00ba0c */ /* 0x000fc60003f85070 */
[----:B------:R0:W-:Y:S01]  /*5980*/  @P2 STL [R1+0x2c], R184 ;  /* 0x00002cb801002387 */ /* 0x0001e20000100800 */
[----:B------:R-:W-:-:S04]  /*5990*/  @!P3 ISETP.NE.AND.EX P4, PT, RZ, c[0x0][0x21c], PT, P4 ;  /* 0x00008700ff00ba0c */ /* 0x000fc80003f85340 */
[----:B------:R-:W-:Y:S02]  /*59a0*/  @!P3 FSEL R185, R145, RZ, P4 ;  /* 0x000000ff91b9b208 */ /* 0x000fe40002000000 */
[----:B--2---:R-:W-:Y:S01]  /*59b0*/  @P2 LOP3.LUT P4, RZ, R233, 0xff, RZ, 0xc0, !PT ;  /* 0x000000ffe9ff2812 */ /* 0x004fe2000788c0ff */
[----:B------:R-:W-:Y:S07]  /*59c0*/  @!P3 BRA `(.L_x_14177) ;  /* 0x000000600000b947 */ /* 0x000fee0003800000 */
[----:B0-----:R-:W-:Y:S01]  /*59d0*/  ISETP.NE.U32.AND P6, PT, RZ, c[0x0][0x218], PT ;  /* 0x00008600ff007a0c */ /* 0x001fe20003fc5070 */
[----:B------:R-:W-:-:S03]  /*59e0*/  FFMA.FTZ R184, R217, R191, R190 ;  /* 0x000000bfd9b87223 */ /* 0x000fc600000100be */
[----:B------:R-:W-:Y:S01]  /*59f0*/  ISETP.NE.AND.EX P6, PT, RZ, c[0x0][0x21c], PT, P6 ;  /* 0x00008700ff007a0c */ /* 0x000fe20003fc5360 */
[----:B------:R-:W-:-:S04]  /*5a00*/  FADD.FTZ R184, R227, -R184 ;  /* 0x800000b8e3b87221 */ /* 0x000fc80000010000 */
[----:B------:R-:W-:-:S08]  /*5a10*/  FMUL.FTZ R185, R0, R184 ;  /* 0x000000b800b97220 */ /* 0x000fd00000410000 */
[----:B------:R-:W-:Y:S02]  /*5a20*/  @P6 FADD.FTZ R185, R145, R185 ;  /* 0x000000b991b96221 */ /* 0x000fe40000010000 */
.L_x_14177:
[----:B0-----:R-:W-:Y:S05]  /*5a30*/  BSYNC B0 ;  /* 0x0000000000007941 */ /* 0x001fea0003800000 */
.L_x_14176:
[----:B------:R-:W2:Y:S04]  /*5a40*/  LDL R188, [R1+0x10c] ;  /* 0x00010c0001bc7983 */ /* 0x000ea80000100800 */
[----:B------:R-:W3:Y:S01]  /*5a50*/  LDL R189, [R1+0x108] ;  /* 0x0001080001bd7983 */ /* 0x000ee20000100800 */
[----:B------:R-:W-:-:S04]  /*5a60*/  @P2 FMUL.FTZ R184, R185, c[0x0][0x1ec] ;  /* 0x00007b00b9b82a20 */ /* 0x000fc80000410000 */
[----:B------:R-:W-:Y:S01]  /*5a70*/  @P2 FMUL.FTZ R184, R184, c[0x0][0x1e8] ;  /* 0x00007a00b8b82a20 */ /* 0x000fe20000410000 */
[----:B------:R-:W-:Y:S02]  /*5a80*/  @P2 FSEL R186, R186, RZ, P5 ;  /* 0x000000ffbaba2208 */ /* 0x000fe40002800000 */
[----:B------:R-:W-:Y:S01]  /*5a90*/  @P2 LOP3.LUT P5, RZ, R233, 0xff00, RZ, 0xc0, !PT ;  /* 0x0000ff00e9ff2812 */ /* 0x000fe200078ac0ff */
[----:B------:R-:W-:Y:S02]  /*5aa0*/  @P2 FMUL.FTZ R187, R232, c[0x0][0x1ec] ;  /* 0x00007b00e8bb2a20 */ /* 0x000fe40000410000 */
[----:B------:R0:W-:Y:S02]  /*5ab0*/  @P2 STL [R1+0x14], R186 ;  /* 0x000014ba01002387 */ /* 0x0001e40000100800 */
[----:B------:R-:W-:-:S04]  /*5ac0*/  @P2 FMUL.FTZ R187, R187, c[0x0][0x1e8] ;  /* 0x00007a00bbbb2a20 */ /* 0x000fc80000410000 */
[----:B0----5:R-:W-:-:S05]  /*5ad0*/  @P2 FMUL.FTZ R186, R164, R187 ;  /* 0x000000bba4ba2220 */ /* 0x021fca0000410000 */
[----:B------:R-:W-:Y:S01]  /*5ae0*/  @P2 FSEL R249, R186, RZ, P4 ;  /* 0x000000ffbaf92208 */ /* 0x000fe20002000000 */
[----:B------:R-:W-:Y:S01]  /*5af0*/  BSSY B0, `(.L_x_14178) ;  /* 0x0000013000007945 */ /* 0x000fe20003800000 */
[----:B------:R-:W-:Y:S01]  /*5b00*/  @!P3 ISETP.NE.U32.AND P6, PT, RZ, c[0x0][0x218], PT ;  /* 0x00008600ff00ba0c */ /* 0x000fe20003fc5070 */
[-C--:B--2---:R-:W-:Y:S02]  /*5b10*/  @P2 FMUL.FTZ R188, R188, R184.reuse ;  /* 0x000000b8bcbc2220 */ /* 0x084fe40000410000 */
[----:B------:R-:W-:-:S05]  /*5b20*/  @P2 FMUL.FTZ R184, R165, R184 ;  /* 0x000000b8a5b82220 */ /* 0x000fca0000410000 */
[----:B------:R-:W-:-:S05]  /*5b30*/  @P2 FSEL R184, R184, RZ, P5 ;  /* 0x000000ffb8b82208 */ /* 0x000fca0002800000 */
[----:B------:R0:W-:Y:S01]  /*5b40*/  @P2 STL [R1+0x30], R184 ;  /* 0x000030b801002387 */ /* 0x0001e20000100800 */
[----:B---3--:R-:W-:-:S05]  /*5b50*/  @P2 FMUL.FTZ R187, R189, R187 ;  /* 0x000000bbbdbb2220 */ /* 0x008fca0000410000 */
[----:B------:R-:W-:Y:S02]  /*5b60*/  @P2 SEL R172, R187, RZ, P4 ;  /* 0x000000ffbbac2207 */ /* 0x000fe40002000000 */
[----:B------:R-:W-:-:S04]  /*5b70*/  @!P3 ISETP.NE.U32.AND P4, PT, RZ, c[0x0][0x218], PT ;  /* 0x00008600ff00ba0c */ /* 0x000fc80003f85070 */
[----:B------:R-:W-:Y:S02]  /*5b80*/  @!P3 ISETP.NE.AND.EX P4, PT, RZ, c[0x0][0x21c], PT, P4 ;  /* 0x00008700ff00ba0c */ /* 0x000fe40003f85340 */
[----:B------:R-:W-:Y:S02]  /*5b90*/  @P2 SEL R173, R188, RZ, P5 ;  /* 0x000000ffbcad2207 */ /* 0x000fe40002800000 */
        /* <DEDUP_REMOVED lines=8> */
.L_x_14179:
[----:B0-----:R-:W-:Y:S05]  /*5c20*/  BSYNC B0 ;  /* 0x0000000000007941 */ /* 0x001fea0003800000 */
.L_x_14178:
        /* <DEDUP_REMOVED lines=12> */
.L_x_14181:
[----:B------:R-:W-:Y:S05]  /*5cf0*/  BSYNC B0 ;  /* 0x0000000000007941 */ /* 0x000fea0003800000 */
.L_x_14180:
        /* <DEDUP_REMOVED lines=41> */
.L_x_14183:
[----:B------:R-:W-:Y:S05]  /*5f90*/  BSYNC B0 ;  /* 0x0000000000007941 */ /* 0x000fea0003800000 */
.L_x_14182:
        /* <DEDUP_REMOVED lines=14> */
.L_x_14185:
[----:B------:R-:W-:Y:S05]  /*6080*/  BSYNC B0 ;  /* 0x0000000000007941 */ /* 0x000fea0003800000 */
.L_x_14184:
        /* <DEDUP_REMOVED lines=28> */
.L_x_14187:
[----:B------:R-:W-:Y:S05]  /*6250*/  BSYNC B0 ;  /* 0x0000000000007941 */ /* 0x000fea0003800000 */
.L_x_14186:
        /* <DEDUP_REMOVED lines=12> */
.L_x_14189:
[----:B------:R-:W-:Y:S05]  /*6320*/  BSYNC B0 ;  /* 0x0000000000007941 */ /* 0x000fea0003800000 */
.L_x_14188:
        /* <DEDUP_REMOVED lines=41> */
.L_x_14191:
[----:B------:R-:W-:Y:S05]  /*65c0*/  BSYNC B0 ;  /* 0x0000000000007941 */ /* 0x000fea0003800000 */
.L_x_14190:
        /* <DEDUP_REMOVED lines=14> */
.L_x_14193:
[----:B------:R-:W-:Y:S05]  /*66b0*/  BSYNC B0 ;  /* 0x0000000000007941 */ /* 0x000fea0003800000 */
.L_x_14192:
        /* <DEDUP_REMOVED lines=28> */
.L_x_14195:
[----:B------:R-:W-:Y:S05]  /*6880*/  BSYNC B0 ;  /* 0x0000000000007941 */ /* 0x000fea0003800000 */
.L_x_14194:
        /* <DEDUP_REMOVED lines=12> */
.L_x_14197:
[----:B------:R-:W-:Y:S05]  /*6950*/  BSYNC B0 ;  /* 0x0000000000007941 */ /* 0x000fea0003800000 */
.L_x_14196:
[----:B------:R-:W2:Y:S04]  /*6960*/  LDL.LU R184, [R1+0x18] ;  /* 0x0000180001b87983 */ /* 0x000ea80000300800 */
[----:B------:R-:W3:Y:S04]  /*6970*/  LDL R236, [R1+0xf0] ;  /* 0x0000f00001ec7983 */ /* 0x000ee80000100800 */
[----:B------:R-:W4:Y:S01]  /*6980*/  LDL R189, [R1+0xf4] ;  /* 0x0000f40001bd7983 */ /* 0x000f220000100800 */
[----:B------:R-:W-:Y:S01]  /*6990*/  @P2 FMUL.FTZ R188, R187, c[0x0][0x1ec] ;  /* 0x00007b00bbbc2a20 */ /* 0x000fe20000410000 */
[C---:B------:R-:W-:Y:S01]  /*69a0*/  @P2 LOP3.LUT P4, RZ, R233.reuse, 0xff0000, RZ, 0xc0, !PT ;  /* 0x00ff0000e9ff2812 */ /* 0x040fe2000788c0ff */
[----:B------:R-:W-:Y:S01]  /*69b0*/  @P2 FADD.FTZ R104, R104, R250 ;  /* 0x000000fa68682221 */ /* 0x000fe20000010000 */
[----:B------:R-:W-:Y:S01]  /*69c0*/  @P2 LOP3.LUT P5, RZ, R233, 0xff000000, RZ, 0xc0, !PT ;  /* 0xff000000e9ff2812 */ /* 0x000fe200078ac0ff */
[----:B------:R-:W-:Y:S01]  /*69d0*/  @P2 FADD.FTZ R105, R105, R239 ;  /* 0x000000ef69692221 */ /* 0x000fe20000010000 */
[----:B------:R-:W-:-:S02]  /*69e0*/  SEL R185, R185, R169, P1 ;  /* 0x000000a9b9b97207 */ /* 0x000fc40000800000 */
[----:B------:R-:W-:Y:S01]  /*69f0*/  SEL R187, R187, R171, P1 ;  /* 0x000000abbbbb7207 */ /* 0x000fe20000800000 */
[----:B------:R-:W-:Y:S01]  /*6a00*/  BSSY B0, `(.L_x_14198) ;  /* 0x0000020000007945 */ /* 0x000fe20003800000 */
[----:B------:R-:W-:Y:S01]  /*6a10*/  @!P3 FSEL R233, R156, RZ, P6 ;  /* 0x000000ff9ce9b208 */ /* 0x000fe20003000000 */
[----:B--2---:R-:W-:Y:S02]  /*6a20*/  @P2 FADD.FTZ R111, R111, R184 ;  /* 0x000000b86f6f2221 */ /* 0x004fe40000010000 */
[C---:B------:R-:W-:Y:S01]  /*6a30*/  @P2 FMUL.FTZ R184, R186.reuse, c[0x0][0x1ec] ;  /* 0x00007b00bab82a20 */ /* 0x040fe20000410000 */
[----:B------:R-:W-:-:S03]  /*6a40*/  SEL R186, R186, R170, P1 ;  /* 0x000000aababa7207 */ /* 0x000fc60000800000 */
[----:B------:R-:W-:-:S04]  /*6a50*/  @P2 FMUL.FTZ R234, R184, c[0x0][0x1e8] ;  /* 0x00007a00b8ea2a20 */ /* 0x000fc80000410000 */
[----:B---3--:R-:W-:Y:S02]  /*6a60*/  @P2 FMUL.FTZ R184, R236, R234 ;  /* 0x000000eaecb82220 */ /* 0x008fe40000410000 */
[----:B------:R-:W-:Y:S01]  /*6a70*/  @P2 FMUL.FTZ R236, R188, c[0x0][0x1e8] ;  /* 0x00007a00bcec2a20 */ /* 0x000fe20000410000 */
[----:B------:R-:W-:Y:S02]  /*6a80*/  @P0 MOV R188, 0x10 ;  /* 0x0000001000bc0802 */ /* 0x000fe40000000f00 */
[----:B------:R-:W-:Y:S01]  /*6a90*/  @P2 SEL R174, R184, RZ, P4 ;  /* 0x000000ffb8ae2207 */ /* 0x000fe20002000000 */
[----:B----4-:R-:W-:-:S05]  /*6aa0*/  @P2 FMUL.FTZ R184, R189, R236 ;  /* 0x000000ecbdb82220 */ /* 0x010fca0000410000 */
        /* <DEDUP_REMOVED lines=21> */
.L_x_14199:
[----:B------:R-:W-:Y:S05]  /*6c00*/  BSYNC B0 ;  /* 0x0000000000007941 */ /* 0x000fea0003800000 */
.L_x_14198:
        /* <DEDUP_REMOVED lines=14> */
.L_x_14201:
[----:B------:R-:W-:Y:S05]  /*6cf0*/  BSYNC B0 ;  /* 0x0000000000007941 */ /* 0x000fea0003800000 */
.L_x_14200:
        /* <DEDUP_REMOVED lines=8> */
[----:B------:R-:W-:-:S02]  /*6d80*/  @P2 FMUL.FTZ R187, R187, c[0x0][0x1e8] ;  /* 0x00007a00bbbb2a20 */ /* 0x000fc40000410000 */
[-C--:B-----5:R-:W-:Y:S02]  /*6d90*/  @P2 FMUL.FTZ R188, R164, R184.reuse ;  /* 0x000000b8a4bc2220 */ /* 0x0a0fe40000410000 */
[----:B--2---:R-:W-:Y:S02]  /*6da0*/  @P2 FMUL.FTZ R184, R234, R184 ;  /* 0x000000b8eab82220 */ /* 0x004fe40000410000 */
[-C--:B---3--:R-:W-:Y:S01]  /*6db0*/  @P2 FMUL.FTZ R186, R232, R187.reuse ;  /* 0x000000bbe8ba2220 */ /* 0x088fe20000410000 */
[----:B------:R-:W-:Y:S01]  /*6dc0*/  @P2 FSEL R232, R188, RZ, P4 ;  /* 0x000000ffbce82208 */ /* 0x000fe20002000000 */
[----:B------:R-:W-:Y:S01]  /*6dd0*/  @P2 FMUL.FTZ R187, R165, R187 ;  /* 0x000000bba5bb2220 */ /* 0x000fe20000410000 */
[----:B------:R-:W-:Y:S02]  /*6de0*/  @P2 SEL R172, R184, RZ, P4 ;  /* 0x000000ffb8ac2207 */ /* 0x000fe40002000000 */
[----:B------:R-:W-:Y:S02]  /*6df0*/  @!P3 ISETP.NE.U32.AND P4, PT, RZ, c[0x0][0x218], PT ;  /* 0x00008600ff00ba0c */ /* 0x000fe40003f85070 */
[----:B------:R-:W-:-:S02]  /*6e00*/  @P2 SEL R173, R186, RZ, P5 ;  /* 0x000000ffbaad2207 */ /* 0x000fc40002800000 */
[----:B------:R-:W-:Y:S02]  /*6e10*/  @!P3 ISETP.NE.AND.EX P4, PT, RZ, c[0x0][0x21c], PT, P4 ;  /* 0x00008700ff00ba0c */ /* 0x000fe40003f85340 */
[----:B------:R-:W-:Y:S02]  /*6e20*/  @P2 FSEL R234, R187, RZ, P5 ;  /* 0x000000ffbbea2208 */ /* 0x000fe40002800000 */
        /* <DEDUP_REMOVED lines=9> */
.L_x_14203:
[----:B------:R-:W-:Y:S05]  /*6ec0*/  BSYNC B0 ;  /* 0x0000000000007941 */ /* 0x000fea0003800000 */
.L_x_14202:
        /* <DEDUP_REMOVED lines=11> */
.L_x_14205:
[----:B------:R-:W-:Y:S05]  /*6f80*/  BSYNC B0 ;  /* 0x0000000000007941 */ /* 0x000fea0003800000 */
.L_x_14204:
[----:B------:R-:W2:Y:S04]  /*6f90*/  LDL.LU R188, [R1+0x2c] ;  /* 0x00002c0001bc7983 */ /* 0x000ea80000300800 */
[----:B------:R-:W3:Y:S04]  /*6fa0*/  LDL.LU R184, [R1+0x14] ;  /* 0x0000140001b87983 */ /* 0x000ee80000300800 */
[----:B------:R-:W4:Y:S04]  /*6fb0*/  LDL R187, [R1+0xe0] ;  /* 0x0000e00001bb7983 */ /* 0x000f280000100800 */
[----:B------:R-:W4:Y:S01]  /*6fc0*/  LDL.LU R248, [R1+0x30] ;  /* 0x0000300001f87983 */ /* 0x000f220000300800 */
[----:B------:R-:W-:-:S03]  /*6fd0*/  @P2 LOP3.LUT P5, RZ, R189, 0xff000000, RZ, 0xc0, !PT ;  /* 0xff000000bdff2812 */ /* 0x000fc600078ac0ff */
[----:B------:R-:W4:Y:S01]  /*6fe0*/  LDL R250, [R1+0xe4] ;  /* 0x0000e40001fa7983 */ /* 0x000f220000100800 */
[----:B------:R-:W-:Y:S01]  /*6ff0*/  SEL R185, R185, R169, P1 ;  /* 0x000000a9b9b97207 */ /* 0x000fe20000800000 */
[----:B------:R-:W-:Y:S01]  /*7000*/  BSSY B0, `(.L_x_14206) ;  /* 0x0000038000007945 */ /* 0x000fe20003800000 */
[----:B------:R-:W-:Y:S02]  /*7010*/  @P2 FADD.FTZ R100, R100, R249 ;  /* 0x000000f964642221 */ /* 0x000fe40000010000 */
[----:B------:R-:W-:Y:S02]  /*7020*/  @P2 FADD.FTZ R102, R102, R247 ;  /* 0x000000f766662221 */ /* 0x000fe40000010000 */
[----:B------:R-:W-:Y:S02]  /*7030*/  @P2 FADD.FTZ R103, R103, R246 ;  /* 0x000000f667672221 */ /* 0x000fe40000010000 */
[----:B------:R-:W-:Y:S02]  /*7040*/  @P2 FADD.FTZ R96, R96, R245 ;  /* 0x000000f560602221 */ /* 0x000fe40000010000 */
[----:B------:R-:W-:-:S02]  /*7050*/  @P2 FADD.FTZ R97, R97, R244 ;  /* 0x000000f461612221 */ /* 0x000fc40000010000 */
[----:B------:R-:W-:Y:S02]  /*7060*/  @P2 FADD.FTZ R98, R98, R243 ;  /* 0x000000f362622221 */ /* 0x000fe40000010000 */
[----:B------:R-:W-:Y:S02]  /*7070*/  @P2 FADD.FTZ R99, R99, R242 ;  /* 0x000000f263632221 */ /* 0x000fe40000010000 */
[----:B------:R-:W-:Y:S02]  /*7080*/  @P2 FADD.FTZ R92, R92, R241 ;  /* 0x000000f15c5c2221 */ /* 0x000fe40000010000 */
[----:B------:R-:W-:Y:S02]  /*7090*/  @P2 FADD.FTZ R93, R93, R240 ;  /* 0x000000f05d5d2221 */ /* 0x000fe40000010000 */
[----:B------:R-:W-:Y:S02]  /*70a0*/  @P2 FADD.FTZ R94, R94, R238 ;  /* 0x000000ee5e5e2221 */ /* 0x000fe40000010000 */
[----:B------:R-:W-:-:S02]  /*70b0*/  @P2 FADD.FTZ R95, R95, R237 ;  /* 0x000000ed5f5f2221 */ /* 0x000fc40000010000 */
[----:B------:R-:W-:Y:S02]  /*70c0*/  @P2 FADD.FTZ R88, R88, R232 ;  /* 0x000000e858582221 */ /* 0x000fe40000010000 */
[----:B------:R-:W-:Y:S02]  /*70d0*/  @P2 FADD.FTZ R89, R89, R234 ;  /* 0x000000ea59592221 */ /* 0x000fe40000010000 */
[----:B--2---:R-:W-:Y:S02]  /*70e0*/  @P2 FADD.FTZ R106, R106, R188 ;  /* 0x000000bc6a6a2221 */ /* 0x004fe40000010000 */
[----:B---3--:R-:W-:Y:S02]  /*70f0*/  @P2 FADD.FTZ R107, R107, R184 ;  /* 0x000000b86b6b2221 */ /* 0x008fe40000010000 */
[----:B------:R-:W-:-:S04]  /*7100*/  @P2 FMUL.FTZ R184, R186, c[0x0][0x1ec] ;  /* 0x00007b00bab82a20 */ /* 0x000fc80000410000 */
[----:B------:R-:W-:Y:S01]  /*7110*/  @P2 FMUL.FTZ R236, R184, c[0x0][0x1e8] ;  /* 0x00007a00b8ec2a20 */ /* 0x000fe20000410000 */
[----:B------:R-:W-:Y:S02]  /*7120*/  @P0 IADD3 R184, R2, 0x400, RZ ;  /* 0x0000040002b80810 */ /* 0x000fe40007ffe0ff */
[----:B------:R-:W-:Y:S01]  /*7130*/  @P0 MOV R188, 0x10 ;  /* 0x0000001000bc0802 */ /* 0x000fe20000000f00 */
[----:B----4-:R-:W-:Y:S01]  /*7140*/  @P2 FMUL.FTZ R187, R187, R236 ;  /* 0x000000ecbbbb2220 */ /* 0x010fe20000410000 */
[----:B------:R-:W-:-:S03]  /*7150*/  SEL R186, R186, R170, P1 ;  /* 0x000000aababa7207 */ /* 0x000fc60000800000 */
[----:B------:R-:W-:Y:S01]  /*7160*/  @P0 IMAD.WIDE.U32 R188, R184, R188, c[0x0][0x258] ;  /* 0x00009600b8bc0625 */ /* 0x000fe200078e00bc */
[----:B------:R-:W-:Y:S02]  /*7170*/  @P2 SEL R174, R187, RZ, P4 ;  /* 0x000000ffbbae2207 */ /* 0x000fe40002000000 */
[----:B------:R-:W-:Y:S02]  /*7180*/  SEL R184, R233, R168, P1 ;  /* 0x000000a8e9b87207 */ /* 0x000fe40000800000 */
[----:B------:R-:W-:-:S05]  /*7190*/  SEL R187, R239, R171, P1 ;  /* 0x000000abefbb7207 */ /* 0x000fca0000800000 */
[----:B------:R0:W-:Y:S02]  /*71a0*/  @P0 STG.E.128 [R188.64], R184 ;  /* 0x000000b8bc000986 */ /* 0x0001e4000c101d04 */
[----:B0-----:R-:W-:-:S04]  /*71b0*/  @P2 FMUL.FTZ R186, R239, c[0x0][0x1ec] ;  /* 0x00007b00efba2a20 */ /* 0x001fc80000410000 */
[----:B------:R-:W-:Y:S01]  /*71c0*/  @P2 FMUL.FTZ R186, R186, c[0x0][0x1e8] ;  /* 0x00007a00baba2a20 */ /* 0x000fe20000410000 */
[----:B------:R-:W-:-:S03]  /*71d0*/  @P2 MOV R185, 0x10 ;  /* 0x0000001000b92802 */ /* 0x000fc60000000f00 */
[----:B------:R-:W-:-:S05]  /*71e0*/  @P2 FMUL.FTZ R184, R250, R186 ;  /* 0x000000bafab82220 */ /* 0x000fca0000410000 */
[----:B------:R-:W-:Y:S01]  /*71f0*/  @P2 SEL R175, R184, RZ, P5 ;  /* 0x000000ffb8af2207 */ /* 0x000fe20002800000 */
[----:B------:R-:W-:Y:S01]  /*7200*/  @P2 IMAD.WIDE.U32 R184, R235, R185, c[0x0][0x248] ;  /* 0x00009200ebb82625 */ /* 0x000fe200078e00b9 */
[----:B------:R-:W-:-:S04]  /*7210*/  IADD3 R187, R206, 0x480, RZ ;  /* 0x00000480cebb7810 */ /* 0x000fc80007ffe0ff */
[----:B------:R0:W-:Y:S01]  /*7220*/  @P2 STG.E.128 [R184.64], R172 ;  /* 0x000000acb8002986 */ /* 0x0001e2000c101d04 */
[----:B------:R-:W-:Y:S02]  /*7230*/  @P2 FMUL.FTZ R188, R166, R236 ;  /* 0x000000eca6bc2220 */ /* 0x000fe40000410000 */
[----:B------:R-:W-:Y:S01]  /*7240*/  @P2 FMUL.FTZ R186, R167, R186 ;  /* 0x000000baa7ba2220 */ /* 0x000fe20000410000 */
[----:B0-----:R-:W-:-:S05]  /*7250*/  @P2 MOV R184, 0x10 ;  /* 0x0000001000b82802 */ /* 0x001fca0000000f00 */
[----:B------:R-:W-:-:S05]  /*7260*/  @P2 IMAD.WIDE.U32 R184, R187, R184, c[0x0][0x170] ;  /* 0x00005c00bbb82625 */ /* 0x000fca00078e00b8 */
[----:B------:R0:W5:Y:S01]  /*7270*/  @P2 LDG.E.128 R164, [R184.64] ;  /* 0x00000004b8a42981 */ /* 0x000162000c1e1d00 */
[----:B------:R-:W-:Y:S02]  /*7280*/  @P2 FSEL R186, R186, RZ, P5 ;  /* 0x000000ffbaba2208 */ /* 0x000fe40002800000 */
[----:B0-----:R-:W-:Y:S02]  /*7290*/  @P2 FSEL R184, R188, RZ, P4 ;  /* 0x000000ffbcb82208 */ /* 0x001fe40002000000 */
[----:B------:R-:W-:-:S04]  /*72a0*/  @!P3 ISETP.NE.U32.AND P4, PT, RZ, c[0x0][0x218], PT ;  /* 0x00008600ff00ba0c */ /* 0x000fc80003f85070 */
[----:B------:R-:W-:Y:S01]  /*72b0*/  @!P3 ISETP.NE.AND.EX P4, PT, RZ, c[0x0][0x21c], PT, P4 ;  /* 0x00008700ff00ba0c */ /* 0x000fe20003f85340 */
[----:B------:R-:W-:Y:S01]  /*72c0*/  @P2 FADD.FTZ R90, R90, R184 ;  /* 0x000000b85a5a2221 */ /* 0x000fe20000010000 */
[----:B------:R-:W-:Y:S01]  /*72d0*/  @!P3 ISETP.NE.U32.AND P5, PT, RZ, c[0x0][0x218], PT ;  /* 0x00008600ff00ba0c */ /* 0x000fe20003fa5070 */
[----:B------:R-:W-:Y:S01]  /*72e0*/  @P2 FADD.FTZ R101, R101, R248 ;  /* 0x000000f865652221 */ /* 0x000fe20000010000 */
[----:B------:R-:W-:Y:S01]  /*72f0*/  @!P3 FSEL R184, R160, RZ, P4 ;  /* 0x000000ffa0b8b208 */ /* 0x000fe20002000000 */
[----:B------:R-:W-:Y:S01]  /*7300*/  @P2 FADD.FTZ R91, R91, R186 ;  /* 0x000000ba5b5b2221 */ /* 0x000fe20000010000 */
[----:B------:R-:W-:Y:S05]  /*7310*/  @!P3 BRA `(.L_x_14207) ;  /* 0x000000600000b947 */ /* 0x000fea0003800000 */
[----:B------:R-:W-:Y:S01]  /*7320*/  ISETP.NE.U32.AND P4, PT, RZ, c[0x0][0x218], PT ;  /* 0x00008600ff007a0c */ /* 0x000fe20003f85070 */
[----:B------:R-:W-:-:S03]  /*7330*/  FFMA.FTZ R184, R193, R191, R190 ;  /* 0x000000bfc1b87223 */ /* 0x000fc600000100be */
[----:B------:R-:W-:Y:S01]  /*7340*/  ISETP.NE.AND.EX P4, PT, RZ, c[0x0][0x21c], PT, P4 ;  /* 0x00008700ff007a0c */ /* 0x000fe20003f85340 */
[----:B------:R-:W-:-:S04]  /*7350*/  FADD.FTZ R184, R3, -R184 ;  /* 0x800000b803b87221 */ /* 0x000fc80000010000 */
[----:B------:R-:W-:-:S08]  /*7360*/  FMUL.FTZ R184, R0, R184 ;  /* 0x000000b800b87220 */ /* 0x000fd00000410000 */
[----:B------:R-:W-:Y:S02]  /*7370*/  @P4 FADD.FTZ R184, R160, R184 ;  /* 0x000000b8a0b84221 */ /* 0x000fe40000010000 */
.L_x_14207:
[----:B------:R-:W-:Y:S05]  /*7380*/  BSYNC B0 ;  /* 0x0000000000007941 */ /* 0x000fea0003800000 */
.L_x_14206:
[C---:B------:R-:W-:Y:S01]  /*7390*/  SEL R168, R184.reuse, R168, P1 ;  /* 0x000000a8b8a87207 */ /* 0x040fe20000800000 */
        /* <DEDUP_REMOVED lines=13> */
.L_x_14209:
[----:B------:R-:W-:Y:S05]  /*7470*/  BSYNC B0 ;  /* 0x0000000000007941 */ /* 0x000fea0003800000 */
.L_x_14208:
[----:B------:R-:W2:Y:S04]  /*7480*/  LDL R186, [R1+0x148] ;  /* 0x0001480001ba7983 */ /* 0x000ea80000100800 */
[----:B------:R-:W3:Y:S01]  /*7490*/  LDL R188, [R1+0x14c] ;  /* 0x00014c0001bc7983 */ /* 0x000ee20000100800 */
[C---:B------:R-:W-:Y:S01]  /*74a0*/  SEL R169, R185.reuse, R169, P1 ;  /* 0x000000a9b9a97207 */ /* 0x040fe20000800000 */
[----:B------:R-:W-:Y:S01]  /*74b0*/  @P2 FMUL.FTZ R185, R185, c[0x0][0x1ec] ;  /* 0x00007b00b9b92a20 */ /* 0x000fe20000410000 */
[----:B------:R-:W-:Y:S01]  /*74c0*/  @P2 LOP3.LUT P5, RZ, R205, 0xff00, RZ, 0xc0, !PT ;  /* 0x0000ff00cdff2812 */ /* 0x000fe200078ac0ff */
[----:B------:R-:W-:Y:S02]  /*74d0*/  BSSY B0, `(.L_x_14210) ;  /* 0x0000012000007945 */ /* 0x000fe40003800000 */
[----:B------:R-:W-:-:S02]  /*74e0*/  @P2 FMUL.FTZ R185, R185, c[0x0][0x1e8] ;  /* 0x00007a00b9b92a20 */ /* 0x000fc40000410000 */
[-C--:B--2---:R-:W-:Y:S02]  /*74f0*/  @P2 FMUL.FTZ R186, R186, R184.reuse ;  /* 0x000000b8baba2220 */ /* 0x084fe40000410000 */
[----:B-----5:R-:W-:-:S03]  /*7500*/  @P2 FMUL.FTZ R184, R164, R184 ;  /* 0x000000b8a4b82220 */ /* 0x020fc60000410000 */
[----:B------:R-:W-:Y:S01]  /*7510*/  @P2 SEL R172, R186, RZ, P4 ;  /* 0x000000ffbaac2207 */ /* 0x000fe20002000000 */
[----:B---3--:R-:W-:Y:S01]  /*7520*/  @P2 FMUL.FTZ R186, R188, R185 ;  /* 0x000000b9bcba2220 */ /* 0x008fe20000410000 */
[----:B------:R-:W-:Y:S02]  /*7530*/  @P2 FSEL R184, R184, RZ, P4 ;  /* 0x000000ffb8b82208 */ /* 0x000fe40002000000 */
[----:B------:R-:W-:Y:S02]  /*7540*/  @!P3 ISETP.NE.U32.AND P4, PT, RZ, c[0x0][0x218], PT ;  /* 0x00008600ff00ba0c */ /* 0x000fe40003f85070 */
[----:B------:R-:W-:Y:S02]  /*7550*/  @P2 SEL R173, R186, RZ, P5 ;  /* 0x000000ffbaad2207 */ /* 0x000fe40002800000 */
        /* <DEDUP_REMOVED lines=9> */
.L_x_14211:
[----:B------:R-:W-:Y:S05]  /*75f0*/  BSYNC B0 ;  /* 0x0000000000007941 */ /* 0x000fea0003800000 */
.L_x_14210:
[----:B------:R-:W2:Y:S01]  /*7600*/  LDL R189, [R1+0x150] ;  /* 0x0001500001bd7983 */ /* 0x000ea20000100800 */
[C---:B------:R-:W-:Y:S01]  /*7610*/  SEL R170, R186.reuse, R170, P1 ;  /* 0x000000aabaaa7207 */ /* 0x040fe20000800000 */
[----:B------:R-:W-:Y:S01]  /*7620*/  @P2 FMUL.FTZ R186, R186, c[0x0][0x1ec] ;  /* 0x00007b00baba2a20 */ /* 0x000fe20000410000 */
[----:B------:R-:W-:Y:S01]  /*7630*/  @!P3 ISETP.NE.U32.AND P4, PT, RZ, c[0x0][0x218], PT ;  /* 0x00008600ff00ba0c */ /* 0x000fe20003f85070 */
[----:B------:R-:W-:Y:S01]  /*7640*/  @P2 FMUL.FTZ R185, R165, R185 ;  /* 0x000000b9a5b92220 */ /* 0x000fe20000410000 */
[----:B------:R-:W-:Y:S01]  /*7650*/  BSSY B0, `(.L_x_14212) ;  /* 0x0000014000007945 */ /* 0x000fe20003800000 */
[----:B------:R-:W-:Y:S01]  /*7660*/  @P2 FMUL.FTZ R188, R186, c[0x0][0x1e8] ;  /* 0x00007a00babc2a20 */ /* 0x000fe20000410000 */
[----:B------:R-:W-:Y:S01]  /*7670*/  @!P3 ISETP.NE.AND.EX P4, PT, RZ, c[0x0][0x21c], PT, P4 ;  /* 0x00008700ff00ba0c */ /* 0x000fe20003f85340 */
[----:B------:R-:W-:Y:S01]  /*7680*/  @P2 FADD.FTZ R84, R84, R184 ;  /* 0x000000b854542221 */ /* 0x000fe20000010000 */
[----:B------:R-:W-:Y:S01]  /*7690*/  @P2 FSEL R185, R185, RZ, P5 ;  /* 0x000000ffb9b92208 */ /* 0x000fe20002800000 */
[----:B------:R-:W-:Y:S01]  /*76a0*/  @P2 FMUL.FTZ R186, R166, R188 ;  /* 0x000000bca6ba2220 */ /* 0x000fe20000410000 */
[----:B------:R-:W-:-:S02]  /*76b0*/  @P2 LOP3.LUT P5, RZ, R205, 0xff0000, RZ, 0xc0, !PT ;  /* 0x00ff0000cdff2812 */ /* 0x000fc400078ac0ff */
[----:B------:R-:W-:Y:S01]  /*76c0*/  @!P3 FSEL R184, R163, RZ, P4 ;  /* 0x000000ffa3b8b208 */ /* 0x000fe20002000000 */
[----:B------:R-:W-:Y:S01]  /*76d0*/  @P2 FADD.FTZ R85, R85, R185 ;  /* 0x000000b955552221 */ /* 0x000fe20000010000 */
[----:B------:R-:W-:-:S05]  /*76e0*/  @P2 FSEL R186, R186, RZ, P5 ;  /* 0x000000ffbaba2208 */ /* 0x000fca0002800000 */
[----:B------:R-:W-:Y:S02]  /*76f0*/  @P2 FADD.FTZ R86, R86, R186 ;  /* 0x000000ba56562221 */ /* 0x000fe40000010000 */
[----:B--2---:R-:W-:-:S05]  /*7700*/  @P2 FMUL.FTZ R188, R189, R188 ;  /* 0x000000bcbdbc2220 */ /* 0x004fca0000410000 */
[----:B------:R-:W-:Y:S01]  /*7710*/  @P2 SEL R174, R188, RZ, P5 ;  /* 0x000000ffbcae2207 */ /* 0x000fe20002800000 */
[----:B------:R-:W-:Y:S05]  /*7720*/  @!P3 BRA `(.L_x_14213) ;  /* 0x000000600000b947 */ /* 0x000fea0003800000 */
[----:B------:R-:W-:Y:S01]  /*7730*/  ISETP.NE.U32.AND P3, PT, RZ, c[0x0][0x218], PT ;  /* 0x00008600ff007a0c */ /* 0x000fe20003f65070 */
[----:B------:R-:W-:-:S03]  /*7740*/  FFMA.FTZ R184, R182, R191, R190 ;  /* 0x000000bfb6b87223 */ /* 0x000fc600000100be */
[----:B------:R-:W-:Y:S01]  /*7750*/  ISETP.NE.AND.EX P3, PT, RZ, c[0x0][0x21c], PT, P3 ;  /* 0x00008700ff007a0c */ /* 0x000fe20003f65330 */
[----:B------:R-:W-:-:S04]  /*7760*/  FADD.FTZ R184, R197, -R184 ;  /* 0x800000b8c5b87221 */ /* 0x000fc80000010000 */
[----:B------:R-:W-:-:S08]  /*7770*/  FMUL.FTZ R184, R0, R184 ;  /* 0x000000b800b87220 */ /* 0x000fd00000410000 */
[----:B------:R-:W-:Y:S02]  /*7780*/  @P3 FADD.FTZ R184, R163, R184 ;  /* 0x000000b8a3b83221 */ /* 0x000fe40000010000 */
.L_x_14213:
[----:B------:R-:W-:Y:S05]  /*7790*/  BSYNC B0 ;  /* 0x0000000000007941 */ /* 0x000fea0003800000 */
.L_x_14212:
[----:B------:R-:W2:Y:S04]  /*77a0*/  LDL.LU R0, [R1+0xb0] ;  /* 0x0000b00001007983 */ /* 0x000ea80000300800 */
[----:B------:R-:W3:Y:S04]  /*77b0*/  LDL R185, [R1+0x154] ;  /* 0x0001540001b97983 */ /* 0x000ee80000100800 */
[----:B------:R-:W4:Y:S01]  /*77c0*/  LDL.LU R186, [R1+0xac] ;  /* 0x0000ac0001ba7983 */ /* 0x000f220000300800 */
[----:B------:R-:W-:Y:S02]  /*77d0*/  SEL R171, R184, R171, P1 ;  /* 0x000000abb8ab7207 */ /* 0x000fe40000800000 */
[----:B------:R-:W-:-:S02]  /*77e0*/  @P2 LOP3.LUT P1, RZ, R205, 0xff000000, RZ, 0xc0, !PT ;  /* 0xff000000cdff2812 */ /* 0x000fc4000782c0ff */
[----:B------:R-:W-:Y:S02]  /*77f0*/  @P0 IADD3 R2, R2, 0x480, RZ ;  /* 0x0000048002020810 */ /* 0x000fe40007ffe0ff */
[----:B--2---:R-:W-:Y:S01]  /*7800*/  ISETP.NE.AND P3, PT, R0, RZ, PT ;  /* 0x000000ff0000720c */ /* 0x004fe20003f65270 */
[----:B------:R-:W-:-:S04]  /*7810*/  @P2 FMUL.FTZ R0, R184, c[0x0][0x1ec] ;  /* 0x00007b00b8002a20 */ /* 0x000fc80000410000 */
[----:B------:R-:W-:-:S04]  /*7820*/  @P2 FMUL.FTZ R0, R0, c[0x0][0x1e8] ;  /* 0x00007a0000002a20 */ /* 0x000fc80000410000 */
[-C--:B------:R-:W-:Y:S02]  /*7830*/  @P2 FMUL.FTZ R184, R167, R0.reuse ;  /* 0x00000000a7b82220 */ /* 0x080fe40000410000 */
[----:B---3--:R-:W-:-:S03]  /*7840*/  @P2 FMUL.FTZ R0, R185, R0 ;  /* 0x00000000b9002220 */ /* 0x008fc60000410000 */
[----:B------:R-:W-:Y:S02]  /*7850*/  @P2 FSEL R184, R184, RZ, P1 ;  /* 0x000000ffb8b82208 */ /* 0x000fe40000800000 */
[----:B------:R-:W-:Y:S02]  /*7860*/  @P2 SEL R175, R0, RZ, P1 ;  /* 0x000000ff00af2207 */ /* 0x000fe40000800000 */
[----:B------:R-:W-:Y:S01]  /*7870*/  @P0 MOV R0, 0x10 ;  /* 0x0000001000000802 */ /* 0x000fe20000000f00 */
[----:B------:R-:W-:-:S04]  /*7880*/  @P2 FADD.FTZ R87, R87, R184 ;  /* 0x000000b857572221 */ /* 0x000fc80000010000 */
[----:B------:R-:W-:Y:S01]  /*7890*/  @P0 IMAD.WIDE.U32 R184, R2, R0, c[0x0][0x258] ;  /* 0x0000960002b80625 */ /* 0x000fe200078e0000 */
[----:B------:R-:W-:-:S04]  /*78a0*/  @P2 MOV R0, 0x10 ;  /* 0x0000001000002802 */ /* 0x000fc80000000f00 */
[----:B------:R0:W-:Y:S01]  /*78b0*/  @P0 STG.E.128 [R184.64], R168 ;  /* 0x000000a8b8000986 */ /* 0x0001e2000c101d04 */
[----:B----4-:R-:W-:Y:S01]  /*78c0*/  LOP3.LUT P0, RZ, R186, 0xff, RZ, 0xc0, !PT ;  /* 0x000000ffbaff7812 */ /* 0x010fe2000780c0ff */
[----:B0-----:R-:W-:-:S03]  /*78d0*/  @P2 IMAD.WIDE.U32 R184, R187, R0, c[0x0][0x248] ;  /* 0x00009200bbb82625 */ /* 0x001fc600078e0000 */
[----:B------:R-:W-:Y:S02]  /*78e0*/  SEL R0, RZ, 0x1, P0 ;  /* 0x00000001ff007807 */ /* 0x000fe40000000000 */
[----:B------:R0:W-:Y:S04]  /*78f0*/  @P2 STG.E.128 [R184.64], R172 ;  /* 0x000000acb8002986 */ /* 0x0001e8000c101d04 */
[----:B------:R0:W-:Y:S02]  /*7900*/  STL.S16 [R1+0xac], R0 ;  /* 0x0000ac0001007387 */ /* 0x0001e40000100600 */
[----:B0-----:R-:W-:Y:S01]  /*7910*/  @P3 CALL.REL.NOINC `(.L_x_14128) ;  /* 0x0000001000003944 */ /* 0x001fe20003c00000 */
[----:B------:R-:W-:Y:S05]  /*7920*/  BRA `(.L_x_14214) ;  /* 0xffff933000007947 */ /* 0x000fea000383ffff */
.L_x_14128:
        /* <DEDUP_REMOVED lines=41> */
.L_x_14132:
[----:B0-----:R-:W-:Y:S01]  /*7bc0*/  HFMA2.MMA R185, -RZ, RZ, 0, 9.5367431640625e-07 ;  /* 0x00000010ffb97435 */ /* 0x001fe200000001ff */
[----:B------:R-:W-:-:S02]  /*7bd0*/  MOV R189, R187 ;  /* 0x000000bb00bd7202 */ /* 0x000fc40000000f00 */
[----:B------:R-:W-:Y:S02]  /*7be0*/  MOV R232, 0x1f ;  /* 0x0000001f00e87802 */ /* 0x000fe40000000f00 */
[----:B------:R-:W-:Y:S02]  /*7bf0*/  MOV R206, 0xffffffff ;  /* 0xffffffff00ce7802 */ /* 0x000fe40000000f00 */
[----:B------:R-:W-:Y:S02]  /*7c00*/  MOV R184, 0x7c20 ;  /* 0x00007c2000b87802 */ /* 0x000fe40000000f00 */
[----:B-----5:R-:W-:Y:S05]  /*7c10*/  CALL.REL.NOINC `($__internal_199_$__cuda_sm70_shflsync_down_p) ;  /* 0x0000046000007944 */ /* 0x020fea0003c00000 */
[----:B-1----:R-:W-:Y:S01]  /*7c20*/  MOV R190, R189 ;  /* 0x000000bd00be7202 */ /* 0x002fe20000000f00 */
[----:B------:R-:W-:Y:S05]  /*7c30*/  BRA `(.L_x_14215) ;  /* 0xffffb83000007947 */ /* 0x000fea000383ffff */
.L_x_14133:
[----:B------:R-:W-:Y:S01]  /*7c40*/  HFMA2.MMA R185, -RZ, RZ, 0, 9.5367431640625e-07 ;  /* 0x00000010ffb97435 */ /* 0x000fe200000001ff */
[----:B------:R-:W-:Y:S02]  /*7c50*/  MOV R189, R186 ;  /* 0x000000ba00bd7202 */ /* 0x000fe40000000f00 */
[----:B------:R-:W-:Y:S02]  /*7c60*/  MOV R232, 0x1f ;  /* 0x0000001f00e87802 */ /* 0x000fe40000000f00 */
[----:B------:R-:W-:-:S02]  /*7c70*/  MOV R206, 0xffffffff ;  /* 0xffffffff00ce7802 */ /* 0x000fc40000000f00 */
[----:B------:R-:W-:Y:S02]  /*7c80*/  MOV R184, 0x7ca0 ;  /* 0x00007ca000b87802 */ /* 0x000fe40000000f00 */
[----:B01---5:R-:W-:Y:S05]  /*7c90*/  CALL.REL.NOINC `($__internal_199_$__cuda_sm70_shflsync_down_p) ;  /* 0x000003e000007944 */ /* 0x023fea0003c00000 */
[----:B------:R-:W-:Y:S01]  /*7ca0*/  FADD.FTZ R187, R190, R187 ;  /* 0x000000bbbebb7221 */ /* 0x000fe20000010000 */
[----:B------:R-:W-:Y:S01]  /*7cb0*/  HFMA2.MMA R185, -RZ, RZ, 0, 4.76837158203125e-07 ;  /* 0x00000008ffb97435 */ /* 0x000fe200000001ff */
[----:B-1----:R-:W-:Y:S01]  /*7cc0*/  FADD.FTZ R186, R186, R189 ;  /* 0x000000bdbaba7221 */ /* 0x002fe20000010000 */
[----:B------:R-:W-:Y:S02]  /*7cd0*/  MOV R232, 0x1f ;  /* 0x0000001f00e87802 */ /* 0x000fe40000000f00 */
[----:B------:R-:W-:Y:S02]  /*7ce0*/  MOV R206, 0xffffffff ;  /* 0xffffffff00ce7802 */ /* 0x000fe40000000f00 */
[----:B------:R-:W-:Y:S02]  /*7cf0*/  MOV R189, R187 ;  /* 0x000000bb00bd7202 */ /* 0x000fe40000000f00 */
[----:B------:R-:W-:Y:S02]  /*7d00*/  MOV R184, 0x7d20 ;  /* 0x00007d2000b87802 */ /* 0x000fe40000000f00 */
[----:B------:R-:W-:Y:S05]  /*7d10*/  CALL.REL.NOINC `($__internal_199_$__cuda_sm70_shflsync_down_p) ;  /* 0x0000036000007944 */ /* 0x000fea0003c00000 */
[----:B------:R-:W-:Y:S01]  /*7d20*/  HFMA2.MMA R185, -RZ, RZ, 0, 4.76837158203125e-07 ;  /* 0x00000008ffb97435 */ /* 0x000fe200000001ff */
[----:B-1----:R-:W-:-:S02]  /*7d30*/  MOV R190, R189 ;  /* 0x000000bd00be7202 */ /* 0x002fc40000000f00 */
[----:B------:R-:W-:Y:S02]  /*7d40*/  MOV R189, R186 ;  /* 0x000000ba00bd7202 */ /* 0x000fe40000000f00 */
[----:B------:R-:W-:Y:S02]  /*7d50*/  MOV R232, 0x1f ;  /* 0x0000001f00e87802 */ /* 0x000fe40000000f00 */
[----:B------:R-:W-:Y:S02]  /*7d60*/  MOV R206, 0xffffffff ;  /* 0xffffffff00ce7802 */ /* 0x000fe40000000f00 */
[----:B------:R-:W-:Y:S02]  /*7d70*/  MOV R184, 0x7d90 ;  /* 0x00007d9000b87802 */ /* 0x000fe40000000f00 */
[----:B------:R-:W-:Y:S05]  /*7d80*/  CALL.REL.NOINC `($__internal_199_$__cuda_sm70_shflsync_down_p) ;  /* 0x000002f000007944 */ /* 0x000fea0003c00000 */
[----:B------:R-:W-:Y:S01]  /*7d90*/  FADD.FTZ R187, R190, R187 ;  /* 0x000000bbbebb7221 */ /* 0x000fe20000010000 */
[----:B------:R-:W-:Y:S01]  /*7da0*/  HFMA2.MMA R185, -RZ, RZ, 0, 2.384185791015625e-07 ;  /* 0x00000004ffb97435 */ /* 0x000fe200000001ff */
[----:B-1----:R-:W-:Y:S01]  /*7db0*/  FADD.FTZ R186, R186, R189 ;  /* 0x000000bdbaba7221 */ /* 0x002fe20000010000 */
[----:B------:R-:W-:Y:S02]  /*7dc0*/  MOV R232, 0x1f ;  /* 0x0000001f00e87802 */ /* 0x000fe40000000f00 */
[----:B------:R-:W-:-:S02]  /*7dd0*/  MOV R206, 0xffffffff ;  /* 0xffffffff00ce7802 */ /* 0x000fc40000000f00 */
[----:B------:R-:W-:Y:S02]  /*7de0*/  MOV R189, R187 ;  /* 0x000000bb00bd7202 */ /* 0x000fe40000000f00 */
[----:B------:R-:W-:Y:S02]  /*7df0*/  MOV R184, 0x7e10 ;  /* 0x00007e1000b87802 */ /* 0x000fe40000000f00 */
[----:B------:R-:W-:Y:S05]  /*7e00*/  CALL.REL.NOINC `($__internal_199_$__cuda_sm70_shflsync_down_p) ;  /* 0x0000027000007944 */ /* 0x000fea0003c00000 */
[----:B------:R-:W-:Y:S01]  /*7e10*/  HFMA2.MMA R185, -RZ, RZ, 0, 2.384185791015625e-07 ;  /* 0x00000004ffb97435 */ /* 0x000fe200000001ff */
[----:B-1----:R-:W-:Y:S02]  /*7e20*/  MOV R190, R189 ;  /* 0x000000bd00be7202 */ /* 0x002fe40000000f00 */
[----:B------:R-:W-:Y:S02]  /*7e30*/  MOV R189, R186 ;  /* 0x000000ba00bd7202 */ /* 0x000fe40000000f00 */
[----:B------:R-:W-:Y:S02]  /*7e40*/  MOV R232, 0x1f ;  /* 0x0000001f00e87802 */ /* 0x000fe40000000f00 */
[----:B------:R-:W-:Y:S02]  /*7e50*/  MOV R206, 0xffffffff ;  /* 0xffffffff00ce7802 */ /* 0x000fe40000000f00 */
[----:B------:R-:W-:-:S02]  /*7e60*/  MOV R184, 0x7e80 ;  /* 0x00007e8000b87802 */ /* 0x000fc40000000f00 */
[----:B------:R-:W-:Y:S05]  /*7e70*/  CALL.REL.NOINC `($__internal_199_$__cuda_sm70_shflsync_down_p) ;  /* 0x0000020000007944 */ /* 0x000fea0003c00000 */
[----:B------:R-:W-:Y:S01]  /*7e80*/  FADD.FTZ R187, R190, R187 ;  /* 0x000000bbbebb7221 */ /* 0x000fe20000010000 */
[----:B------:R-:W-:Y:S01]  /*7e90*/  HFMA2.MMA R185, -RZ, RZ, 0, 1.1920928955078125e-07 ;  /* 0x00000002ffb97435 */ /* 0x000fe200000001ff */
[----:B-1----:R-:W-:Y:S01]  /*7ea0*/  FADD.FTZ R186, R186, R189 ;  /* 0x000000bdbaba7221 */ /* 0x002fe20000010000 */
[----:B------:R-:W-:-:S02]  /*7eb0*/  MOV R232, 0x1f ;  /* 0x0000001f00e87802 */ /* 0x000fc40000000f00 */
[----:B------:R-:W-:Y:S02]  /*7ec0*/  MOV R206, 0xffffffff ;  /* 0xffffffff00ce7802 */ /* 0x000fe40000000f00 */
[----:B------:R-:W-:Y:S02]  /*7ed0*/  MOV R189, R187 ;  /* 0x000000bb00bd7202 */ /* 0x000fe40000000f00 */
[----:B------:R-:W-:Y:S02]  /*7ee0*/  MOV R184, 0x7f00 ;  /* 0x00007f0000b87802 */ /* 0x000fe40000000f00 */
[----:B------:R-:W-:Y:S05]  /*7ef0*/  CALL.REL.NOINC `($__internal_199_$__cuda_sm70_shflsync_down_p) ;  /* 0x0000018000007944 */ /* 0x000fea0003c00000 */
[----:B------:R-:W-:Y:S01]  /*7f00*/  HFMA2.MMA R185, -RZ, RZ, 0, 1.1920928955078125e-07 ;  /* 0x00000002ffb97435 */ /* 0x000fe200000001ff */
[----:B-1----:R-:W-:Y:S02]  /*7f10*/  MOV R190, R189 ;  /* 0x000000bd00be7202 */ /* 0x002fe40000000f00 */
[----:B------:R-:W-:Y:S02]  /*7f20*/  MOV R189, R186 ;  /* 0x000000ba00bd7202 */ /* 0x000fe40000000f00 */
[----:B------:R-:W-:Y:S02]  /*7f30*/  MOV R232, 0x1f ;  /* 0x0000001f00e87802 */ /* 0x000fe40000000f00 */
[----:B------:R-:W-:-:S02]  /*7f40*/  MOV R206, 0xffffffff ;  /* 0xffffffff00ce7802 */ /* 0x000fc40000000f00 */
[----:B------:R-:W-:Y:S02]  /*7f50*/  MOV R184, 0x7f70 ;  /* 0x00007f7000b87802 */ /* 0x000fe40000000f00 */
[----:B------:R-:W-:Y:S05]  /*7f60*/  CALL.REL.NOINC `($__internal_199_$__cuda_sm70_shflsync_down_p) ;  /* 0x0000011000007944 */ /* 0x000fea0003c00000 */
[----:B------:R-:W-:Y:S01]  /*7f70*/  FADD.FTZ R187, R190, R187 ;  /* 0x000000bbbebb7221 */ /* 0x000fe20000010000 */
[----:B------:R-:W-:Y:S01]  /*7f80*/  HFMA2.MMA R185, -RZ, RZ, 0, 5.9604644775390625e-08 ;  /* 0x00000001ffb97435 */ /* 0x000fe200000001ff */
[----:B-1----:R-:W-:Y:S01]  /*7f90*/  FADD.FTZ R186, R186, R189 ;  /* 0x000000bdbaba7221 */ /* 0x002fe20000010000 */
[----:B------:R-:W-:Y:S02]  /*7fa0*/  MOV R232, 0x1f ;  /* 0x0000001f00e87802 */ /* 0x000fe40000000f00 */
[----:B------:R-:W-:Y:S02]  /*7fb0*/  MOV R206, 0xffffffff ;  /* 0xffffffff00ce7802 */ /* 0x000fe40000000f00 */
[----:B------:R-:W-:Y:S02]  /*7fc0*/  MOV R189, R187 ;  /* 0x000000bb00bd7202 */ /* 0x000fe40000000f00 */
[----:B------:R-:W-:Y:S02]  /*7fd0*/  MOV R184, 0x7ff0 ;  /* 0x00007ff000b87802 */ /* 0x000fe40000000f00 */
[----:B------:R-:W-:Y:S05]  /*7fe0*/  CALL.REL.NOINC `($__internal_199_$__cuda_sm70_shflsync_down_p) ;  /* 0x0000009000007944 */ /* 0x000fea0003c00000 */
[----:B------:R-:W-:Y:S01]  /*7ff0*/  HFMA2.MMA R185, -RZ, RZ, 0, 5.9604644775390625e-08 ;  /* 0x00000001ffb97435 */ /* 0x000fe200000001ff */
[----:B-1----:R-:W-:-:S02]  /*8000*/  MOV R190, R189 ;  /* 0x000000bd00be7202 */ /* 0x002fc40000000f00 */
[----:B------:R-:W-:Y:S02]  /*8010*/  MOV R189, R186 ;  /* 0x000000ba00bd7202 */ /* 0x000fe40000000f00 */
[----:B------:R-:W-:Y:S02]  /*8020*/  MOV R232, 0x1f ;  /* 0x0000001f00e87802 */ /* 0x000fe40000000f00 */
[----:B------:R-:W-:Y:S02]  /*8030*/  MOV R206, 0xffffffff ;  /* 0xffffffff00ce7802 */ /* 0x000fe40000000f00 */
[----:B------:R-:W-:Y:S02]  /*8040*/  MOV R184, 0x8060 ;  /* 0x0000806000b87802 */ /* 0x000fe40000000f00 */
[----:B------:R-:W-:Y:S05]  /*8050*/  CALL.REL.NOINC `($__internal_199_$__cuda_sm70_shflsync_down_p) ;  /* 0x0000002000007944 */ /* 0x000fea0003c00000 */
[----:B-1----:R-:W-:Y:S01]  /*8060*/  MOV R185, R189 ;  /* 0x000000bd00b97202 */ /* 0x002fe20000000f00 */
[----:B------:R-:W-:Y:S05]  /*8070*/  BRA `(.L_x_14216) ;  /* 0xffffb51000007947 */ /* 0x000fea000383ffff */
        .weak           $__internal_199_$__cuda_sm70_shflsync_down_p
        .type           $__internal_199_$__cuda_sm70_shflsync_down_p,@function
        .size           $__internal_199_$__cuda_sm70_shflsync_down_p,(.L_x_14417 - $__internal_199_$__cuda_sm70_shflsync_down_p)
$__internal_199_$__cuda_sm70_shflsync_down_p:
[----:B------:R-:W-:Y:S04]  /*8080*/  WARPSYNC R206 ;  /* 0x000000ce00007348 */ /* 0x000fe80003800000 */
[----:B------:R0:W1:Y:S02]  /*8090*/  SHFL.DOWN PT, R189, R189, R185, R232 ;  /* 0x080000b9bdbd7389 */ /* 0x00006400000e00e8 */
[----:B0-----:R-:W-:-:S06]  /*80a0*/  HFMA2.MMA R185, -RZ, RZ, 0, 0 ;  /* 0x00000000ffb97435 */ /* 0x001fcc00000001ff */
[----:B------:R-:W-:Y:S05]  /*80b0*/  RET.REL.NODEC R184 `(_ZN10layer_norm13ln_bwd_kernelINS_13Kernel_traitsIfffffjLj5120ELj1ELj1ELj4ELj16ENS_18Kernel_traits_baseILj5120EfffffjLj128EEEEELb1ELb1ELb1ELb1EEEvNS_9BwdParamsE) ;  /* 0xffff7f40b8007950 */ /* 0x000fea0003c3ffff */
.L_x_14217:
        /* <DEDUP_REMOVED lines=12> */
.L_x_14417:


//--------------------- .nv.shared._ZN10layer_norm13ln_bwd_kernelINS_13Kernel_traitsI13__nv_bfloat16S2_S2_S2_fjLj5120ELj1ELj1ELj4ELj16ENS_18Kernel_traits_baseILj5120ES2_S2_S2_S2_fjLj128EEEEELb0ELb0ELb0ELb0EEEvNS_9BwdParamsE --------------------------
	.section	.nv.shared._ZN10layer_norm13ln_bwd_kernelINS_13Kernel_traitsI13__nv_bfloat16S2_S2_S2_fjLj5120ELj1ELj1ELj4ELj16ENS_18Kernel_traits_baseILj5120ES2_S2_S2_S2_fjLj128EEEEELb0ELb0ELb0ELb0EEEvNS_9BwdParamsE,"aw",@nobits
	.sectionflags	@""
	.align	16


//--------------------- .nv.shared._ZN10layer_norm13ln_bwd_kernelINS_13Kernel_traitsI13__nv_bfloat16S2_S2_S2_fjLj5120ELj1ELj1ELj4ELj16ENS_18Kernel_traits_baseILj5120ES2_S2_S2_S2_fjLj128EEEEELb0ELb0ELb0ELb1EEEvNS_9BwdParamsE --------------------------
	.section	.nv.shared._ZN10layer_norm13ln_bwd_kernelINS_13Kernel_traitsI13__nv_bfloat16S2_S2_S2_fjLj5120ELj1ELj1ELj4ELj16ENS_18Kernel_traits_baseILj5120ES2_S2_S2_S2_fjLj128EEEEELb0ELb0ELb0ELb1EEEvNS_9BwdParamsE,"aw",@nobits
	.sectionflags	@""
	.align	16


//--------------------- .nv.shared._ZN10layer_norm13ln_bwd_kernelINS_13Kernel_traitsI13__nv_bfloat16S2_S2_S2_fjLj5120ELj1ELj1ELj4ELj16ENS_18Kernel_traits_baseILj5120ES2_S2_S2_S2_fjLj128EEEEELb0ELb0ELb1ELb0EEEvNS_9BwdParamsE --------------------------
	.section	.nv.shared._ZN10layer_norm13ln_bwd_kernelINS_13Kernel_traitsI13__nv_bfloat16S2_S2_S2_fjLj5120ELj1ELj1ELj4ELj16ENS_18Kernel_traits_baseILj5120ES2_S2_S2_S2_fjLj128EEEEELb0ELb0ELb1ELb0EEEvNS_9BwdParamsE,"aw",@nobits
	.sectionflags	@""
	.align	16


//--------------------- .nv.shared._ZN10layer_norm13ln_bwd_kernelINS_13Kernel_traitsI13__nv_bfloat16S2_S2_S2_fjLj5120ELj1ELj1ELj4ELj16ENS_18Kernel_traits_baseILj5120ES2_S2_S2_S2_fjLj128EEEEELb0ELb0ELb1ELb1EEEvNS_9BwdParamsE --------------------------
	.section	.nv.shared._ZN10layer_norm13ln_bwd_kernelINS_13Kernel_traitsI13__nv_bfloat16S2_S2_S2_fjLj5120ELj1ELj1ELj4ELj16ENS_18Kernel_traits_baseILj5120ES2_S2_S2_S2_fjLj128EEEEELb0ELb0ELb1ELb1EEEvNS_9BwdParamsE,"aw",@nobits
	.sectionflags	@""
	.align	16


//--------------------- .nv.shared._ZN10layer_norm13ln_bwd_kernelINS_13Kernel_traitsI13__nv_bfloat16S2_S2_S2_fjLj5120ELj1ELj1ELj4ELj16ENS_18Kernel_traits_baseILj5120ES2_S2_S2_S2_fjLj128EEEEELb0ELb1ELb0ELb0EEEvNS_9BwdParamsE --------------------------
	.section	.nv.shared._ZN10layer_norm13ln_bwd_kernelINS_13Kernel_traitsI13__nv_bfloat16S2_S2_S2_fjLj5120ELj1ELj1ELj4ELj16ENS_18Kernel_traits_baseILj5120ES2_S2_S2_S2_fjLj128EEEEELb0ELb1ELb0ELb0EEEvNS_9BwdParamsE,"aw",@nobits
	.sectionflags	@""
	.align	16


//--------------------- .nv.shared._ZN10layer_norm13ln_bwd_kernelINS_13Kernel_traitsI13__nv_bfloat16S2_S2_S2_fjLj5120ELj1ELj1ELj4ELj16ENS_18Kernel_traits_baseILj5120ES2_S2_S2_S2_fjLj128EEEEELb0ELb1ELb0ELb1EEEvNS_9BwdParamsE --------------------------
	.section	.nv.shared._ZN10layer_norm13ln_bwd_kernelINS_13Kernel_traitsI13__nv_bfloat16S2_S2_S2_fjLj5120ELj1ELj1ELj4ELj16ENS_18Kernel_traits_baseILj5120ES2_S2_S2_S2_fjLj128EEEEELb0ELb1ELb0ELb1EEEvNS_9BwdParamsE,"aw",@nobits
	.sectionflags	@""
	.align	16


//--------------------- .nv.shared._ZN10layer_norm13ln_bwd_kernelINS_13Kernel_traitsI13__nv_bfloat16S2_S2_S2_fjLj5120ELj1ELj1ELj4ELj16ENS_18Kernel_traits_baseILj5120ES2_S2_S2_S2_fjLj128EEEEELb0ELb1ELb1ELb0EEEvNS_9BwdParamsE --------------------------
	.section	.nv.shared._ZN10layer_norm13ln_bwd_kernelINS_13Kernel_traitsI13__nv_bfloat16S2_S2_S2_fjLj5120ELj1ELj1ELj4ELj16ENS_18Kernel_traits_baseILj5120ES2_S2_S2_S2_fjLj128EEEEELb0ELb1ELb1ELb0EEEvNS_9BwdParamsE,"aw",@nobits
	.sectionflags	@""
	.align	16


//--------------------- .nv.shared._ZN10layer_norm13ln_bwd_kernelINS_13Kernel_traitsI13__nv_bfloat16S2_S2_S2_fjLj5120ELj1ELj1ELj4ELj16ENS_18Kernel_traits_baseILj5120ES2_S2_S2_S2_fjLj128EEEEELb0ELb1ELb1ELb1EEEvNS_9BwdParamsE --------------------------
	.section	.nv.shared._ZN10layer_norm13ln_bwd_kernelINS_13Kernel_traitsI13__nv_bfloat16S2_S2_S2_fjLj5120ELj1ELj1ELj4ELj16ENS_18Kernel_traits_baseILj5120ES2_S2_S2_S2_fjLj128EEEEELb0ELb1ELb1ELb1EEEvNS_9BwdParamsE,"aw",@nobits
	.sectionflags	@""
	.align	16


//--------------------- .nv.shared._ZN10layer_norm13ln_bwd_kernelINS_13Kernel_traitsI13__nv_bfloat16S2_S2_S2_fjLj5120ELj1ELj1ELj4ELj16ENS_18Kernel_traits_baseILj5120ES2_S2_S2_S2_fjLj128EEEEELb1ELb0ELb0ELb0EEEvNS_9BwdParamsE --------------------------
	.section	.nv.shared._ZN10layer_norm13ln_bwd_kernelINS_13Kernel_traitsI13__nv_bfloat16S2_S2_S2_fjLj5120ELj1ELj1ELj4ELj16ENS_18Kernel_traits_baseILj5120ES2_S2_S2_S2_fjLj128EEEEELb1ELb0ELb0ELb0EEEvNS_9BwdParamsE,"aw",@nobits
	.sectionflags	@""
	.align	16


//--------------------- .nv.shared._ZN10layer_norm13ln_bwd_kernelINS_13Kernel_traitsI13__nv_bfloat16S2_S2_S2_fjLj5120ELj1ELj1ELj4ELj16ENS_18Kernel_traits_baseILj5120ES2_S2_S2_S2_fjLj128EEEEELb1ELb0ELb0ELb1EEEvNS_9BwdParamsE --------------------------
	.section	.nv.shared._ZN10layer_norm13ln_bwd_kernelINS_13Kernel_traitsI13__nv_bfloat16S2_S2_S2_fjLj5120ELj1ELj1ELj4ELj16ENS_18Kernel_traits_baseILj5120ES2_S2_S2_S2_fjLj128EEEEELb1ELb0ELb0ELb1EEEvNS_9BwdParamsE,"aw",@nobits
	.sectionflags	@""
	.align	16


//--------------------- .nv.shared._ZN10layer_norm22ln_bwd_finalize_kernelINS_22Kernel_traits_finalizeILj5120E13__nv_bfloat16S2_S2_S2_fjLb0ELj1024ELj4ENS_18Kernel_traits_baseILj5120ES2_S2_S2_S2_fjLj1024EEEEELb0ELb0EEEvNS_9BwdParamsE --------------------------
	.section	.nv.shared._ZN10layer_norm22ln_bwd_finalize_kernelINS_22Kernel_traits_finalizeILj5120E13__nv_bfloat16S2_S2_S2_fjLb0ELj1024ELj4ENS_18Kernel_traits_baseILj5120ES2_S2_S2_S2_fjLj1024EEEEELb0ELb0EEEvNS_9BwdParamsE,"aw",@nobits
	.sectionflags	@""
	.align	16
.nv.shared._ZN10layer_norm22ln_bwd_finalize_kernelINS_22Kernel_traits_finalizeILj5120E13__nv_bfloat16S2_S2_S2_fjLb0ELj1024ELj4ENS_18Kernel_traits_baseILj5120ES2_S2_S2_S2_fjLj1024EEEEELb0ELb0EEEvNS_9BwdParamsE:
	.zero		8448


//--------------------- .nv.shared._ZN10layer_norm13ln_bwd_kernelINS_13Kernel_traitsI13__nv_bfloat16S2_S2_S2_fjLj5120ELj1ELj1ELj4ELj16ENS_18Kernel_traits_baseILj5120ES2_S2_S2_S2_fjLj128EEEEELb1ELb0ELb1ELb0EEEvNS_9BwdParamsE --------------------------
	.section	.nv.shared._ZN10layer_norm13ln_bwd_kernelINS_13Kernel_traitsI13__nv_bfloat16S2_S2_S2_fjLj5120ELj1ELj1ELj4ELj16ENS_18Kernel_traits_baseILj5120ES2_S2_S2_S2_fjLj128EEEEELb1ELb0ELb1ELb0EEEvNS_9BwdParamsE,"aw",@nobits
	.sectionflags	@""
	.align	16


//--------------------- .nv.shared._ZN10layer_norm22ln_bwd_finalize_kernelINS_22Kernel_traits_finalizeILj5120E13__nv_bfloat16S2_S2_S2_fjLb0ELj1024ELj4ENS_18Kernel_traits_baseILj5120ES2_S2_S2_S2_fjLj1024EEEEELb0ELb1EEEvNS_9BwdParamsE --------------------------
	.section	.nv.shared._ZN10layer_norm22ln_bwd_finalize_kernelINS_22Kernel_traits_finalizeILj5120E13__nv_bfloat16S2_S2_S2_fjLb0ELj1024ELj4ENS_18Kernel_traits_baseILj5120ES2_S2_S2_S2_fjLj1024EEEEELb0ELb1EEEvNS_9BwdParamsE,"aw",@nobits
	.sectionflags	@""
	.align	16
.nv.shared._ZN10layer_norm22ln_bwd_finalize_kernelINS_22Kernel_traits_finalizeILj5120E13__nv_bfloat16S2_S2_S2_fjLb0ELj1024ELj4ENS_18Kernel_traits_baseILj5120ES2_S2_S2_S2_fjLj1024EEEEELb0ELb1EEEvNS_9BwdParamsE:
	.zero		8448


//--------------------- .nv.shared._ZN10layer_norm13ln_bwd_kernelINS_13Kernel_traitsI13__nv_bfloat16S2_S2_S2_fjLj5120ELj1ELj1ELj4ELj16ENS_18Kernel_traits_baseILj5120ES2_S2_S2_S2_fjLj128EEEEELb1ELb0ELb1ELb1EEEvNS_9BwdParamsE --------------------------
	.section	.nv.shared._ZN10layer_norm13ln_bwd_kernelINS_13Kernel_traitsI13__nv_bfloat16S2_S2_S2_fjLj5120ELj1ELj1ELj4ELj16ENS_18Kernel_traits_baseILj5120ES2_S2_S2_S2_fjLj128EEEEELb1ELb0ELb1ELb1EEEvNS_9BwdParamsE,"aw",@nobits
	.sectionflags	@""
	.align	16


//--------------------- .nv.shared._ZN10layer_norm13ln_bwd_kernelINS_13Kernel_traitsI13__nv_bfloat16S2_S2_S2_fjLj5120ELj1ELj1ELj4ELj16ENS_18Kernel_traits_baseILj5120ES2_S2_S2_S2_fjLj128EEEEELb1ELb1ELb0ELb0EEEvNS_9BwdParamsE --------------------------
	.section	.nv.shared._ZN10layer_norm13ln_bwd_kernelINS_13Kernel_traitsI13__nv_bfloat16S2_S2_S2_fjLj5120ELj1ELj1ELj4ELj16ENS_18Kernel_traits_baseILj5120ES2_S2_S2_S2_fjLj128EEEEELb1ELb1ELb0ELb0EEEvNS_9BwdParamsE,"aw",@nobits
	.sectionflags	@""
	.align	16


//--------------------- .nv.shared._ZN10layer_norm13ln_bwd_kernelINS_13Kernel_traitsI13__nv_bfloat16S2_S2_S2_fjLj5120ELj1ELj1ELj4ELj16ENS_18Kernel_traits_baseILj5120ES2_S2_S2_S2_fjLj128EEEEELb1ELb1ELb0ELb1EEEvNS_9BwdParamsE --------------------------
	.section	.nv.shared._ZN10layer_norm13ln_bwd_kernelINS_13Kernel_traitsI13__nv_bfloat16S2_S2_S2_fjLj5120ELj1ELj1ELj4ELj16ENS_18Kernel_traits_baseILj5120ES2_S2_S2_S2_fjLj128EEEEELb1ELb1ELb0ELb1EEEvNS_9BwdParamsE,"aw",@nobits
	.sectionflags	@""
	.align	16


//--------------------- .nv.shared._ZN10layer_norm22ln_bwd_finalize_kernelINS_22Kernel_traits_finalizeILj5120E13__nv_bfloat16S2_S2_S2_fjLb1ELj1024ELj4ENS_18Kernel_traits_baseILj5120ES2_S2_S2_S2_fjLj1024EEEEELb1ELb0EEEvNS_9BwdParamsE --------------------------
	.section	.nv.shared._ZN10layer_norm22ln_bwd_finalize_kernelINS_22Kernel_traits_finalizeILj5120E13__nv_bfloat16S2_S2_S2_fjLb1ELj1024ELj4ENS_18Kernel_traits_baseILj5120ES2_S2_S2_S2_fjLj1024EEEEELb1ELb0EEEvNS_9BwdParamsE,"aw",@nobits
	.sectionflags	@""
	.align	16
.nv.shared._ZN10layer_norm22ln_bwd_finalize_kernelINS_22Kernel_traits_finalizeILj5120E13__nv_bfloat16S2_S2_S2_fjLb1ELj1024ELj4ENS_18Kernel_traits_baseILj5120ES2_S2_S2_S2_fjLj1024EEEEELb1ELb0EEEvNS_9BwdParamsE:
	.zero		12672


//--------------------- .nv.shared._ZN10layer_norm13ln_bwd_kernelINS_13Kernel_traitsI13__nv_bfloat16S2_S2_S2_fjLj5120ELj1ELj1ELj4ELj16ENS_18Kernel_traits_baseILj5120ES2_S2_S2_S2_fjLj128EEEEELb1ELb1ELb1ELb0EEEvNS_9BwdParamsE --------------------------
	.section	.nv.shared._ZN10layer_norm13ln_bwd_kernelINS_13Kernel_traitsI13__nv_bfloat16S2_S2_S2_fjLj5120ELj1ELj1ELj4ELj16ENS_18Kernel_traits_baseILj5120ES2_S2_S2_S2_fjLj128EEEEELb1ELb1ELb1ELb0EEEvNS_9BwdParamsE,"aw",@nobits
	.sectionflags	@""
	.align	16


//--------------------- .nv.shared._ZN10layer_norm22ln_bwd_finalize_kernelINS_22Kernel_traits_finalizeILj5120E13__nv_bfloat16S2_S2_S2_fjLb1ELj1024ELj4ENS_18Kernel_traits_baseILj5120ES2_S2_S2_S2_fjLj1024EEEEELb1ELb1EEEvNS_9BwdParamsE --------------------------
	.section	.nv.shared._ZN10layer_norm22ln_bwd_finalize_kernelINS_22Kernel_traits_finalizeILj5120E13__nv_bfloat16S2_S2_S2_fjLb1ELj1024ELj4ENS_18Kernel_traits_baseILj5120ES2_S2_S2_S2_fjLj1024EEEEELb1ELb1EEEvNS_9BwdParamsE,"aw",@nobits
	.sectionflags	@""
	.align	16
.nv.shared._ZN10layer_norm22ln_bwd_finalize_kernelINS_22Kernel_traits_finalizeILj5120E13__nv_bfloat16S2_S2_S2_fjLb1ELj1024ELj4ENS_18Kernel_traits_baseILj5120ES2_S2_S2_S2_fjLj1024EEEEELb1ELb1EEEvNS_9BwdParamsE:
	.zero		12672


//--------------------- .nv.shared._ZN10layer_norm13ln_bwd_kernelINS_13Kernel_traitsI13__nv_bfloat16S2_S2_S2_fjLj5120ELj1ELj1ELj4ELj16ENS_18Kernel_traits_baseILj5120ES2_S2_S2_S2_fjLj128EEEEELb1ELb1ELb1ELb1EEEvNS_9BwdParamsE --------------------------
	.section	.nv.shared._ZN10layer_norm13ln_bwd_kernelINS_13Kernel_traitsI13__nv_bfloat16S2_S2_S2_fjLj5120ELj1ELj1ELj4ELj16ENS_18Kernel_traits_baseILj5120ES2_S2_S2_S2_fjLj128EEEEELb1ELb1ELb1ELb1EEEvNS_9BwdParamsE,"aw",@nobits
	.sectionflags	@""
	.align	16


//--------------------- .nv.shared._ZN10layer_norm13ln_bwd_kernelINS_13Kernel_traitsI6__halfS2_S2_S2_fjLj5120ELj1ELj1ELj4ELj16ENS_18Kernel_traits_baseILj5120ES2_S2_S2_S2_fjLj128EEEEELb0ELb0ELb0ELb0EEEvNS_9BwdParamsE --------------------------
	.section	.nv.shared._ZN10layer_norm13ln_bwd_kernelINS_13Kernel_traitsI6__halfS2_S2_S2_fjLj5120ELj1ELj1ELj4ELj16ENS_18Kernel_traits_baseILj5120ES2_S2_S2_S2_fjLj128EEEEELb0ELb0ELb0ELb0EEEvNS_9BwdParamsE,"aw",@nobits
	.sectionflags	@""
	.align	16


//--------------------- .nv.shared._ZN10layer_norm13ln_bwd_kernelINS_13Kernel_traitsI6__halfS2_S2_S2_fjLj5120ELj1ELj1ELj4ELj16ENS_18Kernel_traits_baseILj5120ES2_S2_S2_S2_fjLj128EEEEELb0ELb0ELb0ELb1EEEvNS_9BwdParamsE --------------------------
	.section	.nv.shared._ZN10layer_norm13ln_bwd_kernelINS_13Kernel_traitsI6__halfS2_S2_S2_fjLj5120ELj1ELj1ELj4ELj16ENS_18Kernel_traits_baseILj5120ES2_S2_S2_S2_fjLj128EEEEELb0ELb0ELb0ELb1EEEvNS_9BwdParamsE,"aw",@nobits
	.sectionflags	@""
	.align	16


//--------------------- .nv.shared._ZN10layer_norm13ln_bwd_kernelINS_13Kernel_traitsI6__halfS2_S2_S2_fjLj5120ELj1ELj1ELj4ELj16ENS_18Kernel_traits_baseILj5120ES2_S2_S2_S2_fjLj128EEEEELb0ELb0ELb1ELb0EEEvNS_9BwdParamsE --------------------------
	.section	.nv.shared._ZN10layer_norm13ln_bwd_kernelINS_13Kernel_traitsI6__halfS2_S2_S2_fjLj5120ELj1ELj1ELj4ELj16ENS_18Kernel_traits_baseILj5120ES2_S2_S2_S2_fjLj128EEEEELb0ELb0ELb1ELb0EEEvNS_9BwdParamsE,"aw",@nobits
	.sectionflags	@""
	.align	16


//--------------------- .nv.shared._ZN10layer_norm13ln_bwd_kernelINS_13Kernel_traitsI6__halfS2_S2_S2_fjLj5120ELj1ELj1ELj4ELj16ENS_18Kernel_traits_baseILj5120ES2_S2_S2_S2_fjLj128EEEEELb0ELb0ELb1ELb1EEEvNS_9BwdParamsE --------------------------
	.section	.nv.shared._ZN10layer_norm13ln_bwd_kernelINS_13Kernel_traitsI6__halfS2_S2_S2_fjLj5120ELj1ELj1ELj4ELj16ENS_18Kernel_traits_baseILj5120ES2_S2_S2_S2_fjLj128EEEEELb0ELb0ELb1ELb1EEEvNS_9BwdParamsE,"aw",@nobits
	.sectionflags	@""
	.align	16


//--------------------- .nv.shared._ZN10layer_norm13ln_bwd_kernelINS_13Kernel_traitsI6__halfS2_S2_S2_fjLj5120ELj1ELj1ELj4ELj16ENS_18Kernel_traits_baseILj5120ES2_S2_S2_S2_fjLj128EEEEELb0ELb1ELb0ELb0EEEvNS_9BwdParamsE --------------------------
	.section	.nv.shared._ZN10layer_norm13ln_bwd_kernelINS_13Kernel_traitsI6__halfS2_S2_S2_fjLj5120ELj1ELj1ELj4ELj16ENS_18Kernel_traits_baseILj5120ES2_S2_S2_S2_fjLj128EEEEELb0ELb1ELb0ELb0EEEvNS_9BwdParamsE,"aw",@nobits
	.sectionflags	@""
	.align	16


//--------------------- .nv.shared._ZN10layer_norm13ln_bwd_kernelINS_13Kernel_traitsI6__halfS2_S2_S2_fjLj5120ELj1ELj1ELj4ELj16ENS_18Kernel_traits_baseILj5120ES2_S2_S2_S2_fjLj128EEEEELb0ELb1ELb0ELb1EEEvNS_9BwdParamsE --------------------------
	.section	.nv.shared._ZN10layer_norm13ln_bwd_kernelINS_13Kernel_traitsI6__halfS2_S2_S2_fjLj5120ELj1ELj1ELj4ELj16ENS_18Kernel_traits_baseILj5120ES2_S2_S2_S2_fjLj128EEEEELb0ELb1ELb0ELb1EEEvNS_9BwdParamsE,"aw",@nobits
	.sectionflags	@""
	.align	16


//--------------------- .nv.shared._ZN10layer_norm13ln_bwd_kernelINS_13Kernel_traitsI6__halfS2_S2_S2_fjLj5120ELj1ELj1ELj4ELj16ENS_18Kernel_traits_baseILj5120ES2_S2_S2_S2_fjLj128EEEEELb0ELb1ELb1ELb0EEEvNS_9BwdParamsE --------------------------
	.section	.nv.shared._ZN10layer_norm13ln_bwd_kernelINS_13Kernel_traitsI6__halfS2_S2_S2_fjLj5120ELj1ELj1ELj4ELj16ENS_18Kernel_traits_baseILj5120ES2_S2_S2_S2_fjLj128EEEEELb0ELb1ELb1ELb0EEEvNS_9BwdParamsE,"aw",@nobits
	.sectionflags	@""
	.align	16


//--------------------- .nv.shared._ZN10layer_norm13ln_bwd_kernelINS_13Kernel_traitsI6__halfS2_S2_S2_fjLj5120ELj1ELj1ELj4ELj16ENS_18Kernel_traits_baseILj5120ES2_S2_S2_S2_fjLj128EEEEELb0ELb1ELb1ELb1EEEvNS_9BwdParamsE --------------------------
	.section	.nv.shared._ZN10layer_norm13ln_bwd_kernelINS_13Kernel_traitsI6__halfS2_S2_S2_fjLj5120ELj1ELj1ELj4ELj16ENS_18Kernel_traits_baseILj5120ES2_S2_S2_S2_fjLj128EEEEELb0ELb1ELb1ELb1EEEvNS_9BwdParamsE,"aw",@nobits
	.sectionflags	@""
	.align	16


//--------------------- .nv.shared._ZN10layer_norm13ln_bwd_kernelINS_13Kernel_traitsI6__halfS2_S2_S2_fjLj5120ELj1ELj1ELj4ELj16ENS_18Kernel_traits_baseILj5120ES2_S2_S2_S2_fjLj128EEEEELb1ELb0ELb0ELb0EEEvNS_9BwdParamsE --------------------------
	.section	.nv.shared._ZN10layer_norm13ln_bwd_kernelINS_13Kernel_traitsI6__halfS2_S2_S2_fjLj5120ELj1ELj1ELj4ELj16ENS_18Kernel_traits_baseILj5120ES2_S2_S2_S2_fjLj128EEEEELb1ELb0ELb0ELb0EEEvNS_9BwdParamsE,"aw",@nobits
	.sectionflags	@""
	.align	16


//--------------------- .nv.shared._ZN10layer_norm13ln_bwd_kernelINS_13Kernel_traitsI6__halfS2_S2_S2_fjLj5120ELj1ELj1ELj4ELj16ENS_18Kernel_traits_baseILj5120ES2_S2_S2_S2_fjLj128EEEEELb1ELb0ELb0ELb1EEEvNS_9BwdParamsE --------------------------
	.section	.nv.shared._ZN10layer_norm13ln_bwd_kernelINS_13Kernel_traitsI6__halfS2_S2_S2_fjLj5120ELj1ELj1ELj4ELj16ENS_18Kernel_traits_baseILj5120ES2_S2_S2_S2_fjLj128EEEEELb1ELb0ELb0ELb1EEEvNS_9BwdParamsE,"aw",@nobits
	.sectionflags	@""
	.align	16


//--------------------- .nv.shared._ZN10layer_norm22ln_bwd_finalize_kernelINS_22Kernel_traits_finalizeILj5120E6__halfS2_S2_S2_fjLb0ELj1024ELj4ENS_18Kernel_traits_baseILj5120ES2_S2_S2_S2_fjLj1024EEEEELb0ELb0EEEvNS_9BwdParamsE --------------------------
	.section	.nv.shared._ZN10layer_norm22ln_bwd_finalize_kernelINS_22Kernel_traits_finalizeILj5120E6__halfS2_S2_S2_fjLb0ELj1024ELj4ENS_18Kernel_traits_baseILj5120ES2_S2_S2_S2_fjLj1024EEEEELb0ELb0EEEvNS_9BwdParamsE,"aw",@nobits
	.sectionflags	@""
	.align	16
.nv.shared._ZN10layer_norm22ln_bwd_finalize_kernelINS_22Kernel_traits_finalizeILj5120E6__halfS2_S2_S2_fjLb0ELj1024ELj4ENS_18Kernel_traits_baseILj5120ES2_S2_S2_S2_fjLj1024EEEEELb0ELb0EEEvNS_9BwdParamsE:
	.zero		8448


//--------------------- .nv.shared._ZN10layer_norm13ln_bwd_kernelINS_13Kernel_traitsI6__halfS2_S2_S2_fjLj5120ELj1ELj1ELj4ELj16ENS_18Kernel_traits_baseILj5120ES2_S2_S2_S2_fjLj128EEEEELb1ELb0ELb1ELb0EEEvNS_9BwdParamsE --------------------------
	.section	.nv.shared._ZN10layer_norm13ln_bwd_kernelINS_13Kernel_traitsI6__halfS2_S2_S2_fjLj5120ELj1ELj1ELj4ELj16ENS_18Kernel_traits_baseILj5120ES2_S2_S2_S2_fjLj128EEEEELb1ELb0ELb1ELb0EEEvNS_9BwdParamsE,"aw",@nobits
	.sectionflags	@""
	.align	16


//--------------------- .nv.shared._ZN10layer_norm22ln_bwd_finalize_kernelINS_22Kernel_traits_finalizeILj5120E6__halfS2_S2_S2_fjLb0ELj1024ELj4ENS_18Kernel_traits_baseILj5120ES2_S2_S2_S2_fjLj1024EEEEELb0ELb1EEEvNS_9BwdParamsE --------------------------
	.section	.nv.shared._ZN10layer_norm22ln_bwd_finalize_kernelINS_22Kernel_traits_finalizeILj5120E6__halfS2_S2_S2_fjLb0ELj1024ELj4ENS_18Kernel_traits_baseILj5120ES2_S2_S2_S2_fjLj1024EEEEELb0ELb1EEEvNS_9BwdParamsE,"aw",@nobits
	.sectionflags	@""
	.align	16
.nv.shared._ZN10layer_norm22ln_bwd_finalize_kernelINS_22Kernel_traits_finalizeILj5120E6__halfS2_S2_S2_fjLb0ELj1024ELj4ENS_18Kernel_traits_baseILj5120ES2_S2_S2_S2_fjLj1024EEEEELb0ELb1EEEvNS_9BwdParamsE:
	.zero		8448


//--------------------- .nv.shared._ZN10layer_norm13ln_bwd_kernelINS_13Kernel_traitsI6__halfS2_S2_S2_fjLj5120ELj1ELj1ELj4ELj16ENS_18Kernel_traits_baseILj5120ES2_S2_S2_S2_fjLj128EEEEELb1ELb0ELb1ELb1EEEvNS_9BwdParamsE --------------------------
	.section	.nv.shared._ZN10layer_norm13ln_bwd_kernelINS_13Kernel_traitsI6__halfS2_S2_S2_fjLj5120ELj1ELj1ELj4ELj16ENS_18Kernel_traits_baseILj5120ES2_S2_S2_S2_fjLj128EEEEELb1ELb0ELb1ELb1EEEvNS_9BwdParamsE,"aw",@nobits
	.sectionflags	@""
	.align	16


//--------------------- .nv.shared._ZN10layer_norm13ln_bwd_kernelINS_13Kernel_traitsI6__halfS2_S2_S2_fjLj5120ELj1ELj1ELj4ELj16ENS_18Kernel_traits_baseILj5120ES2_S2_S2_S2_fjLj128EEEEELb1ELb1ELb0ELb0EEEvNS_9BwdParamsE --------------------------
	.section	.nv.shared._ZN10layer_norm13ln_bwd_kernelINS_13Kernel_traitsI6__halfS2_S2_S2_fjLj5120ELj1ELj1ELj4ELj16ENS_18Kernel_traits_baseILj5120ES2_S2_S2_S2_fjLj128EEEEELb1ELb1ELb0ELb0EEEvNS_9BwdParamsE,"aw",@nobits
	.sectionflags	@""
	.align	16


//--------------------- .nv.shared._ZN10layer_norm13ln_bwd_kernelINS_13Kernel_traitsI6__halfS2_S2_S2_fjLj5120ELj1ELj1ELj4ELj16ENS_18Kernel_traits_baseILj5120ES2_S2_S2_S2_fjLj128EEEEELb1ELb1ELb0ELb1EEEvNS_9BwdParamsE --------------------------
	.section	.nv.shared._ZN10layer_norm13ln_bwd_kernelINS_13Kernel_traitsI6__halfS2_S2_S2_fjLj5120ELj1ELj1ELj4ELj16ENS_18Kernel_traits_baseILj5120ES2_S2_S2_S2_fjLj128EEEEELb1ELb1ELb0ELb1EEEvNS_9BwdParamsE,"aw",@nobits
	.sectionflags	@""
	.align	16


//--------------------- .nv.shared._ZN10layer_norm22ln_bwd_finalize_kernelINS_22Kernel_traits_finalizeILj5120E6__halfS2_S2_S2_fjLb1ELj1024ELj4ENS_18Kernel_traits_baseILj5120ES2_S2_S2_S2_fjLj1024EEEEELb1ELb0EEEvNS_9BwdParamsE --------------------------
	.section	.nv.shared._ZN10layer_norm22ln_bwd_finalize_kernelINS_22Kernel_traits_finalizeILj5120E6__halfS2_S2_S2_fjLb1ELj1024ELj4ENS_18Kernel_traits_baseILj5120ES2_S2_S2_S2_fjLj1024EEEEELb1ELb0EEEvNS_9BwdParamsE,"aw",@nobits
	.sectionflags	@""
	.align	16
.nv.shared._ZN10layer_norm22ln_bwd_finalize_kernelINS_22Kernel_traits_finalizeILj5120E6__halfS2_S2_S2_fjLb1ELj1024ELj4ENS_18Kernel_traits_baseILj5120ES2_S2_S2_S2_fjLj1024EEEEELb1ELb0EEEvNS_9BwdParamsE:
	.zero		12672


//--------------------- .nv.shared._ZN10layer_norm13ln_bwd_kernelINS_13Kernel_traitsI6__halfS2_S2_S2_fjLj5120ELj1ELj1ELj4ELj16ENS_18Kernel_traits_baseILj5120ES2_S2_S2_S2_fjLj128EEEEELb1ELb1ELb1ELb0EEEvNS_9BwdParamsE --------------------------
	.section	.nv.shared._ZN10layer_norm13ln_bwd_kernelINS_13Kernel_traitsI6__halfS2_S2_S2_fjLj5120ELj1ELj1ELj4ELj16ENS_18Kernel_traits_baseILj5120ES2_S2_S2_S2_fjLj128EEEEELb1ELb1ELb1ELb0EEEvNS_9BwdParamsE,"aw",@nobits
	.sectionflags	@""
	.align	16


//--------------------- .nv.shared._ZN10layer_norm22ln_bwd_finalize_kernelINS_22Kernel_traits_finalizeILj5120E6__halfS2_S2_S2_fjLb1ELj1024ELj4ENS_18Kernel_traits_baseILj5120ES2_S2_S2_S2_fjLj1024EEEEELb1ELb1EEEvNS_9BwdParamsE --------------------------
	.section	.nv.shared._ZN10layer_norm22ln_bwd_finalize_kernelINS_22Kernel_traits_finalizeILj5120E6__halfS2_S2_S2_fjLb1ELj1024ELj4ENS_18Kernel_traits_baseILj5120ES2_S2_S2_S2_fjLj1024EEEEELb1ELb1EEEvNS_9BwdParamsE,"aw",@nobits
	.sectionflags	@""
	.align	16
.nv.shared._ZN10layer_norm22ln_bwd_finalize_kernelINS_22Kernel_traits_finalizeILj5120E6__halfS2_S2_S2_fjLb1ELj1024ELj4ENS_18Kernel_traits_baseILj5120ES2_S2_S2_S2_fjLj1024EEEEELb1ELb1EEEvNS_9BwdParamsE:
	.zero		12672


//--------------------- .nv.shared._ZN10layer_norm13ln_bwd_kernelINS_13Kernel_traitsI6__halfS2_S2_S2_fjLj5120ELj1ELj1ELj4ELj16ENS_18Kernel_traits_baseILj5120ES2_S2_S2_S2_fjLj128EEEEELb1ELb1ELb1ELb1EEEvNS_9BwdParamsE --------------------------
	.section	.nv.shared._ZN10layer_norm13ln_bwd_kernelINS_13Kernel_traitsI6__halfS2_S2_S2_fjLj5120ELj1ELj1ELj4ELj16ENS_18Kernel_traits_baseILj5120ES2_S2_S2_S2_fjLj128EEEEELb1ELb1ELb1ELb1EEEvNS_9BwdParamsE,"aw",@nobits
	.sectionflags	@""
	.align	16


//--------------------- .nv.shared._ZN10layer_norm13ln_bwd_kernelINS_13Kernel_traitsIf13__nv_bfloat16S2_S2_fjLj5120ELj1ELj1ELj4ELj16ENS_18Kernel_traits_baseILj5120EfS2_S2_S2_fjLj128EEEEELb0ELb0ELb0ELb0EEEvNS_9BwdParamsE --------------------------
	.section	.nv.shared._ZN10layer_norm13ln_bwd_kernelINS_13Kernel_traitsIf13__nv_bfloat16S2_S2_fjLj5120ELj1ELj1ELj4ELj16ENS_18Kernel_traits_baseILj5120EfS2_S2_S2_fjLj128EEEEELb0ELb0ELb0ELb0EEEvNS_9BwdParamsE,"aw",@nobits
	.sectionflags	@""
	.align	16


//--------------------- .nv.shared._ZN10layer_norm13ln_bwd_kernelINS_13Kernel_traitsIf13__nv_bfloat16S2_S2_fjLj5120ELj1ELj1ELj4ELj16ENS_18Kernel_traits_baseILj5120EfS2_S2_S2_fjLj128EEEEELb0ELb0ELb0ELb1EEEvNS_9BwdParamsE --------------------------
	.section	.nv.shared._ZN10layer_norm13ln_bwd_kernelINS_13Kernel_traitsIf13__nv_bfloat16S2_S2_fjLj5120ELj1ELj1ELj4ELj16ENS_18Kernel_traits_baseILj5120EfS2_S2_S2_fjLj128EEEEELb0ELb0ELb0ELb1EEEvNS_9BwdParamsE,"aw",@nobits
	.sectionflags	@""
	.align	16


//--------------------- .nv.shared._ZN10layer_norm13ln_bwd_kernelINS_13Kernel_traitsIf13__nv_bfloat16S2_S2_fjLj5120ELj1ELj1ELj4ELj16ENS_18Kernel_traits_baseILj5120EfS2_S2_S2_fjLj128EEEEELb0ELb0ELb1ELb0EEEvNS_9BwdParamsE --------------------------
	.section	.nv.shared._ZN10layer_norm13ln_bwd_kernelINS_13Kernel_traitsIf13__nv_bfloat16S2_S2_fjLj5120ELj1ELj1ELj4ELj16ENS_18Kernel_traits_baseILj5120EfS2_S2_S2_fjLj128EEEEELb0ELb0ELb1ELb0EEEvNS_9BwdParamsE,"aw",@nobits
	.sectionflags	@""
	.align	16


//--------------------- .nv.shared._ZN10layer_norm13ln_bwd_kernelINS_13Kernel_traitsIf13__nv_bfloat16S2_S2_fjLj5120ELj1ELj1ELj4ELj16ENS_18Kernel_traits_baseILj5120EfS2_S2_S2_fjLj128EEEEELb0ELb0ELb1ELb1EEEvNS_9BwdParamsE --------------------------
	.section	.nv.shared._ZN10layer_norm13ln_bwd_kernelINS_13Kernel_traitsIf13__nv_bfloat16S2_S2_fjLj5120ELj1ELj1ELj4ELj16ENS_18Kernel_traits_baseILj5120EfS2_S2_S2_fjLj128EEEEELb0ELb0ELb1ELb1EEEvNS_9BwdParamsE,"aw",@nobits
	.sectionflags	@""
	.align	16


//--------------------- .nv.shared._ZN10layer_norm13ln_bwd_kernelINS_13Kernel_traitsIf13__nv_bfloat16S2_S2_fjLj5120ELj1ELj1ELj4ELj16ENS_18Kernel_traits_baseILj5120EfS2_S2_S2_fjLj128EEEEELb0ELb1ELb0ELb0EEEvNS_9BwdParamsE --------------------------
	.section	.nv.shared._ZN10layer_norm13ln_bwd_kernelINS_13Kernel_traitsIf13__nv_bfloat16S2_S2_fjLj5120ELj1ELj1ELj4ELj16ENS_18Kernel_traits_baseILj5120EfS2_S2_S2_fjLj128EEEEELb0ELb1ELb0ELb0EEEvNS_9BwdParamsE,"aw",@nobits
	.sectionflags	@""
	.align	16


//--------------------- .nv.shared._ZN10layer_norm13ln_bwd_kernelINS_13Kernel_traitsIf13__nv_bfloat16S2_S2_fjLj5120ELj1ELj1ELj4ELj16ENS_18Kernel_traits_baseILj5120EfS2_S2_S2_fjLj128EEEEELb0ELb1ELb0ELb1EEEvNS_9BwdParamsE --------------------------
	.section	.nv.shared._ZN10layer_norm13ln_bwd_kernelINS_13Kernel_traitsIf13__nv_bfloat16S2_S2_fjLj5120ELj1ELj1ELj4ELj16ENS_18Kernel_traits_baseILj5120EfS2_S2_S2_fjLj128EEEEELb0ELb1ELb0ELb1EEEvNS_9BwdParamsE,"aw",@nobits
	.sectionflags	@""
	.align	16


//--------------------- .nv.shared._ZN10layer_norm13ln_bwd_kernelINS_13Kernel_traitsIf13__nv_bfloat16S2_S2_fjLj5120ELj1ELj1ELj4ELj16ENS_18Kernel_traits_baseILj5120EfS2_S2_S2_fjLj128EEEEELb0ELb1ELb1ELb0EEEvNS_9BwdParamsE --------------------------
	.section	.nv.shared._ZN10layer_norm13ln_bwd_kernelINS_13Kernel_traitsIf13__nv_bfloat16S2_S2_fjLj5120ELj1ELj1ELj4ELj16ENS_18Kernel_traits_baseILj5120EfS2_S2_S2_fjLj128EEEEELb0ELb1ELb1ELb0EEEvNS_9BwdParamsE,"aw",@nobits
	.sectionflags	@""
	.align	16


//--------------------- .nv.shared._ZN10layer_norm13ln_bwd_kernelINS_13Kernel_traitsIf13__nv_bfloat16S2_S2_fjLj5120ELj1ELj1ELj4ELj16ENS_18Kernel_traits_baseILj5120EfS2_S2_S2_fjLj128EEEEELb0ELb1ELb1ELb1EEEvNS_9BwdParamsE --------------------------
	.section	.nv.shared._ZN10layer_norm13ln_bwd_kernelINS_13Kernel_traitsIf13__nv_bfloat16S2_S2_fjLj5120ELj1ELj1ELj4ELj16ENS_18Kernel_traits_baseILj5120EfS2_S2_S2_fjLj128EEEEELb0ELb1ELb1ELb1EEEvNS_9BwdParamsE,"aw",@nobits
	.sectionflags	@""
	.align	16


//--------------------- .nv.shared._ZN10layer_norm13ln_bwd_kernelINS_13Kernel_traitsIf13__nv_bfloat16S2_S2_fjLj5120ELj1ELj1ELj4ELj16ENS_18Kernel_traits_baseILj5120EfS2_S2_S2_fjLj128EEEEELb1ELb0ELb0ELb0EEEvNS_9BwdParamsE --------------------------
	.section	.nv.shared._ZN10layer_norm13ln_bwd_kernelINS_13Kernel_traitsIf13__nv_bfloat16S2_S2_fjLj5120ELj1ELj1ELj4ELj16ENS_18Kernel_traits_baseILj5120EfS2_S2_S2_fjLj128EEEEELb1ELb0ELb0ELb0EEEvNS_9BwdParamsE,"aw",@nobits
	.sectionflags	@""
	.align	16


//--------------------- .nv.shared._ZN10layer_norm13ln_bwd_kernelINS_13Kernel_traitsIf13__nv_bfloat16S2_S2_fjLj5120ELj1ELj1ELj4ELj16ENS_18Kernel_traits_baseILj5120EfS2_S2_S2_fjLj128EEEEELb1ELb0ELb0ELb1EEEvNS_9BwdParamsE --------------------------
	.section	.nv.shared._ZN10layer_norm13ln_bwd_kernelINS_13Kernel_traitsIf13__nv_bfloat16S2_S2_fjLj5120ELj1ELj1ELj4ELj16ENS_18Kernel_traits_baseILj5120EfS2_S2_S2_fjLj128EEEEELb1ELb0ELb0ELb1EEEvNS_9BwdParamsE,"aw",@nobits
	.sectionflags	@""
	.align	16


//--------------------- .nv.shared._ZN10layer_norm22ln_bwd_finalize_kernelINS_22Kernel_traits_finalizeILj5120Ef13__nv_bfloat16S2_S2_fjLb0ELj1024ELj4ENS_18Kernel_traits_baseILj5120EfS2_S2_S2_fjLj1024EEEEELb0ELb0EEEvNS_9BwdParamsE --------------------------
	.section	.nv.shared._ZN10layer_norm22ln_bwd_finalize_kernelINS_22Kernel_traits_finalizeILj5120Ef13__nv_bfloat16S2_S2_fjLb0ELj1024ELj4ENS_18Kernel_traits_baseILj5120EfS2_S2_S2_fjLj1024EEEEELb0ELb0EEEvNS_9BwdParamsE,"aw",@nobits
	.sectionflags	@""
	.align	16
.nv.shared._ZN10layer_norm22ln_bwd_finalize_kernelINS_22Kernel_traits_finalizeILj5120Ef13__nv_bfloat16S2_S2_fjLb0ELj1024ELj4ENS_18Kernel_traits_baseILj5120EfS2_S2_S2_fjLj1024EEEEELb0ELb0EEEvNS_9BwdParamsE:
	.zero		8448


//--------------------- .nv.shared._ZN10layer_norm13ln_bwd_kernelINS_13Kernel_traitsIf13__nv_bfloat16S2_S2_fjLj5120ELj1ELj1ELj4ELj16ENS_18Kernel_traits_baseILj5120EfS2_S2_S2_fjLj128EEEEELb1ELb0ELb1ELb0EEEvNS_9BwdParamsE --------------------------
	.section	.nv.shared._ZN10layer_norm13ln_bwd_kernelINS_13Kernel_traitsIf13__nv_bfloat16S2_S2_fjLj5120ELj1ELj1ELj4ELj16ENS_18Kernel_traits_baseILj5120EfS2_S2_S2_fjLj128EEEEELb1ELb0ELb1ELb0EEEvNS_9BwdParamsE,"aw",@nobits
	.sectionflags	@""
	.align	16


//--------------------- .nv.shared._ZN10layer_norm22ln_bwd_finalize_kernelINS_22Kernel_traits_finalizeILj5120Ef13__nv_bfloat16S2_S2_fjLb0ELj1024ELj4ENS_18Kernel_traits_baseILj5120EfS2_S2_S2_fjLj1024EEEEELb0ELb1EEEvNS_9BwdParamsE --------------------------
	.section	.nv.shared._ZN10layer_norm22ln_bwd_finalize_kernelINS_22Kernel_traits_finalizeILj5120Ef13__nv_bfloat16S2_S2_fjLb0ELj1024ELj4ENS_18Kernel_traits_baseILj5120EfS2_S2_S2_fjLj1024EEEEELb0ELb1EEEvNS_9BwdParamsE,"aw",@nobits
	.sectionflags	@""
	.align	16
.nv.shared._ZN10layer_norm22ln_bwd_finalize_kernelINS_22Kernel_traits_finalizeILj5120Ef13__nv_bfloat16S2_S2_fjLb0ELj1024ELj4ENS_18Kernel_traits_baseILj5120EfS2_S2_S2_fjLj1024EEEEELb0ELb1EEEvNS_9BwdParamsE:
	.zero		8448


//--------------------- .nv.shared._ZN10layer_norm13ln_bwd_kernelINS_13Kernel_traitsIf13__nv_bfloat16S2_S2_fjLj5120ELj1ELj1ELj4ELj16ENS_18Kernel_traits_baseILj5120EfS2_S2_S2_fjLj128EEEEELb1ELb0ELb1ELb1EEEvNS_9BwdParamsE --------------------------
	.section	.nv.shared._ZN10layer_norm13ln_bwd_kernelINS_13Kernel_traitsIf13__nv_bfloat16S2_S2_fjLj5120ELj1ELj1ELj4ELj16ENS_18Kernel_traits_baseILj5120EfS2_S2_S2_fjLj128EEEEELb1ELb0ELb1ELb1EEEvNS_9BwdParamsE,"aw",@nobits
	.sectionflags	@""
	.align	16


//--------------------- .nv.shared._ZN10layer_norm13ln_bwd_kernelINS_13Kernel_traitsIf13__nv_bfloat16S2_S2_fjLj5120ELj1ELj1ELj4ELj16ENS_18Kernel_traits_baseILj5120EfS2_S2_S2_fjLj128EEEEELb1ELb1ELb0ELb0EEEvNS_9BwdParamsE --------------------------
	.section	.nv.shared._ZN10layer_norm13ln_bwd_kernelINS_13Kernel_traitsIf13__nv_bfloat16S2_S2_fjLj5120ELj1ELj1ELj4ELj16ENS_18Kernel_traits_baseILj5120EfS2_S2_S2_fjLj128EEEEELb1ELb1ELb0ELb0EEEvNS_9BwdParamsE,"aw",@nobits
	.sectionflags	@""
	.align	16


//--------------------- .nv.shared._ZN10layer_norm13ln_bwd_kernelINS_13Kernel_traitsIf13__nv_bfloat16S2_S2_fjLj5120ELj1ELj1ELj4ELj16ENS_18Kernel_traits_baseILj5120EfS2_S2_S2_fjLj128EEEEELb1ELb1ELb0ELb1EEEvNS_9BwdParamsE --------------------------
	.section	.nv.shared._ZN10layer_norm13ln_bwd_kernelINS_13Kernel_traitsIf13__nv_bfloat16S2_S2_fjLj5120ELj1ELj1ELj4ELj16ENS_18Kernel_traits_baseILj5120EfS2_S2_S2_fjLj128EEEEELb1ELb1ELb0ELb1EEEvNS_9BwdParamsE,"aw",@nobits
	.sectionflags	@""
	.align	16


//--------------------- .nv.shared._ZN10layer_norm22ln_bwd_finalize_kernelINS_22Kernel_traits_finalizeILj5120Ef13__nv_bfloat16S2_S2_fjLb1ELj1024ELj4ENS_18Kernel_traits_baseILj5120EfS2_S2_S2_fjLj1024EEEEELb1ELb0EEEvNS_9BwdParamsE --------------------------
	.section	.nv.shared._ZN10layer_norm22ln_bwd_finalize_kernelINS_22Kernel_traits_finalizeILj5120Ef13__nv_bfloat16S2_S2_fjLb1ELj1024ELj4ENS_18Kernel_traits_baseILj5120EfS2_S2_S2_fjLj1024EEEEELb1ELb0EEEvNS_9BwdParamsE,"aw",@nobits
	.sectionflags	@""
	.align	16
.nv.shared._ZN10layer_norm22ln_bwd_finalize_kernelINS_22Kernel_traits_finalizeILj5120Ef13__nv_bfloat16S2_S2_fjLb1ELj1024ELj4ENS_18Kernel_traits_baseILj5120EfS2_S2_S2_fjLj1024EEEEELb1ELb0EEEvNS_9BwdParamsE:
	.zero		12672


//--------------------- .nv.shared._ZN10layer_norm13ln_bwd_kernelINS_13Kernel_traitsIf13__nv_bfloat16S2_S2_fjLj5120ELj1ELj1ELj4ELj16ENS_18Kernel_traits_baseILj5120EfS2_S2_S2_fjLj128EEEEELb1ELb1ELb1ELb0EEEvNS_9BwdParamsE --------------------------
	.section	.nv.shared._ZN10layer_norm13ln_bwd_kernelINS_13Kernel_traitsIf13__nv_bfloat16S2_S2_fjLj5120ELj1ELj1ELj4ELj16ENS_18Kernel_traits_baseILj5120EfS2_S2_S2_fjLj128EEEEELb1ELb1ELb1ELb0EEEvNS_9BwdParamsE,"aw",@nobits
	.sectionflags	@""
	.align	16


//--------------------- .nv.shared._ZN10layer_norm22ln_bwd_finalize_kernelINS_22Kernel_traits_finalizeILj5120Ef13__nv_bfloat16S2_S2_fjLb1ELj1024ELj4ENS_18Kernel_traits_baseILj5120EfS2_S2_S2_fjLj1024EEEEELb1ELb1EEEvNS_9BwdParamsE --------------------------
	.section	.nv.shared._ZN10layer_norm22ln_bwd_finalize_kernelINS_22Kernel_traits_finalizeILj5120Ef13__nv_bfloat16S2_S2_fjLb1ELj1024ELj4ENS_18Kernel_traits_baseILj5120EfS2_S2_S2_fjLj1024EEEEELb1ELb1EEEvNS_9BwdParamsE,"aw",@nobits
	.sectionflags	@""
	.align	16
.nv.shared._ZN10layer_norm22ln_bwd_finalize_kernelINS_22Kernel_traits_finalizeILj5120Ef13__nv_bfloat16S2_S2_fjLb1ELj1024ELj4ENS_18Kernel_traits_baseILj5120EfS2_S2_S2_fjLj1024EEEEELb1ELb1EEEvNS_9BwdParamsE:
	.zero		12672


//--------------------- .nv.shared._ZN10layer_norm13ln_bwd_kernelINS_13Kernel_traitsIf13__nv_bfloat16S2_S2_fjLj5120ELj1ELj1ELj4ELj16ENS_18Kernel_traits_baseILj5120EfS2_S2_S2_fjLj128EEEEELb1ELb1ELb1ELb1EEEvNS_9BwdParamsE --------------------------
	.section	.nv.shared._ZN10layer_norm13ln_bwd_kernelINS_13Kernel_traitsIf13__nv_bfloat16S2_S2_fjLj5120ELj1ELj1ELj4ELj16ENS_18Kernel_traits_baseILj5120EfS2_S2_S2_fjLj128EEEEELb1ELb1ELb1ELb1EEEvNS_9BwdParamsE,"aw",@nobits
	.sectionflags	@""
	.align	16


//--------------------- .nv.shared._ZN10layer_norm13ln_bwd_kernelINS_13Kernel_traitsI13__nv_bfloat16S2_fS2_fjLj5120ELj1ELj1ELj4ELj16ENS_18Kernel_traits_baseILj5120ES2_S2_fS2_fjLj128EEEEELb0ELb0ELb0ELb0EEEvNS_9BwdParamsE --------------------------
	.section	.nv.shared._ZN10layer_norm13ln_bwd_kernelINS_13Kernel_traitsI13__nv_bfloat16S2_fS2_fjLj5120ELj1ELj1ELj4ELj16ENS_18Kernel_traits_baseILj5120ES2_S2_fS2_fjLj128EEEEELb0ELb0ELb0ELb0EEEvNS_9BwdParamsE,"aw",@nobits
	.sectionflags	@""
	.align	16


//--------------------- .nv.shared._ZN10layer_norm13ln_bwd_kernelINS_13Kernel_traitsI13__nv_bfloat16S2_fS2_fjLj5120ELj1ELj1ELj4ELj16ENS_18Kernel_traits_baseILj5120ES2_S2_fS2_fjLj128EEEEELb0ELb0ELb0ELb1EEEvNS_9BwdParamsE --------------------------
	.section	.nv.shared._ZN10layer_norm13ln_bwd_kernelINS_13Kernel_traitsI13__nv_bfloat16S2_fS2_fjLj5120ELj1ELj1ELj4ELj16ENS_18Kernel_traits_baseILj5120ES2_S2_fS2_fjLj128EEEEELb0ELb0ELb0ELb1EEEvNS_9BwdParamsE,"aw",@nobits
	.sectionflags	@""
	.align	16


//--------------------- .nv.shared._ZN10layer_norm13ln_bwd_kernelINS_13Kernel_traitsI13__nv_bfloat16S2_fS2_fjLj5120ELj1ELj1ELj4ELj16ENS_18Kernel_traits_baseILj5120ES2_S2_fS2_fjLj128EEEEELb0ELb0ELb1ELb0EEEvNS_9BwdParamsE --------------------------
	.section	.nv.shared._ZN10layer_norm13ln_bwd_kernelINS_13Kernel_traitsI13__nv_bfloat16S2_fS2_fjLj5120ELj1ELj1ELj4ELj16ENS_18Kernel_traits_baseILj5120ES2_S2_fS2_fjLj128EEEEELb0ELb0ELb1ELb0EEEvNS_9BwdParamsE,"aw",@nobits
	.sectionflags	@""
	.align	16


//--------------------- .nv.shared._ZN10layer_norm13ln_bwd_kernelINS_13Kernel_traitsI13__nv_bfloat16S2_fS2_fjLj5120ELj1ELj1ELj4ELj16ENS_18Kernel_traits_baseILj5120ES2_S2_fS2_fjLj128EEEEELb0ELb0ELb1ELb1EEEvNS_9BwdParamsE --------------------------
	.section	.nv.shared._ZN10layer_norm13ln_bwd_kernelINS_13Kernel_traitsI13__nv_bfloat16S2_fS2_fjLj5120ELj1ELj1ELj4ELj16ENS_18Kernel_traits_baseILj5120ES2_S2_fS2_fjLj128EEEEELb0ELb0ELb1ELb1EEEvNS_9BwdParamsE,"aw",@nobits
	.sectionflags	@""
	.align	16


//--------------------- .nv.shared._ZN10layer_norm13ln_bwd_kernelINS_13Kernel_traitsI13__nv_bfloat16S2_fS2_fjLj5120ELj1ELj1ELj4ELj16ENS_18Kernel_traits_baseILj5120ES2_S2_fS2_fjLj128EEEEELb0ELb1ELb0ELb0EEEvNS_9BwdParamsE --------------------------
	.section	.nv.shared._ZN10layer_norm13ln_bwd_kernelINS_13Kernel_traitsI13__nv_bfloat16S2_fS2_fjLj5120ELj1ELj1ELj4ELj16ENS_18Kernel_traits_baseILj5120ES2_S2_fS2_fjLj128EEEEELb0ELb1ELb0ELb0EEEvNS_9BwdParamsE,"aw",@nobits
	.sectionflags	@""
	.align	16


//--------------------- .nv.shared._ZN10layer_norm13ln_bwd_kernelINS_13Kernel_traitsI13__nv_bfloat16S2_fS2_fjLj5120ELj1ELj1ELj4ELj16ENS_18Kernel_traits_baseILj5120ES2_S2_fS2_fjLj128EEEEELb0ELb1ELb0ELb1EEEvNS_9BwdParamsE --------------------------
	.section	.nv.shared._ZN10layer_norm13ln_bwd_kernelINS_13Kernel_traitsI13__nv_bfloat16S2_fS2_fjLj5120ELj1ELj1ELj4ELj16ENS_18Kernel_traits_baseILj5120ES2_S2_fS2_fjLj128EEEEELb0ELb1ELb0ELb1EEEvNS_9BwdParamsE,"aw",@nobits
	.sectionflags	@""
	.align	16


//--------------------- .nv.shared._ZN10layer_norm13ln_bwd_kernelINS_13Kernel_traitsI13__nv_bfloat16S2_fS2_fjLj5120ELj1ELj1ELj4ELj16ENS_18Kernel_traits_baseILj5120ES2_S2_fS2_fjLj128EEEEELb0ELb1ELb1ELb0EEEvNS_9BwdParamsE --------------------------
	.section	.nv.shared._ZN10layer_norm13ln_bwd_kernelINS_13Kernel_traitsI13__nv_bfloat16S2_fS2_fjLj5120ELj1ELj1ELj4ELj16ENS_18Kernel_traits_baseILj5120ES2_S2_fS2_fjLj128EEEEELb0ELb1ELb1ELb0EEEvNS_9BwdParamsE,"aw",@nobits
	.sectionflags	@""
	.align	16


//--------------------- .nv.shared._ZN10layer_norm13ln_bwd_kernelINS_13Kernel_traitsI13__nv_bfloat16S2_fS2_fjLj5120ELj1ELj1ELj4ELj16ENS_18Kernel_traits_baseILj5120ES2_S2_fS2_fjLj128EEEEELb0ELb1ELb1ELb1EEEvNS_9BwdParamsE --------------------------
	.section	.nv.shared._ZN10layer_norm13ln_bwd_kernelINS_13Kernel_traitsI13__nv_bfloat16S2_fS2_fjLj5120ELj1ELj1ELj4ELj16ENS_18Kernel_traits_baseILj5120ES2_S2_fS2_fjLj128EEEEELb0ELb1ELb1ELb1EEEvNS_9BwdParamsE,"aw",@nobits
	.sectionflags	@""
	.align	16


//--------------------- .nv.shared._ZN10layer_norm13ln_bwd_kernelINS_13Kernel_traitsI13__nv_bfloat16S2_fS2_fjLj5120ELj1ELj1ELj4ELj16ENS_18Kernel_traits_baseILj5120ES2_S2_fS2_fjLj128EEEEELb1ELb0ELb0ELb0EEEvNS_9BwdParamsE --------------------------
	.section	.nv.shared._ZN10layer_norm13ln_bwd_kernelINS_13Kernel_traitsI13__nv_bfloat16S2_fS2_fjLj5120ELj1ELj1ELj4ELj16ENS_18Kernel_traits_baseILj5120ES2_S2_fS2_fjLj128EEEEELb1ELb0ELb0ELb0EEEvNS_9BwdParamsE,"aw",@nobits
	.sectionflags	@""
	.align	16


//--------------------- .nv.shared._ZN10layer_norm13ln_bwd_kernelINS_13Kernel_traitsI13__nv_bfloat16S2_fS2_fjLj5120ELj1ELj1ELj4ELj16ENS_18Kernel_traits_baseILj5120ES2_S2_fS2_fjLj128EEEEELb1ELb0ELb0ELb1EEEvNS_9BwdParamsE --------------------------
	.section	.nv.shared._ZN10layer_norm13ln_bwd_kernelINS_13Kernel_traitsI13__nv_bfloat16S2_fS2_fjLj5120ELj1ELj1ELj4ELj16ENS_18Kernel_traits_baseILj5120ES2_S2_fS2_fjLj128EEEEELb1ELb0ELb0ELb1EEEvNS_9BwdParamsE,"aw",@nobits
	.sectionflags	@""
	.align	16


//--------------------- .nv.shared._ZN10layer_norm22ln_bwd_finalize_kernelINS_22Kernel_traits_finalizeILj5120E13__nv_bfloat16S2_fS2_fjLb0ELj1024ELj4ENS_18Kernel_traits_baseILj5120ES2_S2_fS2_fjLj1024EEEEELb0ELb0EEEvNS_9BwdParamsE --------------------------
	.section	.nv.shared._ZN10layer_norm22ln_bwd_finalize_kernelINS_22Kernel_traits_finalizeILj5120E13__nv_bfloat16S2_fS2_fjLb0ELj1024ELj4ENS_18Kernel_traits_baseILj5120ES2_S2_fS2_fjLj1024EEEEELb0ELb0EEEvNS_9BwdParamsE,"aw",@nobits
	.sectionflags	@""
	.align	16
.nv.shared._ZN10layer_norm22ln_bwd_finalize_kernelINS_22Kernel_traits_finalizeILj5120E13__nv_bfloat16S2_fS2_fjLb0ELj1024ELj4ENS_18Kernel_traits_baseILj5120ES2_S2_fS2_fjLj1024EEEEELb0ELb0EEEvNS_9BwdParamsE:
	.zero		8448


//--------------------- .nv.shared._ZN10layer_norm13ln_bwd_kernelINS_13Kernel_traitsI13__nv_bfloat16S2_fS2_fjLj5120ELj1ELj1ELj4ELj16ENS_18Kernel_traits_baseILj5120ES2_S2_fS2_fjLj128EEEEELb1ELb0ELb1ELb0EEEvNS_9BwdParamsE --------------------------
	.section	.nv.shared._ZN10layer_norm13ln_bwd_kernelINS_13Kernel_traitsI13__nv_bfloat16S2_fS2_fjLj5120ELj1ELj1ELj4ELj16ENS_18Kernel_traits_baseILj5120ES2_S2_fS2_fjLj128EEEEELb1ELb0ELb1ELb0EEEvNS_9BwdParamsE,"aw",@nobits
	.sectionflags	@""
	.align	16


//--------------------- .nv.shared._ZN10layer_norm22ln_bwd_finalize_kernelINS_22Kernel_traits_finalizeILj5120E13__nv_bfloat16S2_fS2_fjLb0ELj1024ELj4ENS_18Kernel_traits_baseILj5120ES2_S2_fS2_fjLj1024EEEEELb0ELb1EEEvNS_9BwdParamsE --------------------------
	.section	.nv.shared._ZN10layer_norm22ln_bwd_finalize_kernelINS_22Kernel_traits_finalizeILj5120E13__nv_bfloat16S2_fS2_fjLb0ELj1024ELj4ENS_18Kernel_traits_baseILj5120ES2_S2_fS2_fjLj1024EEEEELb0ELb1EEEvNS_9BwdParamsE,"aw",@nobits
	.sectionflags	@""
	.align	16
.nv.shared._ZN10layer_norm22ln_bwd_finalize_kernelINS_22Kernel_traits_finalizeILj5120E13__nv_bfloat16S2_fS2_fjLb0ELj1024ELj4ENS_18Kernel_traits_baseILj5120ES2_S2_fS2_fjLj1024EEEEELb0ELb1EEEvNS_9BwdParamsE:
	.zero		8448


//--------------------- .nv.shared._ZN10layer_norm13ln_bwd_kernelINS_13Kernel_traitsI13__nv_bfloat16S2_fS2_fjLj5120ELj1ELj1ELj4ELj16ENS_18Kernel_traits_baseILj5120ES2_S2_fS2_fjLj128EEEEELb1ELb0ELb1ELb1EEEvNS_9BwdParamsE --------------------------
	.section	.nv.shared._ZN10layer_norm13ln_bwd_kernelINS_13Kernel_traitsI13__nv_bfloat16S2_fS2_fjLj5120ELj1ELj1ELj4ELj16ENS_18Kernel_traits_baseILj5120ES2_S2_fS2_fjLj128EEEEELb1ELb0ELb1ELb1EEEvNS_9BwdParamsE,"aw",@nobits
	.sectionflags	@""
	.align	16


//--------------------- .nv.shared._ZN10layer_norm13ln_bwd_kernelINS_13Kernel_traitsI13__nv_bfloat16S2_fS2_fjLj5120ELj1ELj1ELj4ELj16ENS_18Kernel_traits_baseILj5120ES2_S2_fS2_fjLj128EEEEELb1ELb1ELb0ELb0EEEvNS_9BwdParamsE --------------------------
	.section	.nv.shared._ZN10layer_norm13ln_bwd_kernelINS_13Kernel_traitsI13__nv_bfloat16S2_fS2_fjLj5120ELj1ELj1ELj4ELj16ENS_18Kernel_traits_baseILj5120ES2_S2_fS2_fjLj128EEEEELb1ELb1ELb0ELb0EEEvNS_9BwdParamsE,"aw",@nobits
	.sectionflags	@""
	.align	16


//--------------------- .nv.shared._ZN10layer_norm13ln_bwd_kernelINS_13Kernel_traitsI13__nv_bfloat16S2_fS2_fjLj5120ELj1ELj1ELj4ELj16ENS_18Kernel_traits_baseILj5120ES2_S2_fS2_fjLj128EEEEELb1ELb1ELb0ELb1EEEvNS_9BwdParamsE --------------------------
	.section	.nv.shared._ZN10layer_norm13ln_bwd_kernelINS_13Kernel_traitsI13__nv_bfloat16S2_fS2_fjLj5120ELj1ELj1ELj4ELj16ENS_18Kernel_traits_baseILj5120ES2_S2_fS2_fjLj128EEEEELb1ELb1ELb0ELb1EEEvNS_9BwdParamsE,"aw",@nobits
	.sectionflags	@""
	.align	16


//--------------------- .nv.shared._ZN10layer_norm22ln_bwd_finalize_kernelINS_22Kernel_traits_finalizeILj5120E13__nv_bfloat16S2_fS2_fjLb1ELj1024ELj4ENS_18Kernel_traits_baseILj5120ES2_S2_fS2_fjLj1024EEEEELb1ELb0EEEvNS_9BwdParamsE --------------------------
	.section	.nv.shared._ZN10layer_norm22ln_bwd_finalize_kernelINS_22Kernel_traits_finalizeILj5120E13__nv_bfloat16S2_fS2_fjLb1ELj1024ELj4ENS_18Kernel_traits_baseILj5120ES2_S2_fS2_fjLj1024EEEEELb1ELb0EEEvNS_9BwdParamsE,"aw",@nobits
	.sectionflags	@""
	.align	16
.nv.shared._ZN10layer_norm22ln_bwd_finalize_kernelINS_22Kernel_traits_finalizeILj5120E13__nv_bfloat16S2_fS2_fjLb1ELj1024ELj4ENS_18Kernel_traits_baseILj5120ES2_S2_fS2_fjLj1024EEEEELb1ELb0EEEvNS_9BwdParamsE:
	.zero		12672


//--------------------- .nv.shared._ZN10layer_norm13ln_bwd_kernelINS_13Kernel_traitsI13__nv_bfloat16S2_fS2_fjLj5120ELj1ELj1ELj4ELj16ENS_18Kernel_traits_baseILj5120ES2_S2_fS2_fjLj128EEEEELb1ELb1ELb1ELb0EEEvNS_9BwdParamsE --------------------------
	.section	.nv.shared._ZN10layer_norm13ln_bwd_kernelINS_13Kernel_traitsI13__nv_bfloat16S2_fS2_fjLj5120ELj1ELj1ELj4ELj16ENS_18Kernel_traits_baseILj5120ES2_S2_fS2_fjLj128EEEEELb1ELb1ELb1ELb0EEEvNS_9BwdParamsE,"aw",@nobits
	.sectionflags	@""
	.align	16


//--------------------- .nv.shared._ZN10layer_norm22ln_bwd_finalize_kernelINS_22Kernel_traits_finalizeILj5120E13__nv_bfloat16S2_fS2_fjLb1ELj1024ELj4ENS_18Kernel_traits_baseILj5120ES2_S2_fS2_fjLj1024EEEEELb1ELb1EEEvNS_9BwdParamsE --------------------------
	.section	.nv.shared._ZN10layer_norm22ln_bwd_finalize_kernelINS_22Kernel_traits_finalizeILj5120E13__nv_bfloat16S2_fS2_fjLb1ELj1024ELj4ENS_18Kernel_traits_baseILj5120ES2_S2_fS2_fjLj1024EEEEELb1ELb1EEEvNS_9BwdParamsE,"aw",@nobits
	.sectionflags	@""
	.align	16
.nv.shared._ZN10layer_norm22ln_bwd_finalize_kernelINS_22Kernel_traits_finalizeILj5120E13__nv_bfloat16S2_fS2_fjLb1ELj1024ELj4ENS_18Kernel_traits_baseILj5120ES2_S2_fS2_fjLj1024EEEEELb1ELb1EEEvNS_9BwdParamsE:
	.zero		12672


//--------------------- .nv.shared._ZN10layer_norm13ln_bwd_kernelINS_13Kernel_traitsI13__nv_bfloat16S2_fS2_fjLj5120ELj1ELj1ELj4ELj16ENS_18Kernel_traits_baseILj5120ES2_S2_fS2_fjLj128EEEEELb1ELb1ELb1ELb1EEEvNS_9BwdParamsE --------------------------
	.section	.nv.shared._ZN10layer_norm13ln_bwd_kernelINS_13Kernel_traitsI13__nv_bfloat16S2_fS2_fjLj5120ELj1ELj1ELj4ELj16ENS_18Kernel_traits_baseILj5120ES2_S2_fS2_fjLj128EEEEELb1ELb1ELb1ELb1EEEvNS_9BwdParamsE,"aw",@nobits
	.sectionflags	@""
	.align	16


//--------------------- .nv.shared._ZN10layer_norm13ln_bwd_kernelINS_13Kernel_traitsIf13__nv_bfloat16fS2_fjLj5120ELj1ELj1ELj4ELj16ENS_18Kernel_traits_baseILj5120EfS2_fS2_fjLj128EEEEELb0ELb0ELb0ELb0EEEvNS_9BwdParamsE --------------------------
	.section	.nv.shared._ZN10layer_norm13ln_bwd_kernelINS_13Kernel_traitsIf13__nv_bfloat16fS2_fjLj5120ELj1ELj1ELj4ELj16ENS_18Kernel_traits_baseILj5120EfS2_fS2_fjLj128EEEEELb0ELb0ELb0ELb0EEEvNS_9BwdParamsE,"aw",@nobits
	.sectionflags	@""
	.align	16


//--------------------- .nv.shared._ZN10layer_norm13ln_bwd_kernelINS_13Kernel_traitsIf13__nv_bfloat16fS2_fjLj5120ELj1ELj1ELj4ELj16ENS_18Kernel_traits_baseILj5120EfS2_fS2_fjLj128EEEEELb0ELb0ELb0ELb1EEEvNS_9BwdParamsE --------------------------
	.section	.nv.shared._ZN10layer_norm13ln_bwd_kernelINS_13Kernel_traitsIf13__nv_bfloat16fS2_fjLj5120ELj1ELj1ELj4ELj16ENS_18Kernel_traits_baseILj5120EfS2_fS2_fjLj128EEEEELb0ELb0ELb0ELb1EEEvNS_9BwdParamsE,"aw",@nobits
	.sectionflags	@""
	.align	16


//--------------------- .nv.shared._ZN10layer_norm13ln_bwd_kernelINS_13Kernel_traitsIf13__nv_bfloat16fS2_fjLj5120ELj1ELj1ELj4ELj16ENS_18Kernel_traits_baseILj5120EfS2_fS2_fjLj128EEEEELb0ELb0ELb1ELb0EEEvNS_9BwdParamsE --------------------------
	.section	.nv.shared._ZN10layer_norm13ln_bwd_kernelINS_13Kernel_traitsIf13__nv_bfloat16fS2_fjLj5120ELj1ELj1ELj4ELj16ENS_18Kernel_traits_baseILj5120EfS2_fS2_fjLj128EEEEELb0ELb0ELb1ELb0EEEvNS_9BwdParamsE,"aw",@nobits
	.sectionflags	@""
	.align	16


//--------------------- .nv.shared._ZN10layer_norm13ln_bwd_kernelINS_13Kernel_traitsIf13__nv_bfloat16fS2_fjLj5120ELj1ELj1ELj4ELj16ENS_18Kernel_traits_baseILj5120EfS2_fS2_fjLj128EEEEELb0ELb0ELb1ELb1EEEvNS_9BwdParamsE --------------------------
	.section	.nv.shared._ZN10layer_norm13ln_bwd_kernelINS_13Kernel_traitsIf13__nv_bfloat16fS2_fjLj5120ELj1ELj1ELj4ELj16ENS_18Kernel_traits_baseILj5120EfS2_fS2_fjLj128EEEEELb0ELb0ELb1ELb1EEEvNS_9BwdParamsE,"aw",@nobits
	.sectionflags	@""
	.align	16


//--------------------- .nv.shared._ZN10layer_norm13ln_bwd_kernelINS_13Kernel_traitsIf13__nv_bfloat16fS2_fjLj5120ELj1ELj1ELj4ELj16ENS_18Kernel_traits_baseILj5120EfS2_fS2_fjLj128EEEEELb0ELb1ELb0ELb0EEEvNS_9BwdParamsE --------------------------
	.section	.nv.shared._ZN10layer_norm13ln_bwd_kernelINS_13Kernel_traitsIf13__nv_bfloat16fS2_fjLj5120ELj1ELj1ELj4ELj16ENS_18Kernel_traits_baseILj5120EfS2_fS2_fjLj128EEEEELb0ELb1ELb0ELb0EEEvNS_9BwdParamsE,"aw",@nobits
	.sectionflags	@""
	.align	16


//--------------------- .nv.shared._ZN10layer_norm13ln_bwd_kernelINS_13Kernel_traitsIf13__nv_bfloat16fS2_fjLj5120ELj1ELj1ELj4ELj16ENS_18Kernel_traits_baseILj5120EfS2_fS2_fjLj128EEEEELb0ELb1ELb0ELb1EEEvNS_9BwdParamsE --------------------------
	.section	.nv.shared._ZN10layer_norm13ln_bwd_kernelINS_13Kernel_traitsIf13__nv_bfloat16fS2_fjLj5120ELj1ELj1ELj4ELj16ENS_18Kernel_traits_baseILj5120EfS2_fS2_fjLj128EEEEELb0ELb1ELb0ELb1EEEvNS_9BwdParamsE,"aw",@nobits
	.sectionflags	@""
	.align	16


//--------------------- .nv.shared._ZN10layer_norm13ln_bwd_kernelINS_13Kernel_traitsIf13__nv_bfloat16fS2_fjLj5120ELj1ELj1ELj4ELj16ENS_18Kernel_traits_baseILj5120EfS2_fS2_fjLj128EEEEELb0ELb1ELb1ELb0EEEvNS_9BwdParamsE --------------------------
	.section	.nv.shared._ZN10layer_norm13ln_bwd_kernelINS_13Kernel_traitsIf13__nv_bfloat16fS2_fjLj5120ELj1ELj1ELj4ELj16ENS_18Kernel_traits_baseILj5120EfS2_fS2_fjLj128EEEEELb0ELb1ELb1ELb0EEEvNS_9BwdParamsE,"aw",@nobits
	.sectionflags	@""
	.align	16


//--------------------- .nv.shared._ZN10layer_norm13ln_bwd_kernelINS_13Kernel_traitsIf13__nv_bfloat16fS2_fjLj5120ELj1ELj1ELj4ELj16ENS_18Kernel_traits_baseILj5120EfS2_fS2_fjLj128EEEEELb0ELb1ELb1ELb1EEEvNS_9BwdParamsE --------------------------
	.section	.nv.shared._ZN10layer_norm13ln_bwd_kernelINS_13Kernel_traitsIf13__nv_bfloat16fS2_fjLj5120ELj1ELj1ELj4ELj16ENS_18Kernel_traits_baseILj5120EfS2_fS2_fjLj128EEEEELb0ELb1ELb1ELb1EEEvNS_9BwdParamsE,"aw",@nobits
	.sectionflags	@""
	.align	16


//--------------------- .nv.shared._ZN10layer_norm13ln_bwd_kernelINS_13Kernel_traitsIf13__nv_bfloat16fS2_fjLj5120ELj1ELj1ELj4ELj16ENS_18Kernel_traits_baseILj5120EfS2_fS2_fjLj128EEEEELb1ELb0ELb0ELb0EEEvNS_9BwdParamsE --------------------------
	.section	.nv.shared._ZN10layer_norm13ln_bwd_kernelINS_13Kernel_traitsIf13__nv_bfloat16fS2_fjLj5120ELj1ELj1ELj4ELj16ENS_18Kernel_traits_baseILj5120EfS2_fS2_fjLj128EEEEELb1ELb0ELb0ELb0EEEvNS_9BwdParamsE,"aw",@nobits
	.sectionflags	@""
	.align	16


//--------------------- .nv.shared._ZN10layer_norm13ln_bwd_kernelINS_13Kernel_traitsIf13__nv_bfloat16fS2_fjLj5120ELj1ELj1ELj4ELj16ENS_18Kernel_traits_baseILj5120EfS2_fS2_fjLj128EEEEELb1ELb0ELb0ELb1EEEvNS_9BwdParamsE --------------------------
	.section	.nv.shared._ZN10layer_norm13ln_bwd_kernelINS_13Kernel_traitsIf13__nv_bfloat16fS2_fjLj5120ELj1ELj1ELj4ELj16ENS_18Kernel_traits_baseILj5120EfS2_fS2_fjLj128EEEEELb1ELb0ELb0ELb1EEEvNS_9BwdParamsE,"aw",@nobits
	.sectionflags	@""
	.align	16


//--------------------- .nv.shared._ZN10layer_norm22ln_bwd_finalize_kernelINS_22Kernel_traits_finalizeILj5120Ef13__nv_bfloat16fS2_fjLb0ELj1024ELj4ENS_18Kernel_traits_baseILj5120EfS2_fS2_fjLj1024EEEEELb0ELb0EEEvNS_9BwdParamsE --------------------------
	.section	.nv.shared._ZN10layer_norm22ln_bwd_finalize_kernelINS_22Kernel_traits_finalizeILj5120Ef13__nv_bfloat16fS2_fjLb0ELj1024ELj4ENS_18Kernel_traits_baseILj5120EfS2_fS2_fjLj1024EEEEELb0ELb0EEEvNS_9BwdParamsE,"aw",@nobits
	.sectionflags	@""
	.align	16
.nv.shared._ZN10layer_norm22ln_bwd_finalize_kernelINS_22Kernel_traits_finalizeILj5120Ef13__nv_bfloat16fS2_fjLb0ELj1024ELj4ENS_18Kernel_traits_baseILj5120EfS2_fS2_fjLj1024EEEEELb0ELb0EEEvNS_9BwdParamsE:
	.zero		8448


//--------------------- .nv.shared._ZN10layer_norm13ln_bwd_kernelINS_13Kernel_traitsIf13__nv_bfloat16fS2_fjLj5120ELj1ELj1ELj4ELj16ENS_18Kernel_traits_baseILj5120EfS2_fS2_fjLj128EEEEELb1ELb0ELb1ELb0EEEvNS_9BwdParamsE --------------------------
	.section	.nv.shared._ZN10layer_norm13ln_bwd_kernelINS_13Kernel_traitsIf13__nv_bfloat16fS2_fjLj5120ELj1ELj1ELj4ELj16ENS_18Kernel_traits_baseILj5120EfS2_fS2_fjLj128EEEEELb1ELb0ELb1ELb0EEEvNS_9BwdParamsE,"aw",@nobits
	.sectionflags	@""
	.align	16


//--------------------- .nv.shared._ZN10layer_norm22ln_bwd_finalize_kernelINS_22Kernel_traits_finalizeILj5120Ef13__nv_bfloat16fS2_fjLb0ELj1024ELj4ENS_18Kernel_traits_baseILj5120EfS2_fS2_fjLj1024EEEEELb0ELb1EEEvNS_9BwdParamsE --------------------------
	.section	.nv.shared._ZN10layer_norm22ln_bwd_finalize_kernelINS_22Kernel_traits_finalizeILj5120Ef13__nv_bfloat16fS2_fjLb0ELj1024ELj4ENS_18Kernel_traits_baseILj5120EfS2_fS2_fjLj1024EEEEELb0ELb1EEEvNS_9BwdParamsE,"aw",@nobits
	.sectionflags	@""
	.align	16
.nv.shared._ZN10layer_norm22ln_bwd_finalize_kernelINS_22Kernel_traits_finalizeILj5120Ef13__nv_bfloat16fS2_fjLb0ELj1024ELj4ENS_18Kernel_traits_baseILj5120EfS2_fS2_fjLj1024EEEEELb0ELb1EEEvNS_9BwdParamsE:
	.zero		8448


//--------------------- .nv.shared._ZN10layer_norm13ln_bwd_kernelINS_13Kernel_traitsIf13__nv_bfloat16fS2_fjLj5120ELj1ELj1ELj4ELj16ENS_18Kernel_traits_baseILj5120EfS2_fS2_fjLj128EEEEELb1ELb0ELb1ELb1EEEvNS_9BwdParamsE --------------------------
	.section	.nv.shared._ZN10layer_norm13ln_bwd_kernelINS_13Kernel_traitsIf13__nv_bfloat16fS2_fjLj5120ELj1ELj1ELj4ELj16ENS_18Kernel_traits_baseILj5120EfS2_fS2_fjLj128EEEEELb1ELb0ELb1ELb1EEEvNS_9BwdParamsE,"aw",@nobits
	.sectionflags	@""
	.align	16


//--------------------- .nv.shared._ZN10layer_norm13ln_bwd_kernelINS_13Kernel_traitsIf13__nv_bfloat16fS2_fjLj5120ELj1ELj1ELj4ELj16ENS_18Kernel_traits_baseILj5120EfS2_fS2_fjLj128EEEEELb1ELb1ELb0ELb0EEEvNS_9BwdParamsE --------------------------
	.section	.nv.shared._ZN10layer_norm13ln_bwd_kernelINS_13Kernel_traitsIf13__nv_bfloat16fS2_fjLj5120ELj1ELj1ELj4ELj16ENS_18Kernel_traits_baseILj5120EfS2_fS2_fjLj128EEEEELb1ELb1ELb0ELb0EEEvNS_9BwdParamsE,"aw",@nobits
	.sectionflags	@""
	.align	16


//--------------------- .nv.shared._ZN10layer_norm13ln_bwd_kernelINS_13Kernel_traitsIf13__nv_bfloat16fS2_fjLj5120ELj1ELj1ELj4ELj16ENS_18Kernel_traits_baseILj5120EfS2_fS2_fjLj128EEEEELb1ELb1ELb0ELb1EEEvNS_9BwdParamsE --------------------------
	.section	.nv.shared._ZN10layer_norm13ln_bwd_kernelINS_13Kernel_traitsIf13__nv_bfloat16fS2_fjLj5120ELj1ELj1ELj4ELj16ENS_18Kernel_traits_baseILj5120EfS2_fS2_fjLj128EEEEELb1ELb1ELb0ELb1EEEvNS_9BwdParamsE,"aw",@nobits
	.sectionflags	@""
	.align	16


//--------------------- .nv.shared._ZN10layer_norm22ln_bwd_finalize_kernelINS_22Kernel_traits_finalizeILj5120Ef13__nv_bfloat16fS2_fjLb1ELj1024ELj4ENS_18Kernel_traits_baseILj5120EfS2_fS2_fjLj1024EEEEELb1ELb0EEEvNS_9BwdParamsE --------------------------
	.section	.nv.shared._ZN10layer_norm22ln_bwd_finalize_kernelINS_22Kernel_traits_finalizeILj5120Ef13__nv_bfloat16fS2_fjLb1ELj1024ELj4ENS_18Kernel_traits_baseILj5120EfS2_fS2_fjLj1024EEEEELb1ELb0EEEvNS_9BwdParamsE,"aw",@nobits
	.sectionflags	@""
	.align	16
.nv.shared._ZN10layer_norm22ln_bwd_finalize_kernelINS_22Kernel_traits_finalizeILj5120Ef13__nv_bfloat16fS2_fjLb1ELj1024ELj4ENS_18Kernel_traits_baseILj5120EfS2_fS2_fjLj1024EEEEELb1ELb0EEEvNS_9BwdParamsE:
	.zero		12672


//--------------------- .nv.shared._ZN10layer_norm13ln_bwd_kernelINS_13Kernel_traitsIf13__nv_bfloat16fS2_fjLj5120ELj1ELj1ELj4ELj16ENS_18Kernel_traits_baseILj5120EfS2_fS2_fjLj128EEEEELb1ELb1ELb1ELb0EEEvNS_9BwdParamsE --------------------------
	.section	.nv.shared._ZN10layer_norm13ln_bwd_kernelINS_13Kernel_traitsIf13__nv_bfloat16fS2_fjLj5120ELj1ELj1ELj4ELj16ENS_18Kernel_traits_baseILj5120EfS2_fS2_fjLj128EEEEELb1ELb1ELb1ELb0EEEvNS_9BwdParamsE,"aw",@nobits
	.sectionflags	@""
	.align	16


//--------------------- .nv.shared._ZN10layer_norm22ln_bwd_finalize_kernelINS_22Kernel_traits_finalizeILj5120Ef13__nv_bfloat16fS2_fjLb1ELj1024ELj4ENS_18Kernel_traits_baseILj5120EfS2_fS2_fjLj1024EEEEELb1ELb1EEEvNS_9BwdParamsE --------------------------
	.section	.nv.shared._ZN10layer_norm22ln_bwd_finalize_kernelINS_22Kernel_traits_finalizeILj5120Ef13__nv_bfloat16fS2_fjLb1ELj1024ELj4ENS_18Kernel_traits_baseILj5120EfS2_fS2_fjLj1024EEEEELb1ELb1EEEvNS_9BwdParamsE,"aw",@nobits
	.sectionflags	@""
	.align	16
.nv.shared._ZN10layer_norm22ln_bwd_finalize_kernelINS_22Kernel_traits_finalizeILj5120Ef13__nv_bfloat16fS2_fjLb1ELj1024ELj4ENS_18Kernel_traits_baseILj5120EfS2_fS2_fjLj1024EEEEELb1ELb1EEEvNS_9BwdParamsE:
	.zero		12672


//--------------------- .nv.shared._ZN10layer_norm13ln_bwd_kernelINS_13Kernel_traitsIf13__nv_bfloat16fS2_fjLj5120ELj1ELj1ELj4ELj16ENS_18Kernel_traits_baseILj5120EfS2_fS2_fjLj128EEEEELb1ELb1ELb1ELb1EEEvNS_9BwdParamsE --------------------------
	.section	.nv.shared._ZN10layer_norm13ln_bwd_kernelINS_13Kernel_traitsIf13__nv_bfloat16fS2_fjLj5120ELj1ELj1ELj4ELj16ENS_18Kernel_traits_baseILj5120EfS2_fS2_fjLj128EEEEELb1ELb1ELb1ELb1EEEvNS_9BwdParamsE,"aw",@nobits
	.sectionflags	@""
	.align	16


//--------------------- .nv.shared._ZN10layer_norm13ln_bwd_kernelINS_13Kernel_traitsIf6__halfS2_S2_fjLj5120ELj1ELj1ELj4ELj16ENS_18Kernel_traits_baseILj5120EfS2_S2_S2_fjLj128EEEEELb0ELb0ELb0ELb0EEEvNS_9BwdParamsE --------------------------
	.section	.nv.shared._ZN10layer_norm13ln_bwd_kernelINS_13Kernel_traitsIf6__halfS2_S2_fjLj5120ELj1ELj1ELj4ELj16ENS_18Kernel_traits_baseILj5120EfS2_S2_S2_fjLj128EEEEELb0ELb0ELb0ELb0EEEvNS_9BwdParamsE,"aw",@nobits
	.sectionflags	@""
	.align	16


//--------------------- .nv.shared._ZN10layer_norm13ln_bwd_kernelINS_13Kernel_traitsIf6__halfS2_S2_fjLj5120ELj1ELj1ELj4ELj16ENS_18Kernel_traits_baseILj5120EfS2_S2_S2_fjLj128EEEEELb0ELb0ELb0ELb1EEEvNS_9BwdParamsE --------------------------
	.section	.nv.shared._ZN10layer_norm13ln_bwd_kernelINS_13Kernel_traitsIf6__halfS2_S2_fjLj5120ELj1ELj1ELj4ELj16ENS_18Kernel_traits_baseILj5120EfS2_S2_S2_fjLj128EEEEELb0ELb0ELb0ELb1EEEvNS_9BwdParamsE,"aw",@nobits
	.sectionflags	@""
	.align	16


//--------------------- .nv.shared._ZN10layer_norm13ln_bwd_kernelINS_13Kernel_traitsIf6__halfS2_S2_fjLj5120ELj1ELj1ELj4ELj16ENS_18Kernel_traits_baseILj5120EfS2_S2_S2_fjLj128EEEEELb0ELb0ELb1ELb0EEEvNS_9BwdParamsE --------------------------
	.section	.nv.shared._ZN10layer_norm13ln_bwd_kernelINS_13Kernel_traitsIf6__halfS2_S2_fjLj5120ELj1ELj1ELj4ELj16ENS_18Kernel_traits_baseILj5120EfS2_S2_S2_fjLj128EEEEELb0ELb0ELb1ELb0EEEvNS_9BwdParamsE,"aw",@nobits
	.sectionflags	@""
	.align	16


//--------------------- .nv.shared._ZN10layer_norm13ln_bwd_kernelINS_13Kernel_traitsIf6__halfS2_S2_fjLj5120ELj1ELj1ELj4ELj16ENS_18Kernel_traits_baseILj5120EfS2_S2_S2_fjLj128EEEEELb0ELb0ELb1ELb1EEEvNS_9BwdParamsE --------------------------
	.section	.nv.shared._ZN10layer_norm13ln_bwd_kernelINS_13Kernel_traitsIf6__halfS2_S2_fjLj5120ELj1ELj1ELj4ELj16ENS_18Kernel_traits_baseILj5120EfS2_S2_S2_fjLj128EEEEELb0ELb0ELb1ELb1EEEvNS_9BwdParamsE,"aw",@nobits
	.sectionflags	@""
	.align	16


//--------------------- .nv.shared._ZN10layer_norm13ln_bwd_kernelINS_13Kernel_traitsIf6__halfS2_S2_fjLj5120ELj1ELj1ELj4ELj16ENS_18Kernel_traits_baseILj5120EfS2_S2_S2_fjLj128EEEEELb0ELb1ELb0ELb0EEEvNS_9BwdParamsE --------------------------
	.section	.nv.shared._ZN10layer_norm13ln_bwd_kernelINS_13Kernel_traitsIf6__halfS2_S2_fjLj5120ELj1ELj1ELj4ELj16ENS_18Kernel_traits_baseILj5120EfS2_S2_S2_fjLj128EEEEELb0ELb1ELb0ELb0EEEvNS_9BwdParamsE,"aw",@nobits
	.sectionflags	@""
	.align	16


//--------------------- .nv.shared._ZN10layer_norm13ln_bwd_kernelINS_13Kernel_traitsIf6__halfS2_S2_fjLj5120ELj1ELj1ELj4ELj16ENS_18Kernel_traits_baseILj5120EfS2_S2_S2_fjLj128EEEEELb0ELb1ELb0ELb1EEEvNS_9BwdParamsE --------------------------
	.section	.nv.shared._ZN10layer_norm13ln_bwd_kernelINS_13Kernel_traitsIf6__halfS2_S2_fjLj5120ELj1ELj1ELj4ELj16ENS_18Kernel_traits_baseILj5120EfS2_S2_S2_fjLj128EEEEELb0ELb1ELb0ELb1EEEvNS_9BwdParamsE,"aw",@nobits
	.sectionflags	@""
	.align	16


//--------------------- .nv.shared._ZN10layer_norm13ln_bwd_kernelINS_13Kernel_traitsIf6__halfS2_S2_fjLj5120ELj1ELj1ELj4ELj16ENS_18Kernel_traits_baseILj5120EfS2_S2_S2_fjLj128EEEEELb0ELb1ELb1ELb0EEEvNS_9BwdParamsE --------------------------
	.section	.nv.shared._ZN10layer_norm13ln_bwd_kernelINS_13Kernel_traitsIf6__halfS2_S2_fjLj5120ELj1ELj1ELj4ELj16ENS_18Kernel_traits_baseILj5120EfS2_S2_S2_fjLj128EEEEELb0ELb1ELb1ELb0EEEvNS_9BwdParamsE,"aw",@nobits
	.sectionflags	@""
	.align	16


//--------------------- .nv.shared._ZN10layer_norm13ln_bwd_kernelINS_13Kernel_traitsIf6__halfS2_S2_fjLj5120ELj1ELj1ELj4ELj16ENS_18Kernel_traits_baseILj5120EfS2_S2_S2_fjLj128EEEEELb0ELb1ELb1ELb1EEEvNS_9BwdParamsE --------------------------
	.section	.nv.shared._ZN10layer_norm13ln_bwd_kernelINS_13Kernel_traitsIf6__halfS2_S2_fjLj5120ELj1ELj1ELj4ELj16ENS_18Kernel_traits_baseILj5120EfS2_S2_S2_fjLj128EEEEELb0ELb1ELb1ELb1EEEvNS_9BwdParamsE,"aw",@nobits
	.sectionflags	@""
	.align	16


//--------------------- .nv.shared._ZN10layer_norm13ln_bwd_kernelINS_13Kernel_traitsIf6__halfS2_S2_fjLj5120ELj1ELj1ELj4ELj16ENS_18Kernel_traits_baseILj5120EfS2_S2_S2_fjLj128EEEEELb1ELb0ELb0ELb0EEEvNS_9BwdParamsE --------------------------
	.section	.nv.shared._ZN10layer_norm13ln_bwd_kernelINS_13Kernel_traitsIf6__halfS2_S2_fjLj5120ELj1ELj1ELj4ELj16ENS_18Kernel_traits_baseILj5120EfS2_S2_S2_fjLj128EEEEELb1ELb0ELb0ELb0EEEvNS_9BwdParamsE,"aw",@nobits
	.sectionflags	@""
	.align	16


//--------------------- .nv.shared._ZN10layer_norm13ln_bwd_kernelINS_13Kernel_traitsIf6__halfS2_S2_fjLj5120ELj1ELj1ELj4ELj16ENS_18Kernel_traits_baseILj5120EfS2_S2_S2_fjLj128EEEEELb1ELb0ELb0ELb1EEEvNS_9BwdParamsE --------------------------
	.section	.nv.shared._ZN10layer_norm13ln_bwd_kernelINS_13Kernel_traitsIf6__halfS2_S2_fjLj5120ELj1ELj1ELj4ELj16ENS_18Kernel_traits_baseILj5120EfS2_S2_S2_fjLj128EEEEELb1ELb0ELb0ELb1EEEvNS_9BwdParamsE,"aw",@nobits
	.sectionflags	@""
	.align	16


//--------------------- .nv.shared._ZN10layer_norm22ln_bwd_finalize_kernelINS_22Kernel_traits_finalizeILj5120Ef6__halfS2_S2_fjLb0ELj1024ELj4ENS_18Kernel_traits_baseILj5120EfS2_S2_S2_fjLj1024EEEEELb0ELb0EEEvNS_9BwdParamsE --------------------------
	.section	.nv.shared._ZN10layer_norm22ln_bwd_finalize_kernelINS_22Kernel_traits_finalizeILj5120Ef6__halfS2_S2_fjLb0ELj1024ELj4ENS_18Kernel_traits_baseILj5120EfS2_S2_S2_fjLj1024EEEEELb0ELb0EEEvNS_9BwdParamsE,"aw",@nobits
	.sectionflags	@""
	.align	16
.nv.shared._ZN10layer_norm22ln_bwd_finalize_kernelINS_22Kernel_traits_finalizeILj5120Ef6__halfS2_S2_fjLb0ELj1024ELj4ENS_18Kernel_traits_baseILj5120EfS2_S2_S2_fjLj1024EEEEELb0ELb0EEEvNS_9BwdParamsE:
	.zero		8448


//--------------------- .nv.shared._ZN10layer_norm13ln_bwd_kernelINS_13Kernel_traitsIf6__halfS2_S2_fjLj5120ELj1ELj1ELj4ELj16ENS_18Kernel_traits_baseILj5120EfS2_S2_S2_fjLj128EEEEELb1ELb0ELb1ELb0EEEvNS_9BwdParamsE --------------------------
	.section	.nv.shared._ZN10layer_norm13ln_bwd_kernelINS_13Kernel_traitsIf6__halfS2_S2_fjLj5120ELj1ELj1ELj4ELj16ENS_18Kernel_traits_baseILj5120EfS2_S2_S2_fjLj128EEEEELb1ELb0ELb1ELb0EEEvNS_9BwdParamsE,"aw",@nobits
	.sectionflags	@""
	.align	16


//--------------------- .nv.shared._ZN10layer_norm22ln_bwd_finalize_kernelINS_22Kernel_traits_finalizeILj5120Ef6__halfS2_S2_fjLb0ELj1024ELj4ENS_18Kernel_traits_baseILj5120EfS2_S2_S2_fjLj1024EEEEELb0ELb1EEEvNS_9BwdParamsE --------------------------
	.section	.nv.shared._ZN10layer_norm22ln_bwd_finalize_kernelINS_22Kernel_traits_finalizeILj5120Ef6__halfS2_S2_fjLb0ELj1024ELj4ENS_18Kernel_traits_baseILj5120EfS2_S2_S2_fjLj1024EEEEELb0ELb1EEEvNS_9BwdParamsE,"aw",@nobits
	.sectionflags	@""
	.align	16
.nv.shared._ZN10layer_norm22ln_bwd_finalize_kernelINS_22Kernel_traits_finalizeILj5120Ef6__halfS2_S2_fjLb0ELj1024ELj4ENS_18Kernel_traits_baseILj5120EfS2_S2_S2_fjLj1024EEEEELb0ELb1EEEvNS_9BwdParamsE:
	.zero		8448


//--------------------- .nv.shared._ZN10layer_norm13ln_bwd_kernelINS_13Kernel_traitsIf6__halfS2_S2_fjLj5120ELj1ELj1ELj4ELj16ENS_18Kernel_traits_baseILj5120EfS2_S2_S2_fjLj128EEEEELb1ELb0ELb1ELb1EEEvNS_9BwdParamsE --------------------------
	.section	.nv.shared._ZN10layer_norm13ln_bwd_kernelINS_13Kernel_traitsIf6__halfS2_S2_fjLj5120ELj1ELj1ELj4ELj16ENS_18Kernel_traits_baseILj5120EfS2_S2_S2_fjLj128EEEEELb1ELb0ELb1ELb1EEEvNS_9BwdParamsE,"aw",@nobits
	.sectionflags	@""
	.align	16


//--------------------- .nv.shared._ZN10layer_norm13ln_bwd_kernelINS_13Kernel_traitsIf6__halfS2_S2_fjLj5120ELj1ELj1ELj4ELj16ENS_18Kernel_traits_baseILj5120EfS2_S2_S2_fjLj128EEEEELb1ELb1ELb0ELb0EEEvNS_9BwdParamsE --------------------------
	.section	.nv.shared._ZN10layer_norm13ln_bwd_kernelINS_13Kernel_traitsIf6__halfS2_S2_fjLj5120ELj1ELj1ELj4ELj16ENS_18Kernel_traits_baseILj5120EfS2_S2_S2_fjLj128EEEEELb1ELb1ELb0ELb0EEEvNS_9BwdParamsE,"aw",@nobits
	.sectionflags	@""
	.align	16


//--------------------- .nv.shared._ZN10layer_norm13ln_bwd_kernelINS_13Kernel_traitsIf6__halfS2_S2_fjLj5120ELj1ELj1ELj4ELj16ENS_18Kernel_traits_baseILj5120EfS2_S2_S2_fjLj128EEEEELb1ELb1ELb0ELb1EEEvNS_9BwdParamsE --------------------------
	.section	.nv.shared._ZN10layer_norm13ln_bwd_kernelINS_13Kernel_traitsIf6__halfS2_S2_fjLj5120ELj1ELj1ELj4ELj16ENS_18Kernel_traits_baseILj5120EfS2_S2_S2_fjLj128EEEEELb1ELb1ELb0ELb1EEEvNS_9BwdParamsE,"aw",@nobits
	.sectionflags	@""
	.align	16


//--------------------- .nv.shared._ZN10layer_norm22ln_bwd_finalize_kernelINS_22Kernel_traits_finalizeILj5120Ef6__halfS2_S2_fjLb1ELj1024ELj4ENS_18Kernel_traits_baseILj5120EfS2_S2_S2_fjLj1024EEEEELb1ELb0EEEvNS_9BwdParamsE --------------------------
	.section	.nv.shared._ZN10layer_norm22ln_bwd_finalize_kernelINS_22Kernel_traits_finalizeILj5120Ef6__halfS2_S2_fjLb1ELj1024ELj4ENS_18Kernel_traits_baseILj5120EfS2_S2_S2_fjLj1024EEEEELb1ELb0EEEvNS_9BwdParamsE,"aw",@nobits
	.sectionflags	@""
	.align	16
.nv.shared._ZN10layer_norm22ln_bwd_finalize_kernelINS_22Kernel_traits_finalizeILj5120Ef6__halfS2_S2_fjLb1ELj1024ELj4ENS_18Kernel_traits_baseILj5120EfS2_S2_S2_fjLj1024EEEEELb1ELb0EEEvNS_9BwdParamsE:
	.zero		12672


//--------------------- .nv.shared._ZN10layer_norm13ln_bwd_kernelINS_13Kernel_traitsIf6__halfS2_S2_fjLj5120ELj1ELj1ELj4ELj16ENS_18Kernel_traits_baseILj5120EfS2_S2_S2_fjLj128EEEEELb1ELb1ELb1ELb0EEEvNS_9BwdParamsE --------------------------
	.section	.nv.shared._ZN10layer_norm13ln_bwd_kernelINS_13Kernel_traitsIf6__halfS2_S2_fjLj5120ELj1ELj1ELj4ELj16ENS_18Kernel_traits_baseILj5120EfS2_S2_S2_fjLj128EEEEELb1ELb1ELb1ELb0EEEvNS_9BwdParamsE,"aw",@nobits
	.sectionflags	@""
	.align	16


//--------------------- .nv.shared._ZN10layer_norm22ln_bwd_finalize_kernelINS_22Kernel_traits_finalizeILj5120Ef6__halfS2_S2_fjLb1ELj1024ELj4ENS_18Kernel_traits_baseILj5120EfS2_S2_S2_fjLj1024EEEEELb1ELb1EEEvNS_9BwdParamsE --------------------------
	.section	.nv.shared._ZN10layer_norm22ln_bwd_finalize_kernelINS_22Kernel_traits_finalizeILj5120Ef6__halfS2_S2_fjLb1ELj1024ELj4ENS_18Kernel_traits_baseILj5120EfS2_S2_S2_fjLj1024EEEEELb1ELb1EEEvNS_9BwdParamsE,"aw",@nobits
	.sectionflags	@""
	.align	16
.nv.shared._ZN10layer_norm22ln_bwd_finalize_kernelINS_22Kernel_traits_finalizeILj5120Ef6__halfS2_S2_fjLb1ELj1024ELj4ENS_18Kernel_traits_baseILj5120EfS2_S2_S2_fjLj1024EEEEELb1ELb1EEEvNS_9BwdParamsE:
	.zero		12672


//--------------------- .nv.shared._ZN10layer_norm13ln_bwd_kernelINS_13Kernel_traitsIf6__halfS2_S2_fjLj5120ELj1ELj1ELj4ELj16ENS_18Kernel_traits_baseILj5120EfS2_S2_S2_fjLj128EEEEELb1ELb1ELb1ELb1EEEvNS_9BwdParamsE --------------------------
	.section	.nv.shared._ZN10layer_norm13ln_bwd_kernelINS_13Kernel_traitsIf6__halfS2_S2_fjLj5120ELj1ELj1ELj4ELj16ENS_18Kernel_traits_baseILj5120EfS2_S2_S2_fjLj128EEEEELb1ELb1ELb1ELb1EEEvNS_9BwdParamsE,"aw",@nobits
	.sectionflags	@""
	.align	16


//--------------------- .nv.shared._ZN10layer_norm13ln_bwd_kernelINS_13Kernel_traitsI6__halfS2_fS2_fjLj5120ELj1ELj1ELj4ELj16ENS_18Kernel_traits_baseILj5120ES2_S2_fS2_fjLj128EEEEELb0ELb0ELb0ELb0EEEvNS_9BwdParamsE --------------------------
	.section	.nv.shared._ZN10layer_norm13ln_bwd_kernelINS_13Kernel_traitsI6__halfS2_fS2_fjLj5120ELj1ELj1ELj4ELj16ENS_18Kernel_traits_baseILj5120ES2_S2_fS2_fjLj128EEEEELb0ELb0ELb0ELb0EEEvNS_9BwdParamsE,"aw",@nobits
	.sectionflags	@""
	.align	16


//--------------------- .nv.shared._ZN10layer_norm13ln_bwd_kernelINS_13Kernel_traitsI6__halfS2_fS2_fjLj5120ELj1ELj1ELj4ELj16ENS_18Kernel_traits_baseILj5120ES2_S2_fS2_fjLj128EEEEELb0ELb0ELb0ELb1EEEvNS_9BwdParamsE --------------------------
	.section	.nv.shared._ZN10layer_norm13ln_bwd_kernelINS_13Kernel_traitsI6__halfS2_fS2_fjLj5120ELj1ELj1ELj4ELj16ENS_18Kernel_traits_baseILj5120ES2_S2_fS2_fjLj128EEEEELb0ELb0ELb0ELb1EEEvNS_9BwdParamsE,"aw",@nobits
	.sectionflags	@""
	.align	16


//--------------------- .nv.shared._ZN10layer_norm13ln_bwd_kernelINS_13Kernel_traitsI6__halfS2_fS2_fjLj5120ELj1ELj1ELj4ELj16ENS_18Kernel_traits_baseILj5120ES2_S2_fS2_fjLj128EEEEELb0ELb0ELb1ELb0EEEvNS_9BwdParamsE --------------------------
	.section	.nv.shared._ZN10layer_norm13ln_bwd_kernelINS_13Kernel_traitsI6__halfS2_fS2_fjLj5120ELj1ELj1ELj4ELj16ENS_18Kernel_traits_baseILj5120ES2_S2_fS2_fjLj128EEEEELb0ELb0ELb1ELb0EEEvNS_9BwdParamsE,"aw",@nobits
	.sectionflags	@""
	.align	16


//--------------------- .nv.shared._ZN10layer_norm13ln_bwd_kernelINS_13Kernel_traitsI6__halfS2_fS2_fjLj5120ELj1ELj1ELj4ELj16ENS_18Kernel_traits_baseILj5120ES2_S2_fS2_fjLj128EEEEELb0ELb0ELb1ELb1EEEvNS_9BwdParamsE --------------------------
	.section	.nv.shared._ZN10layer_norm13ln_bwd_kernelINS_13Kernel_traitsI6__halfS2_fS2_fjLj5120ELj1ELj1ELj4ELj16ENS_18Kernel_traits_baseILj5120ES2_S2_fS2_fjLj128EEEEELb0ELb0ELb1ELb1EEEvNS_9BwdParamsE,"aw",@nobits
	.sectionflags	@""
	.align	16


//--------------------- .nv.shared._ZN10layer_norm13ln_bwd_kernelINS_13Kernel_traitsI6__halfS2_fS2_fjLj5120ELj1ELj1ELj4ELj16ENS_18Kernel_traits_baseILj5120ES2_S2_fS2_fjLj128EEEEELb0ELb1ELb0ELb0EEEvNS_9BwdParamsE --------------------------
	.section	.nv.shared._ZN10layer_norm13ln_bwd_kernelINS_13Kernel_traitsI6__halfS2_fS2_fjLj5120ELj1ELj1ELj4ELj16ENS_18Kernel_traits_baseILj5120ES2_S2_fS2_fjLj128EEEEELb0ELb1ELb0ELb0EEEvNS_9BwdParamsE,"aw",@nobits
	.sectionflags	@""
	.align	16


//--------------------- .nv.shared._ZN10layer_norm13ln_bwd_kernelINS_13Kernel_traitsI6__halfS2_fS2_fjLj5120ELj1ELj1ELj4ELj16ENS_18Kernel_traits_baseILj5120ES2_S2_fS2_fjLj128EEEEELb0ELb1ELb0ELb1EEEvNS_9BwdParamsE --------------------------
	.section	.nv.shared._ZN10layer_norm13ln_bwd_kernelINS_13Kernel_traitsI6__halfS2_fS2_fjLj5120ELj1ELj1ELj4ELj16ENS_18Kernel_traits_baseILj5120ES2_S2_fS2_fjLj128EEEEELb0ELb1ELb0ELb1EEEvNS_9BwdParamsE,"aw",@nobits
	.sectionflags	@""
	.align	16


//--------------------- .nv.shared._ZN10layer_norm13ln_bwd_kernelINS_13Kernel_traitsI6__halfS2_fS2_fjLj5120ELj1ELj1ELj4ELj16ENS_18Kernel_traits_baseILj5120ES2_S2_fS2_fjLj128EEEEELb0ELb1ELb1ELb0EEEvNS_9BwdParamsE --------------------------
	.section	.nv.shared._ZN10layer_norm13ln_bwd_kernelINS_13Kernel_traitsI6__halfS2_fS2_fjLj5120ELj1ELj1ELj4ELj16ENS_18Kernel_traits_baseILj5120ES2_S2_fS2_fjLj128EEEEELb0ELb1ELb1ELb0EEEvNS_9BwdParamsE,"aw",@nobits
	.sectionflags	@""
	.align	16


//--------------------- .nv.shared._ZN10layer_norm13ln_bwd_kernelINS_13Kernel_traitsI6__halfS2_fS2_fjLj5120ELj1ELj1ELj4ELj16ENS_18Kernel_traits_baseILj5120ES2_S2_fS2_fjLj128EEEEELb0ELb1ELb1ELb1EEEvNS_9BwdParamsE --------------------------
	.section	.nv.shared._ZN10layer_norm13ln_bwd_kernelINS_13Kernel_traitsI6__halfS2_fS2_fjLj5120ELj1ELj1ELj4ELj16ENS_18Kernel_traits_baseILj5120ES2_S2_fS2_fjLj128EEEEELb0ELb1ELb1ELb1EEEvNS_9BwdParamsE,"aw",@nobits
	.sectionflags	@""
	.align	16


//--------------------- .nv.shared._ZN10layer_norm13ln_bwd_kernelINS_13Kernel_traitsI6__halfS2_fS2_fjLj5120ELj1ELj1ELj4ELj16ENS_18Kernel_traits_baseILj5120ES2_S2_fS2_fjLj128EEEEELb1ELb0ELb0ELb0EEEvNS_9BwdParamsE --------------------------
	.section	.nv.shared._ZN10layer_norm13ln_bwd_kernelINS_13Kernel_traitsI6__halfS2_fS2_fjLj5120ELj1ELj1ELj4ELj16ENS_18Kernel_traits_baseILj5120ES2_S2_fS2_fjLj128EEEEELb1ELb0ELb0ELb0EEEvNS_9BwdParamsE,"aw",@nobits
	.sectionflags	@""
	.align	16


//--------------------- .nv.shared._ZN10layer_norm13ln_bwd_kernelINS_13Kernel_traitsI6__halfS2_fS2_fjLj5120ELj1ELj1ELj4ELj16ENS_18Kernel_traits_baseILj5120ES2_S2_fS2_fjLj128EEEEELb1ELb0ELb0ELb1EEEvNS_9BwdParamsE --------------------------
	.section	.nv.shared._ZN10layer_norm13ln_bwd_kernelINS_13Kernel_traitsI6__halfS2_fS2_fjLj5120ELj1ELj1ELj4ELj16ENS_18Kernel_traits_baseILj5120ES2_S2_fS2_fjLj128EEEEELb1ELb0ELb0ELb1EEEvNS_9BwdParamsE,"aw",@nobits
	.sectionflags	@""
	.align	16


//--------------------- .nv.shared._ZN10layer_norm22ln_bwd_finalize_kernelINS_22Kernel_traits_finalizeILj5120E6__halfS2_fS2_fjLb0ELj1024ELj4ENS_18Kernel_traits_baseILj5120ES2_S2_fS2_fjLj1024EEEEELb0ELb0EEEvNS_9BwdParamsE --------------------------
	.section	.nv.shared._ZN10layer_norm22ln_bwd_finalize_kernelINS_22Kernel_traits_finalizeILj5120E6__halfS2_fS2_fjLb0ELj1024ELj4ENS_18Kernel_traits_baseILj5120ES2_S2_fS2_fjLj1024EEEEELb0ELb0EEEvNS_9BwdParamsE,"aw",@nobits
	.sectionflags	@""
	.align	16
.nv.shared._ZN10layer_norm22ln_bwd_finalize_kernelINS_22Kernel_traits_finalizeILj5120E6__halfS2_fS2_fjLb0ELj1024ELj4ENS_18Kernel_traits_baseILj5120ES2_S2_fS2_fjLj1024EEEEELb0ELb0EEEvNS_9BwdParamsE:
	.zero		8448


//--------------------- .nv.shared._ZN10layer_norm13ln_bwd_kernelINS_13Kernel_traitsI6__halfS2_fS2_fjLj5120ELj1ELj1ELj4ELj16ENS_18Kernel_traits_baseILj5120ES2_S2_fS2_fjLj128EEEEELb1ELb0ELb1ELb0EEEvNS_9BwdParamsE --------------------------
	.section	.nv.shared._ZN10layer_norm13ln_bwd_kernelINS_13Kernel_traitsI6__halfS2_fS2_fjLj5120ELj1ELj1ELj4ELj16ENS_18Kernel_traits_baseILj5120ES2_S2_fS2_fjLj128EEEEELb1ELb0ELb1ELb0EEEvNS_9BwdParamsE,"aw",@nobits
	.sectionflags	@""
	.align	16


//--------------------- .nv.shared._ZN10layer_norm22ln_bwd_finalize_kernelINS_22Kernel_traits_finalizeILj5120E6__halfS2_fS2_fjLb0ELj1024ELj4ENS_18Kernel_traits_baseILj5120ES2_S2_fS2_fjLj1024EEEEELb0ELb1EEEvNS_9BwdParamsE --------------------------
	.section	.nv.shared._ZN10layer_norm22ln_bwd_finalize_kernelINS_22Kernel_traits_finalizeILj5120E6__halfS2_fS2_fjLb0ELj1024ELj4ENS_18Kernel_traits_baseILj5120ES2_S2_fS2_fjLj1024EEEEELb0ELb1EEEvNS_9BwdParamsE,"aw",@nobits
	.sectionflags	@""
	.align	16
.nv.shared._ZN10layer_norm22ln_bwd_finalize_kernelINS_22Kernel_traits_finalizeILj5120E6__halfS2_fS2_fjLb0ELj1024ELj4ENS_18Kernel_traits_baseILj5120ES2_S2_fS2_fjLj1024EEEEELb0ELb1EEEvNS_9BwdParamsE:
	.zero		8448


//--------------------- .nv.shared._ZN10layer_norm13ln_bwd_kernelINS_13Kernel_traitsI6__halfS2_fS2_fjLj5120ELj1ELj1ELj4ELj16ENS_18Kernel_traits_baseILj5120ES2_S2_fS2_fjLj128EEEEELb1ELb0ELb1ELb1EEEvNS_9BwdParamsE --------------------------
	.section	.nv.shared._ZN10layer_norm13ln_bwd_kernelINS_13Kernel_traitsI6__halfS2_fS2_fjLj5120ELj1ELj1ELj4ELj16ENS_18Kernel_traits_baseILj5120ES2_S2_fS2_fjLj128EEEEELb1ELb0ELb1ELb1EEEvNS_9BwdParamsE,"aw",@nobits
	.sectionflags	@""
	.align	16


//--------------------- .nv.shared._ZN10layer_norm13ln_bwd_kernelINS_13Kernel_traitsI6__halfS2_fS2_fjLj5120ELj1ELj1ELj4ELj16ENS_18Kernel_traits_baseILj5120ES2_S2_fS2_fjLj128EEEEELb1ELb1ELb0ELb0EEEvNS_9BwdParamsE --------------------------
	.section	.nv.shared._ZN10layer_norm13ln_bwd_kernelINS_13Kernel_traitsI6__halfS2_fS2_fjLj5120ELj1ELj1ELj4ELj16ENS_18Kernel_traits_baseILj5120ES2_S2_fS2_fjLj128EEEEELb1ELb1ELb0ELb0EEEvNS_9BwdParamsE,"aw",@nobits
	.sectionflags	@""
	.align	16


//--------------------- .nv.shared._ZN10layer_norm13ln_bwd_kernelINS_13Kernel_traitsI6__halfS2_fS2_fjLj5120ELj1ELj1ELj4ELj16ENS_18Kernel_traits_baseILj5120ES2_S2_fS2_fjLj128EEEEELb1ELb1ELb0ELb1EEEvNS_9BwdParamsE --------------------------
	.section	.nv.shared._ZN10layer_norm13ln_bwd_kernelINS_13Kernel_traitsI6__halfS2_fS2_fjLj5120ELj1ELj1ELj4ELj16ENS_18Kernel_traits_baseILj5120ES2_S2_fS2_fjLj128EEEEELb1ELb1ELb0ELb1EEEvNS_9BwdParamsE,"aw",@nobits
	.sectionflags	@""
	.align	16


//--------------------- .nv.shared._ZN10layer_norm22ln_bwd_finalize_kernelINS_22Kernel_traits_finalizeILj5120E6__halfS2_fS2_fjLb1ELj1024ELj4ENS_18Kernel_traits_baseILj5120ES2_S2_fS2_fjLj1024EEEEELb1ELb0EEEvNS_9BwdParamsE --------------------------
	.section	.nv.shared._ZN10layer_norm22ln_bwd_finalize_kernelINS_22Kernel_traits_finalizeILj5120E6__halfS2_fS2_fjLb1ELj1024ELj4ENS_18Kernel_traits_baseILj5120ES2_S2_fS2_fjLj1024EEEEELb1ELb0EEEvNS_9BwdParamsE,"aw",@nobits
	.sectionflags	@""
	.align	16
.nv.shared._ZN10layer_norm22ln_bwd_finalize_kernelINS_22Kernel_traits_finalizeILj5120E6__halfS2_fS2_fjLb1ELj1024ELj4ENS_18Kernel_traits_baseILj5120ES2_S2_fS2_fjLj1024EEEEELb1ELb0EEEvNS_9BwdParamsE:
	.zero		12672


//--------------------- .nv.shared._ZN10layer_norm13ln_bwd_kernelINS_13Kernel_traitsI6__halfS2_fS2_fjLj5120ELj1ELj1ELj4ELj16ENS_18Kernel_traits_baseILj5120ES2_S2_fS2_fjLj128EEEEELb1ELb1ELb1ELb0EEEvNS_9BwdParamsE --------------------------
	.section	.nv.shared._ZN10layer_norm13ln_bwd_kernelINS_13Kernel_traitsI6__halfS2_fS2_fjLj5120ELj1ELj1ELj4ELj16ENS_18Kernel_traits_baseILj5120ES2_S2_fS2_fjLj128EEEEELb1ELb1ELb1ELb0EEEvNS_9BwdParamsE,"aw",@nobits
	.sectionflags	@""
	.align	16


//--------------------- .nv.shared._ZN10layer_norm22ln_bwd_finalize_kernelINS_22Kernel_traits_finalizeILj5120E6__halfS2_fS2_fjLb1ELj1024ELj4ENS_18Kernel_traits_baseILj5120ES2_S2_fS2_fjLj1024EEEEELb1ELb1EEEvNS_9BwdParamsE --------------------------
	.section	.nv.shared._ZN10layer_norm22ln_bwd_finalize_kernelINS_22Kernel_traits_finalizeILj5120E6__halfS2_fS2_fjLb1ELj1024ELj4ENS_18Kernel_traits_baseILj5120ES2_S2_fS2_fjLj1024EEEEELb1ELb1EEEvNS_9BwdParamsE,"aw",@nobits
	.sectionflags	@""
	.align	16
.nv.shared._ZN10layer_norm22ln_bwd_finalize_kernelINS_22Kernel_traits_finalizeILj5120E6__halfS2_fS2_fjLb1ELj1024ELj4ENS_18Kernel_traits_baseILj5120ES2_S2_fS2_fjLj1024EEEEELb1ELb1EEEvNS_9BwdParamsE:
	.zero		12672


//--------------------- .nv.shared._ZN10layer_norm13ln_bwd_kernelINS_13Kernel_traitsI6__halfS2_fS2_fjLj5120ELj1ELj1ELj4ELj16ENS_18Kernel_traits_baseILj5120ES2_S2_fS2_fjLj128EEEEELb1ELb1ELb1ELb1EEEvNS_9BwdParamsE --------------------------
	.section	.nv.shared._ZN10layer_norm13ln_bwd_kernelINS_13Kernel_traitsI6__halfS2_fS2_fjLj5120ELj1ELj1ELj4ELj16ENS_18Kernel_traits_baseILj5120ES2_S2_fS2_fjLj128EEEEELb1ELb1ELb1ELb1EEEvNS_9BwdParamsE,"aw",@nobits
	.sectionflags	@""
	.align	16


//--------------------- .nv.shared._ZN10layer_norm13ln_bwd_kernelINS_13Kernel_traitsIf6__halffS2_fjLj5120ELj1ELj1ELj4ELj16ENS_18Kernel_traits_baseILj5120EfS2_fS2_fjLj128EEEEELb0ELb0ELb0ELb0EEEvNS_9BwdParamsE --------------------------
	.section	.nv.shared._ZN10layer_norm13ln_bwd_kernelINS_13Kernel_traitsIf6__halffS2_fjLj5120ELj1ELj1ELj4ELj16ENS_18Kernel_traits_baseILj5120EfS2_fS2_fjLj128EEEEELb0ELb0ELb0ELb0EEEvNS_9BwdParamsE,"aw",@nobits
	.sectionflags	@""
	.align	16


//--------------------- .nv.shared._ZN10layer_norm13ln_bwd_kernelINS_13Kernel_traitsIf6__halffS2_fjLj5120ELj1ELj1ELj4ELj16ENS_18Kernel_traits_baseILj5120EfS2_fS2_fjLj128EEEEELb0ELb0ELb0ELb1EEEvNS_9BwdParamsE --------------------------
	.section	.nv.shared._ZN10layer_norm13ln_bwd_kernelINS_13Kernel_traitsIf6__halffS2_fjLj5120ELj1ELj1ELj4ELj16ENS_18Kernel_traits_baseILj5120EfS2_fS2_fjLj128EEEEELb0ELb0ELb0ELb1EEEvNS_9BwdParamsE,"aw",@nobits
	.sectionflags	@""
	.align	16


//--------------------- .nv.shared._ZN10layer_norm13ln_bwd_kernelINS_13Kernel_traitsIf6__halffS2_fjLj5120ELj1ELj1ELj4ELj16ENS_18Kernel_traits_baseILj5120EfS2_fS2_fjLj128EEEEELb0ELb0ELb1ELb0EEEvNS_9BwdParamsE --------------------------
	.section	.nv.shared._ZN10layer_norm13ln_bwd_kernelINS_13Kernel_traitsIf6__halffS2_fjLj5120ELj1ELj1ELj4ELj16ENS_18Kernel_traits_baseILj5120EfS2_fS2_fjLj128EEEEELb0ELb0ELb1ELb0EEEvNS_9BwdParamsE,"aw",@nobits
	.sectionflags	@""
	.align	16


//--------------------- .nv.shared._ZN10layer_norm13ln_bwd_kernelINS_13Kernel_traitsIf6__halffS2_fjLj5120ELj1ELj1ELj4ELj16ENS_18Kernel_traits_baseILj5120EfS2_fS2_fjLj128EEEEELb0ELb0ELb1ELb1EEEvNS_9BwdParamsE --------------------------
	.section	.nv.shared._ZN10layer_norm13ln_bwd_kernelINS_13Kernel_traitsIf6__halffS2_fjLj5120ELj1ELj1ELj4ELj16ENS_18Kernel_traits_baseILj5120EfS2_fS2_fjLj128EEEEELb0ELb0ELb1ELb1EEEvNS_9BwdParamsE,"aw",@nobits
	.sectionflags	@""
	.align	16


//--------------------- .nv.shared._ZN10layer_norm13ln_bwd_kernelINS_13Kernel_traitsIf6__halffS2_fjLj5120ELj1ELj1ELj4ELj16ENS_18Kernel_traits_baseILj5120EfS2_fS2_fjLj128EEEEELb0ELb1ELb0ELb0EEEvNS_9BwdParamsE --------------------------
	.section	.nv.shared._ZN10layer_norm13ln_bwd_kernelINS_13Kernel_traitsIf6__halffS2_fjLj5120ELj1ELj1ELj4ELj16ENS_18Kernel_traits_baseILj5120EfS2_fS2_fjLj128EEEEELb0ELb1ELb0ELb0EEEvNS_9BwdParamsE,"aw",@nobits
	.sectionflags	@""
	.align	16


//--------------------- .nv.shared._ZN10layer_norm13ln_bwd_kernelINS_13Kernel_traitsIf6__halffS2_fjLj5120ELj1ELj1ELj4ELj16ENS_18Kernel_traits_baseILj5120EfS2_fS2_fjLj128EEEEELb0ELb1ELb0ELb1EEEvNS_9BwdParamsE --------------------------
	.section	.nv.shared._ZN10layer_norm13ln_bwd_kernelINS_13Kernel_traitsIf6__halffS2_fjLj5120ELj1ELj1ELj4ELj16ENS_18Kernel_traits_baseILj5120EfS2_fS2_fjLj128EEEEELb0ELb1ELb0ELb1EEEvNS_9BwdParamsE,"aw",@nobits
	.sectionflags	@""
	.align	16


//--------------------- .nv.shared._ZN10layer_norm13ln_bwd_kernelINS_13Kernel_traitsIf6__halffS2_fjLj5120ELj1ELj1ELj4ELj16ENS_18Kernel_traits_baseILj5120EfS2_fS2_fjLj128EEEEELb0ELb1ELb1ELb0EEEvNS_9BwdParamsE --------------------------
	.section	.nv.shared._ZN10layer_norm13ln_bwd_kernelINS_13Kernel_traitsIf6__halffS2_fjLj5120ELj1ELj1ELj4ELj16ENS_18Kernel_traits_baseILj5120EfS2_fS2_fjLj128EEEEELb0ELb1ELb1ELb0EEEvNS_9BwdParamsE,"aw",@nobits
	.sectionflags	@""
	.align	16


//--------------------- .nv.shared._ZN10layer_norm13ln_bwd_kernelINS_13Kernel_traitsIf6__halffS2_fjLj5120ELj1ELj1ELj4ELj16ENS_18Kernel_traits_baseILj5120EfS2_fS2_fjLj128EEEEELb0ELb1ELb1ELb1EEEvNS_9BwdParamsE --------------------------
	.section	.nv.shared._ZN10layer_norm13ln_bwd_kernelINS_13Kernel_traitsIf6__halffS2_fjLj5120ELj1ELj1ELj4ELj16ENS_18Kernel_traits_baseILj5120EfS2_fS2_fjLj128EEEEELb0ELb1ELb1ELb1EEEvNS_9BwdParamsE,"aw",@nobits
	.sectionflags	@""
	.align	16


//--------------------- .nv.shared._ZN10layer_norm13ln_bwd_kernelINS_13Kernel_traitsIf6__halffS2_fjLj5120ELj1ELj1ELj4ELj16ENS_18Kernel_traits_baseILj5120EfS2_fS2_fjLj128EEEEELb1ELb0ELb0ELb0EEEvNS_9BwdParamsE --------------------------
	.section	.nv.shared._ZN10layer_norm13ln_bwd_kernelINS_13Kernel_traitsIf6__halffS2_fjLj5120ELj1ELj1ELj4ELj16ENS_18Kernel_traits_baseILj5120EfS2_fS2_fjLj128EEEEELb1ELb0ELb0ELb0EEEvNS_9BwdParamsE,"aw",@nobits
	.sectionflags	@""
	.align	16


//--------------------- .nv.shared._ZN10layer_norm13ln_bwd_kernelINS_13Kernel_traitsIf6__halffS2_fjLj5120ELj1ELj1ELj4ELj16ENS_18Kernel_traits_baseILj5120EfS2_fS2_fjLj128EEEEELb1ELb0ELb0ELb1EEEvNS_9BwdParamsE --------------------------
	.section	.nv.shared._ZN10layer_norm13ln_bwd_kernelINS_13Kernel_traitsIf6__halffS2_fjLj5120ELj1ELj1ELj4ELj16ENS_18Kernel_traits_baseILj5120EfS2_fS2_fjLj128EEEEELb1ELb0ELb0ELb1EEEvNS_9BwdParamsE,"aw",@nobits
	.sectionflags	@""
	.align	16


//--------------------- .nv.shared._ZN10layer_norm22ln_bwd_finalize_kernelINS_22Kernel_traits_finalizeILj5120Ef6__halffS2_fjLb0ELj1024ELj4ENS_18Kernel_traits_baseILj5120EfS2_fS2_fjLj1024EEEEELb0ELb0EEEvNS_9BwdParamsE --------------------------
	.section	.nv.shared._ZN10layer_norm22ln_bwd_finalize_kernelINS_22Kernel_traits_finalizeILj5120Ef6__halffS2_fjLb0ELj1024ELj4ENS_18Kernel_traits_baseILj5120EfS2_fS2_fjLj1024EEEEELb0ELb0EEEvNS_9BwdParamsE,"aw",@nobits
	.sectionflags	@""
	.align	16
.nv.shared._ZN10layer_norm22ln_bwd_finalize_kernelINS_22Kernel_traits_finalizeILj5120Ef6__halffS2_fjLb0ELj1024ELj4ENS_18Kernel_traits_baseILj5120EfS2_fS2_fjLj1024EEEEELb0ELb0EEEvNS_9BwdParamsE:
	.zero		8448


//--------------------- .nv.shared._ZN10layer_norm13ln_bwd_kernelINS_13Kernel_traitsIf6__halffS2_fjLj5120ELj1ELj1ELj4ELj16ENS_18Kernel_traits_baseILj5120EfS2_fS2_fjLj128EEEEELb1ELb0ELb1ELb0EEEvNS_9BwdParamsE --------------------------
	.section	.nv.shared._ZN10layer_norm13ln_bwd_kernelINS_13Kernel_traitsIf6__halffS2_fjLj5120ELj1ELj1ELj4ELj16ENS_18Kernel_traits_baseILj5120EfS2_fS2_fjLj128EEEEELb1ELb0ELb1ELb0EEEvNS_9BwdParamsE,"aw",@nobits
	.sectionflags	@""
	.align	16


//--------------------- .nv.shared._ZN10layer_norm22ln_bwd_finalize_kernelINS_22Kernel_traits_finalizeILj5120Ef6__halffS2_fjLb0ELj1024ELj4ENS_18Kernel_traits_baseILj5120EfS2_fS2_fjLj1024EEEEELb0ELb1EEEvNS_9BwdParamsE --------------------------
	.section	.nv.shared._ZN10layer_norm22ln_bwd_finalize_kernelINS_22Kernel_traits_finalizeILj5120Ef6__halffS2_fjLb0ELj1024ELj4ENS_18Kernel_traits_baseILj5120EfS2_fS2_fjLj1024EEEEELb0ELb1EEEvNS_9BwdParamsE,"aw",@nobits
	.sectionflags	@""
	.align	16
.nv.shared._ZN10layer_norm22ln_bwd_finalize_kernelINS_22Kernel_traits_finalizeILj5120Ef6__halffS2_fjLb0ELj1024ELj4ENS_18Kernel_traits_baseILj5120EfS2_fS2_fjLj1024EEEEELb0ELb1EEEvNS_9BwdParamsE:
	.zero		8448


//--------------------- .nv.shared._ZN10layer_norm13ln_bwd_kernelINS_13Kernel_traitsIf6__halffS2_fjLj5120ELj1ELj1ELj4ELj16ENS_18Kernel_traits_baseILj5120EfS2_fS2_fjLj128EEEEELb1ELb0ELb1ELb1EEEvNS_9BwdParamsE --------------------------
	.section	.nv.shared._ZN10layer_norm13ln_bwd_kernelINS_13Kernel_traitsIf6__halffS2_fjLj5120ELj1ELj1ELj4ELj16ENS_18Kernel_traits_baseILj5120EfS2_fS2_fjLj128EEEEELb1ELb0ELb1ELb1EEEvNS_9BwdParamsE,"aw",@nobits
	.sectionflags	@""
	.align	16


//--------------------- .nv.shared._ZN10layer_norm13ln_bwd_kernelINS_13Kernel_traitsIf6__halffS2_fjLj5120ELj1ELj1ELj4ELj16ENS_18Kernel_traits_baseILj5120EfS2_fS2_fjLj128EEEEELb1ELb1ELb0ELb0EEEvNS_9BwdParamsE --------------------------
	.section	.nv.shared._ZN10layer_norm13ln_bwd_kernelINS_13Kernel_traitsIf6__halffS2_fjLj5120ELj1ELj1ELj4ELj16ENS_18Kernel_traits_baseILj5120EfS2_fS2_fjLj128EEEEELb1ELb1ELb0ELb0EEEvNS_9BwdParamsE,"aw",@nobits
	.sectionflags	@""
	.align	16


//--------------------- .nv.shared._ZN10layer_norm13ln_bwd_kernelINS_13Kernel_traitsIf6__halffS2_fjLj5120ELj1ELj1ELj4ELj16ENS_18Kernel_traits_baseILj5120EfS2_fS2_fjLj128EEEEELb1ELb1ELb0ELb1EEEvNS_9BwdParamsE --------------------------
	.section	.nv.shared._ZN10layer_norm13ln_bwd_kernelINS_13Kernel_traitsIf6__halffS2_fjLj5120ELj1ELj1ELj4ELj16ENS_18Kernel_traits_baseILj5120EfS2_fS2_fjLj128EEEEELb1ELb1ELb0ELb1EEEvNS_9BwdParamsE,"aw",@nobits
	.sectionflags	@""
	.align	16


//--------------------- .nv.shared._ZN10layer_norm22ln_bwd_finalize_kernelINS_22Kernel_traits_finalizeILj5120Ef6__halffS2_fjLb1ELj1024ELj4ENS_18Kernel_traits_baseILj5120EfS2_fS2_fjLj1024EEEEELb1ELb0EEEvNS_9BwdParamsE --------------------------
	.section	.nv.shared._ZN10layer_norm22ln_bwd_finalize_kernelINS_22Kernel_traits_finalizeILj5120Ef6__halffS2_fjLb1ELj1024ELj4ENS_18Kernel_traits_baseILj5120EfS2_fS2_fjLj1024EEEEELb1ELb0EEEvNS_9BwdParamsE,"aw",@nobits
	.sectionflags	@""
	.align	16
.nv.shared._ZN10layer_norm22ln_bwd_finalize_kernelINS_22Kernel_traits_finalizeILj5120Ef6__halffS2_fjLb1ELj1024ELj4ENS_18Kernel_traits_baseILj5120EfS2_fS2_fjLj1024EEEEELb1ELb0EEEvNS_9BwdParamsE:
	.zero		12672


//--------------------- .nv.shared._ZN10layer_norm13ln_bwd_kernelINS_13Kernel_traitsIf6__halffS2_fjLj5120ELj1ELj1ELj4ELj16ENS_18Kernel_traits_baseILj5120EfS2_fS2_fjLj128EEEEELb1ELb1ELb1ELb0EEEvNS_9BwdParamsE --------------------------
	.section	.nv.shared._ZN10layer_norm13ln_bwd_kernelINS_13Kernel_traitsIf6__halffS2_fjLj5120ELj1ELj1ELj4ELj16ENS_18Kernel_traits_baseILj5120EfS2_fS2_fjLj128EEEEELb1ELb1ELb1ELb0EEEvNS_9BwdParamsE,"aw",@nobits
	.sectionflags	@""
	.align	16


//--------------------- .nv.shared._ZN10layer_norm22ln_bwd_finalize_kernelINS_22Kernel_traits_finalizeILj5120Ef6__halffS2_fjLb1ELj1024ELj4ENS_18Kernel_traits_baseILj5120EfS2_fS2_fjLj1024EEEEELb1ELb1EEEvNS_9BwdParamsE --------------------------
	.section	.nv.shared._ZN10layer_norm22ln_bwd_finalize_kernelINS_22Kernel_traits_finalizeILj5120Ef6__halffS2_fjLb1ELj1024ELj4ENS_18Kernel_traits_baseILj5120EfS2_fS2_fjLj1024EEEEELb1ELb1EEEvNS_9BwdParamsE,"aw",@nobits
	.sectionflags	@""
	.align	16
.nv.shared._ZN10layer_norm22ln_bwd_finalize_kernelINS_22Kernel_traits_finalizeILj5120Ef6__halffS2_fjLb1ELj1024ELj4ENS_18Kernel_traits_baseILj5120EfS2_fS2_fjLj1024EEEEELb1ELb1EEEvNS_9BwdParamsE:
	.zero		12672


//--------------------- .nv.shared._ZN10layer_norm13ln_bwd_kernelINS_13Kernel_traitsIf6__halffS2_fjLj5120ELj1ELj1ELj4ELj16ENS_18Kernel_traits_baseILj5120EfS2_fS2_fjLj128EEEEELb1ELb1ELb1ELb1EEEvNS_9BwdParamsE --------------------------
	.section	.nv.shared._ZN10layer_norm13ln_bwd_kernelINS_13Kernel_traitsIf6__halffS2_fjLj5120ELj1ELj1ELj4ELj16ENS_18Kernel_traits_baseILj5120EfS2_fS2_fjLj128EEEEELb1ELb1ELb1ELb1EEEvNS_9BwdParamsE,"aw",@nobits
	.sectionflags	@""
	.align	16


//--------------------- .nv.shared._ZN10layer_norm13ln_bwd_kernelINS_13Kernel_traitsI6__halfffffjLj5120ELj1ELj1ELj4ELj16ENS_18Kernel_traits_baseILj5120ES2_ffffjLj128EEEEELb0ELb0ELb0ELb0EEEvNS_9BwdParamsE --------------------------
	.section	.nv.shared._ZN10layer_norm13ln_bwd_kernelINS_13Kernel_traitsI6__halfffffjLj5120ELj1ELj1ELj4ELj16ENS_18Kernel_traits_baseILj5120ES2_ffffjLj128EEEEELb0ELb0ELb0ELb0EEEvNS_9BwdParamsE,"aw",@nobits
	.sectionflags	@""
	.align	16


//--------------------- .nv.shared._ZN10layer_norm13ln_bwd_kernelINS_13Kernel_traitsI6__halfffffjLj5120ELj1ELj1ELj4ELj16ENS_18Kernel_traits_baseILj5120ES2_ffffjLj128EEEEELb0ELb0ELb0ELb1EEEvNS_9BwdParamsE --------------------------
	.section	.nv.shared._ZN10layer_norm13ln_bwd_kernelINS_13Kernel_traitsI6__halfffffjLj5120ELj1ELj1ELj4ELj16ENS_18Kernel_traits_baseILj5120ES2_ffffjLj128EEEEELb0ELb0ELb0ELb1EEEvNS_9BwdParamsE,"aw",@nobits
	.sectionflags	@""
	.align	16


//--------------------- .nv.shared._ZN10layer_norm13ln_bwd_kernelINS_13Kernel_traitsI6__halfffffjLj5120ELj1ELj1ELj4ELj16ENS_18Kernel_traits_baseILj5120ES2_ffffjLj128EEEEELb0ELb0ELb1ELb0EEEvNS_9BwdParamsE --------------------------
	.section	.nv.shared._ZN10layer_norm13ln_bwd_kernelINS_13Kernel_traitsI6__halfffffjLj5120ELj1ELj1ELj4ELj16ENS_18Kernel_traits_baseILj5120ES2_ffffjLj128EEEEELb0ELb0ELb1ELb0EEEvNS_9BwdParamsE,"aw",@nobits
	.sectionflags	@""
	.align	16


//--------------------- .nv.shared._ZN10layer_norm13ln_bwd_kernelINS_13Kernel_traitsI6__halfffffjLj5120ELj1ELj1ELj4ELj16ENS_18Kernel_traits_baseILj5120ES2_ffffjLj128EEEEELb0ELb0ELb1ELb1EEEvNS_9BwdParamsE --------------------------
	.section	.nv.shared._ZN10layer_norm13ln_bwd_kernelINS_13Kernel_traitsI6__halfffffjLj5120ELj1ELj1ELj4ELj16ENS_18Kernel_traits_baseILj5120ES2_ffffjLj128EEEEELb0ELb0ELb1ELb1EEEvNS_9BwdParamsE,"aw",@nobits
	.sectionflags	@""
	.align	16


//--------------------- .nv.shared._ZN10layer_norm13ln_bwd_kernelINS_13Kernel_traitsI6__halfffffjLj5120ELj1ELj1ELj4ELj16ENS_18Kernel_traits_baseILj5120ES2_ffffjLj128EEEEELb0ELb1ELb0ELb0EEEvNS_9BwdParamsE --------------------------
	.section	.nv.shared._ZN10layer_norm13ln_bwd_kernelINS_13Kernel_traitsI6__halfffffjLj5120ELj1ELj1ELj4ELj16ENS_18Kernel_traits_baseILj5120ES2_ffffjLj128EEEEELb0ELb1ELb0ELb0EEEvNS_9BwdParamsE,"aw",@nobits
	.sectionflags	@""
	.align	16


//--------------------- .nv.shared._ZN10layer_norm13ln_bwd_kernelINS_13Kernel_traitsI6__halfffffjLj5120ELj1ELj1ELj4ELj16ENS_18Kernel_traits_baseILj5120ES2_ffffjLj128EEEEELb0ELb1ELb0ELb1EEEvNS_9BwdParamsE --------------------------
	.section	.nv.shared._ZN10layer_norm13ln_bwd_kernelINS_13Kernel_traitsI6__halfffffjLj5120ELj1ELj1ELj4ELj16ENS_18Kernel_traits_baseILj5120ES2_ffffjLj128EEEEELb0ELb1ELb0ELb1EEEvNS_9BwdParamsE,"aw",@nobits
	.sectionflags	@""
	.align	16


//--------------------- .nv.shared._ZN10layer_norm13ln_bwd_kernelINS_13Kernel_traitsI6__halfffffjLj5120ELj1ELj1ELj4ELj16ENS_18Kernel_traits_baseILj5120ES2_ffffjLj128EEEEELb0ELb1ELb1ELb0EEEvNS_9BwdParamsE --------------------------
	.section	.nv.shared._ZN10layer_norm13ln_bwd_kernelINS_13Kernel_traitsI6__halfffffjLj5120ELj1ELj1ELj4ELj16ENS_18Kernel_traits_baseILj5120ES2_ffffjLj128EEEEELb0ELb1ELb1ELb0EEEvNS_9BwdParamsE,"aw",@nobits
	.sectionflags	@""
	.align	16


//--------------------- .nv.shared._ZN10layer_norm13ln_bwd_kernelINS_13Kernel_traitsI6__halfffffjLj5120ELj1ELj1ELj4ELj16ENS_18Kernel_traits_baseILj5120ES2_ffffjLj128EEEEELb0ELb1ELb1ELb1EEEvNS_9BwdParamsE --------------------------
	.section	.nv.shared._ZN10layer_norm13ln_bwd_kernelINS_13Kernel_traitsI6__halfffffjLj5120ELj1ELj1ELj4ELj16ENS_18Kernel_traits_baseILj5120ES2_ffffjLj128EEEEELb0ELb1ELb1ELb1EEEvNS_9BwdParamsE,"aw",@nobits
	.sectionflags	@""
	.align	16


//--------------------- .nv.shared._ZN10layer_norm13ln_bwd_kernelINS_13Kernel_traitsI6__halfffffjLj5120ELj1ELj1ELj4ELj16ENS_18Kernel_traits_baseILj5120ES2_ffffjLj128EEEEELb1ELb0ELb0ELb0EEEvNS_9BwdParamsE --------------------------
	.section	.nv.shared._ZN10layer_norm13ln_bwd_kernelINS_13Kernel_traitsI6__halfffffjLj5120ELj1ELj1ELj4ELj16ENS_18Kernel_traits_baseILj5120ES2_ffffjLj128EEEEELb1ELb0ELb0ELb0EEEvNS_9BwdParamsE,"aw",@nobits
	.sectionflags	@""
	.align	16


//--------------------- .nv.shared._ZN10layer_norm13ln_bwd_kernelINS_13Kernel_traitsI6__halfffffjLj5120ELj1ELj1ELj4ELj16ENS_18Kernel_traits_baseILj5120ES2_ffffjLj128EEEEELb1ELb0ELb0ELb1EEEvNS_9BwdParamsE --------------------------
	.section	.nv.shared._ZN10layer_norm13ln_bwd_kernelINS_13Kernel_traitsI6__halfffffjLj5120ELj1ELj1ELj4ELj16ENS_18Kernel_traits_baseILj5120ES2_ffffjLj128EEEEELb1ELb0ELb0ELb1EEEvNS_9BwdParamsE,"aw",@nobits
	.sectionflags	@""
	.align	16


//--------------------- .nv.shared._ZN10layer_norm22ln_bwd_finalize_kernelINS_22Kernel_traits_finalizeILj5120E6__halfffffjLb0ELj1024ELj4ENS_18Kernel_traits_baseILj5120ES2_ffffjLj1024EEEEELb0ELb0EEEvNS_9BwdParamsE --------------------------
	.section	.nv.shared._ZN10layer_norm22ln_bwd_finalize_kernelINS_22Kernel_traits_finalizeILj5120E6__halfffffjLb0ELj1024ELj4ENS_18Kernel_traits_baseILj5120ES2_ffffjLj1024EEEEELb0ELb0EEEvNS_9BwdParamsE,"aw",@nobits
	.sectionflags	@""
	.align	16
.nv.shared._ZN10layer_norm22ln_bwd_finalize_kernelINS_22Kernel_traits_finalizeILj5120E6__halfffffjLb0ELj1024ELj4ENS_18Kernel_traits_baseILj5120ES2_ffffjLj1024EEEEELb0ELb0EEEvNS_9BwdParamsE:
	.zero		8448


//--------------------- .nv.shared._ZN10layer_norm13ln_bwd_kernelINS_13Kernel_traitsI6__halfffffjLj5120ELj1ELj1ELj4ELj16ENS_18Kernel_traits_baseILj5120ES2_ffffjLj128EEEEELb1ELb0ELb1ELb0EEEvNS_9BwdParamsE --------------------------
	.section	.nv.shared._ZN10layer_norm13ln_bwd_kernelINS_13Kernel_traitsI6__halfffffjLj5120ELj1ELj1ELj4ELj16ENS_18Kernel_traits_baseILj5120ES2_ffffjLj128EEEEELb1ELb0ELb1ELb0EEEvNS_9BwdParamsE,"aw",@nobits
	.sectionflags	@""
	.align	16


//--------------------- .nv.shared._ZN10layer_norm22ln_bwd_finalize_kernelINS_22Kernel_traits_finalizeILj5120E6__halfffffjLb0ELj1024ELj4ENS_18Kernel_traits_baseILj5120ES2_ffffjLj1024EEEEELb0ELb1EEEvNS_9BwdParamsE --------------------------
	.section	.nv.shared._ZN10layer_norm22ln_bwd_finalize_kernelINS_22Kernel_traits_finalizeILj5120E6__halfffffjLb0ELj1024ELj4ENS_18Kernel_traits_baseILj5120ES2_ffffjLj1024EEEEELb0ELb1EEEvNS_9BwdParamsE,"aw",@nobits
	.sectionflags	@""
	.align	16
.nv.shared._ZN10layer_norm22ln_bwd_finalize_kernelINS_22Kernel_traits_finalizeILj5120E6__halfffffjLb0ELj1024ELj4ENS_18Kernel_traits_baseILj5120ES2_ffffjLj1024EEEEELb0ELb1EEEvNS_9BwdParamsE:
	.zero		8448


//--------------------- .nv.shared._ZN10layer_norm13ln_bwd_kernelINS_13Kernel_traitsI6__halfffffjLj5120ELj1ELj1ELj4ELj16ENS_18Kernel_traits_baseILj5120ES2_ffffjLj128EEEEELb1ELb0ELb1ELb1EEEvNS_9BwdParamsE --------------------------
	.section	.nv.shared._ZN10layer_norm13ln_bwd_kernelINS_13Kernel_traitsI6__halfffffjLj5120ELj1ELj1ELj4ELj16ENS_18Kernel_traits_baseILj5120ES2_ffffjLj128EEEEELb1ELb0ELb1ELb1EEEvNS_9BwdParamsE,"aw",@nobits
	.sectionflags	@""
	.align	16


//--------------------- .nv.shared._ZN10layer_norm13ln_bwd_kernelINS_13Kernel_traitsI6__halfffffjLj5120ELj1ELj1ELj4ELj16ENS_18Kernel_traits_baseILj5120ES2_ffffjLj128EEEEELb1ELb1ELb0ELb0EEEvNS_9BwdParamsE --------------------------
	.section	.nv.shared._ZN10layer_norm13ln_bwd_kernelINS_13Kernel_traitsI6__halfffffjLj5120ELj1ELj1ELj4ELj16ENS_18Kernel_traits_baseILj5120ES2_ffffjLj128EEEEELb1ELb1ELb0ELb0EEEvNS_9BwdParamsE,"aw",@nobits
	.sectionflags	@""
	.align	16


//--------------------- .nv.shared._ZN10layer_norm13ln_bwd_kernelINS_13Kernel_traitsI6__halfffffjLj5120ELj1ELj1ELj4ELj16ENS_18Kernel_traits_baseILj5120ES2_ffffjLj128EEEEELb1ELb1ELb0ELb1EEEvNS_9BwdParamsE --------------------------
	.section	.nv.shared._ZN10layer_norm13ln_bwd_kernelINS_13Kernel_traitsI6__halfffffjLj5120ELj1ELj1ELj4ELj16ENS_18Kernel_traits_baseILj5120ES2_ffffjLj128EEEEELb1ELb1ELb0ELb1EEEvNS_9BwdParamsE,"aw",@nobits
	.sectionflags	@""
	.align	16


//--------------------- .nv.shared._ZN10layer_norm22ln_bwd_finalize_kernelINS_22Kernel_traits_finalizeILj5120E6__halfffffjLb1ELj1024ELj4ENS_18Kernel_traits_baseILj5120ES2_ffffjLj1024EEEEELb1ELb0EEEvNS_9BwdParamsE --------------------------
	.section	.nv.shared._ZN10layer_norm22ln_bwd_finalize_kernelINS_22Kernel_traits_finalizeILj5120E6__halfffffjLb1ELj1024ELj4ENS_18Kernel_traits_baseILj5120ES2_ffffjLj1024EEEEELb1ELb0EEEvNS_9BwdParamsE,"aw",@nobits
	.sectionflags	@""
	.align	16
.nv.shared._ZN10layer_norm22ln_bwd_finalize_kernelINS_22Kernel_traits_finalizeILj5120E6__halfffffjLb1ELj1024ELj4ENS_18Kernel_traits_baseILj5120ES2_ffffjLj1024EEEEELb1ELb0EEEvNS_9BwdParamsE:
	.zero		12672


//--------------------- .nv.shared._ZN10layer_norm13ln_bwd_kernelINS_13Kernel_traitsI6__halfffffjLj5120ELj1ELj1ELj4ELj16ENS_18Kernel_traits_baseILj5120ES2_ffffjLj128EEEEELb1ELb1ELb1ELb0EEEvNS_9BwdParamsE --------------------------
	.section	.nv.shared._ZN10layer_norm13ln_bwd_kernelINS_13Kernel_traitsI6__halfffffjLj5120ELj1ELj1ELj4ELj16ENS_18Kernel_traits_baseILj5120ES2_ffffjLj128EEEEELb1ELb1ELb1ELb0EEEvNS_9BwdParamsE,"aw",@nobits
	.sectionflags	@""
	.align	16


//--------------------- .nv.shared._ZN10layer_norm22ln_bwd_finalize_kernelINS_22Kernel_traits_finalizeILj5120E6__halfffffjLb1ELj1024ELj4ENS_18Kernel_traits_baseILj5120ES2_ffffjLj1024EEEEELb1ELb1EEEvNS_9BwdParamsE --------------------------
	.section	.nv.shared._ZN10layer_norm22ln_bwd_finalize_kernelINS_22Kernel_traits_finalizeILj5120E6__halfffffjLb1ELj1024ELj4ENS_18Kernel_traits_baseILj5120ES2_ffffjLj1024EEEEELb1ELb1EEEvNS_9BwdParamsE,"aw",@nobits
	.sectionflags	@""
	.align	16
.nv.shared._ZN10layer_norm22ln_bwd_finalize_kernelINS_22Kernel_traits_finalizeILj5120E6__halfffffjLb1ELj1024ELj4ENS_18Kernel_traits_baseILj5120ES2_ffffjLj1024EEEEELb1ELb1EEEvNS_9BwdParamsE:
	.zero		12672


//--------------------- .nv.shared._ZN10layer_norm13ln_bwd_kernelINS_13Kernel_traitsI6__halfffffjLj5120ELj1ELj1ELj4ELj16ENS_18Kernel_traits_baseILj5120ES2_ffffjLj128EEEEELb1ELb1ELb1ELb1EEEvNS_9BwdParamsE --------------------------
	.section	.nv.shared._ZN10layer_norm13ln_bwd_kernelINS_13Kernel_traitsI6__halfffffjLj5120ELj1ELj1ELj4ELj16ENS_18Kernel_traits_baseILj5120ES2_ffffjLj128EEEEELb1ELb1ELb1ELb1EEEvNS_9BwdParamsE,"aw",@nobits
	.sectionflags	@""
	.align	16


//--------------------- .nv.shared._ZN10layer_norm13ln_bwd_kernelINS_13Kernel_traitsIfffffjLj5120ELj1ELj1ELj4ELj16ENS_18Kernel_traits_baseILj5120EfffffjLj128EEEEELb0ELb0ELb0ELb0EEEvNS_9BwdParamsE --------------------------
	.section	.nv.shared._ZN10layer_norm13ln_bwd_kernelINS_13Kernel_traitsIfffffjLj5120ELj1ELj1ELj4ELj16ENS_18Kernel_traits_baseILj5120EfffffjLj128EEEEELb0ELb0ELb0ELb0EEEvNS_9BwdParamsE,"aw",@nobits
	.sectionflags	@""
	.align	16


//--------------------- .nv.shared._ZN10layer_norm13ln_bwd_kernelINS_13Kernel_traitsIfffffjLj5120ELj1ELj1ELj4ELj16ENS_18Kernel_traits_baseILj5120EfffffjLj128EEEEELb0ELb0ELb0ELb1EEEvNS_9BwdParamsE --------------------------
	.section	.nv.shared._ZN10layer_norm13ln_bwd_kernelINS_13Kernel_traitsIfffffjLj5120ELj1ELj1ELj4ELj16ENS_18Kernel_traits_baseILj5120EfffffjLj128EEEEELb0ELb0ELb0ELb1EEEvNS_9BwdParamsE,"aw",@nobits
	.sectionflags	@""
	.align	16


//--------------------- .nv.shared._ZN10layer_norm13ln_bwd_kernelINS_13Kernel_traitsIfffffjLj5120ELj1ELj1ELj4ELj16ENS_18Kernel_traits_baseILj5120EfffffjLj128EEEEELb0ELb0ELb1ELb0EEEvNS_9BwdParamsE --------------------------
	.section	.nv.shared._ZN10layer_norm13ln_bwd_kernelINS_13Kernel_traitsIfffffjLj5120ELj1ELj1ELj4ELj16ENS_18Kernel_traits_baseILj5120EfffffjLj128EEEEELb0ELb0ELb1ELb0EEEvNS_9BwdParamsE,"aw",@nobits
	.sectionflags	@""
	.align	16


//--------------------- .nv.shared._ZN10layer_norm13ln_bwd_kernelINS_13Kernel_traitsIfffffjLj5120ELj1ELj1ELj4ELj16ENS_18Kernel_traits_baseILj5120EfffffjLj128EEEEELb0ELb0ELb1ELb1EEEvNS_9BwdParamsE --------------------------
	.section	.nv.shared._ZN10layer_norm13ln_bwd_kernelINS_13Kernel_traitsIfffffjLj5120ELj1ELj1ELj4ELj16ENS_18Kernel_traits_baseILj5120EfffffjLj128EEEEELb0ELb0ELb1ELb1EEEvNS_9BwdParamsE,"aw",@nobits
	.sectionflags	@""
	.align	16


//--------------------- .nv.shared._ZN10layer_norm13ln_bwd_kernelINS_13Kernel_traitsIfffffjLj5120ELj1ELj1ELj4ELj16ENS_18Kernel_traits_baseILj5120EfffffjLj128EEEEELb0ELb1ELb0ELb0EEEvNS_9BwdParamsE --------------------------
	.section	.nv.shared._ZN10layer_norm13ln_bwd_kernelINS_13Kernel_traitsIfffffjLj5120ELj1ELj1ELj4ELj16ENS_18Kernel_traits_baseILj5120EfffffjLj128EEEEELb0ELb1ELb0ELb0EEEvNS_9BwdParamsE,"aw",@nobits
	.sectionflags	@""
	.align	16


//--------------------- .nv.shared._ZN10layer_norm13ln_bwd_kernelINS_13Kernel_traitsIfffffjLj5120ELj1ELj1ELj4ELj16ENS_18Kernel_traits_baseILj5120EfffffjLj128EEEEELb0ELb1ELb0ELb1EEEvNS_9BwdParamsE --------------------------
	.section	.nv.shared._ZN10layer_norm13ln_bwd_kernelINS_13Kernel_traitsIfffffjLj5120ELj1ELj1ELj4ELj16ENS_18Kernel_traits_baseILj5120EfffffjLj128EEEEELb0ELb1ELb0ELb1EEEvNS_9BwdParamsE,"aw",@nobits
	.sectionflags	@""
	.align	16


//--------------------- .nv.shared._ZN10layer_norm13ln_bwd_kernelINS_13Kernel_traitsIfffffjLj5120ELj1ELj1ELj4ELj16ENS_18Kernel_traits_baseILj5120EfffffjLj128EEEEELb0ELb1ELb1ELb0EEEvNS_9BwdParamsE --------------------------
	.section	.nv.shared._ZN10layer_norm13ln_bwd_kernelINS_13Kernel_traitsIfffffjLj5120ELj1ELj1ELj4ELj16ENS_18Kernel_traits_baseILj5120EfffffjLj128EEEEELb0ELb1ELb1ELb0EEEvNS_9BwdParamsE,"aw",@nobits
	.sectionflags	@""
	.align	16


//--------------------- .nv.shared._ZN10layer_norm13ln_bwd_kernelINS_13Kernel_traitsIfffffjLj5120ELj1ELj1ELj4ELj16ENS_18Kernel_traits_baseILj5120EfffffjLj128EEEEELb0ELb1ELb1ELb1EEEvNS_9BwdParamsE --------------------------
	.section	.nv.shared._ZN10layer_norm13ln_bwd_kernelINS_13Kernel_traitsIfffffjLj5120ELj1ELj1ELj4ELj16ENS_18Kernel_traits_baseILj5120EfffffjLj128EEEEELb0ELb1ELb1ELb1EEEvNS_9BwdParamsE,"aw",@nobits
	.sectionflags	@""
	.align	16


//--------------------- .nv.shared._ZN10layer_norm13ln_bwd_kernelINS_13Kernel_traitsIfffffjLj5120ELj1ELj1ELj4ELj16ENS_18Kernel_traits_baseILj5120EfffffjLj128EEEEELb1ELb0ELb0ELb0EEEvNS_9BwdParamsE --------------------------
	.section	.nv.shared._ZN10layer_norm13ln_bwd_kernelINS_13Kernel_traitsIfffffjLj5120ELj1ELj1ELj4ELj16ENS_18Kernel_traits_baseILj5120EfffffjLj128EEEEELb1ELb0ELb0ELb0EEEvNS_9BwdParamsE,"aw",@nobits
	.sectionflags	@""
	.align	16


//--------------------- .nv.shared._ZN10layer_norm13ln_bwd_kernelINS_13Kernel_traitsIfffffjLj5120ELj1ELj1ELj4ELj16ENS_18Kernel_traits_baseILj5120EfffffjLj128EEEEELb1ELb0ELb0ELb1EEEvNS_9BwdParamsE --------------------------
	.section	.nv.shared._ZN10layer_norm13ln_bwd_kernelINS_13Kernel_traitsIfffffjLj5120ELj1ELj1ELj4ELj16ENS_18Kernel_traits_baseILj5120EfffffjLj128EEEEELb1ELb0ELb0ELb1EEEvNS_9BwdParamsE,"aw",@nobits
	.sectionflags	@""
	.align	16


//--------------------- .nv.shared._ZN10layer_norm22ln_bwd_finalize_kernelINS_22Kernel_traits_finalizeILj5120EfffffjLb0ELj1024ELj4ENS_18Kernel_traits_baseILj5120EfffffjLj1024EEEEELb0ELb0EEEvNS_9BwdParamsE --------------------------
	.section	.nv.shared._ZN10layer_norm22ln_bwd_finalize_kernelINS_22Kernel_traits_finalizeILj5120EfffffjLb0ELj1024ELj4ENS_18Kernel_traits_baseILj5120EfffffjLj1024EEEEELb0ELb0EEEvNS_9BwdParamsE,"aw",@nobits
	.sectionflags	@""
	.align	16
.nv.shared._ZN10layer_norm22ln_bwd_finalize_kernelINS_22Kernel_traits_finalizeILj5120EfffffjLb0ELj1024ELj4ENS_18Kernel_traits_baseILj5120EfffffjLj1024EEEEELb0ELb0EEEvNS_9BwdParamsE:
	.zero		8448


//--------------------- .nv.shared._ZN10layer_norm13ln_bwd_kernelINS_13Kernel_traitsIfffffjLj5120ELj1ELj1ELj4ELj16ENS_18Kernel_traits_baseILj5120EfffffjLj128EEEEELb1ELb0ELb1ELb0EEEvNS_9BwdParamsE --------------------------
	.section	.nv.shared._ZN10layer_norm13ln_bwd_kernelINS_13Kernel_traitsIfffffjLj5120ELj1ELj1ELj4ELj16ENS_18Kernel_traits_baseILj5120EfffffjLj128EEEEELb1ELb0ELb1ELb0EEEvNS_9BwdParamsE,"aw",@nobits
	.sectionflags	@""
	.align	16


//--------------------- .nv.shared._ZN10layer_norm22ln_bwd_finalize_kernelINS_22Kernel_traits_finalizeILj5120EfffffjLb0ELj1024ELj4ENS_18Kernel_traits_baseILj5120EfffffjLj1024EEEEELb0ELb1EEEvNS_9BwdParamsE --------------------------
	.section	.nv.shared._ZN10layer_norm22ln_bwd_finalize_kernelINS_22Kernel_traits_finalizeILj5120EfffffjLb0ELj1024ELj4ENS_18Kernel_traits_baseILj5120EfffffjLj1024EEEEELb0ELb1EEEvNS_9BwdParamsE,"aw",@nobits
	.sectionflags	@""
	.align	16
.nv.shared._ZN10layer_norm22ln_bwd_finalize_kernelINS_22Kernel_traits_finalizeILj5120EfffffjLb0ELj1024ELj4ENS_18Kernel_traits_baseILj5120EfffffjLj1024EEEEELb0ELb1EEEvNS_9BwdParamsE:
	.zero		8448


//--------------------- .nv.shared._ZN10layer_norm13ln_bwd_kernelINS_13Kernel_traitsIfffffjLj5120ELj1ELj1ELj4ELj16ENS_18Kernel_traits_baseILj5120EfffffjLj128EEEEELb1ELb0ELb1ELb1EEEvNS_9BwdParamsE --------------------------
	.section	.nv.shared._ZN10layer_norm13ln_bwd_kernelINS_13Kernel_traitsIfffffjLj5120ELj1ELj1ELj4ELj16ENS_18Kernel_traits_baseILj5120EfffffjLj128EEEEELb1ELb0ELb1ELb1EEEvNS_9BwdParamsE,"aw",@nobits
	.sectionflags	@""
	.align	16


//--------------------- .nv.shared._ZN10layer_norm13ln_bwd_kernelINS_13Kernel_traitsIfffffjLj5120ELj1ELj1ELj4ELj16ENS_18Kernel_traits_baseILj5120EfffffjLj128EEEEELb1ELb1ELb0ELb0EEEvNS_9BwdParamsE --------------------------
	.section	.nv.shared._ZN10layer_norm13ln_bwd_kernelINS_13Kernel_traitsIfffffjLj5120ELj1ELj1ELj4ELj16ENS_18Kernel_traits_baseILj5120EfffffjLj128EEEEELb1ELb1ELb0ELb0EEEvNS_9BwdParamsE,"aw",@nobits
	.sectionflags	@""
	.align	16


//--------------------- .nv.shared._ZN10layer_norm13ln_bwd_kernelINS_13Kernel_traitsIfffffjLj5120ELj1ELj1ELj4ELj16ENS_18Kernel_traits_baseILj5120EfffffjLj128EEEEELb1ELb1ELb0ELb1EEEvNS_9BwdParamsE --------------------------
	.section	.nv.shared._ZN10layer_norm13ln_bwd_kernelINS_13Kernel_traitsIfffffjLj5120ELj1ELj1ELj4ELj16ENS_18Kernel_traits_baseILj5120EfffffjLj128EEEEELb1ELb1ELb0ELb1EEEvNS_9BwdParamsE,"aw",@nobits
	.sectionflags	@""
	.align	16


//--------------------- .nv.shared._ZN10layer_norm22ln_bwd_finalize_kernelINS_22Kernel_traits_finalizeILj5120EfffffjLb1ELj1024ELj4ENS_18Kernel_traits_baseILj5120EfffffjLj1024EEEEELb1ELb0EEEvNS_9BwdParamsE --------------------------
	.section	.nv.shared._ZN10layer_norm22ln_bwd_finalize_kernelINS_22Kernel_traits_finalizeILj5120EfffffjLb1ELj1024ELj4ENS_18Kernel_traits_baseILj5120EfffffjLj1024EEEEELb1ELb0EEEvNS_9BwdParamsE,"aw",@nobits
	.sectionflags	@""
	.align	16
.nv.shared._ZN10layer_norm22ln_bwd_finalize_kernelINS_22Kernel_traits_finalizeILj5120EfffffjLb1ELj1024ELj4ENS_18Kernel_traits_baseILj5120EfffffjLj1024EEEEELb1ELb0EEEvNS_9BwdParamsE:
	.zero		12672


//--------------------- .nv.shared._ZN10layer_norm13ln_bwd_kernelINS_13Kernel_traitsIfffffjLj5120ELj1ELj1ELj4ELj16ENS_18Kernel_traits_baseILj5120EfffffjLj128EEEEELb1ELb1ELb1ELb0EEEvNS_9BwdParamsE --------------------------
	.section	.nv.shared._ZN10layer_norm13ln_bwd_kernelINS_13Kernel_traitsIfffffjLj5120ELj1ELj1ELj4ELj16ENS_18Kernel_traits_baseILj5120EfffffjLj128EEEEELb1ELb1ELb1ELb0EEEvNS_9BwdParamsE,"aw",@nobits
	.sectionflags	@""
	.align	16


//--------------------- .nv.shared._ZN10layer_norm22ln_bwd_finalize_kernelINS_22Kernel_traits_finalizeILj5120EfffffjLb1ELj1024ELj4ENS_18Kernel_traits_baseILj5120EfffffjLj1024EEEEELb1ELb1EEEvNS_9BwdParamsE --------------------------
	.section	.nv.shared._ZN10layer_norm22ln_bwd_finalize_kernelINS_22Kernel_traits_finalizeILj5120EfffffjLb1ELj1024ELj4ENS_18Kernel_traits_baseILj5120EfffffjLj1024EEEEELb1ELb1EEEvNS_9BwdParamsE,"aw",@nobits
	.sectionflags	@""
	.align	16
.nv.shared._ZN10layer_norm22ln_bwd_finalize_kernelINS_22Kernel_traits_finalizeILj5120EfffffjLb1ELj1024ELj4ENS_18Kernel_traits_baseILj5120EfffffjLj1024EEEEELb1ELb1EEEvNS_9BwdParamsE:
	.zero		12672


//--------------------- .nv.shared._ZN10layer_norm13ln_bwd_kernelINS_13Kernel_traitsIfffffjLj5120ELj1ELj1ELj4ELj16ENS_18Kernel_traits_baseILj5120EfffffjLj128EEEEELb1ELb1ELb1ELb1EEEvNS_9BwdParamsE --------------------------
	.section	.nv.shared._ZN10layer_norm13ln_bwd_kernelINS_13Kernel_traitsIfffffjLj5120ELj1ELj1ELj4ELj16ENS_18Kernel_traits_baseILj5120EfffffjLj128EEEEELb1ELb1ELb1ELb1EEEvNS_9BwdParamsE,"aw",@nobits
	.sectionflags	@""
	.align	16
